// Copyright (c) 2024, Jay Shah, Ganesh Bikshandi, Ying Zhang, Vijay Thakkar, Pradeep Ramani, Tri Dao.
// Splitting the different template instantiations to different files to speed up compilation.
// This file is auto-generated. See "generate_kernels.py"

#include "flash_fwd_hdim64_256_bf16_sm90.cu"
#include "flash_fwd_hdim64_512_bf16_sm90.cu"
#include "flash_fwd_hdim192_128_bf16_sm90.cu"

// ===== COMPILED SASS (sm_90a) =====

	.target	sm_90a

	.elftype	@"ET_EXEC"


//--------------------- .note.nv.tkinfo           --------------------------
	.section	.note.nv.tkinfo,"",@"SHT_NOTE"
	.sectionflags	@"SHF_NOTE_NV_TKINFO"
	.tkinfo
        /*0018*/ 	.word	0x00000002
        /*0030*/ 	.string	""
        /*0030*/ 	.string	"ptxas"
        /*0030*/ 	.string	"Cuda compilation tools, release 13.0, V13.0.88"
        /*0030*/ 	.string	"Build cuda_13.0.r13.0/compiler.36424714_0"
        /*0030*/ 	.string	"-arch sm_90a -m 64 "



//--------------------- .note.nv.cuinfo           --------------------------
	.section	.note.nv.cuinfo,"",@"SHT_NOTE"
	.sectionflags	@"SHF_NOTE_NV_CUINFO"
        /*0018*/ 	.short	0x0002
        /*001a*/ 	.short	0x005a
        /*001c*/ 	.short	0x0082
	.zero		2


//--------------------- .nv.info                  --------------------------
	.section	.nv.info,"",@"SHT_CUDA_INFO"
	.align	4


	//----- nvinfo : EIATTR_REGCOUNT
	.align		4
        /*0000*/ 	.byte	0x04, 0x2f
        /*0002*/ 	.short	(.L_35 - .L_34)
	.align		4
.L_34:
        /*0004*/ 	.word	index@(_ZN7cutlass13device_kernelIN5flash11enable_sm90INS1_16FlashAttnFwdSm90INS1_25CollectiveMainloopFwdSm90ILi2EN4cute5tupleIJNS5_1CILi1EEES8_S8_EEENS6_IJNS7_ILi128EEENS7_ILi96EEENS7_ILi64EEEEEELi256ENS_10bfloat16_tEfNS_4arch4Sm90ELb1ELb0ELb0ELb1ELb0ELb1ELb1ELb1ELb0ELb0ELb0ELb0EEENS1_21CollectiveEpilogueFwdINS6_IJSA_NS7_ILi256EEESB_EEES9_SE_SG_Li256ELb1ELb0ELb0ELb0EEENS1_36VarlenDynamicPersistentTileSchedulerILi128ELi96ELi256ELi32ELb0ELb0ELb1ELb1ELb1ELb1EEEEEEEEEvNT_6ParamsE)
        /*0008*/ 	.word	0x000000a8


	//----- nvinfo : EIATTR_FRAME_SIZE
	.align		4
.L_35:
        /*000c*/ 	.byte	0x04, 0x11
        /*000e*/ 	.short	(.L_37 - .L_36)
	.align		4
.L_36:
        /*0010*/ 	.word	index@(_ZN7cutlass13device_kernelIN5flash11enable_sm90INS1_16FlashAttnFwdSm90INS1_25CollectiveMainloopFwdSm90ILi2EN4cute5tupleIJNS5_1CILi1EEES8_S8_EEENS6_IJNS7_ILi128EEENS7_ILi96EEENS7_ILi64EEEEEELi256ENS_10bfloat16_tEfNS_4arch4Sm90ELb1ELb0ELb0ELb1ELb0ELb1ELb1ELb1ELb0ELb0ELb0ELb0EEENS1_21CollectiveEpilogueFwdINS6_IJSA_NS7_ILi256EEESB_EEES9_SE_SG_Li256ELb1ELb0ELb0ELb0EEENS1_36VarlenDynamicPersistentTileSchedulerILi128ELi96ELi256ELi32ELb0ELb0ELb1ELb1ELb1ELb1EEEEEEEEEvNT_6ParamsE)
        /*0014*/ 	.word	0x00000060


	//----- nvinfo : EIATTR_REGCOUNT
	.align		4
.L_37:
        /*0018*/ 	.byte	0x04, 0x2f
        /*001a*/ 	.short	(.L_39 - .L_38)
	.align		4
.L_38:
        /*001c*/ 	.word	index@(_ZN7cutlass13device_kernelIN5flash11enable_sm90INS1_16FlashAttnFwdSm90INS1_25CollectiveMainloopFwdSm90ILi2EN4cute5tupleIJNS5_1CILi1EEES8_S8_EEENS6_IJNS7_ILi128EEENS7_ILi96EEENS7_ILi64EEEEEELi256ENS_10bfloat16_tEfNS_4arch4Sm90ELb1ELb0ELb0ELb1ELb0ELb0ELb1ELb1ELb0ELb0ELb0ELb0EEENS1_21CollectiveEpilogueFwdINS6_IJSA_NS7_ILi256EEESB_EEES9_SE_SG_Li256ELb1ELb0ELb0ELb0EEENS1_36VarlenDynamicPersistentTileSchedulerILi128ELi96ELi256ELi32ELb0ELb0ELb1ELb1ELb1ELb1EEEEEEEEEvNT_6ParamsE)
        /*0020*/ 	.word	0x000000a8


	//----- nvinfo : EIATTR_FRAME_SIZE
	.align		4
.L_39:
        /*0024*/ 	.byte	0x04, 0x11
        /*0026*/ 	.short	(.L_41 - .L_40)
	.align		4
.L_40:
        /*0028*/ 	.word	index@(_ZN7cutlass13device_kernelIN5flash11enable_sm90INS1_16FlashAttnFwdSm90INS1_25CollectiveMainloopFwdSm90ILi2EN4cute5tupleIJNS5_1CILi1EEES8_S8_EEENS6_IJNS7_ILi128EEENS7_ILi96EEENS7_ILi64EEEEEELi256ENS_10bfloat16_tEfNS_4arch4Sm90ELb1ELb0ELb0ELb1ELb0ELb0ELb1ELb1ELb0ELb0ELb0ELb0EEENS1_21CollectiveEpilogueFwdINS6_IJSA_NS7_ILi256EEESB_EEES9_SE_SG_Li256ELb1ELb0ELb0ELb0EEENS1_36VarlenDynamicPersistentTileSchedulerILi128ELi96ELi256ELi32ELb0ELb0ELb1ELb1ELb1ELb1EEEEEEEEEvNT_6ParamsE)
        /*002c*/ 	.word	0x00000028


	//----- nvinfo : EIATTR_REGCOUNT
	.align		4
.L_41:
        /*0030*/ 	.byte	0x04, 0x2f
        /*0032*/ 	.short	(.L_43 - .L_42)
	.align		4
.L_42:
        /*0034*/ 	.word	index@(_ZN7cutlass13device_kernelIN5flash11enable_sm90INS1_16FlashAttnFwdSm90INS1_25CollectiveMainloopFwdSm90ILi2EN4cute5tupleIJNS5_1CILi1EEES8_S8_EEENS6_IJNS7_ILi128EEENS7_ILi96EEENS7_ILi64EEEEEELi256ENS_10bfloat16_tEfNS_4arch4Sm90ELb1ELb0ELb0ELb1ELb0ELb1ELb0ELb1ELb0ELb0ELb0ELb0EEENS1_21CollectiveEpilogueFwdINS6_IJSA_NS7_ILi256EEESB_EEES9_SE_SG_Li256ELb1ELb0ELb0ELb0EEENS1_36VarlenDynamicPersistentTileSchedulerILi128ELi96ELi256ELi32ELb0ELb0ELb1ELb1ELb1ELb1EEEEEEEEEvNT_6ParamsE)
        /*0038*/ 	.word	0x000000a8


	//----- nvinfo : EIATTR_FRAME_SIZE
	.align		4
.L_43:
        /*003c*/ 	.byte	0x04, 0x11
        /*003e*/ 	.short	(.L_45 - .L_44)
	.align		4
.L_44:
        /*0040*/ 	.word	index@(_ZN7cutlass13device_kernelIN5flash11enable_sm90INS1_16FlashAttnFwdSm90INS1_25CollectiveMainloopFwdSm90ILi2EN4cute5tupleIJNS5_1CILi1EEES8_S8_EEENS6_IJNS7_ILi128EEENS7_ILi96EEENS7_ILi64EEEEEELi256ENS_10bfloat16_tEfNS_4arch4Sm90ELb1ELb0ELb0ELb1ELb0ELb1ELb0ELb1ELb0ELb0ELb0ELb0EEENS1_21CollectiveEpilogueFwdINS6_IJSA_NS7_ILi256EEESB_EEES9_SE_SG_Li256ELb1ELb0ELb0ELb0EEENS1_36VarlenDynamicPersistentTileSchedulerILi128ELi96ELi256ELi32ELb0ELb0ELb1ELb1ELb1ELb1EEEEEEEEEvNT_6ParamsE)
        /*0044*/ 	.word	0x00000030


	//----- nvinfo : EIATTR_REGCOUNT
	.align		4
.L_45:
        /*0048*/ 	.byte	0x04, 0x2f
        /*004a*/ 	.short	(.L_47 - .L_46)
	.align		4
.L_46:
        /*004c*/ 	.word	index@(_ZN7cutlass13device_kernelIN5flash11enable_sm90INS1_16FlashAttnFwdSm90INS1_25CollectiveMainloopFwdSm90ILi2EN4cute5tupleIJNS5_1CILi1EEES8_S8_EEENS6_IJNS7_ILi128EEENS7_ILi96EEENS7_ILi64EEEEEELi256ENS_10bfloat16_tEfNS_4arch4Sm90ELb1ELb0ELb0ELb1ELb0ELb0ELb0ELb1ELb0ELb0ELb0ELb0EEENS1_21CollectiveEpilogueFwdINS6_IJSA_NS7_ILi256EEESB_EEES9_SE_SG_Li256ELb1ELb0ELb0ELb0EEENS1_36VarlenDynamicPersistentTileSchedulerILi128ELi96ELi256ELi32ELb0ELb0ELb1ELb1ELb1ELb1EEEEEEEEEvNT_6ParamsE)
        /*0050*/ 	.word	0x000000a8


	//----- nvinfo : EIATTR_FRAME_SIZE
	.align		4
.L_47:
        /*0054*/ 	.byte	0x04, 0x11
        /*0056*/ 	.short	(.L_49 - .L_48)
	.align		4
.L_48:
        /*0058*/ 	.word	index@(_ZN7cutlass13device_kernelIN5flash11enable_sm90INS1_16FlashAttnFwdSm90INS1_25CollectiveMainloopFwdSm90ILi2EN4cute5tupleIJNS5_1CILi1EEES8_S8_EEENS6_IJNS7_ILi128EEENS7_ILi96EEENS7_ILi64EEEEEELi256ENS_10bfloat16_tEfNS_4arch4Sm90ELb1ELb0ELb0ELb1ELb0ELb0ELb0ELb1ELb0ELb0ELb0ELb0EEENS1_21CollectiveEpilogueFwdINS6_IJSA_NS7_ILi256EEESB_EEES9_SE_SG_Li256ELb1ELb0ELb0ELb0EEENS1_36VarlenDynamicPersistentTileSchedulerILi128ELi96ELi256ELi32ELb0ELb0ELb1ELb1ELb1ELb1EEEEEEEEEvNT_6ParamsE)
        /*005c*/ 	.word	0x00000028


	//----- nvinfo : EIATTR_REGCOUNT
	.align		4
.L_49:
        /*0060*/ 	.byte	0x04, 0x2f
        /*0062*/ 	.short	(.L_51 - .L_50)
	.align		4
.L_50:
        /*0064*/ 	.word	index@(_ZN7cutlass13device_kernelIN5flash11enable_sm90INS1_16FlashAttnFwdSm90INS1_25CollectiveMainloopFwdSm90ILi2EN4cute5tupleIJNS5_1CILi1EEES8_S8_EEENS6_IJNS7_ILi128EEENS7_ILi96EEENS7_ILi64EEEEEELi256ENS_10bfloat16_tEfNS_4arch4Sm90ELb1ELb0ELb0ELb0ELb0ELb0ELb1ELb1ELb0ELb0ELb0ELb0EEENS1_21CollectiveEpilogueFwdINS6_IJSA_NS7_ILi256EEESB_EEES9_SE_SG_Li256ELb0ELb0ELb0ELb0EEENS1_30DynamicPersistentTileSchedulerILi256ELi32ELb0ELb0ELb1EEEEEEEEEvNT_6ParamsE)
        /*0068*/ 	.word	0x000000a8


	//----- nvinfo : EIATTR_FRAME_SIZE
	.align		4
.L_51:
        /*006c*/ 	.byte	0x04, 0x11
        /*006e*/ 	.short	(.L_53 - .L_52)
	.align		4
.L_52:
        /*0070*/ 	.word	index@(_ZN7cutlass13device_kernelIN5flash11enable_sm90INS1_16FlashAttnFwdSm90INS1_25CollectiveMainloopFwdSm90ILi2EN4cute5tupleIJNS5_1CILi1EEES8_S8_EEENS6_IJNS7_ILi128EEENS7_ILi96EEENS7_ILi64EEEEEELi256ENS_10bfloat16_tEfNS_4arch4Sm90ELb1ELb0ELb0ELb0ELb0ELb0ELb1ELb1ELb0ELb0ELb0ELb0EEENS1_21CollectiveEpilogueFwdINS6_IJSA_NS7_ILi256EEESB_EEES9_SE_SG_Li256ELb0ELb0ELb0ELb0EEENS1_30DynamicPersistentTileSchedulerILi256ELi32ELb0ELb0ELb1EEEEEEEEEvNT_6ParamsE)
        /*0074*/ 	.word	0x00000010


	//----- nvinfo : EIATTR_REGCOUNT
	.align		4
.L_53:
        /*0078*/ 	.byte	0x04, 0x2f
        /*007a*/ 	.short	(.L_55 - .L_54)
	.align		4
.L_54:
        /*007c*/ 	.word	index@(_ZN7cutlass13device_kernelIN5flash11enable_sm90INS1_16FlashAttnFwdSm90INS1_25CollectiveMainloopFwdSm90ILi2EN4cute5tupleIJNS5_1CILi1EEES8_S8_EEENS6_IJNS7_ILi128EEENS7_ILi96EEENS7_ILi64EEEEEELi256ENS_10bfloat16_tEfNS_4arch4Sm90ELb1ELb0ELb0ELb0ELb0ELb0ELb0ELb1ELb0ELb0ELb0ELb0EEENS1_21CollectiveEpilogueFwdINS6_IJSA_NS7_ILi256EEESB_EEES9_SE_SG_Li256ELb0ELb0ELb0ELb0EEENS1_30DynamicPersistentTileSchedulerILi256ELi32ELb0ELb0ELb1EEEEEEEEEvNT_6ParamsE)
        /*0080*/ 	.word	0x000000a8


	//----- nvinfo : EIATTR_FRAME_SIZE
	.align		4
.L_55:
        /*0084*/ 	.byte	0x04, 0x11
        /*0086*/ 	.short	(.L_57 - .L_56)
	.align		4
.L_56:
        /*0088*/ 	.word	index@(_ZN7cutlass13device_kernelIN5flash11enable_sm90INS1_16FlashAttnFwdSm90INS1_25CollectiveMainloopFwdSm90ILi2EN4cute5tupleIJNS5_1CILi1EEES8_S8_EEENS6_IJNS7_ILi128EEENS7_ILi96EEENS7_ILi64EEEEEELi256ENS_10bfloat16_tEfNS_4arch4Sm90ELb1ELb0ELb0ELb0ELb0ELb0ELb0ELb1ELb0ELb0ELb0ELb0EEENS1_21CollectiveEpilogueFwdINS6_IJSA_NS7_ILi256EEESB_EEES9_SE_SG_Li256ELb0ELb0ELb0ELb0EEENS1_30DynamicPersistentTileSchedulerILi256ELi32ELb0ELb0ELb1EEEEEEEEEvNT_6ParamsE)
        /*008c*/ 	.word	0x00000000


	//----- nvinfo : EIATTR_REGCOUNT
	.align		4
.L_57:
        /*0090*/ 	.byte	0x04, 0x2f
        /*0092*/ 	.short	(.L_59 - .L_58)
	.align		4
.L_58:
        /*0094*/ 	.word	index@(_ZN7cutlass13device_kernelIN5flash11enable_sm90INS1_16FlashAttnFwdSm90INS1_25CollectiveMainloopFwdSm90ILi2EN4cute5tupleIJNS5_1CILi1EEES8_S8_EEENS6_IJNS7_ILi128EEENS7_ILi96EEENS7_ILi64EEEEEELi256ENS_10bfloat16_tEfNS_4arch4Sm90ELb0ELb1ELb0ELb1ELb0ELb1ELb1ELb1ELb0ELb0ELb0ELb0EEENS1_21CollectiveEpilogueFwdINS6_IJSA_NS7_ILi256EEESB_EEES9_SE_SG_Li256ELb1ELb0ELb0ELb0EEENS1_36VarlenDynamicPersistentTileSchedulerILi128ELi96ELi256ELi32ELb0ELb0ELb1ELb1ELb0ELb1EEEEEEEEEvNT_6ParamsE)
        /*0098*/ 	.word	0x000000a8


	//----- nvinfo : EIATTR_FRAME_SIZE
	.align		4
.L_59:
        /*009c*/ 	.byte	0x04, 0x11
        /*009e*/ 	.short	(.L_61 - .L_60)
	.align		4
.L_60:
        /*00a0*/ 	.word	index@($_ZN7cutlass13device_kernelIN5flash11enable_sm90INS1_16FlashAttnFwdSm90INS1_25CollectiveMainloopFwdSm90ILi2EN4cute5tupleIJNS5_1CILi1EEES8_S8_EEENS6_IJNS7_ILi128EEENS7_ILi96EEENS7_ILi64EEEEEELi256ENS_10bfloat16_tEfNS_4arch4Sm90ELb0ELb1ELb0ELb1ELb0ELb1ELb1ELb1ELb0ELb0ELb0ELb0EEENS1_21CollectiveEpilogueFwdINS6_IJSA_NS7_ILi256EEESB_EEES9_SE_SG_Li256ELb1ELb0ELb0ELb0EEENS1_36VarlenDynamicPersistentTileSchedulerILi128ELi96ELi256ELi32ELb0ELb0ELb1ELb1ELb0ELb1EEEEEEEEEvNT_6ParamsE$_ZZN5flash25CollectiveMainloopFwdSm90ILi2EN4cute5tupleIJNS1_1CILi1EEES4_S4_EEENS2_IJNS3_ILi128EEENS3_ILi96EEENS3_ILi64EEEEEELi256EN7cutlass10bfloat16_tEfNSA_4arch4Sm90ELb0ELb1ELb0ELb1ELb0ELb1ELb1ELb1ELb0ELb0ELb0ELb0EE3mmaINS_16FlashAttnFwdSm90ISE_NS_21CollectiveEpilogueFwdINS2_IJS6_NS3_ILi256EEES7_EEES5_SB_SD_Li256ELb1ELb0ELb0ELb0EEENS_36VarlenDynamicPersistentTileSchedulerILi128ELi96ELi256ELi32ELb0ELb0ELb1ELb1ELb0ELb1EEEE13SharedStorageENS1_6TensorINS1_11ArrayEngineIfLm128EEENS1_6LayoutINS2_IJNS2_IJNS3_ILi2EEEST_NS3_ILi32EEEEEES4_S4_EEENS2_IJNS2_IJS4_ST_NS3_ILi4EEEEEENS3_ILi0EEESZ_EEEEEEENS_7SoftmaxILi2ELi0EEEEEbRKNSE_6ParamsENSA_25PipelineTmaAsyncNoClusterILi2ENSA_16PipelineTmaAsyncILi2EEEEES1B_RNSA_13PipelineStateILj2EEERT0_RT1_iRiRKNS_16SeqlenInfoQKNewKILb1ELb1EEENS2_IJiiiiEEERT_ENKUliT_T0_T1_E_clIZSF_ISO_S12_S14_EbS17_S1B_S1B_S1E_S1G_S1I_iS1J_S1N_S1O_S1Q_EUlRS1R_iE0_NS3_ILb1EEES1Y_EEDaiS1R_S1S_S1T_)
        /*00a4*/ 	.word	0x00000490


	//----- nvinfo : EIATTR_FRAME_SIZE
	.align		4
.L_61:
        /*00a8*/ 	.byte	0x04, 0x11
        /*00aa*/ 	.short	(.L_63 - .L_62)
	.align		4
.L_62:
        /*00ac*/ 	.word	index@(_ZN7cutlass13device_kernelIN5flash11enable_sm90INS1_16FlashAttnFwdSm90INS1_25CollectiveMainloopFwdSm90ILi2EN4cute5tupleIJNS5_1CILi1EEES8_S8_EEENS6_IJNS7_ILi128EEENS7_ILi96EEENS7_ILi64EEEEEELi256ENS_10bfloat16_tEfNS_4arch4Sm90ELb0ELb1ELb0ELb1ELb0ELb1ELb1ELb1ELb0ELb0ELb0ELb0EEENS1_21CollectiveEpilogueFwdINS6_IJSA_NS7_ILi256EEESB_EEES9_SE_SG_Li256ELb1ELb0ELb0ELb0EEENS1_36VarlenDynamicPersistentTileSchedulerILi128ELi96ELi256ELi32ELb0ELb0ELb1ELb1ELb0ELb1EEEEEEEEEvNT_6ParamsE)
        /*00b0*/ 	.word	0x00000490


	//----- nvinfo : EIATTR_REGCOUNT
	.align		4
.L_63:
        /*00b4*/ 	.byte	0x04, 0x2f
        /*00b6*/ 	.short	(.L_65 - .L_64)
	.align		4
.L_64:
        /*00b8*/ 	.word	index@(_ZN7cutlass13device_kernelIN5flash11enable_sm90INS1_16FlashAttnFwdSm90INS1_25CollectiveMainloopFwdSm90ILi2EN4cute5tupleIJNS5_1CILi1EEES8_S8_EEENS6_IJNS7_ILi128EEENS7_ILi96EEENS7_ILi64EEEEEELi256ENS_10bfloat16_tEfNS_4arch4Sm90ELb0ELb1ELb0ELb1ELb0ELb0ELb1ELb1ELb0ELb0ELb0ELb0EEENS1_21CollectiveEpilogueFwdINS6_IJSA_NS7_ILi256EEESB_EEES9_SE_SG_Li256ELb1ELb0ELb0ELb0EEENS1_36VarlenDynamicPersistentTileSchedulerILi128ELi96ELi256ELi32ELb0ELb0ELb1ELb1ELb0ELb1EEEEEEEEEvNT_6ParamsE)
        /*00bc*/ 	.word	0x000000a8


	//----- nvinfo : EIATTR_FRAME_SIZE
	.align		4
.L_65:
        /*00c0*/ 	.byte	0x04, 0x11
        /*00c2*/ 	.short	(.L_67 - .L_66)
	.align		4
.L_66:
        /*00c4*/ 	.word	index@($_ZN7cutlass13device_kernelIN5flash11enable_sm90INS1_16FlashAttnFwdSm90INS1_25CollectiveMainloopFwdSm90ILi2EN4cute5tupleIJNS5_1CILi1EEES8_S8_EEENS6_IJNS7_ILi128EEENS7_ILi96EEENS7_ILi64EEEEEELi256ENS_10bfloat16_tEfNS_4arch4Sm90ELb0ELb1ELb0ELb1ELb0ELb0ELb1ELb1ELb0ELb0ELb0ELb0EEENS1_21CollectiveEpilogueFwdINS6_IJSA_NS7_ILi256EEESB_EEES9_SE_SG_Li256ELb1ELb0ELb0ELb0EEENS1_36VarlenDynamicPersistentTileSchedulerILi128ELi96ELi256ELi32ELb0ELb0ELb1ELb1ELb0ELb1EEEEEEEEEvNT_6ParamsE$_ZZN5flash25CollectiveMainloopFwdSm90ILi2EN4cute5tupleIJNS1_1CILi1EEES4_S4_EEENS2_IJNS3_ILi128EEENS3_ILi96EEENS3_ILi64EEEEEELi256EN7cutlass10bfloat16_tEfNSA_4arch4Sm90ELb0ELb1ELb0ELb1ELb0ELb0ELb1ELb1ELb0ELb0ELb0ELb0EE3mmaINS_16FlashAttnFwdSm90ISE_NS_21CollectiveEpilogueFwdINS2_IJS6_NS3_ILi256EEES7_EEES5_SB_SD_Li256ELb1ELb0ELb0ELb0EEENS_36VarlenDynamicPersistentTileSchedulerILi128ELi96ELi256ELi32ELb0ELb0ELb1ELb1ELb0ELb1EEEE13SharedStorageENS1_6TensorINS1_11ArrayEngineIfLm128EEENS1_6LayoutINS2_IJNS2_IJNS3_ILi2EEEST_NS3_ILi32EEEEEES4_S4_EEENS2_IJNS2_IJS4_ST_NS3_ILi4EEEEEENS3_ILi0EEESZ_EEEEEEENS_7SoftmaxILi2ELi0EEEEEbRKNSE_6ParamsENSA_25PipelineTmaAsyncNoClusterILi2ENSA_16PipelineTmaAsyncILi2EEEEES1B_RNSA_13PipelineStateILj2EEERT0_RT1_iRiRKNS_16SeqlenInfoQKNewKILb1ELb0EEENS2_IJiiiiEEERT_ENKUliT_T0_T1_E_clIZSF_ISO_S12_S14_EbS17_S1B_S1B_S1E_S1G_S1I_iS1J_S1N_S1O_S1Q_EUlRS1R_iE1_NS3_ILb0EEENS3_ILb1EEEEEDaiS1R_S1S_S1T_)
        /*00c8*/ 	.word	0x00000480


	//----- nvinfo : EIATTR_FRAME_SIZE
	.align		4
.L_67:
        /*00cc*/ 	.byte	0x04, 0x11
        /*00ce*/ 	.short	(.L_69 - .L_68)
	.align		4
.L_68:
        /*00d0*/ 	.word	index@(_ZN7cutlass13device_kernelIN5flash11enable_sm90INS1_16FlashAttnFwdSm90INS1_25CollectiveMainloopFwdSm90ILi2EN4cute5tupleIJNS5_1CILi1EEES8_S8_EEENS6_IJNS7_ILi128EEENS7_ILi96EEENS7_ILi64EEEEEELi256ENS_10bfloat16_tEfNS_4arch4Sm90ELb0ELb1ELb0ELb1ELb0ELb0ELb1ELb1ELb0ELb0ELb0ELb0EEENS1_21CollectiveEpilogueFwdINS6_IJSA_NS7_ILi256EEESB_EEES9_SE_SG_Li256ELb1ELb0ELb0ELb0EEENS1_36VarlenDynamicPersistentTileSchedulerILi128ELi96ELi256ELi32ELb0ELb0ELb1ELb1ELb0ELb1EEEEEEEEEvNT_6ParamsE)
        /*00d4*/ 	.word	0x00000480


	//----- nvinfo : EIATTR_REGCOUNT
	.align		4
.L_69:
        /*00d8*/ 	.byte	0x04, 0x2f
        /*00da*/ 	.short	(.L_71 - .L_70)
	.align		4
.L_70:
        /*00dc*/ 	.word	index@(_ZN7cutlass13device_kernelIN5flash11enable_sm90INS1_16FlashAttnFwdSm90INS1_25CollectiveMainloopFwdSm90ILi2EN4cute5tupleIJNS5_1CILi1EEES8_S8_EEENS6_IJNS7_ILi128EEENS7_ILi96EEENS7_ILi64EEEEEELi256ENS_10bfloat16_tEfNS_4arch4Sm90ELb0ELb1ELb0ELb1ELb0ELb1ELb0ELb1ELb0ELb0ELb0ELb0EEENS1_21CollectiveEpilogueFwdINS6_IJSA_NS7_ILi256EEESB_EEES9_SE_SG_Li256ELb1ELb0ELb0ELb0EEENS1_36VarlenDynamicPersistentTileSchedulerILi128ELi96ELi256ELi32ELb0ELb0ELb1ELb1ELb0ELb1EEEEEEEEEvNT_6ParamsE)
        /*00e0*/ 	.word	0x000000a8


	//----- nvinfo : EIATTR_FRAME_SIZE
	.align		4
.L_71:
        /*00e4*/ 	.byte	0x04, 0x11
        /*00e6*/ 	.short	(.L_73 - .L_72)
	.align		4
.L_72:
        /*00e8*/ 	.word	index@(_ZN7cutlass13device_kernelIN5flash11enable_sm90INS1_16FlashAttnFwdSm90INS1_25CollectiveMainloopFwdSm90ILi2EN4cute5tupleIJNS5_1CILi1EEES8_S8_EEENS6_IJNS7_ILi128EEENS7_ILi96EEENS7_ILi64EEEEEELi256ENS_10bfloat16_tEfNS_4arch4Sm90ELb0ELb1ELb0ELb1ELb0ELb1ELb0ELb1ELb0ELb0ELb0ELb0EEENS1_21CollectiveEpilogueFwdINS6_IJSA_NS7_ILi256EEESB_EEES9_SE_SG_Li256ELb1ELb0ELb0ELb0EEENS1_36VarlenDynamicPersistentTileSchedulerILi128ELi96ELi256ELi32ELb0ELb0ELb1ELb1ELb0ELb1EEEEEEEEEvNT_6ParamsE)
        /*00ec*/ 	.word	0x00000030


	//----- nvinfo : EIATTR_REGCOUNT
	.align		4
.L_73:
        /*00f0*/ 	.byte	0x04, 0x2f
        /*00f2*/ 	.short	(.L_75 - .L_74)
	.align		4
.L_74:
        /*00f4*/ 	.word	index@(_ZN7cutlass13device_kernelIN5flash11enable_sm90INS1_16FlashAttnFwdSm90INS1_25CollectiveMainloopFwdSm90ILi2EN4cute5tupleIJNS5_1CILi1EEES8_S8_EEENS6_IJNS7_ILi128EEENS7_ILi96EEENS7_ILi64EEEEEELi256ENS_10bfloat16_tEfNS_4arch4Sm90ELb0ELb1ELb0ELb1ELb0ELb0ELb0ELb1ELb0ELb0ELb0ELb0EEENS1_21CollectiveEpilogueFwdINS6_IJSA_NS7_ILi256EEESB_EEES9_SE_SG_Li256ELb1ELb0ELb0ELb0EEENS1_36VarlenDynamicPersistentTileSchedulerILi128ELi96ELi256ELi32ELb0ELb0ELb1ELb1ELb0ELb1EEEEEEEEEvNT_6ParamsE)
        /*00f8*/ 	.word	0x000000a8


	//----- nvinfo : EIATTR_FRAME_SIZE
	.align		4
.L_75:
        /*00fc*/ 	.byte	0x04, 0x11
        /*00fe*/ 	.short	(.L_77 - .L_76)
	.align		4
.L_76:
        /*0100*/ 	.word	index@(_ZN7cutlass13device_kernelIN5flash11enable_sm90INS1_16FlashAttnFwdSm90INS1_25CollectiveMainloopFwdSm90ILi2EN4cute5tupleIJNS5_1CILi1EEES8_S8_EEENS6_IJNS7_ILi128EEENS7_ILi96EEENS7_ILi64EEEEEELi256ENS_10bfloat16_tEfNS_4arch4Sm90ELb0ELb1ELb0ELb1ELb0ELb0ELb0ELb1ELb0ELb0ELb0ELb0EEENS1_21CollectiveEpilogueFwdINS6_IJSA_NS7_ILi256EEESB_EEES9_SE_SG_Li256ELb1ELb0ELb0ELb0EEENS1_36VarlenDynamicPersistentTileSchedulerILi128ELi96ELi256ELi32ELb0ELb0ELb1ELb1ELb0ELb1EEEEEEEEEvNT_6ParamsE)
        /*0104*/ 	.word	0x00000020


	//----- nvinfo : EIATTR_REGCOUNT
	.align		4
.L_77:
        /*0108*/ 	.byte	0x04, 0x2f
        /*010a*/ 	.short	(.L_79 - .L_78)
	.align		4
.L_78:
        /*010c*/ 	.word	index@(_ZN7cutlass13device_kernelIN5flash11enable_sm90INS1_16FlashAttnFwdSm90INS1_25CollectiveMainloopFwdSm90ILi2EN4cute5tupleIJNS5_1CILi1EEES8_S8_EEENS6_IJNS7_ILi128EEENS7_ILi96EEENS7_ILi64EEEEEELi256ENS_10bfloat16_tEfNS_4arch4Sm90ELb0ELb1ELb0ELb0ELb0ELb0ELb1ELb1ELb0ELb0ELb0ELb0EEENS1_21CollectiveEpilogueFwdINS6_IJSA_NS7_ILi256EEESB_EEES9_SE_SG_Li256ELb0ELb0ELb0ELb0EEENS1_30DynamicPersistentTileSchedulerILi256ELi32ELb0ELb0ELb1EEEEEEEEEvNT_6ParamsE)
        /*0110*/ 	.word	0x000000a8


	//----- nvinfo : EIATTR_FRAME_SIZE
	.align		4
.L_79:
        /*0114*/ 	.byte	0x04, 0x11
        /*0116*/ 	.short	(.L_81 - .L_80)
	.align		4
.L_80:
        /*0118*/ 	.word	index@($_ZN7cutlass13device_kernelIN5flash11enable_sm90INS1_16FlashAttnFwdSm90INS1_25CollectiveMainloopFwdSm90ILi2EN4cute5tupleIJNS5_1CILi1EEES8_S8_EEENS6_IJNS7_ILi128EEENS7_ILi96EEENS7_ILi64EEEEEELi256ENS_10bfloat16_tEfNS_4arch4Sm90ELb0ELb1ELb0ELb0ELb0ELb0ELb1ELb1ELb0ELb0ELb0ELb0EEENS1_21CollectiveEpilogueFwdINS6_IJSA_NS7_ILi256EEESB_EEES9_SE_SG_Li256ELb0ELb0ELb0ELb0EEENS1_30DynamicPersistentTileSchedulerILi256ELi32ELb0ELb0ELb1EEEEEEEEEvNT_6ParamsE$_ZZN5flash25CollectiveMainloopFwdSm90ILi2EN4cute5tupleIJNS1_1CILi1EEES4_S4_EEENS2_IJNS3_ILi128EEENS3_ILi96EEENS3_ILi64EEEEEELi256EN7cutlass10bfloat16_tEfNSA_4arch4Sm90ELb0ELb1ELb0ELb0ELb0ELb0ELb1ELb1ELb0ELb0ELb0ELb0EE3mmaINS_16FlashAttnFwdSm90ISE_NS_21CollectiveEpilogueFwdINS2_IJS6_NS3_ILi256EEES7_EEES5_SB_SD_Li256ELb0ELb0ELb0ELb0EEENS_30DynamicPersistentTileSchedulerILi256ELi32ELb0ELb0ELb1EEEE13SharedStorageENS1_6TensorINS1_11ArrayEngineIfLm128EEENS1_6LayoutINS2_IJNS2_IJNS3_ILi2EEEST_NS3_ILi32EEEEEES4_S4_EEENS2_IJNS2_IJS4_ST_NS3_ILi4EEEEEENS3_ILi0EEESZ_EEEEEEENS_7SoftmaxILi2ELi0EEEEEbRKNSE_6ParamsENSA_25PipelineTmaAsyncNoClusterILi2ENSA_16PipelineTmaAsyncILi2EEEEES1B_RNSA_13PipelineStateILj2EEERT0_RT1_iRiRKNS_16SeqlenInfoQKNewKILb0ELb0EEENS2_IJiiiiEEERT_ENKUliT_T0_T1_E_clIZSF_ISO_S12_S14_EbS17_S1B_S1B_S1E_S1G_S1I_iS1J_S1N_S1O_S1Q_EUlRS1R_iE1_NS3_ILb0EEENS3_ILb1EEEEEDaiS1R_S1S_S1T_)
        /*011c*/ 	.word	0x00000470


	//----- nvinfo : EIATTR_FRAME_SIZE
	.align		4
.L_81:
        /*0120*/ 	.byte	0x04, 0x11
        /*0122*/ 	.short	(.L_83 - .L_82)
	.align		4
.L_82:
        /*0124*/ 	.word	index@(_ZN7cutlass13device_kernelIN5flash11enable_sm90INS1_16FlashAttnFwdSm90INS1_25CollectiveMainloopFwdSm90ILi2EN4cute5tupleIJNS5_1CILi1EEES8_S8_EEENS6_IJNS7_ILi128EEENS7_ILi96EEENS7_ILi64EEEEEELi256ENS_10bfloat16_tEfNS_4arch4Sm90ELb0ELb1ELb0ELb0ELb0ELb0ELb1ELb1ELb0ELb0ELb0ELb0EEENS1_21CollectiveEpilogueFwdINS6_IJSA_NS7_ILi256EEESB_EEES9_SE_SG_Li256ELb0ELb0ELb0ELb0EEENS1_30DynamicPersistentTileSchedulerILi256ELi32ELb0ELb0ELb1EEEEEEEEEvNT_6ParamsE)
        /*0128*/ 	.word	0x00000470


	//----- nvinfo : EIATTR_REGCOUNT
	.align		4
.L_83:
        /*012c*/ 	.byte	0x04, 0x2f
        /*012e*/ 	.short	(.L_85 - .L_84)
	.align		4
.L_84:
        /*0130*/ 	.word	index@(_ZN7cutlass13device_kernelIN5flash11enable_sm90INS1_16FlashAttnFwdSm90INS1_25CollectiveMainloopFwdSm90ILi2EN4cute5tupleIJNS5_1CILi1EEES8_S8_EEENS6_IJNS7_ILi128EEENS7_ILi96EEENS7_ILi64EEEEEELi256ENS_10bfloat16_tEfNS_4arch4Sm90ELb0ELb1ELb0ELb0ELb0ELb0ELb0ELb1ELb0ELb0ELb0ELb0EEENS1_21CollectiveEpilogueFwdINS6_IJSA_NS7_ILi256EEESB_EEES9_SE_SG_Li256ELb0ELb0ELb0ELb0EEENS1_30DynamicPersistentTileSchedulerILi256ELi32ELb0ELb0ELb1EEEEEEEEEvNT_6ParamsE)
        /*0134*/ 	.word	0x000000a8


	//----- nvinfo : EIATTR_FRAME_SIZE
	.align		4
.L_85:
        /*0138*/ 	.byte	0x04, 0x11
        /*013a*/ 	.short	(.L_87 - .L_86)
	.align		4
.L_86:
        /*013c*/ 	.word	index@(_ZN7cutlass13device_kernelIN5flash11enable_sm90INS1_16FlashAttnFwdSm90INS1_25CollectiveMainloopFwdSm90ILi2EN4cute5tupleIJNS5_1CILi1EEES8_S8_EEENS6_IJNS7_ILi128EEENS7_ILi96EEENS7_ILi64EEEEEELi256ENS_10bfloat16_tEfNS_4arch4Sm90ELb0ELb1ELb0ELb0ELb0ELb0ELb0ELb1ELb0ELb0ELb0ELb0EEENS1_21CollectiveEpilogueFwdINS6_IJSA_NS7_ILi256EEESB_EEES9_SE_SG_Li256ELb0ELb0ELb0ELb0EEENS1_30DynamicPersistentTileSchedulerILi256ELi32ELb0ELb0ELb1EEEEEEEEEvNT_6ParamsE)
        /*0140*/ 	.word	0x00000000


	//----- nvinfo : EIATTR_REGCOUNT
	.align		4
.L_87:
        /*0144*/ 	.byte	0x04, 0x2f
        /*0146*/ 	.short	(.L_89 - .L_88)
	.align		4
.L_88:
        /*0148*/ 	.word	index@(_ZN7cutlass13device_kernelIN5flash11enable_sm90INS1_16FlashAttnFwdSm90INS1_25CollectiveMainloopFwdSm90ILi2EN4cute5tupleIJNS5_1CILi1EEES8_S8_EEENS6_IJNS7_ILi128EEENS7_ILi96EEENS7_ILi64EEEEEELi256ENS_10bfloat16_tEfNS_4arch4Sm90ELb0ELb0ELb0ELb1ELb0ELb1ELb1ELb1ELb0ELb0ELb0ELb0EEENS1_21CollectiveEpilogueFwdINS6_IJSA_NS7_ILi256EEESB_EEES9_SE_SG_Li256ELb1ELb0ELb0ELb0EEENS1_36VarlenDynamicPersistentTileSchedulerILi128ELi96ELi256ELi32ELb0ELb0ELb1ELb0ELb1ELb1EEEEEEEEEvNT_6ParamsE)
        /*014c*/ 	.word	0x000000a8


	//----- nvinfo : EIATTR_FRAME_SIZE
	.align		4
.L_89:
        /*0150*/ 	.byte	0x04, 0x11
        /*0152*/ 	.short	(.L_91 - .L_90)
	.align		4
.L_90:
        /*0154*/ 	.word	index@(_ZN7cutlass13device_kernelIN5flash11enable_sm90INS1_16FlashAttnFwdSm90INS1_25CollectiveMainloopFwdSm90ILi2EN4cute5tupleIJNS5_1CILi1EEES8_S8_EEENS6_IJNS7_ILi128EEENS7_ILi96EEENS7_ILi64EEEEEELi256ENS_10bfloat16_tEfNS_4arch4Sm90ELb0ELb0ELb0ELb1ELb0ELb1ELb1ELb1ELb0ELb0ELb0ELb0EEENS1_21CollectiveEpilogueFwdINS6_IJSA_NS7_ILi256EEESB_EEES9_SE_SG_Li256ELb1ELb0ELb0ELb0EEENS1_36VarlenDynamicPersistentTileSchedulerILi128ELi96ELi256ELi32ELb0ELb0ELb1ELb0ELb1ELb1EEEEEEEEEvNT_6ParamsE)
        /*0158*/ 	.word	0x00000088


	//----- nvinfo : EIATTR_REGCOUNT
	.align		4
.L_91:
        /*015c*/ 	.byte	0x04, 0x2f
        /*015e*/ 	.short	(.L_93 - .L_92)
	.align		4
.L_92:
        /*0160*/ 	.word	index@(_ZN7cutlass13device_kernelIN5flash11enable_sm90INS1_16FlashAttnFwdSm90INS1_25CollectiveMainloopFwdSm90ILi2EN4cute5tupleIJNS5_1CILi1EEES8_S8_EEENS6_IJNS7_ILi128EEENS7_ILi96EEENS7_ILi64EEEEEELi256ENS_10bfloat16_tEfNS_4arch4Sm90ELb0ELb0ELb0ELb1ELb0ELb0ELb1ELb1ELb0ELb0ELb0ELb0EEENS1_21CollectiveEpilogueFwdINS6_IJSA_NS7_ILi256EEESB_EEES9_SE_SG_Li256ELb1ELb0ELb0ELb0EEENS1_36VarlenDynamicPersistentTileSchedulerILi128ELi96ELi256ELi32ELb0ELb0ELb1ELb0ELb1ELb1EEEEEEEEEvNT_6ParamsE)
        /*0164*/ 	.word	0x000000a8


	//----- nvinfo : EIATTR_FRAME_SIZE
	.align		4
.L_93:
        /*0168*/ 	.byte	0x04, 0x11
        /*016a*/ 	.short	(.L_95 - .L_94)
	.align		4
.L_94:
        /*016c*/ 	.word	index@(_ZN7cutlass13device_kernelIN5flash11enable_sm90INS1_16FlashAttnFwdSm90INS1_25CollectiveMainloopFwdSm90ILi2EN4cute5tupleIJNS5_1CILi1EEES8_S8_EEENS6_IJNS7_ILi128EEENS7_ILi96EEENS7_ILi64EEEEEELi256ENS_10bfloat16_tEfNS_4arch4Sm90ELb0ELb0ELb0ELb1ELb0ELb0ELb1ELb1ELb0ELb0ELb0ELb0EEENS1_21CollectiveEpilogueFwdINS6_IJSA_NS7_ILi256EEESB_EEES9_SE_SG_Li256ELb1ELb0ELb0ELb0EEENS1_36VarlenDynamicPersistentTileSchedulerILi128ELi96ELi256ELi32ELb0ELb0ELb1ELb0ELb1ELb1EEEEEEEEEvNT_6ParamsE)
        /*0170*/ 	.word	0x00000030


	//----- nvinfo : EIATTR_REGCOUNT
	.align		4
.L_95:
        /*0174*/ 	.byte	0x04, 0x2f
        /*0176*/ 	.short	(.L_97 - .L_96)
	.align		4
.L_96:
        /*0178*/ 	.word	index@(_ZN7cutlass13device_kernelIN5flash11enable_sm90INS1_16FlashAttnFwdSm90INS1_25CollectiveMainloopFwdSm90ILi2EN4cute5tupleIJNS5_1CILi1EEES8_S8_EEENS6_IJNS7_ILi128EEENS7_ILi96EEENS7_ILi64EEEEEELi256ENS_10bfloat16_tEfNS_4arch4Sm90ELb0ELb0ELb0ELb1ELb0ELb1ELb0ELb1ELb0ELb0ELb0ELb0EEENS1_21CollectiveEpilogueFwdINS6_IJSA_NS7_ILi256EEESB_EEES9_SE_SG_Li256ELb1ELb0ELb0ELb0EEENS1_36VarlenDynamicPersistentTileSchedulerILi128ELi96ELi256ELi32ELb0ELb0ELb1ELb0ELb1ELb1EEEEEEEEEvNT_6ParamsE)
        /*017c*/ 	.word	0x000000a8


	//----- nvinfo : EIATTR_FRAME_SIZE
	.align		4
.L_97:
        /*0180*/ 	.byte	0x04, 0x11
        /*0182*/ 	.short	(.L_99 - .L_98)
	.align		4
.L_98:
        /*0184*/ 	.word	index@(_ZN7cutlass13device_kernelIN5flash11enable_sm90INS1_16FlashAttnFwdSm90INS1_25CollectiveMainloopFwdSm90ILi2EN4cute5tupleIJNS5_1CILi1EEES8_S8_EEENS6_IJNS7_ILi128EEENS7_ILi96EEENS7_ILi64EEEEEELi256ENS_10bfloat16_tEfNS_4arch4Sm90ELb0ELb0ELb0ELb1ELb0ELb1ELb0ELb1ELb0ELb0ELb0ELb0EEENS1_21CollectiveEpilogueFwdINS6_IJSA_NS7_ILi256EEESB_EEES9_SE_SG_Li256ELb1ELb0ELb0ELb0EEENS1_36VarlenDynamicPersistentTileSchedulerILi128ELi96ELi256ELi32ELb0ELb0ELb1ELb0ELb1ELb1EEEEEEEEEvNT_6ParamsE)
        /*0188*/ 	.word	0x00000038


	//----- nvinfo : EIATTR_REGCOUNT
	.align		4
.L_99:
        /*018c*/ 	.byte	0x04, 0x2f
        /*018e*/ 	.short	(.L_101 - .L_100)
	.align		4
.L_100:
        /*0190*/ 	.word	index@(_ZN7cutlass13device_kernelIN5flash11enable_sm90INS1_16FlashAttnFwdSm90INS1_25CollectiveMainloopFwdSm90ILi2EN4cute5tupleIJNS5_1CILi1EEES8_S8_EEENS6_IJNS7_ILi128EEENS7_ILi96EEENS7_ILi64EEEEEELi256ENS_10bfloat16_tEfNS_4arch4Sm90ELb0ELb0ELb0ELb1ELb0ELb0ELb0ELb1ELb0ELb0ELb0ELb0EEENS1_21CollectiveEpilogueFwdINS6_IJSA_NS7_ILi256EEESB_EEES9_SE_SG_Li256ELb1ELb0ELb0ELb0EEENS1_36VarlenDynamicPersistentTileSchedulerILi128ELi96ELi256ELi32ELb0ELb0ELb1ELb0ELb1ELb1EEEEEEEEEvNT_6ParamsE)
        /*0194*/ 	.word	0x000000a8


	//----- nvinfo : EIATTR_FRAME_SIZE
	.align		4
.L_101:
        /*0198*/ 	.byte	0x04, 0x11
        /*019a*/ 	.short	(.L_103 - .L_102)
	.align		4
.L_102:
        /*019c*/ 	.word	index@(_ZN7cutlass13device_kernelIN5flash11enable_sm90INS1_16FlashAttnFwdSm90INS1_25CollectiveMainloopFwdSm90ILi2EN4cute5tupleIJNS5_1CILi1EEES8_S8_EEENS6_IJNS7_ILi128EEENS7_ILi96EEENS7_ILi64EEEEEELi256ENS_10bfloat16_tEfNS_4arch4Sm90ELb0ELb0ELb0ELb1ELb0ELb0ELb0ELb1ELb0ELb0ELb0ELb0EEENS1_21CollectiveEpilogueFwdINS6_IJSA_NS7_ILi256EEESB_EEES9_SE_SG_Li256ELb1ELb0ELb0ELb0EEENS1_36VarlenDynamicPersistentTileSchedulerILi128ELi96ELi256ELi32ELb0ELb0ELb1ELb0ELb1ELb1EEEEEEEEEvNT_6ParamsE)
        /*01a0*/ 	.word	0x00000030


	//----- nvinfo : EIATTR_REGCOUNT
	.align		4
.L_103:
        /*01a4*/ 	.byte	0x04, 0x2f
        /*01a6*/ 	.short	(.L_105 - .L_104)
	.align		4
.L_104:
        /*01a8*/ 	.word	index@(_ZN7cutlass13device_kernelIN5flash11enable_sm90INS1_16FlashAttnFwdSm90INS1_25CollectiveMainloopFwdSm90ILi2EN4cute5tupleIJNS5_1CILi1EEES8_S8_EEENS6_IJNS7_ILi128EEENS7_ILi96EEENS7_ILi64EEEEEELi256ENS_10bfloat16_tEfNS_4arch4Sm90ELb0ELb0ELb0ELb0ELb0ELb0ELb1ELb1ELb0ELb0ELb0ELb0EEENS1_21CollectiveEpilogueFwdINS6_IJSA_NS7_ILi256EEESB_EEES9_SE_SG_Li256ELb0ELb0ELb0ELb0EEENS1_29StaticPersistentTileSchedulerILb0EEEEEEEEEvNT_6ParamsE)
        /*01ac*/ 	.word	0x000000a8


	//----- nvinfo : EIATTR_FRAME_SIZE
	.align		4
.L_105:
        /*01b0*/ 	.byte	0x04, 0x11
        /*01b2*/ 	.short	(.L_107 - .L_106)
	.align		4
.L_106:
        /*01b4*/ 	.word	index@(_ZN7cutlass13device_kernelIN5flash11enable_sm90INS1_16FlashAttnFwdSm90INS1_25CollectiveMainloopFwdSm90ILi2EN4cute5tupleIJNS5_1CILi1EEES8_S8_EEENS6_IJNS7_ILi128EEENS7_ILi96EEENS7_ILi64EEEEEELi256ENS_10bfloat16_tEfNS_4arch4Sm90ELb0ELb0ELb0ELb0ELb0ELb0ELb1ELb1ELb0ELb0ELb0ELb0EEENS1_21CollectiveEpilogueFwdINS6_IJSA_NS7_ILi256EEESB_EEES9_SE_SG_Li256ELb0ELb0ELb0ELb0EEENS1_29StaticPersistentTileSchedulerILb0EEEEEEEEEvNT_6ParamsE)
        /*01b8*/ 	.word	0x00000020


	//----- nvinfo : EIATTR_REGCOUNT
	.align		4
.L_107:
        /*01bc*/ 	.byte	0x04, 0x2f
        /*01be*/ 	.short	(.L_109 - .L_108)
	.align		4
.L_108:
        /*01c0*/ 	.word	index@(_ZN7cutlass13device_kernelIN5flash11enable_sm90INS1_16FlashAttnFwdSm90INS1_25CollectiveMainloopFwdSm90ILi2EN4cute5tupleIJNS5_1CILi1EEES8_S8_EEENS6_IJNS7_ILi128EEENS7_ILi96EEENS7_ILi64EEEEEELi256ENS_10bfloat16_tEfNS_4arch4Sm90ELb0ELb0ELb0ELb0ELb0ELb0ELb0ELb1ELb0ELb0ELb0ELb0EEENS1_21CollectiveEpilogueFwdINS6_IJSA_NS7_ILi256EEESB_EEES9_SE_SG_Li256ELb0ELb0ELb0ELb0EEENS1_29StaticPersistentTileSchedulerILb0EEEEEEEEEvNT_6ParamsE)
        /*01c4*/ 	.word	0x000000a8


	//----- nvinfo : EIATTR_FRAME_SIZE
	.align		4
.L_109:
        /*01c8*/ 	.byte	0x04, 0x11
        /*01ca*/ 	.short	(.L_111 - .L_110)
	.align		4
.L_110:
        /*01cc*/ 	.word	index@(_ZN7cutlass13device_kernelIN5flash11enable_sm90INS1_16FlashAttnFwdSm90INS1_25CollectiveMainloopFwdSm90ILi2EN4cute5tupleIJNS5_1CILi1EEES8_S8_EEENS6_IJNS7_ILi128EEENS7_ILi96EEENS7_ILi64EEEEEELi256ENS_10bfloat16_tEfNS_4arch4Sm90ELb0ELb0ELb0ELb0ELb0ELb0ELb0ELb1ELb0ELb0ELb0ELb0EEENS1_21CollectiveEpilogueFwdINS6_IJSA_NS7_ILi256EEESB_EEES9_SE_SG_Li256ELb0ELb0ELb0ELb0EEENS1_29StaticPersistentTileSchedulerILb0EEEEEEEEEvNT_6ParamsE)
        /*01d0*/ 	.word	0x00000020


	//----- nvinfo : EIATTR_REGCOUNT
	.align		4
.L_111:
        /*01d4*/ 	.byte	0x04, 0x2f
        /*01d6*/ 	.short	(.L_113 - .L_112)
	.align		4
.L_112:
        /*01d8*/ 	.word	index@(_ZN7cutlass13device_kernelIN5flash11enable_sm90INS1_16FlashAttnFwdSm90INS1_25CollectiveMainloopFwdSm90ILi2EN4cute5tupleIJNS5_1CILi1EEES8_S8_EEENS6_IJNS7_ILi64EEESA_SA_EEELi512ENS_10bfloat16_tEfNS_4arch4Sm90ELb1ELb0ELb0ELb1ELb0ELb1ELb1ELb0ELb0ELb0ELb0ELb0EEENS1_21CollectiveEpilogueFwdINS6_IJSA_NS7_ILi512EEESA_EEES9_SC_SE_Li256ELb1ELb0ELb0ELb0EEENS1_36VarlenDynamicPersistentTileSchedulerILi64ELi64ELi256ELi32ELb0ELb0ELb1ELb1ELb1ELb1EEEEEEEEEvNT_6ParamsE)
        /*01dc*/ 	.word	0x000000a8


	//----- nvinfo : EIATTR_FRAME_SIZE
	.align		4
.L_113:
        /*01e0*/ 	.byte	0x04, 0x11
        /*01e2*/ 	.short	(.L_115 - .L_114)
	.align		4
.L_114:
        /*01e4*/ 	.word	index@(_ZN7cutlass13device_kernelIN5flash11enable_sm90INS1_16FlashAttnFwdSm90INS1_25CollectiveMainloopFwdSm90ILi2EN4cute5tupleIJNS5_1CILi1EEES8_S8_EEENS6_IJNS7_ILi64EEESA_SA_EEELi512ENS_10bfloat16_tEfNS_4arch4Sm90ELb1ELb0ELb0ELb1ELb0ELb1ELb1ELb0ELb0ELb0ELb0ELb0EEENS1_21CollectiveEpilogueFwdINS6_IJSA_NS7_ILi512EEESA_EEES9_SC_SE_Li256ELb1ELb0ELb0ELb0EEENS1_36VarlenDynamicPersistentTileSchedulerILi64ELi64ELi256ELi32ELb0ELb0ELb1ELb1ELb1ELb1EEEEEEEEEvNT_6ParamsE)
        /*01e8*/ 	.word	0x00000038


	//----- nvinfo : EIATTR_REGCOUNT
	.align		4
.L_115:
        /*01ec*/ 	.byte	0x04, 0x2f
        /*01ee*/ 	.short	(.L_117 - .L_116)
	.align		4
.L_116:
        /*01f0*/ 	.word	index@(_ZN7cutlass13device_kernelIN5flash11enable_sm90INS1_16FlashAttnFwdSm90INS1_25CollectiveMainloopFwdSm90ILi2EN4cute5tupleIJNS5_1CILi1EEES8_S8_EEENS6_IJNS7_ILi64EEESA_SA_EEELi512ENS_10bfloat16_tEfNS_4arch4Sm90ELb1ELb0ELb0ELb1ELb0ELb0ELb1ELb0ELb0ELb0ELb0ELb0EEENS1_21CollectiveEpilogueFwdINS6_IJSA_NS7_ILi512EEESA_EEES9_SC_SE_Li256ELb1ELb0ELb0ELb0EEENS1_36VarlenDynamicPersistentTileSchedulerILi64ELi64ELi256ELi32ELb0ELb0ELb1ELb1ELb1ELb1EEEEEEEEEvNT_6ParamsE)
        /*01f4*/ 	.word	0x000000a8


	//----- nvinfo : EIATTR_FRAME_SIZE
	.align		4
.L_117:
        /*01f8*/ 	.byte	0x04, 0x11
        /*01fa*/ 	.short	(.L_119 - .L_118)
	.align		4
.L_118:
        /*01fc*/ 	.word	index@(_ZN7cutlass13device_kernelIN5flash11enable_sm90INS1_16FlashAttnFwdSm90INS1_25CollectiveMainloopFwdSm90ILi2EN4cute5tupleIJNS5_1CILi1EEES8_S8_EEENS6_IJNS7_ILi64EEESA_SA_EEELi512ENS_10bfloat16_tEfNS_4arch4Sm90ELb1ELb0ELb0ELb1ELb0ELb0ELb1ELb0ELb0ELb0ELb0ELb0EEENS1_21CollectiveEpilogueFwdINS6_IJSA_NS7_ILi512EEESA_EEES9_SC_SE_Li256ELb1ELb0ELb0ELb0EEENS1_36VarlenDynamicPersistentTileSchedulerILi64ELi64ELi256ELi32ELb0ELb0ELb1ELb1ELb1ELb1EEEEEEEEEvNT_6ParamsE)
        /*0200*/ 	.word	0x00000030


	//----- nvinfo : EIATTR_REGCOUNT
	.align		4
.L_119:
        /*0204*/ 	.byte	0x04, 0x2f
        /*0206*/ 	.short	(.L_121 - .L_120)
	.align		4
.L_120:
        /*0208*/ 	.word	index@(_ZN7cutlass13device_kernelIN5flash11enable_sm90INS1_16FlashAttnFwdSm90INS1_25CollectiveMainloopFwdSm90ILi2EN4cute5tupleIJNS5_1CILi1EEES8_S8_EEENS6_IJNS7_ILi64EEESA_SA_EEELi512ENS_10bfloat16_tEfNS_4arch4Sm90ELb1ELb0ELb0ELb1ELb0ELb1ELb0ELb0ELb0ELb0ELb0ELb0EEENS1_21CollectiveEpilogueFwdINS6_IJSA_NS7_ILi512EEESA_EEES9_SC_SE_Li256ELb1ELb0ELb0ELb0EEENS1_36VarlenDynamicPersistentTileSchedulerILi64ELi64ELi256ELi32ELb0ELb0ELb1ELb1ELb1ELb1EEEEEEEEEvNT_6ParamsE)
        /*020c*/ 	.word	0x000000a8


	//----- nvinfo : EIATTR_FRAME_SIZE
	.align		4
.L_121:
        /*0210*/ 	.byte	0x04, 0x11
        /*0212*/ 	.short	(.L_123 - .L_122)
	.align		4
.L_122:
        /*0214*/ 	.word	index@(_ZN7cutlass13device_kernelIN5flash11enable_sm90INS1_16FlashAttnFwdSm90INS1_25CollectiveMainloopFwdSm90ILi2EN4cute5tupleIJNS5_1CILi1EEES8_S8_EEENS6_IJNS7_ILi64EEESA_SA_EEELi512ENS_10bfloat16_tEfNS_4arch4Sm90ELb1ELb0ELb0ELb1ELb0ELb1ELb0ELb0ELb0ELb0ELb0ELb0EEENS1_21CollectiveEpilogueFwdINS6_IJSA_NS7_ILi512EEESA_EEES9_SC_SE_Li256ELb1ELb0ELb0ELb0EEENS1_36VarlenDynamicPersistentTileSchedulerILi64ELi64ELi256ELi32ELb0ELb0ELb1ELb1ELb1ELb1EEEEEEEEEvNT_6ParamsE)
        /*0218*/ 	.word	0x00000038


	//----- nvinfo : EIATTR_REGCOUNT
	.align		4
.L_123:
        /*021c*/ 	.byte	0x04, 0x2f
        /*021e*/ 	.short	(.L_125 - .L_124)
	.align		4
.L_124:
        /*0220*/ 	.word	index@(_ZN7cutlass13device_kernelIN5flash11enable_sm90INS1_16FlashAttnFwdSm90INS1_25CollectiveMainloopFwdSm90ILi2EN4cute5tupleIJNS5_1CILi1EEES8_S8_EEENS6_IJNS7_ILi64EEESA_SA_EEELi512ENS_10bfloat16_tEfNS_4arch4Sm90ELb1ELb0ELb0ELb1ELb0ELb0ELb0ELb0ELb0ELb0ELb0ELb0EEENS1_21CollectiveEpilogueFwdINS6_IJSA_NS7_ILi512EEESA_EEES9_SC_SE_Li256ELb1ELb0ELb0ELb0EEENS1_36VarlenDynamicPersistentTileSchedulerILi64ELi64ELi256ELi32ELb0ELb0ELb1ELb1ELb1ELb1EEEEEEEEEvNT_6ParamsE)
        /*0224*/ 	.word	0x000000a8


	//----- nvinfo : EIATTR_FRAME_SIZE
	.align		4
.L_125:
        /*0228*/ 	.byte	0x04, 0x11
        /*022a*/ 	.short	(.L_127 - .L_126)
	.align		4
.L_126:
        /*022c*/ 	.word	index@(_ZN7cutlass13device_kernelIN5flash11enable_sm90INS1_16FlashAttnFwdSm90INS1_25CollectiveMainloopFwdSm90ILi2EN4cute5tupleIJNS5_1CILi1EEES8_S8_EEENS6_IJNS7_ILi64EEESA_SA_EEELi512ENS_10bfloat16_tEfNS_4arch4Sm90ELb1ELb0ELb0ELb1ELb0ELb0ELb0ELb0ELb0ELb0ELb0ELb0EEENS1_21CollectiveEpilogueFwdINS6_IJSA_NS7_ILi512EEESA_EEES9_SC_SE_Li256ELb1ELb0ELb0ELb0EEENS1_36VarlenDynamicPersistentTileSchedulerILi64ELi64ELi256ELi32ELb0ELb0ELb1ELb1ELb1ELb1EEEEEEEEEvNT_6ParamsE)
        /*0230*/ 	.word	0x00000028


	//----- nvinfo : EIATTR_REGCOUNT
	.align		4
.L_127:
        /*0234*/ 	.byte	0x04, 0x2f
        /*0236*/ 	.short	(.L_129 - .L_128)
	.align		4
.L_128:
        /*0238*/ 	.word	index@(_ZN7cutlass13device_kernelIN5flash11enable_sm90INS1_16FlashAttnFwdSm90INS1_25CollectiveMainloopFwdSm90ILi2EN4cute5tupleIJNS5_1CILi1EEES8_S8_EEENS6_IJNS7_ILi64EEESA_SA_EEELi512ENS_10bfloat16_tEfNS_4arch4Sm90ELb1ELb0ELb0ELb0ELb0ELb0ELb1ELb0ELb0ELb0ELb0ELb0EEENS1_21CollectiveEpilogueFwdINS6_IJSA_NS7_ILi512EEESA_EEES9_SC_SE_Li256ELb0ELb0ELb0ELb0EEENS1_30DynamicPersistentTileSchedulerILi256ELi32ELb0ELb0ELb1EEEEEEEEEvNT_6ParamsE)
        /*023c*/ 	.word	0x000000a8


	//----- nvinfo : EIATTR_FRAME_SIZE
	.align		4
.L_129:
        /*0240*/ 	.byte	0x04, 0x11
        /*0242*/ 	.short	(.L_131 - .L_130)
	.align		4
.L_130:
        /*0244*/ 	.word	index@(_ZN7cutlass13device_kernelIN5flash11enable_sm90INS1_16FlashAttnFwdSm90INS1_25CollectiveMainloopFwdSm90ILi2EN4cute5tupleIJNS5_1CILi1EEES8_S8_EEENS6_IJNS7_ILi64EEESA_SA_EEELi512ENS_10bfloat16_tEfNS_4arch4Sm90ELb1ELb0ELb0ELb0ELb0ELb0ELb1ELb0ELb0ELb0ELb0ELb0EEENS1_21CollectiveEpilogueFwdINS6_IJSA_NS7_ILi512EEESA_EEES9_SC_SE_Li256ELb0ELb0ELb0ELb0EEENS1_30DynamicPersistentTileSchedulerILi256ELi32ELb0ELb0ELb1EEEEEEEEEvNT_6ParamsE)
        /*0248*/ 	.word	0x00000008


	//----- nvinfo : EIATTR_REGCOUNT
	.align		4
.L_131:
        /*024c*/ 	.byte	0x04, 0x2f
        /*024e*/ 	.short	(.L_133 - .L_132)
	.align		4
.L_132:
        /*0250*/ 	.word	index@(_ZN7cutlass13device_kernelIN5flash11enable_sm90INS1_16FlashAttnFwdSm90INS1_25CollectiveMainloopFwdSm90ILi2EN4cute5tupleIJNS5_1CILi1EEES8_S8_EEENS6_IJNS7_ILi64EEESA_SA_EEELi512ENS_10bfloat16_tEfNS_4arch4Sm90ELb1ELb0ELb0ELb0ELb0ELb0ELb0ELb0ELb0ELb0ELb0ELb0EEENS1_21CollectiveEpilogueFwdINS6_IJSA_NS7_ILi512EEESA_EEES9_SC_SE_Li256ELb0ELb0ELb0ELb0EEENS1_30DynamicPersistentTileSchedulerILi256ELi32ELb0ELb0ELb1EEEEEEEEEvNT_6ParamsE)
        /*0254*/ 	.word	0x000000a8


	//----- nvinfo : EIATTR_FRAME_SIZE
	.align		4
.L_133:
        /*0258*/ 	.byte	0x04, 0x11
        /*025a*/ 	.short	(.L_135 - .L_134)
	.align		4
.L_134:
        /*025c*/ 	.word	index@(_ZN7cutlass13device_kernelIN5flash11enable_sm90INS1_16FlashAttnFwdSm90INS1_25CollectiveMainloopFwdSm90ILi2EN4cute5tupleIJNS5_1CILi1EEES8_S8_EEENS6_IJNS7_ILi64EEESA_SA_EEELi512ENS_10bfloat16_tEfNS_4arch4Sm90ELb1ELb0ELb0ELb0ELb0ELb0ELb0ELb0ELb0ELb0ELb0ELb0EEENS1_21CollectiveEpilogueFwdINS6_IJSA_NS7_ILi512EEESA_EEES9_SC_SE_Li256ELb0ELb0ELb0ELb0EEENS1_30DynamicPersistentTileSchedulerILi256ELi32ELb0ELb0ELb1EEEEEEEEEvNT_6ParamsE)
        /*0260*/ 	.word	0x00000000


	//----- nvinfo : EIATTR_REGCOUNT
	.align		4
.L_135:
        /*0264*/ 	.byte	0x04, 0x2f
        /*0266*/ 	.short	(.L_137 - .L_136)
	.align		4
.L_136:
        /*0268*/ 	.word	index@(_ZN7cutlass13device_kernelIN5flash11enable_sm90INS1_16FlashAttnFwdSm90INS1_25CollectiveMainloopFwdSm90ILi2EN4cute5tupleIJNS5_1CILi1EEES8_S8_EEENS6_IJNS7_ILi64EEESA_SA_EEELi512ENS_10bfloat16_tEfNS_4arch4Sm90ELb0ELb1ELb0ELb1ELb0ELb1ELb1ELb0ELb0ELb0ELb0ELb0EEENS1_21CollectiveEpilogueFwdINS6_IJSA_NS7_ILi512EEESA_EEES9_SC_SE_Li256ELb1ELb0ELb0ELb0EEENS1_36VarlenDynamicPersistentTileSchedulerILi64ELi64ELi256ELi32ELb0ELb0ELb1ELb1ELb0ELb1EEEEEEEEEvNT_6ParamsE)
        /*026c*/ 	.word	0x000000a8


	//----- nvinfo : EIATTR_FRAME_SIZE
	.align		4
.L_137:
        /*0270*/ 	.byte	0x04, 0x11
        /*0272*/ 	.short	(.L_139 - .L_138)
	.align		4
.L_138:
        /*0274*/ 	.word	index@(_ZN7cutlass13device_kernelIN5flash11enable_sm90INS1_16FlashAttnFwdSm90INS1_25CollectiveMainloopFwdSm90ILi2EN4cute5tupleIJNS5_1CILi1EEES8_S8_EEENS6_IJNS7_ILi64EEESA_SA_EEELi512ENS_10bfloat16_tEfNS_4arch4Sm90ELb0ELb1ELb0ELb1ELb0ELb1ELb1ELb0ELb0ELb0ELb0ELb0EEENS1_21CollectiveEpilogueFwdINS6_IJSA_NS7_ILi512EEESA_EEES9_SC_SE_Li256ELb1ELb0ELb0ELb0EEENS1_36VarlenDynamicPersistentTileSchedulerILi64ELi64ELi256ELi32ELb0ELb0ELb1ELb1ELb0ELb1EEEEEEEEEvNT_6ParamsE)
        /*0278*/ 	.word	0x00000038


	//----- nvinfo : EIATTR_REGCOUNT
	.align		4
.L_139:
        /*027c*/ 	.byte	0x04, 0x2f
        /*027e*/ 	.short	(.L_141 - .L_140)
	.align		4
.L_140:
        /*0280*/ 	.word	index@(_ZN7cutlass13device_kernelIN5flash11enable_sm90INS1_16FlashAttnFwdSm90INS1_25CollectiveMainloopFwdSm90ILi2EN4cute5tupleIJNS5_1CILi1EEES8_S8_EEENS6_IJNS7_ILi64EEESA_SA_EEELi512ENS_10bfloat16_tEfNS_4arch4Sm90ELb0ELb1ELb0ELb1ELb0ELb0ELb1ELb0ELb0ELb0ELb0ELb0EEENS1_21CollectiveEpilogueFwdINS6_IJSA_NS7_ILi512EEESA_EEES9_SC_SE_Li256ELb1ELb0ELb0ELb0EEENS1_36VarlenDynamicPersistentTileSchedulerILi64ELi64ELi256ELi32ELb0ELb0ELb1ELb1ELb0ELb1EEEEEEEEEvNT_6ParamsE)
        /*0284*/ 	.word	0x000000a8


	//----- nvinfo : EIATTR_FRAME_SIZE
	.align		4
.L_141:
        /*0288*/ 	.byte	0x04, 0x11
        /*028a*/ 	.short	(.L_143 - .L_142)
	.align		4
.L_142:
        /*028c*/ 	.word	index@(_ZN7cutlass13device_kernelIN5flash11enable_sm90INS1_16FlashAttnFwdSm90INS1_25CollectiveMainloopFwdSm90ILi2EN4cute5tupleIJNS5_1CILi1EEES8_S8_EEENS6_IJNS7_ILi64EEESA_SA_EEELi512ENS_10bfloat16_tEfNS_4arch4Sm90ELb0ELb1ELb0ELb1ELb0ELb0ELb1ELb0ELb0ELb0ELb0ELb0EEENS1_21CollectiveEpilogueFwdINS6_IJSA_NS7_ILi512EEESA_EEES9_SC_SE_Li256ELb1ELb0ELb0ELb0EEENS1_36VarlenDynamicPersistentTileSchedulerILi64ELi64ELi256ELi32ELb0ELb0ELb1ELb1ELb0ELb1EEEEEEEEEvNT_6ParamsE)
        /*0290*/ 	.word	0x00000028


	//----- nvinfo : EIATTR_REGCOUNT
	.align		4
.L_143:
        /*0294*/ 	.byte	0x04, 0x2f
        /*0296*/ 	.short	(.L_145 - .L_144)
	.align		4
.L_144:
        /*0298*/ 	.word	index@(_ZN7cutlass13device_kernelIN5flash11enable_sm90INS1_16FlashAttnFwdSm90INS1_25CollectiveMainloopFwdSm90ILi2EN4cute5tupleIJNS5_1CILi1EEES8_S8_EEENS6_IJNS7_ILi64EEESA_SA_EEELi512ENS_10bfloat16_tEfNS_4arch4Sm90ELb0ELb1ELb0ELb1ELb0ELb1ELb0ELb0ELb0ELb0ELb0ELb0EEENS1_21CollectiveEpilogueFwdINS6_IJSA_NS7_ILi512EEESA_EEES9_SC_SE_Li256ELb1ELb0ELb0ELb0EEENS1_36VarlenDynamicPersistentTileSchedulerILi64ELi64ELi256ELi32ELb0ELb0ELb1ELb1ELb0ELb1EEEEEEEEEvNT_6ParamsE)
        /*029c*/ 	.word	0x000000a8


	//----- nvinfo : EIATTR_FRAME_SIZE
	.align		4
.L_145:
        /*02a0*/ 	.byte	0x04, 0x11
        /*02a2*/ 	.short	(.L_147 - .L_146)
	.align		4
.L_146:
        /*02a4*/ 	.word	index@(_ZN7cutlass13device_kernelIN5flash11enable_sm90INS1_16FlashAttnFwdSm90INS1_25CollectiveMainloopFwdSm90ILi2EN4cute5tupleIJNS5_1CILi1EEES8_S8_EEENS6_IJNS7_ILi64EEESA_SA_EEELi512ENS_10bfloat16_tEfNS_4arch4Sm90ELb0ELb1ELb0ELb1ELb0ELb1ELb0ELb0ELb0ELb0ELb0ELb0EEENS1_21CollectiveEpilogueFwdINS6_IJSA_NS7_ILi512EEESA_EEES9_SC_SE_Li256ELb1ELb0ELb0ELb0EEENS1_36VarlenDynamicPersistentTileSchedulerILi64ELi64ELi256ELi32ELb0ELb0ELb1ELb1ELb0ELb1EEEEEEEEEvNT_6ParamsE)
        /*02a8*/ 	.word	0x00000028


	//----- nvinfo : EIATTR_REGCOUNT
	.align		4
.L_147:
        /*02ac*/ 	.byte	0x04, 0x2f
        /*02ae*/ 	.short	(.L_149 - .L_148)
	.align		4
.L_148:
        /*02b0*/ 	.word	index@(_ZN7cutlass13device_kernelIN5flash11enable_sm90INS1_16FlashAttnFwdSm90INS1_25CollectiveMainloopFwdSm90ILi2EN4cute5tupleIJNS5_1CILi1EEES8_S8_EEENS6_IJNS7_ILi64EEESA_SA_EEELi512ENS_10bfloat16_tEfNS_4arch4Sm90ELb0ELb1ELb0ELb1ELb0ELb0ELb0ELb0ELb0ELb0ELb0ELb0EEENS1_21CollectiveEpilogueFwdINS6_IJSA_NS7_ILi512EEESA_EEES9_SC_SE_Li256ELb1ELb0ELb0ELb0EEENS1_36VarlenDynamicPersistentTileSchedulerILi64ELi64ELi256ELi32ELb0ELb0ELb1ELb1ELb0ELb1EEEEEEEEEvNT_6ParamsE)
        /*02b4*/ 	.word	0x000000a8


	//----- nvinfo : EIATTR_FRAME_SIZE
	.align		4
.L_149:
        /*02b8*/ 	.byte	0x04, 0x11
        /*02ba*/ 	.short	(.L_151 - .L_150)
	.align		4
.L_150:
        /*02bc*/ 	.word	index@(_ZN7cutlass13device_kernelIN5flash11enable_sm90INS1_16FlashAttnFwdSm90INS1_25CollectiveMainloopFwdSm90ILi2EN4cute5tupleIJNS5_1CILi1EEES8_S8_EEENS6_IJNS7_ILi64EEESA_SA_EEELi512ENS_10bfloat16_tEfNS_4arch4Sm90ELb0ELb1ELb0ELb1ELb0ELb0ELb0ELb0ELb0ELb0ELb0ELb0EEENS1_21CollectiveEpilogueFwdINS6_IJSA_NS7_ILi512EEESA_EEES9_SC_SE_Li256ELb1ELb0ELb0ELb0EEENS1_36VarlenDynamicPersistentTileSchedulerILi64ELi64ELi256ELi32ELb0ELb0ELb1ELb1ELb0ELb1EEEEEEEEEvNT_6ParamsE)
        /*02c0*/ 	.word	0x00000020


	//----- nvinfo : EIATTR_REGCOUNT
	.align		4
.L_151:
        /*02c4*/ 	.byte	0x04, 0x2f
        /*02c6*/ 	.short	(.L_153 - .L_152)
	.align		4
.L_152:
        /*02c8*/ 	.word	index@(_ZN7cutlass13device_kernelIN5flash11enable_sm90INS1_16FlashAttnFwdSm90INS1_25CollectiveMainloopFwdSm90ILi2EN4cute5tupleIJNS5_1CILi1EEES8_S8_EEENS6_IJNS7_ILi64EEESA_SA_EEELi512ENS_10bfloat16_tEfNS_4arch4Sm90ELb0ELb1ELb0ELb0ELb0ELb0ELb1ELb0ELb0ELb0ELb0ELb0EEENS1_21CollectiveEpilogueFwdINS6_IJSA_NS7_ILi512EEESA_EEES9_SC_SE_Li256ELb0ELb0ELb0ELb0EEENS1_30DynamicPersistentTileSchedulerILi256ELi32ELb0ELb0ELb1EEEEEEEEEvNT_6ParamsE)
        /*02cc*/ 	.word	0x000000a8


	//----- nvinfo : EIATTR_FRAME_SIZE
	.align		4
.L_153:
        /*02d0*/ 	.byte	0x04, 0x11
        /*02d2*/ 	.short	(.L_155 - .L_154)
	.align		4
.L_154:
        /*02d4*/ 	.word	index@(_ZN7cutlass13device_kernelIN5flash11enable_sm90INS1_16FlashAttnFwdSm90INS1_25CollectiveMainloopFwdSm90ILi2EN4cute5tupleIJNS5_1CILi1EEES8_S8_EEENS6_IJNS7_ILi64EEESA_SA_EEELi512ENS_10bfloat16_tEfNS_4arch4Sm90ELb0ELb1ELb0ELb0ELb0ELb0ELb1ELb0ELb0ELb0ELb0ELb0EEENS1_21CollectiveEpilogueFwdINS6_IJSA_NS7_ILi512EEESA_EEES9_SC_SE_Li256ELb0ELb0ELb0ELb0EEENS1_30DynamicPersistentTileSchedulerILi256ELi32ELb0ELb0ELb1EEEEEEEEEvNT_6ParamsE)
        /*02d8*/ 	.word	0x00000008


	//----- nvinfo : EIATTR_REGCOUNT
	.align		4
.L_155:
        /*02dc*/ 	.byte	0x04, 0x2f
        /*02de*/ 	.short	(.L_157 - .L_156)
	.align		4
.L_156:
        /*02e0*/ 	.word	index@(_ZN7cutlass13device_kernelIN5flash11enable_sm90INS1_16FlashAttnFwdSm90INS1_25CollectiveMainloopFwdSm90ILi2EN4cute5tupleIJNS5_1CILi1EEES8_S8_EEENS6_IJNS7_ILi64EEESA_SA_EEELi512ENS_10bfloat16_tEfNS_4arch4Sm90ELb0ELb1ELb0ELb0ELb0ELb0ELb0ELb0ELb0ELb0ELb0ELb0EEENS1_21CollectiveEpilogueFwdINS6_IJSA_NS7_ILi512EEESA_EEES9_SC_SE_Li256ELb0ELb0ELb0ELb0EEENS1_30DynamicPersistentTileSchedulerILi256ELi32ELb0ELb0ELb1EEEEEEEEEvNT_6ParamsE)
        /*02e4*/ 	.word	0x000000a8


	//----- nvinfo : EIATTR_FRAME_SIZE
	.align		4
.L_157:
        /*02e8*/ 	.byte	0x04, 0x11
        /*02ea*/ 	.short	(.L_159 - .L_158)
	.align		4
.L_158:
        /*02ec*/ 	.word	index@(_ZN7cutlass13device_kernelIN5flash11enable_sm90INS1_16FlashAttnFwdSm90INS1_25CollectiveMainloopFwdSm90ILi2EN4cute5tupleIJNS5_1CILi1EEES8_S8_EEENS6_IJNS7_ILi64EEESA_SA_EEELi512ENS_10bfloat16_tEfNS_4arch4Sm90ELb0ELb1ELb0ELb0ELb0ELb0ELb0ELb0ELb0ELb0ELb0ELb0EEENS1_21CollectiveEpilogueFwdINS6_IJSA_NS7_ILi512EEESA_EEES9_SC_SE_Li256ELb0ELb0ELb0ELb0EEENS1_30DynamicPersistentTileSchedulerILi256ELi32ELb0ELb0ELb1EEEEEEEEEvNT_6ParamsE)
        /*02f0*/ 	.word	0x00000000


	//----- nvinfo : EIATTR_REGCOUNT
	.align		4
.L_159:
        /*02f4*/ 	.byte	0x04, 0x2f
        /*02f6*/ 	.short	(.L_161 - .L_160)
	.align		4
.L_160:
        /*02f8*/ 	.word	index@(_ZN7cutlass13device_kernelIN5flash11enable_sm90INS1_16FlashAttnFwdSm90INS1_25CollectiveMainloopFwdSm90ILi2EN4cute5tupleIJNS5_1CILi1EEES8_S8_EEENS6_IJNS7_ILi64EEESA_SA_EEELi512ENS_10bfloat16_tEfNS_4arch4Sm90ELb0ELb0ELb0ELb1ELb0ELb1ELb1ELb0ELb0ELb0ELb0ELb0EEENS1_21CollectiveEpilogueFwdINS6_IJSA_NS7_ILi512EEESA_EEES9_SC_SE_Li256ELb1ELb0ELb0ELb0EEENS1_36VarlenDynamicPersistentTileSchedulerILi64ELi64ELi256ELi32ELb0ELb0ELb1ELb0ELb1ELb1EEEEEEEEEvNT_6ParamsE)
        /*02fc*/ 	.word	0x000000a8


	//----- nvinfo : EIATTR_FRAME_SIZE
	.align		4
.L_161:
        /*0300*/ 	.byte	0x04, 0x11
        /*0302*/ 	.short	(.L_163 - .L_162)
	.align		4
.L_162:
        /*0304*/ 	.word	index@(_ZN7cutlass13device_kernelIN5flash11enable_sm90INS1_16FlashAttnFwdSm90INS1_25CollectiveMainloopFwdSm90ILi2EN4cute5tupleIJNS5_1CILi1EEES8_S8_EEENS6_IJNS7_ILi64EEESA_SA_EEELi512ENS_10bfloat16_tEfNS_4arch4Sm90ELb0ELb0ELb0ELb1ELb0ELb1ELb1ELb0ELb0ELb0ELb0ELb0EEENS1_21CollectiveEpilogueFwdINS6_IJSA_NS7_ILi512EEESA_EEES9_SC_SE_Li256ELb1ELb0ELb0ELb0EEENS1_36VarlenDynamicPersistentTileSchedulerILi64ELi64ELi256ELi32ELb0ELb0ELb1ELb0ELb1ELb1EEEEEEEEEvNT_6ParamsE)
        /*0308*/ 	.word	0x00000040


	//----- nvinfo : EIATTR_REGCOUNT
	.align		4
.L_163:
        /*030c*/ 	.byte	0x04, 0x2f
        /*030e*/ 	.short	(.L_165 - .L_164)
	.align		4
.L_164:
        /*0310*/ 	.word	index@(_ZN7cutlass13device_kernelIN5flash11enable_sm90INS1_16FlashAttnFwdSm90INS1_25CollectiveMainloopFwdSm90ILi2EN4cute5tupleIJNS5_1CILi1EEES8_S8_EEENS6_IJNS7_ILi64EEESA_SA_EEELi512ENS_10bfloat16_tEfNS_4arch4Sm90ELb0ELb0ELb0ELb1ELb0ELb0ELb1ELb0ELb0ELb0ELb0ELb0EEENS1_21CollectiveEpilogueFwdINS6_IJSA_NS7_ILi512EEESA_EEES9_SC_SE_Li256ELb1ELb0ELb0ELb0EEENS1_36VarlenDynamicPersistentTileSchedulerILi64ELi64ELi256ELi32ELb0ELb0ELb1ELb0ELb1ELb1EEEEEEEEEvNT_6ParamsE)
        /*0314*/ 	.word	0x000000a8


	//----- nvinfo : EIATTR_FRAME_SIZE
	.align		4
.L_165:
        /*0318*/ 	.byte	0x04, 0x11
        /*031a*/ 	.short	(.L_167 - .L_166)
	.align		4
.L_166:
        /*031c*/ 	.word	index@(_ZN7cutlass13device_kernelIN5flash11enable_sm90INS1_16FlashAttnFwdSm90INS1_25CollectiveMainloopFwdSm90ILi2EN4cute5tupleIJNS5_1CILi1EEES8_S8_EEENS6_IJNS7_ILi64EEESA_SA_EEELi512ENS_10bfloat16_tEfNS_4arch4Sm90ELb0ELb0ELb0ELb1ELb0ELb0ELb1ELb0ELb0ELb0ELb0ELb0EEENS1_21CollectiveEpilogueFwdINS6_IJSA_NS7_ILi512EEESA_EEES9_SC_SE_Li256ELb1ELb0ELb0ELb0EEENS1_36VarlenDynamicPersistentTileSchedulerILi64ELi64ELi256ELi32ELb0ELb0ELb1ELb0ELb1ELb1EEEEEEEEEvNT_6ParamsE)
        /*0320*/ 	.word	0x00000038


	//----- nvinfo : EIATTR_REGCOUNT
	.align		4
.L_167:
        /*0324*/ 	.byte	0x04, 0x2f
        /*0326*/ 	.short	(.L_169 - .L_168)
	.align		4
.L_168:
        /*0328*/ 	.word	index@(_ZN7cutlass13device_kernelIN5flash11enable_sm90INS1_16FlashAttnFwdSm90INS1_25CollectiveMainloopFwdSm90ILi2EN4cute5tupleIJNS5_1CILi1EEES8_S8_EEENS6_IJNS7_ILi64EEESA_SA_EEELi512ENS_10bfloat16_tEfNS_4arch4Sm90ELb0ELb0ELb0ELb1ELb0ELb1ELb0ELb0ELb0ELb0ELb0ELb0EEENS1_21CollectiveEpilogueFwdINS6_IJSA_NS7_ILi512EEESA_EEES9_SC_SE_Li256ELb1ELb0ELb0ELb0EEENS1_36VarlenDynamicPersistentTileSchedulerILi64ELi64ELi256ELi32ELb0ELb0ELb1ELb0ELb1ELb1EEEEEEEEEvNT_6ParamsE)
        /*032c*/ 	.word	0x000000a8


	//----- nvinfo : EIATTR_FRAME_SIZE
	.align		4
.L_169:
        /*0330*/ 	.byte	0x04, 0x11
        /*0332*/ 	.short	(.L_171 - .L_170)
	.align		4
.L_170:
        /*0334*/ 	.word	index@(_ZN7cutlass13device_kernelIN5flash11enable_sm90INS1_16FlashAttnFwdSm90INS1_25CollectiveMainloopFwdSm90ILi2EN4cute5tupleIJNS5_1CILi1EEES8_S8_EEENS6_IJNS7_ILi64EEESA_SA_EEELi512ENS_10bfloat16_tEfNS_4arch4Sm90ELb0ELb0ELb0ELb1ELb0ELb1ELb0ELb0ELb0ELb0ELb0ELb0EEENS1_21CollectiveEpilogueFwdINS6_IJSA_NS7_ILi512EEESA_EEES9_SC_SE_Li256ELb1ELb0ELb0ELb0EEENS1_36VarlenDynamicPersistentTileSchedulerILi64ELi64ELi256ELi32ELb0ELb0ELb1ELb0ELb1ELb1EEEEEEEEEvNT_6ParamsE)
        /*0338*/ 	.word	0x00000040


	//----- nvinfo : EIATTR_REGCOUNT
	.align		4
.L_171:
        /*033c*/ 	.byte	0x04, 0x2f
        /*033e*/ 	.short	(.L_173 - .L_172)
	.align		4
.L_172:
        /*0340*/ 	.word	index@(_ZN7cutlass13device_kernelIN5flash11enable_sm90INS1_16FlashAttnFwdSm90INS1_25CollectiveMainloopFwdSm90ILi2EN4cute5tupleIJNS5_1CILi1EEES8_S8_EEENS6_IJNS7_ILi64EEESA_SA_EEELi512ENS_10bfloat16_tEfNS_4arch4Sm90ELb0ELb0ELb0ELb1ELb0ELb0ELb0ELb0ELb0ELb0ELb0ELb0EEENS1_21CollectiveEpilogueFwdINS6_IJSA_NS7_ILi512EEESA_EEES9_SC_SE_Li256ELb1ELb0ELb0ELb0EEENS1_36VarlenDynamicPersistentTileSchedulerILi64ELi64ELi256ELi32ELb0ELb0ELb1ELb0ELb1ELb1EEEEEEEEEvNT_6ParamsE)
        /*0344*/ 	.word	0x000000a8


	//----- nvinfo : EIATTR_FRAME_SIZE
	.align		4
.L_173:
        /*0348*/ 	.byte	0x04, 0x11
        /*034a*/ 	.short	(.L_175 - .L_174)
	.align		4
.L_174:
        /*034c*/ 	.word	index@(_ZN7cutlass13device_kernelIN5flash11enable_sm90INS1_16FlashAttnFwdSm90INS1_25CollectiveMainloopFwdSm90ILi2EN4cute5tupleIJNS5_1CILi1EEES8_S8_EEENS6_IJNS7_ILi64EEESA_SA_EEELi512ENS_10bfloat16_tEfNS_4arch4Sm90ELb0ELb0ELb0ELb1ELb0ELb0ELb0ELb0ELb0ELb0ELb0ELb0EEENS1_21CollectiveEpilogueFwdINS6_IJSA_NS7_ILi512EEESA_EEES9_SC_SE_Li256ELb1ELb0ELb0ELb0EEENS1_36VarlenDynamicPersistentTileSchedulerILi64ELi64ELi256ELi32ELb0ELb0ELb1ELb0ELb1ELb1EEEEEEEEEvNT_6ParamsE)
        /*0350*/ 	.word	0x00000030


	//----- nvinfo : EIATTR_REGCOUNT
	.align		4
.L_175:
        /*0354*/ 	.byte	0x04, 0x2f
        /*0356*/ 	.short	(.L_177 - .L_176)
	.align		4
.L_176:
        /*0358*/ 	.word	index@(_ZN7cutlass13device_kernelIN5flash11enable_sm90INS1_16FlashAttnFwdSm90INS1_25CollectiveMainloopFwdSm90ILi2EN4cute5tupleIJNS5_1CILi1EEES8_S8_EEENS6_IJNS7_ILi64EEESA_SA_EEELi512ENS_10bfloat16_tEfNS_4arch4Sm90ELb0ELb0ELb0ELb0ELb0ELb0ELb1ELb0ELb0ELb0ELb0ELb0EEENS1_21CollectiveEpilogueFwdINS6_IJSA_NS7_ILi512EEESA_EEES9_SC_SE_Li256ELb0ELb0ELb0ELb0EEENS1_29StaticPersistentTileSchedulerILb0EEEEEEEEEvNT_6ParamsE)
        /*035c*/ 	.word	0x000000a8


	//----- nvinfo : EIATTR_FRAME_SIZE
	.align		4
.L_177:
        /*0360*/ 	.byte	0x04, 0x11
        /*0362*/ 	.short	(.L_179 - .L_178)
	.align		4
.L_178:
        /*0364*/ 	.word	index@(_ZN7cutlass13device_kernelIN5flash11enable_sm90INS1_16FlashAttnFwdSm90INS1_25CollectiveMainloopFwdSm90ILi2EN4cute5tupleIJNS5_1CILi1EEES8_S8_EEENS6_IJNS7_ILi64EEESA_SA_EEELi512ENS_10bfloat16_tEfNS_4arch4Sm90ELb0ELb0ELb0ELb0ELb0ELb0ELb1ELb0ELb0ELb0ELb0ELb0EEENS1_21CollectiveEpilogueFwdINS6_IJSA_NS7_ILi512EEESA_EEES9_SC_SE_Li256ELb0ELb0ELb0ELb0EEENS1_29StaticPersistentTileSchedulerILb0EEEEEEEEEvNT_6ParamsE)
        /*0368*/ 	.word	0x00000020


	//----- nvinfo : EIATTR_REGCOUNT
	.align		4
.L_179:
        /*036c*/ 	.byte	0x04, 0x2f
        /*036e*/ 	.short	(.L_181 - .L_180)
	.align		4
.L_180:
        /*0370*/ 	.word	index@(_ZN7cutlass13device_kernelIN5flash11enable_sm90INS1_16FlashAttnFwdSm90INS1_25CollectiveMainloopFwdSm90ILi2EN4cute5tupleIJNS5_1CILi1EEES8_S8_EEENS6_IJNS7_ILi64EEESA_SA_EEELi512ENS_10bfloat16_tEfNS_4arch4Sm90ELb0ELb0ELb0ELb0ELb0ELb0ELb0ELb0ELb0ELb0ELb0ELb0EEENS1_21CollectiveEpilogueFwdINS6_IJSA_NS7_ILi512EEESA_EEES9_SC_SE_Li256ELb0ELb0ELb0ELb0EEENS1_29StaticPersistentTileSchedulerILb0EEEEEEEEEvNT_6ParamsE)
        /*0374*/ 	.word	0x000000a8


	//----- nvinfo : EIATTR_FRAME_SIZE
	.align		4
.L_181:
        /*0378*/ 	.byte	0x04, 0x11
        /*037a*/ 	.short	(.L_183 - .L_182)
	.align		4
.L_182:
        /*037c*/ 	.word	index@(_ZN7cutlass13device_kernelIN5flash11enable_sm90INS1_16FlashAttnFwdSm90INS1_25CollectiveMainloopFwdSm90ILi2EN4cute5tupleIJNS5_1CILi1EEES8_S8_EEENS6_IJNS7_ILi64EEESA_SA_EEELi512ENS_10bfloat16_tEfNS_4arch4Sm90ELb0ELb0ELb0ELb0ELb0ELb0ELb0ELb0ELb0ELb0ELb0ELb0EEENS1_21CollectiveEpilogueFwdINS6_IJSA_NS7_ILi512EEESA_EEES9_SC_SE_Li256ELb0ELb0ELb0ELb0EEENS1_29StaticPersistentTileSchedulerILb0EEEEEEEEEvNT_6ParamsE)
        /*0380*/ 	.word	0x00000020


	//----- nvinfo : EIATTR_REGCOUNT
	.align		4
.L_183:
        /*0384*/ 	.byte	0x04, 0x2f
        /*0386*/ 	.short	(.L_185 - .L_184)
	.align		4
.L_184:
        /*0388*/ 	.word	index@(_ZN7cutlass13device_kernelIN5flash11enable_sm90INS1_16FlashAttnFwdSm90INS1_25CollectiveMainloopFwdSm90ILi2EN4cute5tupleIJNS5_1CILi1EEES8_S8_EEENS6_IJNS7_ILi128EEESA_NS7_ILi192EEEEEELi128ENS_10bfloat16_tEfNS_4arch4Sm90ELb1ELb0ELb0ELb1ELb0ELb1ELb0ELb1ELb1ELb0ELb0ELb0EEENS1_21CollectiveEpilogueFwdINS6_IJSA_SA_SA_EEES9_SD_SF_Li256ELb1ELb0ELb0ELb0EEENS1_36VarlenDynamicPersistentTileSchedulerILi128ELi128ELi256ELi32ELb0ELb0ELb1ELb1ELb1ELb1EEEEEEEEEvNT_6ParamsE)
        /*038c*/ 	.word	0x000000a8


	//----- nvinfo : EIATTR_FRAME_SIZE
	.align		4
.L_185:
        /*0390*/ 	.byte	0x04, 0x11
        /*0392*/ 	.short	(.L_187 - .L_186)
	.align		4
.L_186:
        /*0394*/ 	.word	index@(_ZN7cutlass13device_kernelIN5flash11enable_sm90INS1_16FlashAttnFwdSm90INS1_25CollectiveMainloopFwdSm90ILi2EN4cute5tupleIJNS5_1CILi1EEES8_S8_EEENS6_IJNS7_ILi128EEESA_NS7_ILi192EEEEEELi128ENS_10bfloat16_tEfNS_4arch4Sm90ELb1ELb0ELb0ELb1ELb0ELb1ELb0ELb1ELb1ELb0ELb0ELb0EEENS1_21CollectiveEpilogueFwdINS6_IJSA_SA_SA_EEES9_SD_SF_Li256ELb1ELb0ELb0ELb0EEENS1_36VarlenDynamicPersistentTileSchedulerILi128ELi128ELi256ELi32ELb0ELb0ELb1ELb1ELb1ELb1EEEEEEEEEvNT_6ParamsE)
        /*0398*/ 	.word	0x00000048


	//----- nvinfo : EIATTR_REGCOUNT
	.align		4
.L_187:
        /*039c*/ 	.byte	0x04, 0x2f
        /*039e*/ 	.short	(.L_189 - .L_188)
	.align		4
.L_188:
        /*03a0*/ 	.word	index@(_ZN7cutlass13device_kernelIN5flash11enable_sm90INS1_16FlashAttnFwdSm90INS1_25CollectiveMainloopFwdSm90ILi2EN4cute5tupleIJNS5_1CILi1EEES8_S8_EEENS6_IJNS7_ILi128EEESA_NS7_ILi192EEEEEELi128ENS_10bfloat16_tEfNS_4arch4Sm90ELb1ELb0ELb0ELb1ELb0ELb0ELb0ELb1ELb1ELb0ELb0ELb0EEENS1_21CollectiveEpilogueFwdINS6_IJSA_SA_SA_EEES9_SD_SF_Li256ELb1ELb0ELb0ELb0EEENS1_36VarlenDynamicPersistentTileSchedulerILi128ELi128ELi256ELi32ELb0ELb0ELb1ELb1ELb1ELb1EEEEEEEEEvNT_6ParamsE)
        /*03a4*/ 	.word	0x000000a8


	//----- nvinfo : EIATTR_FRAME_SIZE
	.align		4
.L_189:
        /*03a8*/ 	.byte	0x04, 0x11
        /*03aa*/ 	.short	(.L_191 - .L_190)
	.align		4
.L_190:
        /*03ac*/ 	.word	index@(_ZN7cutlass13device_kernelIN5flash11enable_sm90INS1_16FlashAttnFwdSm90INS1_25CollectiveMainloopFwdSm90ILi2EN4cute5tupleIJNS5_1CILi1EEES8_S8_EEENS6_IJNS7_ILi128EEESA_NS7_ILi192EEEEEELi128ENS_10bfloat16_tEfNS_4arch4Sm90ELb1ELb0ELb0ELb1ELb0ELb0ELb0ELb1ELb1ELb0ELb0ELb0EEENS1_21CollectiveEpilogueFwdINS6_IJSA_SA_SA_EEES9_SD_SF_Li256ELb1ELb0ELb0ELb0EEENS1_36VarlenDynamicPersistentTileSchedulerILi128ELi128ELi256ELi32ELb0ELb0ELb1ELb1ELb1ELb1EEEEEEEEEvNT_6ParamsE)
        /*03b0*/ 	.word	0x00000030


	//----- nvinfo : EIATTR_REGCOUNT
	.align		4
.L_191:
        /*03b4*/ 	.byte	0x04, 0x2f
        /*03b6*/ 	.short	(.L_193 - .L_192)
	.align		4
.L_192:
        /*03b8*/ 	.word	index@(_ZN7cutlass13device_kernelIN5flash11enable_sm90INS1_16FlashAttnFwdSm90INS1_25CollectiveMainloopFwdSm90ILi2EN4cute5tupleIJNS5_1CILi1EEES8_S8_EEENS6_IJNS7_ILi128EEESA_NS7_ILi192EEEEEELi128ENS_10bfloat16_tEfNS_4arch4Sm90ELb1ELb0ELb0ELb0ELb0ELb0ELb0ELb1ELb1ELb0ELb0ELb0EEENS1_21CollectiveEpilogueFwdINS6_IJSA_SA_SA_EEES9_SD_SF_Li256ELb0ELb0ELb0ELb0EEENS1_30DynamicPersistentTileSchedulerILi256ELi32ELb0ELb0ELb1EEEEEEEEEvNT_6ParamsE)
        /*03bc*/ 	.word	0x000000a8


	//----- nvinfo : EIATTR_FRAME_SIZE
	.align		4
.L_193:
        /*03c0*/ 	.byte	0x04, 0x11
        /*03c2*/ 	.short	(.L_195 - .L_194)
	.align		4
.L_194:
        /*03c4*/ 	.word	index@(_ZN7cutlass13device_kernelIN5flash11enable_sm90INS1_16FlashAttnFwdSm90INS1_25CollectiveMainloopFwdSm90ILi2EN4cute5tupleIJNS5_1CILi1EEES8_S8_EEENS6_IJNS7_ILi128EEESA_NS7_ILi192EEEEEELi128ENS_10bfloat16_tEfNS_4arch4Sm90ELb1ELb0ELb0ELb0ELb0ELb0ELb0ELb1ELb1ELb0ELb0ELb0EEENS1_21CollectiveEpilogueFwdINS6_IJSA_SA_SA_EEES9_SD_SF_Li256ELb0ELb0ELb0ELb0EEENS1_30DynamicPersistentTileSchedulerILi256ELi32ELb0ELb0ELb1EEEEEEEEEvNT_6ParamsE)
        /*03c8*/ 	.word	0x00000008


	//----- nvinfo : EIATTR_REGCOUNT
	.align		4
.L_195:
        /*03cc*/ 	.byte	0x04, 0x2f
        /*03ce*/ 	.short	(.L_197 - .L_196)
	.align		4
.L_196:
        /*03d0*/ 	.word	index@(_ZN7cutlass13device_kernelIN5flash11enable_sm90INS1_16FlashAttnFwdSm90INS1_25CollectiveMainloopFwdSm90ILi2EN4cute5tupleIJNS5_1CILi1EEES8_S8_EEENS6_IJNS7_ILi128EEENS7_ILi96EEENS7_ILi192EEEEEELi128ENS_10bfloat16_tEfNS_4arch4Sm90ELb0ELb1ELb0ELb1ELb0ELb1ELb0ELb1ELb1ELb0ELb0ELb0EEENS1_21CollectiveEpilogueFwdINS6_IJSA_SA_SB_EEES9_SE_SG_Li256ELb1ELb0ELb0ELb0EEENS1_36VarlenDynamicPersistentTileSchedulerILi128ELi96ELi256ELi32ELb0ELb0ELb1ELb1ELb0ELb1EEEEEEEEEvNT_6ParamsE)
        /*03d4*/ 	.word	0x000000a8


	//----- nvinfo : EIATTR_FRAME_SIZE
	.align		4
.L_197:
        /*03d8*/ 	.byte	0x04, 0x11
        /*03da*/ 	.short	(.L_199 - .L_198)
	.align		4
.L_198:
        /*03dc*/ 	.word	index@(_ZN7cutlass13device_kernelIN5flash11enable_sm90INS1_16FlashAttnFwdSm90INS1_25CollectiveMainloopFwdSm90ILi2EN4cute5tupleIJNS5_1CILi1EEES8_S8_EEENS6_IJNS7_ILi128EEENS7_ILi96EEENS7_ILi192EEEEEELi128ENS_10bfloat16_tEfNS_4arch4Sm90ELb0ELb1ELb0ELb1ELb0ELb1ELb0ELb1ELb1ELb0ELb0ELb0EEENS1_21CollectiveEpilogueFwdINS6_IJSA_SA_SB_EEES9_SE_SG_Li256ELb1ELb0ELb0ELb0EEENS1_36VarlenDynamicPersistentTileSchedulerILi128ELi96ELi256ELi32ELb0ELb0ELb1ELb1ELb0ELb1EEEEEEEEEvNT_6ParamsE)
        /*03e0*/ 	.word	0x00000040


	//----- nvinfo : EIATTR_REGCOUNT
	.align		4
.L_199:
        /*03e4*/ 	.byte	0x04, 0x2f
        /*03e6*/ 	.short	(.L_201 - .L_200)
	.align		4
.L_200:
        /*03e8*/ 	.word	index@(_ZN7cutlass13device_kernelIN5flash11enable_sm90INS1_16FlashAttnFwdSm90INS1_25CollectiveMainloopFwdSm90ILi2EN4cute5tupleIJNS5_1CILi1EEES8_S8_EEENS6_IJNS7_ILi128EEENS7_ILi96EEENS7_ILi192EEEEEELi128ENS_10bfloat16_tEfNS_4arch4Sm90ELb0ELb1ELb0ELb1ELb0ELb0ELb0ELb1ELb1ELb0ELb0ELb0EEENS1_21CollectiveEpilogueFwdINS6_IJSA_SA_SB_EEES9_SE_SG_Li256ELb1ELb0ELb0ELb0EEENS1_36VarlenDynamicPersistentTileSchedulerILi128ELi96ELi256ELi32ELb0ELb0ELb1ELb1ELb0ELb1EEEEEEEEEvNT_6ParamsE)
        /*03ec*/ 	.word	0x000000a8


	//----- nvinfo : EIATTR_FRAME_SIZE
	.align		4
.L_201:
        /*03f0*/ 	.byte	0x04, 0x11
        /*03f2*/ 	.short	(.L_203 - .L_202)
	.align		4
.L_202:
        /*03f4*/ 	.word	index@(_ZN7cutlass13device_kernelIN5flash11enable_sm90INS1_16FlashAttnFwdSm90INS1_25CollectiveMainloopFwdSm90ILi2EN4cute5tupleIJNS5_1CILi1EEES8_S8_EEENS6_IJNS7_ILi128EEENS7_ILi96EEENS7_ILi192EEEEEELi128ENS_10bfloat16_tEfNS_4arch4Sm90ELb0ELb1ELb0ELb1ELb0ELb0ELb0ELb1ELb1ELb0ELb0ELb0EEENS1_21CollectiveEpilogueFwdINS6_IJSA_SA_SB_EEES9_SE_SG_Li256ELb1ELb0ELb0ELb0EEENS1_36VarlenDynamicPersistentTileSchedulerILi128ELi96ELi256ELi32ELb0ELb0ELb1ELb1ELb0ELb1EEEEEEEEEvNT_6ParamsE)
        /*03f8*/ 	.word	0x00000028


	//----- nvinfo : EIATTR_REGCOUNT
	.align		4
.L_203:
        /*03fc*/ 	.byte	0x04, 0x2f
        /*03fe*/ 	.short	(.L_205 - .L_204)
	.align		4
.L_204:
        /*0400*/ 	.word	index@(_ZN7cutlass13device_kernelIN5flash11enable_sm90INS1_16FlashAttnFwdSm90INS1_25CollectiveMainloopFwdSm90ILi2EN4cute5tupleIJNS5_1CILi1EEES8_S8_EEENS6_IJNS7_ILi128EEENS7_ILi96EEENS7_ILi192EEEEEELi128ENS_10bfloat16_tEfNS_4arch4Sm90ELb0ELb1ELb0ELb0ELb0ELb0ELb0ELb1ELb1ELb0ELb0ELb0EEENS1_21CollectiveEpilogueFwdINS6_IJSA_SA_SB_EEES9_SE_SG_Li256ELb0ELb0ELb0ELb0EEENS1_30DynamicPersistentTileSchedulerILi256ELi32ELb0ELb0ELb1EEEEEEEEEvNT_6ParamsE)
        /*0404*/ 	.word	0x000000a8


	//----- nvinfo : EIATTR_FRAME_SIZE
	.align		4
.L_205:
        /*0408*/ 	.byte	0x04, 0x11
        /*040a*/ 	.short	(.L_207 - .L_206)
	.align		4
.L_206:
        /*040c*/ 	.word	index@(_ZN7cutlass13device_kernelIN5flash11enable_sm90INS1_16FlashAttnFwdSm90INS1_25CollectiveMainloopFwdSm90ILi2EN4cute5tupleIJNS5_1CILi1EEES8_S8_EEENS6_IJNS7_ILi128EEENS7_ILi96EEENS7_ILi192EEEEEELi128ENS_10bfloat16_tEfNS_4arch4Sm90ELb0ELb1ELb0ELb0ELb0ELb0ELb0ELb1ELb1ELb0ELb0ELb0EEENS1_21CollectiveEpilogueFwdINS6_IJSA_SA_SB_EEES9_SE_SG_Li256ELb0ELb0ELb0ELb0EEENS1_30DynamicPersistentTileSchedulerILi256ELi32ELb0ELb0ELb1EEEEEEEEEvNT_6ParamsE)
        /*0410*/ 	.word	0x00000008


	//----- nvinfo : EIATTR_REGCOUNT
	.align		4
.L_207:
        /*0414*/ 	.byte	0x04, 0x2f
        /*0416*/ 	.short	(.L_209 - .L_208)
	.align		4
.L_208:
        /*0418*/ 	.word	index@(_ZN7cutlass13device_kernelIN5flash11enable_sm90INS1_16FlashAttnFwdSm90INS1_25CollectiveMainloopFwdSm90ILi2EN4cute5tupleIJNS5_1CILi1EEES8_S8_EEENS6_IJNS7_ILi128EEESA_NS7_ILi192EEEEEELi128ENS_10bfloat16_tEfNS_4arch4Sm90ELb0ELb0ELb0ELb1ELb0ELb1ELb0ELb1ELb1ELb0ELb0ELb0EEENS1_21CollectiveEpilogueFwdINS6_IJSA_SA_SA_EEES9_SD_SF_Li256ELb1ELb0ELb0ELb0EEENS1_36VarlenDynamicPersistentTileSchedulerILi128ELi128ELi256ELi32ELb0ELb0ELb1ELb0ELb1ELb1EEEEEEEEEvNT_6ParamsE)
        /*041c*/ 	.word	0x000000a8


	//----- nvinfo : EIATTR_FRAME_SIZE
	.align		4
.L_209:
        /*0420*/ 	.byte	0x04, 0x11
        /*0422*/ 	.short	(.L_211 - .L_210)
	.align		4
.L_210:
        /*0424*/ 	.word	index@(_ZN7cutlass13device_kernelIN5flash11enable_sm90INS1_16FlashAttnFwdSm90INS1_25CollectiveMainloopFwdSm90ILi2EN4cute5tupleIJNS5_1CILi1EEES8_S8_EEENS6_IJNS7_ILi128EEESA_NS7_ILi192EEEEEELi128ENS_10bfloat16_tEfNS_4arch4Sm90ELb0ELb0ELb0ELb1ELb0ELb1ELb0ELb1ELb1ELb0ELb0ELb0EEENS1_21CollectiveEpilogueFwdINS6_IJSA_SA_SA_EEES9_SD_SF_Li256ELb1ELb0ELb0ELb0EEENS1_36VarlenDynamicPersistentTileSchedulerILi128ELi128ELi256ELi32ELb0ELb0ELb1ELb0ELb1ELb1EEEEEEEEEvNT_6ParamsE)
        /*0428*/ 	.word	0x00000048


	//----- nvinfo : EIATTR_REGCOUNT
	.align		4
.L_211:
        /*042c*/ 	.byte	0x04, 0x2f
        /*042e*/ 	.short	(.L_213 - .L_212)
	.align		4
.L_212:
        /*0430*/ 	.word	index@(_ZN7cutlass13device_kernelIN5flash11enable_sm90INS1_16FlashAttnFwdSm90INS1_25CollectiveMainloopFwdSm90ILi2EN4cute5tupleIJNS5_1CILi1EEES8_S8_EEENS6_IJNS7_ILi128EEESA_NS7_ILi192EEEEEELi128ENS_10bfloat16_tEfNS_4arch4Sm90ELb0ELb0ELb0ELb1ELb0ELb0ELb0ELb1ELb1ELb0ELb0ELb0EEENS1_21CollectiveEpilogueFwdINS6_IJSA_SA_SA_EEES9_SD_SF_Li256ELb1ELb0ELb0ELb0EEENS1_36VarlenDynamicPersistentTileSchedulerILi128ELi128ELi256ELi32ELb0ELb0ELb1ELb0ELb1ELb1EEEEEEEEEvNT_6ParamsE)
        /*0434*/ 	.word	0x000000a8


	//----- nvinfo : EIATTR_FRAME_SIZE
	.align		4
.L_213:
        /*0438*/ 	.byte	0x04, 0x11
        /*043a*/ 	.short	(.L_215 - .L_214)
	.align		4
.L_214:
        /*043c*/ 	.word	index@(_ZN7cutlass13device_kernelIN5flash11enable_sm90INS1_16FlashAttnFwdSm90INS1_25CollectiveMainloopFwdSm90ILi2EN4cute5tupleIJNS5_1CILi1EEES8_S8_EEENS6_IJNS7_ILi128EEESA_NS7_ILi192EEEEEELi128ENS_10bfloat16_tEfNS_4arch4Sm90ELb0ELb0ELb0ELb1ELb0ELb0ELb0ELb1ELb1ELb0ELb0ELb0EEENS1_21CollectiveEpilogueFwdINS6_IJSA_SA_SA_EEES9_SD_SF_Li256ELb1ELb0ELb0ELb0EEENS1_36VarlenDynamicPersistentTileSchedulerILi128ELi128ELi256ELi32ELb0ELb0ELb1ELb0ELb1ELb1EEEEEEEEEvNT_6ParamsE)
        /*0440*/ 	.word	0x00000038


	//----- nvinfo : EIATTR_REGCOUNT
	.align		4
.L_215:
        /*0444*/ 	.byte	0x04, 0x2f
        /*0446*/ 	.short	(.L_217 - .L_216)
	.align		4
.L_216:
        /*0448*/ 	.word	index@(_ZN7cutlass13device_kernelIN5flash11enable_sm90INS1_16FlashAttnFwdSm90INS1_25CollectiveMainloopFwdSm90ILi2EN4cute5tupleIJNS5_1CILi2EEENS7_ILi1EEES9_EEENS6_IJNS7_ILi128EEESB_NS7_ILi192EEEEEELi128ENS_10bfloat16_tEfNS_4arch4Sm90ELb0ELb0ELb0ELb0ELb0ELb0ELb0ELb1ELb1ELb0ELb0ELb0EEENS1_21CollectiveEpilogueFwdINS6_IJSB_SB_SB_EEESA_SE_SG_Li256ELb0ELb0ELb0ELb0EEENS1_29StaticPersistentTileSchedulerILb0EEEEEEEEEvNT_6ParamsE)
        /*044c*/ 	.word	0x000000a8


	//----- nvinfo : EIATTR_FRAME_SIZE
	.align		4
.L_217:
        /*0450*/ 	.byte	0x04, 0x11
        /*0452*/ 	.short	(.L_219 - .L_218)
	.align		4
.L_218:
        /*0454*/ 	.word	index@(_ZN7cutlass13device_kernelIN5flash11enable_sm90INS1_16FlashAttnFwdSm90INS1_25CollectiveMainloopFwdSm90ILi2EN4cute5tupleIJNS5_1CILi2EEENS7_ILi1EEES9_EEENS6_IJNS7_ILi128EEESB_NS7_ILi192EEEEEELi128ENS_10bfloat16_tEfNS_4arch4Sm90ELb0ELb0ELb0ELb0ELb0ELb0ELb0ELb1ELb1ELb0ELb0ELb0EEENS1_21CollectiveEpilogueFwdINS6_IJSB_SB_SB_EEESA_SE_SG_Li256ELb0ELb0ELb0ELb0EEENS1_29StaticPersistentTileSchedulerILb0EEEEEEEEEvNT_6ParamsE)
        /*0458*/ 	.word	0x00000028


	//----- nvinfo : EIATTR_REGCOUNT
	.align		4
.L_219:
        /*045c*/ 	.byte	0x04, 0x2f
        /*045e*/ 	.short	(.L_221 - .L_220)
	.align		4
.L_220:
        /*0460*/ 	.word	index@(_ZN7cutlass13device_kernelIN5flash11enable_sm90INS1_16FlashAttnFwdSm90INS1_25CollectiveMainloopFwdSm90ILi2EN4cute5tupleIJNS5_1CILi1EEES8_S8_EEENS6_IJNS7_ILi128EEESA_NS7_ILi192EEEEEELi128ENS_10bfloat16_tEfNS_4arch4Sm90ELb0ELb0ELb0ELb0ELb0ELb0ELb0ELb1ELb1ELb0ELb0ELb0EEENS1_21CollectiveEpilogueFwdINS6_IJSA_SA_SA_EEES9_SD_SF_Li256ELb0ELb0ELb0ELb0EEENS1_29StaticPersistentTileSchedulerILb0EEEEEEEEEvNT_6ParamsE)
        /*0464*/ 	.word	0x000000a8


	//----- nvinfo : EIATTR_FRAME_SIZE
	.align		4
.L_221:
        /*0468*/ 	.byte	0x04, 0x11
        /*046a*/ 	.short	(.L_223 - .L_222)
	.align		4
.L_222:
        /*046c*/ 	.word	index@(_ZN7cutlass13device_kernelIN5flash11enable_sm90INS1_16FlashAttnFwdSm90INS1_25CollectiveMainloopFwdSm90ILi2EN4cute5tupleIJNS5_1CILi1EEES8_S8_EEENS6_IJNS7_ILi128EEESA_NS7_ILi192EEEEEELi128ENS_10bfloat16_tEfNS_4arch4Sm90ELb0ELb0ELb0ELb0ELb0ELb0ELb0ELb1ELb1ELb0ELb0ELb0EEENS1_21CollectiveEpilogueFwdINS6_IJSA_SA_SA_EEES9_SD_SF_Li256ELb0ELb0ELb0ELb0EEENS1_29StaticPersistentTileSchedulerILb0EEEEEEEEEvNT_6ParamsE)
        /*0470*/ 	.word	0x00000020


	//----- nvinfo : EIATTR_MIN_STACK_SIZE
	.align		4
.L_223:
        /*0474*/ 	.byte	0x04, 0x12
        /*0476*/ 	.short	(.L_225 - .L_224)
	.align		4
.L_224:
        /*0478*/ 	.word	index@(_ZN7cutlass13device_kernelIN5flash11enable_sm90INS1_16FlashAttnFwdSm90INS1_25CollectiveMainloopFwdSm90ILi2EN4cute5tupleIJNS5_1CILi1EEES8_S8_EEENS6_IJNS7_ILi128EEESA_NS7_ILi192EEEEEELi128ENS_10bfloat16_tEfNS_4arch4Sm90ELb0ELb0ELb0ELb0ELb0ELb0ELb0ELb1ELb1ELb0ELb0ELb0EEENS1_21CollectiveEpilogueFwdINS6_IJSA_SA_SA_EEES9_SD_SF_Li256ELb0ELb0ELb0ELb0EEENS1_29StaticPersistentTileSchedulerILb0EEEEEEEEEvNT_6ParamsE)
        /*047c*/ 	.word	0x00000020


	//----- nvinfo : EIATTR_MIN_STACK_SIZE
	.align		4
.L_225:
        /*0480*/ 	.byte	0x04, 0x12
        /*0482*/ 	.short	(.L_227 - .L_226)
	.align		4
.L_226:
        /*0484*/ 	.word	index@(_ZN7cutlass13device_kernelIN5flash11enable_sm90INS1_16FlashAttnFwdSm90INS1_25CollectiveMainloopFwdSm90ILi2EN4cute5tupleIJNS5_1CILi2EEENS7_ILi1EEES9_EEENS6_IJNS7_ILi128EEESB_NS7_ILi192EEEEEELi128ENS_10bfloat16_tEfNS_4arch4Sm90ELb0ELb0ELb0ELb0ELb0ELb0ELb0ELb1ELb1ELb0ELb0ELb0EEENS1_21CollectiveEpilogueFwdINS6_IJSB_SB_SB_EEESA_SE_SG_Li256ELb0ELb0ELb0ELb0EEENS1_29StaticPersistentTileSchedulerILb0EEEEEEEEEvNT_6ParamsE)
        /*0488*/ 	.word	0x00000028


	//----- nvinfo : EIATTR_MIN_STACK_SIZE
	.align		4
.L_227:
        /*048c*/ 	.byte	0x04, 0x12
        /*048e*/ 	.short	(.L_229 - .L_228)
	.align		4
.L_228:
        /*0490*/ 	.word	index@(_ZN7cutlass13device_kernelIN5flash11enable_sm90INS1_16FlashAttnFwdSm90INS1_25CollectiveMainloopFwdSm90ILi2EN4cute5tupleIJNS5_1CILi1EEES8_S8_EEENS6_IJNS7_ILi128EEESA_NS7_ILi192EEEEEELi128ENS_10bfloat16_tEfNS_4arch4Sm90ELb0ELb0ELb0ELb1ELb0ELb0ELb0ELb1ELb1ELb0ELb0ELb0EEENS1_21CollectiveEpilogueFwdINS6_IJSA_SA_SA_EEES9_SD_SF_Li256ELb1ELb0ELb0ELb0EEENS1_36VarlenDynamicPersistentTileSchedulerILi128ELi128ELi256ELi32ELb0ELb0ELb1ELb0ELb1ELb1EEEEEEEEEvNT_6ParamsE)
        /*0494*/ 	.word	0x00000038


	//----- nvinfo : EIATTR_MIN_STACK_SIZE
	.align		4
.L_229:
        /*0498*/ 	.byte	0x04, 0x12
        /*049a*/ 	.short	(.L_231 - .L_230)
	.align		4
.L_230:
        /*049c*/ 	.word	index@(_ZN7cutlass13device_kernelIN5flash11enable_sm90INS1_16FlashAttnFwdSm90INS1_25CollectiveMainloopFwdSm90ILi2EN4cute5tupleIJNS5_1CILi1EEES8_S8_EEENS6_IJNS7_ILi128EEESA_NS7_ILi192EEEEEELi128ENS_10bfloat16_tEfNS_4arch4Sm90ELb0ELb0ELb0ELb1ELb0ELb1ELb0ELb1ELb1ELb0ELb0ELb0EEENS1_21CollectiveEpilogueFwdINS6_IJSA_SA_SA_EEES9_SD_SF_Li256ELb1ELb0ELb0ELb0EEENS1_36VarlenDynamicPersistentTileSchedulerILi128ELi128ELi256ELi32ELb0ELb0ELb1ELb0ELb1ELb1EEEEEEEEEvNT_6ParamsE)
        /*04a0*/ 	.word	0x00000048


	//----- nvinfo : EIATTR_MIN_STACK_SIZE
	.align		4
.L_231:
        /*04a4*/ 	.byte	0x04, 0x12
        /*04a6*/ 	.short	(.L_233 - .L_232)
	.align		4
.L_232:
        /*04a8*/ 	.word	index@(_ZN7cutlass13device_kernelIN5flash11enable_sm90INS1_16FlashAttnFwdSm90INS1_25CollectiveMainloopFwdSm90ILi2EN4cute5tupleIJNS5_1CILi1EEES8_S8_EEENS6_IJNS7_ILi128EEENS7_ILi96EEENS7_ILi192EEEEEELi128ENS_10bfloat16_tEfNS_4arch4Sm90ELb0ELb1ELb0ELb0ELb0ELb0ELb0ELb1ELb1ELb0ELb0ELb0EEENS1_21CollectiveEpilogueFwdINS6_IJSA_SA_SB_EEES9_SE_SG_Li256ELb0ELb0ELb0ELb0EEENS1_30DynamicPersistentTileSchedulerILi256ELi32ELb0ELb0ELb1EEEEEEEEEvNT_6ParamsE)
        /*04ac*/ 	.word	0x00000008


	//----- nvinfo : EIATTR_MIN_STACK_SIZE
	.align		4
.L_233:
        /*04b0*/ 	.byte	0x04, 0x12
        /*04b2*/ 	.short	(.L_235 - .L_234)
	.align		4
.L_234:
        /*04b4*/ 	.word	index@(_ZN7cutlass13device_kernelIN5flash11enable_sm90INS1_16FlashAttnFwdSm90INS1_25CollectiveMainloopFwdSm90ILi2EN4cute5tupleIJNS5_1CILi1EEES8_S8_EEENS6_IJNS7_ILi128EEENS7_ILi96EEENS7_ILi192EEEEEELi128ENS_10bfloat16_tEfNS_4arch4Sm90ELb0ELb1ELb0ELb1ELb0ELb0ELb0ELb1ELb1ELb0ELb0ELb0EEENS1_21CollectiveEpilogueFwdINS6_IJSA_SA_SB_EEES9_SE_SG_Li256ELb1ELb0ELb0ELb0EEENS1_36VarlenDynamicPersistentTileSchedulerILi128ELi96ELi256ELi32ELb0ELb0ELb1ELb1ELb0ELb1EEEEEEEEEvNT_6ParamsE)
        /*04b8*/ 	.word	0x00000028


	//----- nvinfo : EIATTR_MIN_STACK_SIZE
	.align		4
.L_235:
        /*04bc*/ 	.byte	0x04, 0x12
        /*04be*/ 	.short	(.L_237 - .L_236)
	.align		4
.L_236:
        /*04c0*/ 	.word	index@(_ZN7cutlass13device_kernelIN5flash11enable_sm90INS1_16FlashAttnFwdSm90INS1_25CollectiveMainloopFwdSm90ILi2EN4cute5tupleIJNS5_1CILi1EEES8_S8_EEENS6_IJNS7_ILi128EEENS7_ILi96EEENS7_ILi192EEEEEELi128ENS_10bfloat16_tEfNS_4arch4Sm90ELb0ELb1ELb0ELb1ELb0ELb1ELb0ELb1ELb1ELb0ELb0ELb0EEENS1_21CollectiveEpilogueFwdINS6_IJSA_SA_SB_EEES9_SE_SG_Li256ELb1ELb0ELb0ELb0EEENS1_36VarlenDynamicPersistentTileSchedulerILi128ELi96ELi256ELi32ELb0ELb0ELb1ELb1ELb0ELb1EEEEEEEEEvNT_6ParamsE)
        /*04c4*/ 	.word	0x00000040


	//----- nvinfo : EIATTR_MIN_STACK_SIZE
	.align		4
.L_237:
        /*04c8*/ 	.byte	0x04, 0x12
        /*04ca*/ 	.short	(.L_239 - .L_238)
	.align		4
.L_238:
        /*04cc*/ 	.word	index@(_ZN7cutlass13device_kernelIN5flash11enable_sm90INS1_16FlashAttnFwdSm90INS1_25CollectiveMainloopFwdSm90ILi2EN4cute5tupleIJNS5_1CILi1EEES8_S8_EEENS6_IJNS7_ILi128EEESA_NS7_ILi192EEEEEELi128ENS_10bfloat16_tEfNS_4arch4Sm90ELb1ELb0ELb0ELb0ELb0ELb0ELb0ELb1ELb1ELb0ELb0ELb0EEENS1_21CollectiveEpilogueFwdINS6_IJSA_SA_SA_EEES9_SD_SF_Li256ELb0ELb0ELb0ELb0EEENS1_30DynamicPersistentTileSchedulerILi256ELi32ELb0ELb0ELb1EEEEEEEEEvNT_6ParamsE)
        /*04d0*/ 	.word	0x00000008


	//----- nvinfo : EIATTR_MIN_STACK_SIZE
	.align		4
.L_239:
        /*04d4*/ 	.byte	0x04, 0x12
        /*04d6*/ 	.short	(.L_241 - .L_240)
	.align		4
.L_240:
        /*04d8*/ 	.word	index@(_ZN7cutlass13device_kernelIN5flash11enable_sm90INS1_16FlashAttnFwdSm90INS1_25CollectiveMainloopFwdSm90ILi2EN4cute5tupleIJNS5_1CILi1EEES8_S8_EEENS6_IJNS7_ILi128EEESA_NS7_ILi192EEEEEELi128ENS_10bfloat16_tEfNS_4arch4Sm90ELb1ELb0ELb0ELb1ELb0ELb0ELb0ELb1ELb1ELb0ELb0ELb0EEENS1_21CollectiveEpilogueFwdINS6_IJSA_SA_SA_EEES9_SD_SF_Li256ELb1ELb0ELb0ELb0EEENS1_36VarlenDynamicPersistentTileSchedulerILi128ELi128ELi256ELi32ELb0ELb0ELb1ELb1ELb1ELb1EEEEEEEEEvNT_6ParamsE)
        /*04dc*/ 	.word	0x00000030


	//----- nvinfo : EIATTR_MIN_STACK_SIZE
	.align		4
.L_241:
        /*04e0*/ 	.byte	0x04, 0x12
        /*04e2*/ 	.short	(.L_243 - .L_242)
	.align		4
.L_242:
        /*04e4*/ 	.word	index@(_ZN7cutlass13device_kernelIN5flash11enable_sm90INS1_16FlashAttnFwdSm90INS1_25CollectiveMainloopFwdSm90ILi2EN4cute5tupleIJNS5_1CILi1EEES8_S8_EEENS6_IJNS7_ILi128EEESA_NS7_ILi192EEEEEELi128ENS_10bfloat16_tEfNS_4arch4Sm90ELb1ELb0ELb0ELb1ELb0ELb1ELb0ELb1ELb1ELb0ELb0ELb0EEENS1_21CollectiveEpilogueFwdINS6_IJSA_SA_SA_EEES9_SD_SF_Li256ELb1ELb0ELb0ELb0EEENS1_36VarlenDynamicPersistentTileSchedulerILi128ELi128ELi256ELi32ELb0ELb0ELb1ELb1ELb1ELb1EEEEEEEEEvNT_6ParamsE)
        /*04e8*/ 	.word	0x00000048


	//----- nvinfo : EIATTR_MIN_STACK_SIZE
	.align		4
.L_243:
        /*04ec*/ 	.byte	0x04, 0x12
        /*04ee*/ 	.short	(.L_245 - .L_244)
	.align		4
.L_244:
        /*04f0*/ 	.word	index@(_ZN7cutlass13device_kernelIN5flash11enable_sm90INS1_16FlashAttnFwdSm90INS1_25CollectiveMainloopFwdSm90ILi2EN4cute5tupleIJNS5_1CILi1EEES8_S8_EEENS6_IJNS7_ILi64EEESA_SA_EEELi512ENS_10bfloat16_tEfNS_4arch4Sm90ELb0ELb0ELb0ELb0ELb0ELb0ELb0ELb0ELb0ELb0ELb0ELb0EEENS1_21CollectiveEpilogueFwdINS6_IJSA_NS7_ILi512EEESA_EEES9_SC_SE_Li256ELb0ELb0ELb0ELb0EEENS1_29StaticPersistentTileSchedulerILb0EEEEEEEEEvNT_6ParamsE)
        /*04f4*/ 	.word	0x00000020


	//----- nvinfo : EIATTR_MIN_STACK_SIZE
	.align		4
.L_245:
        /*04f8*/ 	.byte	0x04, 0x12
        /*04fa*/ 	.short	(.L_247 - .L_246)
	.align		4
.L_246:
        /*04fc*/ 	.word	index@(_ZN7cutlass13device_kernelIN5flash11enable_sm90INS1_16FlashAttnFwdSm90INS1_25CollectiveMainloopFwdSm90ILi2EN4cute5tupleIJNS5_1CILi1EEES8_S8_EEENS6_IJNS7_ILi64EEESA_SA_EEELi512ENS_10bfloat16_tEfNS_4arch4Sm90ELb0ELb0ELb0ELb0ELb0ELb0ELb1ELb0ELb0ELb0ELb0ELb0EEENS1_21CollectiveEpilogueFwdINS6_IJSA_NS7_ILi512EEESA_EEES9_SC_SE_Li256ELb0ELb0ELb0ELb0EEENS1_29StaticPersistentTileSchedulerILb0EEEEEEEEEvNT_6ParamsE)
        /*0500*/ 	.word	0x00000020


	//----- nvinfo : EIATTR_MIN_STACK_SIZE
	.align		4
.L_247:
        /*0504*/ 	.byte	0x04, 0x12
        /*0506*/ 	.short	(.L_249 - .L_248)
	.align		4
.L_248:
        /*0508*/ 	.word	index@(_ZN7cutlass13device_kernelIN5flash11enable_sm90INS1_16FlashAttnFwdSm90INS1_25CollectiveMainloopFwdSm90ILi2EN4cute5tupleIJNS5_1CILi1EEES8_S8_EEENS6_IJNS7_ILi64EEESA_SA_EEELi512ENS_10bfloat16_tEfNS_4arch4Sm90ELb0ELb0ELb0ELb1ELb0ELb0ELb0ELb0ELb0ELb0ELb0ELb0EEENS1_21CollectiveEpilogueFwdINS6_IJSA_NS7_ILi512EEESA_EEES9_SC_SE_Li256ELb1ELb0ELb0ELb0EEENS1_36VarlenDynamicPersistentTileSchedulerILi64ELi64ELi256ELi32ELb0ELb0ELb1ELb0ELb1ELb1EEEEEEEEEvNT_6ParamsE)
        /*050c*/ 	.word	0x00000030


	//----- nvinfo : EIATTR_MIN_STACK_SIZE
	.align		4
.L_249:
        /*0510*/ 	.byte	0x04, 0x12
        /*0512*/ 	.short	(.L_251 - .L_250)
	.align		4
.L_250:
        /*0514*/ 	.word	index@(_ZN7cutlass13device_kernelIN5flash11enable_sm90INS1_16FlashAttnFwdSm90INS1_25CollectiveMainloopFwdSm90ILi2EN4cute5tupleIJNS5_1CILi1EEES8_S8_EEENS6_IJNS7_ILi64EEESA_SA_EEELi512ENS_10bfloat16_tEfNS_4arch4Sm90ELb0ELb0ELb0ELb1ELb0ELb1ELb0ELb0ELb0ELb0ELb0ELb0EEENS1_21CollectiveEpilogueFwdINS6_IJSA_NS7_ILi512EEESA_EEES9_SC_SE_Li256ELb1ELb0ELb0ELb0EEENS1_36VarlenDynamicPersistentTileSchedulerILi64ELi64ELi256ELi32ELb0ELb0ELb1ELb0ELb1ELb1EEEEEEEEEvNT_6ParamsE)
        /*0518*/ 	.word	0x00000040


	//----- nvinfo : EIATTR_MIN_STACK_SIZE
	.align		4
.L_251:
        /*051c*/ 	.byte	0x04, 0x12
        /*051e*/ 	.short	(.L_253 - .L_252)
	.align		4
.L_252:
        /*0520*/ 	.word	index@(_ZN7cutlass13device_kernelIN5flash11enable_sm90INS1_16FlashAttnFwdSm90INS1_25CollectiveMainloopFwdSm90ILi2EN4cute5tupleIJNS5_1CILi1EEES8_S8_EEENS6_IJNS7_ILi64EEESA_SA_EEELi512ENS_10bfloat16_tEfNS_4arch4Sm90ELb0ELb0ELb0ELb1ELb0ELb0ELb1ELb0ELb0ELb0ELb0ELb0EEENS1_21CollectiveEpilogueFwdINS6_IJSA_NS7_ILi512EEESA_EEES9_SC_SE_Li256ELb1ELb0ELb0ELb0EEENS1_36VarlenDynamicPersistentTileSchedulerILi64ELi64ELi256ELi32ELb0ELb0ELb1ELb0ELb1ELb1EEEEEEEEEvNT_6ParamsE)
        /*0524*/ 	.word	0x00000038


	//----- nvinfo : EIATTR_MIN_STACK_SIZE
	.align		4
.L_253:
        /*0528*/ 	.byte	0x04, 0x12
        /*052a*/ 	.short	(.L_255 - .L_254)
	.align		4
.L_254:
        /*052c*/ 	.word	index@(_ZN7cutlass13device_kernelIN5flash11enable_sm90INS1_16FlashAttnFwdSm90INS1_25CollectiveMainloopFwdSm90ILi2EN4cute5tupleIJNS5_1CILi1EEES8_S8_EEENS6_IJNS7_ILi64EEESA_SA_EEELi512ENS_10bfloat16_tEfNS_4arch4Sm90ELb0ELb0ELb0ELb1ELb0ELb1ELb1ELb0ELb0ELb0ELb0ELb0EEENS1_21CollectiveEpilogueFwdINS6_IJSA_NS7_ILi512EEESA_EEES9_SC_SE_Li256ELb1ELb0ELb0ELb0EEENS1_36VarlenDynamicPersistentTileSchedulerILi64ELi64ELi256ELi32ELb0ELb0ELb1ELb0ELb1ELb1EEEEEEEEEvNT_6ParamsE)
        /*0530*/ 	.word	0x00000040


	//----- nvinfo : EIATTR_MIN_STACK_SIZE
	.align		4
.L_255:
        /*0534*/ 	.byte	0x04, 0x12
        /*0536*/ 	.short	(.L_257 - .L_256)
	.align		4
.L_256:
        /*0538*/ 	.word	index@(_ZN7cutlass13device_kernelIN5flash11enable_sm90INS1_16FlashAttnFwdSm90INS1_25CollectiveMainloopFwdSm90ILi2EN4cute5tupleIJNS5_1CILi1EEES8_S8_EEENS6_IJNS7_ILi64EEESA_SA_EEELi512ENS_10bfloat16_tEfNS_4arch4Sm90ELb0ELb1ELb0ELb0ELb0ELb0ELb0ELb0ELb0ELb0ELb0ELb0EEENS1_21CollectiveEpilogueFwdINS6_IJSA_NS7_ILi512EEESA_EEES9_SC_SE_Li256ELb0ELb0ELb0ELb0EEENS1_30DynamicPersistentTileSchedulerILi256ELi32ELb0ELb0ELb1EEEEEEEEEvNT_6ParamsE)
        /*053c*/ 	.word	0x00000000


	//----- nvinfo : EIATTR_MIN_STACK_SIZE
	.align		4
.L_257:
        /*0540*/ 	.byte	0x04, 0x12
        /*0542*/ 	.short	(.L_259 - .L_258)
	.align		4
.L_258:
        /*0544*/ 	.word	index@(_ZN7cutlass13device_kernelIN5flash11enable_sm90INS1_16FlashAttnFwdSm90INS1_25CollectiveMainloopFwdSm90ILi2EN4cute5tupleIJNS5_1CILi1EEES8_S8_EEENS6_IJNS7_ILi64EEESA_SA_EEELi512ENS_10bfloat16_tEfNS_4arch4Sm90ELb0ELb1ELb0ELb0ELb0ELb0ELb1ELb0ELb0ELb0ELb0ELb0EEENS1_21CollectiveEpilogueFwdINS6_IJSA_NS7_ILi512EEESA_EEES9_SC_SE_Li256ELb0ELb0ELb0ELb0EEENS1_30DynamicPersistentTileSchedulerILi256ELi32ELb0ELb0ELb1EEEEEEEEEvNT_6ParamsE)
        /*0548*/ 	.word	0x00000008


	//----- nvinfo : EIATTR_MIN_STACK_SIZE
	.align		4
.L_259:
        /*054c*/ 	.byte	0x04, 0x12
        /*054e*/ 	.short	(.L_261 - .L_260)
	.align		4
.L_260:
        /*0550*/ 	.word	index@(_ZN7cutlass13device_kernelIN5flash11enable_sm90INS1_16FlashAttnFwdSm90INS1_25CollectiveMainloopFwdSm90ILi2EN4cute5tupleIJNS5_1CILi1EEES8_S8_EEENS6_IJNS7_ILi64EEESA_SA_EEELi512ENS_10bfloat16_tEfNS_4arch4Sm90ELb0ELb1ELb0ELb1ELb0ELb0ELb0ELb0ELb0ELb0ELb0ELb0EEENS1_21CollectiveEpilogueFwdINS6_IJSA_NS7_ILi512EEESA_EEES9_SC_SE_Li256ELb1ELb0ELb0ELb0EEENS1_36VarlenDynamicPersistentTileSchedulerILi64ELi64ELi256ELi32ELb0ELb0ELb1ELb1ELb0ELb1EEEEEEEEEvNT_6ParamsE)
        /*0554*/ 	.word	0x00000020


	//----- nvinfo : EIATTR_MIN_STACK_SIZE
	.align		4
.L_261:
        /*0558*/ 	.byte	0x04, 0x12
        /*055a*/ 	.short	(.L_263 - .L_262)
	.align		4
.L_262:
        /*055c*/ 	.word	index@(_ZN7cutlass13device_kernelIN5flash11enable_sm90INS1_16FlashAttnFwdSm90INS1_25CollectiveMainloopFwdSm90ILi2EN4cute5tupleIJNS5_1CILi1EEES8_S8_EEENS6_IJNS7_ILi64EEESA_SA_EEELi512ENS_10bfloat16_tEfNS_4arch4Sm90ELb0ELb1ELb0ELb1ELb0ELb1ELb0ELb0ELb0ELb0ELb0ELb0EEENS1_21CollectiveEpilogueFwdINS6_IJSA_NS7_ILi512EEESA_EEES9_SC_SE_Li256ELb1ELb0ELb0ELb0EEENS1_36VarlenDynamicPersistentTileSchedulerILi64ELi64ELi256ELi32ELb0ELb0ELb1ELb1ELb0ELb1EEEEEEEEEvNT_6ParamsE)
        /*0560*/ 	.word	0x00000028


	//----- nvinfo : EIATTR_MIN_STACK_SIZE
	.align		4
.L_263:
        /*0564*/ 	.byte	0x04, 0x12
        /*0566*/ 	.short	(.L_265 - .L_264)
	.align		4
.L_264:
        /*0568*/ 	.word	index@(_ZN7cutlass13device_kernelIN5flash11enable_sm90INS1_16FlashAttnFwdSm90INS1_25CollectiveMainloopFwdSm90ILi2EN4cute5tupleIJNS5_1CILi1EEES8_S8_EEENS6_IJNS7_ILi64EEESA_SA_EEELi512ENS_10bfloat16_tEfNS_4arch4Sm90ELb0ELb1ELb0ELb1ELb0ELb0ELb1ELb0ELb0ELb0ELb0ELb0EEENS1_21CollectiveEpilogueFwdINS6_IJSA_NS7_ILi512EEESA_EEES9_SC_SE_Li256ELb1ELb0ELb0ELb0EEENS1_36VarlenDynamicPersistentTileSchedulerILi64ELi64ELi256ELi32ELb0ELb0ELb1ELb1ELb0ELb1EEEEEEEEEvNT_6ParamsE)
        /*056c*/ 	.word	0x00000028


	//----- nvinfo : EIATTR_MIN_STACK_SIZE
	.align		4
.L_265:
        /*0570*/ 	.byte	0x04, 0x12
        /*0572*/ 	.short	(.L_267 - .L_266)
	.align		4
.L_266:
        /*0574*/ 	.word	index@(_ZN7cutlass13device_kernelIN5flash11enable_sm90INS1_16FlashAttnFwdSm90INS1_25CollectiveMainloopFwdSm90ILi2EN4cute5tupleIJNS5_1CILi1EEES8_S8_EEENS6_IJNS7_ILi64EEESA_SA_EEELi512ENS_10bfloat16_tEfNS_4arch4Sm90ELb0ELb1ELb0ELb1ELb0ELb1ELb1ELb0ELb0ELb0ELb0ELb0EEENS1_21CollectiveEpilogueFwdINS6_IJSA_NS7_ILi512EEESA_EEES9_SC_SE_Li256ELb1ELb0ELb0ELb0EEENS1_36VarlenDynamicPersistentTileSchedulerILi64ELi64ELi256ELi32ELb0ELb0ELb1ELb1ELb0ELb1EEEEEEEEEvNT_6ParamsE)
        /*0578*/ 	.word	0x00000038


	//----- nvinfo : EIATTR_MIN_STACK_SIZE
	.align		4
.L_267:
        /*057c*/ 	.byte	0x04, 0x12
        /*057e*/ 	.short	(.L_269 - .L_268)
	.align		4
.L_268:
        /*0580*/ 	.word	index@(_ZN7cutlass13device_kernelIN5flash11enable_sm90INS1_16FlashAttnFwdSm90INS1_25CollectiveMainloopFwdSm90ILi2EN4cute5tupleIJNS5_1CILi1EEES8_S8_EEENS6_IJNS7_ILi64EEESA_SA_EEELi512ENS_10bfloat16_tEfNS_4arch4Sm90ELb1ELb0ELb0ELb0ELb0ELb0ELb0ELb0ELb0ELb0ELb0ELb0EEENS1_21CollectiveEpilogueFwdINS6_IJSA_NS7_ILi512EEESA_EEES9_SC_SE_Li256ELb0ELb0ELb0ELb0EEENS1_30DynamicPersistentTileSchedulerILi256ELi32ELb0ELb0ELb1EEEEEEEEEvNT_6ParamsE)
        /*0584*/ 	.word	0x00000000


	//----- nvinfo : EIATTR_MIN_STACK_SIZE
	.align		4
.L_269:
        /*0588*/ 	.byte	0x04, 0x12
        /*058a*/ 	.short	(.L_271 - .L_270)
	.align		4
.L_270:
        /*058c*/ 	.word	index@(_ZN7cutlass13device_kernelIN5flash11enable_sm90INS1_16FlashAttnFwdSm90INS1_25CollectiveMainloopFwdSm90ILi2EN4cute5tupleIJNS5_1CILi1EEES8_S8_EEENS6_IJNS7_ILi64EEESA_SA_EEELi512ENS_10bfloat16_tEfNS_4arch4Sm90ELb1ELb0ELb0ELb0ELb0ELb0ELb1ELb0ELb0ELb0ELb0ELb0EEENS1_21CollectiveEpilogueFwdINS6_IJSA_NS7_ILi512EEESA_EEES9_SC_SE_Li256ELb0ELb0ELb0ELb0EEENS1_30DynamicPersistentTileSchedulerILi256ELi32ELb0ELb0ELb1EEEEEEEEEvNT_6ParamsE)
        /*0590*/ 	.word	0x00000008


	//----- nvinfo : EIATTR_MIN_STACK_SIZE
	.align		4
.L_271:
        /*0594*/ 	.byte	0x04, 0x12
        /*0596*/ 	.short	(.L_273 - .L_272)
	.align		4
.L_272:
        /*0598*/ 	.word	index@(_ZN7cutlass13device_kernelIN5flash11enable_sm90INS1_16FlashAttnFwdSm90INS1_25CollectiveMainloopFwdSm90ILi2EN4cute5tupleIJNS5_1CILi1EEES8_S8_EEENS6_IJNS7_ILi64EEESA_SA_EEELi512ENS_10bfloat16_tEfNS_4arch4Sm90ELb1ELb0ELb0ELb1ELb0ELb0ELb0ELb0ELb0ELb0ELb0ELb0EEENS1_21CollectiveEpilogueFwdINS6_IJSA_NS7_ILi512EEESA_EEES9_SC_SE_Li256ELb1ELb0ELb0ELb0EEENS1_36VarlenDynamicPersistentTileSchedulerILi64ELi64ELi256ELi32ELb0ELb0ELb1ELb1ELb1ELb1EEEEEEEEEvNT_6ParamsE)
        /*059c*/ 	.word	0x00000028


	//----- nvinfo : EIATTR_MIN_STACK_SIZE
	.align		4
.L_273:
        /*05a0*/ 	.byte	0x04, 0x12
        /*05a2*/ 	.short	(.L_275 - .L_274)
	.align		4
.L_274:
        /*05a4*/ 	.word	index@(_ZN7cutlass13device_kernelIN5flash11enable_sm90INS1_16FlashAttnFwdSm90INS1_25CollectiveMainloopFwdSm90ILi2EN4cute5tupleIJNS5_1CILi1EEES8_S8_EEENS6_IJNS7_ILi64EEESA_SA_EEELi512ENS_10bfloat16_tEfNS_4arch4Sm90ELb1ELb0ELb0ELb1ELb0ELb1ELb0ELb0ELb0ELb0ELb0ELb0EEENS1_21CollectiveEpilogueFwdINS6_IJSA_NS7_ILi512EEESA_EEES9_SC_SE_Li256ELb1ELb0ELb0ELb0EEENS1_36VarlenDynamicPersistentTileSchedulerILi64ELi64ELi256ELi32ELb0ELb0ELb1ELb1ELb1ELb1EEEEEEEEEvNT_6ParamsE)
        /*05a8*/ 	.word	0x00000038


	//----- nvinfo : EIATTR_MIN_STACK_SIZE
	.align		4
.L_275:
        /*05ac*/ 	.byte	0x04, 0x12
        /*05ae*/ 	.short	(.L_277 - .L_276)
	.align		4
.L_276:
        /*05b0*/ 	.word	index@(_ZN7cutlass13device_kernelIN5flash11enable_sm90INS1_16FlashAttnFwdSm90INS1_25CollectiveMainloopFwdSm90ILi2EN4cute5tupleIJNS5_1CILi1EEES8_S8_EEENS6_IJNS7_ILi64EEESA_SA_EEELi512ENS_10bfloat16_tEfNS_4arch4Sm90ELb1ELb0ELb0ELb1ELb0ELb0ELb1ELb0ELb0ELb0ELb0ELb0EEENS1_21CollectiveEpilogueFwdINS6_IJSA_NS7_ILi512EEESA_EEES9_SC_SE_Li256ELb1ELb0ELb0ELb0EEENS1_36VarlenDynamicPersistentTileSchedulerILi64ELi64ELi256ELi32ELb0ELb0ELb1ELb1ELb1ELb1EEEEEEEEEvNT_6ParamsE)
        /*05b4*/ 	.word	0x00000030


	//----- nvinfo : EIATTR_MIN_STACK_SIZE
	.align		4
.L_277:
        /*05b8*/ 	.byte	0x04, 0x12
        /*05ba*/ 	.short	(.L_279 - .L_278)
	.align		4
.L_278:
        /*05bc*/ 	.word	index@(_ZN7cutlass13device_kernelIN5flash11enable_sm90INS1_16FlashAttnFwdSm90INS1_25CollectiveMainloopFwdSm90ILi2EN4cute5tupleIJNS5_1CILi1EEES8_S8_EEENS6_IJNS7_ILi64EEESA_SA_EEELi512ENS_10bfloat16_tEfNS_4arch4Sm90ELb1ELb0ELb0ELb1ELb0ELb1ELb1ELb0ELb0ELb0ELb0ELb0EEENS1_21CollectiveEpilogueFwdINS6_IJSA_NS7_ILi512EEESA_EEES9_SC_SE_Li256ELb1ELb0ELb0ELb0EEENS1_36VarlenDynamicPersistentTileSchedulerILi64ELi64ELi256ELi32ELb0ELb0ELb1ELb1ELb1ELb1EEEEEEEEEvNT_6ParamsE)
        /*05c0*/ 	.word	0x00000038


	//----- nvinfo : EIATTR_MIN_STACK_SIZE
	.align		4
.L_279:
        /*05c4*/ 	.byte	0x04, 0x12
        /*05c6*/ 	.short	(.L_281 - .L_280)
	.align		4
.L_280:
        /*05c8*/ 	.word	index@(_ZN7cutlass13device_kernelIN5flash11enable_sm90INS1_16FlashAttnFwdSm90INS1_25CollectiveMainloopFwdSm90ILi2EN4cute5tupleIJNS5_1CILi1EEES8_S8_EEENS6_IJNS7_ILi128EEENS7_ILi96EEENS7_ILi64EEEEEELi256ENS_10bfloat16_tEfNS_4arch4Sm90ELb0ELb0ELb0ELb0ELb0ELb0ELb0ELb1ELb0ELb0ELb0ELb0EEENS1_21CollectiveEpilogueFwdINS6_IJSA_NS7_ILi256EEESB_EEES9_SE_SG_Li256ELb0ELb0ELb0ELb0EEENS1_29StaticPersistentTileSchedulerILb0EEEEEEEEEvNT_6ParamsE)
        /*05cc*/ 	.word	0x00000020


	//----- nvinfo : EIATTR_MIN_STACK_SIZE
	.align		4
.L_281:
        /*05d0*/ 	.byte	0x04, 0x12
        /*05d2*/ 	.short	(.L_283 - .L_282)
	.align		4
.L_282:
        /*05d4*/ 	.word	index@(_ZN7cutlass13device_kernelIN5flash11enable_sm90INS1_16FlashAttnFwdSm90INS1_25CollectiveMainloopFwdSm90ILi2EN4cute5tupleIJNS5_1CILi1EEES8_S8_EEENS6_IJNS7_ILi128EEENS7_ILi96EEENS7_ILi64EEEEEELi256ENS_10bfloat16_tEfNS_4arch4Sm90ELb0ELb0ELb0ELb0ELb0ELb0ELb1ELb1ELb0ELb0ELb0ELb0EEENS1_21CollectiveEpilogueFwdINS6_IJSA_NS7_ILi256EEESB_EEES9_SE_SG_Li256ELb0ELb0ELb0ELb0EEENS1_29StaticPersistentTileSchedulerILb0EEEEEEEEEvNT_6ParamsE)
        /*05d8*/ 	.word	0x00000020


	//----- nvinfo : EIATTR_MIN_STACK_SIZE
	.align		4
.L_283:
        /*05dc*/ 	.byte	0x04, 0x12
        /*05de*/ 	.short	(.L_285 - .L_284)
	.align		4
.L_284:
        /*05e0*/ 	.word	index@(_ZN7cutlass13device_kernelIN5flash11enable_sm90INS1_16FlashAttnFwdSm90INS1_25CollectiveMainloopFwdSm90ILi2EN4cute5tupleIJNS5_1CILi1EEES8_S8_EEENS6_IJNS7_ILi128EEENS7_ILi96EEENS7_ILi64EEEEEELi256ENS_10bfloat16_tEfNS_4arch4Sm90ELb0ELb0ELb0ELb1ELb0ELb0ELb0ELb1ELb0ELb0ELb0ELb0EEENS1_21CollectiveEpilogueFwdINS6_IJSA_NS7_ILi256EEESB_EEES9_SE_SG_Li256ELb1ELb0ELb0ELb0EEENS1_36VarlenDynamicPersistentTileSchedulerILi128ELi96ELi256ELi32ELb0ELb0ELb1ELb0ELb1ELb1EEEEEEEEEvNT_6ParamsE)
        /*05e4*/ 	.word	0x00000030


	//----- nvinfo : EIATTR_MIN_STACK_SIZE
	.align		4
.L_285:
        /*05e8*/ 	.byte	0x04, 0x12
        /*05ea*/ 	.short	(.L_287 - .L_286)
	.align		4
.L_286:
        /*05ec*/ 	.word	index@(_ZN7cutlass13device_kernelIN5flash11enable_sm90INS1_16FlashAttnFwdSm90INS1_25CollectiveMainloopFwdSm90ILi2EN4cute5tupleIJNS5_1CILi1EEES8_S8_EEENS6_IJNS7_ILi128EEENS7_ILi96EEENS7_ILi64EEEEEELi256ENS_10bfloat16_tEfNS_4arch4Sm90ELb0ELb0ELb0ELb1ELb0ELb1ELb0ELb1ELb0ELb0ELb0ELb0EEENS1_21CollectiveEpilogueFwdINS6_IJSA_NS7_ILi256EEESB_EEES9_SE_SG_Li256ELb1ELb0ELb0ELb0EEENS1_36VarlenDynamicPersistentTileSchedulerILi128ELi96ELi256ELi32ELb0ELb0ELb1ELb0ELb1ELb1EEEEEEEEEvNT_6ParamsE)
        /*05f0*/ 	.word	0x00000038


	//----- nvinfo : EIATTR_MIN_STACK_SIZE
	.align		4
.L_287:
        /*05f4*/ 	.byte	0x04, 0x12
        /*05f6*/ 	.short	(.L_289 - .L_288)
	.align		4
.L_288:
        /*05f8*/ 	.word	index@(_ZN7cutlass13device_kernelIN5flash11enable_sm90INS1_16FlashAttnFwdSm90INS1_25CollectiveMainloopFwdSm90ILi2EN4cute5tupleIJNS5_1CILi1EEES8_S8_EEENS6_IJNS7_ILi128EEENS7_ILi96EEENS7_ILi64EEEEEELi256ENS_10bfloat16_tEfNS_4arch4Sm90ELb0ELb0ELb0ELb1ELb0ELb0ELb1ELb1ELb0ELb0ELb0ELb0EEENS1_21CollectiveEpilogueFwdINS6_IJSA_NS7_ILi256EEESB_EEES9_SE_SG_Li256ELb1ELb0ELb0ELb0EEENS1_36VarlenDynamicPersistentTileSchedulerILi128ELi96ELi256ELi32ELb0ELb0ELb1ELb0ELb1ELb1EEEEEEEEEvNT_6ParamsE)
        /*05fc*/ 	.word	0x00000030


	//----- nvinfo : EIATTR_MIN_STACK_SIZE
	.align		4
.L_289:
        /*0600*/ 	.byte	0x04, 0x12
        /*0602*/ 	.short	(.L_291 - .L_290)
	.align		4
.L_290:
        /*0604*/ 	.word	index@(_ZN7cutlass13device_kernelIN5flash11enable_sm90INS1_16FlashAttnFwdSm90INS1_25CollectiveMainloopFwdSm90ILi2EN4cute5tupleIJNS5_1CILi1EEES8_S8_EEENS6_IJNS7_ILi128EEENS7_ILi96EEENS7_ILi64EEEEEELi256ENS_10bfloat16_tEfNS_4arch4Sm90ELb0ELb0ELb0ELb1ELb0ELb1ELb1ELb1ELb0ELb0ELb0ELb0EEENS1_21CollectiveEpilogueFwdINS6_IJSA_NS7_ILi256EEESB_EEES9_SE_SG_Li256ELb1ELb0ELb0ELb0EEENS1_36VarlenDynamicPersistentTileSchedulerILi128ELi96ELi256ELi32ELb0ELb0ELb1ELb0ELb1ELb1EEEEEEEEEvNT_6ParamsE)
        /*0608*/ 	.word	0x00000088


	//----- nvinfo : EIATTR_MIN_STACK_SIZE
	.align		4
.L_291:
        /*060c*/ 	.byte	0x04, 0x12
        /*060e*/ 	.short	(.L_293 - .L_292)
	.align		4
.L_292:
        /*0610*/ 	.word	index@(_ZN7cutlass13device_kernelIN5flash11enable_sm90INS1_16FlashAttnFwdSm90INS1_25CollectiveMainloopFwdSm90ILi2EN4cute5tupleIJNS5_1CILi1EEES8_S8_EEENS6_IJNS7_ILi128EEENS7_ILi96EEENS7_ILi64EEEEEELi256ENS_10bfloat16_tEfNS_4arch4Sm90ELb0ELb1ELb0ELb0ELb0ELb0ELb0ELb1ELb0ELb0ELb0ELb0EEENS1_21CollectiveEpilogueFwdINS6_IJSA_NS7_ILi256EEESB_EEES9_SE_SG_Li256ELb0ELb0ELb0ELb0EEENS1_30DynamicPersistentTileSchedulerILi256ELi32ELb0ELb0ELb1EEEEEEEEEvNT_6ParamsE)
        /*0614*/ 	.word	0x00000000


	//----- nvinfo : EIATTR_MIN_STACK_SIZE
	.align		4
.L_293:
        /*0618*/ 	.byte	0x04, 0x12
        /*061a*/ 	.short	(.L_295 - .L_294)
	.align		4
.L_294:
        /*061c*/ 	.word	index@(_ZN7cutlass13device_kernelIN5flash11enable_sm90INS1_16FlashAttnFwdSm90INS1_25CollectiveMainloopFwdSm90ILi2EN4cute5tupleIJNS5_1CILi1EEES8_S8_EEENS6_IJNS7_ILi128EEENS7_ILi96EEENS7_ILi64EEEEEELi256ENS_10bfloat16_tEfNS_4arch4Sm90ELb0ELb1ELb0ELb0ELb0ELb0ELb1ELb1ELb0ELb0ELb0ELb0EEENS1_21CollectiveEpilogueFwdINS6_IJSA_NS7_ILi256EEESB_EEES9_SE_SG_Li256ELb0ELb0ELb0ELb0EEENS1_30DynamicPersistentTileSchedulerILi256ELi32ELb0ELb0ELb1EEEEEEEEEvNT_6ParamsE)
        /*0620*/ 	.word	0x00000470


	//----- nvinfo : EIATTR_MIN_STACK_SIZE
	.align		4
.L_295:
        /*0624*/ 	.byte	0x04, 0x12
        /*0626*/ 	.short	(.L_297 - .L_296)
	.align		4
.L_296:
        /*0628*/ 	.word	index@(_ZN7cutlass13device_kernelIN5flash11enable_sm90INS1_16FlashAttnFwdSm90INS1_25CollectiveMainloopFwdSm90ILi2EN4cute5tupleIJNS5_1CILi1EEES8_S8_EEENS6_IJNS7_ILi128EEENS7_ILi96EEENS7_ILi64EEEEEELi256ENS_10bfloat16_tEfNS_4arch4Sm90ELb0ELb1ELb0ELb1ELb0ELb0ELb0ELb1ELb0ELb0ELb0ELb0EEENS1_21CollectiveEpilogueFwdINS6_IJSA_NS7_ILi256EEESB_EEES9_SE_SG_Li256ELb1ELb0ELb0ELb0EEENS1_36VarlenDynamicPersistentTileSchedulerILi128ELi96ELi256ELi32ELb0ELb0ELb1ELb1ELb0ELb1EEEEEEEEEvNT_6ParamsE)
        /*062c*/ 	.word	0x00000020


	//----- nvinfo : EIATTR_MIN_STACK_SIZE
	.align		4
.L_297:
        /*0630*/ 	.byte	0x04, 0x12
        /*0632*/ 	.short	(.L_299 - .L_298)
	.align		4
.L_298:
        /*0634*/ 	.word	index@(_ZN7cutlass13device_kernelIN5flash11enable_sm90INS1_16FlashAttnFwdSm90INS1_25CollectiveMainloopFwdSm90ILi2EN4cute5tupleIJNS5_1CILi1EEES8_S8_EEENS6_IJNS7_ILi128EEENS7_ILi96EEENS7_ILi64EEEEEELi256ENS_10bfloat16_tEfNS_4arch4Sm90ELb0ELb1ELb0ELb1ELb0ELb1ELb0ELb1ELb0ELb0ELb0ELb0EEENS1_21CollectiveEpilogueFwdINS6_IJSA_NS7_ILi256EEESB_EEES9_SE_SG_Li256ELb1ELb0ELb0ELb0EEENS1_36VarlenDynamicPersistentTileSchedulerILi128ELi96ELi256ELi32ELb0ELb0ELb1ELb1ELb0ELb1EEEEEEEEEvNT_6ParamsE)
        /*0638*/ 	.word	0x00000030


	//----- nvinfo : EIATTR_MIN_STACK_SIZE
	.align		4
.L_299:
        /*063c*/ 	.byte	0x04, 0x12
        /*063e*/ 	.short	(.L_301 - .L_300)
	.align		4
.L_300:
        /*0640*/ 	.word	index@(_ZN7cutlass13device_kernelIN5flash11enable_sm90INS1_16FlashAttnFwdSm90INS1_25CollectiveMainloopFwdSm90ILi2EN4cute5tupleIJNS5_1CILi1EEES8_S8_EEENS6_IJNS7_ILi128EEENS7_ILi96EEENS7_ILi64EEEEEELi256ENS_10bfloat16_tEfNS_4arch4Sm90ELb0ELb1ELb0ELb1ELb0ELb0ELb1ELb1ELb0ELb0ELb0ELb0EEENS1_21CollectiveEpilogueFwdINS6_IJSA_NS7_ILi256EEESB_EEES9_SE_SG_Li256ELb1ELb0ELb0ELb0EEENS1_36VarlenDynamicPersistentTileSchedulerILi128ELi96ELi256ELi32ELb0ELb0ELb1ELb1ELb0ELb1EEEEEEEEEvNT_6ParamsE)
        /*0644*/ 	.word	0x00000480


	//----- nvinfo : EIATTR_MIN_STACK_SIZE
	.align		4
.L_301:
        /*0648*/ 	.byte	0x04, 0x12
        /*064a*/ 	.short	(.L_303 - .L_302)
	.align		4
.L_302:
        /*064c*/ 	.word	index@(_ZN7cutlass13device_kernelIN5flash11enable_sm90INS1_16FlashAttnFwdSm90INS1_25CollectiveMainloopFwdSm90ILi2EN4cute5tupleIJNS5_1CILi1EEES8_S8_EEENS6_IJNS7_ILi128EEENS7_ILi96EEENS7_ILi64EEEEEELi256ENS_10bfloat16_tEfNS_4arch4Sm90ELb0ELb1ELb0ELb1ELb0ELb1ELb1ELb1ELb0ELb0ELb0ELb0EEENS1_21CollectiveEpilogueFwdINS6_IJSA_NS7_ILi256EEESB_EEES9_SE_SG_Li256ELb1ELb0ELb0ELb0EEENS1_36VarlenDynamicPersistentTileSchedulerILi128ELi96ELi256ELi32ELb0ELb0ELb1ELb1ELb0ELb1EEEEEEEEEvNT_6ParamsE)
        /*0650*/ 	.word	0x00000490


	//----- nvinfo : EIATTR_MIN_STACK_SIZE
	.align		4
.L_303:
        /*0654*/ 	.byte	0x04, 0x12
        /*0656*/ 	.short	(.L_305 - .L_304)
	.align		4
.L_304:
        /*0658*/ 	.word	index@(_ZN7cutlass13device_kernelIN5flash11enable_sm90INS1_16FlashAttnFwdSm90INS1_25CollectiveMainloopFwdSm90ILi2EN4cute5tupleIJNS5_1CILi1EEES8_S8_EEENS6_IJNS7_ILi128EEENS7_ILi96EEENS7_ILi64EEEEEELi256ENS_10bfloat16_tEfNS_4arch4Sm90ELb1ELb0ELb0ELb0ELb0ELb0ELb0ELb1ELb0ELb0ELb0ELb0EEENS1_21CollectiveEpilogueFwdINS6_IJSA_NS7_ILi256EEESB_EEES9_SE_SG_Li256ELb0ELb0ELb0ELb0EEENS1_30DynamicPersistentTileSchedulerILi256ELi32ELb0ELb0ELb1EEEEEEEEEvNT_6ParamsE)
        /*065c*/ 	.word	0x00000000


	//----- nvinfo : EIATTR_MIN_STACK_SIZE
	.align		4
.L_305:
        /*0660*/ 	.byte	0x04, 0x12
        /*0662*/ 	.short	(.L_307 - .L_306)
	.align		4
.L_306:
        /*0664*/ 	.word	index@(_ZN7cutlass13device_kernelIN5flash11enable_sm90INS1_16FlashAttnFwdSm90INS1_25CollectiveMainloopFwdSm90ILi2EN4cute5tupleIJNS5_1CILi1EEES8_S8_EEENS6_IJNS7_ILi128EEENS7_ILi96EEENS7_ILi64EEEEEELi256ENS_10bfloat16_tEfNS_4arch4Sm90ELb1ELb0ELb0ELb0ELb0ELb0ELb1ELb1ELb0ELb0ELb0ELb0EEENS1_21CollectiveEpilogueFwdINS6_IJSA_NS7_ILi256EEESB_EEES9_SE_SG_Li256ELb0ELb0ELb0ELb0EEENS1_30DynamicPersistentTileSchedulerILi256ELi32ELb0ELb0ELb1EEEEEEEEEvNT_6ParamsE)
        /*0668*/ 	.word	0x00000010


	//----- nvinfo : EIATTR_MIN_STACK_SIZE
	.align		4
.L_307:
        /*066c*/ 	.byte	0x04, 0x12
        /*066e*/ 	.short	(.L_309 - .L_308)
	.align		4
.L_308:
        /*0670*/ 	.word	index@(_ZN7cutlass13device_kernelIN5flash11enable_sm90INS1_16FlashAttnFwdSm90INS1_25CollectiveMainloopFwdSm90ILi2EN4cute5tupleIJNS5_1CILi1EEES8_S8_EEENS6_IJNS7_ILi128EEENS7_ILi96EEENS7_ILi64EEEEEELi256ENS_10bfloat16_tEfNS_4arch4Sm90ELb1ELb0ELb0ELb1ELb0ELb0ELb0ELb1ELb0ELb0ELb0ELb0EEENS1_21CollectiveEpilogueFwdINS6_IJSA_NS7_ILi256EEESB_EEES9_SE_SG_Li256ELb1ELb0ELb0ELb0EEENS1_36VarlenDynamicPersistentTileSchedulerILi128ELi96ELi256ELi32ELb0ELb0ELb1ELb1ELb1ELb1EEEEEEEEEvNT_6ParamsE)
        /*0674*/ 	.word	0x00000028


	//----- nvinfo : EIATTR_MIN_STACK_SIZE
	.align		4
.L_309:
        /*0678*/ 	.byte	0x04, 0x12
        /*067a*/ 	.short	(.L_311 - .L_310)
	.align		4
.L_310:
        /*067c*/ 	.word	index@(_ZN7cutlass13device_kernelIN5flash11enable_sm90INS1_16FlashAttnFwdSm90INS1_25CollectiveMainloopFwdSm90ILi2EN4cute5tupleIJNS5_1CILi1EEES8_S8_EEENS6_IJNS7_ILi128EEENS7_ILi96EEENS7_ILi64EEEEEELi256ENS_10bfloat16_tEfNS_4arch4Sm90ELb1ELb0ELb0ELb1ELb0ELb1ELb0ELb1ELb0ELb0ELb0ELb0EEENS1_21CollectiveEpilogueFwdINS6_IJSA_NS7_ILi256EEESB_EEES9_SE_SG_Li256ELb1ELb0ELb0ELb0EEENS1_36VarlenDynamicPersistentTileSchedulerILi128ELi96ELi256ELi32ELb0ELb0ELb1ELb1ELb1ELb1EEEEEEEEEvNT_6ParamsE)
        /*0680*/ 	.word	0x00000030


	//----- nvinfo : EIATTR_MIN_STACK_SIZE
	.align		4
.L_311:
        /*0684*/ 	.byte	0x04, 0x12
        /*0686*/ 	.short	(.L_313 - .L_312)
	.align		4
.L_312:
        /*0688*/ 	.word	index@(_ZN7cutlass13device_kernelIN5flash11enable_sm90INS1_16FlashAttnFwdSm90INS1_25CollectiveMainloopFwdSm90ILi2EN4cute5tupleIJNS5_1CILi1EEES8_S8_EEENS6_IJNS7_ILi128EEENS7_ILi96EEENS7_ILi64EEEEEELi256ENS_10bfloat16_tEfNS_4arch4Sm90ELb1ELb0ELb0ELb1ELb0ELb0ELb1ELb1ELb0ELb0ELb0ELb0EEENS1_21CollectiveEpilogueFwdINS6_IJSA_NS7_ILi256EEESB_EEES9_SE_SG_Li256ELb1ELb0ELb0ELb0EEENS1_36VarlenDynamicPersistentTileSchedulerILi128ELi96ELi256ELi32ELb0ELb0ELb1ELb1ELb1ELb1EEEEEEEEEvNT_6ParamsE)
        /*068c*/ 	.word	0x00000028


	//----- nvinfo : EIATTR_MIN_STACK_SIZE
	.align		4
.L_313:
        /*0690*/ 	.byte	0x04, 0x12
        /*0692*/ 	.short	(.L_315 - .L_314)
	.align		4
.L_314:
        /*0694*/ 	.word	index@(_ZN7cutlass13device_kernelIN5flash11enable_sm90INS1_16FlashAttnFwdSm90INS1_25CollectiveMainloopFwdSm90ILi2EN4cute5tupleIJNS5_1CILi1EEES8_S8_EEENS6_IJNS7_ILi128EEENS7_ILi96EEENS7_ILi64EEEEEELi256ENS_10bfloat16_tEfNS_4arch4Sm90ELb1ELb0ELb0ELb1ELb0ELb1ELb1ELb1ELb0ELb0ELb0ELb0EEENS1_21CollectiveEpilogueFwdINS6_IJSA_NS7_ILi256EEESB_EEES9_SE_SG_Li256ELb1ELb0ELb0ELb0EEENS1_36VarlenDynamicPersistentTileSchedulerILi128ELi96ELi256ELi32ELb0ELb0ELb1ELb1ELb1ELb1EEEEEEEEEvNT_6ParamsE)
        /*0698*/ 	.word	0x00000060
.L_315:


//--------------------- .nv.compat                --------------------------
	.section	.nv.compat,"",@"SHT_CUDA_COMPAT_INFO"
	.align	4
        /*0000*/ 	.byte	0x02, 0x09, 0x01, 0x00, 0x02, 0x02, 0x04, 0x00, 0x02, 0x05, 0x05, 0x00, 0x03, 0x07, 0x01, 0x01
        /*0010*/ 	.byte	0x02, 0x03, 0x01, 0x00, 0x02, 0x06, 0x01, 0x00, 0x04, 0x0b, 0x08, 0x00, 0x00, 0x00, 0x00, 0x00
        /*0020*/ 	.byte	0x00, 0x00, 0x00, 0x00


//--------------------- .nv.info._ZN7cutlass13device_kernelIN5flash11enable_sm90INS1_16FlashAttnFwdSm90INS1_25CollectiveMainloopFwdSm90ILi2EN4cute5tupleIJNS5_1CILi1EEES8_S8_EEENS6_IJNS7_ILi128EEESA_NS7_ILi192EEEEEELi128ENS_10bfloat16_tEfNS_4arch4Sm90ELb0ELb0ELb0ELb0ELb0ELb0ELb0ELb1ELb1ELb0ELb0ELb0EEENS1_21CollectiveEpilogueFwdINS6_IJSA_SA_SA_EEES9_SD_SF_Li256ELb0ELb0ELb0ELb0EEENS1_29StaticPersistentTileSchedulerILb0EEEEEEEEEvNT_6ParamsE --------------------------
	.section	.nv.info._ZN7cutlass13device_kernelIN5flash11enable_sm90INS1_16FlashAttnFwdSm90INS1_25CollectiveMainloopFwdSm90ILi2EN4cute5tupleIJNS5_1CILi1EEES8_S8_EEENS6_IJNS7_ILi128EEESA_NS7_ILi192EEEEEELi128ENS_10bfloat16_tEfNS_4arch4Sm90ELb0ELb0ELb0ELb0ELb0ELb0ELb0ELb1ELb1ELb0ELb0ELb0EEENS1_21CollectiveEpilogueFwdINS6_IJSA_SA_SA_EEES9_SD_SF_Li256ELb0ELb0ELb0ELb0EEENS1_29StaticPersistentTileSchedulerILb0EEEEEEEEEvNT_6ParamsE,"",@"SHT_CUDA_INFO"
	.sectionflags	@""
	.align	4


	//----- nvinfo : EIATTR_CUDA_API_VERSION
	.align		4
        /*0000*/ 	.byte	0x04, 0x37
        /*0002*/ 	.short	(.L_317 - .L_316)
.L_316:
        /*0004*/ 	.word	0x00000082


	//----- nvinfo : EIATTR_KPARAM_INFO
	.align		4
.L_317:
        /*0008*/ 	.byte	0x04, 0x17
        /*000a*/ 	.short	(.L_319 - .L_318)
.L_318:
        /*000c*/ 	.word	0x00000000
        /*0010*/ 	.short	0x0000
        /*0012*/ 	.short	0x0070
        /*0014*/ 	.byte	0x00, 0xf0, 0x01, 0x2e


	//----- nvinfo : EIATTR_SPARSE_MMA_MASK
	.align		4
.L_319:
        /*0018*/ 	.byte	0x03, 0x50
        /*001a*/ 	.short	0x0000


	//----- nvinfo : EIATTR_MAXREG_COUNT
	.align		4
        /*001c*/ 	.byte	0x03, 0x1b
        /*001e*/ 	.short	0x00a8


	//----- nvinfo : EIATTR_NUM_BARRIERS
	.align		4
        /*0020*/ 	.byte	0x02, 0x4c
        /*0022*/ 	.byte	0x09
	.zero		1


	//----- nvinfo : EIATTR_EXTERNS
	.align		4
        /*0024*/ 	.byte	0x04, 0x0f
        /*0026*/ 	.short	(.L_321 - .L_320)


	//   ....[0]....
	.align		4
.L_320:
        /*0028*/ 	.word	index@(__assertfail)


	//----- nvinfo : EIATTR_ANNOTATIONS
	.align		4
.L_321:
        /*002c*/ 	.byte	0x04, 0x55
        /*002e*/ 	.short	(.L_323 - .L_322)


	//   ....[0]....
.L_322:
        /*0030*/ 	.word	0x00000001
        /*0034*/ 	.byte	0x40, 0x09, 0x00, 0x00, 0x01, 0x00, 0x00, 0x00, 0x00, 0x0a, 0x00, 0x00, 0x01, 0x00, 0x00, 0x00
        /* <DEDUP_REMOVED lines=12> */
        /*0104*/ 	.byte	0x60, 0x9f, 0x00, 0x00, 0x01, 0x00, 0x00, 0x00, 0x00, 0xa1, 0x00, 0x00


	//----- nvinfo : EIATTR_MERCURY_ISA_VERSION
	.align		4
.L_323:
        /*0110*/ 	.byte	0x03, 0x5f
        /*0112*/ 	.short	0x0101


	//----- nvinfo : EIATTR_INT_WARP_WIDE_INSTR_OFFSETS
	.align		4
        /*0114*/ 	.byte	0x04, 0x31
        /*0116*/ 	.short	(.L_325 - .L_324)


	//   ....[0]....
.L_324:
        /*0118*/ 	.word	0x00000180


	//   ....[1]....
        /*011c*/ 	.word	0x000001b0


	//   ....[2]....
        /*0120*/ 	.word	0x00000240


	//   ....[3]....
        /*0124*/ 	.word	0x00007a10


	//   ....[4]....
        /*0128*/ 	.word	0x00007a40


	//   ....[5]....
        /*012c*/ 	.word	0x00007b10


	//   ....[6]....
        /*0130*/ 	.word	0x00007be0


	//----- nvinfo : EIATTR_COOP_GROUP_MASK_REGIDS
	.align		4
.L_325:
        /*0134*/ 	.byte	0x04, 0x29
        /*0136*/ 	.short	(.L_327 - .L_326)


	//   ....[0]....
.L_326:
        /*0138*/ 	.word	0xffffffff


	//   ....[1]....
        /*013c*/ 	.word	0xffffffff


	//   ....[2]....
        /*0140*/ 	.word	0xffffffff


	//   ....[3]....
        /*0144*/ 	.word	0xffffffff


	//   ....[4]....
        /*0148*/ 	.word	0xffffffff


	//   ....[5]....
        /*014c*/ 	.word	0xffffffff


	//   ....[6]....
        /*0150*/ 	.word	0xffffffff


	//   ....[7]....
        /*0154*/ 	.word	0xffffffff


	//   ....[8]....
        /*0158*/ 	.word	0xffffffff


	//   ....[9]....
        /*015c*/ 	.word	0xffffffff


	//   ....[10]....
        /*0160*/ 	.word	0xffffffff


	//   ....[11]....
        /*0164*/ 	.word	0xffffffff


	//   ....[12]....
        /*0168*/ 	.word	0xffffffff


	//   ....[13]....
        /*016c*/ 	.word	0xffffffff


	//   ....[14]....
        /*0170*/ 	.word	0xffffffff


	//   ....[15]....
        /*0174*/ 	.word	0xffffffff


	//   ....[16]....
        /*0178*/ 	.word	0xffffffff


	//   ....[17]....
        /*017c*/ 	.word	0xffffffff


	//   ....[18]....
        /*0180*/ 	.word	0xffffffff


	//   ....[19]....
        /*0184*/ 	.word	0xffffffff


	//   ....[20]....
        /*0188*/ 	.word	0xffffffff


	//   ....[21]....
        /*018c*/ 	.word	0xffffffff


	//   ....[22]....
        /*0190*/ 	.word	0xffffffff


	//   ....[23]....
        /*0194*/ 	.word	0x0500000f


	//   ....[24]....
        /*0198*/ 	.word	0x0500000f


	//----- nvinfo : EIATTR_COOP_GROUP_INSTR_OFFSETS
	.align		4
.L_327:
        /*019c*/ 	.byte	0x04, 0x28
        /*019e*/ 	.short	(.L_329 - .L_328)


	//   ....[0]....
.L_328:
        /*01a0*/ 	.word	0x00000060


	//   ....[1]....
        /*01a4*/ 	.word	0x00000190


	//   ....[2]....
        /*01a8*/ 	.word	0x00000250


	//   ....[3]....
        /*01ac*/ 	.word	0x000003c0


	//   ....[4]....
        /*01b0*/ 	.word	0x00000520


	//   ....[5]....
        /*01b4*/ 	.word	0x00000640


	//   ....[6]....
        /*01b8*/ 	.word	0x000007a0


	//   ....[7]....
        /*01bc*/ 	.word	0x00000d30


	//   ....[8]....
        /*01c0*/ 	.word	0x00002230


	//   ....[9]....
        /*01c4*/ 	.word	0x00002320


	//   ....[10]....
        /*01c8*/ 	.word	0x00002610


	//   ....[11]....
        /*01cc*/ 	.word	0x000027e0


	//   ....[12]....
        /*01d0*/ 	.word	0x00004510


	//   ....[13]....
        /*01d4*/ 	.word	0x00004530


	//   ....[14]....
        /*01d8*/ 	.word	0x00004a10


	//   ....[15]....
        /*01dc*/ 	.word	0x00004ad0


	//   ....[16]....
        /*01e0*/ 	.word	0x00005df0


	//   ....[17]....
        /*01e4*/ 	.word	0x00005e30


	//   ....[18]....
        /*01e8*/ 	.word	0x00005fd0


	//   ....[19]....
        /*01ec*/ 	.word	0x00006000


	//   ....[20]....
        /*01f0*/ 	.word	0x00006f10


	//   ....[21]....
        /*01f4*/ 	.word	0x000071c0


	//   ....[22]....
        /*01f8*/ 	.word	0x0000a080


	//   ....[23]....
        /*01fc*/ 	.word	0x0000a560


	//   ....[24]....
        /*0200*/ 	.word	0x0000aa00


	//----- nvinfo : EIATTR_REG_RECONFIG
	.align		4
.L_329:
        /*0204*/ 	.byte	0x01, 0x54
	.zero		2


	//----- nvinfo : EIATTR_SYSCALL_OFFSETS
	.align		4
        /*0208*/ 	.byte	0x04, 0x46
        /*020a*/ 	.short	(.L_331 - .L_330)


	//   ....[0]....
.L_330:
        /*020c*/ 	.word	0x00001090


	//   ....[1]....
        /*0210*/ 	.word	0x00007620


	//   ....[2]....
        /*0214*/ 	.word	0x00007760


	//   ....[3]....
        /*0218*/ 	.word	0x00007860


	//----- nvinfo : EIATTR_MBARRIER_INSTR_OFFSETS
	.align		4
.L_331:
        /*021c*/ 	.byte	0x04, 0x39
        /*021e*/ 	.short	(.L_333 - .L_332)


	//   ....[0]....
.L_332:
        /*0220*/ 	.word	0x00000270
        /*0224*/ 	.word	0x000000ff
        /*0228*/ 	.word	0x00034800
        /*022c*/ 	.short	0x0100
        /*022e*/ 	.byte	0x06
	.zero		1


	//   ....[1]....
        /*0230*/ 	.word	0x00000280
        /*0234*/ 	.word	0x000000ff
        /*0238*/ 	.word	0x00034820
        /*023c*/ 	.short	0x0100
        /*023e*/ 	.byte	0x06
	.zero		1


	//   ....[2]....
        /*0240*/ 	.word	0x00000370
        /*0244*/ 	.word	0x000000ff
        /*0248*/ 	.word	0x00034830
        /*024c*/ 	.short	0x0100
        /*024e*/ 	.byte	0x08
	.zero		1


	//   ....[3]....
        /*0250*/ 	.word	0x00000380
        /*0254*/ 	.word	0x000000ff
        /*0258*/ 	.word	0x00034840
        /*025c*/ 	.short	0x0100
        /*025e*/ 	.byte	0x08
	.zero		1


	//   ....[4]....
        /*0260*/ 	.word	0x00000390
        /*0264*/ 	.word	0x000000ff
        /*0268*/ 	.word	0x00034838
        /*026c*/ 	.short	0x0100
        /*026e*/ 	.byte	0x08
	.zero		1


	//   ....[5]....
        /*0270*/ 	.word	0x000003a0
        /*0274*/ 	.word	0x000000ff
        /*0278*/ 	.word	0x00034848
        /*027c*/ 	.short	0x0100
        /*027e*/ 	.byte	0x08
	.zero		1


	//   ....[6]....
        /*0280*/ 	.word	0x000004d0
        /*0284*/ 	.word	0x000000ff
        /*0288*/ 	.word	0x00034850
        /*028c*/ 	.short	0x0100
        /*028e*/ 	.byte	0x08
	.zero		1


	//   ....[7]....
        /*0290*/ 	.word	0x000004e0
        /*0294*/ 	.word	0x000000ff
        /*0298*/ 	.word	0x00034860
        /*029c*/ 	.short	0x0100
        /*029e*/ 	.byte	0x08
	.zero		1


	//   ....[8]....
        /*02a0*/ 	.word	0x000004f0
        /*02a4*/ 	.word	0x000000ff
        /*02a8*/ 	.word	0x00034858
        /*02ac*/ 	.short	0x0100
        /*02ae*/ 	.byte	0x08
	.zero		1


	//   ....[9]....
        /*02b0*/ 	.word	0x00000500
        /*02b4*/ 	.word	0x000000ff
        /*02b8*/ 	.word	0x00034868
        /*02bc*/ 	.short	0x0100
        /*02be*/ 	.byte	0x08
	.zero		1


	//   ....[10]....
        /*02c0*/ 	.word	0x000005f0
        /*02c4*/ 	.word	0x000000ff
        /*02c8*/ 	.word	0x00034870
        /*02cc*/ 	.short	0x0100
        /*02ce*/ 	.byte	0x06
	.zero		1


	//   ....[11]....
        /*02d0*/ 	.word	0x00000600
        /*02d4*/ 	.word	0x000000ff
        /*02d8*/ 	.word	0x00034880
        /*02dc*/ 	.short	0x0100
        /*02de*/ 	.byte	0x06
	.zero		1


	//   ....[12]....
        /*02e0*/ 	.word	0x00000610
        /*02e4*/ 	.word	0x000000ff
        /*02e8*/ 	.word	0x00034878
        /*02ec*/ 	.short	0x0100
        /*02ee*/ 	.byte	0x06
	.zero		1


	//   ....[13]....
        /*02f0*/ 	.word	0x00000620
        /*02f4*/ 	.word	0x000000ff
        /*02f8*/ 	.word	0x00034888
        /*02fc*/ 	.short	0x0100
        /*02fe*/ 	.byte	0x06
	.zero		1


	//   ....[14]....
        /*0300*/ 	.word	0x00000750
        /*0304*/ 	.word	0x000000ff
        /*0308*/ 	.word	0x00034890
        /*030c*/ 	.short	0x0100
        /*030e*/ 	.byte	0x08
	.zero		1


	//   ....[15]....
        /*0310*/ 	.word	0x00000760
        /*0314*/ 	.word	0x000000ff
        /*0318*/ 	.word	0x000348a0
        /*031c*/ 	.short	0x0100
        /*031e*/ 	.byte	0x08
	.zero		1


	//   ....[16]....
        /*0320*/ 	.word	0x00000770
        /*0324*/ 	.word	0x000000ff
        /*0328*/ 	.word	0x00034898
        /*032c*/ 	.short	0x0100
        /*032e*/ 	.byte	0x08
	.zero		1


	//   ....[17]....
        /*0330*/ 	.word	0x00000780
        /*0334*/ 	.word	0x000000ff
        /*0338*/ 	.word	0x000348a8
        /*033c*/ 	.short	0x0100
        /*033e*/ 	.byte	0x08
	.zero		1


	//   ....[18]....
        /*0340*/ 	.word	0x000008b0
        /*0344*/ 	.word	0x000000ff
        /*0348*/ 	.word	0x000348b0
        /*034c*/ 	.short	0x0100
        /*034e*/ 	.byte	0x08
	.zero		1


	//   ....[19]....
        /*0350*/ 	.word	0x000008c0
        /*0354*/ 	.word	0x000000ff
        /*0358*/ 	.word	0x000348c0
        /*035c*/ 	.short	0x0100
        /*035e*/ 	.byte	0x08
	.zero		1


	//   ....[20]....
        /*0360*/ 	.word	0x000008d0
        /*0364*/ 	.word	0x000000ff
        /*0368*/ 	.word	0x000348b8
        /*036c*/ 	.short	0x0100
        /*036e*/ 	.byte	0x08
	.zero		1


	//   ....[21]....
        /*0370*/ 	.word	0x000008e0
        /*0374*/ 	.word	0x000000ff
        /*0378*/ 	.word	0x000348c8
        /*037c*/ 	.short	0x0100
        /*037e*/ 	.byte	0x08
	.zero		1


	//   ....[22]....
        /*0380*/ 	.word	0x000010d0
        /*0384*/ 	.word	0x000000ff
        /*0388*/ 	.word	0x00034800
        /*038c*/ 	.short	0x010a
        /*038e*/ 	.byte	0x3c
	.zero		1


	//   ....[23]....
        /*0390*/ 	.word	0x00001150
        /*0394*/ 	.word	0x00000003
        /*0398*/ 	.word	0x00034830
        /*039c*/ 	.short	0x010a
        /*039e*/ 	.byte	0x3f
	.zero		1


	//   ....[24]....
        /*03a0*/ 	.word	0x000011d0
        /*03a4*/ 	.word	0x00000003
        /*03a8*/ 	.word	0x00034830
        /*03ac*/ 	.short	0x010a
        /*03ae*/ 	.byte	0x3f
	.zero		1


	//   ....[25]....
        /*03b0*/ 	.word	0x00002770
        /*03b4*/ 	.word	0x00000003
        /*03b8*/ 	.word	0x00000000
        /*03bc*/ 	.short	0x0101
        /*03be*/ 	.byte	0x3f
	.zero		1


	//   ....[26]....
        /*03c0*/ 	.word	0x000038c0
        /*03c4*/ 	.word	0x000000ff
        /*03c8*/ 	.word	0x00034830
        /*03cc*/ 	.short	0x010a
        /*03ce*/ 	.byte	0x06
	.zero		1


	//   ....[27]....
        /*03d0*/ 	.word	0x00003900
        /*03d4*/ 	.word	0x000000ff
        /*03d8*/ 	.word	0x00034830
        /*03dc*/ 	.short	0x010a
        /*03de*/ 	.byte	0x06
	.zero		1


	//   ....[28]....
        /*03e0*/ 	.word	0x000041c0
        /*03e4*/ 	.word	0x000000ff
        /*03e8*/ 	.word	0x00034850
        /*03ec*/ 	.short	0x010a
        /*03ee*/ 	.byte	0x07
	.zero		1


	//   ....[29]....
        /*03f0*/ 	.word	0x00004200
        /*03f4*/ 	.word	0x000000ff
        /*03f8*/ 	.word	0x00034850
        /*03fc*/ 	.short	0x010a
        /*03fe*/ 	.byte	0x07
	.zero		1


	//   ....[30]....
        /*0400*/ 	.word	0x00005320
        /*0404*/ 	.word	0x0000001b
        /*0408*/ 	.word	0x00000000
        /*040c*/ 	.short	0x0101
        /*040e*/ 	.byte	0x3f
	.zero		1


	//   ....[31]....
        /*0410*/ 	.word	0x00005390
        /*0414*/ 	.word	0x0000001b
        /*0418*/ 	.word	0x00000000
        /*041c*/ 	.short	0x0101
        /*041e*/ 	.byte	0x3f
	.zero		1


	//   ....[32]....
        /*0420*/ 	.word	0x00005d60
        /*0424*/ 	.word	0x000000ff
        /*0428*/ 	.word	0x00034850
        /*042c*/ 	.short	0x010a
        /*042e*/ 	.byte	0x07
	.zero		1


	//   ....[33]....
        /*0430*/ 	.word	0x00005da0
        /*0434*/ 	.word	0x000000ff
        /*0438*/ 	.word	0x00034850
        /*043c*/ 	.short	0x010a
        /*043e*/ 	.byte	0x07
	.zero		1


	//   ....[34]....
        /*0440*/ 	.word	0x00006750
        /*0444*/ 	.word	0x00000007
        /*0448*/ 	.word	0x00000000
        /*044c*/ 	.short	0x0101
        /*044e*/ 	.byte	0x3f
	.zero		1


	//   ....[35]....
        /*0450*/ 	.word	0x000070c0
        /*0454*/ 	.word	0x000000ff
        /*0458*/ 	.word	0x00000000
        /*045c*/ 	.short	0x0101
        /*045e*/ 	.byte	0x06
	.zero		1


	//   ....[36]....
        /*0460*/ 	.word	0x00007f20
        /*0464*/ 	.word	0x00000006
        /*0468*/ 	.word	0x00034840
        /*046c*/ 	.short	0x010a
        /*046e*/ 	.byte	0x3f
	.zero		1


	//   ....[37]....
        /*0470*/ 	.word	0x00008480
        /*0474*/ 	.word	0x00000009
        /*0478*/ 	.word	0x00034820
        /*047c*/ 	.short	0x010a
        /*047e*/ 	.byte	0x3f
	.zero		1


	//   ....[38]....
        /*0480*/ 	.word	0x00008760
        /*0484*/ 	.word	0x00000002
        /*0488*/ 	.word	0x00034840
        /*048c*/ 	.short	0x010a
        /*048e*/ 	.byte	0x3f
	.zero		1


	//   ....[39]....
        /*0490*/ 	.word	0x00008a20
        /*0494*/ 	.word	0x00000002
        /*0498*/ 	.word	0x00000060
        /*049c*/ 	.short	0x010a
        /*049e*/ 	.byte	0x3f
	.zero		1


	//   ....[40]....
        /*04a0*/ 	.word	0x00008f60
        /*04a4*/ 	.word	0x00000002
        /*04a8*/ 	.word	0x00034840
        /*04ac*/ 	.short	0x010a
        /*04ae*/ 	.byte	0x3f
	.zero		1


	//   ....[41]....
        /*04b0*/ 	.word	0x00009220
        /*04b4*/ 	.word	0x00000002
        /*04b8*/ 	.word	0x00000060
        /*04bc*/ 	.short	0x010a
        /*04be*/ 	.byte	0x3f
	.zero		1


	//   ....[42]....
        /*04c0*/ 	.word	0x00009680
        /*04c4*/ 	.word	0x00000002
        /*04c8*/ 	.word	0x00034840
        /*04cc*/ 	.short	0x010a
        /*04ce*/ 	.byte	0x3f
	.zero		1


	//   ....[43]....
        /*04d0*/ 	.word	0x00009960
        /*04d4*/ 	.word	0x00000002
        /*04d8*/ 	.word	0x00000060
        /*04dc*/ 	.short	0x010a
        /*04de*/ 	.byte	0x3f
	.zero		1


	//   ....[44]....
        /*04e0*/ 	.word	0x00009c90
        /*04e4*/ 	.word	0x00000003
        /*04e8*/ 	.word	0x00034860
        /*04ec*/ 	.short	0x010a
        /*04ee*/ 	.byte	0x3f
	.zero		1


	//   ....[45]....
        /*04f0*/ 	.word	0x0000a000
        /*04f4*/ 	.word	0x00000000
        /*04f8*/ 	.word	0x00034820
        /*04fc*/ 	.short	0x010a
        /*04fe*/ 	.byte	0x3f
	.zero		1


	//   ....[46]....
        /*0500*/ 	.word	0x0000a1a0
        /*0504*/ 	.word	0x00000006
        /*0508*/ 	.word	0x00000000
        /*050c*/ 	.short	0x010a
        /*050e*/ 	.byte	0x3f
	.zero		1


	//   ....[47]....
        /*0510*/ 	.word	0x0000a210
        /*0514*/ 	.word	0x00000003
        /*0518*/ 	.word	0x00000000
        /*051c*/ 	.short	0x010a
        /*051e*/ 	.byte	0x3f
	.zero		1


	//   ....[48]....
        /*0520*/ 	.word	0x0000a270
        /*0524*/ 	.word	0x00000010
        /*0528*/ 	.word	0x00000000
        /*052c*/ 	.short	0x010a
        /*052e*/ 	.byte	0x3f
	.zero		1


	//   ....[49]....
        /*0530*/ 	.word	0x0000a2a0
        /*0534*/ 	.word	0x00000003
        /*0538*/ 	.word	0x00000000
        /*053c*/ 	.short	0x010a
        /*053e*/ 	.byte	0x3f
	.zero		1


	//   ....[50]....
        /*0540*/ 	.word	0x0000a310
        /*0544*/ 	.word	0x00000003
        /*0548*/ 	.word	0x00034800
        /*054c*/ 	.short	0x010a
        /*054e*/ 	.byte	0x3f
	.zero		1


	//   ....[51]....
        /*0550*/ 	.word	0x0000a360
        /*0554*/ 	.word	0x00000003
        /*0558*/ 	.word	0x00034830
        /*055c*/ 	.short	0x010a
        /*055e*/ 	.byte	0x3f
	.zero		1


	//   ....[52]....
        /*0560*/ 	.word	0x0000a3c0
        /*0564*/ 	.word	0x00000009
        /*0568*/ 	.word	0x00034830
        /*056c*/ 	.short	0x010a
        /*056e*/ 	.byte	0x3f
	.zero		1


	//   ....[53]....
        /*0570*/ 	.word	0x0000a420
        /*0574*/ 	.word	0x00000007
        /*0578*/ 	.word	0x00034850
        /*057c*/ 	.short	0x010a
        /*057e*/ 	.byte	0x3f
	.zero		1


	//   ....[54]....
        /*0580*/ 	.word	0x0000a480
        /*0584*/ 	.word	0x00000005
        /*0588*/ 	.word	0x00034850
        /*058c*/ 	.short	0x010a
        /*058e*/ 	.byte	0x3f
	.zero		1


	//   ....[55]....
        /*0590*/ 	.word	0x0000a620
        /*0594*/ 	.word	0x00000006
        /*0598*/ 	.word	0x00034840
        /*059c*/ 	.short	0x010a
        /*059e*/ 	.byte	0x3f
	.zero		1


	//   ....[56]....
        /*05a0*/ 	.word	0x0000a6a0
        /*05a4*/ 	.word	0x00000007
        /*05a8*/ 	.word	0x00034820
        /*05ac*/ 	.short	0x010a
        /*05ae*/ 	.byte	0x3f
	.zero		1


	//   ....[57]....
        /*05b0*/ 	.word	0x0000a6f0
        /*05b4*/ 	.word	0x00000002
        /*05b8*/ 	.word	0x00034840
        /*05bc*/ 	.short	0x010a
        /*05be*/ 	.byte	0x3f
	.zero		1


	//   ....[58]....
        /*05c0*/ 	.word	0x0000a740
        /*05c4*/ 	.word	0x00000002
        /*05c8*/ 	.word	0x00000060
        /*05cc*/ 	.short	0x010a
        /*05ce*/ 	.byte	0x3f
	.zero		1


	//   ....[59]....
        /*05d0*/ 	.word	0x0000a790
        /*05d4*/ 	.word	0x00000002
        /*05d8*/ 	.word	0x00034840
        /*05dc*/ 	.short	0x010a
        /*05de*/ 	.byte	0x3f
	.zero		1


	//   ....[60]....
        /*05e0*/ 	.word	0x0000a7e0
        /*05e4*/ 	.word	0x00000002
        /*05e8*/ 	.word	0x00000060
        /*05ec*/ 	.short	0x010a
        /*05ee*/ 	.byte	0x3f
	.zero		1


	//   ....[61]....
        /*05f0*/ 	.word	0x0000a830
        /*05f4*/ 	.word	0x00000002
        /*05f8*/ 	.word	0x00034840
        /*05fc*/ 	.short	0x010a
        /*05fe*/ 	.byte	0x3f
	.zero		1


	//   ....[62]....
        /*0600*/ 	.word	0x0000a880
        /*0604*/ 	.word	0x00000002
        /*0608*/ 	.word	0x00000060
        /*060c*/ 	.short	0x010a
        /*060e*/ 	.byte	0x3f
	.zero		1


	//   ....[63]....
        /*0610*/ 	.word	0x0000a8d0
        /*0614*/ 	.word	0x00000003
        /*0618*/ 	.word	0x00034860
        /*061c*/ 	.short	0x010a
        /*061e*/ 	.byte	0x3f
	.zero		1


	//   ....[64]....
        /*0620*/ 	.word	0x0000a920
        /*0624*/ 	.word	0x00000000
        /*0628*/ 	.word	0x00034820
        /*062c*/ 	.short	0x010a
        /*062e*/ 	.byte	0x3f
	.zero		1


	//   ....[65]....
        /*0630*/ 	.word	0x0000aac0
        /*0634*/ 	.word	0x00000006
        /*0638*/ 	.word	0x00000000
        /*063c*/ 	.short	0x010a
        /*063e*/ 	.byte	0x3f
	.zero		1


	//   ....[66]....
        /*0640*/ 	.word	0x0000ab10
        /*0644*/ 	.word	0x00000003
        /*0648*/ 	.word	0x00000000
        /*064c*/ 	.short	0x010a
        /*064e*/ 	.byte	0x3f
	.zero		1


	//   ....[67]....
        /*0650*/ 	.word	0x0000ab60
        /*0654*/ 	.word	0x00000010
        /*0658*/ 	.word	0x00000000
        /*065c*/ 	.short	0x010a
        /*065e*/ 	.byte	0x3f
	.zero		1


	//----- nvinfo : EIATTR_NUM_MBARRIERS
	.align		4
.L_333:
        /*0660*/ 	.byte	0x03, 0x38
        /*0662*/ 	.short	0x0016


	//----- nvinfo : EIATTR_EXIT_INSTR_OFFSETS
	.align		4
        /*0664*/ 	.byte	0x04, 0x1c
        /*0666*/ 	.short	(.L_335 - .L_334)


	//   ....[0]....
.L_334:
        /*0668*/ 	.word	0x000009f0


	//   ....[1]....
        /*066c*/ 	.word	0x00007180


	//   ....[2]....
        /*0670*/ 	.word	0x000071e0


	//   ....[3]....
        /*0674*/ 	.word	0x0000a2f0


	//----- nvinfo : EIATTR_MAX_THREADS
	.align		4
.L_335:
        /*0678*/ 	.byte	0x04, 0x05
        /*067a*/ 	.short	(.L_337 - .L_336)
.L_336:
        /*067c*/ 	.word	0x00000180
        /*0680*/ 	.word	0x00000001
        /*0684*/ 	.word	0x00000001


	//----- nvinfo : EIATTR_CRS_STACK_SIZE
	.align		4
.L_337:
        /*0688*/ 	.byte	0x04, 0x1e
        /*068a*/ 	.short	(.L_339 - .L_338)
.L_338:
        /*068c*/ 	.word	0x00000000


	//----- nvinfo : EIATTR_CBANK_PARAM_SIZE
	.align		4
.L_339:
        /*0690*/ 	.byte	0x03, 0x19
        /*0692*/ 	.short	0x0bf0


	//----- nvinfo : EIATTR_PARAM_CBANK
	.align		4
        /*0694*/ 	.byte	0x04, 0x0a
        /*0696*/ 	.short	(.L_341 - .L_340)
	.align		4
.L_340:
        /*0698*/ 	.word	index@(.nv.constant0._ZN7cutlass13device_kernelIN5flash11enable_sm90INS1_16FlashAttnFwdSm90INS1_25CollectiveMainloopFwdSm90ILi2EN4cute5tupleIJNS5_1CILi1EEES8_S8_EEENS6_IJNS7_ILi128EEESA_NS7_ILi192EEEEEELi128ENS_10bfloat16_tEfNS_4arch4Sm90ELb0ELb0ELb0ELb0ELb0ELb0ELb0ELb1ELb1ELb0ELb0ELb0EEENS1_21CollectiveEpilogueFwdINS6_IJSA_SA_SA_EEES9_SD_SF_Li256ELb0ELb0ELb0ELb0EEENS1_29StaticPersistentTileSchedulerILb0EEEEEEEEEvNT_6ParamsE)
        /*069c*/ 	.short	0x0210
        /*069e*/ 	.short	0x0bf0


	//----- nvinfo : EIATTR_SW_WAR
	.align		4
.L_341:
        /*06a0*/ 	.byte	0x04, 0x36
        /*06a2*/ 	.short	(.L_343 - .L_342)
.L_342:
        /*06a4*/ 	.word	0x00000008
.L_343:


//--------------------- .nv.info._ZN7cutlass13device_kernelIN5flash11enable_sm90INS1_16FlashAttnFwdSm90INS1_25CollectiveMainloopFwdSm90ILi2EN4cute5tupleIJNS5_1CILi2EEENS7_ILi1EEES9_EEENS6_IJNS7_ILi128EEESB_NS7_ILi192EEEEEELi128ENS_10bfloat16_tEfNS_4arch4Sm90ELb0ELb0ELb0ELb0ELb0ELb0ELb0ELb1ELb1ELb0ELb0ELb0EEENS1_21CollectiveEpilogueFwdINS6_IJSB_SB_SB_EEESA_SE_SG_Li256ELb0ELb0ELb0ELb0EEENS1_29StaticPersistentTileSchedulerILb0EEEEEEEEEvNT_6ParamsE --------------------------
	.section	.nv.info._ZN7cutlass13device_kernelIN5flash11enable_sm90INS1_16FlashAttnFwdSm90INS1_25CollectiveMainloopFwdSm90ILi2EN4cute5tupleIJNS5_1CILi2EEENS7_ILi1EEES9_EEENS6_IJNS7_ILi128EEESB_NS7_ILi192EEEEEELi128ENS_10bfloat16_tEfNS_4arch4Sm90ELb0ELb0ELb0ELb0ELb0ELb0ELb0ELb1ELb1ELb0ELb0ELb0EEENS1_21CollectiveEpilogueFwdINS6_IJSB_SB_SB_EEESA_SE_SG_Li256ELb0ELb0ELb0ELb0EEENS1_29StaticPersistentTileSchedulerILb0EEEEEEEEEvNT_6ParamsE,"",@"SHT_CUDA_INFO"
	.sectionflags	@""
	.align	4


	//----- nvinfo : EIATTR_CUDA_API_VERSION
	.align		4
        /*0000*/ 	.byte	0x04, 0x37
        /*0002*/ 	.short	(.L_345 - .L_344)
.L_344:
        /*0004*/ 	.word	0x00000082


	//----- nvinfo : EIATTR_KPARAM_INFO
	.align		4
.L_345:
        /*0008*/ 	.byte	0x04, 0x17
        /*000a*/ 	.short	(.L_347 - .L_346)
.L_346:
        /*000c*/ 	.word	0x00000000
        /*0010*/ 	.short	0x0000
        /*0012*/ 	.short	0x0070
        /*0014*/ 	.byte	0x00, 0xf0, 0x01, 0x2e


	//----- nvinfo : EIATTR_SPARSE_MMA_MASK
	.align		4
.L_347:
        /*0018*/ 	.byte	0x03, 0x50
        /*001a*/ 	.short	0x0000


	//----- nvinfo : EIATTR_MAXREG_COUNT
	.align		4
        /*001c*/ 	.byte	0x03, 0x1b
        /*001e*/ 	.short	0x00a8


	//----- nvinfo : EIATTR_NUM_BARRIERS
	.align		4
        /*0020*/ 	.byte	0x02, 0x4c
        /*0022*/ 	.byte	0x09
	.zero		1


	//----- nvinfo : EIATTR_EXTERNS
	.align		4
        /*0024*/ 	.byte	0x04, 0x0f
        /*0026*/ 	.short	(.L_349 - .L_348)


	//   ....[0]....
	.align		4
.L_348:
        /*0028*/ 	.word	index@(__assertfail)


	//----- nvinfo : EIATTR_ANNOTATIONS
	.align		4
.L_349:
        /*002c*/ 	.byte	0x04, 0x55
        /*002e*/ 	.short	(.L_351 - .L_350)


	//   ....[0]....
.L_350:
        /* <DEDUP_REMOVED lines=19> */
        /*0154*/ 	.byte	0x40, 0xa6, 0x00, 0x00


	//----- nvinfo : EIATTR_MERCURY_ISA_VERSION
	.align		4
.L_351:
        /*0158*/ 	.byte	0x03, 0x5f
        /*015a*/ 	.short	0x0101


	//----- nvinfo : EIATTR_INT_WARP_WIDE_INSTR_OFFSETS
	.align		4
        /*015c*/ 	.byte	0x04, 0x31
        /*015e*/ 	.short	(.L_353 - .L_352)


	//   ....[0]....
.L_352:
        /*0160*/ 	.word	0x00000190


	//   ....[1]....
        /*0164*/ 	.word	0x000001d0


	//   ....[2]....
        /*0168*/ 	.word	0x00000240


	//   ....[3]....
        /*016c*/ 	.word	0x00007d00


	//   ....[4]....
        /*0170*/ 	.word	0x00007d50


	//   ....[5]....
        /*0174*/ 	.word	0x00007e30


	//   ....[6]....
        /*0178*/ 	.word	0x00007f10


	//----- nvinfo : EIATTR_COOP_GROUP_MASK_REGIDS
	.align		4
.L_353:
        /*017c*/ 	.byte	0x04, 0x29
        /*017e*/ 	.short	(.L_355 - .L_354)


	//   ....[0]....
.L_354:
        /*0180*/ 	.word	0xffffffff


	//   ....[1]....
        /*0184*/ 	.word	0xffffffff


	//   ....[2]....
        /*0188*/ 	.word	0xffffffff


	//   ....[3]....
        /*018c*/ 	.word	0xffffffff


	//   ....[4]....
        /*0190*/ 	.word	0xffffffff


	//   ....[5]....
        /*0194*/ 	.word	0xffffffff


	//   ....[6]....
        /*0198*/ 	.word	0xffffffff


	//   ....[7]....
        /*019c*/ 	.word	0xffffffff


	//   ....[8]....
        /*01a0*/ 	.word	0xffffffff


	//   ....[9]....
        /*01a4*/ 	.word	0xffffffff


	//   ....[10]....
        /*01a8*/ 	.word	0xffffffff


	//   ....[11]....
        /*01ac*/ 	.word	0xffffffff


	//   ....[12]....
        /*01b0*/ 	.word	0xffffffff


	//   ....[13]....
        /*01b4*/ 	.word	0xffffffff


	//   ....[14]....
        /*01b8*/ 	.word	0xffffffff


	//   ....[15]....
        /*01bc*/ 	.word	0xffffffff


	//   ....[16]....
        /*01c0*/ 	.word	0xffffffff


	//   ....[17]....
        /*01c4*/ 	.word	0xffffffff


	//   ....[18]....
        /*01c8*/ 	.word	0xffffffff


	//   ....[19]....
        /*01cc*/ 	.word	0xffffffff


	//   ....[20]....
        /*01d0*/ 	.word	0xffffffff


	//   ....[21]....
        /*01d4*/ 	.word	0xffffffff


	//   ....[22]....
        /*01d8*/ 	.word	0xffffffff


	//   ....[23]....
        /*01dc*/ 	.word	0xffffffff


	//   ....[24]....
        /*01e0*/ 	.word	0x0500000f


	//   ....[25]....
        /*01e4*/ 	.word	0x0500000f


	//----- nvinfo : EIATTR_COOP_GROUP_INSTR_OFFSETS
	.align		4
.L_355:
        /*01e8*/ 	.byte	0x04, 0x28
        /*01ea*/ 	.short	(.L_357 - .L_356)


	//   ....[0]....
.L_356:
        /*01ec*/ 	.word	0x00000060


	//   ....[1]....
        /*01f0*/ 	.word	0x000001a0


	//   ....[2]....
        /*01f4*/ 	.word	0x000001f0


	//   ....[3]....
        /*01f8*/ 	.word	0x00000430


	//   ....[4]....
        /*01fc*/ 	.word	0x00000660


	//   ....[5]....
        /*0200*/ 	.word	0x00000890


	//   ....[6]....
        /*0204*/ 	.word	0x00000b20


	//   ....[7]....
        /*0208*/ 	.word	0x00000e30


	//   ....[8]....
        /*020c*/ 	.word	0x000012e0


	//   ....[9]....
        /*0210*/ 	.word	0x00002610


	//   ....[10]....
        /*0214*/ 	.word	0x00002710


	//   ....[11]....
        /*0218*/ 	.word	0x00002a50


	//   ....[12]....
        /*021c*/ 	.word	0x00002c20


	//   ....[13]....
        /*0220*/ 	.word	0x00004b10


	//   ....[14]....
        /*0224*/ 	.word	0x00004b30


	//   ....[15]....
        /*0228*/ 	.word	0x00004b60


	//   ....[16]....
        /*022c*/ 	.word	0x00004b70


	//   ....[17]....
        /*0230*/ 	.word	0x00006030


	//   ....[18]....
        /*0234*/ 	.word	0x00006060


	//   ....[19]....
        /*0238*/ 	.word	0x00006110


	//   ....[20]....
        /*023c*/ 	.word	0x00006120


	//   ....[21]....
        /*0240*/ 	.word	0x00007100


	//   ....[22]....
        /*0244*/ 	.word	0x000073f0


	//   ....[23]....
        /*0248*/ 	.word	0x0000a5c0


	//   ....[24]....
        /*024c*/ 	.word	0x0000aac0


	//   ....[25]....
        /*0250*/ 	.word	0x0000af60


	//----- nvinfo : EIATTR_REG_RECONFIG
	.align		4
.L_357:
        /*0254*/ 	.byte	0x01, 0x54
	.zero		2


	//----- nvinfo : EIATTR_SYSCALL_OFFSETS
	.align		4
        /*0258*/ 	.byte	0x04, 0x46
        /*025a*/ 	.short	(.L_359 - .L_358)


	//   ....[0]....
.L_358:
        /*025c*/ 	.word	0x00001640


	//   ....[1]....
        /*0260*/ 	.word	0x00007930


	//   ....[2]....
        /*0264*/ 	.word	0x00007a70


	//   ....[3]....
        /*0268*/ 	.word	0x00007b70


	//----- nvinfo : EIATTR_MBARRIER_INSTR_OFFSETS
	.align		4
.L_359:
        /*026c*/ 	.byte	0x04, 0x39
        /*026e*/ 	.short	(.L_361 - .L_360)


	//   ....[0]....
.L_360:
        /*0270*/ 	.word	0x000002d0
        /*0274*/ 	.word	0x000000ff
        /*0278*/ 	.word	0x00034800
        /*027c*/ 	.short	0x0100
        /*027e*/ 	.byte	0x08
	.zero		1


	//   ....[1]....
        /*0280*/ 	.word	0x000002e0
        /*0284*/ 	.word	0x000000ff
        /*0288*/ 	.word	0x00034820
        /*028c*/ 	.short	0x0100
        /*028e*/ 	.byte	0x08
	.zero		1


	//   ....[2]....
        /*0290*/ 	.word	0x000003d0
        /*0294*/ 	.word	0x000000ff
        /*0298*/ 	.word	0x00034830
        /*029c*/ 	.short	0x0100
        /*029e*/ 	.byte	0x08
	.zero		1


	//   ....[3]....
        /*02a0*/ 	.word	0x000003e0
        /*02a4*/ 	.word	0x000000ff
        /*02a8*/ 	.word	0x00034840
        /*02ac*/ 	.short	0x0100
        /*02ae*/ 	.byte	0x08
	.zero		1


	//   ....[4]....
        /*02b0*/ 	.word	0x000003f0
        /*02b4*/ 	.word	0x000000ff
        /*02b8*/ 	.word	0x00034838
        /*02bc*/ 	.short	0x0100
        /*02be*/ 	.byte	0x08
	.zero		1


	//   ....[5]....
        /*02c0*/ 	.word	0x00000400
        /*02c4*/ 	.word	0x000000ff
        /*02c8*/ 	.word	0x00034848
        /*02cc*/ 	.short	0x0100
        /*02ce*/ 	.byte	0x08
	.zero		1


	//   ....[6]....
        /*02d0*/ 	.word	0x00000610
        /*02d4*/ 	.word	0x000000ff
        /*02d8*/ 	.word	0x00034850
        /*02dc*/ 	.short	0x0100
        /*02de*/ 	.byte	0x08
	.zero		1


	//   ....[7]....
        /*02e0*/ 	.word	0x00000620
        /*02e4*/ 	.word	0x000000ff
        /*02e8*/ 	.word	0x00034860
        /*02ec*/ 	.short	0x0100
        /*02ee*/ 	.byte	0x08
	.zero		1


	//   ....[8]....
        /*02f0*/ 	.word	0x00000630
        /*02f4*/ 	.word	0x000000ff
        /*02f8*/ 	.word	0x00034858
        /*02fc*/ 	.short	0x0100
        /*02fe*/ 	.byte	0x08
	.zero		1


	//   ....[9]....
        /*0300*/ 	.word	0x00000640
        /*0304*/ 	.word	0x000000ff
        /*0308*/ 	.word	0x00034868
        /*030c*/ 	.short	0x0100
        /*030e*/ 	.byte	0x08
	.zero		1


	//   ....[10]....
        /*0310*/ 	.word	0x00000840
        /*0314*/ 	.word	0x000000ff
        /*0318*/ 	.word	0x00034870
        /*031c*/ 	.short	0x0100
        /*031e*/ 	.byte	0x08
	.zero		1


	//   ....[11]....
        /*0320*/ 	.word	0x00000850
        /*0324*/ 	.word	0x000000ff
        /*0328*/ 	.word	0x00034880
        /*032c*/ 	.short	0x0100
        /*032e*/ 	.byte	0x08
	.zero		1


	//   ....[12]....
        /*0330*/ 	.word	0x00000860
        /*0334*/ 	.word	0x000000ff
        /*0338*/ 	.word	0x00034878
        /*033c*/ 	.short	0x0100
        /*033e*/ 	.byte	0x08
	.zero		1


	//   ....[13]....
        /*0340*/ 	.word	0x00000870
        /*0344*/ 	.word	0x000000ff
        /*0348*/ 	.word	0x00034888
        /*034c*/ 	.short	0x0100
        /*034e*/ 	.byte	0x08
	.zero		1


	//   ....[14]....
        /*0350*/ 	.word	0x00000ad0
        /*0354*/ 	.word	0x000000ff
        /*0358*/ 	.word	0x00034890
        /*035c*/ 	.short	0x0100
        /*035e*/ 	.byte	0x08
	.zero		1


	//   ....[15]....
        /*0360*/ 	.word	0x00000ae0
        /*0364*/ 	.word	0x000000ff
        /*0368*/ 	.word	0x000348a0
        /*036c*/ 	.short	0x0100
        /*036e*/ 	.byte	0x08
	.zero		1


	//   ....[16]....
        /*0370*/ 	.word	0x00000af0
        /*0374*/ 	.word	0x000000ff
        /*0378*/ 	.word	0x00034898
        /*037c*/ 	.short	0x0100
        /*037e*/ 	.byte	0x08
	.zero		1


	//   ....[17]....
        /*0380*/ 	.word	0x00000b00
        /*0384*/ 	.word	0x000000ff
        /*0388*/ 	.word	0x000348a8
        /*038c*/ 	.short	0x0100
        /*038e*/ 	.byte	0x08
	.zero		1


	//   ....[18]....
        /*0390*/ 	.word	0x00000d80
        /*0394*/ 	.word	0x000000ff
        /*0398*/ 	.word	0x000348b0
        /*039c*/ 	.short	0x0100
        /*039e*/ 	.byte	0x08
	.zero		1


	//   ....[19]....
        /*03a0*/ 	.word	0x00000d90
        /*03a4*/ 	.word	0x000000ff
        /*03a8*/ 	.word	0x000348c0
        /*03ac*/ 	.short	0x0100
        /*03ae*/ 	.byte	0x08
	.zero		1


	//   ....[20]....
        /*03b0*/ 	.word	0x00000da0
        /*03b4*/ 	.word	0x000000ff
        /*03b8*/ 	.word	0x000348b8
        /*03bc*/ 	.short	0x0100
        /*03be*/ 	.byte	0x08
	.zero		1


	//   ....[21]....
        /*03c0*/ 	.word	0x00000db0
        /*03c4*/ 	.word	0x000000ff
        /*03c8*/ 	.word	0x000348c8
        /*03cc*/ 	.short	0x0100
        /*03ce*/ 	.byte	0x08
	.zero		1


	//   ....[22]....
        /*03d0*/ 	.word	0x00001680
        /*03d4*/ 	.word	0x000000ff
        /*03d8*/ 	.word	0x00034800
        /*03dc*/ 	.short	0x010a
        /*03de*/ 	.byte	0x3c
	.zero		1


	//   ....[23]....
        /*03e0*/ 	.word	0x00001720
        /*03e4*/ 	.word	0x00000003
        /*03e8*/ 	.word	0x00034830
        /*03ec*/ 	.short	0x010a
        /*03ee*/ 	.byte	0x3f
	.zero		1


	//   ....[24]....
        /*03f0*/ 	.word	0x00001760
        /*03f4*/ 	.word	0x00000003
        /*03f8*/ 	.word	0x00034830
        /*03fc*/ 	.short	0x010a
        /*03fe*/ 	.byte	0x3f
	.zero		1


	//   ....[25]....
        /*0400*/ 	.word	0x000031a0
        /*0404*/ 	.word	0x00000006
        /*0408*/ 	.word	0x00000000
        /*040c*/ 	.short	0x0101
        /*040e*/ 	.byte	0x3f
	.zero		1


	//   ....[26]....
        /*0410*/ 	.word	0x00003ab0
        /*0414*/ 	.word	0x000000ff
        /*0418*/ 	.word	0x00034830
        /*041c*/ 	.short	0x010a
        /*041e*/ 	.byte	0x06
	.zero		1


	//   ....[27]....
        /*0420*/ 	.word	0x00003af0
        /*0424*/ 	.word	0x000000ff
        /*0428*/ 	.word	0x00034830
        /*042c*/ 	.short	0x010a
        /*042e*/ 	.byte	0x06
	.zero		1


	//   ....[28]....
        /*0430*/ 	.word	0x000043b0
        /*0434*/ 	.word	0x000000ff
        /*0438*/ 	.word	0x00034850
        /*043c*/ 	.short	0x010a
        /*043e*/ 	.byte	0x07
	.zero		1


	//   ....[29]....
        /*0440*/ 	.word	0x000043f0
        /*0444*/ 	.word	0x000000ff
        /*0448*/ 	.word	0x00034850
        /*044c*/ 	.short	0x010a
        /*044e*/ 	.byte	0x07
	.zero		1


	//   ....[30]....
        /*0450*/ 	.word	0x000056d0
        /*0454*/ 	.word	0x00000006
        /*0458*/ 	.word	0x00000000
        /*045c*/ 	.short	0x0101
        /*045e*/ 	.byte	0x3f
	.zero		1


	//   ....[31]....
        /*0460*/ 	.word	0x00005980
        /*0464*/ 	.word	0x0000001b
        /*0468*/ 	.word	0x00000000
        /*046c*/ 	.short	0x0101
        /*046e*/ 	.byte	0x3f
	.zero		1


	//   ....[32]....
        /*0470*/ 	.word	0x00005fa0
        /*0474*/ 	.word	0x000000ff
        /*0478*/ 	.word	0x00034850
        /*047c*/ 	.short	0x010a
        /*047e*/ 	.byte	0x05
	.zero		1


	//   ....[33]....
        /*0480*/ 	.word	0x00005fe0
        /*0484*/ 	.word	0x000000ff
        /*0488*/ 	.word	0x00034850
        /*048c*/ 	.short	0x010a
        /*048e*/ 	.byte	0x05
	.zero		1


	//   ....[34]....
        /*0490*/ 	.word	0x000065e0
        /*0494*/ 	.word	0x00000005
        /*0498*/ 	.word	0x00000000
        /*049c*/ 	.short	0x0101
        /*049e*/ 	.byte	0x3f
	.zero		1


	//   ....[35]....
        /*04a0*/ 	.word	0x000072e0
        /*04a4*/ 	.word	0x000000ff
        /*04a8*/ 	.word	0x00000000
        /*04ac*/ 	.short	0x0101
        /*04ae*/ 	.byte	0x07
	.zero		1


	//   ....[36]....
        /*04b0*/ 	.word	0x000072f0
        /*04b4*/ 	.word	0x000000ff
        /*04b8*/ 	.word	0x00000000
        /*04bc*/ 	.short	0x0101
        /*04be*/ 	.byte	0x06
	.zero		1


	//   ....[37]....
        /*04c0*/ 	.word	0x000082a0
        /*04c4*/ 	.word	0x00000005
        /*04c8*/ 	.word	0x00034840
        /*04cc*/ 	.short	0x010a
        /*04ce*/ 	.byte	0x3f
	.zero		1


	//   ....[38]....
        /*04d0*/ 	.word	0x00008860
        /*04d4*/ 	.word	0x0000000a
        /*04d8*/ 	.word	0x00034820
        /*04dc*/ 	.short	0x010a
        /*04de*/ 	.byte	0x3f
	.zero		1


	//   ....[39]....
        /*04e0*/ 	.word	0x00008b50
        /*04e4*/ 	.word	0x00000002
        /*04e8*/ 	.word	0x00034840
        /*04ec*/ 	.short	0x010a
        /*04ee*/ 	.byte	0x3f
	.zero		1


	//   ....[40]....
        /*04f0*/ 	.word	0x00008e50
        /*04f4*/ 	.word	0x00000002
        /*04f8*/ 	.word	0x00034860
        /*04fc*/ 	.short	0x010a
        /*04fe*/ 	.byte	0x3f
	.zero		1


	//   ....[41]....
        /*0500*/ 	.word	0x00009380
        /*0504*/ 	.word	0x00000002
        /*0508*/ 	.word	0x00034840
        /*050c*/ 	.short	0x010a
        /*050e*/ 	.byte	0x3f
	.zero		1


	//   ....[42]....
        /*0510*/ 	.word	0x00009680
        /*0514*/ 	.word	0x00000002
        /*0518*/ 	.word	0x00034860
        /*051c*/ 	.short	0x010a
        /*051e*/ 	.byte	0x3f
	.zero		1


	//   ....[43]....
        /*0520*/ 	.word	0x00009b20
        /*0524*/ 	.word	0x00000002
        /*0528*/ 	.word	0x00034840
        /*052c*/ 	.short	0x010a
        /*052e*/ 	.byte	0x3f
	.zero		1


	//   ....[44]....
        /*0530*/ 	.word	0x00009e20
        /*0534*/ 	.word	0x00000002
        /*0538*/ 	.word	0x00034860
        /*053c*/ 	.short	0x010a
        /*053e*/ 	.byte	0x3f
	.zero		1


	//   ....[45]....
        /*0540*/ 	.word	0x0000a160
        /*0544*/ 	.word	0x00000003
        /*0548*/ 	.word	0x00034860
        /*054c*/ 	.short	0x010a
        /*054e*/ 	.byte	0x3f
	.zero		1


	//   ....[46]....
        /*0550*/ 	.word	0x0000a540
        /*0554*/ 	.word	0x00000000
        /*0558*/ 	.word	0x00034820
        /*055c*/ 	.short	0x010a
        /*055e*/ 	.byte	0x3f
	.zero		1


	//   ....[47]....
        /*0560*/ 	.word	0x0000a700
        /*0564*/ 	.word	0x00000006
        /*0568*/ 	.word	0x00000000
        /*056c*/ 	.short	0x010a
        /*056e*/ 	.byte	0x3f
	.zero		1


	//   ....[48]....
        /*0570*/ 	.word	0x0000a770
        /*0574*/ 	.word	0x00000003
        /*0578*/ 	.word	0x00000000
        /*057c*/ 	.short	0x010a
        /*057e*/ 	.byte	0x3f
	.zero		1


	//   ....[49]....
        /*0580*/ 	.word	0x0000a7d0
        /*0584*/ 	.word	0x00000010
        /*0588*/ 	.word	0x00000000
        /*058c*/ 	.short	0x010a
        /*058e*/ 	.byte	0x3f
	.zero		1


	//   ....[50]....
        /*0590*/ 	.word	0x0000a800
        /*0594*/ 	.word	0x00000003
        /*0598*/ 	.word	0x00000000
        /*059c*/ 	.short	0x010a
        /*059e*/ 	.byte	0x3f
	.zero		1


	//   ....[51]....
        /*05a0*/ 	.word	0x0000a870
        /*05a4*/ 	.word	0x00000003
        /*05a8*/ 	.word	0x00034800
        /*05ac*/ 	.short	0x010a
        /*05ae*/ 	.byte	0x3f
	.zero		1


	//   ....[52]....
        /*05b0*/ 	.word	0x0000a8c0
        /*05b4*/ 	.word	0x00000003
        /*05b8*/ 	.word	0x00034830
        /*05bc*/ 	.short	0x010a
        /*05be*/ 	.byte	0x3f
	.zero		1


	//   ....[53]....
        /*05c0*/ 	.word	0x0000a920
        /*05c4*/ 	.word	0x00000007
        /*05c8*/ 	.word	0x00034830
        /*05cc*/ 	.short	0x010a
        /*05ce*/ 	.byte	0x3f
	.zero		1


	//   ....[54]....
        /*05d0*/ 	.word	0x0000a980
        /*05d4*/ 	.word	0x00000007
        /*05d8*/ 	.word	0x00034850
        /*05dc*/ 	.short	0x010a
        /*05de*/ 	.byte	0x3f
	.zero		1


	//   ....[55]....
        /*05e0*/ 	.word	0x0000a9e0
        /*05e4*/ 	.word	0x00000005
        /*05e8*/ 	.word	0x00034850
        /*05ec*/ 	.short	0x010a
        /*05ee*/ 	.byte	0x3f
	.zero		1


	//   ....[56]....
        /*05f0*/ 	.word	0x0000ab80
        /*05f4*/ 	.word	0x00000005
        /*05f8*/ 	.word	0x00034840
        /*05fc*/ 	.short	0x010a
        /*05fe*/ 	.byte	0x3f
	.zero		1


	//   ....[57]....
        /*0600*/ 	.word	0x0000ac00
        /*0604*/ 	.word	0x00000007
        /*0608*/ 	.word	0x00034820
        /*060c*/ 	.short	0x010a
        /*060e*/ 	.byte	0x3f
	.zero		1


	//   ....[58]....
        /*0610*/ 	.word	0x0000ac50
        /*0614*/ 	.word	0x00000002
        /*0618*/ 	.word	0x00034840
        /*061c*/ 	.short	0x010a
        /*061e*/ 	.byte	0x3f
	.zero		1


	//   ....[59]....
        /*0620*/ 	.word	0x0000aca0
        /*0624*/ 	.word	0x00000002
        /*0628*/ 	.word	0x00034860
        /*062c*/ 	.short	0x010a
        /*062e*/ 	.byte	0x3f
	.zero		1


	//   ....[60]....
        /*0630*/ 	.word	0x0000acf0
        /*0634*/ 	.word	0x00000002
        /*0638*/ 	.word	0x00034840
        /*063c*/ 	.short	0x010a
        /*063e*/ 	.byte	0x3f
	.zero		1


	//   ....[61]....
        /*0640*/ 	.word	0x0000ad40
        /*0644*/ 	.word	0x00000002
        /*0648*/ 	.word	0x00034860
        /*064c*/ 	.short	0x010a
        /*064e*/ 	.byte	0x3f
	.zero		1


	//   ....[62]....
        /*0650*/ 	.word	0x0000ad90
        /*0654*/ 	.word	0x00000002
        /*0658*/ 	.word	0x00034840
        /*065c*/ 	.short	0x010a
        /*065e*/ 	.byte	0x3f
	.zero		1


	//   ....[63]....
        /*0660*/ 	.word	0x0000ade0
        /*0664*/ 	.word	0x00000002
        /*0668*/ 	.word	0x00034860
        /*066c*/ 	.short	0x010a
        /*066e*/ 	.byte	0x3f
	.zero		1


	//   ....[64]....
        /*0670*/ 	.word	0x0000ae30
        /*0674*/ 	.word	0x00000003
        /*0678*/ 	.word	0x00034860
        /*067c*/ 	.short	0x010a
        /*067e*/ 	.byte	0x3f
	.zero		1


	//   ....[65]....
        /*0680*/ 	.word	0x0000ae80
        /*0684*/ 	.word	0x00000000
        /*0688*/ 	.word	0x00034820
        /*068c*/ 	.short	0x010a
        /*068e*/ 	.byte	0x3f
	.zero		1


	//   ....[66]....
        /*0690*/ 	.word	0x0000b020
        /*0694*/ 	.word	0x00000006
        /*0698*/ 	.word	0x00000000
        /*069c*/ 	.short	0x010a
        /*069e*/ 	.byte	0x3f
	.zero		1


	//   ....[67]....
        /*06a0*/ 	.word	0x0000b070
        /*06a4*/ 	.word	0x00000003
        /*06a8*/ 	.word	0x00000000
        /*06ac*/ 	.short	0x010a
        /*06ae*/ 	.byte	0x3f
	.zero		1


	//   ....[68]....
        /*06b0*/ 	.word	0x0000b0c0
        /*06b4*/ 	.word	0x00000010
        /*06b8*/ 	.word	0x00000000
        /*06bc*/ 	.short	0x010a
        /*06be*/ 	.byte	0x3f
	.zero		1


	//----- nvinfo : EIATTR_NUM_MBARRIERS
	.align		4
.L_361:
        /*06c0*/ 	.byte	0x03, 0x38
        /*06c2*/ 	.short	0x0016


	//----- nvinfo : EIATTR_EXIT_INSTR_OFFSETS
	.align		4
        /*06c4*/ 	.byte	0x04, 0x1c
        /*06c6*/ 	.short	(.L_363 - .L_362)


	//   ....[0]....
.L_362:
        /*06c8*/ 	.word	0x00000f70


	//   ....[1]....
        /*06cc*/ 	.word	0x000073b0


	//   ....[2]....
        /*06d0*/ 	.word	0x00007410


	//   ....[3]....
        /*06d4*/ 	.word	0x0000a850


	//----- nvinfo : EIATTR_MAX_THREADS
	.align		4
.L_363:
        /*06d8*/ 	.byte	0x04, 0x05
        /*06da*/ 	.short	(.L_365 - .L_364)
.L_364:
        /*06dc*/ 	.word	0x00000180
        /*06e0*/ 	.word	0x00000001
        /*06e4*/ 	.word	0x00000001


	//----- nvinfo : EIATTR_CRS_STACK_SIZE
	.align		4
.L_365:
        /*06e8*/ 	.byte	0x04, 0x1e
        /*06ea*/ 	.short	(.L_367 - .L_366)
.L_366:
        /*06ec*/ 	.word	0x00000000


	//----- nvinfo : EIATTR_CBANK_PARAM_SIZE
	.align		4
.L_367:
        /*06f0*/ 	.byte	0x03, 0x19
        /*06f2*/ 	.short	0x0bf0


	//----- nvinfo : EIATTR_PARAM_CBANK
	.align		4
        /*06f4*/ 	.byte	0x04, 0x0a
        /*06f6*/ 	.short	(.L_369 - .L_368)
	.align		4
.L_368:
        /*06f8*/ 	.word	index@(.nv.constant0._ZN7cutlass13device_kernelIN5flash11enable_sm90INS1_16FlashAttnFwdSm90INS1_25CollectiveMainloopFwdSm90ILi2EN4cute5tupleIJNS5_1CILi2EEENS7_ILi1EEES9_EEENS6_IJNS7_ILi128EEESB_NS7_ILi192EEEEEELi128ENS_10bfloat16_tEfNS_4arch4Sm90ELb0ELb0ELb0ELb0ELb0ELb0ELb0ELb1ELb1ELb0ELb0ELb0EEENS1_21CollectiveEpilogueFwdINS6_IJSB_SB_SB_EEESA_SE_SG_Li256ELb0ELb0ELb0ELb0EEENS1_29StaticPersistentTileSchedulerILb0EEEEEEEEEvNT_6ParamsE)
        /*06fc*/ 	.short	0x0210
        /*06fe*/ 	.short	0x0bf0


	//----- nvinfo : EIATTR_SW_WAR
	.align		4
.L_369:
        /*0700*/ 	.byte	0x04, 0x36
        /*0702*/ 	.short	(.L_371 - .L_370)
.L_370:
        /*0704*/ 	.word	0x00000008
.L_371:


//--------------------- .nv.info._ZN7cutlass13device_kernelIN5flash11enable_sm90INS1_16FlashAttnFwdSm90INS1_25CollectiveMainloopFwdSm90ILi2EN4cute5tupleIJNS5_1CILi1EEES8_S8_EEENS6_IJNS7_ILi128EEESA_NS7_ILi192EEEEEELi128ENS_10bfloat16_tEfNS_4arch4Sm90ELb0ELb0ELb0ELb1ELb0ELb0ELb0ELb1ELb1ELb0ELb0ELb0EEENS1_21CollectiveEpilogueFwdINS6_IJSA_SA_SA_EEES9_SD_SF_Li256ELb1ELb0ELb0ELb0EEENS1_36VarlenDynamicPersistentTileSchedulerILi128ELi128ELi256ELi32ELb0ELb0ELb1ELb0ELb1ELb1EEEEEEEEEvNT_6ParamsE --------------------------
	.section	.nv.info._ZN7cutlass13device_kernelIN5flash11enable_sm90INS1_16FlashAttnFwdSm90INS1_25CollectiveMainloopFwdSm90ILi2EN4cute5tupleIJNS5_1CILi1EEES8_S8_EEENS6_IJNS7_ILi128EEESA_NS7_ILi192EEEEEELi128ENS_10bfloat16_tEfNS_4arch4Sm90ELb0ELb0ELb0ELb1ELb0ELb0ELb0ELb1ELb1ELb0ELb0ELb0EEENS1_21CollectiveEpilogueFwdINS6_IJSA_SA_SA_EEES9_SD_SF_Li256ELb1ELb0ELb0ELb0EEENS1_36VarlenDynamicPersistentTileSchedulerILi128ELi128ELi256ELi32ELb0ELb0ELb1ELb0ELb1ELb1EEEEEEEEEvNT_6ParamsE,"",@"SHT_CUDA_INFO"
	.sectionflags	@""
	.align	4


	//----- nvinfo : EIATTR_CUDA_API_VERSION
	.align		4
        /*0000*/ 	.byte	0x04, 0x37
        /*0002*/ 	.short	(.L_373 - .L_372)
.L_372:
        /*0004*/ 	.word	0x00000082


	//----- nvinfo : EIATTR_KPARAM_INFO
	.align		4
.L_373:
        /*0008*/ 	.byte	0x04, 0x17
        /*000a*/ 	.short	(.L_375 - .L_374)
.L_374:
        /*000c*/ 	.word	0x00000000
        /*0010*/ 	.short	0x0000
        /*0012*/ 	.short	0x0070
        /*0014*/ 	.byte	0x00, 0xf0, 0x01, 0x28


	//----- nvinfo : EIATTR_SPARSE_MMA_MASK
	.align		4
.L_375:
        /*0018*/ 	.byte	0x03, 0x50
        /*001a*/ 	.short	0x0000


	//----- nvinfo : EIATTR_MAXREG_COUNT
	.align		4
        /*001c*/ 	.byte	0x03, 0x1b
        /*001e*/ 	.short	0x00a8


	//----- nvinfo : EIATTR_NUM_BARRIERS
	.align		4
        /*0020*/ 	.byte	0x02, 0x4c
        /*0022*/ 	.byte	0x09
	.zero		1


	//----- nvinfo : EIATTR_EXTERNS
	.align		4
        /*0024*/ 	.byte	0x04, 0x0f
        /*0026*/ 	.short	(.L_377 - .L_376)


	//   ....[0]....
	.align		4
.L_376:
        /*0028*/ 	.word	index@(__assertfail)


	//----- nvinfo : EIATTR_ANNOTATIONS
	.align		4
.L_377:
        /*002c*/ 	.byte	0x04, 0x55
        /*002e*/ 	.short	(.L_379 - .L_378)


	//   ....[0]....
.L_378:
        /* <DEDUP_REMOVED lines=39> */


	//----- nvinfo : EIATTR_MERCURY_ISA_VERSION
	.align		4
.L_379:
        /*0290*/ 	.byte	0x03, 0x5f
        /*0292*/ 	.short	0x0101


	//----- nvinfo : EIATTR_UNUSED_LOAD_BYTE_OFFSET
	.align		4
        /*0294*/ 	.byte	0x04, 0x44
        /*0296*/ 	.short	(.L_381 - .L_380)


	//   ....[0]....
.L_380:
        /*0298*/ 	.word	0x00000a40
        /*029c*/ 	.word	0x0000fff0


	//   ....[1]....
        /*02a0*/ 	.word	0x00006d90
        /*02a4*/ 	.word	0x0000fff0


	//----- nvinfo : EIATTR_INT_WARP_WIDE_INSTR_OFFSETS
	.align		4
.L_381:
        /*02a8*/ 	.byte	0x04, 0x31
        /*02aa*/ 	.short	(.L_383 - .L_382)


	//   ....[0]....
.L_382:
        /*02ac*/ 	.word	0x00000160


	//   ....[1]....
        /*02b0*/ 	.word	0x000001a0


	//   ....[2]....
        /*02b4*/ 	.word	0x00000210


	//   ....[3]....
        /*02b8*/ 	.word	0x00009d20


	//   ....[4]....
        /*02bc*/ 	.word	0x00009dc0


	//   ....[5]....
        /*02c0*/ 	.word	0x0000a250


	//   ....[6]....
        /*02c4*/ 	.word	0x0000a280


	//   ....[7]....
        /*02c8*/ 	.word	0x0000a490


	//   ....[8]....
        /*02cc*/ 	.word	0x0000a580


	//   ....[9]....
        /*02d0*/ 	.word	0x0000c900


	//   ....[10]....
        /*02d4*/ 	.word	0x0000c9a0


	//----- nvinfo : EIATTR_COOP_GROUP_MASK_REGIDS
	.align		4
.L_383:
        /*02d8*/ 	.byte	0x04, 0x29
        /*02da*/ 	.short	(.L_385 - .L_384)


	//   ....[0]....
.L_384:
        /*02dc*/ 	.word	0xffffffff


	//   ....[1]....
        /*02e0*/ 	.word	0xffffffff


	//   ....[2]....
        /*02e4*/ 	.word	0xffffffff


	//   ....[3]....
        /*02e8*/ 	.word	0xffffffff


	//   ....[4]....
        /*02ec*/ 	.word	0xffffffff


	//   ....[5]....
        /*02f0*/ 	.word	0xffffffff


	//   ....[6]....
        /*02f4*/ 	.word	0xffffffff


	//   ....[7]....
        /*02f8*/ 	.word	0xffffffff


	//   ....[8]....
        /*02fc*/ 	.word	0xffffffff


	//   ....[9]....
        /*0300*/ 	.word	0xffffffff


	//   ....[10]....
        /*0304*/ 	.word	0xffffffff


	//   ....[11]....
        /*0308*/ 	.word	0xffffffff


	//   ....[12]....
        /*030c*/ 	.word	0xffffffff


	//   ....[13]....
        /*0310*/ 	.word	0xffffffff


	//   ....[14]....
        /*0314*/ 	.word	0xffffffff


	//   ....[15]....
        /*0318*/ 	.word	0xffffffff


	//   ....[16]....
        /*031c*/ 	.word	0xffffffff


	//   ....[17]....
        /*0320*/ 	.word	0xffffffff


	//   ....[18]....
        /*0324*/ 	.word	0xffffffff


	//   ....[19]....
        /*0328*/ 	.word	0xffffffff


	//   ....[20]....
        /*032c*/ 	.word	0xffffffff


	//   ....[21]....
        /*0330*/ 	.word	0xffffffff


	//   ....[22]....
        /*0334*/ 	.word	0xffffffff


	//   ....[23]....
        /*0338*/ 	.word	0xffffffff


	//   ....[24]....
        /*033c*/ 	.word	0xffffffff


	//   ....[25]....
        /*0340*/ 	.word	0xffffffff


	//   ....[26]....
        /*0344*/ 	.word	0xffffffff


	//   ....[27]....
        /*0348*/ 	.word	0xffffffff


	//   ....[28]....
        /*034c*/ 	.word	0xffffffff


	//   ....[29]....
        /*0350*/ 	.word	0xffffffff


	//   ....[30]....
        /*0354*/ 	.word	0xffffffff


	//   ....[31]....
        /*0358*/ 	.word	0xffffffff


	//   ....[32]....
        /*035c*/ 	.word	0xffffffff


	//   ....[33]....
        /*0360*/ 	.word	0xffffffff


	//   ....[34]....
        /*0364*/ 	.word	0xffffffff


	//   ....[35]....
        /*0368*/ 	.word	0xffffffff


	//   ....[36]....
        /*036c*/ 	.word	0xffffffff


	//   ....[37]....
        /*0370*/ 	.word	0xffffffff


	//   ....[38]....
        /*0374*/ 	.word	0xffffffff


	//   ....[39]....
        /*0378*/ 	.word	0xffffffff


	//   ....[40]....
        /*037c*/ 	.word	0xffffffff


	//   ....[41]....
        /*0380*/ 	.word	0xffffffff


	//   ....[42]....
        /*0384*/ 	.word	0xffffffff


	//   ....[43]....
        /*0388*/ 	.word	0xffffffff


	//   ....[44]....
        /*038c*/ 	.word	0xffffffff


	//   ....[45]....
        /*0390*/ 	.word	0xffffffff


	//   ....[46]....
        /*0394*/ 	.word	0xffffffff


	//   ....[47]....
        /*0398*/ 	.word	0xffffffff


	//   ....[48]....
        /*039c*/ 	.word	0xffffffff


	//   ....[49]....
        /*03a0*/ 	.word	0xffffffff


	//   ....[50]....
        /*03a4*/ 	.word	0xffffffff


	//   ....[51]....
        /*03a8*/ 	.word	0xffffffff


	//   ....[52]....
        /*03ac*/ 	.word	0xffffffff


	//   ....[53]....
        /*03b0*/ 	.word	0xffffffff


	//   ....[54]....
        /*03b4*/ 	.word	0x0500000f


	//   ....[55]....
        /*03b8*/ 	.word	0x0500000f


	//   ....[56]....
        /*03bc*/ 	.word	0x0500000f


	//   ....[57]....
        /*03c0*/ 	.word	0x0500000f


	//   ....[58]....
        /*03c4*/ 	.word	0x0500000f


	//   ....[59]....
        /*03c8*/ 	.word	0x0500000f


	//   ....[60]....
        /*03cc*/ 	.word	0x0500000f


	//   ....[61]....
        /*03d0*/ 	.word	0x0500000f


	//   ....[62]....
        /*03d4*/ 	.word	0x0500000f


	//   ....[63]....
        /*03d8*/ 	.word	0x0500000f


	//   ....[64]....
        /*03dc*/ 	.word	0x0500000f


	//   ....[65]....
        /*03e0*/ 	.word	0x0500000f


	//   ....[66]....
        /*03e4*/ 	.word	0x0500000f


	//   ....[67]....
        /*03e8*/ 	.word	0x0500000f


	//   ....[68]....
        /*03ec*/ 	.word	0x0500000f


	//   ....[69]....
        /*03f0*/ 	.word	0x0500000f


	//   ....[70]....
        /*03f4*/ 	.word	0x0500000f


	//   ....[71]....
        /*03f8*/ 	.word	0x0500000f


	//   ....[72]....
        /*03fc*/ 	.word	0x0500000f


	//----- nvinfo : EIATTR_COOP_GROUP_INSTR_OFFSETS
	.align		4
.L_385:
        /*0400*/ 	.byte	0x04, 0x28
        /*0402*/ 	.short	(.L_387 - .L_386)


	//   ....[0]....
.L_386:
        /*0404*/ 	.word	0x00000060


	//   ....[1]....
        /*0408*/ 	.word	0x00000170


	//   ....[2]....
        /*040c*/ 	.word	0x000001c0


	//   ....[3]....
        /*0410*/ 	.word	0x000003f0


	//   ....[4]....
        /*0414*/ 	.word	0x00000550


	//   ....[5]....
        /*0418*/ 	.word	0x00000670


	//   ....[6]....
        /*041c*/ 	.word	0x000007d0


	//   ....[7]....
        /*0420*/ 	.word	0x000013b0


	//   ....[8]....
        /*0424*/ 	.word	0x000027c0


	//   ....[9]....
        /*0428*/ 	.word	0x000028c0


	//   ....[10]....
        /*042c*/ 	.word	0x00002be0


	//   ....[11]....
        /*0430*/ 	.word	0x00002d90


	//   ....[12]....
        /*0434*/ 	.word	0x00004ab0


	//   ....[13]....
        /*0438*/ 	.word	0x00004ae0


	//   ....[14]....
        /*043c*/ 	.word	0x00004fb0


	//   ....[15]....
        /*0440*/ 	.word	0x00005080


	//   ....[16]....
        /*0444*/ 	.word	0x00006390


	//   ....[17]....
        /*0448*/ 	.word	0x000063f0


	//   ....[18]....
        /*044c*/ 	.word	0x000064d0


	//   ....[19]....
        /*0450*/ 	.word	0x00006820


	//   ....[20]....
        /*0454*/ 	.word	0x00008e40


	//   ....[21]....
        /*0458*/ 	.word	0x00008fe0


	//   ....[22]....
        /*045c*/ 	.word	0x00009010


	//   ....[23]....
        /*0460*/ 	.word	0x00009050


	//   ....[24]....
        /*0464*/ 	.word	0x000090b0


	//   ....[25]....
        /*0468*/ 	.word	0x00009110


	//   ....[26]....
        /*046c*/ 	.word	0x00009150


	//   ....[27]....
        /*0470*/ 	.word	0x00009310


	//   ....[28]....
        /*0474*/ 	.word	0x00009370


	//   ....[29]....
        /*0478*/ 	.word	0x000093b0


	//   ....[30]....
        /*047c*/ 	.word	0x000093f0


	//   ....[31]....
        /*0480*/ 	.word	0x00009420


	//   ....[32]....
        /*0484*/ 	.word	0x00009450


	//   ....[33]....
        /*0488*/ 	.word	0x000094e0


	//   ....[34]....
        /*048c*/ 	.word	0x00009510


	//   ....[35]....
        /*0490*/ 	.word	0x000095a0


	//   ....[36]....
        /*0494*/ 	.word	0x0000cdc0


	//   ....[37]....
        /*0498*/ 	.word	0x0000cdd0


	//   ....[38]....
        /*049c*/ 	.word	0x0000cef0


	//   ....[39]....
        /*04a0*/ 	.word	0x0000cf50


	//   ....[40]....
        /*04a4*/ 	.word	0x0000cf90


	//   ....[41]....
        /*04a8*/ 	.word	0x0000cfd0


	//   ....[42]....
        /*04ac*/ 	.word	0x0000d000


	//   ....[43]....
        /*04b0*/ 	.word	0x0000d030


	//   ....[44]....
        /*04b4*/ 	.word	0x0000d1d0


	//   ....[45]....
        /*04b8*/ 	.word	0x0000d230


	//   ....[46]....
        /*04bc*/ 	.word	0x0000d270


	//   ....[47]....
        /*04c0*/ 	.word	0x0000d2b0


	//   ....[48]....
        /*04c4*/ 	.word	0x0000d2e0


	//   ....[49]....
        /*04c8*/ 	.word	0x0000d310


	//   ....[50]....
        /*04cc*/ 	.word	0x0000d3d0


	//   ....[51]....
        /*04d0*/ 	.word	0x0000d3f0


	//   ....[52]....
        /*04d4*/ 	.word	0x0000d460


	//   ....[53]....
        /*04d8*/ 	.word	0x0000d8b0


	//   ....[54]....
        /*04dc*/ 	.word	0x0000ddb0


	//   ....[55]....
        /*04e0*/ 	.word	0x0000e1d0


	//   ....[56]....
        /*04e4*/ 	.word	0x0000e260


	//   ....[57]....
        /*04e8*/ 	.word	0x0000e300


	//   ....[58]....
        /*04ec*/ 	.word	0x0000e3b0


	//   ....[59]....
        /*04f0*/ 	.word	0x0000e430


	//   ....[60]....
        /*04f4*/ 	.word	0x0000e4b0


	//   ....[61]....
        /*04f8*/ 	.word	0x0000e530


	//   ....[62]....
        /*04fc*/ 	.word	0x0000e5b0


	//   ....[63]....
        /*0500*/ 	.word	0x0000e640


	//   ....[64]....
        /*0504*/ 	.word	0x0000e6f0


	//   ....[65]....
        /*0508*/ 	.word	0x0000e770


	//   ....[66]....
        /*050c*/ 	.word	0x0000e7f0


	//   ....[67]....
        /*0510*/ 	.word	0x0000e870


	//   ....[68]....
        /*0514*/ 	.word	0x0000e8f0


	//   ....[69]....
        /*0518*/ 	.word	0x0000e960


	//   ....[70]....
        /*051c*/ 	.word	0x0000ea00


	//   ....[71]....
        /*0520*/ 	.word	0x0000ea90


	//   ....[72]....
        /*0524*/ 	.word	0x0000ebb0


	//----- nvinfo : EIATTR_REG_RECONFIG
	.align		4
.L_387:
        /*0528*/ 	.byte	0x01, 0x54
	.zero		2


	//----- nvinfo : EIATTR_SYSCALL_OFFSETS
	.align		4
        /*052c*/ 	.byte	0x04, 0x46
        /*052e*/ 	.short	(.L_389 - .L_388)


	//   ....[0]....
.L_388:
        /*0530*/ 	.word	0x000015a0


	//   ....[1]....
        /*0534*/ 	.word	0x00009f50


	//   ....[2]....
        /*0538*/ 	.word	0x0000a090


	//   ....[3]....
        /*053c*/ 	.word	0x0000a190


	//----- nvinfo : EIATTR_MBARRIER_INSTR_OFFSETS
	.align		4
.L_389:
        /*0540*/ 	.byte	0x04, 0x39
        /*0542*/ 	.short	(.L_391 - .L_390)


	//   ....[0]....
.L_390:
        /*0544*/ 	.word	0x000002a0
        /*0548*/ 	.word	0x000000ff
        /*054c*/ 	.word	0x00034800
        /*0550*/ 	.short	0x0100
        /*0552*/ 	.byte	0x08
	.zero		1


	//   ....[1]....
        /*0554*/ 	.word	0x000002b0
        /*0558*/ 	.word	0x000000ff
        /*055c*/ 	.word	0x00034820
        /*0560*/ 	.short	0x0100
        /*0562*/ 	.byte	0x08
	.zero		1


	//   ....[2]....
        /*0564*/ 	.word	0x000003a0
        /*0568*/ 	.word	0x000000ff
        /*056c*/ 	.word	0x00034830
        /*0570*/ 	.short	0x0100
        /*0572*/ 	.byte	0x08
	.zero		1


	//   ....[3]....
        /*0574*/ 	.word	0x000003b0
        /*0578*/ 	.word	0x000000ff
        /*057c*/ 	.word	0x00034840
        /*0580*/ 	.short	0x0100
        /*0582*/ 	.byte	0x08
	.zero		1


	//   ....[4]....
        /*0584*/ 	.word	0x000003c0
        /*0588*/ 	.word	0x000000ff
        /*058c*/ 	.word	0x00034838
        /*0590*/ 	.short	0x0100
        /*0592*/ 	.byte	0x08
	.zero		1


	//   ....[5]....
        /*0594*/ 	.word	0x000003d0
        /*0598*/ 	.word	0x000000ff
        /*059c*/ 	.word	0x00034848
        /*05a0*/ 	.short	0x0100
        /*05a2*/ 	.byte	0x08
	.zero		1


	//   ....[6]....
        /*05a4*/ 	.word	0x00000500
        /*05a8*/ 	.word	0x000000ff
        /*05ac*/ 	.word	0x00034850
        /*05b0*/ 	.short	0x0100
        /*05b2*/ 	.byte	0x08
	.zero		1


	//   ....[7]....
        /*05b4*/ 	.word	0x00000510
        /*05b8*/ 	.word	0x000000ff
        /*05bc*/ 	.word	0x00034860
        /*05c0*/ 	.short	0x0100
        /*05c2*/ 	.byte	0x08
	.zero		1


	//   ....[8]....
        /*05c4*/ 	.word	0x00000520
        /*05c8*/ 	.word	0x000000ff
        /*05cc*/ 	.word	0x00034858
        /*05d0*/ 	.short	0x0100
        /*05d2*/ 	.byte	0x08
	.zero		1


	//   ....[9]....
        /*05d4*/ 	.word	0x00000530
        /*05d8*/ 	.word	0x000000ff
        /*05dc*/ 	.word	0x00034868
        /*05e0*/ 	.short	0x0100
        /*05e2*/ 	.byte	0x08
	.zero		1


	//   ....[10]....
        /*05e4*/ 	.word	0x00000620
        /*05e8*/ 	.word	0x000000ff
        /*05ec*/ 	.word	0x00034870
        /*05f0*/ 	.short	0x0100
        /*05f2*/ 	.byte	0x06
	.zero		1


	//   ....[11]....
        /*05f4*/ 	.word	0x00000630
        /*05f8*/ 	.word	0x000000ff
        /*05fc*/ 	.word	0x00034880
        /*0600*/ 	.short	0x0100
        /*0602*/ 	.byte	0x06
	.zero		1


	//   ....[12]....
        /*0604*/ 	.word	0x00000640
        /*0608*/ 	.word	0x000000ff
        /*060c*/ 	.word	0x00034878
        /*0610*/ 	.short	0x0100
        /*0612*/ 	.byte	0x06
	.zero		1


	//   ....[13]....
        /*0614*/ 	.word	0x00000650
        /*0618*/ 	.word	0x000000ff
        /*061c*/ 	.word	0x00034888
        /*0620*/ 	.short	0x0100
        /*0622*/ 	.byte	0x06
	.zero		1


	//   ....[14]....
        /*0624*/ 	.word	0x00000780
        /*0628*/ 	.word	0x000000ff
        /*062c*/ 	.word	0x00034890
        /*0630*/ 	.short	0x0100
        /*0632*/ 	.byte	0x08
	.zero		1


	//   ....[15]....
        /*0634*/ 	.word	0x00000790
        /*0638*/ 	.word	0x000000ff
        /*063c*/ 	.word	0x000348a0
        /*0640*/ 	.short	0x0100
        /*0642*/ 	.byte	0x08
	.zero		1


	//   ....[16]....
        /*0644*/ 	.word	0x000007a0
        /*0648*/ 	.word	0x000000ff
        /*064c*/ 	.word	0x00034898
        /*0650*/ 	.short	0x0100
        /*0652*/ 	.byte	0x08
	.zero		1


	//   ....[17]....
        /*0654*/ 	.word	0x000007b0
        /*0658*/ 	.word	0x000000ff
        /*065c*/ 	.word	0x000348a8
        /*0660*/ 	.short	0x0100
        /*0662*/ 	.byte	0x08
	.zero		1


	//   ....[18]....
        /*0664*/ 	.word	0x000008e0
        /*0668*/ 	.word	0x000000ff
        /*066c*/ 	.word	0x000348b0
        /*0670*/ 	.short	0x0100
        /*0672*/ 	.byte	0x08
	.zero		1


	//   ....[19]....
        /*0674*/ 	.word	0x000008f0
        /*0678*/ 	.word	0x000000ff
        /*067c*/ 	.word	0x000348c0
        /*0680*/ 	.short	0x0100
        /*0682*/ 	.byte	0x08
	.zero		1


	//   ....[20]....
        /*0684*/ 	.word	0x00000900
        /*0688*/ 	.word	0x000000ff
        /*068c*/ 	.word	0x000348b8
        /*0690*/ 	.short	0x0100
        /*0692*/ 	.byte	0x08
	.zero		1


	//   ....[21]....
        /*0694*/ 	.word	0x00000910
        /*0698*/ 	.word	0x000000ff
        /*069c*/ 	.word	0x000348c8
        /*06a0*/ 	.short	0x0100
        /*06a2*/ 	.byte	0x08
	.zero		1


	//   ....[22]....
        /*06a4*/ 	.word	0x00001670
        /*06a8*/ 	.word	0x00000000
        /*06ac*/ 	.word	0x00034800
        /*06b0*/ 	.short	0x010a
        /*06b2*/ 	.byte	0x3f
	.zero		1


	//   ....[23]....
        /*06b4*/ 	.word	0x000016e0
        /*06b8*/ 	.word	0x00000005
        /*06bc*/ 	.word	0x00034830
        /*06c0*/ 	.short	0x010a
        /*06c2*/ 	.byte	0x3f
	.zero		1


	//   ....[24]....
        /*06c4*/ 	.word	0x00001750
        /*06c8*/ 	.word	0x00000005
        /*06cc*/ 	.word	0x00034830
        /*06d0*/ 	.short	0x010a
        /*06d2*/ 	.byte	0x3f
	.zero		1


	//   ....[25]....
        /*06d4*/ 	.word	0x00002980
        /*06d8*/ 	.word	0x00000005
        /*06dc*/ 	.word	0x00000000
        /*06e0*/ 	.short	0x0101
        /*06e2*/ 	.byte	0x3f
	.zero		1


	//   ....[26]....
        /*06e4*/ 	.word	0x00003e90
        /*06e8*/ 	.word	0x000000ff
        /*06ec*/ 	.word	0x00034830
        /*06f0*/ 	.short	0x010a
        /*06f2*/ 	.byte	0x06
	.zero		1


	//   ....[27]....
        /*06f4*/ 	.word	0x00003ed0
        /*06f8*/ 	.word	0x000000ff
        /*06fc*/ 	.word	0x00034830
        /*0700*/ 	.short	0x010a
        /*0702*/ 	.byte	0x06
	.zero		1


	//   ....[28]....
        /*0704*/ 	.word	0x00004760
        /*0708*/ 	.word	0x00000008
        /*070c*/ 	.word	0x00034850
        /*0710*/ 	.short	0x010a
        /*0712*/ 	.byte	0x3f
	.zero		1


	//   ....[29]....
        /*0714*/ 	.word	0x000047a0
        /*0718*/ 	.word	0x00000008
        /*071c*/ 	.word	0x00034850
        /*0720*/ 	.short	0x010a
        /*0722*/ 	.byte	0x3f
	.zero		1


	//   ....[30]....
        /*0724*/ 	.word	0x00005830
        /*0728*/ 	.word	0x0000001b
        /*072c*/ 	.word	0x00000000
        /*0730*/ 	.short	0x0101
        /*0732*/ 	.byte	0x3f
	.zero		1


	//   ....[31]....
        /*0734*/ 	.word	0x00005900
        /*0738*/ 	.word	0x0000001b
        /*073c*/ 	.word	0x00000000
        /*0740*/ 	.short	0x0101
        /*0742*/ 	.byte	0x3f
	.zero		1


	//   ....[32]....
        /*0744*/ 	.word	0x000062f0
        /*0748*/ 	.word	0x0000000e
        /*074c*/ 	.word	0x00034850
        /*0750*/ 	.short	0x010a
        /*0752*/ 	.byte	0x3f
	.zero		1


	//   ....[33]....
        /*0754*/ 	.word	0x00006330
        /*0758*/ 	.word	0x0000000e
        /*075c*/ 	.word	0x00034850
        /*0760*/ 	.short	0x010a
        /*0762*/ 	.byte	0x3f
	.zero		1


	//   ....[34]....
        /*0764*/ 	.word	0x00006940
        /*0768*/ 	.word	0x00000007
        /*076c*/ 	.word	0x00000000
        /*0770*/ 	.short	0x0101
        /*0772*/ 	.byte	0x3f
	.zero		1


	//   ....[35]....
        /*0774*/ 	.word	0x00007cb0
        /*0778*/ 	.word	0x00000003
        /*077c*/ 	.word	0x00000000
        /*0780*/ 	.short	0x0101
        /*0782*/ 	.byte	0x3f
	.zero		1


	//   ....[36]....
        /*0784*/ 	.word	0x0000a8f0
        /*0788*/ 	.word	0x00000008
        /*078c*/ 	.word	0x00034840
        /*0790*/ 	.short	0x010a
        /*0792*/ 	.byte	0x3f
	.zero		1


	//   ....[37]....
        /*0794*/ 	.word	0x0000aeb0
        /*0798*/ 	.word	0x00000009
        /*079c*/ 	.word	0x00034820
        /*07a0*/ 	.short	0x010a
        /*07a2*/ 	.byte	0x3f
	.zero		1


	//   ....[38]....
        /*07a4*/ 	.word	0x0000b200
        /*07a8*/ 	.word	0x00000002
        /*07ac*/ 	.word	0x00034840
        /*07b0*/ 	.short	0x010a
        /*07b2*/ 	.byte	0x3f
	.zero		1


	//   ....[39]....
        /*07b4*/ 	.word	0x0000b500
        /*07b8*/ 	.word	0x00000003
        /*07bc*/ 	.word	0x00000060
        /*07c0*/ 	.short	0x010a
        /*07c2*/ 	.byte	0x3f
	.zero		1


	//   ....[40]....
        /*07c4*/ 	.word	0x0000bae0
        /*07c8*/ 	.word	0x00000002
        /*07cc*/ 	.word	0x00034840
        /*07d0*/ 	.short	0x010a
        /*07d2*/ 	.byte	0x3f
	.zero		1


	//   ....[41]....
        /*07d4*/ 	.word	0x0000bde0
        /*07d8*/ 	.word	0x00000002
        /*07dc*/ 	.word	0x00000060
        /*07e0*/ 	.short	0x010a
        /*07e2*/ 	.byte	0x3f
	.zero		1


	//   ....[42]....
        /*07e4*/ 	.word	0x0000c2c0
        /*07e8*/ 	.word	0x00000002
        /*07ec*/ 	.word	0x00034840
        /*07f0*/ 	.short	0x010a
        /*07f2*/ 	.byte	0x3f
	.zero		1


	//   ....[43]....
        /*07f4*/ 	.word	0x0000c5d0
        /*07f8*/ 	.word	0x00000002
        /*07fc*/ 	.word	0x00000060
        /*0800*/ 	.short	0x010a
        /*0802*/ 	.byte	0x3f
	.zero		1


	//   ....[44]....
        /*0804*/ 	.word	0x0000ca60
        /*0808*/ 	.word	0x00000003
        /*080c*/ 	.word	0x00034860
        /*0810*/ 	.short	0x010a
        /*0812*/ 	.byte	0x3f
	.zero		1


	//   ....[45]....
        /*0814*/ 	.word	0x0000d830
        /*0818*/ 	.word	0x00000000
        /*081c*/ 	.word	0x00034820
        /*0820*/ 	.short	0x010a
        /*0822*/ 	.byte	0x3f
	.zero		1


	//   ....[46]....
        /*0824*/ 	.word	0x0000da10
        /*0828*/ 	.word	0x00000006
        /*082c*/ 	.word	0x00000000
        /*0830*/ 	.short	0x010a
        /*0832*/ 	.byte	0x3f
	.zero		1


	//   ....[47]....
        /*0834*/ 	.word	0x0000da80
        /*0838*/ 	.word	0x00000007
        /*083c*/ 	.word	0x00000000
        /*0840*/ 	.short	0x010a
        /*0842*/ 	.byte	0x3f
	.zero		1


	//   ....[48]....
        /*0844*/ 	.word	0x0000daf0
        /*0848*/ 	.word	0x00000004
        /*084c*/ 	.word	0x00000000
        /*0850*/ 	.short	0x010a
        /*0852*/ 	.byte	0x3f
	.zero		1


	//   ....[49]....
        /*0854*/ 	.word	0x0000db20
        /*0858*/ 	.word	0x00000003
        /*085c*/ 	.word	0x00000000
        /*0860*/ 	.short	0x010a
        /*0862*/ 	.byte	0x3f
	.zero		1


	//   ....[50]....
        /*0864*/ 	.word	0x0000db80
        /*0868*/ 	.word	0x00000000
        /*086c*/ 	.word	0x00034800
        /*0870*/ 	.short	0x010a
        /*0872*/ 	.byte	0x3f
	.zero		1


	//   ....[51]....
        /*0874*/ 	.word	0x0000dbd0
        /*0878*/ 	.word	0x00000005
        /*087c*/ 	.word	0x00034830
        /*0880*/ 	.short	0x010a
        /*0882*/ 	.byte	0x3f
	.zero		1


	//   ....[52]....
        /*0884*/ 	.word	0x0000dc30
        /*0888*/ 	.word	0x00000004
        /*088c*/ 	.word	0x00034830
        /*0890*/ 	.short	0x010a
        /*0892*/ 	.byte	0x3f
	.zero		1


	//   ....[53]....
        /*0894*/ 	.word	0x0000dc80
        /*0898*/ 	.word	0x00000008
        /*089c*/ 	.word	0x00034850
        /*08a0*/ 	.short	0x010a
        /*08a2*/ 	.byte	0x3f
	.zero		1


	//   ....[54]....
        /*08a4*/ 	.word	0x0000dcd0
        /*08a8*/ 	.word	0x0000000e
        /*08ac*/ 	.word	0x00034850
        /*08b0*/ 	.short	0x010a
        /*08b2*/ 	.byte	0x3f
	.zero		1


	//   ....[55]....
        /*08b4*/ 	.word	0x0000de70
        /*08b8*/ 	.word	0x00000008
        /*08bc*/ 	.word	0x00034840
        /*08c0*/ 	.short	0x010a
        /*08c2*/ 	.byte	0x3f
	.zero		1


	//   ....[56]....
        /*08c4*/ 	.word	0x0000def0
        /*08c8*/ 	.word	0x00000008
        /*08cc*/ 	.word	0x00034820
        /*08d0*/ 	.short	0x010a
        /*08d2*/ 	.byte	0x3f
	.zero		1


	//   ....[57]....
        /*08d4*/ 	.word	0x0000df40
        /*08d8*/ 	.word	0x00000002
        /*08dc*/ 	.word	0x00034840
        /*08e0*/ 	.short	0x010a
        /*08e2*/ 	.byte	0x3f
	.zero		1


	//   ....[58]....
        /*08e4*/ 	.word	0x0000df90
        /*08e8*/ 	.word	0x00000003
        /*08ec*/ 	.word	0x00000060
        /*08f0*/ 	.short	0x010a
        /*08f2*/ 	.byte	0x3f
	.zero		1


	//   ....[59]....
        /*08f4*/ 	.word	0x0000dfe0
        /*08f8*/ 	.word	0x00000002
        /*08fc*/ 	.word	0x00034840
        /*0900*/ 	.short	0x010a
        /*0902*/ 	.byte	0x3f
	.zero		1


	//   ....[60]....
        /*0904*/ 	.word	0x0000e030
        /*0908*/ 	.word	0x00000002
        /*090c*/ 	.word	0x00000060
        /*0910*/ 	.short	0x010a
        /*0912*/ 	.byte	0x3f
	.zero		1


	//   ....[61]....
        /*0914*/ 	.word	0x0000e080
        /*0918*/ 	.word	0x00000002
        /*091c*/ 	.word	0x00034840
        /*0920*/ 	.short	0x010a
        /*0922*/ 	.byte	0x3f
	.zero		1


	//   ....[62]....
        /*0924*/ 	.word	0x0000e0d0
        /*0928*/ 	.word	0x00000002
        /*092c*/ 	.word	0x00000060
        /*0930*/ 	.short	0x010a
        /*0932*/ 	.byte	0x3f
	.zero		1


	//   ....[63]....
        /*0934*/ 	.word	0x0000e120
        /*0938*/ 	.word	0x00000003
        /*093c*/ 	.word	0x00034860
        /*0940*/ 	.short	0x010a
        /*0942*/ 	.byte	0x3f
	.zero		1


	//   ....[64]....
        /*0944*/ 	.word	0x0000ead0
        /*0948*/ 	.word	0x00000000
        /*094c*/ 	.word	0x00034820
        /*0950*/ 	.short	0x010a
        /*0952*/ 	.byte	0x3f
	.zero		1


	//   ....[65]....
        /*0954*/ 	.word	0x0000ec70
        /*0958*/ 	.word	0x00000006
        /*095c*/ 	.word	0x00000000
        /*0960*/ 	.short	0x010a
        /*0962*/ 	.byte	0x3f
	.zero		1


	//   ....[66]....
        /*0964*/ 	.word	0x0000ecc0
        /*0968*/ 	.word	0x00000007
        /*096c*/ 	.word	0x00000000
        /*0970*/ 	.short	0x010a
        /*0972*/ 	.byte	0x3f
	.zero		1


	//   ....[67]....
        /*0974*/ 	.word	0x0000ed10
        /*0978*/ 	.word	0x00000004
        /*097c*/ 	.word	0x00000000
        /*0980*/ 	.short	0x010a
        /*0982*/ 	.byte	0x3f
	.zero		1


	//----- nvinfo : EIATTR_NUM_MBARRIERS
	.align		4
.L_391:
        /*0984*/ 	.byte	0x03, 0x38
        /*0986*/ 	.short	0x0016


	//----- nvinfo : EIATTR_EXIT_INSTR_OFFSETS
	.align		4
        /*0988*/ 	.byte	0x04, 0x1c
        /*098a*/ 	.short	(.L_393 - .L_392)


	//   ....[0]....
.L_392:
        /*098c*/ 	.word	0x00000a80


	//   ....[1]....
        /*0990*/ 	.word	0x00008e00


	//   ....[2]....
        /*0994*/ 	.word	0x00008e60


	//   ....[3]....
        /*0998*/ 	.word	0x0000db70


	//----- nvinfo : EIATTR_MAX_THREADS
	.align		4
.L_393:
        /*099c*/ 	.byte	0x04, 0x05
        /*099e*/ 	.short	(.L_395 - .L_394)
.L_394:
        /*09a0*/ 	.word	0x00000180
        /*09a4*/ 	.word	0x00000001
        /*09a8*/ 	.word	0x00000001


	//----- nvinfo : EIATTR_CRS_STACK_SIZE
	.align		4
.L_395:
        /*09ac*/ 	.byte	0x04, 0x1e
        /*09ae*/ 	.short	(.L_397 - .L_396)
.L_396:
        /*09b0*/ 	.word	0x00000000


	//----- nvinfo : EIATTR_CBANK_PARAM_SIZE
	.align		4
.L_397:
        /*09b4*/ 	.byte	0x03, 0x19
        /*09b6*/ 	.short	0x0a70


	//----- nvinfo : EIATTR_PARAM_CBANK
	.align		4
        /*09b8*/ 	.byte	0x04, 0x0a
        /*09ba*/ 	.short	(.L_399 - .L_398)
	.align		4
.L_398:
        /*09bc*/ 	.word	index@(.nv.constant0._ZN7cutlass13device_kernelIN5flash11enable_sm90INS1_16FlashAttnFwdSm90INS1_25CollectiveMainloopFwdSm90ILi2EN4cute5tupleIJNS5_1CILi1EEES8_S8_EEENS6_IJNS7_ILi128EEESA_NS7_ILi192EEEEEELi128ENS_10bfloat16_tEfNS_4arch4Sm90ELb0ELb0ELb0ELb1ELb0ELb0ELb0ELb1ELb1ELb0ELb0ELb0EEENS1_21CollectiveEpilogueFwdINS6_IJSA_SA_SA_EEES9_SD_SF_Li256ELb1ELb0ELb0ELb0EEENS1_36VarlenDynamicPersistentTileSchedulerILi128ELi128ELi256ELi32ELb0ELb0ELb1ELb0ELb1ELb1EEEEEEEEEvNT_6ParamsE)
        /*09c0*/ 	.short	0x0210
        /*09c2*/ 	.short	0x0a70


	//----- nvinfo : EIATTR_SW_WAR
	.align		4
.L_399:
        /*09c4*/ 	.byte	0x04, 0x36
        /*09c6*/ 	.short	(.L_401 - .L_400)
.L_400:
        /*09c8*/ 	.word	0x00000008
.L_401:


//--------------------- .nv.info._ZN7cutlass13device_kernelIN5flash11enable_sm90INS1_16FlashAttnFwdSm90INS1_25CollectiveMainloopFwdSm90ILi2EN4cute5tupleIJNS5_1CILi1EEES8_S8_EEENS6_IJNS7_ILi128EEESA_NS7_ILi192EEEEEELi128ENS_10bfloat16_tEfNS_4arch4Sm90ELb0ELb0ELb0ELb1ELb0ELb1ELb0ELb1ELb1ELb0ELb0ELb0EEENS1_21CollectiveEpilogueFwdINS6_IJSA_SA_SA_EEES9_SD_SF_Li256ELb1ELb0ELb0ELb0EEENS1_36VarlenDynamicPersistentTileSchedulerILi128ELi128ELi256ELi32ELb0ELb0ELb1ELb0ELb1ELb1EEEEEEEEEvNT_6ParamsE --------------------------
	.section	.nv.info._ZN7cutlass13device_kernelIN5flash11enable_sm90INS1_16FlashAttnFwdSm90INS1_25CollectiveMainloopFwdSm90ILi2EN4cute5tupleIJNS5_1CILi1EEES8_S8_EEENS6_IJNS7_ILi128EEESA_NS7_ILi192EEEEEELi128ENS_10bfloat16_tEfNS_4arch4Sm90ELb0ELb0ELb0ELb1ELb0ELb1ELb0ELb1ELb1ELb0ELb0ELb0EEENS1_21CollectiveEpilogueFwdINS6_IJSA_SA_SA_EEES9_SD_SF_Li256ELb1ELb0ELb0ELb0EEENS1_36VarlenDynamicPersistentTileSchedulerILi128ELi128ELi256ELi32ELb0ELb0ELb1ELb0ELb1ELb1EEEEEEEEEvNT_6ParamsE,"",@"SHT_CUDA_INFO"
	.sectionflags	@""
	.align	4


	//----- nvinfo : EIATTR_CUDA_API_VERSION
	.align		4
        /*0000*/ 	.byte	0x04, 0x37
        /*0002*/ 	.short	(.L_403 - .L_402)
.L_402:
        /*0004*/ 	.word	0x00000082


	//----- nvinfo : EIATTR_KPARAM_INFO
	.align		4
.L_403:
        /*0008*/ 	.byte	0x04, 0x17
        /*000a*/ 	.short	(.L_405 - .L_404)
.L_404:
        /*000c*/ 	.word	0x00000000
        /*0010*/ 	.short	0x0000
        /*0012*/ 	.short	0x0070
        /*0014*/ 	.byte	0x00, 0xf0, 0x01, 0x28


	//----- nvinfo : EIATTR_SPARSE_MMA_MASK
	.align		4
.L_405:
        /*0018*/ 	.byte	0x03, 0x50
        /*001a*/ 	.short	0x0000


	//----- nvinfo : EIATTR_MAXREG_COUNT
	.align		4
        /*001c*/ 	.byte	0x03, 0x1b
        /*001e*/ 	.short	0x00a8


	//----- nvinfo : EIATTR_NUM_BARRIERS
	.align		4
        /*0020*/ 	.byte	0x02, 0x4c
        /*0022*/ 	.byte	0x10
	.zero		1


	//----- nvinfo : EIATTR_EXTERNS
	.align		4
        /*0024*/ 	.byte	0x04, 0x0f
        /*0026*/ 	.short	(.L_407 - .L_406)


	//   ....[0]....
	.align		4
.L_406:
        /*0028*/ 	.word	index@(__assertfail)


	//----- nvinfo : EIATTR_ANNOTATIONS
	.align		4
.L_407:
        /*002c*/ 	.byte	0x04, 0x55
        /*002e*/ 	.short	(.L_409 - .L_408)


	//   ....[0]....
.L_408:
        /* <DEDUP_REMOVED lines=63> */


	//----- nvinfo : EIATTR_MERCURY_ISA_VERSION
	.align		4
.L_409:
        /*0410*/ 	.byte	0x03, 0x5f
        /*0412*/ 	.short	0x0101


	//----- nvinfo : EIATTR_UNUSED_LOAD_BYTE_OFFSET
	.align		4
        /*0414*/ 	.byte	0x04, 0x44
        /*0416*/ 	.short	(.L_411 - .L_410)


	//   ....[0]....
.L_410:
        /*0418*/ 	.word	0x00000ab0
        /*041c*/ 	.word	0x0000fff0


	//   ....[1]....
        /*0420*/ 	.word	0x00016510
        /*0424*/ 	.word	0x0000fff0


	//----- nvinfo : EIATTR_INT_WARP_WIDE_INSTR_OFFSETS
	.align		4
.L_411:
        /*0428*/ 	.byte	0x04, 0x31
        /*042a*/ 	.short	(.L_413 - .L_412)


	//   ....[0]....
.L_412:
        /*042c*/ 	.word	0x000001b0


	//   ....[1]....
        /*0430*/ 	.word	0x000001f0


	//   ....[2]....
        /*0434*/ 	.word	0x000002b0


	//   ....[3]....
        /*0438*/ 	.word	0x0001a230


	//   ....[4]....
        /*043c*/ 	.word	0x0001a2c0


	//   ....[5]....
        /*0440*/ 	.word	0x0001a740


	//   ....[6]....
        /*0444*/ 	.word	0x0001a770


	//   ....[7]....
        /*0448*/ 	.word	0x0001a980


	//   ....[8]....
        /*044c*/ 	.word	0x0001aa70


	//   ....[9]....
        /*0450*/ 	.word	0x0001ce50


	//   ....[10]....
        /*0454*/ 	.word	0x0001cee0


	//----- nvinfo : EIATTR_COOP_GROUP_MASK_REGIDS
	.align		4
.L_413:
        /*0458*/ 	.byte	0x04, 0x29
        /*045a*/ 	.short	(.L_415 - .L_414)


	//   ....[0]....
.L_414:
        /*045c*/ 	.word	0xffffffff


	//   ....[1]....
        /*0460*/ 	.word	0xffffffff


	//   ....[2]....
        /*0464*/ 	.word	0xffffffff


	//   ....[3]....
        /*0468*/ 	.word	0xffffffff


	//   ....[4]....
        /*046c*/ 	.word	0xffffffff


	//   ....[5]....
        /*0470*/ 	.word	0xffffffff


	//   ....[6]....
        /*0474*/ 	.word	0xffffffff


	//   ....[7]....
        /*0478*/ 	.word	0xffffffff


	//   ....[8]....
        /*047c*/ 	.word	0xffffffff


	//   ....[9]....
        /*0480*/ 	.word	0xffffffff


	//   ....[10]....
        /*0484*/ 	.word	0xffffffff


	//   ....[11]....
        /*0488*/ 	.word	0xffffffff


	//   ....[12]....
        /*048c*/ 	.word	0xffffffff


	//   ....[13]....
        /*0490*/ 	.word	0xffffffff


	//   ....[14]....
        /*0494*/ 	.word	0xffffffff


	//   ....[15]....
        /*0498*/ 	.word	0xffffffff


	//   ....[16]....
        /*049c*/ 	.word	0xffffffff


	//   ....[17]....
        /*04a0*/ 	.word	0xffffffff


	//   ....[18]....
        /*04a4*/ 	.word	0xffffffff


	//   ....[19]....
        /*04a8*/ 	.word	0xffffffff


	//   ....[20]....
        /*04ac*/ 	.word	0xffffffff


	//   ....[21]....
        /*04b0*/ 	.word	0xffffffff


	//   ....[22]....
        /*04b4*/ 	.word	0xffffffff


	//   ....[23]....
        /*04b8*/ 	.word	0xffffffff


	//   ....[24]....
        /*04bc*/ 	.word	0xffffffff


	//   ....[25]....
        /*04c0*/ 	.word	0xffffffff


	//   ....[26]....
        /*04c4*/ 	.word	0xffffffff


	//   ....[27]....
        /*04c8*/ 	.word	0xffffffff


	//   ....[28]....
        /*04cc*/ 	.word	0xffffffff


	//   ....[29]....
        /*04d0*/ 	.word	0xffffffff


	//   ....[30]....
        /*04d4*/ 	.word	0xffffffff


	//   ....[31]....
        /*04d8*/ 	.word	0xffffffff


	//   ....[32]....
        /*04dc*/ 	.word	0xffffffff


	//   ....[33]....
        /*04e0*/ 	.word	0xffffffff


	//   ....[34]....
        /*04e4*/ 	.word	0xffffffff


	//   ....[35]....
        /*04e8*/ 	.word	0xffffffff


	//   ....[36]....
        /*04ec*/ 	.word	0xffffffff


	//   ....[37]....
        /*04f0*/ 	.word	0xffffffff


	//   ....[38]....
        /*04f4*/ 	.word	0xffffffff


	//   ....[39]....
        /*04f8*/ 	.word	0xffffffff


	//   ....[40]....
        /*04fc*/ 	.word	0xffffffff


	//   ....[41]....
        /*0500*/ 	.word	0xffffffff


	//   ....[42]....
        /*0504*/ 	.word	0xffffffff


	//   ....[43]....
        /*0508*/ 	.word	0xffffffff


	//   ....[44]....
        /*050c*/ 	.word	0xffffffff


	//   ....[45]....
        /*0510*/ 	.word	0xffffffff


	//   ....[46]....
        /*0514*/ 	.word	0xffffffff


	//   ....[47]....
        /*0518*/ 	.word	0xffffffff


	//   ....[48]....
        /*051c*/ 	.word	0xffffffff


	//   ....[49]....
        /*0520*/ 	.word	0xffffffff


	//   ....[50]....
        /*0524*/ 	.word	0xffffffff


	//   ....[51]....
        /*0528*/ 	.word	0xffffffff


	//   ....[52]....
        /*052c*/ 	.word	0xffffffff


	//   ....[53]....
        /*0530*/ 	.word	0xffffffff


	//   ....[54]....
        /*0534*/ 	.word	0x0500000f


	//   ....[55]....
        /*0538*/ 	.word	0x0500000f


	//   ....[56]....
        /*053c*/ 	.word	0x0500000f


	//   ....[57]....
        /*0540*/ 	.word	0x0500000f


	//   ....[58]....
        /*0544*/ 	.word	0x0500000f


	//   ....[59]....
        /*0548*/ 	.word	0x0500000f


	//   ....[60]....
        /*054c*/ 	.word	0x0500000f


	//   ....[61]....
        /*0550*/ 	.word	0x0500000f


	//   ....[62]....
        /*0554*/ 	.word	0x0500000f


	//   ....[63]....
        /*0558*/ 	.word	0x0500000f


	//   ....[64]....
        /*055c*/ 	.word	0x0500000f


	//   ....[65]....
        /*0560*/ 	.word	0x0500000f


	//   ....[66]....
        /*0564*/ 	.word	0x0500000f


	//   ....[67]....
        /*0568*/ 	.word	0x0500000f


	//   ....[68]....
        /*056c*/ 	.word	0x0500000f


	//   ....[69]....
        /*0570*/ 	.word	0x0500000f


	//   ....[70]....
        /*0574*/ 	.word	0x0500000f


	//   ....[71]....
        /*0578*/ 	.word	0x0500000f


	//   ....[72]....
        /*057c*/ 	.word	0x0500000f


	//   ....[73]....
        /*0580*/ 	.word	0x0500000f


	//   ....[74]....
        /*0584*/ 	.word	0x0500000f


	//   ....[75]....
        /*0588*/ 	.word	0x0500000f


	//   ....[76]....
        /*058c*/ 	.word	0x0500000f


	//   ....[77]....
        /*0590*/ 	.word	0x0500000f


	//   ....[78]....
        /*0594*/ 	.word	0x0500000f


	//   ....[79]....
        /*0598*/ 	.word	0x0500000f


	//   ....[80]....
        /*059c*/ 	.word	0x0500000f


	//   ....[81]....
        /*05a0*/ 	.word	0x0500000f


	//----- nvinfo : EIATTR_COOP_GROUP_INSTR_OFFSETS
	.align		4
.L_415:
        /*05a4*/ 	.byte	0x04, 0x28
        /*05a6*/ 	.short	(.L_417 - .L_416)


	//   ....[0]....
.L_416:
        /*05a8*/ 	.word	0x00000060


	//   ....[1]....
        /*05ac*/ 	.word	0x000001c0


	//   ....[2]....
        /*05b0*/ 	.word	0x000002c0


	//   ....[3]....
        /*05b4*/ 	.word	0x00000430


	//   ....[4]....
        /*05b8*/ 	.word	0x00000590


	//   ....[5]....
        /*05bc*/ 	.word	0x000006b0


	//   ....[6]....
        /*05c0*/ 	.word	0x00000810


	//   ....[7]....
        /*05c4*/ 	.word	0x0000ab90


	//   ....[8]....
        /*05c8*/ 	.word	0x00011b30


	//   ....[9]....
        /*05cc*/ 	.word	0x00011c20


	//   ....[10]....
        /*05d0*/ 	.word	0x000121f0


	//   ....[11]....
        /*05d4*/ 	.word	0x00012290


	//   ....[12]....
        /*05d8*/ 	.word	0x000141f0


	//   ....[13]....
        /*05dc*/ 	.word	0x000142e0


	//   ....[14]....
        /*05e0*/ 	.word	0x00014950


	//   ....[15]....
        /*05e4*/ 	.word	0x00014970


	//   ....[16]....
        /*05e8*/ 	.word	0x00015b60


	//   ....[17]....
        /*05ec*/ 	.word	0x00015ba0


	//   ....[18]....
        /*05f0*/ 	.word	0x00015c90


	//   ....[19]....
        /*05f4*/ 	.word	0x00015cb0


	//   ....[20]....
        /*05f8*/ 	.word	0x000182c0


	//   ....[21]....
        /*05fc*/ 	.word	0x00018450


	//   ....[22]....
        /*0600*/ 	.word	0x00018480


	//   ....[23]....
        /*0604*/ 	.word	0x000184c0


	//   ....[24]....
        /*0608*/ 	.word	0x00018520


	//   ....[25]....
        /*060c*/ 	.word	0x00018580


	//   ....[26]....
        /*0610*/ 	.word	0x000185d0


	//   ....[27]....
        /*0614*/ 	.word	0x00018780


	//   ....[28]....
        /*0618*/ 	.word	0x000187e0


	//   ....[29]....
        /*061c*/ 	.word	0x00018820


	//   ....[30]....
        /*0620*/ 	.word	0x00018860


	//   ....[31]....
        /*0624*/ 	.word	0x00018890


	//   ....[32]....
        /*0628*/ 	.word	0x000188c0


	//   ....[33]....
        /*062c*/ 	.word	0x00018960


	//   ....[34]....
        /*0630*/ 	.word	0x00018990


	//   ....[35]....
        /*0634*/ 	.word	0x00018a20


	//   ....[36]....
        /*0638*/ 	.word	0x0001d330


	//   ....[37]....
        /*063c*/ 	.word	0x0001d340


	//   ....[38]....
        /*0640*/ 	.word	0x0001d450


	//   ....[39]....
        /*0644*/ 	.word	0x0001d4b0


	//   ....[40]....
        /*0648*/ 	.word	0x0001d4f0


	//   ....[41]....
        /*064c*/ 	.word	0x0001d530


	//   ....[42]....
        /*0650*/ 	.word	0x0001d560


	//   ....[43]....
        /*0654*/ 	.word	0x0001d590


	//   ....[44]....
        /*0658*/ 	.word	0x0001d720


	//   ....[45]....
        /*065c*/ 	.word	0x0001d780


	//   ....[46]....
        /*0660*/ 	.word	0x0001d7c0


	//   ....[47]....
        /*0664*/ 	.word	0x0001d800


	//   ....[48]....
        /*0668*/ 	.word	0x0001d830


	//   ....[49]....
        /*066c*/ 	.word	0x0001d860


	//   ....[50]....
        /*0670*/ 	.word	0x0001d920


	//   ....[51]....
        /*0674*/ 	.word	0x0001d940


	//   ....[52]....
        /*0678*/ 	.word	0x0001d9b0


	//   ....[53]....
        /*067c*/ 	.word	0x0001de00


	//   ....[54]....
        /*0680*/ 	.word	0x0001e240


	//   ....[55]....
        /*0684*/ 	.word	0x0001e2e0


	//   ....[56]....
        /*0688*/ 	.word	0x0001e380


	//   ....[57]....
        /*068c*/ 	.word	0x0001e420


	//   ....[58]....
        /*0690*/ 	.word	0x0001e510


	//   ....[59]....
        /*0694*/ 	.word	0x0001e5b0


	//   ....[60]....
        /*0698*/ 	.word	0x0001e650


	//   ....[61]....
        /*069c*/ 	.word	0x0001e6f0


	//   ....[62]....
        /*06a0*/ 	.word	0x0001e950


	//   ....[63]....
        /*06a4*/ 	.word	0x0001ec30


	//   ....[64]....
        /*06a8*/ 	.word	0x0001f050


	//   ....[65]....
        /*06ac*/ 	.word	0x0001f0e0


	//   ....[66]....
        /*06b0*/ 	.word	0x0001f180


	//   ....[67]....
        /*06b4*/ 	.word	0x0001f240


	//   ....[68]....
        /*06b8*/ 	.word	0x0001f2c0


	//   ....[69]....
        /*06bc*/ 	.word	0x0001f340


	//   ....[70]....
        /*06c0*/ 	.word	0x0001f3c0


	//   ....[71]....
        /*06c4*/ 	.word	0x0001f440


	//   ....[72]....
        /*06c8*/ 	.word	0x0001f4d0


	//   ....[73]....
        /*06cc*/ 	.word	0x0001f590


	//   ....[74]....
        /*06d0*/ 	.word	0x0001f610


	//   ....[75]....
        /*06d4*/ 	.word	0x0001f690


	//   ....[76]....
        /*06d8*/ 	.word	0x0001f710


	//   ....[77]....
        /*06dc*/ 	.word	0x0001f790


	//   ....[78]....
        /*06e0*/ 	.word	0x0001f800


	//   ....[79]....
        /*06e4*/ 	.word	0x0001f8a0


	//   ....[80]....
        /*06e8*/ 	.word	0x0001f930


	//   ....[81]....
        /*06ec*/ 	.word	0x0001fa50


	//----- nvinfo : EIATTR_REG_RECONFIG
	.align		4
.L_417:
        /*06f0*/ 	.byte	0x01, 0x54
	.zero		2


	//----- nvinfo : EIATTR_SYSCALL_OFFSETS
	.align		4
        /*06f4*/ 	.byte	0x04, 0x46
        /*06f6*/ 	.short	(.L_419 - .L_418)


	//   ....[0]....
.L_418:
        /*06f8*/ 	.word	0x000018d0


	//   ....[1]....
        /*06fc*/ 	.word	0x00001a20


	//   ....[2]....
        /*0700*/ 	.word	0x0000ad20


	//   ....[3]....
        /*0704*/ 	.word	0x0000b190


	//   ....[4]....
        /*0708*/ 	.word	0x0001a450


	//   ....[5]....
        /*070c*/ 	.word	0x0001a590


	//   ....[6]....
        /*0710*/ 	.word	0x0001a690


	//----- nvinfo : EIATTR_MBARRIER_INSTR_OFFSETS
	.align		4
.L_419:
        /*0714*/ 	.byte	0x04, 0x39
        /*0716*/ 	.short	(.L_421 - .L_420)


	//   ....[0]....
.L_420:
        /*0718*/ 	.word	0x000002e0
        /*071c*/ 	.word	0x000000ff
        /*0720*/ 	.word	0x00034800
        /*0724*/ 	.short	0x0100
        /*0726*/ 	.byte	0x08
	.zero		1


	//   ....[1]....
        /*0728*/ 	.word	0x000002f0
        /*072c*/ 	.word	0x000000ff
        /*0730*/ 	.word	0x00034820
        /*0734*/ 	.short	0x0100
        /*0736*/ 	.byte	0x08
	.zero		1


	//   ....[2]....
        /*0738*/ 	.word	0x000003e0
        /*073c*/ 	.word	0x000000ff
        /*0740*/ 	.word	0x00034830
        /*0744*/ 	.short	0x0100
        /*0746*/ 	.byte	0x08
	.zero		1


	//   ....[3]....
        /*0748*/ 	.word	0x000003f0
        /*074c*/ 	.word	0x000000ff
        /*0750*/ 	.word	0x00034840
        /*0754*/ 	.short	0x0100
        /*0756*/ 	.byte	0x08
	.zero		1


	//   ....[4]....
        /*0758*/ 	.word	0x00000400
        /*075c*/ 	.word	0x000000ff
        /*0760*/ 	.word	0x00034838
        /*0764*/ 	.short	0x0100
        /*0766*/ 	.byte	0x08
	.zero		1


	//   ....[5]....
        /*0768*/ 	.word	0x00000410
        /*076c*/ 	.word	0x000000ff
        /*0770*/ 	.word	0x00034848
        /*0774*/ 	.short	0x0100
        /*0776*/ 	.byte	0x08
	.zero		1


	//   ....[6]....
        /*0778*/ 	.word	0x00000540
        /*077c*/ 	.word	0x000000ff
        /*0780*/ 	.word	0x00034850
        /*0784*/ 	.short	0x0100
        /*0786*/ 	.byte	0x08
	.zero		1


	//   ....[7]....
        /*0788*/ 	.word	0x00000550
        /*078c*/ 	.word	0x000000ff
        /*0790*/ 	.word	0x00034860
        /*0794*/ 	.short	0x0100
        /*0796*/ 	.byte	0x08
	.zero		1


	//   ....[8]....
        /*0798*/ 	.word	0x00000560
        /*079c*/ 	.word	0x000000ff
        /*07a0*/ 	.word	0x00034858
        /*07a4*/ 	.short	0x0100
        /*07a6*/ 	.byte	0x08
	.zero		1


	//   ....[9]....
        /*07a8*/ 	.word	0x00000570
        /*07ac*/ 	.word	0x000000ff
        /*07b0*/ 	.word	0x00034868
        /*07b4*/ 	.short	0x0100
        /*07b6*/ 	.byte	0x08
	.zero		1


	//   ....[10]....
        /*07b8*/ 	.word	0x00000660
        /*07bc*/ 	.word	0x000000ff
        /*07c0*/ 	.word	0x00034870
        /*07c4*/ 	.short	0x0100
        /*07c6*/ 	.byte	0x06
	.zero		1


	//   ....[11]....
        /*07c8*/ 	.word	0x00000670
        /*07cc*/ 	.word	0x000000ff
        /*07d0*/ 	.word	0x00034880
        /*07d4*/ 	.short	0x0100
        /*07d6*/ 	.byte	0x06
	.zero		1


	//   ....[12]....
        /*07d8*/ 	.word	0x00000680
        /*07dc*/ 	.word	0x000000ff
        /*07e0*/ 	.word	0x00034878
        /*07e4*/ 	.short	0x0100
        /*07e6*/ 	.byte	0x06
	.zero		1


	//   ....[13]....
        /*07e8*/ 	.word	0x00000690
        /*07ec*/ 	.word	0x000000ff
        /*07f0*/ 	.word	0x00034888
        /*07f4*/ 	.short	0x0100
        /*07f6*/ 	.byte	0x06
	.zero		1


	//   ....[14]....
        /*07f8*/ 	.word	0x000007c0
        /*07fc*/ 	.word	0x000000ff
        /*0800*/ 	.word	0x00034890
        /*0804*/ 	.short	0x0100
        /*0806*/ 	.byte	0x08
	.zero		1


	//   ....[15]....
        /*0808*/ 	.word	0x000007d0
        /*080c*/ 	.word	0x000000ff
        /*0810*/ 	.word	0x000348a0
        /*0814*/ 	.short	0x0100
        /*0816*/ 	.byte	0x08
	.zero		1


	//   ....[16]....
        /*0818*/ 	.word	0x000007e0
        /*081c*/ 	.word	0x000000ff
        /*0820*/ 	.word	0x00034898
        /*0824*/ 	.short	0x0100
        /*0826*/ 	.byte	0x08
	.zero		1


	//   ....[17]....
        /*0828*/ 	.word	0x000007f0
        /*082c*/ 	.word	0x000000ff
        /*0830*/ 	.word	0x000348a8
        /*0834*/ 	.short	0x0100
        /*0836*/ 	.byte	0x08
	.zero		1


	//   ....[18]....
        /*0838*/ 	.word	0x00000920
        /*083c*/ 	.word	0x000000ff
        /*0840*/ 	.word	0x000348b0
        /*0844*/ 	.short	0x0100
        /*0846*/ 	.byte	0x08
	.zero		1


	//   ....[19]....
        /*0848*/ 	.word	0x00000930
        /*084c*/ 	.word	0x000000ff
        /*0850*/ 	.word	0x000348c0
        /*0854*/ 	.short	0x0100
        /*0856*/ 	.byte	0x08
	.zero		1


	//   ....[20]....
        /*0858*/ 	.word	0x00000940
        /*085c*/ 	.word	0x000000ff
        /*0860*/ 	.word	0x000348b8
        /*0864*/ 	.short	0x0100
        /*0866*/ 	.byte	0x08
	.zero		1


	//   ....[21]....
        /*0868*/ 	.word	0x00000950
        /*086c*/ 	.word	0x000000ff
        /*0870*/ 	.word	0x000348c8
        /*0874*/ 	.short	0x0100
        /*0876*/ 	.byte	0x08
	.zero		1


	//   ....[22]....
        /*0878*/ 	.word	0x00003690
        /*087c*/ 	.word	0x00000003
        /*0880*/ 	.word	0x00034890
        /*0884*/ 	.short	0x010a
        /*0886*/ 	.byte	0x3f
	.zero		1


	//   ....[23]....
        /*0888*/ 	.word	0x00006d70
        /*088c*/ 	.word	0x00000003
        /*0890*/ 	.word	0x00034890
        /*0894*/ 	.short	0x010a
        /*0896*/ 	.byte	0x3f
	.zero		1


	//   ....[24]....
        /*0898*/ 	.word	0x00009f80
        /*089c*/ 	.word	0x00000003
        /*08a0*/ 	.word	0x00034890
        /*08a4*/ 	.short	0x010a
        /*08a6*/ 	.byte	0x3f
	.zero		1


	//   ....[25]....
        /*08a8*/ 	.word	0x0000a350
        /*08ac*/ 	.word	0x0000002c
        /*08b0*/ 	.word	0x00000000
        /*08b4*/ 	.short	0x0101
        /*08b6*/ 	.byte	0x3f
	.zero		1


	//   ....[26]....
        /*08b8*/ 	.word	0x0000a390
        /*08bc*/ 	.word	0x00000003
        /*08c0*/ 	.word	0x000348b0
        /*08c4*/ 	.short	0x010a
        /*08c6*/ 	.byte	0x3f
	.zero		1


	//   ....[27]....
        /*08c8*/ 	.word	0x0000a840
        /*08cc*/ 	.word	0x00000003
        /*08d0*/ 	.word	0x00000000
        /*08d4*/ 	.short	0x0101
        /*08d6*/ 	.byte	0x3f
	.zero		1


	//   ....[28]....
        /*08d8*/ 	.word	0x0000ada0
        /*08dc*/ 	.word	0x00000002
        /*08e0*/ 	.word	0x00034800
        /*08e4*/ 	.short	0x010a
        /*08e6*/ 	.byte	0x3f
	.zero		1


	//   ....[29]....
        /*08e8*/ 	.word	0x0000adf0
        /*08ec*/ 	.word	0x00000002
        /*08f0*/ 	.word	0x00034800
        /*08f4*/ 	.short	0x010a
        /*08f6*/ 	.byte	0x3f
	.zero		1


	//   ....[30]....
        /*08f8*/ 	.word	0x0000ba00
        /*08fc*/ 	.word	0x00000002
        /*0900*/ 	.word	0x00034800
        /*0904*/ 	.short	0x010a
        /*0906*/ 	.byte	0x3f
	.zero		1


	//   ....[31]....
        /*0908*/ 	.word	0x0000e290
        /*090c*/ 	.word	0x00000002
        /*0910*/ 	.word	0x00034800
        /*0914*/ 	.short	0x010a
        /*0916*/ 	.byte	0x3f
	.zero		1


	//   ....[32]....
        /*0918*/ 	.word	0x00010750
        /*091c*/ 	.word	0x00000004
        /*0920*/ 	.word	0x00034830
        /*0924*/ 	.short	0x010a
        /*0926*/ 	.byte	0x3f
	.zero		1


	//   ....[33]....
        /*0928*/ 	.word	0x000107d0
        /*092c*/ 	.word	0x00000004
        /*0930*/ 	.word	0x00034830
        /*0934*/ 	.short	0x010a
        /*0936*/ 	.byte	0x3f
	.zero		1


	//   ....[34]....
        /*0938*/ 	.word	0x00011c90
        /*093c*/ 	.word	0x00000004
        /*0940*/ 	.word	0x00000000
        /*0944*/ 	.short	0x0101
        /*0946*/ 	.byte	0x3f
	.zero		1


	//   ....[35]....
        /*0948*/ 	.word	0x000131e0
        /*094c*/ 	.word	0x00000015
        /*0950*/ 	.word	0x00034830
        /*0954*/ 	.short	0x010a
        /*0956*/ 	.byte	0x3f
	.zero		1


	//   ....[36]....
        /*0958*/ 	.word	0x00013250
        /*095c*/ 	.word	0x00000015
        /*0960*/ 	.word	0x00034830
        /*0964*/ 	.short	0x010a
        /*0966*/ 	.byte	0x3f
	.zero		1


	//   ....[37]....
        /*0968*/ 	.word	0x00013dd0
        /*096c*/ 	.word	0x000000ca
        /*0970*/ 	.word	0x00034850
        /*0974*/ 	.short	0x010a
        /*0976*/ 	.byte	0x3f
	.zero		1


	//   ....[38]....
        /*0978*/ 	.word	0x00013e20
        /*097c*/ 	.word	0x000000ca
        /*0980*/ 	.word	0x00034850
        /*0984*/ 	.short	0x010a
        /*0986*/ 	.byte	0x3f
	.zero		1


	//   ....[39]....
        /*0988*/ 	.word	0x00015550
        /*098c*/ 	.word	0x00000015
        /*0990*/ 	.word	0x00000000
        /*0994*/ 	.short	0x0101
        /*0996*/ 	.byte	0x3f
	.zero		1


	//   ....[40]....
        /*0998*/ 	.word	0x000155b0
        /*099c*/ 	.word	0x000000ca
        /*09a0*/ 	.word	0x00000000
        /*09a4*/ 	.short	0x0101
        /*09a6*/ 	.byte	0x3f
	.zero		1


	//   ....[41]....
        /*09a8*/ 	.word	0x00015a50
        /*09ac*/ 	.word	0x0000000d
        /*09b0*/ 	.word	0x00034850
        /*09b4*/ 	.short	0x010a
        /*09b6*/ 	.byte	0x3f
	.zero		1


	//   ....[42]....
        /*09b8*/ 	.word	0x00015af0
        /*09bc*/ 	.word	0x0000000d
        /*09c0*/ 	.word	0x00034850
        /*09c4*/ 	.short	0x010a
        /*09c6*/ 	.byte	0x3f
	.zero		1


	//   ....[43]....
        /*09c8*/ 	.word	0x00016090
        /*09cc*/ 	.word	0x0000000a
        /*09d0*/ 	.word	0x00000000
        /*09d4*/ 	.short	0x0101
        /*09d6*/ 	.byte	0x3f
	.zero		1


	//   ....[44]....
        /*09d8*/ 	.word	0x000172f0
        /*09dc*/ 	.word	0x00000000
        /*09e0*/ 	.word	0x00000000
        /*09e4*/ 	.short	0x0101
        /*09e6*/ 	.byte	0x3f
	.zero		1


	//   ....[45]....
        /*09e8*/ 	.word	0x00019540
        /*09ec*/ 	.word	0x00000009
        /*09f0*/ 	.word	0x00034820
        /*09f4*/ 	.short	0x010a
        /*09f6*/ 	.byte	0x3f
	.zero		1


	//   ....[46]....
        /*09f8*/ 	.word	0x000195d0
        /*09fc*/ 	.word	0x00000005
        /*0a00*/ 	.word	0x000348a0
        /*0a04*/ 	.short	0x010a
        /*0a06*/ 	.byte	0x3f
	.zero		1


	//   ....[47]....
        /*0a08*/ 	.word	0x00019860
        /*0a0c*/ 	.word	0x00000005
        /*0a10*/ 	.word	0x000348c0
        /*0a14*/ 	.short	0x010a
        /*0a16*/ 	.byte	0x3f
	.zero		1


	//   ....[48]....
        /*0a18*/ 	.word	0x00019c20
        /*0a1c*/ 	.word	0x00000006
        /*0a20*/ 	.word	0x000348a0
        /*0a24*/ 	.short	0x010a
        /*0a26*/ 	.byte	0x3f
	.zero		1


	//   ....[49]....
        /*0a28*/ 	.word	0x00019e90
        /*0a2c*/ 	.word	0x00000006
        /*0a30*/ 	.word	0x000348c0
        /*0a34*/ 	.short	0x010a
        /*0a36*/ 	.byte	0x3f
	.zero		1


	//   ....[50]....
        /*0a38*/ 	.word	0x0001add0
        /*0a3c*/ 	.word	0x00000006
        /*0a40*/ 	.word	0x00034840
        /*0a44*/ 	.short	0x010a
        /*0a46*/ 	.byte	0x3f
	.zero		1


	//   ....[51]....
        /*0a48*/ 	.word	0x0001b390
        /*0a4c*/ 	.word	0x00000007
        /*0a50*/ 	.word	0x00034820
        /*0a54*/ 	.short	0x010a
        /*0a56*/ 	.byte	0x3f
	.zero		1


	//   ....[52]....
        /*0a58*/ 	.word	0x0001b6e0
        /*0a5c*/ 	.word	0x00000007
        /*0a60*/ 	.word	0x00034840
        /*0a64*/ 	.short	0x010a
        /*0a66*/ 	.byte	0x3f
	.zero		1


	//   ....[53]....
        /*0a68*/ 	.word	0x0001b9e0
        /*0a6c*/ 	.word	0x00000007
        /*0a70*/ 	.word	0x00034860
        /*0a74*/ 	.short	0x010a
        /*0a76*/ 	.byte	0x3f
	.zero		1


	//   ....[54]....
        /*0a78*/ 	.word	0x0001bfb0
        /*0a7c*/ 	.word	0x00000002
        /*0a80*/ 	.word	0x00034840
        /*0a84*/ 	.short	0x010a
        /*0a86*/ 	.byte	0x3f
	.zero		1


	//   ....[55]....
        /*0a88*/ 	.word	0x0001c2b0
        /*0a8c*/ 	.word	0x00000002
        /*0a90*/ 	.word	0x00034860
        /*0a94*/ 	.short	0x010a
        /*0a96*/ 	.byte	0x3f
	.zero		1


	//   ....[56]....
        /*0a98*/ 	.word	0x0001c7e0
        /*0a9c*/ 	.word	0x00000002
        /*0aa0*/ 	.word	0x00034840
        /*0aa4*/ 	.short	0x010a
        /*0aa6*/ 	.byte	0x3f
	.zero		1


	//   ....[57]....
        /*0aa8*/ 	.word	0x0001cad0
        /*0aac*/ 	.word	0x00000002
        /*0ab0*/ 	.word	0x00034860
        /*0ab4*/ 	.short	0x010a
        /*0ab6*/ 	.byte	0x3f
	.zero		1


	//   ....[58]....
        /*0ab8*/ 	.word	0x0001cfa0
        /*0abc*/ 	.word	0x00000000
        /*0ac0*/ 	.word	0x00034860
        /*0ac4*/ 	.short	0x010a
        /*0ac6*/ 	.byte	0x3f
	.zero		1


	//   ....[59]....
        /*0ac8*/ 	.word	0x0001dd80
        /*0acc*/ 	.word	0x00000000
        /*0ad0*/ 	.word	0x00034820
        /*0ad4*/ 	.short	0x010a
        /*0ad6*/ 	.byte	0x3f
	.zero		1


	//   ....[60]....
        /*0ad8*/ 	.word	0x0001df30
        /*0adc*/ 	.word	0x00000006
        /*0ae0*/ 	.word	0x00000000
        /*0ae4*/ 	.short	0x010a
        /*0ae6*/ 	.byte	0x3f
	.zero		1


	//   ....[61]....
        /*0ae8*/ 	.word	0x0001dfa0
        /*0aec*/ 	.word	0x00000007
        /*0af0*/ 	.word	0x00000000
        /*0af4*/ 	.short	0x010a
        /*0af6*/ 	.byte	0x3f
	.zero		1


	//   ....[62]....
        /*0af8*/ 	.word	0x0001e010
        /*0afc*/ 	.word	0x00000004
        /*0b00*/ 	.word	0x00000000
        /*0b04*/ 	.short	0x010a
        /*0b06*/ 	.byte	0x3f
	.zero		1


	//   ....[63]....
        /*0b08*/ 	.word	0x0001e040
        /*0b0c*/ 	.word	0x00000003
        /*0b10*/ 	.word	0x00000000
        /*0b14*/ 	.short	0x010a
        /*0b16*/ 	.byte	0x3f
	.zero		1


	//   ....[64]....
        /*0b18*/ 	.word	0x0001e0a0
        /*0b1c*/ 	.word	0x00000003
        /*0b20*/ 	.word	0x00034890
        /*0b24*/ 	.short	0x010a
        /*0b26*/ 	.byte	0x3f
	.zero		1


	//   ....[65]....
        /*0b28*/ 	.word	0x0001e0f0
        /*0b2c*/ 	.word	0x00000003
        /*0b30*/ 	.word	0x00034890
        /*0b34*/ 	.short	0x010a
        /*0b36*/ 	.byte	0x3f
	.zero		1


	//   ....[66]....
        /*0b38*/ 	.word	0x0001e140
        /*0b3c*/ 	.word	0x00000003
        /*0b40*/ 	.word	0x00034890
        /*0b44*/ 	.short	0x010a
        /*0b46*/ 	.byte	0x3f
	.zero		1


	//   ....[67]....
        /*0b48*/ 	.word	0x0001e190
        /*0b4c*/ 	.word	0x00000003
        /*0b50*/ 	.word	0x000348b0
        /*0b54*/ 	.short	0x010a
        /*0b56*/ 	.byte	0x3f
	.zero		1


	//   ....[68]....
        /*0b58*/ 	.word	0x0001e460
        /*0b5c*/ 	.word	0x00000002
        /*0b60*/ 	.word	0x00034800
        /*0b64*/ 	.short	0x010a
        /*0b66*/ 	.byte	0x3f
	.zero		1


	//   ....[69]....
        /*0b68*/ 	.word	0x0001e730
        /*0b6c*/ 	.word	0x00000002
        /*0b70*/ 	.word	0x00034800
        /*0b74*/ 	.short	0x010a
        /*0b76*/ 	.byte	0x3f
	.zero		1


	//   ....[70]....
        /*0b78*/ 	.word	0x0001e780
        /*0b7c*/ 	.word	0x00000004
        /*0b80*/ 	.word	0x00034830
        /*0b84*/ 	.short	0x010a
        /*0b86*/ 	.byte	0x3f
	.zero		1


	//   ....[71]....
        /*0b88*/ 	.word	0x0001e7d0
        /*0b8c*/ 	.word	0x00000015
        /*0b90*/ 	.word	0x00034830
        /*0b94*/ 	.short	0x010a
        /*0b96*/ 	.byte	0x3f
	.zero		1


	//   ....[72]....
        /*0b98*/ 	.word	0x0001e820
        /*0b9c*/ 	.word	0x000000ca
        /*0ba0*/ 	.word	0x00034850
        /*0ba4*/ 	.short	0x010a
        /*0ba6*/ 	.byte	0x3f
	.zero		1


	//   ....[73]....
        /*0ba8*/ 	.word	0x0001e870
        /*0bac*/ 	.word	0x0000000d
        /*0bb0*/ 	.word	0x00034850
        /*0bb4*/ 	.short	0x010a
        /*0bb6*/ 	.byte	0x3f
	.zero		1


	//   ....[74]....
        /*0bb8*/ 	.word	0x0001ea10
        /*0bbc*/ 	.word	0x00000009
        /*0bc0*/ 	.word	0x00034820
        /*0bc4*/ 	.short	0x010a
        /*0bc6*/ 	.byte	0x3f
	.zero		1


	//   ....[75]....
        /*0bc8*/ 	.word	0x0001ea60
        /*0bcc*/ 	.word	0x00000005
        /*0bd0*/ 	.word	0x000348a0
        /*0bd4*/ 	.short	0x010a
        /*0bd6*/ 	.byte	0x3f
	.zero		1


	//   ....[76]....
        /*0bd8*/ 	.word	0x0001eab0
        /*0bdc*/ 	.word	0x00000005
        /*0be0*/ 	.word	0x000348c0
        /*0be4*/ 	.short	0x010a
        /*0be6*/ 	.byte	0x3f
	.zero		1


	//   ....[77]....
        /*0be8*/ 	.word	0x0001eb00
        /*0bec*/ 	.word	0x00000006
        /*0bf0*/ 	.word	0x000348a0
        /*0bf4*/ 	.short	0x010a
        /*0bf6*/ 	.byte	0x3f
	.zero		1


	//   ....[78]....
        /*0bf8*/ 	.word	0x0001eb50
        /*0bfc*/ 	.word	0x00000006
        /*0c00*/ 	.word	0x000348c0
        /*0c04*/ 	.short	0x010a
        /*0c06*/ 	.byte	0x3f
	.zero		1


	//   ....[79]....
        /*0c08*/ 	.word	0x0001ecf0
        /*0c0c*/ 	.word	0x00000006
        /*0c10*/ 	.word	0x00034840
        /*0c14*/ 	.short	0x010a
        /*0c16*/ 	.byte	0x3f
	.zero		1


	//   ....[80]....
        /*0c18*/ 	.word	0x0001ed70
        /*0c1c*/ 	.word	0x00000006
        /*0c20*/ 	.word	0x00034820
        /*0c24*/ 	.short	0x010a
        /*0c26*/ 	.byte	0x3f
	.zero		1


	//   ....[81]....
        /*0c28*/ 	.word	0x0001edc0
        /*0c2c*/ 	.word	0x00000007
        /*0c30*/ 	.word	0x00034840
        /*0c34*/ 	.short	0x010a
        /*0c36*/ 	.byte	0x3f
	.zero		1


	//   ....[82]....
        /*0c38*/ 	.word	0x0001ee10
        /*0c3c*/ 	.word	0x00000007
        /*0c40*/ 	.word	0x00034860
        /*0c44*/ 	.short	0x010a
        /*0c46*/ 	.byte	0x3f
	.zero		1


	//   ....[83]....
        /*0c48*/ 	.word	0x0001ee60
        /*0c4c*/ 	.word	0x00000002
        /*0c50*/ 	.word	0x00034840
        /*0c54*/ 	.short	0x010a
        /*0c56*/ 	.byte	0x3f
	.zero		1


	//   ....[84]....
        /*0c58*/ 	.word	0x0001eeb0
        /*0c5c*/ 	.word	0x00000002
        /*0c60*/ 	.word	0x00034860
        /*0c64*/ 	.short	0x010a
        /*0c66*/ 	.byte	0x3f
	.zero		1


	//   ....[85]....
        /*0c68*/ 	.word	0x0001ef00
        /*0c6c*/ 	.word	0x00000002
        /*0c70*/ 	.word	0x00034840
        /*0c74*/ 	.short	0x010a
        /*0c76*/ 	.byte	0x3f
	.zero		1


	//   ....[86]....
        /*0c78*/ 	.word	0x0001ef50
        /*0c7c*/ 	.word	0x00000002
        /*0c80*/ 	.word	0x00034860
        /*0c84*/ 	.short	0x010a
        /*0c86*/ 	.byte	0x3f
	.zero		1


	//   ....[87]....
        /*0c88*/ 	.word	0x0001efa0
        /*0c8c*/ 	.word	0x00000000
        /*0c90*/ 	.word	0x00034860
        /*0c94*/ 	.short	0x010a
        /*0c96*/ 	.byte	0x3f
	.zero		1


	//   ....[88]....
        /*0c98*/ 	.word	0x0001f970
        /*0c9c*/ 	.word	0x00000000
        /*0ca0*/ 	.word	0x00034820
        /*0ca4*/ 	.short	0x010a
        /*0ca6*/ 	.byte	0x3f
	.zero		1


	//   ....[89]....
        /*0ca8*/ 	.word	0x0001fb10
        /*0cac*/ 	.word	0x00000006
        /*0cb0*/ 	.word	0x00000000
        /*0cb4*/ 	.short	0x010a
        /*0cb6*/ 	.byte	0x3f
	.zero		1


	//   ....[90]....
        /*0cb8*/ 	.word	0x0001fb60
        /*0cbc*/ 	.word	0x00000007
        /*0cc0*/ 	.word	0x00000000
        /*0cc4*/ 	.short	0x010a
        /*0cc6*/ 	.byte	0x3f
	.zero		1


	//   ....[91]....
        /*0cc8*/ 	.word	0x0001fbb0
        /*0ccc*/ 	.word	0x00000004
        /*0cd0*/ 	.word	0x00000000
        /*0cd4*/ 	.short	0x010a
        /*0cd6*/ 	.byte	0x3f
	.zero		1


	//----- nvinfo : EIATTR_NUM_MBARRIERS
	.align		4
.L_421:
        /*0cd8*/ 	.byte	0x03, 0x38
        /*0cda*/ 	.short	0x0016


	//----- nvinfo : EIATTR_EXIT_INSTR_OFFSETS
	.align		4
        /*0cdc*/ 	.byte	0x04, 0x1c
        /*0cde*/ 	.short	(.L_423 - .L_422)


	//   ....[0]....
.L_422:
        /*0ce0*/ 	.word	0x0001e090


	//----- nvinfo : EIATTR_MAX_THREADS
	.align		4
.L_423:
        /*0ce4*/ 	.byte	0x04, 0x05
        /*0ce6*/ 	.short	(.L_425 - .L_424)
.L_424:
        /*0ce8*/ 	.word	0x00000180
        /*0cec*/ 	.word	0x00000001
        /*0cf0*/ 	.word	0x00000001


	//----- nvinfo : EIATTR_CRS_STACK_SIZE
	.align		4
.L_425:
        /*0cf4*/ 	.byte	0x04, 0x1e
        /*0cf6*/ 	.short	(.L_427 - .L_426)
.L_426:
        /*0cf8*/ 	.word	0x00000000


	//----- nvinfo : EIATTR_CBANK_PARAM_SIZE
	.align		4
.L_427:
        /*0cfc*/ 	.byte	0x03, 0x19
        /*0cfe*/ 	.short	0x0a70


	//----- nvinfo : EIATTR_PARAM_CBANK
	.align		4
        /*0d00*/ 	.byte	0x04, 0x0a
        /*0d02*/ 	.short	(.L_429 - .L_428)
	.align		4
.L_428:
        /*0d04*/ 	.word	index@(.nv.constant0._ZN7cutlass13device_kernelIN5flash11enable_sm90INS1_16FlashAttnFwdSm90INS1_25CollectiveMainloopFwdSm90ILi2EN4cute5tupleIJNS5_1CILi1EEES8_S8_EEENS6_IJNS7_ILi128EEESA_NS7_ILi192EEEEEELi128ENS_10bfloat16_tEfNS_4arch4Sm90ELb0ELb0ELb0ELb1ELb0ELb1ELb0ELb1ELb1ELb0ELb0ELb0EEENS1_21CollectiveEpilogueFwdINS6_IJSA_SA_SA_EEES9_SD_SF_Li256ELb1ELb0ELb0ELb0EEENS1_36VarlenDynamicPersistentTileSchedulerILi128ELi128ELi256ELi32ELb0ELb0ELb1ELb0ELb1ELb1EEEEEEEEEvNT_6ParamsE)
        /*0d08*/ 	.short	0x0210
        /*0d0a*/ 	.short	0x0a70


	//----- nvinfo : EIATTR_SW_WAR
	.align		4
.L_429:
        /*0d0c*/ 	.byte	0x04, 0x36
        /*0d0e*/ 	.short	(.L_431 - .L_430)
.L_430:
        /*0d10*/ 	.word	0x00000008
.L_431:


//--------------------- .nv.info._ZN7cutlass13device_kernelIN5flash11enable_sm90INS1_16FlashAttnFwdSm90INS1_25CollectiveMainloopFwdSm90ILi2EN4cute5tupleIJNS5_1CILi1EEES8_S8_EEENS6_IJNS7_ILi128EEENS7_ILi96EEENS7_ILi192EEEEEELi128ENS_10bfloat16_tEfNS_4arch4Sm90ELb0ELb1ELb0ELb0ELb0ELb0ELb0ELb1ELb1ELb0ELb0ELb0EEENS1_21CollectiveEpilogueFwdINS6_IJSA_SA_SB_EEES9_SE_SG_Li256ELb0ELb0ELb0ELb0EEENS1_30DynamicPersistentTileSchedulerILi256ELi32ELb0ELb0ELb1EEEEEEEEEvNT_6ParamsE --------------------------
	.section	.nv.info._ZN7cutlass13device_kernelIN5flash11enable_sm90INS1_16FlashAttnFwdSm90INS1_25CollectiveMainloopFwdSm90ILi2EN4cute5tupleIJNS5_1CILi1EEES8_S8_EEENS6_IJNS7_ILi128EEENS7_ILi96EEENS7_ILi192EEEEEELi128ENS_10bfloat16_tEfNS_4arch4Sm90ELb0ELb1ELb0ELb0ELb0ELb0ELb0ELb1ELb1ELb0ELb0ELb0EEENS1_21CollectiveEpilogueFwdINS6_IJSA_SA_SB_EEES9_SE_SG_Li256ELb0ELb0ELb0ELb0EEENS1_30DynamicPersistentTileSchedulerILi256ELi32ELb0ELb0ELb1EEEEEEEEEvNT_6ParamsE,"",@"SHT_CUDA_INFO"
	.sectionflags	@""
	.align	4


	//----- nvinfo : EIATTR_CUDA_API_VERSION
	.align		4
        /*0000*/ 	.byte	0x04, 0x37
        /*0002*/ 	.short	(.L_433 - .L_432)
.L_432:
        /*0004*/ 	.word	0x00000082


	//----- nvinfo : EIATTR_KPARAM_INFO
	.align		4
.L_433:
        /*0008*/ 	.byte	0x04, 0x17
        /*000a*/ 	.short	(.L_435 - .L_434)
.L_434:
        /*000c*/ 	.word	0x00000000
        /*0010*/ 	.short	0x0000
        /*0012*/ 	.short	0x0070
        /*0014*/ 	.byte	0x00, 0xf0, 0x01, 0x2e


	//----- nvinfo : EIATTR_SPARSE_MMA_MASK
	.align		4
.L_435:
        /*0018*/ 	.byte	0x03, 0x50
        /*001a*/ 	.short	0x0000


	//----- nvinfo : EIATTR_MAXREG_COUNT
	.align		4
        /*001c*/ 	.byte	0x03, 0x1b
        /*001e*/ 	.short	0x00a8


	//----- nvinfo : EIATTR_NUM_BARRIERS
	.align		4
        /*0020*/ 	.byte	0x02, 0x4c
        /*0022*/ 	.byte	0x09
	.zero		1


	//----- nvinfo : EIATTR_EXTERNS
	.align		4
        /*0024*/ 	.byte	0x04, 0x0f
        /*0026*/ 	.short	(.L_437 - .L_436)


	//   ....[0]....
	.align		4
.L_436:
        /*0028*/ 	.word	index@(__assertfail)


	//----- nvinfo : EIATTR_ANNOTATIONS
	.align		4
.L_437:
        /*002c*/ 	.byte	0x04, 0x55
        /*002e*/ 	.short	(.L_439 - .L_438)


	//   ....[0]....
.L_438:
        /*0030*/ 	.word	0x00000001
        /*0034*/ 	.byte	0x80, 0x09, 0x00, 0x00, 0x01, 0x00, 0x00, 0x00, 0x50, 0x0a, 0x00, 0x00, 0x01, 0x00, 0x00, 0x00
        /*0044*/ 	.byte	0x20, 0x0e, 0x01, 0x00


	//----- nvinfo : EIATTR_MERCURY_ISA_VERSION
	.align		4
.L_439:
        /*0048*/ 	.byte	0x03, 0x5f
        /*004a*/ 	.short	0x0101


	//----- nvinfo : EIATTR_INT_WARP_WIDE_INSTR_OFFSETS
	.align		4
        /*004c*/ 	.byte	0x04, 0x31
        /*004e*/ 	.short	(.L_441 - .L_440)


	//   ....[0]....
.L_440:
        /*0050*/ 	.word	0x00000190


	//   ....[1]....
        /*0054*/ 	.word	0x000001c0


	//   ....[2]....
        /*0058*/ 	.word	0x000001d0


	//   ....[3]....
        /*005c*/ 	.word	0x0000e520


	//   ....[4]....
        /*0060*/ 	.word	0x0000e5b0


	//   ....[5]....
        /*0064*/ 	.word	0x0000eb20


	//   ....[6]....
        /*0068*/ 	.word	0x00010830


	//   ....[7]....
        /*006c*/ 	.word	0x000108c0


	//----- nvinfo : EIATTR_COOP_GROUP_MASK_REGIDS
	.align		4
.L_441:
        /*0070*/ 	.byte	0x04, 0x29
        /*0072*/ 	.short	(.L_443 - .L_442)


	//   ....[0]....
.L_442:
        /*0074*/ 	.word	0xffffffff


	//   ....[1]....
        /*0078*/ 	.word	0xffffffff


	//   ....[2]....
        /*007c*/ 	.word	0xffffffff


	//   ....[3]....
        /*0080*/ 	.word	0xffffffff


	//   ....[4]....
        /*0084*/ 	.word	0xffffffff


	//   ....[5]....
        /*0088*/ 	.word	0xffffffff


	//   ....[6]....
        /*008c*/ 	.word	0xffffffff


	//   ....[7]....
        /*0090*/ 	.word	0xffffffff


	//   ....[8]....
        /*0094*/ 	.word	0xffffffff


	//   ....[9]....
        /*0098*/ 	.word	0xffffffff


	//   ....[10]....
        /*009c*/ 	.word	0xffffffff


	//   ....[11]....
        /*00a0*/ 	.word	0xffffffff


	//   ....[12]....
        /*00a4*/ 	.word	0xffffffff


	//   ....[13]....
        /*00a8*/ 	.word	0xffffffff


	//   ....[14]....
        /*00ac*/ 	.word	0xffffffff


	//   ....[15]....
        /*00b0*/ 	.word	0xffffffff


	//   ....[16]....
        /*00b4*/ 	.word	0xffffffff


	//   ....[17]....
        /*00b8*/ 	.word	0xffffffff


	//   ....[18]....
        /*00bc*/ 	.word	0xffffffff


	//   ....[19]....
        /*00c0*/ 	.word	0xffffffff


	//   ....[20]....
        /*00c4*/ 	.word	0xffffffff


	//   ....[21]....
        /*00c8*/ 	.word	0xffffffff


	//   ....[22]....
        /*00cc*/ 	.word	0xffffffff


	//   ....[23]....
        /*00d0*/ 	.word	0xffffffff


	//   ....[24]....
        /*00d4*/ 	.word	0xffffffff


	//   ....[25]....
        /*00d8*/ 	.word	0xffffffff


	//   ....[26]....
        /*00dc*/ 	.word	0xffffffff


	//   ....[27]....
        /*00e0*/ 	.word	0xffffffff


	//   ....[28]....
        /*00e4*/ 	.word	0xffffffff


	//   ....[29]....
        /*00e8*/ 	.word	0xffffffff


	//   ....[30]....
        /*00ec*/ 	.word	0xffffffff


	//   ....[31]....
        /*00f0*/ 	.word	0xffffffff


	//   ....[32]....
        /*00f4*/ 	.word	0x0500000f


	//   ....[33]....
        /*00f8*/ 	.word	0x0500000f


	//----- nvinfo : EIATTR_COOP_GROUP_INSTR_OFFSETS
	.align		4
.L_443:
        /*00fc*/ 	.byte	0x04, 0x28
        /*00fe*/ 	.short	(.L_445 - .L_444)


	//   ....[0]....
.L_444:
        /*0100*/ 	.word	0x00000060


	//   ....[1]....
        /*0104*/ 	.word	0x000001a0


	//   ....[2]....
        /*0108*/ 	.word	0x000001f0


	//   ....[3]....
        /*010c*/ 	.word	0x000003e0


	//   ....[4]....
        /*0110*/ 	.word	0x00000540


	//   ....[5]....
        /*0114*/ 	.word	0x00000660


	//   ....[6]....
        /*0118*/ 	.word	0x000007c0


	//   ....[7]....
        /*011c*/ 	.word	0x000016f0


	//   ....[8]....
        /*0120*/ 	.word	0x00003080


	//   ....[9]....
        /*0124*/ 	.word	0x00003190


	//   ....[10]....
        /*0128*/ 	.word	0x000036d0


	//   ....[11]....
        /*012c*/ 	.word	0x00003790


	//   ....[12]....
        /*0130*/ 	.word	0x00006260


	//   ....[13]....
        /*0134*/ 	.word	0x00006300


	//   ....[14]....
        /*0138*/ 	.word	0x00006740


	//   ....[15]....
        /*013c*/ 	.word	0x000067a0


	//   ....[16]....
        /*0140*/ 	.word	0x00007fa0


	//   ....[17]....
        /*0144*/ 	.word	0x00007fc0


	//   ....[18]....
        /*0148*/ 	.word	0x000085c0


	//   ....[19]....
        /*014c*/ 	.word	0x00008630


	//   ....[20]....
        /*0150*/ 	.word	0x0000abe0


	//   ....[21]....
        /*0154*/ 	.word	0x0000ae30


	//   ....[22]....
        /*0158*/ 	.word	0x0000b300


	//   ....[23]....
        /*015c*/ 	.word	0x0000b390


	//   ....[24]....
        /*0160*/ 	.word	0x0000c180


	//   ....[25]....
        /*0164*/ 	.word	0x0000c1b0


	//   ....[26]....
        /*0168*/ 	.word	0x0000c2b0


	//   ....[27]....
        /*016c*/ 	.word	0x0000c2d0


	//   ....[28]....
        /*0170*/ 	.word	0x0000d0a0


	//   ....[29]....
        /*0174*/ 	.word	0x0000dc70


	//   ....[30]....
        /*0178*/ 	.word	0x00010bf0


	//   ....[31]....
        /*017c*/ 	.word	0x00010dc0


	//   ....[32]....
        /*0180*/ 	.word	0x00011410


	//   ....[33]....
        /*0184*/ 	.word	0x000117f0


	//----- nvinfo : EIATTR_REG_RECONFIG
	.align		4
.L_445:
        /*0188*/ 	.byte	0x01, 0x54
	.zero		2


	//----- nvinfo : EIATTR_SYSCALL_OFFSETS
	.align		4
        /*018c*/ 	.byte	0x04, 0x46
        /*018e*/ 	.short	(.L_447 - .L_446)


	//   ....[0]....
.L_446:
        /*0190*/ 	.word	0x000018a0


	//   ....[1]....
        /*0194*/ 	.word	0x0000e740


	//   ....[2]....
        /*0198*/ 	.word	0x0000e880


	//   ....[3]....
        /*019c*/ 	.word	0x0000e970


	//----- nvinfo : EIATTR_MBARRIER_INSTR_OFFSETS
	.align		4
.L_447:
        /*01a0*/ 	.byte	0x04, 0x39
        /*01a2*/ 	.short	(.L_449 - .L_448)


	//   ....[0]....
.L_448:
        /*01a4*/ 	.word	0x00000290
        /*01a8*/ 	.word	0x000000ff
        /*01ac*/ 	.word	0x0002a800
        /*01b0*/ 	.short	0x0100
        /*01b2*/ 	.byte	0x06
	.zero		1


	//   ....[1]....
        /*01b4*/ 	.word	0x000002a0
        /*01b8*/ 	.word	0x000000ff
        /*01bc*/ 	.word	0x0002a820
        /*01c0*/ 	.short	0x0100
        /*01c2*/ 	.byte	0x06
	.zero		1


	//   ....[2]....
        /*01c4*/ 	.word	0x00000390
        /*01c8*/ 	.word	0x000000ff
        /*01cc*/ 	.word	0x0002a830
        /*01d0*/ 	.short	0x0100
        /*01d2*/ 	.byte	0x08
	.zero		1


	//   ....[3]....
        /*01d4*/ 	.word	0x000003a0
        /*01d8*/ 	.word	0x000000ff
        /*01dc*/ 	.word	0x0002a840
        /*01e0*/ 	.short	0x0100
        /*01e2*/ 	.byte	0x08
	.zero		1


	//   ....[4]....
        /*01e4*/ 	.word	0x000003b0
        /*01e8*/ 	.word	0x000000ff
        /*01ec*/ 	.word	0x0002a838
        /*01f0*/ 	.short	0x0100
        /*01f2*/ 	.byte	0x08
	.zero		1


	//   ....[5]....
        /*01f4*/ 	.word	0x000003c0
        /*01f8*/ 	.word	0x000000ff
        /*01fc*/ 	.word	0x0002a848
        /*0200*/ 	.short	0x0100
        /*0202*/ 	.byte	0x08
	.zero		1


	//   ....[6]....
        /*0204*/ 	.word	0x000004f0
        /*0208*/ 	.word	0x000000ff
        /*020c*/ 	.word	0x0002a850
        /*0210*/ 	.short	0x0100
        /*0212*/ 	.byte	0x08
	.zero		1


	//   ....[7]....
        /*0214*/ 	.word	0x00000500
        /*0218*/ 	.word	0x000000ff
        /*021c*/ 	.word	0x0002a860
        /*0220*/ 	.short	0x0100
        /*0222*/ 	.byte	0x08
	.zero		1


	//   ....[8]....
        /*0224*/ 	.word	0x00000510
        /*0228*/ 	.word	0x000000ff
        /*022c*/ 	.word	0x0002a858
        /*0230*/ 	.short	0x0100
        /*0232*/ 	.byte	0x08
	.zero		1


	//   ....[9]....
        /*0234*/ 	.word	0x00000520
        /*0238*/ 	.word	0x000000ff
        /*023c*/ 	.word	0x0002a868
        /*0240*/ 	.short	0x0100
        /*0242*/ 	.byte	0x08
	.zero		1


	//   ....[10]....
        /*0244*/ 	.word	0x00000610
        /*0248*/ 	.word	0x000000ff
        /*024c*/ 	.word	0x0002a870
        /*0250*/ 	.short	0x0100
        /*0252*/ 	.byte	0x06
	.zero		1


	//   ....[11]....
        /*0254*/ 	.word	0x00000620
        /*0258*/ 	.word	0x000000ff
        /*025c*/ 	.word	0x0002a880
        /*0260*/ 	.short	0x0100
        /*0262*/ 	.byte	0x06
	.zero		1


	//   ....[12]....
        /*0264*/ 	.word	0x00000630
        /*0268*/ 	.word	0x000000ff
        /*026c*/ 	.word	0x0002a878
        /*0270*/ 	.short	0x0100
        /*0272*/ 	.byte	0x06
	.zero		1


	//   ....[13]....
        /*0274*/ 	.word	0x00000640
        /*0278*/ 	.word	0x000000ff
        /*027c*/ 	.word	0x0002a888
        /*0280*/ 	.short	0x0100
        /*0282*/ 	.byte	0x06
	.zero		1


	//   ....[14]....
        /*0284*/ 	.word	0x00000770
        /*0288*/ 	.word	0x000000ff
        /*028c*/ 	.word	0x0002a890
        /*0290*/ 	.short	0x0100
        /*0292*/ 	.byte	0x08
	.zero		1


	//   ....[15]....
        /*0294*/ 	.word	0x00000780
        /*0298*/ 	.word	0x000000ff
        /*029c*/ 	.word	0x0002a8a0
        /*02a0*/ 	.short	0x0100
        /*02a2*/ 	.byte	0x08
	.zero		1


	//   ....[16]....
        /*02a4*/ 	.word	0x00000790
        /*02a8*/ 	.word	0x000000ff
        /*02ac*/ 	.word	0x0002a898
        /*02b0*/ 	.short	0x0100
        /*02b2*/ 	.byte	0x08
	.zero		1


	//   ....[17]....
        /*02b4*/ 	.word	0x000007a0
        /*02b8*/ 	.word	0x000000ff
        /*02bc*/ 	.word	0x0002a8a8
        /*02c0*/ 	.short	0x0100
        /*02c2*/ 	.byte	0x08
	.zero		1


	//   ....[18]....
        /*02c4*/ 	.word	0x000008d0
        /*02c8*/ 	.word	0x000000ff
        /*02cc*/ 	.word	0x0002a8b0
        /*02d0*/ 	.short	0x0100
        /*02d2*/ 	.byte	0x08
	.zero		1


	//   ....[19]....
        /*02d4*/ 	.word	0x000008e0
        /*02d8*/ 	.word	0x000000ff
        /*02dc*/ 	.word	0x0002a8c0
        /*02e0*/ 	.short	0x0100
        /*02e2*/ 	.byte	0x08
	.zero		1


	//   ....[20]....
        /*02e4*/ 	.word	0x000008f0
        /*02e8*/ 	.word	0x000000ff
        /*02ec*/ 	.word	0x0002a8b8
        /*02f0*/ 	.short	0x0100
        /*02f2*/ 	.byte	0x08
	.zero		1


	//   ....[21]....
        /*02f4*/ 	.word	0x00000900
        /*02f8*/ 	.word	0x000000ff
        /*02fc*/ 	.word	0x0002a8c8
        /*0300*/ 	.short	0x0100
        /*0302*/ 	.byte	0x08
	.zero		1


	//   ....[22]....
        /*0304*/ 	.word	0x00001910
        /*0308*/ 	.word	0x000000ff
        /*030c*/ 	.word	0x0002a800
        /*0310*/ 	.short	0x010a
        /*0312*/ 	.byte	0x25
	.zero		1


	//   ....[23]....
        /*0314*/ 	.word	0x000019a0
        /*0318*/ 	.word	0x00000003
        /*031c*/ 	.word	0x0002a830
        /*0320*/ 	.short	0x010a
        /*0322*/ 	.byte	0x3f
	.zero		1


	//   ....[24]....
        /*0324*/ 	.word	0x00001a20
        /*0328*/ 	.word	0x00000003
        /*032c*/ 	.word	0x0002a830
        /*0330*/ 	.short	0x010a
        /*0332*/ 	.byte	0x3f
	.zero		1


	//   ....[25]....
        /*0334*/ 	.word	0x000021b0
        /*0338*/ 	.word	0x00000002
        /*033c*/ 	.word	0x00000000
        /*0340*/ 	.short	0x0101
        /*0342*/ 	.byte	0x3f
	.zero		1


	//   ....[26]....
        /*0344*/ 	.word	0x000044c0
        /*0348*/ 	.word	0x000000ff
        /*034c*/ 	.word	0x0002a830
        /*0350*/ 	.short	0x010a
        /*0352*/ 	.byte	0x26
	.zero		1


	//   ....[27]....
        /*0354*/ 	.word	0x00004500
        /*0358*/ 	.word	0x000000ff
        /*035c*/ 	.word	0x0002a830
        /*0360*/ 	.short	0x010a
        /*0362*/ 	.byte	0x26
	.zero		1


	//   ....[28]....
        /*0364*/ 	.word	0x00004da0
        /*0368*/ 	.word	0x000000ff
        /*036c*/ 	.word	0x0002a850
        /*0370*/ 	.short	0x010a
        /*0372*/ 	.byte	0x06
	.zero		1


	//   ....[29]....
        /*0374*/ 	.word	0x00004de0
        /*0378*/ 	.word	0x000000ff
        /*037c*/ 	.word	0x0002a850
        /*0380*/ 	.short	0x010a
        /*0382*/ 	.byte	0x06
	.zero		1


	//   ....[30]....
        /*0384*/ 	.word	0x00005100
        /*0388*/ 	.word	0x00000000
        /*038c*/ 	.word	0x00000000
        /*0390*/ 	.short	0x0101
        /*0392*/ 	.byte	0x3f
	.zero		1


	//   ....[31]....
        /*0394*/ 	.word	0x00006cd0
        /*0398*/ 	.word	0x0000005b
        /*039c*/ 	.word	0x00000000
        /*03a0*/ 	.short	0x0101
        /*03a2*/ 	.byte	0x3f
	.zero		1


	//   ....[32]....
        /*03a4*/ 	.word	0x000073c0
        /*03a8*/ 	.word	0x000000ff
        /*03ac*/ 	.word	0x0002a830
        /*03b0*/ 	.short	0x010a
        /*03b2*/ 	.byte	0x06
	.zero		1


	//   ....[33]....
        /*03b4*/ 	.word	0x00007400
        /*03b8*/ 	.word	0x000000ff
        /*03bc*/ 	.word	0x0002a830
        /*03c0*/ 	.short	0x010a
        /*03c2*/ 	.byte	0x06
	.zero		1


	//   ....[34]....
        /*03c4*/ 	.word	0x00007ca0
        /*03c8*/ 	.word	0x000000ff
        /*03cc*/ 	.word	0x0002a850
        /*03d0*/ 	.short	0x010a
        /*03d2*/ 	.byte	0x0b
	.zero		1


	//   ....[35]....
        /*03d4*/ 	.word	0x00007ce0
        /*03d8*/ 	.word	0x000000ff
        /*03dc*/ 	.word	0x0002a850
        /*03e0*/ 	.short	0x010a
        /*03e2*/ 	.byte	0x0b
	.zero		1


	//   ....[36]....
        /*03e4*/ 	.word	0x00008b60
        /*03e8*/ 	.word	0x0000005a
        /*03ec*/ 	.word	0x00000000
        /*03f0*/ 	.short	0x0101
        /*03f2*/ 	.byte	0x3f
	.zero		1


	//   ....[37]....
        /*03f4*/ 	.word	0x00008c20
        /*03f8*/ 	.word	0x0000005a
        /*03fc*/ 	.word	0x00000000
        /*0400*/ 	.short	0x0101
        /*0402*/ 	.byte	0x3f
	.zero		1


	//   ....[38]....
        /*0404*/ 	.word	0x00009050
        /*0408*/ 	.word	0x000000ff
        /*040c*/ 	.word	0x0002a830
        /*0410*/ 	.short	0x010a
        /*0412*/ 	.byte	0x06
	.zero		1


	//   ....[39]....
        /*0414*/ 	.word	0x00009090
        /*0418*/ 	.word	0x000000ff
        /*041c*/ 	.word	0x0002a830
        /*0420*/ 	.short	0x010a
        /*0422*/ 	.byte	0x06
	.zero		1


	//   ....[40]....
        /*0424*/ 	.word	0x00009930
        /*0428*/ 	.word	0x000000ff
        /*042c*/ 	.word	0x0002a850
        /*0430*/ 	.short	0x010a
        /*0432*/ 	.byte	0x0a
	.zero		1


	//   ....[41]....
        /*0434*/ 	.word	0x00009970
        /*0438*/ 	.word	0x000000ff
        /*043c*/ 	.word	0x0002a850
        /*0440*/ 	.short	0x010a
        /*0442*/ 	.byte	0x0a
	.zero		1


	//   ....[42]....
        /*0444*/ 	.word	0x00009ca0
        /*0448*/ 	.word	0x00000000
        /*044c*/ 	.word	0x00000000
        /*0450*/ 	.short	0x0101
        /*0452*/ 	.byte	0x3f
	.zero		1


	//   ....[43]....
        /*0454*/ 	.word	0x0000b8f0
        /*0458*/ 	.word	0x0000005b
        /*045c*/ 	.word	0x00000000
        /*0460*/ 	.short	0x0101
        /*0462*/ 	.byte	0x3f
	.zero		1


	//   ....[44]....
        /*0464*/ 	.word	0x0000c0f0
        /*0468*/ 	.word	0x000000ff
        /*046c*/ 	.word	0x0002a850
        /*0470*/ 	.short	0x010a
        /*0472*/ 	.byte	0x05
	.zero		1


	//   ....[45]....
        /*0474*/ 	.word	0x0000c130
        /*0478*/ 	.word	0x000000ff
        /*047c*/ 	.word	0x0002a850
        /*0480*/ 	.short	0x010a
        /*0482*/ 	.byte	0x05
	.zero		1


	//   ....[46]....
        /*0484*/ 	.word	0x0000c5f0
        /*0488*/ 	.word	0x00000008
        /*048c*/ 	.word	0x00000000
        /*0490*/ 	.short	0x0101
        /*0492*/ 	.byte	0x3f
	.zero		1


	//   ....[47]....
        /*0494*/ 	.word	0x0000d370
        /*0498*/ 	.word	0x000000ff
        /*049c*/ 	.word	0x00000000
        /*04a0*/ 	.short	0x0101
        /*04a2*/ 	.byte	0x05
	.zero		1


	//   ....[48]....
        /*04a4*/ 	.word	0x0000edf0
        /*04a8*/ 	.word	0x00000008
        /*04ac*/ 	.word	0x0002a840
        /*04b0*/ 	.short	0x010a
        /*04b2*/ 	.byte	0x3f
	.zero		1


	//   ....[49]....
        /*04b4*/ 	.word	0x0000f280
        /*04b8*/ 	.word	0x000000ff
        /*04bc*/ 	.word	0x0002a820
        /*04c0*/ 	.short	0x010a
        /*04c2*/ 	.byte	0x26
	.zero		1


	//   ....[50]....
        /*04c4*/ 	.word	0x0000f560
        /*04c8*/ 	.word	0x00000003
        /*04cc*/ 	.word	0x0002a840
        /*04d0*/ 	.short	0x010a
        /*04d2*/ 	.byte	0x3f
	.zero		1


	//   ....[51]....
        /*04d4*/ 	.word	0x0000f7d0
        /*04d8*/ 	.word	0x00000002
        /*04dc*/ 	.word	0x00000060
        /*04e0*/ 	.short	0x010a
        /*04e2*/ 	.byte	0x3f
	.zero		1


	//   ....[52]....
        /*04e4*/ 	.word	0x0000fca0
        /*04e8*/ 	.word	0x00000003
        /*04ec*/ 	.word	0x0002a840
        /*04f0*/ 	.short	0x010a
        /*04f2*/ 	.byte	0x3f
	.zero		1


	//   ....[53]....
        /*04f4*/ 	.word	0x0000ff10
        /*04f8*/ 	.word	0x00000002
        /*04fc*/ 	.word	0x00000060
        /*0500*/ 	.short	0x010a
        /*0502*/ 	.byte	0x3f
	.zero		1


	//   ....[54]....
        /*0504*/ 	.word	0x00010300
        /*0508*/ 	.word	0x00000002
        /*050c*/ 	.word	0x0002a840
        /*0510*/ 	.short	0x010a
        /*0512*/ 	.byte	0x3f
	.zero		1


	//   ....[55]....
        /*0514*/ 	.word	0x000105a0
        /*0518*/ 	.word	0x00000002
        /*051c*/ 	.word	0x00000060
        /*0520*/ 	.short	0x010a
        /*0522*/ 	.byte	0x3f
	.zero		1


	//   ....[56]....
        /*0524*/ 	.word	0x00010960
        /*0528*/ 	.word	0x00000003
        /*052c*/ 	.word	0x0002a860
        /*0530*/ 	.short	0x010a
        /*0532*/ 	.byte	0x3f
	.zero		1


	//   ....[57]....
        /*0534*/ 	.word	0x00010d70
        /*0538*/ 	.word	0x00000007
        /*053c*/ 	.word	0x0002a820
        /*0540*/ 	.short	0x010a
        /*0542*/ 	.byte	0x3f
	.zero		1


	//   ....[58]....
        /*0544*/ 	.word	0x00010ee0
        /*0548*/ 	.word	0x00000005
        /*054c*/ 	.word	0x00000000
        /*0550*/ 	.short	0x010a
        /*0552*/ 	.byte	0x3f
	.zero		1


	//   ....[59]....
        /*0554*/ 	.word	0x00010f50
        /*0558*/ 	.word	0x00000003
        /*055c*/ 	.word	0x00000000
        /*0560*/ 	.short	0x010a
        /*0562*/ 	.byte	0x3f
	.zero		1


	//   ....[60]....
        /*0564*/ 	.word	0x00010fb0
        /*0568*/ 	.word	0x00000005
        /*056c*/ 	.word	0x00000000
        /*0570*/ 	.short	0x010a
        /*0572*/ 	.byte	0x3f
	.zero		1


	//   ....[61]....
        /*0574*/ 	.word	0x00010fe0
        /*0578*/ 	.word	0x00000003
        /*057c*/ 	.word	0x00000000
        /*0580*/ 	.short	0x010a
        /*0582*/ 	.byte	0x3f
	.zero		1


	//   ....[62]....
        /*0584*/ 	.word	0x00011050
        /*0588*/ 	.word	0x00000003
        /*058c*/ 	.word	0x0002a800
        /*0590*/ 	.short	0x010a
        /*0592*/ 	.byte	0x3f
	.zero		1


	//   ....[63]....
        /*0594*/ 	.word	0x000110a0
        /*0598*/ 	.word	0x00000003
        /*059c*/ 	.word	0x0002a830
        /*05a0*/ 	.short	0x010a
        /*05a2*/ 	.byte	0x3f
	.zero		1


	//   ....[64]....
        /*05a4*/ 	.word	0x00011100
        /*05a8*/ 	.word	0x00000059
        /*05ac*/ 	.word	0x0002a830
        /*05b0*/ 	.short	0x010a
        /*05b2*/ 	.byte	0x3f
	.zero		1


	//   ....[65]....
        /*05b4*/ 	.word	0x00011160
        /*05b8*/ 	.word	0x000000af
        /*05bc*/ 	.word	0x0002a850
        /*05c0*/ 	.short	0x010a
        /*05c2*/ 	.byte	0x3f
	.zero		1


	//   ....[66]....
        /*05c4*/ 	.word	0x000111c0
        /*05c8*/ 	.word	0x0000000c
        /*05cc*/ 	.word	0x0002a830
        /*05d0*/ 	.short	0x010a
        /*05d2*/ 	.byte	0x3f
	.zero		1


	//   ....[67]....
        /*05d4*/ 	.word	0x00011220
        /*05d8*/ 	.word	0x00000003
        /*05dc*/ 	.word	0x0002a850
        /*05e0*/ 	.short	0x010a
        /*05e2*/ 	.byte	0x3f
	.zero		1


	//   ....[68]....
        /*05e4*/ 	.word	0x00011280
        /*05e8*/ 	.word	0x0000000c
        /*05ec*/ 	.word	0x0002a830
        /*05f0*/ 	.short	0x010a
        /*05f2*/ 	.byte	0x3f
	.zero		1


	//   ....[69]....
        /*05f4*/ 	.word	0x000112e0
        /*05f8*/ 	.word	0x00000003
        /*05fc*/ 	.word	0x0002a850
        /*0600*/ 	.short	0x010a
        /*0602*/ 	.byte	0x3f
	.zero		1


	//   ....[70]....
        /*0604*/ 	.word	0x00011340
        /*0608*/ 	.word	0x00000005
        /*060c*/ 	.word	0x0002a850
        /*0610*/ 	.short	0x010a
        /*0612*/ 	.byte	0x3f
	.zero		1


	//   ....[71]....
        /*0614*/ 	.word	0x000114c0
        /*0618*/ 	.word	0x00000008
        /*061c*/ 	.word	0x0002a840
        /*0620*/ 	.short	0x010a
        /*0622*/ 	.byte	0x3f
	.zero		1


	//   ....[72]....
        /*0624*/ 	.word	0x00011520
        /*0628*/ 	.word	0x00000008
        /*062c*/ 	.word	0x0002a820
        /*0630*/ 	.short	0x010a
        /*0632*/ 	.byte	0x3f
	.zero		1


	//   ....[73]....
        /*0634*/ 	.word	0x00011570
        /*0638*/ 	.word	0x00000003
        /*063c*/ 	.word	0x0002a840
        /*0640*/ 	.short	0x010a
        /*0642*/ 	.byte	0x3f
	.zero		1


	//   ....[74]....
        /*0644*/ 	.word	0x000115c0
        /*0648*/ 	.word	0x00000002
        /*064c*/ 	.word	0x00000060
        /*0650*/ 	.short	0x010a
        /*0652*/ 	.byte	0x3f
	.zero		1


	//   ....[75]....
        /*0654*/ 	.word	0x00011610
        /*0658*/ 	.word	0x00000003
        /*065c*/ 	.word	0x0002a840
        /*0660*/ 	.short	0x010a
        /*0662*/ 	.byte	0x3f
	.zero		1


	//   ....[76]....
        /*0664*/ 	.word	0x00011660
        /*0668*/ 	.word	0x00000002
        /*066c*/ 	.word	0x00000060
        /*0670*/ 	.short	0x010a
        /*0672*/ 	.byte	0x3f
	.zero		1


	//   ....[77]....
        /*0674*/ 	.word	0x000116b0
        /*0678*/ 	.word	0x00000002
        /*067c*/ 	.word	0x0002a840
        /*0680*/ 	.short	0x010a
        /*0682*/ 	.byte	0x3f
	.zero		1


	//   ....[78]....
        /*0684*/ 	.word	0x00011700
        /*0688*/ 	.word	0x00000002
        /*068c*/ 	.word	0x00000060
        /*0690*/ 	.short	0x010a
        /*0692*/ 	.byte	0x3f
	.zero		1


	//   ....[79]....
        /*0694*/ 	.word	0x00011750
        /*0698*/ 	.word	0x00000003
        /*069c*/ 	.word	0x0002a860
        /*06a0*/ 	.short	0x010a
        /*06a2*/ 	.byte	0x3f
	.zero		1


	//   ....[80]....
        /*06a4*/ 	.word	0x00011830
        /*06a8*/ 	.word	0x00000007
        /*06ac*/ 	.word	0x0002a820
        /*06b0*/ 	.short	0x010a
        /*06b2*/ 	.byte	0x3f
	.zero		1


	//   ....[81]....
        /*06b4*/ 	.word	0x00011880
        /*06b8*/ 	.word	0x00000005
        /*06bc*/ 	.word	0x00000000
        /*06c0*/ 	.short	0x010a
        /*06c2*/ 	.byte	0x3f
	.zero		1


	//   ....[82]....
        /*06c4*/ 	.word	0x000118d0
        /*06c8*/ 	.word	0x00000003
        /*06cc*/ 	.word	0x00000000
        /*06d0*/ 	.short	0x010a
        /*06d2*/ 	.byte	0x3f
	.zero		1


	//   ....[83]....
        /*06d4*/ 	.word	0x00011920
        /*06d8*/ 	.word	0x00000005
        /*06dc*/ 	.word	0x00000000
        /*06e0*/ 	.short	0x010a
        /*06e2*/ 	.byte	0x3f
	.zero		1


	//----- nvinfo : EIATTR_NUM_MBARRIERS
	.align		4
.L_449:
        /*06e4*/ 	.byte	0x03, 0x38
        /*06e6*/ 	.short	0x0016


	//----- nvinfo : EIATTR_EXIT_INSTR_OFFSETS
	.align		4
        /*06e8*/ 	.byte	0x04, 0x1c
        /*06ea*/ 	.short	(.L_451 - .L_450)


	//   ....[0]....
.L_450:
        /*06ec*/ 	.word	0x00000a40


	//   ....[1]....
        /*06f0*/ 	.word	0x0000dc30


	//   ....[2]....
        /*06f4*/ 	.word	0x0000dc90


	//   ....[3]....
        /*06f8*/ 	.word	0x00010de0


	//   ....[4]....
        /*06fc*/ 	.word	0x00011030


	//----- nvinfo : EIATTR_MAX_THREADS
	.align		4
.L_451:
        /*0700*/ 	.byte	0x04, 0x05
        /*0702*/ 	.short	(.L_453 - .L_452)
.L_452:
        /*0704*/ 	.word	0x00000180
        /*0708*/ 	.word	0x00000001
        /*070c*/ 	.word	0x00000001


	//----- nvinfo : EIATTR_CRS_STACK_SIZE
	.align		4
.L_453:
        /*0710*/ 	.byte	0x04, 0x1e
        /*0712*/ 	.short	(.L_455 - .L_454)
.L_454:
        /*0714*/ 	.word	0x00000000


	//----- nvinfo : EIATTR_CBANK_PARAM_SIZE
	.align		4
.L_455:
        /*0718*/ 	.byte	0x03, 0x19
        /*071a*/ 	.short	0x0bf0


	//----- nvinfo : EIATTR_PARAM_CBANK
	.align		4
        /*071c*/ 	.byte	0x04, 0x0a
        /*071e*/ 	.short	(.L_457 - .L_456)
	.align		4
.L_456:
        /*0720*/ 	.word	index@(.nv.constant0._ZN7cutlass13device_kernelIN5flash11enable_sm90INS1_16FlashAttnFwdSm90INS1_25CollectiveMainloopFwdSm90ILi2EN4cute5tupleIJNS5_1CILi1EEES8_S8_EEENS6_IJNS7_ILi128EEENS7_ILi96EEENS7_ILi192EEEEEELi128ENS_10bfloat16_tEfNS_4arch4Sm90ELb0ELb1ELb0ELb0ELb0ELb0ELb0ELb1ELb1ELb0ELb0ELb0EEENS1_21CollectiveEpilogueFwdINS6_IJSA_SA_SB_EEES9_SE_SG_Li256ELb0ELb0ELb0ELb0EEENS1_30DynamicPersistentTileSchedulerILi256ELi32ELb0ELb0ELb1EEEEEEEEEvNT_6ParamsE)
        /*0724*/ 	.short	0x0210
        /*0726*/ 	.short	0x0bf0


	//----- nvinfo : EIATTR_SW_WAR
	.align		4
.L_457:
        /*0728*/ 	.byte	0x04, 0x36
        /*072a*/ 	.short	(.L_459 - .L_458)
.L_458:
        /*072c*/ 	.word	0x00000008
.L_459:


//--------------------- .nv.info._ZN7cutlass13device_kernelIN5flash11enable_sm90INS1_16FlashAttnFwdSm90INS1_25CollectiveMainloopFwdSm90ILi2EN4cute5tupleIJNS5_1CILi1EEES8_S8_EEENS6_IJNS7_ILi128EEENS7_ILi96EEENS7_ILi192EEEEEELi128ENS_10bfloat16_tEfNS_4arch4Sm90ELb0ELb1ELb0ELb1ELb0ELb0ELb0ELb1ELb1ELb0ELb0ELb0EEENS1_21CollectiveEpilogueFwdINS6_IJSA_SA_SB_EEES9_SE_SG_Li256ELb1ELb0ELb0ELb0EEENS1_36VarlenDynamicPersistentTileSchedulerILi128ELi96ELi256ELi32ELb0ELb0ELb1ELb1ELb0ELb1EEEEEEEEEvNT_6ParamsE --------------------------
	.section	.nv.info._ZN7cutlass13device_kernelIN5flash11enable_sm90INS1_16FlashAttnFwdSm90INS1_25CollectiveMainloopFwdSm90ILi2EN4cute5tupleIJNS5_1CILi1EEES8_S8_EEENS6_IJNS7_ILi128EEENS7_ILi96EEENS7_ILi192EEEEEELi128ENS_10bfloat16_tEfNS_4arch4Sm90ELb0ELb1ELb0ELb1ELb0ELb0ELb0ELb1ELb1ELb0ELb0ELb0EEENS1_21CollectiveEpilogueFwdINS6_IJSA_SA_SB_EEES9_SE_SG_Li256ELb1ELb0ELb0ELb0EEENS1_36VarlenDynamicPersistentTileSchedulerILi128ELi96ELi256ELi32ELb0ELb0ELb1ELb1ELb0ELb1EEEEEEEEEvNT_6ParamsE,"",@"SHT_CUDA_INFO"
	.sectionflags	@""
	.align	4


	//----- nvinfo : EIATTR_CUDA_API_VERSION
	.align		4
        /*0000*/ 	.byte	0x04, 0x37
        /*0002*/ 	.short	(.L_461 - .L_460)
.L_460:
        /*0004*/ 	.word	0x00000082


	//----- nvinfo : EIATTR_KPARAM_INFO
	.align		4
.L_461:
        /*0008*/ 	.byte	0x04, 0x17
        /*000a*/ 	.short	(.L_463 - .L_462)
.L_462:
        /*000c*/ 	.word	0x00000000
        /*0010*/ 	.short	0x0000
        /*0012*/ 	.short	0x0070
        /*0014*/ 	.byte	0x00, 0xf0, 0x01, 0x28


	//----- nvinfo : EIATTR_SPARSE_MMA_MASK
	.align		4
.L_463:
        /*0018*/ 	.byte	0x03, 0x50
        /*001a*/ 	.short	0x0000


	//----- nvinfo : EIATTR_MAXREG_COUNT
	.align		4
        /*001c*/ 	.byte	0x03, 0x1b
        /*001e*/ 	.short	0x00a8


	//----- nvinfo : EIATTR_NUM_BARRIERS
	.align		4
        /*0020*/ 	.byte	0x02, 0x4c
        /*0022*/ 	.byte	0x09
	.zero		1


	//----- nvinfo : EIATTR_EXTERNS
	.align		4
        /*0024*/ 	.byte	0x04, 0x0f
        /*0026*/ 	.short	(.L_465 - .L_464)


	//   ....[0]....
	.align		4
.L_464:
        /*0028*/ 	.word	index@(__assertfail)


	//----- nvinfo : EIATTR_ANNOTATIONS
	.align		4
.L_465:
        /*002c*/ 	.byte	0x04, 0x55
        /*002e*/ 	.short	(.L_467 - .L_466)


	//   ....[0]....
.L_466:
        /* <DEDUP_REMOVED lines=34> */


	//----- nvinfo : EIATTR_MERCURY_ISA_VERSION
	.align		4
.L_467:
        /*0240*/ 	.byte	0x03, 0x5f
        /*0242*/ 	.short	0x0101


	//----- nvinfo : EIATTR_UNUSED_LOAD_BYTE_OFFSET
	.align		4
        /*0244*/ 	.byte	0x04, 0x44
        /*0246*/ 	.short	(.L_469 - .L_468)


	//   ....[0]....
.L_468:
        /*0248*/ 	.word	0x00000a20
        /*024c*/ 	.word	0x0000fff0


	//   ....[1]....
        /*0250*/ 	.word	0x0000c930
        /*0254*/ 	.word	0x0000fff0


	//----- nvinfo : EIATTR_INT_WARP_WIDE_INSTR_OFFSETS
	.align		4
.L_469:
        /*0258*/ 	.byte	0x04, 0x31
        /*025a*/ 	.short	(.L_471 - .L_470)


	//   ....[0]....
.L_470:
        /*025c*/ 	.word	0x00000150


	//   ....[1]....
        /*0260*/ 	.word	0x00000190


	//   ....[2]....
        /*0264*/ 	.word	0x00000250


	//   ....[3]....
        /*0268*/ 	.word	0x0000fb30


	//   ....[4]....
        /*026c*/ 	.word	0x0000fbc0


	//   ....[5]....
        /*0270*/ 	.word	0x000100c0


	//   ....[6]....
        /*0274*/ 	.word	0x00010140


	//   ....[7]....
        /*0278*/ 	.word	0x00010250


	//   ....[8]....
        /*027c*/ 	.word	0x00010340


	//   ....[9]....
        /*0280*/ 	.word	0x00012660


	//   ....[10]....
        /*0284*/ 	.word	0x000126f0


	//----- nvinfo : EIATTR_COOP_GROUP_MASK_REGIDS
	.align		4
.L_471:
        /*0288*/ 	.byte	0x04, 0x29
        /*028a*/ 	.short	(.L_473 - .L_472)


	//   ....[0]....
.L_472:
        /*028c*/ 	.word	0xffffffff


	//   ....[1]....
        /*0290*/ 	.word	0xffffffff


	//   ....[2]....
        /*0294*/ 	.word	0xffffffff


	//   ....[3]....
        /*0298*/ 	.word	0xffffffff


	//   ....[4]....
        /*029c*/ 	.word	0xffffffff


	//   ....[5]....
        /*02a0*/ 	.word	0xffffffff


	//   ....[6]....
        /*02a4*/ 	.word	0xffffffff


	//   ....[7]....
        /*02a8*/ 	.word	0xffffffff


	//   ....[8]....
        /*02ac*/ 	.word	0xffffffff


	//   ....[9]....
        /*02b0*/ 	.word	0xffffffff


	//   ....[10]....
        /*02b4*/ 	.word	0xffffffff


	//   ....[11]....
        /*02b8*/ 	.word	0xffffffff


	//   ....[12]....
        /*02bc*/ 	.word	0xffffffff


	//   ....[13]....
        /*02c0*/ 	.word	0xffffffff


	//   ....[14]....
        /*02c4*/ 	.word	0xffffffff


	//   ....[15]....
        /*02c8*/ 	.word	0xffffffff


	//   ....[16]....
        /*02cc*/ 	.word	0xffffffff


	//   ....[17]....
        /*02d0*/ 	.word	0xffffffff


	//   ....[18]....
        /*02d4*/ 	.word	0xffffffff


	//   ....[19]....
        /*02d8*/ 	.word	0xffffffff


	//   ....[20]....
        /*02dc*/ 	.word	0xffffffff


	//   ....[21]....
        /*02e0*/ 	.word	0xffffffff


	//   ....[22]....
        /*02e4*/ 	.word	0xffffffff


	//   ....[23]....
        /*02e8*/ 	.word	0xffffffff


	//   ....[24]....
        /*02ec*/ 	.word	0xffffffff


	//   ....[25]....
        /*02f0*/ 	.word	0xffffffff


	//   ....[26]....
        /*02f4*/ 	.word	0xffffffff


	//   ....[27]....
        /*02f8*/ 	.word	0xffffffff


	//   ....[28]....
        /*02fc*/ 	.word	0xffffffff


	//   ....[29]....
        /*0300*/ 	.word	0xffffffff


	//   ....[30]....
        /*0304*/ 	.word	0xffffffff


	//   ....[31]....
        /*0308*/ 	.word	0xffffffff


	//   ....[32]....
        /*030c*/ 	.word	0xffffffff


	//   ....[33]....
        /*0310*/ 	.word	0xffffffff


	//   ....[34]....
        /*0314*/ 	.word	0xffffffff


	//   ....[35]....
        /*0318*/ 	.word	0xffffffff


	//   ....[36]....
        /*031c*/ 	.word	0xffffffff


	//   ....[37]....
        /*0320*/ 	.word	0xffffffff


	//   ....[38]....
        /*0324*/ 	.word	0xffffffff


	//   ....[39]....
        /*0328*/ 	.word	0xffffffff


	//   ....[40]....
        /*032c*/ 	.word	0xffffffff


	//   ....[41]....
        /*0330*/ 	.word	0xffffffff


	//   ....[42]....
        /*0334*/ 	.word	0xffffffff


	//   ....[43]....
        /*0338*/ 	.word	0xffffffff


	//   ....[44]....
        /*033c*/ 	.word	0xffffffff


	//   ....[45]....
        /*0340*/ 	.word	0xffffffff


	//   ....[46]....
        /*0344*/ 	.word	0xffffffff


	//   ....[47]....
        /*0348*/ 	.word	0xffffffff


	//   ....[48]....
        /*034c*/ 	.word	0xffffffff


	//   ....[49]....
        /*0350*/ 	.word	0xffffffff


	//   ....[50]....
        /*0354*/ 	.word	0xffffffff


	//   ....[51]....
        /*0358*/ 	.word	0xffffffff


	//   ....[52]....
        /*035c*/ 	.word	0xffffffff


	//   ....[53]....
        /*0360*/ 	.word	0xffffffff


	//   ....[54]....
        /*0364*/ 	.word	0xffffffff


	//   ....[55]....
        /*0368*/ 	.word	0xffffffff


	//   ....[56]....
        /*036c*/ 	.word	0xffffffff


	//   ....[57]....
        /*0370*/ 	.word	0xffffffff


	//   ....[58]....
        /*0374*/ 	.word	0xffffffff


	//   ....[59]....
        /*0378*/ 	.word	0xffffffff


	//   ....[60]....
        /*037c*/ 	.word	0xffffffff


	//   ....[61]....
        /*0380*/ 	.word	0xffffffff


	//   ....[62]....
        /*0384*/ 	.word	0x0500000f


	//   ....[63]....
        /*0388*/ 	.word	0x0500000f


	//   ....[64]....
        /*038c*/ 	.word	0x0500000f


	//   ....[65]....
        /*0390*/ 	.word	0x0500000f


	//   ....[66]....
        /*0394*/ 	.word	0x0500000f


	//   ....[67]....
        /*0398*/ 	.word	0x0500000f


	//   ....[68]....
        /*039c*/ 	.word	0x0500000f


	//   ....[69]....
        /*03a0*/ 	.word	0x0500000f


	//   ....[70]....
        /*03a4*/ 	.word	0x0500000f


	//   ....[71]....
        /*03a8*/ 	.word	0x0500000f


	//   ....[72]....
        /*03ac*/ 	.word	0x0500000f


	//   ....[73]....
        /*03b0*/ 	.word	0x0500000f


	//   ....[74]....
        /*03b4*/ 	.word	0x0500000f


	//   ....[75]....
        /*03b8*/ 	.word	0x0500000f


	//   ....[76]....
        /*03bc*/ 	.word	0x0500000f


	//   ....[77]....
        /*03c0*/ 	.word	0x0500000f


	//   ....[78]....
        /*03c4*/ 	.word	0x0500000f


	//   ....[79]....
        /*03c8*/ 	.word	0x0500000f


	//   ....[80]....
        /*03cc*/ 	.word	0x0500000f


	//----- nvinfo : EIATTR_COOP_GROUP_INSTR_OFFSETS
	.align		4
.L_473:
        /*03d0*/ 	.byte	0x04, 0x28
        /*03d2*/ 	.short	(.L_475 - .L_474)


	//   ....[0]....
.L_474:
        /*03d4*/ 	.word	0x00000060


	//   ....[1]....
        /*03d8*/ 	.word	0x00000160


	//   ....[2]....
        /*03dc*/ 	.word	0x00000260


	//   ....[3]....
        /*03e0*/ 	.word	0x000003d0


	//   ....[4]....
        /*03e4*/ 	.word	0x00000530


	//   ....[5]....
        /*03e8*/ 	.word	0x00000650


	//   ....[6]....
        /*03ec*/ 	.word	0x000007b0


	//   ....[7]....
        /*03f0*/ 	.word	0x00001670


	//   ....[8]....
        /*03f4*/ 	.word	0x00002f80


	//   ....[9]....
        /*03f8*/ 	.word	0x00003090


	//   ....[10]....
        /*03fc*/ 	.word	0x000035e0


	//   ....[11]....
        /*0400*/ 	.word	0x00003680


	//   ....[12]....
        /*0404*/ 	.word	0x000061c0


	//   ....[13]....
        /*0408*/ 	.word	0x00006260


	//   ....[14]....
        /*040c*/ 	.word	0x00006640


	//   ....[15]....
        /*0410*/ 	.word	0x000066a0


	//   ....[16]....
        /*0414*/ 	.word	0x00007ec0


	//   ....[17]....
        /*0418*/ 	.word	0x00007ee0


	//   ....[18]....
        /*041c*/ 	.word	0x000080f0


	//   ....[19]....
        /*0420*/ 	.word	0x00008110


	//   ....[20]....
        /*0424*/ 	.word	0x0000aaf0


	//   ....[21]....
        /*0428*/ 	.word	0x0000ac10


	//   ....[22]....
        /*042c*/ 	.word	0x0000b1e0


	//   ....[23]....
        /*0430*/ 	.word	0x0000b240


	//   ....[24]....
        /*0434*/ 	.word	0x0000c090


	//   ....[25]....
        /*0438*/ 	.word	0x0000c0c0


	//   ....[26]....
        /*043c*/ 	.word	0x0000c1b0


	//   ....[27]....
        /*0440*/ 	.word	0x0000c1c0


	//   ....[28]....
        /*0444*/ 	.word	0x0000e6b0


	//   ....[29]....
        /*0448*/ 	.word	0x0000e840


	//   ....[30]....
        /*044c*/ 	.word	0x0000e870


	//   ....[31]....
        /*0450*/ 	.word	0x0000e8a0


	//   ....[32]....
        /*0454*/ 	.word	0x0000e8e0


	//   ....[33]....
        /*0458*/ 	.word	0x0000e930


	//   ....[34]....
        /*045c*/ 	.word	0x0000e990


	//   ....[35]....
        /*0460*/ 	.word	0x0000eb70


	//   ....[36]....
        /*0464*/ 	.word	0x0000ebd0


	//   ....[37]....
        /*0468*/ 	.word	0x0000ec10


	//   ....[38]....
        /*046c*/ 	.word	0x0000ec50


	//   ....[39]....
        /*0470*/ 	.word	0x0000ec80


	//   ....[40]....
        /*0474*/ 	.word	0x0000ecb0


	//   ....[41]....
        /*0478*/ 	.word	0x0000ed40


	//   ....[42]....
        /*047c*/ 	.word	0x0000eda0


	//   ....[43]....
        /*0480*/ 	.word	0x0000ee30


	//   ....[44]....
        /*0484*/ 	.word	0x00012b00


	//   ....[45]....
        /*0488*/ 	.word	0x00012b10


	//   ....[46]....
        /*048c*/ 	.word	0x00012c20


	//   ....[47]....
        /*0490*/ 	.word	0x00012c80


	//   ....[48]....
        /*0494*/ 	.word	0x00012cc0


	//   ....[49]....
        /*0498*/ 	.word	0x00012d00


	//   ....[50]....
        /*049c*/ 	.word	0x00012d30


	//   ....[51]....
        /*04a0*/ 	.word	0x00012d60


	//   ....[52]....
        /*04a4*/ 	.word	0x00012ef0


	//   ....[53]....
        /*04a8*/ 	.word	0x00012f50


	//   ....[54]....
        /*04ac*/ 	.word	0x00012f90


	//   ....[55]....
        /*04b0*/ 	.word	0x00012fd0


	//   ....[56]....
        /*04b4*/ 	.word	0x00013000


	//   ....[57]....
        /*04b8*/ 	.word	0x00013030


	//   ....[58]....
        /*04bc*/ 	.word	0x000130f0


	//   ....[59]....
        /*04c0*/ 	.word	0x00013110


	//   ....[60]....
        /*04c4*/ 	.word	0x00013180


	//   ....[61]....
        /*04c8*/ 	.word	0x00013810


	//   ....[62]....
        /*04cc*/ 	.word	0x00013ea0


	//   ....[63]....
        /*04d0*/ 	.word	0x000142c0


	//   ....[64]....
        /*04d4*/ 	.word	0x00014350


	//   ....[65]....
        /*04d8*/ 	.word	0x000143f0


	//   ....[66]....
        /*04dc*/ 	.word	0x000144a0


	//   ....[67]....
        /*04e0*/ 	.word	0x00014520


	//   ....[68]....
        /*04e4*/ 	.word	0x000145a0


	//   ....[69]....
        /*04e8*/ 	.word	0x00014620


	//   ....[70]....
        /*04ec*/ 	.word	0x000146a0


	//   ....[71]....
        /*04f0*/ 	.word	0x00014730


	//   ....[72]....
        /*04f4*/ 	.word	0x000147e0


	//   ....[73]....
        /*04f8*/ 	.word	0x00014860


	//   ....[74]....
        /*04fc*/ 	.word	0x000148e0


	//   ....[75]....
        /*0500*/ 	.word	0x00014960


	//   ....[76]....
        /*0504*/ 	.word	0x000149e0


	//   ....[77]....
        /*0508*/ 	.word	0x00014a50


	//   ....[78]....
        /*050c*/ 	.word	0x00014af0


	//   ....[79]....
        /*0510*/ 	.word	0x00014b80


	//   ....[80]....
        /*0514*/ 	.word	0x00014cb0


	//----- nvinfo : EIATTR_REG_RECONFIG
	.align		4
.L_475:
        /*0518*/ 	.byte	0x01, 0x54
	.zero		2


	//----- nvinfo : EIATTR_SYSCALL_OFFSETS
	.align		4
        /*051c*/ 	.byte	0x04, 0x46
        /*051e*/ 	.short	(.L_477 - .L_476)


	//   ....[0]....
.L_476:
        /*0520*/ 	.word	0x00001850


	//   ....[1]....
        /*0524*/ 	.word	0x0000fd50


	//   ....[2]....
        /*0528*/ 	.word	0x0000fe90


	//   ....[3]....
        /*052c*/ 	.word	0x0000ff90


	//----- nvinfo : EIATTR_MBARRIER_INSTR_OFFSETS
	.align		4
.L_477:
        /*0530*/ 	.byte	0x04, 0x39
        /*0532*/ 	.short	(.L_479 - .L_478)


	//   ....[0]....
.L_478:
        /*0534*/ 	.word	0x00000280
        /*0538*/ 	.word	0x000000ff
        /*053c*/ 	.word	0x0002a800
        /*0540*/ 	.short	0x0100
        /*0542*/ 	.byte	0x08
	.zero		1


	//   ....[1]....
        /*0544*/ 	.word	0x00000290
        /*0548*/ 	.word	0x000000ff
        /*054c*/ 	.word	0x0002a820
        /*0550*/ 	.short	0x0100
        /*0552*/ 	.byte	0x08
	.zero		1


	//   ....[2]....
        /*0554*/ 	.word	0x00000380
        /*0558*/ 	.word	0x000000ff
        /*055c*/ 	.word	0x0002a830
        /*0560*/ 	.short	0x0100
        /*0562*/ 	.byte	0x08
	.zero		1


	//   ....[3]....
        /*0564*/ 	.word	0x00000390
        /*0568*/ 	.word	0x000000ff
        /*056c*/ 	.word	0x0002a840
        /*0570*/ 	.short	0x0100
        /*0572*/ 	.byte	0x08
	.zero		1


	//   ....[4]....
        /*0574*/ 	.word	0x000003a0
        /*0578*/ 	.word	0x000000ff
        /*057c*/ 	.word	0x0002a838
        /*0580*/ 	.short	0x0100
        /*0582*/ 	.byte	0x08
	.zero		1


	//   ....[5]....
        /*0584*/ 	.word	0x000003b0
        /*0588*/ 	.word	0x000000ff
        /*058c*/ 	.word	0x0002a848
        /*0590*/ 	.short	0x0100
        /*0592*/ 	.byte	0x08
	.zero		1


	//   ....[6]....
        /*0594*/ 	.word	0x000004e0
        /*0598*/ 	.word	0x000000ff
        /*059c*/ 	.word	0x0002a850
        /*05a0*/ 	.short	0x0100
        /*05a2*/ 	.byte	0x08
	.zero		1


	//   ....[7]....
        /*05a4*/ 	.word	0x000004f0
        /*05a8*/ 	.word	0x000000ff
        /*05ac*/ 	.word	0x0002a860
        /*05b0*/ 	.short	0x0100
        /*05b2*/ 	.byte	0x08
	.zero		1


	//   ....[8]....
        /*05b4*/ 	.word	0x00000500
        /*05b8*/ 	.word	0x000000ff
        /*05bc*/ 	.word	0x0002a858
        /*05c0*/ 	.short	0x0100
        /*05c2*/ 	.byte	0x08
	.zero		1


	//   ....[9]....
        /*05c4*/ 	.word	0x00000510
        /*05c8*/ 	.word	0x000000ff
        /*05cc*/ 	.word	0x0002a868
        /*05d0*/ 	.short	0x0100
        /*05d2*/ 	.byte	0x08
	.zero		1


	//   ....[10]....
        /*05d4*/ 	.word	0x00000600
        /*05d8*/ 	.word	0x000000ff
        /*05dc*/ 	.word	0x0002a870
        /*05e0*/ 	.short	0x0100
        /*05e2*/ 	.byte	0x06
	.zero		1


	//   ....[11]....
        /*05e4*/ 	.word	0x00000610
        /*05e8*/ 	.word	0x000000ff
        /*05ec*/ 	.word	0x0002a880
        /*05f0*/ 	.short	0x0100
        /*05f2*/ 	.byte	0x06
	.zero		1


	//   ....[12]....
        /*05f4*/ 	.word	0x00000620
        /*05f8*/ 	.word	0x000000ff
        /*05fc*/ 	.word	0x0002a878
        /*0600*/ 	.short	0x0100
        /*0602*/ 	.byte	0x06
	.zero		1


	//   ....[13]....
        /*0604*/ 	.word	0x00000630
        /*0608*/ 	.word	0x000000ff
        /*060c*/ 	.word	0x0002a888
        /*0610*/ 	.short	0x0100
        /*0612*/ 	.byte	0x06
	.zero		1


	//   ....[14]....
        /*0614*/ 	.word	0x00000760
        /*0618*/ 	.word	0x000000ff
        /*061c*/ 	.word	0x0002a890
        /*0620*/ 	.short	0x0100
        /*0622*/ 	.byte	0x08
	.zero		1


	//   ....[15]....
        /*0624*/ 	.word	0x00000770
        /*0628*/ 	.word	0x000000ff
        /*062c*/ 	.word	0x0002a8a0
        /*0630*/ 	.short	0x0100
        /*0632*/ 	.byte	0x08
	.zero		1


	//   ....[16]....
        /*0634*/ 	.word	0x00000780
        /*0638*/ 	.word	0x000000ff
        /*063c*/ 	.word	0x0002a898
        /*0640*/ 	.short	0x0100
        /*0642*/ 	.byte	0x08
	.zero		1


	//   ....[17]....
        /*0644*/ 	.word	0x00000790
        /*0648*/ 	.word	0x000000ff
        /*064c*/ 	.word	0x0002a8a8
        /*0650*/ 	.short	0x0100
        /*0652*/ 	.byte	0x08
	.zero		1


	//   ....[18]....
        /*0654*/ 	.word	0x000008c0
        /*0658*/ 	.word	0x000000ff
        /*065c*/ 	.word	0x0002a8b0
        /*0660*/ 	.short	0x0100
        /*0662*/ 	.byte	0x08
	.zero		1


	//   ....[19]....
        /*0664*/ 	.word	0x000008d0
        /*0668*/ 	.word	0x000000ff
        /*066c*/ 	.word	0x0002a8c0
        /*0670*/ 	.short	0x0100
        /*0672*/ 	.byte	0x08
	.zero		1


	//   ....[20]....
        /*0674*/ 	.word	0x000008e0
        /*0678*/ 	.word	0x000000ff
        /*067c*/ 	.word	0x0002a8b8
        /*0680*/ 	.short	0x0100
        /*0682*/ 	.byte	0x08
	.zero		1


	//   ....[21]....
        /*0684*/ 	.word	0x000008f0
        /*0688*/ 	.word	0x000000ff
        /*068c*/ 	.word	0x0002a8c8
        /*0690*/ 	.short	0x0100
        /*0692*/ 	.byte	0x08
	.zero		1


	//   ....[22]....
        /*0694*/ 	.word	0x000018b0
        /*0698*/ 	.word	0x000000ff
        /*069c*/ 	.word	0x0002a800
        /*06a0*/ 	.short	0x010a
        /*06a2*/ 	.byte	0x26
	.zero		1


	//   ....[23]....
        /*06a4*/ 	.word	0x00001930
        /*06a8*/ 	.word	0x00000003
        /*06ac*/ 	.word	0x0002a830
        /*06b0*/ 	.short	0x010a
        /*06b2*/ 	.byte	0x3f
	.zero		1


	//   ....[24]....
        /*06b4*/ 	.word	0x000019d0
        /*06b8*/ 	.word	0x00000003
        /*06bc*/ 	.word	0x0002a830
        /*06c0*/ 	.short	0x010a
        /*06c2*/ 	.byte	0x3f
	.zero		1


	//   ....[25]....
        /*06c4*/ 	.word	0x000020e0
        /*06c8*/ 	.word	0x00000000
        /*06cc*/ 	.word	0x00000000
        /*06d0*/ 	.short	0x0101
        /*06d2*/ 	.byte	0x3f
	.zero		1


	//   ....[26]....
        /*06d4*/ 	.word	0x00004400
        /*06d8*/ 	.word	0x000000ff
        /*06dc*/ 	.word	0x0002a830
        /*06e0*/ 	.short	0x010a
        /*06e2*/ 	.byte	0x05
	.zero		1


	//   ....[27]....
        /*06e4*/ 	.word	0x00004440
        /*06e8*/ 	.word	0x000000ff
        /*06ec*/ 	.word	0x0002a830
        /*06f0*/ 	.short	0x010a
        /*06f2*/ 	.byte	0x05
	.zero		1


	//   ....[28]....
        /*06f4*/ 	.word	0x00004cc0
        /*06f8*/ 	.word	0x000000ff
        /*06fc*/ 	.word	0x0002a850
        /*0700*/ 	.short	0x010a
        /*0702*/ 	.byte	0x0b
	.zero		1


	//   ....[29]....
        /*0704*/ 	.word	0x00004d00
        /*0708*/ 	.word	0x000000ff
        /*070c*/ 	.word	0x0002a850
        /*0710*/ 	.short	0x010a
        /*0712*/ 	.byte	0x0b
	.zero		1


	//   ....[30]....
        /*0714*/ 	.word	0x00005060
        /*0718*/ 	.word	0x00000000
        /*071c*/ 	.word	0x00000000
        /*0720*/ 	.short	0x0101
        /*0722*/ 	.byte	0x3f
	.zero		1


	//   ....[31]....
        /*0724*/ 	.word	0x00006c80
        /*0728*/ 	.word	0x0000005b
        /*072c*/ 	.word	0x00000000
        /*0730*/ 	.short	0x0101
        /*0732*/ 	.byte	0x3f
	.zero		1


	//   ....[32]....
        /*0734*/ 	.word	0x00007330
        /*0738*/ 	.word	0x000000ff
        /*073c*/ 	.word	0x0002a830
        /*0740*/ 	.short	0x010a
        /*0742*/ 	.byte	0x05
	.zero		1


	//   ....[33]....
        /*0744*/ 	.word	0x00007370
        /*0748*/ 	.word	0x000000ff
        /*074c*/ 	.word	0x0002a830
        /*0750*/ 	.short	0x010a
        /*0752*/ 	.byte	0x05
	.zero		1


	//   ....[34]....
        /*0754*/ 	.word	0x00007bf0
        /*0758*/ 	.word	0x000000ff
        /*075c*/ 	.word	0x0002a850
        /*0760*/ 	.short	0x010a
        /*0762*/ 	.byte	0x0a
	.zero		1


	//   ....[35]....
        /*0764*/ 	.word	0x00007c30
        /*0768*/ 	.word	0x000000ff
        /*076c*/ 	.word	0x0002a850
        /*0770*/ 	.short	0x010a
        /*0772*/ 	.byte	0x0a
	.zero		1


	//   ....[36]....
        /*0774*/ 	.word	0x00008d70
        /*0778*/ 	.word	0x0000000e
        /*077c*/ 	.word	0x00000000
        /*0780*/ 	.short	0x0101
        /*0782*/ 	.byte	0x3f
	.zero		1


	//   ....[37]....
        /*0784*/ 	.word	0x00008de0
        /*0788*/ 	.word	0x0000000e
        /*078c*/ 	.word	0x00000000
        /*0790*/ 	.short	0x0101
        /*0792*/ 	.byte	0x3f
	.zero		1


	//   ....[38]....
        /*0794*/ 	.word	0x00008f90
        /*0798*/ 	.word	0x000000ff
        /*079c*/ 	.word	0x0002a830
        /*07a0*/ 	.short	0x010a
        /*07a2*/ 	.byte	0x05
	.zero		1


	//   ....[39]....
        /*07a4*/ 	.word	0x00008fd0
        /*07a8*/ 	.word	0x000000ff
        /*07ac*/ 	.word	0x0002a830
        /*07b0*/ 	.short	0x010a
        /*07b2*/ 	.byte	0x05
	.zero		1


	//   ....[40]....
        /*07b4*/ 	.word	0x00009850
        /*07b8*/ 	.word	0x000000ff
        /*07bc*/ 	.word	0x0002a850
        /*07c0*/ 	.short	0x010a
        /*07c2*/ 	.byte	0x0a
	.zero		1


	//   ....[41]....
        /*07c4*/ 	.word	0x00009890
        /*07c8*/ 	.word	0x000000ff
        /*07cc*/ 	.word	0x0002a850
        /*07d0*/ 	.short	0x010a
        /*07d2*/ 	.byte	0x0a
	.zero		1


	//   ....[42]....
        /*07d4*/ 	.word	0x00009be0
        /*07d8*/ 	.word	0x00000000
        /*07dc*/ 	.word	0x00000000
        /*07e0*/ 	.short	0x0101
        /*07e2*/ 	.byte	0x3f
	.zero		1


	//   ....[43]....
        /*07e4*/ 	.word	0x0000b690
        /*07e8*/ 	.word	0x0000005b
        /*07ec*/ 	.word	0x00000000
        /*07f0*/ 	.short	0x0101
        /*07f2*/ 	.byte	0x3f
	.zero		1


	//   ....[44]....
        /*07f4*/ 	.word	0x0000c000
        /*07f8*/ 	.word	0x000000ff
        /*07fc*/ 	.word	0x0002a850
        /*0800*/ 	.short	0x010a
        /*0802*/ 	.byte	0x05
	.zero		1


	//   ....[45]....
        /*0804*/ 	.word	0x0000c040
        /*0808*/ 	.word	0x000000ff
        /*080c*/ 	.word	0x0002a850
        /*0810*/ 	.short	0x010a
        /*0812*/ 	.byte	0x05
	.zero		1


	//   ....[46]....
        /*0814*/ 	.word	0x0000c4f0
        /*0818*/ 	.word	0x00000007
        /*081c*/ 	.word	0x00000000
        /*0820*/ 	.short	0x0101
        /*0822*/ 	.byte	0x3f
	.zero		1


	//   ....[47]....
        /*0824*/ 	.word	0x0000d6f0
        /*0828*/ 	.word	0x00000003
        /*082c*/ 	.word	0x00000000
        /*0830*/ 	.short	0x0101
        /*0832*/ 	.byte	0x3f
	.zero		1


	//   ....[48]....
        /*0834*/ 	.word	0x00010680
        /*0838*/ 	.word	0x00000009
        /*083c*/ 	.word	0x0002a840
        /*0840*/ 	.short	0x010a
        /*0842*/ 	.byte	0x3f
	.zero		1


	//   ....[49]....
        /*0844*/ 	.word	0x00010c30
        /*0848*/ 	.word	0x0000000a
        /*084c*/ 	.word	0x0002a820
        /*0850*/ 	.short	0x010a
        /*0852*/ 	.byte	0x3f
	.zero		1


	//   ....[50]....
        /*0854*/ 	.word	0x00010f70
        /*0858*/ 	.word	0x00000002
        /*085c*/ 	.word	0x0002a840
        /*0860*/ 	.short	0x010a
        /*0862*/ 	.byte	0x3f
	.zero		1


	//   ....[51]....
        /*0864*/ 	.word	0x00011270
        /*0868*/ 	.word	0x00000003
        /*086c*/ 	.word	0x00000060
        /*0870*/ 	.short	0x010a
        /*0872*/ 	.byte	0x3f
	.zero		1


	//   ....[52]....
        /*0874*/ 	.word	0x00011860
        /*0878*/ 	.word	0x00000002
        /*087c*/ 	.word	0x0002a840
        /*0880*/ 	.short	0x010a
        /*0882*/ 	.byte	0x3f
	.zero		1


	//   ....[53]....
        /*0884*/ 	.word	0x00011b60
        /*0888*/ 	.word	0x00000003
        /*088c*/ 	.word	0x00000060
        /*0890*/ 	.short	0x010a
        /*0892*/ 	.byte	0x3f
	.zero		1


	//   ....[54]....
        /*0894*/ 	.word	0x00012030
        /*0898*/ 	.word	0x00000002
        /*089c*/ 	.word	0x0002a840
        /*08a0*/ 	.short	0x010a
        /*08a2*/ 	.byte	0x3f
	.zero		1


	//   ....[55]....
        /*08a4*/ 	.word	0x00012340
        /*08a8*/ 	.word	0x00000002
        /*08ac*/ 	.word	0x00000060
        /*08b0*/ 	.short	0x010a
        /*08b2*/ 	.byte	0x3f
	.zero		1


	//   ....[56]....
        /*08b4*/ 	.word	0x000127b0
        /*08b8*/ 	.word	0x00000003
        /*08bc*/ 	.word	0x0002a860
        /*08c0*/ 	.short	0x010a
        /*08c2*/ 	.byte	0x3f
	.zero		1


	//   ....[57]....
        /*08c4*/ 	.word	0x00013790
        /*08c8*/ 	.word	0x00000000
        /*08cc*/ 	.word	0x0002a820
        /*08d0*/ 	.short	0x010a
        /*08d2*/ 	.byte	0x3f
	.zero		1


	//   ....[58]....
        /*08d4*/ 	.word	0x00013950
        /*08d8*/ 	.word	0x00000006
        /*08dc*/ 	.word	0x00000000
        /*08e0*/ 	.short	0x010a
        /*08e2*/ 	.byte	0x3f
	.zero		1


	//   ....[59]....
        /*08e4*/ 	.word	0x000139c0
        /*08e8*/ 	.word	0x00000007
        /*08ec*/ 	.word	0x00000000
        /*08f0*/ 	.short	0x010a
        /*08f2*/ 	.byte	0x3f
	.zero		1


	//   ....[60]....
        /*08f4*/ 	.word	0x00013a30
        /*08f8*/ 	.word	0x00000004
        /*08fc*/ 	.word	0x00000000
        /*0900*/ 	.short	0x010a
        /*0902*/ 	.byte	0x3f
	.zero		1


	//   ....[61]....
        /*0904*/ 	.word	0x00013a60
        /*0908*/ 	.word	0x00000003
        /*090c*/ 	.word	0x00000000
        /*0910*/ 	.short	0x010a
        /*0912*/ 	.byte	0x3f
	.zero		1


	//   ....[62]....
        /*0914*/ 	.word	0x00013ad0
        /*0918*/ 	.word	0x00000003
        /*091c*/ 	.word	0x0002a800
        /*0920*/ 	.short	0x010a
        /*0922*/ 	.byte	0x3f
	.zero		1


	//   ....[63]....
        /*0924*/ 	.word	0x00013b20
        /*0928*/ 	.word	0x00000003
        /*092c*/ 	.word	0x0002a830
        /*0930*/ 	.short	0x010a
        /*0932*/ 	.byte	0x3f
	.zero		1


	//   ....[64]....
        /*0934*/ 	.word	0x00013b80
        /*0938*/ 	.word	0x00000059
        /*093c*/ 	.word	0x0002a830
        /*0940*/ 	.short	0x010a
        /*0942*/ 	.byte	0x3f
	.zero		1


	//   ....[65]....
        /*0944*/ 	.word	0x00013be0
        /*0948*/ 	.word	0x000000af
        /*094c*/ 	.word	0x0002a850
        /*0950*/ 	.short	0x010a
        /*0952*/ 	.byte	0x3f
	.zero		1


	//   ....[66]....
        /*0954*/ 	.word	0x00013c40
        /*0958*/ 	.word	0x0000000a
        /*095c*/ 	.word	0x0002a830
        /*0960*/ 	.short	0x010a
        /*0962*/ 	.byte	0x3f
	.zero		1


	//   ....[67]....
        /*0964*/ 	.word	0x00013ca0
        /*0968*/ 	.word	0x00000003
        /*096c*/ 	.word	0x0002a850
        /*0970*/ 	.short	0x010a
        /*0972*/ 	.byte	0x3f
	.zero		1


	//   ....[68]....
        /*0974*/ 	.word	0x00013d00
        /*0978*/ 	.word	0x0000000a
        /*097c*/ 	.word	0x0002a830
        /*0980*/ 	.short	0x010a
        /*0982*/ 	.byte	0x3f
	.zero		1


	//   ....[69]....
        /*0984*/ 	.word	0x00013d60
        /*0988*/ 	.word	0x00000003
        /*098c*/ 	.word	0x0002a850
        /*0990*/ 	.short	0x010a
        /*0992*/ 	.byte	0x3f
	.zero		1


	//   ....[70]....
        /*0994*/ 	.word	0x00013dc0
        /*0998*/ 	.word	0x00000007
        /*099c*/ 	.word	0x0002a850
        /*09a0*/ 	.short	0x010a
        /*09a2*/ 	.byte	0x3f
	.zero		1


	//   ....[71]....
        /*09a4*/ 	.word	0x00013f60
        /*09a8*/ 	.word	0x00000009
        /*09ac*/ 	.word	0x0002a840
        /*09b0*/ 	.short	0x010a
        /*09b2*/ 	.byte	0x3f
	.zero		1


	//   ....[72]....
        /*09b4*/ 	.word	0x00013fe0
        /*09b8*/ 	.word	0x00000008
        /*09bc*/ 	.word	0x0002a820
        /*09c0*/ 	.short	0x010a
        /*09c2*/ 	.byte	0x3f
	.zero		1


	//   ....[73]....
        /*09c4*/ 	.word	0x00014030
        /*09c8*/ 	.word	0x00000002
        /*09cc*/ 	.word	0x0002a840
        /*09d0*/ 	.short	0x010a
        /*09d2*/ 	.byte	0x3f
	.zero		1


	//   ....[74]....
        /*09d4*/ 	.word	0x00014080
        /*09d8*/ 	.word	0x00000003
        /*09dc*/ 	.word	0x00000060
        /*09e0*/ 	.short	0x010a
        /*09e2*/ 	.byte	0x3f
	.zero		1


	//   ....[75]....
        /*09e4*/ 	.word	0x000140d0
        /*09e8*/ 	.word	0x00000002
        /*09ec*/ 	.word	0x0002a840
        /*09f0*/ 	.short	0x010a
        /*09f2*/ 	.byte	0x3f
	.zero		1


	//   ....[76]....
        /*09f4*/ 	.word	0x00014120
        /*09f8*/ 	.word	0x00000003
        /*09fc*/ 	.word	0x00000060
        /*0a00*/ 	.short	0x010a
        /*0a02*/ 	.byte	0x3f
	.zero		1


	//   ....[77]....
        /*0a04*/ 	.word	0x00014170
        /*0a08*/ 	.word	0x00000002
        /*0a0c*/ 	.word	0x0002a840
        /*0a10*/ 	.short	0x010a
        /*0a12*/ 	.byte	0x3f
	.zero		1


	//   ....[78]....
        /*0a14*/ 	.word	0x000141c0
        /*0a18*/ 	.word	0x00000002
        /*0a1c*/ 	.word	0x00000060
        /*0a20*/ 	.short	0x010a
        /*0a22*/ 	.byte	0x3f
	.zero		1


	//   ....[79]....
        /*0a24*/ 	.word	0x00014210
        /*0a28*/ 	.word	0x00000003
        /*0a2c*/ 	.word	0x0002a860
        /*0a30*/ 	.short	0x010a
        /*0a32*/ 	.byte	0x3f
	.zero		1


	//   ....[80]....
        /*0a34*/ 	.word	0x00014bd0
        /*0a38*/ 	.word	0x00000000
        /*0a3c*/ 	.word	0x0002a820
        /*0a40*/ 	.short	0x010a
        /*0a42*/ 	.byte	0x3f
	.zero		1


	//   ....[81]....
        /*0a44*/ 	.word	0x00014d70
        /*0a48*/ 	.word	0x00000006
        /*0a4c*/ 	.word	0x00000000
        /*0a50*/ 	.short	0x010a
        /*0a52*/ 	.byte	0x3f
	.zero		1


	//   ....[82]....
        /*0a54*/ 	.word	0x00014dc0
        /*0a58*/ 	.word	0x00000007
        /*0a5c*/ 	.word	0x00000000
        /*0a60*/ 	.short	0x010a
        /*0a62*/ 	.byte	0x3f
	.zero		1


	//   ....[83]....
        /*0a64*/ 	.word	0x00014e10
        /*0a68*/ 	.word	0x00000004
        /*0a6c*/ 	.word	0x00000000
        /*0a70*/ 	.short	0x010a
        /*0a72*/ 	.byte	0x3f
	.zero		1


	//----- nvinfo : EIATTR_NUM_MBARRIERS
	.align		4
.L_479:
        /*0a74*/ 	.byte	0x03, 0x38
        /*0a76*/ 	.short	0x0016


	//----- nvinfo : EIATTR_EXIT_INSTR_OFFSETS
	.align		4
        /*0a78*/ 	.byte	0x04, 0x1c
        /*0a7a*/ 	.short	(.L_481 - .L_480)


	//   ....[0]....
.L_480:
        /*0a7c*/ 	.word	0x00000a60


	//   ....[1]....
        /*0a80*/ 	.word	0x0000e670


	//   ....[2]....
        /*0a84*/ 	.word	0x0000e6d0


	//   ....[3]....
        /*0a88*/ 	.word	0x00013ab0


	//----- nvinfo : EIATTR_MAX_THREADS
	.align		4
.L_481:
        /*0a8c*/ 	.byte	0x04, 0x05
        /*0a8e*/ 	.short	(.L_483 - .L_482)
.L_482:
        /*0a90*/ 	.word	0x00000180
        /*0a94*/ 	.word	0x00000001
        /*0a98*/ 	.word	0x00000001


	//----- nvinfo : EIATTR_CRS_STACK_SIZE
	.align		4
.L_483:
        /*0a9c*/ 	.byte	0x04, 0x1e
        /*0a9e*/ 	.short	(.L_485 - .L_484)
.L_484:
        /*0aa0*/ 	.word	0x00000000


	//----- nvinfo : EIATTR_CBANK_PARAM_SIZE
	.align		4
.L_485:
        /*0aa4*/ 	.byte	0x03, 0x19
        /*0aa6*/ 	.short	0x0a70


	//----- nvinfo : EIATTR_PARAM_CBANK
	.align		4
        /*0aa8*/ 	.byte	0x04, 0x0a
        /*0aaa*/ 	.short	(.L_487 - .L_486)
	.align		4
.L_486:
        /*0aac*/ 	.word	index@(.nv.constant0._ZN7cutlass13device_kernelIN5flash11enable_sm90INS1_16FlashAttnFwdSm90INS1_25CollectiveMainloopFwdSm90ILi2EN4cute5tupleIJNS5_1CILi1EEES8_S8_EEENS6_IJNS7_ILi128EEENS7_ILi96EEENS7_ILi192EEEEEELi128ENS_10bfloat16_tEfNS_4arch4Sm90ELb0ELb1ELb0ELb1ELb0ELb0ELb0ELb1ELb1ELb0ELb0ELb0EEENS1_21CollectiveEpilogueFwdINS6_IJSA_SA_SB_EEES9_SE_SG_Li256ELb1ELb0ELb0ELb0EEENS1_36VarlenDynamicPersistentTileSchedulerILi128ELi96ELi256ELi32ELb0ELb0ELb1ELb1ELb0ELb1EEEEEEEEEvNT_6ParamsE)
        /*0ab0*/ 	.short	0x0210
        /*0ab2*/ 	.short	0x0a70


	//----- nvinfo : EIATTR_SW_WAR
	.align		4
.L_487:
        /*0ab4*/ 	.byte	0x04, 0x36
        /*0ab6*/ 	.short	(.L_489 - .L_488)
.L_488:
        /*0ab8*/ 	.word	0x00000008
.L_489:


//--------------------- .nv.info._ZN7cutlass13device_kernelIN5flash11enable_sm90INS1_16FlashAttnFwdSm90INS1_25CollectiveMainloopFwdSm90ILi2EN4cute5tupleIJNS5_1CILi1EEES8_S8_EEENS6_IJNS7_ILi128EEENS7_ILi96EEENS7_ILi192EEEEEELi128ENS_10bfloat16_tEfNS_4arch4Sm90ELb0ELb1ELb0ELb1ELb0ELb1ELb0ELb1ELb1ELb0ELb0ELb0EEENS1_21CollectiveEpilogueFwdINS6_IJSA_SA_SB_EEES9_SE_SG_Li256ELb1ELb0ELb0ELb0EEENS1_36VarlenDynamicPersistentTileSchedulerILi128ELi96ELi256ELi32ELb0ELb0ELb1ELb1ELb0ELb1EEEEEEEEEvNT_6ParamsE --------------------------
	.section	.nv.info._ZN7cutlass13device_kernelIN5flash11enable_sm90INS1_16FlashAttnFwdSm90INS1_25CollectiveMainloopFwdSm90ILi2EN4cute5tupleIJNS5_1CILi1EEES8_S8_EEENS6_IJNS7_ILi128EEENS7_ILi96EEENS7_ILi192EEEEEELi128ENS_10bfloat16_tEfNS_4arch4Sm90ELb0ELb1ELb0ELb1ELb0ELb1ELb0ELb1ELb1ELb0ELb0ELb0EEENS1_21CollectiveEpilogueFwdINS6_IJSA_SA_SB_EEES9_SE_SG_Li256ELb1ELb0ELb0ELb0EEENS1_36VarlenDynamicPersistentTileSchedulerILi128ELi96ELi256ELi32ELb0ELb0ELb1ELb1ELb0ELb1EEEEEEEEEvNT_6ParamsE,"",@"SHT_CUDA_INFO"
	.sectionflags	@""
	.align	4


	//----- nvinfo : EIATTR_CUDA_API_VERSION
	.align		4
        /*0000*/ 	.byte	0x04, 0x37
        /*0002*/ 	.short	(.L_491 - .L_490)
.L_490:
        /*0004*/ 	.word	0x00000082


	//----- nvinfo : EIATTR_KPARAM_INFO
	.align		4
.L_491:
        /*0008*/ 	.byte	0x04, 0x17
        /*000a*/ 	.short	(.L_493 - .L_492)
.L_492:
        /*000c*/ 	.word	0x00000000
        /*0010*/ 	.short	0x0000
        /*0012*/ 	.short	0x0070
        /*0014*/ 	.byte	0x00, 0xf0, 0x01, 0x28


	//----- nvinfo : EIATTR_SPARSE_MMA_MASK
	.align		4
.L_493:
        /*0018*/ 	.byte	0x03, 0x50
        /*001a*/ 	.short	0x0000


	//----- nvinfo : EIATTR_MAXREG_COUNT
	.align		4
        /*001c*/ 	.byte	0x03, 0x1b
        /*001e*/ 	.short	0x00a8


	//----- nvinfo : EIATTR_NUM_BARRIERS
	.align		4
        /*0020*/ 	.byte	0x02, 0x4c
        /*0022*/ 	.byte	0x10
	.zero		1


	//----- nvinfo : EIATTR_EXTERNS
	.align		4
        /*0024*/ 	.byte	0x04, 0x0f
        /*0026*/ 	.short	(.L_495 - .L_494)


	//   ....[0]....
	.align		4
.L_494:
        /*0028*/ 	.word	index@(__assertfail)


	//----- nvinfo : EIATTR_ANNOTATIONS
	.align		4
.L_495:
        /*002c*/ 	.byte	0x04, 0x55
        /*002e*/ 	.short	(.L_497 - .L_496)


	//   ....[0]....
.L_496:
        /* <DEDUP_REMOVED lines=65> */


	//----- nvinfo : EIATTR_MERCURY_ISA_VERSION
	.align		4
.L_497:
        /*0428*/ 	.byte	0x03, 0x5f
        /*042a*/ 	.short	0x0101


	//----- nvinfo : EIATTR_UNUSED_LOAD_BYTE_OFFSET
	.align		4
        /*042c*/ 	.byte	0x04, 0x44
        /*042e*/ 	.short	(.L_499 - .L_498)


	//   ....[0]....
.L_498:
        /*0430*/ 	.word	0x00000ab0
        /*0434*/ 	.word	0x0000fff0


	//   ....[1]....
        /*0438*/ 	.word	0x0001ecd0
        /*043c*/ 	.word	0x0000fff0


	//----- nvinfo : EIATTR_INT_WARP_WIDE_INSTR_OFFSETS
	.align		4
.L_499:
        /*0440*/ 	.byte	0x04, 0x31
        /*0442*/ 	.short	(.L_501 - .L_500)


	//   ....[0]....
.L_500:
        /*0444*/ 	.word	0x000001c0


	//   ....[1]....
        /*0448*/ 	.word	0x00000200


	//   ....[2]....
        /*044c*/ 	.word	0x00000270


	//   ....[3]....
        /*0450*/ 	.word	0x00023400


	//   ....[4]....
        /*0454*/ 	.word	0x000234a0


	//   ....[5]....
        /*0458*/ 	.word	0x000239a0


	//   ....[6]....
        /*045c*/ 	.word	0x000239e0


	//   ....[7]....
        /*0460*/ 	.word	0x00023b40


	//   ....[8]....
        /*0464*/ 	.word	0x00023c30


	//   ....[9]....
        /*0468*/ 	.word	0x00026010


	//   ....[10]....
        /*046c*/ 	.word	0x000260b0


	//----- nvinfo : EIATTR_COOP_GROUP_MASK_REGIDS
	.align		4
.L_501:
        /*0470*/ 	.byte	0x04, 0x29
        /*0472*/ 	.short	(.L_503 - .L_502)


	//   ....[0]....
.L_502:
        /*0474*/ 	.word	0xffffffff


	//   ....[1]....
        /*0478*/ 	.word	0xffffffff


	//   ....[2]....
        /*047c*/ 	.word	0xffffffff


	//   ....[3]....
        /*0480*/ 	.word	0xffffffff


	//   ....[4]....
        /*0484*/ 	.word	0xffffffff


	//   ....[5]....
        /*0488*/ 	.word	0xffffffff


	//   ....[6]....
        /*048c*/ 	.word	0xffffffff


	//   ....[7]....
        /*0490*/ 	.word	0xffffffff


	//   ....[8]....
        /*0494*/ 	.word	0xffffffff


	//   ....[9]....
        /*0498*/ 	.word	0xffffffff


	//   ....[10]....
        /*049c*/ 	.word	0xffffffff


	//   ....[11]....
        /*04a0*/ 	.word	0xffffffff


	//   ....[12]....
        /*04a4*/ 	.word	0xffffffff


	//   ....[13]....
        /*04a8*/ 	.word	0xffffffff


	//   ....[14]....
        /*04ac*/ 	.word	0xffffffff


	//   ....[15]....
        /*04b0*/ 	.word	0xffffffff


	//   ....[16]....
        /*04b4*/ 	.word	0xffffffff


	//   ....[17]....
        /*04b8*/ 	.word	0xffffffff


	//   ....[18]....
        /*04bc*/ 	.word	0xffffffff


	//   ....[19]....
        /*04c0*/ 	.word	0xffffffff


	//   ....[20]....
        /*04c4*/ 	.word	0xffffffff


	//   ....[21]....
        /*04c8*/ 	.word	0xffffffff


	//   ....[22]....
        /*04cc*/ 	.word	0xffffffff


	//   ....[23]....
        /*04d0*/ 	.word	0xffffffff


	//   ....[24]....
        /*04d4*/ 	.word	0xffffffff


	//   ....[25]....
        /*04d8*/ 	.word	0xffffffff


	//   ....[26]....
        /*04dc*/ 	.word	0xffffffff


	//   ....[27]....
        /*04e0*/ 	.word	0xffffffff


	//   ....[28]....
        /*04e4*/ 	.word	0xffffffff


	//   ....[29]....
        /*04e8*/ 	.word	0xffffffff


	//   ....[30]....
        /*04ec*/ 	.word	0xffffffff


	//   ....[31]....
        /*04f0*/ 	.word	0xffffffff


	//   ....[32]....
        /*04f4*/ 	.word	0xffffffff


	//   ....[33]....
        /*04f8*/ 	.word	0xffffffff


	//   ....[34]....
        /*04fc*/ 	.word	0xffffffff


	//   ....[35]....
        /*0500*/ 	.word	0xffffffff


	//   ....[36]....
        /*0504*/ 	.word	0xffffffff


	//   ....[37]....
        /*0508*/ 	.word	0xffffffff


	//   ....[38]....
        /*050c*/ 	.word	0xffffffff


	//   ....[39]....
        /*0510*/ 	.word	0xffffffff


	//   ....[40]....
        /*0514*/ 	.word	0xffffffff


	//   ....[41]....
        /*0518*/ 	.word	0xffffffff


	//   ....[42]....
        /*051c*/ 	.word	0xffffffff


	//   ....[43]....
        /*0520*/ 	.word	0xffffffff


	//   ....[44]....
        /*0524*/ 	.word	0xffffffff


	//   ....[45]....
        /*0528*/ 	.word	0xffffffff


	//   ....[46]....
        /*052c*/ 	.word	0xffffffff


	//   ....[47]....
        /*0530*/ 	.word	0xffffffff


	//   ....[48]....
        /*0534*/ 	.word	0xffffffff


	//   ....[49]....
        /*0538*/ 	.word	0xffffffff


	//   ....[50]....
        /*053c*/ 	.word	0xffffffff


	//   ....[51]....
        /*0540*/ 	.word	0xffffffff


	//   ....[52]....
        /*0544*/ 	.word	0xffffffff


	//   ....[53]....
        /*0548*/ 	.word	0xffffffff


	//   ....[54]....
        /*054c*/ 	.word	0xffffffff


	//   ....[55]....
        /*0550*/ 	.word	0xffffffff


	//   ....[56]....
        /*0554*/ 	.word	0xffffffff


	//   ....[57]....
        /*0558*/ 	.word	0xffffffff


	//   ....[58]....
        /*055c*/ 	.word	0xffffffff


	//   ....[59]....
        /*0560*/ 	.word	0xffffffff


	//   ....[60]....
        /*0564*/ 	.word	0xffffffff


	//   ....[61]....
        /*0568*/ 	.word	0xffffffff


	//   ....[62]....
        /*056c*/ 	.word	0x0500000f


	//   ....[63]....
        /*0570*/ 	.word	0x0500000f


	//   ....[64]....
        /*0574*/ 	.word	0x0500000f


	//   ....[65]....
        /*0578*/ 	.word	0x0500000f


	//   ....[66]....
        /*057c*/ 	.word	0x0500000f


	//   ....[67]....
        /*0580*/ 	.word	0x0500000f


	//   ....[68]....
        /*0584*/ 	.word	0x0500000f


	//   ....[69]....
        /*0588*/ 	.word	0x0500000f


	//   ....[70]....
        /*058c*/ 	.word	0x0500000f


	//   ....[71]....
        /*0590*/ 	.word	0x0500000f


	//   ....[72]....
        /*0594*/ 	.word	0x0500000f


	//   ....[73]....
        /*0598*/ 	.word	0x0500000f


	//   ....[74]....
        /*059c*/ 	.word	0x0500000f


	//   ....[75]....
        /*05a0*/ 	.word	0x0500000f


	//   ....[76]....
        /*05a4*/ 	.word	0x0500000f


	//   ....[77]....
        /*05a8*/ 	.word	0x0500000f


	//   ....[78]....
        /*05ac*/ 	.word	0x0500000f


	//   ....[79]....
        /*05b0*/ 	.word	0x0500000f


	//   ....[80]....
        /*05b4*/ 	.word	0x0500000f


	//   ....[81]....
        /*05b8*/ 	.word	0x0500000f


	//   ....[82]....
        /*05bc*/ 	.word	0x0500000f


	//   ....[83]....
        /*05c0*/ 	.word	0x0500000f


	//   ....[84]....
        /*05c4*/ 	.word	0x0500000f


	//   ....[85]....
        /*05c8*/ 	.word	0x0500000f


	//   ....[86]....
        /*05cc*/ 	.word	0x0500000f


	//   ....[87]....
        /*05d0*/ 	.word	0x0500000f


	//   ....[88]....
        /*05d4*/ 	.word	0x0500000f


	//   ....[89]....
        /*05d8*/ 	.word	0x0500000f


	//   ....[90]....
        /*05dc*/ 	.word	0x0500000f


	//   ....[91]....
        /*05e0*/ 	.word	0x0500000f


	//   ....[92]....
        /*05e4*/ 	.word	0x0500000f


	//   ....[93]....
        /*05e8*/ 	.word	0x0500000f


	//   ....[94]....
        /*05ec*/ 	.word	0x0500000f


	//   ....[95]....
        /*05f0*/ 	.word	0x0500000f


	//   ....[96]....
        /*05f4*/ 	.word	0x0500000f


	//   ....[97]....
        /*05f8*/ 	.word	0x0500000f


	//----- nvinfo : EIATTR_COOP_GROUP_INSTR_OFFSETS
	.align		4
.L_503:
        /*05fc*/ 	.byte	0x04, 0x28
        /*05fe*/ 	.short	(.L_505 - .L_504)


	//   ....[0]....
.L_504:
        /*0600*/ 	.word	0x00000060


	//   ....[1]....
        /*0604*/ 	.word	0x000001d0


	//   ....[2]....
        /*0608*/ 	.word	0x00000220


	//   ....[3]....
        /*060c*/ 	.word	0x00000450


	//   ....[4]....
        /*0610*/ 	.word	0x000005b0


	//   ....[5]....
        /*0614*/ 	.word	0x000006d0


	//   ....[6]....
        /*0618*/ 	.word	0x00000830


	//   ....[7]....
        /*061c*/ 	.word	0x0000b520


	//   ....[8]....
        /*0620*/ 	.word	0x00014600


	//   ....[9]....
        /*0624*/ 	.word	0x00014700


	//   ....[10]....
        /*0628*/ 	.word	0x00014d10


	//   ....[11]....
        /*062c*/ 	.word	0x00014d70


	//   ....[12]....
        /*0630*/ 	.word	0x00017a80


	//   ....[13]....
        /*0634*/ 	.word	0x00017ba0


	//   ....[14]....
        /*0638*/ 	.word	0x00018190


	//   ....[15]....
        /*063c*/ 	.word	0x00018220


	//   ....[16]....
        /*0640*/ 	.word	0x00019de0


	//   ....[17]....
        /*0644*/ 	.word	0x00019e60


	//   ....[18]....
        /*0648*/ 	.word	0x0001a180


	//   ....[19]....
        /*064c*/ 	.word	0x0001a270


	//   ....[20]....
        /*0650*/ 	.word	0x0001cdd0


	//   ....[21]....
        /*0654*/ 	.word	0x0001cee0


	//   ....[22]....
        /*0658*/ 	.word	0x0001d4b0


	//   ....[23]....
        /*065c*/ 	.word	0x0001d540


	//   ....[24]....
        /*0660*/ 	.word	0x0001e400


	//   ....[25]....
        /*0664*/ 	.word	0x0001e640


	//   ....[26]....
        /*0668*/ 	.word	0x0001e710


	//   ....[27]....
        /*066c*/ 	.word	0x0001e740


	//   ....[28]....
        /*0670*/ 	.word	0x00020ba0


	//   ....[29]....
        /*0674*/ 	.word	0x00020d30


	//   ....[30]....
        /*0678*/ 	.word	0x00020d60


	//   ....[31]....
        /*067c*/ 	.word	0x00020da0


	//   ....[32]....
        /*0680*/ 	.word	0x00020e00


	//   ....[33]....
        /*0684*/ 	.word	0x00020e60


	//   ....[34]....
        /*0688*/ 	.word	0x00020eb0


	//   ....[35]....
        /*068c*/ 	.word	0x00021070


	//   ....[36]....
        /*0690*/ 	.word	0x000210d0


	//   ....[37]....
        /*0694*/ 	.word	0x00021110


	//   ....[38]....
        /*0698*/ 	.word	0x00021150


	//   ....[39]....
        /*069c*/ 	.word	0x00021180


	//   ....[40]....
        /*06a0*/ 	.word	0x000211b0


	//   ....[41]....
        /*06a4*/ 	.word	0x00021250


	//   ....[42]....
        /*06a8*/ 	.word	0x000212b0


	//   ....[43]....
        /*06ac*/ 	.word	0x00021340


	//   ....[44]....
        /*06b0*/ 	.word	0x000264f0


	//   ....[45]....
        /*06b4*/ 	.word	0x00026500


	//   ....[46]....
        /*06b8*/ 	.word	0x00026620


	//   ....[47]....
        /*06bc*/ 	.word	0x00026680


	//   ....[48]....
        /*06c0*/ 	.word	0x000266c0


	//   ....[49]....
        /*06c4*/ 	.word	0x00026700


	//   ....[50]....
        /*06c8*/ 	.word	0x00026730


	//   ....[51]....
        /*06cc*/ 	.word	0x00026760


	//   ....[52]....
        /*06d0*/ 	.word	0x00026900


	//   ....[53]....
        /*06d4*/ 	.word	0x00026960


	//   ....[54]....
        /*06d8*/ 	.word	0x000269a0


	//   ....[55]....
        /*06dc*/ 	.word	0x000269e0


	//   ....[56]....
        /*06e0*/ 	.word	0x00026a10


	//   ....[57]....
        /*06e4*/ 	.word	0x00026a40


	//   ....[58]....
        /*06e8*/ 	.word	0x00026b00


	//   ....[59]....
        /*06ec*/ 	.word	0x00026b20


	//   ....[60]....
        /*06f0*/ 	.word	0x00026b90


	//   ....[61]....
        /*06f4*/ 	.word	0x00027230


	//   ....[62]....
        /*06f8*/ 	.word	0x00027670


	//   ....[63]....
        /*06fc*/ 	.word	0x00027710


	//   ....[64]....
        /*0700*/ 	.word	0x000277b0


	//   ....[65]....
        /*0704*/ 	.word	0x00027850


	//   ....[66]....
        /*0708*/ 	.word	0x000278f0


	//   ....[67]....
        /*070c*/ 	.word	0x00027990


	//   ....[68]....
        /*0710*/ 	.word	0x00027a30


	//   ....[69]....
        /*0714*/ 	.word	0x00027ad0


	//   ....[70]....
        /*0718*/ 	.word	0x00027bc0


	//   ....[71]....
        /*071c*/ 	.word	0x00027c60


	//   ....[72]....
        /*0720*/ 	.word	0x00027d00


	//   ....[73]....
        /*0724*/ 	.word	0x00027da0


	//   ....[74]....
        /*0728*/ 	.word	0x00027e40


	//   ....[75]....
        /*072c*/ 	.word	0x00027ee0


	//   ....[76]....
        /*0730*/ 	.word	0x00027f80


	//   ....[77]....
        /*0734*/ 	.word	0x00028020


	//   ....[78]....
        /*0738*/ 	.word	0x000283c0


	//   ....[79]....
        /*073c*/ 	.word	0x000286a0


	//   ....[80]....
        /*0740*/ 	.word	0x00028ac0


	//   ....[81]....
        /*0744*/ 	.word	0x00028b50


	//   ....[82]....
        /*0748*/ 	.word	0x00028bf0


	//   ....[83]....
        /*074c*/ 	.word	0x00028ca0


	//   ....[84]....
        /*0750*/ 	.word	0x00028d20


	//   ....[85]....
        /*0754*/ 	.word	0x00028da0


	//   ....[86]....
        /*0758*/ 	.word	0x00028e20


	//   ....[87]....
        /*075c*/ 	.word	0x00028ea0


	//   ....[88]....
        /*0760*/ 	.word	0x00028f30


	//   ....[89]....
        /*0764*/ 	.word	0x00028fe0


	//   ....[90]....
        /*0768*/ 	.word	0x00029060


	//   ....[91]....
        /*076c*/ 	.word	0x000290e0


	//   ....[92]....
        /*0770*/ 	.word	0x00029160


	//   ....[93]....
        /*0774*/ 	.word	0x000291e0


	//   ....[94]....
        /*0778*/ 	.word	0x00029250


	//   ....[95]....
        /*077c*/ 	.word	0x000292f0


	//   ....[96]....
        /*0780*/ 	.word	0x00029380


	//   ....[97]....
        /*0784*/ 	.word	0x000294b0


	//----- nvinfo : EIATTR_REG_RECONFIG
	.align		4
.L_505:
        /*0788*/ 	.byte	0x01, 0x54
	.zero		2


	//----- nvinfo : EIATTR_SYSCALL_OFFSETS
	.align		4
        /*078c*/ 	.byte	0x04, 0x46
        /*078e*/ 	.short	(.L_507 - .L_506)


	//   ....[0]....
.L_506:
        /*0790*/ 	.word	0x00001c50


	//   ....[1]....
        /*0794*/ 	.word	0x00001da0


	//   ....[2]....
        /*0798*/ 	.word	0x0000b6c0


	//   ....[3]....
        /*079c*/ 	.word	0x0000bb60


	//   ....[4]....
        /*07a0*/ 	.word	0x00023630


	//   ....[5]....
        /*07a4*/ 	.word	0x00023770


	//   ....[6]....
        /*07a8*/ 	.word	0x00023870


	//----- nvinfo : EIATTR_MBARRIER_INSTR_OFFSETS
	.align		4
.L_507:
        /*07ac*/ 	.byte	0x04, 0x39
        /*07ae*/ 	.short	(.L_509 - .L_508)


	//   ....[0]....
.L_508:
        /*07b0*/ 	.word	0x00000300
        /*07b4*/ 	.word	0x000000ff
        /*07b8*/ 	.word	0x0002a800
        /*07bc*/ 	.short	0x0100
        /*07be*/ 	.byte	0x08
	.zero		1


	//   ....[1]....
        /*07c0*/ 	.word	0x00000310
        /*07c4*/ 	.word	0x000000ff
        /*07c8*/ 	.word	0x0002a820
        /*07cc*/ 	.short	0x0100
        /*07ce*/ 	.byte	0x08
	.zero		1


	//   ....[2]....
        /*07d0*/ 	.word	0x00000400
        /*07d4*/ 	.word	0x000000ff
        /*07d8*/ 	.word	0x0002a830
        /*07dc*/ 	.short	0x0100
        /*07de*/ 	.byte	0x08
	.zero		1


	//   ....[3]....
        /*07e0*/ 	.word	0x00000410
        /*07e4*/ 	.word	0x000000ff
        /*07e8*/ 	.word	0x0002a840
        /*07ec*/ 	.short	0x0100
        /*07ee*/ 	.byte	0x08
	.zero		1


	//   ....[4]....
        /*07f0*/ 	.word	0x00000420
        /*07f4*/ 	.word	0x000000ff
        /*07f8*/ 	.word	0x0002a838
        /*07fc*/ 	.short	0x0100
        /*07fe*/ 	.byte	0x08
	.zero		1


	//   ....[5]....
        /*0800*/ 	.word	0x00000430
        /*0804*/ 	.word	0x000000ff
        /*0808*/ 	.word	0x0002a848
        /*080c*/ 	.short	0x0100
        /*080e*/ 	.byte	0x08
	.zero		1


	//   ....[6]....
        /*0810*/ 	.word	0x00000560
        /*0814*/ 	.word	0x000000ff
        /*0818*/ 	.word	0x0002a850
        /*081c*/ 	.short	0x0100
        /*081e*/ 	.byte	0x08
	.zero		1


	//   ....[7]....
        /*0820*/ 	.word	0x00000570
        /*0824*/ 	.word	0x000000ff
        /*0828*/ 	.word	0x0002a860
        /*082c*/ 	.short	0x0100
        /*082e*/ 	.byte	0x08
	.zero		1


	//   ....[8]....
        /*0830*/ 	.word	0x00000580
        /*0834*/ 	.word	0x000000ff
        /*0838*/ 	.word	0x0002a858
        /*083c*/ 	.short	0x0100
        /*083e*/ 	.byte	0x08
	.zero		1


	//   ....[9]....
        /*0840*/ 	.word	0x00000590
        /*0844*/ 	.word	0x000000ff
        /*0848*/ 	.word	0x0002a868
        /*084c*/ 	.short	0x0100
        /*084e*/ 	.byte	0x08
	.zero		1


	//   ....[10]....
        /*0850*/ 	.word	0x00000680
        /*0854*/ 	.word	0x000000ff
        /*0858*/ 	.word	0x0002a870
        /*085c*/ 	.short	0x0100
        /*085e*/ 	.byte	0x06
	.zero		1


	//   ....[11]....
        /*0860*/ 	.word	0x00000690
        /*0864*/ 	.word	0x000000ff
        /*0868*/ 	.word	0x0002a880
        /*086c*/ 	.short	0x0100
        /*086e*/ 	.byte	0x06
	.zero		1


	//   ....[12]....
        /*0870*/ 	.word	0x000006a0
        /*0874*/ 	.word	0x000000ff
        /*0878*/ 	.word	0x0002a878
        /*087c*/ 	.short	0x0100
        /*087e*/ 	.byte	0x06
	.zero		1


	//   ....[13]....
        /*0880*/ 	.word	0x000006b0
        /*0884*/ 	.word	0x000000ff
        /*0888*/ 	.word	0x0002a888
        /*088c*/ 	.short	0x0100
        /*088e*/ 	.byte	0x06
	.zero		1


	//   ....[14]....
        /*0890*/ 	.word	0x000007e0
        /*0894*/ 	.word	0x000000ff
        /*0898*/ 	.word	0x0002a890
        /*089c*/ 	.short	0x0100
        /*089e*/ 	.byte	0x08
	.zero		1


	//   ....[15]....
        /*08a0*/ 	.word	0x000007f0
        /*08a4*/ 	.word	0x000000ff
        /*08a8*/ 	.word	0x0002a8a0
        /*08ac*/ 	.short	0x0100
        /*08ae*/ 	.byte	0x08
	.zero		1


	//   ....[16]....
        /*08b0*/ 	.word	0x00000800
        /*08b4*/ 	.word	0x000000ff
        /*08b8*/ 	.word	0x0002a898
        /*08bc*/ 	.short	0x0100
        /*08be*/ 	.byte	0x08
	.zero		1


	//   ....[17]....
        /*08c0*/ 	.word	0x00000810
        /*08c4*/ 	.word	0x000000ff
        /*08c8*/ 	.word	0x0002a8a8
        /*08cc*/ 	.short	0x0100
        /*08ce*/ 	.byte	0x08
	.zero		1


	//   ....[18]....
        /*08d0*/ 	.word	0x00000940
        /*08d4*/ 	.word	0x000000ff
        /*08d8*/ 	.word	0x0002a8b0
        /*08dc*/ 	.short	0x0100
        /*08de*/ 	.byte	0x08
	.zero		1


	//   ....[19]....
        /*08e0*/ 	.word	0x00000950
        /*08e4*/ 	.word	0x000000ff
        /*08e8*/ 	.word	0x0002a8c0
        /*08ec*/ 	.short	0x0100
        /*08ee*/ 	.byte	0x08
	.zero		1


	//   ....[20]....
        /*08f0*/ 	.word	0x00000960
        /*08f4*/ 	.word	0x000000ff
        /*08f8*/ 	.word	0x0002a8b8
        /*08fc*/ 	.short	0x0100
        /*08fe*/ 	.byte	0x08
	.zero		1


	//   ....[21]....
        /*0900*/ 	.word	0x00000970
        /*0904*/ 	.word	0x000000ff
        /*0908*/ 	.word	0x0002a8c8
        /*090c*/ 	.short	0x0100
        /*090e*/ 	.byte	0x08
	.zero		1


	//   ....[22]....
        /*0910*/ 	.word	0x00003ae0
        /*0914*/ 	.word	0x00000004
        /*0918*/ 	.word	0x0002a890
        /*091c*/ 	.short	0x010a
        /*091e*/ 	.byte	0x3f
	.zero		1


	//   ....[23]....
        /*0920*/ 	.word	0x000072d0
        /*0924*/ 	.word	0x00000004
        /*0928*/ 	.word	0x0002a890
        /*092c*/ 	.short	0x010a
        /*092e*/ 	.byte	0x3f
	.zero		1


	//   ....[24]....
        /*0930*/ 	.word	0x0000a5a0
        /*0934*/ 	.word	0x00000004
        /*0938*/ 	.word	0x0002a890
        /*093c*/ 	.short	0x010a
        /*093e*/ 	.byte	0x3f
	.zero		1


	//   ....[25]....
        /*0940*/ 	.word	0x0000a990
        /*0944*/ 	.word	0x00000020
        /*0948*/ 	.word	0x00000000
        /*094c*/ 	.short	0x0101
        /*094e*/ 	.byte	0x3f
	.zero		1


	//   ....[26]....
        /*0950*/ 	.word	0x0000a9d0
        /*0954*/ 	.word	0x00000004
        /*0958*/ 	.word	0x0002a8b0
        /*095c*/ 	.short	0x010a
        /*095e*/ 	.byte	0x3f
	.zero		1


	//   ....[27]....
        /*0960*/ 	.word	0x0000aea0
        /*0964*/ 	.word	0x00000004
        /*0968*/ 	.word	0x00000000
        /*096c*/ 	.short	0x0101
        /*096e*/ 	.byte	0x3f
	.zero		1


	//   ....[28]....
        /*0970*/ 	.word	0x0000b740
        /*0974*/ 	.word	0x00000012
        /*0978*/ 	.word	0x0002a800
        /*097c*/ 	.short	0x010a
        /*097e*/ 	.byte	0x3f
	.zero		1


	//   ....[29]....
        /*0980*/ 	.word	0x0000b790
        /*0984*/ 	.word	0x00000012
        /*0988*/ 	.word	0x0002a800
        /*098c*/ 	.short	0x010a
        /*098e*/ 	.byte	0x3f
	.zero		1


	//   ....[30]....
        /*0990*/ 	.word	0x0000cbc0
        /*0994*/ 	.word	0x00000012
        /*0998*/ 	.word	0x0002a800
        /*099c*/ 	.short	0x010a
        /*099e*/ 	.byte	0x3f
	.zero		1


	//   ....[31]....
        /*09a0*/ 	.word	0x00010140
        /*09a4*/ 	.word	0x00000012
        /*09a8*/ 	.word	0x0002a800
        /*09ac*/ 	.short	0x010a
        /*09ae*/ 	.byte	0x3f
	.zero		1


	//   ....[32]....
        /*09b0*/ 	.word	0x00012ce0
        /*09b4*/ 	.word	0x00000003
        /*09b8*/ 	.word	0x0002a830
        /*09bc*/ 	.short	0x010a
        /*09be*/ 	.byte	0x3f
	.zero		1


	//   ....[33]....
        /*09c0*/ 	.word	0x00012d50
        /*09c4*/ 	.word	0x00000003
        /*09c8*/ 	.word	0x0002a830
        /*09cc*/ 	.short	0x010a
        /*09ce*/ 	.byte	0x3f
	.zero		1


	//   ....[34]....
        /*09d0*/ 	.word	0x00013750
        /*09d4*/ 	.word	0x00000000
        /*09d8*/ 	.word	0x00000000
        /*09dc*/ 	.short	0x0101
        /*09de*/ 	.byte	0x3f
	.zero		1


	//   ....[35]....
        /*09e0*/ 	.word	0x00015b60
        /*09e4*/ 	.word	0x00000007
        /*09e8*/ 	.word	0x0002a830
        /*09ec*/ 	.short	0x010a
        /*09ee*/ 	.byte	0x3f
	.zero		1


	//   ....[36]....
        /*09f0*/ 	.word	0x00015bd0
        /*09f4*/ 	.word	0x00000007
        /*09f8*/ 	.word	0x0002a830
        /*09fc*/ 	.short	0x010a
        /*09fe*/ 	.byte	0x3f
	.zero		1


	//   ....[37]....
        /*0a00*/ 	.word	0x00016750
        /*0a04*/ 	.word	0x0000000e
        /*0a08*/ 	.word	0x0002a850
        /*0a0c*/ 	.short	0x010a
        /*0a0e*/ 	.byte	0x3f
	.zero		1


	//   ....[38]....
        /*0a10*/ 	.word	0x000167f0
        /*0a14*/ 	.word	0x0000000e
        /*0a18*/ 	.word	0x0002a850
        /*0a1c*/ 	.short	0x010a
        /*0a1e*/ 	.byte	0x3f
	.zero		1


	//   ....[39]....
        /*0a20*/ 	.word	0x00016b80
        /*0a24*/ 	.word	0x00000007
        /*0a28*/ 	.word	0x00000000
        /*0a2c*/ 	.short	0x0101
        /*0a2e*/ 	.byte	0x3f
	.zero		1


	//   ....[40]....
        /*0a30*/ 	.word	0x00018250
        /*0a34*/ 	.word	0x00000063
        /*0a38*/ 	.word	0x00000000
        /*0a3c*/ 	.short	0x0101
        /*0a3e*/ 	.byte	0x3f
	.zero		1


	//   ....[41]....
        /*0a40*/ 	.word	0x00018e80
        /*0a44*/ 	.word	0x00000003
        /*0a48*/ 	.word	0x0002a830
        /*0a4c*/ 	.short	0x010a
        /*0a4e*/ 	.byte	0x3f
	.zero		1


	//   ....[42]....
        /*0a50*/ 	.word	0x00018ef0
        /*0a54*/ 	.word	0x00000003
        /*0a58*/ 	.word	0x0002a830
        /*0a5c*/ 	.short	0x010a
        /*0a5e*/ 	.byte	0x3f
	.zero		1


	//   ....[43]....
        /*0a60*/ 	.word	0x00019a70
        /*0a64*/ 	.word	0x000000aa
        /*0a68*/ 	.word	0x0002a850
        /*0a6c*/ 	.short	0x010a
        /*0a6e*/ 	.byte	0x3f
	.zero		1


	//   ....[44]....
        /*0a70*/ 	.word	0x00019ac0
        /*0a74*/ 	.word	0x000000aa
        /*0a78*/ 	.word	0x0002a850
        /*0a7c*/ 	.short	0x010a
        /*0a7e*/ 	.byte	0x3f
	.zero		1


	//   ....[45]....
        /*0a80*/ 	.word	0x0001a930
        /*0a84*/ 	.word	0x0000005b
        /*0a88*/ 	.word	0x00000000
        /*0a8c*/ 	.short	0x0101
        /*0a8e*/ 	.byte	0x3f
	.zero		1


	//   ....[46]....
        /*0a90*/ 	.word	0x0001a9a0
        /*0a94*/ 	.word	0x000000aa
        /*0a98*/ 	.word	0x00000000
        /*0a9c*/ 	.short	0x0101
        /*0a9e*/ 	.byte	0x3f
	.zero		1


	//   ....[47]....
        /*0aa0*/ 	.word	0x0001ae90
        /*0aa4*/ 	.word	0x00000004
        /*0aa8*/ 	.word	0x0002a830
        /*0aac*/ 	.short	0x010a
        /*0aae*/ 	.byte	0x3f
	.zero		1


	//   ....[48]....
        /*0ab0*/ 	.word	0x0001af00
        /*0ab4*/ 	.word	0x00000004
        /*0ab8*/ 	.word	0x0002a830
        /*0abc*/ 	.short	0x010a
        /*0abe*/ 	.byte	0x3f
	.zero		1


	//   ....[49]....
        /*0ac0*/ 	.word	0x0001ba80
        /*0ac4*/ 	.word	0x0000000c
        /*0ac8*/ 	.word	0x0002a850
        /*0acc*/ 	.short	0x010a
        /*0ace*/ 	.byte	0x3f
	.zero		1


	//   ....[50]....
        /*0ad0*/ 	.word	0x0001bb20
        /*0ad4*/ 	.word	0x0000000c
        /*0ad8*/ 	.word	0x0002a850
        /*0adc*/ 	.short	0x010a
        /*0ade*/ 	.byte	0x3f
	.zero		1


	//   ....[51]....
        /*0ae0*/ 	.word	0x0001bec0
        /*0ae4*/ 	.word	0x00000004
        /*0ae8*/ 	.word	0x00000000
        /*0aec*/ 	.short	0x0101
        /*0aee*/ 	.byte	0x3f
	.zero		1


	//   ....[52]....
        /*0af0*/ 	.word	0x0001d580
        /*0af4*/ 	.word	0x0000006f
        /*0af8*/ 	.word	0x00000000
        /*0afc*/ 	.short	0x0101
        /*0afe*/ 	.byte	0x3f
	.zero		1


	//   ....[53]....
        /*0b00*/ 	.word	0x0001e2f0
        /*0b04*/ 	.word	0x0000000d
        /*0b08*/ 	.word	0x0002a850
        /*0b0c*/ 	.short	0x010a
        /*0b0e*/ 	.byte	0x3f
	.zero		1


	//   ....[54]....
        /*0b10*/ 	.word	0x0001e390
        /*0b14*/ 	.word	0x0000000d
        /*0b18*/ 	.word	0x0002a850
        /*0b1c*/ 	.short	0x010a
        /*0b1e*/ 	.byte	0x3f
	.zero		1


	//   ....[55]....
        /*0b20*/ 	.word	0x0001e860
        /*0b24*/ 	.word	0x0000000b
        /*0b28*/ 	.word	0x00000000
        /*0b2c*/ 	.short	0x0101
        /*0b2e*/ 	.byte	0x3f
	.zero		1


	//   ....[56]....
        /*0b30*/ 	.word	0x0001faf0
        /*0b34*/ 	.word	0x00000000
        /*0b38*/ 	.word	0x00000000
        /*0b3c*/ 	.short	0x0101
        /*0b3e*/ 	.byte	0x3f
	.zero		1


	//   ....[57]....
        /*0b40*/ 	.word	0x00022460
        /*0b44*/ 	.word	0x0000000b
        /*0b48*/ 	.word	0x0002a820
        /*0b4c*/ 	.short	0x010a
        /*0b4e*/ 	.byte	0x3f
	.zero		1


	//   ....[58]....
        /*0b50*/ 	.word	0x000224f0
        /*0b54*/ 	.word	0x00000008
        /*0b58*/ 	.word	0x0002a8a0
        /*0b5c*/ 	.short	0x010a
        /*0b5e*/ 	.byte	0x3f
	.zero		1


	//   ....[59]....
        /*0b60*/ 	.word	0x00022780
        /*0b64*/ 	.word	0x00000008
        /*0b68*/ 	.word	0x0002a8c0
        /*0b6c*/ 	.short	0x010a
        /*0b6e*/ 	.byte	0x3f
	.zero		1


	//   ....[60]....
        /*0b70*/ 	.word	0x00022ac0
        /*0b74*/ 	.word	0x00000008
        /*0b78*/ 	.word	0x0002a8a0
        /*0b7c*/ 	.short	0x010a
        /*0b7e*/ 	.byte	0x3f
	.zero		1


	//   ....[61]....
        /*0b80*/ 	.word	0x00022d40
        /*0b84*/ 	.word	0x00000008
        /*0b88*/ 	.word	0x0002a8c0
        /*0b8c*/ 	.short	0x010a
        /*0b8e*/ 	.byte	0x3f
	.zero		1


	//   ....[62]....
        /*0b90*/ 	.word	0x00023f70
        /*0b94*/ 	.word	0x00000007
        /*0b98*/ 	.word	0x0002a840
        /*0b9c*/ 	.short	0x010a
        /*0b9e*/ 	.byte	0x3f
	.zero		1


	//   ....[63]....
        /*0ba0*/ 	.word	0x00024520
        /*0ba4*/ 	.word	0x0000000a
        /*0ba8*/ 	.word	0x0002a820
        /*0bac*/ 	.short	0x010a
        /*0bae*/ 	.byte	0x3f
	.zero		1


	//   ....[64]....
        /*0bb0*/ 	.word	0x00024870
        /*0bb4*/ 	.word	0x00000003
        /*0bb8*/ 	.word	0x0002a840
        /*0bbc*/ 	.short	0x010a
        /*0bbe*/ 	.byte	0x3f
	.zero		1


	//   ....[65]....
        /*0bc0*/ 	.word	0x00024b70
        /*0bc4*/ 	.word	0x00000003
        /*0bc8*/ 	.word	0x0002a860
        /*0bcc*/ 	.short	0x010a
        /*0bce*/ 	.byte	0x3f
	.zero		1


	//   ....[66]....
        /*0bd0*/ 	.word	0x00025160
        /*0bd4*/ 	.word	0x00000002
        /*0bd8*/ 	.word	0x0002a840
        /*0bdc*/ 	.short	0x010a
        /*0bde*/ 	.byte	0x3f
	.zero		1


	//   ....[67]....
        /*0be0*/ 	.word	0x00025460
        /*0be4*/ 	.word	0x00000002
        /*0be8*/ 	.word	0x0002a860
        /*0bec*/ 	.short	0x010a
        /*0bee*/ 	.byte	0x3f
	.zero		1


	//   ....[68]....
        /*0bf0*/ 	.word	0x000259a0
        /*0bf4*/ 	.word	0x00000002
        /*0bf8*/ 	.word	0x0002a840
        /*0bfc*/ 	.short	0x010a
        /*0bfe*/ 	.byte	0x3f
	.zero		1


	//   ....[69]....
        /*0c00*/ 	.word	0x00025c90
        /*0c04*/ 	.word	0x00000002
        /*0c08*/ 	.word	0x0002a860
        /*0c0c*/ 	.short	0x010a
        /*0c0e*/ 	.byte	0x3f
	.zero		1


	//   ....[70]....
        /*0c10*/ 	.word	0x00026170
        /*0c14*/ 	.word	0x00000003
        /*0c18*/ 	.word	0x0002a860
        /*0c1c*/ 	.short	0x010a
        /*0c1e*/ 	.byte	0x3f
	.zero		1


	//   ....[71]....
        /*0c20*/ 	.word	0x000271b0
        /*0c24*/ 	.word	0x00000000
        /*0c28*/ 	.word	0x0002a820
        /*0c2c*/ 	.short	0x010a
        /*0c2e*/ 	.byte	0x3f
	.zero		1


	//   ....[72]....
        /*0c30*/ 	.word	0x00027360
        /*0c34*/ 	.word	0x00000006
        /*0c38*/ 	.word	0x00000000
        /*0c3c*/ 	.short	0x010a
        /*0c3e*/ 	.byte	0x3f
	.zero		1


	//   ....[73]....
        /*0c40*/ 	.word	0x000273d0
        /*0c44*/ 	.word	0x00000007
        /*0c48*/ 	.word	0x00000000
        /*0c4c*/ 	.short	0x010a
        /*0c4e*/ 	.byte	0x3f
	.zero		1


	//   ....[74]....
        /*0c50*/ 	.word	0x00027440
        /*0c54*/ 	.word	0x00000004
        /*0c58*/ 	.word	0x00000000
        /*0c5c*/ 	.short	0x010a
        /*0c5e*/ 	.byte	0x3f
	.zero		1


	//   ....[75]....
        /*0c60*/ 	.word	0x00027470
        /*0c64*/ 	.word	0x00000003
        /*0c68*/ 	.word	0x00000000
        /*0c6c*/ 	.short	0x010a
        /*0c6e*/ 	.byte	0x3f
	.zero		1


	//   ....[76]....
        /*0c70*/ 	.word	0x000274d0
        /*0c74*/ 	.word	0x00000004
        /*0c78*/ 	.word	0x0002a890
        /*0c7c*/ 	.short	0x010a
        /*0c7e*/ 	.byte	0x3f
	.zero		1


	//   ....[77]....
        /*0c80*/ 	.word	0x00027520
        /*0c84*/ 	.word	0x00000004
        /*0c88*/ 	.word	0x0002a890
        /*0c8c*/ 	.short	0x010a
        /*0c8e*/ 	.byte	0x3f
	.zero		1


	//   ....[78]....
        /*0c90*/ 	.word	0x00027570
        /*0c94*/ 	.word	0x00000004
        /*0c98*/ 	.word	0x0002a890
        /*0c9c*/ 	.short	0x010a
        /*0c9e*/ 	.byte	0x3f
	.zero		1


	//   ....[79]....
        /*0ca0*/ 	.word	0x000275c0
        /*0ca4*/ 	.word	0x00000004
        /*0ca8*/ 	.word	0x0002a8b0
        /*0cac*/ 	.short	0x010a
        /*0cae*/ 	.byte	0x3f
	.zero		1


	//   ....[80]....
        /*0cb0*/ 	.word	0x00027b10
        /*0cb4*/ 	.word	0x00000012
        /*0cb8*/ 	.word	0x0002a800
        /*0cbc*/ 	.short	0x010a
        /*0cbe*/ 	.byte	0x3f
	.zero		1


	//   ....[81]....
        /*0cc0*/ 	.word	0x00028060
        /*0cc4*/ 	.word	0x00000012
        /*0cc8*/ 	.word	0x0002a800
        /*0ccc*/ 	.short	0x010a
        /*0cce*/ 	.byte	0x3f
	.zero		1


	//   ....[82]....
        /*0cd0*/ 	.word	0x000280b0
        /*0cd4*/ 	.word	0x00000003
        /*0cd8*/ 	.word	0x0002a830
        /*0cdc*/ 	.short	0x010a
        /*0cde*/ 	.byte	0x3f
	.zero		1


	//   ....[83]....
        /*0ce0*/ 	.word	0x00028100
        /*0ce4*/ 	.word	0x00000007
        /*0ce8*/ 	.word	0x0002a830
        /*0cec*/ 	.short	0x010a
        /*0cee*/ 	.byte	0x3f
	.zero		1


	//   ....[84]....
        /*0cf0*/ 	.word	0x00028150
        /*0cf4*/ 	.word	0x0000000e
        /*0cf8*/ 	.word	0x0002a850
        /*0cfc*/ 	.short	0x010a
        /*0cfe*/ 	.byte	0x3f
	.zero		1


	//   ....[85]....
        /*0d00*/ 	.word	0x000281a0
        /*0d04*/ 	.word	0x00000003
        /*0d08*/ 	.word	0x0002a830
        /*0d0c*/ 	.short	0x010a
        /*0d0e*/ 	.byte	0x3f
	.zero		1


	//   ....[86]....
        /*0d10*/ 	.word	0x000281f0
        /*0d14*/ 	.word	0x000000aa
        /*0d18*/ 	.word	0x0002a850
        /*0d1c*/ 	.short	0x010a
        /*0d1e*/ 	.byte	0x3f
	.zero		1


	//   ....[87]....
        /*0d20*/ 	.word	0x00028240
        /*0d24*/ 	.word	0x00000004
        /*0d28*/ 	.word	0x0002a830
        /*0d2c*/ 	.short	0x010a
        /*0d2e*/ 	.byte	0x3f
	.zero		1


	//   ....[88]....
        /*0d30*/ 	.word	0x00028290
        /*0d34*/ 	.word	0x0000000c
        /*0d38*/ 	.word	0x0002a850
        /*0d3c*/ 	.short	0x010a
        /*0d3e*/ 	.byte	0x3f
	.zero		1


	//   ....[89]....
        /*0d40*/ 	.word	0x000282e0
        /*0d44*/ 	.word	0x0000000d
        /*0d48*/ 	.word	0x0002a850
        /*0d4c*/ 	.short	0x010a
        /*0d4e*/ 	.byte	0x3f
	.zero		1


	//   ....[90]....
        /*0d50*/ 	.word	0x00028480
        /*0d54*/ 	.word	0x0000000b
        /*0d58*/ 	.word	0x0002a820
        /*0d5c*/ 	.short	0x010a
        /*0d5e*/ 	.byte	0x3f
	.zero		1


	//   ....[91]....
        /*0d60*/ 	.word	0x000284d0
        /*0d64*/ 	.word	0x00000008
        /*0d68*/ 	.word	0x0002a8a0
        /*0d6c*/ 	.short	0x010a
        /*0d6e*/ 	.byte	0x3f
	.zero		1


	//   ....[92]....
        /*0d70*/ 	.word	0x00028520
        /*0d74*/ 	.word	0x00000008
        /*0d78*/ 	.word	0x0002a8c0
        /*0d7c*/ 	.short	0x010a
        /*0d7e*/ 	.byte	0x3f
	.zero		1


	//   ....[93]....
        /*0d80*/ 	.word	0x00028570
        /*0d84*/ 	.word	0x00000008
        /*0d88*/ 	.word	0x0002a8a0
        /*0d8c*/ 	.short	0x010a
        /*0d8e*/ 	.byte	0x3f
	.zero		1


	//   ....[94]....
        /*0d90*/ 	.word	0x000285c0
        /*0d94*/ 	.word	0x00000008
        /*0d98*/ 	.word	0x0002a8c0
        /*0d9c*/ 	.short	0x010a
        /*0d9e*/ 	.byte	0x3f
	.zero		1


	//   ....[95]....
        /*0da0*/ 	.word	0x00028760
        /*0da4*/ 	.word	0x00000007
        /*0da8*/ 	.word	0x0002a840
        /*0dac*/ 	.short	0x010a
        /*0dae*/ 	.byte	0x3f
	.zero		1


	//   ....[96]....
        /*0db0*/ 	.word	0x000287e0
        /*0db4*/ 	.word	0x00000003
        /*0db8*/ 	.word	0x0002a820
        /*0dbc*/ 	.short	0x010a
        /*0dbe*/ 	.byte	0x3f
	.zero		1


	//   ....[97]....
        /*0dc0*/ 	.word	0x00028830
        /*0dc4*/ 	.word	0x00000003
        /*0dc8*/ 	.word	0x0002a840
        /*0dcc*/ 	.short	0x010a
        /*0dce*/ 	.byte	0x3f
	.zero		1


	//   ....[98]....
        /*0dd0*/ 	.word	0x00028880
        /*0dd4*/ 	.word	0x00000003
        /*0dd8*/ 	.word	0x0002a860
        /*0ddc*/ 	.short	0x010a
        /*0dde*/ 	.byte	0x3f
	.zero		1


	//   ....[99]....
        /*0de0*/ 	.word	0x000288d0
        /*0de4*/ 	.word	0x00000002
        /*0de8*/ 	.word	0x0002a840
        /*0dec*/ 	.short	0x010a
        /*0dee*/ 	.byte	0x3f
	.zero		1


	//   ....[100]....
        /*0df0*/ 	.word	0x00028920
        /*0df4*/ 	.word	0x00000002
        /*0df8*/ 	.word	0x0002a860
        /*0dfc*/ 	.short	0x010a
        /*0dfe*/ 	.byte	0x3f
	.zero		1


	//   ....[101]....
        /*0e00*/ 	.word	0x00028970
        /*0e04*/ 	.word	0x00000002
        /*0e08*/ 	.word	0x0002a840
        /*0e0c*/ 	.short	0x010a
        /*0e0e*/ 	.byte	0x3f
	.zero		1


	//   ....[102]....
        /*0e10*/ 	.word	0x000289c0
        /*0e14*/ 	.word	0x00000002
        /*0e18*/ 	.word	0x0002a860
        /*0e1c*/ 	.short	0x010a
        /*0e1e*/ 	.byte	0x3f
	.zero		1


	//   ....[103]....
        /*0e20*/ 	.word	0x00028a10
        /*0e24*/ 	.word	0x00000003
        /*0e28*/ 	.word	0x0002a860
        /*0e2c*/ 	.short	0x010a
        /*0e2e*/ 	.byte	0x3f
	.zero		1


	//   ....[104]....
        /*0e30*/ 	.word	0x000293d0
        /*0e34*/ 	.word	0x00000000
        /*0e38*/ 	.word	0x0002a820
        /*0e3c*/ 	.short	0x010a
        /*0e3e*/ 	.byte	0x3f
	.zero		1


	//   ....[105]....
        /*0e40*/ 	.word	0x00029570
        /*0e44*/ 	.word	0x00000006
        /*0e48*/ 	.word	0x00000000
        /*0e4c*/ 	.short	0x010a
        /*0e4e*/ 	.byte	0x3f
	.zero		1


	//   ....[106]....
        /*0e50*/ 	.word	0x000295c0
        /*0e54*/ 	.word	0x00000007
        /*0e58*/ 	.word	0x00000000
        /*0e5c*/ 	.short	0x010a
        /*0e5e*/ 	.byte	0x3f
	.zero		1


	//   ....[107]....
        /*0e60*/ 	.word	0x00029610
        /*0e64*/ 	.word	0x00000004
        /*0e68*/ 	.word	0x00000000
        /*0e6c*/ 	.short	0x010a
        /*0e6e*/ 	.byte	0x3f
	.zero		1


	//----- nvinfo : EIATTR_NUM_MBARRIERS
	.align		4
.L_509:
        /*0e70*/ 	.byte	0x03, 0x38
        /*0e72*/ 	.short	0x0016


	//----- nvinfo : EIATTR_EXIT_INSTR_OFFSETS
	.align		4
        /*0e74*/ 	.byte	0x04, 0x1c
        /*0e76*/ 	.short	(.L_511 - .L_510)


	//   ....[0]....
.L_510:
        /*0e78*/ 	.word	0x000274c0


	//----- nvinfo : EIATTR_MAX_THREADS
	.align		4
.L_511:
        /*0e7c*/ 	.byte	0x04, 0x05
        /*0e7e*/ 	.short	(.L_513 - .L_512)
.L_512:
        /*0e80*/ 	.word	0x00000180
        /*0e84*/ 	.word	0x00000001
        /*0e88*/ 	.word	0x00000001


	//----- nvinfo : EIATTR_CRS_STACK_SIZE
	.align		4
.L_513:
        /*0e8c*/ 	.byte	0x04, 0x1e
        /*0e8e*/ 	.short	(.L_515 - .L_514)
.L_514:
        /*0e90*/ 	.word	0x00000000


	//----- nvinfo : EIATTR_CBANK_PARAM_SIZE
	.align		4
.L_515:
        /*0e94*/ 	.byte	0x03, 0x19
        /*0e96*/ 	.short	0x0a70


	//----- nvinfo : EIATTR_PARAM_CBANK
	.align		4
        /*0e98*/ 	.byte	0x04, 0x0a
        /*0e9a*/ 	.short	(.L_517 - .L_516)
	.align		4
.L_516:
        /*0e9c*/ 	.word	index@(.nv.constant0._ZN7cutlass13device_kernelIN5flash11enable_sm90INS1_16FlashAttnFwdSm90INS1_25CollectiveMainloopFwdSm90ILi2EN4cute5tupleIJNS5_1CILi1EEES8_S8_EEENS6_IJNS7_ILi128EEENS7_ILi96EEENS7_ILi192EEEEEELi128ENS_10bfloat16_tEfNS_4arch4Sm90ELb0ELb1ELb0ELb1ELb0ELb1ELb0ELb1ELb1ELb0ELb0ELb0EEENS1_21CollectiveEpilogueFwdINS6_IJSA_SA_SB_EEES9_SE_SG_Li256ELb1ELb0ELb0ELb0EEENS1_36VarlenDynamicPersistentTileSchedulerILi128ELi96ELi256ELi32ELb0ELb0ELb1ELb1ELb0ELb1EEEEEEEEEvNT_6ParamsE)
        /*0ea0*/ 	.short	0x0210
        /*0ea2*/ 	.short	0x0a70


	//----- nvinfo : EIATTR_SW_WAR
	.align		4
.L_517:
        /*0ea4*/ 	.byte	0x04, 0x36
        /*0ea6*/ 	.short	(.L_519 - .L_518)
.L_518:
        /*0ea8*/ 	.word	0x00000008
.L_519:


//--------------------- .nv.info._ZN7cutlass13device_kernelIN5flash11enable_sm90INS1_16FlashAttnFwdSm90INS1_25CollectiveMainloopFwdSm90ILi2EN4cute5tupleIJNS5_1CILi1EEES8_S8_EEENS6_IJNS7_ILi128EEESA_NS7_ILi192EEEEEELi128ENS_10bfloat16_tEfNS_4arch4Sm90ELb1ELb0ELb0ELb0ELb0ELb0ELb0ELb1ELb1ELb0ELb0ELb0EEENS1_21CollectiveEpilogueFwdINS6_IJSA_SA_SA_EEES9_SD_SF_Li256ELb0ELb0ELb0ELb0EEENS1_30DynamicPersistentTileSchedulerILi256ELi32ELb0ELb0ELb1EEEEEEEEEvNT_6ParamsE --------------------------
	.section	.nv.info._ZN7cutlass13device_kernelIN5flash11enable_sm90INS1_16FlashAttnFwdSm90INS1_25CollectiveMainloopFwdSm90ILi2EN4cute5tupleIJNS5_1CILi1EEES8_S8_EEENS6_IJNS7_ILi128EEESA_NS7_ILi192EEEEEELi128ENS_10bfloat16_tEfNS_4arch4Sm90ELb1ELb0ELb0ELb0ELb0ELb0ELb0ELb1ELb1ELb0ELb0ELb0EEENS1_21CollectiveEpilogueFwdINS6_IJSA_SA_SA_EEES9_SD_SF_Li256ELb0ELb0ELb0ELb0EEENS1_30DynamicPersistentTileSchedulerILi256ELi32ELb0ELb0ELb1EEEEEEEEEvNT_6ParamsE,"",@"SHT_CUDA_INFO"
	.sectionflags	@""
	.align	4


	//----- nvinfo : EIATTR_CUDA_API_VERSION
	.align		4
        /*0000*/ 	.byte	0x04, 0x37
        /*0002*/ 	.short	(.L_521 - .L_520)
.L_520:
        /*0004*/ 	.word	0x00000082


	//----- nvinfo : EIATTR_KPARAM_INFO
	.align		4
.L_521:
        /*0008*/ 	.byte	0x04, 0x17
        /*000a*/ 	.short	(.L_523 - .L_522)
.L_522:
        /*000c*/ 	.word	0x00000000
        /*0010*/ 	.short	0x0000
        /*0012*/ 	.short	0x0070
        /*0014*/ 	.byte	0x00, 0xf0, 0x01, 0x2e


	//----- nvinfo : EIATTR_SPARSE_MMA_MASK
	.align		4
.L_523:
        /*0018*/ 	.byte	0x03, 0x50
        /*001a*/ 	.short	0x0000


	//----- nvinfo : EIATTR_MAXREG_COUNT
	.align		4
        /*001c*/ 	.byte	0x03, 0x1b
        /*001e*/ 	.short	0x00a8


	//----- nvinfo : EIATTR_NUM_BARRIERS
	.align		4
        /*0020*/ 	.byte	0x02, 0x4c
        /*0022*/ 	.byte	0x09
	.zero		1


	//----- nvinfo : EIATTR_EXTERNS
	.align		4
        /*0024*/ 	.byte	0x04, 0x0f
        /*0026*/ 	.short	(.L_525 - .L_524)


	//   ....[0]....
	.align		4
.L_524:
        /*0028*/ 	.word	index@(__assertfail)


	//----- nvinfo : EIATTR_ANNOTATIONS
	.align		4
.L_525:
        /*002c*/ 	.byte	0x04, 0x55
        /*002e*/ 	.short	(.L_527 - .L_526)


	//   ....[0]....
.L_526:
        /*0030*/ 	.word	0x00000001
        /*0034*/ 	.byte	0x80, 0x09, 0x00, 0x00, 0x01, 0x00, 0x00, 0x00, 0x50, 0x0a, 0x00, 0x00, 0x01, 0x00, 0x00, 0x00
        /*0044*/ 	.byte	0xe0, 0xd9, 0x00, 0x00


	//----- nvinfo : EIATTR_MERCURY_ISA_VERSION
	.align		4
.L_527:
        /*0048*/ 	.byte	0x03, 0x5f
        /*004a*/ 	.short	0x0101


	//----- nvinfo : EIATTR_INT_WARP_WIDE_INSTR_OFFSETS
	.align		4
        /*004c*/ 	.byte	0x04, 0x31
        /*004e*/ 	.short	(.L_529 - .L_528)


	//   ....[0]....
.L_528:
        /*0050*/ 	.word	0x00000190


	//   ....[1]....
        /*0054*/ 	.word	0x000001c0


	//   ....[2]....
        /*0058*/ 	.word	0x000001d0


	//   ....[3]....
        /*005c*/ 	.word	0x0000b230


	//   ....[4]....
        /*0060*/ 	.word	0x0000b2c0


	//   ....[5]....
        /*0064*/ 	.word	0x0000b810


	//   ....[6]....
        /*0068*/ 	.word	0x0000d430


	//   ....[7]....
        /*006c*/ 	.word	0x0000d4c0


	//----- nvinfo : EIATTR_COOP_GROUP_MASK_REGIDS
	.align		4
.L_529:
        /*0070*/ 	.byte	0x04, 0x29
        /*0072*/ 	.short	(.L_531 - .L_530)


	//   ....[0]....
.L_530:
        /*0074*/ 	.word	0xffffffff


	//   ....[1]....
        /*0078*/ 	.word	0xffffffff


	//   ....[2]....
        /*007c*/ 	.word	0xffffffff


	//   ....[3]....
        /*0080*/ 	.word	0xffffffff


	//   ....[4]....
        /*0084*/ 	.word	0xffffffff


	//   ....[5]....
        /*0088*/ 	.word	0xffffffff


	//   ....[6]....
        /*008c*/ 	.word	0xffffffff


	//   ....[7]....
        /*0090*/ 	.word	0xffffffff


	//   ....[8]....
        /*0094*/ 	.word	0xffffffff


	//   ....[9]....
        /*0098*/ 	.word	0xffffffff


	//   ....[10]....
        /*009c*/ 	.word	0xffffffff


	//   ....[11]....
        /*00a0*/ 	.word	0xffffffff


	//   ....[12]....
        /*00a4*/ 	.word	0xffffffff


	//   ....[13]....
        /*00a8*/ 	.word	0xffffffff


	//   ....[14]....
        /*00ac*/ 	.word	0xffffffff


	//   ....[15]....
        /*00b0*/ 	.word	0xffffffff


	//   ....[16]....
        /*00b4*/ 	.word	0xffffffff


	//   ....[17]....
        /*00b8*/ 	.word	0xffffffff


	//   ....[18]....
        /*00bc*/ 	.word	0xffffffff


	//   ....[19]....
        /*00c0*/ 	.word	0xffffffff


	//   ....[20]....
        /*00c4*/ 	.word	0xffffffff


	//   ....[21]....
        /*00c8*/ 	.word	0xffffffff


	//   ....[22]....
        /*00cc*/ 	.word	0xffffffff


	//   ....[23]....
        /*00d0*/ 	.word	0xffffffff


	//   ....[24]....
        /*00d4*/ 	.word	0xffffffff


	//   ....[25]....
        /*00d8*/ 	.word	0xffffffff


	//   ....[26]....
        /*00dc*/ 	.word	0xffffffff


	//   ....[27]....
        /*00e0*/ 	.word	0xffffffff


	//   ....[28]....
        /*00e4*/ 	.word	0x0500000f


	//   ....[29]....
        /*00e8*/ 	.word	0x0500000f


	//----- nvinfo : EIATTR_COOP_GROUP_INSTR_OFFSETS
	.align		4
.L_531:
        /*00ec*/ 	.byte	0x04, 0x28
        /*00ee*/ 	.short	(.L_533 - .L_532)


	//   ....[0]....
.L_532:
        /*00f0*/ 	.word	0x00000060


	//   ....[1]....
        /*00f4*/ 	.word	0x000001a0


	//   ....[2]....
        /*00f8*/ 	.word	0x000001f0


	//   ....[3]....
        /*00fc*/ 	.word	0x000003e0


	//   ....[4]....
        /*0100*/ 	.word	0x00000540


	//   ....[5]....
        /*0104*/ 	.word	0x00000660


	//   ....[6]....
        /*0108*/ 	.word	0x000007c0


	//   ....[7]....
        /*010c*/ 	.word	0x00001430


	//   ....[8]....
        /*0110*/ 	.word	0x00002830


	//   ....[9]....
        /*0114*/ 	.word	0x00002880


	//   ....[10]....
        /*0118*/ 	.word	0x00003320


	//   ....[11]....
        /*011c*/ 	.word	0x00003380


	//   ....[12]....
        /*0120*/ 	.word	0x000053a0


	//   ....[13]....
        /*0124*/ 	.word	0x00005420


	//   ....[14]....
        /*0128*/ 	.word	0x00005eb0


	//   ....[15]....
        /*012c*/ 	.word	0x00005f10


	//   ....[16]....
        /*0130*/ 	.word	0x00007800


	//   ....[17]....
        /*0134*/ 	.word	0x00007830


	//   ....[18]....
        /*0138*/ 	.word	0x00007ac0


	//   ....[19]....
        /*013c*/ 	.word	0x00007c20


	//   ....[20]....
        /*0140*/ 	.word	0x00009110


	//   ....[21]....
        /*0144*/ 	.word	0x00009150


	//   ....[22]....
        /*0148*/ 	.word	0x00009240


	//   ....[23]....
        /*014c*/ 	.word	0x00009260


	//   ....[24]....
        /*0150*/ 	.word	0x0000a210


	//   ....[25]....
        /*0154*/ 	.word	0x0000acc0


	//   ....[26]....
        /*0158*/ 	.word	0x0000d7d0


	//   ....[27]....
        /*015c*/ 	.word	0x0000d980


	//   ....[28]....
        /*0160*/ 	.word	0x0000df10


	//   ....[29]....
        /*0164*/ 	.word	0x0000e2f0


	//----- nvinfo : EIATTR_REG_RECONFIG
	.align		4
.L_533:
        /*0168*/ 	.byte	0x01, 0x54
	.zero		2


	//----- nvinfo : EIATTR_SYSCALL_OFFSETS
	.align		4
        /*016c*/ 	.byte	0x04, 0x46
        /*016e*/ 	.short	(.L_535 - .L_534)


	//   ....[0]....
.L_534:
        /*0170*/ 	.word	0x000015e0


	//   ....[1]....
        /*0174*/ 	.word	0x0000b450


	//   ....[2]....
        /*0178*/ 	.word	0x0000b590


	//   ....[3]....
        /*017c*/ 	.word	0x0000b690


	//----- nvinfo : EIATTR_MBARRIER_INSTR_OFFSETS
	.align		4
.L_535:
        /*0180*/ 	.byte	0x04, 0x39
        /*0182*/ 	.short	(.L_537 - .L_536)


	//   ....[0]....
.L_536:
        /*0184*/ 	.word	0x00000290
        /*0188*/ 	.word	0x000000ff
        /*018c*/ 	.word	0x00034800
        /*0190*/ 	.short	0x0100
        /*0192*/ 	.byte	0x06
	.zero		1


	//   ....[1]....
        /*0194*/ 	.word	0x000002a0
        /*0198*/ 	.word	0x000000ff
        /*019c*/ 	.word	0x00034820
        /*01a0*/ 	.short	0x0100
        /*01a2*/ 	.byte	0x06
	.zero		1


	//   ....[2]....
        /*01a4*/ 	.word	0x00000390
        /*01a8*/ 	.word	0x000000ff
        /*01ac*/ 	.word	0x00034830
        /*01b0*/ 	.short	0x0100
        /*01b2*/ 	.byte	0x08
	.zero		1


	//   ....[3]....
        /*01b4*/ 	.word	0x000003a0
        /*01b8*/ 	.word	0x000000ff
        /*01bc*/ 	.word	0x00034840
        /*01c0*/ 	.short	0x0100
        /*01c2*/ 	.byte	0x08
	.zero		1


	//   ....[4]....
        /*01c4*/ 	.word	0x000003b0
        /*01c8*/ 	.word	0x000000ff
        /*01cc*/ 	.word	0x00034838
        /*01d0*/ 	.short	0x0100
        /*01d2*/ 	.byte	0x08
	.zero		1


	//   ....[5]....
        /*01d4*/ 	.word	0x000003c0
        /*01d8*/ 	.word	0x000000ff
        /*01dc*/ 	.word	0x00034848
        /*01e0*/ 	.short	0x0100
        /*01e2*/ 	.byte	0x08
	.zero		1


	//   ....[6]....
        /*01e4*/ 	.word	0x000004f0
        /*01e8*/ 	.word	0x000000ff
        /*01ec*/ 	.word	0x00034850
        /*01f0*/ 	.short	0x0100
        /*01f2*/ 	.byte	0x08
	.zero		1


	//   ....[7]....
        /*01f4*/ 	.word	0x00000500
        /*01f8*/ 	.word	0x000000ff
        /*01fc*/ 	.word	0x00034860
        /*0200*/ 	.short	0x0100
        /*0202*/ 	.byte	0x08
	.zero		1


	//   ....[8]....
        /*0204*/ 	.word	0x00000510
        /*0208*/ 	.word	0x000000ff
        /*020c*/ 	.word	0x00034858
        /*0210*/ 	.short	0x0100
        /*0212*/ 	.byte	0x08
	.zero		1


	//   ....[9]....
        /*0214*/ 	.word	0x00000520
        /*0218*/ 	.word	0x000000ff
        /*021c*/ 	.word	0x00034868
        /*0220*/ 	.short	0x0100
        /*0222*/ 	.byte	0x08
	.zero		1


	//   ....[10]....
        /*0224*/ 	.word	0x00000610
        /*0228*/ 	.word	0x000000ff
        /*022c*/ 	.word	0x00034870
        /*0230*/ 	.short	0x0100
        /*0232*/ 	.byte	0x06
	.zero		1


	//   ....[11]....
        /*0234*/ 	.word	0x00000620
        /*0238*/ 	.word	0x000000ff
        /*023c*/ 	.word	0x00034880
        /*0240*/ 	.short	0x0100
        /*0242*/ 	.byte	0x06
	.zero		1


	//   ....[12]....
        /*0244*/ 	.word	0x00000630
        /*0248*/ 	.word	0x000000ff
        /*024c*/ 	.word	0x00034878
        /*0250*/ 	.short	0x0100
        /*0252*/ 	.byte	0x06
	.zero		1


	//   ....[13]....
        /*0254*/ 	.word	0x00000640
        /*0258*/ 	.word	0x000000ff
        /*025c*/ 	.word	0x00034888
        /*0260*/ 	.short	0x0100
        /*0262*/ 	.byte	0x06
	.zero		1


	//   ....[14]....
        /*0264*/ 	.word	0x00000770
        /*0268*/ 	.word	0x000000ff
        /*026c*/ 	.word	0x00034890
        /*0270*/ 	.short	0x0100
        /*0272*/ 	.byte	0x08
	.zero		1


	//   ....[15]....
        /*0274*/ 	.word	0x00000780
        /*0278*/ 	.word	0x000000ff
        /*027c*/ 	.word	0x000348a0
        /*0280*/ 	.short	0x0100
        /*0282*/ 	.byte	0x08
	.zero		1


	//   ....[16]....
        /*0284*/ 	.word	0x00000790
        /*0288*/ 	.word	0x000000ff
        /*028c*/ 	.word	0x00034898
        /*0290*/ 	.short	0x0100
        /*0292*/ 	.byte	0x08
	.zero		1


	//   ....[17]....
        /*0294*/ 	.word	0x000007a0
        /*0298*/ 	.word	0x000000ff
        /*029c*/ 	.word	0x000348a8
        /*02a0*/ 	.short	0x0100
        /*02a2*/ 	.byte	0x08
	.zero		1


	//   ....[18]....
        /*02a4*/ 	.word	0x000008d0
        /*02a8*/ 	.word	0x000000ff
        /*02ac*/ 	.word	0x000348b0
        /*02b0*/ 	.short	0x0100
        /*02b2*/ 	.byte	0x08
	.zero		1


	//   ....[19]....
        /*02b4*/ 	.word	0x000008e0
        /*02b8*/ 	.word	0x000000ff
        /*02bc*/ 	.word	0x000348c0
        /*02c0*/ 	.short	0x0100
        /*02c2*/ 	.byte	0x08
	.zero		1


	//   ....[20]....
        /*02c4*/ 	.word	0x000008f0
        /*02c8*/ 	.word	0x000000ff
        /*02cc*/ 	.word	0x000348b8
        /*02d0*/ 	.short	0x0100
        /*02d2*/ 	.byte	0x08
	.zero		1


	//   ....[21]....
        /*02d4*/ 	.word	0x00000900
        /*02d8*/ 	.word	0x000000ff
        /*02dc*/ 	.word	0x000348c8
        /*02e0*/ 	.short	0x0100
        /*02e2*/ 	.byte	0x08
	.zero		1


	//   ....[22]....
        /*02e4*/ 	.word	0x00001680
        /*02e8*/ 	.word	0x000000ff
        /*02ec*/ 	.word	0x00034800
        /*02f0*/ 	.short	0x010a
        /*02f2*/ 	.byte	0x25
	.zero		1


	//   ....[23]....
        /*02f4*/ 	.word	0x00001700
        /*02f8*/ 	.word	0x00000002
        /*02fc*/ 	.word	0x00034830
        /*0300*/ 	.short	0x010a
        /*0302*/ 	.byte	0x3f
	.zero		1


	//   ....[24]....
        /*0304*/ 	.word	0x00001770
        /*0308*/ 	.word	0x00000002
        /*030c*/ 	.word	0x00034830
        /*0310*/ 	.short	0x010a
        /*0312*/ 	.byte	0x3f
	.zero		1


	//   ....[25]....
        /*0314*/ 	.word	0x000021f0
        /*0318*/ 	.word	0x00000002
        /*031c*/ 	.word	0x00000000
        /*0320*/ 	.short	0x0101
        /*0322*/ 	.byte	0x3f
	.zero		1


	//   ....[26]....
        /*0324*/ 	.word	0x00004170
        /*0328*/ 	.word	0x000000ff
        /*032c*/ 	.word	0x00034830
        /*0330*/ 	.short	0x010a
        /*0332*/ 	.byte	0x07
	.zero		1


	//   ....[27]....
        /*0334*/ 	.word	0x000041b0
        /*0338*/ 	.word	0x000000ff
        /*033c*/ 	.word	0x00034830
        /*0340*/ 	.short	0x010a
        /*0342*/ 	.byte	0x07
	.zero		1


	//   ....[28]....
        /*0344*/ 	.word	0x00004a50
        /*0348*/ 	.word	0x000000ff
        /*034c*/ 	.word	0x00034850
        /*0350*/ 	.short	0x010a
        /*0352*/ 	.byte	0x05
	.zero		1


	//   ....[29]....
        /*0354*/ 	.word	0x00004a90
        /*0358*/ 	.word	0x000000ff
        /*035c*/ 	.word	0x00034850
        /*0360*/ 	.short	0x010a
        /*0362*/ 	.byte	0x05
	.zero		1


	//   ....[30]....
        /*0364*/ 	.word	0x00006880
        /*0368*/ 	.word	0x00000005
        /*036c*/ 	.word	0x00000000
        /*0370*/ 	.short	0x0101
        /*0372*/ 	.byte	0x3f
	.zero		1


	//   ....[31]....
        /*0374*/ 	.word	0x000068d0
        /*0378*/ 	.word	0x00000036
        /*037c*/ 	.word	0x00000000
        /*0380*/ 	.short	0x0101
        /*0382*/ 	.byte	0x3f
	.zero		1


	//   ....[32]....
        /*0384*/ 	.word	0x00006be0
        /*0388*/ 	.word	0x000000ff
        /*038c*/ 	.word	0x00034830
        /*0390*/ 	.short	0x010a
        /*0392*/ 	.byte	0x05
	.zero		1


	//   ....[33]....
        /*0394*/ 	.word	0x00006c20
        /*0398*/ 	.word	0x000000ff
        /*039c*/ 	.word	0x00034830
        /*03a0*/ 	.short	0x010a
        /*03a2*/ 	.byte	0x05
	.zero		1


	//   ....[34]....
        /*03a4*/ 	.word	0x000074c0
        /*03a8*/ 	.word	0x000000ff
        /*03ac*/ 	.word	0x00034850
        /*03b0*/ 	.short	0x010a
        /*03b2*/ 	.byte	0x05
	.zero		1


	//   ....[35]....
        /*03b4*/ 	.word	0x00007500
        /*03b8*/ 	.word	0x000000ff
        /*03bc*/ 	.word	0x00034850
        /*03c0*/ 	.short	0x010a
        /*03c2*/ 	.byte	0x05
	.zero		1


	//   ....[36]....
        /*03c4*/ 	.word	0x000087b0
        /*03c8*/ 	.word	0x0000001b
        /*03cc*/ 	.word	0x00000000
        /*03d0*/ 	.short	0x0101
        /*03d2*/ 	.byte	0x3f
	.zero		1


	//   ....[37]....
        /*03d4*/ 	.word	0x00008840
        /*03d8*/ 	.word	0x0000001f
        /*03dc*/ 	.word	0x00000000
        /*03e0*/ 	.short	0x0101
        /*03e2*/ 	.byte	0x3f
	.zero		1


	//   ....[38]....
        /*03e4*/ 	.word	0x00009080
        /*03e8*/ 	.word	0x000000ff
        /*03ec*/ 	.word	0x00034850
        /*03f0*/ 	.short	0x010a
        /*03f2*/ 	.byte	0x05
	.zero		1


	//   ....[39]....
        /*03f4*/ 	.word	0x000090c0
        /*03f8*/ 	.word	0x000000ff
        /*03fc*/ 	.word	0x00034850
        /*0400*/ 	.short	0x010a
        /*0402*/ 	.byte	0x05
	.zero		1


	//   ....[40]....
        /*0404*/ 	.word	0x00009600
        /*0408*/ 	.word	0x00000000
        /*040c*/ 	.word	0x00000000
        /*0410*/ 	.short	0x0101
        /*0412*/ 	.byte	0x3f
	.zero		1


	//   ....[41]....
        /*0414*/ 	.word	0x0000a3b0
        /*0418*/ 	.word	0x000000ff
        /*041c*/ 	.word	0x00000000
        /*0420*/ 	.short	0x0101
        /*0422*/ 	.byte	0x05
	.zero		1


	//   ....[42]....
        /*0424*/ 	.word	0x0000baf0
        /*0428*/ 	.word	0x00000008
        /*042c*/ 	.word	0x00034840
        /*0430*/ 	.short	0x010a
        /*0432*/ 	.byte	0x3f
	.zero		1


	//   ....[43]....
        /*0434*/ 	.word	0x0000bf60
        /*0438*/ 	.word	0x000000ff
        /*043c*/ 	.word	0x00034820
        /*0440*/ 	.short	0x010a
        /*0442*/ 	.byte	0x26
	.zero		1


	//   ....[44]....
        /*0444*/ 	.word	0x0000c250
        /*0448*/ 	.word	0x00000003
        /*044c*/ 	.word	0x00034840
        /*0450*/ 	.short	0x010a
        /*0452*/ 	.byte	0x3f
	.zero		1


	//   ....[45]....
        /*0454*/ 	.word	0x0000c4a0
        /*0458*/ 	.word	0x00000002
        /*045c*/ 	.word	0x00000060
        /*0460*/ 	.short	0x010a
        /*0462*/ 	.byte	0x3f
	.zero		1


	//   ....[46]....
        /*0464*/ 	.word	0x0000c930
        /*0468*/ 	.word	0x00000003
        /*046c*/ 	.word	0x00034840
        /*0470*/ 	.short	0x010a
        /*0472*/ 	.byte	0x3f
	.zero		1


	//   ....[47]....
        /*0474*/ 	.word	0x0000cb80
        /*0478*/ 	.word	0x00000002
        /*047c*/ 	.word	0x00000060
        /*0480*/ 	.short	0x010a
        /*0482*/ 	.byte	0x3f
	.zero		1


	//   ....[48]....
        /*0484*/ 	.word	0x0000cf70
        /*0488*/ 	.word	0x00000002
        /*048c*/ 	.word	0x00034840
        /*0490*/ 	.short	0x010a
        /*0492*/ 	.byte	0x3f
	.zero		1


	//   ....[49]....
        /*0494*/ 	.word	0x0000d1c0
        /*0498*/ 	.word	0x00000002
        /*049c*/ 	.word	0x00000060
        /*04a0*/ 	.short	0x010a
        /*04a2*/ 	.byte	0x3f
	.zero		1


	//   ....[50]....
        /*04a4*/ 	.word	0x0000d560
        /*04a8*/ 	.word	0x00000003
        /*04ac*/ 	.word	0x00034860
        /*04b0*/ 	.short	0x010a
        /*04b2*/ 	.byte	0x3f
	.zero		1


	//   ....[51]....
        /*04b4*/ 	.word	0x0000d930
        /*04b8*/ 	.word	0x00000007
        /*04bc*/ 	.word	0x00034820
        /*04c0*/ 	.short	0x010a
        /*04c2*/ 	.byte	0x3f
	.zero		1


	//   ....[52]....
        /*04c4*/ 	.word	0x0000daa0
        /*04c8*/ 	.word	0x00000005
        /*04cc*/ 	.word	0x00000000
        /*04d0*/ 	.short	0x010a
        /*04d2*/ 	.byte	0x3f
	.zero		1


	//   ....[53]....
        /*04d4*/ 	.word	0x0000db10
        /*04d8*/ 	.word	0x00000003
        /*04dc*/ 	.word	0x00000000
        /*04e0*/ 	.short	0x010a
        /*04e2*/ 	.byte	0x3f
	.zero		1


	//   ....[54]....
        /*04e4*/ 	.word	0x0000db70
        /*04e8*/ 	.word	0x00000005
        /*04ec*/ 	.word	0x00000000
        /*04f0*/ 	.short	0x010a
        /*04f2*/ 	.byte	0x3f
	.zero		1


	//   ....[55]....
        /*04f4*/ 	.word	0x0000dba0
        /*04f8*/ 	.word	0x00000003
        /*04fc*/ 	.word	0x00000000
        /*0500*/ 	.short	0x010a
        /*0502*/ 	.byte	0x3f
	.zero		1


	//   ....[56]....
        /*0504*/ 	.word	0x0000dc10
        /*0508*/ 	.word	0x00000003
        /*050c*/ 	.word	0x00034800
        /*0510*/ 	.short	0x010a
        /*0512*/ 	.byte	0x3f
	.zero		1


	//   ....[57]....
        /*0514*/ 	.word	0x0000dc60
        /*0518*/ 	.word	0x00000002
        /*051c*/ 	.word	0x00034830
        /*0520*/ 	.short	0x010a
        /*0522*/ 	.byte	0x3f
	.zero		1


	//   ....[58]....
        /*0524*/ 	.word	0x0000dcc0
        /*0528*/ 	.word	0x00000007
        /*052c*/ 	.word	0x00034830
        /*0530*/ 	.short	0x010a
        /*0532*/ 	.byte	0x3f
	.zero		1


	//   ....[59]....
        /*0534*/ 	.word	0x0000dd20
        /*0538*/ 	.word	0x00000003
        /*053c*/ 	.word	0x00034850
        /*0540*/ 	.short	0x010a
        /*0542*/ 	.byte	0x3f
	.zero		1


	//   ....[60]....
        /*0544*/ 	.word	0x0000dd80
        /*0548*/ 	.word	0x00000007
        /*054c*/ 	.word	0x00034830
        /*0550*/ 	.short	0x010a
        /*0552*/ 	.byte	0x3f
	.zero		1


	//   ....[61]....
        /*0554*/ 	.word	0x0000dde0
        /*0558*/ 	.word	0x00000003
        /*055c*/ 	.word	0x00034850
        /*0560*/ 	.short	0x010a
        /*0562*/ 	.byte	0x3f
	.zero		1


	//   ....[62]....
        /*0564*/ 	.word	0x0000de40
        /*0568*/ 	.word	0x00000003
        /*056c*/ 	.word	0x00034850
        /*0570*/ 	.short	0x010a
        /*0572*/ 	.byte	0x3f
	.zero		1


	//   ....[63]....
        /*0574*/ 	.word	0x0000dfc0
        /*0578*/ 	.word	0x00000008
        /*057c*/ 	.word	0x00034840
        /*0580*/ 	.short	0x010a
        /*0582*/ 	.byte	0x3f
	.zero		1


	//   ....[64]....
        /*0584*/ 	.word	0x0000e020
        /*0588*/ 	.word	0x00000008
        /*058c*/ 	.word	0x00034820
        /*0590*/ 	.short	0x010a
        /*0592*/ 	.byte	0x3f
	.zero		1


	//   ....[65]....
        /*0594*/ 	.word	0x0000e070
        /*0598*/ 	.word	0x00000003
        /*059c*/ 	.word	0x00034840
        /*05a0*/ 	.short	0x010a
        /*05a2*/ 	.byte	0x3f
	.zero		1


	//   ....[66]....
        /*05a4*/ 	.word	0x0000e0c0
        /*05a8*/ 	.word	0x00000002
        /*05ac*/ 	.word	0x00000060
        /*05b0*/ 	.short	0x010a
        /*05b2*/ 	.byte	0x3f
	.zero		1


	//   ....[67]....
        /*05b4*/ 	.word	0x0000e110
        /*05b8*/ 	.word	0x00000003
        /*05bc*/ 	.word	0x00034840
        /*05c0*/ 	.short	0x010a
        /*05c2*/ 	.byte	0x3f
	.zero		1


	//   ....[68]....
        /*05c4*/ 	.word	0x0000e160
        /*05c8*/ 	.word	0x00000002
        /*05cc*/ 	.word	0x00000060
        /*05d0*/ 	.short	0x010a
        /*05d2*/ 	.byte	0x3f
	.zero		1


	//   ....[69]....
        /*05d4*/ 	.word	0x0000e1b0
        /*05d8*/ 	.word	0x00000002
        /*05dc*/ 	.word	0x00034840
        /*05e0*/ 	.short	0x010a
        /*05e2*/ 	.byte	0x3f
	.zero		1


	//   ....[70]....
        /*05e4*/ 	.word	0x0000e200
        /*05e8*/ 	.word	0x00000002
        /*05ec*/ 	.word	0x00000060
        /*05f0*/ 	.short	0x010a
        /*05f2*/ 	.byte	0x3f
	.zero		1


	//   ....[71]....
        /*05f4*/ 	.word	0x0000e250
        /*05f8*/ 	.word	0x00000003
        /*05fc*/ 	.word	0x00034860
        /*0600*/ 	.short	0x010a
        /*0602*/ 	.byte	0x3f
	.zero		1


	//   ....[72]....
        /*0604*/ 	.word	0x0000e330
        /*0608*/ 	.word	0x00000007
        /*060c*/ 	.word	0x00034820
        /*0610*/ 	.short	0x010a
        /*0612*/ 	.byte	0x3f
	.zero		1


	//   ....[73]....
        /*0614*/ 	.word	0x0000e380
        /*0618*/ 	.word	0x00000005
        /*061c*/ 	.word	0x00000000
        /*0620*/ 	.short	0x010a
        /*0622*/ 	.byte	0x3f
	.zero		1


	//   ....[74]....
        /*0624*/ 	.word	0x0000e3d0
        /*0628*/ 	.word	0x00000003
        /*062c*/ 	.word	0x00000000
        /*0630*/ 	.short	0x010a
        /*0632*/ 	.byte	0x3f
	.zero		1


	//   ....[75]....
        /*0634*/ 	.word	0x0000e420
        /*0638*/ 	.word	0x00000005
        /*063c*/ 	.word	0x00000000
        /*0640*/ 	.short	0x010a
        /*0642*/ 	.byte	0x3f
	.zero		1


	//----- nvinfo : EIATTR_NUM_MBARRIERS
	.align		4
.L_537:
        /*0644*/ 	.byte	0x03, 0x38
        /*0646*/ 	.short	0x0016


	//----- nvinfo : EIATTR_EXIT_INSTR_OFFSETS
	.align		4
        /*0648*/ 	.byte	0x04, 0x1c
        /*064a*/ 	.short	(.L_539 - .L_538)


	//   ....[0]....
.L_538:
        /*064c*/ 	.word	0x00000a40


	//   ....[1]....
        /*0650*/ 	.word	0x0000ac80


	//   ....[2]....
        /*0654*/ 	.word	0x0000ace0


	//   ....[3]....
        /*0658*/ 	.word	0x0000d9a0


	//   ....[4]....
        /*065c*/ 	.word	0x0000dbf0


	//----- nvinfo : EIATTR_MAX_THREADS
	.align		4
.L_539:
        /*0660*/ 	.byte	0x04, 0x05
        /*0662*/ 	.short	(.L_541 - .L_540)
.L_540:
        /*0664*/ 	.word	0x00000180
        /*0668*/ 	.word	0x00000001
        /*066c*/ 	.word	0x00000001


	//----- nvinfo : EIATTR_CRS_STACK_SIZE
	.align		4
.L_541:
        /*0670*/ 	.byte	0x04, 0x1e
        /*0672*/ 	.short	(.L_543 - .L_542)
.L_542:
        /*0674*/ 	.word	0x00000000


	//----- nvinfo : EIATTR_CBANK_PARAM_SIZE
	.align		4
.L_543:
        /*0678*/ 	.byte	0x03, 0x19
        /*067a*/ 	.short	0x0bf0


	//----- nvinfo : EIATTR_PARAM_CBANK
	.align		4
        /*067c*/ 	.byte	0x04, 0x0a
        /*067e*/ 	.short	(.L_545 - .L_544)
	.align		4
.L_544:
        /*0680*/ 	.word	index@(.nv.constant0._ZN7cutlass13device_kernelIN5flash11enable_sm90INS1_16FlashAttnFwdSm90INS1_25CollectiveMainloopFwdSm90ILi2EN4cute5tupleIJNS5_1CILi1EEES8_S8_EEENS6_IJNS7_ILi128EEESA_NS7_ILi192EEEEEELi128ENS_10bfloat16_tEfNS_4arch4Sm90ELb1ELb0ELb0ELb0ELb0ELb0ELb0ELb1ELb1ELb0ELb0ELb0EEENS1_21CollectiveEpilogueFwdINS6_IJSA_SA_SA_EEES9_SD_SF_Li256ELb0ELb0ELb0ELb0EEENS1_30DynamicPersistentTileSchedulerILi256ELi32ELb0ELb0ELb1EEEEEEEEEvNT_6ParamsE)
        /*0684*/ 	.short	0x0210
        /*0686*/ 	.short	0x0bf0


	//----- nvinfo : EIATTR_SW_WAR
	.align		4
.L_545:
        /*0688*/ 	.byte	0x04, 0x36
        /*068a*/ 	.short	(.L_547 - .L_546)
.L_546:
        /*068c*/ 	.word	0x00000008
.L_547:


//--------------------- .nv.info._ZN7cutlass13device_kernelIN5flash11enable_sm90INS1_16FlashAttnFwdSm90INS1_25CollectiveMainloopFwdSm90ILi2EN4cute5tupleIJNS5_1CILi1EEES8_S8_EEENS6_IJNS7_ILi128EEESA_NS7_ILi192EEEEEELi128ENS_10bfloat16_tEfNS_4arch4Sm90ELb1ELb0ELb0ELb1ELb0ELb0ELb0ELb1ELb1ELb0ELb0ELb0EEENS1_21CollectiveEpilogueFwdINS6_IJSA_SA_SA_EEES9_SD_SF_Li256ELb1ELb0ELb0ELb0EEENS1_36VarlenDynamicPersistentTileSchedulerILi128ELi128ELi256ELi32ELb0ELb0ELb1ELb1ELb1ELb1EEEEEEEEEvNT_6ParamsE --------------------------
	.section	.nv.info._ZN7cutlass13device_kernelIN5flash11enable_sm90INS1_16FlashAttnFwdSm90INS1_25CollectiveMainloopFwdSm90ILi2EN4cute5tupleIJNS5_1CILi1EEES8_S8_EEENS6_IJNS7_ILi128EEESA_NS7_ILi192EEEEEELi128ENS_10bfloat16_tEfNS_4arch4Sm90ELb1ELb0ELb0ELb1ELb0ELb0ELb0ELb1ELb1ELb0ELb0ELb0EEENS1_21CollectiveEpilogueFwdINS6_IJSA_SA_SA_EEES9_SD_SF_Li256ELb1ELb0ELb0ELb0EEENS1_36VarlenDynamicPersistentTileSchedulerILi128ELi128ELi256ELi32ELb0ELb0ELb1ELb1ELb1ELb1EEEEEEEEEvNT_6ParamsE,"",@"SHT_CUDA_INFO"
	.sectionflags	@""
	.align	4


	//----- nvinfo : EIATTR_CUDA_API_VERSION
	.align		4
        /*0000*/ 	.byte	0x04, 0x37
        /*0002*/ 	.short	(.L_549 - .L_548)
.L_548:
        /*0004*/ 	.word	0x00000082


	//----- nvinfo : EIATTR_KPARAM_INFO
	.align		4
.L_549:
        /*0008*/ 	.byte	0x04, 0x17
        /*000a*/ 	.short	(.L_551 - .L_550)
.L_550:
        /*000c*/ 	.word	0x00000000
        /*0010*/ 	.short	0x0000
        /*0012*/ 	.short	0x0070
        /*0014*/ 	.byte	0x00, 0xf0, 0x01, 0x28


	//----- nvinfo : EIATTR_SPARSE_MMA_MASK
	.align		4
.L_551:
        /*0018*/ 	.byte	0x03, 0x50
        /*001a*/ 	.short	0x0000


	//----- nvinfo : EIATTR_MAXREG_COUNT
	.align		4
        /*001c*/ 	.byte	0x03, 0x1b
        /*001e*/ 	.short	0x00a8


	//----- nvinfo : EIATTR_NUM_BARRIERS
	.align		4
        /*0020*/ 	.byte	0x02, 0x4c
        /*0022*/ 	.byte	0x09
	.zero		1


	//----- nvinfo : EIATTR_EXTERNS
	.align		4
        /*0024*/ 	.byte	0x04, 0x0f
        /*0026*/ 	.short	(.L_553 - .L_552)


	//   ....[0]....
	.align		4
.L_552:
        /*0028*/ 	.word	index@(__assertfail)


	//----- nvinfo : EIATTR_ANNOTATIONS
	.align		4
.L_553:
        /*002c*/ 	.byte	0x04, 0x55
        /*002e*/ 	.short	(.L_555 - .L_554)


	//   ....[0]....
.L_554:
        /* <DEDUP_REMOVED lines=33> */


	//----- nvinfo : EIATTR_MERCURY_ISA_VERSION
	.align		4
.L_555:
        /*0230*/ 	.byte	0x03, 0x5f
        /*0232*/ 	.short	0x0101


	//----- nvinfo : EIATTR_UNUSED_LOAD_BYTE_OFFSET
	.align		4
        /*0234*/ 	.byte	0x04, 0x44
        /*0236*/ 	.short	(.L_557 - .L_556)


	//   ....[0]....
.L_556:
        /*0238*/ 	.word	0x00000a40
        /*023c*/ 	.word	0x0000fff0


	//   ....[1]....
        /*0240*/ 	.word	0x00009cf0
        /*0244*/ 	.word	0x0000fff0


	//----- nvinfo : EIATTR_INT_WARP_WIDE_INSTR_OFFSETS
	.align		4
.L_557:
        /*0248*/ 	.byte	0x04, 0x31
        /*024a*/ 	.short	(.L_559 - .L_558)


	//   ....[0]....
.L_558:
        /*024c*/ 	.word	0x00000160


	//   ....[1]....
        /*0250*/ 	.word	0x000001a0


	//   ....[2]....
        /*0254*/ 	.word	0x00000210


	//   ....[3]....
        /*0258*/ 	.word	0x0000d120


	//   ....[4]....
        /*025c*/ 	.word	0x0000d1c0


	//   ....[5]....
        /*0260*/ 	.word	0x0000d650


	//   ....[6]....
        /*0264*/ 	.word	0x0000d680


	//   ....[7]....
        /*0268*/ 	.word	0x0000d890


	//   ....[8]....
        /*026c*/ 	.word	0x0000d980


	//   ....[9]....
        /*0270*/ 	.word	0x0000fc80


	//   ....[10]....
        /*0274*/ 	.word	0x0000fd20


	//----- nvinfo : EIATTR_COOP_GROUP_MASK_REGIDS
	.align		4
.L_559:
        /*0278*/ 	.byte	0x04, 0x29
        /*027a*/ 	.short	(.L_561 - .L_560)


	//   ....[0]....
.L_560:
        /*027c*/ 	.word	0xffffffff


	//   ....[1]....
        /*0280*/ 	.word	0xffffffff


	//   ....[2]....
        /*0284*/ 	.word	0xffffffff


	//   ....[3]....
        /*0288*/ 	.word	0xffffffff


	//   ....[4]....
        /*028c*/ 	.word	0xffffffff


	//   ....[5]....
        /*0290*/ 	.word	0xffffffff


	//   ....[6]....
        /*0294*/ 	.word	0xffffffff


	//   ....[7]....
        /*0298*/ 	.word	0xffffffff


	//   ....[8]....
        /*029c*/ 	.word	0xffffffff


	//   ....[9]....
        /*02a0*/ 	.word	0xffffffff


	//   ....[10]....
        /*02a4*/ 	.word	0xffffffff


	//   ....[11]....
        /*02a8*/ 	.word	0xffffffff


	//   ....[12]....
        /*02ac*/ 	.word	0xffffffff


	//   ....[13]....
        /*02b0*/ 	.word	0xffffffff


	//   ....[14]....
        /*02b4*/ 	.word	0xffffffff


	//   ....[15]....
        /*02b8*/ 	.word	0xffffffff


	//   ....[16]....
        /*02bc*/ 	.word	0xffffffff


	//   ....[17]....
        /*02c0*/ 	.word	0xffffffff


	//   ....[18]....
        /*02c4*/ 	.word	0xffffffff


	//   ....[19]....
        /*02c8*/ 	.word	0xffffffff


	//   ....[20]....
        /*02cc*/ 	.word	0xffffffff


	//   ....[21]....
        /*02d0*/ 	.word	0xffffffff


	//   ....[22]....
        /*02d4*/ 	.word	0xffffffff


	//   ....[23]....
        /*02d8*/ 	.word	0xffffffff


	//   ....[24]....
        /*02dc*/ 	.word	0xffffffff


	//   ....[25]....
        /*02e0*/ 	.word	0xffffffff


	//   ....[26]....
        /*02e4*/ 	.word	0xffffffff


	//   ....[27]....
        /*02e8*/ 	.word	0xffffffff


	//   ....[28]....
        /*02ec*/ 	.word	0xffffffff


	//   ....[29]....
        /*02f0*/ 	.word	0xffffffff


	//   ....[30]....
        /*02f4*/ 	.word	0xffffffff


	//   ....[31]....
        /*02f8*/ 	.word	0xffffffff


	//   ....[32]....
        /*02fc*/ 	.word	0xffffffff


	//   ....[33]....
        /*0300*/ 	.word	0xffffffff


	//   ....[34]....
        /*0304*/ 	.word	0xffffffff


	//   ....[35]....
        /*0308*/ 	.word	0xffffffff


	//   ....[36]....
        /*030c*/ 	.word	0xffffffff


	//   ....[37]....
        /*0310*/ 	.word	0xffffffff


	//   ....[38]....
        /*0314*/ 	.word	0xffffffff


	//   ....[39]....
        /*0318*/ 	.word	0xffffffff


	//   ....[40]....
        /*031c*/ 	.word	0xffffffff


	//   ....[41]....
        /*0320*/ 	.word	0xffffffff


	//   ....[42]....
        /*0324*/ 	.word	0xffffffff


	//   ....[43]....
        /*0328*/ 	.word	0xffffffff


	//   ....[44]....
        /*032c*/ 	.word	0xffffffff


	//   ....[45]....
        /*0330*/ 	.word	0xffffffff


	//   ....[46]....
        /*0334*/ 	.word	0xffffffff


	//   ....[47]....
        /*0338*/ 	.word	0xffffffff


	//   ....[48]....
        /*033c*/ 	.word	0xffffffff


	//   ....[49]....
        /*0340*/ 	.word	0xffffffff


	//   ....[50]....
        /*0344*/ 	.word	0xffffffff


	//   ....[51]....
        /*0348*/ 	.word	0xffffffff


	//   ....[52]....
        /*034c*/ 	.word	0xffffffff


	//   ....[53]....
        /*0350*/ 	.word	0xffffffff


	//   ....[54]....
        /*0354*/ 	.word	0xffffffff


	//   ....[55]....
        /*0358*/ 	.word	0xffffffff


	//   ....[56]....
        /*035c*/ 	.word	0xffffffff


	//   ....[57]....
        /*0360*/ 	.word	0xffffffff


	//   ....[58]....
        /*0364*/ 	.word	0x0500000f


	//   ....[59]....
        /*0368*/ 	.word	0x0500000f


	//   ....[60]....
        /*036c*/ 	.word	0x0500000f


	//   ....[61]....
        /*0370*/ 	.word	0x0500000f


	//   ....[62]....
        /*0374*/ 	.word	0x0500000f


	//   ....[63]....
        /*0378*/ 	.word	0x0500000f


	//   ....[64]....
        /*037c*/ 	.word	0x0500000f


	//   ....[65]....
        /*0380*/ 	.word	0x0500000f


	//   ....[66]....
        /*0384*/ 	.word	0x0500000f


	//   ....[67]....
        /*0388*/ 	.word	0x0500000f


	//   ....[68]....
        /*038c*/ 	.word	0x0500000f


	//   ....[69]....
        /*0390*/ 	.word	0x0500000f


	//   ....[70]....
        /*0394*/ 	.word	0x0500000f


	//   ....[71]....
        /*0398*/ 	.word	0x0500000f


	//   ....[72]....
        /*039c*/ 	.word	0x0500000f


	//   ....[73]....
        /*03a0*/ 	.word	0x0500000f


	//   ....[74]....
        /*03a4*/ 	.word	0x0500000f


	//   ....[75]....
        /*03a8*/ 	.word	0x0500000f


	//   ....[76]....
        /*03ac*/ 	.word	0x0500000f


	//----- nvinfo : EIATTR_COOP_GROUP_INSTR_OFFSETS
	.align		4
.L_561:
        /*03b0*/ 	.byte	0x04, 0x28
        /*03b2*/ 	.short	(.L_563 - .L_562)


	//   ....[0]....
.L_562:
        /*03b4*/ 	.word	0x00000060


	//   ....[1]....
        /*03b8*/ 	.word	0x00000170


	//   ....[2]....
        /*03bc*/ 	.word	0x000001c0


	//   ....[3]....
        /*03c0*/ 	.word	0x000003f0


	//   ....[4]....
        /*03c4*/ 	.word	0x00000550


	//   ....[5]....
        /*03c8*/ 	.word	0x00000670


	//   ....[6]....
        /*03cc*/ 	.word	0x000007d0


	//   ....[7]....
        /*03d0*/ 	.word	0x00001670


	//   ....[8]....
        /*03d4*/ 	.word	0x00002aa0


	//   ....[9]....
        /*03d8*/ 	.word	0x00002ad0


	//   ....[10]....
        /*03dc*/ 	.word	0x00003500


	//   ....[11]....
        /*03e0*/ 	.word	0x00003560


	//   ....[12]....
        /*03e4*/ 	.word	0x000055b0


	//   ....[13]....
        /*03e8*/ 	.word	0x00005650


	//   ....[14]....
        /*03ec*/ 	.word	0x000060b0


	//   ....[15]....
        /*03f0*/ 	.word	0x00006120


	//   ....[16]....
        /*03f4*/ 	.word	0x00007a90


	//   ....[17]....
        /*03f8*/ 	.word	0x00007ac0


	//   ....[18]....
        /*03fc*/ 	.word	0x00007d50


	//   ....[19]....
        /*0400*/ 	.word	0x00007eb0


	//   ....[20]....
        /*0404*/ 	.word	0x000093a0


	//   ....[21]....
        /*0408*/ 	.word	0x000093e0


	//   ....[22]....
        /*040c*/ 	.word	0x000094d0


	//   ....[23]....
        /*0410*/ 	.word	0x000094f0


	//   ....[24]....
        /*0414*/ 	.word	0x0000bec0


	//   ....[25]....
        /*0418*/ 	.word	0x0000c050


	//   ....[26]....
        /*041c*/ 	.word	0x0000c080


	//   ....[27]....
        /*0420*/ 	.word	0x0000c0c0


	//   ....[28]....
        /*0424*/ 	.word	0x0000c130


	//   ....[29]....
        /*0428*/ 	.word	0x0000c190


	//   ....[30]....
        /*042c*/ 	.word	0x0000c1d0


	//   ....[31]....
        /*0430*/ 	.word	0x0000c380


	//   ....[32]....
        /*0434*/ 	.word	0x0000c3e0


	//   ....[33]....
        /*0438*/ 	.word	0x0000c420


	//   ....[34]....
        /*043c*/ 	.word	0x0000c460


	//   ....[35]....
        /*0440*/ 	.word	0x0000c490


	//   ....[36]....
        /*0444*/ 	.word	0x0000c4c0


	//   ....[37]....
        /*0448*/ 	.word	0x0000c560


	//   ....[38]....
        /*044c*/ 	.word	0x0000c5c0


	//   ....[39]....
        /*0450*/ 	.word	0x0000c650


	//   ....[40]....
        /*0454*/ 	.word	0x00010130


	//   ....[41]....
        /*0458*/ 	.word	0x00010140


	//   ....[42]....
        /*045c*/ 	.word	0x00010260


	//   ....[43]....
        /*0460*/ 	.word	0x000102c0


	//   ....[44]....
        /*0464*/ 	.word	0x00010300


	//   ....[45]....
        /*0468*/ 	.word	0x00010340


	//   ....[46]....
        /*046c*/ 	.word	0x00010370


	//   ....[47]....
        /*0470*/ 	.word	0x000103a0


	//   ....[48]....
        /*0474*/ 	.word	0x00010540


	//   ....[49]....
        /*0478*/ 	.word	0x000105a0


	//   ....[50]....
        /*047c*/ 	.word	0x000105e0


	//   ....[51]....
        /*0480*/ 	.word	0x00010620


	//   ....[52]....
        /*0484*/ 	.word	0x00010650


	//   ....[53]....
        /*0488*/ 	.word	0x00010680


	//   ....[54]....
        /*048c*/ 	.word	0x00010740


	//   ....[55]....
        /*0490*/ 	.word	0x00010760


	//   ....[56]....
        /*0494*/ 	.word	0x000107d0


	//   ....[57]....
        /*0498*/ 	.word	0x00010e70


	//   ....[58]....
        /*049c*/ 	.word	0x00011460


	//   ....[59]....
        /*04a0*/ 	.word	0x00011880


	//   ....[60]....
        /*04a4*/ 	.word	0x00011910


	//   ....[61]....
        /*04a8*/ 	.word	0x000119b0


	//   ....[62]....
        /*04ac*/ 	.word	0x00011a60


	//   ....[63]....
        /*04b0*/ 	.word	0x00011ae0


	//   ....[64]....
        /*04b4*/ 	.word	0x00011b60


	//   ....[65]....
        /*04b8*/ 	.word	0x00011be0


	//   ....[66]....
        /*04bc*/ 	.word	0x00011c60


	//   ....[67]....
        /*04c0*/ 	.word	0x00011cf0


	//   ....[68]....
        /*04c4*/ 	.word	0x00011da0


	//   ....[69]....
        /*04c8*/ 	.word	0x00011e20


	//   ....[70]....
        /*04cc*/ 	.word	0x00011ea0


	//   ....[71]....
        /*04d0*/ 	.word	0x00011f20


	//   ....[72]....
        /*04d4*/ 	.word	0x00011fa0


	//   ....[73]....
        /*04d8*/ 	.word	0x00012010


	//   ....[74]....
        /*04dc*/ 	.word	0x000120b0


	//   ....[75]....
        /*04e0*/ 	.word	0x00012140


	//   ....[76]....
        /*04e4*/ 	.word	0x00012270


	//----- nvinfo : EIATTR_REG_RECONFIG
	.align		4
.L_563:
        /*04e8*/ 	.byte	0x01, 0x54
	.zero		2


	//----- nvinfo : EIATTR_SYSCALL_OFFSETS
	.align		4
        /*04ec*/ 	.byte	0x04, 0x46
        /*04ee*/ 	.short	(.L_565 - .L_564)


	//   ....[0]....
.L_564:
        /*04f0*/ 	.word	0x00001850


	//   ....[1]....
        /*04f4*/ 	.word	0x0000d350


	//   ....[2]....
        /*04f8*/ 	.word	0x0000d490


	//   ....[3]....
        /*04fc*/ 	.word	0x0000d590


	//----- nvinfo : EIATTR_MBARRIER_INSTR_OFFSETS
	.align		4
.L_565:
        /*0500*/ 	.byte	0x04, 0x39
        /*0502*/ 	.short	(.L_567 - .L_566)


	//   ....[0]....
.L_566:
        /*0504*/ 	.word	0x000002a0
        /*0508*/ 	.word	0x000000ff
        /*050c*/ 	.word	0x00034800
        /*0510*/ 	.short	0x0100
        /*0512*/ 	.byte	0x08
	.zero		1


	//   ....[1]....
        /*0514*/ 	.word	0x000002b0
        /*0518*/ 	.word	0x000000ff
        /*051c*/ 	.word	0x00034820
        /*0520*/ 	.short	0x0100
        /*0522*/ 	.byte	0x08
	.zero		1


	//   ....[2]....
        /*0524*/ 	.word	0x000003a0
        /*0528*/ 	.word	0x000000ff
        /*052c*/ 	.word	0x00034830
        /*0530*/ 	.short	0x0100
        /*0532*/ 	.byte	0x08
	.zero		1


	//   ....[3]....
        /*0534*/ 	.word	0x000003b0
        /*0538*/ 	.word	0x000000ff
        /*053c*/ 	.word	0x00034840
        /*0540*/ 	.short	0x0100
        /*0542*/ 	.byte	0x08
	.zero		1


	//   ....[4]....
        /*0544*/ 	.word	0x000003c0
        /*0548*/ 	.word	0x000000ff
        /*054c*/ 	.word	0x00034838
        /*0550*/ 	.short	0x0100
        /*0552*/ 	.byte	0x08
	.zero		1


	//   ....[5]....
        /*0554*/ 	.word	0x000003d0
        /*0558*/ 	.word	0x000000ff
        /*055c*/ 	.word	0x00034848
        /*0560*/ 	.short	0x0100
        /*0562*/ 	.byte	0x08
	.zero		1


	//   ....[6]....
        /*0564*/ 	.word	0x00000500
        /*0568*/ 	.word	0x000000ff
        /*056c*/ 	.word	0x00034850
        /*0570*/ 	.short	0x0100
        /*0572*/ 	.byte	0x08
	.zero		1


	//   ....[7]....
        /*0574*/ 	.word	0x00000510
        /*0578*/ 	.word	0x000000ff
        /*057c*/ 	.word	0x00034860
        /*0580*/ 	.short	0x0100
        /*0582*/ 	.byte	0x08
	.zero		1


	//   ....[8]....
        /*0584*/ 	.word	0x00000520
        /*0588*/ 	.word	0x000000ff
        /*058c*/ 	.word	0x00034858
        /*0590*/ 	.short	0x0100
        /*0592*/ 	.byte	0x08
	.zero		1


	//   ....[9]....
        /*0594*/ 	.word	0x00000530
        /*0598*/ 	.word	0x000000ff
        /*059c*/ 	.word	0x00034868
        /*05a0*/ 	.short	0x0100
        /*05a2*/ 	.byte	0x08
	.zero		1


	//   ....[10]....
        /*05a4*/ 	.word	0x00000620
        /*05a8*/ 	.word	0x000000ff
        /*05ac*/ 	.word	0x00034870
        /*05b0*/ 	.short	0x0100
        /*05b2*/ 	.byte	0x06
	.zero		1


	//   ....[11]....
        /*05b4*/ 	.word	0x00000630
        /*05b8*/ 	.word	0x000000ff
        /*05bc*/ 	.word	0x00034880
        /*05c0*/ 	.short	0x0100
        /*05c2*/ 	.byte	0x06
	.zero		1


	//   ....[12]....
        /*05c4*/ 	.word	0x00000640
        /*05c8*/ 	.word	0x000000ff
        /*05cc*/ 	.word	0x00034878
        /*05d0*/ 	.short	0x0100
        /*05d2*/ 	.byte	0x06
	.zero		1


	//   ....[13]....
        /*05d4*/ 	.word	0x00000650
        /*05d8*/ 	.word	0x000000ff
        /*05dc*/ 	.word	0x00034888
        /*05e0*/ 	.short	0x0100
        /*05e2*/ 	.byte	0x06
	.zero		1


	//   ....[14]....
        /*05e4*/ 	.word	0x00000780
        /*05e8*/ 	.word	0x000000ff
        /*05ec*/ 	.word	0x00034890
        /*05f0*/ 	.short	0x0100
        /*05f2*/ 	.byte	0x08
	.zero		1


	//   ....[15]....
        /*05f4*/ 	.word	0x00000790
        /*05f8*/ 	.word	0x000000ff
        /*05fc*/ 	.word	0x000348a0
        /*0600*/ 	.short	0x0100
        /*0602*/ 	.byte	0x08
	.zero		1


	//   ....[16]....
        /*0604*/ 	.word	0x000007a0
        /*0608*/ 	.word	0x000000ff
        /*060c*/ 	.word	0x00034898
        /*0610*/ 	.short	0x0100
        /*0612*/ 	.byte	0x08
	.zero		1


	//   ....[17]....
        /*0614*/ 	.word	0x000007b0
        /*0618*/ 	.word	0x000000ff
        /*061c*/ 	.word	0x000348a8
        /*0620*/ 	.short	0x0100
        /*0622*/ 	.byte	0x08
	.zero		1


	//   ....[18]....
        /*0624*/ 	.word	0x000008e0
        /*0628*/ 	.word	0x000000ff
        /*062c*/ 	.word	0x000348b0
        /*0630*/ 	.short	0x0100
        /*0632*/ 	.byte	0x08
	.zero		1


	//   ....[19]....
        /*0634*/ 	.word	0x000008f0
        /*0638*/ 	.word	0x000000ff
        /*063c*/ 	.word	0x000348c0
        /*0640*/ 	.short	0x0100
        /*0642*/ 	.byte	0x08
	.zero		1


	//   ....[20]....
        /*0644*/ 	.word	0x00000900
        /*0648*/ 	.word	0x000000ff
        /*064c*/ 	.word	0x000348b8
        /*0650*/ 	.short	0x0100
        /*0652*/ 	.byte	0x08
	.zero		1


	//   ....[21]....
        /*0654*/ 	.word	0x00000910
        /*0658*/ 	.word	0x000000ff
        /*065c*/ 	.word	0x000348c8
        /*0660*/ 	.short	0x0100
        /*0662*/ 	.byte	0x08
	.zero		1


	//   ....[22]....
        /*0664*/ 	.word	0x000018f0
        /*0668*/ 	.word	0x000000ff
        /*066c*/ 	.word	0x00034800
        /*0670*/ 	.short	0x010a
        /*0672*/ 	.byte	0x26
	.zero		1


	//   ....[23]....
        /*0674*/ 	.word	0x00001970
        /*0678*/ 	.word	0x00000002
        /*067c*/ 	.word	0x00034830
        /*0680*/ 	.short	0x010a
        /*0682*/ 	.byte	0x3f
	.zero		1


	//   ....[24]....
        /*0684*/ 	.word	0x000019e0
        /*0688*/ 	.word	0x00000002
        /*068c*/ 	.word	0x00034830
        /*0690*/ 	.short	0x010a
        /*0692*/ 	.byte	0x3f
	.zero		1


	//   ....[25]....
        /*0694*/ 	.word	0x00002480
        /*0698*/ 	.word	0x00000002
        /*069c*/ 	.word	0x00000000
        /*06a0*/ 	.short	0x0101
        /*06a2*/ 	.byte	0x3f
	.zero		1


	//   ....[26]....
        /*06a4*/ 	.word	0x00004360
        /*06a8*/ 	.word	0x000000ff
        /*06ac*/ 	.word	0x00034830
        /*06b0*/ 	.short	0x010a
        /*06b2*/ 	.byte	0x07
	.zero		1


	//   ....[27]....
        /*06b4*/ 	.word	0x000043a0
        /*06b8*/ 	.word	0x000000ff
        /*06bc*/ 	.word	0x00034830
        /*06c0*/ 	.short	0x010a
        /*06c2*/ 	.byte	0x07
	.zero		1


	//   ....[28]....
        /*06c4*/ 	.word	0x00004cc0
        /*06c8*/ 	.word	0x000000ff
        /*06cc*/ 	.word	0x00034850
        /*06d0*/ 	.short	0x010a
        /*06d2*/ 	.byte	0x0a
	.zero		1


	//   ....[29]....
        /*06d4*/ 	.word	0x00004d00
        /*06d8*/ 	.word	0x000000ff
        /*06dc*/ 	.word	0x00034850
        /*06e0*/ 	.short	0x010a
        /*06e2*/ 	.byte	0x0a
	.zero		1


	//   ....[30]....
        /*06e4*/ 	.word	0x00006a70
        /*06e8*/ 	.word	0x00000005
        /*06ec*/ 	.word	0x00000000
        /*06f0*/ 	.short	0x0101
        /*06f2*/ 	.byte	0x3f
	.zero		1


	//   ....[31]....
        /*06f4*/ 	.word	0x00006ad0
        /*06f8*/ 	.word	0x00000032
        /*06fc*/ 	.word	0x00000000
        /*0700*/ 	.short	0x0101
        /*0702*/ 	.byte	0x3f
	.zero		1


	//   ....[32]....
        /*0704*/ 	.word	0x00006e00
        /*0708*/ 	.word	0x000000ff
        /*070c*/ 	.word	0x00034830
        /*0710*/ 	.short	0x010a
        /*0712*/ 	.byte	0x07
	.zero		1


	//   ....[33]....
        /*0714*/ 	.word	0x00006e40
        /*0718*/ 	.word	0x000000ff
        /*071c*/ 	.word	0x00034830
        /*0720*/ 	.short	0x010a
        /*0722*/ 	.byte	0x07
	.zero		1


	//   ....[34]....
        /*0724*/ 	.word	0x00007760
        /*0728*/ 	.word	0x000000ff
        /*072c*/ 	.word	0x00034850
        /*0730*/ 	.short	0x010a
        /*0732*/ 	.byte	0x0b
	.zero		1


	//   ....[35]....
        /*0734*/ 	.word	0x000077a0
        /*0738*/ 	.word	0x000000ff
        /*073c*/ 	.word	0x00034850
        /*0740*/ 	.short	0x010a
        /*0742*/ 	.byte	0x0b
	.zero		1


	//   ....[36]....
        /*0744*/ 	.word	0x00008870
        /*0748*/ 	.word	0x0000001b
        /*074c*/ 	.word	0x00000000
        /*0750*/ 	.short	0x0101
        /*0752*/ 	.byte	0x3f
	.zero		1


	//   ....[37]....
        /*0754*/ 	.word	0x00008900
        /*0758*/ 	.word	0x0000001f
        /*075c*/ 	.word	0x00000000
        /*0760*/ 	.short	0x0101
        /*0762*/ 	.byte	0x3f
	.zero		1


	//   ....[38]....
        /*0764*/ 	.word	0x00009310
        /*0768*/ 	.word	0x000000ff
        /*076c*/ 	.word	0x00034850
        /*0770*/ 	.short	0x010a
        /*0772*/ 	.byte	0x05
	.zero		1


	//   ....[39]....
        /*0774*/ 	.word	0x00009350
        /*0778*/ 	.word	0x000000ff
        /*077c*/ 	.word	0x00034850
        /*0780*/ 	.short	0x010a
        /*0782*/ 	.byte	0x05
	.zero		1


	//   ....[40]....
        /*0784*/ 	.word	0x00009890
        /*0788*/ 	.word	0x00000000
        /*078c*/ 	.word	0x00000000
        /*0790*/ 	.short	0x0101
        /*0792*/ 	.byte	0x3f
	.zero		1


	//   ....[41]....
        /*0794*/ 	.word	0x0000acb0
        /*0798*/ 	.word	0x00000000
        /*079c*/ 	.word	0x00000000
        /*07a0*/ 	.short	0x0101
        /*07a2*/ 	.byte	0x3f
	.zero		1


	//   ....[42]....
        /*07a4*/ 	.word	0x0000dcd0
        /*07a8*/ 	.word	0x00000008
        /*07ac*/ 	.word	0x00034840
        /*07b0*/ 	.short	0x010a
        /*07b2*/ 	.byte	0x3f
	.zero		1


	//   ....[43]....
        /*07b4*/ 	.word	0x0000e280
        /*07b8*/ 	.word	0x00000009
        /*07bc*/ 	.word	0x00034820
        /*07c0*/ 	.short	0x010a
        /*07c2*/ 	.byte	0x3f
	.zero		1


	//   ....[44]....
        /*07c4*/ 	.word	0x0000e5b0
        /*07c8*/ 	.word	0x00000002
        /*07cc*/ 	.word	0x00034840
        /*07d0*/ 	.short	0x010a
        /*07d2*/ 	.byte	0x3f
	.zero		1


	//   ....[45]....
        /*07d4*/ 	.word	0x0000e8b0
        /*07d8*/ 	.word	0x00000003
        /*07dc*/ 	.word	0x00000060
        /*07e0*/ 	.short	0x010a
        /*07e2*/ 	.byte	0x3f
	.zero		1


	//   ....[46]....
        /*07e4*/ 	.word	0x0000ee80
        /*07e8*/ 	.word	0x00000002
        /*07ec*/ 	.word	0x00034840
        /*07f0*/ 	.short	0x010a
        /*07f2*/ 	.byte	0x3f
	.zero		1


	//   ....[47]....
        /*07f4*/ 	.word	0x0000f180
        /*07f8*/ 	.word	0x00000003
        /*07fc*/ 	.word	0x00000060
        /*0800*/ 	.short	0x010a
        /*0802*/ 	.byte	0x3f
	.zero		1


	//   ....[48]....
        /*0804*/ 	.word	0x0000f650
        /*0808*/ 	.word	0x00000002
        /*080c*/ 	.word	0x00034840
        /*0810*/ 	.short	0x010a
        /*0812*/ 	.byte	0x3f
	.zero		1


	//   ....[49]....
        /*0814*/ 	.word	0x0000f960
        /*0818*/ 	.word	0x00000002
        /*081c*/ 	.word	0x00000060
        /*0820*/ 	.short	0x010a
        /*0822*/ 	.byte	0x3f
	.zero		1


	//   ....[50]....
        /*0824*/ 	.word	0x0000fde0
        /*0828*/ 	.word	0x00000003
        /*082c*/ 	.word	0x00034860
        /*0830*/ 	.short	0x010a
        /*0832*/ 	.byte	0x3f
	.zero		1


	//   ....[51]....
        /*0834*/ 	.word	0x00010df0
        /*0838*/ 	.word	0x00000000
        /*083c*/ 	.word	0x00034820
        /*0840*/ 	.short	0x010a
        /*0842*/ 	.byte	0x3f
	.zero		1


	//   ....[52]....
        /*0844*/ 	.word	0x00010fd0
        /*0848*/ 	.word	0x00000006
        /*084c*/ 	.word	0x00000000
        /*0850*/ 	.short	0x010a
        /*0852*/ 	.byte	0x3f
	.zero		1


	//   ....[53]....
        /*0854*/ 	.word	0x00011040
        /*0858*/ 	.word	0x00000007
        /*085c*/ 	.word	0x00000000
        /*0860*/ 	.short	0x010a
        /*0862*/ 	.byte	0x3f
	.zero		1


	//   ....[54]....
        /*0864*/ 	.word	0x000110b0
        /*0868*/ 	.word	0x00000004
        /*086c*/ 	.word	0x00000000
        /*0870*/ 	.short	0x010a
        /*0872*/ 	.byte	0x3f
	.zero		1


	//   ....[55]....
        /*0874*/ 	.word	0x000110e0
        /*0878*/ 	.word	0x00000003
        /*087c*/ 	.word	0x00000000
        /*0880*/ 	.short	0x010a
        /*0882*/ 	.byte	0x3f
	.zero		1


	//   ....[56]....
        /*0884*/ 	.word	0x00011150
        /*0888*/ 	.word	0x00000003
        /*088c*/ 	.word	0x00034800
        /*0890*/ 	.short	0x010a
        /*0892*/ 	.byte	0x3f
	.zero		1


	//   ....[57]....
        /*0894*/ 	.word	0x000111a0
        /*0898*/ 	.word	0x00000002
        /*089c*/ 	.word	0x00034830
        /*08a0*/ 	.short	0x010a
        /*08a2*/ 	.byte	0x3f
	.zero		1


	//   ....[58]....
        /*08a4*/ 	.word	0x00011200
        /*08a8*/ 	.word	0x00000007
        /*08ac*/ 	.word	0x00034830
        /*08b0*/ 	.short	0x010a
        /*08b2*/ 	.byte	0x3f
	.zero		1


	//   ....[59]....
        /*08b4*/ 	.word	0x00011260
        /*08b8*/ 	.word	0x00000003
        /*08bc*/ 	.word	0x00034850
        /*08c0*/ 	.short	0x010a
        /*08c2*/ 	.byte	0x3f
	.zero		1


	//   ....[60]....
        /*08c4*/ 	.word	0x000112c0
        /*08c8*/ 	.word	0x00000007
        /*08cc*/ 	.word	0x00034830
        /*08d0*/ 	.short	0x010a
        /*08d2*/ 	.byte	0x3f
	.zero		1


	//   ....[61]....
        /*08d4*/ 	.word	0x00011320
        /*08d8*/ 	.word	0x00000003
        /*08dc*/ 	.word	0x00034850
        /*08e0*/ 	.short	0x010a
        /*08e2*/ 	.byte	0x3f
	.zero		1


	//   ....[62]....
        /*08e4*/ 	.word	0x00011380
        /*08e8*/ 	.word	0x00000003
        /*08ec*/ 	.word	0x00034850
        /*08f0*/ 	.short	0x010a
        /*08f2*/ 	.byte	0x3f
	.zero		1


	//   ....[63]....
        /*08f4*/ 	.word	0x00011520
        /*08f8*/ 	.word	0x00000008
        /*08fc*/ 	.word	0x00034840
        /*0900*/ 	.short	0x010a
        /*0902*/ 	.byte	0x3f
	.zero		1


	//   ....[64]....
        /*0904*/ 	.word	0x000115a0
        /*0908*/ 	.word	0x00000008
        /*090c*/ 	.word	0x00034820
        /*0910*/ 	.short	0x010a
        /*0912*/ 	.byte	0x3f
	.zero		1


	//   ....[65]....
        /*0914*/ 	.word	0x000115f0
        /*0918*/ 	.word	0x00000002
        /*091c*/ 	.word	0x00034840
        /*0920*/ 	.short	0x010a
        /*0922*/ 	.byte	0x3f
	.zero		1


	//   ....[66]....
        /*0924*/ 	.word	0x00011640
        /*0928*/ 	.word	0x00000003
        /*092c*/ 	.word	0x00000060
        /*0930*/ 	.short	0x010a
        /*0932*/ 	.byte	0x3f
	.zero		1


	//   ....[67]....
        /*0934*/ 	.word	0x00011690
        /*0938*/ 	.word	0x00000002
        /*093c*/ 	.word	0x00034840
        /*0940*/ 	.short	0x010a
        /*0942*/ 	.byte	0x3f
	.zero		1


	//   ....[68]....
        /*0944*/ 	.word	0x000116e0
        /*0948*/ 	.word	0x00000003
        /*094c*/ 	.word	0x00000060
        /*0950*/ 	.short	0x010a
        /*0952*/ 	.byte	0x3f
	.zero		1


	//   ....[69]....
        /*0954*/ 	.word	0x00011730
        /*0958*/ 	.word	0x00000002
        /*095c*/ 	.word	0x00034840
        /*0960*/ 	.short	0x010a
        /*0962*/ 	.byte	0x3f
	.zero		1


	//   ....[70]....
        /*0964*/ 	.word	0x00011780
        /*0968*/ 	.word	0x00000002
        /*096c*/ 	.word	0x00000060
        /*0970*/ 	.short	0x010a
        /*0972*/ 	.byte	0x3f
	.zero		1


	//   ....[71]....
        /*0974*/ 	.word	0x000117d0
        /*0978*/ 	.word	0x00000003
        /*097c*/ 	.word	0x00034860
        /*0980*/ 	.short	0x010a
        /*0982*/ 	.byte	0x3f
	.zero		1


	//   ....[72]....
        /*0984*/ 	.word	0x00012190
        /*0988*/ 	.word	0x00000000
        /*098c*/ 	.word	0x00034820
        /*0990*/ 	.short	0x010a
        /*0992*/ 	.byte	0x3f
	.zero		1


	//   ....[73]....
        /*0994*/ 	.word	0x00012330
        /*0998*/ 	.word	0x00000006
        /*099c*/ 	.word	0x00000000
        /*09a0*/ 	.short	0x010a
        /*09a2*/ 	.byte	0x3f
	.zero		1


	//   ....[74]....
        /*09a4*/ 	.word	0x00012380
        /*09a8*/ 	.word	0x00000007
        /*09ac*/ 	.word	0x00000000
        /*09b0*/ 	.short	0x010a
        /*09b2*/ 	.byte	0x3f
	.zero		1


	//   ....[75]....
        /*09b4*/ 	.word	0x000123d0
        /*09b8*/ 	.word	0x00000004
        /*09bc*/ 	.word	0x00000000
        /*09c0*/ 	.short	0x010a
        /*09c2*/ 	.byte	0x3f
	.zero		1


	//----- nvinfo : EIATTR_NUM_MBARRIERS
	.align		4
.L_567:
        /*09c4*/ 	.byte	0x03, 0x38
        /*09c6*/ 	.short	0x0016


	//----- nvinfo : EIATTR_EXIT_INSTR_OFFSETS
	.align		4
        /*09c8*/ 	.byte	0x04, 0x1c
        /*09ca*/ 	.short	(.L_569 - .L_568)


	//   ....[0]....
.L_568:
        /*09cc*/ 	.word	0x00000a80


	//   ....[1]....
        /*09d0*/ 	.word	0x0000be80


	//   ....[2]....
        /*09d4*/ 	.word	0x0000bee0


	//   ....[3]....
        /*09d8*/ 	.word	0x00011130


	//----- nvinfo : EIATTR_MAX_THREADS
	.align		4
.L_569:
        /*09dc*/ 	.byte	0x04, 0x05
        /*09de*/ 	.short	(.L_571 - .L_570)
.L_570:
        /*09e0*/ 	.word	0x00000180
        /*09e4*/ 	.word	0x00000001
        /*09e8*/ 	.word	0x00000001


	//----- nvinfo : EIATTR_CRS_STACK_SIZE
	.align		4
.L_571:
        /*09ec*/ 	.byte	0x04, 0x1e
        /*09ee*/ 	.short	(.L_573 - .L_572)
.L_572:
        /*09f0*/ 	.word	0x00000000


	//----- nvinfo : EIATTR_CBANK_PARAM_SIZE
	.align		4
.L_573:
        /*09f4*/ 	.byte	0x03, 0x19
        /*09f6*/ 	.short	0x0a70


	//----- nvinfo : EIATTR_PARAM_CBANK
	.align		4
        /*09f8*/ 	.byte	0x04, 0x0a
        /*09fa*/ 	.short	(.L_575 - .L_574)
	.align		4
.L_574:
        /*09fc*/ 	.word	index@(.nv.constant0._ZN7cutlass13device_kernelIN5flash11enable_sm90INS1_16FlashAttnFwdSm90INS1_25CollectiveMainloopFwdSm90ILi2EN4cute5tupleIJNS5_1CILi1EEES8_S8_EEENS6_IJNS7_ILi128EEESA_NS7_ILi192EEEEEELi128ENS_10bfloat16_tEfNS_4arch4Sm90ELb1ELb0ELb0ELb1ELb0ELb0ELb0ELb1ELb1ELb0ELb0ELb0EEENS1_21CollectiveEpilogueFwdINS6_IJSA_SA_SA_EEES9_SD_SF_Li256ELb1ELb0ELb0ELb0EEENS1_36VarlenDynamicPersistentTileSchedulerILi128ELi128ELi256ELi32ELb0ELb0ELb1ELb1ELb1ELb1EEEEEEEEEvNT_6ParamsE)
        /*0a00*/ 	.short	0x0210
        /*0a02*/ 	.short	0x0a70


	//----- nvinfo : EIATTR_SW_WAR
	.align		4
.L_575:
        /*0a04*/ 	.byte	0x04, 0x36
        /*0a06*/ 	.short	(.L_577 - .L_576)
.L_576:
        /*0a08*/ 	.word	0x00000008
.L_577:


//--------------------- .nv.info._ZN7cutlass13device_kernelIN5flash11enable_sm90INS1_16FlashAttnFwdSm90INS1_25CollectiveMainloopFwdSm90ILi2EN4cute5tupleIJNS5_1CILi1EEES8_S8_EEENS6_IJNS7_ILi128EEESA_NS7_ILi192EEEEEELi128ENS_10bfloat16_tEfNS_4arch4Sm90ELb1ELb0ELb0ELb1ELb0ELb1ELb0ELb1ELb1ELb0ELb0ELb0EEENS1_21CollectiveEpilogueFwdINS6_IJSA_SA_SA_EEES9_SD_SF_Li256ELb1ELb0ELb0ELb0EEENS1_36VarlenDynamicPersistentTileSchedulerILi128ELi128ELi256ELi32ELb0ELb0ELb1ELb1ELb1ELb1EEEEEEEEEvNT_6ParamsE --------------------------
	.section	.nv.info._ZN7cutlass13device_kernelIN5flash11enable_sm90INS1_16FlashAttnFwdSm90INS1_25CollectiveMainloopFwdSm90ILi2EN4cute5tupleIJNS5_1CILi1EEES8_S8_EEENS6_IJNS7_ILi128EEESA_NS7_ILi192EEEEEELi128ENS_10bfloat16_tEfNS_4arch4Sm90ELb1ELb0ELb0ELb1ELb0ELb1ELb0ELb1ELb1ELb0ELb0ELb0EEENS1_21CollectiveEpilogueFwdINS6_IJSA_SA_SA_EEES9_SD_SF_Li256ELb1ELb0ELb0ELb0EEENS1_36VarlenDynamicPersistentTileSchedulerILi128ELi128ELi256ELi32ELb0ELb0ELb1ELb1ELb1ELb1EEEEEEEEEvNT_6ParamsE,"",@"SHT_CUDA_INFO"
	.sectionflags	@""
	.align	4


	//----- nvinfo : EIATTR_CUDA_API_VERSION
	.align		4
        /*0000*/ 	.byte	0x04, 0x37
        /*0002*/ 	.short	(.L_579 - .L_578)
.L_578:
        /*0004*/ 	.word	0x00000082


	//----- nvinfo : EIATTR_KPARAM_INFO
	.align		4
.L_579:
        /*0008*/ 	.byte	0x04, 0x17
        /*000a*/ 	.short	(.L_581 - .L_580)
.L_580:
        /*000c*/ 	.word	0x00000000
        /*0010*/ 	.short	0x0000
        /*0012*/ 	.short	0x0070
        /*0014*/ 	.byte	0x00, 0xf0, 0x01, 0x28


	//----- nvinfo : EIATTR_SPARSE_MMA_MASK
	.align		4
.L_581:
        /*0018*/ 	.byte	0x03, 0x50
        /*001a*/ 	.short	0x0000


	//----- nvinfo : EIATTR_MAXREG_COUNT
	.align		4
        /*001c*/ 	.byte	0x03, 0x1b
        /*001e*/ 	.short	0x00a8


	//----- nvinfo : EIATTR_NUM_BARRIERS
	.align		4
        /*0020*/ 	.byte	0x02, 0x4c
        /*0022*/ 	.byte	0x10
	.zero		1


	//----- nvinfo : EIATTR_EXTERNS
	.align		4
        /*0024*/ 	.byte	0x04, 0x0f
        /*0026*/ 	.short	(.L_583 - .L_582)


	//   ....[0]....
	.align		4
.L_582:
        /*0028*/ 	.word	index@(__assertfail)


	//----- nvinfo : EIATTR_ANNOTATIONS
	.align		4
.L_583:
        /*002c*/ 	.byte	0x04, 0x55
        /*002e*/ 	.short	(.L_585 - .L_584)


	//   ....[0]....
.L_584:
        /* <DEDUP_REMOVED lines=65> */


	//----- nvinfo : EIATTR_MERCURY_ISA_VERSION
	.align		4
.L_585:
        /*0430*/ 	.byte	0x03, 0x5f
        /*0432*/ 	.short	0x0101


	//----- nvinfo : EIATTR_UNUSED_LOAD_BYTE_OFFSET
	.align		4
        /*0434*/ 	.byte	0x04, 0x44
        /*0436*/ 	.short	(.L_587 - .L_586)


	//   ....[0]....
.L_586:
        /*0438*/ 	.word	0x00000ae0
        /*043c*/ 	.word	0x0000fff0


	//   ....[1]....
        /*0440*/ 	.word	0x0001b350
        /*0444*/ 	.word	0x0000fff0


	//----- nvinfo : EIATTR_INT_WARP_WIDE_INSTR_OFFSETS
	.align		4
.L_587:
        /*0448*/ 	.byte	0x04, 0x31
        /*044a*/ 	.short	(.L_589 - .L_588)


	//   ....[0]....
.L_588:
        /*044c*/ 	.word	0x000001c0


	//   ....[1]....
        /*0450*/ 	.word	0x00000200


	//   ....[2]....
        /*0454*/ 	.word	0x00000270


	//   ....[3]....
        /*0458*/ 	.word	0x0001f3a0


	//   ....[4]....
        /*045c*/ 	.word	0x0001f430


	//   ....[5]....
        /*0460*/ 	.word	0x0001f8b0


	//   ....[6]....
        /*0464*/ 	.word	0x0001f8e0


	//   ....[7]....
        /*0468*/ 	.word	0x0001faf0


	//   ....[8]....
        /*046c*/ 	.word	0x0001fbe0


	//   ....[9]....
        /*0470*/ 	.word	0x00021f10


	//   ....[10]....
        /*0474*/ 	.word	0x00021fa0


	//----- nvinfo : EIATTR_COOP_GROUP_MASK_REGIDS
	.align		4
.L_589:
        /*0478*/ 	.byte	0x04, 0x29
        /*047a*/ 	.short	(.L_591 - .L_590)


	//   ....[0]....
.L_590:
        /*047c*/ 	.word	0xffffffff


	//   ....[1]....
        /*0480*/ 	.word	0xffffffff


	//   ....[2]....
        /*0484*/ 	.word	0xffffffff


	//   ....[3]....
        /*0488*/ 	.word	0xffffffff


	//   ....[4]....
        /*048c*/ 	.word	0xffffffff


	//   ....[5]....
        /*0490*/ 	.word	0xffffffff


	//   ....[6]....
        /*0494*/ 	.word	0xffffffff


	//   ....[7]....
        /*0498*/ 	.word	0xffffffff


	//   ....[8]....
        /*049c*/ 	.word	0xffffffff


	//   ....[9]....
        /*04a0*/ 	.word	0xffffffff


	//   ....[10]....
        /*04a4*/ 	.word	0xffffffff


	//   ....[11]....
        /*04a8*/ 	.word	0xffffffff


	//   ....[12]....
        /*04ac*/ 	.word	0xffffffff


	//   ....[13]....
        /*04b0*/ 	.word	0xffffffff


	//   ....[14]....
        /*04b4*/ 	.word	0xffffffff


	//   ....[15]....
        /*04b8*/ 	.word	0xffffffff


	//   ....[16]....
        /*04bc*/ 	.word	0xffffffff


	//   ....[17]....
        /*04c0*/ 	.word	0xffffffff


	//   ....[18]....
        /*04c4*/ 	.word	0xffffffff


	//   ....[19]....
        /*04c8*/ 	.word	0xffffffff


	//   ....[20]....
        /*04cc*/ 	.word	0xffffffff


	//   ....[21]....
        /*04d0*/ 	.word	0xffffffff


	//   ....[22]....
        /*04d4*/ 	.word	0xffffffff


	//   ....[23]....
        /*04d8*/ 	.word	0xffffffff


	//   ....[24]....
        /*04dc*/ 	.word	0xffffffff


	//   ....[25]....
        /*04e0*/ 	.word	0xffffffff


	//   ....[26]....
        /*04e4*/ 	.word	0xffffffff


	//   ....[27]....
        /*04e8*/ 	.word	0xffffffff


	//   ....[28]....
        /*04ec*/ 	.word	0xffffffff


	//   ....[29]....
        /*04f0*/ 	.word	0xffffffff


	//   ....[30]....
        /*04f4*/ 	.word	0xffffffff


	//   ....[31]....
        /*04f8*/ 	.word	0xffffffff


	//   ....[32]....
        /*04fc*/ 	.word	0xffffffff


	//   ....[33]....
        /*0500*/ 	.word	0xffffffff


	//   ....[34]....
        /*0504*/ 	.word	0xffffffff


	//   ....[35]....
        /*0508*/ 	.word	0xffffffff


	//   ....[36]....
        /*050c*/ 	.word	0xffffffff


	//   ....[37]....
        /*0510*/ 	.word	0xffffffff


	//   ....[38]....
        /*0514*/ 	.word	0xffffffff


	//   ....[39]....
        /*0518*/ 	.word	0xffffffff


	//   ....[40]....
        /*051c*/ 	.word	0xffffffff


	//   ....[41]....
        /*0520*/ 	.word	0xffffffff


	//   ....[42]....
        /*0524*/ 	.word	0xffffffff


	//   ....[43]....
        /*0528*/ 	.word	0xffffffff


	//   ....[44]....
        /*052c*/ 	.word	0xffffffff


	//   ....[45]....
        /*0530*/ 	.word	0xffffffff


	//   ....[46]....
        /*0534*/ 	.word	0xffffffff


	//   ....[47]....
        /*0538*/ 	.word	0xffffffff


	//   ....[48]....
        /*053c*/ 	.word	0xffffffff


	//   ....[49]....
        /*0540*/ 	.word	0xffffffff


	//   ....[50]....
        /*0544*/ 	.word	0xffffffff


	//   ....[51]....
        /*0548*/ 	.word	0xffffffff


	//   ....[52]....
        /*054c*/ 	.word	0xffffffff


	//   ....[53]....
        /*0550*/ 	.word	0xffffffff


	//   ....[54]....
        /*0554*/ 	.word	0xffffffff


	//   ....[55]....
        /*0558*/ 	.word	0xffffffff


	//   ....[56]....
        /*055c*/ 	.word	0xffffffff


	//   ....[57]....
        /*0560*/ 	.word	0xffffffff


	//   ....[58]....
        /*0564*/ 	.word	0x0500000f


	//   ....[59]....
        /*0568*/ 	.word	0x0500000f


	//   ....[60]....
        /*056c*/ 	.word	0x0500000f


	//   ....[61]....
        /*0570*/ 	.word	0x0500000f


	//   ....[62]....
        /*0574*/ 	.word	0x0500000f


	//   ....[63]....
        /*0578*/ 	.word	0x0500000f


	//   ....[64]....
        /*057c*/ 	.word	0x0500000f


	//   ....[65]....
        /*0580*/ 	.word	0x0500000f


	//   ....[66]....
        /*0584*/ 	.word	0x0500000f


	//   ....[67]....
        /*0588*/ 	.word	0x0500000f


	//   ....[68]....
        /*058c*/ 	.word	0x0500000f


	//   ....[69]....
        /*0590*/ 	.word	0x0500000f


	//   ....[70]....
        /*0594*/ 	.word	0x0500000f


	//   ....[71]....
        /*0598*/ 	.word	0x0500000f


	//   ....[72]....
        /*059c*/ 	.word	0x0500000f


	//   ....[73]....
        /*05a0*/ 	.word	0x0500000f


	//   ....[74]....
        /*05a4*/ 	.word	0x0500000f


	//   ....[75]....
        /*05a8*/ 	.word	0x0500000f


	//   ....[76]....
        /*05ac*/ 	.word	0x0500000f


	//   ....[77]....
        /*05b0*/ 	.word	0x0500000f


	//   ....[78]....
        /*05b4*/ 	.word	0x0500000f


	//   ....[79]....
        /*05b8*/ 	.word	0x0500000f


	//   ....[80]....
        /*05bc*/ 	.word	0x0500000f


	//   ....[81]....
        /*05c0*/ 	.word	0x0500000f


	//   ....[82]....
        /*05c4*/ 	.word	0x0500000f


	//   ....[83]....
        /*05c8*/ 	.word	0x0500000f


	//   ....[84]....
        /*05cc*/ 	.word	0x0500000f


	//   ....[85]....
        /*05d0*/ 	.word	0x0500000f


	//   ....[86]....
        /*05d4*/ 	.word	0x0500000f


	//   ....[87]....
        /*05d8*/ 	.word	0x0500000f


	//   ....[88]....
        /*05dc*/ 	.word	0x0500000f


	//   ....[89]....
        /*05e0*/ 	.word	0x0500000f


	//   ....[90]....
        /*05e4*/ 	.word	0x0500000f


	//   ....[91]....
        /*05e8*/ 	.word	0x0500000f


	//   ....[92]....
        /*05ec*/ 	.word	0x0500000f


	//   ....[93]....
        /*05f0*/ 	.word	0x0500000f


	//----- nvinfo : EIATTR_COOP_GROUP_INSTR_OFFSETS
	.align		4
.L_591:
        /*05f4*/ 	.byte	0x04, 0x28
        /*05f6*/ 	.short	(.L_593 - .L_592)


	//   ....[0]....
.L_592:
        /*05f8*/ 	.word	0x00000060


	//   ....[1]....
        /*05fc*/ 	.word	0x000001d0


	//   ....[2]....
        /*0600*/ 	.word	0x00000220


	//   ....[3]....
        /*0604*/ 	.word	0x00000450


	//   ....[4]....
        /*0608*/ 	.word	0x000005b0


	//   ....[5]....
        /*060c*/ 	.word	0x000006d0


	//   ....[6]....
        /*0610*/ 	.word	0x00000830


	//   ....[7]....
        /*0614*/ 	.word	0x0000ad80


	//   ....[8]....
        /*0618*/ 	.word	0x00013930


	//   ....[9]....
        /*061c*/ 	.word	0x00013990


	//   ....[10]....
        /*0620*/ 	.word	0x000142e0


	//   ....[11]....
        /*0624*/ 	.word	0x00014340


	//   ....[12]....
        /*0628*/ 	.word	0x00016a50


	//   ....[13]....
        /*062c*/ 	.word	0x00016b70


	//   ....[14]....
        /*0630*/ 	.word	0x000170b0


	//   ....[15]....
        /*0634*/ 	.word	0x00017160


	//   ....[16]....
        /*0638*/ 	.word	0x000190b0


	//   ....[17]....
        /*063c*/ 	.word	0x000190e0


	//   ....[18]....
        /*0640*/ 	.word	0x00019610


	//   ....[19]....
        /*0644*/ 	.word	0x00019670


	//   ....[20]....
        /*0648*/ 	.word	0x0001acf0


	//   ....[21]....
        /*064c*/ 	.word	0x0001ad00


	//   ....[22]....
        /*0650*/ 	.word	0x0001ad40


	//   ....[23]....
        /*0654*/ 	.word	0x0001ad50


	//   ....[24]....
        /*0658*/ 	.word	0x0001d100


	//   ....[25]....
        /*065c*/ 	.word	0x0001d280


	//   ....[26]....
        /*0660*/ 	.word	0x0001d2b0


	//   ....[27]....
        /*0664*/ 	.word	0x0001d2f0


	//   ....[28]....
        /*0668*/ 	.word	0x0001d350


	//   ....[29]....
        /*066c*/ 	.word	0x0001d3b0


	//   ....[30]....
        /*0670*/ 	.word	0x0001d400


	//   ....[31]....
        /*0674*/ 	.word	0x0001d5b0


	//   ....[32]....
        /*0678*/ 	.word	0x0001d610


	//   ....[33]....
        /*067c*/ 	.word	0x0001d650


	//   ....[34]....
        /*0680*/ 	.word	0x0001d690


	//   ....[35]....
        /*0684*/ 	.word	0x0001d6c0


	//   ....[36]....
        /*0688*/ 	.word	0x0001d6f0


	//   ....[37]....
        /*068c*/ 	.word	0x0001d780


	//   ....[38]....
        /*0690*/ 	.word	0x0001d7e0


	//   ....[39]....
        /*0694*/ 	.word	0x0001d870


	//   ....[40]....
        /*0698*/ 	.word	0x000223e0


	//   ....[41]....
        /*069c*/ 	.word	0x000223f0


	//   ....[42]....
        /*06a0*/ 	.word	0x00022500


	//   ....[43]....
        /*06a4*/ 	.word	0x00022560


	//   ....[44]....
        /*06a8*/ 	.word	0x000225a0


	//   ....[45]....
        /*06ac*/ 	.word	0x000225e0


	//   ....[46]....
        /*06b0*/ 	.word	0x00022610


	//   ....[47]....
        /*06b4*/ 	.word	0x00022640


	//   ....[48]....
        /*06b8*/ 	.word	0x000227d0


	//   ....[49]....
        /*06bc*/ 	.word	0x00022830


	//   ....[50]....
        /*06c0*/ 	.word	0x00022870


	//   ....[51]....
        /*06c4*/ 	.word	0x000228b0


	//   ....[52]....
        /*06c8*/ 	.word	0x000228e0


	//   ....[53]....
        /*06cc*/ 	.word	0x00022910


	//   ....[54]....
        /*06d0*/ 	.word	0x000229d0


	//   ....[55]....
        /*06d4*/ 	.word	0x000229f0


	//   ....[56]....
        /*06d8*/ 	.word	0x00022a60


	//   ....[57]....
        /*06dc*/ 	.word	0x000230f0


	//   ....[58]....
        /*06e0*/ 	.word	0x00023550


	//   ....[59]....
        /*06e4*/ 	.word	0x000235f0


	//   ....[60]....
        /*06e8*/ 	.word	0x00023690


	//   ....[61]....
        /*06ec*/ 	.word	0x00023730


	//   ....[62]....
        /*06f0*/ 	.word	0x000237d0


	//   ....[63]....
        /*06f4*/ 	.word	0x00023870


	//   ....[64]....
        /*06f8*/ 	.word	0x00023910


	//   ....[65]....
        /*06fc*/ 	.word	0x000239b0


	//   ....[66]....
        /*0700*/ 	.word	0x00023aa0


	//   ....[67]....
        /*0704*/ 	.word	0x00023b40


	//   ....[68]....
        /*0708*/ 	.word	0x00023be0


	//   ....[69]....
        /*070c*/ 	.word	0x00023c80


	//   ....[70]....
        /*0710*/ 	.word	0x00023d20


	//   ....[71]....
        /*0714*/ 	.word	0x00023dc0


	//   ....[72]....
        /*0718*/ 	.word	0x00023e60


	//   ....[73]....
        /*071c*/ 	.word	0x00023f00


	//   ....[74]....
        /*0720*/ 	.word	0x00024200


	//   ....[75]....
        /*0724*/ 	.word	0x000244e0


	//   ....[76]....
        /*0728*/ 	.word	0x00024900


	//   ....[77]....
        /*072c*/ 	.word	0x00024990


	//   ....[78]....
        /*0730*/ 	.word	0x00024a30


	//   ....[79]....
        /*0734*/ 	.word	0x00024ae0


	//   ....[80]....
        /*0738*/ 	.word	0x00024b60


	//   ....[81]....
        /*073c*/ 	.word	0x00024be0


	//   ....[82]....
        /*0740*/ 	.word	0x00024c60


	//   ....[83]....
        /*0744*/ 	.word	0x00024ce0


	//   ....[84]....
        /*0748*/ 	.word	0x00024d70


	//   ....[85]....
        /*074c*/ 	.word	0x00024e20


	//   ....[86]....
        /*0750*/ 	.word	0x00024ea0


	//   ....[87]....
        /*0754*/ 	.word	0x00024f20


	//   ....[88]....
        /*0758*/ 	.word	0x00024fa0


	//   ....[89]....
        /*075c*/ 	.word	0x00025020


	//   ....[90]....
        /*0760*/ 	.word	0x00025090


	//   ....[91]....
        /*0764*/ 	.word	0x00025130


	//   ....[92]....
        /*0768*/ 	.word	0x000251c0


	//   ....[93]....
        /*076c*/ 	.word	0x000252f0


	//----- nvinfo : EIATTR_REG_RECONFIG
	.align		4
.L_593:
        /*0770*/ 	.byte	0x01, 0x54
	.zero		2


	//----- nvinfo : EIATTR_SYSCALL_OFFSETS
	.align		4
        /*0774*/ 	.byte	0x04, 0x46
        /*0776*/ 	.short	(.L_595 - .L_594)


	//   ....[0]....
.L_594:
        /*0778*/ 	.word	0x000019a0


	//   ....[1]....
        /*077c*/ 	.word	0x00001af0


	//   ....[2]....
        /*0780*/ 	.word	0x0000af30


	//   ....[3]....
        /*0784*/ 	.word	0x0000b3a0


	//   ....[4]....
        /*0788*/ 	.word	0x0001f5c0


	//   ....[5]....
        /*078c*/ 	.word	0x0001f700


	//   ....[6]....
        /*0790*/ 	.word	0x0001f800


	//----- nvinfo : EIATTR_MBARRIER_INSTR_OFFSETS
	.align		4
.L_595:
        /*0794*/ 	.byte	0x04, 0x39
        /*0796*/ 	.short	(.L_597 - .L_596)


	//   ....[0]....
.L_596:
        /*0798*/ 	.word	0x00000300
        /*079c*/ 	.word	0x000000ff
        /*07a0*/ 	.word	0x00034800
        /*07a4*/ 	.short	0x0100
        /*07a6*/ 	.byte	0x08
	.zero		1


	//   ....[1]....
        /*07a8*/ 	.word	0x00000310
        /*07ac*/ 	.word	0x000000ff
        /*07b0*/ 	.word	0x00034820
        /*07b4*/ 	.short	0x0100
        /*07b6*/ 	.byte	0x08
	.zero		1


	//   ....[2]....
        /*07b8*/ 	.word	0x00000400
        /*07bc*/ 	.word	0x000000ff
        /*07c0*/ 	.word	0x00034830
        /*07c4*/ 	.short	0x0100
        /*07c6*/ 	.byte	0x08
	.zero		1


	//   ....[3]....
        /*07c8*/ 	.word	0x00000410
        /*07cc*/ 	.word	0x000000ff
        /*07d0*/ 	.word	0x00034840
        /*07d4*/ 	.short	0x0100
        /*07d6*/ 	.byte	0x08
	.zero		1


	//   ....[4]....
        /*07d8*/ 	.word	0x00000420
        /*07dc*/ 	.word	0x000000ff
        /*07e0*/ 	.word	0x00034838
        /*07e4*/ 	.short	0x0100
        /*07e6*/ 	.byte	0x08
	.zero		1


	//   ....[5]....
        /*07e8*/ 	.word	0x00000430
        /*07ec*/ 	.word	0x000000ff
        /*07f0*/ 	.word	0x00034848
        /*07f4*/ 	.short	0x0100
        /*07f6*/ 	.byte	0x08
	.zero		1


	//   ....[6]....
        /*07f8*/ 	.word	0x00000560
        /*07fc*/ 	.word	0x000000ff
        /*0800*/ 	.word	0x00034850
        /*0804*/ 	.short	0x0100
        /*0806*/ 	.byte	0x08
	.zero		1


	//   ....[7]....
        /*0808*/ 	.word	0x00000570
        /*080c*/ 	.word	0x000000ff
        /*0810*/ 	.word	0x00034860
        /*0814*/ 	.short	0x0100
        /*0816*/ 	.byte	0x08
	.zero		1


	//   ....[8]....
        /*0818*/ 	.word	0x00000580
        /*081c*/ 	.word	0x000000ff
        /*0820*/ 	.word	0x00034858
        /*0824*/ 	.short	0x0100
        /*0826*/ 	.byte	0x08
	.zero		1


	//   ....[9]....
        /*0828*/ 	.word	0x00000590
        /*082c*/ 	.word	0x000000ff
        /*0830*/ 	.word	0x00034868
        /*0834*/ 	.short	0x0100
        /*0836*/ 	.byte	0x08
	.zero		1


	//   ....[10]....
        /*0838*/ 	.word	0x00000680
        /*083c*/ 	.word	0x000000ff
        /*0840*/ 	.word	0x00034870
        /*0844*/ 	.short	0x0100
        /*0846*/ 	.byte	0x06
	.zero		1


	//   ....[11]....
        /*0848*/ 	.word	0x00000690
        /*084c*/ 	.word	0x000000ff
        /*0850*/ 	.word	0x00034880
        /*0854*/ 	.short	0x0100
        /*0856*/ 	.byte	0x06
	.zero		1


	//   ....[12]....
        /*0858*/ 	.word	0x000006a0
        /*085c*/ 	.word	0x000000ff
        /*0860*/ 	.word	0x00034878
        /*0864*/ 	.short	0x0100
        /*0866*/ 	.byte	0x06
	.zero		1


	//   ....[13]....
        /*0868*/ 	.word	0x000006b0
        /*086c*/ 	.word	0x000000ff
        /*0870*/ 	.word	0x00034888
        /*0874*/ 	.short	0x0100
        /*0876*/ 	.byte	0x06
	.zero		1


	//   ....[14]....
        /*0878*/ 	.word	0x000007e0
        /*087c*/ 	.word	0x000000ff
        /*0880*/ 	.word	0x00034890
        /*0884*/ 	.short	0x0100
        /*0886*/ 	.byte	0x08
	.zero		1


	//   ....[15]....
        /*0888*/ 	.word	0x000007f0
        /*088c*/ 	.word	0x000000ff
        /*0890*/ 	.word	0x000348a0
        /*0894*/ 	.short	0x0100
        /*0896*/ 	.byte	0x08
	.zero		1


	//   ....[16]....
        /*0898*/ 	.word	0x00000800
        /*089c*/ 	.word	0x000000ff
        /*08a0*/ 	.word	0x00034898
        /*08a4*/ 	.short	0x0100
        /*08a6*/ 	.byte	0x08
	.zero		1


	//   ....[17]....
        /*08a8*/ 	.word	0x00000810
        /*08ac*/ 	.word	0x000000ff
        /*08b0*/ 	.word	0x000348a8
        /*08b4*/ 	.short	0x0100
        /*08b6*/ 	.byte	0x08
	.zero		1


	//   ....[18]....
        /*08b8*/ 	.word	0x00000940
        /*08bc*/ 	.word	0x000000ff
        /*08c0*/ 	.word	0x000348b0
        /*08c4*/ 	.short	0x0100
        /*08c6*/ 	.byte	0x08
	.zero		1


	//   ....[19]....
        /*08c8*/ 	.word	0x00000950
        /*08cc*/ 	.word	0x000000ff
        /*08d0*/ 	.word	0x000348c0
        /*08d4*/ 	.short	0x0100
        /*08d6*/ 	.byte	0x08
	.zero		1


	//   ....[20]....
        /*08d8*/ 	.word	0x00000960
        /*08dc*/ 	.word	0x000000ff
        /*08e0*/ 	.word	0x000348b8
        /*08e4*/ 	.short	0x0100
        /*08e6*/ 	.byte	0x08
	.zero		1


	//   ....[21]....
        /*08e8*/ 	.word	0x00000970
        /*08ec*/ 	.word	0x000000ff
        /*08f0*/ 	.word	0x000348c8
        /*08f4*/ 	.short	0x0100
        /*08f6*/ 	.byte	0x08
	.zero		1


	//   ....[22]....
        /*08f8*/ 	.word	0x000037e0
        /*08fc*/ 	.word	0x00000003
        /*0900*/ 	.word	0x00034890
        /*0904*/ 	.short	0x010a
        /*0906*/ 	.byte	0x3f
	.zero		1


	//   ....[23]....
        /*0908*/ 	.word	0x00006ee0
        /*090c*/ 	.word	0x00000003
        /*0910*/ 	.word	0x00034890
        /*0914*/ 	.short	0x010a
        /*0916*/ 	.byte	0x3f
	.zero		1


	//   ....[24]....
        /*0918*/ 	.word	0x0000a150
        /*091c*/ 	.word	0x00000003
        /*0920*/ 	.word	0x00034890
        /*0924*/ 	.short	0x010a
        /*0926*/ 	.byte	0x3f
	.zero		1


	//   ....[25]....
        /*0928*/ 	.word	0x0000a520
        /*092c*/ 	.word	0x00000024
        /*0930*/ 	.word	0x00000000
        /*0934*/ 	.short	0x0101
        /*0936*/ 	.byte	0x3f
	.zero		1


	//   ....[26]....
        /*0938*/ 	.word	0x0000a560
        /*093c*/ 	.word	0x00000003
        /*0940*/ 	.word	0x000348b0
        /*0944*/ 	.short	0x010a
        /*0946*/ 	.byte	0x3f
	.zero		1


	//   ....[27]....
        /*0948*/ 	.word	0x0000aa10
        /*094c*/ 	.word	0x00000003
        /*0950*/ 	.word	0x00000000
        /*0954*/ 	.short	0x0101
        /*0956*/ 	.byte	0x3f
	.zero		1


	//   ....[28]....
        /*0958*/ 	.word	0x0000afb0
        /*095c*/ 	.word	0x00000012
        /*0960*/ 	.word	0x00034800
        /*0964*/ 	.short	0x010a
        /*0966*/ 	.byte	0x3f
	.zero		1


	//   ....[29]....
        /*0968*/ 	.word	0x0000b000
        /*096c*/ 	.word	0x00000012
        /*0970*/ 	.word	0x00034800
        /*0974*/ 	.short	0x010a
        /*0976*/ 	.byte	0x3f
	.zero		1


	//   ....[30]....
        /*0978*/ 	.word	0x0000c3f0
        /*097c*/ 	.word	0x00000012
        /*0980*/ 	.word	0x00034800
        /*0984*/ 	.short	0x010a
        /*0986*/ 	.byte	0x3f
	.zero		1


	//   ....[31]....
        /*0988*/ 	.word	0x0000f950
        /*098c*/ 	.word	0x00000012
        /*0990*/ 	.word	0x00034800
        /*0994*/ 	.short	0x010a
        /*0996*/ 	.byte	0x3f
	.zero		1


	//   ....[32]....
        /*0998*/ 	.word	0x00012530
        /*099c*/ 	.word	0x00000003
        /*09a0*/ 	.word	0x00034830
        /*09a4*/ 	.short	0x010a
        /*09a6*/ 	.byte	0x3f
	.zero		1


	//   ....[33]....
        /*09a8*/ 	.word	0x000125b0
        /*09ac*/ 	.word	0x00000003
        /*09b0*/ 	.word	0x00034830
        /*09b4*/ 	.short	0x010a
        /*09b6*/ 	.byte	0x3f
	.zero		1


	//   ....[34]....
        /*09b8*/ 	.word	0x00013310
        /*09bc*/ 	.word	0x00000003
        /*09c0*/ 	.word	0x00000000
        /*09c4*/ 	.short	0x0101
        /*09c6*/ 	.byte	0x3f
	.zero		1


	//   ....[35]....
        /*09c8*/ 	.word	0x00015200
        /*09cc*/ 	.word	0x0000000f
        /*09d0*/ 	.word	0x00034830
        /*09d4*/ 	.short	0x010a
        /*09d6*/ 	.byte	0x3f
	.zero		1


	//   ....[36]....
        /*09d8*/ 	.word	0x00015270
        /*09dc*/ 	.word	0x0000000f
        /*09e0*/ 	.word	0x00034830
        /*09e4*/ 	.short	0x010a
        /*09e6*/ 	.byte	0x3f
	.zero		1


	//   ....[37]....
        /*09e8*/ 	.word	0x00015df0
        /*09ec*/ 	.word	0x00000014
        /*09f0*/ 	.word	0x00034850
        /*09f4*/ 	.short	0x010a
        /*09f6*/ 	.byte	0x3f
	.zero		1


	//   ....[38]....
        /*09f8*/ 	.word	0x00015e40
        /*09fc*/ 	.word	0x00000014
        /*0a00*/ 	.word	0x00034850
        /*0a04*/ 	.short	0x010a
        /*0a06*/ 	.byte	0x3f
	.zero		1


	//   ....[39]....
        /*0a08*/ 	.word	0x00017df0
        /*0a0c*/ 	.word	0x0000000f
        /*0a10*/ 	.word	0x00000000
        /*0a14*/ 	.short	0x0101
        /*0a16*/ 	.byte	0x3f
	.zero		1


	//   ....[40]....
        /*0a18*/ 	.word	0x00017e60
        /*0a1c*/ 	.word	0x0000000d
        /*0a20*/ 	.word	0x00000000
        /*0a24*/ 	.short	0x0101
        /*0a26*/ 	.byte	0x3f
	.zero		1


	//   ....[41]....
        /*0a28*/ 	.word	0x00018010
        /*0a2c*/ 	.word	0x00000000
        /*0a30*/ 	.word	0x00034830
        /*0a34*/ 	.short	0x010a
        /*0a36*/ 	.byte	0x3f
	.zero		1


	//   ....[42]....
        /*0a38*/ 	.word	0x00018080
        /*0a3c*/ 	.word	0x00000000
        /*0a40*/ 	.word	0x00034830
        /*0a44*/ 	.short	0x010a
        /*0a46*/ 	.byte	0x3f
	.zero		1


	//   ....[43]....
        /*0a48*/ 	.word	0x00018c00
        /*0a4c*/ 	.word	0x0000000f
        /*0a50*/ 	.word	0x00034850
        /*0a54*/ 	.short	0x010a
        /*0a56*/ 	.byte	0x3f
	.zero		1


	//   ....[44]....
        /*0a58*/ 	.word	0x00018c50
        /*0a5c*/ 	.word	0x0000000f
        /*0a60*/ 	.word	0x00034850
        /*0a64*/ 	.short	0x010a
        /*0a66*/ 	.byte	0x3f
	.zero		1


	//   ....[45]....
        /*0a68*/ 	.word	0x00019de0
        /*0a6c*/ 	.word	0x0000000b
        /*0a70*/ 	.word	0x00000000
        /*0a74*/ 	.short	0x0101
        /*0a76*/ 	.byte	0x3f
	.zero		1


	//   ....[46]....
        /*0a78*/ 	.word	0x00019e50
        /*0a7c*/ 	.word	0x0000000f
        /*0a80*/ 	.word	0x00000000
        /*0a84*/ 	.short	0x0101
        /*0a86*/ 	.byte	0x3f
	.zero		1


	//   ....[47]....
        /*0a88*/ 	.word	0x0001a890
        /*0a8c*/ 	.word	0x0000000c
        /*0a90*/ 	.word	0x00034850
        /*0a94*/ 	.short	0x010a
        /*0a96*/ 	.byte	0x3f
	.zero		1


	//   ....[48]....
        /*0a98*/ 	.word	0x0001a930
        /*0a9c*/ 	.word	0x0000000c
        /*0aa0*/ 	.word	0x00034850
        /*0aa4*/ 	.short	0x010a
        /*0aa6*/ 	.byte	0x3f
	.zero		1


	//   ....[49]....
        /*0aa8*/ 	.word	0x0001aef0
        /*0aac*/ 	.word	0x0000000b
        /*0ab0*/ 	.word	0x00000000
        /*0ab4*/ 	.short	0x0101
        /*0ab6*/ 	.byte	0x3f
	.zero		1


	//   ....[50]....
        /*0ab8*/ 	.word	0x0001c130
        /*0abc*/ 	.word	0x00000000
        /*0ac0*/ 	.word	0x00000000
        /*0ac4*/ 	.short	0x0101
        /*0ac6*/ 	.byte	0x3f
	.zero		1


	//   ....[51]....
        /*0ac8*/ 	.word	0x0001e6b0
        /*0acc*/ 	.word	0x00000004
        /*0ad0*/ 	.word	0x00034820
        /*0ad4*/ 	.short	0x010a
        /*0ad6*/ 	.byte	0x3f
	.zero		1


	//   ....[52]....
        /*0ad8*/ 	.word	0x0001e740
        /*0adc*/ 	.word	0x00000006
        /*0ae0*/ 	.word	0x000348a0
        /*0ae4*/ 	.short	0x010a
        /*0ae6*/ 	.byte	0x3f
	.zero		1


	//   ....[53]....
        /*0ae8*/ 	.word	0x0001e9d0
        /*0aec*/ 	.word	0x00000006
        /*0af0*/ 	.word	0x000348c0
        /*0af4*/ 	.short	0x010a
        /*0af6*/ 	.byte	0x3f
	.zero		1


	//   ....[54]....
        /*0af8*/ 	.word	0x0001ed90
        /*0afc*/ 	.word	0x00000007
        /*0b00*/ 	.word	0x000348a0
        /*0b04*/ 	.short	0x010a
        /*0b06*/ 	.byte	0x3f
	.zero		1


	//   ....[55]....
        /*0b08*/ 	.word	0x0001f000
        /*0b0c*/ 	.word	0x00000007
        /*0b10*/ 	.word	0x000348c0
        /*0b14*/ 	.short	0x010a
        /*0b16*/ 	.byte	0x3f
	.zero		1


	//   ....[56]....
        /*0b18*/ 	.word	0x0001ff10
        /*0b1c*/ 	.word	0x00000007
        /*0b20*/ 	.word	0x00034840
        /*0b24*/ 	.short	0x010a
        /*0b26*/ 	.byte	0x3f
	.zero		1


	//   ....[57]....
        /*0b28*/ 	.word	0x000204c0
        /*0b2c*/ 	.word	0x0000000a
        /*0b30*/ 	.word	0x00034820
        /*0b34*/ 	.short	0x010a
        /*0b36*/ 	.byte	0x3f
	.zero		1


	//   ....[58]....
        /*0b38*/ 	.word	0x000207e0
        /*0b3c*/ 	.word	0x00000008
        /*0b40*/ 	.word	0x00034840
        /*0b44*/ 	.short	0x010a
        /*0b46*/ 	.byte	0x3f
	.zero		1


	//   ....[59]....
        /*0b48*/ 	.word	0x00020ae0
        /*0b4c*/ 	.word	0x00000008
        /*0b50*/ 	.word	0x00034860
        /*0b54*/ 	.short	0x010a
        /*0b56*/ 	.byte	0x3f
	.zero		1


	//   ....[60]....
        /*0b58*/ 	.word	0x00021090
        /*0b5c*/ 	.word	0x00000002
        /*0b60*/ 	.word	0x00034840
        /*0b64*/ 	.short	0x010a
        /*0b66*/ 	.byte	0x3f
	.zero		1


	//   ....[61]....
        /*0b68*/ 	.word	0x00021390
        /*0b6c*/ 	.word	0x00000002
        /*0b70*/ 	.word	0x00034860
        /*0b74*/ 	.short	0x010a
        /*0b76*/ 	.byte	0x3f
	.zero		1


	//   ....[62]....
        /*0b78*/ 	.word	0x000218b0
        /*0b7c*/ 	.word	0x00000002
        /*0b80*/ 	.word	0x00034840
        /*0b84*/ 	.short	0x010a
        /*0b86*/ 	.byte	0x3f
	.zero		1


	//   ....[63]....
        /*0b88*/ 	.word	0x00021ba0
        /*0b8c*/ 	.word	0x00000002
        /*0b90*/ 	.word	0x00034860
        /*0b94*/ 	.short	0x010a
        /*0b96*/ 	.byte	0x3f
	.zero		1


	//   ....[64]....
        /*0b98*/ 	.word	0x00022060
        /*0b9c*/ 	.word	0x00000003
        /*0ba0*/ 	.word	0x00034860
        /*0ba4*/ 	.short	0x010a
        /*0ba6*/ 	.byte	0x3f
	.zero		1


	//   ....[65]....
        /*0ba8*/ 	.word	0x00023070
        /*0bac*/ 	.word	0x00000000
        /*0bb0*/ 	.word	0x00034820
        /*0bb4*/ 	.short	0x010a
        /*0bb6*/ 	.byte	0x3f
	.zero		1


	//   ....[66]....
        /*0bb8*/ 	.word	0x00023240
        /*0bbc*/ 	.word	0x00000006
        /*0bc0*/ 	.word	0x00000000
        /*0bc4*/ 	.short	0x010a
        /*0bc6*/ 	.byte	0x3f
	.zero		1


	//   ....[67]....
        /*0bc8*/ 	.word	0x000232b0
        /*0bcc*/ 	.word	0x00000007
        /*0bd0*/ 	.word	0x00000000
        /*0bd4*/ 	.short	0x010a
        /*0bd6*/ 	.byte	0x3f
	.zero		1


	//   ....[68]....
        /*0bd8*/ 	.word	0x00023320
        /*0bdc*/ 	.word	0x00000004
        /*0be0*/ 	.word	0x00000000
        /*0be4*/ 	.short	0x010a
        /*0be6*/ 	.byte	0x3f
	.zero		1


	//   ....[69]....
        /*0be8*/ 	.word	0x00023350
        /*0bec*/ 	.word	0x00000003
        /*0bf0*/ 	.word	0x00000000
        /*0bf4*/ 	.short	0x010a
        /*0bf6*/ 	.byte	0x3f
	.zero		1


	//   ....[70]....
        /*0bf8*/ 	.word	0x000233b0
        /*0bfc*/ 	.word	0x00000003
        /*0c00*/ 	.word	0x00034890
        /*0c04*/ 	.short	0x010a
        /*0c06*/ 	.byte	0x3f
	.zero		1


	//   ....[71]....
        /*0c08*/ 	.word	0x00023400
        /*0c0c*/ 	.word	0x00000003
        /*0c10*/ 	.word	0x00034890
        /*0c14*/ 	.short	0x010a
        /*0c16*/ 	.byte	0x3f
	.zero		1


	//   ....[72]....
        /*0c18*/ 	.word	0x00023450
        /*0c1c*/ 	.word	0x00000003
        /*0c20*/ 	.word	0x00034890
        /*0c24*/ 	.short	0x010a
        /*0c26*/ 	.byte	0x3f
	.zero		1


	//   ....[73]....
        /*0c28*/ 	.word	0x000234a0
        /*0c2c*/ 	.word	0x00000003
        /*0c30*/ 	.word	0x000348b0
        /*0c34*/ 	.short	0x010a
        /*0c36*/ 	.byte	0x3f
	.zero		1


	//   ....[74]....
        /*0c38*/ 	.word	0x000239f0
        /*0c3c*/ 	.word	0x00000012
        /*0c40*/ 	.word	0x00034800
        /*0c44*/ 	.short	0x010a
        /*0c46*/ 	.byte	0x3f
	.zero		1


	//   ....[75]....
        /*0c48*/ 	.word	0x00023f40
        /*0c4c*/ 	.word	0x00000012
        /*0c50*/ 	.word	0x00034800
        /*0c54*/ 	.short	0x010a
        /*0c56*/ 	.byte	0x3f
	.zero		1


	//   ....[76]....
        /*0c58*/ 	.word	0x00023f90
        /*0c5c*/ 	.word	0x00000003
        /*0c60*/ 	.word	0x00034830
        /*0c64*/ 	.short	0x010a
        /*0c66*/ 	.byte	0x3f
	.zero		1


	//   ....[77]....
        /*0c68*/ 	.word	0x00023fe0
        /*0c6c*/ 	.word	0x0000000f
        /*0c70*/ 	.word	0x00034830
        /*0c74*/ 	.short	0x010a
        /*0c76*/ 	.byte	0x3f
	.zero		1


	//   ....[78]....
        /*0c78*/ 	.word	0x00024030
        /*0c7c*/ 	.word	0x00000014
        /*0c80*/ 	.word	0x00034850
        /*0c84*/ 	.short	0x010a
        /*0c86*/ 	.byte	0x3f
	.zero		1


	//   ....[79]....
        /*0c88*/ 	.word	0x00024080
        /*0c8c*/ 	.word	0x00000000
        /*0c90*/ 	.word	0x00034830
        /*0c94*/ 	.short	0x010a
        /*0c96*/ 	.byte	0x3f
	.zero		1


	//   ....[80]....
        /*0c98*/ 	.word	0x000240d0
        /*0c9c*/ 	.word	0x0000000f
        /*0ca0*/ 	.word	0x00034850
        /*0ca4*/ 	.short	0x010a
        /*0ca6*/ 	.byte	0x3f
	.zero		1


	//   ....[81]....
        /*0ca8*/ 	.word	0x00024120
        /*0cac*/ 	.word	0x0000000c
        /*0cb0*/ 	.word	0x00034850
        /*0cb4*/ 	.short	0x010a
        /*0cb6*/ 	.byte	0x3f
	.zero		1


	//   ....[82]....
        /*0cb8*/ 	.word	0x000242c0
        /*0cbc*/ 	.word	0x00000004
        /*0cc0*/ 	.word	0x00034820
        /*0cc4*/ 	.short	0x010a
        /*0cc6*/ 	.byte	0x3f
	.zero		1


	//   ....[83]....
        /*0cc8*/ 	.word	0x00024310
        /*0ccc*/ 	.word	0x00000006
        /*0cd0*/ 	.word	0x000348a0
        /*0cd4*/ 	.short	0x010a
        /*0cd6*/ 	.byte	0x3f
	.zero		1


	//   ....[84]....
        /*0cd8*/ 	.word	0x00024360
        /*0cdc*/ 	.word	0x00000006
        /*0ce0*/ 	.word	0x000348c0
        /*0ce4*/ 	.short	0x010a
        /*0ce6*/ 	.byte	0x3f
	.zero		1


	//   ....[85]....
        /*0ce8*/ 	.word	0x000243b0
        /*0cec*/ 	.word	0x00000007
        /*0cf0*/ 	.word	0x000348a0
        /*0cf4*/ 	.short	0x010a
        /*0cf6*/ 	.byte	0x3f
	.zero		1


	//   ....[86]....
        /*0cf8*/ 	.word	0x00024400
        /*0cfc*/ 	.word	0x00000007
        /*0d00*/ 	.word	0x000348c0
        /*0d04*/ 	.short	0x010a
        /*0d06*/ 	.byte	0x3f
	.zero		1


	//   ....[87]....
        /*0d08*/ 	.word	0x000245a0
        /*0d0c*/ 	.word	0x00000007
        /*0d10*/ 	.word	0x00034840
        /*0d14*/ 	.short	0x010a
        /*0d16*/ 	.byte	0x3f
	.zero		1


	//   ....[88]....
        /*0d18*/ 	.word	0x00024620
        /*0d1c*/ 	.word	0x00000003
        /*0d20*/ 	.word	0x00034820
        /*0d24*/ 	.short	0x010a
        /*0d26*/ 	.byte	0x3f
	.zero		1


	//   ....[89]....
        /*0d28*/ 	.word	0x00024670
        /*0d2c*/ 	.word	0x00000008
        /*0d30*/ 	.word	0x00034840
        /*0d34*/ 	.short	0x010a
        /*0d36*/ 	.byte	0x3f
	.zero		1


	//   ....[90]....
        /*0d38*/ 	.word	0x000246c0
        /*0d3c*/ 	.word	0x00000008
        /*0d40*/ 	.word	0x00034860
        /*0d44*/ 	.short	0x010a
        /*0d46*/ 	.byte	0x3f
	.zero		1


	//   ....[91]....
        /*0d48*/ 	.word	0x00024710
        /*0d4c*/ 	.word	0x00000002
        /*0d50*/ 	.word	0x00034840
        /*0d54*/ 	.short	0x010a
        /*0d56*/ 	.byte	0x3f
	.zero		1


	//   ....[92]....
        /*0d58*/ 	.word	0x00024760
        /*0d5c*/ 	.word	0x00000002
        /*0d60*/ 	.word	0x00034860
        /*0d64*/ 	.short	0x010a
        /*0d66*/ 	.byte	0x3f
	.zero		1


	//   ....[93]....
        /*0d68*/ 	.word	0x000247b0
        /*0d6c*/ 	.word	0x00000002
        /*0d70*/ 	.word	0x00034840
        /*0d74*/ 	.short	0x010a
        /*0d76*/ 	.byte	0x3f
	.zero		1


	//   ....[94]....
        /*0d78*/ 	.word	0x00024800
        /*0d7c*/ 	.word	0x00000002
        /*0d80*/ 	.word	0x00034860
        /*0d84*/ 	.short	0x010a
        /*0d86*/ 	.byte	0x3f
	.zero		1


	//   ....[95]....
        /*0d88*/ 	.word	0x00024850
        /*0d8c*/ 	.word	0x00000003
        /*0d90*/ 	.word	0x00034860
        /*0d94*/ 	.short	0x010a
        /*0d96*/ 	.byte	0x3f
	.zero		1


	//   ....[96]....
        /*0d98*/ 	.word	0x00025210
        /*0d9c*/ 	.word	0x00000000
        /*0da0*/ 	.word	0x00034820
        /*0da4*/ 	.short	0x010a
        /*0da6*/ 	.byte	0x3f
	.zero		1


	//   ....[97]....
        /*0da8*/ 	.word	0x000253b0
        /*0dac*/ 	.word	0x00000006
        /*0db0*/ 	.word	0x00000000
        /*0db4*/ 	.short	0x010a
        /*0db6*/ 	.byte	0x3f
	.zero		1


	//   ....[98]....
        /*0db8*/ 	.word	0x00025400
        /*0dbc*/ 	.word	0x00000007
        /*0dc0*/ 	.word	0x00000000
        /*0dc4*/ 	.short	0x010a
        /*0dc6*/ 	.byte	0x3f
	.zero		1


	//   ....[99]....
        /*0dc8*/ 	.word	0x00025450
        /*0dcc*/ 	.word	0x00000004
        /*0dd0*/ 	.word	0x00000000
        /*0dd4*/ 	.short	0x010a
        /*0dd6*/ 	.byte	0x3f
	.zero		1


	//----- nvinfo : EIATTR_NUM_MBARRIERS
	.align		4
.L_597:
        /*0dd8*/ 	.byte	0x03, 0x38
        /*0dda*/ 	.short	0x0016


	//----- nvinfo : EIATTR_EXIT_INSTR_OFFSETS
	.align		4
        /*0ddc*/ 	.byte	0x04, 0x1c
        /*0dde*/ 	.short	(.L_599 - .L_598)


	//   ....[0]....
.L_598:
        /*0de0*/ 	.word	0x000233a0


	//----- nvinfo : EIATTR_MAX_THREADS
	.align		4
.L_599:
        /*0de4*/ 	.byte	0x04, 0x05
        /*0de6*/ 	.short	(.L_601 - .L_600)
.L_600:
        /*0de8*/ 	.word	0x00000180
        /*0dec*/ 	.word	0x00000001
        /*0df0*/ 	.word	0x00000001


	//----- nvinfo : EIATTR_CRS_STACK_SIZE
	.align		4
.L_601:
        /*0df4*/ 	.byte	0x04, 0x1e
        /*0df6*/ 	.short	(.L_603 - .L_602)
.L_602:
        /*0df8*/ 	.word	0x00000000


	//----- nvinfo : EIATTR_CBANK_PARAM_SIZE
	.align		4
.L_603:
        /*0dfc*/ 	.byte	0x03, 0x19
        /*0dfe*/ 	.short	0x0a70


	//----- nvinfo : EIATTR_PARAM_CBANK
	.align		4
        /*0e00*/ 	.byte	0x04, 0x0a
        /*0e02*/ 	.short	(.L_605 - .L_604)
	.align		4
.L_604:
        /*0e04*/ 	.word	index@(.nv.constant0._ZN7cutlass13device_kernelIN5flash11enable_sm90INS1_16FlashAttnFwdSm90INS1_25CollectiveMainloopFwdSm90ILi2EN4cute5tupleIJNS5_1CILi1EEES8_S8_EEENS6_IJNS7_ILi128EEESA_NS7_ILi192EEEEEELi128ENS_10bfloat16_tEfNS_4arch4Sm90ELb1ELb0ELb0ELb1ELb0ELb1ELb0ELb1ELb1ELb0ELb0ELb0EEENS1_21CollectiveEpilogueFwdINS6_IJSA_SA_SA_EEES9_SD_SF_Li256ELb1ELb0ELb0ELb0EEENS1_36VarlenDynamicPersistentTileSchedulerILi128ELi128ELi256ELi32ELb0ELb0ELb1ELb1ELb1ELb1EEEEEEEEEvNT_6ParamsE)
        /*0e08*/ 	.short	0x0210
        /*0e0a*/ 	.short	0x0a70


	//----- nvinfo : EIATTR_SW_WAR
	.align		4
.L_605:
        /*0e0c*/ 	.byte	0x04, 0x36
        /*0e0e*/ 	.short	(.L_607 - .L_606)
.L_606:
        /*0e10*/ 	.word	0x00000008
.L_607:


//--------------------- .nv.info._ZN7cutlass13device_kernelIN5flash11enable_sm90INS1_16FlashAttnFwdSm90INS1_25CollectiveMainloopFwdSm90ILi2EN4cute5tupleIJNS5_1CILi1EEES8_S8_EEENS6_IJNS7_ILi64EEESA_SA_EEELi512ENS_10bfloat16_tEfNS_4arch4Sm90ELb0ELb0ELb0ELb0ELb0ELb0ELb0ELb0ELb0ELb0ELb0ELb0EEENS1_21CollectiveEpilogueFwdINS6_IJSA_NS7_ILi512EEESA_EEES9_SC_SE_Li256ELb0ELb0ELb0ELb0EEENS1_29StaticPersistentTileSchedulerILb0EEEEEEEEEvNT_6ParamsE --------------------------
	.section	.nv.info._ZN7cutlass13device_kernelIN5flash11enable_sm90INS1_16FlashAttnFwdSm90INS1_25CollectiveMainloopFwdSm90ILi2EN4cute5tupleIJNS5_1CILi1EEES8_S8_EEENS6_IJNS7_ILi64EEESA_SA_EEELi512ENS_10bfloat16_tEfNS_4arch4Sm90ELb0ELb0ELb0ELb0ELb0ELb0ELb0ELb0ELb0ELb0ELb0ELb0EEENS1_21CollectiveEpilogueFwdINS6_IJSA_NS7_ILi512EEESA_EEES9_SC_SE_Li256ELb0ELb0ELb0ELb0EEENS1_29StaticPersistentTileSchedulerILb0EEEEEEEEEvNT_6ParamsE,"",@"SHT_CUDA_INFO"
	.sectionflags	@""
	.align	4


	//----- nvinfo : EIATTR_CUDA_API_VERSION
	.align		4
        /*0000*/ 	.byte	0x04, 0x37
        /*0002*/ 	.short	(.L_609 - .L_608)
.L_608:
        /*0004*/ 	.word	0x00000082


	//----- nvinfo : EIATTR_KPARAM_INFO
	.align		4
.L_609:
        /*0008*/ 	.byte	0x04, 0x17
        /*000a*/ 	.short	(.L_611 - .L_610)
.L_610:
        /*000c*/ 	.word	0x00000000
        /*0010*/ 	.short	0x0000
        /*0012*/ 	.short	0x0070
        /*0014*/ 	.byte	0x00, 0xf0, 0x01, 0x2e


	//----- nvinfo : EIATTR_SPARSE_MMA_MASK
	.align		4
.L_611:
        /*0018*/ 	.byte	0x03, 0x50
        /*001a*/ 	.short	0x0000


	//----- nvinfo : EIATTR_MAXREG_COUNT
	.align		4
        /*001c*/ 	.byte	0x03, 0x1b
        /*001e*/ 	.short	0x00a8


	//----- nvinfo : EIATTR_NUM_BARRIERS
	.align		4
        /*0020*/ 	.byte	0x02, 0x4c
        /*0022*/ 	.byte	0x10
	.zero		1


	//----- nvinfo : EIATTR_EXTERNS
	.align		4
        /*0024*/ 	.byte	0x04, 0x0f
        /*0026*/ 	.short	(.L_613 - .L_612)


	//   ....[0]....
	.align		4
.L_612:
        /*0028*/ 	.word	index@(__assertfail)


	//----- nvinfo : EIATTR_ANNOTATIONS
	.align		4
.L_613:
        /*002c*/ 	.byte	0x04, 0x55
        /*002e*/ 	.short	(.L_615 - .L_614)


	//   ....[0]....
.L_614:
        /* <DEDUP_REMOVED lines=13> */


	//----- nvinfo : EIATTR_MERCURY_ISA_VERSION
	.align		4
.L_615:
        /*00e8*/ 	.byte	0x03, 0x5f
        /*00ea*/ 	.short	0x0101


	//----- nvinfo : EIATTR_INT_WARP_WIDE_INSTR_OFFSETS
	.align		4
        /*00ec*/ 	.byte	0x04, 0x31
        /*00ee*/ 	.short	(.L_617 - .L_616)


	//   ....[0]....
.L_616:
        /*00f0*/ 	.word	0x00000190


	//   ....[1]....
        /*00f4*/ 	.word	0x000001c0


	//   ....[2]....
        /*00f8*/ 	.word	0x000001d0


	//   ....[3]....
        /*00fc*/ 	.word	0x00007d70


	//   ....[4]....
        /*0100*/ 	.word	0x00007dd0


	//----- nvinfo : EIATTR_COOP_GROUP_MASK_REGIDS
	.align		4
.L_617:
        /*0104*/ 	.byte	0x04, 0x29
        /*0106*/ 	.short	(.L_619 - .L_618)


	//   ....[0]....
.L_618:
        /*0108*/ 	.word	0xffffffff


	//   ....[1]....
        /*010c*/ 	.word	0xffffffff


	//   ....[2]....
        /*0110*/ 	.word	0xffffffff


	//   ....[3]....
        /*0114*/ 	.word	0xffffffff


	//   ....[4]....
        /*0118*/ 	.word	0xffffffff


	//   ....[5]....
        /*011c*/ 	.word	0xffffffff


	//   ....[6]....
        /*0120*/ 	.word	0xffffffff


	//   ....[7]....
        /*0124*/ 	.word	0xffffffff


	//   ....[8]....
        /*0128*/ 	.word	0xffffffff


	//   ....[9]....
        /*012c*/ 	.word	0xffffffff


	//   ....[10]....
        /*0130*/ 	.word	0xffffffff


	//   ....[11]....
        /*0134*/ 	.word	0xffffffff


	//   ....[12]....
        /*0138*/ 	.word	0xffffffff


	//   ....[13]....
        /*013c*/ 	.word	0xffffffff


	//   ....[14]....
        /*0140*/ 	.word	0xffffffff


	//   ....[15]....
        /*0144*/ 	.word	0xffffffff


	//   ....[16]....
        /*0148*/ 	.word	0xffffffff


	//   ....[17]....
        /*014c*/ 	.word	0xffffffff


	//   ....[18]....
        /*0150*/ 	.word	0xffffffff


	//   ....[19]....
        /*0154*/ 	.word	0xffffffff


	//   ....[20]....
        /*0158*/ 	.word	0xffffffff


	//   ....[21]....
        /*015c*/ 	.word	0xffffffff


	//   ....[22]....
        /*0160*/ 	.word	0xffffffff


	//   ....[23]....
        /*0164*/ 	.word	0xffffffff


	//   ....[24]....
        /*0168*/ 	.word	0xffffffff


	//   ....[25]....
        /*016c*/ 	.word	0xffffffff


	//   ....[26]....
        /*0170*/ 	.word	0xffffffff


	//   ....[27]....
        /*0174*/ 	.word	0x0500000f


	//   ....[28]....
        /*0178*/ 	.word	0x0500000f


	//----- nvinfo : EIATTR_COOP_GROUP_INSTR_OFFSETS
	.align		4
.L_619:
        /*017c*/ 	.byte	0x04, 0x28
        /*017e*/ 	.short	(.L_621 - .L_620)


	//   ....[0]....
.L_620:
        /*0180*/ 	.word	0x00000060


	//   ....[1]....
        /*0184*/ 	.word	0x000001a0


	//   ....[2]....
        /*0188*/ 	.word	0x000001f0


	//   ....[3]....
        /*018c*/ 	.word	0x000003a0


	//   ....[4]....
        /*0190*/ 	.word	0x00000500


	//   ....[5]....
        /*0194*/ 	.word	0x00000620


	//   ....[6]....
        /*0198*/ 	.word	0x00000780


	//   ....[7]....
        /*019c*/ 	.word	0x00001040


	//   ....[8]....
        /*01a0*/ 	.word	0x00002950


	//   ....[9]....
        /*01a4*/ 	.word	0x00003330


	//   ....[10]....
        /*01a8*/ 	.word	0x00003390


	//   ....[11]....
        /*01ac*/ 	.word	0x00003560


	//   ....[12]....
        /*01b0*/ 	.word	0x00003630


	//   ....[13]....
        /*01b4*/ 	.word	0x00003f30


	//   ....[14]....
        /*01b8*/ 	.word	0x00004390


	//   ....[15]....
        /*01bc*/ 	.word	0x000043c0


	//   ....[16]....
        /*01c0*/ 	.word	0x000045f0


	//   ....[17]....
        /*01c4*/ 	.word	0x000047c0


	//   ....[18]....
        /*01c8*/ 	.word	0x00005840


	//   ....[19]....
        /*01cc*/ 	.word	0x00005880


	//   ....[20]....
        /*01d0*/ 	.word	0x000058c0


	//   ....[21]....
        /*01d4*/ 	.word	0x00005950


	//   ....[22]....
        /*01d8*/ 	.word	0x00005980


	//   ....[23]....
        /*01dc*/ 	.word	0x00006330


	//   ....[24]....
        /*01e0*/ 	.word	0x00007140


	//   ....[25]....
        /*01e4*/ 	.word	0x000075a0


	//   ....[26]....
        /*01e8*/ 	.word	0x0000a480


	//   ....[27]....
        /*01ec*/ 	.word	0x0000aa00


	//   ....[28]....
        /*01f0*/ 	.word	0x0000aea0


	//----- nvinfo : EIATTR_REG_RECONFIG
	.align		4
.L_621:
        /*01f4*/ 	.byte	0x01, 0x54
	.zero		2


	//----- nvinfo : EIATTR_SYSCALL_OFFSETS
	.align		4
        /*01f8*/ 	.byte	0x04, 0x46
        /*01fa*/ 	.short	(.L_623 - .L_622)


	//   ....[0]....
.L_622:
        /*01fc*/ 	.word	0x00002b10


	//   ....[1]....
        /*0200*/ 	.word	0x000079f0


	//   ....[2]....
        /*0204*/ 	.word	0x00007b30


	//   ....[3]....
        /*0208*/ 	.word	0x00007c30


	//----- nvinfo : EIATTR_MBARRIER_INSTR_OFFSETS
	.align		4
.L_623:
        /*020c*/ 	.byte	0x04, 0x39
        /*020e*/ 	.short	(.L_625 - .L_624)


	//   ....[0]....
.L_624:
        /*0210*/ 	.word	0x00000290
        /*0214*/ 	.word	0x000000ff
        /*0218*/ 	.word	0x00028c00
        /*021c*/ 	.short	0x0100
        /*021e*/ 	.byte	0x06
	.zero		1


	//   ....[1]....
        /*0220*/ 	.word	0x000002a0
        /*0224*/ 	.word	0x000000ff
        /*0228*/ 	.word	0x00028c20
        /*022c*/ 	.short	0x0100
        /*022e*/ 	.byte	0x06
	.zero		1


	//   ....[2]....
        /*0230*/ 	.word	0x00000350
        /*0234*/ 	.word	0x000000ff
        /*0238*/ 	.word	0x00028c30
        /*023c*/ 	.short	0x0100
        /*023e*/ 	.byte	0x06
	.zero		1


	//   ....[3]....
        /*0240*/ 	.word	0x00000360
        /*0244*/ 	.word	0x000000ff
        /*0248*/ 	.word	0x00028c40
        /*024c*/ 	.short	0x0100
        /*024e*/ 	.byte	0x06
	.zero		1


	//   ....[4]....
        /*0250*/ 	.word	0x00000370
        /*0254*/ 	.word	0x000000ff
        /*0258*/ 	.word	0x00028c38
        /*025c*/ 	.short	0x0100
        /*025e*/ 	.byte	0x06
	.zero		1


	//   ....[5]....
        /*0260*/ 	.word	0x00000380
        /*0264*/ 	.word	0x000000ff
        /*0268*/ 	.word	0x00028c48
        /*026c*/ 	.short	0x0100
        /*026e*/ 	.byte	0x06
	.zero		1


	//   ....[6]....
        /*0270*/ 	.word	0x000004b0
        /*0274*/ 	.word	0x000000ff
        /*0278*/ 	.word	0x00028c50
        /*027c*/ 	.short	0x0100
        /*027e*/ 	.byte	0x08
	.zero		1


	//   ....[7]....
        /*0280*/ 	.word	0x000004c0
        /*0284*/ 	.word	0x000000ff
        /*0288*/ 	.word	0x00028c60
        /*028c*/ 	.short	0x0100
        /*028e*/ 	.byte	0x08
	.zero		1


	//   ....[8]....
        /*0290*/ 	.word	0x000004d0
        /*0294*/ 	.word	0x000000ff
        /*0298*/ 	.word	0x00028c58
        /*029c*/ 	.short	0x0100
        /*029e*/ 	.byte	0x08
	.zero		1


	//   ....[9]....
        /*02a0*/ 	.word	0x000004e0
        /*02a4*/ 	.word	0x000000ff
        /*02a8*/ 	.word	0x00028c68
        /*02ac*/ 	.short	0x0100
        /*02ae*/ 	.byte	0x08
	.zero		1


	//   ....[10]....
        /*02b0*/ 	.word	0x000005d0
        /*02b4*/ 	.word	0x000000ff
        /*02b8*/ 	.word	0x00028c70
        /*02bc*/ 	.short	0x0100
        /*02be*/ 	.byte	0x06
	.zero		1


	//   ....[11]....
        /*02c0*/ 	.word	0x000005e0
        /*02c4*/ 	.word	0x000000ff
        /*02c8*/ 	.word	0x00028c80
        /*02cc*/ 	.short	0x0100
        /*02ce*/ 	.byte	0x06
	.zero		1


	//   ....[12]....
        /*02d0*/ 	.word	0x000005f0
        /*02d4*/ 	.word	0x000000ff
        /*02d8*/ 	.word	0x00028c78
        /*02dc*/ 	.short	0x0100
        /*02de*/ 	.byte	0x06
	.zero		1


	//   ....[13]....
        /*02e0*/ 	.word	0x00000600
        /*02e4*/ 	.word	0x000000ff
        /*02e8*/ 	.word	0x00028c88
        /*02ec*/ 	.short	0x0100
        /*02ee*/ 	.byte	0x06
	.zero		1


	//   ....[14]....
        /*02f0*/ 	.word	0x00000730
        /*02f4*/ 	.word	0x000000ff
        /*02f8*/ 	.word	0x00028c90
        /*02fc*/ 	.short	0x0100
        /*02fe*/ 	.byte	0x08
	.zero		1


	//   ....[15]....
        /*0300*/ 	.word	0x00000740
        /*0304*/ 	.word	0x000000ff
        /*0308*/ 	.word	0x00028ca0
        /*030c*/ 	.short	0x0100
        /*030e*/ 	.byte	0x08
	.zero		1


	//   ....[16]....
        /*0310*/ 	.word	0x00000750
        /*0314*/ 	.word	0x000000ff
        /*0318*/ 	.word	0x00028c98
        /*031c*/ 	.short	0x0100
        /*031e*/ 	.byte	0x08
	.zero		1


	//   ....[17]....
        /*0320*/ 	.word	0x00000760
        /*0324*/ 	.word	0x000000ff
        /*0328*/ 	.word	0x00028ca8
        /*032c*/ 	.short	0x0100
        /*032e*/ 	.byte	0x08
	.zero		1


	//   ....[18]....
        /*0330*/ 	.word	0x00000890
        /*0334*/ 	.word	0x000000ff
        /*0338*/ 	.word	0x00028cb0
        /*033c*/ 	.short	0x0100
        /*033e*/ 	.byte	0x08
	.zero		1


	//   ....[19]....
        /*0340*/ 	.word	0x000008a0
        /*0344*/ 	.word	0x000000ff
        /*0348*/ 	.word	0x00028cc0
        /*034c*/ 	.short	0x0100
        /*034e*/ 	.byte	0x08
	.zero		1


	//   ....[20]....
        /*0350*/ 	.word	0x000008b0
        /*0354*/ 	.word	0x000000ff
        /*0358*/ 	.word	0x00028cb8
        /*035c*/ 	.short	0x0100
        /*035e*/ 	.byte	0x08
	.zero		1


	//   ....[21]....
        /*0360*/ 	.word	0x000008c0
        /*0364*/ 	.word	0x000000ff
        /*0368*/ 	.word	0x00028cc8
        /*036c*/ 	.short	0x0100
        /*036e*/ 	.byte	0x08
	.zero		1


	//   ....[22]....
        /*0370*/ 	.word	0x00001150
        /*0374*/ 	.word	0x000000ff
        /*0378*/ 	.word	0x00028c50
        /*037c*/ 	.short	0x010a
        /*037e*/ 	.byte	0x10
	.zero		1


	//   ....[23]....
        /*0380*/ 	.word	0x00001430
        /*0384*/ 	.word	0x00000000
        /*0388*/ 	.word	0x00000000
        /*038c*/ 	.short	0x0101
        /*038e*/ 	.byte	0x3f
	.zero		1


	//   ....[24]....
        /*0390*/ 	.word	0x00001dc0
        /*0394*/ 	.word	0x000000ff
        /*0398*/ 	.word	0x00028c50
        /*039c*/ 	.short	0x010a
        /*039e*/ 	.byte	0x06
	.zero		1


	//   ....[25]....
        /*03a0*/ 	.word	0x00001e00
        /*03a4*/ 	.word	0x000000ff
        /*03a8*/ 	.word	0x00028c50
        /*03ac*/ 	.short	0x010a
        /*03ae*/ 	.byte	0x06
	.zero		1


	//   ....[26]....
        /*03b0*/ 	.word	0x00002050
        /*03b4*/ 	.word	0x00000003
        /*03b8*/ 	.word	0x00000000
        /*03bc*/ 	.short	0x0101
        /*03be*/ 	.byte	0x3f
	.zero		1


	//   ....[27]....
        /*03c0*/ 	.word	0x00002b90
        /*03c4*/ 	.word	0x000000ff
        /*03c8*/ 	.word	0x00028c00
        /*03cc*/ 	.short	0x010a
        /*03ce*/ 	.byte	0x2e
	.zero		1


	//   ....[28]....
        /*03d0*/ 	.word	0x00002c10
        /*03d4*/ 	.word	0x00000007
        /*03d8*/ 	.word	0x00028c30
        /*03dc*/ 	.short	0x010a
        /*03de*/ 	.byte	0x3f
	.zero		1


	//   ....[29]....
        /*03e0*/ 	.word	0x00002c50
        /*03e4*/ 	.word	0x00000007
        /*03e8*/ 	.word	0x00028c30
        /*03ec*/ 	.short	0x010a
        /*03ee*/ 	.byte	0x3f
	.zero		1


	//   ....[30]....
        /*03f0*/ 	.word	0x00003820
        /*03f4*/ 	.word	0x00000005
        /*03f8*/ 	.word	0x00000000
        /*03fc*/ 	.short	0x0101
        /*03fe*/ 	.byte	0x3f
	.zero		1


	//   ....[31]....
        /*0400*/ 	.word	0x00003ca0
        /*0404*/ 	.word	0x00000007
        /*0408*/ 	.word	0x00028c50
        /*040c*/ 	.short	0x010a
        /*040e*/ 	.byte	0x3f
	.zero		1


	//   ....[32]....
        /*0410*/ 	.word	0x00003cf0
        /*0414*/ 	.word	0x00000007
        /*0418*/ 	.word	0x00028c50
        /*041c*/ 	.short	0x010a
        /*041e*/ 	.byte	0x3f
	.zero		1


	//   ....[33]....
        /*0420*/ 	.word	0x00003f50
        /*0424*/ 	.word	0x00000007
        /*0428*/ 	.word	0x00000000
        /*042c*/ 	.short	0x0101
        /*042e*/ 	.byte	0x3f
	.zero		1


	//   ....[34]....
        /*0430*/ 	.word	0x00004090
        /*0434*/ 	.word	0x000000ff
        /*0438*/ 	.word	0x00028c30
        /*043c*/ 	.short	0x010a
        /*043e*/ 	.byte	0x16
	.zero		1


	//   ....[35]....
        /*0440*/ 	.word	0x000040d0
        /*0444*/ 	.word	0x000000ff
        /*0448*/ 	.word	0x00028c30
        /*044c*/ 	.short	0x010a
        /*044e*/ 	.byte	0x16
	.zero		1


	//   ....[36]....
        /*0450*/ 	.word	0x00004b50
        /*0454*/ 	.word	0x0000009a
        /*0458*/ 	.word	0x00000000
        /*045c*/ 	.short	0x0101
        /*045e*/ 	.byte	0x3f
	.zero		1


	//   ....[37]....
        /*0460*/ 	.word	0x000055b0
        /*0464*/ 	.word	0x000000ff
        /*0468*/ 	.word	0x00028c50
        /*046c*/ 	.short	0x010a
        /*046e*/ 	.byte	0x16
	.zero		1


	//   ....[38]....
        /*0470*/ 	.word	0x000055f0
        /*0474*/ 	.word	0x000000ff
        /*0478*/ 	.word	0x00028c50
        /*047c*/ 	.short	0x010a
        /*047e*/ 	.byte	0x16
	.zero		1


	//   ....[39]....
        /*0480*/ 	.word	0x00005860
        /*0484*/ 	.word	0x000000aa
        /*0488*/ 	.word	0x00000000
        /*048c*/ 	.short	0x0101
        /*048e*/ 	.byte	0x3f
	.zero		1


	//   ....[40]....
        /*0490*/ 	.word	0x00007510
        /*0494*/ 	.word	0x000000ff
        /*0498*/ 	.word	0x00000000
        /*049c*/ 	.short	0x0101
        /*049e*/ 	.byte	0x06
	.zero		1


	//   ....[41]....
        /*04a0*/ 	.word	0x00008130
        /*04a4*/ 	.word	0x00000005
        /*04a8*/ 	.word	0x00028c40
        /*04ac*/ 	.short	0x010a
        /*04ae*/ 	.byte	0x3f
	.zero		1


	//   ....[42]....
        /*04b0*/ 	.word	0x000084c0
        /*04b4*/ 	.word	0x0000000a
        /*04b8*/ 	.word	0x00028c20
        /*04bc*/ 	.short	0x010a
        /*04be*/ 	.byte	0x3f
	.zero		1


	//   ....[43]....
        /*04c0*/ 	.word	0x00008580
        /*04c4*/ 	.word	0x00000008
        /*04c8*/ 	.word	0x00028c60
        /*04cc*/ 	.short	0x010a
        /*04ce*/ 	.byte	0x3f
	.zero		1


	//   ....[44]....
        /*04d0*/ 	.word	0x00008c70
        /*04d4*/ 	.word	0x00000002
        /*04d8*/ 	.word	0x00028c40
        /*04dc*/ 	.short	0x010a
        /*04de*/ 	.byte	0x3f
	.zero		1


	//   ....[45]....
        /*04e0*/ 	.word	0x00008e40
        /*04e4*/ 	.word	0x00000002
        /*04e8*/ 	.word	0x00028c60
        /*04ec*/ 	.short	0x010a
        /*04ee*/ 	.byte	0x3f
	.zero		1


	//   ....[46]....
        /*04f0*/ 	.word	0x000094c0
        /*04f4*/ 	.word	0x00000003
        /*04f8*/ 	.word	0x00028c40
        /*04fc*/ 	.short	0x010a
        /*04fe*/ 	.byte	0x3f
	.zero		1


	//   ....[47]....
        /*0500*/ 	.word	0x00009690
        /*0504*/ 	.word	0x00000003
        /*0508*/ 	.word	0x00028c60
        /*050c*/ 	.short	0x010a
        /*050e*/ 	.byte	0x3f
	.zero		1


	//   ....[48]....
        /*0510*/ 	.word	0x00009cb0
        /*0514*/ 	.word	0x00000003
        /*0518*/ 	.word	0x00028c40
        /*051c*/ 	.short	0x010a
        /*051e*/ 	.byte	0x3f
	.zero		1


	//   ....[49]....
        /*0520*/ 	.word	0x00009e80
        /*0524*/ 	.word	0x00000003
        /*0528*/ 	.word	0x00028c60
        /*052c*/ 	.short	0x010a
        /*052e*/ 	.byte	0x3f
	.zero		1


	//   ....[50]....
        /*0530*/ 	.word	0x0000a400
        /*0534*/ 	.word	0x00000000
        /*0538*/ 	.word	0x00028c20
        /*053c*/ 	.short	0x010a
        /*053e*/ 	.byte	0x3f
	.zero		1


	//   ....[51]....
        /*0540*/ 	.word	0x0000a5a0
        /*0544*/ 	.word	0x00000006
        /*0548*/ 	.word	0x00000000
        /*054c*/ 	.short	0x010a
        /*054e*/ 	.byte	0x3f
	.zero		1


	//   ....[52]....
        /*0550*/ 	.word	0x0000a610
        /*0554*/ 	.word	0x00000003
        /*0558*/ 	.word	0x00000000
        /*055c*/ 	.short	0x010a
        /*055e*/ 	.byte	0x3f
	.zero		1


	//   ....[53]....
        /*0560*/ 	.word	0x0000a670
        /*0564*/ 	.word	0x00000010
        /*0568*/ 	.word	0x00000000
        /*056c*/ 	.short	0x010a
        /*056e*/ 	.byte	0x3f
	.zero		1


	//   ....[54]....
        /*0570*/ 	.word	0x0000a6a0
        /*0574*/ 	.word	0x00000003
        /*0578*/ 	.word	0x00000000
        /*057c*/ 	.short	0x010a
        /*057e*/ 	.byte	0x3f
	.zero		1


	//   ....[55]....
        /*0580*/ 	.word	0x0000a710
        /*0584*/ 	.word	0x00000003
        /*0588*/ 	.word	0x00028c50
        /*058c*/ 	.short	0x010a
        /*058e*/ 	.byte	0x3f
	.zero		1


	//   ....[56]....
        /*0590*/ 	.word	0x0000a770
        /*0594*/ 	.word	0x00000004
        /*0598*/ 	.word	0x00028c50
        /*059c*/ 	.short	0x010a
        /*059e*/ 	.byte	0x3f
	.zero		1


	//   ....[57]....
        /*05a0*/ 	.word	0x0000a7d0
        /*05a4*/ 	.word	0x00000003
        /*05a8*/ 	.word	0x00028c00
        /*05ac*/ 	.short	0x010a
        /*05ae*/ 	.byte	0x3f
	.zero		1


	//   ....[58]....
        /*05b0*/ 	.word	0x0000a820
        /*05b4*/ 	.word	0x00000007
        /*05b8*/ 	.word	0x00028c30
        /*05bc*/ 	.short	0x010a
        /*05be*/ 	.byte	0x3f
	.zero		1


	//   ....[59]....
        /*05c0*/ 	.word	0x0000a870
        /*05c4*/ 	.word	0x00000007
        /*05c8*/ 	.word	0x00028c50
        /*05cc*/ 	.short	0x010a
        /*05ce*/ 	.byte	0x3f
	.zero		1


	//   ....[60]....
        /*05d0*/ 	.word	0x0000a8d0
        /*05d4*/ 	.word	0x00000000
        /*05d8*/ 	.word	0x00028c30
        /*05dc*/ 	.short	0x010a
        /*05de*/ 	.byte	0x3f
	.zero		1


	//   ....[61]....
        /*05e0*/ 	.word	0x0000a920
        /*05e4*/ 	.word	0x000000aa
        /*05e8*/ 	.word	0x00028c50
        /*05ec*/ 	.short	0x010a
        /*05ee*/ 	.byte	0x3f
	.zero		1


	//   ....[62]....
        /*05f0*/ 	.word	0x0000aac0
        /*05f4*/ 	.word	0x00000005
        /*05f8*/ 	.word	0x00028c40
        /*05fc*/ 	.short	0x010a
        /*05fe*/ 	.byte	0x3f
	.zero		1


	//   ....[63]....
        /*0600*/ 	.word	0x0000ab40
        /*0604*/ 	.word	0x00000008
        /*0608*/ 	.word	0x00028c20
        /*060c*/ 	.short	0x010a
        /*060e*/ 	.byte	0x3f
	.zero		1


	//   ....[64]....
        /*0610*/ 	.word	0x0000ab90
        /*0614*/ 	.word	0x00000008
        /*0618*/ 	.word	0x00028c60
        /*061c*/ 	.short	0x010a
        /*061e*/ 	.byte	0x3f
	.zero		1


	//   ....[65]....
        /*0620*/ 	.word	0x0000abe0
        /*0624*/ 	.word	0x00000002
        /*0628*/ 	.word	0x00028c40
        /*062c*/ 	.short	0x010a
        /*062e*/ 	.byte	0x3f
	.zero		1


	//   ....[66]....
        /*0630*/ 	.word	0x0000ac30
        /*0634*/ 	.word	0x00000002
        /*0638*/ 	.word	0x00028c60
        /*063c*/ 	.short	0x010a
        /*063e*/ 	.byte	0x3f
	.zero		1


	//   ....[67]....
        /*0640*/ 	.word	0x0000ac80
        /*0644*/ 	.word	0x00000003
        /*0648*/ 	.word	0x00028c40
        /*064c*/ 	.short	0x010a
        /*064e*/ 	.byte	0x3f
	.zero		1


	//   ....[68]....
        /*0650*/ 	.word	0x0000acd0
        /*0654*/ 	.word	0x00000003
        /*0658*/ 	.word	0x00028c60
        /*065c*/ 	.short	0x010a
        /*065e*/ 	.byte	0x3f
	.zero		1


	//   ....[69]....
        /*0660*/ 	.word	0x0000ad20
        /*0664*/ 	.word	0x00000003
        /*0668*/ 	.word	0x00028c40
        /*066c*/ 	.short	0x010a
        /*066e*/ 	.byte	0x3f
	.zero		1


	//   ....[70]....
        /*0670*/ 	.word	0x0000ad70
        /*0674*/ 	.word	0x00000003
        /*0678*/ 	.word	0x00028c60
        /*067c*/ 	.short	0x010a
        /*067e*/ 	.byte	0x3f
	.zero		1


	//   ....[71]....
        /*0680*/ 	.word	0x0000adc0
        /*0684*/ 	.word	0x00000000
        /*0688*/ 	.word	0x00028c20
        /*068c*/ 	.short	0x010a
        /*068e*/ 	.byte	0x3f
	.zero		1


	//   ....[72]....
        /*0690*/ 	.word	0x0000af60
        /*0694*/ 	.word	0x00000006
        /*0698*/ 	.word	0x00000000
        /*069c*/ 	.short	0x010a
        /*069e*/ 	.byte	0x3f
	.zero		1


	//   ....[73]....
        /*06a0*/ 	.word	0x0000afb0
        /*06a4*/ 	.word	0x00000003
        /*06a8*/ 	.word	0x00000000
        /*06ac*/ 	.short	0x010a
        /*06ae*/ 	.byte	0x3f
	.zero		1


	//   ....[74]....
        /*06b0*/ 	.word	0x0000b000
        /*06b4*/ 	.word	0x00000010
        /*06b8*/ 	.word	0x00000000
        /*06bc*/ 	.short	0x010a
        /*06be*/ 	.byte	0x3f
	.zero		1


	//----- nvinfo : EIATTR_NUM_MBARRIERS
	.align		4
.L_625:
        /*06c0*/ 	.byte	0x03, 0x38
        /*06c2*/ 	.short	0x0016


	//----- nvinfo : EIATTR_EXIT_INSTR_OFFSETS
	.align		4
        /*06c4*/ 	.byte	0x04, 0x1c
        /*06c6*/ 	.short	(.L_627 - .L_626)


	//   ....[0]....
.L_626:
        /*06c8*/ 	.word	0x00000a10


	//   ....[1]....
        /*06cc*/ 	.word	0x00007560


	//   ....[2]....
        /*06d0*/ 	.word	0x000075c0


	//   ....[3]....
        /*06d4*/ 	.word	0x0000a6f0


	//----- nvinfo : EIATTR_MAX_THREADS
	.align		4
.L_627:
        /*06d8*/ 	.byte	0x04, 0x05
        /*06da*/ 	.short	(.L_629 - .L_628)
.L_628:
        /*06dc*/ 	.word	0x00000180
        /*06e0*/ 	.word	0x00000001
        /*06e4*/ 	.word	0x00000001


	//----- nvinfo : EIATTR_CRS_STACK_SIZE
	.align		4
.L_629:
        /*06e8*/ 	.byte	0x04, 0x1e
        /*06ea*/ 	.short	(.L_631 - .L_630)
.L_630:
        /*06ec*/ 	.word	0x00000000


	//----- nvinfo : EIATTR_CBANK_PARAM_SIZE
	.align		4
.L_631:
        /*06f0*/ 	.byte	0x03, 0x19
        /*06f2*/ 	.short	0x0bf0


	//----- nvinfo : EIATTR_PARAM_CBANK
	.align		4
        /*06f4*/ 	.byte	0x04, 0x0a
        /*06f6*/ 	.short	(.L_633 - .L_632)
	.align		4
.L_632:
        /*06f8*/ 	.word	index@(.nv.constant0._ZN7cutlass13device_kernelIN5flash11enable_sm90INS1_16FlashAttnFwdSm90INS1_25CollectiveMainloopFwdSm90ILi2EN4cute5tupleIJNS5_1CILi1EEES8_S8_EEENS6_IJNS7_ILi64EEESA_SA_EEELi512ENS_10bfloat16_tEfNS_4arch4Sm90ELb0ELb0ELb0ELb0ELb0ELb0ELb0ELb0ELb0ELb0ELb0ELb0EEENS1_21CollectiveEpilogueFwdINS6_IJSA_NS7_ILi512EEESA_EEES9_SC_SE_Li256ELb0ELb0ELb0ELb0EEENS1_29StaticPersistentTileSchedulerILb0EEEEEEEEEvNT_6ParamsE)
        /*06fc*/ 	.short	0x0210
        /*06fe*/ 	.short	0x0bf0


	//----- nvinfo : EIATTR_SW_WAR
	.align		4
.L_633:
        /*0700*/ 	.byte	0x04, 0x36
        /*0702*/ 	.short	(.L_635 - .L_634)
.L_634:
        /*0704*/ 	.word	0x00000008
.L_635:


//--------------------- .nv.info._ZN7cutlass13device_kernelIN5flash11enable_sm90INS1_16FlashAttnFwdSm90INS1_25CollectiveMainloopFwdSm90ILi2EN4cute5tupleIJNS5_1CILi1EEES8_S8_EEENS6_IJNS7_ILi64EEESA_SA_EEELi512ENS_10bfloat16_tEfNS_4arch4Sm90ELb0ELb0ELb0ELb0ELb0ELb0ELb1ELb0ELb0ELb0ELb0ELb0EEENS1_21CollectiveEpilogueFwdINS6_IJSA_NS7_ILi512EEESA_EEES9_SC_SE_Li256ELb0ELb0ELb0ELb0EEENS1_29StaticPersistentTileSchedulerILb0EEEEEEEEEvNT_6ParamsE --------------------------
	.section	.nv.info._ZN7cutlass13device_kernelIN5flash11enable_sm90INS1_16FlashAttnFwdSm90INS1_25CollectiveMainloopFwdSm90ILi2EN4cute5tupleIJNS5_1CILi1EEES8_S8_EEENS6_IJNS7_ILi64EEESA_SA_EEELi512ENS_10bfloat16_tEfNS_4arch4Sm90ELb0ELb0ELb0ELb0ELb0ELb0ELb1ELb0ELb0ELb0ELb0ELb0EEENS1_21CollectiveEpilogueFwdINS6_IJSA_NS7_ILi512EEESA_EEES9_SC_SE_Li256ELb0ELb0ELb0ELb0EEENS1_29StaticPersistentTileSchedulerILb0EEEEEEEEEvNT_6ParamsE,"",@"SHT_CUDA_INFO"
	.sectionflags	@""
	.align	4


	//----- nvinfo : EIATTR_CUDA_API_VERSION
	.align		4
        /*0000*/ 	.byte	0x04, 0x37
        /*0002*/ 	.short	(.L_637 - .L_636)
.L_636:
        /*0004*/ 	.word	0x00000082


	//----- nvinfo : EIATTR_KPARAM_INFO
	.align		4
.L_637:
        /*0008*/ 	.byte	0x04, 0x17
        /*000a*/ 	.short	(.L_639 - .L_638)
.L_638:
        /*000c*/ 	.word	0x00000000
        /*0010*/ 	.short	0x0000
        /*0012*/ 	.short	0x0070
        /*0014*/ 	.byte	0x00, 0xf0, 0x01, 0x32


	//----- nvinfo : EIATTR_SPARSE_MMA_MASK
	.align		4
.L_639:
        /*0018*/ 	.byte	0x03, 0x50
        /*001a*/ 	.short	0x0000


	//----- nvinfo : EIATTR_MAXREG_COUNT
	.align		4
        /*001c*/ 	.byte	0x03, 0x1b
        /*001e*/ 	.short	0x00a8


	//----- nvinfo : EIATTR_NUM_BARRIERS
	.align		4
        /*0020*/ 	.byte	0x02, 0x4c
        /*0022*/ 	.byte	0x10
	.zero		1


	//----- nvinfo : EIATTR_EXTERNS
	.align		4
        /*0024*/ 	.byte	0x04, 0x0f
        /*0026*/ 	.short	(.L_641 - .L_640)


	//   ....[0]....
	.align		4
.L_640:
        /*0028*/ 	.word	index@(__assertfail)


	//----- nvinfo : EIATTR_ANNOTATIONS
	.align		4
.L_641:
        /*002c*/ 	.byte	0x04, 0x55
        /*002e*/ 	.short	(.L_643 - .L_642)


	//   ....[0]....
.L_642:
        /* <DEDUP_REMOVED lines=14> */


	//----- nvinfo : EIATTR_MERCURY_ISA_VERSION
	.align		4
.L_643:
        /*00f8*/ 	.byte	0x03, 0x5f
        /*00fa*/ 	.short	0x0101


	//----- nvinfo : EIATTR_INT_WARP_WIDE_INSTR_OFFSETS
	.align		4
        /*00fc*/ 	.byte	0x04, 0x31
        /*00fe*/ 	.short	(.L_645 - .L_644)


	//   ....[0]....
.L_644:
        /*0100*/ 	.word	0x000001b0


	//   ....[1]....
        /*0104*/ 	.word	0x000001e0


	//   ....[2]....
        /*0108*/ 	.word	0x00000250


	//   ....[3]....
        /*010c*/ 	.word	0x00000290


	//   ....[4]....
        /*0110*/ 	.word	0x0000a650


	//   ....[5]....
        /*0114*/ 	.word	0x0000a6b0


	//----- nvinfo : EIATTR_COOP_GROUP_MASK_REGIDS
	.align		4
.L_645:
        /*0118*/ 	.byte	0x04, 0x29
        /*011a*/ 	.short	(.L_647 - .L_646)


	//   ....[0]....
.L_646:
        /*011c*/ 	.word	0xffffffff


	//   ....[1]....
        /*0120*/ 	.word	0xffffffff


	//   ....[2]....
        /*0124*/ 	.word	0xffffffff


	//   ....[3]....
        /*0128*/ 	.word	0xffffffff


	//   ....[4]....
        /*012c*/ 	.word	0xffffffff


	//   ....[5]....
        /*0130*/ 	.word	0xffffffff


	//   ....[6]....
        /*0134*/ 	.word	0xffffffff


	//   ....[7]....
        /*0138*/ 	.word	0xffffffff


	//   ....[8]....
        /*013c*/ 	.word	0xffffffff


	//   ....[9]....
        /*0140*/ 	.word	0xffffffff


	//   ....[10]....
        /*0144*/ 	.word	0xffffffff


	//   ....[11]....
        /*0148*/ 	.word	0xffffffff


	//   ....[12]....
        /*014c*/ 	.word	0xffffffff


	//   ....[13]....
        /*0150*/ 	.word	0xffffffff


	//   ....[14]....
        /*0154*/ 	.word	0xffffffff


	//   ....[15]....
        /*0158*/ 	.word	0xffffffff


	//   ....[16]....
        /*015c*/ 	.word	0xffffffff


	//   ....[17]....
        /*0160*/ 	.word	0xffffffff


	//   ....[18]....
        /*0164*/ 	.word	0xffffffff


	//   ....[19]....
        /*0168*/ 	.word	0xffffffff


	//   ....[20]....
        /*016c*/ 	.word	0xffffffff


	//   ....[21]....
        /*0170*/ 	.word	0xffffffff


	//   ....[22]....
        /*0174*/ 	.word	0xffffffff


	//   ....[23]....
        /*0178*/ 	.word	0xffffffff


	//   ....[24]....
        /*017c*/ 	.word	0xffffffff


	//   ....[25]....
        /*0180*/ 	.word	0xffffffff


	//   ....[26]....
        /*0184*/ 	.word	0xffffffff


	//   ....[27]....
        /*0188*/ 	.word	0xffffffff


	//   ....[28]....
        /*018c*/ 	.word	0xffffffff


	//   ....[29]....
        /*0190*/ 	.word	0x0500000f


	//   ....[30]....
        /*0194*/ 	.word	0x0500000f


	//----- nvinfo : EIATTR_COOP_GROUP_INSTR_OFFSETS
	.align		4
.L_647:
        /*0198*/ 	.byte	0x04, 0x28
        /*019a*/ 	.short	(.L_649 - .L_648)


	//   ....[0]....
.L_648:
        /*019c*/ 	.word	0x00000060


	//   ....[1]....
        /*01a0*/ 	.word	0x000001c0


	//   ....[2]....
        /*01a4*/ 	.word	0x00000270


	//   ....[3]....
        /*01a8*/ 	.word	0x000003d0


	//   ....[4]....
        /*01ac*/ 	.word	0x00000530


	//   ....[5]....
        /*01b0*/ 	.word	0x00000650


	//   ....[6]....
        /*01b4*/ 	.word	0x000007b0


	//   ....[7]....
        /*01b8*/ 	.word	0x00001010


	//   ....[8]....
        /*01bc*/ 	.word	0x00002790


	//   ....[9]....
        /*01c0*/ 	.word	0x00003760


	//   ....[10]....
        /*01c4*/ 	.word	0x000046f0


	//   ....[11]....
        /*01c8*/ 	.word	0x00004770


	//   ....[12]....
        /*01cc*/ 	.word	0x00004940


	//   ....[13]....
        /*01d0*/ 	.word	0x00004a50


	//   ....[14]....
        /*01d4*/ 	.word	0x000052c0


	//   ....[15]....
        /*01d8*/ 	.word	0x00006020


	//   ....[16]....
        /*01dc*/ 	.word	0x00006ce0


	//   ....[17]....
        /*01e0*/ 	.word	0x00006d10


	//   ....[18]....
        /*01e4*/ 	.word	0x00006f50


	//   ....[19]....
        /*01e8*/ 	.word	0x00007120


	//   ....[20]....
        /*01ec*/ 	.word	0x00008110


	//   ....[21]....
        /*01f0*/ 	.word	0x00008150


	//   ....[22]....
        /*01f4*/ 	.word	0x00008190


	//   ....[23]....
        /*01f8*/ 	.word	0x00008220


	//   ....[24]....
        /*01fc*/ 	.word	0x00008230


	//   ....[25]....
        /*0200*/ 	.word	0x00008bf0


	//   ....[26]....
        /*0204*/ 	.word	0x00009a00


	//   ....[27]....
        /*0208*/ 	.word	0x00009e60


	//   ....[28]....
        /*020c*/ 	.word	0x0000d150


	//   ....[29]....
        /*0210*/ 	.word	0x0000d5f0


	//   ....[30]....
        /*0214*/ 	.word	0x0000da90


	//----- nvinfo : EIATTR_REG_RECONFIG
	.align		4
.L_649:
        /*0218*/ 	.byte	0x01, 0x54
	.zero		2


	//----- nvinfo : EIATTR_SYSCALL_OFFSETS
	.align		4
        /*021c*/ 	.byte	0x04, 0x46
        /*021e*/ 	.short	(.L_651 - .L_650)


	//   ....[0]....
.L_650:
        /*0220*/ 	.word	0x00002980


	//   ....[1]....
        /*0224*/ 	.word	0x0000a2d0


	//   ....[2]....
        /*0228*/ 	.word	0x0000a410


	//   ....[3]....
        /*022c*/ 	.word	0x0000a510


	//----- nvinfo : EIATTR_MBARRIER_INSTR_OFFSETS
	.align		4
.L_651:
        /*0230*/ 	.byte	0x04, 0x39
        /*0232*/ 	.short	(.L_653 - .L_652)


	//   ....[0]....
.L_652:
        /*0234*/ 	.word	0x000002b0
        /*0238*/ 	.word	0x000000ff
        /*023c*/ 	.word	0x00038800
        /*0240*/ 	.short	0x0100
        /*0242*/ 	.byte	0x06
	.zero		1


	//   ....[1]....
        /*0244*/ 	.word	0x000002c0
        /*0248*/ 	.word	0x000000ff
        /*024c*/ 	.word	0x00038810
        /*0250*/ 	.short	0x0100
        /*0252*/ 	.byte	0x06
	.zero		1


	//   ....[2]....
        /*0254*/ 	.word	0x000002d0
        /*0258*/ 	.word	0x000000ff
        /*025c*/ 	.word	0x00038820
        /*0260*/ 	.short	0x0100
        /*0262*/ 	.byte	0x06
	.zero		1


	//   ....[3]....
        /*0264*/ 	.word	0x00000380
        /*0268*/ 	.word	0x000000ff
        /*026c*/ 	.word	0x00038830
        /*0270*/ 	.short	0x0100
        /*0272*/ 	.byte	0x06
	.zero		1


	//   ....[4]....
        /*0274*/ 	.word	0x00000390
        /*0278*/ 	.word	0x000000ff
        /*027c*/ 	.word	0x00038840
        /*0280*/ 	.short	0x0100
        /*0282*/ 	.byte	0x06
	.zero		1


	//   ....[5]....
        /*0284*/ 	.word	0x000003a0
        /*0288*/ 	.word	0x000000ff
        /*028c*/ 	.word	0x00038838
        /*0290*/ 	.short	0x0100
        /*0292*/ 	.byte	0x06
	.zero		1


	//   ....[6]....
        /*0294*/ 	.word	0x000003b0
        /*0298*/ 	.word	0x000000ff
        /*029c*/ 	.word	0x00038848
        /*02a0*/ 	.short	0x0100
        /*02a2*/ 	.byte	0x06
	.zero		1


	//   ....[7]....
        /*02a4*/ 	.word	0x000004e0
        /*02a8*/ 	.word	0x000000ff
        /*02ac*/ 	.word	0x00038850
        /*02b0*/ 	.short	0x0100
        /*02b2*/ 	.byte	0x08
	.zero		1


	//   ....[8]....
        /*02b4*/ 	.word	0x000004f0
        /*02b8*/ 	.word	0x000000ff
        /*02bc*/ 	.word	0x00038860
        /*02c0*/ 	.short	0x0100
        /*02c2*/ 	.byte	0x08
	.zero		1


	//   ....[9]....
        /*02c4*/ 	.word	0x00000500
        /*02c8*/ 	.word	0x000000ff
        /*02cc*/ 	.word	0x00038858
        /*02d0*/ 	.short	0x0100
        /*02d2*/ 	.byte	0x08
	.zero		1


	//   ....[10]....
        /*02d4*/ 	.word	0x00000510
        /*02d8*/ 	.word	0x000000ff
        /*02dc*/ 	.word	0x00038868
        /*02e0*/ 	.short	0x0100
        /*02e2*/ 	.byte	0x08
	.zero		1


	//   ....[11]....
        /*02e4*/ 	.word	0x00000600
        /*02e8*/ 	.word	0x000000ff
        /*02ec*/ 	.word	0x00038870
        /*02f0*/ 	.short	0x0100
        /*02f2*/ 	.byte	0x06
	.zero		1


	//   ....[12]....
        /*02f4*/ 	.word	0x00000610
        /*02f8*/ 	.word	0x000000ff
        /*02fc*/ 	.word	0x00038880
        /*0300*/ 	.short	0x0100
        /*0302*/ 	.byte	0x06
	.zero		1


	//   ....[13]....
        /*0304*/ 	.word	0x00000620
        /*0308*/ 	.word	0x000000ff
        /*030c*/ 	.word	0x00038878
        /*0310*/ 	.short	0x0100
        /*0312*/ 	.byte	0x06
	.zero		1


	//   ....[14]....
        /*0314*/ 	.word	0x00000630
        /*0318*/ 	.word	0x000000ff
        /*031c*/ 	.word	0x00038888
        /*0320*/ 	.short	0x0100
        /*0322*/ 	.byte	0x06
	.zero		1


	//   ....[15]....
        /*0324*/ 	.word	0x00000760
        /*0328*/ 	.word	0x000000ff
        /*032c*/ 	.word	0x00038890
        /*0330*/ 	.short	0x0100
        /*0332*/ 	.byte	0x08
	.zero		1


	//   ....[16]....
        /*0334*/ 	.word	0x00000770
        /*0338*/ 	.word	0x000000ff
        /*033c*/ 	.word	0x000388a0
        /*0340*/ 	.short	0x0100
        /*0342*/ 	.byte	0x08
	.zero		1


	//   ....[17]....
        /*0344*/ 	.word	0x00000780
        /*0348*/ 	.word	0x000000ff
        /*034c*/ 	.word	0x00038898
        /*0350*/ 	.short	0x0100
        /*0352*/ 	.byte	0x08
	.zero		1


	//   ....[18]....
        /*0354*/ 	.word	0x00000790
        /*0358*/ 	.word	0x000000ff
        /*035c*/ 	.word	0x000388a8
        /*0360*/ 	.short	0x0100
        /*0362*/ 	.byte	0x08
	.zero		1


	//   ....[19]....
        /*0364*/ 	.word	0x000008d0
        /*0368*/ 	.word	0x000000ff
        /*036c*/ 	.word	0x000388b0
        /*0370*/ 	.short	0x0100
        /*0372*/ 	.byte	0x08
	.zero		1


	//   ....[20]....
        /*0374*/ 	.word	0x000008e0
        /*0378*/ 	.word	0x000000ff
        /*037c*/ 	.word	0x000388c0
        /*0380*/ 	.short	0x0100
        /*0382*/ 	.byte	0x08
	.zero		1


	//   ....[21]....
        /*0384*/ 	.word	0x000008f0
        /*0388*/ 	.word	0x000000ff
        /*038c*/ 	.word	0x000388b8
        /*0390*/ 	.short	0x0100
        /*0392*/ 	.byte	0x08
	.zero		1


	//   ....[22]....
        /*0394*/ 	.word	0x00000900
        /*0398*/ 	.word	0x000000ff
        /*039c*/ 	.word	0x000388c8
        /*03a0*/ 	.short	0x0100
        /*03a2*/ 	.byte	0x08
	.zero		1


	//   ....[23]....
        /*03a4*/ 	.word	0x00001390
        /*03a8*/ 	.word	0x00000000
        /*03ac*/ 	.word	0x00000000
        /*03b0*/ 	.short	0x0101
        /*03b2*/ 	.byte	0x3f
	.zero		1


	//   ....[24]....
        /*03b4*/ 	.word	0x00001e80
        /*03b8*/ 	.word	0x00000003
        /*03bc*/ 	.word	0x00000000
        /*03c0*/ 	.short	0x0101
        /*03c2*/ 	.byte	0x3f
	.zero		1


	//   ....[25]....
        /*03c4*/ 	.word	0x000029f0
        /*03c8*/ 	.word	0x000000ff
        /*03cc*/ 	.word	0x00038800
        /*03d0*/ 	.short	0x010a
        /*03d2*/ 	.byte	0x2a
	.zero		1


	//   ....[26]....
        /*03d4*/ 	.word	0x00002a50
        /*03d8*/ 	.word	0x00000008
        /*03dc*/ 	.word	0x00038830
        /*03e0*/ 	.short	0x010a
        /*03e2*/ 	.byte	0x3f
	.zero		1


	//   ....[27]....
        /*03e4*/ 	.word	0x00002a90
        /*03e8*/ 	.word	0x00000008
        /*03ec*/ 	.word	0x00038830
        /*03f0*/ 	.short	0x010a
        /*03f2*/ 	.byte	0x3f
	.zero		1


	//   ....[28]....
        /*03f4*/ 	.word	0x00002d10
        /*03f8*/ 	.word	0x000000ff
        /*03fc*/ 	.word	0x00038810
        /*0400*/ 	.short	0x010a
        /*0402*/ 	.byte	0x2a
	.zero		1


	//   ....[29]....
        /*0404*/ 	.word	0x00002d50
        /*0408*/ 	.word	0x00000008
        /*040c*/ 	.word	0x00038850
        /*0410*/ 	.short	0x010a
        /*0412*/ 	.byte	0x3f
	.zero		1


	//   ....[30]....
        /*0414*/ 	.word	0x00002e30
        /*0418*/ 	.word	0x00000008
        /*041c*/ 	.word	0x00038850
        /*0420*/ 	.short	0x010a
        /*0422*/ 	.byte	0x3f
	.zero		1


	//   ....[31]....
        /*0424*/ 	.word	0x00004cd0
        /*0428*/ 	.word	0x00000018
        /*042c*/ 	.word	0x00000000
        /*0430*/ 	.short	0x0101
        /*0432*/ 	.byte	0x3f
	.zero		1


	//   ....[32]....
        /*0434*/ 	.word	0x000052e0
        /*0438*/ 	.word	0x00000008
        /*043c*/ 	.word	0x00000000
        /*0440*/ 	.short	0x0101
        /*0442*/ 	.byte	0x3f
	.zero		1


	//   ....[33]....
        /*0444*/ 	.word	0x00005430
        /*0448*/ 	.word	0x0000000b
        /*044c*/ 	.word	0x00038830
        /*0450*/ 	.short	0x010a
        /*0452*/ 	.byte	0x3f
	.zero		1


	//   ....[34]....
        /*0454*/ 	.word	0x00005480
        /*0458*/ 	.word	0x0000000b
        /*045c*/ 	.word	0x00038830
        /*0460*/ 	.short	0x010a
        /*0462*/ 	.byte	0x3f
	.zero		1


	//   ....[35]....
        /*0464*/ 	.word	0x00005680
        /*0468*/ 	.word	0x0000000b
        /*046c*/ 	.word	0x00038850
        /*0470*/ 	.short	0x010a
        /*0472*/ 	.byte	0x3f
	.zero		1


	//   ....[36]....
        /*0474*/ 	.word	0x000056c0
        /*0478*/ 	.word	0x0000000b
        /*047c*/ 	.word	0x00038850
        /*0480*/ 	.short	0x010a
        /*0482*/ 	.byte	0x3f
	.zero		1


	//   ....[37]....
        /*0484*/ 	.word	0x00007500
        /*0488*/ 	.word	0x00000098
        /*048c*/ 	.word	0x00000000
        /*0490*/ 	.short	0x0101
        /*0492*/ 	.byte	0x3f
	.zero		1


	//   ....[38]....
        /*0494*/ 	.word	0x00008130
        /*0498*/ 	.word	0x0000000b
        /*049c*/ 	.word	0x00000000
        /*04a0*/ 	.short	0x0101
        /*04a2*/ 	.byte	0x3f
	.zero		1


	//   ....[39]....
        /*04a4*/ 	.word	0x00009dd0
        /*04a8*/ 	.word	0x000000ff
        /*04ac*/ 	.word	0x00000000
        /*04b0*/ 	.short	0x0101
        /*04b2*/ 	.byte	0x06
	.zero		1


	//   ....[40]....
        /*04b4*/ 	.word	0x0000aa10
        /*04b8*/ 	.word	0x0000000a
        /*04bc*/ 	.word	0x00038840
        /*04c0*/ 	.short	0x010a
        /*04c2*/ 	.byte	0x3f
	.zero		1


	//   ....[41]....
        /*04c4*/ 	.word	0x0000b190
        /*04c8*/ 	.word	0x0000000b
        /*04cc*/ 	.word	0x00038820
        /*04d0*/ 	.short	0x010a
        /*04d2*/ 	.byte	0x3f
	.zero		1


	//   ....[42]....
        /*04d4*/ 	.word	0x0000b260
        /*04d8*/ 	.word	0x00000005
        /*04dc*/ 	.word	0x00038860
        /*04e0*/ 	.short	0x010a
        /*04e2*/ 	.byte	0x3f
	.zero		1


	//   ....[43]....
        /*04e4*/ 	.word	0x0000b940
        /*04e8*/ 	.word	0x00000002
        /*04ec*/ 	.word	0x00038840
        /*04f0*/ 	.short	0x010a
        /*04f2*/ 	.byte	0x3f
	.zero		1


	//   ....[44]....
        /*04f4*/ 	.word	0x0000bb10
        /*04f8*/ 	.word	0x00000002
        /*04fc*/ 	.word	0x00038860
        /*0500*/ 	.short	0x010a
        /*0502*/ 	.byte	0x3f
	.zero		1


	//   ....[45]....
        /*0504*/ 	.word	0x0000c190
        /*0508*/ 	.word	0x00000002
        /*050c*/ 	.word	0x00038840
        /*0510*/ 	.short	0x010a
        /*0512*/ 	.byte	0x3f
	.zero		1


	//   ....[46]....
        /*0514*/ 	.word	0x0000c350
        /*0518*/ 	.word	0x00000002
        /*051c*/ 	.word	0x00038860
        /*0520*/ 	.short	0x010a
        /*0522*/ 	.byte	0x3f
	.zero		1


	//   ....[47]....
        /*0524*/ 	.word	0x0000c960
        /*0528*/ 	.word	0x00000002
        /*052c*/ 	.word	0x00038840
        /*0530*/ 	.short	0x010a
        /*0532*/ 	.byte	0x3f
	.zero		1


	//   ....[48]....
        /*0534*/ 	.word	0x0000cb30
        /*0538*/ 	.word	0x00000002
        /*053c*/ 	.word	0x00038860
        /*0540*/ 	.short	0x010a
        /*0542*/ 	.byte	0x3f
	.zero		1


	//   ....[49]....
        /*0544*/ 	.word	0x0000d0d0
        /*0548*/ 	.word	0x00000000
        /*054c*/ 	.word	0x00038820
        /*0550*/ 	.short	0x010a
        /*0552*/ 	.byte	0x3f
	.zero		1


	//   ....[50]....
        /*0554*/ 	.word	0x0000d220
        /*0558*/ 	.word	0x00000006
        /*055c*/ 	.word	0x00000000
        /*0560*/ 	.short	0x010a
        /*0562*/ 	.byte	0x3f
	.zero		1


	//   ....[51]....
        /*0564*/ 	.word	0x0000d290
        /*0568*/ 	.word	0x00000007
        /*056c*/ 	.word	0x00000000
        /*0570*/ 	.short	0x010a
        /*0572*/ 	.byte	0x3f
	.zero		1


	//   ....[52]....
        /*0574*/ 	.word	0x0000d2d0
        /*0578*/ 	.word	0x00000010
        /*057c*/ 	.word	0x00000000
        /*0580*/ 	.short	0x010a
        /*0582*/ 	.byte	0x3f
	.zero		1


	//   ....[53]....
        /*0584*/ 	.word	0x0000d300
        /*0588*/ 	.word	0x00000003
        /*058c*/ 	.word	0x00000000
        /*0590*/ 	.short	0x010a
        /*0592*/ 	.byte	0x3f
	.zero		1


	//   ....[54]....
        /*0594*/ 	.word	0x0000d370
        /*0598*/ 	.word	0x00000003
        /*059c*/ 	.word	0x00038800
        /*05a0*/ 	.short	0x010a
        /*05a2*/ 	.byte	0x3f
	.zero		1


	//   ....[55]....
        /*05a4*/ 	.word	0x0000d3c0
        /*05a8*/ 	.word	0x00000008
        /*05ac*/ 	.word	0x00038830
        /*05b0*/ 	.short	0x010a
        /*05b2*/ 	.byte	0x3f
	.zero		1


	//   ....[56]....
        /*05b4*/ 	.word	0x0000d420
        /*05b8*/ 	.word	0x00000003
        /*05bc*/ 	.word	0x00038810
        /*05c0*/ 	.short	0x010a
        /*05c2*/ 	.byte	0x3f
	.zero		1


	//   ....[57]....
        /*05c4*/ 	.word	0x0000d470
        /*05c8*/ 	.word	0x00000008
        /*05cc*/ 	.word	0x00038850
        /*05d0*/ 	.short	0x010a
        /*05d2*/ 	.byte	0x3f
	.zero		1


	//   ....[58]....
        /*05d4*/ 	.word	0x0000d4c0
        /*05d8*/ 	.word	0x0000000b
        /*05dc*/ 	.word	0x00038830
        /*05e0*/ 	.short	0x010a
        /*05e2*/ 	.byte	0x3f
	.zero		1


	//   ....[59]....
        /*05e4*/ 	.word	0x0000d510
        /*05e8*/ 	.word	0x0000000b
        /*05ec*/ 	.word	0x00038850
        /*05f0*/ 	.short	0x010a
        /*05f2*/ 	.byte	0x3f
	.zero		1


	//   ....[60]....
        /*05f4*/ 	.word	0x0000d6b0
        /*05f8*/ 	.word	0x0000000a
        /*05fc*/ 	.word	0x00038840
        /*0600*/ 	.short	0x010a
        /*0602*/ 	.byte	0x3f
	.zero		1


	//   ....[61]....
        /*0604*/ 	.word	0x0000d730
        /*0608*/ 	.word	0x00000008
        /*060c*/ 	.word	0x00038820
        /*0610*/ 	.short	0x010a
        /*0612*/ 	.byte	0x3f
	.zero		1


	//   ....[62]....
        /*0614*/ 	.word	0x0000d780
        /*0618*/ 	.word	0x00000005
        /*061c*/ 	.word	0x00038860
        /*0620*/ 	.short	0x010a
        /*0622*/ 	.byte	0x3f
	.zero		1


	//   ....[63]....
        /*0624*/ 	.word	0x0000d7d0
        /*0628*/ 	.word	0x00000002
        /*062c*/ 	.word	0x00038840
        /*0630*/ 	.short	0x010a
        /*0632*/ 	.byte	0x3f
	.zero		1


	//   ....[64]....
        /*0634*/ 	.word	0x0000d820
        /*0638*/ 	.word	0x00000002
        /*063c*/ 	.word	0x00038860
        /*0640*/ 	.short	0x010a
        /*0642*/ 	.byte	0x3f
	.zero		1


	//   ....[65]....
        /*0644*/ 	.word	0x0000d870
        /*0648*/ 	.word	0x00000002
        /*064c*/ 	.word	0x00038840
        /*0650*/ 	.short	0x010a
        /*0652*/ 	.byte	0x3f
	.zero		1


	//   ....[66]....
        /*0654*/ 	.word	0x0000d8c0
        /*0658*/ 	.word	0x00000002
        /*065c*/ 	.word	0x00038860
        /*0660*/ 	.short	0x010a
        /*0662*/ 	.byte	0x3f
	.zero		1


	//   ....[67]....
        /*0664*/ 	.word	0x0000d910
        /*0668*/ 	.word	0x00000002
        /*066c*/ 	.word	0x00038840
        /*0670*/ 	.short	0x010a
        /*0672*/ 	.byte	0x3f
	.zero		1


	//   ....[68]....
        /*0674*/ 	.word	0x0000d960
        /*0678*/ 	.word	0x00000002
        /*067c*/ 	.word	0x00038860
        /*0680*/ 	.short	0x010a
        /*0682*/ 	.byte	0x3f
	.zero		1


	//   ....[69]....
        /*0684*/ 	.word	0x0000d9b0
        /*0688*/ 	.word	0x00000000
        /*068c*/ 	.word	0x00038820
        /*0690*/ 	.short	0x010a
        /*0692*/ 	.byte	0x3f
	.zero		1


	//   ....[70]....
        /*0694*/ 	.word	0x0000db50
        /*0698*/ 	.word	0x00000006
        /*069c*/ 	.word	0x00000000
        /*06a0*/ 	.short	0x010a
        /*06a2*/ 	.byte	0x3f
	.zero		1


	//   ....[71]....
        /*06a4*/ 	.word	0x0000dba0
        /*06a8*/ 	.word	0x00000007
        /*06ac*/ 	.word	0x00000000
        /*06b0*/ 	.short	0x010a
        /*06b2*/ 	.byte	0x3f
	.zero		1


	//   ....[72]....
        /*06b4*/ 	.word	0x0000dbf0
        /*06b8*/ 	.word	0x00000010
        /*06bc*/ 	.word	0x00000000
        /*06c0*/ 	.short	0x010a
        /*06c2*/ 	.byte	0x3f
	.zero		1


	//----- nvinfo : EIATTR_NUM_MBARRIERS
	.align		4
.L_653:
        /*06c4*/ 	.byte	0x03, 0x38
        /*06c6*/ 	.short	0x0017


	//----- nvinfo : EIATTR_EXIT_INSTR_OFFSETS
	.align		4
        /*06c8*/ 	.byte	0x04, 0x1c
        /*06ca*/ 	.short	(.L_655 - .L_654)


	//   ....[0]....
.L_654:
        /*06cc*/ 	.word	0x00000a30


	//   ....[1]....
        /*06d0*/ 	.word	0x00009e20


	//   ....[2]....
        /*06d4*/ 	.word	0x00009e80


	//   ....[3]....
        /*06d8*/ 	.word	0x0000d350


	//----- nvinfo : EIATTR_MAX_THREADS
	.align		4
.L_655:
        /*06dc*/ 	.byte	0x04, 0x05
        /*06de*/ 	.short	(.L_657 - .L_656)
.L_656:
        /*06e0*/ 	.word	0x00000180
        /*06e4*/ 	.word	0x00000001
        /*06e8*/ 	.word	0x00000001


	//----- nvinfo : EIATTR_CRS_STACK_SIZE
	.align		4
.L_657:
        /*06ec*/ 	.byte	0x04, 0x1e
        /*06ee*/ 	.short	(.L_659 - .L_658)
.L_658:
        /*06f0*/ 	.word	0x00000000


	//----- nvinfo : EIATTR_CBANK_PARAM_SIZE
	.align		4
.L_659:
        /*06f4*/ 	.byte	0x03, 0x19
        /*06f6*/ 	.short	0x0cf0


	//----- nvinfo : EIATTR_PARAM_CBANK
	.align		4
        /*06f8*/ 	.byte	0x04, 0x0a
        /*06fa*/ 	.short	(.L_661 - .L_660)
	.align		4
.L_660:
        /*06fc*/ 	.word	index@(.nv.constant0._ZN7cutlass13device_kernelIN5flash11enable_sm90INS1_16FlashAttnFwdSm90INS1_25CollectiveMainloopFwdSm90ILi2EN4cute5tupleIJNS5_1CILi1EEES8_S8_EEENS6_IJNS7_ILi64EEESA_SA_EEELi512ENS_10bfloat16_tEfNS_4arch4Sm90ELb0ELb0ELb0ELb0ELb0ELb0ELb1ELb0ELb0ELb0ELb0ELb0EEENS1_21CollectiveEpilogueFwdINS6_IJSA_NS7_ILi512EEESA_EEES9_SC_SE_Li256ELb0ELb0ELb0ELb0EEENS1_29StaticPersistentTileSchedulerILb0EEEEEEEEEvNT_6ParamsE)
        /*0700*/ 	.short	0x0210
        /*0702*/ 	.short	0x0cf0


	//----- nvinfo : EIATTR_SW_WAR
	.align		4
.L_661:
        /*0704*/ 	.byte	0x04, 0x36
        /*0706*/ 	.short	(.L_663 - .L_662)
.L_662:
        /*0708*/ 	.word	0x00000008
.L_663:


//--------------------- .nv.info._ZN7cutlass13device_kernelIN5flash11enable_sm90INS1_16FlashAttnFwdSm90INS1_25CollectiveMainloopFwdSm90ILi2EN4cute5tupleIJNS5_1CILi1EEES8_S8_EEENS6_IJNS7_ILi64EEESA_SA_EEELi512ENS_10bfloat16_tEfNS_4arch4Sm90ELb0ELb0ELb0ELb1ELb0ELb0ELb0ELb0ELb0ELb0ELb0ELb0EEENS1_21CollectiveEpilogueFwdINS6_IJSA_NS7_ILi512EEESA_EEES9_SC_SE_Li256ELb1ELb0ELb0ELb0EEENS1_36VarlenDynamicPersistentTileSchedulerILi64ELi64ELi256ELi32ELb0ELb0ELb1ELb0ELb1ELb1EEEEEEEEEvNT_6ParamsE --------------------------
	.section	.nv.info._ZN7cutlass13device_kernelIN5flash11enable_sm90INS1_16FlashAttnFwdSm90INS1_25CollectiveMainloopFwdSm90ILi2EN4cute5tupleIJNS5_1CILi1EEES8_S8_EEENS6_IJNS7_ILi64EEESA_SA_EEELi512ENS_10bfloat16_tEfNS_4arch4Sm90ELb0ELb0ELb0ELb1ELb0ELb0ELb0ELb0ELb0ELb0ELb0ELb0EEENS1_21CollectiveEpilogueFwdINS6_IJSA_NS7_ILi512EEESA_EEES9_SC_SE_Li256ELb1ELb0ELb0ELb0EEENS1_36VarlenDynamicPersistentTileSchedulerILi64ELi64ELi256ELi32ELb0ELb0ELb1ELb0ELb1ELb1EEEEEEEEEvNT_6ParamsE,"",@"SHT_CUDA_INFO"
	.sectionflags	@""
	.align	4


	//----- nvinfo : EIATTR_CUDA_API_VERSION
	.align		4
        /*0000*/ 	.byte	0x04, 0x37
        /*0002*/ 	.short	(.L_665 - .L_664)
.L_664:
        /*0004*/ 	.word	0x00000082


	//----- nvinfo : EIATTR_KPARAM_INFO
	.align		4
.L_665:
        /*0008*/ 	.byte	0x04, 0x17
        /*000a*/ 	.short	(.L_667 - .L_666)
.L_666:
        /*000c*/ 	.word	0x00000000
        /*0010*/ 	.short	0x0000
        /*0012*/ 	.short	0x0070
        /*0014*/ 	.byte	0x00, 0xf0, 0x01, 0x28


	//----- nvinfo : EIATTR_SPARSE_MMA_MASK
	.align		4
.L_667:
        /*0018*/ 	.byte	0x03, 0x50
        /*001a*/ 	.short	0x0000


	//----- nvinfo : EIATTR_MAXREG_COUNT
	.align		4
        /*001c*/ 	.byte	0x03, 0x1b
        /*001e*/ 	.short	0x00a8


	//----- nvinfo : EIATTR_NUM_BARRIERS
	.align		4
        /*0020*/ 	.byte	0x02, 0x4c
        /*0022*/ 	.byte	0x10
	.zero		1


	//----- nvinfo : EIATTR_EXTERNS
	.align		4
        /*0024*/ 	.byte	0x04, 0x0f
        /*0026*/ 	.short	(.L_669 - .L_668)


	//   ....[0]....
	.align		4
.L_668:
        /*0028*/ 	.word	index@(__assertfail)


	//----- nvinfo : EIATTR_ANNOTATIONS
	.align		4
.L_669:
        /*002c*/ 	.byte	0x04, 0x55
        /*002e*/ 	.short	(.L_671 - .L_670)


	//   ....[0]....
.L_670:
        /* <DEDUP_REMOVED lines=31> */


	//----- nvinfo : EIATTR_MERCURY_ISA_VERSION
	.align		4
.L_671:
        /*0210*/ 	.byte	0x03, 0x5f
        /*0212*/ 	.short	0x0101


	//----- nvinfo : EIATTR_UNUSED_LOAD_BYTE_OFFSET
	.align		4
        /*0214*/ 	.byte	0x04, 0x44
        /*0216*/ 	.short	(.L_673 - .L_672)


	//   ....[0]....
.L_672:
        /*0218*/ 	.word	0x00000a50
        /*021c*/ 	.word	0x0000fff0


	//   ....[1]....
        /*0220*/ 	.word	0x00006a20
        /*0224*/ 	.word	0x0000fff0


	//----- nvinfo : EIATTR_INT_WARP_WIDE_INSTR_OFFSETS
	.align		4
.L_673:
        /*0228*/ 	.byte	0x04, 0x31
        /*022a*/ 	.short	(.L_675 - .L_674)


	//   ....[0]....
.L_674:
        /*022c*/ 	.word	0x00000160


	//   ....[1]....
        /*0230*/ 	.word	0x000001a0


	//   ....[2]....
        /*0234*/ 	.word	0x00000210


	//   ....[3]....
        /*0238*/ 	.word	0x0000a150


	//   ....[4]....
        /*023c*/ 	.word	0x0000a1e0


	//   ....[5]....
        /*0240*/ 	.word	0x0000a660


	//   ....[6]....
        /*0244*/ 	.word	0x0000a690


	//   ....[7]....
        /*0248*/ 	.word	0x0000cfc0


	//   ....[8]....
        /*024c*/ 	.word	0x0000d050


	//----- nvinfo : EIATTR_COOP_GROUP_MASK_REGIDS
	.align		4
.L_675:
        /*0250*/ 	.byte	0x04, 0x29
        /*0252*/ 	.short	(.L_677 - .L_676)


	//   ....[0]....
.L_676:
        /*0254*/ 	.word	0xffffffff


	//   ....[1]....
        /*0258*/ 	.word	0xffffffff


	//   ....[2]....
        /*025c*/ 	.word	0xffffffff


	//   ....[3]....
        /*0260*/ 	.word	0xffffffff


	//   ....[4]....
        /*0264*/ 	.word	0xffffffff


	//   ....[5]....
        /*0268*/ 	.word	0xffffffff


	//   ....[6]....
        /*026c*/ 	.word	0xffffffff


	//   ....[7]....
        /*0270*/ 	.word	0xffffffff


	//   ....[8]....
        /*0274*/ 	.word	0xffffffff


	//   ....[9]....
        /*0278*/ 	.word	0xffffffff


	//   ....[10]....
        /*027c*/ 	.word	0xffffffff


	//   ....[11]....
        /*0280*/ 	.word	0xffffffff


	//   ....[12]....
        /*0284*/ 	.word	0xffffffff


	//   ....[13]....
        /*0288*/ 	.word	0xffffffff


	//   ....[14]....
        /*028c*/ 	.word	0xffffffff


	//   ....[15]....
        /*0290*/ 	.word	0xffffffff


	//   ....[16]....
        /*0294*/ 	.word	0xffffffff


	//   ....[17]....
        /*0298*/ 	.word	0xffffffff


	//   ....[18]....
        /*029c*/ 	.word	0xffffffff


	//   ....[19]....
        /*02a0*/ 	.word	0xffffffff


	//   ....[20]....
        /*02a4*/ 	.word	0xffffffff


	//   ....[21]....
        /*02a8*/ 	.word	0xffffffff


	//   ....[22]....
        /*02ac*/ 	.word	0xffffffff


	//   ....[23]....
        /*02b0*/ 	.word	0xffffffff


	//   ....[24]....
        /*02b4*/ 	.word	0xffffffff


	//   ....[25]....
        /*02b8*/ 	.word	0xffffffff


	//   ....[26]....
        /*02bc*/ 	.word	0xffffffff


	//   ....[27]....
        /*02c0*/ 	.word	0xffffffff


	//   ....[28]....
        /*02c4*/ 	.word	0xffffffff


	//   ....[29]....
        /*02c8*/ 	.word	0xffffffff


	//   ....[30]....
        /*02cc*/ 	.word	0xffffffff


	//   ....[31]....
        /*02d0*/ 	.word	0xffffffff


	//   ....[32]....
        /*02d4*/ 	.word	0xffffffff


	//   ....[33]....
        /*02d8*/ 	.word	0xffffffff


	//   ....[34]....
        /*02dc*/ 	.word	0xffffffff


	//   ....[35]....
        /*02e0*/ 	.word	0xffffffff


	//   ....[36]....
        /*02e4*/ 	.word	0xffffffff


	//   ....[37]....
        /*02e8*/ 	.word	0xffffffff


	//   ....[38]....
        /*02ec*/ 	.word	0xffffffff


	//   ....[39]....
        /*02f0*/ 	.word	0xffffffff


	//   ....[40]....
        /*02f4*/ 	.word	0xffffffff


	//   ....[41]....
        /*02f8*/ 	.word	0xffffffff


	//   ....[42]....
        /*02fc*/ 	.word	0xffffffff


	//   ....[43]....
        /*0300*/ 	.word	0xffffffff


	//   ....[44]....
        /*0304*/ 	.word	0xffffffff


	//   ....[45]....
        /*0308*/ 	.word	0xffffffff


	//   ....[46]....
        /*030c*/ 	.word	0xffffffff


	//   ....[47]....
        /*0310*/ 	.word	0xffffffff


	//   ....[48]....
        /*0314*/ 	.word	0xffffffff


	//   ....[49]....
        /*0318*/ 	.word	0xffffffff


	//   ....[50]....
        /*031c*/ 	.word	0xffffffff


	//   ....[51]....
        /*0320*/ 	.word	0xffffffff


	//   ....[52]....
        /*0324*/ 	.word	0xffffffff


	//   ....[53]....
        /*0328*/ 	.word	0xffffffff


	//   ....[54]....
        /*032c*/ 	.word	0xffffffff


	//   ....[55]....
        /*0330*/ 	.word	0xffffffff


	//   ....[56]....
        /*0334*/ 	.word	0xffffffff


	//   ....[57]....
        /*0338*/ 	.word	0xffffffff


	//   ....[58]....
        /*033c*/ 	.word	0x0500000f


	//   ....[59]....
        /*0340*/ 	.word	0x0500000f


	//   ....[60]....
        /*0344*/ 	.word	0x0500000f


	//   ....[61]....
        /*0348*/ 	.word	0x0500000f


	//   ....[62]....
        /*034c*/ 	.word	0x0500000f


	//   ....[63]....
        /*0350*/ 	.word	0x0500000f


	//   ....[64]....
        /*0354*/ 	.word	0x0500000f


	//   ....[65]....
        /*0358*/ 	.word	0x0500000f


	//   ....[66]....
        /*035c*/ 	.word	0x0500000f


	//   ....[67]....
        /*0360*/ 	.word	0x0500000f


	//   ....[68]....
        /*0364*/ 	.word	0x0500000f


	//   ....[69]....
        /*0368*/ 	.word	0x0500000f


	//   ....[70]....
        /*036c*/ 	.word	0x0500000f


	//   ....[71]....
        /*0370*/ 	.word	0x0500000f


	//   ....[72]....
        /*0374*/ 	.word	0x0500000f


	//   ....[73]....
        /*0378*/ 	.word	0x0500000f


	//   ....[74]....
        /*037c*/ 	.word	0x0500000f


	//   ....[75]....
        /*0380*/ 	.word	0x0500000f


	//   ....[76]....
        /*0384*/ 	.word	0x0500000f


	//----- nvinfo : EIATTR_COOP_GROUP_INSTR_OFFSETS
	.align		4
.L_677:
        /*0388*/ 	.byte	0x04, 0x28
        /*038a*/ 	.short	(.L_679 - .L_678)


	//   ....[0]....
.L_678:
        /*038c*/ 	.word	0x00000060


	//   ....[1]....
        /*0390*/ 	.word	0x00000170


	//   ....[2]....
        /*0394*/ 	.word	0x000001c0


	//   ....[3]....
        /*0398*/ 	.word	0x000003b0


	//   ....[4]....
        /*039c*/ 	.word	0x00000510


	//   ....[5]....
        /*03a0*/ 	.word	0x00000630


	//   ....[6]....
        /*03a4*/ 	.word	0x00000790


	//   ....[7]....
        /*03a8*/ 	.word	0x000016f0


	//   ....[8]....
        /*03ac*/ 	.word	0x00003030


	//   ....[9]....
        /*03b0*/ 	.word	0x00003a00


	//   ....[10]....
        /*03b4*/ 	.word	0x00003a60


	//   ....[11]....
        /*03b8*/ 	.word	0x00003c30


	//   ....[12]....
        /*03bc*/ 	.word	0x00003d00


	//   ....[13]....
        /*03c0*/ 	.word	0x000045e0


	//   ....[14]....
        /*03c4*/ 	.word	0x00004a40


	//   ....[15]....
        /*03c8*/ 	.word	0x00004a70


	//   ....[16]....
        /*03cc*/ 	.word	0x00004c90


	//   ....[17]....
        /*03d0*/ 	.word	0x00004e60


	//   ....[18]....
        /*03d4*/ 	.word	0x00005ee0


	//   ....[19]....
        /*03d8*/ 	.word	0x00005f20


	//   ....[20]....
        /*03dc*/ 	.word	0x00005f60


	//   ....[21]....
        /*03e0*/ 	.word	0x00005fe0


	//   ....[22]....
        /*03e4*/ 	.word	0x00006010


	//   ....[23]....
        /*03e8*/ 	.word	0x00007930


	//   ....[24]....
        /*03ec*/ 	.word	0x000092c0


	//   ....[25]....
        /*03f0*/ 	.word	0x00009450


	//   ....[26]....
        /*03f4*/ 	.word	0x00009480


	//   ....[27]....
        /*03f8*/ 	.word	0x000094c0


	//   ....[28]....
        /*03fc*/ 	.word	0x00009520


	//   ....[29]....
        /*0400*/ 	.word	0x00009580


	//   ....[30]....
        /*0404*/ 	.word	0x000095c0


	//   ....[31]....
        /*0408*/ 	.word	0x00009770


	//   ....[32]....
        /*040c*/ 	.word	0x000097d0


	//   ....[33]....
        /*0410*/ 	.word	0x00009810


	//   ....[34]....
        /*0414*/ 	.word	0x00009850


	//   ....[35]....
        /*0418*/ 	.word	0x00009880


	//   ....[36]....
        /*041c*/ 	.word	0x000098b0


	//   ....[37]....
        /*0420*/ 	.word	0x00009940


	//   ....[38]....
        /*0424*/ 	.word	0x00009970


	//   ....[39]....
        /*0428*/ 	.word	0x00009a00


	//   ....[40]....
        /*042c*/ 	.word	0x0000d0e0


	//   ....[41]....
        /*0430*/ 	.word	0x0000d0f0


	//   ....[42]....
        /*0434*/ 	.word	0x0000d200


	//   ....[43]....
        /*0438*/ 	.word	0x0000d260


	//   ....[44]....
        /*043c*/ 	.word	0x0000d2a0


	//   ....[45]....
        /*0440*/ 	.word	0x0000d2e0


	//   ....[46]....
        /*0444*/ 	.word	0x0000d310


	//   ....[47]....
        /*0448*/ 	.word	0x0000d340


	//   ....[48]....
        /*044c*/ 	.word	0x0000d4d0


	//   ....[49]....
        /*0450*/ 	.word	0x0000d530


	//   ....[50]....
        /*0454*/ 	.word	0x0000d570


	//   ....[51]....
        /*0458*/ 	.word	0x0000d5b0


	//   ....[52]....
        /*045c*/ 	.word	0x0000d5e0


	//   ....[53]....
        /*0460*/ 	.word	0x0000d610


	//   ....[54]....
        /*0464*/ 	.word	0x0000d6d0


	//   ....[55]....
        /*0468*/ 	.word	0x0000d6f0


	//   ....[56]....
        /*046c*/ 	.word	0x0000d760


	//   ....[57]....
        /*0470*/ 	.word	0x0000dbb0


	//   ....[58]....
        /*0474*/ 	.word	0x0000e160


	//   ....[59]....
        /*0478*/ 	.word	0x0000e580


	//   ....[60]....
        /*047c*/ 	.word	0x0000e610


	//   ....[61]....
        /*0480*/ 	.word	0x0000e6b0


	//   ....[62]....
        /*0484*/ 	.word	0x0000e760


	//   ....[63]....
        /*0488*/ 	.word	0x0000e7e0


	//   ....[64]....
        /*048c*/ 	.word	0x0000e860


	//   ....[65]....
        /*0490*/ 	.word	0x0000e8e0


	//   ....[66]....
        /*0494*/ 	.word	0x0000e960


	//   ....[67]....
        /*0498*/ 	.word	0x0000e9f0


	//   ....[68]....
        /*049c*/ 	.word	0x0000eaa0


	//   ....[69]....
        /*04a0*/ 	.word	0x0000eb20


	//   ....[70]....
        /*04a4*/ 	.word	0x0000eba0


	//   ....[71]....
        /*04a8*/ 	.word	0x0000ec20


	//   ....[72]....
        /*04ac*/ 	.word	0x0000eca0


	//   ....[73]....
        /*04b0*/ 	.word	0x0000ed10


	//   ....[74]....
        /*04b4*/ 	.word	0x0000edb0


	//   ....[75]....
        /*04b8*/ 	.word	0x0000ee40


	//   ....[76]....
        /*04bc*/ 	.word	0x0000ef60


	//----- nvinfo : EIATTR_REG_RECONFIG
	.align		4
.L_679:
        /*04c0*/ 	.byte	0x01, 0x54
	.zero		2


	//----- nvinfo : EIATTR_SYSCALL_OFFSETS
	.align		4
        /*04c4*/ 	.byte	0x04, 0x46
        /*04c6*/ 	.short	(.L_681 - .L_680)


	//   ....[0]....
.L_680:
        /*04c8*/ 	.word	0x000031f0


	//   ....[1]....
        /*04cc*/ 	.word	0x0000a370


	//   ....[2]....
        /*04d0*/ 	.word	0x0000a4b0


	//   ....[3]....
        /*04d4*/ 	.word	0x0000a5b0


	//----- nvinfo : EIATTR_MBARRIER_INSTR_OFFSETS
	.align		4
.L_681:
        /*04d8*/ 	.byte	0x04, 0x39
        /*04da*/ 	.short	(.L_683 - .L_682)


	//   ....[0]....
.L_682:
        /*04dc*/ 	.word	0x000002a0
        /*04e0*/ 	.word	0x000000ff
        /*04e4*/ 	.word	0x00028c00
        /*04e8*/ 	.short	0x0100
        /*04ea*/ 	.byte	0x08
	.zero		1


	//   ....[1]....
        /*04ec*/ 	.word	0x000002b0
        /*04f0*/ 	.word	0x000000ff
        /*04f4*/ 	.word	0x00028c20
        /*04f8*/ 	.short	0x0100
        /*04fa*/ 	.byte	0x08
	.zero		1


	//   ....[2]....
        /*04fc*/ 	.word	0x00000360
        /*0500*/ 	.word	0x000000ff
        /*0504*/ 	.word	0x00028c30
        /*0508*/ 	.short	0x0100
        /*050a*/ 	.byte	0x06
	.zero		1


	//   ....[3]....
        /*050c*/ 	.word	0x00000370
        /*0510*/ 	.word	0x000000ff
        /*0514*/ 	.word	0x00028c40
        /*0518*/ 	.short	0x0100
        /*051a*/ 	.byte	0x06
	.zero		1


	//   ....[4]....
        /*051c*/ 	.word	0x00000380
        /*0520*/ 	.word	0x000000ff
        /*0524*/ 	.word	0x00028c38
        /*0528*/ 	.short	0x0100
        /*052a*/ 	.byte	0x06
	.zero		1


	//   ....[5]....
        /*052c*/ 	.word	0x00000390
        /*0530*/ 	.word	0x000000ff
        /*0534*/ 	.word	0x00028c48
        /*0538*/ 	.short	0x0100
        /*053a*/ 	.byte	0x06
	.zero		1


	//   ....[6]....
        /*053c*/ 	.word	0x000004c0
        /*0540*/ 	.word	0x000000ff
        /*0544*/ 	.word	0x00028c50
        /*0548*/ 	.short	0x0100
        /*054a*/ 	.byte	0x08
	.zero		1


	//   ....[7]....
        /*054c*/ 	.word	0x000004d0
        /*0550*/ 	.word	0x000000ff
        /*0554*/ 	.word	0x00028c60
        /*0558*/ 	.short	0x0100
        /*055a*/ 	.byte	0x08
	.zero		1


	//   ....[8]....
        /*055c*/ 	.word	0x000004e0
        /*0560*/ 	.word	0x000000ff
        /*0564*/ 	.word	0x00028c58
        /*0568*/ 	.short	0x0100
        /*056a*/ 	.byte	0x08
	.zero		1


	//   ....[9]....
        /*056c*/ 	.word	0x000004f0
        /*0570*/ 	.word	0x000000ff
        /*0574*/ 	.word	0x00028c68
        /*0578*/ 	.short	0x0100
        /*057a*/ 	.byte	0x08
	.zero		1


	//   ....[10]....
        /*057c*/ 	.word	0x000005e0
        /*0580*/ 	.word	0x000000ff
        /*0584*/ 	.word	0x00028c70
        /*0588*/ 	.short	0x0100
        /*058a*/ 	.byte	0x06
	.zero		1


	//   ....[11]....
        /*058c*/ 	.word	0x000005f0
        /*0590*/ 	.word	0x000000ff
        /*0594*/ 	.word	0x00028c80
        /*0598*/ 	.short	0x0100
        /*059a*/ 	.byte	0x06
	.zero		1


	//   ....[12]....
        /*059c*/ 	.word	0x00000600
        /*05a0*/ 	.word	0x000000ff
        /*05a4*/ 	.word	0x00028c78
        /*05a8*/ 	.short	0x0100
        /*05aa*/ 	.byte	0x06
	.zero		1


	//   ....[13]....
        /*05ac*/ 	.word	0x00000610
        /*05b0*/ 	.word	0x000000ff
        /*05b4*/ 	.word	0x00028c88
        /*05b8*/ 	.short	0x0100
        /*05ba*/ 	.byte	0x06
	.zero		1


	//   ....[14]....
        /*05bc*/ 	.word	0x00000740
        /*05c0*/ 	.word	0x000000ff
        /*05c4*/ 	.word	0x00028c90
        /*05c8*/ 	.short	0x0100
        /*05ca*/ 	.byte	0x08
	.zero		1


	//   ....[15]....
        /*05cc*/ 	.word	0x00000750
        /*05d0*/ 	.word	0x000000ff
        /*05d4*/ 	.word	0x00028ca0
        /*05d8*/ 	.short	0x0100
        /*05da*/ 	.byte	0x08
	.zero		1


	//   ....[16]....
        /*05dc*/ 	.word	0x00000760
        /*05e0*/ 	.word	0x000000ff
        /*05e4*/ 	.word	0x00028c98
        /*05e8*/ 	.short	0x0100
        /*05ea*/ 	.byte	0x08
	.zero		1


	//   ....[17]....
        /*05ec*/ 	.word	0x00000770
        /*05f0*/ 	.word	0x000000ff
        /*05f4*/ 	.word	0x00028ca8
        /*05f8*/ 	.short	0x0100
        /*05fa*/ 	.byte	0x08
	.zero		1


	//   ....[18]....
        /*05fc*/ 	.word	0x000008a0
        /*0600*/ 	.word	0x000000ff
        /*0604*/ 	.word	0x00028cb0
        /*0608*/ 	.short	0x0100
        /*060a*/ 	.byte	0x08
	.zero		1


	//   ....[19]....
        /*060c*/ 	.word	0x000008b0
        /*0610*/ 	.word	0x000000ff
        /*0614*/ 	.word	0x00028cc0
        /*0618*/ 	.short	0x0100
        /*061a*/ 	.byte	0x08
	.zero		1


	//   ....[20]....
        /*061c*/ 	.word	0x000008c0
        /*0620*/ 	.word	0x000000ff
        /*0624*/ 	.word	0x00028cb8
        /*0628*/ 	.short	0x0100
        /*062a*/ 	.byte	0x08
	.zero		1


	//   ....[21]....
        /*062c*/ 	.word	0x000008d0
        /*0630*/ 	.word	0x000000ff
        /*0634*/ 	.word	0x00028cc8
        /*0638*/ 	.short	0x0100
        /*063a*/ 	.byte	0x08
	.zero		1


	//   ....[22]....
        /*063c*/ 	.word	0x00001800
        /*0640*/ 	.word	0x000000ff
        /*0644*/ 	.word	0x00028c50
        /*0648*/ 	.short	0x010a
        /*064a*/ 	.byte	0x10
	.zero		1


	//   ....[23]....
        /*064c*/ 	.word	0x00001ad0
        /*0650*/ 	.word	0x00000000
        /*0654*/ 	.word	0x00000000
        /*0658*/ 	.short	0x0101
        /*065a*/ 	.byte	0x3f
	.zero		1


	//   ....[24]....
        /*065c*/ 	.word	0x00002450
        /*0660*/ 	.word	0x000000ff
        /*0664*/ 	.word	0x00028c50
        /*0668*/ 	.short	0x010a
        /*066a*/ 	.byte	0x06
	.zero		1


	//   ....[25]....
        /*066c*/ 	.word	0x00002490
        /*0670*/ 	.word	0x000000ff
        /*0674*/ 	.word	0x00028c50
        /*0678*/ 	.short	0x010a
        /*067a*/ 	.byte	0x06
	.zero		1


	//   ....[26]....
        /*067c*/ 	.word	0x000026e0
        /*0680*/ 	.word	0x00000000
        /*0684*/ 	.word	0x00000000
        /*0688*/ 	.short	0x0101
        /*068a*/ 	.byte	0x3f
	.zero		1


	//   ....[27]....
        /*068c*/ 	.word	0x00003270
        /*0690*/ 	.word	0x000000ff
        /*0694*/ 	.word	0x00028c00
        /*0698*/ 	.short	0x010a
        /*069a*/ 	.byte	0x2a
	.zero		1


	//   ....[28]....
        /*069c*/ 	.word	0x000032f0
        /*06a0*/ 	.word	0x00000007
        /*06a4*/ 	.word	0x00028c30
        /*06a8*/ 	.short	0x010a
        /*06aa*/ 	.byte	0x3f
	.zero		1


	//   ....[29]....
        /*06ac*/ 	.word	0x00003330
        /*06b0*/ 	.word	0x00000007
        /*06b4*/ 	.word	0x00028c30
        /*06b8*/ 	.short	0x010a
        /*06ba*/ 	.byte	0x3f
	.zero		1


	//   ....[30]....
        /*06bc*/ 	.word	0x00003f00
        /*06c0*/ 	.word	0x00000005
        /*06c4*/ 	.word	0x00000000
        /*06c8*/ 	.short	0x0101
        /*06ca*/ 	.byte	0x3f
	.zero		1


	//   ....[31]....
        /*06cc*/ 	.word	0x00004370
        /*06d0*/ 	.word	0x00000007
        /*06d4*/ 	.word	0x00028c50
        /*06d8*/ 	.short	0x010a
        /*06da*/ 	.byte	0x3f
	.zero		1


	//   ....[32]....
        /*06dc*/ 	.word	0x000043c0
        /*06e0*/ 	.word	0x00000007
        /*06e4*/ 	.word	0x00028c50
        /*06e8*/ 	.short	0x010a
        /*06ea*/ 	.byte	0x3f
	.zero		1


	//   ....[33]....
        /*06ec*/ 	.word	0x00004600
        /*06f0*/ 	.word	0x00000007
        /*06f4*/ 	.word	0x00000000
        /*06f8*/ 	.short	0x0101
        /*06fa*/ 	.byte	0x3f
	.zero		1


	//   ....[34]....
        /*06fc*/ 	.word	0x00004730
        /*0700*/ 	.word	0x000000ff
        /*0704*/ 	.word	0x00028c30
        /*0708*/ 	.short	0x010a
        /*070a*/ 	.byte	0x16
	.zero		1


	//   ....[35]....
        /*070c*/ 	.word	0x00004770
        /*0710*/ 	.word	0x000000ff
        /*0714*/ 	.word	0x00028c30
        /*0718*/ 	.short	0x010a
        /*071a*/ 	.byte	0x16
	.zero		1


	//   ....[36]....
        /*071c*/ 	.word	0x000051e0
        /*0720*/ 	.word	0x0000009a
        /*0724*/ 	.word	0x00000000
        /*0728*/ 	.short	0x0101
        /*072a*/ 	.byte	0x3f
	.zero		1


	//   ....[37]....
        /*072c*/ 	.word	0x00005c50
        /*0730*/ 	.word	0x000000ff
        /*0734*/ 	.word	0x00028c50
        /*0738*/ 	.short	0x010a
        /*073a*/ 	.byte	0x16
	.zero		1


	//   ....[38]....
        /*073c*/ 	.word	0x00005c90
        /*0740*/ 	.word	0x000000ff
        /*0744*/ 	.word	0x00028c50
        /*0748*/ 	.short	0x010a
        /*074a*/ 	.byte	0x16
	.zero		1


	//   ....[39]....
        /*074c*/ 	.word	0x00005f00
        /*0750*/ 	.word	0x000000ab
        /*0754*/ 	.word	0x00000000
        /*0758*/ 	.short	0x0101
        /*075a*/ 	.byte	0x3f
	.zero		1


	//   ....[40]....
        /*075c*/ 	.word	0x00008390
        /*0760*/ 	.word	0x000000ff
        /*0764*/ 	.word	0x00000000
        /*0768*/ 	.short	0x0101
        /*076a*/ 	.byte	0x04
	.zero		1


	//   ....[41]....
        /*076c*/ 	.word	0x0000ab10
        /*0770*/ 	.word	0x00000008
        /*0774*/ 	.word	0x00028c40
        /*0778*/ 	.short	0x010a
        /*077a*/ 	.byte	0x3f
	.zero		1


	//   ....[42]....
        /*077c*/ 	.word	0x0000af10
        /*0780*/ 	.word	0x0000000a
        /*0784*/ 	.word	0x00028c20
        /*0788*/ 	.short	0x010a
        /*078a*/ 	.byte	0x3f
	.zero		1


	//   ....[43]....
        /*078c*/ 	.word	0x0000afd0
        /*0790*/ 	.word	0x00000008
        /*0794*/ 	.word	0x00028c60
        /*0798*/ 	.short	0x010a
        /*079a*/ 	.byte	0x3f
	.zero		1


	//   ....[44]....
        /*079c*/ 	.word	0x0000b780
        /*07a0*/ 	.word	0x00000003
        /*07a4*/ 	.word	0x00028c40
        /*07a8*/ 	.short	0x010a
        /*07aa*/ 	.byte	0x3f
	.zero		1


	//   ....[45]....
        /*07ac*/ 	.word	0x0000b990
        /*07b0*/ 	.word	0x00000003
        /*07b4*/ 	.word	0x00028c60
        /*07b8*/ 	.short	0x010a
        /*07ba*/ 	.byte	0x3f
	.zero		1


	//   ....[46]....
        /*07bc*/ 	.word	0x0000c050
        /*07c0*/ 	.word	0x00000002
        /*07c4*/ 	.word	0x00028c40
        /*07c8*/ 	.short	0x010a
        /*07ca*/ 	.byte	0x3f
	.zero		1


	//   ....[47]....
        /*07cc*/ 	.word	0x0000c250
        /*07d0*/ 	.word	0x00000002
        /*07d4*/ 	.word	0x00028c60
        /*07d8*/ 	.short	0x010a
        /*07da*/ 	.byte	0x3f
	.zero		1


	//   ....[48]....
        /*07dc*/ 	.word	0x0000c890
        /*07e0*/ 	.word	0x00000002
        /*07e4*/ 	.word	0x00028c40
        /*07e8*/ 	.short	0x010a
        /*07ea*/ 	.byte	0x3f
	.zero		1


	//   ....[49]....
        /*07ec*/ 	.word	0x0000caa0
        /*07f0*/ 	.word	0x00000002
        /*07f4*/ 	.word	0x00028c60
        /*07f8*/ 	.short	0x010a
        /*07fa*/ 	.byte	0x3f
	.zero		1


	//   ....[50]....
        /*07fc*/ 	.word	0x0000db30
        /*0800*/ 	.word	0x00000000
        /*0804*/ 	.word	0x00028c20
        /*0808*/ 	.short	0x010a
        /*080a*/ 	.byte	0x3f
	.zero		1


	//   ....[51]....
        /*080c*/ 	.word	0x0000dcf0
        /*0810*/ 	.word	0x00000006
        /*0814*/ 	.word	0x00000000
        /*0818*/ 	.short	0x010a
        /*081a*/ 	.byte	0x3f
	.zero		1


	//   ....[52]....
        /*081c*/ 	.word	0x0000dd60
        /*0820*/ 	.word	0x00000007
        /*0824*/ 	.word	0x00000000
        /*0828*/ 	.short	0x010a
        /*082a*/ 	.byte	0x3f
	.zero		1


	//   ....[53]....
        /*082c*/ 	.word	0x0000ddd0
        /*0830*/ 	.word	0x00000004
        /*0834*/ 	.word	0x00000000
        /*0838*/ 	.short	0x010a
        /*083a*/ 	.byte	0x3f
	.zero		1


	//   ....[54]....
        /*083c*/ 	.word	0x0000de00
        /*0840*/ 	.word	0x00000003
        /*0844*/ 	.word	0x00000000
        /*0848*/ 	.short	0x010a
        /*084a*/ 	.byte	0x3f
	.zero		1


	//   ....[55]....
        /*084c*/ 	.word	0x0000de70
        /*0850*/ 	.word	0x00000003
        /*0854*/ 	.word	0x00028c50
        /*0858*/ 	.short	0x010a
        /*085a*/ 	.byte	0x3f
	.zero		1


	//   ....[56]....
        /*085c*/ 	.word	0x0000ded0
        /*0860*/ 	.word	0x00000003
        /*0864*/ 	.word	0x00028c50
        /*0868*/ 	.short	0x010a
        /*086a*/ 	.byte	0x3f
	.zero		1


	//   ....[57]....
        /*086c*/ 	.word	0x0000df30
        /*0870*/ 	.word	0x00000003
        /*0874*/ 	.word	0x00028c00
        /*0878*/ 	.short	0x010a
        /*087a*/ 	.byte	0x3f
	.zero		1


	//   ....[58]....
        /*087c*/ 	.word	0x0000df80
        /*0880*/ 	.word	0x00000007
        /*0884*/ 	.word	0x00028c30
        /*0888*/ 	.short	0x010a
        /*088a*/ 	.byte	0x3f
	.zero		1


	//   ....[59]....
        /*088c*/ 	.word	0x0000dfd0
        /*0890*/ 	.word	0x00000007
        /*0894*/ 	.word	0x00028c50
        /*0898*/ 	.short	0x010a
        /*089a*/ 	.byte	0x3f
	.zero		1


	//   ....[60]....
        /*089c*/ 	.word	0x0000e030
        /*08a0*/ 	.word	0x00000003
        /*08a4*/ 	.word	0x00028c30
        /*08a8*/ 	.short	0x010a
        /*08aa*/ 	.byte	0x3f
	.zero		1


	//   ....[61]....
        /*08ac*/ 	.word	0x0000e080
        /*08b0*/ 	.word	0x000000ab
        /*08b4*/ 	.word	0x00028c50
        /*08b8*/ 	.short	0x010a
        /*08ba*/ 	.byte	0x3f
	.zero		1


	//   ....[62]....
        /*08bc*/ 	.word	0x0000e220
        /*08c0*/ 	.word	0x00000008
        /*08c4*/ 	.word	0x00028c40
        /*08c8*/ 	.short	0x010a
        /*08ca*/ 	.byte	0x3f
	.zero		1


	//   ....[63]....
        /*08cc*/ 	.word	0x0000e2a0
        /*08d0*/ 	.word	0x00000008
        /*08d4*/ 	.word	0x00028c20
        /*08d8*/ 	.short	0x010a
        /*08da*/ 	.byte	0x3f
	.zero		1


	//   ....[64]....
        /*08dc*/ 	.word	0x0000e2f0
        /*08e0*/ 	.word	0x00000008
        /*08e4*/ 	.word	0x00028c60
        /*08e8*/ 	.short	0x010a
        /*08ea*/ 	.byte	0x3f
	.zero		1


	//   ....[65]....
        /*08ec*/ 	.word	0x0000e340
        /*08f0*/ 	.word	0x00000003
        /*08f4*/ 	.word	0x00028c40
        /*08f8*/ 	.short	0x010a
        /*08fa*/ 	.byte	0x3f
	.zero		1


	//   ....[66]....
        /*08fc*/ 	.word	0x0000e390
        /*0900*/ 	.word	0x00000003
        /*0904*/ 	.word	0x00028c60
        /*0908*/ 	.short	0x010a
        /*090a*/ 	.byte	0x3f
	.zero		1


	//   ....[67]....
        /*090c*/ 	.word	0x0000e3e0
        /*0910*/ 	.word	0x00000002
        /*0914*/ 	.word	0x00028c40
        /*0918*/ 	.short	0x010a
        /*091a*/ 	.byte	0x3f
	.zero		1


	//   ....[68]....
        /*091c*/ 	.word	0x0000e430
        /*0920*/ 	.word	0x00000002
        /*0924*/ 	.word	0x00028c60
        /*0928*/ 	.short	0x010a
        /*092a*/ 	.byte	0x3f
	.zero		1


	//   ....[69]....
        /*092c*/ 	.word	0x0000e480
        /*0930*/ 	.word	0x00000002
        /*0934*/ 	.word	0x00028c40
        /*0938*/ 	.short	0x010a
        /*093a*/ 	.byte	0x3f
	.zero		1


	//   ....[70]....
        /*093c*/ 	.word	0x0000e4d0
        /*0940*/ 	.word	0x00000002
        /*0944*/ 	.word	0x00028c60
        /*0948*/ 	.short	0x010a
        /*094a*/ 	.byte	0x3f
	.zero		1


	//   ....[71]....
        /*094c*/ 	.word	0x0000ee80
        /*0950*/ 	.word	0x00000000
        /*0954*/ 	.word	0x00028c20
        /*0958*/ 	.short	0x010a
        /*095a*/ 	.byte	0x3f
	.zero		1


	//   ....[72]....
        /*095c*/ 	.word	0x0000f020
        /*0960*/ 	.word	0x00000006
        /*0964*/ 	.word	0x00000000
        /*0968*/ 	.short	0x010a
        /*096a*/ 	.byte	0x3f
	.zero		1


	//   ....[73]....
        /*096c*/ 	.word	0x0000f070
        /*0970*/ 	.word	0x00000007
        /*0974*/ 	.word	0x00000000
        /*0978*/ 	.short	0x010a
        /*097a*/ 	.byte	0x3f
	.zero		1


	//   ....[74]....
        /*097c*/ 	.word	0x0000f0c0
        /*0980*/ 	.word	0x00000004
        /*0984*/ 	.word	0x00000000
        /*0988*/ 	.short	0x010a
        /*098a*/ 	.byte	0x3f
	.zero		1


	//----- nvinfo : EIATTR_NUM_MBARRIERS
	.align		4
.L_683:
        /*098c*/ 	.byte	0x03, 0x38
        /*098e*/ 	.short	0x0016


	//----- nvinfo : EIATTR_EXIT_INSTR_OFFSETS
	.align		4
        /*0990*/ 	.byte	0x04, 0x1c
        /*0992*/ 	.short	(.L_685 - .L_684)


	//   ....[0]....
.L_684:
        /*0994*/ 	.word	0x00000a80


	//   ....[1]....
        /*0998*/ 	.word	0x00009280


	//   ....[2]....
        /*099c*/ 	.word	0x000092e0


	//   ....[3]....
        /*09a0*/ 	.word	0x0000de50


	//----- nvinfo : EIATTR_MAX_THREADS
	.align		4
.L_685:
        /*09a4*/ 	.byte	0x04, 0x05
        /*09a6*/ 	.short	(.L_687 - .L_686)
.L_686:
        /*09a8*/ 	.word	0x00000180
        /*09ac*/ 	.word	0x00000001
        /*09b0*/ 	.word	0x00000001


	//----- nvinfo : EIATTR_CRS_STACK_SIZE
	.align		4
.L_687:
        /*09b4*/ 	.byte	0x04, 0x1e
        /*09b6*/ 	.short	(.L_689 - .L_688)
.L_688:
        /*09b8*/ 	.word	0x00000000


	//----- nvinfo : EIATTR_CBANK_PARAM_SIZE
	.align		4
.L_689:
        /*09bc*/ 	.byte	0x03, 0x19
        /*09be*/ 	.short	0x0a70


	//----- nvinfo : EIATTR_PARAM_CBANK
	.align		4
        /*09c0*/ 	.byte	0x04, 0x0a
        /*09c2*/ 	.short	(.L_691 - .L_690)
	.align		4
.L_690:
        /*09c4*/ 	.word	index@(.nv.constant0._ZN7cutlass13device_kernelIN5flash11enable_sm90INS1_16FlashAttnFwdSm90INS1_25CollectiveMainloopFwdSm90ILi2EN4cute5tupleIJNS5_1CILi1EEES8_S8_EEENS6_IJNS7_ILi64EEESA_SA_EEELi512ENS_10bfloat16_tEfNS_4arch4Sm90ELb0ELb0ELb0ELb1ELb0ELb0ELb0ELb0ELb0ELb0ELb0ELb0EEENS1_21CollectiveEpilogueFwdINS6_IJSA_NS7_ILi512EEESA_EEES9_SC_SE_Li256ELb1ELb0ELb0ELb0EEENS1_36VarlenDynamicPersistentTileSchedulerILi64ELi64ELi256ELi32ELb0ELb0ELb1ELb0ELb1ELb1EEEEEEEEEvNT_6ParamsE)
        /*09c8*/ 	.short	0x0210
        /*09ca*/ 	.short	0x0a70


	//----- nvinfo : EIATTR_SW_WAR
	.align		4
.L_691:
        /*09cc*/ 	.byte	0x04, 0x36
        /*09ce*/ 	.short	(.L_693 - .L_692)
.L_692:
        /*09d0*/ 	.word	0x00000008
.L_693:


//--------------------- .nv.info._ZN7cutlass13device_kernelIN5flash11enable_sm90INS1_16FlashAttnFwdSm90INS1_25CollectiveMainloopFwdSm90ILi2EN4cute5tupleIJNS5_1CILi1EEES8_S8_EEENS6_IJNS7_ILi64EEESA_SA_EEELi512ENS_10bfloat16_tEfNS_4arch4Sm90ELb0ELb0ELb0ELb1ELb0ELb1ELb0ELb0ELb0ELb0ELb0ELb0EEENS1_21CollectiveEpilogueFwdINS6_IJSA_NS7_ILi512EEESA_EEES9_SC_SE_Li256ELb1ELb0ELb0ELb0EEENS1_36VarlenDynamicPersistentTileSchedulerILi64ELi64ELi256ELi32ELb0ELb0ELb1ELb0ELb1ELb1EEEEEEEEEvNT_6ParamsE --------------------------
	.section	.nv.info._ZN7cutlass13device_kernelIN5flash11enable_sm90INS1_16FlashAttnFwdSm90INS1_25CollectiveMainloopFwdSm90ILi2EN4cute5tupleIJNS5_1CILi1EEES8_S8_EEENS6_IJNS7_ILi64EEESA_SA_EEELi512ENS_10bfloat16_tEfNS_4arch4Sm90ELb0ELb0ELb0ELb1ELb0ELb1ELb0ELb0ELb0ELb0ELb0ELb0EEENS1_21CollectiveEpilogueFwdINS6_IJSA_NS7_ILi512EEESA_EEES9_SC_SE_Li256ELb1ELb0ELb0ELb0EEENS1_36VarlenDynamicPersistentTileSchedulerILi64ELi64ELi256ELi32ELb0ELb0ELb1ELb0ELb1ELb1EEEEEEEEEvNT_6ParamsE,"",@"SHT_CUDA_INFO"
	.sectionflags	@""
	.align	4


	//----- nvinfo : EIATTR_CUDA_API_VERSION
	.align		4
        /*0000*/ 	.byte	0x04, 0x37
        /*0002*/ 	.short	(.L_695 - .L_694)
.L_694:
        /*0004*/ 	.word	0x00000082


	//----- nvinfo : EIATTR_KPARAM_INFO
	.align		4
.L_695:
        /*0008*/ 	.byte	0x04, 0x17
        /*000a*/ 	.short	(.L_697 - .L_696)
.L_696:
        /*000c*/ 	.word	0x00000000
        /*0010*/ 	.short	0x0000
        /*0012*/ 	.short	0x0070
        /*0014*/ 	.byte	0x00, 0xf0, 0x01, 0x28


	//----- nvinfo : EIATTR_SPARSE_MMA_MASK
	.align		4
.L_697:
        /*0018*/ 	.byte	0x03, 0x50
        /*001a*/ 	.short	0x0000


	//----- nvinfo : EIATTR_MAXREG_COUNT
	.align		4
        /*001c*/ 	.byte	0x03, 0x1b
        /*001e*/ 	.short	0x00a8


	//----- nvinfo : EIATTR_NUM_BARRIERS
	.align		4
        /*0020*/ 	.byte	0x02, 0x4c
        /*0022*/ 	.byte	0x10
	.zero		1


	//----- nvinfo : EIATTR_EXTERNS
	.align		4
        /*0024*/ 	.byte	0x04, 0x0f
        /*0026*/ 	.short	(.L_699 - .L_698)


	//   ....[0]....
	.align		4
.L_698:
        /*0028*/ 	.word	index@(__assertfail)


	//----- nvinfo : EIATTR_ANNOTATIONS
	.align		4
.L_699:
        /*002c*/ 	.byte	0x04, 0x55
        /*002e*/ 	.short	(.L_701 - .L_700)


	//   ....[0]....
.L_700:
        /* <DEDUP_REMOVED lines=44> */


	//----- nvinfo : EIATTR_MERCURY_ISA_VERSION
	.align		4
.L_701:
        /*02d8*/ 	.byte	0x03, 0x5f
        /*02da*/ 	.short	0x0101


	//----- nvinfo : EIATTR_UNUSED_LOAD_BYTE_OFFSET
	.align		4
        /*02dc*/ 	.byte	0x04, 0x44
        /*02de*/ 	.short	(.L_703 - .L_702)


	//   ....[0]....
.L_702:
        /*02e0*/ 	.word	0x00000ae0
        /*02e4*/ 	.word	0x0000fff0


	//   ....[1]....
        /*02e8*/ 	.word	0x0000c130
        /*02ec*/ 	.word	0x0000fff0


	//----- nvinfo : EIATTR_INT_WARP_WIDE_INSTR_OFFSETS
	.align		4
.L_703:
        /*02f0*/ 	.byte	0x04, 0x31
        /*02f2*/ 	.short	(.L_705 - .L_704)


	//   ....[0]....
.L_704:
        /*02f4*/ 	.word	0x000001c0


	//   ....[1]....
        /*02f8*/ 	.word	0x00000200


	//   ....[2]....
        /*02fc*/ 	.word	0x000002d0


	//   ....[3]....
        /*0300*/ 	.word	0x000108b0


	//   ....[4]....
        /*0304*/ 	.word	0x00010940


	//   ....[5]....
        /*0308*/ 	.word	0x00010dc0


	//   ....[6]....
        /*030c*/ 	.word	0x00010df0


	//   ....[7]....
        /*0310*/ 	.word	0x00013710


	//   ....[8]....
        /*0314*/ 	.word	0x000137a0


	//----- nvinfo : EIATTR_COOP_GROUP_MASK_REGIDS
	.align		4
.L_705:
        /*0318*/ 	.byte	0x04, 0x29
        /*031a*/ 	.short	(.L_707 - .L_706)


	//   ....[0]....
.L_706:
        /*031c*/ 	.word	0xffffffff


	//   ....[1]....
        /*0320*/ 	.word	0xffffffff


	//   ....[2]....
        /*0324*/ 	.word	0xffffffff


	//   ....[3]....
        /*0328*/ 	.word	0xffffffff


	//   ....[4]....
        /*032c*/ 	.word	0xffffffff


	//   ....[5]....
        /*0330*/ 	.word	0xffffffff


	//   ....[6]....
        /*0334*/ 	.word	0xffffffff


	//   ....[7]....
        /*0338*/ 	.word	0xffffffff


	//   ....[8]....
        /*033c*/ 	.word	0xffffffff


	//   ....[9]....
        /*0340*/ 	.word	0xffffffff


	//   ....[10]....
        /*0344*/ 	.word	0xffffffff


	//   ....[11]....
        /*0348*/ 	.word	0xffffffff


	//   ....[12]....
        /*034c*/ 	.word	0xffffffff


	//   ....[13]....
        /*0350*/ 	.word	0xffffffff


	//   ....[14]....
        /*0354*/ 	.word	0xffffffff


	//   ....[15]....
        /*0358*/ 	.word	0xffffffff


	//   ....[16]....
        /*035c*/ 	.word	0xffffffff


	//   ....[17]....
        /*0360*/ 	.word	0xffffffff


	//   ....[18]....
        /*0364*/ 	.word	0xffffffff


	//   ....[19]....
        /*0368*/ 	.word	0xffffffff


	//   ....[20]....
        /*036c*/ 	.word	0xffffffff


	//   ....[21]....
        /*0370*/ 	.word	0xffffffff


	//   ....[22]....
        /*0374*/ 	.word	0xffffffff


	//   ....[23]....
        /*0378*/ 	.word	0xffffffff


	//   ....[24]....
        /*037c*/ 	.word	0xffffffff


	//   ....[25]....
        /*0380*/ 	.word	0xffffffff


	//   ....[26]....
        /*0384*/ 	.word	0xffffffff


	//   ....[27]....
        /*0388*/ 	.word	0xffffffff


	//   ....[28]....
        /*038c*/ 	.word	0xffffffff


	//   ....[29]....
        /*0390*/ 	.word	0xffffffff


	//   ....[30]....
        /*0394*/ 	.word	0xffffffff


	//   ....[31]....
        /*0398*/ 	.word	0xffffffff


	//   ....[32]....
        /*039c*/ 	.word	0xffffffff


	//   ....[33]....
        /*03a0*/ 	.word	0xffffffff


	//   ....[34]....
        /*03a4*/ 	.word	0xffffffff


	//   ....[35]....
        /*03a8*/ 	.word	0xffffffff


	//   ....[36]....
        /*03ac*/ 	.word	0xffffffff


	//   ....[37]....
        /*03b0*/ 	.word	0xffffffff


	//   ....[38]....
        /*03b4*/ 	.word	0xffffffff


	//   ....[39]....
        /*03b8*/ 	.word	0xffffffff


	//   ....[40]....
        /*03bc*/ 	.word	0xffffffff


	//   ....[41]....
        /*03c0*/ 	.word	0xffffffff


	//   ....[42]....
        /*03c4*/ 	.word	0xffffffff


	//   ....[43]....
        /*03c8*/ 	.word	0xffffffff


	//   ....[44]....
        /*03cc*/ 	.word	0xffffffff


	//   ....[45]....
        /*03d0*/ 	.word	0xffffffff


	//   ....[46]....
        /*03d4*/ 	.word	0xffffffff


	//   ....[47]....
        /*03d8*/ 	.word	0xffffffff


	//   ....[48]....
        /*03dc*/ 	.word	0xffffffff


	//   ....[49]....
        /*03e0*/ 	.word	0xffffffff


	//   ....[50]....
        /*03e4*/ 	.word	0xffffffff


	//   ....[51]....
        /*03e8*/ 	.word	0xffffffff


	//   ....[52]....
        /*03ec*/ 	.word	0xffffffff


	//   ....[53]....
        /*03f0*/ 	.word	0xffffffff


	//   ....[54]....
        /*03f4*/ 	.word	0xffffffff


	//   ....[55]....
        /*03f8*/ 	.word	0xffffffff


	//   ....[56]....
        /*03fc*/ 	.word	0xffffffff


	//   ....[57]....
        /*0400*/ 	.word	0xffffffff


	//   ....[58]....
        /*0404*/ 	.word	0x0500000f


	//   ....[59]....
        /*0408*/ 	.word	0x0500000f


	//   ....[60]....
        /*040c*/ 	.word	0x0500000f


	//   ....[61]....
        /*0410*/ 	.word	0x0500000f


	//   ....[62]....
        /*0414*/ 	.word	0x0500000f


	//   ....[63]....
        /*0418*/ 	.word	0x0500000f


	//   ....[64]....
        /*041c*/ 	.word	0x0500000f


	//   ....[65]....
        /*0420*/ 	.word	0x0500000f


	//   ....[66]....
        /*0424*/ 	.word	0x0500000f


	//   ....[67]....
        /*0428*/ 	.word	0x0500000f


	//   ....[68]....
        /*042c*/ 	.word	0x0500000f


	//   ....[69]....
        /*0430*/ 	.word	0x0500000f


	//   ....[70]....
        /*0434*/ 	.word	0x0500000f


	//   ....[71]....
        /*0438*/ 	.word	0x0500000f


	//   ....[72]....
        /*043c*/ 	.word	0x0500000f


	//   ....[73]....
        /*0440*/ 	.word	0x0500000f


	//   ....[74]....
        /*0444*/ 	.word	0x0500000f


	//   ....[75]....
        /*0448*/ 	.word	0x0500000f


	//   ....[76]....
        /*044c*/ 	.word	0x0500000f


	//   ....[77]....
        /*0450*/ 	.word	0x0500000f


	//   ....[78]....
        /*0454*/ 	.word	0x0500000f


	//   ....[79]....
        /*0458*/ 	.word	0x0500000f


	//   ....[80]....
        /*045c*/ 	.word	0x0500000f


	//   ....[81]....
        /*0460*/ 	.word	0x0500000f


	//   ....[82]....
        /*0464*/ 	.word	0x0500000f


	//   ....[83]....
        /*0468*/ 	.word	0x0500000f


	//   ....[84]....
        /*046c*/ 	.word	0x0500000f


	//   ....[85]....
        /*0470*/ 	.word	0x0500000f


	//----- nvinfo : EIATTR_COOP_GROUP_INSTR_OFFSETS
	.align		4
.L_707:
        /*0474*/ 	.byte	0x04, 0x28
        /*0476*/ 	.short	(.L_709 - .L_708)


	//   ....[0]....
.L_708:
        /*0478*/ 	.word	0x00000060


	//   ....[1]....
        /*047c*/ 	.word	0x000001d0


	//   ....[2]....
        /*0480*/ 	.word	0x00000210


	//   ....[3]....
        /*0484*/ 	.word	0x00000400


	//   ....[4]....
        /*0488*/ 	.word	0x00000560


	//   ....[5]....
        /*048c*/ 	.word	0x00000680


	//   ....[6]....
        /*0490*/ 	.word	0x000007e0


	//   ....[7]....
        /*0494*/ 	.word	0x00004730


	//   ....[8]....
        /*0498*/ 	.word	0x00006210


	//   ....[9]....
        /*049c*/ 	.word	0x00008ed0


	//   ....[10]....
        /*04a0*/ 	.word	0x00008fb0


	//   ....[11]....
        /*04a4*/ 	.word	0x00009140


	//   ....[12]....
        /*04a8*/ 	.word	0x000091e0


	//   ....[13]....
        /*04ac*/ 	.word	0x00009b90


	//   ....[14]....
        /*04b0*/ 	.word	0x0000a0d0


	//   ....[15]....
        /*04b4*/ 	.word	0x0000a100


	//   ....[16]....
        /*04b8*/ 	.word	0x0000a3a0


	//   ....[17]....
        /*04bc*/ 	.word	0x0000a570


	//   ....[18]....
        /*04c0*/ 	.word	0x0000b5f0


	//   ....[19]....
        /*04c4*/ 	.word	0x0000b640


	//   ....[20]....
        /*04c8*/ 	.word	0x0000b670


	//   ....[21]....
        /*04cc*/ 	.word	0x0000b6e0


	//   ....[22]....
        /*04d0*/ 	.word	0x0000b6f0


	//   ....[23]....
        /*04d4*/ 	.word	0x0000d0d0


	//   ....[24]....
        /*04d8*/ 	.word	0x0000e860


	//   ....[25]....
        /*04dc*/ 	.word	0x0000e9f0


	//   ....[26]....
        /*04e0*/ 	.word	0x0000ea20


	//   ....[27]....
        /*04e4*/ 	.word	0x0000ea60


	//   ....[28]....
        /*04e8*/ 	.word	0x0000eac0


	//   ....[29]....
        /*04ec*/ 	.word	0x0000eb20


	//   ....[30]....
        /*04f0*/ 	.word	0x0000eb60


	//   ....[31]....
        /*04f4*/ 	.word	0x0000ed10


	//   ....[32]....
        /*04f8*/ 	.word	0x0000ed70


	//   ....[33]....
        /*04fc*/ 	.word	0x0000edb0


	//   ....[34]....
        /*0500*/ 	.word	0x0000edf0


	//   ....[35]....
        /*0504*/ 	.word	0x0000ee20


	//   ....[36]....
        /*0508*/ 	.word	0x0000ee50


	//   ....[37]....
        /*050c*/ 	.word	0x0000eee0


	//   ....[38]....
        /*0510*/ 	.word	0x0000ef10


	//   ....[39]....
        /*0514*/ 	.word	0x0000efa0


	//   ....[40]....
        /*0518*/ 	.word	0x00013830


	//   ....[41]....
        /*051c*/ 	.word	0x00013840


	//   ....[42]....
        /*0520*/ 	.word	0x00013950


	//   ....[43]....
        /*0524*/ 	.word	0x000139b0


	//   ....[44]....
        /*0528*/ 	.word	0x000139f0


	//   ....[45]....
        /*052c*/ 	.word	0x00013a30


	//   ....[46]....
        /*0530*/ 	.word	0x00013a60


	//   ....[47]....
        /*0534*/ 	.word	0x00013a90


	//   ....[48]....
        /*0538*/ 	.word	0x00013c20


	//   ....[49]....
        /*053c*/ 	.word	0x00013c80


	//   ....[50]....
        /*0540*/ 	.word	0x00013cc0


	//   ....[51]....
        /*0544*/ 	.word	0x00013d00


	//   ....[52]....
        /*0548*/ 	.word	0x00013d30


	//   ....[53]....
        /*054c*/ 	.word	0x00013d60


	//   ....[54]....
        /*0550*/ 	.word	0x00013e20


	//   ....[55]....
        /*0554*/ 	.word	0x00013e40


	//   ....[56]....
        /*0558*/ 	.word	0x00013eb0


	//   ....[57]....
        /*055c*/ 	.word	0x00014300


	//   ....[58]....
        /*0560*/ 	.word	0x000147e0


	//   ....[59]....
        /*0564*/ 	.word	0x00014880


	//   ....[60]....
        /*0568*/ 	.word	0x00014920


	//   ....[61]....
        /*056c*/ 	.word	0x000149c0


	//   ....[62]....
        /*0570*/ 	.word	0x00014ab0


	//   ....[63]....
        /*0574*/ 	.word	0x00014b50


	//   ....[64]....
        /*0578*/ 	.word	0x00014bf0


	//   ....[65]....
        /*057c*/ 	.word	0x00014c90


	//   ....[66]....
        /*0580*/ 	.word	0x00014ef0


	//   ....[67]....
        /*0584*/ 	.word	0x000151d0


	//   ....[68]....
        /*0588*/ 	.word	0x000155f0


	//   ....[69]....
        /*058c*/ 	.word	0x00015680


	//   ....[70]....
        /*0590*/ 	.word	0x00015720


	//   ....[71]....
        /*0594*/ 	.word	0x000157d0


	//   ....[72]....
        /*0598*/ 	.word	0x00015850


	//   ....[73]....
        /*059c*/ 	.word	0x000158d0


	//   ....[74]....
        /*05a0*/ 	.word	0x00015950


	//   ....[75]....
        /*05a4*/ 	.word	0x000159d0


	//   ....[76]....
        /*05a8*/ 	.word	0x00015a60


	//   ....[77]....
        /*05ac*/ 	.word	0x00015b10


	//   ....[78]....
        /*05b0*/ 	.word	0x00015b90


	//   ....[79]....
        /*05b4*/ 	.word	0x00015c10


	//   ....[80]....
        /*05b8*/ 	.word	0x00015c90


	//   ....[81]....
        /*05bc*/ 	.word	0x00015d10


	//   ....[82]....
        /*05c0*/ 	.word	0x00015d80


	//   ....[83]....
        /*05c4*/ 	.word	0x00015e20


	//   ....[84]....
        /*05c8*/ 	.word	0x00015eb0


	//   ....[85]....
        /*05cc*/ 	.word	0x00015fd0


	//----- nvinfo : EIATTR_REG_RECONFIG
	.align		4
.L_709:
        /*05d0*/ 	.byte	0x01, 0x54
	.zero		2


	//----- nvinfo : EIATTR_SYSCALL_OFFSETS
	.align		4
        /*05d4*/ 	.byte	0x04, 0x46
        /*05d6*/ 	.short	(.L_711 - .L_710)


	//   ....[0]....
.L_710:
        /*05d8*/ 	.word	0x00001840


	//   ....[1]....
        /*05dc*/ 	.word	0x00001990


	//   ....[2]....
        /*05e0*/ 	.word	0x000063c0


	//   ....[3]....
        /*05e4*/ 	.word	0x00006870


	//   ....[4]....
        /*05e8*/ 	.word	0x00010ad0


	//   ....[5]....
        /*05ec*/ 	.word	0x00010c10


	//   ....[6]....
        /*05f0*/ 	.word	0x00010d10


	//----- nvinfo : EIATTR_MBARRIER_INSTR_OFFSETS
	.align		4
.L_711:
        /*05f4*/ 	.byte	0x04, 0x39
        /*05f6*/ 	.short	(.L_713 - .L_712)


	//   ....[0]....
.L_712:
        /*05f8*/ 	.word	0x000002f0
        /*05fc*/ 	.word	0x000000ff
        /*0600*/ 	.word	0x00028c00
        /*0604*/ 	.short	0x0100
        /*0606*/ 	.byte	0x08
	.zero		1


	//   ....[1]....
        /*0608*/ 	.word	0x00000300
        /*060c*/ 	.word	0x000000ff
        /*0610*/ 	.word	0x00028c20
        /*0614*/ 	.short	0x0100
        /*0616*/ 	.byte	0x08
	.zero		1


	//   ....[2]....
        /*0618*/ 	.word	0x000003b0
        /*061c*/ 	.word	0x000000ff
        /*0620*/ 	.word	0x00028c30
        /*0624*/ 	.short	0x0100
        /*0626*/ 	.byte	0x06
	.zero		1


	//   ....[3]....
        /*0628*/ 	.word	0x000003c0
        /*062c*/ 	.word	0x000000ff
        /*0630*/ 	.word	0x00028c40
        /*0634*/ 	.short	0x0100
        /*0636*/ 	.byte	0x06
	.zero		1


	//   ....[4]....
        /*0638*/ 	.word	0x000003d0
        /*063c*/ 	.word	0x000000ff
        /*0640*/ 	.word	0x00028c38
        /*0644*/ 	.short	0x0100
        /*0646*/ 	.byte	0x06
	.zero		1


	//   ....[5]....
        /*0648*/ 	.word	0x000003e0
        /*064c*/ 	.word	0x000000ff
        /*0650*/ 	.word	0x00028c48
        /*0654*/ 	.short	0x0100
        /*0656*/ 	.byte	0x06
	.zero		1


	//   ....[6]....
        /*0658*/ 	.word	0x00000510
        /*065c*/ 	.word	0x000000ff
        /*0660*/ 	.word	0x00028c50
        /*0664*/ 	.short	0x0100
        /*0666*/ 	.byte	0x08
	.zero		1


	//   ....[7]....
        /*0668*/ 	.word	0x00000520
        /*066c*/ 	.word	0x000000ff
        /*0670*/ 	.word	0x00028c60
        /*0674*/ 	.short	0x0100
        /*0676*/ 	.byte	0x08
	.zero		1


	//   ....[8]....
        /*0678*/ 	.word	0x00000530
        /*067c*/ 	.word	0x000000ff
        /*0680*/ 	.word	0x00028c58
        /*0684*/ 	.short	0x0100
        /*0686*/ 	.byte	0x08
	.zero		1


	//   ....[9]....
        /*0688*/ 	.word	0x00000540
        /*068c*/ 	.word	0x000000ff
        /*0690*/ 	.word	0x00028c68
        /*0694*/ 	.short	0x0100
        /*0696*/ 	.byte	0x08
	.zero		1


	//   ....[10]....
        /*0698*/ 	.word	0x00000630
        /*069c*/ 	.word	0x000000ff
        /*06a0*/ 	.word	0x00028c70
        /*06a4*/ 	.short	0x0100
        /*06a6*/ 	.byte	0x06
	.zero		1


	//   ....[11]....
        /*06a8*/ 	.word	0x00000640
        /*06ac*/ 	.word	0x000000ff
        /*06b0*/ 	.word	0x00028c80
        /*06b4*/ 	.short	0x0100
        /*06b6*/ 	.byte	0x06
	.zero		1


	//   ....[12]....
        /*06b8*/ 	.word	0x00000650
        /*06bc*/ 	.word	0x000000ff
        /*06c0*/ 	.word	0x00028c78
        /*06c4*/ 	.short	0x0100
        /*06c6*/ 	.byte	0x06
	.zero		1


	//   ....[13]....
        /*06c8*/ 	.word	0x00000660
        /*06cc*/ 	.word	0x000000ff
        /*06d0*/ 	.word	0x00028c88
        /*06d4*/ 	.short	0x0100
        /*06d6*/ 	.byte	0x06
	.zero		1


	//   ....[14]....
        /*06d8*/ 	.word	0x00000790
        /*06dc*/ 	.word	0x000000ff
        /*06e0*/ 	.word	0x00028c90
        /*06e4*/ 	.short	0x0100
        /*06e6*/ 	.byte	0x08
	.zero		1


	//   ....[15]....
        /*06e8*/ 	.word	0x000007a0
        /*06ec*/ 	.word	0x000000ff
        /*06f0*/ 	.word	0x00028ca0
        /*06f4*/ 	.short	0x0100
        /*06f6*/ 	.byte	0x08
	.zero		1


	//   ....[16]....
        /*06f8*/ 	.word	0x000007b0
        /*06fc*/ 	.word	0x000000ff
        /*0700*/ 	.word	0x00028c98
        /*0704*/ 	.short	0x0100
        /*0706*/ 	.byte	0x08
	.zero		1


	//   ....[17]....
        /*0708*/ 	.word	0x000007c0
        /*070c*/ 	.word	0x000000ff
        /*0710*/ 	.word	0x00028ca8
        /*0714*/ 	.short	0x0100
        /*0716*/ 	.byte	0x08
	.zero		1


	//   ....[18]....
        /*0718*/ 	.word	0x000008f0
        /*071c*/ 	.word	0x000000ff
        /*0720*/ 	.word	0x00028cb0
        /*0724*/ 	.short	0x0100
        /*0726*/ 	.byte	0x08
	.zero		1


	//   ....[19]....
        /*0728*/ 	.word	0x00000900
        /*072c*/ 	.word	0x000000ff
        /*0730*/ 	.word	0x00028cc0
        /*0734*/ 	.short	0x0100
        /*0736*/ 	.byte	0x08
	.zero		1


	//   ....[20]....
        /*0738*/ 	.word	0x00000910
        /*073c*/ 	.word	0x000000ff
        /*0740*/ 	.word	0x00028cb8
        /*0744*/ 	.short	0x0100
        /*0746*/ 	.byte	0x08
	.zero		1


	//   ....[21]....
        /*0748*/ 	.word	0x00000920
        /*074c*/ 	.word	0x000000ff
        /*0750*/ 	.word	0x00028cc8
        /*0754*/ 	.short	0x0100
        /*0756*/ 	.byte	0x08
	.zero		1


	//   ....[22]....
        /*0758*/ 	.word	0x00002620
        /*075c*/ 	.word	0x0000004a
        /*0760*/ 	.word	0x00028c90
        /*0764*/ 	.short	0x010a
        /*0766*/ 	.byte	0x3f
	.zero		1


	//   ....[23]....
        /*0768*/ 	.word	0x00003050
        /*076c*/ 	.word	0x0000004a
        /*0770*/ 	.word	0x00028c90
        /*0774*/ 	.short	0x010a
        /*0776*/ 	.byte	0x3f
	.zero		1


	//   ....[24]....
        /*0778*/ 	.word	0x00003950
        /*077c*/ 	.word	0x0000004a
        /*0780*/ 	.word	0x00028c90
        /*0784*/ 	.short	0x010a
        /*0786*/ 	.byte	0x3f
	.zero		1


	//   ....[25]....
        /*0788*/ 	.word	0x00003b50
        /*078c*/ 	.word	0x00000004
        /*0790*/ 	.word	0x00000000
        /*0794*/ 	.short	0x0101
        /*0796*/ 	.byte	0x3f
	.zero		1


	//   ....[26]....
        /*0798*/ 	.word	0x00003b90
        /*079c*/ 	.word	0x0000004a
        /*07a0*/ 	.word	0x00028cb0
        /*07a4*/ 	.short	0x010a
        /*07a6*/ 	.byte	0x3f
	.zero		1


	//   ....[27]....
        /*07a8*/ 	.word	0x000041f0
        /*07ac*/ 	.word	0x0000004a
        /*07b0*/ 	.word	0x00000000
        /*07b4*/ 	.short	0x0101
        /*07b6*/ 	.byte	0x3f
	.zero		1


	//   ....[28]....
        /*07b8*/ 	.word	0x00004840
        /*07bc*/ 	.word	0x00000008
        /*07c0*/ 	.word	0x00028c50
        /*07c4*/ 	.short	0x010a
        /*07c6*/ 	.byte	0x3f
	.zero		1


	//   ....[29]....
        /*07c8*/ 	.word	0x00004be0
        /*07cc*/ 	.word	0x00000000
        /*07d0*/ 	.word	0x00000000
        /*07d4*/ 	.short	0x0101
        /*07d6*/ 	.byte	0x3f
	.zero		1


	//   ....[30]....
        /*07d8*/ 	.word	0x00005530
        /*07dc*/ 	.word	0x00000000
        /*07e0*/ 	.word	0x00028c50
        /*07e4*/ 	.short	0x010a
        /*07e6*/ 	.byte	0x3f
	.zero		1


	//   ....[31]....
        /*07e8*/ 	.word	0x00005580
        /*07ec*/ 	.word	0x00000000
        /*07f0*/ 	.word	0x00028c50
        /*07f4*/ 	.short	0x010a
        /*07f6*/ 	.byte	0x3f
	.zero		1


	//   ....[32]....
        /*07f8*/ 	.word	0x000058d0
        /*07fc*/ 	.word	0x00000000
        /*0800*/ 	.word	0x00000000
        /*0804*/ 	.short	0x0101
        /*0806*/ 	.byte	0x3f
	.zero		1


	//   ....[33]....
        /*0808*/ 	.word	0x00006450
        /*080c*/ 	.word	0x00000002
        /*0810*/ 	.word	0x00028c00
        /*0814*/ 	.short	0x010a
        /*0816*/ 	.byte	0x3f
	.zero		1


	//   ....[34]....
        /*0818*/ 	.word	0x000064a0
        /*081c*/ 	.word	0x00000002
        /*0820*/ 	.word	0x00028c00
        /*0824*/ 	.short	0x010a
        /*0826*/ 	.byte	0x3f
	.zero		1


	//   ....[35]....
        /*0828*/ 	.word	0x00006b60
        /*082c*/ 	.word	0x00000002
        /*0830*/ 	.word	0x00028c00
        /*0834*/ 	.short	0x010a
        /*0836*/ 	.byte	0x3f
	.zero		1


	//   ....[36]....
        /*0838*/ 	.word	0x00007990
        /*083c*/ 	.word	0x00000002
        /*0840*/ 	.word	0x00028c00
        /*0844*/ 	.short	0x010a
        /*0846*/ 	.byte	0x3f
	.zero		1


	//   ....[37]....
        /*0848*/ 	.word	0x00008720
        /*084c*/ 	.word	0x0000000f
        /*0850*/ 	.word	0x00028c30
        /*0854*/ 	.short	0x010a
        /*0856*/ 	.byte	0x3f
	.zero		1


	//   ....[38]....
        /*0858*/ 	.word	0x000087d0
        /*085c*/ 	.word	0x0000000f
        /*0860*/ 	.word	0x00028c30
        /*0864*/ 	.short	0x010a
        /*0866*/ 	.byte	0x3f
	.zero		1


	//   ....[39]....
        /*0868*/ 	.word	0x00009480
        /*086c*/ 	.word	0x0000000c
        /*0870*/ 	.word	0x00000000
        /*0874*/ 	.short	0x0101
        /*0876*/ 	.byte	0x3f
	.zero		1


	//   ....[40]....
        /*0878*/ 	.word	0x00009870
        /*087c*/ 	.word	0x0000000f
        /*0880*/ 	.word	0x00028c50
        /*0884*/ 	.short	0x010a
        /*0886*/ 	.byte	0x3f
	.zero		1


	//   ....[41]....
        /*0888*/ 	.word	0x00009900
        /*088c*/ 	.word	0x0000000f
        /*0890*/ 	.word	0x00028c50
        /*0894*/ 	.short	0x010a
        /*0896*/ 	.byte	0x3f
	.zero		1


	//   ....[42]....
        /*0898*/ 	.word	0x00009bb0
        /*089c*/ 	.word	0x0000000f
        /*08a0*/ 	.word	0x00000000
        /*08a4*/ 	.short	0x0101
        /*08a6*/ 	.byte	0x3f
	.zero		1


	//   ....[43]....
        /*08a8*/ 	.word	0x00009cc0
        /*08ac*/ 	.word	0x0000000f
        /*08b0*/ 	.word	0x00028c30
        /*08b4*/ 	.short	0x010a
        /*08b6*/ 	.byte	0x3f
	.zero		1


	//   ....[44]....
        /*08b8*/ 	.word	0x00009d70
        /*08bc*/ 	.word	0x0000000f
        /*08c0*/ 	.word	0x00028c30
        /*08c4*/ 	.short	0x010a
        /*08c6*/ 	.byte	0x3f
	.zero		1


	//   ....[45]....
        /*08c8*/ 	.word	0x0000a910
        /*08cc*/ 	.word	0x0000009a
        /*08d0*/ 	.word	0x00000000
        /*08d4*/ 	.short	0x0101
        /*08d6*/ 	.byte	0x3f
	.zero		1


	//   ....[46]....
        /*08d8*/ 	.word	0x0000b2e0
        /*08dc*/ 	.word	0x0000000f
        /*08e0*/ 	.word	0x00028c50
        /*08e4*/ 	.short	0x010a
        /*08e6*/ 	.byte	0x3f
	.zero		1


	//   ....[47]....
        /*08e8*/ 	.word	0x0000b330
        /*08ec*/ 	.word	0x0000000f
        /*08f0*/ 	.word	0x00028c50
        /*08f4*/ 	.short	0x010a
        /*08f6*/ 	.byte	0x3f
	.zero		1


	//   ....[48]....
        /*08f8*/ 	.word	0x0000b610
        /*08fc*/ 	.word	0x0000000f
        /*0900*/ 	.word	0x00000000
        /*0904*/ 	.short	0x0101
        /*0906*/ 	.byte	0x3f
	.zero		1


	//   ....[49]....
        /*0908*/ 	.word	0x0000d950
        /*090c*/ 	.word	0x00000000
        /*0910*/ 	.word	0x00000000
        /*0914*/ 	.short	0x0101
        /*0916*/ 	.byte	0x3f
	.zero		1


	//   ....[50]....
        /*0918*/ 	.word	0x0000f9c0
        /*091c*/ 	.word	0x00000005
        /*0920*/ 	.word	0x00028c20
        /*0924*/ 	.short	0x010a
        /*0926*/ 	.byte	0x3f
	.zero		1


	//   ....[51]....
        /*0928*/ 	.word	0x0000fa50
        /*092c*/ 	.word	0x00000006
        /*0930*/ 	.word	0x00028ca0
        /*0934*/ 	.short	0x010a
        /*0936*/ 	.byte	0x3f
	.zero		1


	//   ....[52]....
        /*0938*/ 	.word	0x0000fc30
        /*093c*/ 	.word	0x00000006
        /*0940*/ 	.word	0x00028cc0
        /*0944*/ 	.short	0x010a
        /*0946*/ 	.byte	0x3f
	.zero		1


	//   ....[53]....
        /*0948*/ 	.word	0x00010180
        /*094c*/ 	.word	0x00000007
        /*0950*/ 	.word	0x00028ca0
        /*0954*/ 	.short	0x010a
        /*0956*/ 	.byte	0x3f
	.zero		1


	//   ....[54]....
        /*0958*/ 	.word	0x00010340
        /*095c*/ 	.word	0x00000007
        /*0960*/ 	.word	0x00028cc0
        /*0964*/ 	.short	0x010a
        /*0966*/ 	.byte	0x3f
	.zero		1


	//   ....[55]....
        /*0968*/ 	.word	0x00011270
        /*096c*/ 	.word	0x00000005
        /*0970*/ 	.word	0x00028c40
        /*0974*/ 	.short	0x010a
        /*0976*/ 	.byte	0x3f
	.zero		1


	//   ....[56]....
        /*0978*/ 	.word	0x00011670
        /*097c*/ 	.word	0x00000007
        /*0980*/ 	.word	0x00028c20
        /*0984*/ 	.short	0x010a
        /*0986*/ 	.byte	0x3f
	.zero		1


	//   ....[57]....
        /*0988*/ 	.word	0x00011730
        /*098c*/ 	.word	0x00000002
        /*0990*/ 	.word	0x00028c60
        /*0994*/ 	.short	0x010a
        /*0996*/ 	.byte	0x3f
	.zero		1


	//   ....[58]....
        /*0998*/ 	.word	0x00011ee0
        /*099c*/ 	.word	0x00000002
        /*09a0*/ 	.word	0x00028c40
        /*09a4*/ 	.short	0x010a
        /*09a6*/ 	.byte	0x3f
	.zero		1


	//   ....[59]....
        /*09a8*/ 	.word	0x000120f0
        /*09ac*/ 	.word	0x00000002
        /*09b0*/ 	.word	0x00028c60
        /*09b4*/ 	.short	0x010a
        /*09b6*/ 	.byte	0x3f
	.zero		1


	//   ....[60]....
        /*09b8*/ 	.word	0x000127b0
        /*09bc*/ 	.word	0x00000002
        /*09c0*/ 	.word	0x00028c40
        /*09c4*/ 	.short	0x010a
        /*09c6*/ 	.byte	0x3f
	.zero		1


	//   ....[61]....
        /*09c8*/ 	.word	0x000129b0
        /*09cc*/ 	.word	0x00000002
        /*09d0*/ 	.word	0x00028c60
        /*09d4*/ 	.short	0x010a
        /*09d6*/ 	.byte	0x3f
	.zero		1


	//   ....[62]....
        /*09d8*/ 	.word	0x00012ff0
        /*09dc*/ 	.word	0x00000002
        /*09e0*/ 	.word	0x00028c40
        /*09e4*/ 	.short	0x010a
        /*09e6*/ 	.byte	0x3f
	.zero		1


	//   ....[63]....
        /*09e8*/ 	.word	0x00013200
        /*09ec*/ 	.word	0x00000002
        /*09f0*/ 	.word	0x00028c60
        /*09f4*/ 	.short	0x010a
        /*09f6*/ 	.byte	0x3f
	.zero		1


	//   ....[64]....
        /*09f8*/ 	.word	0x00014280
        /*09fc*/ 	.word	0x00000000
        /*0a00*/ 	.word	0x00028c20
        /*0a04*/ 	.short	0x010a
        /*0a06*/ 	.byte	0x3f
	.zero		1


	//   ....[65]....
        /*0a08*/ 	.word	0x00014430
        /*0a0c*/ 	.word	0x00000006
        /*0a10*/ 	.word	0x00000000
        /*0a14*/ 	.short	0x010a
        /*0a16*/ 	.byte	0x3f
	.zero		1


	//   ....[66]....
        /*0a18*/ 	.word	0x000144a0
        /*0a1c*/ 	.word	0x00000007
        /*0a20*/ 	.word	0x00000000
        /*0a24*/ 	.short	0x010a
        /*0a26*/ 	.byte	0x3f
	.zero		1


	//   ....[67]....
        /*0a28*/ 	.word	0x00014510
        /*0a2c*/ 	.word	0x00000004
        /*0a30*/ 	.word	0x00000000
        /*0a34*/ 	.short	0x010a
        /*0a36*/ 	.byte	0x3f
	.zero		1


	//   ....[68]....
        /*0a38*/ 	.word	0x00014540
        /*0a3c*/ 	.word	0x00000003
        /*0a40*/ 	.word	0x00000000
        /*0a44*/ 	.short	0x010a
        /*0a46*/ 	.byte	0x3f
	.zero		1


	//   ....[69]....
        /*0a48*/ 	.word	0x000145a0
        /*0a4c*/ 	.word	0x0000004a
        /*0a50*/ 	.word	0x00028c90
        /*0a54*/ 	.short	0x010a
        /*0a56*/ 	.byte	0x3f
	.zero		1


	//   ....[70]....
        /*0a58*/ 	.word	0x000145f0
        /*0a5c*/ 	.word	0x0000004a
        /*0a60*/ 	.word	0x00028c90
        /*0a64*/ 	.short	0x010a
        /*0a66*/ 	.byte	0x3f
	.zero		1


	//   ....[71]....
        /*0a68*/ 	.word	0x00014640
        /*0a6c*/ 	.word	0x0000004a
        /*0a70*/ 	.word	0x00028c90
        /*0a74*/ 	.short	0x010a
        /*0a76*/ 	.byte	0x3f
	.zero		1


	//   ....[72]....
        /*0a78*/ 	.word	0x00014690
        /*0a7c*/ 	.word	0x0000004a
        /*0a80*/ 	.word	0x00028cb0
        /*0a84*/ 	.short	0x010a
        /*0a86*/ 	.byte	0x3f
	.zero		1


	//   ....[73]....
        /*0a88*/ 	.word	0x000146e0
        /*0a8c*/ 	.word	0x00000008
        /*0a90*/ 	.word	0x00028c50
        /*0a94*/ 	.short	0x010a
        /*0a96*/ 	.byte	0x3f
	.zero		1


	//   ....[74]....
        /*0a98*/ 	.word	0x00014730
        /*0a9c*/ 	.word	0x00000000
        /*0aa0*/ 	.word	0x00028c50
        /*0aa4*/ 	.short	0x010a
        /*0aa6*/ 	.byte	0x3f
	.zero		1


	//   ....[75]....
        /*0aa8*/ 	.word	0x00014a00
        /*0aac*/ 	.word	0x00000002
        /*0ab0*/ 	.word	0x00028c00
        /*0ab4*/ 	.short	0x010a
        /*0ab6*/ 	.byte	0x3f
	.zero		1


	//   ....[76]....
        /*0ab8*/ 	.word	0x00014cd0
        /*0abc*/ 	.word	0x00000002
        /*0ac0*/ 	.word	0x00028c00
        /*0ac4*/ 	.short	0x010a
        /*0ac6*/ 	.byte	0x3f
	.zero		1


	//   ....[77]....
        /*0ac8*/ 	.word	0x00014d20
        /*0acc*/ 	.word	0x0000000f
        /*0ad0*/ 	.word	0x00028c30
        /*0ad4*/ 	.short	0x010a
        /*0ad6*/ 	.byte	0x3f
	.zero		1


	//   ....[78]....
        /*0ad8*/ 	.word	0x00014d70
        /*0adc*/ 	.word	0x0000000f
        /*0ae0*/ 	.word	0x00028c50
        /*0ae4*/ 	.short	0x010a
        /*0ae6*/ 	.byte	0x3f
	.zero		1


	//   ....[79]....
        /*0ae8*/ 	.word	0x00014dc0
        /*0aec*/ 	.word	0x0000000f
        /*0af0*/ 	.word	0x00028c30
        /*0af4*/ 	.short	0x010a
        /*0af6*/ 	.byte	0x3f
	.zero		1


	//   ....[80]....
        /*0af8*/ 	.word	0x00014e10
        /*0afc*/ 	.word	0x0000000f
        /*0b00*/ 	.word	0x00028c50
        /*0b04*/ 	.short	0x010a
        /*0b06*/ 	.byte	0x3f
	.zero		1


	//   ....[81]....
        /*0b08*/ 	.word	0x00014fb0
        /*0b0c*/ 	.word	0x00000005
        /*0b10*/ 	.word	0x00028c20
        /*0b14*/ 	.short	0x010a
        /*0b16*/ 	.byte	0x3f
	.zero		1


	//   ....[82]....
        /*0b18*/ 	.word	0x00015000
        /*0b1c*/ 	.word	0x00000006
        /*0b20*/ 	.word	0x00028ca0
        /*0b24*/ 	.short	0x010a
        /*0b26*/ 	.byte	0x3f
	.zero		1


	//   ....[83]....
        /*0b28*/ 	.word	0x00015050
        /*0b2c*/ 	.word	0x00000006
        /*0b30*/ 	.word	0x00028cc0
        /*0b34*/ 	.short	0x010a
        /*0b36*/ 	.byte	0x3f
	.zero		1


	//   ....[84]....
        /*0b38*/ 	.word	0x000150a0
        /*0b3c*/ 	.word	0x00000007
        /*0b40*/ 	.word	0x00028ca0
        /*0b44*/ 	.short	0x010a
        /*0b46*/ 	.byte	0x3f
	.zero		1


	//   ....[85]....
        /*0b48*/ 	.word	0x000150f0
        /*0b4c*/ 	.word	0x00000007
        /*0b50*/ 	.word	0x00028cc0
        /*0b54*/ 	.short	0x010a
        /*0b56*/ 	.byte	0x3f
	.zero		1


	//   ....[86]....
        /*0b58*/ 	.word	0x00015290
        /*0b5c*/ 	.word	0x00000005
        /*0b60*/ 	.word	0x00028c40
        /*0b64*/ 	.short	0x010a
        /*0b66*/ 	.byte	0x3f
	.zero		1


	//   ....[87]....
        /*0b68*/ 	.word	0x00015310
        /*0b6c*/ 	.word	0x00000005
        /*0b70*/ 	.word	0x00028c20
        /*0b74*/ 	.short	0x010a
        /*0b76*/ 	.byte	0x3f
	.zero		1


	//   ....[88]....
        /*0b78*/ 	.word	0x00015360
        /*0b7c*/ 	.word	0x00000002
        /*0b80*/ 	.word	0x00028c60
        /*0b84*/ 	.short	0x010a
        /*0b86*/ 	.byte	0x3f
	.zero		1


	//   ....[89]....
        /*0b88*/ 	.word	0x000153b0
        /*0b8c*/ 	.word	0x00000002
        /*0b90*/ 	.word	0x00028c40
        /*0b94*/ 	.short	0x010a
        /*0b96*/ 	.byte	0x3f
	.zero		1


	//   ....[90]....
        /*0b98*/ 	.word	0x00015400
        /*0b9c*/ 	.word	0x00000002
        /*0ba0*/ 	.word	0x00028c60
        /*0ba4*/ 	.short	0x010a
        /*0ba6*/ 	.byte	0x3f
	.zero		1


	//   ....[91]....
        /*0ba8*/ 	.word	0x00015450
        /*0bac*/ 	.word	0x00000002
        /*0bb0*/ 	.word	0x00028c40
        /*0bb4*/ 	.short	0x010a
        /*0bb6*/ 	.byte	0x3f
	.zero		1


	//   ....[92]....
        /*0bb8*/ 	.word	0x000154a0
        /*0bbc*/ 	.word	0x00000002
        /*0bc0*/ 	.word	0x00028c60
        /*0bc4*/ 	.short	0x010a
        /*0bc6*/ 	.byte	0x3f
	.zero		1


	//   ....[93]....
        /*0bc8*/ 	.word	0x000154f0
        /*0bcc*/ 	.word	0x00000002
        /*0bd0*/ 	.word	0x00028c40
        /*0bd4*/ 	.short	0x010a
        /*0bd6*/ 	.byte	0x3f
	.zero		1


	//   ....[94]....
        /*0bd8*/ 	.word	0x00015540
        /*0bdc*/ 	.word	0x00000002
        /*0be0*/ 	.word	0x00028c60
        /*0be4*/ 	.short	0x010a
        /*0be6*/ 	.byte	0x3f
	.zero		1


	//   ....[95]....
        /*0be8*/ 	.word	0x00015ef0
        /*0bec*/ 	.word	0x00000000
        /*0bf0*/ 	.word	0x00028c20
        /*0bf4*/ 	.short	0x010a
        /*0bf6*/ 	.byte	0x3f
	.zero		1


	//   ....[96]....
        /*0bf8*/ 	.word	0x00016090
        /*0bfc*/ 	.word	0x00000006
        /*0c00*/ 	.word	0x00000000
        /*0c04*/ 	.short	0x010a
        /*0c06*/ 	.byte	0x3f
	.zero		1


	//   ....[97]....
        /*0c08*/ 	.word	0x000160e0
        /*0c0c*/ 	.word	0x00000007
        /*0c10*/ 	.word	0x00000000
        /*0c14*/ 	.short	0x010a
        /*0c16*/ 	.byte	0x3f
	.zero		1


	//   ....[98]....
        /*0c18*/ 	.word	0x00016130
        /*0c1c*/ 	.word	0x00000004
        /*0c20*/ 	.word	0x00000000
        /*0c24*/ 	.short	0x010a
        /*0c26*/ 	.byte	0x3f
	.zero		1


	//----- nvinfo : EIATTR_NUM_MBARRIERS
	.align		4
.L_713:
        /*0c28*/ 	.byte	0x03, 0x38
        /*0c2a*/ 	.short	0x0016


	//----- nvinfo : EIATTR_EXIT_INSTR_OFFSETS
	.align		4
        /*0c2c*/ 	.byte	0x04, 0x1c
        /*0c2e*/ 	.short	(.L_715 - .L_714)


	//   ....[0]....
.L_714:
        /*0c30*/ 	.word	0x00014590


	//----- nvinfo : EIATTR_MAX_THREADS
	.align		4
.L_715:
        /*0c34*/ 	.byte	0x04, 0x05
        /*0c36*/ 	.short	(.L_717 - .L_716)
.L_716:
        /*0c38*/ 	.word	0x00000180
        /*0c3c*/ 	.word	0x00000001
        /*0c40*/ 	.word	0x00000001


	//----- nvinfo : EIATTR_CRS_STACK_SIZE
	.align		4
.L_717:
        /*0c44*/ 	.byte	0x04, 0x1e
        /*0c46*/ 	.short	(.L_719 - .L_718)
.L_718:
        /*0c48*/ 	.word	0x00000000


	//----- nvinfo : EIATTR_CBANK_PARAM_SIZE
	.align		4
.L_719:
        /*0c4c*/ 	.byte	0x03, 0x19
        /*0c4e*/ 	.short	0x0a70


	//----- nvinfo : EIATTR_PARAM_CBANK
	.align		4
        /*0c50*/ 	.byte	0x04, 0x0a
        /*0c52*/ 	.short	(.L_721 - .L_720)
	.align		4
.L_720:
        /*0c54*/ 	.word	index@(.nv.constant0._ZN7cutlass13device_kernelIN5flash11enable_sm90INS1_16FlashAttnFwdSm90INS1_25CollectiveMainloopFwdSm90ILi2EN4cute5tupleIJNS5_1CILi1EEES8_S8_EEENS6_IJNS7_ILi64EEESA_SA_EEELi512ENS_10bfloat16_tEfNS_4arch4Sm90ELb0ELb0ELb0ELb1ELb0ELb1ELb0ELb0ELb0ELb0ELb0ELb0EEENS1_21CollectiveEpilogueFwdINS6_IJSA_NS7_ILi512EEESA_EEES9_SC_SE_Li256ELb1ELb0ELb0ELb0EEENS1_36VarlenDynamicPersistentTileSchedulerILi64ELi64ELi256ELi32ELb0ELb0ELb1ELb0ELb1ELb1EEEEEEEEEvNT_6ParamsE)
        /*0c58*/ 	.short	0x0210
        /*0c5a*/ 	.short	0x0a70


	//----- nvinfo : EIATTR_SW_WAR
	.align		4
.L_721:
        /*0c5c*/ 	.byte	0x04, 0x36
        /*0c5e*/ 	.short	(.L_723 - .L_722)
.L_722:
        /*0c60*/ 	.word	0x00000008
.L_723:


//--------------------- .nv.info._ZN7cutlass13device_kernelIN5flash11enable_sm90INS1_16FlashAttnFwdSm90INS1_25CollectiveMainloopFwdSm90ILi2EN4cute5tupleIJNS5_1CILi1EEES8_S8_EEENS6_IJNS7_ILi64EEESA_SA_EEELi512ENS_10bfloat16_tEfNS_4arch4Sm90ELb0ELb0ELb0ELb1ELb0ELb0ELb1ELb0ELb0ELb0ELb0ELb0EEENS1_21CollectiveEpilogueFwdINS6_IJSA_NS7_ILi512EEESA_EEES9_SC_SE_Li256ELb1ELb0ELb0ELb0EEENS1_36VarlenDynamicPersistentTileSchedulerILi64ELi64ELi256ELi32ELb0ELb0ELb1ELb0ELb1ELb1EEEEEEEEEvNT_6ParamsE --------------------------
	.section	.nv.info._ZN7cutlass13device_kernelIN5flash11enable_sm90INS1_16FlashAttnFwdSm90INS1_25CollectiveMainloopFwdSm90ILi2EN4cute5tupleIJNS5_1CILi1EEES8_S8_EEENS6_IJNS7_ILi64EEESA_SA_EEELi512ENS_10bfloat16_tEfNS_4arch4Sm90ELb0ELb0ELb0ELb1ELb0ELb0ELb1ELb0ELb0ELb0ELb0ELb0EEENS1_21CollectiveEpilogueFwdINS6_IJSA_NS7_ILi512EEESA_EEES9_SC_SE_Li256ELb1ELb0ELb0ELb0EEENS1_36VarlenDynamicPersistentTileSchedulerILi64ELi64ELi256ELi32ELb0ELb0ELb1ELb0ELb1ELb1EEEEEEEEEvNT_6ParamsE,"",@"SHT_CUDA_INFO"
	.sectionflags	@""
	.align	4


	//----- nvinfo : EIATTR_CUDA_API_VERSION
	.align		4
        /*0000*/ 	.byte	0x04, 0x37
        /*0002*/ 	.short	(.L_725 - .L_724)
.L_724:
        /*0004*/ 	.word	0x00000082


	//----- nvinfo : EIATTR_KPARAM_INFO
	.align		4
.L_725:
        /*0008*/ 	.byte	0x04, 0x17
        /*000a*/ 	.short	(.L_727 - .L_726)
.L_726:
        /*000c*/ 	.word	0x00000000
        /*0010*/ 	.short	0x0000
        /*0012*/ 	.short	0x0070
        /*0014*/ 	.byte	0x00, 0xf0, 0x01, 0x2c


	//----- nvinfo : EIATTR_SPARSE_MMA_MASK
	.align		4
.L_727:
        /*0018*/ 	.byte	0x03, 0x50
        /*001a*/ 	.short	0x0000


	//----- nvinfo : EIATTR_MAXREG_COUNT
	.align		4
        /*001c*/ 	.byte	0x03, 0x1b
        /*001e*/ 	.short	0x00a8


	//----- nvinfo : EIATTR_NUM_BARRIERS
	.align		4
        /*0020*/ 	.byte	0x02, 0x4c
        /*0022*/ 	.byte	0x10
	.zero		1


	//----- nvinfo : EIATTR_EXTERNS
	.align		4
        /*0024*/ 	.byte	0x04, 0x0f
        /*0026*/ 	.short	(.L_729 - .L_728)


	//   ....[0]....
	.align		4
.L_728:
        /*0028*/ 	.word	index@(__assertfail)


	//----- nvinfo : EIATTR_ANNOTATIONS
	.align		4
.L_729:
        /*002c*/ 	.byte	0x04, 0x55
        /*002e*/ 	.short	(.L_731 - .L_730)


	//   ....[0]....
.L_730:
        /* <DEDUP_REMOVED lines=34> */


	//----- nvinfo : EIATTR_MERCURY_ISA_VERSION
	.align		4
.L_731:
        /*0240*/ 	.byte	0x03, 0x5f
        /*0242*/ 	.short	0x0101


	//----- nvinfo : EIATTR_UNUSED_LOAD_BYTE_OFFSET
	.align		4
        /*0244*/ 	.byte	0x04, 0x44
        /*0246*/ 	.short	(.L_733 - .L_732)


	//   ....[0]....
.L_732:
        /*0248*/ 	.word	0x00000a60
        /*024c*/ 	.word	0x0000fff0


	//   ....[1]....
        /*0250*/ 	.word	0x00008b30
        /*0254*/ 	.word	0x0000fff0


	//----- nvinfo : EIATTR_INT_WARP_WIDE_INSTR_OFFSETS
	.align		4
.L_733:
        /*0258*/ 	.byte	0x04, 0x31
        /*025a*/ 	.short	(.L_735 - .L_734)


	//   ....[0]....
.L_734:
        /*025c*/ 	.word	0x00000190


	//   ....[1]....
        /*0260*/ 	.word	0x000001d0


	//   ....[2]....
        /*0264*/ 	.word	0x00000240


	//   ....[3]....
        /*0268*/ 	.word	0x000002b0


	//   ....[4]....
        /*026c*/ 	.word	0x0000c3f0


	//   ....[5]....
        /*0270*/ 	.word	0x0000c4b0


	//   ....[6]....
        /*0274*/ 	.word	0x0000c950


	//   ....[7]....
        /*0278*/ 	.word	0x0000c980


	//   ....[8]....
        /*027c*/ 	.word	0x0000f6c0


	//   ....[9]....
        /*0280*/ 	.word	0x0000f780


	//----- nvinfo : EIATTR_COOP_GROUP_MASK_REGIDS
	.align		4
.L_735:
        /*0284*/ 	.byte	0x04, 0x29
        /*0286*/ 	.short	(.L_737 - .L_736)


	//   ....[0]....
.L_736:
        /*0288*/ 	.word	0xffffffff


	//   ....[1]....
        /*028c*/ 	.word	0xffffffff


	//   ....[2]....
        /*0290*/ 	.word	0xffffffff


	//   ....[3]....
        /*0294*/ 	.word	0xffffffff


	//   ....[4]....
        /*0298*/ 	.word	0xffffffff


	//   ....[5]....
        /*029c*/ 	.word	0xffffffff


	//   ....[6]....
        /*02a0*/ 	.word	0xffffffff


	//   ....[7]....
        /*02a4*/ 	.word	0xffffffff


	//   ....[8]....
        /*02a8*/ 	.word	0xffffffff


	//   ....[9]....
        /*02ac*/ 	.word	0xffffffff


	//   ....[10]....
        /*02b0*/ 	.word	0xffffffff


	//   ....[11]....
        /*02b4*/ 	.word	0xffffffff


	//   ....[12]....
        /*02b8*/ 	.word	0xffffffff


	//   ....[13]....
        /*02bc*/ 	.word	0xffffffff


	//   ....[14]....
        /*02c0*/ 	.word	0xffffffff


	//   ....[15]....
        /*02c4*/ 	.word	0xffffffff


	//   ....[16]....
        /*02c8*/ 	.word	0xffffffff


	//   ....[17]....
        /*02cc*/ 	.word	0xffffffff


	//   ....[18]....
        /*02d0*/ 	.word	0xffffffff


	//   ....[19]....
        /*02d4*/ 	.word	0xffffffff


	//   ....[20]....
        /*02d8*/ 	.word	0xffffffff


	//   ....[21]....
        /*02dc*/ 	.word	0xffffffff


	//   ....[22]....
        /*02e0*/ 	.word	0xffffffff


	//   ....[23]....
        /*02e4*/ 	.word	0xffffffff


	//   ....[24]....
        /*02e8*/ 	.word	0xffffffff


	//   ....[25]....
        /*02ec*/ 	.word	0xffffffff


	//   ....[26]....
        /*02f0*/ 	.word	0xffffffff


	//   ....[27]....
        /*02f4*/ 	.word	0xffffffff


	//   ....[28]....
        /*02f8*/ 	.word	0xffffffff


	//   ....[29]....
        /*02fc*/ 	.word	0xffffffff


	//   ....[30]....
        /*0300*/ 	.word	0xffffffff


	//   ....[31]....
        /*0304*/ 	.word	0xffffffff


	//   ....[32]....
        /*0308*/ 	.word	0xffffffff


	//   ....[33]....
        /*030c*/ 	.word	0xffffffff


	//   ....[34]....
        /*0310*/ 	.word	0xffffffff


	//   ....[35]....
        /*0314*/ 	.word	0xffffffff


	//   ....[36]....
        /*0318*/ 	.word	0xffffffff


	//   ....[37]....
        /*031c*/ 	.word	0xffffffff


	//   ....[38]....
        /*0320*/ 	.word	0xffffffff


	//   ....[39]....
        /*0324*/ 	.word	0xffffffff


	//   ....[40]....
        /*0328*/ 	.word	0xffffffff


	//   ....[41]....
        /*032c*/ 	.word	0xffffffff


	//   ....[42]....
        /*0330*/ 	.word	0xffffffff


	//   ....[43]....
        /*0334*/ 	.word	0xffffffff


	//   ....[44]....
        /*0338*/ 	.word	0xffffffff


	//   ....[45]....
        /*033c*/ 	.word	0xffffffff


	//   ....[46]....
        /*0340*/ 	.word	0xffffffff


	//   ....[47]....
        /*0344*/ 	.word	0xffffffff


	//   ....[48]....
        /*0348*/ 	.word	0xffffffff


	//   ....[49]....
        /*034c*/ 	.word	0xffffffff


	//   ....[50]....
        /*0350*/ 	.word	0xffffffff


	//   ....[51]....
        /*0354*/ 	.word	0xffffffff


	//   ....[52]....
        /*0358*/ 	.word	0xffffffff


	//   ....[53]....
        /*035c*/ 	.word	0xffffffff


	//   ....[54]....
        /*0360*/ 	.word	0xffffffff


	//   ....[55]....
        /*0364*/ 	.word	0xffffffff


	//   ....[56]....
        /*0368*/ 	.word	0xffffffff


	//   ....[57]....
        /*036c*/ 	.word	0xffffffff


	//   ....[58]....
        /*0370*/ 	.word	0xffffffff


	//   ....[59]....
        /*0374*/ 	.word	0xffffffff


	//   ....[60]....
        /*0378*/ 	.word	0x0500000f


	//   ....[61]....
        /*037c*/ 	.word	0x0500000f


	//   ....[62]....
        /*0380*/ 	.word	0x0500000f


	//   ....[63]....
        /*0384*/ 	.word	0x0500000f


	//   ....[64]....
        /*0388*/ 	.word	0x0500000f


	//   ....[65]....
        /*038c*/ 	.word	0x0500000f


	//   ....[66]....
        /*0390*/ 	.word	0x0500000f


	//   ....[67]....
        /*0394*/ 	.word	0x0500000f


	//   ....[68]....
        /*0398*/ 	.word	0x0500000f


	//   ....[69]....
        /*039c*/ 	.word	0x0500000f


	//   ....[70]....
        /*03a0*/ 	.word	0x0500000f


	//   ....[71]....
        /*03a4*/ 	.word	0x0500000f


	//   ....[72]....
        /*03a8*/ 	.word	0x0500000f


	//   ....[73]....
        /*03ac*/ 	.word	0x0500000f


	//   ....[74]....
        /*03b0*/ 	.word	0x0500000f


	//   ....[75]....
        /*03b4*/ 	.word	0x0500000f


	//   ....[76]....
        /*03b8*/ 	.word	0x0500000f


	//   ....[77]....
        /*03bc*/ 	.word	0x0500000f


	//   ....[78]....
        /*03c0*/ 	.word	0x0500000f


	//----- nvinfo : EIATTR_COOP_GROUP_INSTR_OFFSETS
	.align		4
.L_737:
        /*03c4*/ 	.byte	0x04, 0x28
        /*03c6*/ 	.short	(.L_739 - .L_738)


	//   ....[0]....
.L_738:
        /*03c8*/ 	.word	0x00000060


	//   ....[1]....
        /*03cc*/ 	.word	0x000001a0


	//   ....[2]....
        /*03d0*/ 	.word	0x000001e0


	//   ....[3]....
        /*03d4*/ 	.word	0x000003f0


	//   ....[4]....
        /*03d8*/ 	.word	0x00000550


	//   ....[5]....
        /*03dc*/ 	.word	0x00000670


	//   ....[6]....
        /*03e0*/ 	.word	0x000007d0


	//   ....[7]....
        /*03e4*/ 	.word	0x00001720


	//   ....[8]....
        /*03e8*/ 	.word	0x00002e70


	//   ....[9]....
        /*03ec*/ 	.word	0x000036b0


	//   ....[10]....
        /*03f0*/ 	.word	0x00004a40


	//   ....[11]....
        /*03f4*/ 	.word	0x00004ac0


	//   ....[12]....
        /*03f8*/ 	.word	0x00004c90


	//   ....[13]....
        /*03fc*/ 	.word	0x00004d60


	//   ....[14]....
        /*0400*/ 	.word	0x00005550


	//   ....[15]....
        /*0404*/ 	.word	0x00005b20


	//   ....[16]....
        /*0408*/ 	.word	0x00006c40


	//   ....[17]....
        /*040c*/ 	.word	0x00006c70


	//   ....[18]....
        /*0410*/ 	.word	0x00006ed0


	//   ....[19]....
        /*0414*/ 	.word	0x000070a0


	//   ....[20]....
        /*0418*/ 	.word	0x00007fe0


	//   ....[21]....
        /*041c*/ 	.word	0x00008040


	//   ....[22]....
        /*0420*/ 	.word	0x00008070


	//   ....[23]....
        /*0424*/ 	.word	0x000080d0


	//   ....[24]....
        /*0428*/ 	.word	0x000080e0


	//   ....[25]....
        /*042c*/ 	.word	0x00009a60


	//   ....[26]....
        /*0430*/ 	.word	0x0000b4b0


	//   ....[27]....
        /*0434*/ 	.word	0x0000b650


	//   ....[28]....
        /*0438*/ 	.word	0x0000b680


	//   ....[29]....
        /*043c*/ 	.word	0x0000b6c0


	//   ....[30]....
        /*0440*/ 	.word	0x0000b720


	//   ....[31]....
        /*0444*/ 	.word	0x0000b780


	//   ....[32]....
        /*0448*/ 	.word	0x0000b7c0


	//   ....[33]....
        /*044c*/ 	.word	0x0000b980


	//   ....[34]....
        /*0450*/ 	.word	0x0000b9e0


	//   ....[35]....
        /*0454*/ 	.word	0x0000ba20


	//   ....[36]....
        /*0458*/ 	.word	0x0000ba60


	//   ....[37]....
        /*045c*/ 	.word	0x0000ba90


	//   ....[38]....
        /*0460*/ 	.word	0x0000bac0


	//   ....[39]....
        /*0464*/ 	.word	0x0000bb50


	//   ....[40]....
        /*0468*/ 	.word	0x0000bb80


	//   ....[41]....
        /*046c*/ 	.word	0x0000bc10


	//   ....[42]....
        /*0470*/ 	.word	0x0000f810


	//   ....[43]....
        /*0474*/ 	.word	0x0000f820


	//   ....[44]....
        /*0478*/ 	.word	0x0000f940


	//   ....[45]....
        /*047c*/ 	.word	0x0000f9a0


	//   ....[46]....
        /*0480*/ 	.word	0x0000f9e0


	//   ....[47]....
        /*0484*/ 	.word	0x0000fa20


	//   ....[48]....
        /*0488*/ 	.word	0x0000fa50


	//   ....[49]....
        /*048c*/ 	.word	0x0000fa80


	//   ....[50]....
        /*0490*/ 	.word	0x0000fc20


	//   ....[51]....
        /*0494*/ 	.word	0x0000fc80


	//   ....[52]....
        /*0498*/ 	.word	0x0000fcc0


	//   ....[53]....
        /*049c*/ 	.word	0x0000fd00


	//   ....[54]....
        /*04a0*/ 	.word	0x0000fd30


	//   ....[55]....
        /*04a4*/ 	.word	0x0000fd60


	//   ....[56]....
        /*04a8*/ 	.word	0x0000fe20


	//   ....[57]....
        /*04ac*/ 	.word	0x0000fe40


	//   ....[58]....
        /*04b0*/ 	.word	0x0000feb0


	//   ....[59]....
        /*04b4*/ 	.word	0x00010300


	//   ....[60]....
        /*04b8*/ 	.word	0x000107f0


	//   ....[61]....
        /*04bc*/ 	.word	0x00010c10


	//   ....[62]....
        /*04c0*/ 	.word	0x00010ca0


	//   ....[63]....
        /*04c4*/ 	.word	0x00010d40


	//   ....[64]....
        /*04c8*/ 	.word	0x00010df0


	//   ....[65]....
        /*04cc*/ 	.word	0x00010e70


	//   ....[66]....
        /*04d0*/ 	.word	0x00010ef0


	//   ....[67]....
        /*04d4*/ 	.word	0x00010f70


	//   ....[68]....
        /*04d8*/ 	.word	0x00010ff0


	//   ....[69]....
        /*04dc*/ 	.word	0x00011080


	//   ....[70]....
        /*04e0*/ 	.word	0x00011130


	//   ....[71]....
        /*04e4*/ 	.word	0x000111b0


	//   ....[72]....
        /*04e8*/ 	.word	0x00011230


	//   ....[73]....
        /*04ec*/ 	.word	0x000112b0


	//   ....[74]....
        /*04f0*/ 	.word	0x00011330


	//   ....[75]....
        /*04f4*/ 	.word	0x000113a0


	//   ....[76]....
        /*04f8*/ 	.word	0x00011440


	//   ....[77]....
        /*04fc*/ 	.word	0x000114d0


	//   ....[78]....
        /*0500*/ 	.word	0x000115f0


	//----- nvinfo : EIATTR_REG_RECONFIG
	.align		4
.L_739:
        /*0504*/ 	.byte	0x01, 0x54
	.zero		2


	//----- nvinfo : EIATTR_SYSCALL_OFFSETS
	.align		4
        /*0508*/ 	.byte	0x04, 0x46
        /*050a*/ 	.short	(.L_741 - .L_740)


	//   ....[0]....
.L_740:
        /*050c*/ 	.word	0x00003030


	//   ....[1]....
        /*0510*/ 	.word	0x0000c640


	//   ....[2]....
        /*0514*/ 	.word	0x0000c780


	//   ....[3]....
        /*0518*/ 	.word	0x0000c880


	//----- nvinfo : EIATTR_MBARRIER_INSTR_OFFSETS
	.align		4
.L_741:
        /*051c*/ 	.byte	0x04, 0x39
        /*051e*/ 	.short	(.L_743 - .L_742)


	//   ....[0]....
.L_742:
        /*0520*/ 	.word	0x000002d0
        /*0524*/ 	.word	0x000000ff
        /*0528*/ 	.word	0x00038800
        /*052c*/ 	.short	0x0100
        /*052e*/ 	.byte	0x08
	.zero		1


	//   ....[1]....
        /*0530*/ 	.word	0x000002e0
        /*0534*/ 	.word	0x000000ff
        /*0538*/ 	.word	0x00038810
        /*053c*/ 	.short	0x0100
        /*053e*/ 	.byte	0x08
	.zero		1


	//   ....[2]....
        /*0540*/ 	.word	0x000002f0
        /*0544*/ 	.word	0x000000ff
        /*0548*/ 	.word	0x00038820
        /*054c*/ 	.short	0x0100
        /*054e*/ 	.byte	0x08
	.zero		1


	//   ....[3]....
        /*0550*/ 	.word	0x000003a0
        /*0554*/ 	.word	0x000000ff
        /*0558*/ 	.word	0x00038830
        /*055c*/ 	.short	0x0100
        /*055e*/ 	.byte	0x06
	.zero		1


	//   ....[4]....
        /*0560*/ 	.word	0x000003b0
        /*0564*/ 	.word	0x000000ff
        /*0568*/ 	.word	0x00038840
        /*056c*/ 	.short	0x0100
        /*056e*/ 	.byte	0x06
	.zero		1


	//   ....[5]....
        /*0570*/ 	.word	0x000003c0
        /*0574*/ 	.word	0x000000ff
        /*0578*/ 	.word	0x00038838
        /*057c*/ 	.short	0x0100
        /*057e*/ 	.byte	0x06
	.zero		1


	//   ....[6]....
        /*0580*/ 	.word	0x000003d0
        /*0584*/ 	.word	0x000000ff
        /*0588*/ 	.word	0x00038848
        /*058c*/ 	.short	0x0100
        /*058e*/ 	.byte	0x06
	.zero		1


	//   ....[7]....
        /*0590*/ 	.word	0x00000500
        /*0594*/ 	.word	0x000000ff
        /*0598*/ 	.word	0x00038850
        /*059c*/ 	.short	0x0100
        /*059e*/ 	.byte	0x08
	.zero		1


	//   ....[8]....
        /*05a0*/ 	.word	0x00000510
        /*05a4*/ 	.word	0x000000ff
        /*05a8*/ 	.word	0x00038860
        /*05ac*/ 	.short	0x0100
        /*05ae*/ 	.byte	0x08
	.zero		1


	//   ....[9]....
        /*05b0*/ 	.word	0x00000520
        /*05b4*/ 	.word	0x000000ff
        /*05b8*/ 	.word	0x00038858
        /*05bc*/ 	.short	0x0100
        /*05be*/ 	.byte	0x08
	.zero		1


	//   ....[10]....
        /*05c0*/ 	.word	0x00000530
        /*05c4*/ 	.word	0x000000ff
        /*05c8*/ 	.word	0x00038868
        /*05cc*/ 	.short	0x0100
        /*05ce*/ 	.byte	0x08
	.zero		1


	//   ....[11]....
        /*05d0*/ 	.word	0x00000620
        /*05d4*/ 	.word	0x000000ff
        /*05d8*/ 	.word	0x00038870
        /*05dc*/ 	.short	0x0100
        /*05de*/ 	.byte	0x06
	.zero		1


	//   ....[12]....
        /*05e0*/ 	.word	0x00000630
        /*05e4*/ 	.word	0x000000ff
        /*05e8*/ 	.word	0x00038880
        /*05ec*/ 	.short	0x0100
        /*05ee*/ 	.byte	0x06
	.zero		1


	//   ....[13]....
        /*05f0*/ 	.word	0x00000640
        /*05f4*/ 	.word	0x000000ff
        /*05f8*/ 	.word	0x00038878
        /*05fc*/ 	.short	0x0100
        /*05fe*/ 	.byte	0x06
	.zero		1


	//   ....[14]....
        /*0600*/ 	.word	0x00000650
        /*0604*/ 	.word	0x000000ff
        /*0608*/ 	.word	0x00038888
        /*060c*/ 	.short	0x0100
        /*060e*/ 	.byte	0x06
	.zero		1


	//   ....[15]....
        /*0610*/ 	.word	0x00000780
        /*0614*/ 	.word	0x000000ff
        /*0618*/ 	.word	0x00038890
        /*061c*/ 	.short	0x0100
        /*061e*/ 	.byte	0x08
	.zero		1


	//   ....[16]....
        /*0620*/ 	.word	0x00000790
        /*0624*/ 	.word	0x000000ff
        /*0628*/ 	.word	0x000388a0
        /*062c*/ 	.short	0x0100
        /*062e*/ 	.byte	0x08
	.zero		1


	//   ....[17]....
        /*0630*/ 	.word	0x000007a0
        /*0634*/ 	.word	0x000000ff
        /*0638*/ 	.word	0x00038898
        /*063c*/ 	.short	0x0100
        /*063e*/ 	.byte	0x08
	.zero		1


	//   ....[18]....
        /*0640*/ 	.word	0x000007b0
        /*0644*/ 	.word	0x000000ff
        /*0648*/ 	.word	0x000388a8
        /*064c*/ 	.short	0x0100
        /*064e*/ 	.byte	0x08
	.zero		1


	//   ....[19]....
        /*0650*/ 	.word	0x000008e0
        /*0654*/ 	.word	0x000000ff
        /*0658*/ 	.word	0x000388b0
        /*065c*/ 	.short	0x0100
        /*065e*/ 	.byte	0x08
	.zero		1


	//   ....[20]....
        /*0660*/ 	.word	0x000008f0
        /*0664*/ 	.word	0x000000ff
        /*0668*/ 	.word	0x000388c0
        /*066c*/ 	.short	0x0100
        /*066e*/ 	.byte	0x08
	.zero		1


	//   ....[21]....
        /*0670*/ 	.word	0x00000900
        /*0674*/ 	.word	0x000000ff
        /*0678*/ 	.word	0x000388b8
        /*067c*/ 	.short	0x0100
        /*067e*/ 	.byte	0x08
	.zero		1


	//   ....[22]....
        /*0680*/ 	.word	0x00000910
        /*0684*/ 	.word	0x000000ff
        /*0688*/ 	.word	0x000388c8
        /*068c*/ 	.short	0x0100
        /*068e*/ 	.byte	0x08
	.zero		1


	//   ....[23]....
        /*0690*/ 	.word	0x00001a80
        /*0694*/ 	.word	0x00000004
        /*0698*/ 	.word	0x00000000
        /*069c*/ 	.short	0x0101
        /*069e*/ 	.byte	0x3f
	.zero		1


	//   ....[24]....
        /*06a0*/ 	.word	0x00002540
        /*06a4*/ 	.word	0x00000004
        /*06a8*/ 	.word	0x00000000
        /*06ac*/ 	.short	0x0101
        /*06ae*/ 	.byte	0x3f
	.zero		1


	//   ....[25]....
        /*06b0*/ 	.word	0x000030a0
        /*06b4*/ 	.word	0x000000ff
        /*06b8*/ 	.word	0x00038800
        /*06bc*/ 	.short	0x010a
        /*06be*/ 	.byte	0x25
	.zero		1


	//   ....[26]....
        /*06c0*/ 	.word	0x00003120
        /*06c4*/ 	.word	0x00000003
        /*06c8*/ 	.word	0x00038830
        /*06cc*/ 	.short	0x010a
        /*06ce*/ 	.byte	0x3f
	.zero		1


	//   ....[27]....
        /*06d0*/ 	.word	0x00003160
        /*06d4*/ 	.word	0x00000003
        /*06d8*/ 	.word	0x00038830
        /*06dc*/ 	.short	0x010a
        /*06de*/ 	.byte	0x3f
	.zero		1


	//   ....[28]....
        /*06e0*/ 	.word	0x000033e0
        /*06e4*/ 	.word	0x000000ff
        /*06e8*/ 	.word	0x00038810
        /*06ec*/ 	.short	0x010a
        /*06ee*/ 	.byte	0x25
	.zero		1


	//   ....[29]....
        /*06f0*/ 	.word	0x00003420
        /*06f4*/ 	.word	0x00000003
        /*06f8*/ 	.word	0x00038850
        /*06fc*/ 	.short	0x010a
        /*06fe*/ 	.byte	0x3f
	.zero		1


	//   ....[30]....
        /*0700*/ 	.word	0x00003460
        /*0704*/ 	.word	0x00000003
        /*0708*/ 	.word	0x00038850
        /*070c*/ 	.short	0x010a
        /*070e*/ 	.byte	0x3f
	.zero		1


	//   ....[31]....
        /*0710*/ 	.word	0x00004f90
        /*0714*/ 	.word	0x00000018
        /*0718*/ 	.word	0x00000000
        /*071c*/ 	.short	0x0101
        /*071e*/ 	.byte	0x3f
	.zero		1


	//   ....[32]....
        /*0720*/ 	.word	0x00005570
        /*0724*/ 	.word	0x00000003
        /*0728*/ 	.word	0x00000000
        /*072c*/ 	.short	0x0101
        /*072e*/ 	.byte	0x3f
	.zero		1


	//   ....[33]....
        /*0730*/ 	.word	0x000056b0
        /*0734*/ 	.word	0x000000ff
        /*0738*/ 	.word	0x00038830
        /*073c*/ 	.short	0x010a
        /*073e*/ 	.byte	0x06
	.zero		1


	//   ....[34]....
        /*0740*/ 	.word	0x000056f0
        /*0744*/ 	.word	0x000000ff
        /*0748*/ 	.word	0x00038830
        /*074c*/ 	.short	0x010a
        /*074e*/ 	.byte	0x06
	.zero		1


	//   ....[35]....
        /*0750*/ 	.word	0x00005940
        /*0754*/ 	.word	0x000000ff
        /*0758*/ 	.word	0x00038850
        /*075c*/ 	.short	0x010a
        /*075e*/ 	.byte	0x06
	.zero		1


	//   ....[36]....
        /*0760*/ 	.word	0x00005980
        /*0764*/ 	.word	0x000000ff
        /*0768*/ 	.word	0x00038850
        /*076c*/ 	.short	0x010a
        /*076e*/ 	.byte	0x06
	.zero		1


	//   ....[37]....
        /*0770*/ 	.word	0x00007440
        /*0774*/ 	.word	0x00000098
        /*0778*/ 	.word	0x00000000
        /*077c*/ 	.short	0x0101
        /*077e*/ 	.byte	0x3f
	.zero		1


	//   ....[38]....
        /*0780*/ 	.word	0x00008000
        /*0784*/ 	.word	0x00000003
        /*0788*/ 	.word	0x00000000
        /*078c*/ 	.short	0x0101
        /*078e*/ 	.byte	0x3f
	.zero		1


	//   ....[39]....
        /*0790*/ 	.word	0x0000a4d0
        /*0794*/ 	.word	0x000000ff
        /*0798*/ 	.word	0x00000000
        /*079c*/ 	.short	0x0101
        /*079e*/ 	.byte	0x04
	.zero		1


	//   ....[40]....
        /*07a0*/ 	.word	0x0000ce00
        /*07a4*/ 	.word	0x00000008
        /*07a8*/ 	.word	0x00038840
        /*07ac*/ 	.short	0x010a
        /*07ae*/ 	.byte	0x3f
	.zero		1


	//   ....[41]....
        /*07b0*/ 	.word	0x0000d600
        /*07b4*/ 	.word	0x0000000b
        /*07b8*/ 	.word	0x00038820
        /*07bc*/ 	.short	0x010a
        /*07be*/ 	.byte	0x3f
	.zero		1


	//   ....[42]....
        /*07c0*/ 	.word	0x0000d6d0
        /*07c4*/ 	.word	0x00000006
        /*07c8*/ 	.word	0x00038860
        /*07cc*/ 	.short	0x010a
        /*07ce*/ 	.byte	0x3f
	.zero		1


	//   ....[43]....
        /*07d0*/ 	.word	0x0000de90
        /*07d4*/ 	.word	0x00000002
        /*07d8*/ 	.word	0x00038840
        /*07dc*/ 	.short	0x010a
        /*07de*/ 	.byte	0x3f
	.zero		1


	//   ....[44]....
        /*07e0*/ 	.word	0x0000e0a0
        /*07e4*/ 	.word	0x00000002
        /*07e8*/ 	.word	0x00038860
        /*07ec*/ 	.short	0x010a
        /*07ee*/ 	.byte	0x3f
	.zero		1


	//   ....[45]....
        /*07f0*/ 	.word	0x0000e760
        /*07f4*/ 	.word	0x00000002
        /*07f8*/ 	.word	0x00038840
        /*07fc*/ 	.short	0x010a
        /*07fe*/ 	.byte	0x3f
	.zero		1


	//   ....[46]....
        /*0800*/ 	.word	0x0000e960
        /*0804*/ 	.word	0x00000002
        /*0808*/ 	.word	0x00038860
        /*080c*/ 	.short	0x010a
        /*080e*/ 	.byte	0x3f
	.zero		1


	//   ....[47]....
        /*0810*/ 	.word	0x0000ef90
        /*0814*/ 	.word	0x00000002
        /*0818*/ 	.word	0x00038840
        /*081c*/ 	.short	0x010a
        /*081e*/ 	.byte	0x3f
	.zero		1


	//   ....[48]....
        /*0820*/ 	.word	0x0000f1a0
        /*0824*/ 	.word	0x00000002
        /*0828*/ 	.word	0x00038860
        /*082c*/ 	.short	0x010a
        /*082e*/ 	.byte	0x3f
	.zero		1


	//   ....[49]....
        /*0830*/ 	.word	0x00010290
        /*0834*/ 	.word	0x00000000
        /*0838*/ 	.word	0x00038820
        /*083c*/ 	.short	0x010a
        /*083e*/ 	.byte	0x3f
	.zero		1


	//   ....[50]....
        /*0840*/ 	.word	0x000103f0
        /*0844*/ 	.word	0x00000006
        /*0848*/ 	.word	0x00000000
        /*084c*/ 	.short	0x010a
        /*084e*/ 	.byte	0x3f
	.zero		1


	//   ....[51]....
        /*0850*/ 	.word	0x00010470
        /*0854*/ 	.word	0x00000007
        /*0858*/ 	.word	0x00000000
        /*085c*/ 	.short	0x010a
        /*085e*/ 	.byte	0x3f
	.zero		1


	//   ....[52]....
        /*0860*/ 	.word	0x000104b0
        /*0864*/ 	.word	0x00000004
        /*0868*/ 	.word	0x00000000
        /*086c*/ 	.short	0x010a
        /*086e*/ 	.byte	0x3f
	.zero		1


	//   ....[53]....
        /*0870*/ 	.word	0x000104e0
        /*0874*/ 	.word	0x00000003
        /*0878*/ 	.word	0x00000000
        /*087c*/ 	.short	0x010a
        /*087e*/ 	.byte	0x3f
	.zero		1


	//   ....[54]....
        /*0880*/ 	.word	0x00010550
        /*0884*/ 	.word	0x00000003
        /*0888*/ 	.word	0x00038800
        /*088c*/ 	.short	0x010a
        /*088e*/ 	.byte	0x3f
	.zero		1


	//   ....[55]....
        /*0890*/ 	.word	0x000105a0
        /*0894*/ 	.word	0x00000003
        /*0898*/ 	.word	0x00038830
        /*089c*/ 	.short	0x010a
        /*089e*/ 	.byte	0x3f
	.zero		1


	//   ....[56]....
        /*08a0*/ 	.word	0x00010600
        /*08a4*/ 	.word	0x00000005
        /*08a8*/ 	.word	0x00038810
        /*08ac*/ 	.short	0x010a
        /*08ae*/ 	.byte	0x3f
	.zero		1


	//   ....[57]....
        /*08b0*/ 	.word	0x00010650
        /*08b4*/ 	.word	0x00000003
        /*08b8*/ 	.word	0x00038850
        /*08bc*/ 	.short	0x010a
        /*08be*/ 	.byte	0x3f
	.zero		1


	//   ....[58]....
        /*08c0*/ 	.word	0x000106b0
        /*08c4*/ 	.word	0x00000005
        /*08c8*/ 	.word	0x00038830
        /*08cc*/ 	.short	0x010a
        /*08ce*/ 	.byte	0x3f
	.zero		1


	//   ....[59]....
        /*08d0*/ 	.word	0x00010710
        /*08d4*/ 	.word	0x00000005
        /*08d8*/ 	.word	0x00038850
        /*08dc*/ 	.short	0x010a
        /*08de*/ 	.byte	0x3f
	.zero		1


	//   ....[60]....
        /*08e0*/ 	.word	0x000108b0
        /*08e4*/ 	.word	0x00000008
        /*08e8*/ 	.word	0x00038840
        /*08ec*/ 	.short	0x010a
        /*08ee*/ 	.byte	0x3f
	.zero		1


	//   ....[61]....
        /*08f0*/ 	.word	0x00010930
        /*08f4*/ 	.word	0x00000008
        /*08f8*/ 	.word	0x00038820
        /*08fc*/ 	.short	0x010a
        /*08fe*/ 	.byte	0x3f
	.zero		1


	//   ....[62]....
        /*0900*/ 	.word	0x00010980
        /*0904*/ 	.word	0x00000006
        /*0908*/ 	.word	0x00038860
        /*090c*/ 	.short	0x010a
        /*090e*/ 	.byte	0x3f
	.zero		1


	//   ....[63]....
        /*0910*/ 	.word	0x000109d0
        /*0914*/ 	.word	0x00000002
        /*0918*/ 	.word	0x00038840
        /*091c*/ 	.short	0x010a
        /*091e*/ 	.byte	0x3f
	.zero		1


	//   ....[64]....
        /*0920*/ 	.word	0x00010a20
        /*0924*/ 	.word	0x00000002
        /*0928*/ 	.word	0x00038860
        /*092c*/ 	.short	0x010a
        /*092e*/ 	.byte	0x3f
	.zero		1


	//   ....[65]....
        /*0930*/ 	.word	0x00010a70
        /*0934*/ 	.word	0x00000002
        /*0938*/ 	.word	0x00038840
        /*093c*/ 	.short	0x010a
        /*093e*/ 	.byte	0x3f
	.zero		1


	//   ....[66]....
        /*0940*/ 	.word	0x00010ac0
        /*0944*/ 	.word	0x00000002
        /*0948*/ 	.word	0x00038860
        /*094c*/ 	.short	0x010a
        /*094e*/ 	.byte	0x3f
	.zero		1


	//   ....[67]....
        /*0950*/ 	.word	0x00010b10
        /*0954*/ 	.word	0x00000002
        /*0958*/ 	.word	0x00038840
        /*095c*/ 	.short	0x010a
        /*095e*/ 	.byte	0x3f
	.zero		1


	//   ....[68]....
        /*0960*/ 	.word	0x00010b60
        /*0964*/ 	.word	0x00000002
        /*0968*/ 	.word	0x00038860
        /*096c*/ 	.short	0x010a
        /*096e*/ 	.byte	0x3f
	.zero		1


	//   ....[69]....
        /*0970*/ 	.word	0x00011510
        /*0974*/ 	.word	0x00000000
        /*0978*/ 	.word	0x00038820
        /*097c*/ 	.short	0x010a
        /*097e*/ 	.byte	0x3f
	.zero		1


	//   ....[70]....
        /*0980*/ 	.word	0x000116b0
        /*0984*/ 	.word	0x00000006
        /*0988*/ 	.word	0x00000000
        /*098c*/ 	.short	0x010a
        /*098e*/ 	.byte	0x3f
	.zero		1


	//   ....[71]....
        /*0990*/ 	.word	0x00011700
        /*0994*/ 	.word	0x00000007
        /*0998*/ 	.word	0x00000000
        /*099c*/ 	.short	0x010a
        /*099e*/ 	.byte	0x3f
	.zero		1


	//   ....[72]....
        /*09a0*/ 	.word	0x00011750
        /*09a4*/ 	.word	0x00000004
        /*09a8*/ 	.word	0x00000000
        /*09ac*/ 	.short	0x010a
        /*09ae*/ 	.byte	0x3f
	.zero		1


	//----- nvinfo : EIATTR_NUM_MBARRIERS
	.align		4
.L_743:
        /*09b0*/ 	.byte	0x03, 0x38
        /*09b2*/ 	.short	0x0017


	//----- nvinfo : EIATTR_EXIT_INSTR_OFFSETS
	.align		4
        /*09b4*/ 	.byte	0x04, 0x1c
        /*09b6*/ 	.short	(.L_745 - .L_744)


	//   ....[0]....
.L_744:
        /*09b8*/ 	.word	0x00000a90


	//   ....[1]....
        /*09bc*/ 	.word	0x0000b470


	//   ....[2]....
        /*09c0*/ 	.word	0x0000b4d0


	//   ....[3]....
        /*09c4*/ 	.word	0x00010530


	//----- nvinfo : EIATTR_MAX_THREADS
	.align		4
.L_745:
        /*09c8*/ 	.byte	0x04, 0x05
        /*09ca*/ 	.short	(.L_747 - .L_746)
.L_746:
        /*09cc*/ 	.word	0x00000180
        /*09d0*/ 	.word	0x00000001
        /*09d4*/ 	.word	0x00000001


	//----- nvinfo : EIATTR_CRS_STACK_SIZE
	.align		4
.L_747:
        /*09d8*/ 	.byte	0x04, 0x1e
        /*09da*/ 	.short	(.L_749 - .L_748)
.L_748:
        /*09dc*/ 	.word	0x00000000


	//----- nvinfo : EIATTR_CBANK_PARAM_SIZE
	.align		4
.L_749:
        /*09e0*/ 	.byte	0x03, 0x19
        /*09e2*/ 	.short	0x0b70


	//----- nvinfo : EIATTR_PARAM_CBANK
	.align		4
        /*09e4*/ 	.byte	0x04, 0x0a
        /*09e6*/ 	.short	(.L_751 - .L_750)
	.align		4
.L_750:
        /*09e8*/ 	.word	index@(.nv.constant0._ZN7cutlass13device_kernelIN5flash11enable_sm90INS1_16FlashAttnFwdSm90INS1_25CollectiveMainloopFwdSm90ILi2EN4cute5tupleIJNS5_1CILi1EEES8_S8_EEENS6_IJNS7_ILi64EEESA_SA_EEELi512ENS_10bfloat16_tEfNS_4arch4Sm90ELb0ELb0ELb0ELb1ELb0ELb0ELb1ELb0ELb0ELb0ELb0ELb0EEENS1_21CollectiveEpilogueFwdINS6_IJSA_NS7_ILi512EEESA_EEES9_SC_SE_Li256ELb1ELb0ELb0ELb0EEENS1_36VarlenDynamicPersistentTileSchedulerILi64ELi64ELi256ELi32ELb0ELb0ELb1ELb0ELb1ELb1EEEEEEEEEvNT_6ParamsE)
        /*09ec*/ 	.short	0x0210
        /*09ee*/ 	.short	0x0b70


	//----- nvinfo : EIATTR_SW_WAR
	.align		4
.L_751:
        /*09f0*/ 	.byte	0x04, 0x36
        /*09f2*/ 	.short	(.L_753 - .L_752)
.L_752:
        /*09f4*/ 	.word	0x00000008
.L_753:


//--------------------- .nv.info._ZN7cutlass13device_kernelIN5flash11enable_sm90INS1_16FlashAttnFwdSm90INS1_25CollectiveMainloopFwdSm90ILi2EN4cute5tupleIJNS5_1CILi1EEES8_S8_EEENS6_IJNS7_ILi64EEESA_SA_EEELi512ENS_10bfloat16_tEfNS_4arch4Sm90ELb0ELb0ELb0ELb1ELb0ELb1ELb1ELb0ELb0ELb0ELb0ELb0EEENS1_21CollectiveEpilogueFwdINS6_IJSA_NS7_ILi512EEESA_EEES9_SC_SE_Li256ELb1ELb0ELb0ELb0EEENS1_36VarlenDynamicPersistentTileSchedulerILi64ELi64ELi256ELi32ELb0ELb0ELb1ELb0ELb1ELb1EEEEEEEEEvNT_6ParamsE --------------------------
	.section	.nv.info._ZN7cutlass13device_kernelIN5flash11enable_sm90INS1_16FlashAttnFwdSm90INS1_25CollectiveMainloopFwdSm90ILi2EN4cute5tupleIJNS5_1CILi1EEES8_S8_EEENS6_IJNS7_ILi64EEESA_SA_EEELi512ENS_10bfloat16_tEfNS_4arch4Sm90ELb0ELb0ELb0ELb1ELb0ELb1ELb1ELb0ELb0ELb0ELb0ELb0EEENS1_21CollectiveEpilogueFwdINS6_IJSA_NS7_ILi512EEESA_EEES9_SC_SE_Li256ELb1ELb0ELb0ELb0EEENS1_36VarlenDynamicPersistentTileSchedulerILi64ELi64ELi256ELi32ELb0ELb0ELb1ELb0ELb1ELb1EEEEEEEEEvNT_6ParamsE,"",@"SHT_CUDA_INFO"
	.sectionflags	@""
	.align	4


	//----- nvinfo : EIATTR_CUDA_API_VERSION
	.align		4
        /*0000*/ 	.byte	0x04, 0x37
        /*0002*/ 	.short	(.L_755 - .L_754)
.L_754:
        /*0004*/ 	.word	0x00000082


	//----- nvinfo : EIATTR_KPARAM_INFO
	.align		4
.L_755:
        /*0008*/ 	.byte	0x04, 0x17
        /*000a*/ 	.short	(.L_757 - .L_756)
.L_756:
        /*000c*/ 	.word	0x00000000
        /*0010*/ 	.short	0x0000
        /*0012*/ 	.short	0x0070
        /*0014*/ 	.byte	0x00, 0xf0, 0x01, 0x2c


	//----- nvinfo : EIATTR_SPARSE_MMA_MASK
	.align		4
.L_757:
        /*0018*/ 	.byte	0x03, 0x50
        /*001a*/ 	.short	0x0000


	//----- nvinfo : EIATTR_MAXREG_COUNT
	.align		4
        /*001c*/ 	.byte	0x03, 0x1b
        /*001e*/ 	.short	0x00a8


	//----- nvinfo : EIATTR_NUM_BARRIERS
	.align		4
        /*0020*/ 	.byte	0x02, 0x4c
        /*0022*/ 	.byte	0x10
	.zero		1


	//----- nvinfo : EIATTR_EXTERNS
	.align		4
        /*0024*/ 	.byte	0x04, 0x0f
        /*0026*/ 	.short	(.L_759 - .L_758)


	//   ....[0]....
	.align		4
.L_758:
        /*0028*/ 	.word	index@(__assertfail)


	//----- nvinfo : EIATTR_ANNOTATIONS
	.align		4
.L_759:
        /*002c*/ 	.byte	0x04, 0x55
        /*002e*/ 	.short	(.L_761 - .L_760)


	//   ....[0]....
.L_760:
        /* <DEDUP_REMOVED lines=45> */


	//----- nvinfo : EIATTR_MERCURY_ISA_VERSION
	.align		4
.L_761:
        /*02f0*/ 	.byte	0x03, 0x5f
        /*02f2*/ 	.short	0x0101


	//----- nvinfo : EIATTR_UNUSED_LOAD_BYTE_OFFSET
	.align		4
        /*02f4*/ 	.byte	0x04, 0x44
        /*02f6*/ 	.short	(.L_763 - .L_762)


	//   ....[0]....
.L_762:
        /*02f8*/ 	.word	0x00000b30
        /*02fc*/ 	.word	0x0000fff0


	//   ....[1]....
        /*0300*/ 	.word	0x0000f1d0
        /*0304*/ 	.word	0x0000fff0


	//----- nvinfo : EIATTR_INT_WARP_WIDE_INSTR_OFFSETS
	.align		4
.L_763:
        /*0308*/ 	.byte	0x04, 0x31
        /*030a*/ 	.short	(.L_765 - .L_764)


	//   ....[0]....
.L_764:
        /*030c*/ 	.word	0x000001f0


	//   ....[1]....
        /*0310*/ 	.word	0x00000230


	//   ....[2]....
        /*0314*/ 	.word	0x000002a0


	//   ....[3]....
        /*0318*/ 	.word	0x00000310


	//   ....[4]....
        /*031c*/ 	.word	0x00013980


	//   ....[5]....
        /*0320*/ 	.word	0x00013a30


	//   ....[6]....
        /*0324*/ 	.word	0x00013ec0


	//   ....[7]....
        /*0328*/ 	.word	0x00013ef0


	//   ....[8]....
        /*032c*/ 	.word	0x00016c40


	//   ....[9]....
        /*0330*/ 	.word	0x00016cf0


	//----- nvinfo : EIATTR_COOP_GROUP_MASK_REGIDS
	.align		4
.L_765:
        /*0334*/ 	.byte	0x04, 0x29
        /*0336*/ 	.short	(.L_767 - .L_766)


	//   ....[0]....
.L_766:
        /*0338*/ 	.word	0xffffffff


	//   ....[1]....
        /*033c*/ 	.word	0xffffffff


	//   ....[2]....
        /*0340*/ 	.word	0xffffffff


	//   ....[3]....
        /*0344*/ 	.word	0xffffffff


	//   ....[4]....
        /*0348*/ 	.word	0xffffffff


	//   ....[5]....
        /*034c*/ 	.word	0xffffffff


	//   ....[6]....
        /*0350*/ 	.word	0xffffffff


	//   ....[7]....
        /*0354*/ 	.word	0xffffffff


	//   ....[8]....
        /*0358*/ 	.word	0xffffffff


	//   ....[9]....
        /*035c*/ 	.word	0xffffffff


	//   ....[10]....
        /*0360*/ 	.word	0xffffffff


	//   ....[11]....
        /*0364*/ 	.word	0xffffffff


	//   ....[12]....
        /*0368*/ 	.word	0xffffffff


	//   ....[13]....
        /*036c*/ 	.word	0xffffffff


	//   ....[14]....
        /*0370*/ 	.word	0xffffffff


	//   ....[15]....
        /*0374*/ 	.word	0xffffffff


	//   ....[16]....
        /*0378*/ 	.word	0xffffffff


	//   ....[17]....
        /*037c*/ 	.word	0xffffffff


	//   ....[18]....
        /*0380*/ 	.word	0xffffffff


	//   ....[19]....
        /*0384*/ 	.word	0xffffffff


	//   ....[20]....
        /*0388*/ 	.word	0xffffffff


	//   ....[21]....
        /*038c*/ 	.word	0xffffffff


	//   ....[22]....
        /*0390*/ 	.word	0xffffffff


	//   ....[23]....
        /*0394*/ 	.word	0xffffffff


	//   ....[24]....
        /*0398*/ 	.word	0xffffffff


	//   ....[25]....
        /*039c*/ 	.word	0xffffffff


	//   ....[26]....
        /*03a0*/ 	.word	0xffffffff


	//   ....[27]....
        /*03a4*/ 	.word	0xffffffff


	//   ....[28]....
        /*03a8*/ 	.word	0xffffffff


	//   ....[29]....
        /*03ac*/ 	.word	0xffffffff


	//   ....[30]....
        /*03b0*/ 	.word	0xffffffff


	//   ....[31]....
        /*03b4*/ 	.word	0xffffffff


	//   ....[32]....
        /*03b8*/ 	.word	0xffffffff


	//   ....[33]....
        /*03bc*/ 	.word	0xffffffff


	//   ....[34]....
        /*03c0*/ 	.word	0xffffffff


	//   ....[35]....
        /*03c4*/ 	.word	0xffffffff


	//   ....[36]....
        /*03c8*/ 	.word	0xffffffff


	//   ....[37]....
        /*03cc*/ 	.word	0xffffffff


	//   ....[38]....
        /*03d0*/ 	.word	0xffffffff


	//   ....[39]....
        /*03d4*/ 	.word	0xffffffff


	//   ....[40]....
        /*03d8*/ 	.word	0xffffffff


	//   ....[41]....
        /*03dc*/ 	.word	0xffffffff


	//   ....[42]....
        /*03e0*/ 	.word	0xffffffff


	//   ....[43]....
        /*03e4*/ 	.word	0xffffffff


	//   ....[44]....
        /*03e8*/ 	.word	0xffffffff


	//   ....[45]....
        /*03ec*/ 	.word	0xffffffff


	//   ....[46]....
        /*03f0*/ 	.word	0xffffffff


	//   ....[47]....
        /*03f4*/ 	.word	0xffffffff


	//   ....[48]....
        /*03f8*/ 	.word	0xffffffff


	//   ....[49]....
        /*03fc*/ 	.word	0xffffffff


	//   ....[50]....
        /*0400*/ 	.word	0xffffffff


	//   ....[51]....
        /*0404*/ 	.word	0xffffffff


	//   ....[52]....
        /*0408*/ 	.word	0xffffffff


	//   ....[53]....
        /*040c*/ 	.word	0xffffffff


	//   ....[54]....
        /*0410*/ 	.word	0xffffffff


	//   ....[55]....
        /*0414*/ 	.word	0xffffffff


	//   ....[56]....
        /*0418*/ 	.word	0xffffffff


	//   ....[57]....
        /*041c*/ 	.word	0xffffffff


	//   ....[58]....
        /*0420*/ 	.word	0xffffffff


	//   ....[59]....
        /*0424*/ 	.word	0xffffffff


	//   ....[60]....
        /*0428*/ 	.word	0x0500000f


	//   ....[61]....
        /*042c*/ 	.word	0x0500000f


	//   ....[62]....
        /*0430*/ 	.word	0x0500000f


	//   ....[63]....
        /*0434*/ 	.word	0x0500000f


	//   ....[64]....
        /*0438*/ 	.word	0x0500000f


	//   ....[65]....
        /*043c*/ 	.word	0x0500000f


	//   ....[66]....
        /*0440*/ 	.word	0x0500000f


	//   ....[67]....
        /*0444*/ 	.word	0x0500000f


	//   ....[68]....
        /*0448*/ 	.word	0x0500000f


	//   ....[69]....
        /*044c*/ 	.word	0x0500000f


	//   ....[70]....
        /*0450*/ 	.word	0x0500000f


	//   ....[71]....
        /*0454*/ 	.word	0x0500000f


	//   ....[72]....
        /*0458*/ 	.word	0x0500000f


	//   ....[73]....
        /*045c*/ 	.word	0x0500000f


	//   ....[74]....
        /*0460*/ 	.word	0x0500000f


	//   ....[75]....
        /*0464*/ 	.word	0x0500000f


	//   ....[76]....
        /*0468*/ 	.word	0x0500000f


	//   ....[77]....
        /*046c*/ 	.word	0x0500000f


	//   ....[78]....
        /*0470*/ 	.word	0x0500000f


	//   ....[79]....
        /*0474*/ 	.word	0x0500000f


	//   ....[80]....
        /*0478*/ 	.word	0x0500000f


	//   ....[81]....
        /*047c*/ 	.word	0x0500000f


	//   ....[82]....
        /*0480*/ 	.word	0x0500000f


	//   ....[83]....
        /*0484*/ 	.word	0x0500000f


	//   ....[84]....
        /*0488*/ 	.word	0x0500000f


	//   ....[85]....
        /*048c*/ 	.word	0x0500000f


	//   ....[86]....
        /*0490*/ 	.word	0x0500000f


	//   ....[87]....
        /*0494*/ 	.word	0x0500000f


	//----- nvinfo : EIATTR_COOP_GROUP_INSTR_OFFSETS
	.align		4
.L_767:
        /*0498*/ 	.byte	0x04, 0x28
        /*049a*/ 	.short	(.L_769 - .L_768)


	//   ....[0]....
.L_768:
        /*049c*/ 	.word	0x00000060


	//   ....[1]....
        /*04a0*/ 	.word	0x00000200


	//   ....[2]....
        /*04a4*/ 	.word	0x00000240


	//   ....[3]....
        /*04a8*/ 	.word	0x00000450


	//   ....[4]....
        /*04ac*/ 	.word	0x000005b0


	//   ....[5]....
        /*04b0*/ 	.word	0x000006d0


	//   ....[6]....
        /*04b4*/ 	.word	0x00000830


	//   ....[7]....
        /*04b8*/ 	.word	0x00004790


	//   ....[8]....
        /*04bc*/ 	.word	0x000060a0


	//   ....[9]....
        /*04c0*/ 	.word	0x00008cc0


	//   ....[10]....
        /*04c4*/ 	.word	0x0000a770


	//   ....[11]....
        /*04c8*/ 	.word	0x0000a860


	//   ....[12]....
        /*04cc*/ 	.word	0x0000aa00


	//   ....[13]....
        /*04d0*/ 	.word	0x0000aa90


	//   ....[14]....
        /*04d4*/ 	.word	0x0000b370


	//   ....[15]....
        /*04d8*/ 	.word	0x0000ba40


	//   ....[16]....
        /*04dc*/ 	.word	0x0000d260


	//   ....[17]....
        /*04e0*/ 	.word	0x0000d290


	//   ....[18]....
        /*04e4*/ 	.word	0x0000d540


	//   ....[19]....
        /*04e8*/ 	.word	0x0000d710


	//   ....[20]....
        /*04ec*/ 	.word	0x0000e690


	//   ....[21]....
        /*04f0*/ 	.word	0x0000e6e0


	//   ....[22]....
        /*04f4*/ 	.word	0x0000e710


	//   ....[23]....
        /*04f8*/ 	.word	0x0000e780


	//   ....[24]....
        /*04fc*/ 	.word	0x0000e790


	//   ....[25]....
        /*0500*/ 	.word	0x00010170


	//   ....[26]....
        /*0504*/ 	.word	0x000118f0


	//   ....[27]....
        /*0508*/ 	.word	0x00011a80


	//   ....[28]....
        /*050c*/ 	.word	0x00011ab0


	//   ....[29]....
        /*0510*/ 	.word	0x00011af0


	//   ....[30]....
        /*0514*/ 	.word	0x00011b50


	//   ....[31]....
        /*0518*/ 	.word	0x00011bb0


	//   ....[32]....
        /*051c*/ 	.word	0x00011bf0


	//   ....[33]....
        /*0520*/ 	.word	0x00011da0


	//   ....[34]....
        /*0524*/ 	.word	0x00011e00


	//   ....[35]....
        /*0528*/ 	.word	0x00011e40


	//   ....[36]....
        /*052c*/ 	.word	0x00011e80


	//   ....[37]....
        /*0530*/ 	.word	0x00011eb0


	//   ....[38]....
        /*0534*/ 	.word	0x00011ee0


	//   ....[39]....
        /*0538*/ 	.word	0x00011f70


	//   ....[40]....
        /*053c*/ 	.word	0x00011fa0


	//   ....[41]....
        /*0540*/ 	.word	0x00012030


	//   ....[42]....
        /*0544*/ 	.word	0x00016d80


	//   ....[43]....
        /*0548*/ 	.word	0x00016d90


	//   ....[44]....
        /*054c*/ 	.word	0x00016ea0


	//   ....[45]....
        /*0550*/ 	.word	0x00016f00


	//   ....[46]....
        /*0554*/ 	.word	0x00016f40


	//   ....[47]....
        /*0558*/ 	.word	0x00016f80


	//   ....[48]....
        /*055c*/ 	.word	0x00016fb0


	//   ....[49]....
        /*0560*/ 	.word	0x00016fe0


	//   ....[50]....
        /*0564*/ 	.word	0x00017170


	//   ....[51]....
        /*0568*/ 	.word	0x000171d0


	//   ....[52]....
        /*056c*/ 	.word	0x00017210


	//   ....[53]....
        /*0570*/ 	.word	0x00017250


	//   ....[54]....
        /*0574*/ 	.word	0x00017280


	//   ....[55]....
        /*0578*/ 	.word	0x000172b0


	//   ....[56]....
        /*057c*/ 	.word	0x00017370


	//   ....[57]....
        /*0580*/ 	.word	0x00017390


	//   ....[58]....
        /*0584*/ 	.word	0x00017400


	//   ....[59]....
        /*0588*/ 	.word	0x00017830


	//   ....[60]....
        /*058c*/ 	.word	0x00017c70


	//   ....[61]....
        /*0590*/ 	.word	0x00017d10


	//   ....[62]....
        /*0594*/ 	.word	0x00017db0


	//   ....[63]....
        /*0598*/ 	.word	0x00017e50


	//   ....[64]....
        /*059c*/ 	.word	0x00017f40


	//   ....[65]....
        /*05a0*/ 	.word	0x00017fe0


	//   ....[66]....
        /*05a4*/ 	.word	0x00018080


	//   ....[67]....
        /*05a8*/ 	.word	0x00018120


	//   ....[68]....
        /*05ac*/ 	.word	0x000183d0


	//   ....[69]....
        /*05b0*/ 	.word	0x000186b0


	//   ....[70]....
        /*05b4*/ 	.word	0x00018ad0


	//   ....[71]....
        /*05b8*/ 	.word	0x00018b60


	//   ....[72]....
        /*05bc*/ 	.word	0x00018c00


	//   ....[73]....
        /*05c0*/ 	.word	0x00018cb0


	//   ....[74]....
        /*05c4*/ 	.word	0x00018d30


	//   ....[75]....
        /*05c8*/ 	.word	0x00018db0


	//   ....[76]....
        /*05cc*/ 	.word	0x00018e30


	//   ....[77]....
        /*05d0*/ 	.word	0x00018eb0


	//   ....[78]....
        /*05d4*/ 	.word	0x00018f40


	//   ....[79]....
        /*05d8*/ 	.word	0x00019000


	//   ....[80]....
        /*05dc*/ 	.word	0x00019080


	//   ....[81]....
        /*05e0*/ 	.word	0x00019100


	//   ....[82]....
        /*05e4*/ 	.word	0x00019180


	//   ....[83]....
        /*05e8*/ 	.word	0x00019200


	//   ....[84]....
        /*05ec*/ 	.word	0x00019270


	//   ....[85]....
        /*05f0*/ 	.word	0x00019310


	//   ....[86]....
        /*05f4*/ 	.word	0x000193a0


	//   ....[87]....
        /*05f8*/ 	.word	0x000194c0


	//----- nvinfo : EIATTR_REG_RECONFIG
	.align		4
.L_769:
        /*05fc*/ 	.byte	0x01, 0x54
	.zero		2


	//----- nvinfo : EIATTR_SYSCALL_OFFSETS
	.align		4
        /*0600*/ 	.byte	0x04, 0x46
        /*0602*/ 	.short	(.L_771 - .L_770)


	//   ....[0]....
.L_770:
        /*0604*/ 	.word	0x00001890


	//   ....[1]....
        /*0608*/ 	.word	0x000019e0


	//   ....[2]....
        /*060c*/ 	.word	0x00006250


	//   ....[3]....
        /*0610*/ 	.word	0x00006700


	//   ....[4]....
        /*0614*/ 	.word	0x00013bc0


	//   ....[5]....
        /*0618*/ 	.word	0x00013d00


	//   ....[6]....
        /*061c*/ 	.word	0x00013e00


	//----- nvinfo : EIATTR_MBARRIER_INSTR_OFFSETS
	.align		4
.L_771:
        /*0620*/ 	.byte	0x04, 0x39
        /*0622*/ 	.short	(.L_773 - .L_772)


	//   ....[0]....
.L_772:
        /*0624*/ 	.word	0x00000330
        /*0628*/ 	.word	0x000000ff
        /*062c*/ 	.word	0x00038800
        /*0630*/ 	.short	0x0100
        /*0632*/ 	.byte	0x08
	.zero		1


	//   ....[1]....
        /*0634*/ 	.word	0x00000340
        /*0638*/ 	.word	0x000000ff
        /*063c*/ 	.word	0x00038810
        /*0640*/ 	.short	0x0100
        /*0642*/ 	.byte	0x08
	.zero		1


	//   ....[2]....
        /*0644*/ 	.word	0x00000350
        /*0648*/ 	.word	0x000000ff
        /*064c*/ 	.word	0x00038820
        /*0650*/ 	.short	0x0100
        /*0652*/ 	.byte	0x08
	.zero		1


	//   ....[3]....
        /*0654*/ 	.word	0x00000400
        /*0658*/ 	.word	0x000000ff
        /*065c*/ 	.word	0x00038830
        /*0660*/ 	.short	0x0100
        /*0662*/ 	.byte	0x06
	.zero		1


	//   ....[4]....
        /*0664*/ 	.word	0x00000410
        /*0668*/ 	.word	0x000000ff
        /*066c*/ 	.word	0x00038840
        /*0670*/ 	.short	0x0100
        /*0672*/ 	.byte	0x06
	.zero		1


	//   ....[5]....
        /*0674*/ 	.word	0x00000420
        /*0678*/ 	.word	0x000000ff
        /*067c*/ 	.word	0x00038838
        /*0680*/ 	.short	0x0100
        /*0682*/ 	.byte	0x06
	.zero		1


	//   ....[6]....
        /*0684*/ 	.word	0x00000430
        /*0688*/ 	.word	0x000000ff
        /*068c*/ 	.word	0x00038848
        /*0690*/ 	.short	0x0100
        /*0692*/ 	.byte	0x06
	.zero		1


	//   ....[7]....
        /*0694*/ 	.word	0x00000560
        /*0698*/ 	.word	0x000000ff
        /*069c*/ 	.word	0x00038850
        /*06a0*/ 	.short	0x0100
        /*06a2*/ 	.byte	0x08
	.zero		1


	//   ....[8]....
        /*06a4*/ 	.word	0x00000570
        /*06a8*/ 	.word	0x000000ff
        /*06ac*/ 	.word	0x00038860
        /*06b0*/ 	.short	0x0100
        /*06b2*/ 	.byte	0x08
	.zero		1


	//   ....[9]....
        /*06b4*/ 	.word	0x00000580
        /*06b8*/ 	.word	0x000000ff
        /*06bc*/ 	.word	0x00038858
        /*06c0*/ 	.short	0x0100
        /*06c2*/ 	.byte	0x08
	.zero		1


	//   ....[10]....
        /*06c4*/ 	.word	0x00000590
        /*06c8*/ 	.word	0x000000ff
        /*06cc*/ 	.word	0x00038868
        /*06d0*/ 	.short	0x0100
        /*06d2*/ 	.byte	0x08
	.zero		1


	//   ....[11]....
        /*06d4*/ 	.word	0x00000680
        /*06d8*/ 	.word	0x000000ff
        /*06dc*/ 	.word	0x00038870
        /*06e0*/ 	.short	0x0100
        /*06e2*/ 	.byte	0x06
	.zero		1


	//   ....[12]....
        /*06e4*/ 	.word	0x00000690
        /*06e8*/ 	.word	0x000000ff
        /*06ec*/ 	.word	0x00038880
        /*06f0*/ 	.short	0x0100
        /*06f2*/ 	.byte	0x06
	.zero		1


	//   ....[13]....
        /*06f4*/ 	.word	0x000006a0
        /*06f8*/ 	.word	0x000000ff
        /*06fc*/ 	.word	0x00038878
        /*0700*/ 	.short	0x0100
        /*0702*/ 	.byte	0x06
	.zero		1


	//   ....[14]....
        /*0704*/ 	.word	0x000006b0
        /*0708*/ 	.word	0x000000ff
        /*070c*/ 	.word	0x00038888
        /*0710*/ 	.short	0x0100
        /*0712*/ 	.byte	0x06
	.zero		1


	//   ....[15]....
        /*0714*/ 	.word	0x000007e0
        /*0718*/ 	.word	0x000000ff
        /*071c*/ 	.word	0x00038890
        /*0720*/ 	.short	0x0100
        /*0722*/ 	.byte	0x08
	.zero		1


	//   ....[16]....
        /*0724*/ 	.word	0x000007f0
        /*0728*/ 	.word	0x000000ff
        /*072c*/ 	.word	0x000388a0
        /*0730*/ 	.short	0x0100
        /*0732*/ 	.byte	0x08
	.zero		1


	//   ....[17]....
        /*0734*/ 	.word	0x00000800
        /*0738*/ 	.word	0x000000ff
        /*073c*/ 	.word	0x00038898
        /*0740*/ 	.short	0x0100
        /*0742*/ 	.byte	0x08
	.zero		1


	//   ....[18]....
        /*0744*/ 	.word	0x00000810
        /*0748*/ 	.word	0x000000ff
        /*074c*/ 	.word	0x000388a8
        /*0750*/ 	.short	0x0100
        /*0752*/ 	.byte	0x08
	.zero		1


	//   ....[19]....
        /*0754*/ 	.word	0x00000940
        /*0758*/ 	.word	0x000000ff
        /*075c*/ 	.word	0x000388b0
        /*0760*/ 	.short	0x0100
        /*0762*/ 	.byte	0x08
	.zero		1


	//   ....[20]....
        /*0764*/ 	.word	0x00000950
        /*0768*/ 	.word	0x000000ff
        /*076c*/ 	.word	0x000388c0
        /*0770*/ 	.short	0x0100
        /*0772*/ 	.byte	0x08
	.zero		1


	//   ....[21]....
        /*0774*/ 	.word	0x00000960
        /*0778*/ 	.word	0x000000ff
        /*077c*/ 	.word	0x000388b8
        /*0780*/ 	.short	0x0100
        /*0782*/ 	.byte	0x08
	.zero		1


	//   ....[22]....
        /*0784*/ 	.word	0x00000970
        /*0788*/ 	.word	0x000000ff
        /*078c*/ 	.word	0x000388c8
        /*0790*/ 	.short	0x0100
        /*0792*/ 	.byte	0x08
	.zero		1


	//   ....[23]....
        /*0794*/ 	.word	0x00002670
        /*0798*/ 	.word	0x0000004a
        /*079c*/ 	.word	0x00038890
        /*07a0*/ 	.short	0x010a
        /*07a2*/ 	.byte	0x3f
	.zero		1


	//   ....[24]....
        /*07a4*/ 	.word	0x000030a0
        /*07a8*/ 	.word	0x0000004a
        /*07ac*/ 	.word	0x00038890
        /*07b0*/ 	.short	0x010a
        /*07b2*/ 	.byte	0x3f
	.zero		1


	//   ....[25]....
        /*07b4*/ 	.word	0x000039a0
        /*07b8*/ 	.word	0x0000004a
        /*07bc*/ 	.word	0x00038890
        /*07c0*/ 	.short	0x010a
        /*07c2*/ 	.byte	0x3f
	.zero		1


	//   ....[26]....
        /*07c4*/ 	.word	0x00003ba0
        /*07c8*/ 	.word	0x00000004
        /*07cc*/ 	.word	0x00000000
        /*07d0*/ 	.short	0x0101
        /*07d2*/ 	.byte	0x3f
	.zero		1


	//   ....[27]....
        /*07d4*/ 	.word	0x00003be0
        /*07d8*/ 	.word	0x0000004a
        /*07dc*/ 	.word	0x000388b0
        /*07e0*/ 	.short	0x010a
        /*07e2*/ 	.byte	0x3f
	.zero		1


	//   ....[28]....
        /*07e4*/ 	.word	0x00004240
        /*07e8*/ 	.word	0x0000004a
        /*07ec*/ 	.word	0x00000000
        /*07f0*/ 	.short	0x0101
        /*07f2*/ 	.byte	0x3f
	.zero		1


	//   ....[29]....
        /*07f4*/ 	.word	0x00004be0
        /*07f8*/ 	.word	0x00000000
        /*07fc*/ 	.word	0x00000000
        /*0800*/ 	.short	0x0101
        /*0802*/ 	.byte	0x3f
	.zero		1


	//   ....[30]....
        /*0804*/ 	.word	0x00005750
        /*0808*/ 	.word	0x00000000
        /*080c*/ 	.word	0x00000000
        /*0810*/ 	.short	0x0101
        /*0812*/ 	.byte	0x3f
	.zero		1


	//   ....[31]....
        /*0814*/ 	.word	0x000062e0
        /*0818*/ 	.word	0x00000002
        /*081c*/ 	.word	0x00038800
        /*0820*/ 	.short	0x010a
        /*0822*/ 	.byte	0x3f
	.zero		1


	//   ....[32]....
        /*0824*/ 	.word	0x00006330
        /*0828*/ 	.word	0x00000002
        /*082c*/ 	.word	0x00038800
        /*0830*/ 	.short	0x010a
        /*0832*/ 	.byte	0x3f
	.zero		1


	//   ....[33]....
        /*0834*/ 	.word	0x000069f0
        /*0838*/ 	.word	0x00000002
        /*083c*/ 	.word	0x00038800
        /*0840*/ 	.short	0x010a
        /*0842*/ 	.byte	0x3f
	.zero		1


	//   ....[34]....
        /*0844*/ 	.word	0x00007820
        /*0848*/ 	.word	0x00000002
        /*084c*/ 	.word	0x00038800
        /*0850*/ 	.short	0x010a
        /*0852*/ 	.byte	0x3f
	.zero		1


	//   ....[35]....
        /*0854*/ 	.word	0x000085b0
        /*0858*/ 	.word	0x00000014
        /*085c*/ 	.word	0x00038830
        /*0860*/ 	.short	0x010a
        /*0862*/ 	.byte	0x3f
	.zero		1


	//   ....[36]....
        /*0864*/ 	.word	0x00008660
        /*0868*/ 	.word	0x00000014
        /*086c*/ 	.word	0x00038830
        /*0870*/ 	.short	0x010a
        /*0872*/ 	.byte	0x3f
	.zero		1


	//   ....[37]....
        /*0874*/ 	.word	0x00008970
        /*0878*/ 	.word	0x00000002
        /*087c*/ 	.word	0x00038810
        /*0880*/ 	.short	0x010a
        /*0882*/ 	.byte	0x3f
	.zero		1


	//   ....[38]....
        /*0884*/ 	.word	0x000089c0
        /*0888*/ 	.word	0x00000014
        /*088c*/ 	.word	0x00038850
        /*0890*/ 	.short	0x010a
        /*0892*/ 	.byte	0x3f
	.zero		1


	//   ....[39]....
        /*0894*/ 	.word	0x00008a80
        /*0898*/ 	.word	0x00000014
        /*089c*/ 	.word	0x00038850
        /*08a0*/ 	.short	0x010a
        /*08a2*/ 	.byte	0x3f
	.zero		1


	//   ....[40]....
        /*08a4*/ 	.word	0x0000ace0
        /*08a8*/ 	.word	0x0000000f
        /*08ac*/ 	.word	0x00000000
        /*08b0*/ 	.short	0x0101
        /*08b2*/ 	.byte	0x3f
	.zero		1


	//   ....[41]....
        /*08b4*/ 	.word	0x0000b390
        /*08b8*/ 	.word	0x00000014
        /*08bc*/ 	.word	0x00000000
        /*08c0*/ 	.short	0x0101
        /*08c2*/ 	.byte	0x3f
	.zero		1


	//   ....[42]....
        /*08c4*/ 	.word	0x0000b4a0
        /*08c8*/ 	.word	0x0000000e
        /*08cc*/ 	.word	0x00038830
        /*08d0*/ 	.short	0x010a
        /*08d2*/ 	.byte	0x3f
	.zero		1


	//   ....[43]....
        /*08d4*/ 	.word	0x0000b550
        /*08d8*/ 	.word	0x0000000e
        /*08dc*/ 	.word	0x00038830
        /*08e0*/ 	.short	0x010a
        /*08e2*/ 	.byte	0x3f
	.zero		1


	//   ....[44]....
        /*08e4*/ 	.word	0x0000b7d0
        /*08e8*/ 	.word	0x0000000e
        /*08ec*/ 	.word	0x00038850
        /*08f0*/ 	.short	0x010a
        /*08f2*/ 	.byte	0x3f
	.zero		1


	//   ....[45]....
        /*08f4*/ 	.word	0x0000b820
        /*08f8*/ 	.word	0x0000000e
        /*08fc*/ 	.word	0x00038850
        /*0900*/ 	.short	0x010a
        /*0902*/ 	.byte	0x3f
	.zero		1


	//   ....[46]....
        /*0904*/ 	.word	0x0000da60
        /*0908*/ 	.word	0x0000009a
        /*090c*/ 	.word	0x00000000
        /*0910*/ 	.short	0x0101
        /*0912*/ 	.byte	0x3f
	.zero		1


	//   ....[47]....
        /*0914*/ 	.word	0x0000e6b0
        /*0918*/ 	.word	0x0000000e
        /*091c*/ 	.word	0x00000000
        /*0920*/ 	.short	0x0101
        /*0922*/ 	.byte	0x3f
	.zero		1


	//   ....[48]....
        /*0924*/ 	.word	0x000109e0
        /*0928*/ 	.word	0x00000000
        /*092c*/ 	.word	0x00000000
        /*0930*/ 	.short	0x0101
        /*0932*/ 	.byte	0x3f
	.zero		1


	//   ....[49]....
        /*0934*/ 	.word	0x00012a60
        /*0938*/ 	.word	0x00000005
        /*093c*/ 	.word	0x00038820
        /*0940*/ 	.short	0x010a
        /*0942*/ 	.byte	0x3f
	.zero		1


	//   ....[50]....
        /*0944*/ 	.word	0x00012ae0
        /*0948*/ 	.word	0x00000006
        /*094c*/ 	.word	0x000388a0
        /*0950*/ 	.short	0x010a
        /*0952*/ 	.byte	0x3f
	.zero		1


	//   ....[51]....
        /*0954*/ 	.word	0x00012cd0
        /*0958*/ 	.word	0x00000006
        /*095c*/ 	.word	0x000388c0
        /*0960*/ 	.short	0x010a
        /*0962*/ 	.byte	0x3f
	.zero		1


	//   ....[52]....
        /*0964*/ 	.word	0x00013230
        /*0968*/ 	.word	0x00000007
        /*096c*/ 	.word	0x000388a0
        /*0970*/ 	.short	0x010a
        /*0972*/ 	.byte	0x3f
	.zero		1


	//   ....[53]....
        /*0974*/ 	.word	0x00013400
        /*0978*/ 	.word	0x00000007
        /*097c*/ 	.word	0x000388c0
        /*0980*/ 	.short	0x010a
        /*0982*/ 	.byte	0x3f
	.zero		1


	//   ....[54]....
        /*0984*/ 	.word	0x00014370
        /*0988*/ 	.word	0x00000009
        /*098c*/ 	.word	0x00038840
        /*0990*/ 	.short	0x010a
        /*0992*/ 	.byte	0x3f
	.zero		1


	//   ....[55]....
        /*0994*/ 	.word	0x00014b60
        /*0998*/ 	.word	0x0000000b
        /*099c*/ 	.word	0x00038820
        /*09a0*/ 	.short	0x010a
        /*09a2*/ 	.byte	0x3f
	.zero		1


	//   ....[56]....
        /*09a4*/ 	.word	0x00014c30
        /*09a8*/ 	.word	0x00000005
        /*09ac*/ 	.word	0x00038860
        /*09b0*/ 	.short	0x010a
        /*09b2*/ 	.byte	0x3f
	.zero		1


	//   ....[57]....
        /*09b4*/ 	.word	0x000153f0
        /*09b8*/ 	.word	0x00000002
        /*09bc*/ 	.word	0x00038840
        /*09c0*/ 	.short	0x010a
        /*09c2*/ 	.byte	0x3f
	.zero		1


	//   ....[58]....
        /*09c4*/ 	.word	0x00015610
        /*09c8*/ 	.word	0x00000002
        /*09cc*/ 	.word	0x00038860
        /*09d0*/ 	.short	0x010a
        /*09d2*/ 	.byte	0x3f
	.zero		1


	//   ....[59]....
        /*09d4*/ 	.word	0x00015cc0
        /*09d8*/ 	.word	0x00000002
        /*09dc*/ 	.word	0x00038840
        /*09e0*/ 	.short	0x010a
        /*09e2*/ 	.byte	0x3f
	.zero		1


	//   ....[60]....
        /*09e4*/ 	.word	0x00015ed0
        /*09e8*/ 	.word	0x00000002
        /*09ec*/ 	.word	0x00038860
        /*09f0*/ 	.short	0x010a
        /*09f2*/ 	.byte	0x3f
	.zero		1


	//   ....[61]....
        /*09f4*/ 	.word	0x00016500
        /*09f8*/ 	.word	0x00000002
        /*09fc*/ 	.word	0x00038840
        /*0a00*/ 	.short	0x010a
        /*0a02*/ 	.byte	0x3f
	.zero		1


	//   ....[62]....
        /*0a04*/ 	.word	0x00016720
        /*0a08*/ 	.word	0x00000002
        /*0a0c*/ 	.word	0x00038860
        /*0a10*/ 	.short	0x010a
        /*0a12*/ 	.byte	0x3f
	.zero		1


	//   ....[63]....
        /*0a14*/ 	.word	0x000177c0
        /*0a18*/ 	.word	0x00000000
        /*0a1c*/ 	.word	0x00038820
        /*0a20*/ 	.short	0x010a
        /*0a22*/ 	.byte	0x3f
	.zero		1


	//   ....[64]....
        /*0a24*/ 	.word	0x00017960
        /*0a28*/ 	.word	0x00000006
        /*0a2c*/ 	.word	0x00000000
        /*0a30*/ 	.short	0x010a
        /*0a32*/ 	.byte	0x3f
	.zero		1


	//   ....[65]....
        /*0a34*/ 	.word	0x000179d0
        /*0a38*/ 	.word	0x00000007
        /*0a3c*/ 	.word	0x00000000
        /*0a40*/ 	.short	0x010a
        /*0a42*/ 	.byte	0x3f
	.zero		1


	//   ....[66]....
        /*0a44*/ 	.word	0x00017a40
        /*0a48*/ 	.word	0x00000004
        /*0a4c*/ 	.word	0x00000000
        /*0a50*/ 	.short	0x010a
        /*0a52*/ 	.byte	0x3f
	.zero		1


	//   ....[67]....
        /*0a54*/ 	.word	0x00017a70
        /*0a58*/ 	.word	0x00000003
        /*0a5c*/ 	.word	0x00000000
        /*0a60*/ 	.short	0x010a
        /*0a62*/ 	.byte	0x3f
	.zero		1


	//   ....[68]....
        /*0a64*/ 	.word	0x00017ad0
        /*0a68*/ 	.word	0x0000004a
        /*0a6c*/ 	.word	0x00038890
        /*0a70*/ 	.short	0x010a
        /*0a72*/ 	.byte	0x3f
	.zero		1


	//   ....[69]....
        /*0a74*/ 	.word	0x00017b20
        /*0a78*/ 	.word	0x0000004a
        /*0a7c*/ 	.word	0x00038890
        /*0a80*/ 	.short	0x010a
        /*0a82*/ 	.byte	0x3f
	.zero		1


	//   ....[70]....
        /*0a84*/ 	.word	0x00017b70
        /*0a88*/ 	.word	0x0000004a
        /*0a8c*/ 	.word	0x00038890
        /*0a90*/ 	.short	0x010a
        /*0a92*/ 	.byte	0x3f
	.zero		1


	//   ....[71]....
        /*0a94*/ 	.word	0x00017bc0
        /*0a98*/ 	.word	0x0000004a
        /*0a9c*/ 	.word	0x000388b0
        /*0aa0*/ 	.short	0x010a
        /*0aa2*/ 	.byte	0x3f
	.zero		1


	//   ....[72]....
        /*0aa4*/ 	.word	0x00017e90
        /*0aa8*/ 	.word	0x00000002
        /*0aac*/ 	.word	0x00038800
        /*0ab0*/ 	.short	0x010a
        /*0ab2*/ 	.byte	0x3f
	.zero		1


	//   ....[73]....
        /*0ab4*/ 	.word	0x00018160
        /*0ab8*/ 	.word	0x00000002
        /*0abc*/ 	.word	0x00038800
        /*0ac0*/ 	.short	0x010a
        /*0ac2*/ 	.byte	0x3f
	.zero		1


	//   ....[74]....
        /*0ac4*/ 	.word	0x000181b0
        /*0ac8*/ 	.word	0x00000014
        /*0acc*/ 	.word	0x00038830
        /*0ad0*/ 	.short	0x010a
        /*0ad2*/ 	.byte	0x3f
	.zero		1


	//   ....[75]....
        /*0ad4*/ 	.word	0x00018200
        /*0ad8*/ 	.word	0x00000002
        /*0adc*/ 	.word	0x00038810
        /*0ae0*/ 	.short	0x010a
        /*0ae2*/ 	.byte	0x3f
	.zero		1


	//   ....[76]....
        /*0ae4*/ 	.word	0x00018250
        /*0ae8*/ 	.word	0x00000014
        /*0aec*/ 	.word	0x00038850
        /*0af0*/ 	.short	0x010a
        /*0af2*/ 	.byte	0x3f
	.zero		1


	//   ....[77]....
        /*0af4*/ 	.word	0x000182a0
        /*0af8*/ 	.word	0x0000000e
        /*0afc*/ 	.word	0x00038830
        /*0b00*/ 	.short	0x010a
        /*0b02*/ 	.byte	0x3f
	.zero		1


	//   ....[78]....
        /*0b04*/ 	.word	0x000182f0
        /*0b08*/ 	.word	0x0000000e
        /*0b0c*/ 	.word	0x00038850
        /*0b10*/ 	.short	0x010a
        /*0b12*/ 	.byte	0x3f
	.zero		1


	//   ....[79]....
        /*0b14*/ 	.word	0x00018490
        /*0b18*/ 	.word	0x00000005
        /*0b1c*/ 	.word	0x00038820
        /*0b20*/ 	.short	0x010a
        /*0b22*/ 	.byte	0x3f
	.zero		1


	//   ....[80]....
        /*0b24*/ 	.word	0x000184e0
        /*0b28*/ 	.word	0x00000006
        /*0b2c*/ 	.word	0x000388a0
        /*0b30*/ 	.short	0x010a
        /*0b32*/ 	.byte	0x3f
	.zero		1


	//   ....[81]....
        /*0b34*/ 	.word	0x00018530
        /*0b38*/ 	.word	0x00000006
        /*0b3c*/ 	.word	0x000388c0
        /*0b40*/ 	.short	0x010a
        /*0b42*/ 	.byte	0x3f
	.zero		1


	//   ....[82]....
        /*0b44*/ 	.word	0x00018580
        /*0b48*/ 	.word	0x00000007
        /*0b4c*/ 	.word	0x000388a0
        /*0b50*/ 	.short	0x010a
        /*0b52*/ 	.byte	0x3f
	.zero		1


	//   ....[83]....
        /*0b54*/ 	.word	0x000185d0
        /*0b58*/ 	.word	0x00000007
        /*0b5c*/ 	.word	0x000388c0
        /*0b60*/ 	.short	0x010a
        /*0b62*/ 	.byte	0x3f
	.zero		1


	//   ....[84]....
        /*0b64*/ 	.word	0x00018770
        /*0b68*/ 	.word	0x00000009
        /*0b6c*/ 	.word	0x00038840
        /*0b70*/ 	.short	0x010a
        /*0b72*/ 	.byte	0x3f
	.zero		1


	//   ....[85]....
        /*0b74*/ 	.word	0x000187f0
        /*0b78*/ 	.word	0x00000009
        /*0b7c*/ 	.word	0x00038820
        /*0b80*/ 	.short	0x010a
        /*0b82*/ 	.byte	0x3f
	.zero		1


	//   ....[86]....
        /*0b84*/ 	.word	0x00018840
        /*0b88*/ 	.word	0x00000005
        /*0b8c*/ 	.word	0x00038860
        /*0b90*/ 	.short	0x010a
        /*0b92*/ 	.byte	0x3f
	.zero		1


	//   ....[87]....
        /*0b94*/ 	.word	0x00018890
        /*0b98*/ 	.word	0x00000002
        /*0b9c*/ 	.word	0x00038840
        /*0ba0*/ 	.short	0x010a
        /*0ba2*/ 	.byte	0x3f
	.zero		1


	//   ....[88]....
        /*0ba4*/ 	.word	0x000188e0
        /*0ba8*/ 	.word	0x00000002
        /*0bac*/ 	.word	0x00038860
        /*0bb0*/ 	.short	0x010a
        /*0bb2*/ 	.byte	0x3f
	.zero		1


	//   ....[89]....
        /*0bb4*/ 	.word	0x00018930
        /*0bb8*/ 	.word	0x00000002
        /*0bbc*/ 	.word	0x00038840
        /*0bc0*/ 	.short	0x010a
        /*0bc2*/ 	.byte	0x3f
	.zero		1


	//   ....[90]....
        /*0bc4*/ 	.word	0x00018980
        /*0bc8*/ 	.word	0x00000002
        /*0bcc*/ 	.word	0x00038860
        /*0bd0*/ 	.short	0x010a
        /*0bd2*/ 	.byte	0x3f
	.zero		1


	//   ....[91]....
        /*0bd4*/ 	.word	0x000189d0
        /*0bd8*/ 	.word	0x00000002
        /*0bdc*/ 	.word	0x00038840
        /*0be0*/ 	.short	0x010a
        /*0be2*/ 	.byte	0x3f
	.zero		1


	//   ....[92]....
        /*0be4*/ 	.word	0x00018a20
        /*0be8*/ 	.word	0x00000002
        /*0bec*/ 	.word	0x00038860
        /*0bf0*/ 	.short	0x010a
        /*0bf2*/ 	.byte	0x3f
	.zero		1


	//   ....[93]....
        /*0bf4*/ 	.word	0x000193e0
        /*0bf8*/ 	.word	0x00000000
        /*0bfc*/ 	.word	0x00038820
        /*0c00*/ 	.short	0x010a
        /*0c02*/ 	.byte	0x3f
	.zero		1


	//   ....[94]....
        /*0c04*/ 	.word	0x00019580
        /*0c08*/ 	.word	0x00000006
        /*0c0c*/ 	.word	0x00000000
        /*0c10*/ 	.short	0x010a
        /*0c12*/ 	.byte	0x3f
	.zero		1


	//   ....[95]....
        /*0c14*/ 	.word	0x000195d0
        /*0c18*/ 	.word	0x00000007
        /*0c1c*/ 	.word	0x00000000
        /*0c20*/ 	.short	0x010a
        /*0c22*/ 	.byte	0x3f
	.zero		1


	//   ....[96]....
        /*0c24*/ 	.word	0x00019620
        /*0c28*/ 	.word	0x00000004
        /*0c2c*/ 	.word	0x00000000
        /*0c30*/ 	.short	0x010a
        /*0c32*/ 	.byte	0x3f
	.zero		1


	//----- nvinfo : EIATTR_NUM_MBARRIERS
	.align		4
.L_773:
        /*0c34*/ 	.byte	0x03, 0x38
        /*0c36*/ 	.short	0x0017


	//----- nvinfo : EIATTR_EXIT_INSTR_OFFSETS
	.align		4
        /*0c38*/ 	.byte	0x04, 0x1c
        /*0c3a*/ 	.short	(.L_775 - .L_774)


	//   ....[0]....
.L_774:
        /*0c3c*/ 	.word	0x00017ac0


	//----- nvinfo : EIATTR_MAX_THREADS
	.align		4
.L_775:
        /*0c40*/ 	.byte	0x04, 0x05
        /*0c42*/ 	.short	(.L_777 - .L_776)
.L_776:
        /*0c44*/ 	.word	0x00000180
        /*0c48*/ 	.word	0x00000001
        /*0c4c*/ 	.word	0x00000001


	//----- nvinfo : EIATTR_CRS_STACK_SIZE
	.align		4
.L_777:
        /*0c50*/ 	.byte	0x04, 0x1e
        /*0c52*/ 	.short	(.L_779 - .L_778)
.L_778:
        /*0c54*/ 	.word	0x00000000


	//----- nvinfo : EIATTR_CBANK_PARAM_SIZE
	.align		4
.L_779:
        /*0c58*/ 	.byte	0x03, 0x19
        /*0c5a*/ 	.short	0x0b70


	//----- nvinfo : EIATTR_PARAM_CBANK
	.align		4
        /*0c5c*/ 	.byte	0x04, 0x0a
        /*0c5e*/ 	.short	(.L_781 - .L_780)
	.align		4
.L_780:
        /*0c60*/ 	.word	index@(.nv.constant0._ZN7cutlass13device_kernelIN5flash11enable_sm90INS1_16FlashAttnFwdSm90INS1_25CollectiveMainloopFwdSm90ILi2EN4cute5tupleIJNS5_1CILi1EEES8_S8_EEENS6_IJNS7_ILi64EEESA_SA_EEELi512ENS_10bfloat16_tEfNS_4arch4Sm90ELb0ELb0ELb0ELb1ELb0ELb1ELb1ELb0ELb0ELb0ELb0ELb0EEENS1_21CollectiveEpilogueFwdINS6_IJSA_NS7_ILi512EEESA_EEES9_SC_SE_Li256ELb1ELb0ELb0ELb0EEENS1_36VarlenDynamicPersistentTileSchedulerILi64ELi64ELi256ELi32ELb0ELb0ELb1ELb0ELb1ELb1EEEEEEEEEvNT_6ParamsE)
        /*0c64*/ 	.short	0x0210
        /*0c66*/ 	.short	0x0b70


	//----- nvinfo : EIATTR_SW_WAR
	.align		4
.L_781:
        /*0c68*/ 	.byte	0x04, 0x36
        /*0c6a*/ 	.short	(.L_783 - .L_782)
.L_782:
        /*0c6c*/ 	.word	0x00000008
.L_783:


//--------------------- .nv.info._ZN7cutlass13device_kernelIN5flash11enable_sm90INS1_16FlashAttnFwdSm90INS1_25CollectiveMainloopFwdSm90ILi2EN4cute5tupleIJNS5_1CILi1EEES8_S8_EEENS6_IJNS7_ILi64EEESA_SA_EEELi512ENS_10bfloat16_tEfNS_4arch4Sm90ELb0ELb1ELb0ELb0ELb0ELb0ELb0ELb0ELb0ELb0ELb0ELb0EEENS1_21CollectiveEpilogueFwdINS6_IJSA_NS7_ILi512EEESA_EEES9_SC_SE_Li256ELb0ELb0ELb0ELb0EEENS1_30DynamicPersistentTileSchedulerILi256ELi32ELb0ELb0ELb1EEEEEEEEEvNT_6ParamsE --------------------------
	.section	.nv.info._ZN7cutlass13device_kernelIN5flash11enable_sm90INS1_16FlashAttnFwdSm90INS1_25CollectiveMainloopFwdSm90ILi2EN4cute5tupleIJNS5_1CILi1EEES8_S8_EEENS6_IJNS7_ILi64EEESA_SA_EEELi512ENS_10bfloat16_tEfNS_4arch4Sm90ELb0ELb1ELb0ELb0ELb0ELb0ELb0ELb0ELb0ELb0ELb0ELb0EEENS1_21CollectiveEpilogueFwdINS6_IJSA_NS7_ILi512EEESA_EEES9_SC_SE_Li256ELb0ELb0ELb0ELb0EEENS1_30DynamicPersistentTileSchedulerILi256ELi32ELb0ELb0ELb1EEEEEEEEEvNT_6ParamsE,"",@"SHT_CUDA_INFO"
	.sectionflags	@""
	.align	4


	//----- nvinfo : EIATTR_CUDA_API_VERSION
	.align		4
        /*0000*/ 	.byte	0x04, 0x37
        /*0002*/ 	.short	(.L_785 - .L_784)
.L_784:
        /*0004*/ 	.word	0x00000082


	//----- nvinfo : EIATTR_KPARAM_INFO
	.align		4
.L_785:
        /*0008*/ 	.byte	0x04, 0x17
        /*000a*/ 	.short	(.L_787 - .L_786)
.L_786:
        /*000c*/ 	.word	0x00000000
        /*0010*/ 	.short	0x0000
        /*0012*/ 	.short	0x0070
        /*0014*/ 	.byte	0x00, 0xf0, 0x01, 0x2e


	//----- nvinfo : EIATTR_SPARSE_MMA_MASK
	.align		4
.L_787:
        /*0018*/ 	.byte	0x03, 0x50
        /*001a*/ 	.short	0x0000


	//----- nvinfo : EIATTR_MAXREG_COUNT
	.align		4
        /*001c*/ 	.byte	0x03, 0x1b
        /*001e*/ 	.short	0x00a8


	//----- nvinfo : EIATTR_NUM_BARRIERS
	.align		4
        /*0020*/ 	.byte	0x02, 0x4c
        /*0022*/ 	.byte	0x10
	.zero		1


	//----- nvinfo : EIATTR_EXTERNS
	.align		4
        /*0024*/ 	.byte	0x04, 0x0f
        /*0026*/ 	.short	(.L_789 - .L_788)


	//   ....[0]....
	.align		4
.L_788:
        /*0028*/ 	.word	index@(__assertfail)


	//----- nvinfo : EIATTR_MERCURY_ISA_VERSION
	.align		4
.L_789:
        /*002c*/ 	.byte	0x03, 0x5f
        /*002e*/ 	.short	0x0101


	//----- nvinfo : EIATTR_INT_WARP_WIDE_INSTR_OFFSETS
	.align		4
        /*0030*/ 	.byte	0x04, 0x31
        /*0032*/ 	.short	(.L_791 - .L_790)


	//   ....[0]....
.L_790:
        /*0034*/ 	.word	0x00000180


	//   ....[1]....
        /*0038*/ 	.word	0x000001b0


	//   ....[2]....
        /*003c*/ 	.word	0x000001c0


	//   ....[3]....
        /*0040*/ 	.word	0x0000ea40


	//   ....[4]....
        /*0044*/ 	.word	0x0000ead0


	//   ....[5]....
        /*0048*/ 	.word	0x0000efc0


	//   ....[6]....
        /*004c*/ 	.word	0x000110e0


	//   ....[7]....
        /*0050*/ 	.word	0x00011170


	//----- nvinfo : EIATTR_COOP_GROUP_MASK_REGIDS
	.align		4
.L_791:
        /*0054*/ 	.byte	0x04, 0x29
        /*0056*/ 	.short	(.L_793 - .L_792)


	//   ....[0]....
.L_792:
        /*0058*/ 	.word	0xffffffff


	//   ....[1]....
        /*005c*/ 	.word	0xffffffff


	//   ....[2]....
        /*0060*/ 	.word	0xffffffff


	//   ....[3]....
        /*0064*/ 	.word	0xffffffff


	//   ....[4]....
        /*0068*/ 	.word	0xffffffff


	//   ....[5]....
        /*006c*/ 	.word	0xffffffff


	//   ....[6]....
        /*0070*/ 	.word	0xffffffff


	//   ....[7]....
        /*0074*/ 	.word	0xffffffff


	//   ....[8]....
        /*0078*/ 	.word	0xffffffff


	//   ....[9]....
        /*007c*/ 	.word	0xffffffff


	//   ....[10]....
        /*0080*/ 	.word	0xffffffff


	//   ....[11]....
        /*0084*/ 	.word	0xffffffff


	//   ....[12]....
        /*0088*/ 	.word	0xffffffff


	//   ....[13]....
        /*008c*/ 	.word	0xffffffff


	//   ....[14]....
        /*0090*/ 	.word	0xffffffff


	//   ....[15]....
        /*0094*/ 	.word	0xffffffff


	//   ....[16]....
        /*0098*/ 	.word	0xffffffff


	//   ....[17]....
        /*009c*/ 	.word	0xffffffff


	//   ....[18]....
        /*00a0*/ 	.word	0xffffffff


	//   ....[19]....
        /*00a4*/ 	.word	0xffffffff


	//   ....[20]....
        /*00a8*/ 	.word	0xffffffff


	//   ....[21]....
        /*00ac*/ 	.word	0xffffffff


	//   ....[22]....
        /*00b0*/ 	.word	0xffffffff


	//   ....[23]....
        /*00b4*/ 	.word	0xffffffff


	//   ....[24]....
        /*00b8*/ 	.word	0xffffffff


	//   ....[25]....
        /*00bc*/ 	.word	0xffffffff


	//   ....[26]....
        /*00c0*/ 	.word	0xffffffff


	//   ....[27]....
        /*00c4*/ 	.word	0xffffffff


	//   ....[28]....
        /*00c8*/ 	.word	0xffffffff


	//   ....[29]....
        /*00cc*/ 	.word	0xffffffff


	//   ....[30]....
        /*00d0*/ 	.word	0xffffffff


	//   ....[31]....
        /*00d4*/ 	.word	0xffffffff


	//   ....[32]....
        /*00d8*/ 	.word	0xffffffff


	//   ....[33]....
        /*00dc*/ 	.word	0xffffffff


	//   ....[34]....
        /*00e0*/ 	.word	0xffffffff


	//   ....[35]....
        /*00e4*/ 	.word	0xffffffff


	//   ....[36]....
        /*00e8*/ 	.word	0xffffffff


	//   ....[37]....
        /*00ec*/ 	.word	0xffffffff


	//   ....[38]....
        /*00f0*/ 	.word	0x0500000f


	//   ....[39]....
        /*00f4*/ 	.word	0x0500000f


	//----- nvinfo : EIATTR_COOP_GROUP_INSTR_OFFSETS
	.align		4
.L_793:
        /*00f8*/ 	.byte	0x04, 0x28
        /*00fa*/ 	.short	(.L_795 - .L_794)


	//   ....[0]....
.L_794:
        /*00fc*/ 	.word	0x00000050


	//   ....[1]....
        /*0100*/ 	.word	0x00000190


	//   ....[2]....
        /*0104*/ 	.word	0x000001e0


	//   ....[3]....
        /*0108*/ 	.word	0x00000390


	//   ....[4]....
        /*010c*/ 	.word	0x000004f0


	//   ....[5]....
        /*0110*/ 	.word	0x00000610


	//   ....[6]....
        /*0114*/ 	.word	0x00000770


	//   ....[7]....
        /*0118*/ 	.word	0x00001a40


	//   ....[8]....
        /*011c*/ 	.word	0x00003a30


	//   ....[9]....
        /*0120*/ 	.word	0x00004b80


	//   ....[10]....
        /*0124*/ 	.word	0x00004c90


	//   ....[11]....
        /*0128*/ 	.word	0x00005070


	//   ....[12]....
        /*012c*/ 	.word	0x00005110


	//   ....[13]....
        /*0130*/ 	.word	0x00005960


	//   ....[14]....
        /*0134*/ 	.word	0x00006710


	//   ....[15]....
        /*0138*/ 	.word	0x000067d0


	//   ....[16]....
        /*013c*/ 	.word	0x00006b70


	//   ....[17]....
        /*0140*/ 	.word	0x00006c50


	//   ....[18]....
        /*0144*/ 	.word	0x00007df0


	//   ....[19]....
        /*0148*/ 	.word	0x00008420


	//   ....[20]....
        /*014c*/ 	.word	0x00008450


	//   ....[21]....
        /*0150*/ 	.word	0x000086a0


	//   ....[22]....
        /*0154*/ 	.word	0x00008870


	//   ....[23]....
        /*0158*/ 	.word	0x000098c0


	//   ....[24]....
        /*015c*/ 	.word	0x0000a520


	//   ....[25]....
        /*0160*/ 	.word	0x0000a5e0


	//   ....[26]....
        /*0164*/ 	.word	0x0000a9a0


	//   ....[27]....
        /*0168*/ 	.word	0x0000aa80


	//   ....[28]....
        /*016c*/ 	.word	0x0000bc00


	//   ....[29]....
        /*0170*/ 	.word	0x0000bc40


	//   ....[30]....
        /*0174*/ 	.word	0x0000bc80


	//   ....[31]....
        /*0178*/ 	.word	0x0000bcd0


	//   ....[32]....
        /*017c*/ 	.word	0x0000bcf0


	//   ....[33]....
        /*0180*/ 	.word	0x0000c780


	//   ....[34]....
        /*0184*/ 	.word	0x0000d530


	//   ....[35]....
        /*0188*/ 	.word	0x0000e1b0


	//   ....[36]....
        /*018c*/ 	.word	0x000111f0


	//   ....[37]....
        /*0190*/ 	.word	0x000113a0


	//   ....[38]....
        /*0194*/ 	.word	0x00011a50


	//   ....[39]....
        /*0198*/ 	.word	0x00011e30


	//----- nvinfo : EIATTR_REG_RECONFIG
	.align		4
.L_795:
        /*019c*/ 	.byte	0x01, 0x54
	.zero		2


	//----- nvinfo : EIATTR_SYSCALL_OFFSETS
	.align		4
        /*01a0*/ 	.byte	0x04, 0x46
        /*01a2*/ 	.short	(.L_797 - .L_796)


	//   ....[0]....
.L_796:
        /*01a4*/ 	.word	0x00003c00


	//   ....[1]....
        /*01a8*/ 	.word	0x0000ec60


	//   ....[2]....
        /*01ac*/ 	.word	0x0000eda0


	//   ....[3]....
        /*01b0*/ 	.word	0x0000eea0


	//----- nvinfo : EIATTR_MBARRIER_INSTR_OFFSETS
	.align		4
.L_797:
        /*01b4*/ 	.byte	0x04, 0x39
        /*01b6*/ 	.short	(.L_799 - .L_798)


	//   ....[0]....
.L_798:
        /*01b8*/ 	.word	0x00000280
        /*01bc*/ 	.word	0x000000ff
        /*01c0*/ 	.word	0x00028c00
        /*01c4*/ 	.short	0x0100
        /*01c6*/ 	.byte	0x06
	.zero		1


	//   ....[1]....
        /*01c8*/ 	.word	0x00000290
        /*01cc*/ 	.word	0x000000ff
        /*01d0*/ 	.word	0x00028c20
        /*01d4*/ 	.short	0x0100
        /*01d6*/ 	.byte	0x06
	.zero		1


	//   ....[2]....
        /*01d8*/ 	.word	0x00000340
        /*01dc*/ 	.word	0x000000ff
        /*01e0*/ 	.word	0x00028c30
        /*01e4*/ 	.short	0x0100
        /*01e6*/ 	.byte	0x06
	.zero		1


	//   ....[3]....
        /*01e8*/ 	.word	0x00000350
        /*01ec*/ 	.word	0x000000ff
        /*01f0*/ 	.word	0x00028c40
        /*01f4*/ 	.short	0x0100
        /*01f6*/ 	.byte	0x06
	.zero		1


	//   ....[4]....
        /*01f8*/ 	.word	0x00000360
        /*01fc*/ 	.word	0x000000ff
        /*0200*/ 	.word	0x00028c38
        /*0204*/ 	.short	0x0100
        /*0206*/ 	.byte	0x06
	.zero		1


	//   ....[5]....
        /*0208*/ 	.word	0x00000370
        /*020c*/ 	.word	0x000000ff
        /*0210*/ 	.word	0x00028c48
        /*0214*/ 	.short	0x0100
        /*0216*/ 	.byte	0x06
	.zero		1


	//   ....[6]....
        /*0218*/ 	.word	0x000004a0
        /*021c*/ 	.word	0x000000ff
        /*0220*/ 	.word	0x00028c50
        /*0224*/ 	.short	0x0100
        /*0226*/ 	.byte	0x08
	.zero		1


	//   ....[7]....
        /*0228*/ 	.word	0x000004b0
        /*022c*/ 	.word	0x000000ff
        /*0230*/ 	.word	0x00028c60
        /*0234*/ 	.short	0x0100
        /*0236*/ 	.byte	0x08
	.zero		1


	//   ....[8]....
        /*0238*/ 	.word	0x000004c0
        /*023c*/ 	.word	0x000000ff
        /*0240*/ 	.word	0x00028c58
        /*0244*/ 	.short	0x0100
        /*0246*/ 	.byte	0x08
	.zero		1


	//   ....[9]....
        /*0248*/ 	.word	0x000004d0
        /*024c*/ 	.word	0x000000ff
        /*0250*/ 	.word	0x00028c68
        /*0254*/ 	.short	0x0100
        /*0256*/ 	.byte	0x08
	.zero		1


	//   ....[10]....
        /*0258*/ 	.word	0x000005c0
        /*025c*/ 	.word	0x000000ff
        /*0260*/ 	.word	0x00028c70
        /*0264*/ 	.short	0x0100
        /*0266*/ 	.byte	0x06
	.zero		1


	//   ....[11]....
        /*0268*/ 	.word	0x000005d0
        /*026c*/ 	.word	0x000000ff
        /*0270*/ 	.word	0x00028c80
        /*0274*/ 	.short	0x0100
        /*0276*/ 	.byte	0x06
	.zero		1


	//   ....[12]....
        /*0278*/ 	.word	0x000005e0
        /*027c*/ 	.word	0x000000ff
        /*0280*/ 	.word	0x00028c78
        /*0284*/ 	.short	0x0100
        /*0286*/ 	.byte	0x06
	.zero		1


	//   ....[13]....
        /*0288*/ 	.word	0x000005f0
        /*028c*/ 	.word	0x000000ff
        /*0290*/ 	.word	0x00028c88
        /*0294*/ 	.short	0x0100
        /*0296*/ 	.byte	0x06
	.zero		1


	//   ....[14]....
        /*0298*/ 	.word	0x00000720
        /*029c*/ 	.word	0x000000ff
        /*02a0*/ 	.word	0x00028c90
        /*02a4*/ 	.short	0x0100
        /*02a6*/ 	.byte	0x08
	.zero		1


	//   ....[15]....
        /*02a8*/ 	.word	0x00000730
        /*02ac*/ 	.word	0x000000ff
        /*02b0*/ 	.word	0x00028ca0
        /*02b4*/ 	.short	0x0100
        /*02b6*/ 	.byte	0x08
	.zero		1


	//   ....[16]....
        /*02b8*/ 	.word	0x00000740
        /*02bc*/ 	.word	0x000000ff
        /*02c0*/ 	.word	0x00028c98
        /*02c4*/ 	.short	0x0100
        /*02c6*/ 	.byte	0x08
	.zero		1


	//   ....[17]....
        /*02c8*/ 	.word	0x00000750
        /*02cc*/ 	.word	0x000000ff
        /*02d0*/ 	.word	0x00028ca8
        /*02d4*/ 	.short	0x0100
        /*02d6*/ 	.byte	0x08
	.zero		1


	//   ....[18]....
        /*02d8*/ 	.word	0x00000880
        /*02dc*/ 	.word	0x000000ff
        /*02e0*/ 	.word	0x00028cb0
        /*02e4*/ 	.short	0x0100
        /*02e6*/ 	.byte	0x08
	.zero		1


	//   ....[19]....
        /*02e8*/ 	.word	0x00000890
        /*02ec*/ 	.word	0x000000ff
        /*02f0*/ 	.word	0x00028cc0
        /*02f4*/ 	.short	0x0100
        /*02f6*/ 	.byte	0x08
	.zero		1


	//   ....[20]....
        /*02f8*/ 	.word	0x000008a0
        /*02fc*/ 	.word	0x000000ff
        /*0300*/ 	.word	0x00028cb8
        /*0304*/ 	.short	0x0100
        /*0306*/ 	.byte	0x08
	.zero		1


	//   ....[21]....
        /*0308*/ 	.word	0x000008b0
        /*030c*/ 	.word	0x000000ff
        /*0310*/ 	.word	0x00028cc8
        /*0314*/ 	.short	0x0100
        /*0316*/ 	.byte	0x08
	.zero		1


	//   ....[22]....
        /*0318*/ 	.word	0x00001b50
        /*031c*/ 	.word	0x000000ff
        /*0320*/ 	.word	0x00028c50
        /*0324*/ 	.short	0x010a
        /*0326*/ 	.byte	0x15
	.zero		1


	//   ....[23]....
        /*0328*/ 	.word	0x00001e00
        /*032c*/ 	.word	0x00000003
        /*0330*/ 	.word	0x00000000
        /*0334*/ 	.short	0x0101
        /*0336*/ 	.byte	0x3f
	.zero		1


	//   ....[24]....
        /*0338*/ 	.word	0x00002760
        /*033c*/ 	.word	0x000000ff
        /*0340*/ 	.word	0x00028c50
        /*0344*/ 	.short	0x010a
        /*0346*/ 	.byte	0x15
	.zero		1


	//   ....[25]....
        /*0348*/ 	.word	0x000027a0
        /*034c*/ 	.word	0x000000ff
        /*0350*/ 	.word	0x00028c50
        /*0354*/ 	.short	0x010a
        /*0356*/ 	.byte	0x15
	.zero		1


	//   ....[26]....
        /*0358*/ 	.word	0x00002970
        /*035c*/ 	.word	0x00000004
        /*0360*/ 	.word	0x00000000
        /*0364*/ 	.short	0x0101
        /*0366*/ 	.byte	0x3f
	.zero		1


	//   ....[27]....
        /*0368*/ 	.word	0x00003c80
        /*036c*/ 	.word	0x000000ff
        /*0370*/ 	.word	0x00028c00
        /*0374*/ 	.short	0x010a
        /*0376*/ 	.byte	0x30
	.zero		1


	//   ....[28]....
        /*0378*/ 	.word	0x00003d00
        /*037c*/ 	.word	0x00000006
        /*0380*/ 	.word	0x00028c30
        /*0384*/ 	.short	0x010a
        /*0386*/ 	.byte	0x3f
	.zero		1


	//   ....[29]....
        /*0388*/ 	.word	0x00003d40
        /*038c*/ 	.word	0x00000006
        /*0390*/ 	.word	0x00028c30
        /*0394*/ 	.short	0x010a
        /*0396*/ 	.byte	0x3f
	.zero		1


	//   ....[30]....
        /*0398*/ 	.word	0x00004110
        /*039c*/ 	.word	0x00000000
        /*03a0*/ 	.word	0x00000000
        /*03a4*/ 	.short	0x0101
        /*03a6*/ 	.byte	0x3f
	.zero		1


	//   ....[31]....
        /*03a8*/ 	.word	0x00005700
        /*03ac*/ 	.word	0x00000006
        /*03b0*/ 	.word	0x00028c50
        /*03b4*/ 	.short	0x010a
        /*03b6*/ 	.byte	0x3f
	.zero		1


	//   ....[32]....
        /*03b8*/ 	.word	0x00005740
        /*03bc*/ 	.word	0x00000006
        /*03c0*/ 	.word	0x00028c50
        /*03c4*/ 	.short	0x010a
        /*03c6*/ 	.byte	0x3f
	.zero		1


	//   ....[33]....
        /*03c8*/ 	.word	0x00005980
        /*03cc*/ 	.word	0x00000006
        /*03d0*/ 	.word	0x00000000
        /*03d4*/ 	.short	0x0101
        /*03d6*/ 	.byte	0x3f
	.zero		1


	//   ....[34]....
        /*03d8*/ 	.word	0x00005c30
        /*03dc*/ 	.word	0x000000ff
        /*03e0*/ 	.word	0x00028c30
        /*03e4*/ 	.short	0x010a
        /*03e6*/ 	.byte	0x1a
	.zero		1


	//   ....[35]....
        /*03e8*/ 	.word	0x00005c70
        /*03ec*/ 	.word	0x000000ff
        /*03f0*/ 	.word	0x00028c30
        /*03f4*/ 	.short	0x010a
        /*03f6*/ 	.byte	0x1a
	.zero		1


	//   ....[36]....
        /*03f8*/ 	.word	0x00005e50
        /*03fc*/ 	.word	0x0000000e
        /*0400*/ 	.word	0x00000000
        /*0404*/ 	.short	0x0101
        /*0406*/ 	.byte	0x3f
	.zero		1


	//   ....[37]....
        /*0408*/ 	.word	0x00007b40
        /*040c*/ 	.word	0x000000ff
        /*0410*/ 	.word	0x00028c50
        /*0414*/ 	.short	0x010a
        /*0416*/ 	.byte	0x1a
	.zero		1


	//   ....[38]....
        /*0418*/ 	.word	0x00007b80
        /*041c*/ 	.word	0x000000ff
        /*0420*/ 	.word	0x00028c50
        /*0424*/ 	.short	0x010a
        /*0426*/ 	.byte	0x1a
	.zero		1


	//   ....[39]....
        /*0428*/ 	.word	0x00007e10
        /*042c*/ 	.word	0x0000000c
        /*0430*/ 	.word	0x00000000
        /*0434*/ 	.short	0x0101
        /*0436*/ 	.byte	0x3f
	.zero		1


	//   ....[40]....
        /*0438*/ 	.word	0x00008150
        /*043c*/ 	.word	0x000000ff
        /*0440*/ 	.word	0x00028c30
        /*0444*/ 	.short	0x010a
        /*0446*/ 	.byte	0x17
	.zero		1


	//   ....[41]....
        /*0448*/ 	.word	0x00008190
        /*044c*/ 	.word	0x000000ff
        /*0450*/ 	.word	0x00028c30
        /*0454*/ 	.short	0x010a
        /*0456*/ 	.byte	0x17
	.zero		1


	//   ....[42]....
        /*0458*/ 	.word	0x00008bc0
        /*045c*/ 	.word	0x0000009a
        /*0460*/ 	.word	0x00000000
        /*0464*/ 	.short	0x0101
        /*0466*/ 	.byte	0x3f
	.zero		1


	//   ....[43]....
        /*0468*/ 	.word	0x00009630
        /*046c*/ 	.word	0x000000ff
        /*0470*/ 	.word	0x00028c50
        /*0474*/ 	.short	0x010a
        /*0476*/ 	.byte	0x17
	.zero		1


	//   ....[44]....
        /*0478*/ 	.word	0x00009670
        /*047c*/ 	.word	0x000000ff
        /*0480*/ 	.word	0x00028c50
        /*0484*/ 	.short	0x010a
        /*0486*/ 	.byte	0x17
	.zero		1


	//   ....[45]....
        /*0488*/ 	.word	0x000098e0
        /*048c*/ 	.word	0x000000aa
        /*0490*/ 	.word	0x00000000
        /*0494*/ 	.short	0x0101
        /*0496*/ 	.byte	0x3f
	.zero		1


	//   ....[46]....
        /*0498*/ 	.word	0x00009a50
        /*049c*/ 	.word	0x000000ff
        /*04a0*/ 	.word	0x00028c30
        /*04a4*/ 	.short	0x010a
        /*04a6*/ 	.byte	0x1a
	.zero		1


	//   ....[47]....
        /*04a8*/ 	.word	0x00009a90
        /*04ac*/ 	.word	0x000000ff
        /*04b0*/ 	.word	0x00028c30
        /*04b4*/ 	.short	0x010a
        /*04b6*/ 	.byte	0x1a
	.zero		1


	//   ....[48]....
        /*04b8*/ 	.word	0x00009c60
        /*04bc*/ 	.word	0x00000008
        /*04c0*/ 	.word	0x00000000
        /*04c4*/ 	.short	0x0101
        /*04c6*/ 	.byte	0x3f
	.zero		1


	//   ....[49]....
        /*04c8*/ 	.word	0x0000b950
        /*04cc*/ 	.word	0x000000ff
        /*04d0*/ 	.word	0x00028c50
        /*04d4*/ 	.short	0x010a
        /*04d6*/ 	.byte	0x1a
	.zero		1


	//   ....[50]....
        /*04d8*/ 	.word	0x0000b990
        /*04dc*/ 	.word	0x000000ff
        /*04e0*/ 	.word	0x00028c50
        /*04e4*/ 	.short	0x010a
        /*04e6*/ 	.byte	0x1a
	.zero		1


	//   ....[51]....
        /*04e8*/ 	.word	0x0000bc20
        /*04ec*/ 	.word	0x0000000b
        /*04f0*/ 	.word	0x00000000
        /*04f4*/ 	.short	0x0101
        /*04f6*/ 	.byte	0x3f
	.zero		1


	//   ....[52]....
        /*04f8*/ 	.word	0x0000d870
        /*04fc*/ 	.word	0x000000ff
        /*0500*/ 	.word	0x00000000
        /*0504*/ 	.short	0x0101
        /*0506*/ 	.byte	0x05
	.zero		1


	//   ....[53]....
        /*0508*/ 	.word	0x0000f240
        /*050c*/ 	.word	0x00000008
        /*0510*/ 	.word	0x00028c40
        /*0514*/ 	.short	0x010a
        /*0516*/ 	.byte	0x3f
	.zero		1


	//   ....[54]....
        /*0518*/ 	.word	0x0000f540
        /*051c*/ 	.word	0x000000ff
        /*0520*/ 	.word	0x00028c20
        /*0524*/ 	.short	0x010a
        /*0526*/ 	.byte	0x25
	.zero		1


	//   ....[55]....
        /*0528*/ 	.word	0x0000f5c0
        /*052c*/ 	.word	0x00000008
        /*0530*/ 	.word	0x00028c60
        /*0534*/ 	.short	0x010a
        /*0536*/ 	.byte	0x3f
	.zero		1


	//   ....[56]....
        /*0538*/ 	.word	0x0000fc30
        /*053c*/ 	.word	0x00000002
        /*0540*/ 	.word	0x00028c40
        /*0544*/ 	.short	0x010a
        /*0546*/ 	.byte	0x3f
	.zero		1


	//   ....[57]....
        /*0548*/ 	.word	0x0000fdc0
        /*054c*/ 	.word	0x00000002
        /*0550*/ 	.word	0x00028c60
        /*0554*/ 	.short	0x010a
        /*0556*/ 	.byte	0x3f
	.zero		1


	//   ....[58]....
        /*0558*/ 	.word	0x000103d0
        /*055c*/ 	.word	0x00000003
        /*0560*/ 	.word	0x00028c40
        /*0564*/ 	.short	0x010a
        /*0566*/ 	.byte	0x3f
	.zero		1


	//   ....[59]....
        /*0568*/ 	.word	0x00010560
        /*056c*/ 	.word	0x00000003
        /*0570*/ 	.word	0x00028c60
        /*0574*/ 	.short	0x010a
        /*0576*/ 	.byte	0x3f
	.zero		1


	//   ....[60]....
        /*0578*/ 	.word	0x00010af0
        /*057c*/ 	.word	0x00000002
        /*0580*/ 	.word	0x00028c40
        /*0584*/ 	.short	0x010a
        /*0586*/ 	.byte	0x3f
	.zero		1


	//   ....[61]....
        /*0588*/ 	.word	0x00010c80
        /*058c*/ 	.word	0x00000002
        /*0590*/ 	.word	0x00028c60
        /*0594*/ 	.short	0x010a
        /*0596*/ 	.byte	0x3f
	.zero		1


	//   ....[62]....
        /*0598*/ 	.word	0x00011350
        /*059c*/ 	.word	0x00000007
        /*05a0*/ 	.word	0x00028c20
        /*05a4*/ 	.short	0x010a
        /*05a6*/ 	.byte	0x3f
	.zero		1


	//   ....[63]....
        /*05a8*/ 	.word	0x000114a0
        /*05ac*/ 	.word	0x00000005
        /*05b0*/ 	.word	0x00000000
        /*05b4*/ 	.short	0x010a
        /*05b6*/ 	.byte	0x3f
	.zero		1


	//   ....[64]....
        /*05b8*/ 	.word	0x00011510
        /*05bc*/ 	.word	0x00000003
        /*05c0*/ 	.word	0x00000000
        /*05c4*/ 	.short	0x010a
        /*05c6*/ 	.byte	0x3f
	.zero		1


	//   ....[65]....
        /*05c8*/ 	.word	0x00011570
        /*05cc*/ 	.word	0x00000005
        /*05d0*/ 	.word	0x00000000
        /*05d4*/ 	.short	0x010a
        /*05d6*/ 	.byte	0x3f
	.zero		1


	//   ....[66]....
        /*05d8*/ 	.word	0x000115a0
        /*05dc*/ 	.word	0x00000003
        /*05e0*/ 	.word	0x00000000
        /*05e4*/ 	.short	0x010a
        /*05e6*/ 	.byte	0x3f
	.zero		1


	//   ....[67]....
        /*05e8*/ 	.word	0x00011610
        /*05ec*/ 	.word	0x00000006
        /*05f0*/ 	.word	0x00028c50
        /*05f4*/ 	.short	0x010a
        /*05f6*/ 	.byte	0x3f
	.zero		1


	//   ....[68]....
        /*05f8*/ 	.word	0x00011670
        /*05fc*/ 	.word	0x00000005
        /*0600*/ 	.word	0x00028c50
        /*0604*/ 	.short	0x010a
        /*0606*/ 	.byte	0x3f
	.zero		1


	//   ....[69]....
        /*0608*/ 	.word	0x000116d0
        /*060c*/ 	.word	0x00000003
        /*0610*/ 	.word	0x00028c00
        /*0614*/ 	.short	0x010a
        /*0616*/ 	.byte	0x3f
	.zero		1


	//   ....[70]....
        /*0618*/ 	.word	0x00011720
        /*061c*/ 	.word	0x00000006
        /*0620*/ 	.word	0x00028c30
        /*0624*/ 	.short	0x010a
        /*0626*/ 	.byte	0x3f
	.zero		1


	//   ....[71]....
        /*0628*/ 	.word	0x00011770
        /*062c*/ 	.word	0x00000006
        /*0630*/ 	.word	0x00028c50
        /*0634*/ 	.short	0x010a
        /*0636*/ 	.byte	0x3f
	.zero		1


	//   ....[72]....
        /*0638*/ 	.word	0x000117d0
        /*063c*/ 	.word	0x0000000c
        /*0640*/ 	.word	0x00028c30
        /*0644*/ 	.short	0x010a
        /*0646*/ 	.byte	0x3f
	.zero		1


	//   ....[73]....
        /*0648*/ 	.word	0x00011820
        /*064c*/ 	.word	0x0000000c
        /*0650*/ 	.word	0x00028c50
        /*0654*/ 	.short	0x010a
        /*0656*/ 	.byte	0x3f
	.zero		1


	//   ....[74]....
        /*0658*/ 	.word	0x00011880
        /*065c*/ 	.word	0x00000008
        /*0660*/ 	.word	0x00028c30
        /*0664*/ 	.short	0x010a
        /*0666*/ 	.byte	0x3f
	.zero		1


	//   ....[75]....
        /*0668*/ 	.word	0x000118d0
        /*066c*/ 	.word	0x000000aa
        /*0670*/ 	.word	0x00028c50
        /*0674*/ 	.short	0x010a
        /*0676*/ 	.byte	0x3f
	.zero		1


	//   ....[76]....
        /*0678*/ 	.word	0x00011930
        /*067c*/ 	.word	0x00000007
        /*0680*/ 	.word	0x00028c30
        /*0684*/ 	.short	0x010a
        /*0686*/ 	.byte	0x3f
	.zero		1


	//   ....[77]....
        /*0688*/ 	.word	0x00011980
        /*068c*/ 	.word	0x0000000b
        /*0690*/ 	.word	0x00028c50
        /*0694*/ 	.short	0x010a
        /*0696*/ 	.byte	0x3f
	.zero		1


	//   ....[78]....
        /*0698*/ 	.word	0x00011b00
        /*069c*/ 	.word	0x00000008
        /*06a0*/ 	.word	0x00028c40
        /*06a4*/ 	.short	0x010a
        /*06a6*/ 	.byte	0x3f
	.zero		1


	//   ....[79]....
        /*06a8*/ 	.word	0x00011b60
        /*06ac*/ 	.word	0x00000008
        /*06b0*/ 	.word	0x00028c20
        /*06b4*/ 	.short	0x010a
        /*06b6*/ 	.byte	0x3f
	.zero		1


	//   ....[80]....
        /*06b8*/ 	.word	0x00011bb0
        /*06bc*/ 	.word	0x00000008
        /*06c0*/ 	.word	0x00028c60
        /*06c4*/ 	.short	0x010a
        /*06c6*/ 	.byte	0x3f
	.zero		1


	//   ....[81]....
        /*06c8*/ 	.word	0x00011c00
        /*06cc*/ 	.word	0x00000002
        /*06d0*/ 	.word	0x00028c40
        /*06d4*/ 	.short	0x010a
        /*06d6*/ 	.byte	0x3f
	.zero		1


	//   ....[82]....
        /*06d8*/ 	.word	0x00011c50
        /*06dc*/ 	.word	0x00000002
        /*06e0*/ 	.word	0x00028c60
        /*06e4*/ 	.short	0x010a
        /*06e6*/ 	.byte	0x3f
	.zero		1


	//   ....[83]....
        /*06e8*/ 	.word	0x00011ca0
        /*06ec*/ 	.word	0x00000003
        /*06f0*/ 	.word	0x00028c40
        /*06f4*/ 	.short	0x010a
        /*06f6*/ 	.byte	0x3f
	.zero		1


	//   ....[84]....
        /*06f8*/ 	.word	0x00011cf0
        /*06fc*/ 	.word	0x00000003
        /*0700*/ 	.word	0x00028c60
        /*0704*/ 	.short	0x010a
        /*0706*/ 	.byte	0x3f
	.zero		1


	//   ....[85]....
        /*0708*/ 	.word	0x00011d40
        /*070c*/ 	.word	0x00000002
        /*0710*/ 	.word	0x00028c40
        /*0714*/ 	.short	0x010a
        /*0716*/ 	.byte	0x3f
	.zero		1


	//   ....[86]....
        /*0718*/ 	.word	0x00011d90
        /*071c*/ 	.word	0x00000002
        /*0720*/ 	.word	0x00028c60
        /*0724*/ 	.short	0x010a
        /*0726*/ 	.byte	0x3f
	.zero		1


	//   ....[87]....
        /*0728*/ 	.word	0x00011e70
        /*072c*/ 	.word	0x00000007
        /*0730*/ 	.word	0x00028c20
        /*0734*/ 	.short	0x010a
        /*0736*/ 	.byte	0x3f
	.zero		1


	//   ....[88]....
        /*0738*/ 	.word	0x00011ec0
        /*073c*/ 	.word	0x00000005
        /*0740*/ 	.word	0x00000000
        /*0744*/ 	.short	0x010a
        /*0746*/ 	.byte	0x3f
	.zero		1


	//   ....[89]....
        /*0748*/ 	.word	0x00011f10
        /*074c*/ 	.word	0x00000003
        /*0750*/ 	.word	0x00000000
        /*0754*/ 	.short	0x010a
        /*0756*/ 	.byte	0x3f
	.zero		1


	//   ....[90]....
        /*0758*/ 	.word	0x00011f60
        /*075c*/ 	.word	0x00000005
        /*0760*/ 	.word	0x00000000
        /*0764*/ 	.short	0x010a
        /*0766*/ 	.byte	0x3f
	.zero		1


	//----- nvinfo : EIATTR_NUM_MBARRIERS
	.align		4
.L_799:
        /*0768*/ 	.byte	0x03, 0x38
        /*076a*/ 	.short	0x0016


	//----- nvinfo : EIATTR_EXIT_INSTR_OFFSETS
	.align		4
        /*076c*/ 	.byte	0x04, 0x1c
        /*076e*/ 	.short	(.L_801 - .L_800)


	//   ....[0]....
.L_800:
        /*0770*/ 	.word	0x00000a10


	//   ....[1]....
        /*0774*/ 	.word	0x0000e170


	//   ....[2]....
        /*0778*/ 	.word	0x0000e1d0


	//   ....[3]....
        /*077c*/ 	.word	0x000113c0


	//   ....[4]....
        /*0780*/ 	.word	0x000115f0


	//----- nvinfo : EIATTR_MAX_THREADS
	.align		4
.L_801:
        /*0784*/ 	.byte	0x04, 0x05
        /*0786*/ 	.short	(.L_803 - .L_802)
.L_802:
        /*0788*/ 	.word	0x00000180
        /*078c*/ 	.word	0x00000001
        /*0790*/ 	.word	0x00000001


	//----- nvinfo : EIATTR_CRS_STACK_SIZE
	.align		4
.L_803:
        /*0794*/ 	.byte	0x04, 0x1e
        /*0796*/ 	.short	(.L_805 - .L_804)
.L_804:
        /*0798*/ 	.word	0x00000000


	//----- nvinfo : EIATTR_CBANK_PARAM_SIZE
	.align		4
.L_805:
        /*079c*/ 	.byte	0x03, 0x19
        /*079e*/ 	.short	0x0bf0


	//----- nvinfo : EIATTR_PARAM_CBANK
	.align		4
        /*07a0*/ 	.byte	0x04, 0x0a
        /*07a2*/ 	.short	(.L_807 - .L_806)
	.align		4
.L_806:
        /*07a4*/ 	.word	index@(.nv.constant0._ZN7cutlass13device_kernelIN5flash11enable_sm90INS1_16FlashAttnFwdSm90INS1_25CollectiveMainloopFwdSm90ILi2EN4cute5tupleIJNS5_1CILi1EEES8_S8_EEENS6_IJNS7_ILi64EEESA_SA_EEELi512ENS_10bfloat16_tEfNS_4arch4Sm90ELb0ELb1ELb0ELb0ELb0ELb0ELb0ELb0ELb0ELb0ELb0ELb0EEENS1_21CollectiveEpilogueFwdINS6_IJSA_NS7_ILi512EEESA_EEES9_SC_SE_Li256ELb0ELb0ELb0ELb0EEENS1_30DynamicPersistentTileSchedulerILi256ELi32ELb0ELb0ELb1EEEEEEEEEvNT_6ParamsE)
        /*07a8*/ 	.short	0x0210
        /*07aa*/ 	.short	0x0bf0


	//----- nvinfo : EIATTR_SW_WAR
	.align		4
.L_807:
        /*07ac*/ 	.byte	0x04, 0x36
        /*07ae*/ 	.short	(.L_809 - .L_808)
.L_808:
        /*07b0*/ 	.word	0x00000008
.L_809:


//--------------------- .nv.info._ZN7cutlass13device_kernelIN5flash11enable_sm90INS1_16FlashAttnFwdSm90INS1_25CollectiveMainloopFwdSm90ILi2EN4cute5tupleIJNS5_1CILi1EEES8_S8_EEENS6_IJNS7_ILi64EEESA_SA_EEELi512ENS_10bfloat16_tEfNS_4arch4Sm90ELb0ELb1ELb0ELb0ELb0ELb0ELb1ELb0ELb0ELb0ELb0ELb0EEENS1_21CollectiveEpilogueFwdINS6_IJSA_NS7_ILi512EEESA_EEES9_SC_SE_Li256ELb0ELb0ELb0ELb0EEENS1_30DynamicPersistentTileSchedulerILi256ELi32ELb0ELb0ELb1EEEEEEEEEvNT_6ParamsE --------------------------
	.section	.nv.info._ZN7cutlass13device_kernelIN5flash11enable_sm90INS1_16FlashAttnFwdSm90INS1_25CollectiveMainloopFwdSm90ILi2EN4cute5tupleIJNS5_1CILi1EEES8_S8_EEENS6_IJNS7_ILi64EEESA_SA_EEELi512ENS_10bfloat16_tEfNS_4arch4Sm90ELb0ELb1ELb0ELb0ELb0ELb0ELb1ELb0ELb0ELb0ELb0ELb0EEENS1_21CollectiveEpilogueFwdINS6_IJSA_NS7_ILi512EEESA_EEES9_SC_SE_Li256ELb0ELb0ELb0ELb0EEENS1_30DynamicPersistentTileSchedulerILi256ELi32ELb0ELb0ELb1EEEEEEEEEvNT_6ParamsE,"",@"SHT_CUDA_INFO"
	.sectionflags	@""
	.align	4


	//----- nvinfo : EIATTR_CUDA_API_VERSION
	.align		4
        /*0000*/ 	.byte	0x04, 0x37
        /*0002*/ 	.short	(.L_811 - .L_810)
.L_810:
        /*0004*/ 	.word	0x00000082


	//----- nvinfo : EIATTR_KPARAM_INFO
	.align		4
.L_811:
        /*0008*/ 	.byte	0x04, 0x17
        /*000a*/ 	.short	(.L_813 - .L_812)
.L_812:
        /*000c*/ 	.word	0x00000000
        /*0010*/ 	.short	0x0000
        /*0012*/ 	.short	0x0070
        /*0014*/ 	.byte	0x00, 0xf0, 0x01, 0x32


	//----- nvinfo : EIATTR_SPARSE_MMA_MASK
	.align		4
.L_813:
        /*0018*/ 	.byte	0x03, 0x50
        /*001a*/ 	.short	0x0000


	//----- nvinfo : EIATTR_MAXREG_COUNT
	.align		4
        /*001c*/ 	.byte	0x03, 0x1b
        /*001e*/ 	.short	0x00a8


	//----- nvinfo : EIATTR_NUM_BARRIERS
	.align		4
        /*0020*/ 	.byte	0x02, 0x4c
        /*0022*/ 	.byte	0x10
	.zero		1


	//----- nvinfo : EIATTR_EXTERNS
	.align		4
        /*0024*/ 	.byte	0x04, 0x0f
        /*0026*/ 	.short	(.L_815 - .L_814)


	//   ....[0]....
	.align		4
.L_814:
        /*0028*/ 	.word	index@(__assertfail)


	//----- nvinfo : EIATTR_ANNOTATIONS
	.align		4
.L_815:
        /*002c*/ 	.byte	0x04, 0x55
        /*002e*/ 	.short	(.L_817 - .L_816)


	//   ....[0]....
.L_816:
        /*0030*/ 	.word	0x00000001
        /*0034*/ 	.byte	0x90, 0x09, 0x00, 0x00, 0x01, 0x00, 0x00, 0x00, 0xa0, 0x0a, 0x00, 0x00, 0x01, 0x00, 0x00, 0x00
        /*0044*/ 	.byte	0x10, 0x35, 0x01, 0x00, 0x01, 0x00, 0x00, 0x00, 0xa0, 0x3c, 0x01, 0x00, 0x01, 0x00, 0x00, 0x00
        /*0054*/ 	.byte	0xb0, 0x66, 0x01, 0x00, 0x01, 0x00, 0x00, 0x00, 0x00, 0x6a, 0x01, 0x00


	//----- nvinfo : EIATTR_MERCURY_ISA_VERSION
	.align		4
.L_817:
        /*0060*/ 	.byte	0x03, 0x5f
        /*0062*/ 	.short	0x0101


	//----- nvinfo : EIATTR_INT_WARP_WIDE_INSTR_OFFSETS
	.align		4
        /*0064*/ 	.byte	0x04, 0x31
        /*0066*/ 	.short	(.L_819 - .L_818)


	//   ....[0]....
.L_818:
        /*0068*/ 	.word	0x000001c0


	//   ....[1]....
        /*006c*/ 	.word	0x000001f0


	//   ....[2]....
        /*0070*/ 	.word	0x00000200


	//   ....[3]....
        /*0074*/ 	.word	0x00000270


	//   ....[4]....
        /*0078*/ 	.word	0x00013cb0


	//   ....[5]....
        /*007c*/ 	.word	0x00013d60


	//   ....[6]....
        /*0080*/ 	.word	0x00014250


	//   ....[7]....
        /*0084*/ 	.word	0x000166c0


	//   ....[8]....
        /*0088*/ 	.word	0x00016770


	//----- nvinfo : EIATTR_COOP_GROUP_MASK_REGIDS
	.align		4
.L_819:
        /*008c*/ 	.byte	0x04, 0x29
        /*008e*/ 	.short	(.L_821 - .L_820)


	//   ....[0]....
.L_820:
        /*0090*/ 	.word	0xffffffff


	//   ....[1]....
        /*0094*/ 	.word	0xffffffff


	//   ....[2]....
        /*0098*/ 	.word	0xffffffff


	//   ....[3]....
        /*009c*/ 	.word	0xffffffff


	//   ....[4]....
        /*00a0*/ 	.word	0xffffffff


	//   ....[5]....
        /*00a4*/ 	.word	0xffffffff


	//   ....[6]....
        /*00a8*/ 	.word	0xffffffff


	//   ....[7]....
        /*00ac*/ 	.word	0xffffffff


	//   ....[8]....
        /*00b0*/ 	.word	0xffffffff


	//   ....[9]....
        /*00b4*/ 	.word	0xffffffff


	//   ....[10]....
        /*00b8*/ 	.word	0xffffffff


	//   ....[11]....
        /*00bc*/ 	.word	0xffffffff


	//   ....[12]....
        /*00c0*/ 	.word	0xffffffff


	//   ....[13]....
        /*00c4*/ 	.word	0xffffffff


	//   ....[14]....
        /*00c8*/ 	.word	0xffffffff


	//   ....[15]....
        /*00cc*/ 	.word	0xffffffff


	//   ....[16]....
        /*00d0*/ 	.word	0xffffffff


	//   ....[17]....
        /*00d4*/ 	.word	0xffffffff


	//   ....[18]....
        /*00d8*/ 	.word	0xffffffff


	//   ....[19]....
        /*00dc*/ 	.word	0xffffffff


	//   ....[20]....
        /*00e0*/ 	.word	0xffffffff


	//   ....[21]....
        /*00e4*/ 	.word	0xffffffff


	//   ....[22]....
        /*00e8*/ 	.word	0xffffffff


	//   ....[23]....
        /*00ec*/ 	.word	0xffffffff


	//   ....[24]....
        /*00f0*/ 	.word	0xffffffff


	//   ....[25]....
        /*00f4*/ 	.word	0xffffffff


	//   ....[26]....
        /*00f8*/ 	.word	0xffffffff


	//   ....[27]....
        /*00fc*/ 	.word	0xffffffff


	//   ....[28]....
        /*0100*/ 	.word	0xffffffff


	//   ....[29]....
        /*0104*/ 	.word	0xffffffff


	//   ....[30]....
        /*0108*/ 	.word	0xffffffff


	//   ....[31]....
        /*010c*/ 	.word	0xffffffff


	//   ....[32]....
        /*0110*/ 	.word	0xffffffff


	//   ....[33]....
        /*0114*/ 	.word	0xffffffff


	//   ....[34]....
        /*0118*/ 	.word	0xffffffff


	//   ....[35]....
        /*011c*/ 	.word	0xffffffff


	//   ....[36]....
        /*0120*/ 	.word	0xffffffff


	//   ....[37]....
        /*0124*/ 	.word	0xffffffff


	//   ....[38]....
        /*0128*/ 	.word	0xffffffff


	//   ....[39]....
        /*012c*/ 	.word	0xffffffff


	//   ....[40]....
        /*0130*/ 	.word	0xffffffff


	//   ....[41]....
        /*0134*/ 	.word	0xffffffff


	//   ....[42]....
        /*0138*/ 	.word	0x0500000f


	//   ....[43]....
        /*013c*/ 	.word	0x0500000f


	//----- nvinfo : EIATTR_COOP_GROUP_INSTR_OFFSETS
	.align		4
.L_821:
        /*0140*/ 	.byte	0x04, 0x28
        /*0142*/ 	.short	(.L_823 - .L_822)


	//   ....[0]....
.L_822:
        /*0144*/ 	.word	0x00000070


	//   ....[1]....
        /*0148*/ 	.word	0x000001d0


	//   ....[2]....
        /*014c*/ 	.word	0x00000220


	//   ....[3]....
        /*0150*/ 	.word	0x000003f0


	//   ....[4]....
        /*0154*/ 	.word	0x00000550


	//   ....[5]....
        /*0158*/ 	.word	0x00000670


	//   ....[6]....
        /*015c*/ 	.word	0x000007d0


	//   ....[7]....
        /*0160*/ 	.word	0x00001ac0


	//   ....[8]....
        /*0164*/ 	.word	0x000039a0


	//   ....[9]....
        /*0168*/ 	.word	0x00004940


	//   ....[10]....
        /*016c*/ 	.word	0x000060c0


	//   ....[11]....
        /*0170*/ 	.word	0x000061d0


	//   ....[12]....
        /*0174*/ 	.word	0x000065f0


	//   ....[13]....
        /*0178*/ 	.word	0x000066b0


	//   ....[14]....
        /*017c*/ 	.word	0x00006dd0


	//   ....[15]....
        /*0180*/ 	.word	0x00007bd0


	//   ....[16]....
        /*0184*/ 	.word	0x000090d0


	//   ....[17]....
        /*0188*/ 	.word	0x000091d0


	//   ....[18]....
        /*018c*/ 	.word	0x000095b0


	//   ....[19]....
        /*0190*/ 	.word	0x00009680


	//   ....[20]....
        /*0194*/ 	.word	0x0000a720


	//   ....[21]....
        /*0198*/ 	.word	0x0000b5e0


	//   ....[22]....
        /*019c*/ 	.word	0x0000c270


	//   ....[23]....
        /*01a0*/ 	.word	0x0000c2a0


	//   ....[24]....
        /*01a4*/ 	.word	0x0000c4f0


	//   ....[25]....
        /*01a8*/ 	.word	0x0000c6c0


	//   ....[26]....
        /*01ac*/ 	.word	0x0000d6a0


	//   ....[27]....
        /*01b0*/ 	.word	0x0000e310


	//   ....[28]....
        /*01b4*/ 	.word	0x0000f7e0


	//   ....[29]....
        /*01b8*/ 	.word	0x0000f8e0


	//   ....[30]....
        /*01bc*/ 	.word	0x0000fcc0


	//   ....[31]....
        /*01c0*/ 	.word	0x0000fd50


	//   ....[32]....
        /*01c4*/ 	.word	0x00010e40


	//   ....[33]....
        /*01c8*/ 	.word	0x00010ea0


	//   ....[34]....
        /*01cc*/ 	.word	0x00010ee0


	//   ....[35]....
        /*01d0*/ 	.word	0x00010f50


	//   ....[36]....
        /*01d4*/ 	.word	0x00010f70


	//   ....[37]....
        /*01d8*/ 	.word	0x000119d0


	//   ....[38]....
        /*01dc*/ 	.word	0x00012780


	//   ....[39]....
        /*01e0*/ 	.word	0x00013400


	//   ....[40]....
        /*01e4*/ 	.word	0x000167f0


	//   ....[41]....
        /*01e8*/ 	.word	0x000169a0


	//   ....[42]....
        /*01ec*/ 	.word	0x00016fe0


	//   ....[43]....
        /*01f0*/ 	.word	0x000173c0


	//----- nvinfo : EIATTR_REG_RECONFIG
	.align		4
.L_823:
        /*01f4*/ 	.byte	0x01, 0x54
	.zero		2


	//----- nvinfo : EIATTR_SYSCALL_OFFSETS
	.align		4
        /*01f8*/ 	.byte	0x04, 0x46
        /*01fa*/ 	.short	(.L_825 - .L_824)


	//   ....[0]....
.L_824:
        /*01fc*/ 	.word	0x00003b60


	//   ....[1]....
        /*0200*/ 	.word	0x00013ef0


	//   ....[2]....
        /*0204*/ 	.word	0x00014030


	//   ....[3]....
        /*0208*/ 	.word	0x00014130


	//----- nvinfo : EIATTR_MBARRIER_INSTR_OFFSETS
	.align		4
.L_825:
        /*020c*/ 	.byte	0x04, 0x39
        /*020e*/ 	.short	(.L_827 - .L_826)


	//   ....[0]....
.L_826:
        /*0210*/ 	.word	0x000002d0
        /*0214*/ 	.word	0x000000ff
        /*0218*/ 	.word	0x00038800
        /*021c*/ 	.short	0x0100
        /*021e*/ 	.byte	0x06
	.zero		1


	//   ....[1]....
        /*0220*/ 	.word	0x000002e0
        /*0224*/ 	.word	0x000000ff
        /*0228*/ 	.word	0x00038810
        /*022c*/ 	.short	0x0100
        /*022e*/ 	.byte	0x06
	.zero		1


	//   ....[2]....
        /*0230*/ 	.word	0x000002f0
        /*0234*/ 	.word	0x000000ff
        /*0238*/ 	.word	0x00038820
        /*023c*/ 	.short	0x0100
        /*023e*/ 	.byte	0x06
	.zero		1


	//   ....[3]....
        /*0240*/ 	.word	0x000003a0
        /*0244*/ 	.word	0x000000ff
        /*0248*/ 	.word	0x00038830
        /*024c*/ 	.short	0x0100
        /*024e*/ 	.byte	0x06
	.zero		1


	//   ....[4]....
        /*0250*/ 	.word	0x000003b0
        /*0254*/ 	.word	0x000000ff
        /*0258*/ 	.word	0x00038840
        /*025c*/ 	.short	0x0100
        /*025e*/ 	.byte	0x06
	.zero		1


	//   ....[5]....
        /*0260*/ 	.word	0x000003c0
        /*0264*/ 	.word	0x000000ff
        /*0268*/ 	.word	0x00038838
        /*026c*/ 	.short	0x0100
        /*026e*/ 	.byte	0x06
	.zero		1


	//   ....[6]....
        /*0270*/ 	.word	0x000003d0
        /*0274*/ 	.word	0x000000ff
        /*0278*/ 	.word	0x00038848
        /*027c*/ 	.short	0x0100
        /*027e*/ 	.byte	0x06
	.zero		1


	//   ....[7]....
        /*0280*/ 	.word	0x00000500
        /*0284*/ 	.word	0x000000ff
        /*0288*/ 	.word	0x00038850
        /*028c*/ 	.short	0x0100
        /*028e*/ 	.byte	0x08
	.zero		1


	//   ....[8]....
        /*0290*/ 	.word	0x00000510
        /*0294*/ 	.word	0x000000ff
        /*0298*/ 	.word	0x00038860
        /*029c*/ 	.short	0x0100
        /*029e*/ 	.byte	0x08
	.zero		1


	//   ....[9]....
        /*02a0*/ 	.word	0x00000520
        /*02a4*/ 	.word	0x000000ff
        /*02a8*/ 	.word	0x00038858
        /*02ac*/ 	.short	0x0100
        /*02ae*/ 	.byte	0x08
	.zero		1


	//   ....[10]....
        /*02b0*/ 	.word	0x00000530
        /*02b4*/ 	.word	0x000000ff
        /*02b8*/ 	.word	0x00038868
        /*02bc*/ 	.short	0x0100
        /*02be*/ 	.byte	0x08
	.zero		1


	//   ....[11]....
        /*02c0*/ 	.word	0x00000620
        /*02c4*/ 	.word	0x000000ff
        /*02c8*/ 	.word	0x00038870
        /*02cc*/ 	.short	0x0100
        /*02ce*/ 	.byte	0x06
	.zero		1


	//   ....[12]....
        /*02d0*/ 	.word	0x00000630
        /*02d4*/ 	.word	0x000000ff
        /*02d8*/ 	.word	0x00038880
        /*02dc*/ 	.short	0x0100
        /*02de*/ 	.byte	0x06
	.zero		1


	//   ....[13]....
        /*02e0*/ 	.word	0x00000640
        /*02e4*/ 	.word	0x000000ff
        /*02e8*/ 	.word	0x00038878
        /*02ec*/ 	.short	0x0100
        /*02ee*/ 	.byte	0x06
	.zero		1


	//   ....[14]....
        /*02f0*/ 	.word	0x00000650
        /*02f4*/ 	.word	0x000000ff
        /*02f8*/ 	.word	0x00038888
        /*02fc*/ 	.short	0x0100
        /*02fe*/ 	.byte	0x06
	.zero		1


	//   ....[15]....
        /*0300*/ 	.word	0x00000780
        /*0304*/ 	.word	0x000000ff
        /*0308*/ 	.word	0x00038890
        /*030c*/ 	.short	0x0100
        /*030e*/ 	.byte	0x08
	.zero		1


	//   ....[16]....
        /*0310*/ 	.word	0x00000790
        /*0314*/ 	.word	0x000000ff
        /*0318*/ 	.word	0x000388a0
        /*031c*/ 	.short	0x0100
        /*031e*/ 	.byte	0x08
	.zero		1


	//   ....[17]....
        /*0320*/ 	.word	0x000007a0
        /*0324*/ 	.word	0x000000ff
        /*0328*/ 	.word	0x00038898
        /*032c*/ 	.short	0x0100
        /*032e*/ 	.byte	0x08
	.zero		1


	//   ....[18]....
        /*0330*/ 	.word	0x000007b0
        /*0334*/ 	.word	0x000000ff
        /*0338*/ 	.word	0x000388a8
        /*033c*/ 	.short	0x0100
        /*033e*/ 	.byte	0x08
	.zero		1


	//   ....[19]....
        /*0340*/ 	.word	0x000008e0
        /*0344*/ 	.word	0x000000ff
        /*0348*/ 	.word	0x000388b0
        /*034c*/ 	.short	0x0100
        /*034e*/ 	.byte	0x08
	.zero		1


	//   ....[20]....
        /*0350*/ 	.word	0x000008f0
        /*0354*/ 	.word	0x000000ff
        /*0358*/ 	.word	0x000388c0
        /*035c*/ 	.short	0x0100
        /*035e*/ 	.byte	0x08
	.zero		1


	//   ....[21]....
        /*0360*/ 	.word	0x00000900
        /*0364*/ 	.word	0x000000ff
        /*0368*/ 	.word	0x000388b8
        /*036c*/ 	.short	0x0100
        /*036e*/ 	.byte	0x08
	.zero		1


	//   ....[22]....
        /*0370*/ 	.word	0x00000910
        /*0374*/ 	.word	0x000000ff
        /*0378*/ 	.word	0x000388c8
        /*037c*/ 	.short	0x0100
        /*037e*/ 	.byte	0x08
	.zero		1


	//   ....[23]....
        /*0380*/ 	.word	0x00001e40
        /*0384*/ 	.word	0x00000003
        /*0388*/ 	.word	0x00000000
        /*038c*/ 	.short	0x0101
        /*038e*/ 	.byte	0x3f
	.zero		1


	//   ....[24]....
        /*0390*/ 	.word	0x000028e0
        /*0394*/ 	.word	0x00000000
        /*0398*/ 	.word	0x00000000
        /*039c*/ 	.short	0x0101
        /*039e*/ 	.byte	0x3f
	.zero		1


	//   ....[25]....
        /*03a0*/ 	.word	0x00003be0
        /*03a4*/ 	.word	0x000000ff
        /*03a8*/ 	.word	0x00038800
        /*03ac*/ 	.short	0x010a
        /*03ae*/ 	.byte	0x24
	.zero		1


	//   ....[26]....
        /*03b0*/ 	.word	0x00003c40
        /*03b4*/ 	.word	0x00000005
        /*03b8*/ 	.word	0x00038830
        /*03bc*/ 	.short	0x010a
        /*03be*/ 	.byte	0x3f
	.zero		1


	//   ....[27]....
        /*03c0*/ 	.word	0x00003c80
        /*03c4*/ 	.word	0x00000005
        /*03c8*/ 	.word	0x00038830
        /*03cc*/ 	.short	0x010a
        /*03ce*/ 	.byte	0x3f
	.zero		1


	//   ....[28]....
        /*03d0*/ 	.word	0x00003f00
        /*03d4*/ 	.word	0x000000ff
        /*03d8*/ 	.word	0x00038810
        /*03dc*/ 	.short	0x010a
        /*03de*/ 	.byte	0x24
	.zero		1


	//   ....[29]....
        /*03e0*/ 	.word	0x00003f40
        /*03e4*/ 	.word	0x00000005
        /*03e8*/ 	.word	0x00038850
        /*03ec*/ 	.short	0x010a
        /*03ee*/ 	.byte	0x3f
	.zero		1


	//   ....[30]....
        /*03f0*/ 	.word	0x00004020
        /*03f4*/ 	.word	0x00000005
        /*03f8*/ 	.word	0x00038850
        /*03fc*/ 	.short	0x010a
        /*03fe*/ 	.byte	0x3f
	.zero		1


	//   ....[31]....
        /*0400*/ 	.word	0x000055b0
        /*0404*/ 	.word	0x00000002
        /*0408*/ 	.word	0x00000000
        /*040c*/ 	.short	0x0101
        /*040e*/ 	.byte	0x3f
	.zero		1


	//   ....[32]....
        /*0410*/ 	.word	0x00006df0
        /*0414*/ 	.word	0x00000005
        /*0418*/ 	.word	0x00000000
        /*041c*/ 	.short	0x0101
        /*041e*/ 	.byte	0x3f
	.zero		1


	//   ....[33]....
        /*0420*/ 	.word	0x00007020
        /*0424*/ 	.word	0x0000000b
        /*0428*/ 	.word	0x00038830
        /*042c*/ 	.short	0x010a
        /*042e*/ 	.byte	0x3f
	.zero		1


	//   ....[34]....
        /*0430*/ 	.word	0x00007070
        /*0434*/ 	.word	0x0000000b
        /*0438*/ 	.word	0x00038830
        /*043c*/ 	.short	0x010a
        /*043e*/ 	.byte	0x3f
	.zero		1


	//   ....[35]....
        /*0440*/ 	.word	0x00007280
        /*0444*/ 	.word	0x0000000b
        /*0448*/ 	.word	0x00038850
        /*044c*/ 	.short	0x010a
        /*044e*/ 	.byte	0x3f
	.zero		1


	//   ....[36]....
        /*0450*/ 	.word	0x000072d0
        /*0454*/ 	.word	0x0000000b
        /*0458*/ 	.word	0x00038850
        /*045c*/ 	.short	0x010a
        /*045e*/ 	.byte	0x3f
	.zero		1


	//   ....[37]....
        /*0460*/ 	.word	0x000087d0
        /*0464*/ 	.word	0x0000000f
        /*0468*/ 	.word	0x00000000
        /*046c*/ 	.short	0x0101
        /*046e*/ 	.byte	0x3f
	.zero		1


	//   ....[38]....
        /*0470*/ 	.word	0x0000a740
        /*0474*/ 	.word	0x0000000b
        /*0478*/ 	.word	0x00000000
        /*047c*/ 	.short	0x0101
        /*047e*/ 	.byte	0x3f
	.zero		1


	//   ....[39]....
        /*0480*/ 	.word	0x0000aa90
        /*0484*/ 	.word	0x00000009
        /*0488*/ 	.word	0x00038830
        /*048c*/ 	.short	0x010a
        /*048e*/ 	.byte	0x3f
	.zero		1


	//   ....[40]....
        /*0490*/ 	.word	0x0000aae0
        /*0494*/ 	.word	0x00000009
        /*0498*/ 	.word	0x00038830
        /*049c*/ 	.short	0x010a
        /*049e*/ 	.byte	0x3f
	.zero		1


	//   ....[41]....
        /*04a0*/ 	.word	0x0000ac60
        /*04a4*/ 	.word	0x00000009
        /*04a8*/ 	.word	0x00038850
        /*04ac*/ 	.short	0x010a
        /*04ae*/ 	.byte	0x3f
	.zero		1


	//   ....[42]....
        /*04b0*/ 	.word	0x0000aca0
        /*04b4*/ 	.word	0x00000009
        /*04b8*/ 	.word	0x00038850
        /*04bc*/ 	.short	0x010a
        /*04be*/ 	.byte	0x3f
	.zero		1


	//   ....[43]....
        /*04c0*/ 	.word	0x0000ca80
        /*04c4*/ 	.word	0x00000098
        /*04c8*/ 	.word	0x00000000
        /*04cc*/ 	.short	0x0101
        /*04ce*/ 	.byte	0x3f
	.zero		1


	//   ....[44]....
        /*04d0*/ 	.word	0x0000d6c0
        /*04d4*/ 	.word	0x00000009
        /*04d8*/ 	.word	0x00000000
        /*04dc*/ 	.short	0x0101
        /*04de*/ 	.byte	0x3f
	.zero		1


	//   ....[45]....
        /*04e0*/ 	.word	0x0000d7e0
        /*04e4*/ 	.word	0x0000000b
        /*04e8*/ 	.word	0x00038830
        /*04ec*/ 	.short	0x010a
        /*04ee*/ 	.byte	0x3f
	.zero		1


	//   ....[46]....
        /*04f0*/ 	.word	0x0000d830
        /*04f4*/ 	.word	0x0000000b
        /*04f8*/ 	.word	0x00038830
        /*04fc*/ 	.short	0x010a
        /*04fe*/ 	.byte	0x3f
	.zero		1


	//   ....[47]....
        /*0500*/ 	.word	0x0000d9b0
        /*0504*/ 	.word	0x0000000b
        /*0508*/ 	.word	0x00038850
        /*050c*/ 	.short	0x010a
        /*050e*/ 	.byte	0x3f
	.zero		1


	//   ....[48]....
        /*0510*/ 	.word	0x0000da00
        /*0514*/ 	.word	0x0000000b
        /*0518*/ 	.word	0x00038850
        /*051c*/ 	.short	0x010a
        /*051e*/ 	.byte	0x3f
	.zero		1


	//   ....[49]....
        /*0520*/ 	.word	0x0000ef50
        /*0524*/ 	.word	0x00000008
        /*0528*/ 	.word	0x00000000
        /*052c*/ 	.short	0x0101
        /*052e*/ 	.byte	0x3f
	.zero		1


	//   ....[50]....
        /*0530*/ 	.word	0x00010e60
        /*0534*/ 	.word	0x0000000b
        /*0538*/ 	.word	0x00000000
        /*053c*/ 	.short	0x0101
        /*053e*/ 	.byte	0x3f
	.zero		1


	//   ....[51]....
        /*0540*/ 	.word	0x00012ac0
        /*0544*/ 	.word	0x000000ff
        /*0548*/ 	.word	0x00000000
        /*054c*/ 	.short	0x0101
        /*054e*/ 	.byte	0x05
	.zero		1


	//   ....[52]....
        /*0550*/ 	.word	0x000144d0
        /*0554*/ 	.word	0x00000008
        /*0558*/ 	.word	0x00038840
        /*055c*/ 	.short	0x010a
        /*055e*/ 	.byte	0x3f
	.zero		1


	//   ....[53]....
        /*0560*/ 	.word	0x00014b20
        /*0564*/ 	.word	0x000000ff
        /*0568*/ 	.word	0x00038820
        /*056c*/ 	.short	0x010a
        /*056e*/ 	.byte	0x26
	.zero		1


	//   ....[54]....
        /*0570*/ 	.word	0x00014ba0
        /*0574*/ 	.word	0x00000005
        /*0578*/ 	.word	0x00038860
        /*057c*/ 	.short	0x010a
        /*057e*/ 	.byte	0x3f
	.zero		1


	//   ....[55]....
        /*0580*/ 	.word	0x00015210
        /*0584*/ 	.word	0x00000002
        /*0588*/ 	.word	0x00038840
        /*058c*/ 	.short	0x010a
        /*058e*/ 	.byte	0x3f
	.zero		1


	//   ....[56]....
        /*0590*/ 	.word	0x000153a0
        /*0594*/ 	.word	0x00000002
        /*0598*/ 	.word	0x00038860
        /*059c*/ 	.short	0x010a
        /*059e*/ 	.byte	0x3f
	.zero		1


	//   ....[57]....
        /*05a0*/ 	.word	0x000159b0
        /*05a4*/ 	.word	0x00000003
        /*05a8*/ 	.word	0x00038840
        /*05ac*/ 	.short	0x010a
        /*05ae*/ 	.byte	0x3f
	.zero		1


	//   ....[58]....
        /*05b0*/ 	.word	0x00015b40
        /*05b4*/ 	.word	0x00000003
        /*05b8*/ 	.word	0x00038860
        /*05bc*/ 	.short	0x010a
        /*05be*/ 	.byte	0x3f
	.zero		1


	//   ....[59]....
        /*05c0*/ 	.word	0x000160d0
        /*05c4*/ 	.word	0x00000002
        /*05c8*/ 	.word	0x00038840
        /*05cc*/ 	.short	0x010a
        /*05ce*/ 	.byte	0x3f
	.zero		1


	//   ....[60]....
        /*05d0*/ 	.word	0x00016260
        /*05d4*/ 	.word	0x00000002
        /*05d8*/ 	.word	0x00038860
        /*05dc*/ 	.short	0x010a
        /*05de*/ 	.byte	0x3f
	.zero		1


	//   ....[61]....
        /*05e0*/ 	.word	0x00016950
        /*05e4*/ 	.word	0x00000007
        /*05e8*/ 	.word	0x00038820
        /*05ec*/ 	.short	0x010a
        /*05ee*/ 	.byte	0x3f
	.zero		1


	//   ....[62]....
        /*05f0*/ 	.word	0x00016ac0
        /*05f4*/ 	.word	0x00000005
        /*05f8*/ 	.word	0x00000000
        /*05fc*/ 	.short	0x010a
        /*05fe*/ 	.byte	0x3f
	.zero		1


	//   ....[63]....
        /*0600*/ 	.word	0x00016b30
        /*0604*/ 	.word	0x00000003
        /*0608*/ 	.word	0x00000000
        /*060c*/ 	.short	0x010a
        /*060e*/ 	.byte	0x3f
	.zero		1


	//   ....[64]....
        /*0610*/ 	.word	0x00016b90
        /*0614*/ 	.word	0x00000005
        /*0618*/ 	.word	0x00000000
        /*061c*/ 	.short	0x010a
        /*061e*/ 	.byte	0x3f
	.zero		1


	//   ....[65]....
        /*0620*/ 	.word	0x00016bc0
        /*0624*/ 	.word	0x00000003
        /*0628*/ 	.word	0x00000000
        /*062c*/ 	.short	0x010a
        /*062e*/ 	.byte	0x3f
	.zero		1


	//   ....[66]....
        /*0630*/ 	.word	0x00016c30
        /*0634*/ 	.word	0x00000003
        /*0638*/ 	.word	0x00038800
        /*063c*/ 	.short	0x010a
        /*063e*/ 	.byte	0x3f
	.zero		1


	//   ....[67]....
        /*0640*/ 	.word	0x00016c80
        /*0644*/ 	.word	0x00000005
        /*0648*/ 	.word	0x00038830
        /*064c*/ 	.short	0x010a
        /*064e*/ 	.byte	0x3f
	.zero		1


	//   ....[68]....
        /*0650*/ 	.word	0x00016ce0
        /*0654*/ 	.word	0x00000003
        /*0658*/ 	.word	0x00038810
        /*065c*/ 	.short	0x010a
        /*065e*/ 	.byte	0x3f
	.zero		1


	//   ....[69]....
        /*0660*/ 	.word	0x00016d30
        /*0664*/ 	.word	0x00000005
        /*0668*/ 	.word	0x00038850
        /*066c*/ 	.short	0x010a
        /*066e*/ 	.byte	0x3f
	.zero		1


	//   ....[70]....
        /*0670*/ 	.word	0x00016d80
        /*0674*/ 	.word	0x0000000b
        /*0678*/ 	.word	0x00038830
        /*067c*/ 	.short	0x010a
        /*067e*/ 	.byte	0x3f
	.zero		1


	//   ....[71]....
        /*0680*/ 	.word	0x00016dd0
        /*0684*/ 	.word	0x0000000b
        /*0688*/ 	.word	0x00038850
        /*068c*/ 	.short	0x010a
        /*068e*/ 	.byte	0x3f
	.zero		1


	//   ....[72]....
        /*0690*/ 	.word	0x00016e20
        /*0694*/ 	.word	0x00000009
        /*0698*/ 	.word	0x00038830
        /*069c*/ 	.short	0x010a
        /*069e*/ 	.byte	0x3f
	.zero		1


	//   ....[73]....
        /*06a0*/ 	.word	0x00016e70
        /*06a4*/ 	.word	0x00000009
        /*06a8*/ 	.word	0x00038850
        /*06ac*/ 	.short	0x010a
        /*06ae*/ 	.byte	0x3f
	.zero		1


	//   ....[74]....
        /*06b0*/ 	.word	0x00016ec0
        /*06b4*/ 	.word	0x0000000b
        /*06b8*/ 	.word	0x00038830
        /*06bc*/ 	.short	0x010a
        /*06be*/ 	.byte	0x3f
	.zero		1


	//   ....[75]....
        /*06c0*/ 	.word	0x00016f10
        /*06c4*/ 	.word	0x0000000b
        /*06c8*/ 	.word	0x00038850
        /*06cc*/ 	.short	0x010a
        /*06ce*/ 	.byte	0x3f
	.zero		1


	//   ....[76]....
        /*06d0*/ 	.word	0x00017090
        /*06d4*/ 	.word	0x00000008
        /*06d8*/ 	.word	0x00038840
        /*06dc*/ 	.short	0x010a
        /*06de*/ 	.byte	0x3f
	.zero		1


	//   ....[77]....
        /*06e0*/ 	.word	0x000170f0
        /*06e4*/ 	.word	0x00000008
        /*06e8*/ 	.word	0x00038820
        /*06ec*/ 	.short	0x010a
        /*06ee*/ 	.byte	0x3f
	.zero		1


	//   ....[78]....
        /*06f0*/ 	.word	0x00017140
        /*06f4*/ 	.word	0x00000005
        /*06f8*/ 	.word	0x00038860
        /*06fc*/ 	.short	0x010a
        /*06fe*/ 	.byte	0x3f
	.zero		1


	//   ....[79]....
        /*0700*/ 	.word	0x00017190
        /*0704*/ 	.word	0x00000002
        /*0708*/ 	.word	0x00038840
        /*070c*/ 	.short	0x010a
        /*070e*/ 	.byte	0x3f
	.zero		1


	//   ....[80]....
        /*0710*/ 	.word	0x000171e0
        /*0714*/ 	.word	0x00000002
        /*0718*/ 	.word	0x00038860
        /*071c*/ 	.short	0x010a
        /*071e*/ 	.byte	0x3f
	.zero		1


	//   ....[81]....
        /*0720*/ 	.word	0x00017230
        /*0724*/ 	.word	0x00000003
        /*0728*/ 	.word	0x00038840
        /*072c*/ 	.short	0x010a
        /*072e*/ 	.byte	0x3f
	.zero		1


	//   ....[82]....
        /*0730*/ 	.word	0x00017280
        /*0734*/ 	.word	0x00000003
        /*0738*/ 	.word	0x00038860
        /*073c*/ 	.short	0x010a
        /*073e*/ 	.byte	0x3f
	.zero		1


	//   ....[83]....
        /*0740*/ 	.word	0x000172d0
        /*0744*/ 	.word	0x00000002
        /*0748*/ 	.word	0x00038840
        /*074c*/ 	.short	0x010a
        /*074e*/ 	.byte	0x3f
	.zero		1


	//   ....[84]....
        /*0750*/ 	.word	0x00017320
        /*0754*/ 	.word	0x00000002
        /*0758*/ 	.word	0x00038860
        /*075c*/ 	.short	0x010a
        /*075e*/ 	.byte	0x3f
	.zero		1


	//   ....[85]....
        /*0760*/ 	.word	0x00017400
        /*0764*/ 	.word	0x00000007
        /*0768*/ 	.word	0x00038820
        /*076c*/ 	.short	0x010a
        /*076e*/ 	.byte	0x3f
	.zero		1


	//   ....[86]....
        /*0770*/ 	.word	0x00017450
        /*0774*/ 	.word	0x00000005
        /*0778*/ 	.word	0x00000000
        /*077c*/ 	.short	0x010a
        /*077e*/ 	.byte	0x3f
	.zero		1


	//   ....[87]....
        /*0780*/ 	.word	0x000174a0
        /*0784*/ 	.word	0x00000003
        /*0788*/ 	.word	0x00000000
        /*078c*/ 	.short	0x010a
        /*078e*/ 	.byte	0x3f
	.zero		1


	//   ....[88]....
        /*0790*/ 	.word	0x000174f0
        /*0794*/ 	.word	0x00000005
        /*0798*/ 	.word	0x00000000
        /*079c*/ 	.short	0x010a
        /*079e*/ 	.byte	0x3f
	.zero		1


	//----- nvinfo : EIATTR_NUM_MBARRIERS
	.align		4
.L_827:
        /*07a0*/ 	.byte	0x03, 0x38
        /*07a2*/ 	.short	0x0017


	//----- nvinfo : EIATTR_EXIT_INSTR_OFFSETS
	.align		4
        /*07a4*/ 	.byte	0x04, 0x1c
        /*07a6*/ 	.short	(.L_829 - .L_828)


	//   ....[0]....
.L_828:
        /*07a8*/ 	.word	0x00000a90


	//   ....[1]....
        /*07ac*/ 	.word	0x000133c0


	//   ....[2]....
        /*07b0*/ 	.word	0x00013420


	//   ....[3]....
        /*07b4*/ 	.word	0x000169c0


	//   ....[4]....
        /*07b8*/ 	.word	0x00016c10


	//----- nvinfo : EIATTR_MAX_THREADS
	.align		4
.L_829:
        /*07bc*/ 	.byte	0x04, 0x05
        /*07be*/ 	.short	(.L_831 - .L_830)
.L_830:
        /*07c0*/ 	.word	0x00000180
        /*07c4*/ 	.word	0x00000001
        /*07c8*/ 	.word	0x00000001


	//----- nvinfo : EIATTR_CRS_STACK_SIZE
	.align		4
.L_831:
        /*07cc*/ 	.byte	0x04, 0x1e
        /*07ce*/ 	.short	(.L_833 - .L_832)
.L_832:
        /*07d0*/ 	.word	0x00000000


	//----- nvinfo : EIATTR_CBANK_PARAM_SIZE
	.align		4
.L_833:
        /*07d4*/ 	.byte	0x03, 0x19
        /*07d6*/ 	.short	0x0cf0


	//----- nvinfo : EIATTR_PARAM_CBANK
	.align		4
        /*07d8*/ 	.byte	0x04, 0x0a
        /*07da*/ 	.short	(.L_835 - .L_834)
	.align		4
.L_834:
        /*07dc*/ 	.word	index@(.nv.constant0._ZN7cutlass13device_kernelIN5flash11enable_sm90INS1_16FlashAttnFwdSm90INS1_25CollectiveMainloopFwdSm90ILi2EN4cute5tupleIJNS5_1CILi1EEES8_S8_EEENS6_IJNS7_ILi64EEESA_SA_EEELi512ENS_10bfloat16_tEfNS_4arch4Sm90ELb0ELb1ELb0ELb0ELb0ELb0ELb1ELb0ELb0ELb0ELb0ELb0EEENS1_21CollectiveEpilogueFwdINS6_IJSA_NS7_ILi512EEESA_EEES9_SC_SE_Li256ELb0ELb0ELb0ELb0EEENS1_30DynamicPersistentTileSchedulerILi256ELi32ELb0ELb0ELb1EEEEEEEEEvNT_6ParamsE)
        /*07e0*/ 	.short	0x0210
        /*07e2*/ 	.short	0x0cf0


	//----- nvinfo : EIATTR_SW_WAR
	.align		4
.L_835:
        /*07e4*/ 	.byte	0x04, 0x36
        /*07e6*/ 	.short	(.L_837 - .L_836)
.L_836:
        /*07e8*/ 	.word	0x00000008
.L_837:


//--------------------- .nv.info._ZN7cutlass13device_kernelIN5flash11enable_sm90INS1_16FlashAttnFwdSm90INS1_25CollectiveMainloopFwdSm90ILi2EN4cute5tupleIJNS5_1CILi1EEES8_S8_EEENS6_IJNS7_ILi64EEESA_SA_EEELi512ENS_10bfloat16_tEfNS_4arch4Sm90ELb0ELb1ELb0ELb1ELb0ELb0ELb0ELb0ELb0ELb0ELb0ELb0EEENS1_21CollectiveEpilogueFwdINS6_IJSA_NS7_ILi512EEESA_EEES9_SC_SE_Li256ELb1ELb0ELb0ELb0EEENS1_36VarlenDynamicPersistentTileSchedulerILi64ELi64ELi256ELi32ELb0ELb0ELb1ELb1ELb0ELb1EEEEEEEEEvNT_6ParamsE --------------------------
	.section	.nv.info._ZN7cutlass13device_kernelIN5flash11enable_sm90INS1_16FlashAttnFwdSm90INS1_25CollectiveMainloopFwdSm90ILi2EN4cute5tupleIJNS5_1CILi1EEES8_S8_EEENS6_IJNS7_ILi64EEESA_SA_EEELi512ENS_10bfloat16_tEfNS_4arch4Sm90ELb0ELb1ELb0ELb1ELb0ELb0ELb0ELb0ELb0ELb0ELb0ELb0EEENS1_21CollectiveEpilogueFwdINS6_IJSA_NS7_ILi512EEESA_EEES9_SC_SE_Li256ELb1ELb0ELb0ELb0EEENS1_36VarlenDynamicPersistentTileSchedulerILi64ELi64ELi256ELi32ELb0ELb0ELb1ELb1ELb0ELb1EEEEEEEEEvNT_6ParamsE,"",@"SHT_CUDA_INFO"
	.sectionflags	@""
	.align	4


	//----- nvinfo : EIATTR_CUDA_API_VERSION
	.align		4
        /*0000*/ 	.byte	0x04, 0x37
        /*0002*/ 	.short	(.L_839 - .L_838)
.L_838:
        /*0004*/ 	.word	0x00000082


	//----- nvinfo : EIATTR_KPARAM_INFO
	.align		4
.L_839:
        /*0008*/ 	.byte	0x04, 0x17
        /*000a*/ 	.short	(.L_841 - .L_840)
.L_840:
        /*000c*/ 	.word	0x00000000
        /*0010*/ 	.short	0x0000
        /*0012*/ 	.short	0x0070
        /*0014*/ 	.byte	0x00, 0xf0, 0x01, 0x28


	//----- nvinfo : EIATTR_SPARSE_MMA_MASK
	.align		4
.L_841:
        /*0018*/ 	.byte	0x03, 0x50
        /*001a*/ 	.short	0x0000


	//----- nvinfo : EIATTR_MAXREG_COUNT
	.align		4
        /*001c*/ 	.byte	0x03, 0x1b
        /*001e*/ 	.short	0x00a8


	//----- nvinfo : EIATTR_NUM_BARRIERS
	.align		4
        /*0020*/ 	.byte	0x02, 0x4c
        /*0022*/ 	.byte	0x10
	.zero		1


	//----- nvinfo : EIATTR_EXTERNS
	.align		4
        /*0024*/ 	.byte	0x04, 0x0f
        /*0026*/ 	.short	(.L_843 - .L_842)


	//   ....[0]....
	.align		4
.L_842:
        /*0028*/ 	.word	index@(__assertfail)


	//----- nvinfo : EIATTR_ANNOTATIONS
	.align		4
.L_843:
        /*002c*/ 	.byte	0x04, 0x55
        /*002e*/ 	.short	(.L_845 - .L_844)


	//   ....[0]....
.L_844:
        /* <DEDUP_REMOVED lines=27> */


	//----- nvinfo : EIATTR_MERCURY_ISA_VERSION
	.align		4
.L_845:
        /*01d0*/ 	.byte	0x03, 0x5f
        /*01d2*/ 	.short	0x0101


	//----- nvinfo : EIATTR_UNUSED_LOAD_BYTE_OFFSET
	.align		4
        /*01d4*/ 	.byte	0x04, 0x44
        /*01d6*/ 	.short	(.L_847 - .L_846)


	//   ....[0]....
.L_846:
        /*01d8*/ 	.word	0x00000a40
        /*01dc*/ 	.word	0x0000fff0


	//   ....[1]....
        /*01e0*/ 	.word	0x0000cb20
        /*01e4*/ 	.word	0x0000fff0


	//----- nvinfo : EIATTR_INT_WARP_WIDE_INSTR_OFFSETS
	.align		4
.L_847:
        /*01e8*/ 	.byte	0x04, 0x31
        /*01ea*/ 	.short	(.L_849 - .L_848)


	//   ....[0]....
.L_848:
        /*01ec*/ 	.word	0x00000160


	//   ....[1]....
        /*01f0*/ 	.word	0x000001a0


	//   ....[2]....
        /*01f4*/ 	.word	0x00000210


	//   ....[3]....
        /*01f8*/ 	.word	0x000108e0


	//   ....[4]....
        /*01fc*/ 	.word	0x00010970


	//   ....[5]....
        /*0200*/ 	.word	0x00010e70


	//   ....[6]....
        /*0204*/ 	.word	0x00010ef0


	//   ....[7]....
        /*0208*/ 	.word	0x00013710


	//   ....[8]....
        /*020c*/ 	.word	0x000137a0


	//----- nvinfo : EIATTR_COOP_GROUP_MASK_REGIDS
	.align		4
.L_849:
        /*0210*/ 	.byte	0x04, 0x29
        /*0212*/ 	.short	(.L_851 - .L_850)


	//   ....[0]....
.L_850:
        /*0214*/ 	.word	0xffffffff


	//   ....[1]....
        /*0218*/ 	.word	0xffffffff


	//   ....[2]....
        /*021c*/ 	.word	0xffffffff


	//   ....[3]....
        /*0220*/ 	.word	0xffffffff


	//   ....[4]....
        /*0224*/ 	.word	0xffffffff


	//   ....[5]....
        /*0228*/ 	.word	0xffffffff


	//   ....[6]....
        /*022c*/ 	.word	0xffffffff


	//   ....[7]....
        /*0230*/ 	.word	0xffffffff


	//   ....[8]....
        /*0234*/ 	.word	0xffffffff


	//   ....[9]....
        /*0238*/ 	.word	0xffffffff


	//   ....[10]....
        /*023c*/ 	.word	0xffffffff


	//   ....[11]....
        /*0240*/ 	.word	0xffffffff


	//   ....[12]....
        /*0244*/ 	.word	0xffffffff


	//   ....[13]....
        /*0248*/ 	.word	0xffffffff


	//   ....[14]....
        /*024c*/ 	.word	0xffffffff


	//   ....[15]....
        /*0250*/ 	.word	0xffffffff


	//   ....[16]....
        /*0254*/ 	.word	0xffffffff


	//   ....[17]....
        /*0258*/ 	.word	0xffffffff


	//   ....[18]....
        /*025c*/ 	.word	0xffffffff


	//   ....[19]....
        /*0260*/ 	.word	0xffffffff


	//   ....[20]....
        /*0264*/ 	.word	0xffffffff


	//   ....[21]....
        /*0268*/ 	.word	0xffffffff


	//   ....[22]....
        /*026c*/ 	.word	0xffffffff


	//   ....[23]....
        /*0270*/ 	.word	0xffffffff


	//   ....[24]....
        /*0274*/ 	.word	0xffffffff


	//   ....[25]....
        /*0278*/ 	.word	0xffffffff


	//   ....[26]....
        /*027c*/ 	.word	0xffffffff


	//   ....[27]....
        /*0280*/ 	.word	0xffffffff


	//   ....[28]....
        /*0284*/ 	.word	0xffffffff


	//   ....[29]....
        /*0288*/ 	.word	0xffffffff


	//   ....[30]....
        /*028c*/ 	.word	0xffffffff


	//   ....[31]....
        /*0290*/ 	.word	0xffffffff


	//   ....[32]....
        /*0294*/ 	.word	0xffffffff


	//   ....[33]....
        /*0298*/ 	.word	0xffffffff


	//   ....[34]....
        /*029c*/ 	.word	0xffffffff


	//   ....[35]....
        /*02a0*/ 	.word	0xffffffff


	//   ....[36]....
        /*02a4*/ 	.word	0xffffffff


	//   ....[37]....
        /*02a8*/ 	.word	0xffffffff


	//   ....[38]....
        /*02ac*/ 	.word	0xffffffff


	//   ....[39]....
        /*02b0*/ 	.word	0xffffffff


	//   ....[40]....
        /*02b4*/ 	.word	0xffffffff


	//   ....[41]....
        /*02b8*/ 	.word	0xffffffff


	//   ....[42]....
        /*02bc*/ 	.word	0xffffffff


	//   ....[43]....
        /*02c0*/ 	.word	0xffffffff


	//   ....[44]....
        /*02c4*/ 	.word	0xffffffff


	//   ....[45]....
        /*02c8*/ 	.word	0xffffffff


	//   ....[46]....
        /*02cc*/ 	.word	0xffffffff


	//   ....[47]....
        /*02d0*/ 	.word	0xffffffff


	//   ....[48]....
        /*02d4*/ 	.word	0xffffffff


	//   ....[49]....
        /*02d8*/ 	.word	0xffffffff


	//   ....[50]....
        /*02dc*/ 	.word	0xffffffff


	//   ....[51]....
        /*02e0*/ 	.word	0xffffffff


	//   ....[52]....
        /*02e4*/ 	.word	0xffffffff


	//   ....[53]....
        /*02e8*/ 	.word	0xffffffff


	//   ....[54]....
        /*02ec*/ 	.word	0xffffffff


	//   ....[55]....
        /*02f0*/ 	.word	0xffffffff


	//   ....[56]....
        /*02f4*/ 	.word	0xffffffff


	//   ....[57]....
        /*02f8*/ 	.word	0xffffffff


	//   ....[58]....
        /*02fc*/ 	.word	0xffffffff


	//   ....[59]....
        /*0300*/ 	.word	0xffffffff


	//   ....[60]....
        /*0304*/ 	.word	0xffffffff


	//   ....[61]....
        /*0308*/ 	.word	0xffffffff


	//   ....[62]....
        /*030c*/ 	.word	0xffffffff


	//   ....[63]....
        /*0310*/ 	.word	0xffffffff


	//   ....[64]....
        /*0314*/ 	.word	0xffffffff


	//   ....[65]....
        /*0318*/ 	.word	0xffffffff


	//   ....[66]....
        /*031c*/ 	.word	0xffffffff


	//   ....[67]....
        /*0320*/ 	.word	0xffffffff


	//   ....[68]....
        /*0324*/ 	.word	0x0500000f


	//   ....[69]....
        /*0328*/ 	.word	0x0500000f


	//   ....[70]....
        /*032c*/ 	.word	0x0500000f


	//   ....[71]....
        /*0330*/ 	.word	0x0500000f


	//   ....[72]....
        /*0334*/ 	.word	0x0500000f


	//   ....[73]....
        /*0338*/ 	.word	0x0500000f


	//   ....[74]....
        /*033c*/ 	.word	0x0500000f


	//   ....[75]....
        /*0340*/ 	.word	0x0500000f


	//   ....[76]....
        /*0344*/ 	.word	0x0500000f


	//   ....[77]....
        /*0348*/ 	.word	0x0500000f


	//   ....[78]....
        /*034c*/ 	.word	0x0500000f


	//   ....[79]....
        /*0350*/ 	.word	0x0500000f


	//   ....[80]....
        /*0354*/ 	.word	0x0500000f


	//   ....[81]....
        /*0358*/ 	.word	0x0500000f


	//   ....[82]....
        /*035c*/ 	.word	0x0500000f


	//   ....[83]....
        /*0360*/ 	.word	0x0500000f


	//   ....[84]....
        /*0364*/ 	.word	0x0500000f


	//   ....[85]....
        /*0368*/ 	.word	0x0500000f


	//   ....[86]....
        /*036c*/ 	.word	0x0500000f


	//----- nvinfo : EIATTR_COOP_GROUP_INSTR_OFFSETS
	.align		4
.L_851:
        /*0370*/ 	.byte	0x04, 0x28
        /*0372*/ 	.short	(.L_853 - .L_852)


	//   ....[0]....
.L_852:
        /*0374*/ 	.word	0x00000060


	//   ....[1]....
        /*0378*/ 	.word	0x00000170


	//   ....[2]....
        /*037c*/ 	.word	0x000001c0


	//   ....[3]....
        /*0380*/ 	.word	0x000003b0


	//   ....[4]....
        /*0384*/ 	.word	0x00000510


	//   ....[5]....
        /*0388*/ 	.word	0x00000630


	//   ....[6]....
        /*038c*/ 	.word	0x00000790


	//   ....[7]....
        /*0390*/ 	.word	0x00001bf0


	//   ....[8]....
        /*0394*/ 	.word	0x00003be0


	//   ....[9]....
        /*0398*/ 	.word	0x00004e40


	//   ....[10]....
        /*039c*/ 	.word	0x00004f60


	//   ....[11]....
        /*03a0*/ 	.word	0x00005470


	//   ....[12]....
        /*03a4*/ 	.word	0x00005500


	//   ....[13]....
        /*03a8*/ 	.word	0x00005d50


	//   ....[14]....
        /*03ac*/ 	.word	0x00006ad0


	//   ....[15]....
        /*03b0*/ 	.word	0x00006bd0


	//   ....[16]....
        /*03b4*/ 	.word	0x00006f80


	//   ....[17]....
        /*03b8*/ 	.word	0x00007030


	//   ....[18]....
        /*03bc*/ 	.word	0x000081b0


	//   ....[19]....
        /*03c0*/ 	.word	0x000087c0


	//   ....[20]....
        /*03c4*/ 	.word	0x000087f0


	//   ....[21]....
        /*03c8*/ 	.word	0x00008a50


	//   ....[22]....
        /*03cc*/ 	.word	0x00008c20


	//   ....[23]....
        /*03d0*/ 	.word	0x00009c70


	//   ....[24]....
        /*03d4*/ 	.word	0x0000a910


	//   ....[25]....
        /*03d8*/ 	.word	0x0000a9d0


	//   ....[26]....
        /*03dc*/ 	.word	0x0000adb0


	//   ....[27]....
        /*03e0*/ 	.word	0x0000ae60


	//   ....[28]....
        /*03e4*/ 	.word	0x0000bfe0


	//   ....[29]....
        /*03e8*/ 	.word	0x0000c020


	//   ....[30]....
        /*03ec*/ 	.word	0x0000c050


	//   ....[31]....
        /*03f0*/ 	.word	0x0000c0c0


	//   ....[32]....
        /*03f4*/ 	.word	0x0000c0d0


	//   ....[33]....
        /*03f8*/ 	.word	0x0000da60


	//   ....[34]....
        /*03fc*/ 	.word	0x0000f490


	//   ....[35]....
        /*0400*/ 	.word	0x0000f600


	//   ....[36]....
        /*0404*/ 	.word	0x0000f630


	//   ....[37]....
        /*0408*/ 	.word	0x0000f670


	//   ....[38]....
        /*040c*/ 	.word	0x0000f6e0


	//   ....[39]....
        /*0410*/ 	.word	0x0000f740


	//   ....[40]....
        /*0414*/ 	.word	0x0000f780


	//   ....[41]....
        /*0418*/ 	.word	0x0000f920


	//   ....[42]....
        /*041c*/ 	.word	0x0000f980


	//   ....[43]....
        /*0420*/ 	.word	0x0000f9c0


	//   ....[44]....
        /*0424*/ 	.word	0x0000fa00


	//   ....[45]....
        /*0428*/ 	.word	0x0000fa30


	//   ....[46]....
        /*042c*/ 	.word	0x0000fa60


	//   ....[47]....
        /*0430*/ 	.word	0x0000faf0


	//   ....[48]....
        /*0434*/ 	.word	0x0000fb50


	//   ....[49]....
        /*0438*/ 	.word	0x0000fbe0


	//   ....[50]....
        /*043c*/ 	.word	0x00013830


	//   ....[51]....
        /*0440*/ 	.word	0x00013840


	//   ....[52]....
        /*0444*/ 	.word	0x00013950


	//   ....[53]....
        /*0448*/ 	.word	0x000139b0


	//   ....[54]....
        /*044c*/ 	.word	0x000139f0


	//   ....[55]....
        /*0450*/ 	.word	0x00013a30


	//   ....[56]....
        /*0454*/ 	.word	0x00013a60


	//   ....[57]....
        /*0458*/ 	.word	0x00013a90


	//   ....[58]....
        /*045c*/ 	.word	0x00013c20


	//   ....[59]....
        /*0460*/ 	.word	0x00013c80


	//   ....[60]....
        /*0464*/ 	.word	0x00013cc0


	//   ....[61]....
        /*0468*/ 	.word	0x00013d00


	//   ....[62]....
        /*046c*/ 	.word	0x00013d30


	//   ....[63]....
        /*0470*/ 	.word	0x00013d60


	//   ....[64]....
        /*0474*/ 	.word	0x00013e20


	//   ....[65]....
        /*0478*/ 	.word	0x00013e40


	//   ....[66]....
        /*047c*/ 	.word	0x00013eb0


	//   ....[67]....
        /*0480*/ 	.word	0x00014540


	//   ....[68]....
        /*0484*/ 	.word	0x00014c50


	//   ....[69]....
        /*0488*/ 	.word	0x00015070


	//   ....[70]....
        /*048c*/ 	.word	0x00015100


	//   ....[71]....
        /*0490*/ 	.word	0x000151a0


	//   ....[72]....
        /*0494*/ 	.word	0x00015250


	//   ....[73]....
        /*0498*/ 	.word	0x000152d0


	//   ....[74]....
        /*049c*/ 	.word	0x00015350


	//   ....[75]....
        /*04a0*/ 	.word	0x000153d0


	//   ....[76]....
        /*04a4*/ 	.word	0x00015450


	//   ....[77]....
        /*04a8*/ 	.word	0x000154e0


	//   ....[78]....
        /*04ac*/ 	.word	0x00015590


	//   ....[79]....
        /*04b0*/ 	.word	0x00015610


	//   ....[80]....
        /*04b4*/ 	.word	0x00015690


	//   ....[81]....
        /*04b8*/ 	.word	0x00015710


	//   ....[82]....
        /*04bc*/ 	.word	0x00015790


	//   ....[83]....
        /*04c0*/ 	.word	0x00015800


	//   ....[84]....
        /*04c4*/ 	.word	0x000158a0


	//   ....[85]....
        /*04c8*/ 	.word	0x00015930


	//   ....[86]....
        /*04cc*/ 	.word	0x00015a60


	//----- nvinfo : EIATTR_REG_RECONFIG
	.align		4
.L_853:
        /*04d0*/ 	.byte	0x01, 0x54
	.zero		2


	//----- nvinfo : EIATTR_SYSCALL_OFFSETS
	.align		4
        /*04d4*/ 	.byte	0x04, 0x46
        /*04d6*/ 	.short	(.L_855 - .L_854)


	//   ....[0]....
.L_854:
        /*04d8*/ 	.word	0x00003db0


	//   ....[1]....
        /*04dc*/ 	.word	0x00010b00


	//   ....[2]....
        /*04e0*/ 	.word	0x00010c40


	//   ....[3]....
        /*04e4*/ 	.word	0x00010d40


	//----- nvinfo : EIATTR_MBARRIER_INSTR_OFFSETS
	.align		4
.L_855:
        /*04e8*/ 	.byte	0x04, 0x39
        /*04ea*/ 	.short	(.L_857 - .L_856)


	//   ....[0]....
.L_856:
        /*04ec*/ 	.word	0x000002a0
        /*04f0*/ 	.word	0x000000ff
        /*04f4*/ 	.word	0x00028c00
        /*04f8*/ 	.short	0x0100
        /*04fa*/ 	.byte	0x08
	.zero		1


	//   ....[1]....
        /*04fc*/ 	.word	0x000002b0
        /*0500*/ 	.word	0x000000ff
        /*0504*/ 	.word	0x00028c20
        /*0508*/ 	.short	0x0100
        /*050a*/ 	.byte	0x08
	.zero		1


	//   ....[2]....
        /*050c*/ 	.word	0x00000360
        /*0510*/ 	.word	0x000000ff
        /*0514*/ 	.word	0x00028c30
        /*0518*/ 	.short	0x0100
        /*051a*/ 	.byte	0x06
	.zero		1


	//   ....[3]....
        /*051c*/ 	.word	0x00000370
        /*0520*/ 	.word	0x000000ff
        /*0524*/ 	.word	0x00028c40
        /*0528*/ 	.short	0x0100
        /*052a*/ 	.byte	0x06
	.zero		1


	//   ....[4]....
        /*052c*/ 	.word	0x00000380
        /*0530*/ 	.word	0x000000ff
        /*0534*/ 	.word	0x00028c38
        /*0538*/ 	.short	0x0100
        /*053a*/ 	.byte	0x06
	.zero		1


	//   ....[5]....
        /*053c*/ 	.word	0x00000390
        /*0540*/ 	.word	0x000000ff
        /*0544*/ 	.word	0x00028c48
        /*0548*/ 	.short	0x0100
        /*054a*/ 	.byte	0x06
	.zero		1


	//   ....[6]....
        /*054c*/ 	.word	0x000004c0
        /*0550*/ 	.word	0x000000ff
        /*0554*/ 	.word	0x00028c50
        /*0558*/ 	.short	0x0100
        /*055a*/ 	.byte	0x08
	.zero		1


	//   ....[7]....
        /*055c*/ 	.word	0x000004d0
        /*0560*/ 	.word	0x000000ff
        /*0564*/ 	.word	0x00028c60
        /*0568*/ 	.short	0x0100
        /*056a*/ 	.byte	0x08
	.zero		1


	//   ....[8]....
        /*056c*/ 	.word	0x000004e0
        /*0570*/ 	.word	0x000000ff
        /*0574*/ 	.word	0x00028c58
        /*0578*/ 	.short	0x0100
        /*057a*/ 	.byte	0x08
	.zero		1


	//   ....[9]....
        /*057c*/ 	.word	0x000004f0
        /*0580*/ 	.word	0x000000ff
        /*0584*/ 	.word	0x00028c68
        /*0588*/ 	.short	0x0100
        /*058a*/ 	.byte	0x08
	.zero		1


	//   ....[10]....
        /*058c*/ 	.word	0x000005e0
        /*0590*/ 	.word	0x000000ff
        /*0594*/ 	.word	0x00028c70
        /*0598*/ 	.short	0x0100
        /*059a*/ 	.byte	0x06
	.zero		1


	//   ....[11]....
        /*059c*/ 	.word	0x000005f0
        /*05a0*/ 	.word	0x000000ff
        /*05a4*/ 	.word	0x00028c80
        /*05a8*/ 	.short	0x0100
        /*05aa*/ 	.byte	0x06
	.zero		1


	//   ....[12]....
        /*05ac*/ 	.word	0x00000600
        /*05b0*/ 	.word	0x000000ff
        /*05b4*/ 	.word	0x00028c78
        /*05b8*/ 	.short	0x0100
        /*05ba*/ 	.byte	0x06
	.zero		1


	//   ....[13]....
        /*05bc*/ 	.word	0x00000610
        /*05c0*/ 	.word	0x000000ff
        /*05c4*/ 	.word	0x00028c88
        /*05c8*/ 	.short	0x0100
        /*05ca*/ 	.byte	0x06
	.zero		1


	//   ....[14]....
        /*05cc*/ 	.word	0x00000740
        /*05d0*/ 	.word	0x000000ff
        /*05d4*/ 	.word	0x00028c90
        /*05d8*/ 	.short	0x0100
        /*05da*/ 	.byte	0x08
	.zero		1


	//   ....[15]....
        /*05dc*/ 	.word	0x00000750
        /*05e0*/ 	.word	0x000000ff
        /*05e4*/ 	.word	0x00028ca0
        /*05e8*/ 	.short	0x0100
        /*05ea*/ 	.byte	0x08
	.zero		1


	//   ....[16]....
        /*05ec*/ 	.word	0x00000760
        /*05f0*/ 	.word	0x000000ff
        /*05f4*/ 	.word	0x00028c98
        /*05f8*/ 	.short	0x0100
        /*05fa*/ 	.byte	0x08
	.zero		1


	//   ....[17]....
        /*05fc*/ 	.word	0x00000770
        /*0600*/ 	.word	0x000000ff
        /*0604*/ 	.word	0x00028ca8
        /*0608*/ 	.short	0x0100
        /*060a*/ 	.byte	0x08
	.zero		1


	//   ....[18]....
        /*060c*/ 	.word	0x000008a0
        /*0610*/ 	.word	0x000000ff
        /*0614*/ 	.word	0x00028cb0
        /*0618*/ 	.short	0x0100
        /*061a*/ 	.byte	0x08
	.zero		1


	//   ....[19]....
        /*061c*/ 	.word	0x000008b0
        /*0620*/ 	.word	0x000000ff
        /*0624*/ 	.word	0x00028cc0
        /*0628*/ 	.short	0x0100
        /*062a*/ 	.byte	0x08
	.zero		1


	//   ....[20]....
        /*062c*/ 	.word	0x000008c0
        /*0630*/ 	.word	0x000000ff
        /*0634*/ 	.word	0x00028cb8
        /*0638*/ 	.short	0x0100
        /*063a*/ 	.byte	0x08
	.zero		1


	//   ....[21]....
        /*063c*/ 	.word	0x000008d0
        /*0640*/ 	.word	0x000000ff
        /*0644*/ 	.word	0x00028cc8
        /*0648*/ 	.short	0x0100
        /*064a*/ 	.byte	0x08
	.zero		1


	//   ....[22]....
        /*064c*/ 	.word	0x00001cf0
        /*0650*/ 	.word	0x000000ff
        /*0654*/ 	.word	0x00028c50
        /*0658*/ 	.short	0x010a
        /*065a*/ 	.byte	0x16
	.zero		1


	//   ....[23]....
        /*065c*/ 	.word	0x00001fc0
        /*0660*/ 	.word	0x00000000
        /*0664*/ 	.word	0x00000000
        /*0668*/ 	.short	0x0101
        /*066a*/ 	.byte	0x3f
	.zero		1


	//   ....[24]....
        /*066c*/ 	.word	0x00002900
        /*0670*/ 	.word	0x000000ff
        /*0674*/ 	.word	0x00028c50
        /*0678*/ 	.short	0x010a
        /*067a*/ 	.byte	0x14
	.zero		1


	//   ....[25]....
        /*067c*/ 	.word	0x00002940
        /*0680*/ 	.word	0x000000ff
        /*0684*/ 	.word	0x00028c50
        /*0688*/ 	.short	0x010a
        /*068a*/ 	.byte	0x14
	.zero		1


	//   ....[26]....
        /*068c*/ 	.word	0x00002b10
        /*0690*/ 	.word	0x00000003
        /*0694*/ 	.word	0x00000000
        /*0698*/ 	.short	0x0101
        /*069a*/ 	.byte	0x3f
	.zero		1


	//   ....[27]....
        /*069c*/ 	.word	0x00003e20
        /*06a0*/ 	.word	0x000000ff
        /*06a4*/ 	.word	0x00028c00
        /*06a8*/ 	.short	0x010a
        /*06aa*/ 	.byte	0x26
	.zero		1


	//   ....[28]....
        /*06ac*/ 	.word	0x00003e90
        /*06b0*/ 	.word	0x0000000a
        /*06b4*/ 	.word	0x00028c30
        /*06b8*/ 	.short	0x010a
        /*06ba*/ 	.byte	0x3f
	.zero		1


	//   ....[29]....
        /*06bc*/ 	.word	0x00003ed0
        /*06c0*/ 	.word	0x0000000a
        /*06c4*/ 	.word	0x00028c30
        /*06c8*/ 	.short	0x010a
        /*06ca*/ 	.byte	0x3f
	.zero		1


	//   ....[30]....
        /*06cc*/ 	.word	0x00004280
        /*06d0*/ 	.word	0x00000000
        /*06d4*/ 	.word	0x00000000
        /*06d8*/ 	.short	0x0101
        /*06da*/ 	.byte	0x3f
	.zero		1


	//   ....[31]....
        /*06dc*/ 	.word	0x00005ab0
        /*06e0*/ 	.word	0x0000000a
        /*06e4*/ 	.word	0x00028c50
        /*06e8*/ 	.short	0x010a
        /*06ea*/ 	.byte	0x3f
	.zero		1


	//   ....[32]....
        /*06ec*/ 	.word	0x00005af0
        /*06f0*/ 	.word	0x0000000a
        /*06f4*/ 	.word	0x00028c50
        /*06f8*/ 	.short	0x010a
        /*06fa*/ 	.byte	0x3f
	.zero		1


	//   ....[33]....
        /*06fc*/ 	.word	0x00005d70
        /*0700*/ 	.word	0x0000000a
        /*0704*/ 	.word	0x00000000
        /*0708*/ 	.short	0x0101
        /*070a*/ 	.byte	0x3f
	.zero		1


	//   ....[34]....
        /*070c*/ 	.word	0x00006000
        /*0710*/ 	.word	0x000000ff
        /*0714*/ 	.word	0x00028c30
        /*0718*/ 	.short	0x010a
        /*071a*/ 	.byte	0x1a
	.zero		1


	//   ....[35]....
        /*071c*/ 	.word	0x00006040
        /*0720*/ 	.word	0x000000ff
        /*0724*/ 	.word	0x00028c30
        /*0728*/ 	.short	0x010a
        /*072a*/ 	.byte	0x1a
	.zero		1


	//   ....[36]....
        /*072c*/ 	.word	0x00006220
        /*0730*/ 	.word	0x00000008
        /*0734*/ 	.word	0x00000000
        /*0738*/ 	.short	0x0101
        /*073a*/ 	.byte	0x3f
	.zero		1


	//   ....[37]....
        /*073c*/ 	.word	0x00007f00
        /*0740*/ 	.word	0x000000ff
        /*0744*/ 	.word	0x00028c50
        /*0748*/ 	.short	0x010a
        /*074a*/ 	.byte	0x1a
	.zero		1


	//   ....[38]....
        /*074c*/ 	.word	0x00007f40
        /*0750*/ 	.word	0x000000ff
        /*0754*/ 	.word	0x00028c50
        /*0758*/ 	.short	0x010a
        /*075a*/ 	.byte	0x1a
	.zero		1


	//   ....[39]....
        /*075c*/ 	.word	0x000081d0
        /*0760*/ 	.word	0x00000015
        /*0764*/ 	.word	0x00000000
        /*0768*/ 	.short	0x0101
        /*076a*/ 	.byte	0x3f
	.zero		1


	//   ....[40]....
        /*076c*/ 	.word	0x00008500
        /*0770*/ 	.word	0x000000ff
        /*0774*/ 	.word	0x00028c30
        /*0778*/ 	.short	0x010a
        /*077a*/ 	.byte	0x16
	.zero		1


	//   ....[41]....
        /*077c*/ 	.word	0x00008540
        /*0780*/ 	.word	0x000000ff
        /*0784*/ 	.word	0x00028c30
        /*0788*/ 	.short	0x010a
        /*078a*/ 	.byte	0x16
	.zero		1


	//   ....[42]....
        /*078c*/ 	.word	0x00008f60
        /*0790*/ 	.word	0x0000009a
        /*0794*/ 	.word	0x00000000
        /*0798*/ 	.short	0x0101
        /*079a*/ 	.byte	0x3f
	.zero		1


	//   ....[43]....
        /*079c*/ 	.word	0x000099e0
        /*07a0*/ 	.word	0x000000ff
        /*07a4*/ 	.word	0x00028c50
        /*07a8*/ 	.short	0x010a
        /*07aa*/ 	.byte	0x16
	.zero		1


	//   ....[44]....
        /*07ac*/ 	.word	0x00009a20
        /*07b0*/ 	.word	0x000000ff
        /*07b4*/ 	.word	0x00028c50
        /*07b8*/ 	.short	0x010a
        /*07ba*/ 	.byte	0x16
	.zero		1


	//   ....[45]....
        /*07bc*/ 	.word	0x00009c90
        /*07c0*/ 	.word	0x000000aa
        /*07c4*/ 	.word	0x00000000
        /*07c8*/ 	.short	0x0101
        /*07ca*/ 	.byte	0x3f
	.zero		1


	//   ....[46]....
        /*07cc*/ 	.word	0x00009e20
        /*07d0*/ 	.word	0x000000ff
        /*07d4*/ 	.word	0x00028c30
        /*07d8*/ 	.short	0x010a
        /*07da*/ 	.byte	0x19
	.zero		1


	//   ....[47]....
        /*07dc*/ 	.word	0x00009e60
        /*07e0*/ 	.word	0x000000ff
        /*07e4*/ 	.word	0x00028c30
        /*07e8*/ 	.short	0x010a
        /*07ea*/ 	.byte	0x19
	.zero		1


	//   ....[48]....
        /*07ec*/ 	.word	0x0000a040
        /*07f0*/ 	.word	0x00000004
        /*07f4*/ 	.word	0x00000000
        /*07f8*/ 	.short	0x0101
        /*07fa*/ 	.byte	0x3f
	.zero		1


	//   ....[49]....
        /*07fc*/ 	.word	0x0000bd30
        /*0800*/ 	.word	0x000000ff
        /*0804*/ 	.word	0x00028c50
        /*0808*/ 	.short	0x010a
        /*080a*/ 	.byte	0x19
	.zero		1


	//   ....[50]....
        /*080c*/ 	.word	0x0000bd70
        /*0810*/ 	.word	0x000000ff
        /*0814*/ 	.word	0x00028c50
        /*0818*/ 	.short	0x010a
        /*081a*/ 	.byte	0x19
	.zero		1


	//   ....[51]....
        /*081c*/ 	.word	0x0000c000
        /*0820*/ 	.word	0x0000000f
        /*0824*/ 	.word	0x00000000
        /*0828*/ 	.short	0x0101
        /*082a*/ 	.byte	0x3f
	.zero		1


	//   ....[52]....
        /*082c*/ 	.word	0x0000e4c0
        /*0830*/ 	.word	0x000000ff
        /*0834*/ 	.word	0x00000000
        /*0838*/ 	.short	0x0101
        /*083a*/ 	.byte	0x04
	.zero		1


	//   ....[53]....
        /*083c*/ 	.word	0x00011250
        /*0840*/ 	.word	0x00000009
        /*0844*/ 	.word	0x00028c40
        /*0848*/ 	.short	0x010a
        /*084a*/ 	.byte	0x3f
	.zero		1


	//   ....[54]....
        /*084c*/ 	.word	0x00011640
        /*0850*/ 	.word	0x0000000a
        /*0854*/ 	.word	0x00028c20
        /*0858*/ 	.short	0x010a
        /*085a*/ 	.byte	0x3f
	.zero		1


	//   ....[55]....
        /*085c*/ 	.word	0x00011700
        /*0860*/ 	.word	0x00000006
        /*0864*/ 	.word	0x00028c60
        /*0868*/ 	.short	0x010a
        /*086a*/ 	.byte	0x3f
	.zero		1


	//   ....[56]....
        /*086c*/ 	.word	0x00011ea0
        /*0870*/ 	.word	0x00000002
        /*0874*/ 	.word	0x00028c40
        /*0878*/ 	.short	0x010a
        /*087a*/ 	.byte	0x3f
	.zero		1


	//   ....[57]....
        /*087c*/ 	.word	0x000120b0
        /*0880*/ 	.word	0x00000002
        /*0884*/ 	.word	0x00028c60
        /*0888*/ 	.short	0x010a
        /*088a*/ 	.byte	0x3f
	.zero		1


	//   ....[58]....
        /*088c*/ 	.word	0x00012790
        /*0890*/ 	.word	0x00000002
        /*0894*/ 	.word	0x00028c40
        /*0898*/ 	.short	0x010a
        /*089a*/ 	.byte	0x3f
	.zero		1


	//   ....[59]....
        /*089c*/ 	.word	0x00012990
        /*08a0*/ 	.word	0x00000002
        /*08a4*/ 	.word	0x00028c60
        /*08a8*/ 	.short	0x010a
        /*08aa*/ 	.byte	0x3f
	.zero		1


	//   ....[60]....
        /*08ac*/ 	.word	0x00012fe0
        /*08b0*/ 	.word	0x00000002
        /*08b4*/ 	.word	0x00028c40
        /*08b8*/ 	.short	0x010a
        /*08ba*/ 	.byte	0x3f
	.zero		1


	//   ....[61]....
        /*08bc*/ 	.word	0x000131f0
        /*08c0*/ 	.word	0x00000002
        /*08c4*/ 	.word	0x00028c60
        /*08c8*/ 	.short	0x010a
        /*08ca*/ 	.byte	0x3f
	.zero		1


	//   ....[62]....
        /*08cc*/ 	.word	0x000144c0
        /*08d0*/ 	.word	0x00000000
        /*08d4*/ 	.word	0x00028c20
        /*08d8*/ 	.short	0x010a
        /*08da*/ 	.byte	0x3f
	.zero		1


	//   ....[63]....
        /*08dc*/ 	.word	0x00014680
        /*08e0*/ 	.word	0x00000006
        /*08e4*/ 	.word	0x00000000
        /*08e8*/ 	.short	0x010a
        /*08ea*/ 	.byte	0x3f
	.zero		1


	//   ....[64]....
        /*08ec*/ 	.word	0x000146f0
        /*08f0*/ 	.word	0x00000007
        /*08f4*/ 	.word	0x00000000
        /*08f8*/ 	.short	0x010a
        /*08fa*/ 	.byte	0x3f
	.zero		1


	//   ....[65]....
        /*08fc*/ 	.word	0x00014760
        /*0900*/ 	.word	0x00000004
        /*0904*/ 	.word	0x00000000
        /*0908*/ 	.short	0x010a
        /*090a*/ 	.byte	0x3f
	.zero		1


	//   ....[66]....
        /*090c*/ 	.word	0x00014790
        /*0910*/ 	.word	0x00000003
        /*0914*/ 	.word	0x00000000
        /*0918*/ 	.short	0x010a
        /*091a*/ 	.byte	0x3f
	.zero		1


	//   ....[67]....
        /*091c*/ 	.word	0x00014800
        /*0920*/ 	.word	0x00000003
        /*0924*/ 	.word	0x00028c50
        /*0928*/ 	.short	0x010a
        /*092a*/ 	.byte	0x3f
	.zero		1


	//   ....[68]....
        /*092c*/ 	.word	0x00014860
        /*0930*/ 	.word	0x00000006
        /*0934*/ 	.word	0x00028c50
        /*0938*/ 	.short	0x010a
        /*093a*/ 	.byte	0x3f
	.zero		1


	//   ....[69]....
        /*093c*/ 	.word	0x000148c0
        /*0940*/ 	.word	0x00000003
        /*0944*/ 	.word	0x00028c00
        /*0948*/ 	.short	0x010a
        /*094a*/ 	.byte	0x3f
	.zero		1


	//   ....[70]....
        /*094c*/ 	.word	0x00014910
        /*0950*/ 	.word	0x0000000a
        /*0954*/ 	.word	0x00028c30
        /*0958*/ 	.short	0x010a
        /*095a*/ 	.byte	0x3f
	.zero		1


	//   ....[71]....
        /*095c*/ 	.word	0x00014960
        /*0960*/ 	.word	0x0000000a
        /*0964*/ 	.word	0x00028c50
        /*0968*/ 	.short	0x010a
        /*096a*/ 	.byte	0x3f
	.zero		1


	//   ....[72]....
        /*096c*/ 	.word	0x000149c0
        /*0970*/ 	.word	0x00000009
        /*0974*/ 	.word	0x00028c30
        /*0978*/ 	.short	0x010a
        /*097a*/ 	.byte	0x3f
	.zero		1


	//   ....[73]....
        /*097c*/ 	.word	0x00014a10
        /*0980*/ 	.word	0x00000015
        /*0984*/ 	.word	0x00028c50
        /*0988*/ 	.short	0x010a
        /*098a*/ 	.byte	0x3f
	.zero		1


	//   ....[74]....
        /*098c*/ 	.word	0x00014a70
        /*0990*/ 	.word	0x00000004
        /*0994*/ 	.word	0x00028c30
        /*0998*/ 	.short	0x010a
        /*099a*/ 	.byte	0x3f
	.zero		1


	//   ....[75]....
        /*099c*/ 	.word	0x00014ac0
        /*09a0*/ 	.word	0x000000aa
        /*09a4*/ 	.word	0x00028c50
        /*09a8*/ 	.short	0x010a
        /*09aa*/ 	.byte	0x3f
	.zero		1


	//   ....[76]....
        /*09ac*/ 	.word	0x00014b20
        /*09b0*/ 	.word	0x00000007
        /*09b4*/ 	.word	0x00028c30
        /*09b8*/ 	.short	0x010a
        /*09ba*/ 	.byte	0x3f
	.zero		1


	//   ....[77]....
        /*09bc*/ 	.word	0x00014b70
        /*09c0*/ 	.word	0x0000000f
        /*09c4*/ 	.word	0x00028c50
        /*09c8*/ 	.short	0x010a
        /*09ca*/ 	.byte	0x3f
	.zero		1


	//   ....[78]....
        /*09cc*/ 	.word	0x00014d10
        /*09d0*/ 	.word	0x00000009
        /*09d4*/ 	.word	0x00028c40
        /*09d8*/ 	.short	0x010a
        /*09da*/ 	.byte	0x3f
	.zero		1


	//   ....[79]....
        /*09dc*/ 	.word	0x00014d90
        /*09e0*/ 	.word	0x00000009
        /*09e4*/ 	.word	0x00028c20
        /*09e8*/ 	.short	0x010a
        /*09ea*/ 	.byte	0x3f
	.zero		1


	//   ....[80]....
        /*09ec*/ 	.word	0x00014de0
        /*09f0*/ 	.word	0x00000006
        /*09f4*/ 	.word	0x00028c60
        /*09f8*/ 	.short	0x010a
        /*09fa*/ 	.byte	0x3f
	.zero		1


	//   ....[81]....
        /*09fc*/ 	.word	0x00014e30
        /*0a00*/ 	.word	0x00000002
        /*0a04*/ 	.word	0x00028c40
        /*0a08*/ 	.short	0x010a
        /*0a0a*/ 	.byte	0x3f
	.zero		1


	//   ....[82]....
        /*0a0c*/ 	.word	0x00014e80
        /*0a10*/ 	.word	0x00000002
        /*0a14*/ 	.word	0x00028c60
        /*0a18*/ 	.short	0x010a
        /*0a1a*/ 	.byte	0x3f
	.zero		1


	//   ....[83]....
        /*0a1c*/ 	.word	0x00014ed0
        /*0a20*/ 	.word	0x00000002
        /*0a24*/ 	.word	0x00028c40
        /*0a28*/ 	.short	0x010a
        /*0a2a*/ 	.byte	0x3f
	.zero		1


	//   ....[84]....
        /*0a2c*/ 	.word	0x00014f20
        /*0a30*/ 	.word	0x00000002
        /*0a34*/ 	.word	0x00028c60
        /*0a38*/ 	.short	0x010a
        /*0a3a*/ 	.byte	0x3f
	.zero		1


	//   ....[85]....
        /*0a3c*/ 	.word	0x00014f70
        /*0a40*/ 	.word	0x00000002
        /*0a44*/ 	.word	0x00028c40
        /*0a48*/ 	.short	0x010a
        /*0a4a*/ 	.byte	0x3f
	.zero		1


	//   ....[86]....
        /*0a4c*/ 	.word	0x00014fc0
        /*0a50*/ 	.word	0x00000002
        /*0a54*/ 	.word	0x00028c60
        /*0a58*/ 	.short	0x010a
        /*0a5a*/ 	.byte	0x3f
	.zero		1


	//   ....[87]....
        /*0a5c*/ 	.word	0x00015980
        /*0a60*/ 	.word	0x00000000
        /*0a64*/ 	.word	0x00028c20
        /*0a68*/ 	.short	0x010a
        /*0a6a*/ 	.byte	0x3f
	.zero		1


	//   ....[88]....
        /*0a6c*/ 	.word	0x00015b20
        /*0a70*/ 	.word	0x00000006
        /*0a74*/ 	.word	0x00000000
        /*0a78*/ 	.short	0x010a
        /*0a7a*/ 	.byte	0x3f
	.zero		1


	//   ....[89]....
        /*0a7c*/ 	.word	0x00015b70
        /*0a80*/ 	.word	0x00000007
        /*0a84*/ 	.word	0x00000000
        /*0a88*/ 	.short	0x010a
        /*0a8a*/ 	.byte	0x3f
	.zero		1


	//   ....[90]....
        /*0a8c*/ 	.word	0x00015bc0
        /*0a90*/ 	.word	0x00000004
        /*0a94*/ 	.word	0x00000000
        /*0a98*/ 	.short	0x010a
        /*0a9a*/ 	.byte	0x3f
	.zero		1


	//----- nvinfo : EIATTR_NUM_MBARRIERS
	.align		4
.L_857:
        /*0a9c*/ 	.byte	0x03, 0x38
        /*0a9e*/ 	.short	0x0016


	//----- nvinfo : EIATTR_EXIT_INSTR_OFFSETS
	.align		4
        /*0aa0*/ 	.byte	0x04, 0x1c
        /*0aa2*/ 	.short	(.L_859 - .L_858)


	//   ....[0]....
.L_858:
        /*0aa4*/ 	.word	0x00000a70


	//   ....[1]....
        /*0aa8*/ 	.word	0x0000f450


	//   ....[2]....
        /*0aac*/ 	.word	0x0000f4b0


	//   ....[3]....
        /*0ab0*/ 	.word	0x000147e0


	//----- nvinfo : EIATTR_MAX_THREADS
	.align		4
.L_859:
        /*0ab4*/ 	.byte	0x04, 0x05
        /*0ab6*/ 	.short	(.L_861 - .L_860)
.L_860:
        /*0ab8*/ 	.word	0x00000180
        /*0abc*/ 	.word	0x00000001
        /*0ac0*/ 	.word	0x00000001


	//----- nvinfo : EIATTR_CRS_STACK_SIZE
	.align		4
.L_861:
        /*0ac4*/ 	.byte	0x04, 0x1e
        /*0ac6*/ 	.short	(.L_863 - .L_862)
.L_862:
        /*0ac8*/ 	.word	0x00000000


	//----- nvinfo : EIATTR_CBANK_PARAM_SIZE
	.align		4
.L_863:
        /*0acc*/ 	.byte	0x03, 0x19
        /*0ace*/ 	.short	0x0a70


	//----- nvinfo : EIATTR_PARAM_CBANK
	.align		4
        /*0ad0*/ 	.byte	0x04, 0x0a
        /*0ad2*/ 	.short	(.L_865 - .L_864)
	.align		4
.L_864:
        /*0ad4*/ 	.word	index@(.nv.constant0._ZN7cutlass13device_kernelIN5flash11enable_sm90INS1_16FlashAttnFwdSm90INS1_25CollectiveMainloopFwdSm90ILi2EN4cute5tupleIJNS5_1CILi1EEES8_S8_EEENS6_IJNS7_ILi64EEESA_SA_EEELi512ENS_10bfloat16_tEfNS_4arch4Sm90ELb0ELb1ELb0ELb1ELb0ELb0ELb0ELb0ELb0ELb0ELb0ELb0EEENS1_21CollectiveEpilogueFwdINS6_IJSA_NS7_ILi512EEESA_EEES9_SC_SE_Li256ELb1ELb0ELb0ELb0EEENS1_36VarlenDynamicPersistentTileSchedulerILi64ELi64ELi256ELi32ELb0ELb0ELb1ELb1ELb0ELb1EEEEEEEEEvNT_6ParamsE)
        /*0ad8*/ 	.short	0x0210
        /*0ada*/ 	.short	0x0a70


	//----- nvinfo : EIATTR_SW_WAR
	.align		4
.L_865:
        /*0adc*/ 	.byte	0x04, 0x36
        /*0ade*/ 	.short	(.L_867 - .L_866)
.L_866:
        /*0ae0*/ 	.word	0x00000008
.L_867:


//--------------------- .nv.info._ZN7cutlass13device_kernelIN5flash11enable_sm90INS1_16FlashAttnFwdSm90INS1_25CollectiveMainloopFwdSm90ILi2EN4cute5tupleIJNS5_1CILi1EEES8_S8_EEENS6_IJNS7_ILi64EEESA_SA_EEELi512ENS_10bfloat16_tEfNS_4arch4Sm90ELb0ELb1ELb0ELb1ELb0ELb1ELb0ELb0ELb0ELb0ELb0ELb0EEENS1_21CollectiveEpilogueFwdINS6_IJSA_NS7_ILi512EEESA_EEES9_SC_SE_Li256ELb1ELb0ELb0ELb0EEENS1_36VarlenDynamicPersistentTileSchedulerILi64ELi64ELi256ELi32ELb0ELb0ELb1ELb1ELb0ELb1EEEEEEEEEvNT_6ParamsE --------------------------
	.section	.nv.info._ZN7cutlass13device_kernelIN5flash11enable_sm90INS1_16FlashAttnFwdSm90INS1_25CollectiveMainloopFwdSm90ILi2EN4cute5tupleIJNS5_1CILi1EEES8_S8_EEENS6_IJNS7_ILi64EEESA_SA_EEELi512ENS_10bfloat16_tEfNS_4arch4Sm90ELb0ELb1ELb0ELb1ELb0ELb1ELb0ELb0ELb0ELb0ELb0ELb0EEENS1_21CollectiveEpilogueFwdINS6_IJSA_NS7_ILi512EEESA_EEES9_SC_SE_Li256ELb1ELb0ELb0ELb0EEENS1_36VarlenDynamicPersistentTileSchedulerILi64ELi64ELi256ELi32ELb0ELb0ELb1ELb1ELb0ELb1EEEEEEEEEvNT_6ParamsE,"",@"SHT_CUDA_INFO"
	.sectionflags	@""
	.align	4


	//----- nvinfo : EIATTR_CUDA_API_VERSION
	.align		4
        /*0000*/ 	.byte	0x04, 0x37
        /*0002*/ 	.short	(.L_869 - .L_868)
.L_868:
        /*0004*/ 	.word	0x00000082


	//----- nvinfo : EIATTR_KPARAM_INFO
	.align		4
.L_869:
        /*0008*/ 	.byte	0x04, 0x17
        /*000a*/ 	.short	(.L_871 - .L_870)
.L_870:
        /*000c*/ 	.word	0x00000000
        /*0010*/ 	.short	0x0000
        /*0012*/ 	.short	0x0070
        /*0014*/ 	.byte	0x00, 0xf0, 0x01, 0x28


	//----- nvinfo : EIATTR_SPARSE_MMA_MASK
	.align		4
.L_871:
        /*0018*/ 	.byte	0x03, 0x50
        /*001a*/ 	.short	0x0000


	//----- nvinfo : EIATTR_MAXREG_COUNT
	.align		4
        /*001c*/ 	.byte	0x03, 0x1b
        /*001e*/ 	.short	0x00a8


	//----- nvinfo : EIATTR_NUM_BARRIERS
	.align		4
        /*0020*/ 	.byte	0x02, 0x4c
        /*0022*/ 	.byte	0x10
	.zero		1


	//----- nvinfo : EIATTR_EXTERNS
	.align		4
        /*0024*/ 	.byte	0x04, 0x0f
        /*0026*/ 	.short	(.L_873 - .L_872)


	//   ....[0]....
	.align		4
.L_872:
        /*0028*/ 	.word	index@(__assertfail)


	//----- nvinfo : EIATTR_ANNOTATIONS
	.align		4
.L_873:
        /*002c*/ 	.byte	0x04, 0x55
        /*002e*/ 	.short	(.L_875 - .L_874)


	//   ....[0]....
.L_874:
        /* <DEDUP_REMOVED lines=37> */


	//----- nvinfo : EIATTR_MERCURY_ISA_VERSION
	.align		4
.L_875:
        /*0268*/ 	.byte	0x03, 0x5f
        /*026a*/ 	.short	0x0101


	//----- nvinfo : EIATTR_UNUSED_LOAD_BYTE_OFFSET
	.align		4
        /*026c*/ 	.byte	0x04, 0x44
        /*026e*/ 	.short	(.L_877 - .L_876)


	//   ....[0]....
.L_876:
        /*0270*/ 	.word	0x00000ab0
        /*0274*/ 	.word	0x0000fff0


	//   ....[1]....
        /*0278*/ 	.word	0x00013430
        /*027c*/ 	.word	0x0000fff0


	//----- nvinfo : EIATTR_INT_WARP_WIDE_INSTR_OFFSETS
	.align		4
.L_877:
        /*0280*/ 	.byte	0x04, 0x31
        /*0282*/ 	.short	(.L_879 - .L_878)


	//   ....[0]....
.L_878:
        /*0284*/ 	.word	0x000001c0


	//   ....[1]....
        /*0288*/ 	.word	0x00000200


	//   ....[2]....
        /*028c*/ 	.word	0x00000270


	//   ....[3]....
        /*0290*/ 	.word	0x00018490


	//   ....[4]....
        /*0294*/ 	.word	0x00018520


	//   ....[5]....
        /*0298*/ 	.word	0x00018a10


	//   ....[6]....
        /*029c*/ 	.word	0x00018a50


	//   ....[7]....
        /*02a0*/ 	.word	0x0001b2b0


	//   ....[8]....
        /*02a4*/ 	.word	0x0001b340


	//----- nvinfo : EIATTR_COOP_GROUP_MASK_REGIDS
	.align		4
.L_879:
        /*02a8*/ 	.byte	0x04, 0x29
        /*02aa*/ 	.short	(.L_881 - .L_880)


	//   ....[0]....
.L_880:
        /*02ac*/ 	.word	0xffffffff


	//   ....[1]....
        /*02b0*/ 	.word	0xffffffff


	//   ....[2]....
        /*02b4*/ 	.word	0xffffffff


	//   ....[3]....
        /*02b8*/ 	.word	0xffffffff


	//   ....[4]....
        /*02bc*/ 	.word	0xffffffff


	//   ....[5]....
        /*02c0*/ 	.word	0xffffffff


	//   ....[6]....
        /*02c4*/ 	.word	0xffffffff


	//   ....[7]....
        /*02c8*/ 	.word	0xffffffff


	//   ....[8]....
        /*02cc*/ 	.word	0xffffffff


	//   ....[9]....
        /*02d0*/ 	.word	0xffffffff


	//   ....[10]....
        /*02d4*/ 	.word	0xffffffff


	//   ....[11]....
        /*02d8*/ 	.word	0xffffffff


	//   ....[12]....
        /*02dc*/ 	.word	0xffffffff


	//   ....[13]....
        /*02e0*/ 	.word	0xffffffff


	//   ....[14]....
        /*02e4*/ 	.word	0xffffffff


	//   ....[15]....
        /*02e8*/ 	.word	0xffffffff


	//   ....[16]....
        /*02ec*/ 	.word	0xffffffff


	//   ....[17]....
        /*02f0*/ 	.word	0xffffffff


	//   ....[18]....
        /*02f4*/ 	.word	0xffffffff


	//   ....[19]....
        /*02f8*/ 	.word	0xffffffff


	//   ....[20]....
        /*02fc*/ 	.word	0xffffffff


	//   ....[21]....
        /*0300*/ 	.word	0xffffffff


	//   ....[22]....
        /*0304*/ 	.word	0xffffffff


	//   ....[23]....
        /*0308*/ 	.word	0xffffffff


	//   ....[24]....
        /*030c*/ 	.word	0xffffffff


	//   ....[25]....
        /*0310*/ 	.word	0xffffffff


	//   ....[26]....
        /*0314*/ 	.word	0xffffffff


	//   ....[27]....
        /*0318*/ 	.word	0xffffffff


	//   ....[28]....
        /*031c*/ 	.word	0xffffffff


	//   ....[29]....
        /*0320*/ 	.word	0xffffffff


	//   ....[30]....
        /*0324*/ 	.word	0xffffffff


	//   ....[31]....
        /*0328*/ 	.word	0xffffffff


	//   ....[32]....
        /*032c*/ 	.word	0xffffffff


	//   ....[33]....
        /*0330*/ 	.word	0xffffffff


	//   ....[34]....
        /*0334*/ 	.word	0xffffffff


	//   ....[35]....
        /*0338*/ 	.word	0xffffffff


	//   ....[36]....
        /*033c*/ 	.word	0xffffffff


	//   ....[37]....
        /*0340*/ 	.word	0xffffffff


	//   ....[38]....
        /*0344*/ 	.word	0xffffffff


	//   ....[39]....
        /*0348*/ 	.word	0xffffffff


	//   ....[40]....
        /*034c*/ 	.word	0xffffffff


	//   ....[41]....
        /*0350*/ 	.word	0xffffffff


	//   ....[42]....
        /*0354*/ 	.word	0xffffffff


	//   ....[43]....
        /*0358*/ 	.word	0xffffffff


	//   ....[44]....
        /*035c*/ 	.word	0xffffffff


	//   ....[45]....
        /*0360*/ 	.word	0xffffffff


	//   ....[46]....
        /*0364*/ 	.word	0xffffffff


	//   ....[47]....
        /*0368*/ 	.word	0xffffffff


	//   ....[48]....
        /*036c*/ 	.word	0xffffffff


	//   ....[49]....
        /*0370*/ 	.word	0xffffffff


	//   ....[50]....
        /*0374*/ 	.word	0xffffffff


	//   ....[51]....
        /*0378*/ 	.word	0xffffffff


	//   ....[52]....
        /*037c*/ 	.word	0xffffffff


	//   ....[53]....
        /*0380*/ 	.word	0xffffffff


	//   ....[54]....
        /*0384*/ 	.word	0xffffffff


	//   ....[55]....
        /*0388*/ 	.word	0xffffffff


	//   ....[56]....
        /*038c*/ 	.word	0xffffffff


	//   ....[57]....
        /*0390*/ 	.word	0xffffffff


	//   ....[58]....
        /*0394*/ 	.word	0xffffffff


	//   ....[59]....
        /*0398*/ 	.word	0xffffffff


	//   ....[60]....
        /*039c*/ 	.word	0xffffffff


	//   ....[61]....
        /*03a0*/ 	.word	0xffffffff


	//   ....[62]....
        /*03a4*/ 	.word	0xffffffff


	//   ....[63]....
        /*03a8*/ 	.word	0xffffffff


	//   ....[64]....
        /*03ac*/ 	.word	0xffffffff


	//   ....[65]....
        /*03b0*/ 	.word	0xffffffff


	//   ....[66]....
        /*03b4*/ 	.word	0xffffffff


	//   ....[67]....
        /*03b8*/ 	.word	0xffffffff


	//   ....[68]....
        /*03bc*/ 	.word	0x0500000f


	//   ....[69]....
        /*03c0*/ 	.word	0x0500000f


	//   ....[70]....
        /*03c4*/ 	.word	0x0500000f


	//   ....[71]....
        /*03c8*/ 	.word	0x0500000f


	//   ....[72]....
        /*03cc*/ 	.word	0x0500000f


	//   ....[73]....
        /*03d0*/ 	.word	0x0500000f


	//   ....[74]....
        /*03d4*/ 	.word	0x0500000f


	//   ....[75]....
        /*03d8*/ 	.word	0x0500000f


	//   ....[76]....
        /*03dc*/ 	.word	0x0500000f


	//   ....[77]....
        /*03e0*/ 	.word	0x0500000f


	//   ....[78]....
        /*03e4*/ 	.word	0x0500000f


	//   ....[79]....
        /*03e8*/ 	.word	0x0500000f


	//   ....[80]....
        /*03ec*/ 	.word	0x0500000f


	//   ....[81]....
        /*03f0*/ 	.word	0x0500000f


	//   ....[82]....
        /*03f4*/ 	.word	0x0500000f


	//   ....[83]....
        /*03f8*/ 	.word	0x0500000f


	//   ....[84]....
        /*03fc*/ 	.word	0x0500000f


	//   ....[85]....
        /*0400*/ 	.word	0x0500000f


	//   ....[86]....
        /*0404*/ 	.word	0x0500000f


	//   ....[87]....
        /*0408*/ 	.word	0x0500000f


	//   ....[88]....
        /*040c*/ 	.word	0x0500000f


	//   ....[89]....
        /*0410*/ 	.word	0x0500000f


	//   ....[90]....
        /*0414*/ 	.word	0x0500000f


	//   ....[91]....
        /*0418*/ 	.word	0x0500000f


	//   ....[92]....
        /*041c*/ 	.word	0x0500000f


	//   ....[93]....
        /*0420*/ 	.word	0x0500000f


	//   ....[94]....
        /*0424*/ 	.word	0x0500000f


	//   ....[95]....
        /*0428*/ 	.word	0x0500000f


	//   ....[96]....
        /*042c*/ 	.word	0x0500000f


	//   ....[97]....
        /*0430*/ 	.word	0x0500000f


	//   ....[98]....
        /*0434*/ 	.word	0x0500000f


	//   ....[99]....
        /*0438*/ 	.word	0x0500000f


	//   ....[100]....
        /*043c*/ 	.word	0x0500000f


	//   ....[101]....
        /*0440*/ 	.word	0x0500000f


	//   ....[102]....
        /*0444*/ 	.word	0x0500000f


	//   ....[103]....
        /*0448*/ 	.word	0x0500000f


	//----- nvinfo : EIATTR_COOP_GROUP_INSTR_OFFSETS
	.align		4
.L_881:
        /*044c*/ 	.byte	0x04, 0x28
        /*044e*/ 	.short	(.L_883 - .L_882)


	//   ....[0]....
.L_882:
        /*0450*/ 	.word	0x00000060


	//   ....[1]....
        /*0454*/ 	.word	0x000001d0


	//   ....[2]....
        /*0458*/ 	.word	0x00000220


	//   ....[3]....
        /*045c*/ 	.word	0x00000410


	//   ....[4]....
        /*0460*/ 	.word	0x00000570


	//   ....[5]....
        /*0464*/ 	.word	0x00000690


	//   ....[6]....
        /*0468*/ 	.word	0x000007f0


	//   ....[7]....
        /*046c*/ 	.word	0x00004d60


	//   ....[8]....
        /*0470*/ 	.word	0x00006f20


	//   ....[9]....
        /*0474*/ 	.word	0x0000b270


	//   ....[10]....
        /*0478*/ 	.word	0x0000b390


	//   ....[11]....
        /*047c*/ 	.word	0x0000b6e0


	//   ....[12]....
        /*0480*/ 	.word	0x0000b770


	//   ....[13]....
        /*0484*/ 	.word	0x0000c130


	//   ....[14]....
        /*0488*/ 	.word	0x0000d000


	//   ....[15]....
        /*048c*/ 	.word	0x0000d100


	//   ....[16]....
        /*0490*/ 	.word	0x0000d480


	//   ....[17]....
        /*0494*/ 	.word	0x0000d530


	//   ....[18]....
        /*0498*/ 	.word	0x0000e760


	//   ....[19]....
        /*049c*/ 	.word	0x0000eee0


	//   ....[20]....
        /*04a0*/ 	.word	0x0000ef10


	//   ....[21]....
        /*04a4*/ 	.word	0x0000f170


	//   ....[22]....
        /*04a8*/ 	.word	0x0000f340


	//   ....[23]....
        /*04ac*/ 	.word	0x000103f0


	//   ....[24]....
        /*04b0*/ 	.word	0x00011190


	//   ....[25]....
        /*04b4*/ 	.word	0x00011270


	//   ....[26]....
        /*04b8*/ 	.word	0x00011630


	//   ....[27]....
        /*04bc*/ 	.word	0x000116c0


	//   ....[28]....
        /*04c0*/ 	.word	0x000128f0


	//   ....[29]....
        /*04c4*/ 	.word	0x00012940


	//   ....[30]....
        /*04c8*/ 	.word	0x00012970


	//   ....[31]....
        /*04cc*/ 	.word	0x000129d0


	//   ....[32]....
        /*04d0*/ 	.word	0x00012a00


	//   ....[33]....
        /*04d4*/ 	.word	0x000143c0


	//   ....[34]....
        /*04d8*/ 	.word	0x00015b50


	//   ....[35]....
        /*04dc*/ 	.word	0x00015cc0


	//   ....[36]....
        /*04e0*/ 	.word	0x00015cf0


	//   ....[37]....
        /*04e4*/ 	.word	0x00015d30


	//   ....[38]....
        /*04e8*/ 	.word	0x00015da0


	//   ....[39]....
        /*04ec*/ 	.word	0x00015e00


	//   ....[40]....
        /*04f0*/ 	.word	0x00015e40


	//   ....[41]....
        /*04f4*/ 	.word	0x00015fe0


	//   ....[42]....
        /*04f8*/ 	.word	0x00016040


	//   ....[43]....
        /*04fc*/ 	.word	0x00016080


	//   ....[44]....
        /*0500*/ 	.word	0x000160c0


	//   ....[45]....
        /*0504*/ 	.word	0x000160f0


	//   ....[46]....
        /*0508*/ 	.word	0x00016120


	//   ....[47]....
        /*050c*/ 	.word	0x000161b0


	//   ....[48]....
        /*0510*/ 	.word	0x00016210


	//   ....[49]....
        /*0514*/ 	.word	0x000162a0


	//   ....[50]....
        /*0518*/ 	.word	0x0001b3d0


	//   ....[51]....
        /*051c*/ 	.word	0x0001b3e0


	//   ....[52]....
        /*0520*/ 	.word	0x0001b4f0


	//   ....[53]....
        /*0524*/ 	.word	0x0001b550


	//   ....[54]....
        /*0528*/ 	.word	0x0001b590


	//   ....[55]....
        /*052c*/ 	.word	0x0001b5d0


	//   ....[56]....
        /*0530*/ 	.word	0x0001b600


	//   ....[57]....
        /*0534*/ 	.word	0x0001b630


	//   ....[58]....
        /*0538*/ 	.word	0x0001b7c0


	//   ....[59]....
        /*053c*/ 	.word	0x0001b820


	//   ....[60]....
        /*0540*/ 	.word	0x0001b860


	//   ....[61]....
        /*0544*/ 	.word	0x0001b8a0


	//   ....[62]....
        /*0548*/ 	.word	0x0001b8d0


	//   ....[63]....
        /*054c*/ 	.word	0x0001b900


	//   ....[64]....
        /*0550*/ 	.word	0x0001b9c0


	//   ....[65]....
        /*0554*/ 	.word	0x0001b9e0


	//   ....[66]....
        /*0558*/ 	.word	0x0001ba50


	//   ....[67]....
        /*055c*/ 	.word	0x0001c0e0


	//   ....[68]....
        /*0560*/ 	.word	0x0001c5c0


	//   ....[69]....
        /*0564*/ 	.word	0x0001c660


	//   ....[70]....
        /*0568*/ 	.word	0x0001c700


	//   ....[71]....
        /*056c*/ 	.word	0x0001c7a0


	//   ....[72]....
        /*0570*/ 	.word	0x0001c840


	//   ....[73]....
        /*0574*/ 	.word	0x0001c8e0


	//   ....[74]....
        /*0578*/ 	.word	0x0001c980


	//   ....[75]....
        /*057c*/ 	.word	0x0001ca20


	//   ....[76]....
        /*0580*/ 	.word	0x0001cb10


	//   ....[77]....
        /*0584*/ 	.word	0x0001cbb0


	//   ....[78]....
        /*0588*/ 	.word	0x0001cc50


	//   ....[79]....
        /*058c*/ 	.word	0x0001ccf0


	//   ....[80]....
        /*0590*/ 	.word	0x0001cd90


	//   ....[81]....
        /*0594*/ 	.word	0x0001ce30


	//   ....[82]....
        /*0598*/ 	.word	0x0001ced0


	//   ....[83]....
        /*059c*/ 	.word	0x0001cf70


	//   ....[84]....
        /*05a0*/ 	.word	0x0001d310


	//   ....[85]....
        /*05a4*/ 	.word	0x0001d5f0


	//   ....[86]....
        /*05a8*/ 	.word	0x0001da10


	//   ....[87]....
        /*05ac*/ 	.word	0x0001daa0


	//   ....[88]....
        /*05b0*/ 	.word	0x0001db40


	//   ....[89]....
        /*05b4*/ 	.word	0x0001dbf0


	//   ....[90]....
        /*05b8*/ 	.word	0x0001dc70


	//   ....[91]....
        /*05bc*/ 	.word	0x0001dcf0


	//   ....[92]....
        /*05c0*/ 	.word	0x0001dd70


	//   ....[93]....
        /*05c4*/ 	.word	0x0001ddf0


	//   ....[94]....
        /*05c8*/ 	.word	0x0001de80


	//   ....[95]....
        /*05cc*/ 	.word	0x0001df30


	//   ....[96]....
        /*05d0*/ 	.word	0x0001dfb0


	//   ....[97]....
        /*05d4*/ 	.word	0x0001e030


	//   ....[98]....
        /*05d8*/ 	.word	0x0001e0b0


	//   ....[99]....
        /*05dc*/ 	.word	0x0001e130


	//   ....[100]....
        /*05e0*/ 	.word	0x0001e1a0


	//   ....[101]....
        /*05e4*/ 	.word	0x0001e240


	//   ....[102]....
        /*05e8*/ 	.word	0x0001e2d0


	//   ....[103]....
        /*05ec*/ 	.word	0x0001e400


	//----- nvinfo : EIATTR_REG_RECONFIG
	.align		4
.L_883:
        /*05f0*/ 	.byte	0x01, 0x54
	.zero		2


	//----- nvinfo : EIATTR_SYSCALL_OFFSETS
	.align		4
        /*05f4*/ 	.byte	0x04, 0x46
        /*05f6*/ 	.short	(.L_885 - .L_884)


	//   ....[0]....
.L_884:
        /*05f8*/ 	.word	0x00001b40


	//   ....[1]....
        /*05fc*/ 	.word	0x00001c90


	//   ....[2]....
        /*0600*/ 	.word	0x000070e0


	//   ....[3]....
        /*0604*/ 	.word	0x00007580


	//   ....[4]....
        /*0608*/ 	.word	0x000186b0


	//   ....[5]....
        /*060c*/ 	.word	0x000187f0


	//   ....[6]....
        /*0610*/ 	.word	0x000188f0


	//----- nvinfo : EIATTR_MBARRIER_INSTR_OFFSETS
	.align		4
.L_885:
        /*0614*/ 	.byte	0x04, 0x39
        /*0616*/ 	.short	(.L_887 - .L_886)


	//   ....[0]....
.L_886:
        /*0618*/ 	.word	0x00000300
        /*061c*/ 	.word	0x000000ff
        /*0620*/ 	.word	0x00028c00
        /*0624*/ 	.short	0x0100
        /*0626*/ 	.byte	0x08
	.zero		1


	//   ....[1]....
        /*0628*/ 	.word	0x00000310
        /*062c*/ 	.word	0x000000ff
        /*0630*/ 	.word	0x00028c20
        /*0634*/ 	.short	0x0100
        /*0636*/ 	.byte	0x08
	.zero		1


	//   ....[2]....
        /*0638*/ 	.word	0x000003c0
        /*063c*/ 	.word	0x000000ff
        /*0640*/ 	.word	0x00028c30
        /*0644*/ 	.short	0x0100
        /*0646*/ 	.byte	0x06
	.zero		1


	//   ....[3]....
        /*0648*/ 	.word	0x000003d0
        /*064c*/ 	.word	0x000000ff
        /*0650*/ 	.word	0x00028c40
        /*0654*/ 	.short	0x0100
        /*0656*/ 	.byte	0x06
	.zero		1


	//   ....[4]....
        /*0658*/ 	.word	0x000003e0
        /*065c*/ 	.word	0x000000ff
        /*0660*/ 	.word	0x00028c38
        /*0664*/ 	.short	0x0100
        /*0666*/ 	.byte	0x06
	.zero		1


	//   ....[5]....
        /*0668*/ 	.word	0x000003f0
        /*066c*/ 	.word	0x000000ff
        /*0670*/ 	.word	0x00028c48
        /*0674*/ 	.short	0x0100
        /*0676*/ 	.byte	0x06
	.zero		1


	//   ....[6]....
        /*0678*/ 	.word	0x00000520
        /*067c*/ 	.word	0x000000ff
        /*0680*/ 	.word	0x00028c50
        /*0684*/ 	.short	0x0100
        /*0686*/ 	.byte	0x08
	.zero		1


	//   ....[7]....
        /*0688*/ 	.word	0x00000530
        /*068c*/ 	.word	0x000000ff
        /*0690*/ 	.word	0x00028c60
        /*0694*/ 	.short	0x0100
        /*0696*/ 	.byte	0x08
	.zero		1


	//   ....[8]....
        /*0698*/ 	.word	0x00000540
        /*069c*/ 	.word	0x000000ff
        /*06a0*/ 	.word	0x00028c58
        /*06a4*/ 	.short	0x0100
        /*06a6*/ 	.byte	0x08
	.zero		1


	//   ....[9]....
        /*06a8*/ 	.word	0x00000550
        /*06ac*/ 	.word	0x000000ff
        /*06b0*/ 	.word	0x00028c68
        /*06b4*/ 	.short	0x0100
        /*06b6*/ 	.byte	0x08
	.zero		1


	//   ....[10]....
        /*06b8*/ 	.word	0x00000640
        /*06bc*/ 	.word	0x000000ff
        /*06c0*/ 	.word	0x00028c70
        /*06c4*/ 	.short	0x0100
        /*06c6*/ 	.byte	0x06
	.zero		1


	//   ....[11]....
        /*06c8*/ 	.word	0x00000650
        /*06cc*/ 	.word	0x000000ff
        /*06d0*/ 	.word	0x00028c80
        /*06d4*/ 	.short	0x0100
        /*06d6*/ 	.byte	0x06
	.zero		1


	//   ....[12]....
        /*06d8*/ 	.word	0x00000660
        /*06dc*/ 	.word	0x000000ff
        /*06e0*/ 	.word	0x00028c78
        /*06e4*/ 	.short	0x0100
        /*06e6*/ 	.byte	0x06
	.zero		1


	//   ....[13]....
        /*06e8*/ 	.word	0x00000670
        /*06ec*/ 	.word	0x000000ff
        /*06f0*/ 	.word	0x00028c88
        /*06f4*/ 	.short	0x0100
        /*06f6*/ 	.byte	0x06
	.zero		1


	//   ....[14]....
        /*06f8*/ 	.word	0x000007a0
        /*06fc*/ 	.word	0x000000ff
        /*0700*/ 	.word	0x00028c90
        /*0704*/ 	.short	0x0100
        /*0706*/ 	.byte	0x08
	.zero		1


	//   ....[15]....
        /*0708*/ 	.word	0x000007b0
        /*070c*/ 	.word	0x000000ff
        /*0710*/ 	.word	0x00028ca0
        /*0714*/ 	.short	0x0100
        /*0716*/ 	.byte	0x08
	.zero		1


	//   ....[16]....
        /*0718*/ 	.word	0x000007c0
        /*071c*/ 	.word	0x000000ff
        /*0720*/ 	.word	0x00028c98
        /*0724*/ 	.short	0x0100
        /*0726*/ 	.byte	0x08
	.zero		1


	//   ....[17]....
        /*0728*/ 	.word	0x000007d0
        /*072c*/ 	.word	0x000000ff
        /*0730*/ 	.word	0x00028ca8
        /*0734*/ 	.short	0x0100
        /*0736*/ 	.byte	0x08
	.zero		1


	//   ....[18]....
        /*0738*/ 	.word	0x00000900
        /*073c*/ 	.word	0x000000ff
        /*0740*/ 	.word	0x00028cb0
        /*0744*/ 	.short	0x0100
        /*0746*/ 	.byte	0x08
	.zero		1


	//   ....[19]....
        /*0748*/ 	.word	0x00000910
        /*074c*/ 	.word	0x000000ff
        /*0750*/ 	.word	0x00028cc0
        /*0754*/ 	.short	0x0100
        /*0756*/ 	.byte	0x08
	.zero		1


	//   ....[20]....
        /*0758*/ 	.word	0x00000920
        /*075c*/ 	.word	0x000000ff
        /*0760*/ 	.word	0x00028cb8
        /*0764*/ 	.short	0x0100
        /*0766*/ 	.byte	0x08
	.zero		1


	//   ....[21]....
        /*0768*/ 	.word	0x00000930
        /*076c*/ 	.word	0x000000ff
        /*0770*/ 	.word	0x00028cc8
        /*0774*/ 	.short	0x0100
        /*0776*/ 	.byte	0x08
	.zero		1


	//   ....[22]....
        /*0778*/ 	.word	0x00002900
        /*077c*/ 	.word	0x00000046
        /*0780*/ 	.word	0x00028c90
        /*0784*/ 	.short	0x010a
        /*0786*/ 	.byte	0x3f
	.zero		1


	//   ....[23]....
        /*0788*/ 	.word	0x00003360
        /*078c*/ 	.word	0x00000046
        /*0790*/ 	.word	0x00028c90
        /*0794*/ 	.short	0x010a
        /*0796*/ 	.byte	0x3f
	.zero		1


	//   ....[24]....
        /*0798*/ 	.word	0x00003c70
        /*079c*/ 	.word	0x00000046
        /*07a0*/ 	.word	0x00028c90
        /*07a4*/ 	.short	0x010a
        /*07a6*/ 	.byte	0x3f
	.zero		1


	//   ....[25]....
        /*07a8*/ 	.word	0x00003e70
        /*07ac*/ 	.word	0x00000004
        /*07b0*/ 	.word	0x00000000
        /*07b4*/ 	.short	0x0101
        /*07b6*/ 	.byte	0x3f
	.zero		1


	//   ....[26]....
        /*07b8*/ 	.word	0x00003eb0
        /*07bc*/ 	.word	0x00000046
        /*07c0*/ 	.word	0x00028cb0
        /*07c4*/ 	.short	0x010a
        /*07c6*/ 	.byte	0x3f
	.zero		1


	//   ....[27]....
        /*07c8*/ 	.word	0x00004500
        /*07cc*/ 	.word	0x00000046
        /*07d0*/ 	.word	0x00000000
        /*07d4*/ 	.short	0x0101
        /*07d6*/ 	.byte	0x3f
	.zero		1


	//   ....[28]....
        /*07d8*/ 	.word	0x00004e80
        /*07dc*/ 	.word	0x00000098
        /*07e0*/ 	.word	0x00028c50
        /*07e4*/ 	.short	0x010a
        /*07e6*/ 	.byte	0x3f
	.zero		1


	//   ....[29]....
        /*07e8*/ 	.word	0x00005240
        /*07ec*/ 	.word	0x00000000
        /*07f0*/ 	.word	0x00000000
        /*07f4*/ 	.short	0x0101
        /*07f6*/ 	.byte	0x3f
	.zero		1


	//   ....[30]....
        /*07f8*/ 	.word	0x00005b60
        /*07fc*/ 	.word	0x00000000
        /*0800*/ 	.word	0x00028c50
        /*0804*/ 	.short	0x010a
        /*0806*/ 	.byte	0x3f
	.zero		1


	//   ....[31]....
        /*0808*/ 	.word	0x00005bb0
        /*080c*/ 	.word	0x00000000
        /*0810*/ 	.word	0x00028c50
        /*0814*/ 	.short	0x010a
        /*0816*/ 	.byte	0x3f
	.zero		1


	//   ....[32]....
        /*0818*/ 	.word	0x00005e70
        /*081c*/ 	.word	0x00000000
        /*0820*/ 	.word	0x00000000
        /*0824*/ 	.short	0x0101
        /*0826*/ 	.byte	0x3f
	.zero		1


	//   ....[33]....
        /*0828*/ 	.word	0x00007170
        /*082c*/ 	.word	0x00000002
        /*0830*/ 	.word	0x00028c00
        /*0834*/ 	.short	0x010a
        /*0836*/ 	.byte	0x3f
	.zero		1


	//   ....[34]....
        /*0838*/ 	.word	0x000071c0
        /*083c*/ 	.word	0x00000002
        /*0840*/ 	.word	0x00028c00
        /*0844*/ 	.short	0x010a
        /*0846*/ 	.byte	0x3f
	.zero		1


	//   ....[35]....
        /*0848*/ 	.word	0x00007df0
        /*084c*/ 	.word	0x00000002
        /*0850*/ 	.word	0x00028c00
        /*0854*/ 	.short	0x010a
        /*0856*/ 	.byte	0x3f
	.zero		1


	//   ....[36]....
        /*0858*/ 	.word	0x00009260
        /*085c*/ 	.word	0x00000002
        /*0860*/ 	.word	0x00028c00
        /*0864*/ 	.short	0x010a
        /*0866*/ 	.byte	0x3f
	.zero		1


	//   ....[37]....
        /*0868*/ 	.word	0x0000a270
        /*086c*/ 	.word	0x0000000e
        /*0870*/ 	.word	0x00028c30
        /*0874*/ 	.short	0x010a
        /*0876*/ 	.byte	0x3f
	.zero		1


	//   ....[38]....
        /*0878*/ 	.word	0x0000a300
        /*087c*/ 	.word	0x0000000e
        /*0880*/ 	.word	0x00028c30
        /*0884*/ 	.short	0x010a
        /*0886*/ 	.byte	0x3f
	.zero		1


	//   ....[39]....
        /*0888*/ 	.word	0x0000a760
        /*088c*/ 	.word	0x00000000
        /*0890*/ 	.word	0x00000000
        /*0894*/ 	.short	0x0101
        /*0896*/ 	.byte	0x3f
	.zero		1


	//   ....[40]....
        /*0898*/ 	.word	0x0000bdb0
        /*089c*/ 	.word	0x0000000e
        /*08a0*/ 	.word	0x00028c50
        /*08a4*/ 	.short	0x010a
        /*08a6*/ 	.byte	0x3f
	.zero		1


	//   ....[41]....
        /*08a8*/ 	.word	0x0000be60
        /*08ac*/ 	.word	0x0000000e
        /*08b0*/ 	.word	0x00028c50
        /*08b4*/ 	.short	0x010a
        /*08b6*/ 	.byte	0x3f
	.zero		1


	//   ....[42]....
        /*08b8*/ 	.word	0x0000c150
        /*08bc*/ 	.word	0x0000000e
        /*08c0*/ 	.word	0x00000000
        /*08c4*/ 	.short	0x0101
        /*08c6*/ 	.byte	0x3f
	.zero		1


	//   ....[43]....
        /*08c8*/ 	.word	0x0000c400
        /*08cc*/ 	.word	0x000000d4
        /*08d0*/ 	.word	0x00028c30
        /*08d4*/ 	.short	0x010a
        /*08d6*/ 	.byte	0x3f
	.zero		1


	//   ....[44]....
        /*08d8*/ 	.word	0x0000c470
        /*08dc*/ 	.word	0x000000d4
        /*08e0*/ 	.word	0x00028c30
        /*08e4*/ 	.short	0x010a
        /*08e6*/ 	.byte	0x3f
	.zero		1


	//   ....[45]....
        /*08e8*/ 	.word	0x0000c720
        /*08ec*/ 	.word	0x0000000f
        /*08f0*/ 	.word	0x00000000
        /*08f4*/ 	.short	0x0101
        /*08f6*/ 	.byte	0x3f
	.zero		1


	//   ....[46]....
        /*08f8*/ 	.word	0x0000e430
        /*08fc*/ 	.word	0x000000d4
        /*0900*/ 	.word	0x00028c50
        /*0904*/ 	.short	0x010a
        /*0906*/ 	.byte	0x3f
	.zero		1


	//   ....[47]....
        /*0908*/ 	.word	0x0000e480
        /*090c*/ 	.word	0x000000d4
        /*0910*/ 	.word	0x00028c50
        /*0914*/ 	.short	0x010a
        /*0916*/ 	.byte	0x3f
	.zero		1


	//   ....[48]....
        /*0918*/ 	.word	0x0000e780
        /*091c*/ 	.word	0x000000d4
        /*0920*/ 	.word	0x00000000
        /*0924*/ 	.short	0x0101
        /*0926*/ 	.byte	0x3f
	.zero		1


	//   ....[49]....
        /*0928*/ 	.word	0x0000eb00
        /*092c*/ 	.word	0x000000cc
        /*0930*/ 	.word	0x00028c30
        /*0934*/ 	.short	0x010a
        /*0936*/ 	.byte	0x3f
	.zero		1


	//   ....[50]....
        /*0938*/ 	.word	0x0000eb70
        /*093c*/ 	.word	0x000000cc
        /*0940*/ 	.word	0x00028c30
        /*0944*/ 	.short	0x010a
        /*0946*/ 	.byte	0x3f
	.zero		1


	//   ....[51]....
        /*0948*/ 	.word	0x0000f640
        /*094c*/ 	.word	0x0000009a
        /*0950*/ 	.word	0x00000000
        /*0954*/ 	.short	0x0101
        /*0956*/ 	.byte	0x3f
	.zero		1


	//   ....[52]....
        /*0958*/ 	.word	0x000100e0
        /*095c*/ 	.word	0x000000cc
        /*0960*/ 	.word	0x00028c50
        /*0964*/ 	.short	0x010a
        /*0966*/ 	.byte	0x3f
	.zero		1


	//   ....[53]....
        /*0968*/ 	.word	0x00010130
        /*096c*/ 	.word	0x000000cc
        /*0970*/ 	.word	0x00028c50
        /*0974*/ 	.short	0x010a
        /*0976*/ 	.byte	0x3f
	.zero		1


	//   ....[54]....
        /*0978*/ 	.word	0x00010410
        /*097c*/ 	.word	0x000000cc
        /*0980*/ 	.word	0x00000000
        /*0984*/ 	.short	0x0101
        /*0986*/ 	.byte	0x3f
	.zero		1


	//   ....[55]....
        /*0988*/ 	.word	0x00010570
        /*098c*/ 	.word	0x000000ce
        /*0990*/ 	.word	0x00028c30
        /*0994*/ 	.short	0x010a
        /*0996*/ 	.byte	0x3f
	.zero		1


	//   ....[56]....
        /*0998*/ 	.word	0x000105e0
        /*099c*/ 	.word	0x000000ce
        /*09a0*/ 	.word	0x00028c30
        /*09a4*/ 	.short	0x010a
        /*09a6*/ 	.byte	0x3f
	.zero		1


	//   ....[57]....
        /*09a8*/ 	.word	0x00010890
        /*09ac*/ 	.word	0x0000000f
        /*09b0*/ 	.word	0x00000000
        /*09b4*/ 	.short	0x0101
        /*09b6*/ 	.byte	0x3f
	.zero		1


	//   ....[58]....
        /*09b8*/ 	.word	0x000125c0
        /*09bc*/ 	.word	0x000000ce
        /*09c0*/ 	.word	0x00028c50
        /*09c4*/ 	.short	0x010a
        /*09c6*/ 	.byte	0x3f
	.zero		1


	//   ....[59]....
        /*09c8*/ 	.word	0x00012610
        /*09cc*/ 	.word	0x000000ce
        /*09d0*/ 	.word	0x00028c50
        /*09d4*/ 	.short	0x010a
        /*09d6*/ 	.byte	0x3f
	.zero		1


	//   ....[60]....
        /*09d8*/ 	.word	0x00012910
        /*09dc*/ 	.word	0x000000ce
        /*09e0*/ 	.word	0x00000000
        /*09e4*/ 	.short	0x0101
        /*09e6*/ 	.byte	0x3f
	.zero		1


	//   ....[61]....
        /*09e8*/ 	.word	0x00014c30
        /*09ec*/ 	.word	0x00000000
        /*09f0*/ 	.word	0x00000000
        /*09f4*/ 	.short	0x0101
        /*09f6*/ 	.byte	0x3f
	.zero		1


	//   ....[62]....
        /*09f8*/ 	.word	0x00017260
        /*09fc*/ 	.word	0x00000007
        /*0a00*/ 	.word	0x00028c20
        /*0a04*/ 	.short	0x010a
        /*0a06*/ 	.byte	0x3f
	.zero		1


	//   ....[63]....
        /*0a08*/ 	.word	0x000172f0
        /*0a0c*/ 	.word	0x00000008
        /*0a10*/ 	.word	0x00028ca0
        /*0a14*/ 	.short	0x010a
        /*0a16*/ 	.byte	0x3f
	.zero		1


	//   ....[64]....
        /*0a18*/ 	.word	0x000174d0
        /*0a1c*/ 	.word	0x00000008
        /*0a20*/ 	.word	0x00028cc0
        /*0a24*/ 	.short	0x010a
        /*0a26*/ 	.byte	0x3f
	.zero		1


	//   ....[65]....
        /*0a28*/ 	.word	0x00017a20
        /*0a2c*/ 	.word	0x00000009
        /*0a30*/ 	.word	0x00028ca0
        /*0a34*/ 	.short	0x010a
        /*0a36*/ 	.byte	0x3f
	.zero		1


	//   ....[66]....
        /*0a38*/ 	.word	0x00017be0
        /*0a3c*/ 	.word	0x00000009
        /*0a40*/ 	.word	0x00028cc0
        /*0a44*/ 	.short	0x010a
        /*0a46*/ 	.byte	0x3f
	.zero		1


	//   ....[67]....
        /*0a48*/ 	.word	0x00018e00
        /*0a4c*/ 	.word	0x00000005
        /*0a50*/ 	.word	0x00028c40
        /*0a54*/ 	.short	0x010a
        /*0a56*/ 	.byte	0x3f
	.zero		1


	//   ....[68]....
        /*0a58*/ 	.word	0x000191f0
        /*0a5c*/ 	.word	0x00000007
        /*0a60*/ 	.word	0x00028c20
        /*0a64*/ 	.short	0x010a
        /*0a66*/ 	.byte	0x3f
	.zero		1


	//   ....[69]....
        /*0a68*/ 	.word	0x000192b0
        /*0a6c*/ 	.word	0x00000002
        /*0a70*/ 	.word	0x00028c60
        /*0a74*/ 	.short	0x010a
        /*0a76*/ 	.byte	0x3f
	.zero		1


	//   ....[70]....
        /*0a78*/ 	.word	0x00019a40
        /*0a7c*/ 	.word	0x00000002
        /*0a80*/ 	.word	0x00028c40
        /*0a84*/ 	.short	0x010a
        /*0a86*/ 	.byte	0x3f
	.zero		1


	//   ....[71]....
        /*0a88*/ 	.word	0x00019c50
        /*0a8c*/ 	.word	0x00000002
        /*0a90*/ 	.word	0x00028c60
        /*0a94*/ 	.short	0x010a
        /*0a96*/ 	.byte	0x3f
	.zero		1


	//   ....[72]....
        /*0a98*/ 	.word	0x0001a330
        /*0a9c*/ 	.word	0x00000002
        /*0aa0*/ 	.word	0x00028c40
        /*0aa4*/ 	.short	0x010a
        /*0aa6*/ 	.byte	0x3f
	.zero		1


	//   ....[73]....
        /*0aa8*/ 	.word	0x0001a530
        /*0aac*/ 	.word	0x00000002
        /*0ab0*/ 	.word	0x00028c60
        /*0ab4*/ 	.short	0x010a
        /*0ab6*/ 	.byte	0x3f
	.zero		1


	//   ....[74]....
        /*0ab8*/ 	.word	0x0001ab80
        /*0abc*/ 	.word	0x00000002
        /*0ac0*/ 	.word	0x00028c40
        /*0ac4*/ 	.short	0x010a
        /*0ac6*/ 	.byte	0x3f
	.zero		1


	//   ....[75]....
        /*0ac8*/ 	.word	0x0001ad90
        /*0acc*/ 	.word	0x00000002
        /*0ad0*/ 	.word	0x00028c60
        /*0ad4*/ 	.short	0x010a
        /*0ad6*/ 	.byte	0x3f
	.zero		1


	//   ....[76]....
        /*0ad8*/ 	.word	0x0001c060
        /*0adc*/ 	.word	0x00000000
        /*0ae0*/ 	.word	0x00028c20
        /*0ae4*/ 	.short	0x010a
        /*0ae6*/ 	.byte	0x3f
	.zero		1


	//   ....[77]....
        /*0ae8*/ 	.word	0x0001c210
        /*0aec*/ 	.word	0x00000006
        /*0af0*/ 	.word	0x00000000
        /*0af4*/ 	.short	0x010a
        /*0af6*/ 	.byte	0x3f
	.zero		1


	//   ....[78]....
        /*0af8*/ 	.word	0x0001c280
        /*0afc*/ 	.word	0x00000007
        /*0b00*/ 	.word	0x00000000
        /*0b04*/ 	.short	0x010a
        /*0b06*/ 	.byte	0x3f
	.zero		1


	//   ....[79]....
        /*0b08*/ 	.word	0x0001c2f0
        /*0b0c*/ 	.word	0x00000004
        /*0b10*/ 	.word	0x00000000
        /*0b14*/ 	.short	0x010a
        /*0b16*/ 	.byte	0x3f
	.zero		1


	//   ....[80]....
        /*0b18*/ 	.word	0x0001c320
        /*0b1c*/ 	.word	0x00000003
        /*0b20*/ 	.word	0x00000000
        /*0b24*/ 	.short	0x010a
        /*0b26*/ 	.byte	0x3f
	.zero		1


	//   ....[81]....
        /*0b28*/ 	.word	0x0001c380
        /*0b2c*/ 	.word	0x00000046
        /*0b30*/ 	.word	0x00028c90
        /*0b34*/ 	.short	0x010a
        /*0b36*/ 	.byte	0x3f
	.zero		1


	//   ....[82]....
        /*0b38*/ 	.word	0x0001c3d0
        /*0b3c*/ 	.word	0x00000046
        /*0b40*/ 	.word	0x00028c90
        /*0b44*/ 	.short	0x010a
        /*0b46*/ 	.byte	0x3f
	.zero		1


	//   ....[83]....
        /*0b48*/ 	.word	0x0001c420
        /*0b4c*/ 	.word	0x00000046
        /*0b50*/ 	.word	0x00028c90
        /*0b54*/ 	.short	0x010a
        /*0b56*/ 	.byte	0x3f
	.zero		1


	//   ....[84]....
        /*0b58*/ 	.word	0x0001c470
        /*0b5c*/ 	.word	0x00000046
        /*0b60*/ 	.word	0x00028cb0
        /*0b64*/ 	.short	0x010a
        /*0b66*/ 	.byte	0x3f
	.zero		1


	//   ....[85]....
        /*0b68*/ 	.word	0x0001c4c0
        /*0b6c*/ 	.word	0x00000098
        /*0b70*/ 	.word	0x00028c50
        /*0b74*/ 	.short	0x010a
        /*0b76*/ 	.byte	0x3f
	.zero		1


	//   ....[86]....
        /*0b78*/ 	.word	0x0001c510
        /*0b7c*/ 	.word	0x00000000
        /*0b80*/ 	.word	0x00028c50
        /*0b84*/ 	.short	0x010a
        /*0b86*/ 	.byte	0x3f
	.zero		1


	//   ....[87]....
        /*0b88*/ 	.word	0x0001ca60
        /*0b8c*/ 	.word	0x00000002
        /*0b90*/ 	.word	0x00028c00
        /*0b94*/ 	.short	0x010a
        /*0b96*/ 	.byte	0x3f
	.zero		1


	//   ....[88]....
        /*0b98*/ 	.word	0x0001cfb0
        /*0b9c*/ 	.word	0x00000002
        /*0ba0*/ 	.word	0x00028c00
        /*0ba4*/ 	.short	0x010a
        /*0ba6*/ 	.byte	0x3f
	.zero		1


	//   ....[89]....
        /*0ba8*/ 	.word	0x0001d000
        /*0bac*/ 	.word	0x0000000e
        /*0bb0*/ 	.word	0x00028c30
        /*0bb4*/ 	.short	0x010a
        /*0bb6*/ 	.byte	0x3f
	.zero		1


	//   ....[90]....
        /*0bb8*/ 	.word	0x0001d050
        /*0bbc*/ 	.word	0x0000000e
        /*0bc0*/ 	.word	0x00028c50
        /*0bc4*/ 	.short	0x010a
        /*0bc6*/ 	.byte	0x3f
	.zero		1


	//   ....[91]....
        /*0bc8*/ 	.word	0x0001d0a0
        /*0bcc*/ 	.word	0x000000d4
        /*0bd0*/ 	.word	0x00028c30
        /*0bd4*/ 	.short	0x010a
        /*0bd6*/ 	.byte	0x3f
	.zero		1


	//   ....[92]....
        /*0bd8*/ 	.word	0x0001d0f0
        /*0bdc*/ 	.word	0x000000d4
        /*0be0*/ 	.word	0x00028c50
        /*0be4*/ 	.short	0x010a
        /*0be6*/ 	.byte	0x3f
	.zero		1


	//   ....[93]....
        /*0be8*/ 	.word	0x0001d140
        /*0bec*/ 	.word	0x000000cc
        /*0bf0*/ 	.word	0x00028c30
        /*0bf4*/ 	.short	0x010a
        /*0bf6*/ 	.byte	0x3f
	.zero		1


	//   ....[94]....
        /*0bf8*/ 	.word	0x0001d190
        /*0bfc*/ 	.word	0x000000cc
        /*0c00*/ 	.word	0x00028c50
        /*0c04*/ 	.short	0x010a
        /*0c06*/ 	.byte	0x3f
	.zero		1


	//   ....[95]....
        /*0c08*/ 	.word	0x0001d1e0
        /*0c0c*/ 	.word	0x000000ce
        /*0c10*/ 	.word	0x00028c30
        /*0c14*/ 	.short	0x010a
        /*0c16*/ 	.byte	0x3f
	.zero		1


	//   ....[96]....
        /*0c18*/ 	.word	0x0001d230
        /*0c1c*/ 	.word	0x000000ce
        /*0c20*/ 	.word	0x00028c50
        /*0c24*/ 	.short	0x010a
        /*0c26*/ 	.byte	0x3f
	.zero		1


	//   ....[97]....
        /*0c28*/ 	.word	0x0001d3d0
        /*0c2c*/ 	.word	0x00000007
        /*0c30*/ 	.word	0x00028c20
        /*0c34*/ 	.short	0x010a
        /*0c36*/ 	.byte	0x3f
	.zero		1


	//   ....[98]....
        /*0c38*/ 	.word	0x0001d420
        /*0c3c*/ 	.word	0x00000008
        /*0c40*/ 	.word	0x00028ca0
        /*0c44*/ 	.short	0x010a
        /*0c46*/ 	.byte	0x3f
	.zero		1


	//   ....[99]....
        /*0c48*/ 	.word	0x0001d470
        /*0c4c*/ 	.word	0x00000008
        /*0c50*/ 	.word	0x00028cc0
        /*0c54*/ 	.short	0x010a
        /*0c56*/ 	.byte	0x3f
	.zero		1


	//   ....[100]....
        /*0c58*/ 	.word	0x0001d4c0
        /*0c5c*/ 	.word	0x00000009
        /*0c60*/ 	.word	0x00028ca0
        /*0c64*/ 	.short	0x010a
        /*0c66*/ 	.byte	0x3f
	.zero		1


	//   ....[101]....
        /*0c68*/ 	.word	0x0001d510
        /*0c6c*/ 	.word	0x00000009
        /*0c70*/ 	.word	0x00028cc0
        /*0c74*/ 	.short	0x010a
        /*0c76*/ 	.byte	0x3f
	.zero		1


	//   ....[102]....
        /*0c78*/ 	.word	0x0001d6b0
        /*0c7c*/ 	.word	0x00000005
        /*0c80*/ 	.word	0x00028c40
        /*0c84*/ 	.short	0x010a
        /*0c86*/ 	.byte	0x3f
	.zero		1


	//   ....[103]....
        /*0c88*/ 	.word	0x0001d730
        /*0c8c*/ 	.word	0x00000005
        /*0c90*/ 	.word	0x00028c20
        /*0c94*/ 	.short	0x010a
        /*0c96*/ 	.byte	0x3f
	.zero		1


	//   ....[104]....
        /*0c98*/ 	.word	0x0001d780
        /*0c9c*/ 	.word	0x00000002
        /*0ca0*/ 	.word	0x00028c60
        /*0ca4*/ 	.short	0x010a
        /*0ca6*/ 	.byte	0x3f
	.zero		1


	//   ....[105]....
        /*0ca8*/ 	.word	0x0001d7d0
        /*0cac*/ 	.word	0x00000002
        /*0cb0*/ 	.word	0x00028c40
        /*0cb4*/ 	.short	0x010a
        /*0cb6*/ 	.byte	0x3f
	.zero		1


	//   ....[106]....
        /*0cb8*/ 	.word	0x0001d820
        /*0cbc*/ 	.word	0x00000002
        /*0cc0*/ 	.word	0x00028c60
        /*0cc4*/ 	.short	0x010a
        /*0cc6*/ 	.byte	0x3f
	.zero		1


	//   ....[107]....
        /*0cc8*/ 	.word	0x0001d870
        /*0ccc*/ 	.word	0x00000002
        /*0cd0*/ 	.word	0x00028c40
        /*0cd4*/ 	.short	0x010a
        /*0cd6*/ 	.byte	0x3f
	.zero		1


	//   ....[108]....
        /*0cd8*/ 	.word	0x0001d8c0
        /*0cdc*/ 	.word	0x00000002
        /*0ce0*/ 	.word	0x00028c60
        /*0ce4*/ 	.short	0x010a
        /*0ce6*/ 	.byte	0x3f
	.zero		1


	//   ....[109]....
        /*0ce8*/ 	.word	0x0001d910
        /*0cec*/ 	.word	0x00000002
        /*0cf0*/ 	.word	0x00028c40
        /*0cf4*/ 	.short	0x010a
        /*0cf6*/ 	.byte	0x3f
	.zero		1


	//   ....[110]....
        /*0cf8*/ 	.word	0x0001d960
        /*0cfc*/ 	.word	0x00000002
        /*0d00*/ 	.word	0x00028c60
        /*0d04*/ 	.short	0x010a
        /*0d06*/ 	.byte	0x3f
	.zero		1


	//   ....[111]....
        /*0d08*/ 	.word	0x0001e320
        /*0d0c*/ 	.word	0x00000000
        /*0d10*/ 	.word	0x00028c20
        /*0d14*/ 	.short	0x010a
        /*0d16*/ 	.byte	0x3f
	.zero		1


	//   ....[112]....
        /*0d18*/ 	.word	0x0001e4c0
        /*0d1c*/ 	.word	0x00000006
        /*0d20*/ 	.word	0x00000000
        /*0d24*/ 	.short	0x010a
        /*0d26*/ 	.byte	0x3f
	.zero		1


	//   ....[113]....
        /*0d28*/ 	.word	0x0001e510
        /*0d2c*/ 	.word	0x00000007
        /*0d30*/ 	.word	0x00000000
        /*0d34*/ 	.short	0x010a
        /*0d36*/ 	.byte	0x3f
	.zero		1


	//   ....[114]....
        /*0d38*/ 	.word	0x0001e560
        /*0d3c*/ 	.word	0x00000004
        /*0d40*/ 	.word	0x00000000
        /*0d44*/ 	.short	0x010a
        /*0d46*/ 	.byte	0x3f
	.zero		1


	//----- nvinfo : EIATTR_NUM_MBARRIERS
	.align		4
.L_887:
        /*0d48*/ 	.byte	0x03, 0x38
        /*0d4a*/ 	.short	0x0016


	//----- nvinfo : EIATTR_EXIT_INSTR_OFFSETS
	.align		4
        /*0d4c*/ 	.byte	0x04, 0x1c
        /*0d4e*/ 	.short	(.L_889 - .L_888)


	//   ....[0]....
.L_888:
        /*0d50*/ 	.word	0x0001c370


	//----- nvinfo : EIATTR_MAX_THREADS
	.align		4
.L_889:
        /*0d54*/ 	.byte	0x04, 0x05
        /*0d56*/ 	.short	(.L_891 - .L_890)
.L_890:
        /*0d58*/ 	.word	0x00000180
        /*0d5c*/ 	.word	0x00000001
        /*0d60*/ 	.word	0x00000001


	//----- nvinfo : EIATTR_CRS_STACK_SIZE
	.align		4
.L_891:
        /*0d64*/ 	.byte	0x04, 0x1e
        /*0d66*/ 	.short	(.L_893 - .L_892)
.L_892:
        /*0d68*/ 	.word	0x00000000


	//----- nvinfo : EIATTR_CBANK_PARAM_SIZE
	.align		4
.L_893:
        /*0d6c*/ 	.byte	0x03, 0x19
        /*0d6e*/ 	.short	0x0a70


	//----- nvinfo : EIATTR_PARAM_CBANK
	.align		4
        /*0d70*/ 	.byte	0x04, 0x0a
        /*0d72*/ 	.short	(.L_895 - .L_894)
	.align		4
.L_894:
        /*0d74*/ 	.word	index@(.nv.constant0._ZN7cutlass13device_kernelIN5flash11enable_sm90INS1_16FlashAttnFwdSm90INS1_25CollectiveMainloopFwdSm90ILi2EN4cute5tupleIJNS5_1CILi1EEES8_S8_EEENS6_IJNS7_ILi64EEESA_SA_EEELi512ENS_10bfloat16_tEfNS_4arch4Sm90ELb0ELb1ELb0ELb1ELb0ELb1ELb0ELb0ELb0ELb0ELb0ELb0EEENS1_21CollectiveEpilogueFwdINS6_IJSA_NS7_ILi512EEESA_EEES9_SC_SE_Li256ELb1ELb0ELb0ELb0EEENS1_36VarlenDynamicPersistentTileSchedulerILi64ELi64ELi256ELi32ELb0ELb0ELb1ELb1ELb0ELb1EEEEEEEEEvNT_6ParamsE)
        /*0d78*/ 	.short	0x0210
        /*0d7a*/ 	.short	0x0a70


	//----- nvinfo : EIATTR_SW_WAR
	.align		4
.L_895:
        /*0d7c*/ 	.byte	0x04, 0x36
        /*0d7e*/ 	.short	(.L_897 - .L_896)
.L_896:
        /*0d80*/ 	.word	0x00000008
.L_897:


//--------------------- .nv.info._ZN7cutlass13device_kernelIN5flash11enable_sm90INS1_16FlashAttnFwdSm90INS1_25CollectiveMainloopFwdSm90ILi2EN4cute5tupleIJNS5_1CILi1EEES8_S8_EEENS6_IJNS7_ILi64EEESA_SA_EEELi512ENS_10bfloat16_tEfNS_4arch4Sm90ELb0ELb1ELb0ELb1ELb0ELb0ELb1ELb0ELb0ELb0ELb0ELb0EEENS1_21CollectiveEpilogueFwdINS6_IJSA_NS7_ILi512EEESA_EEES9_SC_SE_Li256ELb1ELb0ELb0ELb0EEENS1_36VarlenDynamicPersistentTileSchedulerILi64ELi64ELi256ELi32ELb0ELb0ELb1ELb1ELb0ELb1EEEEEEEEEvNT_6ParamsE --------------------------
	.section	.nv.info._ZN7cutlass13device_kernelIN5flash11enable_sm90INS1_16FlashAttnFwdSm90INS1_25CollectiveMainloopFwdSm90ILi2EN4cute5tupleIJNS5_1CILi1EEES8_S8_EEENS6_IJNS7_ILi64EEESA_SA_EEELi512ENS_10bfloat16_tEfNS_4arch4Sm90ELb0ELb1ELb0ELb1ELb0ELb0ELb1ELb0ELb0ELb0ELb0ELb0EEENS1_21CollectiveEpilogueFwdINS6_IJSA_NS7_ILi512EEESA_EEES9_SC_SE_Li256ELb1ELb0ELb0ELb0EEENS1_36VarlenDynamicPersistentTileSchedulerILi64ELi64ELi256ELi32ELb0ELb0ELb1ELb1ELb0ELb1EEEEEEEEEvNT_6ParamsE,"",@"SHT_CUDA_INFO"
	.sectionflags	@""
	.align	4


	//----- nvinfo : EIATTR_CUDA_API_VERSION
	.align		4
        /*0000*/ 	.byte	0x04, 0x37
        /*0002*/ 	.short	(.L_899 - .L_898)
.L_898:
        /*0004*/ 	.word	0x00000082


	//----- nvinfo : EIATTR_KPARAM_INFO
	.align		4
.L_899:
        /*0008*/ 	.byte	0x04, 0x17
        /*000a*/ 	.short	(.L_901 - .L_900)
.L_900:
        /*000c*/ 	.word	0x00000000
        /*0010*/ 	.short	0x0000
        /*0012*/ 	.short	0x0070
        /*0014*/ 	.byte	0x00, 0xf0, 0x01, 0x2c


	//----- nvinfo : EIATTR_SPARSE_MMA_MASK
	.align		4
.L_901:
        /*0018*/ 	.byte	0x03, 0x50
        /*001a*/ 	.short	0x0000


	//----- nvinfo : EIATTR_MAXREG_COUNT
	.align		4
        /*001c*/ 	.byte	0x03, 0x1b
        /*001e*/ 	.short	0x00a8


	//----- nvinfo : EIATTR_NUM_BARRIERS
	.align		4
        /*0020*/ 	.byte	0x02, 0x4c
        /*0022*/ 	.byte	0x10
	.zero		1


	//----- nvinfo : EIATTR_EXTERNS
	.align		4
        /*0024*/ 	.byte	0x04, 0x0f
        /*0026*/ 	.short	(.L_903 - .L_902)


	//   ....[0]....
	.align		4
.L_902:
        /*0028*/ 	.word	index@(__assertfail)


	//----- nvinfo : EIATTR_ANNOTATIONS
	.align		4
.L_903:
        /*002c*/ 	.byte	0x04, 0x55
        /*002e*/ 	.short	(.L_905 - .L_904)


	//   ....[0]....
.L_904:
        /* <DEDUP_REMOVED lines=31> */


	//----- nvinfo : EIATTR_MERCURY_ISA_VERSION
	.align		4
.L_905:
        /*0210*/ 	.byte	0x03, 0x5f
        /*0212*/ 	.short	0x0101


	//----- nvinfo : EIATTR_UNUSED_LOAD_BYTE_OFFSET
	.align		4
        /*0214*/ 	.byte	0x04, 0x44
        /*0216*/ 	.short	(.L_907 - .L_906)


	//   ....[0]....
.L_906:
        /*0218*/ 	.word	0x00000a90
        /*021c*/ 	.word	0x0000fff0


	//   ....[1]....
        /*0220*/ 	.word	0x00010be0
        /*0224*/ 	.word	0x0000fff0


	//----- nvinfo : EIATTR_INT_WARP_WIDE_INSTR_OFFSETS
	.align		4
.L_907:
        /*0228*/ 	.byte	0x04, 0x31
        /*022a*/ 	.short	(.L_909 - .L_908)


	//   ....[0]....
.L_908:
        /*022c*/ 	.word	0x00000190


	//   ....[1]....
        /*0230*/ 	.word	0x000001d0


	//   ....[2]....
        /*0234*/ 	.word	0x00000240


	//   ....[3]....
        /*0238*/ 	.word	0x000002b0


	//   ....[4]....
        /*023c*/ 	.word	0x000149c0


	//   ....[5]....
        /*0240*/ 	.word	0x00014a80


	//   ....[6]....
        /*0244*/ 	.word	0x00014f90


	//   ....[7]....
        /*0248*/ 	.word	0x00015010


	//   ....[8]....
        /*024c*/ 	.word	0x00017c40


	//   ....[9]....
        /*0250*/ 	.word	0x00017d00


	//----- nvinfo : EIATTR_COOP_GROUP_MASK_REGIDS
	.align		4
.L_909:
        /*0254*/ 	.byte	0x04, 0x29
        /*0256*/ 	.short	(.L_911 - .L_910)


	//   ....[0]....
.L_910:
        /*0258*/ 	.word	0xffffffff


	//   ....[1]....
        /*025c*/ 	.word	0xffffffff


	//   ....[2]....
        /*0260*/ 	.word	0xffffffff


	//   ....[3]....
        /*0264*/ 	.word	0xffffffff


	//   ....[4]....
        /*0268*/ 	.word	0xffffffff


	//   ....[5]....
        /*026c*/ 	.word	0xffffffff


	//   ....[6]....
        /*0270*/ 	.word	0xffffffff


	//   ....[7]....
        /*0274*/ 	.word	0xffffffff


	//   ....[8]....
        /*0278*/ 	.word	0xffffffff


	//   ....[9]....
        /*027c*/ 	.word	0xffffffff


	//   ....[10]....
        /*0280*/ 	.word	0xffffffff


	//   ....[11]....
        /*0284*/ 	.word	0xffffffff


	//   ....[12]....
        /*0288*/ 	.word	0xffffffff


	//   ....[13]....
        /*028c*/ 	.word	0xffffffff


	//   ....[14]....
        /*0290*/ 	.word	0xffffffff


	//   ....[15]....
        /*0294*/ 	.word	0xffffffff


	//   ....[16]....
        /*0298*/ 	.word	0xffffffff


	//   ....[17]....
        /*029c*/ 	.word	0xffffffff


	//   ....[18]....
        /*02a0*/ 	.word	0xffffffff


	//   ....[19]....
        /*02a4*/ 	.word	0xffffffff


	//   ....[20]....
        /*02a8*/ 	.word	0xffffffff


	//   ....[21]....
        /*02ac*/ 	.word	0xffffffff


	//   ....[22]....
        /*02b0*/ 	.word	0xffffffff


	//   ....[23]....
        /*02b4*/ 	.word	0xffffffff


	//   ....[24]....
        /*02b8*/ 	.word	0xffffffff


	//   ....[25]....
        /*02bc*/ 	.word	0xffffffff


	//   ....[26]....
        /*02c0*/ 	.word	0xffffffff


	//   ....[27]....
        /*02c4*/ 	.word	0xffffffff


	//   ....[28]....
        /*02c8*/ 	.word	0xffffffff


	//   ....[29]....
        /*02cc*/ 	.word	0xffffffff


	//   ....[30]....
        /*02d0*/ 	.word	0xffffffff


	//   ....[31]....
        /*02d4*/ 	.word	0xffffffff


	//   ....[32]....
        /*02d8*/ 	.word	0xffffffff


	//   ....[33]....
        /*02dc*/ 	.word	0xffffffff


	//   ....[34]....
        /*02e0*/ 	.word	0xffffffff


	//   ....[35]....
        /*02e4*/ 	.word	0xffffffff


	//   ....[36]....
        /*02e8*/ 	.word	0xffffffff


	//   ....[37]....
        /*02ec*/ 	.word	0xffffffff


	//   ....[38]....
        /*02f0*/ 	.word	0xffffffff


	//   ....[39]....
        /*02f4*/ 	.word	0xffffffff


	//   ....[40]....
        /*02f8*/ 	.word	0xffffffff


	//   ....[41]....
        /*02fc*/ 	.word	0xffffffff


	//   ....[42]....
        /*0300*/ 	.word	0xffffffff


	//   ....[43]....
        /*0304*/ 	.word	0xffffffff


	//   ....[44]....
        /*0308*/ 	.word	0xffffffff


	//   ....[45]....
        /*030c*/ 	.word	0xffffffff


	//   ....[46]....
        /*0310*/ 	.word	0xffffffff


	//   ....[47]....
        /*0314*/ 	.word	0xffffffff


	//   ....[48]....
        /*0318*/ 	.word	0xffffffff


	//   ....[49]....
        /*031c*/ 	.word	0xffffffff


	//   ....[50]....
        /*0320*/ 	.word	0xffffffff


	//   ....[51]....
        /*0324*/ 	.word	0xffffffff


	//   ....[52]....
        /*0328*/ 	.word	0xffffffff


	//   ....[53]....
        /*032c*/ 	.word	0xffffffff


	//   ....[54]....
        /*0330*/ 	.word	0xffffffff


	//   ....[55]....
        /*0334*/ 	.word	0xffffffff


	//   ....[56]....
        /*0338*/ 	.word	0xffffffff


	//   ....[57]....
        /*033c*/ 	.word	0xffffffff


	//   ....[58]....
        /*0340*/ 	.word	0xffffffff


	//   ....[59]....
        /*0344*/ 	.word	0xffffffff


	//   ....[60]....
        /*0348*/ 	.word	0xffffffff


	//   ....[61]....
        /*034c*/ 	.word	0xffffffff


	//   ....[62]....
        /*0350*/ 	.word	0xffffffff


	//   ....[63]....
        /*0354*/ 	.word	0xffffffff


	//   ....[64]....
        /*0358*/ 	.word	0xffffffff


	//   ....[65]....
        /*035c*/ 	.word	0xffffffff


	//   ....[66]....
        /*0360*/ 	.word	0xffffffff


	//   ....[67]....
        /*0364*/ 	.word	0xffffffff


	//   ....[68]....
        /*0368*/ 	.word	0xffffffff


	//   ....[69]....
        /*036c*/ 	.word	0xffffffff


	//   ....[70]....
        /*0370*/ 	.word	0xffffffff


	//   ....[71]....
        /*0374*/ 	.word	0xffffffff


	//   ....[72]....
        /*0378*/ 	.word	0x0500000f


	//   ....[73]....
        /*037c*/ 	.word	0x0500000f


	//   ....[74]....
        /*0380*/ 	.word	0x0500000f


	//   ....[75]....
        /*0384*/ 	.word	0x0500000f


	//   ....[76]....
        /*0388*/ 	.word	0x0500000f


	//   ....[77]....
        /*038c*/ 	.word	0x0500000f


	//   ....[78]....
        /*0390*/ 	.word	0x0500000f


	//   ....[79]....
        /*0394*/ 	.word	0x0500000f


	//   ....[80]....
        /*0398*/ 	.word	0x0500000f


	//   ....[81]....
        /*039c*/ 	.word	0x0500000f


	//   ....[82]....
        /*03a0*/ 	.word	0x0500000f


	//   ....[83]....
        /*03a4*/ 	.word	0x0500000f


	//   ....[84]....
        /*03a8*/ 	.word	0x0500000f


	//   ....[85]....
        /*03ac*/ 	.word	0x0500000f


	//   ....[86]....
        /*03b0*/ 	.word	0x0500000f


	//   ....[87]....
        /*03b4*/ 	.word	0x0500000f


	//   ....[88]....
        /*03b8*/ 	.word	0x0500000f


	//   ....[89]....
        /*03bc*/ 	.word	0x0500000f


	//   ....[90]....
        /*03c0*/ 	.word	0x0500000f


	//----- nvinfo : EIATTR_COOP_GROUP_INSTR_OFFSETS
	.align		4
.L_911:
        /*03c4*/ 	.byte	0x04, 0x28
        /*03c6*/ 	.short	(.L_913 - .L_912)


	//   ....[0]....
.L_912:
        /*03c8*/ 	.word	0x00000060


	//   ....[1]....
        /*03cc*/ 	.word	0x000001a0


	//   ....[2]....
        /*03d0*/ 	.word	0x000001e0


	//   ....[3]....
        /*03d4*/ 	.word	0x000003f0


	//   ....[4]....
        /*03d8*/ 	.word	0x00000550


	//   ....[5]....
        /*03dc*/ 	.word	0x00000670


	//   ....[6]....
        /*03e0*/ 	.word	0x000007d0


	//   ....[7]....
        /*03e4*/ 	.word	0x00001b10


	//   ....[8]....
        /*03e8*/ 	.word	0x000039e0


	//   ....[9]....
        /*03ec*/ 	.word	0x000041c0


	//   ....[10]....
        /*03f0*/ 	.word	0x00005da0


	//   ....[11]....
        /*03f4*/ 	.word	0x00005f30


	//   ....[12]....
        /*03f8*/ 	.word	0x000061f0


	//   ....[13]....
        /*03fc*/ 	.word	0x00006290


	//   ....[14]....
        /*0400*/ 	.word	0x00006a90


	//   ....[15]....
        /*0404*/ 	.word	0x000070f0


	//   ....[16]....
        /*0408*/ 	.word	0x00008a30


	//   ....[17]....
        /*040c*/ 	.word	0x00008b30


	//   ....[18]....
        /*0410*/ 	.word	0x00008eb0


	//   ....[19]....
        /*0414*/ 	.word	0x00008f40


	//   ....[20]....
        /*0418*/ 	.word	0x0000a060


	//   ....[21]....
        /*041c*/ 	.word	0x0000a740


	//   ....[22]....
        /*0420*/ 	.word	0x0000b820


	//   ....[23]....
        /*0424*/ 	.word	0x0000b850


	//   ....[24]....
        /*0428*/ 	.word	0x0000bb40


	//   ....[25]....
        /*042c*/ 	.word	0x0000bd10


	//   ....[26]....
        /*0430*/ 	.word	0x0000cc40


	//   ....[27]....
        /*0434*/ 	.word	0x0000d190


	//   ....[28]....
        /*0438*/ 	.word	0x0000ea70


	//   ....[29]....
        /*043c*/ 	.word	0x0000eb70


	//   ....[30]....
        /*0440*/ 	.word	0x0000ef20


	//   ....[31]....
        /*0444*/ 	.word	0x0000ef90


	//   ....[32]....
        /*0448*/ 	.word	0x000100a0


	//   ....[33]....
        /*044c*/ 	.word	0x000100e0


	//   ....[34]....
        /*0450*/ 	.word	0x00010110


	//   ....[35]....
        /*0454*/ 	.word	0x000101a0


	//   ....[36]....
        /*0458*/ 	.word	0x000101b0


	//   ....[37]....
        /*045c*/ 	.word	0x00011bc0


	//   ....[38]....
        /*0460*/ 	.word	0x00013470


	//   ....[39]....
        /*0464*/ 	.word	0x00013600


	//   ....[40]....
        /*0468*/ 	.word	0x00013630


	//   ....[41]....
        /*046c*/ 	.word	0x00013670


	//   ....[42]....
        /*0470*/ 	.word	0x000136e0


	//   ....[43]....
        /*0474*/ 	.word	0x00013740


	//   ....[44]....
        /*0478*/ 	.word	0x00013780


	//   ....[45]....
        /*047c*/ 	.word	0x00013930


	//   ....[46]....
        /*0480*/ 	.word	0x00013990


	//   ....[47]....
        /*0484*/ 	.word	0x000139d0


	//   ....[48]....
        /*0488*/ 	.word	0x00013a10


	//   ....[49]....
        /*048c*/ 	.word	0x00013a40


	//   ....[50]....
        /*0490*/ 	.word	0x00013a70


	//   ....[51]....
        /*0494*/ 	.word	0x00013b10


	//   ....[52]....
        /*0498*/ 	.word	0x00013b70


	//   ....[53]....
        /*049c*/ 	.word	0x00013c00


	//   ....[54]....
        /*04a0*/ 	.word	0x00017d90


	//   ....[55]....
        /*04a4*/ 	.word	0x00017da0


	//   ....[56]....
        /*04a8*/ 	.word	0x00017ec0


	//   ....[57]....
        /*04ac*/ 	.word	0x00017f20


	//   ....[58]....
        /*04b0*/ 	.word	0x00017f60


	//   ....[59]....
        /*04b4*/ 	.word	0x00017fa0


	//   ....[60]....
        /*04b8*/ 	.word	0x00017fd0


	//   ....[61]....
        /*04bc*/ 	.word	0x00018000


	//   ....[62]....
        /*04c0*/ 	.word	0x000181a0


	//   ....[63]....
        /*04c4*/ 	.word	0x00018200


	//   ....[64]....
        /*04c8*/ 	.word	0x00018240


	//   ....[65]....
        /*04cc*/ 	.word	0x00018280


	//   ....[66]....
        /*04d0*/ 	.word	0x000182b0


	//   ....[67]....
        /*04d4*/ 	.word	0x000182e0


	//   ....[68]....
        /*04d8*/ 	.word	0x000183a0


	//   ....[69]....
        /*04dc*/ 	.word	0x000183c0


	//   ....[70]....
        /*04e0*/ 	.word	0x00018430


	//   ....[71]....
        /*04e4*/ 	.word	0x00018ad0


	//   ....[72]....
        /*04e8*/ 	.word	0x000191b0


	//   ....[73]....
        /*04ec*/ 	.word	0x000195d0


	//   ....[74]....
        /*04f0*/ 	.word	0x00019660


	//   ....[75]....
        /*04f4*/ 	.word	0x00019700


	//   ....[76]....
        /*04f8*/ 	.word	0x000197b0


	//   ....[77]....
        /*04fc*/ 	.word	0x00019830


	//   ....[78]....
        /*0500*/ 	.word	0x000198b0


	//   ....[79]....
        /*0504*/ 	.word	0x00019930


	//   ....[80]....
        /*0508*/ 	.word	0x000199b0


	//   ....[81]....
        /*050c*/ 	.word	0x00019a40


	//   ....[82]....
        /*0510*/ 	.word	0x00019af0


	//   ....[83]....
        /*0514*/ 	.word	0x00019b70


	//   ....[84]....
        /*0518*/ 	.word	0x00019bf0


	//   ....[85]....
        /*051c*/ 	.word	0x00019c70


	//   ....[86]....
        /*0520*/ 	.word	0x00019cf0


	//   ....[87]....
        /*0524*/ 	.word	0x00019d60


	//   ....[88]....
        /*0528*/ 	.word	0x00019e00


	//   ....[89]....
        /*052c*/ 	.word	0x00019e90


	//   ....[90]....
        /*0530*/ 	.word	0x00019fc0


	//----- nvinfo : EIATTR_REG_RECONFIG
	.align		4
.L_913:
        /*0534*/ 	.byte	0x01, 0x54
	.zero		2


	//----- nvinfo : EIATTR_SYSCALL_OFFSETS
	.align		4
        /*0538*/ 	.byte	0x04, 0x46
        /*053a*/ 	.short	(.L_915 - .L_914)


	//   ....[0]....
.L_914:
        /*053c*/ 	.word	0x00003bb0


	//   ....[1]....
        /*0540*/ 	.word	0x00014c10


	//   ....[2]....
        /*0544*/ 	.word	0x00014d50


	//   ....[3]....
        /*0548*/ 	.word	0x00014e50


	//----- nvinfo : EIATTR_MBARRIER_INSTR_OFFSETS
	.align		4
.L_915:
        /*054c*/ 	.byte	0x04, 0x39
        /*054e*/ 	.short	(.L_917 - .L_916)


	//   ....[0]....
.L_916:
        /*0550*/ 	.word	0x000002d0
        /*0554*/ 	.word	0x000000ff
        /*0558*/ 	.word	0x00038800
        /*055c*/ 	.short	0x0100
        /*055e*/ 	.byte	0x08
	.zero		1


	//   ....[1]....
        /*0560*/ 	.word	0x000002e0
        /*0564*/ 	.word	0x000000ff
        /*0568*/ 	.word	0x00038810
        /*056c*/ 	.short	0x0100
        /*056e*/ 	.byte	0x08
	.zero		1


	//   ....[2]....
        /*0570*/ 	.word	0x000002f0
        /*0574*/ 	.word	0x000000ff
        /*0578*/ 	.word	0x00038820
        /*057c*/ 	.short	0x0100
        /*057e*/ 	.byte	0x08
	.zero		1


	//   ....[3]....
        /*0580*/ 	.word	0x000003a0
        /*0584*/ 	.word	0x000000ff
        /*0588*/ 	.word	0x00038830
        /*058c*/ 	.short	0x0100
        /*058e*/ 	.byte	0x06
	.zero		1


	//   ....[4]....
        /*0590*/ 	.word	0x000003b0
        /*0594*/ 	.word	0x000000ff
        /*0598*/ 	.word	0x00038840
        /*059c*/ 	.short	0x0100
        /*059e*/ 	.byte	0x06
	.zero		1


	//   ....[5]....
        /*05a0*/ 	.word	0x000003c0
        /*05a4*/ 	.word	0x000000ff
        /*05a8*/ 	.word	0x00038838
        /*05ac*/ 	.short	0x0100
        /*05ae*/ 	.byte	0x06
	.zero		1


	//   ....[6]....
        /*05b0*/ 	.word	0x000003d0
        /*05b4*/ 	.word	0x000000ff
        /*05b8*/ 	.word	0x00038848
        /*05bc*/ 	.short	0x0100
        /*05be*/ 	.byte	0x06
	.zero		1


	//   ....[7]....
        /*05c0*/ 	.word	0x00000500
        /*05c4*/ 	.word	0x000000ff
        /*05c8*/ 	.word	0x00038850
        /*05cc*/ 	.short	0x0100
        /*05ce*/ 	.byte	0x08
	.zero		1


	//   ....[8]....
        /*05d0*/ 	.word	0x00000510
        /*05d4*/ 	.word	0x000000ff
        /*05d8*/ 	.word	0x00038860
        /*05dc*/ 	.short	0x0100
        /*05de*/ 	.byte	0x08
	.zero		1


	//   ....[9]....
        /*05e0*/ 	.word	0x00000520
        /*05e4*/ 	.word	0x000000ff
        /*05e8*/ 	.word	0x00038858
        /*05ec*/ 	.short	0x0100
        /*05ee*/ 	.byte	0x08
	.zero		1


	//   ....[10]....
        /*05f0*/ 	.word	0x00000530
        /*05f4*/ 	.word	0x000000ff
        /*05f8*/ 	.word	0x00038868
        /*05fc*/ 	.short	0x0100
        /*05fe*/ 	.byte	0x08
	.zero		1


	//   ....[11]....
        /*0600*/ 	.word	0x00000620
        /*0604*/ 	.word	0x000000ff
        /*0608*/ 	.word	0x00038870
        /*060c*/ 	.short	0x0100
        /*060e*/ 	.byte	0x06
	.zero		1


	//   ....[12]....
        /*0610*/ 	.word	0x00000630
        /*0614*/ 	.word	0x000000ff
        /*0618*/ 	.word	0x00038880
        /*061c*/ 	.short	0x0100
        /*061e*/ 	.byte	0x06
	.zero		1


	//   ....[13]....
        /*0620*/ 	.word	0x00000640
        /*0624*/ 	.word	0x000000ff
        /*0628*/ 	.word	0x00038878
        /*062c*/ 	.short	0x0100
        /*062e*/ 	.byte	0x06
	.zero		1


	//   ....[14]....
        /*0630*/ 	.word	0x00000650
        /*0634*/ 	.word	0x000000ff
        /*0638*/ 	.word	0x00038888
        /*063c*/ 	.short	0x0100
        /*063e*/ 	.byte	0x06
	.zero		1


	//   ....[15]....
        /*0640*/ 	.word	0x00000780
        /*0644*/ 	.word	0x000000ff
        /*0648*/ 	.word	0x00038890
        /*064c*/ 	.short	0x0100
        /*064e*/ 	.byte	0x08
	.zero		1


	//   ....[16]....
        /*0650*/ 	.word	0x00000790
        /*0654*/ 	.word	0x000000ff
        /*0658*/ 	.word	0x000388a0
        /*065c*/ 	.short	0x0100
        /*065e*/ 	.byte	0x08
	.zero		1


	//   ....[17]....
        /*0660*/ 	.word	0x000007a0
        /*0664*/ 	.word	0x000000ff
        /*0668*/ 	.word	0x00038898
        /*066c*/ 	.short	0x0100
        /*066e*/ 	.byte	0x08
	.zero		1


	//   ....[18]....
        /*0670*/ 	.word	0x000007b0
        /*0674*/ 	.word	0x000000ff
        /*0678*/ 	.word	0x000388a8
        /*067c*/ 	.short	0x0100
        /*067e*/ 	.byte	0x08
	.zero		1


	//   ....[19]....
        /*0680*/ 	.word	0x000008e0
        /*0684*/ 	.word	0x000000ff
        /*0688*/ 	.word	0x000388b0
        /*068c*/ 	.short	0x0100
        /*068e*/ 	.byte	0x08
	.zero		1


	//   ....[20]....
        /*0690*/ 	.word	0x000008f0
        /*0694*/ 	.word	0x000000ff
        /*0698*/ 	.word	0x000388c0
        /*069c*/ 	.short	0x0100
        /*069e*/ 	.byte	0x08
	.zero		1


	//   ....[21]....
        /*06a0*/ 	.word	0x00000900
        /*06a4*/ 	.word	0x000000ff
        /*06a8*/ 	.word	0x000388b8
        /*06ac*/ 	.short	0x0100
        /*06ae*/ 	.byte	0x08
	.zero		1


	//   ....[22]....
        /*06b0*/ 	.word	0x00000910
        /*06b4*/ 	.word	0x000000ff
        /*06b8*/ 	.word	0x000388c8
        /*06bc*/ 	.short	0x0100
        /*06be*/ 	.byte	0x08
	.zero		1


	//   ....[23]....
        /*06c0*/ 	.word	0x00001e80
        /*06c4*/ 	.word	0x00000000
        /*06c8*/ 	.word	0x00000000
        /*06cc*/ 	.short	0x0101
        /*06ce*/ 	.byte	0x3f
	.zero		1


	//   ....[24]....
        /*06d0*/ 	.word	0x00002930
        /*06d4*/ 	.word	0x00000000
        /*06d8*/ 	.word	0x00000000
        /*06dc*/ 	.short	0x0101
        /*06de*/ 	.byte	0x3f
	.zero		1


	//   ....[25]....
        /*06e0*/ 	.word	0x00003c10
        /*06e4*/ 	.word	0x000000ff
        /*06e8*/ 	.word	0x00038800
        /*06ec*/ 	.short	0x010a
        /*06ee*/ 	.byte	0x25
	.zero		1


	//   ....[26]....
        /*06f0*/ 	.word	0x00003c80
        /*06f4*/ 	.word	0x00000004
        /*06f8*/ 	.word	0x00038830
        /*06fc*/ 	.short	0x010a
        /*06fe*/ 	.byte	0x3f
	.zero		1


	//   ....[27]....
        /*0700*/ 	.word	0x00003cc0
        /*0704*/ 	.word	0x00000004
        /*0708*/ 	.word	0x00038830
        /*070c*/ 	.short	0x010a
        /*070e*/ 	.byte	0x3f
	.zero		1


	//   ....[28]....
        /*0710*/ 	.word	0x00003f40
        /*0714*/ 	.word	0x000000ff
        /*0718*/ 	.word	0x00038810
        /*071c*/ 	.short	0x010a
        /*071e*/ 	.byte	0x25
	.zero		1


	//   ....[29]....
        /*0720*/ 	.word	0x00003f80
        /*0724*/ 	.word	0x00000004
        /*0728*/ 	.word	0x00038850
        /*072c*/ 	.short	0x010a
        /*072e*/ 	.byte	0x3f
	.zero		1


	//   ....[30]....
        /*0730*/ 	.word	0x00003fc0
        /*0734*/ 	.word	0x00000004
        /*0738*/ 	.word	0x00038850
        /*073c*/ 	.short	0x010a
        /*073e*/ 	.byte	0x3f
	.zero		1


	//   ....[31]....
        /*0740*/ 	.word	0x00005250
        /*0744*/ 	.word	0x00000000
        /*0748*/ 	.word	0x00000000
        /*074c*/ 	.short	0x0101
        /*074e*/ 	.byte	0x3f
	.zero		1


	//   ....[32]....
        /*0750*/ 	.word	0x00006ab0
        /*0754*/ 	.word	0x00000004
        /*0758*/ 	.word	0x00000000
        /*075c*/ 	.short	0x0101
        /*075e*/ 	.byte	0x3f
	.zero		1


	//   ....[33]....
        /*0760*/ 	.word	0x00006d40
        /*0764*/ 	.word	0x000000ff
        /*0768*/ 	.word	0x00038830
        /*076c*/ 	.short	0x010a
        /*076e*/ 	.byte	0x07
	.zero		1


	//   ....[34]....
        /*0770*/ 	.word	0x00006d80
        /*0774*/ 	.word	0x000000ff
        /*0778*/ 	.word	0x00038830
        /*077c*/ 	.short	0x010a
        /*077e*/ 	.byte	0x07
	.zero		1


	//   ....[35]....
        /*0780*/ 	.word	0x00006fa0
        /*0784*/ 	.word	0x000000ff
        /*0788*/ 	.word	0x00038850
        /*078c*/ 	.short	0x010a
        /*078e*/ 	.byte	0x07
	.zero		1


	//   ....[36]....
        /*0790*/ 	.word	0x00006fe0
        /*0794*/ 	.word	0x000000ff
        /*0798*/ 	.word	0x00038850
        /*079c*/ 	.short	0x010a
        /*079e*/ 	.byte	0x07
	.zero		1


	//   ....[37]....
        /*07a0*/ 	.word	0x00008180
        /*07a4*/ 	.word	0x0000000c
        /*07a8*/ 	.word	0x00000000
        /*07ac*/ 	.short	0x0101
        /*07ae*/ 	.byte	0x3f
	.zero		1


	//   ....[38]....
        /*07b0*/ 	.word	0x0000a080
        /*07b4*/ 	.word	0x00000009
        /*07b8*/ 	.word	0x00000000
        /*07bc*/ 	.short	0x0101
        /*07be*/ 	.byte	0x3f
	.zero		1


	//   ....[39]....
        /*07c0*/ 	.word	0x0000a3a0
        /*07c4*/ 	.word	0x000000ff
        /*07c8*/ 	.word	0x00038830
        /*07cc*/ 	.short	0x010a
        /*07ce*/ 	.byte	0x06
	.zero		1


	//   ....[40]....
        /*07d0*/ 	.word	0x0000a3e0
        /*07d4*/ 	.word	0x000000ff
        /*07d8*/ 	.word	0x00038830
        /*07dc*/ 	.short	0x010a
        /*07de*/ 	.byte	0x06
	.zero		1


	//   ....[41]....
        /*07e0*/ 	.word	0x0000a600
        /*07e4*/ 	.word	0x000000ff
        /*07e8*/ 	.word	0x00038850
        /*07ec*/ 	.short	0x010a
        /*07ee*/ 	.byte	0x06
	.zero		1


	//   ....[42]....
        /*07f0*/ 	.word	0x0000a640
        /*07f4*/ 	.word	0x000000ff
        /*07f8*/ 	.word	0x00038850
        /*07fc*/ 	.short	0x010a
        /*07fe*/ 	.byte	0x06
	.zero		1


	//   ....[43]....
        /*0800*/ 	.word	0x0000c080
        /*0804*/ 	.word	0x00000098
        /*0808*/ 	.word	0x00000000
        /*080c*/ 	.short	0x0101
        /*080e*/ 	.byte	0x3f
	.zero		1


	//   ....[44]....
        /*0810*/ 	.word	0x0000cc60
        /*0814*/ 	.word	0x000000b3
        /*0818*/ 	.word	0x00000000
        /*081c*/ 	.short	0x0101
        /*081e*/ 	.byte	0x3f
	.zero		1


	//   ....[45]....
        /*0820*/ 	.word	0x0000cdc0
        /*0824*/ 	.word	0x000000ff
        /*0828*/ 	.word	0x00038830
        /*082c*/ 	.short	0x010a
        /*082e*/ 	.byte	0x07
	.zero		1


	//   ....[46]....
        /*0830*/ 	.word	0x0000ce00
        /*0834*/ 	.word	0x000000ff
        /*0838*/ 	.word	0x00038830
        /*083c*/ 	.short	0x010a
        /*083e*/ 	.byte	0x07
	.zero		1


	//   ....[47]....
        /*0840*/ 	.word	0x0000d020
        /*0844*/ 	.word	0x000000ff
        /*0848*/ 	.word	0x00038850
        /*084c*/ 	.short	0x010a
        /*084e*/ 	.byte	0x07
	.zero		1


	//   ....[48]....
        /*0850*/ 	.word	0x0000d060
        /*0854*/ 	.word	0x000000ff
        /*0858*/ 	.word	0x00038850
        /*085c*/ 	.short	0x010a
        /*085e*/ 	.byte	0x07
	.zero		1


	//   ....[49]....
        /*0860*/ 	.word	0x0000e1f0
        /*0864*/ 	.word	0x00000008
        /*0868*/ 	.word	0x00000000
        /*086c*/ 	.short	0x0101
        /*086e*/ 	.byte	0x3f
	.zero		1


	//   ....[50]....
        /*0870*/ 	.word	0x000100c0
        /*0874*/ 	.word	0x0000000a
        /*0878*/ 	.word	0x00000000
        /*087c*/ 	.short	0x0101
        /*087e*/ 	.byte	0x3f
	.zero		1


	//   ....[51]....
        /*0880*/ 	.word	0x00012530
        /*0884*/ 	.word	0x000000ff
        /*0888*/ 	.word	0x00000000
        /*088c*/ 	.short	0x0101
        /*088e*/ 	.byte	0x04
	.zero		1


	//   ....[52]....
        /*0890*/ 	.word	0x00015380
        /*0894*/ 	.word	0x00000009
        /*0898*/ 	.word	0x00038840
        /*089c*/ 	.short	0x010a
        /*089e*/ 	.byte	0x3f
	.zero		1


	//   ....[53]....
        /*08a0*/ 	.word	0x00015b70
        /*08a4*/ 	.word	0x0000000b
        /*08a8*/ 	.word	0x00038820
        /*08ac*/ 	.short	0x010a
        /*08ae*/ 	.byte	0x3f
	.zero		1


	//   ....[54]....
        /*08b0*/ 	.word	0x00015c40
        /*08b4*/ 	.word	0x00000006
        /*08b8*/ 	.word	0x00038860
        /*08bc*/ 	.short	0x010a
        /*08be*/ 	.byte	0x3f
	.zero		1


	//   ....[55]....
        /*08c0*/ 	.word	0x000163f0
        /*08c4*/ 	.word	0x00000002
        /*08c8*/ 	.word	0x00038840
        /*08cc*/ 	.short	0x010a
        /*08ce*/ 	.byte	0x3f
	.zero		1


	//   ....[56]....
        /*08d0*/ 	.word	0x00016600
        /*08d4*/ 	.word	0x00000002
        /*08d8*/ 	.word	0x00038860
        /*08dc*/ 	.short	0x010a
        /*08de*/ 	.byte	0x3f
	.zero		1


	//   ....[57]....
        /*08e0*/ 	.word	0x00016cd0
        /*08e4*/ 	.word	0x00000002
        /*08e8*/ 	.word	0x00038840
        /*08ec*/ 	.short	0x010a
        /*08ee*/ 	.byte	0x3f
	.zero		1


	//   ....[58]....
        /*08f0*/ 	.word	0x00016ed0
        /*08f4*/ 	.word	0x00000002
        /*08f8*/ 	.word	0x00038860
        /*08fc*/ 	.short	0x010a
        /*08fe*/ 	.byte	0x3f
	.zero		1


	//   ....[59]....
        /*0900*/ 	.word	0x00017510
        /*0904*/ 	.word	0x00000002
        /*0908*/ 	.word	0x00038840
        /*090c*/ 	.short	0x010a
        /*090e*/ 	.byte	0x3f
	.zero		1


	//   ....[60]....
        /*0910*/ 	.word	0x00017720
        /*0914*/ 	.word	0x00000002
        /*0918*/ 	.word	0x00038860
        /*091c*/ 	.short	0x010a
        /*091e*/ 	.byte	0x3f
	.zero		1


	//   ....[61]....
        /*0920*/ 	.word	0x00018a60
        /*0924*/ 	.word	0x00000000
        /*0928*/ 	.word	0x00038820
        /*092c*/ 	.short	0x010a
        /*092e*/ 	.byte	0x3f
	.zero		1


	//   ....[62]....
        /*0930*/ 	.word	0x00018c10
        /*0934*/ 	.word	0x00000006
        /*0938*/ 	.word	0x00000000
        /*093c*/ 	.short	0x010a
        /*093e*/ 	.byte	0x3f
	.zero		1


	//   ....[63]....
        /*0940*/ 	.word	0x00018c80
        /*0944*/ 	.word	0x00000007
        /*0948*/ 	.word	0x00000000
        /*094c*/ 	.short	0x010a
        /*094e*/ 	.byte	0x3f
	.zero		1


	//   ....[64]....
        /*0950*/ 	.word	0x00018cf0
        /*0954*/ 	.word	0x00000004
        /*0958*/ 	.word	0x00000000
        /*095c*/ 	.short	0x010a
        /*095e*/ 	.byte	0x3f
	.zero		1


	//   ....[65]....
        /*0960*/ 	.word	0x00018d20
        /*0964*/ 	.word	0x00000003
        /*0968*/ 	.word	0x00000000
        /*096c*/ 	.short	0x010a
        /*096e*/ 	.byte	0x3f
	.zero		1


	//   ....[66]....
        /*0970*/ 	.word	0x00018d90
        /*0974*/ 	.word	0x00000003
        /*0978*/ 	.word	0x00038800
        /*097c*/ 	.short	0x010a
        /*097e*/ 	.byte	0x3f
	.zero		1


	//   ....[67]....
        /*0980*/ 	.word	0x00018de0
        /*0984*/ 	.word	0x00000004
        /*0988*/ 	.word	0x00038830
        /*098c*/ 	.short	0x010a
        /*098e*/ 	.byte	0x3f
	.zero		1


	//   ....[68]....
        /*0990*/ 	.word	0x00018e40
        /*0994*/ 	.word	0x00000007
        /*0998*/ 	.word	0x00038810
        /*099c*/ 	.short	0x010a
        /*099e*/ 	.byte	0x3f
	.zero		1


	//   ....[69]....
        /*09a0*/ 	.word	0x00018e90
        /*09a4*/ 	.word	0x00000004
        /*09a8*/ 	.word	0x00038850
        /*09ac*/ 	.short	0x010a
        /*09ae*/ 	.byte	0x3f
	.zero		1


	//   ....[70]....
        /*09b0*/ 	.word	0x00018ef0
        /*09b4*/ 	.word	0x0000000a
        /*09b8*/ 	.word	0x00038830
        /*09bc*/ 	.short	0x010a
        /*09be*/ 	.byte	0x3f
	.zero		1


	//   ....[71]....
        /*09c0*/ 	.word	0x00018f50
        /*09c4*/ 	.word	0x0000000a
        /*09c8*/ 	.word	0x00038850
        /*09cc*/ 	.short	0x010a
        /*09ce*/ 	.byte	0x3f
	.zero		1


	//   ....[72]....
        /*09d0*/ 	.word	0x00018fb0
        /*09d4*/ 	.word	0x00000007
        /*09d8*/ 	.word	0x00038830
        /*09dc*/ 	.short	0x010a
        /*09de*/ 	.byte	0x3f
	.zero		1


	//   ....[73]....
        /*09e0*/ 	.word	0x00019010
        /*09e4*/ 	.word	0x00000007
        /*09e8*/ 	.word	0x00038850
        /*09ec*/ 	.short	0x010a
        /*09ee*/ 	.byte	0x3f
	.zero		1


	//   ....[74]....
        /*09f0*/ 	.word	0x00019070
        /*09f4*/ 	.word	0x0000000f
        /*09f8*/ 	.word	0x00038830
        /*09fc*/ 	.short	0x010a
        /*09fe*/ 	.byte	0x3f
	.zero		1


	//   ....[75]....
        /*0a00*/ 	.word	0x000190d0
        /*0a04*/ 	.word	0x0000000f
        /*0a08*/ 	.word	0x00038850
        /*0a0c*/ 	.short	0x010a
        /*0a0e*/ 	.byte	0x3f
	.zero		1


	//   ....[76]....
        /*0a10*/ 	.word	0x00019270
        /*0a14*/ 	.word	0x00000009
        /*0a18*/ 	.word	0x00038840
        /*0a1c*/ 	.short	0x010a
        /*0a1e*/ 	.byte	0x3f
	.zero		1


	//   ....[77]....
        /*0a20*/ 	.word	0x000192f0
        /*0a24*/ 	.word	0x00000009
        /*0a28*/ 	.word	0x00038820
        /*0a2c*/ 	.short	0x010a
        /*0a2e*/ 	.byte	0x3f
	.zero		1


	//   ....[78]....
        /*0a30*/ 	.word	0x00019340
        /*0a34*/ 	.word	0x00000006
        /*0a38*/ 	.word	0x00038860
        /*0a3c*/ 	.short	0x010a
        /*0a3e*/ 	.byte	0x3f
	.zero		1


	//   ....[79]....
        /*0a40*/ 	.word	0x00019390
        /*0a44*/ 	.word	0x00000002
        /*0a48*/ 	.word	0x00038840
        /*0a4c*/ 	.short	0x010a
        /*0a4e*/ 	.byte	0x3f
	.zero		1


	//   ....[80]....
        /*0a50*/ 	.word	0x000193e0
        /*0a54*/ 	.word	0x00000002
        /*0a58*/ 	.word	0x00038860
        /*0a5c*/ 	.short	0x010a
        /*0a5e*/ 	.byte	0x3f
	.zero		1


	//   ....[81]....
        /*0a60*/ 	.word	0x00019430
        /*0a64*/ 	.word	0x00000002
        /*0a68*/ 	.word	0x00038840
        /*0a6c*/ 	.short	0x010a
        /*0a6e*/ 	.byte	0x3f
	.zero		1


	//   ....[82]....
        /*0a70*/ 	.word	0x00019480
        /*0a74*/ 	.word	0x00000002
        /*0a78*/ 	.word	0x00038860
        /*0a7c*/ 	.short	0x010a
        /*0a7e*/ 	.byte	0x3f
	.zero		1


	//   ....[83]....
        /*0a80*/ 	.word	0x000194d0
        /*0a84*/ 	.word	0x00000002
        /*0a88*/ 	.word	0x00038840
        /*0a8c*/ 	.short	0x010a
        /*0a8e*/ 	.byte	0x3f
	.zero		1


	//   ....[84]....
        /*0a90*/ 	.word	0x00019520
        /*0a94*/ 	.word	0x00000002
        /*0a98*/ 	.word	0x00038860
        /*0a9c*/ 	.short	0x010a
        /*0a9e*/ 	.byte	0x3f
	.zero		1


	//   ....[85]....
        /*0aa0*/ 	.word	0x00019ee0
        /*0aa4*/ 	.word	0x00000000
        /*0aa8*/ 	.word	0x00038820
        /*0aac*/ 	.short	0x010a
        /*0aae*/ 	.byte	0x3f
	.zero		1


	//   ....[86]....
        /*0ab0*/ 	.word	0x0001a080
        /*0ab4*/ 	.word	0x00000006
        /*0ab8*/ 	.word	0x00000000
        /*0abc*/ 	.short	0x010a
        /*0abe*/ 	.byte	0x3f
	.zero		1


	//   ....[87]....
        /*0ac0*/ 	.word	0x0001a0d0
        /*0ac4*/ 	.word	0x00000007
        /*0ac8*/ 	.word	0x00000000
        /*0acc*/ 	.short	0x010a
        /*0ace*/ 	.byte	0x3f
	.zero		1


	//   ....[88]....
        /*0ad0*/ 	.word	0x0001a120
        /*0ad4*/ 	.word	0x00000004
        /*0ad8*/ 	.word	0x00000000
        /*0adc*/ 	.short	0x010a
        /*0ade*/ 	.byte	0x3f
	.zero		1


	//----- nvinfo : EIATTR_NUM_MBARRIERS
	.align		4
.L_917:
        /*0ae0*/ 	.byte	0x03, 0x38
        /*0ae2*/ 	.short	0x0017


	//----- nvinfo : EIATTR_EXIT_INSTR_OFFSETS
	.align		4
        /*0ae4*/ 	.byte	0x04, 0x1c
        /*0ae6*/ 	.short	(.L_919 - .L_918)


	//   ....[0]....
.L_918:
        /*0ae8*/ 	.word	0x00000ac0


	//   ....[1]....
        /*0aec*/ 	.word	0x00013430


	//   ....[2]....
        /*0af0*/ 	.word	0x00013490


	//   ....[3]....
        /*0af4*/ 	.word	0x00018d70


	//----- nvinfo : EIATTR_MAX_THREADS
	.align		4
.L_919:
        /*0af8*/ 	.byte	0x04, 0x05
        /*0afa*/ 	.short	(.L_921 - .L_920)
.L_920:
        /*0afc*/ 	.word	0x00000180
        /*0b00*/ 	.word	0x00000001
        /*0b04*/ 	.word	0x00000001


	//----- nvinfo : EIATTR_CRS_STACK_SIZE
	.align		4
.L_921:
        /*0b08*/ 	.byte	0x04, 0x1e
        /*0b0a*/ 	.short	(.L_923 - .L_922)
.L_922:
        /*0b0c*/ 	.word	0x00000000


	//----- nvinfo : EIATTR_CBANK_PARAM_SIZE
	.align		4
.L_923:
        /*0b10*/ 	.byte	0x03, 0x19
        /*0b12*/ 	.short	0x0b70


	//----- nvinfo : EIATTR_PARAM_CBANK
	.align		4
        /*0b14*/ 	.byte	0x04, 0x0a
        /*0b16*/ 	.short	(.L_925 - .L_924)
	.align		4
.L_924:
        /*0b18*/ 	.word	index@(.nv.constant0._ZN7cutlass13device_kernelIN5flash11enable_sm90INS1_16FlashAttnFwdSm90INS1_25CollectiveMainloopFwdSm90ILi2EN4cute5tupleIJNS5_1CILi1EEES8_S8_EEENS6_IJNS7_ILi64EEESA_SA_EEELi512ENS_10bfloat16_tEfNS_4arch4Sm90ELb0ELb1ELb0ELb1ELb0ELb0ELb1ELb0ELb0ELb0ELb0ELb0EEENS1_21CollectiveEpilogueFwdINS6_IJSA_NS7_ILi512EEESA_EEES9_SC_SE_Li256ELb1ELb0ELb0ELb0EEENS1_36VarlenDynamicPersistentTileSchedulerILi64ELi64ELi256ELi32ELb0ELb0ELb1ELb1ELb0ELb1EEEEEEEEEvNT_6ParamsE)
        /*0b1c*/ 	.short	0x0210
        /*0b1e*/ 	.short	0x0b70


	//----- nvinfo : EIATTR_SW_WAR
	.align		4
.L_925:
        /*0b20*/ 	.byte	0x04, 0x36
        /*0b22*/ 	.short	(.L_927 - .L_926)
.L_926:
        /*0b24*/ 	.word	0x00000008
.L_927:


//--------------------- .nv.info._ZN7cutlass13device_kernelIN5flash11enable_sm90INS1_16FlashAttnFwdSm90INS1_25CollectiveMainloopFwdSm90ILi2EN4cute5tupleIJNS5_1CILi1EEES8_S8_EEENS6_IJNS7_ILi64EEESA_SA_EEELi512ENS_10bfloat16_tEfNS_4arch4Sm90ELb0ELb1ELb0ELb1ELb0ELb1ELb1ELb0ELb0ELb0ELb0ELb0EEENS1_21CollectiveEpilogueFwdINS6_IJSA_NS7_ILi512EEESA_EEES9_SC_SE_Li256ELb1ELb0ELb0ELb0EEENS1_36VarlenDynamicPersistentTileSchedulerILi64ELi64ELi256ELi32ELb0ELb0ELb1ELb1ELb0ELb1EEEEEEEEEvNT_6ParamsE --------------------------
	.section	.nv.info._ZN7cutlass13device_kernelIN5flash11enable_sm90INS1_16FlashAttnFwdSm90INS1_25CollectiveMainloopFwdSm90ILi2EN4cute5tupleIJNS5_1CILi1EEES8_S8_EEENS6_IJNS7_ILi64EEESA_SA_EEELi512ENS_10bfloat16_tEfNS_4arch4Sm90ELb0ELb1ELb0ELb1ELb0ELb1ELb1ELb0ELb0ELb0ELb0ELb0EEENS1_21CollectiveEpilogueFwdINS6_IJSA_NS7_ILi512EEESA_EEES9_SC_SE_Li256ELb1ELb0ELb0ELb0EEENS1_36VarlenDynamicPersistentTileSchedulerILi64ELi64ELi256ELi32ELb0ELb0ELb1ELb1ELb0ELb1EEEEEEEEEvNT_6ParamsE,"",@"SHT_CUDA_INFO"
	.sectionflags	@""
	.align	4


	//----- nvinfo : EIATTR_CUDA_API_VERSION
	.align		4
        /*0000*/ 	.byte	0x04, 0x37
        /*0002*/ 	.short	(.L_929 - .L_928)
.L_928:
        /*0004*/ 	.word	0x00000082


	//----- nvinfo : EIATTR_KPARAM_INFO
	.align		4
.L_929:
        /*0008*/ 	.byte	0x04, 0x17
        /*000a*/ 	.short	(.L_931 - .L_930)
.L_930:
        /*000c*/ 	.word	0x00000000
        /*0010*/ 	.short	0x0000
        /*0012*/ 	.short	0x0070
        /*0014*/ 	.byte	0x00, 0xf0, 0x01, 0x2c


	//----- nvinfo : EIATTR_SPARSE_MMA_MASK
	.align		4
.L_931:
        /*0018*/ 	.byte	0x03, 0x50
        /*001a*/ 	.short	0x0000


	//----- nvinfo : EIATTR_MAXREG_COUNT
	.align		4
        /*001c*/ 	.byte	0x03, 0x1b
        /*001e*/ 	.short	0x00a8


	//----- nvinfo : EIATTR_NUM_BARRIERS
	.align		4
        /*0020*/ 	.byte	0x02, 0x4c
        /*0022*/ 	.byte	0x10
	.zero		1


	//----- nvinfo : EIATTR_EXTERNS
	.align		4
        /*0024*/ 	.byte	0x04, 0x0f
        /*0026*/ 	.short	(.L_933 - .L_932)


	//   ....[0]....
	.align		4
.L_932:
        /*0028*/ 	.word	index@(__assertfail)


	//----- nvinfo : EIATTR_ANNOTATIONS
	.align		4
.L_933:
        /*002c*/ 	.byte	0x04, 0x55
        /*002e*/ 	.short	(.L_935 - .L_934)


	//   ....[0]....
.L_934:
        /* <DEDUP_REMOVED lines=41> */


	//----- nvinfo : EIATTR_MERCURY_ISA_VERSION
	.align		4
.L_935:
        /*02a8*/ 	.byte	0x03, 0x5f
        /*02aa*/ 	.short	0x0101


	//----- nvinfo : EIATTR_UNUSED_LOAD_BYTE_OFFSET
	.align		4
        /*02ac*/ 	.byte	0x04, 0x44
        /*02ae*/ 	.short	(.L_937 - .L_936)


	//   ....[0]....
.L_936:
        /*02b0*/ 	.word	0x00000b50
        /*02b4*/ 	.word	0x0000fff0


	//   ....[1]....
        /*02b8*/ 	.word	0x000195c0
        /*02bc*/ 	.word	0x0000fff0


	//----- nvinfo : EIATTR_INT_WARP_WIDE_INSTR_OFFSETS
	.align		4
.L_937:
        /*02c0*/ 	.byte	0x04, 0x31
        /*02c2*/ 	.short	(.L_939 - .L_938)


	//   ....[0]....
.L_938:
        /*02c4*/ 	.word	0x00000200


	//   ....[1]....
        /*02c8*/ 	.word	0x00000240


	//   ....[2]....
        /*02cc*/ 	.word	0x000002a0


	//   ....[3]....
        /*02d0*/ 	.word	0x000002b0


	//   ....[4]....
        /*02d4*/ 	.word	0x0001e6f0


	//   ....[5]....
        /*02d8*/ 	.word	0x0001e7a0


	//   ....[6]....
        /*02dc*/ 	.word	0x0001ecb0


	//   ....[7]....
        /*02e0*/ 	.word	0x0001ed20


	//   ....[8]....
        /*02e4*/ 	.word	0x000219a0


	//   ....[9]....
        /*02e8*/ 	.word	0x00021a50


	//----- nvinfo : EIATTR_COOP_GROUP_MASK_REGIDS
	.align		4
.L_939:
        /*02ec*/ 	.byte	0x04, 0x29
        /*02ee*/ 	.short	(.L_941 - .L_940)


	//   ....[0]....
.L_940:
        /*02f0*/ 	.word	0xffffffff


	//   ....[1]....
        /*02f4*/ 	.word	0xffffffff


	//   ....[2]....
        /*02f8*/ 	.word	0xffffffff


	//   ....[3]....
        /*02fc*/ 	.word	0xffffffff


	//   ....[4]....
        /*0300*/ 	.word	0xffffffff


	//   ....[5]....
        /*0304*/ 	.word	0xffffffff


	//   ....[6]....
        /*0308*/ 	.word	0xffffffff


	//   ....[7]....
        /*030c*/ 	.word	0xffffffff


	//   ....[8]....
        /*0310*/ 	.word	0xffffffff


	//   ....[9]....
        /*0314*/ 	.word	0xffffffff


	//   ....[10]....
        /*0318*/ 	.word	0xffffffff


	//   ....[11]....
        /*031c*/ 	.word	0xffffffff


	//   ....[12]....
        /*0320*/ 	.word	0xffffffff


	//   ....[13]....
        /*0324*/ 	.word	0xffffffff


	//   ....[14]....
        /*0328*/ 	.word	0xffffffff


	//   ....[15]....
        /*032c*/ 	.word	0xffffffff


	//   ....[16]....
        /*0330*/ 	.word	0xffffffff


	//   ....[17]....
        /*0334*/ 	.word	0xffffffff


	//   ....[18]....
        /*0338*/ 	.word	0xffffffff


	//   ....[19]....
        /*033c*/ 	.word	0xffffffff


	//   ....[20]....
        /*0340*/ 	.word	0xffffffff


	//   ....[21]....
        /*0344*/ 	.word	0xffffffff


	//   ....[22]....
        /*0348*/ 	.word	0xffffffff


	//   ....[23]....
        /*034c*/ 	.word	0xffffffff


	//   ....[24]....
        /*0350*/ 	.word	0xffffffff


	//   ....[25]....
        /*0354*/ 	.word	0xffffffff


	//   ....[26]....
        /*0358*/ 	.word	0xffffffff


	//   ....[27]....
        /*035c*/ 	.word	0xffffffff


	//   ....[28]....
        /*0360*/ 	.word	0xffffffff


	//   ....[29]....
        /*0364*/ 	.word	0xffffffff


	//   ....[30]....
        /*0368*/ 	.word	0xffffffff


	//   ....[31]....
        /*036c*/ 	.word	0xffffffff


	//   ....[32]....
        /*0370*/ 	.word	0xffffffff


	//   ....[33]....
        /*0374*/ 	.word	0xffffffff


	//   ....[34]....
        /*0378*/ 	.word	0xffffffff


	//   ....[35]....
        /*037c*/ 	.word	0xffffffff


	//   ....[36]....
        /*0380*/ 	.word	0xffffffff


	//   ....[37]....
        /*0384*/ 	.word	0xffffffff


	//   ....[38]....
        /*0388*/ 	.word	0xffffffff


	//   ....[39]....
        /*038c*/ 	.word	0xffffffff


	//   ....[40]....
        /*0390*/ 	.word	0xffffffff


	//   ....[41]....
        /*0394*/ 	.word	0xffffffff


	//   ....[42]....
        /*0398*/ 	.word	0xffffffff


	//   ....[43]....
        /*039c*/ 	.word	0xffffffff


	//   ....[44]....
        /*03a0*/ 	.word	0xffffffff


	//   ....[45]....
        /*03a4*/ 	.word	0xffffffff


	//   ....[46]....
        /*03a8*/ 	.word	0xffffffff


	//   ....[47]....
        /*03ac*/ 	.word	0xffffffff


	//   ....[48]....
        /*03b0*/ 	.word	0xffffffff


	//   ....[49]....
        /*03b4*/ 	.word	0xffffffff


	//   ....[50]....
        /*03b8*/ 	.word	0xffffffff


	//   ....[51]....
        /*03bc*/ 	.word	0xffffffff


	//   ....[52]....
        /*03c0*/ 	.word	0xffffffff


	//   ....[53]....
        /*03c4*/ 	.word	0xffffffff


	//   ....[54]....
        /*03c8*/ 	.word	0xffffffff


	//   ....[55]....
        /*03cc*/ 	.word	0xffffffff


	//   ....[56]....
        /*03d0*/ 	.word	0xffffffff


	//   ....[57]....
        /*03d4*/ 	.word	0xffffffff


	//   ....[58]....
        /*03d8*/ 	.word	0xffffffff


	//   ....[59]....
        /*03dc*/ 	.word	0xffffffff


	//   ....[60]....
        /*03e0*/ 	.word	0xffffffff


	//   ....[61]....
        /*03e4*/ 	.word	0xffffffff


	//   ....[62]....
        /*03e8*/ 	.word	0xffffffff


	//   ....[63]....
        /*03ec*/ 	.word	0xffffffff


	//   ....[64]....
        /*03f0*/ 	.word	0xffffffff


	//   ....[65]....
        /*03f4*/ 	.word	0xffffffff


	//   ....[66]....
        /*03f8*/ 	.word	0xffffffff


	//   ....[67]....
        /*03fc*/ 	.word	0xffffffff


	//   ....[68]....
        /*0400*/ 	.word	0xffffffff


	//   ....[69]....
        /*0404*/ 	.word	0xffffffff


	//   ....[70]....
        /*0408*/ 	.word	0xffffffff


	//   ....[71]....
        /*040c*/ 	.word	0xffffffff


	//   ....[72]....
        /*0410*/ 	.word	0x0500000f


	//   ....[73]....
        /*0414*/ 	.word	0x0500000f


	//   ....[74]....
        /*0418*/ 	.word	0x0500000f


	//   ....[75]....
        /*041c*/ 	.word	0x0500000f


	//   ....[76]....
        /*0420*/ 	.word	0x0500000f


	//   ....[77]....
        /*0424*/ 	.word	0x0500000f


	//   ....[78]....
        /*0428*/ 	.word	0x0500000f


	//   ....[79]....
        /*042c*/ 	.word	0x0500000f


	//   ....[80]....
        /*0430*/ 	.word	0x0500000f


	//   ....[81]....
        /*0434*/ 	.word	0x0500000f


	//   ....[82]....
        /*0438*/ 	.word	0x0500000f


	//   ....[83]....
        /*043c*/ 	.word	0x0500000f


	//   ....[84]....
        /*0440*/ 	.word	0x0500000f


	//   ....[85]....
        /*0444*/ 	.word	0x0500000f


	//   ....[86]....
        /*0448*/ 	.word	0x0500000f


	//   ....[87]....
        /*044c*/ 	.word	0x0500000f


	//   ....[88]....
        /*0450*/ 	.word	0x0500000f


	//   ....[89]....
        /*0454*/ 	.word	0x0500000f


	//   ....[90]....
        /*0458*/ 	.word	0x0500000f


	//   ....[91]....
        /*045c*/ 	.word	0x0500000f


	//   ....[92]....
        /*0460*/ 	.word	0x0500000f


	//   ....[93]....
        /*0464*/ 	.word	0x0500000f


	//   ....[94]....
        /*0468*/ 	.word	0x0500000f


	//   ....[95]....
        /*046c*/ 	.word	0x0500000f


	//   ....[96]....
        /*0470*/ 	.word	0x0500000f


	//   ....[97]....
        /*0474*/ 	.word	0x0500000f


	//   ....[98]....
        /*0478*/ 	.word	0x0500000f


	//   ....[99]....
        /*047c*/ 	.word	0x0500000f


	//   ....[100]....
        /*0480*/ 	.word	0x0500000f


	//   ....[101]....
        /*0484*/ 	.word	0x0500000f


	//   ....[102]....
        /*0488*/ 	.word	0x0500000f


	//   ....[103]....
        /*048c*/ 	.word	0x0500000f


	//   ....[104]....
        /*0490*/ 	.word	0x0500000f


	//   ....[105]....
        /*0494*/ 	.word	0x0500000f


	//   ....[106]....
        /*0498*/ 	.word	0x0500000f


	//   ....[107]....
        /*049c*/ 	.word	0x0500000f


	//----- nvinfo : EIATTR_COOP_GROUP_INSTR_OFFSETS
	.align		4
.L_941:
        /*04a0*/ 	.byte	0x04, 0x28
        /*04a2*/ 	.short	(.L_943 - .L_942)


	//   ....[0]....
.L_942:
        /*04a4*/ 	.word	0x00000070


	//   ....[1]....
        /*04a8*/ 	.word	0x000001f0


	//   ....[2]....
        /*04ac*/ 	.word	0x00000230


	//   ....[3]....
        /*04b0*/ 	.word	0x00000480


	//   ....[4]....
        /*04b4*/ 	.word	0x000005e0


	//   ....[5]....
        /*04b8*/ 	.word	0x00000700


	//   ....[6]....
        /*04bc*/ 	.word	0x00000860


	//   ....[7]....
        /*04c0*/ 	.word	0x00004e60


	//   ....[8]....
        /*04c4*/ 	.word	0x00006ed0


	//   ....[9]....
        /*04c8*/ 	.word	0x0000a8c0


	//   ....[10]....
        /*04cc*/ 	.word	0x0000cc20


	//   ....[11]....
        /*04d0*/ 	.word	0x0000cd50


	//   ....[12]....
        /*04d4*/ 	.word	0x0000d060


	//   ....[13]....
        /*04d8*/ 	.word	0x0000d110


	//   ....[14]....
        /*04dc*/ 	.word	0x0000d950


	//   ....[15]....
        /*04e0*/ 	.word	0x0000e190


	//   ....[16]....
        /*04e4*/ 	.word	0x000101e0


	//   ....[17]....
        /*04e8*/ 	.word	0x000102e0


	//   ....[18]....
        /*04ec*/ 	.word	0x00010570


	//   ....[19]....
        /*04f0*/ 	.word	0x000106d0


	//   ....[20]....
        /*04f4*/ 	.word	0x00011880


	//   ....[21]....
        /*04f8*/ 	.word	0x00012a90


	//   ....[22]....
        /*04fc*/ 	.word	0x00013940


	//   ....[23]....
        /*0500*/ 	.word	0x00013970


	//   ....[24]....
        /*0504*/ 	.word	0x00013bd0


	//   ....[25]....
        /*0508*/ 	.word	0x00013da0


	//   ....[26]....
        /*050c*/ 	.word	0x00014d60


	//   ....[27]....
        /*0510*/ 	.word	0x00015d40


	//   ....[28]....
        /*0514*/ 	.word	0x000173f0


	//   ....[29]....
        /*0518*/ 	.word	0x000174f0


	//   ....[30]....
        /*051c*/ 	.word	0x000178d0


	//   ....[31]....
        /*0520*/ 	.word	0x00017930


	//   ....[32]....
        /*0524*/ 	.word	0x00018a80


	//   ....[33]....
        /*0528*/ 	.word	0x00018ad0


	//   ....[34]....
        /*052c*/ 	.word	0x00018b00


	//   ....[35]....
        /*0530*/ 	.word	0x00018b70


	//   ....[36]....
        /*0534*/ 	.word	0x00018b80


	//   ....[37]....
        /*0538*/ 	.word	0x0001a550


	//   ....[38]....
        /*053c*/ 	.word	0x0001bce0


	//   ....[39]....
        /*0540*/ 	.word	0x0001be60


	//   ....[40]....
        /*0544*/ 	.word	0x0001be90


	//   ....[41]....
        /*0548*/ 	.word	0x0001bed0


	//   ....[42]....
        /*054c*/ 	.word	0x0001bf30


	//   ....[43]....
        /*0550*/ 	.word	0x0001bf90


	//   ....[44]....
        /*0554*/ 	.word	0x0001bfd0


	//   ....[45]....
        /*0558*/ 	.word	0x0001c180


	//   ....[46]....
        /*055c*/ 	.word	0x0001c1e0


	//   ....[47]....
        /*0560*/ 	.word	0x0001c220


	//   ....[48]....
        /*0564*/ 	.word	0x0001c260


	//   ....[49]....
        /*0568*/ 	.word	0x0001c290


	//   ....[50]....
        /*056c*/ 	.word	0x0001c2c0


	//   ....[51]....
        /*0570*/ 	.word	0x0001c360


	//   ....[52]....
        /*0574*/ 	.word	0x0001c3c0


	//   ....[53]....
        /*0578*/ 	.word	0x0001c450


	//   ....[54]....
        /*057c*/ 	.word	0x00021ae0


	//   ....[55]....
        /*0580*/ 	.word	0x00021af0


	//   ....[56]....
        /*0584*/ 	.word	0x00021c00


	//   ....[57]....
        /*0588*/ 	.word	0x00021c60


	//   ....[58]....
        /*058c*/ 	.word	0x00021ca0


	//   ....[59]....
        /*0590*/ 	.word	0x00021ce0


	//   ....[60]....
        /*0594*/ 	.word	0x00021d10


	//   ....[61]....
        /*0598*/ 	.word	0x00021d40


	//   ....[62]....
        /*059c*/ 	.word	0x00021ed0


	//   ....[63]....
        /*05a0*/ 	.word	0x00021f30


	//   ....[64]....
        /*05a4*/ 	.word	0x00021f70


	//   ....[65]....
        /*05a8*/ 	.word	0x00021fb0


	//   ....[66]....
        /*05ac*/ 	.word	0x00021fe0


	//   ....[67]....
        /*05b0*/ 	.word	0x00022010


	//   ....[68]....
        /*05b4*/ 	.word	0x000220d0


	//   ....[69]....
        /*05b8*/ 	.word	0x000220f0


	//   ....[70]....
        /*05bc*/ 	.word	0x00022160


	//   ....[71]....
        /*05c0*/ 	.word	0x000227f0


	//   ....[72]....
        /*05c4*/ 	.word	0x00022c50


	//   ....[73]....
        /*05c8*/ 	.word	0x00022cf0


	//   ....[74]....
        /*05cc*/ 	.word	0x00022d90


	//   ....[75]....
        /*05d0*/ 	.word	0x00022e30


	//   ....[76]....
        /*05d4*/ 	.word	0x00022ed0


	//   ....[77]....
        /*05d8*/ 	.word	0x00022f70


	//   ....[78]....
        /*05dc*/ 	.word	0x00023010


	//   ....[79]....
        /*05e0*/ 	.word	0x000230b0


	//   ....[80]....
        /*05e4*/ 	.word	0x000231a0


	//   ....[81]....
        /*05e8*/ 	.word	0x00023240


	//   ....[82]....
        /*05ec*/ 	.word	0x000232e0


	//   ....[83]....
        /*05f0*/ 	.word	0x00023380


	//   ....[84]....
        /*05f4*/ 	.word	0x00023420


	//   ....[85]....
        /*05f8*/ 	.word	0x000234c0


	//   ....[86]....
        /*05fc*/ 	.word	0x00023560


	//   ....[87]....
        /*0600*/ 	.word	0x00023600


	//   ....[88]....
        /*0604*/ 	.word	0x000239f0


	//   ....[89]....
        /*0608*/ 	.word	0x00023cd0


	//   ....[90]....
        /*060c*/ 	.word	0x000240f0


	//   ....[91]....
        /*0610*/ 	.word	0x00024180


	//   ....[92]....
        /*0614*/ 	.word	0x00024220


	//   ....[93]....
        /*0618*/ 	.word	0x000242d0


	//   ....[94]....
        /*061c*/ 	.word	0x00024350


	//   ....[95]....
        /*0620*/ 	.word	0x000243d0


	//   ....[96]....
        /*0624*/ 	.word	0x00024450


	//   ....[97]....
        /*0628*/ 	.word	0x000244d0


	//   ....[98]....
        /*062c*/ 	.word	0x00024560


	//   ....[99]....
        /*0630*/ 	.word	0x00024620


	//   ....[100]....
        /*0634*/ 	.word	0x000246a0


	//   ....[101]....
        /*0638*/ 	.word	0x00024720


	//   ....[102]....
        /*063c*/ 	.word	0x000247a0


	//   ....[103]....
        /*0640*/ 	.word	0x00024820


	//   ....[104]....
        /*0644*/ 	.word	0x00024890


	//   ....[105]....
        /*0648*/ 	.word	0x00024930


	//   ....[106]....
        /*064c*/ 	.word	0x000249c0


	//   ....[107]....
        /*0650*/ 	.word	0x00024af0


	//----- nvinfo : EIATTR_REG_RECONFIG
	.align		4
.L_943:
        /*0654*/ 	.byte	0x01, 0x54
	.zero		2


	//----- nvinfo : EIATTR_SYSCALL_OFFSETS
	.align		4
        /*0658*/ 	.byte	0x04, 0x46
        /*065a*/ 	.short	(.L_945 - .L_944)


	//   ....[0]....
.L_944:
        /*065c*/ 	.word	0x00001c10


	//   ....[1]....
        /*0660*/ 	.word	0x00001d60


	//   ....[2]....
        /*0664*/ 	.word	0x00007090


	//   ....[3]....
        /*0668*/ 	.word	0x00007530


	//   ....[4]....
        /*066c*/ 	.word	0x0001e930


	//   ....[5]....
        /*0670*/ 	.word	0x0001ea70


	//   ....[6]....
        /*0674*/ 	.word	0x0001eb70


	//----- nvinfo : EIATTR_MBARRIER_INSTR_OFFSETS
	.align		4
.L_945:
        /*0678*/ 	.byte	0x04, 0x39
        /*067a*/ 	.short	(.L_947 - .L_946)


	//   ....[0]....
.L_946:
        /*067c*/ 	.word	0x00000360
        /*0680*/ 	.word	0x000000ff
        /*0684*/ 	.word	0x00038800
        /*0688*/ 	.short	0x0100
        /*068a*/ 	.byte	0x08
	.zero		1


	//   ....[1]....
        /*068c*/ 	.word	0x00000370
        /*0690*/ 	.word	0x000000ff
        /*0694*/ 	.word	0x00038810
        /*0698*/ 	.short	0x0100
        /*069a*/ 	.byte	0x08
	.zero		1


	//   ....[2]....
        /*069c*/ 	.word	0x00000380
        /*06a0*/ 	.word	0x000000ff
        /*06a4*/ 	.word	0x00038820
        /*06a8*/ 	.short	0x0100
        /*06aa*/ 	.byte	0x08
	.zero		1


	//   ....[3]....
        /*06ac*/ 	.word	0x00000430
        /*06b0*/ 	.word	0x000000ff
        /*06b4*/ 	.word	0x00038830
        /*06b8*/ 	.short	0x0100
        /*06ba*/ 	.byte	0x06
	.zero		1


	//   ....[4]....
        /*06bc*/ 	.word	0x00000440
        /*06c0*/ 	.word	0x000000ff
        /*06c4*/ 	.word	0x00038840
        /*06c8*/ 	.short	0x0100
        /*06ca*/ 	.byte	0x06
	.zero		1


	//   ....[5]....
        /*06cc*/ 	.word	0x00000450
        /*06d0*/ 	.word	0x000000ff
        /*06d4*/ 	.word	0x00038838
        /*06d8*/ 	.short	0x0100
        /*06da*/ 	.byte	0x06
	.zero		1


	//   ....[6]....
        /*06dc*/ 	.word	0x00000460
        /*06e0*/ 	.word	0x000000ff
        /*06e4*/ 	.word	0x00038848
        /*06e8*/ 	.short	0x0100
        /*06ea*/ 	.byte	0x06
	.zero		1


	//   ....[7]....
        /*06ec*/ 	.word	0x00000590
        /*06f0*/ 	.word	0x000000ff
        /*06f4*/ 	.word	0x00038850
        /*06f8*/ 	.short	0x0100
        /*06fa*/ 	.byte	0x08
	.zero		1


	//   ....[8]....
        /*06fc*/ 	.word	0x000005a0
        /*0700*/ 	.word	0x000000ff
        /*0704*/ 	.word	0x00038860
        /*0708*/ 	.short	0x0100
        /*070a*/ 	.byte	0x08
	.zero		1


	//   ....[9]....
        /*070c*/ 	.word	0x000005b0
        /*0710*/ 	.word	0x000000ff
        /*0714*/ 	.word	0x00038858
        /*0718*/ 	.short	0x0100
        /*071a*/ 	.byte	0x08
	.zero		1


	//   ....[10]....
        /*071c*/ 	.word	0x000005c0
        /*0720*/ 	.word	0x000000ff
        /*0724*/ 	.word	0x00038868
        /*0728*/ 	.short	0x0100
        /*072a*/ 	.byte	0x08
	.zero		1


	//   ....[11]....
        /*072c*/ 	.word	0x000006b0
        /*0730*/ 	.word	0x000000ff
        /*0734*/ 	.word	0x00038870
        /*0738*/ 	.short	0x0100
        /*073a*/ 	.byte	0x06
	.zero		1


	//   ....[12]....
        /*073c*/ 	.word	0x000006c0
        /*0740*/ 	.word	0x000000ff
        /*0744*/ 	.word	0x00038880
        /*0748*/ 	.short	0x0100
        /*074a*/ 	.byte	0x06
	.zero		1


	//   ....[13]....
        /*074c*/ 	.word	0x000006d0
        /*0750*/ 	.word	0x000000ff
        /*0754*/ 	.word	0x00038878
        /*0758*/ 	.short	0x0100
        /*075a*/ 	.byte	0x06
	.zero		1


	//   ....[14]....
        /*075c*/ 	.word	0x000006e0
        /*0760*/ 	.word	0x000000ff
        /*0764*/ 	.word	0x00038888
        /*0768*/ 	.short	0x0100
        /*076a*/ 	.byte	0x06
	.zero		1


	//   ....[15]....
        /*076c*/ 	.word	0x00000810
        /*0770*/ 	.word	0x000000ff
        /*0774*/ 	.word	0x00038890
        /*0778*/ 	.short	0x0100
        /*077a*/ 	.byte	0x08
	.zero		1


	//   ....[16]....
        /*077c*/ 	.word	0x00000820
        /*0780*/ 	.word	0x000000ff
        /*0784*/ 	.word	0x000388a0
        /*0788*/ 	.short	0x0100
        /*078a*/ 	.byte	0x08
	.zero		1


	//   ....[17]....
        /*078c*/ 	.word	0x00000830
        /*0790*/ 	.word	0x000000ff
        /*0794*/ 	.word	0x00038898
        /*0798*/ 	.short	0x0100
        /*079a*/ 	.byte	0x08
	.zero		1


	//   ....[18]....
        /*079c*/ 	.word	0x00000840
        /*07a0*/ 	.word	0x000000ff
        /*07a4*/ 	.word	0x000388a8
        /*07a8*/ 	.short	0x0100
        /*07aa*/ 	.byte	0x08
	.zero		1


	//   ....[19]....
        /*07ac*/ 	.word	0x00000970
        /*07b0*/ 	.word	0x000000ff
        /*07b4*/ 	.word	0x000388b0
        /*07b8*/ 	.short	0x0100
        /*07ba*/ 	.byte	0x08
	.zero		1


	//   ....[20]....
        /*07bc*/ 	.word	0x00000980
        /*07c0*/ 	.word	0x000000ff
        /*07c4*/ 	.word	0x000388c0
        /*07c8*/ 	.short	0x0100
        /*07ca*/ 	.byte	0x08
	.zero		1


	//   ....[21]....
        /*07cc*/ 	.word	0x00000990
        /*07d0*/ 	.word	0x000000ff
        /*07d4*/ 	.word	0x000388b8
        /*07d8*/ 	.short	0x0100
        /*07da*/ 	.byte	0x08
	.zero		1


	//   ....[22]....
        /*07dc*/ 	.word	0x000009a0
        /*07e0*/ 	.word	0x000000ff
        /*07e4*/ 	.word	0x000388c8
        /*07e8*/ 	.short	0x0100
        /*07ea*/ 	.byte	0x08
	.zero		1


	//   ....[23]....
        /*07ec*/ 	.word	0x000029e0
        /*07f0*/ 	.word	0x00000046
        /*07f4*/ 	.word	0x00038890
        /*07f8*/ 	.short	0x010a
        /*07fa*/ 	.byte	0x3f
	.zero		1


	//   ....[24]....
        /*07fc*/ 	.word	0x00003430
        /*0800*/ 	.word	0x00000046
        /*0804*/ 	.word	0x00038890
        /*0808*/ 	.short	0x010a
        /*080a*/ 	.byte	0x3f
	.zero		1


	//   ....[25]....
        /*080c*/ 	.word	0x00003d40
        /*0810*/ 	.word	0x00000046
        /*0814*/ 	.word	0x00038890
        /*0818*/ 	.short	0x010a
        /*081a*/ 	.byte	0x3f
	.zero		1


	//   ....[26]....
        /*081c*/ 	.word	0x00003f40
        /*0820*/ 	.word	0x00000004
        /*0824*/ 	.word	0x00000000
        /*0828*/ 	.short	0x0101
        /*082a*/ 	.byte	0x3f
	.zero		1


	//   ....[27]....
        /*082c*/ 	.word	0x00003f80
        /*0830*/ 	.word	0x00000046
        /*0834*/ 	.word	0x000388b0
        /*0838*/ 	.short	0x010a
        /*083a*/ 	.byte	0x3f
	.zero		1


	//   ....[28]....
        /*083c*/ 	.word	0x000045e0
        /*0840*/ 	.word	0x00000046
        /*0844*/ 	.word	0x00000000
        /*0848*/ 	.short	0x0101
        /*084a*/ 	.byte	0x3f
	.zero		1


	//   ....[29]....
        /*084c*/ 	.word	0x000052b0
        /*0850*/ 	.word	0x00000000
        /*0854*/ 	.word	0x00000000
        /*0858*/ 	.short	0x0101
        /*085a*/ 	.byte	0x3f
	.zero		1


	//   ....[30]....
        /*085c*/ 	.word	0x00005e20
        /*0860*/ 	.word	0x00000000
        /*0864*/ 	.word	0x00000000
        /*0868*/ 	.short	0x0101
        /*086a*/ 	.byte	0x3f
	.zero		1


	//   ....[31]....
        /*086c*/ 	.word	0x00007120
        /*0870*/ 	.word	0x00000012
        /*0874*/ 	.word	0x00038800
        /*0878*/ 	.short	0x010a
        /*087a*/ 	.byte	0x3f
	.zero		1


	//   ....[32]....
        /*087c*/ 	.word	0x00007170
        /*0880*/ 	.word	0x00000012
        /*0884*/ 	.word	0x00038800
        /*0888*/ 	.short	0x010a
        /*088a*/ 	.byte	0x3f
	.zero		1


	//   ....[33]....
        /*088c*/ 	.word	0x00007da0
        /*0890*/ 	.word	0x00000012
        /*0894*/ 	.word	0x00038800
        /*0898*/ 	.short	0x010a
        /*089a*/ 	.byte	0x3f
	.zero		1


	//   ....[34]....
        /*089c*/ 	.word	0x000091e0
        /*08a0*/ 	.word	0x00000012
        /*08a4*/ 	.word	0x00038800
        /*08a8*/ 	.short	0x010a
        /*08aa*/ 	.byte	0x3f
	.zero		1


	//   ....[35]....
        /*08ac*/ 	.word	0x0000a1e0
        /*08b0*/ 	.word	0x00000014
        /*08b4*/ 	.word	0x00038830
        /*08b8*/ 	.short	0x010a
        /*08ba*/ 	.byte	0x3f
	.zero		1


	//   ....[36]....
        /*08bc*/ 	.word	0x0000a290
        /*08c0*/ 	.word	0x00000014
        /*08c4*/ 	.word	0x00038830
        /*08c8*/ 	.short	0x010a
        /*08ca*/ 	.byte	0x3f
	.zero		1


	//   ....[37]....
        /*08cc*/ 	.word	0x0000a5a0
        /*08d0*/ 	.word	0x00000012
        /*08d4*/ 	.word	0x00038810
        /*08d8*/ 	.short	0x010a
        /*08da*/ 	.byte	0x3f
	.zero		1


	//   ....[38]....
        /*08dc*/ 	.word	0x0000a5f0
        /*08e0*/ 	.word	0x00000014
        /*08e4*/ 	.word	0x00038850
        /*08e8*/ 	.short	0x010a
        /*08ea*/ 	.byte	0x3f
	.zero		1


	//   ....[39]....
        /*08ec*/ 	.word	0x0000a680
        /*08f0*/ 	.word	0x00000014
        /*08f4*/ 	.word	0x00038850
        /*08f8*/ 	.short	0x010a
        /*08fa*/ 	.byte	0x3f
	.zero		1


	//   ....[40]....
        /*08fc*/ 	.word	0x0000c0a0
        /*0900*/ 	.word	0x00000000
        /*0904*/ 	.word	0x00000000
        /*0908*/ 	.short	0x0101
        /*090a*/ 	.byte	0x3f
	.zero		1


	//   ....[41]....
        /*090c*/ 	.word	0x0000d970
        /*0910*/ 	.word	0x00000014
        /*0914*/ 	.word	0x00000000
        /*0918*/ 	.short	0x0101
        /*091a*/ 	.byte	0x3f
	.zero		1


	//   ....[42]....
        /*091c*/ 	.word	0x0000dcb0
        /*0920*/ 	.word	0x000000c7
        /*0924*/ 	.word	0x00038830
        /*0928*/ 	.short	0x010a
        /*092a*/ 	.byte	0x3f
	.zero		1


	//   ....[43]....
        /*092c*/ 	.word	0x0000dd20
        /*0930*/ 	.word	0x000000c7
        /*0934*/ 	.word	0x00038830
        /*0938*/ 	.short	0x010a
        /*093a*/ 	.byte	0x3f
	.zero		1


	//   ....[44]....
        /*093c*/ 	.word	0x0000df90
        /*0940*/ 	.word	0x000000c7
        /*0944*/ 	.word	0x00038850
        /*0948*/ 	.short	0x010a
        /*094a*/ 	.byte	0x3f
	.zero		1


	//   ....[45]....
        /*094c*/ 	.word	0x0000dfe0
        /*0950*/ 	.word	0x000000c7
        /*0954*/ 	.word	0x00038850
        /*0958*/ 	.short	0x010a
        /*095a*/ 	.byte	0x3f
	.zero		1


	//   ....[46]....
        /*095c*/ 	.word	0x0000f8d0
        /*0960*/ 	.word	0x00000015
        /*0964*/ 	.word	0x00000000
        /*0968*/ 	.short	0x0101
        /*096a*/ 	.byte	0x3f
	.zero		1


	//   ....[47]....
        /*096c*/ 	.word	0x000118a0
        /*0970*/ 	.word	0x000000c7
        /*0974*/ 	.word	0x00000000
        /*0978*/ 	.short	0x0101
        /*097a*/ 	.byte	0x3f
	.zero		1


	//   ....[48]....
        /*097c*/ 	.word	0x00011c20
        /*0980*/ 	.word	0x000000bc
        /*0984*/ 	.word	0x00038830
        /*0988*/ 	.short	0x010a
        /*098a*/ 	.byte	0x3f
	.zero		1


	//   ....[49]....
        /*098c*/ 	.word	0x00011c90
        /*0990*/ 	.word	0x000000bc
        /*0994*/ 	.word	0x00038830
        /*0998*/ 	.short	0x010a
        /*099a*/ 	.byte	0x3f
	.zero		1


	//   ....[50]....
        /*099c*/ 	.word	0x00011f00
        /*09a0*/ 	.word	0x000000bc
        /*09a4*/ 	.word	0x00038850
        /*09a8*/ 	.short	0x010a
        /*09aa*/ 	.byte	0x3f
	.zero		1


	//   ....[51]....
        /*09ac*/ 	.word	0x00011f50
        /*09b0*/ 	.word	0x000000bc
        /*09b4*/ 	.word	0x00038850
        /*09b8*/ 	.short	0x010a
        /*09ba*/ 	.byte	0x3f
	.zero		1


	//   ....[52]....
        /*09bc*/ 	.word	0x000140c0
        /*09c0*/ 	.word	0x0000009a
        /*09c4*/ 	.word	0x00000000
        /*09c8*/ 	.short	0x0101
        /*09ca*/ 	.byte	0x3f
	.zero		1


	//   ....[53]....
        /*09cc*/ 	.word	0x00014d80
        /*09d0*/ 	.word	0x000000bc
        /*09d4*/ 	.word	0x00000000
        /*09d8*/ 	.short	0x0101
        /*09da*/ 	.byte	0x3f
	.zero		1


	//   ....[54]....
        /*09dc*/ 	.word	0x00014ee0
        /*09e0*/ 	.word	0x000000bd
        /*09e4*/ 	.word	0x00038830
        /*09e8*/ 	.short	0x010a
        /*09ea*/ 	.byte	0x3f
	.zero		1


	//   ....[55]....
        /*09ec*/ 	.word	0x00014f50
        /*09f0*/ 	.word	0x000000bd
        /*09f4*/ 	.word	0x00038830
        /*09f8*/ 	.short	0x010a
        /*09fa*/ 	.byte	0x3f
	.zero		1


	//   ....[56]....
        /*09fc*/ 	.word	0x000151c0
        /*0a00*/ 	.word	0x000000bd
        /*0a04*/ 	.word	0x00038850
        /*0a08*/ 	.short	0x010a
        /*0a0a*/ 	.byte	0x3f
	.zero		1


	//   ....[57]....
        /*0a0c*/ 	.word	0x00015210
        /*0a10*/ 	.word	0x000000bd
        /*0a14*/ 	.word	0x00038850
        /*0a18*/ 	.short	0x010a
        /*0a1a*/ 	.byte	0x3f
	.zero		1


	//   ....[58]....
        /*0a1c*/ 	.word	0x00016ae0
        /*0a20*/ 	.word	0x0000000e
        /*0a24*/ 	.word	0x00000000
        /*0a28*/ 	.short	0x0101
        /*0a2a*/ 	.byte	0x3f
	.zero		1


	//   ....[59]....
        /*0a2c*/ 	.word	0x00018aa0
        /*0a30*/ 	.word	0x000000bd
        /*0a34*/ 	.word	0x00000000
        /*0a38*/ 	.short	0x0101
        /*0a3a*/ 	.byte	0x3f
	.zero		1


	//   ....[60]....
        /*0a3c*/ 	.word	0x0001adc0
        /*0a40*/ 	.word	0x00000000
        /*0a44*/ 	.word	0x00000000
        /*0a48*/ 	.short	0x0101
        /*0a4a*/ 	.byte	0x3f
	.zero		1


	//   ....[61]....
        /*0a4c*/ 	.word	0x0001d490
        /*0a50*/ 	.word	0x00000007
        /*0a54*/ 	.word	0x00038820
        /*0a58*/ 	.short	0x010a
        /*0a5a*/ 	.byte	0x3f
	.zero		1


	//   ....[62]....
        /*0a5c*/ 	.word	0x0001d510
        /*0a60*/ 	.word	0x00000008
        /*0a64*/ 	.word	0x000388a0
        /*0a68*/ 	.short	0x010a
        /*0a6a*/ 	.byte	0x3f
	.zero		1


	//   ....[63]....
        /*0a6c*/ 	.word	0x0001d700
        /*0a70*/ 	.word	0x00000008
        /*0a74*/ 	.word	0x000388c0
        /*0a78*/ 	.short	0x010a
        /*0a7a*/ 	.byte	0x3f
	.zero		1


	//   ....[64]....
        /*0a7c*/ 	.word	0x0001dc60
        /*0a80*/ 	.word	0x00000009
        /*0a84*/ 	.word	0x000388a0
        /*0a88*/ 	.short	0x010a
        /*0a8a*/ 	.byte	0x3f
	.zero		1


	//   ....[65]....
        /*0a8c*/ 	.word	0x0001de30
        /*0a90*/ 	.word	0x00000009
        /*0a94*/ 	.word	0x000388c0
        /*0a98*/ 	.short	0x010a
        /*0a9a*/ 	.byte	0x3f
	.zero		1


	//   ....[66]....
        /*0a9c*/ 	.word	0x0001f090
        /*0aa0*/ 	.word	0x00000005
        /*0aa4*/ 	.word	0x00038840
        /*0aa8*/ 	.short	0x010a
        /*0aaa*/ 	.byte	0x3f
	.zero		1


	//   ....[67]....
        /*0aac*/ 	.word	0x0001f8a0
        /*0ab0*/ 	.word	0x00000009
        /*0ab4*/ 	.word	0x00038820
        /*0ab8*/ 	.short	0x010a
        /*0aba*/ 	.byte	0x3f
	.zero		1


	//   ....[68]....
        /*0abc*/ 	.word	0x0001f970
        /*0ac0*/ 	.word	0x00000002
        /*0ac4*/ 	.word	0x00038860
        /*0ac8*/ 	.short	0x010a
        /*0aca*/ 	.byte	0x3f
	.zero		1


	//   ....[69]....
        /*0acc*/ 	.word	0x00020110
        /*0ad0*/ 	.word	0x00000002
        /*0ad4*/ 	.word	0x00038840
        /*0ad8*/ 	.short	0x010a
        /*0ada*/ 	.byte	0x3f
	.zero		1


	//   ....[70]....
        /*0adc*/ 	.word	0x00020330
        /*0ae0*/ 	.word	0x00000002
        /*0ae4*/ 	.word	0x00038860
        /*0ae8*/ 	.short	0x010a
        /*0aea*/ 	.byte	0x3f
	.zero		1


	//   ....[71]....
        /*0aec*/ 	.word	0x00020a00
        /*0af0*/ 	.word	0x00000002
        /*0af4*/ 	.word	0x00038840
        /*0af8*/ 	.short	0x010a
        /*0afa*/ 	.byte	0x3f
	.zero		1


	//   ....[72]....
        /*0afc*/ 	.word	0x00020c10
        /*0b00*/ 	.word	0x00000002
        /*0b04*/ 	.word	0x00038860
        /*0b08*/ 	.short	0x010a
        /*0b0a*/ 	.byte	0x3f
	.zero		1


	//   ....[73]....
        /*0b0c*/ 	.word	0x00021250
        /*0b10*/ 	.word	0x00000002
        /*0b14*/ 	.word	0x00038840
        /*0b18*/ 	.short	0x010a
        /*0b1a*/ 	.byte	0x3f
	.zero		1


	//   ....[74]....
        /*0b1c*/ 	.word	0x00021470
        /*0b20*/ 	.word	0x00000002
        /*0b24*/ 	.word	0x00038860
        /*0b28*/ 	.short	0x010a
        /*0b2a*/ 	.byte	0x3f
	.zero		1


	//   ....[75]....
        /*0b2c*/ 	.word	0x00022780
        /*0b30*/ 	.word	0x00000000
        /*0b34*/ 	.word	0x00038820
        /*0b38*/ 	.short	0x010a
        /*0b3a*/ 	.byte	0x3f
	.zero		1


	//   ....[76]....
        /*0b3c*/ 	.word	0x00022940
        /*0b40*/ 	.word	0x00000006
        /*0b44*/ 	.word	0x00000000
        /*0b48*/ 	.short	0x010a
        /*0b4a*/ 	.byte	0x3f
	.zero		1


	//   ....[77]....
        /*0b4c*/ 	.word	0x000229b0
        /*0b50*/ 	.word	0x00000007
        /*0b54*/ 	.word	0x00000000
        /*0b58*/ 	.short	0x010a
        /*0b5a*/ 	.byte	0x3f
	.zero		1


	//   ....[78]....
        /*0b5c*/ 	.word	0x00022a20
        /*0b60*/ 	.word	0x00000004
        /*0b64*/ 	.word	0x00000000
        /*0b68*/ 	.short	0x010a
        /*0b6a*/ 	.byte	0x3f
	.zero		1


	//   ....[79]....
        /*0b6c*/ 	.word	0x00022a50
        /*0b70*/ 	.word	0x00000003
        /*0b74*/ 	.word	0x00000000
        /*0b78*/ 	.short	0x010a
        /*0b7a*/ 	.byte	0x3f
	.zero		1


	//   ....[80]....
        /*0b7c*/ 	.word	0x00022ab0
        /*0b80*/ 	.word	0x00000046
        /*0b84*/ 	.word	0x00038890
        /*0b88*/ 	.short	0x010a
        /*0b8a*/ 	.byte	0x3f
	.zero		1


	//   ....[81]....
        /*0b8c*/ 	.word	0x00022b00
        /*0b90*/ 	.word	0x00000046
        /*0b94*/ 	.word	0x00038890
        /*0b98*/ 	.short	0x010a
        /*0b9a*/ 	.byte	0x3f
	.zero		1


	//   ....[82]....
        /*0b9c*/ 	.word	0x00022b50
        /*0ba0*/ 	.word	0x00000046
        /*0ba4*/ 	.word	0x00038890
        /*0ba8*/ 	.short	0x010a
        /*0baa*/ 	.byte	0x3f
	.zero		1


	//   ....[83]....
        /*0bac*/ 	.word	0x00022ba0
        /*0bb0*/ 	.word	0x00000046
        /*0bb4*/ 	.word	0x000388b0
        /*0bb8*/ 	.short	0x010a
        /*0bba*/ 	.byte	0x3f
	.zero		1


	//   ....[84]....
        /*0bbc*/ 	.word	0x000230f0
        /*0bc0*/ 	.word	0x00000012
        /*0bc4*/ 	.word	0x00038800
        /*0bc8*/ 	.short	0x010a
        /*0bca*/ 	.byte	0x3f
	.zero		1


	//   ....[85]....
        /*0bcc*/ 	.word	0x00023640
        /*0bd0*/ 	.word	0x00000012
        /*0bd4*/ 	.word	0x00038800
        /*0bd8*/ 	.short	0x010a
        /*0bda*/ 	.byte	0x3f
	.zero		1


	//   ....[86]....
        /*0bdc*/ 	.word	0x00023690
        /*0be0*/ 	.word	0x00000014
        /*0be4*/ 	.word	0x00038830
        /*0be8*/ 	.short	0x010a
        /*0bea*/ 	.byte	0x3f
	.zero		1


	//   ....[87]....
        /*0bec*/ 	.word	0x000236e0
        /*0bf0*/ 	.word	0x00000012
        /*0bf4*/ 	.word	0x00038810
        /*0bf8*/ 	.short	0x010a
        /*0bfa*/ 	.byte	0x3f
	.zero		1


	//   ....[88]....
        /*0bfc*/ 	.word	0x00023730
        /*0c00*/ 	.word	0x00000014
        /*0c04*/ 	.word	0x00038850
        /*0c08*/ 	.short	0x010a
        /*0c0a*/ 	.byte	0x3f
	.zero		1


	//   ....[89]....
        /*0c0c*/ 	.word	0x00023780
        /*0c10*/ 	.word	0x000000c7
        /*0c14*/ 	.word	0x00038830
        /*0c18*/ 	.short	0x010a
        /*0c1a*/ 	.byte	0x3f
	.zero		1


	//   ....[90]....
        /*0c1c*/ 	.word	0x000237d0
        /*0c20*/ 	.word	0x000000c7
        /*0c24*/ 	.word	0x00038850
        /*0c28*/ 	.short	0x010a
        /*0c2a*/ 	.byte	0x3f
	.zero		1


	//   ....[91]....
        /*0c2c*/ 	.word	0x00023820
        /*0c30*/ 	.word	0x000000bc
        /*0c34*/ 	.word	0x00038830
        /*0c38*/ 	.short	0x010a
        /*0c3a*/ 	.byte	0x3f
	.zero		1


	//   ....[92]....
        /*0c3c*/ 	.word	0x00023870
        /*0c40*/ 	.word	0x000000bc
        /*0c44*/ 	.word	0x00038850
        /*0c48*/ 	.short	0x010a
        /*0c4a*/ 	.byte	0x3f
	.zero		1


	//   ....[93]....
        /*0c4c*/ 	.word	0x000238c0
        /*0c50*/ 	.word	0x000000bd
        /*0c54*/ 	.word	0x00038830
        /*0c58*/ 	.short	0x010a
        /*0c5a*/ 	.byte	0x3f
	.zero		1


	//   ....[94]....
        /*0c5c*/ 	.word	0x00023910
        /*0c60*/ 	.word	0x000000bd
        /*0c64*/ 	.word	0x00038850
        /*0c68*/ 	.short	0x010a
        /*0c6a*/ 	.byte	0x3f
	.zero		1


	//   ....[95]....
        /*0c6c*/ 	.word	0x00023ab0
        /*0c70*/ 	.word	0x00000007
        /*0c74*/ 	.word	0x00038820
        /*0c78*/ 	.short	0x010a
        /*0c7a*/ 	.byte	0x3f
	.zero		1


	//   ....[96]....
        /*0c7c*/ 	.word	0x00023b00
        /*0c80*/ 	.word	0x00000008
        /*0c84*/ 	.word	0x000388a0
        /*0c88*/ 	.short	0x010a
        /*0c8a*/ 	.byte	0x3f
	.zero		1


	//   ....[97]....
        /*0c8c*/ 	.word	0x00023b50
        /*0c90*/ 	.word	0x00000008
        /*0c94*/ 	.word	0x000388c0
        /*0c98*/ 	.short	0x010a
        /*0c9a*/ 	.byte	0x3f
	.zero		1


	//   ....[98]....
        /*0c9c*/ 	.word	0x00023ba0
        /*0ca0*/ 	.word	0x00000009
        /*0ca4*/ 	.word	0x000388a0
        /*0ca8*/ 	.short	0x010a
        /*0caa*/ 	.byte	0x3f
	.zero		1


	//   ....[99]....
        /*0cac*/ 	.word	0x00023bf0
        /*0cb0*/ 	.word	0x00000009
        /*0cb4*/ 	.word	0x000388c0
        /*0cb8*/ 	.short	0x010a
        /*0cba*/ 	.byte	0x3f
	.zero		1


	//   ....[100]....
        /*0cbc*/ 	.word	0x00023d90
        /*0cc0*/ 	.word	0x00000005
        /*0cc4*/ 	.word	0x00038840
        /*0cc8*/ 	.short	0x010a
        /*0cca*/ 	.byte	0x3f
	.zero		1


	//   ....[101]....
        /*0ccc*/ 	.word	0x00023e10
        /*0cd0*/ 	.word	0x00000005
        /*0cd4*/ 	.word	0x00038820
        /*0cd8*/ 	.short	0x010a
        /*0cda*/ 	.byte	0x3f
	.zero		1


	//   ....[102]....
        /*0cdc*/ 	.word	0x00023e60
        /*0ce0*/ 	.word	0x00000002
        /*0ce4*/ 	.word	0x00038860
        /*0ce8*/ 	.short	0x010a
        /*0cea*/ 	.byte	0x3f
	.zero		1


	//   ....[103]....
        /*0cec*/ 	.word	0x00023eb0
        /*0cf0*/ 	.word	0x00000002
        /*0cf4*/ 	.word	0x00038840
        /*0cf8*/ 	.short	0x010a
        /*0cfa*/ 	.byte	0x3f
	.zero		1


	//   ....[104]....
        /*0cfc*/ 	.word	0x00023f00
        /*0d00*/ 	.word	0x00000002
        /*0d04*/ 	.word	0x00038860
        /*0d08*/ 	.short	0x010a
        /*0d0a*/ 	.byte	0x3f
	.zero		1


	//   ....[105]....
        /*0d0c*/ 	.word	0x00023f50
        /*0d10*/ 	.word	0x00000002
        /*0d14*/ 	.word	0x00038840
        /*0d18*/ 	.short	0x010a
        /*0d1a*/ 	.byte	0x3f
	.zero		1


	//   ....[106]....
        /*0d1c*/ 	.word	0x00023fa0
        /*0d20*/ 	.word	0x00000002
        /*0d24*/ 	.word	0x00038860
        /*0d28*/ 	.short	0x010a
        /*0d2a*/ 	.byte	0x3f
	.zero		1


	//   ....[107]....
        /*0d2c*/ 	.word	0x00023ff0
        /*0d30*/ 	.word	0x00000002
        /*0d34*/ 	.word	0x00038840
        /*0d38*/ 	.short	0x010a
        /*0d3a*/ 	.byte	0x3f
	.zero		1


	//   ....[108]....
        /*0d3c*/ 	.word	0x00024040
        /*0d40*/ 	.word	0x00000002
        /*0d44*/ 	.word	0x00038860
        /*0d48*/ 	.short	0x010a
        /*0d4a*/ 	.byte	0x3f
	.zero		1


	//   ....[109]....
        /*0d4c*/ 	.word	0x00024a10
        /*0d50*/ 	.word	0x00000000
        /*0d54*/ 	.word	0x00038820
        /*0d58*/ 	.short	0x010a
        /*0d5a*/ 	.byte	0x3f
	.zero		1


	//   ....[110]....
        /*0d5c*/ 	.word	0x00024bb0
        /*0d60*/ 	.word	0x00000006
        /*0d64*/ 	.word	0x00000000
        /*0d68*/ 	.short	0x010a
        /*0d6a*/ 	.byte	0x3f
	.zero		1


	//   ....[111]....
        /*0d6c*/ 	.word	0x00024c00
        /*0d70*/ 	.word	0x00000007
        /*0d74*/ 	.word	0x00000000
        /*0d78*/ 	.short	0x010a
        /*0d7a*/ 	.byte	0x3f
	.zero		1


	//   ....[112]....
        /*0d7c*/ 	.word	0x00024c50
        /*0d80*/ 	.word	0x00000004
        /*0d84*/ 	.word	0x00000000
        /*0d88*/ 	.short	0x010a
        /*0d8a*/ 	.byte	0x3f
	.zero		1


	//----- nvinfo : EIATTR_NUM_MBARRIERS
	.align		4
.L_947:
        /*0d8c*/ 	.byte	0x03, 0x38
        /*0d8e*/ 	.short	0x0017


	//----- nvinfo : EIATTR_EXIT_INSTR_OFFSETS
	.align		4
        /*0d90*/ 	.byte	0x04, 0x1c
        /*0d92*/ 	.short	(.L_949 - .L_948)


	//   ....[0]....
.L_948:
        /*0d94*/ 	.word	0x00022aa0


	//----- nvinfo : EIATTR_MAX_THREADS
	.align		4
.L_949:
        /*0d98*/ 	.byte	0x04, 0x05
        /*0d9a*/ 	.short	(.L_951 - .L_950)
.L_950:
        /*0d9c*/ 	.word	0x00000180
        /*0da0*/ 	.word	0x00000001
        /*0da4*/ 	.word	0x00000001


	//----- nvinfo : EIATTR_CRS_STACK_SIZE
	.align		4
.L_951:
        /*0da8*/ 	.byte	0x04, 0x1e
        /*0daa*/ 	.short	(.L_953 - .L_952)
.L_952:
        /*0dac*/ 	.word	0x00000000


	//----- nvinfo : EIATTR_CBANK_PARAM_SIZE
	.align		4
.L_953:
        /*0db0*/ 	.byte	0x03, 0x19
        /*0db2*/ 	.short	0x0b70


	//----- nvinfo : EIATTR_PARAM_CBANK
	.align		4
        /*0db4*/ 	.byte	0x04, 0x0a
        /*0db6*/ 	.short	(.L_955 - .L_954)
	.align		4
.L_954:
        /*0db8*/ 	.word	index@(.nv.constant0._ZN7cutlass13device_kernelIN5flash11enable_sm90INS1_16FlashAttnFwdSm90INS1_25CollectiveMainloopFwdSm90ILi2EN4cute5tupleIJNS5_1CILi1EEES8_S8_EEENS6_IJNS7_ILi64EEESA_SA_EEELi512ENS_10bfloat16_tEfNS_4arch4Sm90ELb0ELb1ELb0ELb1ELb0ELb1ELb1ELb0ELb0ELb0ELb0ELb0EEENS1_21CollectiveEpilogueFwdINS6_IJSA_NS7_ILi512EEESA_EEES9_SC_SE_Li256ELb1ELb0ELb0ELb0EEENS1_36VarlenDynamicPersistentTileSchedulerILi64ELi64ELi256ELi32ELb0ELb0ELb1ELb1ELb0ELb1EEEEEEEEEvNT_6ParamsE)
        /*0dbc*/ 	.short	0x0210
        /*0dbe*/ 	.short	0x0b70


	//----- nvinfo : EIATTR_SW_WAR
	.align		4
.L_955:
        /*0dc0*/ 	.byte	0x04, 0x36
        /*0dc2*/ 	.short	(.L_957 - .L_956)
.L_956:
        /*0dc4*/ 	.word	0x00000008
.L_957:


//--------------------- .nv.info._ZN7cutlass13device_kernelIN5flash11enable_sm90INS1_16FlashAttnFwdSm90INS1_25CollectiveMainloopFwdSm90ILi2EN4cute5tupleIJNS5_1CILi1EEES8_S8_EEENS6_IJNS7_ILi64EEESA_SA_EEELi512ENS_10bfloat16_tEfNS_4arch4Sm90ELb1ELb0ELb0ELb0ELb0ELb0ELb0ELb0ELb0ELb0ELb0ELb0EEENS1_21CollectiveEpilogueFwdINS6_IJSA_NS7_ILi512EEESA_EEES9_SC_SE_Li256ELb0ELb0ELb0ELb0EEENS1_30DynamicPersistentTileSchedulerILi256ELi32ELb0ELb0ELb1EEEEEEEEEvNT_6ParamsE --------------------------
	.section	.nv.info._ZN7cutlass13device_kernelIN5flash11enable_sm90INS1_16FlashAttnFwdSm90INS1_25CollectiveMainloopFwdSm90ILi2EN4cute5tupleIJNS5_1CILi1EEES8_S8_EEENS6_IJNS7_ILi64EEESA_SA_EEELi512ENS_10bfloat16_tEfNS_4arch4Sm90ELb1ELb0ELb0ELb0ELb0ELb0ELb0ELb0ELb0ELb0ELb0ELb0EEENS1_21CollectiveEpilogueFwdINS6_IJSA_NS7_ILi512EEESA_EEES9_SC_SE_Li256ELb0ELb0ELb0ELb0EEENS1_30DynamicPersistentTileSchedulerILi256ELi32ELb0ELb0ELb1EEEEEEEEEvNT_6ParamsE,"",@"SHT_CUDA_INFO"
	.sectionflags	@""
	.align	4


	//----- nvinfo : EIATTR_CUDA_API_VERSION
	.align		4
        /*0000*/ 	.byte	0x04, 0x37
        /*0002*/ 	.short	(.L_959 - .L_958)
.L_958:
        /*0004*/ 	.word	0x00000082


	//----- nvinfo : EIATTR_KPARAM_INFO
	.align		4
.L_959:
        /*0008*/ 	.byte	0x04, 0x17
        /*000a*/ 	.short	(.L_961 - .L_960)
.L_960:
        /*000c*/ 	.word	0x00000000
        /*0010*/ 	.short	0x0000
        /*0012*/ 	.short	0x0070
        /*0014*/ 	.byte	0x00, 0xf0, 0x01, 0x2e


	//----- nvinfo : EIATTR_SPARSE_MMA_MASK
	.align		4
.L_961:
        /*0018*/ 	.byte	0x03, 0x50
        /*001a*/ 	.short	0x0000


	//----- nvinfo : EIATTR_MAXREG_COUNT
	.align		4
        /*001c*/ 	.byte	0x03, 0x1b
        /*001e*/ 	.short	0x00a8


	//----- nvinfo : EIATTR_NUM_BARRIERS
	.align		4
        /*0020*/ 	.byte	0x02, 0x4c
        /*0022*/ 	.byte	0x10
	.zero		1


	//----- nvinfo : EIATTR_EXTERNS
	.align		4
        /*0024*/ 	.byte	0x04, 0x0f
        /*0026*/ 	.short	(.L_963 - .L_962)


	//   ....[0]....
	.align		4
.L_962:
        /*0028*/ 	.word	index@(__assertfail)


	//----- nvinfo : EIATTR_MERCURY_ISA_VERSION
	.align		4
.L_963:
        /*002c*/ 	.byte	0x03, 0x5f
        /*002e*/ 	.short	0x0101


	//----- nvinfo : EIATTR_INT_WARP_WIDE_INSTR_OFFSETS
	.align		4
        /*0030*/ 	.byte	0x04, 0x31
        /*0032*/ 	.short	(.L_965 - .L_964)


	//   ....[0]....
.L_964:
        /*0034*/ 	.word	0x00000180


	//   ....[1]....
        /*0038*/ 	.word	0x000001b0


	//   ....[2]....
        /*003c*/ 	.word	0x000001c0


	//   ....[3]....
        /*0040*/ 	.word	0x0000aa90


	//   ....[4]....
        /*0044*/ 	.word	0x0000ab20


	//   ....[5]....
        /*0048*/ 	.word	0x0000b010


	//   ....[6]....
        /*004c*/ 	.word	0x0000d100


	//   ....[7]....
        /*0050*/ 	.word	0x0000d190


	//----- nvinfo : EIATTR_COOP_GROUP_MASK_REGIDS
	.align		4
.L_965:
        /*0054*/ 	.byte	0x04, 0x29
        /*0056*/ 	.short	(.L_967 - .L_966)


	//   ....[0]....
.L_966:
        /*0058*/ 	.word	0xffffffff


	//   ....[1]....
        /*005c*/ 	.word	0xffffffff


	//   ....[2]....
        /*0060*/ 	.word	0xffffffff


	//   ....[3]....
        /*0064*/ 	.word	0xffffffff


	//   ....[4]....
        /*0068*/ 	.word	0xffffffff


	//   ....[5]....
        /*006c*/ 	.word	0xffffffff


	//   ....[6]....
        /*0070*/ 	.word	0xffffffff


	//   ....[7]....
        /*0074*/ 	.word	0xffffffff


	//   ....[8]....
        /*0078*/ 	.word	0xffffffff


	//   ....[9]....
        /*007c*/ 	.word	0xffffffff


	//   ....[10]....
        /*0080*/ 	.word	0xffffffff


	//   ....[11]....
        /*0084*/ 	.word	0xffffffff


	//   ....[12]....
        /*0088*/ 	.word	0xffffffff


	//   ....[13]....
        /*008c*/ 	.word	0xffffffff


	//   ....[14]....
        /*0090*/ 	.word	0xffffffff


	//   ....[15]....
        /*0094*/ 	.word	0xffffffff


	//   ....[16]....
        /*0098*/ 	.word	0xffffffff


	//   ....[17]....
        /*009c*/ 	.word	0xffffffff


	//   ....[18]....
        /*00a0*/ 	.word	0xffffffff


	//   ....[19]....
        /*00a4*/ 	.word	0xffffffff


	//   ....[20]....
        /*00a8*/ 	.word	0xffffffff


	//   ....[21]....
        /*00ac*/ 	.word	0xffffffff


	//   ....[22]....
        /*00b0*/ 	.word	0xffffffff


	//   ....[23]....
        /*00b4*/ 	.word	0xffffffff


	//   ....[24]....
        /*00b8*/ 	.word	0xffffffff


	//   ....[25]....
        /*00bc*/ 	.word	0xffffffff


	//   ....[26]....
        /*00c0*/ 	.word	0xffffffff


	//   ....[27]....
        /*00c4*/ 	.word	0xffffffff


	//   ....[28]....
        /*00c8*/ 	.word	0xffffffff


	//   ....[29]....
        /*00cc*/ 	.word	0xffffffff


	//   ....[30]....
        /*00d0*/ 	.word	0xffffffff


	//   ....[31]....
        /*00d4*/ 	.word	0xffffffff


	//   ....[32]....
        /*00d8*/ 	.word	0xffffffff


	//   ....[33]....
        /*00dc*/ 	.word	0x0500000f


	//   ....[34]....
        /*00e0*/ 	.word	0x0500000f


	//----- nvinfo : EIATTR_COOP_GROUP_INSTR_OFFSETS
	.align		4
.L_967:
        /*00e4*/ 	.byte	0x04, 0x28
        /*00e6*/ 	.short	(.L_969 - .L_968)


	//   ....[0]....
.L_968:
        /*00e8*/ 	.word	0x00000050


	//   ....[1]....
        /*00ec*/ 	.word	0x00000190


	//   ....[2]....
        /*00f0*/ 	.word	0x000001e0


	//   ....[3]....
        /*00f4*/ 	.word	0x00000390


	//   ....[4]....
        /*00f8*/ 	.word	0x000004f0


	//   ....[5]....
        /*00fc*/ 	.word	0x00000610


	//   ....[6]....
        /*0100*/ 	.word	0x00000770


	//   ....[7]....
        /*0104*/ 	.word	0x00001730


	//   ....[8]....
        /*0108*/ 	.word	0x000030a0


	//   ....[9]....
        /*010c*/ 	.word	0x00003a70


	//   ....[10]....
        /*0110*/ 	.word	0x00003bc0


	//   ....[11]....
        /*0114*/ 	.word	0x00003d90


	//   ....[12]....
        /*0118*/ 	.word	0x00003ee0


	//   ....[13]....
        /*011c*/ 	.word	0x00004890


	//   ....[14]....
        /*0120*/ 	.word	0x00004f60


	//   ....[15]....
        /*0124*/ 	.word	0x00005060


	//   ....[16]....
        /*0128*/ 	.word	0x00005300


	//   ....[17]....
        /*012c*/ 	.word	0x00005440


	//   ....[18]....
        /*0130*/ 	.word	0x000066a0


	//   ....[19]....
        /*0134*/ 	.word	0x00006ab0


	//   ....[20]....
        /*0138*/ 	.word	0x00006ae0


	//   ....[21]....
        /*013c*/ 	.word	0x00006da0


	//   ....[22]....
        /*0140*/ 	.word	0x00006f70


	//   ....[23]....
        /*0144*/ 	.word	0x00007f70


	//   ....[24]....
        /*0148*/ 	.word	0x00007fb0


	//   ....[25]....
        /*014c*/ 	.word	0x00007ff0


	//   ....[26]....
        /*0150*/ 	.word	0x00008070


	//   ....[27]....
        /*0154*/ 	.word	0x00008090


	//   ....[28]....
        /*0158*/ 	.word	0x00008af0


	//   ....[29]....
        /*015c*/ 	.word	0x000098a0


	//   ....[30]....
        /*0160*/ 	.word	0x0000a520


	//   ....[31]....
        /*0164*/ 	.word	0x0000d210


	//   ....[32]....
        /*0168*/ 	.word	0x0000d3c0


	//   ....[33]....
        /*016c*/ 	.word	0x0000d9c0


	//   ....[34]....
        /*0170*/ 	.word	0x0000dda0


	//----- nvinfo : EIATTR_REG_RECONFIG
	.align		4
.L_969:
        /*0174*/ 	.byte	0x01, 0x54
	.zero		2


	//----- nvinfo : EIATTR_SYSCALL_OFFSETS
	.align		4
        /*0178*/ 	.byte	0x04, 0x46
        /*017a*/ 	.short	(.L_971 - .L_970)


	//   ....[0]....
.L_970:
        /*017c*/ 	.word	0x00003270


	//   ....[1]....
        /*0180*/ 	.word	0x0000acb0


	//   ....[2]....
        /*0184*/ 	.word	0x0000adf0


	//   ....[3]....
        /*0188*/ 	.word	0x0000aef0


	//----- nvinfo : EIATTR_MBARRIER_INSTR_OFFSETS
	.align		4
.L_971:
        /*018c*/ 	.byte	0x04, 0x39
        /*018e*/ 	.short	(.L_973 - .L_972)


	//   ....[0]....
.L_972:
        /*0190*/ 	.word	0x00000280
        /*0194*/ 	.word	0x000000ff
        /*0198*/ 	.word	0x00028c00
        /*019c*/ 	.short	0x0100
        /*019e*/ 	.byte	0x06
	.zero		1


	//   ....[1]....
        /*01a0*/ 	.word	0x00000290
        /*01a4*/ 	.word	0x000000ff
        /*01a8*/ 	.word	0x00028c20
        /*01ac*/ 	.short	0x0100
        /*01ae*/ 	.byte	0x06
	.zero		1


	//   ....[2]....
        /*01b0*/ 	.word	0x00000340
        /*01b4*/ 	.word	0x000000ff
        /*01b8*/ 	.word	0x00028c30
        /*01bc*/ 	.short	0x0100
        /*01be*/ 	.byte	0x06
	.zero		1


	//   ....[3]....
        /*01c0*/ 	.word	0x00000350
        /*01c4*/ 	.word	0x000000ff
        /*01c8*/ 	.word	0x00028c40
        /*01cc*/ 	.short	0x0100
        /*01ce*/ 	.byte	0x06
	.zero		1


	//   ....[4]....
        /*01d0*/ 	.word	0x00000360
        /*01d4*/ 	.word	0x000000ff
        /*01d8*/ 	.word	0x00028c38
        /*01dc*/ 	.short	0x0100
        /*01de*/ 	.byte	0x06
	.zero		1


	//   ....[5]....
        /*01e0*/ 	.word	0x00000370
        /*01e4*/ 	.word	0x000000ff
        /*01e8*/ 	.word	0x00028c48
        /*01ec*/ 	.short	0x0100
        /*01ee*/ 	.byte	0x06
	.zero		1


	//   ....[6]....
        /*01f0*/ 	.word	0x000004a0
        /*01f4*/ 	.word	0x000000ff
        /*01f8*/ 	.word	0x00028c50
        /*01fc*/ 	.short	0x0100
        /*01fe*/ 	.byte	0x08
	.zero		1


	//   ....[7]....
        /*0200*/ 	.word	0x000004b0
        /*0204*/ 	.word	0x000000ff
        /*0208*/ 	.word	0x00028c60
        /*020c*/ 	.short	0x0100
        /*020e*/ 	.byte	0x08
	.zero		1


	//   ....[8]....
        /*0210*/ 	.word	0x000004c0
        /*0214*/ 	.word	0x000000ff
        /*0218*/ 	.word	0x00028c58
        /*021c*/ 	.short	0x0100
        /*021e*/ 	.byte	0x08
	.zero		1


	//   ....[9]....
        /*0220*/ 	.word	0x000004d0
        /*0224*/ 	.word	0x000000ff
        /*0228*/ 	.word	0x00028c68
        /*022c*/ 	.short	0x0100
        /*022e*/ 	.byte	0x08
	.zero		1


	//   ....[10]....
        /*0230*/ 	.word	0x000005c0
        /*0234*/ 	.word	0x000000ff
        /*0238*/ 	.word	0x00028c70
        /*023c*/ 	.short	0x0100
        /*023e*/ 	.byte	0x06
	.zero		1


	//   ....[11]....
        /*0240*/ 	.word	0x000005d0
        /*0244*/ 	.word	0x000000ff
        /*0248*/ 	.word	0x00028c80
        /*024c*/ 	.short	0x0100
        /*024e*/ 	.byte	0x06
	.zero		1


	//   ....[12]....
        /*0250*/ 	.word	0x000005e0
        /*0254*/ 	.word	0x000000ff
        /*0258*/ 	.word	0x00028c78
        /*025c*/ 	.short	0x0100
        /*025e*/ 	.byte	0x06
	.zero		1


	//   ....[13]....
        /*0260*/ 	.word	0x000005f0
        /*0264*/ 	.word	0x000000ff
        /*0268*/ 	.word	0x00028c88
        /*026c*/ 	.short	0x0100
        /*026e*/ 	.byte	0x06
	.zero		1


	//   ....[14]....
        /*0270*/ 	.word	0x00000720
        /*0274*/ 	.word	0x000000ff
        /*0278*/ 	.word	0x00028c90
        /*027c*/ 	.short	0x0100
        /*027e*/ 	.byte	0x08
	.zero		1


	//   ....[15]....
        /*0280*/ 	.word	0x00000730
        /*0284*/ 	.word	0x000000ff
        /*0288*/ 	.word	0x00028ca0
        /*028c*/ 	.short	0x0100
        /*028e*/ 	.byte	0x08
	.zero		1


	//   ....[16]....
        /*0290*/ 	.word	0x00000740
        /*0294*/ 	.word	0x000000ff
        /*0298*/ 	.word	0x00028c98
        /*029c*/ 	.short	0x0100
        /*029e*/ 	.byte	0x08
	.zero		1


	//   ....[17]....
        /*02a0*/ 	.word	0x00000750
        /*02a4*/ 	.word	0x000000ff
        /*02a8*/ 	.word	0x00028ca8
        /*02ac*/ 	.short	0x0100
        /*02ae*/ 	.byte	0x08
	.zero		1


	//   ....[18]....
        /*02b0*/ 	.word	0x00000880
        /*02b4*/ 	.word	0x000000ff
        /*02b8*/ 	.word	0x00028cb0
        /*02bc*/ 	.short	0x0100
        /*02be*/ 	.byte	0x08
	.zero		1


	//   ....[19]....
        /*02c0*/ 	.word	0x00000890
        /*02c4*/ 	.word	0x000000ff
        /*02c8*/ 	.word	0x00028cc0
        /*02cc*/ 	.short	0x0100
        /*02ce*/ 	.byte	0x08
	.zero		1


	//   ....[20]....
        /*02d0*/ 	.word	0x000008a0
        /*02d4*/ 	.word	0x000000ff
        /*02d8*/ 	.word	0x00028cb8
        /*02dc*/ 	.short	0x0100
        /*02de*/ 	.byte	0x08
	.zero		1


	//   ....[21]....
        /*02e0*/ 	.word	0x000008b0
        /*02e4*/ 	.word	0x000000ff
        /*02e8*/ 	.word	0x00028cc8
        /*02ec*/ 	.short	0x0100
        /*02ee*/ 	.byte	0x08
	.zero		1


	//   ....[22]....
        /*02f0*/ 	.word	0x00001840
        /*02f4*/ 	.word	0x000000ff
        /*02f8*/ 	.word	0x00028c50
        /*02fc*/ 	.short	0x010a
        /*02fe*/ 	.byte	0x10
	.zero		1


	//   ....[23]....
        /*0300*/ 	.word	0x00001b20
        /*0304*/ 	.word	0x00000000
        /*0308*/ 	.word	0x00000000
        /*030c*/ 	.short	0x0101
        /*030e*/ 	.byte	0x3f
	.zero		1


	//   ....[24]....
        /*0310*/ 	.word	0x000024b0
        /*0314*/ 	.word	0x000000ff
        /*0318*/ 	.word	0x00028c50
        /*031c*/ 	.short	0x010a
        /*031e*/ 	.byte	0x06
	.zero		1


	//   ....[25]....
        /*0320*/ 	.word	0x000024f0
        /*0324*/ 	.word	0x000000ff
        /*0328*/ 	.word	0x00028c50
        /*032c*/ 	.short	0x010a
        /*032e*/ 	.byte	0x06
	.zero		1


	//   ....[26]....
        /*0330*/ 	.word	0x00002740
        /*0334*/ 	.word	0x00000003
        /*0338*/ 	.word	0x00000000
        /*033c*/ 	.short	0x0101
        /*033e*/ 	.byte	0x3f
	.zero		1


	//   ....[27]....
        /*0340*/ 	.word	0x000032f0
        /*0344*/ 	.word	0x000000ff
        /*0348*/ 	.word	0x00028c00
        /*034c*/ 	.short	0x010a
        /*034e*/ 	.byte	0x30
	.zero		1


	//   ....[28]....
        /*0350*/ 	.word	0x00003370
        /*0354*/ 	.word	0x00000007
        /*0358*/ 	.word	0x00028c30
        /*035c*/ 	.short	0x010a
        /*035e*/ 	.byte	0x3f
	.zero		1


	//   ....[29]....
        /*0360*/ 	.word	0x000033b0
        /*0364*/ 	.word	0x00000007
        /*0368*/ 	.word	0x00028c30
        /*036c*/ 	.short	0x010a
        /*036e*/ 	.byte	0x3f
	.zero		1


	//   ....[30]....
        /*0370*/ 	.word	0x000040c0
        /*0374*/ 	.word	0x00000005
        /*0378*/ 	.word	0x00000000
        /*037c*/ 	.short	0x0101
        /*037e*/ 	.byte	0x3f
	.zero		1


	//   ....[31]....
        /*0380*/ 	.word	0x00004590
        /*0384*/ 	.word	0x00000007
        /*0388*/ 	.word	0x00028c50
        /*038c*/ 	.short	0x010a
        /*038e*/ 	.byte	0x3f
	.zero		1


	//   ....[32]....
        /*0390*/ 	.word	0x000045d0
        /*0394*/ 	.word	0x00000007
        /*0398*/ 	.word	0x00028c50
        /*039c*/ 	.short	0x010a
        /*039e*/ 	.byte	0x3f
	.zero		1


	//   ....[33]....
        /*03a0*/ 	.word	0x000048b0
        /*03a4*/ 	.word	0x00000007
        /*03a8*/ 	.word	0x00000000
        /*03ac*/ 	.short	0x0101
        /*03ae*/ 	.byte	0x3f
	.zero		1


	//   ....[34]....
        /*03b0*/ 	.word	0x000049f0
        /*03b4*/ 	.word	0x000000ff
        /*03b8*/ 	.word	0x00028c30
        /*03bc*/ 	.short	0x010a
        /*03be*/ 	.byte	0x1d
	.zero		1


	//   ....[35]....
        /*03c0*/ 	.word	0x00004a30
        /*03c4*/ 	.word	0x000000ff
        /*03c8*/ 	.word	0x00028c30
        /*03cc*/ 	.short	0x010a
        /*03ce*/ 	.byte	0x1d
	.zero		1


	//   ....[36]....
        /*03d0*/ 	.word	0x00005810
        /*03d4*/ 	.word	0x00000005
        /*03d8*/ 	.word	0x00000000
        /*03dc*/ 	.short	0x0101
        /*03de*/ 	.byte	0x3f
	.zero		1


	//   ....[37]....
        /*03e0*/ 	.word	0x000063e0
        /*03e4*/ 	.word	0x000000ff
        /*03e8*/ 	.word	0x00028c50
        /*03ec*/ 	.short	0x010a
        /*03ee*/ 	.byte	0x1d
	.zero		1


	//   ....[38]....
        /*03f0*/ 	.word	0x00006420
        /*03f4*/ 	.word	0x000000ff
        /*03f8*/ 	.word	0x00028c50
        /*03fc*/ 	.short	0x010a
        /*03fe*/ 	.byte	0x1d
	.zero		1


	//   ....[39]....
        /*0400*/ 	.word	0x000066c0
        /*0404*/ 	.word	0x000000aa
        /*0408*/ 	.word	0x00000000
        /*040c*/ 	.short	0x0101
        /*040e*/ 	.byte	0x3f
	.zero		1


	//   ....[40]....
        /*0410*/ 	.word	0x000067e0
        /*0414*/ 	.word	0x000000ff
        /*0418*/ 	.word	0x00028c30
        /*041c*/ 	.short	0x010a
        /*041e*/ 	.byte	0x16
	.zero		1


	//   ....[41]....
        /*0420*/ 	.word	0x00006820
        /*0424*/ 	.word	0x000000ff
        /*0428*/ 	.word	0x00028c30
        /*042c*/ 	.short	0x010a
        /*042e*/ 	.byte	0x16
	.zero		1


	//   ....[42]....
        /*0430*/ 	.word	0x000072d0
        /*0434*/ 	.word	0x0000009a
        /*0438*/ 	.word	0x00000000
        /*043c*/ 	.short	0x0101
        /*043e*/ 	.byte	0x3f
	.zero		1


	//   ....[43]....
        /*0440*/ 	.word	0x00007cc0
        /*0444*/ 	.word	0x000000ff
        /*0448*/ 	.word	0x00028c50
        /*044c*/ 	.short	0x010a
        /*044e*/ 	.byte	0x16
	.zero		1


	//   ....[44]....
        /*0450*/ 	.word	0x00007d00
        /*0454*/ 	.word	0x000000ff
        /*0458*/ 	.word	0x00028c50
        /*045c*/ 	.short	0x010a
        /*045e*/ 	.byte	0x16
	.zero		1


	//   ....[45]....
        /*0460*/ 	.word	0x00007f90
        /*0464*/ 	.word	0x000000aa
        /*0468*/ 	.word	0x00000000
        /*046c*/ 	.short	0x0101
        /*046e*/ 	.byte	0x3f
	.zero		1


	//   ....[46]....
        /*0470*/ 	.word	0x00009be0
        /*0474*/ 	.word	0x000000ff
        /*0478*/ 	.word	0x00000000
        /*047c*/ 	.short	0x0101
        /*047e*/ 	.byte	0x05
	.zero		1


	//   ....[47]....
        /*0480*/ 	.word	0x0000b2b0
        /*0484*/ 	.word	0x00000008
        /*0488*/ 	.word	0x00028c40
        /*048c*/ 	.short	0x010a
        /*048e*/ 	.byte	0x3f
	.zero		1


	//   ....[48]....
        /*0490*/ 	.word	0x0000b590
        /*0494*/ 	.word	0x000000ff
        /*0498*/ 	.word	0x00028c20
        /*049c*/ 	.short	0x010a
        /*049e*/ 	.byte	0x25
	.zero		1


	//   ....[49]....
        /*04a0*/ 	.word	0x0000b630
        /*04a4*/ 	.word	0x00000008
        /*04a8*/ 	.word	0x00028c60
        /*04ac*/ 	.short	0x010a
        /*04ae*/ 	.byte	0x3f
	.zero		1


	//   ....[50]....
        /*04b0*/ 	.word	0x0000bc90
        /*04b4*/ 	.word	0x00000002
        /*04b8*/ 	.word	0x00028c40
        /*04bc*/ 	.short	0x010a
        /*04be*/ 	.byte	0x3f
	.zero		1


	//   ....[51]....
        /*04c0*/ 	.word	0x0000be00
        /*04c4*/ 	.word	0x00000002
        /*04c8*/ 	.word	0x00028c60
        /*04cc*/ 	.short	0x010a
        /*04ce*/ 	.byte	0x3f
	.zero		1


	//   ....[52]....
        /*04d0*/ 	.word	0x0000c410
        /*04d4*/ 	.word	0x00000003
        /*04d8*/ 	.word	0x00028c40
        /*04dc*/ 	.short	0x010a
        /*04de*/ 	.byte	0x3f
	.zero		1


	//   ....[53]....
        /*04e0*/ 	.word	0x0000c580
        /*04e4*/ 	.word	0x00000003
        /*04e8*/ 	.word	0x00028c60
        /*04ec*/ 	.short	0x010a
        /*04ee*/ 	.byte	0x3f
	.zero		1


	//   ....[54]....
        /*04f0*/ 	.word	0x0000cb30
        /*04f4*/ 	.word	0x00000002
        /*04f8*/ 	.word	0x00028c40
        /*04fc*/ 	.short	0x010a
        /*04fe*/ 	.byte	0x3f
	.zero		1


	//   ....[55]....
        /*0500*/ 	.word	0x0000cca0
        /*0504*/ 	.word	0x00000002
        /*0508*/ 	.word	0x00028c60
        /*050c*/ 	.short	0x010a
        /*050e*/ 	.byte	0x3f
	.zero		1


	//   ....[56]....
        /*0510*/ 	.word	0x0000d370
        /*0514*/ 	.word	0x00000007
        /*0518*/ 	.word	0x00028c20
        /*051c*/ 	.short	0x010a
        /*051e*/ 	.byte	0x3f
	.zero		1


	//   ....[57]....
        /*0520*/ 	.word	0x0000d4c0
        /*0524*/ 	.word	0x00000005
        /*0528*/ 	.word	0x00000000
        /*052c*/ 	.short	0x010a
        /*052e*/ 	.byte	0x3f
	.zero		1


	//   ....[58]....
        /*0530*/ 	.word	0x0000d530
        /*0534*/ 	.word	0x00000003
        /*0538*/ 	.word	0x00000000
        /*053c*/ 	.short	0x010a
        /*053e*/ 	.byte	0x3f
	.zero		1


	//   ....[59]....
        /*0540*/ 	.word	0x0000d590
        /*0544*/ 	.word	0x00000005
        /*0548*/ 	.word	0x00000000
        /*054c*/ 	.short	0x010a
        /*054e*/ 	.byte	0x3f
	.zero		1


	//   ....[60]....
        /*0550*/ 	.word	0x0000d5c0
        /*0554*/ 	.word	0x00000003
        /*0558*/ 	.word	0x00000000
        /*055c*/ 	.short	0x010a
        /*055e*/ 	.byte	0x3f
	.zero		1


	//   ....[61]....
        /*0560*/ 	.word	0x0000d630
        /*0564*/ 	.word	0x00000003
        /*0568*/ 	.word	0x00028c50
        /*056c*/ 	.short	0x010a
        /*056e*/ 	.byte	0x3f
	.zero		1


	//   ....[62]....
        /*0570*/ 	.word	0x0000d690
        /*0574*/ 	.word	0x00000004
        /*0578*/ 	.word	0x00028c50
        /*057c*/ 	.short	0x010a
        /*057e*/ 	.byte	0x3f
	.zero		1


	//   ....[63]....
        /*0580*/ 	.word	0x0000d6f0
        /*0584*/ 	.word	0x00000003
        /*0588*/ 	.word	0x00028c00
        /*058c*/ 	.short	0x010a
        /*058e*/ 	.byte	0x3f
	.zero		1


	//   ....[64]....
        /*0590*/ 	.word	0x0000d740
        /*0594*/ 	.word	0x00000007
        /*0598*/ 	.word	0x00028c30
        /*059c*/ 	.short	0x010a
        /*059e*/ 	.byte	0x3f
	.zero		1


	//   ....[65]....
        /*05a0*/ 	.word	0x0000d790
        /*05a4*/ 	.word	0x00000007
        /*05a8*/ 	.word	0x00028c50
        /*05ac*/ 	.short	0x010a
        /*05ae*/ 	.byte	0x3f
	.zero		1


	//   ....[66]....
        /*05b0*/ 	.word	0x0000d7f0
        /*05b4*/ 	.word	0x00000004
        /*05b8*/ 	.word	0x00028c30
        /*05bc*/ 	.short	0x010a
        /*05be*/ 	.byte	0x3f
	.zero		1


	//   ....[67]....
        /*05c0*/ 	.word	0x0000d840
        /*05c4*/ 	.word	0x000000aa
        /*05c8*/ 	.word	0x00028c50
        /*05cc*/ 	.short	0x010a
        /*05ce*/ 	.byte	0x3f
	.zero		1


	//   ....[68]....
        /*05d0*/ 	.word	0x0000d8a0
        /*05d4*/ 	.word	0x00000004
        /*05d8*/ 	.word	0x00028c30
        /*05dc*/ 	.short	0x010a
        /*05de*/ 	.byte	0x3f
	.zero		1


	//   ....[69]....
        /*05e0*/ 	.word	0x0000d8f0
        /*05e4*/ 	.word	0x000000aa
        /*05e8*/ 	.word	0x00028c50
        /*05ec*/ 	.short	0x010a
        /*05ee*/ 	.byte	0x3f
	.zero		1


	//   ....[70]....
        /*05f0*/ 	.word	0x0000da70
        /*05f4*/ 	.word	0x00000008
        /*05f8*/ 	.word	0x00028c40
        /*05fc*/ 	.short	0x010a
        /*05fe*/ 	.byte	0x3f
	.zero		1


	//   ....[71]....
        /*0600*/ 	.word	0x0000dad0
        /*0604*/ 	.word	0x00000008
        /*0608*/ 	.word	0x00028c20
        /*060c*/ 	.short	0x010a
        /*060e*/ 	.byte	0x3f
	.zero		1


	//   ....[72]....
        /*0610*/ 	.word	0x0000db20
        /*0614*/ 	.word	0x00000008
        /*0618*/ 	.word	0x00028c60
        /*061c*/ 	.short	0x010a
        /*061e*/ 	.byte	0x3f
	.zero		1


	//   ....[73]....
        /*0620*/ 	.word	0x0000db70
        /*0624*/ 	.word	0x00000002
        /*0628*/ 	.word	0x00028c40
        /*062c*/ 	.short	0x010a
        /*062e*/ 	.byte	0x3f
	.zero		1


	//   ....[74]....
        /*0630*/ 	.word	0x0000dbc0
        /*0634*/ 	.word	0x00000002
        /*0638*/ 	.word	0x00028c60
        /*063c*/ 	.short	0x010a
        /*063e*/ 	.byte	0x3f
	.zero		1


	//   ....[75]....
        /*0640*/ 	.word	0x0000dc10
        /*0644*/ 	.word	0x00000003
        /*0648*/ 	.word	0x00028c40
        /*064c*/ 	.short	0x010a
        /*064e*/ 	.byte	0x3f
	.zero		1


	//   ....[76]....
        /*0650*/ 	.word	0x0000dc60
        /*0654*/ 	.word	0x00000003
        /*0658*/ 	.word	0x00028c60
        /*065c*/ 	.short	0x010a
        /*065e*/ 	.byte	0x3f
	.zero		1


	//   ....[77]....
        /*0660*/ 	.word	0x0000dcb0
        /*0664*/ 	.word	0x00000002
        /*0668*/ 	.word	0x00028c40
        /*066c*/ 	.short	0x010a
        /*066e*/ 	.byte	0x3f
	.zero		1


	//   ....[78]....
        /*0670*/ 	.word	0x0000dd00
        /*0674*/ 	.word	0x00000002
        /*0678*/ 	.word	0x00028c60
        /*067c*/ 	.short	0x010a
        /*067e*/ 	.byte	0x3f
	.zero		1


	//   ....[79]....
        /*0680*/ 	.word	0x0000dde0
        /*0684*/ 	.word	0x00000007
        /*0688*/ 	.word	0x00028c20
        /*068c*/ 	.short	0x010a
        /*068e*/ 	.byte	0x3f
	.zero		1


	//   ....[80]....
        /*0690*/ 	.word	0x0000de30
        /*0694*/ 	.word	0x00000005
        /*0698*/ 	.word	0x00000000
        /*069c*/ 	.short	0x010a
        /*069e*/ 	.byte	0x3f
	.zero		1


	//   ....[81]....
        /*06a0*/ 	.word	0x0000de80
        /*06a4*/ 	.word	0x00000003
        /*06a8*/ 	.word	0x00000000
        /*06ac*/ 	.short	0x010a
        /*06ae*/ 	.byte	0x3f
	.zero		1


	//   ....[82]....
        /*06b0*/ 	.word	0x0000ded0
        /*06b4*/ 	.word	0x00000005
        /*06b8*/ 	.word	0x00000000
        /*06bc*/ 	.short	0x010a
        /*06be*/ 	.byte	0x3f
	.zero		1


	//----- nvinfo : EIATTR_NUM_MBARRIERS
	.align		4
.L_973:
        /*06c0*/ 	.byte	0x03, 0x38
        /*06c2*/ 	.short	0x0016


	//----- nvinfo : EIATTR_EXIT_INSTR_OFFSETS
	.align		4
        /*06c4*/ 	.byte	0x04, 0x1c
        /*06c6*/ 	.short	(.L_975 - .L_974)


	//   ....[0]....
.L_974:
        /*06c8*/ 	.word	0x00000a20


	//   ....[1]....
        /*06cc*/ 	.word	0x0000a4e0


	//   ....[2]....
        /*06d0*/ 	.word	0x0000a540


	//   ....[3]....
        /*06d4*/ 	.word	0x0000d3e0


	//   ....[4]....
        /*06d8*/ 	.word	0x0000d610


	//----- nvinfo : EIATTR_MAX_THREADS
	.align		4
.L_975:
        /*06dc*/ 	.byte	0x04, 0x05
        /*06de*/ 	.short	(.L_977 - .L_976)
.L_976:
        /*06e0*/ 	.word	0x00000180
        /*06e4*/ 	.word	0x00000001
        /*06e8*/ 	.word	0x00000001


	//----- nvinfo : EIATTR_CRS_STACK_SIZE
	.align		4
.L_977:
        /*06ec*/ 	.byte	0x04, 0x1e
        /*06ee*/ 	.short	(.L_979 - .L_978)
.L_978:
        /*06f0*/ 	.word	0x00000000


	//----- nvinfo : EIATTR_CBANK_PARAM_SIZE
	.align		4
.L_979:
        /*06f4*/ 	.byte	0x03, 0x19
        /*06f6*/ 	.short	0x0bf0


	//----- nvinfo : EIATTR_PARAM_CBANK
	.align		4
        /*06f8*/ 	.byte	0x04, 0x0a
        /*06fa*/ 	.short	(.L_981 - .L_980)
	.align		4
.L_980:
        /*06fc*/ 	.word	index@(.nv.constant0._ZN7cutlass13device_kernelIN5flash11enable_sm90INS1_16FlashAttnFwdSm90INS1_25CollectiveMainloopFwdSm90ILi2EN4cute5tupleIJNS5_1CILi1EEES8_S8_EEENS6_IJNS7_ILi64EEESA_SA_EEELi512ENS_10bfloat16_tEfNS_4arch4Sm90ELb1ELb0ELb0ELb0ELb0ELb0ELb0ELb0ELb0ELb0ELb0ELb0EEENS1_21CollectiveEpilogueFwdINS6_IJSA_NS7_ILi512EEESA_EEES9_SC_SE_Li256ELb0ELb0ELb0ELb0EEENS1_30DynamicPersistentTileSchedulerILi256ELi32ELb0ELb0ELb1EEEEEEEEEvNT_6ParamsE)
        /*0700*/ 	.short	0x0210
        /*0702*/ 	.short	0x0bf0


	//----- nvinfo : EIATTR_SW_WAR
	.align		4
.L_981:
        /*0704*/ 	.byte	0x04, 0x36
        /*0706*/ 	.short	(.L_983 - .L_982)
.L_982:
        /*0708*/ 	.word	0x00000008
.L_983:


//--------------------- .nv.info._ZN7cutlass13device_kernelIN5flash11enable_sm90INS1_16FlashAttnFwdSm90INS1_25CollectiveMainloopFwdSm90ILi2EN4cute5tupleIJNS5_1CILi1EEES8_S8_EEENS6_IJNS7_ILi64EEESA_SA_EEELi512ENS_10bfloat16_tEfNS_4arch4Sm90ELb1ELb0ELb0ELb0ELb0ELb0ELb1ELb0ELb0ELb0ELb0ELb0EEENS1_21CollectiveEpilogueFwdINS6_IJSA_NS7_ILi512EEESA_EEES9_SC_SE_Li256ELb0ELb0ELb0ELb0EEENS1_30DynamicPersistentTileSchedulerILi256ELi32ELb0ELb0ELb1EEEEEEEEEvNT_6ParamsE --------------------------
	.section	.nv.info._ZN7cutlass13device_kernelIN5flash11enable_sm90INS1_16FlashAttnFwdSm90INS1_25CollectiveMainloopFwdSm90ILi2EN4cute5tupleIJNS5_1CILi1EEES8_S8_EEENS6_IJNS7_ILi64EEESA_SA_EEELi512ENS_10bfloat16_tEfNS_4arch4Sm90ELb1ELb0ELb0ELb0ELb0ELb0ELb1ELb0ELb0ELb0ELb0ELb0EEENS1_21CollectiveEpilogueFwdINS6_IJSA_NS7_ILi512EEESA_EEES9_SC_SE_Li256ELb0ELb0ELb0ELb0EEENS1_30DynamicPersistentTileSchedulerILi256ELi32ELb0ELb0ELb1EEEEEEEEEvNT_6ParamsE,"",@"SHT_CUDA_INFO"
	.sectionflags	@""
	.align	4


	//----- nvinfo : EIATTR_CUDA_API_VERSION
	.align		4
        /*0000*/ 	.byte	0x04, 0x37
        /*0002*/ 	.short	(.L_985 - .L_984)
.L_984:
        /*0004*/ 	.word	0x00000082


	//----- nvinfo : EIATTR_KPARAM_INFO
	.align		4
.L_985:
        /*0008*/ 	.byte	0x04, 0x17
        /*000a*/ 	.short	(.L_987 - .L_986)
.L_986:
        /*000c*/ 	.word	0x00000000
        /*0010*/ 	.short	0x0000
        /*0012*/ 	.short	0x0070
        /*0014*/ 	.byte	0x00, 0xf0, 0x01, 0x32


	//----- nvinfo : EIATTR_SPARSE_MMA_MASK
	.align		4
.L_987:
        /*0018*/ 	.byte	0x03, 0x50
        /*001a*/ 	.short	0x0000


	//----- nvinfo : EIATTR_MAXREG_COUNT
	.align		4
        /*001c*/ 	.byte	0x03, 0x1b
        /*001e*/ 	.short	0x00a8


	//----- nvinfo : EIATTR_NUM_BARRIERS
	.align		4
        /*0020*/ 	.byte	0x02, 0x4c
        /*0022*/ 	.byte	0x10
	.zero		1


	//----- nvinfo : EIATTR_EXTERNS
	.align		4
        /*0024*/ 	.byte	0x04, 0x0f
        /*0026*/ 	.short	(.L_989 - .L_988)


	//   ....[0]....
	.align		4
.L_988:
        /*0028*/ 	.word	index@(__assertfail)


	//----- nvinfo : EIATTR_ANNOTATIONS
	.align		4
.L_989:
        /*002c*/ 	.byte	0x04, 0x55
        /*002e*/ 	.short	(.L_991 - .L_990)


	//   ....[0]....
.L_990:
        /*0030*/ 	.word	0x00000001
        /*0034*/ 	.byte	0x90, 0x09, 0x00, 0x00, 0x01, 0x00, 0x00, 0x00, 0xb0, 0x0a, 0x00, 0x00, 0x01, 0x00, 0x00, 0x00
        /*0044*/ 	.byte	0xa0, 0x13, 0x01, 0x00


	//----- nvinfo : EIATTR_MERCURY_ISA_VERSION
	.align		4
.L_991:
        /*0048*/ 	.byte	0x03, 0x5f
        /*004a*/ 	.short	0x0101


	//----- nvinfo : EIATTR_INT_WARP_WIDE_INSTR_OFFSETS
	.align		4
        /*004c*/ 	.byte	0x04, 0x31
        /*004e*/ 	.short	(.L_993 - .L_992)


	//   ....[0]....
.L_992:
        /*0050*/ 	.word	0x000001c0


	//   ....[1]....
        /*0054*/ 	.word	0x000001f0


	//   ....[2]....
        /*0058*/ 	.word	0x00000200


	//   ....[3]....
        /*005c*/ 	.word	0x00000270


	//   ....[4]....
        /*0060*/ 	.word	0x0000e6c0


	//   ....[5]....
        /*0064*/ 	.word	0x0000e750


	//   ....[6]....
        /*0068*/ 	.word	0x0000ec40


	//   ....[7]....
        /*006c*/ 	.word	0x00011080


	//   ....[8]....
        /*0070*/ 	.word	0x00011110


	//----- nvinfo : EIATTR_COOP_GROUP_MASK_REGIDS
	.align		4
.L_993:
        /*0074*/ 	.byte	0x04, 0x29
        /*0076*/ 	.short	(.L_995 - .L_994)


	//   ....[0]....
.L_994:
        /*0078*/ 	.word	0xffffffff


	//   ....[1]....
        /*007c*/ 	.word	0xffffffff


	//   ....[2]....
        /*0080*/ 	.word	0xffffffff


	//   ....[3]....
        /*0084*/ 	.word	0xffffffff


	//   ....[4]....
        /*0088*/ 	.word	0xffffffff


	//   ....[5]....
        /*008c*/ 	.word	0xffffffff


	//   ....[6]....
        /*0090*/ 	.word	0xffffffff


	//   ....[7]....
        /*0094*/ 	.word	0xffffffff


	//   ....[8]....
        /*0098*/ 	.word	0xffffffff


	//   ....[9]....
        /*009c*/ 	.word	0xffffffff


	//   ....[10]....
        /*00a0*/ 	.word	0xffffffff


	//   ....[11]....
        /*00a4*/ 	.word	0xffffffff


	//   ....[12]....
        /*00a8*/ 	.word	0xffffffff


	//   ....[13]....
        /*00ac*/ 	.word	0xffffffff


	//   ....[14]....
        /*00b0*/ 	.word	0xffffffff


	//   ....[15]....
        /*00b4*/ 	.word	0xffffffff


	//   ....[16]....
        /*00b8*/ 	.word	0xffffffff


	//   ....[17]....
        /*00bc*/ 	.word	0xffffffff


	//   ....[18]....
        /*00c0*/ 	.word	0xffffffff


	//   ....[19]....
        /*00c4*/ 	.word	0xffffffff


	//   ....[20]....
        /*00c8*/ 	.word	0xffffffff


	//   ....[21]....
        /*00cc*/ 	.word	0xffffffff


	//   ....[22]....
        /*00d0*/ 	.word	0xffffffff


	//   ....[23]....
        /*00d4*/ 	.word	0xffffffff


	//   ....[24]....
        /*00d8*/ 	.word	0xffffffff


	//   ....[25]....
        /*00dc*/ 	.word	0xffffffff


	//   ....[26]....
        /*00e0*/ 	.word	0xffffffff


	//   ....[27]....
        /*00e4*/ 	.word	0xffffffff


	//   ....[28]....
        /*00e8*/ 	.word	0xffffffff


	//   ....[29]....
        /*00ec*/ 	.word	0xffffffff


	//   ....[30]....
        /*00f0*/ 	.word	0xffffffff


	//   ....[31]....
        /*00f4*/ 	.word	0xffffffff


	//   ....[32]....
        /*00f8*/ 	.word	0xffffffff


	//   ....[33]....
        /*00fc*/ 	.word	0xffffffff


	//   ....[34]....
        /*0100*/ 	.word	0xffffffff


	//   ....[35]....
        /*0104*/ 	.word	0xffffffff


	//   ....[36]....
        /*0108*/ 	.word	0x0500000f


	//   ....[37]....
        /*010c*/ 	.word	0x0500000f


	//----- nvinfo : EIATTR_COOP_GROUP_INSTR_OFFSETS
	.align		4
.L_995:
        /*0110*/ 	.byte	0x04, 0x28
        /*0112*/ 	.short	(.L_997 - .L_996)


	//   ....[0]....
.L_996:
        /*0114*/ 	.word	0x00000070


	//   ....[1]....
        /*0118*/ 	.word	0x000001d0


	//   ....[2]....
        /*011c*/ 	.word	0x00000220


	//   ....[3]....
        /*0120*/ 	.word	0x000003f0


	//   ....[4]....
        /*0124*/ 	.word	0x00000550


	//   ....[5]....
        /*0128*/ 	.word	0x00000670


	//   ....[6]....
        /*012c*/ 	.word	0x000007d0


	//   ....[7]....
        /*0130*/ 	.word	0x000017e0


	//   ....[8]....
        /*0134*/ 	.word	0x00002f40


	//   ....[9]....
        /*0138*/ 	.word	0x00003ef0


	//   ....[10]....
        /*013c*/ 	.word	0x00004f30


	//   ....[11]....
        /*0140*/ 	.word	0x00005030


	//   ....[12]....
        /*0144*/ 	.word	0x00005330


	//   ....[13]....
        /*0148*/ 	.word	0x000053e0


	//   ....[14]....
        /*014c*/ 	.word	0x00005c40


	//   ....[15]....
        /*0150*/ 	.word	0x000068e0


	//   ....[16]....
        /*0154*/ 	.word	0x00007810


	//   ....[17]....
        /*0158*/ 	.word	0x00007910


	//   ....[18]....
        /*015c*/ 	.word	0x00007c30


	//   ....[19]....
        /*0160*/ 	.word	0x00007cc0


	//   ....[20]....
        /*0164*/ 	.word	0x00008e60


	//   ....[21]....
        /*0168*/ 	.word	0x00009b00


	//   ....[22]....
        /*016c*/ 	.word	0x0000a780


	//   ....[23]....
        /*0170*/ 	.word	0x0000a7b0


	//   ....[24]....
        /*0174*/ 	.word	0x0000aaa0


	//   ....[25]....
        /*0178*/ 	.word	0x0000ac70


	//   ....[26]....
        /*017c*/ 	.word	0x0000bba0


	//   ....[27]....
        /*0180*/ 	.word	0x0000bc00


	//   ....[28]....
        /*0184*/ 	.word	0x0000bc40


	//   ....[29]....
        /*0188*/ 	.word	0x0000bcb0


	//   ....[30]....
        /*018c*/ 	.word	0x0000bcd0


	//   ....[31]....
        /*0190*/ 	.word	0x0000c730


	//   ....[32]....
        /*0194*/ 	.word	0x0000d4e0


	//   ....[33]....
        /*0198*/ 	.word	0x0000e150


	//   ....[34]....
        /*019c*/ 	.word	0x00011190


	//   ....[35]....
        /*01a0*/ 	.word	0x00011340


	//   ....[36]....
        /*01a4*/ 	.word	0x000118e0


	//   ....[37]....
        /*01a8*/ 	.word	0x00011cc0


	//----- nvinfo : EIATTR_REG_RECONFIG
	.align		4
.L_997:
        /*01ac*/ 	.byte	0x01, 0x54
	.zero		2


	//----- nvinfo : EIATTR_SYSCALL_OFFSETS
	.align		4
        /*01b0*/ 	.byte	0x04, 0x46
        /*01b2*/ 	.short	(.L_999 - .L_998)


	//   ....[0]....
.L_998:
        /*01b4*/ 	.word	0x00003100


	//   ....[1]....
        /*01b8*/ 	.word	0x0000e8e0


	//   ....[2]....
        /*01bc*/ 	.word	0x0000ea20


	//   ....[3]....
        /*01c0*/ 	.word	0x0000eb20


	//----- nvinfo : EIATTR_MBARRIER_INSTR_OFFSETS
	.align		4
.L_999:
        /*01c4*/ 	.byte	0x04, 0x39
        /*01c6*/ 	.short	(.L_1001 - .L_1000)


	//   ....[0]....
.L_1000:
        /*01c8*/ 	.word	0x000002d0
        /*01cc*/ 	.word	0x000000ff
        /*01d0*/ 	.word	0x00038800
        /*01d4*/ 	.short	0x0100
        /*01d6*/ 	.byte	0x06
	.zero		1


	//   ....[1]....
        /*01d8*/ 	.word	0x000002e0
        /*01dc*/ 	.word	0x000000ff
        /*01e0*/ 	.word	0x00038810
        /*01e4*/ 	.short	0x0100
        /*01e6*/ 	.byte	0x06
	.zero		1


	//   ....[2]....
        /*01e8*/ 	.word	0x000002f0
        /*01ec*/ 	.word	0x000000ff
        /*01f0*/ 	.word	0x00038820
        /*01f4*/ 	.short	0x0100
        /*01f6*/ 	.byte	0x06
	.zero		1


	//   ....[3]....
        /*01f8*/ 	.word	0x000003a0
        /*01fc*/ 	.word	0x000000ff
        /*0200*/ 	.word	0x00038830
        /*0204*/ 	.short	0x0100
        /*0206*/ 	.byte	0x06
	.zero		1


	//   ....[4]....
        /*0208*/ 	.word	0x000003b0
        /*020c*/ 	.word	0x000000ff
        /*0210*/ 	.word	0x00038840
        /*0214*/ 	.short	0x0100
        /*0216*/ 	.byte	0x06
	.zero		1


	//   ....[5]....
        /*0218*/ 	.word	0x000003c0
        /*021c*/ 	.word	0x000000ff
        /*0220*/ 	.word	0x00038838
        /*0224*/ 	.short	0x0100
        /*0226*/ 	.byte	0x06
	.zero		1


	//   ....[6]....
        /*0228*/ 	.word	0x000003d0
        /*022c*/ 	.word	0x000000ff
        /*0230*/ 	.word	0x00038848
        /*0234*/ 	.short	0x0100
        /*0236*/ 	.byte	0x06
	.zero		1


	//   ....[7]....
        /*0238*/ 	.word	0x00000500
        /*023c*/ 	.word	0x000000ff
        /*0240*/ 	.word	0x00038850
        /*0244*/ 	.short	0x0100
        /*0246*/ 	.byte	0x08
	.zero		1


	//   ....[8]....
        /*0248*/ 	.word	0x00000510
        /*024c*/ 	.word	0x000000ff
        /*0250*/ 	.word	0x00038860
        /*0254*/ 	.short	0x0100
        /*0256*/ 	.byte	0x08
	.zero		1


	//   ....[9]....
        /*0258*/ 	.word	0x00000520
        /*025c*/ 	.word	0x000000ff
        /*0260*/ 	.word	0x00038858
        /*0264*/ 	.short	0x0100
        /*0266*/ 	.byte	0x08
	.zero		1


	//   ....[10]....
        /*0268*/ 	.word	0x00000530
        /*026c*/ 	.word	0x000000ff
        /*0270*/ 	.word	0x00038868
        /*0274*/ 	.short	0x0100
        /*0276*/ 	.byte	0x08
	.zero		1


	//   ....[11]....
        /*0278*/ 	.word	0x00000620
        /*027c*/ 	.word	0x000000ff
        /*0280*/ 	.word	0x00038870
        /*0284*/ 	.short	0x0100
        /*0286*/ 	.byte	0x06
	.zero		1


	//   ....[12]....
        /*0288*/ 	.word	0x00000630
        /*028c*/ 	.word	0x000000ff
        /*0290*/ 	.word	0x00038880
        /*0294*/ 	.short	0x0100
        /*0296*/ 	.byte	0x06
	.zero		1


	//   ....[13]....
        /*0298*/ 	.word	0x00000640
        /*029c*/ 	.word	0x000000ff
        /*02a0*/ 	.word	0x00038878
        /*02a4*/ 	.short	0x0100
        /*02a6*/ 	.byte	0x06
	.zero		1


	//   ....[14]....
        /*02a8*/ 	.word	0x00000650
        /*02ac*/ 	.word	0x000000ff
        /*02b0*/ 	.word	0x00038888
        /*02b4*/ 	.short	0x0100
        /*02b6*/ 	.byte	0x06
	.zero		1


	//   ....[15]....
        /*02b8*/ 	.word	0x00000780
        /*02bc*/ 	.word	0x000000ff
        /*02c0*/ 	.word	0x00038890
        /*02c4*/ 	.short	0x0100
        /*02c6*/ 	.byte	0x08
	.zero		1


	//   ....[16]....
        /*02c8*/ 	.word	0x00000790
        /*02cc*/ 	.word	0x000000ff
        /*02d0*/ 	.word	0x000388a0
        /*02d4*/ 	.short	0x0100
        /*02d6*/ 	.byte	0x08
	.zero		1


	//   ....[17]....
        /*02d8*/ 	.word	0x000007a0
        /*02dc*/ 	.word	0x000000ff
        /*02e0*/ 	.word	0x00038898
        /*02e4*/ 	.short	0x0100
        /*02e6*/ 	.byte	0x08
	.zero		1


	//   ....[18]....
        /*02e8*/ 	.word	0x000007b0
        /*02ec*/ 	.word	0x000000ff
        /*02f0*/ 	.word	0x000388a8
        /*02f4*/ 	.short	0x0100
        /*02f6*/ 	.byte	0x08
	.zero		1


	//   ....[19]....
        /*02f8*/ 	.word	0x000008e0
        /*02fc*/ 	.word	0x000000ff
        /*0300*/ 	.word	0x000388b0
        /*0304*/ 	.short	0x0100
        /*0306*/ 	.byte	0x08
	.zero		1


	//   ....[20]....
        /*0308*/ 	.word	0x000008f0
        /*030c*/ 	.word	0x000000ff
        /*0310*/ 	.word	0x000388c0
        /*0314*/ 	.short	0x0100
        /*0316*/ 	.byte	0x08
	.zero		1


	//   ....[21]....
        /*0318*/ 	.word	0x00000900
        /*031c*/ 	.word	0x000000ff
        /*0320*/ 	.word	0x000388b8
        /*0324*/ 	.short	0x0100
        /*0326*/ 	.byte	0x08
	.zero		1


	//   ....[22]....
        /*0328*/ 	.word	0x00000910
        /*032c*/ 	.word	0x000000ff
        /*0330*/ 	.word	0x000388c8
        /*0334*/ 	.short	0x0100
        /*0336*/ 	.byte	0x08
	.zero		1


	//   ....[23]....
        /*0338*/ 	.word	0x00001b50
        /*033c*/ 	.word	0x00000004
        /*0340*/ 	.word	0x00000000
        /*0344*/ 	.short	0x0101
        /*0346*/ 	.byte	0x3f
	.zero		1


	//   ....[24]....
        /*0348*/ 	.word	0x00002620
        /*034c*/ 	.word	0x00000004
        /*0350*/ 	.word	0x00000000
        /*0354*/ 	.short	0x0101
        /*0356*/ 	.byte	0x3f
	.zero		1


	//   ....[25]....
        /*0358*/ 	.word	0x00003180
        /*035c*/ 	.word	0x000000ff
        /*0360*/ 	.word	0x00038800
        /*0364*/ 	.short	0x010a
        /*0366*/ 	.byte	0x25
	.zero		1


	//   ....[26]....
        /*0368*/ 	.word	0x000031e0
        /*036c*/ 	.word	0x00000005
        /*0370*/ 	.word	0x00038830
        /*0374*/ 	.short	0x010a
        /*0376*/ 	.byte	0x3f
	.zero		1


	//   ....[27]....
        /*0378*/ 	.word	0x00003220
        /*037c*/ 	.word	0x00000005
        /*0380*/ 	.word	0x00038830
        /*0384*/ 	.short	0x010a
        /*0386*/ 	.byte	0x3f
	.zero		1


	//   ....[28]....
        /*0388*/ 	.word	0x000034a0
        /*038c*/ 	.word	0x000000ff
        /*0390*/ 	.word	0x00038810
        /*0394*/ 	.short	0x010a
        /*0396*/ 	.byte	0x25
	.zero		1


	//   ....[29]....
        /*0398*/ 	.word	0x000034e0
        /*039c*/ 	.word	0x00000005
        /*03a0*/ 	.word	0x00038850
        /*03a4*/ 	.short	0x010a
        /*03a6*/ 	.byte	0x3f
	.zero		1


	//   ....[30]....
        /*03a8*/ 	.word	0x000035c0
        /*03ac*/ 	.word	0x00000005
        /*03b0*/ 	.word	0x00038850
        /*03b4*/ 	.short	0x010a
        /*03b6*/ 	.byte	0x3f
	.zero		1


	//   ....[31]....
        /*03b8*/ 	.word	0x00005630
        /*03bc*/ 	.word	0x00000018
        /*03c0*/ 	.word	0x00000000
        /*03c4*/ 	.short	0x0101
        /*03c6*/ 	.byte	0x3f
	.zero		1


	//   ....[32]....
        /*03c8*/ 	.word	0x00005c60
        /*03cc*/ 	.word	0x00000005
        /*03d0*/ 	.word	0x00000000
        /*03d4*/ 	.short	0x0101
        /*03d6*/ 	.byte	0x3f
	.zero		1


	//   ....[33]....
        /*03d8*/ 	.word	0x00005d70
        /*03dc*/ 	.word	0x0000000a
        /*03e0*/ 	.word	0x00038830
        /*03e4*/ 	.short	0x010a
        /*03e6*/ 	.byte	0x3f
	.zero		1


	//   ....[34]....
        /*03e8*/ 	.word	0x00005dc0
        /*03ec*/ 	.word	0x0000000a
        /*03f0*/ 	.word	0x00038830
        /*03f4*/ 	.short	0x010a
        /*03f6*/ 	.byte	0x3f
	.zero		1


	//   ....[35]....
        /*03f8*/ 	.word	0x00005f40
        /*03fc*/ 	.word	0x0000000a
        /*0400*/ 	.word	0x00038850
        /*0404*/ 	.short	0x010a
        /*0406*/ 	.byte	0x3f
	.zero		1


	//   ....[36]....
        /*0408*/ 	.word	0x00005f80
        /*040c*/ 	.word	0x0000000a
        /*0410*/ 	.word	0x00038850
        /*0414*/ 	.short	0x010a
        /*0416*/ 	.byte	0x3f
	.zero		1


	//   ....[37]....
        /*0418*/ 	.word	0x00007f30
        /*041c*/ 	.word	0x0000000e
        /*0420*/ 	.word	0x00000000
        /*0424*/ 	.short	0x0101
        /*0426*/ 	.byte	0x3f
	.zero		1


	//   ....[38]....
        /*0428*/ 	.word	0x00008e80
        /*042c*/ 	.word	0x0000000a
        /*0430*/ 	.word	0x00000000
        /*0434*/ 	.short	0x0101
        /*0436*/ 	.byte	0x3f
	.zero		1


	//   ....[39]....
        /*0438*/ 	.word	0x00008fc0
        /*043c*/ 	.word	0x00000009
        /*0440*/ 	.word	0x00038830
        /*0444*/ 	.short	0x010a
        /*0446*/ 	.byte	0x3f
	.zero		1


	//   ....[40]....
        /*0448*/ 	.word	0x00009010
        /*044c*/ 	.word	0x00000009
        /*0450*/ 	.word	0x00038830
        /*0454*/ 	.short	0x010a
        /*0456*/ 	.byte	0x3f
	.zero		1


	//   ....[41]....
        /*0458*/ 	.word	0x00009190
        /*045c*/ 	.word	0x00000009
        /*0460*/ 	.word	0x00038850
        /*0464*/ 	.short	0x010a
        /*0466*/ 	.byte	0x3f
	.zero		1


	//   ....[42]....
        /*0468*/ 	.word	0x000091d0
        /*046c*/ 	.word	0x00000009
        /*0470*/ 	.word	0x00038850
        /*0474*/ 	.short	0x010a
        /*0476*/ 	.byte	0x3f
	.zero		1


	//   ....[43]....
        /*0478*/ 	.word	0x0000afe0
        /*047c*/ 	.word	0x00000098
        /*0480*/ 	.word	0x00000000
        /*0484*/ 	.short	0x0101
        /*0486*/ 	.byte	0x3f
	.zero		1


	//   ....[44]....
        /*0488*/ 	.word	0x0000bbc0
        /*048c*/ 	.word	0x00000009
        /*0490*/ 	.word	0x00000000
        /*0494*/ 	.short	0x0101
        /*0496*/ 	.byte	0x3f
	.zero		1


	//   ....[45]....
        /*0498*/ 	.word	0x0000d820
        /*049c*/ 	.word	0x000000ff
        /*04a0*/ 	.word	0x00000000
        /*04a4*/ 	.short	0x0101
        /*04a6*/ 	.byte	0x05
	.zero		1


	//   ....[46]....
        /*04a8*/ 	.word	0x0000eee0
        /*04ac*/ 	.word	0x00000008
        /*04b0*/ 	.word	0x00038840
        /*04b4*/ 	.short	0x010a
        /*04b6*/ 	.byte	0x3f
	.zero		1


	//   ....[47]....
        /*04b8*/ 	.word	0x0000f510
        /*04bc*/ 	.word	0x000000ff
        /*04c0*/ 	.word	0x00038820
        /*04c4*/ 	.short	0x010a
        /*04c6*/ 	.byte	0x26
	.zero		1


	//   ....[48]....
        /*04c8*/ 	.word	0x0000f5b0
        /*04cc*/ 	.word	0x00000005
        /*04d0*/ 	.word	0x00038860
        /*04d4*/ 	.short	0x010a
        /*04d6*/ 	.byte	0x3f
	.zero		1


	//   ....[49]....
        /*04d8*/ 	.word	0x0000fc10
        /*04dc*/ 	.word	0x00000002
        /*04e0*/ 	.word	0x00038840
        /*04e4*/ 	.short	0x010a
        /*04e6*/ 	.byte	0x3f
	.zero		1


	//   ....[50]....
        /*04e8*/ 	.word	0x0000fd80
        /*04ec*/ 	.word	0x00000002
        /*04f0*/ 	.word	0x00038860
        /*04f4*/ 	.short	0x010a
        /*04f6*/ 	.byte	0x3f
	.zero		1


	//   ....[51]....
        /*04f8*/ 	.word	0x00010390
        /*04fc*/ 	.word	0x00000003
        /*0500*/ 	.word	0x00038840
        /*0504*/ 	.short	0x010a
        /*0506*/ 	.byte	0x3f
	.zero		1


	//   ....[52]....
        /*0508*/ 	.word	0x00010500
        /*050c*/ 	.word	0x00000003
        /*0510*/ 	.word	0x00038860
        /*0514*/ 	.short	0x010a
        /*0516*/ 	.byte	0x3f
	.zero		1


	//   ....[53]....
        /*0518*/ 	.word	0x00010ab0
        /*051c*/ 	.word	0x00000002
        /*0520*/ 	.word	0x00038840
        /*0524*/ 	.short	0x010a
        /*0526*/ 	.byte	0x3f
	.zero		1


	//   ....[54]....
        /*0528*/ 	.word	0x00010c20
        /*052c*/ 	.word	0x00000002
        /*0530*/ 	.word	0x00038860
        /*0534*/ 	.short	0x010a
        /*0536*/ 	.byte	0x3f
	.zero		1


	//   ....[55]....
        /*0538*/ 	.word	0x000112f0
        /*053c*/ 	.word	0x00000007
        /*0540*/ 	.word	0x00038820
        /*0544*/ 	.short	0x010a
        /*0546*/ 	.byte	0x3f
	.zero		1


	//   ....[56]....
        /*0548*/ 	.word	0x00011460
        /*054c*/ 	.word	0x00000005
        /*0550*/ 	.word	0x00000000
        /*0554*/ 	.short	0x010a
        /*0556*/ 	.byte	0x3f
	.zero		1


	//   ....[57]....
        /*0558*/ 	.word	0x000114d0
        /*055c*/ 	.word	0x00000003
        /*0560*/ 	.word	0x00000000
        /*0564*/ 	.short	0x010a
        /*0566*/ 	.byte	0x3f
	.zero		1


	//   ....[58]....
        /*0568*/ 	.word	0x00011530
        /*056c*/ 	.word	0x00000005
        /*0570*/ 	.word	0x00000000
        /*0574*/ 	.short	0x010a
        /*0576*/ 	.byte	0x3f
	.zero		1


	//   ....[59]....
        /*0578*/ 	.word	0x00011560
        /*057c*/ 	.word	0x00000003
        /*0580*/ 	.word	0x00000000
        /*0584*/ 	.short	0x010a
        /*0586*/ 	.byte	0x3f
	.zero		1


	//   ....[60]....
        /*0588*/ 	.word	0x000115d0
        /*058c*/ 	.word	0x00000000
        /*0590*/ 	.word	0x00038800
        /*0594*/ 	.short	0x010a
        /*0596*/ 	.byte	0x3f
	.zero		1


	//   ....[61]....
        /*0598*/ 	.word	0x00011620
        /*059c*/ 	.word	0x00000005
        /*05a0*/ 	.word	0x00038830
        /*05a4*/ 	.short	0x010a
        /*05a6*/ 	.byte	0x3f
	.zero		1


	//   ....[62]....
        /*05a8*/ 	.word	0x00011680
        /*05ac*/ 	.word	0x00000004
        /*05b0*/ 	.word	0x00038810
        /*05b4*/ 	.short	0x010a
        /*05b6*/ 	.byte	0x3f
	.zero		1


	//   ....[63]....
        /*05b8*/ 	.word	0x000116d0
        /*05bc*/ 	.word	0x00000005
        /*05c0*/ 	.word	0x00038850
        /*05c4*/ 	.short	0x010a
        /*05c6*/ 	.byte	0x3f
	.zero		1


	//   ....[64]....
        /*05c8*/ 	.word	0x00011720
        /*05cc*/ 	.word	0x0000000a
        /*05d0*/ 	.word	0x00038830
        /*05d4*/ 	.short	0x010a
        /*05d6*/ 	.byte	0x3f
	.zero		1


	//   ....[65]....
        /*05d8*/ 	.word	0x00011770
        /*05dc*/ 	.word	0x0000000a
        /*05e0*/ 	.word	0x00038850
        /*05e4*/ 	.short	0x010a
        /*05e6*/ 	.byte	0x3f
	.zero		1


	//   ....[66]....
        /*05e8*/ 	.word	0x000117c0
        /*05ec*/ 	.word	0x00000009
        /*05f0*/ 	.word	0x00038830
        /*05f4*/ 	.short	0x010a
        /*05f6*/ 	.byte	0x3f
	.zero		1


	//   ....[67]....
        /*05f8*/ 	.word	0x00011810
        /*05fc*/ 	.word	0x00000009
        /*0600*/ 	.word	0x00038850
        /*0604*/ 	.short	0x010a
        /*0606*/ 	.byte	0x3f
	.zero		1


	//   ....[68]....
        /*0608*/ 	.word	0x00011990
        /*060c*/ 	.word	0x00000008
        /*0610*/ 	.word	0x00038840
        /*0614*/ 	.short	0x010a
        /*0616*/ 	.byte	0x3f
	.zero		1


	//   ....[69]....
        /*0618*/ 	.word	0x000119f0
        /*061c*/ 	.word	0x00000008
        /*0620*/ 	.word	0x00038820
        /*0624*/ 	.short	0x010a
        /*0626*/ 	.byte	0x3f
	.zero		1


	//   ....[70]....
        /*0628*/ 	.word	0x00011a40
        /*062c*/ 	.word	0x00000005
        /*0630*/ 	.word	0x00038860
        /*0634*/ 	.short	0x010a
        /*0636*/ 	.byte	0x3f
	.zero		1


	//   ....[71]....
        /*0638*/ 	.word	0x00011a90
        /*063c*/ 	.word	0x00000002
        /*0640*/ 	.word	0x00038840
        /*0644*/ 	.short	0x010a
        /*0646*/ 	.byte	0x3f
	.zero		1


	//   ....[72]....
        /*0648*/ 	.word	0x00011ae0
        /*064c*/ 	.word	0x00000002
        /*0650*/ 	.word	0x00038860
        /*0654*/ 	.short	0x010a
        /*0656*/ 	.byte	0x3f
	.zero		1


	//   ....[73]....
        /*0658*/ 	.word	0x00011b30
        /*065c*/ 	.word	0x00000003
        /*0660*/ 	.word	0x00038840
        /*0664*/ 	.short	0x010a
        /*0666*/ 	.byte	0x3f
	.zero		1


	//   ....[74]....
        /*0668*/ 	.word	0x00011b80
        /*066c*/ 	.word	0x00000003
        /*0670*/ 	.word	0x00038860
        /*0674*/ 	.short	0x010a
        /*0676*/ 	.byte	0x3f
	.zero		1


	//   ....[75]....
        /*0678*/ 	.word	0x00011bd0
        /*067c*/ 	.word	0x00000002
        /*0680*/ 	.word	0x00038840
        /*0684*/ 	.short	0x010a
        /*0686*/ 	.byte	0x3f
	.zero		1


	//   ....[76]....
        /*0688*/ 	.word	0x00011c20
        /*068c*/ 	.word	0x00000002
        /*0690*/ 	.word	0x00038860
        /*0694*/ 	.short	0x010a
        /*0696*/ 	.byte	0x3f
	.zero		1


	//   ....[77]....
        /*0698*/ 	.word	0x00011d00
        /*069c*/ 	.word	0x00000007
        /*06a0*/ 	.word	0x00038820
        /*06a4*/ 	.short	0x010a
        /*06a6*/ 	.byte	0x3f
	.zero		1


	//   ....[78]....
        /*06a8*/ 	.word	0x00011d50
        /*06ac*/ 	.word	0x00000005
        /*06b0*/ 	.word	0x00000000
        /*06b4*/ 	.short	0x010a
        /*06b6*/ 	.byte	0x3f
	.zero		1


	//   ....[79]....
        /*06b8*/ 	.word	0x00011da0
        /*06bc*/ 	.word	0x00000003
        /*06c0*/ 	.word	0x00000000
        /*06c4*/ 	.short	0x010a
        /*06c6*/ 	.byte	0x3f
	.zero		1


	//   ....[80]....
        /*06c8*/ 	.word	0x00011df0
        /*06cc*/ 	.word	0x00000005
        /*06d0*/ 	.word	0x00000000
        /*06d4*/ 	.short	0x010a
        /*06d6*/ 	.byte	0x3f
	.zero		1


	//----- nvinfo : EIATTR_NUM_MBARRIERS
	.align		4
.L_1001:
        /*06d8*/ 	.byte	0x03, 0x38
        /*06da*/ 	.short	0x0017


	//----- nvinfo : EIATTR_EXIT_INSTR_OFFSETS
	.align		4
        /*06dc*/ 	.byte	0x04, 0x1c
        /*06de*/ 	.short	(.L_1003 - .L_1002)


	//   ....[0]....
.L_1002:
        /*06e0*/ 	.word	0x00000aa0


	//   ....[1]....
        /*06e4*/ 	.word	0x0000e110


	//   ....[2]....
        /*06e8*/ 	.word	0x0000e170


	//   ....[3]....
        /*06ec*/ 	.word	0x00011360


	//   ....[4]....
        /*06f0*/ 	.word	0x000115b0


	//----- nvinfo : EIATTR_MAX_THREADS
	.align		4
.L_1003:
        /*06f4*/ 	.byte	0x04, 0x05
        /*06f6*/ 	.short	(.L_1005 - .L_1004)
.L_1004:
        /*06f8*/ 	.word	0x00000180
        /*06fc*/ 	.word	0x00000001
        /*0700*/ 	.word	0x00000001


	//----- nvinfo : EIATTR_CRS_STACK_SIZE
	.align		4
.L_1005:
        /*0704*/ 	.byte	0x04, 0x1e
        /*0706*/ 	.short	(.L_1007 - .L_1006)
.L_1006:
        /*0708*/ 	.word	0x00000000


	//----- nvinfo : EIATTR_CBANK_PARAM_SIZE
	.align		4
.L_1007:
        /*070c*/ 	.byte	0x03, 0x19
        /*070e*/ 	.short	0x0cf0


	//----- nvinfo : EIATTR_PARAM_CBANK
	.align		4
        /*0710*/ 	.byte	0x04, 0x0a
        /*0712*/ 	.short	(.L_1009 - .L_1008)
	.align		4
.L_1008:
        /*0714*/ 	.word	index@(.nv.constant0._ZN7cutlass13device_kernelIN5flash11enable_sm90INS1_16FlashAttnFwdSm90INS1_25CollectiveMainloopFwdSm90ILi2EN4cute5tupleIJNS5_1CILi1EEES8_S8_EEENS6_IJNS7_ILi64EEESA_SA_EEELi512ENS_10bfloat16_tEfNS_4arch4Sm90ELb1ELb0ELb0ELb0ELb0ELb0ELb1ELb0ELb0ELb0ELb0ELb0EEENS1_21CollectiveEpilogueFwdINS6_IJSA_NS7_ILi512EEESA_EEES9_SC_SE_Li256ELb0ELb0ELb0ELb0EEENS1_30DynamicPersistentTileSchedulerILi256ELi32ELb0ELb0ELb1EEEEEEEEEvNT_6ParamsE)
        /*0718*/ 	.short	0x0210
        /*071a*/ 	.short	0x0cf0


	//----- nvinfo : EIATTR_SW_WAR
	.align		4
.L_1009:
        /*071c*/ 	.byte	0x04, 0x36
        /*071e*/ 	.short	(.L_1011 - .L_1010)
.L_1010:
        /*0720*/ 	.word	0x00000008
.L_1011:


//--------------------- .nv.info._ZN7cutlass13device_kernelIN5flash11enable_sm90INS1_16FlashAttnFwdSm90INS1_25CollectiveMainloopFwdSm90ILi2EN4cute5tupleIJNS5_1CILi1EEES8_S8_EEENS6_IJNS7_ILi64EEESA_SA_EEELi512ENS_10bfloat16_tEfNS_4arch4Sm90ELb1ELb0ELb0ELb1ELb0ELb0ELb0ELb0ELb0ELb0ELb0ELb0EEENS1_21CollectiveEpilogueFwdINS6_IJSA_NS7_ILi512EEESA_EEES9_SC_SE_Li256ELb1ELb0ELb0ELb0EEENS1_36VarlenDynamicPersistentTileSchedulerILi64ELi64ELi256ELi32ELb0ELb0ELb1ELb1ELb1ELb1EEEEEEEEEvNT_6ParamsE --------------------------
	.section	.nv.info._ZN7cutlass13device_kernelIN5flash11enable_sm90INS1_16FlashAttnFwdSm90INS1_25CollectiveMainloopFwdSm90ILi2EN4cute5tupleIJNS5_1CILi1EEES8_S8_EEENS6_IJNS7_ILi64EEESA_SA_EEELi512ENS_10bfloat16_tEfNS_4arch4Sm90ELb1ELb0ELb0ELb1ELb0ELb0ELb0ELb0ELb0ELb0ELb0ELb0EEENS1_21CollectiveEpilogueFwdINS6_IJSA_NS7_ILi512EEESA_EEES9_SC_SE_Li256ELb1ELb0ELb0ELb0EEENS1_36VarlenDynamicPersistentTileSchedulerILi64ELi64ELi256ELi32ELb0ELb0ELb1ELb1ELb1ELb1EEEEEEEEEvNT_6ParamsE,"",@"SHT_CUDA_INFO"
	.sectionflags	@""
	.align	4


	//----- nvinfo : EIATTR_CUDA_API_VERSION
	.align		4
        /*0000*/ 	.byte	0x04, 0x37
        /*0002*/ 	.short	(.L_1013 - .L_1012)
.L_1012:
        /*0004*/ 	.word	0x00000082


	//----- nvinfo : EIATTR_KPARAM_INFO
	.align		4
.L_1013:
        /*0008*/ 	.byte	0x04, 0x17
        /*000a*/ 	.short	(.L_1015 - .L_1014)
.L_1014:
        /*000c*/ 	.word	0x00000000
        /*0010*/ 	.short	0x0000
        /*0012*/ 	.short	0x0070
        /*0014*/ 	.byte	0x00, 0xf0, 0x01, 0x28


	//----- nvinfo : EIATTR_SPARSE_MMA_MASK
	.align		4
.L_1015:
        /*0018*/ 	.byte	0x03, 0x50
        /*001a*/ 	.short	0x0000


	//----- nvinfo : EIATTR_MAXREG_COUNT
	.align		4
        /*001c*/ 	.byte	0x03, 0x1b
        /*001e*/ 	.short	0x00a8


	//----- nvinfo : EIATTR_NUM_BARRIERS
	.align		4
        /*0020*/ 	.byte	0x02, 0x4c
        /*0022*/ 	.byte	0x10
	.zero		1


	//----- nvinfo : EIATTR_EXTERNS
	.align		4
        /*0024*/ 	.byte	0x04, 0x0f
        /*0026*/ 	.short	(.L_1017 - .L_1016)


	//   ....[0]....
	.align		4
.L_1016:
        /*0028*/ 	.word	index@(__assertfail)


	//----- nvinfo : EIATTR_ANNOTATIONS
	.align		4
.L_1017:
        /*002c*/ 	.byte	0x04, 0x55
        /*002e*/ 	.short	(.L_1019 - .L_1018)


	//   ....[0]....
.L_1018:
        /* <DEDUP_REMOVED lines=28> */


	//----- nvinfo : EIATTR_MERCURY_ISA_VERSION
	.align		4
.L_1019:
        /*01e0*/ 	.byte	0x03, 0x5f
        /*01e2*/ 	.short	0x0101


	//----- nvinfo : EIATTR_UNUSED_LOAD_BYTE_OFFSET
	.align		4
        /*01e4*/ 	.byte	0x04, 0x44
        /*01e6*/ 	.short	(.L_1021 - .L_1020)


	//   ....[0]....
.L_1020:
        /*01e8*/ 	.word	0x00000a50
        /*01ec*/ 	.word	0x0000fff0


	//   ....[1]....
        /*01f0*/ 	.word	0x00008b00
        /*01f4*/ 	.word	0x0000fff0


	//----- nvinfo : EIATTR_INT_WARP_WIDE_INSTR_OFFSETS
	.align		4
.L_1021:
        /*01f8*/ 	.byte	0x04, 0x31
        /*01fa*/ 	.short	(.L_1023 - .L_1022)


	//   ....[0]....
.L_1022:
        /*01fc*/ 	.word	0x00000160


	//   ....[1]....
        /*0200*/ 	.word	0x000001a0


	//   ....[2]....
        /*0204*/ 	.word	0x00000210


	//   ....[3]....
        /*0208*/ 	.word	0x0000c640


	//   ....[4]....
        /*020c*/ 	.word	0x0000c6d0


	//   ....[5]....
        /*0210*/ 	.word	0x0000cb60


	//   ....[6]....
        /*0214*/ 	.word	0x0000cb90


	//   ....[7]....
        /*0218*/ 	.word	0x0000f430


	//   ....[8]....
        /*021c*/ 	.word	0x0000f4c0


	//----- nvinfo : EIATTR_COOP_GROUP_MASK_REGIDS
	.align		4
.L_1023:
        /*0220*/ 	.byte	0x04, 0x29
        /*0222*/ 	.short	(.L_1025 - .L_1024)


	//   ....[0]....
.L_1024:
        /*0224*/ 	.word	0xffffffff


	//   ....[1]....
        /*0228*/ 	.word	0xffffffff


	//   ....[2]....
        /*022c*/ 	.word	0xffffffff


	//   ....[3]....
        /*0230*/ 	.word	0xffffffff


	//   ....[4]....
        /*0234*/ 	.word	0xffffffff


	//   ....[5]....
        /*0238*/ 	.word	0xffffffff


	//   ....[6]....
        /*023c*/ 	.word	0xffffffff


	//   ....[7]....
        /*0240*/ 	.word	0xffffffff


	//   ....[8]....
        /*0244*/ 	.word	0xffffffff


	//   ....[9]....
        /*0248*/ 	.word	0xffffffff


	//   ....[10]....
        /*024c*/ 	.word	0xffffffff


	//   ....[11]....
        /*0250*/ 	.word	0xffffffff


	//   ....[12]....
        /*0254*/ 	.word	0xffffffff


	//   ....[13]....
        /*0258*/ 	.word	0xffffffff


	//   ....[14]....
        /*025c*/ 	.word	0xffffffff


	//   ....[15]....
        /*0260*/ 	.word	0xffffffff


	//   ....[16]....
        /*0264*/ 	.word	0xffffffff


	//   ....[17]....
        /*0268*/ 	.word	0xffffffff


	//   ....[18]....
        /*026c*/ 	.word	0xffffffff


	//   ....[19]....
        /*0270*/ 	.word	0xffffffff


	//   ....[20]....
        /*0274*/ 	.word	0xffffffff


	//   ....[21]....
        /*0278*/ 	.word	0xffffffff


	//   ....[22]....
        /*027c*/ 	.word	0xffffffff


	//   ....[23]....
        /*0280*/ 	.word	0xffffffff


	//   ....[24]....
        /*0284*/ 	.word	0xffffffff


	//   ....[25]....
        /*0288*/ 	.word	0xffffffff


	//   ....[26]....
        /*028c*/ 	.word	0xffffffff


	//   ....[27]....
        /*0290*/ 	.word	0xffffffff


	//   ....[28]....
        /*0294*/ 	.word	0xffffffff


	//   ....[29]....
        /*0298*/ 	.word	0xffffffff


	//   ....[30]....
        /*029c*/ 	.word	0xffffffff


	//   ....[31]....
        /*02a0*/ 	.word	0xffffffff


	//   ....[32]....
        /*02a4*/ 	.word	0xffffffff


	//   ....[33]....
        /*02a8*/ 	.word	0xffffffff


	//   ....[34]....
        /*02ac*/ 	.word	0xffffffff


	//   ....[35]....
        /*02b0*/ 	.word	0xffffffff


	//   ....[36]....
        /*02b4*/ 	.word	0xffffffff


	//   ....[37]....
        /*02b8*/ 	.word	0xffffffff


	//   ....[38]....
        /*02bc*/ 	.word	0xffffffff


	//   ....[39]....
        /*02c0*/ 	.word	0xffffffff


	//   ....[40]....
        /*02c4*/ 	.word	0xffffffff


	//   ....[41]....
        /*02c8*/ 	.word	0xffffffff


	//   ....[42]....
        /*02cc*/ 	.word	0xffffffff


	//   ....[43]....
        /*02d0*/ 	.word	0xffffffff


	//   ....[44]....
        /*02d4*/ 	.word	0xffffffff


	//   ....[45]....
        /*02d8*/ 	.word	0xffffffff


	//   ....[46]....
        /*02dc*/ 	.word	0xffffffff


	//   ....[47]....
        /*02e0*/ 	.word	0xffffffff


	//   ....[48]....
        /*02e4*/ 	.word	0xffffffff


	//   ....[49]....
        /*02e8*/ 	.word	0xffffffff


	//   ....[50]....
        /*02ec*/ 	.word	0xffffffff


	//   ....[51]....
        /*02f0*/ 	.word	0xffffffff


	//   ....[52]....
        /*02f4*/ 	.word	0xffffffff


	//   ....[53]....
        /*02f8*/ 	.word	0xffffffff


	//   ....[54]....
        /*02fc*/ 	.word	0xffffffff


	//   ....[55]....
        /*0300*/ 	.word	0xffffffff


	//   ....[56]....
        /*0304*/ 	.word	0xffffffff


	//   ....[57]....
        /*0308*/ 	.word	0xffffffff


	//   ....[58]....
        /*030c*/ 	.word	0xffffffff


	//   ....[59]....
        /*0310*/ 	.word	0xffffffff


	//   ....[60]....
        /*0314*/ 	.word	0xffffffff


	//   ....[61]....
        /*0318*/ 	.word	0xffffffff


	//   ....[62]....
        /*031c*/ 	.word	0xffffffff


	//   ....[63]....
        /*0320*/ 	.word	0x0500000f


	//   ....[64]....
        /*0324*/ 	.word	0x0500000f


	//   ....[65]....
        /*0328*/ 	.word	0x0500000f


	//   ....[66]....
        /*032c*/ 	.word	0x0500000f


	//   ....[67]....
        /*0330*/ 	.word	0x0500000f


	//   ....[68]....
        /*0334*/ 	.word	0x0500000f


	//   ....[69]....
        /*0338*/ 	.word	0x0500000f


	//   ....[70]....
        /*033c*/ 	.word	0x0500000f


	//   ....[71]....
        /*0340*/ 	.word	0x0500000f


	//   ....[72]....
        /*0344*/ 	.word	0x0500000f


	//   ....[73]....
        /*0348*/ 	.word	0x0500000f


	//   ....[74]....
        /*034c*/ 	.word	0x0500000f


	//   ....[75]....
        /*0350*/ 	.word	0x0500000f


	//   ....[76]....
        /*0354*/ 	.word	0x0500000f


	//   ....[77]....
        /*0358*/ 	.word	0x0500000f


	//   ....[78]....
        /*035c*/ 	.word	0x0500000f


	//   ....[79]....
        /*0360*/ 	.word	0x0500000f


	//   ....[80]....
        /*0364*/ 	.word	0x0500000f


	//   ....[81]....
        /*0368*/ 	.word	0x0500000f


	//----- nvinfo : EIATTR_COOP_GROUP_INSTR_OFFSETS
	.align		4
.L_1025:
        /*036c*/ 	.byte	0x04, 0x28
        /*036e*/ 	.short	(.L_1027 - .L_1026)


	//   ....[0]....
.L_1026:
        /*0370*/ 	.word	0x00000060


	//   ....[1]....
        /*0374*/ 	.word	0x00000170


	//   ....[2]....
        /*0378*/ 	.word	0x000001c0


	//   ....[3]....
        /*037c*/ 	.word	0x000003b0


	//   ....[4]....
        /*0380*/ 	.word	0x00000510


	//   ....[5]....
        /*0384*/ 	.word	0x00000630


	//   ....[6]....
        /*0388*/ 	.word	0x00000790


	//   ....[7]....
        /*038c*/ 	.word	0x00001920


	//   ....[8]....
        /*0390*/ 	.word	0x000031b0


	//   ....[9]....
        /*0394*/ 	.word	0x00003b60


	//   ....[10]....
        /*0398*/ 	.word	0x00003c80


	//   ....[11]....
        /*039c*/ 	.word	0x00003e80


	//   ....[12]....
        /*03a0*/ 	.word	0x00003fc0


	//   ....[13]....
        /*03a4*/ 	.word	0x00004980


	//   ....[14]....
        /*03a8*/ 	.word	0x00004fe0


	//   ....[15]....
        /*03ac*/ 	.word	0x000050e0


	//   ....[16]....
        /*03b0*/ 	.word	0x00005330


	//   ....[17]....
        /*03b4*/ 	.word	0x000054a0


	//   ....[18]....
        /*03b8*/ 	.word	0x00006700


	//   ....[19]....
        /*03bc*/ 	.word	0x00006b00


	//   ....[20]....
        /*03c0*/ 	.word	0x00006b30


	//   ....[21]....
        /*03c4*/ 	.word	0x00006da0


	//   ....[22]....
        /*03c8*/ 	.word	0x00006f70


	//   ....[23]....
        /*03cc*/ 	.word	0x00007fd0


	//   ....[24]....
        /*03d0*/ 	.word	0x00008010


	//   ....[25]....
        /*03d4*/ 	.word	0x00008050


	//   ....[26]....
        /*03d8*/ 	.word	0x000080c0


	//   ....[27]....
        /*03dc*/ 	.word	0x000080e0


	//   ....[28]....
        /*03e0*/ 	.word	0x00009a50


	//   ....[29]....
        /*03e4*/ 	.word	0x0000b470


	//   ....[30]....
        /*03e8*/ 	.word	0x0000b5f0


	//   ....[31]....
        /*03ec*/ 	.word	0x0000b620


	//   ....[32]....
        /*03f0*/ 	.word	0x0000b660


	//   ....[33]....
        /*03f4*/ 	.word	0x0000b6d0


	//   ....[34]....
        /*03f8*/ 	.word	0x0000b730


	//   ....[35]....
        /*03fc*/ 	.word	0x0000b770


	//   ....[36]....
        /*0400*/ 	.word	0x0000b910


	//   ....[37]....
        /*0404*/ 	.word	0x0000b970


	//   ....[38]....
        /*0408*/ 	.word	0x0000b9b0


	//   ....[39]....
        /*040c*/ 	.word	0x0000b9f0


	//   ....[40]....
        /*0410*/ 	.word	0x0000ba20


	//   ....[41]....
        /*0414*/ 	.word	0x0000ba50


	//   ....[42]....
        /*0418*/ 	.word	0x0000bae0


	//   ....[43]....
        /*041c*/ 	.word	0x0000bb40


	//   ....[44]....
        /*0420*/ 	.word	0x0000bbd0


	//   ....[45]....
        /*0424*/ 	.word	0x0000f550


	//   ....[46]....
        /*0428*/ 	.word	0x0000f560


	//   ....[47]....
        /*042c*/ 	.word	0x0000f670


	//   ....[48]....
        /*0430*/ 	.word	0x0000f6d0


	//   ....[49]....
        /*0434*/ 	.word	0x0000f710


	//   ....[50]....
        /*0438*/ 	.word	0x0000f750


	//   ....[51]....
        /*043c*/ 	.word	0x0000f780


	//   ....[52]....
        /*0440*/ 	.word	0x0000f7b0


	//   ....[53]....
        /*0444*/ 	.word	0x0000f940


	//   ....[54]....
        /*0448*/ 	.word	0x0000f9a0


	//   ....[55]....
        /*044c*/ 	.word	0x0000f9e0


	//   ....[56]....
        /*0450*/ 	.word	0x0000fa20


	//   ....[57]....
        /*0454*/ 	.word	0x0000fa50


	//   ....[58]....
        /*0458*/ 	.word	0x0000fa80


	//   ....[59]....
        /*045c*/ 	.word	0x0000fb40


	//   ....[60]....
        /*0460*/ 	.word	0x0000fb60


	//   ....[61]....
        /*0464*/ 	.word	0x0000fbd0


	//   ....[62]....
        /*0468*/ 	.word	0x00010260


	//   ....[63]....
        /*046c*/ 	.word	0x000108c0


	//   ....[64]....
        /*0470*/ 	.word	0x00010ce0


	//   ....[65]....
        /*0474*/ 	.word	0x00010d70


	//   ....[66]....
        /*0478*/ 	.word	0x00010e10


	//   ....[67]....
        /*047c*/ 	.word	0x00010ec0


	//   ....[68]....
        /*0480*/ 	.word	0x00010f40


	//   ....[69]....
        /*0484*/ 	.word	0x00010fc0


	//   ....[70]....
        /*0488*/ 	.word	0x00011040


	//   ....[71]....
        /*048c*/ 	.word	0x000110c0


	//   ....[72]....
        /*0490*/ 	.word	0x00011150


	//   ....[73]....
        /*0494*/ 	.word	0x00011200


	//   ....[74]....
        /*0498*/ 	.word	0x00011280


	//   ....[75]....
        /*049c*/ 	.word	0x00011300


	//   ....[76]....
        /*04a0*/ 	.word	0x00011380


	//   ....[77]....
        /*04a4*/ 	.word	0x00011400


	//   ....[78]....
        /*04a8*/ 	.word	0x00011470


	//   ....[79]....
        /*04ac*/ 	.word	0x00011510


	//   ....[80]....
        /*04b0*/ 	.word	0x000115a0


	//   ....[81]....
        /*04b4*/ 	.word	0x000116d0


	//----- nvinfo : EIATTR_REG_RECONFIG
	.align		4
.L_1027:
        /*04b8*/ 	.byte	0x01, 0x54
	.zero		2


	//----- nvinfo : EIATTR_SYSCALL_OFFSETS
	.align		4
        /*04bc*/ 	.byte	0x04, 0x46
        /*04be*/ 	.short	(.L_1029 - .L_1028)


	//   ....[0]....
.L_1028:
        /*04c0*/ 	.word	0x00003380


	//   ....[1]....
        /*04c4*/ 	.word	0x0000c860


	//   ....[2]....
        /*04c8*/ 	.word	0x0000c9a0


	//   ....[3]....
        /*04cc*/ 	.word	0x0000caa0


	//----- nvinfo : EIATTR_MBARRIER_INSTR_OFFSETS
	.align		4
.L_1029:
        /*04d0*/ 	.byte	0x04, 0x39
        /*04d2*/ 	.short	(.L_1031 - .L_1030)


	//   ....[0]....
.L_1030:
        /*04d4*/ 	.word	0x000002a0
        /*04d8*/ 	.word	0x000000ff
        /*04dc*/ 	.word	0x00028c00
        /*04e0*/ 	.short	0x0100
        /*04e2*/ 	.byte	0x08
	.zero		1


	//   ....[1]....
        /*04e4*/ 	.word	0x000002b0
        /*04e8*/ 	.word	0x000000ff
        /*04ec*/ 	.word	0x00028c20
        /*04f0*/ 	.short	0x0100
        /*04f2*/ 	.byte	0x08
	.zero		1


	//   ....[2]....
        /*04f4*/ 	.word	0x00000360
        /*04f8*/ 	.word	0x000000ff
        /*04fc*/ 	.word	0x00028c30
        /*0500*/ 	.short	0x0100
        /*0502*/ 	.byte	0x06
	.zero		1


	//   ....[3]....
        /*0504*/ 	.word	0x00000370
        /*0508*/ 	.word	0x000000ff
        /*050c*/ 	.word	0x00028c40
        /*0510*/ 	.short	0x0100
        /*0512*/ 	.byte	0x06
	.zero		1


	//   ....[4]....
        /*0514*/ 	.word	0x00000380
        /*0518*/ 	.word	0x000000ff
        /*051c*/ 	.word	0x00028c38
        /*0520*/ 	.short	0x0100
        /*0522*/ 	.byte	0x06
	.zero		1


	//   ....[5]....
        /*0524*/ 	.word	0x00000390
        /*0528*/ 	.word	0x000000ff
        /*052c*/ 	.word	0x00028c48
        /*0530*/ 	.short	0x0100
        /*0532*/ 	.byte	0x06
	.zero		1


	//   ....[6]....
        /*0534*/ 	.word	0x000004c0
        /*0538*/ 	.word	0x000000ff
        /*053c*/ 	.word	0x00028c50
        /*0540*/ 	.short	0x0100
        /*0542*/ 	.byte	0x08
	.zero		1


	//   ....[7]....
        /*0544*/ 	.word	0x000004d0
        /*0548*/ 	.word	0x000000ff
        /*054c*/ 	.word	0x00028c60
        /*0550*/ 	.short	0x0100
        /*0552*/ 	.byte	0x08
	.zero		1


	//   ....[8]....
        /*0554*/ 	.word	0x000004e0
        /*0558*/ 	.word	0x000000ff
        /*055c*/ 	.word	0x00028c58
        /*0560*/ 	.short	0x0100
        /*0562*/ 	.byte	0x08
	.zero		1


	//   ....[9]....
        /*0564*/ 	.word	0x000004f0
        /*0568*/ 	.word	0x000000ff
        /*056c*/ 	.word	0x00028c68
        /*0570*/ 	.short	0x0100
        /*0572*/ 	.byte	0x08
	.zero		1


	//   ....[10]....
        /*0574*/ 	.word	0x000005e0
        /*0578*/ 	.word	0x000000ff
        /*057c*/ 	.word	0x00028c70
        /*0580*/ 	.short	0x0100
        /*0582*/ 	.byte	0x06
	.zero		1


	//   ....[11]....
        /*0584*/ 	.word	0x000005f0
        /*0588*/ 	.word	0x000000ff
        /*058c*/ 	.word	0x00028c80
        /*0590*/ 	.short	0x0100
        /*0592*/ 	.byte	0x06
	.zero		1


	//   ....[12]....
        /*0594*/ 	.word	0x00000600
        /*0598*/ 	.word	0x000000ff
        /*059c*/ 	.word	0x00028c78
        /*05a0*/ 	.short	0x0100
        /*05a2*/ 	.byte	0x06
	.zero		1


	//   ....[13]....
        /*05a4*/ 	.word	0x00000610
        /*05a8*/ 	.word	0x000000ff
        /*05ac*/ 	.word	0x00028c88
        /*05b0*/ 	.short	0x0100
        /*05b2*/ 	.byte	0x06
	.zero		1


	//   ....[14]....
        /*05b4*/ 	.word	0x00000740
        /*05b8*/ 	.word	0x000000ff
        /*05bc*/ 	.word	0x00028c90
        /*05c0*/ 	.short	0x0100
        /*05c2*/ 	.byte	0x08
	.zero		1


	//   ....[15]....
        /*05c4*/ 	.word	0x00000750
        /*05c8*/ 	.word	0x000000ff
        /*05cc*/ 	.word	0x00028ca0
        /*05d0*/ 	.short	0x0100
        /*05d2*/ 	.byte	0x08
	.zero		1


	//   ....[16]....
        /*05d4*/ 	.word	0x00000760
        /*05d8*/ 	.word	0x000000ff
        /*05dc*/ 	.word	0x00028c98
        /*05e0*/ 	.short	0x0100
        /*05e2*/ 	.byte	0x08
	.zero		1


	//   ....[17]....
        /*05e4*/ 	.word	0x00000770
        /*05e8*/ 	.word	0x000000ff
        /*05ec*/ 	.word	0x00028ca8
        /*05f0*/ 	.short	0x0100
        /*05f2*/ 	.byte	0x08
	.zero		1


	//   ....[18]....
        /*05f4*/ 	.word	0x000008a0
        /*05f8*/ 	.word	0x000000ff
        /*05fc*/ 	.word	0x00028cb0
        /*0600*/ 	.short	0x0100
        /*0602*/ 	.byte	0x08
	.zero		1


	//   ....[19]....
        /*0604*/ 	.word	0x000008b0
        /*0608*/ 	.word	0x000000ff
        /*060c*/ 	.word	0x00028cc0
        /*0610*/ 	.short	0x0100
        /*0612*/ 	.byte	0x08
	.zero		1


	//   ....[20]....
        /*0614*/ 	.word	0x000008c0
        /*0618*/ 	.word	0x000000ff
        /*061c*/ 	.word	0x00028cb8
        /*0620*/ 	.short	0x0100
        /*0622*/ 	.byte	0x08
	.zero		1


	//   ....[21]....
        /*0624*/ 	.word	0x000008d0
        /*0628*/ 	.word	0x000000ff
        /*062c*/ 	.word	0x00028cc8
        /*0630*/ 	.short	0x0100
        /*0632*/ 	.byte	0x08
	.zero		1


	//   ....[22]....
        /*0634*/ 	.word	0x00001a30
        /*0638*/ 	.word	0x000000ff
        /*063c*/ 	.word	0x00028c50
        /*0640*/ 	.short	0x010a
        /*0642*/ 	.byte	0x15
	.zero		1


	//   ....[23]....
        /*0644*/ 	.word	0x00001d00
        /*0648*/ 	.word	0x00000004
        /*064c*/ 	.word	0x00000000
        /*0650*/ 	.short	0x0101
        /*0652*/ 	.byte	0x3f
	.zero		1


	//   ....[24]....
        /*0654*/ 	.word	0x00002660
        /*0658*/ 	.word	0x000000ff
        /*065c*/ 	.word	0x00028c50
        /*0660*/ 	.short	0x010a
        /*0662*/ 	.byte	0x15
	.zero		1


	//   ....[25]....
        /*0664*/ 	.word	0x000026a0
        /*0668*/ 	.word	0x000000ff
        /*066c*/ 	.word	0x00028c50
        /*0670*/ 	.short	0x010a
        /*0672*/ 	.byte	0x15
	.zero		1


	//   ....[26]....
        /*0674*/ 	.word	0x00002870
        /*0678*/ 	.word	0x00000005
        /*067c*/ 	.word	0x00000000
        /*0680*/ 	.short	0x0101
        /*0682*/ 	.byte	0x3f
	.zero		1


	//   ....[27]....
        /*0684*/ 	.word	0x00003400
        /*0688*/ 	.word	0x000000ff
        /*068c*/ 	.word	0x00028c00
        /*0690*/ 	.short	0x010a
        /*0692*/ 	.byte	0x28
	.zero		1


	//   ....[28]....
        /*0694*/ 	.word	0x00003480
        /*0698*/ 	.word	0x00000007
        /*069c*/ 	.word	0x00028c30
        /*06a0*/ 	.short	0x010a
        /*06a2*/ 	.byte	0x3f
	.zero		1


	//   ....[29]....
        /*06a4*/ 	.word	0x000034c0
        /*06a8*/ 	.word	0x00000007
        /*06ac*/ 	.word	0x00028c30
        /*06b0*/ 	.short	0x010a
        /*06b2*/ 	.byte	0x3f
	.zero		1


	//   ....[30]....
        /*06b4*/ 	.word	0x000041b0
        /*06b8*/ 	.word	0x00000003
        /*06bc*/ 	.word	0x00000000
        /*06c0*/ 	.short	0x0101
        /*06c2*/ 	.byte	0x3f
	.zero		1


	//   ....[31]....
        /*06c4*/ 	.word	0x00004680
        /*06c8*/ 	.word	0x00000007
        /*06cc*/ 	.word	0x00028c50
        /*06d0*/ 	.short	0x010a
        /*06d2*/ 	.byte	0x3f
	.zero		1


	//   ....[32]....
        /*06d4*/ 	.word	0x000046c0
        /*06d8*/ 	.word	0x00000007
        /*06dc*/ 	.word	0x00028c50
        /*06e0*/ 	.short	0x010a
        /*06e2*/ 	.byte	0x3f
	.zero		1


	//   ....[33]....
        /*06e4*/ 	.word	0x000049a0
        /*06e8*/ 	.word	0x00000007
        /*06ec*/ 	.word	0x00000000
        /*06f0*/ 	.short	0x0101
        /*06f2*/ 	.byte	0x3f
	.zero		1


	//   ....[34]....
        /*06f4*/ 	.word	0x00004aa0
        /*06f8*/ 	.word	0x000000ff
        /*06fc*/ 	.word	0x00028c30
        /*0700*/ 	.short	0x010a
        /*0702*/ 	.byte	0x18
	.zero		1


	//   ....[35]....
        /*0704*/ 	.word	0x00004ae0
        /*0708*/ 	.word	0x000000ff
        /*070c*/ 	.word	0x00028c30
        /*0710*/ 	.short	0x010a
        /*0712*/ 	.byte	0x18
	.zero		1


	//   ....[36]....
        /*0714*/ 	.word	0x000057e0
        /*0718*/ 	.word	0x000000a3
        /*071c*/ 	.word	0x00000000
        /*0720*/ 	.short	0x0101
        /*0722*/ 	.byte	0x3f
	.zero		1


	//   ....[37]....
        /*0724*/ 	.word	0x00006440
        /*0728*/ 	.word	0x000000ff
        /*072c*/ 	.word	0x00028c50
        /*0730*/ 	.short	0x010a
        /*0732*/ 	.byte	0x18
	.zero		1


	//   ....[38]....
        /*0734*/ 	.word	0x00006480
        /*0738*/ 	.word	0x000000ff
        /*073c*/ 	.word	0x00028c50
        /*0740*/ 	.short	0x010a
        /*0742*/ 	.byte	0x18
	.zero		1


	//   ....[39]....
        /*0744*/ 	.word	0x00006720
        /*0748*/ 	.word	0x000000a8
        /*074c*/ 	.word	0x00000000
        /*0750*/ 	.short	0x0101
        /*0752*/ 	.byte	0x3f
	.zero		1


	//   ....[40]....
        /*0754*/ 	.word	0x00006840
        /*0758*/ 	.word	0x000000ff
        /*075c*/ 	.word	0x00028c30
        /*0760*/ 	.short	0x010a
        /*0762*/ 	.byte	0x17
	.zero		1


	//   ....[41]....
        /*0764*/ 	.word	0x00006880
        /*0768*/ 	.word	0x000000ff
        /*076c*/ 	.word	0x00028c30
        /*0770*/ 	.short	0x010a
        /*0772*/ 	.byte	0x17
	.zero		1


	//   ....[42]....
        /*0774*/ 	.word	0x00007340
        /*0778*/ 	.word	0x0000009a
        /*077c*/ 	.word	0x00000000
        /*0780*/ 	.short	0x0101
        /*0782*/ 	.byte	0x3f
	.zero		1


	//   ....[43]....
        /*0784*/ 	.word	0x00007d20
        /*0788*/ 	.word	0x000000ff
        /*078c*/ 	.word	0x00028c50
        /*0790*/ 	.short	0x010a
        /*0792*/ 	.byte	0x17
	.zero		1


	//   ....[44]....
        /*0794*/ 	.word	0x00007d60
        /*0798*/ 	.word	0x000000ff
        /*079c*/ 	.word	0x00028c50
        /*07a0*/ 	.short	0x010a
        /*07a2*/ 	.byte	0x17
	.zero		1


	//   ....[45]....
        /*07a4*/ 	.word	0x00007ff0
        /*07a8*/ 	.word	0x000000aa
        /*07ac*/ 	.word	0x00000000
        /*07b0*/ 	.short	0x0101
        /*07b2*/ 	.byte	0x3f
	.zero		1


	//   ....[46]....
        /*07b4*/ 	.word	0x0000a470
        /*07b8*/ 	.word	0x000000ff
        /*07bc*/ 	.word	0x00000000
        /*07c0*/ 	.short	0x0101
        /*07c2*/ 	.byte	0x04
	.zero		1


	//   ....[47]....
        /*07c4*/ 	.word	0x0000cfd0
        /*07c8*/ 	.word	0x00000008
        /*07cc*/ 	.word	0x00028c40
        /*07d0*/ 	.short	0x010a
        /*07d2*/ 	.byte	0x3f
	.zero		1


	//   ....[48]....
        /*07d4*/ 	.word	0x0000d3c0
        /*07d8*/ 	.word	0x0000000a
        /*07dc*/ 	.word	0x00028c20
        /*07e0*/ 	.short	0x010a
        /*07e2*/ 	.byte	0x3f
	.zero		1


	//   ....[49]....
        /*07e4*/ 	.word	0x0000d480
        /*07e8*/ 	.word	0x0000000b
        /*07ec*/ 	.word	0x00028c60
        /*07f0*/ 	.short	0x010a
        /*07f2*/ 	.byte	0x3f
	.zero		1


	//   ....[50]....
        /*07f4*/ 	.word	0x0000dbf0
        /*07f8*/ 	.word	0x00000002
        /*07fc*/ 	.word	0x00028c40
        /*0800*/ 	.short	0x010a
        /*0802*/ 	.byte	0x3f
	.zero		1


	//   ....[51]....
        /*0804*/ 	.word	0x0000de00
        /*0808*/ 	.word	0x00000002
        /*080c*/ 	.word	0x00028c60
        /*0810*/ 	.short	0x010a
        /*0812*/ 	.byte	0x3f
	.zero		1


	//   ....[52]....
        /*0814*/ 	.word	0x0000e4c0
        /*0818*/ 	.word	0x00000002
        /*081c*/ 	.word	0x00028c40
        /*0820*/ 	.short	0x010a
        /*0822*/ 	.byte	0x3f
	.zero		1


	//   ....[53]....
        /*0824*/ 	.word	0x0000e6c0
        /*0828*/ 	.word	0x00000002
        /*082c*/ 	.word	0x00028c60
        /*0830*/ 	.short	0x010a
        /*0832*/ 	.byte	0x3f
	.zero		1


	//   ....[54]....
        /*0834*/ 	.word	0x0000ed00
        /*0838*/ 	.word	0x00000002
        /*083c*/ 	.word	0x00028c40
        /*0840*/ 	.short	0x010a
        /*0842*/ 	.byte	0x3f
	.zero		1


	//   ....[55]....
        /*0844*/ 	.word	0x0000ef10
        /*0848*/ 	.word	0x00000002
        /*084c*/ 	.word	0x00028c60
        /*0850*/ 	.short	0x010a
        /*0852*/ 	.byte	0x3f
	.zero		1


	//   ....[56]....
        /*0854*/ 	.word	0x000101e0
        /*0858*/ 	.word	0x00000000
        /*085c*/ 	.word	0x00028c20
        /*0860*/ 	.short	0x010a
        /*0862*/ 	.byte	0x3f
	.zero		1


	//   ....[57]....
        /*0864*/ 	.word	0x000103a0
        /*0868*/ 	.word	0x00000006
        /*086c*/ 	.word	0x00000000
        /*0870*/ 	.short	0x010a
        /*0872*/ 	.byte	0x3f
	.zero		1


	//   ....[58]....
        /*0874*/ 	.word	0x00010410
        /*0878*/ 	.word	0x00000007
        /*087c*/ 	.word	0x00000000
        /*0880*/ 	.short	0x010a
        /*0882*/ 	.byte	0x3f
	.zero		1


	//   ....[59]....
        /*0884*/ 	.word	0x00010480
        /*0888*/ 	.word	0x00000004
        /*088c*/ 	.word	0x00000000
        /*0890*/ 	.short	0x010a
        /*0892*/ 	.byte	0x3f
	.zero		1


	//   ....[60]....
        /*0894*/ 	.word	0x000104b0
        /*0898*/ 	.word	0x00000003
        /*089c*/ 	.word	0x00000000
        /*08a0*/ 	.short	0x010a
        /*08a2*/ 	.byte	0x3f
	.zero		1


	//   ....[61]....
        /*08a4*/ 	.word	0x00010520
        /*08a8*/ 	.word	0x00000005
        /*08ac*/ 	.word	0x00028c50
        /*08b0*/ 	.short	0x010a
        /*08b2*/ 	.byte	0x3f
	.zero		1


	//   ....[62]....
        /*08b4*/ 	.word	0x00010580
        /*08b8*/ 	.word	0x00000006
        /*08bc*/ 	.word	0x00028c50
        /*08c0*/ 	.short	0x010a
        /*08c2*/ 	.byte	0x3f
	.zero		1


	//   ....[63]....
        /*08c4*/ 	.word	0x000105e0
        /*08c8*/ 	.word	0x00000003
        /*08cc*/ 	.word	0x00028c00
        /*08d0*/ 	.short	0x010a
        /*08d2*/ 	.byte	0x3f
	.zero		1


	//   ....[64]....
        /*08d4*/ 	.word	0x00010630
        /*08d8*/ 	.word	0x00000007
        /*08dc*/ 	.word	0x00028c30
        /*08e0*/ 	.short	0x010a
        /*08e2*/ 	.byte	0x3f
	.zero		1


	//   ....[65]....
        /*08e4*/ 	.word	0x00010680
        /*08e8*/ 	.word	0x00000007
        /*08ec*/ 	.word	0x00028c50
        /*08f0*/ 	.short	0x010a
        /*08f2*/ 	.byte	0x3f
	.zero		1


	//   ....[66]....
        /*08f4*/ 	.word	0x000106e0
        /*08f8*/ 	.word	0x00000004
        /*08fc*/ 	.word	0x00028c30
        /*0900*/ 	.short	0x010a
        /*0902*/ 	.byte	0x3f
	.zero		1


	//   ....[67]....
        /*0904*/ 	.word	0x00010730
        /*0908*/ 	.word	0x000000a8
        /*090c*/ 	.word	0x00028c50
        /*0910*/ 	.short	0x010a
        /*0912*/ 	.byte	0x3f
	.zero		1


	//   ....[68]....
        /*0914*/ 	.word	0x00010790
        /*0918*/ 	.word	0x00000004
        /*091c*/ 	.word	0x00028c30
        /*0920*/ 	.short	0x010a
        /*0922*/ 	.byte	0x3f
	.zero		1


	//   ....[69]....
        /*0924*/ 	.word	0x000107e0
        /*0928*/ 	.word	0x000000aa
        /*092c*/ 	.word	0x00028c50
        /*0930*/ 	.short	0x010a
        /*0932*/ 	.byte	0x3f
	.zero		1


	//   ....[70]....
        /*0934*/ 	.word	0x00010980
        /*0938*/ 	.word	0x00000008
        /*093c*/ 	.word	0x00028c40
        /*0940*/ 	.short	0x010a
        /*0942*/ 	.byte	0x3f
	.zero		1


	//   ....[71]....
        /*0944*/ 	.word	0x00010a00
        /*0948*/ 	.word	0x00000008
        /*094c*/ 	.word	0x00028c20
        /*0950*/ 	.short	0x010a
        /*0952*/ 	.byte	0x3f
	.zero		1


	//   ....[72]....
        /*0954*/ 	.word	0x00010a50
        /*0958*/ 	.word	0x0000000b
        /*095c*/ 	.word	0x00028c60
        /*0960*/ 	.short	0x010a
        /*0962*/ 	.byte	0x3f
	.zero		1


	//   ....[73]....
        /*0964*/ 	.word	0x00010aa0
        /*0968*/ 	.word	0x00000002
        /*096c*/ 	.word	0x00028c40
        /*0970*/ 	.short	0x010a
        /*0972*/ 	.byte	0x3f
	.zero		1


	//   ....[74]....
        /*0974*/ 	.word	0x00010af0
        /*0978*/ 	.word	0x00000002
        /*097c*/ 	.word	0x00028c60
        /*0980*/ 	.short	0x010a
        /*0982*/ 	.byte	0x3f
	.zero		1


	//   ....[75]....
        /*0984*/ 	.word	0x00010b40
        /*0988*/ 	.word	0x00000002
        /*098c*/ 	.word	0x00028c40
        /*0990*/ 	.short	0x010a
        /*0992*/ 	.byte	0x3f
	.zero		1


	//   ....[76]....
        /*0994*/ 	.word	0x00010b90
        /*0998*/ 	.word	0x00000002
        /*099c*/ 	.word	0x00028c60
        /*09a0*/ 	.short	0x010a
        /*09a2*/ 	.byte	0x3f
	.zero		1


	//   ....[77]....
        /*09a4*/ 	.word	0x00010be0
        /*09a8*/ 	.word	0x00000002
        /*09ac*/ 	.word	0x00028c40
        /*09b0*/ 	.short	0x010a
        /*09b2*/ 	.byte	0x3f
	.zero		1


	//   ....[78]....
        /*09b4*/ 	.word	0x00010c30
        /*09b8*/ 	.word	0x00000002
        /*09bc*/ 	.word	0x00028c60
        /*09c0*/ 	.short	0x010a
        /*09c2*/ 	.byte	0x3f
	.zero		1


	//   ....[79]....
        /*09c4*/ 	.word	0x000115f0
        /*09c8*/ 	.word	0x00000000
        /*09cc*/ 	.word	0x00028c20
        /*09d0*/ 	.short	0x010a
        /*09d2*/ 	.byte	0x3f
	.zero		1


	//   ....[80]....
        /*09d4*/ 	.word	0x00011790
        /*09d8*/ 	.word	0x00000006
        /*09dc*/ 	.word	0x00000000
        /*09e0*/ 	.short	0x010a
        /*09e2*/ 	.byte	0x3f
	.zero		1


	//   ....[81]....
        /*09e4*/ 	.word	0x000117e0
        /*09e8*/ 	.word	0x00000007
        /*09ec*/ 	.word	0x00000000
        /*09f0*/ 	.short	0x010a
        /*09f2*/ 	.byte	0x3f
	.zero		1


	//   ....[82]....
        /*09f4*/ 	.word	0x00011830
        /*09f8*/ 	.word	0x00000004
        /*09fc*/ 	.word	0x00000000
        /*0a00*/ 	.short	0x010a
        /*0a02*/ 	.byte	0x3f
	.zero		1


	//----- nvinfo : EIATTR_NUM_MBARRIERS
	.align		4
.L_1031:
        /*0a04*/ 	.byte	0x03, 0x38
        /*0a06*/ 	.short	0x0016


	//----- nvinfo : EIATTR_EXIT_INSTR_OFFSETS
	.align		4
        /*0a08*/ 	.byte	0x04, 0x1c
        /*0a0a*/ 	.short	(.L_1033 - .L_1032)


	//   ....[0]....
.L_1032:
        /*0a0c*/ 	.word	0x00000a80


	//   ....[1]....
        /*0a10*/ 	.word	0x0000b430


	//   ....[2]....
        /*0a14*/ 	.word	0x0000b490


	//   ....[3]....
        /*0a18*/ 	.word	0x00010500


	//----- nvinfo : EIATTR_MAX_THREADS
	.align		4
.L_1033:
        /*0a1c*/ 	.byte	0x04, 0x05
        /*0a1e*/ 	.short	(.L_1035 - .L_1034)
.L_1034:
        /*0a20*/ 	.word	0x00000180
        /*0a24*/ 	.word	0x00000001
        /*0a28*/ 	.word	0x00000001


	//----- nvinfo : EIATTR_CRS_STACK_SIZE
	.align		4
.L_1035:
        /*0a2c*/ 	.byte	0x04, 0x1e
        /*0a2e*/ 	.short	(.L_1037 - .L_1036)
.L_1036:
        /*0a30*/ 	.word	0x00000000


	//----- nvinfo : EIATTR_CBANK_PARAM_SIZE
	.align		4
.L_1037:
        /*0a34*/ 	.byte	0x03, 0x19
        /*0a36*/ 	.short	0x0a70


	//----- nvinfo : EIATTR_PARAM_CBANK
	.align		4
        /*0a38*/ 	.byte	0x04, 0x0a
        /*0a3a*/ 	.short	(.L_1039 - .L_1038)
	.align		4
.L_1038:
        /*0a3c*/ 	.word	index@(.nv.constant0._ZN7cutlass13device_kernelIN5flash11enable_sm90INS1_16FlashAttnFwdSm90INS1_25CollectiveMainloopFwdSm90ILi2EN4cute5tupleIJNS5_1CILi1EEES8_S8_EEENS6_IJNS7_ILi64EEESA_SA_EEELi512ENS_10bfloat16_tEfNS_4arch4Sm90ELb1ELb0ELb0ELb1ELb0ELb0ELb0ELb0ELb0ELb0ELb0ELb0EEENS1_21CollectiveEpilogueFwdINS6_IJSA_NS7_ILi512EEESA_EEES9_SC_SE_Li256ELb1ELb0ELb0ELb0EEENS1_36VarlenDynamicPersistentTileSchedulerILi64ELi64ELi256ELi32ELb0ELb0ELb1ELb1ELb1ELb1EEEEEEEEEvNT_6ParamsE)
        /*0a40*/ 	.short	0x0210
        /*0a42*/ 	.short	0x0a70


	//----- nvinfo : EIATTR_SW_WAR
	.align		4
.L_1039:
        /*0a44*/ 	.byte	0x04, 0x36
        /*0a46*/ 	.short	(.L_1041 - .L_1040)
.L_1040:
        /*0a48*/ 	.word	0x00000008
.L_1041:


//--------------------- .nv.info._ZN7cutlass13device_kernelIN5flash11enable_sm90INS1_16FlashAttnFwdSm90INS1_25CollectiveMainloopFwdSm90ILi2EN4cute5tupleIJNS5_1CILi1EEES8_S8_EEENS6_IJNS7_ILi64EEESA_SA_EEELi512ENS_10bfloat16_tEfNS_4arch4Sm90ELb1ELb0ELb0ELb1ELb0ELb1ELb0ELb0ELb0ELb0ELb0ELb0EEENS1_21CollectiveEpilogueFwdINS6_IJSA_NS7_ILi512EEESA_EEES9_SC_SE_Li256ELb1ELb0ELb0ELb0EEENS1_36VarlenDynamicPersistentTileSchedulerILi64ELi64ELi256ELi32ELb0ELb0ELb1ELb1ELb1ELb1EEEEEEEEEvNT_6ParamsE --------------------------
	.section	.nv.info._ZN7cutlass13device_kernelIN5flash11enable_sm90INS1_16FlashAttnFwdSm90INS1_25CollectiveMainloopFwdSm90ILi2EN4cute5tupleIJNS5_1CILi1EEES8_S8_EEENS6_IJNS7_ILi64EEESA_SA_EEELi512ENS_10bfloat16_tEfNS_4arch4Sm90ELb1ELb0ELb0ELb1ELb0ELb1ELb0ELb0ELb0ELb0ELb0ELb0EEENS1_21CollectiveEpilogueFwdINS6_IJSA_NS7_ILi512EEESA_EEES9_SC_SE_Li256ELb1ELb0ELb0ELb0EEENS1_36VarlenDynamicPersistentTileSchedulerILi64ELi64ELi256ELi32ELb0ELb0ELb1ELb1ELb1ELb1EEEEEEEEEvNT_6ParamsE,"",@"SHT_CUDA_INFO"
	.sectionflags	@""
	.align	4


	//----- nvinfo : EIATTR_CUDA_API_VERSION
	.align		4
        /*0000*/ 	.byte	0x04, 0x37
        /*0002*/ 	.short	(.L_1043 - .L_1042)
.L_1042:
        /*0004*/ 	.word	0x00000082


	//----- nvinfo : EIATTR_KPARAM_INFO
	.align		4
.L_1043:
        /*0008*/ 	.byte	0x04, 0x17
        /*000a*/ 	.short	(.L_1045 - .L_1044)
.L_1044:
        /*000c*/ 	.word	0x00000000
        /*0010*/ 	.short	0x0000
        /*0012*/ 	.short	0x0070
        /*0014*/ 	.byte	0x00, 0xf0, 0x01, 0x28


	//----- nvinfo : EIATTR_SPARSE_MMA_MASK
	.align		4
.L_1045:
        /*0018*/ 	.byte	0x03, 0x50
        /*001a*/ 	.short	0x0000


	//----- nvinfo : EIATTR_MAXREG_COUNT
	.align		4
        /*001c*/ 	.byte	0x03, 0x1b
        /*001e*/ 	.short	0x00a8


	//----- nvinfo : EIATTR_NUM_BARRIERS
	.align		4
        /*0020*/ 	.byte	0x02, 0x4c
        /*0022*/ 	.byte	0x10
	.zero		1


	//----- nvinfo : EIATTR_EXTERNS
	.align		4
        /*0024*/ 	.byte	0x04, 0x0f
        /*0026*/ 	.short	(.L_1047 - .L_1046)


	//   ....[0]....
	.align		4
.L_1046:
        /*0028*/ 	.word	index@(__assertfail)


	//----- nvinfo : EIATTR_ANNOTATIONS
	.align		4
.L_1047:
        /*002c*/ 	.byte	0x04, 0x55
        /*002e*/ 	.short	(.L_1049 - .L_1048)


	//   ....[0]....
.L_1048:
        /* <DEDUP_REMOVED lines=41> */


	//----- nvinfo : EIATTR_MERCURY_ISA_VERSION
	.align		4
.L_1049:
        /*02a8*/ 	.byte	0x03, 0x5f
        /*02aa*/ 	.short	0x0101


	//----- nvinfo : EIATTR_UNUSED_LOAD_BYTE_OFFSET
	.align		4
        /*02ac*/ 	.byte	0x04, 0x44
        /*02ae*/ 	.short	(.L_1051 - .L_1050)


	//   ....[0]....
.L_1050:
        /*02b0*/ 	.word	0x00000ae0
        /*02b4*/ 	.word	0x0000fff0


	//   ....[1]....
        /*02b8*/ 	.word	0x0000ef60
        /*02bc*/ 	.word	0x0000fff0


	//----- nvinfo : EIATTR_INT_WARP_WIDE_INSTR_OFFSETS
	.align		4
.L_1051:
        /*02c0*/ 	.byte	0x04, 0x31
        /*02c2*/ 	.short	(.L_1053 - .L_1052)


	//   ....[0]....
.L_1052:
        /*02c4*/ 	.word	0x000001c0


	//   ....[1]....
        /*02c8*/ 	.word	0x00000200


	//   ....[2]....
        /*02cc*/ 	.word	0x000002d0


	//   ....[3]....
        /*02d0*/ 	.word	0x00013a00


	//   ....[4]....
        /*02d4*/ 	.word	0x00013a90


	//   ....[5]....
        /*02d8*/ 	.word	0x00013f10


	//   ....[6]....
        /*02dc*/ 	.word	0x00013f40


	//   ....[7]....
        /*02e0*/ 	.word	0x000167d0


	//   ....[8]....
        /*02e4*/ 	.word	0x00016860


	//----- nvinfo : EIATTR_COOP_GROUP_MASK_REGIDS
	.align		4
.L_1053:
        /*02e8*/ 	.byte	0x04, 0x29
        /*02ea*/ 	.short	(.L_1055 - .L_1054)


	//   ....[0]....
.L_1054:
        /*02ec*/ 	.word	0xffffffff


	//   ....[1]....
        /*02f0*/ 	.word	0xffffffff


	//   ....[2]....
        /*02f4*/ 	.word	0xffffffff


	//   ....[3]....
        /*02f8*/ 	.word	0xffffffff


	//   ....[4]....
        /*02fc*/ 	.word	0xffffffff


	//   ....[5]....
        /*0300*/ 	.word	0xffffffff


	//   ....[6]....
        /*0304*/ 	.word	0xffffffff


	//   ....[7]....
        /*0308*/ 	.word	0xffffffff


	//   ....[8]....
        /*030c*/ 	.word	0xffffffff


	//   ....[9]....
        /*0310*/ 	.word	0xffffffff


	//   ....[10]....
        /*0314*/ 	.word	0xffffffff


	//   ....[11]....
        /*0318*/ 	.word	0xffffffff


	//   ....[12]....
        /*031c*/ 	.word	0xffffffff


	//   ....[13]....
        /*0320*/ 	.word	0xffffffff


	//   ....[14]....
        /*0324*/ 	.word	0xffffffff


	//   ....[15]....
        /*0328*/ 	.word	0xffffffff


	//   ....[16]....
        /*032c*/ 	.word	0xffffffff


	//   ....[17]....
        /*0330*/ 	.word	0xffffffff


	//   ....[18]....
        /*0334*/ 	.word	0xffffffff


	//   ....[19]....
        /*0338*/ 	.word	0xffffffff


	//   ....[20]....
        /*033c*/ 	.word	0xffffffff


	//   ....[21]....
        /*0340*/ 	.word	0xffffffff


	//   ....[22]....
        /*0344*/ 	.word	0xffffffff


	//   ....[23]....
        /*0348*/ 	.word	0xffffffff


	//   ....[24]....
        /*034c*/ 	.word	0xffffffff


	//   ....[25]....
        /*0350*/ 	.word	0xffffffff


	//   ....[26]....
        /*0354*/ 	.word	0xffffffff


	//   ....[27]....
        /*0358*/ 	.word	0xffffffff


	//   ....[28]....
        /*035c*/ 	.word	0xffffffff


	//   ....[29]....
        /*0360*/ 	.word	0xffffffff


	//   ....[30]....
        /*0364*/ 	.word	0xffffffff


	//   ....[31]....
        /*0368*/ 	.word	0xffffffff


	//   ....[32]....
        /*036c*/ 	.word	0xffffffff


	//   ....[33]....
        /*0370*/ 	.word	0xffffffff


	//   ....[34]....
        /*0374*/ 	.word	0xffffffff


	//   ....[35]....
        /*0378*/ 	.word	0xffffffff


	//   ....[36]....
        /*037c*/ 	.word	0xffffffff


	//   ....[37]....
        /*0380*/ 	.word	0xffffffff


	//   ....[38]....
        /*0384*/ 	.word	0xffffffff


	//   ....[39]....
        /*0388*/ 	.word	0xffffffff


	//   ....[40]....
        /*038c*/ 	.word	0xffffffff


	//   ....[41]....
        /*0390*/ 	.word	0xffffffff


	//   ....[42]....
        /*0394*/ 	.word	0xffffffff


	//   ....[43]....
        /*0398*/ 	.word	0xffffffff


	//   ....[44]....
        /*039c*/ 	.word	0xffffffff


	//   ....[45]....
        /*03a0*/ 	.word	0xffffffff


	//   ....[46]....
        /*03a4*/ 	.word	0xffffffff


	//   ....[47]....
        /*03a8*/ 	.word	0xffffffff


	//   ....[48]....
        /*03ac*/ 	.word	0xffffffff


	//   ....[49]....
        /*03b0*/ 	.word	0xffffffff


	//   ....[50]....
        /*03b4*/ 	.word	0xffffffff


	//   ....[51]....
        /*03b8*/ 	.word	0xffffffff


	//   ....[52]....
        /*03bc*/ 	.word	0xffffffff


	//   ....[53]....
        /*03c0*/ 	.word	0xffffffff


	//   ....[54]....
        /*03c4*/ 	.word	0xffffffff


	//   ....[55]....
        /*03c8*/ 	.word	0xffffffff


	//   ....[56]....
        /*03cc*/ 	.word	0xffffffff


	//   ....[57]....
        /*03d0*/ 	.word	0xffffffff


	//   ....[58]....
        /*03d4*/ 	.word	0xffffffff


	//   ....[59]....
        /*03d8*/ 	.word	0xffffffff


	//   ....[60]....
        /*03dc*/ 	.word	0xffffffff


	//   ....[61]....
        /*03e0*/ 	.word	0xffffffff


	//   ....[62]....
        /*03e4*/ 	.word	0xffffffff


	//   ....[63]....
        /*03e8*/ 	.word	0x0500000f


	//   ....[64]....
        /*03ec*/ 	.word	0x0500000f


	//   ....[65]....
        /*03f0*/ 	.word	0x0500000f


	//   ....[66]....
        /*03f4*/ 	.word	0x0500000f


	//   ....[67]....
        /*03f8*/ 	.word	0x0500000f


	//   ....[68]....
        /*03fc*/ 	.word	0x0500000f


	//   ....[69]....
        /*0400*/ 	.word	0x0500000f


	//   ....[70]....
        /*0404*/ 	.word	0x0500000f


	//   ....[71]....
        /*0408*/ 	.word	0x0500000f


	//   ....[72]....
        /*040c*/ 	.word	0x0500000f


	//   ....[73]....
        /*0410*/ 	.word	0x0500000f


	//   ....[74]....
        /*0414*/ 	.word	0x0500000f


	//   ....[75]....
        /*0418*/ 	.word	0x0500000f


	//   ....[76]....
        /*041c*/ 	.word	0x0500000f


	//   ....[77]....
        /*0420*/ 	.word	0x0500000f


	//   ....[78]....
        /*0424*/ 	.word	0x0500000f


	//   ....[79]....
        /*0428*/ 	.word	0x0500000f


	//   ....[80]....
        /*042c*/ 	.word	0x0500000f


	//   ....[81]....
        /*0430*/ 	.word	0x0500000f


	//   ....[82]....
        /*0434*/ 	.word	0x0500000f


	//   ....[83]....
        /*0438*/ 	.word	0x0500000f


	//   ....[84]....
        /*043c*/ 	.word	0x0500000f


	//   ....[85]....
        /*0440*/ 	.word	0x0500000f


	//   ....[86]....
        /*0444*/ 	.word	0x0500000f


	//   ....[87]....
        /*0448*/ 	.word	0x0500000f


	//   ....[88]....
        /*044c*/ 	.word	0x0500000f


	//   ....[89]....
        /*0450*/ 	.word	0x0500000f


	//   ....[90]....
        /*0454*/ 	.word	0x0500000f


	//   ....[91]....
        /*0458*/ 	.word	0x0500000f


	//   ....[92]....
        /*045c*/ 	.word	0x0500000f


	//   ....[93]....
        /*0460*/ 	.word	0x0500000f


	//   ....[94]....
        /*0464*/ 	.word	0x0500000f


	//   ....[95]....
        /*0468*/ 	.word	0x0500000f


	//   ....[96]....
        /*046c*/ 	.word	0x0500000f


	//   ....[97]....
        /*0470*/ 	.word	0x0500000f


	//   ....[98]....
        /*0474*/ 	.word	0x0500000f


	//----- nvinfo : EIATTR_COOP_GROUP_INSTR_OFFSETS
	.align		4
.L_1055:
        /*0478*/ 	.byte	0x04, 0x28
        /*047a*/ 	.short	(.L_1057 - .L_1056)


	//   ....[0]....
.L_1056:
        /*047c*/ 	.word	0x00000060


	//   ....[1]....
        /*0480*/ 	.word	0x000001d0


	//   ....[2]....
        /*0484*/ 	.word	0x00000210


	//   ....[3]....
        /*0488*/ 	.word	0x00000400


	//   ....[4]....
        /*048c*/ 	.word	0x00000560


	//   ....[5]....
        /*0490*/ 	.word	0x00000680


	//   ....[6]....
        /*0494*/ 	.word	0x000007e0


	//   ....[7]....
        /*0498*/ 	.word	0x000047a0


	//   ....[8]....
        /*049c*/ 	.word	0x000061d0


	//   ....[9]....
        /*04a0*/ 	.word	0x00009c40


	//   ....[10]....
        /*04a4*/ 	.word	0x00009dd0


	//   ....[11]....
        /*04a8*/ 	.word	0x00009f80


	//   ....[12]....
        /*04ac*/ 	.word	0x0000a0d0


	//   ....[13]....
        /*04b0*/ 	.word	0x0000ab00


	//   ....[14]....
        /*04b4*/ 	.word	0x0000b250


	//   ....[15]....
        /*04b8*/ 	.word	0x0000b350


	//   ....[16]....
        /*04bc*/ 	.word	0x0000b690


	//   ....[17]....
        /*04c0*/ 	.word	0x0000b710


	//   ....[18]....
        /*04c4*/ 	.word	0x0000c9d0


	//   ....[19]....
        /*04c8*/ 	.word	0x0000cf30


	//   ....[20]....
        /*04cc*/ 	.word	0x0000cf60


	//   ....[21]....
        /*04d0*/ 	.word	0x0000d1a0


	//   ....[22]....
        /*04d4*/ 	.word	0x0000d290


	//   ....[23]....
        /*04d8*/ 	.word	0x0000e420


	//   ....[24]....
        /*04dc*/ 	.word	0x0000e470


	//   ....[25]....
        /*04e0*/ 	.word	0x0000e4b0


	//   ....[26]....
        /*04e4*/ 	.word	0x0000e520


	//   ....[27]....
        /*04e8*/ 	.word	0x0000e540


	//   ....[28]....
        /*04ec*/ 	.word	0x0000ff00


	//   ....[29]....
        /*04f0*/ 	.word	0x00011680


	//   ....[30]....
        /*04f4*/ 	.word	0x00011800


	//   ....[31]....
        /*04f8*/ 	.word	0x00011830


	//   ....[32]....
        /*04fc*/ 	.word	0x00011870


	//   ....[33]....
        /*0500*/ 	.word	0x000118e0


	//   ....[34]....
        /*0504*/ 	.word	0x00011940


	//   ....[35]....
        /*0508*/ 	.word	0x00011980


	//   ....[36]....
        /*050c*/ 	.word	0x00011b20


	//   ....[37]....
        /*0510*/ 	.word	0x00011b80


	//   ....[38]....
        /*0514*/ 	.word	0x00011bc0


	//   ....[39]....
        /*0518*/ 	.word	0x00011c00


	//   ....[40]....
        /*051c*/ 	.word	0x00011c30


	//   ....[41]....
        /*0520*/ 	.word	0x00011c60


	//   ....[42]....
        /*0524*/ 	.word	0x00011cf0


	//   ....[43]....
        /*0528*/ 	.word	0x00011d50


	//   ....[44]....
        /*052c*/ 	.word	0x00011de0


	//   ....[45]....
        /*0530*/ 	.word	0x000168f0


	//   ....[46]....
        /*0534*/ 	.word	0x00016900


	//   ....[47]....
        /*0538*/ 	.word	0x00016a10


	//   ....[48]....
        /*053c*/ 	.word	0x00016a70


	//   ....[49]....
        /*0540*/ 	.word	0x00016ab0


	//   ....[50]....
        /*0544*/ 	.word	0x00016af0


	//   ....[51]....
        /*0548*/ 	.word	0x00016b20


	//   ....[52]....
        /*054c*/ 	.word	0x00016b50


	//   ....[53]....
        /*0550*/ 	.word	0x00016ce0


	//   ....[54]....
        /*0554*/ 	.word	0x00016d40


	//   ....[55]....
        /*0558*/ 	.word	0x00016d80


	//   ....[56]....
        /*055c*/ 	.word	0x00016dc0


	//   ....[57]....
        /*0560*/ 	.word	0x00016df0


	//   ....[58]....
        /*0564*/ 	.word	0x00016e20


	//   ....[59]....
        /*0568*/ 	.word	0x00016ee0


	//   ....[60]....
        /*056c*/ 	.word	0x00016f00


	//   ....[61]....
        /*0570*/ 	.word	0x00016f70


	//   ....[62]....
        /*0574*/ 	.word	0x00017600


	//   ....[63]....
        /*0578*/ 	.word	0x00017ae0


	//   ....[64]....
        /*057c*/ 	.word	0x00017b80


	//   ....[65]....
        /*0580*/ 	.word	0x00017c20


	//   ....[66]....
        /*0584*/ 	.word	0x00017cc0


	//   ....[67]....
        /*0588*/ 	.word	0x00017d60


	//   ....[68]....
        /*058c*/ 	.word	0x00017e00


	//   ....[69]....
        /*0590*/ 	.word	0x00017ea0


	//   ....[70]....
        /*0594*/ 	.word	0x00017f40


	//   ....[71]....
        /*0598*/ 	.word	0x00018030


	//   ....[72]....
        /*059c*/ 	.word	0x000180d0


	//   ....[73]....
        /*05a0*/ 	.word	0x00018170


	//   ....[74]....
        /*05a4*/ 	.word	0x00018210


	//   ....[75]....
        /*05a8*/ 	.word	0x000182b0


	//   ....[76]....
        /*05ac*/ 	.word	0x00018350


	//   ....[77]....
        /*05b0*/ 	.word	0x000183f0


	//   ....[78]....
        /*05b4*/ 	.word	0x00018490


	//   ....[79]....
        /*05b8*/ 	.word	0x00018790


	//   ....[80]....
        /*05bc*/ 	.word	0x00018a70


	//   ....[81]....
        /*05c0*/ 	.word	0x00018e90


	//   ....[82]....
        /*05c4*/ 	.word	0x00018f20


	//   ....[83]....
        /*05c8*/ 	.word	0x00018fc0


	//   ....[84]....
        /*05cc*/ 	.word	0x00019070


	//   ....[85]....
        /*05d0*/ 	.word	0x000190f0


	//   ....[86]....
        /*05d4*/ 	.word	0x00019170


	//   ....[87]....
        /*05d8*/ 	.word	0x000191f0


	//   ....[88]....
        /*05dc*/ 	.word	0x00019270


	//   ....[89]....
        /*05e0*/ 	.word	0x00019300


	//   ....[90]....
        /*05e4*/ 	.word	0x000193b0


	//   ....[91]....
        /*05e8*/ 	.word	0x00019430


	//   ....[92]....
        /*05ec*/ 	.word	0x000194b0


	//   ....[93]....
        /*05f0*/ 	.word	0x00019530


	//   ....[94]....
        /*05f4*/ 	.word	0x000195b0


	//   ....[95]....
        /*05f8*/ 	.word	0x00019620


	//   ....[96]....
        /*05fc*/ 	.word	0x000196c0


	//   ....[97]....
        /*0600*/ 	.word	0x00019750


	//   ....[98]....
        /*0604*/ 	.word	0x00019880


	//----- nvinfo : EIATTR_REG_RECONFIG
	.align		4
.L_1057:
        /*0608*/ 	.byte	0x01, 0x54
	.zero		2


	//----- nvinfo : EIATTR_SYSCALL_OFFSETS
	.align		4
        /*060c*/ 	.byte	0x04, 0x46
        /*060e*/ 	.short	(.L_1059 - .L_1058)


	//   ....[0]....
.L_1058:
        /*0610*/ 	.word	0x000018c0


	//   ....[1]....
        /*0614*/ 	.word	0x00001a10


	//   ....[2]....
        /*0618*/ 	.word	0x00006390


	//   ....[3]....
        /*061c*/ 	.word	0x00006830


	//   ....[4]....
        /*0620*/ 	.word	0x00013c20


	//   ....[5]....
        /*0624*/ 	.word	0x00013d60


	//   ....[6]....
        /*0628*/ 	.word	0x00013e60


	//----- nvinfo : EIATTR_MBARRIER_INSTR_OFFSETS
	.align		4
.L_1059:
        /*062c*/ 	.byte	0x04, 0x39
        /*062e*/ 	.short	(.L_1061 - .L_1060)


	//   ....[0]....
.L_1060:
        /*0630*/ 	.word	0x000002f0
        /*0634*/ 	.word	0x000000ff
        /*0638*/ 	.word	0x00028c00
        /*063c*/ 	.short	0x0100
        /*063e*/ 	.byte	0x08
	.zero		1


	//   ....[1]....
        /*0640*/ 	.word	0x00000300
        /*0644*/ 	.word	0x000000ff
        /*0648*/ 	.word	0x00028c20
        /*064c*/ 	.short	0x0100
        /*064e*/ 	.byte	0x08
	.zero		1


	//   ....[2]....
        /*0650*/ 	.word	0x000003b0
        /*0654*/ 	.word	0x000000ff
        /*0658*/ 	.word	0x00028c30
        /*065c*/ 	.short	0x0100
        /*065e*/ 	.byte	0x06
	.zero		1


	//   ....[3]....
        /*0660*/ 	.word	0x000003c0
        /*0664*/ 	.word	0x000000ff
        /*0668*/ 	.word	0x00028c40
        /*066c*/ 	.short	0x0100
        /*066e*/ 	.byte	0x06
	.zero		1


	//   ....[4]....
        /*0670*/ 	.word	0x000003d0
        /*0674*/ 	.word	0x000000ff
        /*0678*/ 	.word	0x00028c38
        /*067c*/ 	.short	0x0100
        /*067e*/ 	.byte	0x06
	.zero		1


	//   ....[5]....
        /*0680*/ 	.word	0x000003e0
        /*0684*/ 	.word	0x000000ff
        /*0688*/ 	.word	0x00028c48
        /*068c*/ 	.short	0x0100
        /*068e*/ 	.byte	0x06
	.zero		1


	//   ....[6]....
        /*0690*/ 	.word	0x00000510
        /*0694*/ 	.word	0x000000ff
        /*0698*/ 	.word	0x00028c50
        /*069c*/ 	.short	0x0100
        /*069e*/ 	.byte	0x08
	.zero		1


	//   ....[7]....
        /*06a0*/ 	.word	0x00000520
        /*06a4*/ 	.word	0x000000ff
        /*06a8*/ 	.word	0x00028c60
        /*06ac*/ 	.short	0x0100
        /*06ae*/ 	.byte	0x08
	.zero		1


	//   ....[8]....
        /*06b0*/ 	.word	0x00000530
        /*06b4*/ 	.word	0x000000ff
        /*06b8*/ 	.word	0x00028c58
        /*06bc*/ 	.short	0x0100
        /*06be*/ 	.byte	0x08
	.zero		1


	//   ....[9]....
        /*06c0*/ 	.word	0x00000540
        /*06c4*/ 	.word	0x000000ff
        /*06c8*/ 	.word	0x00028c68
        /*06cc*/ 	.short	0x0100
        /*06ce*/ 	.byte	0x08
	.zero		1


	//   ....[10]....
        /*06d0*/ 	.word	0x00000630
        /*06d4*/ 	.word	0x000000ff
        /*06d8*/ 	.word	0x00028c70
        /*06dc*/ 	.short	0x0100
        /*06de*/ 	.byte	0x06
	.zero		1


	//   ....[11]....
        /*06e0*/ 	.word	0x00000640
        /*06e4*/ 	.word	0x000000ff
        /*06e8*/ 	.word	0x00028c80
        /*06ec*/ 	.short	0x0100
        /*06ee*/ 	.byte	0x06
	.zero		1


	//   ....[12]....
        /*06f0*/ 	.word	0x00000650
        /*06f4*/ 	.word	0x000000ff
        /*06f8*/ 	.word	0x00028c78
        /*06fc*/ 	.short	0x0100
        /*06fe*/ 	.byte	0x06
	.zero		1


	//   ....[13]....
        /*0700*/ 	.word	0x00000660
        /*0704*/ 	.word	0x000000ff
        /*0708*/ 	.word	0x00028c88
        /*070c*/ 	.short	0x0100
        /*070e*/ 	.byte	0x06
	.zero		1


	//   ....[14]....
        /*0710*/ 	.word	0x00000790
        /*0714*/ 	.word	0x000000ff
        /*0718*/ 	.word	0x00028c90
        /*071c*/ 	.short	0x0100
        /*071e*/ 	.byte	0x08
	.zero		1


	//   ....[15]....
        /*0720*/ 	.word	0x000007a0
        /*0724*/ 	.word	0x000000ff
        /*0728*/ 	.word	0x00028ca0
        /*072c*/ 	.short	0x0100
        /*072e*/ 	.byte	0x08
	.zero		1


	//   ....[16]....
        /*0730*/ 	.word	0x000007b0
        /*0734*/ 	.word	0x000000ff
        /*0738*/ 	.word	0x00028c98
        /*073c*/ 	.short	0x0100
        /*073e*/ 	.byte	0x08
	.zero		1


	//   ....[17]....
        /*0740*/ 	.word	0x000007c0
        /*0744*/ 	.word	0x000000ff
        /*0748*/ 	.word	0x00028ca8
        /*074c*/ 	.short	0x0100
        /*074e*/ 	.byte	0x08
	.zero		1


	//   ....[18]....
        /*0750*/ 	.word	0x000008f0
        /*0754*/ 	.word	0x000000ff
        /*0758*/ 	.word	0x00028cb0
        /*075c*/ 	.short	0x0100
        /*075e*/ 	.byte	0x08
	.zero		1


	//   ....[19]....
        /*0760*/ 	.word	0x00000900
        /*0764*/ 	.word	0x000000ff
        /*0768*/ 	.word	0x00028cc0
        /*076c*/ 	.short	0x0100
        /*076e*/ 	.byte	0x08
	.zero		1


	//   ....[20]....
        /*0770*/ 	.word	0x00000910
        /*0774*/ 	.word	0x000000ff
        /*0778*/ 	.word	0x00028cb8
        /*077c*/ 	.short	0x0100
        /*077e*/ 	.byte	0x08
	.zero		1


	//   ....[21]....
        /*0780*/ 	.word	0x00000920
        /*0784*/ 	.word	0x000000ff
        /*0788*/ 	.word	0x00028cc8
        /*078c*/ 	.short	0x0100
        /*078e*/ 	.byte	0x08
	.zero		1


	//   ....[22]....
        /*0790*/ 	.word	0x00002670
        /*0794*/ 	.word	0x00000046
        /*0798*/ 	.word	0x00028c90
        /*079c*/ 	.short	0x010a
        /*079e*/ 	.byte	0x3f
	.zero		1


	//   ....[23]....
        /*07a0*/ 	.word	0x000030c0
        /*07a4*/ 	.word	0x00000046
        /*07a8*/ 	.word	0x00028c90
        /*07ac*/ 	.short	0x010a
        /*07ae*/ 	.byte	0x3f
	.zero		1


	//   ....[24]....
        /*07b0*/ 	.word	0x000039c0
        /*07b4*/ 	.word	0x00000046
        /*07b8*/ 	.word	0x00028c90
        /*07bc*/ 	.short	0x010a
        /*07be*/ 	.byte	0x3f
	.zero		1


	//   ....[25]....
        /*07c0*/ 	.word	0x00003bc0
        /*07c4*/ 	.word	0x00000004
        /*07c8*/ 	.word	0x00000000
        /*07cc*/ 	.short	0x0101
        /*07ce*/ 	.byte	0x3f
	.zero		1


	//   ....[26]....
        /*07d0*/ 	.word	0x00003c00
        /*07d4*/ 	.word	0x00000046
        /*07d8*/ 	.word	0x00028cb0
        /*07dc*/ 	.short	0x010a
        /*07de*/ 	.byte	0x3f
	.zero		1


	//   ....[27]....
        /*07e0*/ 	.word	0x00004250
        /*07e4*/ 	.word	0x00000046
        /*07e8*/ 	.word	0x00000000
        /*07ec*/ 	.short	0x0101
        /*07ee*/ 	.byte	0x3f
	.zero		1


	//   ....[28]....
        /*07f0*/ 	.word	0x000048b0
        /*07f4*/ 	.word	0x0000000e
        /*07f8*/ 	.word	0x00028c50
        /*07fc*/ 	.short	0x010a
        /*07fe*/ 	.byte	0x3f
	.zero		1


	//   ....[29]....
        /*0800*/ 	.word	0x00004c60
        /*0804*/ 	.word	0x00000000
        /*0808*/ 	.word	0x00000000
        /*080c*/ 	.short	0x0101
        /*080e*/ 	.byte	0x3f
	.zero		1


	//   ....[30]....
        /*0810*/ 	.word	0x00005590
        /*0814*/ 	.word	0x00000000
        /*0818*/ 	.word	0x00028c50
        /*081c*/ 	.short	0x010a
        /*081e*/ 	.byte	0x3f
	.zero		1


	//   ....[31]....
        /*0820*/ 	.word	0x000055e0
        /*0824*/ 	.word	0x00000000
        /*0828*/ 	.word	0x00028c50
        /*082c*/ 	.short	0x010a
        /*082e*/ 	.byte	0x3f
	.zero		1


	//   ....[32]....
        /*0830*/ 	.word	0x000058a0
        /*0834*/ 	.word	0x00000000
        /*0838*/ 	.word	0x00000000
        /*083c*/ 	.short	0x0101
        /*083e*/ 	.byte	0x3f
	.zero		1


	//   ....[33]....
        /*0840*/ 	.word	0x00006420
        /*0844*/ 	.word	0x00000002
        /*0848*/ 	.word	0x00028c00
        /*084c*/ 	.short	0x010a
        /*084e*/ 	.byte	0x3f
	.zero		1


	//   ....[34]....
        /*0850*/ 	.word	0x00006470
        /*0854*/ 	.word	0x00000002
        /*0858*/ 	.word	0x00028c00
        /*085c*/ 	.short	0x010a
        /*085e*/ 	.byte	0x3f
	.zero		1


	//   ....[35]....
        /*0860*/ 	.word	0x000070a0
        /*0864*/ 	.word	0x00000002
        /*0868*/ 	.word	0x00028c00
        /*086c*/ 	.short	0x010a
        /*086e*/ 	.byte	0x3f
	.zero		1


	//   ....[36]....
        /*0870*/ 	.word	0x000084c0
        /*0874*/ 	.word	0x00000002
        /*0878*/ 	.word	0x00028c00
        /*087c*/ 	.short	0x010a
        /*087e*/ 	.byte	0x3f
	.zero		1


	//   ....[37]....
        /*0880*/ 	.word	0x000094c0
        /*0884*/ 	.word	0x000000a9
        /*0888*/ 	.word	0x00028c30
        /*088c*/ 	.short	0x010a
        /*088e*/ 	.byte	0x3f
	.zero		1


	//   ....[38]....
        /*0890*/ 	.word	0x00009570
        /*0894*/ 	.word	0x000000a9
        /*0898*/ 	.word	0x00028c30
        /*089c*/ 	.short	0x010a
        /*089e*/ 	.byte	0x3f
	.zero		1


	//   ....[39]....
        /*08a0*/ 	.word	0x0000a3d0
        /*08a4*/ 	.word	0x00000000
        /*08a8*/ 	.word	0x00000000
        /*08ac*/ 	.short	0x0101
        /*08ae*/ 	.byte	0x3f
	.zero		1


	//   ....[40]....
        /*08b0*/ 	.word	0x0000a780
        /*08b4*/ 	.word	0x000000a9
        /*08b8*/ 	.word	0x00028c50
        /*08bc*/ 	.short	0x010a
        /*08be*/ 	.byte	0x3f
	.zero		1


	//   ....[41]....
        /*08c0*/ 	.word	0x0000a810
        /*08c4*/ 	.word	0x000000a9
        /*08c8*/ 	.word	0x00028c50
        /*08cc*/ 	.short	0x010a
        /*08ce*/ 	.byte	0x3f
	.zero		1


	//   ....[42]....
        /*08d0*/ 	.word	0x0000ab20
        /*08d4*/ 	.word	0x000000a9
        /*08d8*/ 	.word	0x00000000
        /*08dc*/ 	.short	0x0101
        /*08de*/ 	.byte	0x3f
	.zero		1


	//   ....[43]....
        /*08e0*/ 	.word	0x0000ac10
        /*08e4*/ 	.word	0x000000d5
        /*08e8*/ 	.word	0x00028c30
        /*08ec*/ 	.short	0x010a
        /*08ee*/ 	.byte	0x3f
	.zero		1


	//   ....[44]....
        /*08f0*/ 	.word	0x0000ac80
        /*08f4*/ 	.word	0x000000d5
        /*08f8*/ 	.word	0x00028c30
        /*08fc*/ 	.short	0x010a
        /*08fe*/ 	.byte	0x3f
	.zero		1


	//   ....[45]....
        /*0900*/ 	.word	0x0000b920
        /*0904*/ 	.word	0x0000009a
        /*0908*/ 	.word	0x00000000
        /*090c*/ 	.short	0x0101
        /*090e*/ 	.byte	0x3f
	.zero		1


	//   ....[46]....
        /*0910*/ 	.word	0x0000c6a0
        /*0914*/ 	.word	0x000000d5
        /*0918*/ 	.word	0x00028c50
        /*091c*/ 	.short	0x010a
        /*091e*/ 	.byte	0x3f
	.zero		1


	//   ....[47]....
        /*0920*/ 	.word	0x0000c6f0
        /*0924*/ 	.word	0x000000d5
        /*0928*/ 	.word	0x00028c50
        /*092c*/ 	.short	0x010a
        /*092e*/ 	.byte	0x3f
	.zero		1


	//   ....[48]....
        /*0930*/ 	.word	0x0000c9f0
        /*0934*/ 	.word	0x000000d5
        /*0938*/ 	.word	0x00000000
        /*093c*/ 	.short	0x0101
        /*093e*/ 	.byte	0x3f
	.zero		1


	//   ....[49]....
        /*0940*/ 	.word	0x0000cb20
        /*0944*/ 	.word	0x000000b9
        /*0948*/ 	.word	0x00028c30
        /*094c*/ 	.short	0x010a
        /*094e*/ 	.byte	0x3f
	.zero		1


	//   ....[50]....
        /*0950*/ 	.word	0x0000cb90
        /*0954*/ 	.word	0x000000b9
        /*0958*/ 	.word	0x00028c30
        /*095c*/ 	.short	0x010a
        /*095e*/ 	.byte	0x3f
	.zero		1


	//   ....[51]....
        /*0960*/ 	.word	0x0000d560
        /*0964*/ 	.word	0x0000009a
        /*0968*/ 	.word	0x00000000
        /*096c*/ 	.short	0x0101
        /*096e*/ 	.byte	0x3f
	.zero		1


	//   ....[52]....
        /*0970*/ 	.word	0x0000e0f0
        /*0974*/ 	.word	0x000000b9
        /*0978*/ 	.word	0x00028c50
        /*097c*/ 	.short	0x010a
        /*097e*/ 	.byte	0x3f
	.zero		1


	//   ....[53]....
        /*0980*/ 	.word	0x0000e140
        /*0984*/ 	.word	0x000000b9
        /*0988*/ 	.word	0x00028c50
        /*098c*/ 	.short	0x010a
        /*098e*/ 	.byte	0x3f
	.zero		1


	//   ....[54]....
        /*0990*/ 	.word	0x0000e440
        /*0994*/ 	.word	0x000000b9
        /*0998*/ 	.word	0x00000000
        /*099c*/ 	.short	0x0101
        /*099e*/ 	.byte	0x3f
	.zero		1


	//   ....[55]....
        /*09a0*/ 	.word	0x00010770
        /*09a4*/ 	.word	0x00000000
        /*09a8*/ 	.word	0x00000000
        /*09ac*/ 	.short	0x0101
        /*09ae*/ 	.byte	0x3f
	.zero		1


	//   ....[56]....
        /*09b0*/ 	.word	0x00012b10
        /*09b4*/ 	.word	0x00000009
        /*09b8*/ 	.word	0x00028c20
        /*09bc*/ 	.short	0x010a
        /*09be*/ 	.byte	0x3f
	.zero		1


	//   ....[57]....
        /*09c0*/ 	.word	0x00012ba0
        /*09c4*/ 	.word	0x00000005
        /*09c8*/ 	.word	0x00028ca0
        /*09cc*/ 	.short	0x010a
        /*09ce*/ 	.byte	0x3f
	.zero		1


	//   ....[58]....
        /*09d0*/ 	.word	0x00012d80
        /*09d4*/ 	.word	0x00000005
        /*09d8*/ 	.word	0x00028cc0
        /*09dc*/ 	.short	0x010a
        /*09de*/ 	.byte	0x3f
	.zero		1


	//   ....[59]....
        /*09e0*/ 	.word	0x000132d0
        /*09e4*/ 	.word	0x00000006
        /*09e8*/ 	.word	0x00028ca0
        /*09ec*/ 	.short	0x010a
        /*09ee*/ 	.byte	0x3f
	.zero		1


	//   ....[60]....
        /*09f0*/ 	.word	0x00013490
        /*09f4*/ 	.word	0x00000006
        /*09f8*/ 	.word	0x00028cc0
        /*09fc*/ 	.short	0x010a
        /*09fe*/ 	.byte	0x3f
	.zero		1


	//   ....[61]....
        /*0a00*/ 	.word	0x000143a0
        /*0a04*/ 	.word	0x00000005
        /*0a08*/ 	.word	0x00028c40
        /*0a0c*/ 	.short	0x010a
        /*0a0e*/ 	.byte	0x3f
	.zero		1


	//   ....[62]....
        /*0a10*/ 	.word	0x00014790
        /*0a14*/ 	.word	0x00000007
        /*0a18*/ 	.word	0x00028c20
        /*0a1c*/ 	.short	0x010a
        /*0a1e*/ 	.byte	0x3f
	.zero		1


	//   ....[63]....
        /*0a20*/ 	.word	0x00014850
        /*0a24*/ 	.word	0x00000002
        /*0a28*/ 	.word	0x00028c60
        /*0a2c*/ 	.short	0x010a
        /*0a2e*/ 	.byte	0x3f
	.zero		1


	//   ....[64]....
        /*0a30*/ 	.word	0x00014fb0
        /*0a34*/ 	.word	0x00000003
        /*0a38*/ 	.word	0x00028c40
        /*0a3c*/ 	.short	0x010a
        /*0a3e*/ 	.byte	0x3f
	.zero		1


	//   ....[65]....
        /*0a40*/ 	.word	0x000151c0
        /*0a44*/ 	.word	0x00000003
        /*0a48*/ 	.word	0x00028c60
        /*0a4c*/ 	.short	0x010a
        /*0a4e*/ 	.byte	0x3f
	.zero		1


	//   ....[66]....
        /*0a50*/ 	.word	0x00015870
        /*0a54*/ 	.word	0x00000002
        /*0a58*/ 	.word	0x00028c40
        /*0a5c*/ 	.short	0x010a
        /*0a5e*/ 	.byte	0x3f
	.zero		1


	//   ....[67]....
        /*0a60*/ 	.word	0x00015a70
        /*0a64*/ 	.word	0x00000002
        /*0a68*/ 	.word	0x00028c60
        /*0a6c*/ 	.short	0x010a
        /*0a6e*/ 	.byte	0x3f
	.zero		1


	//   ....[68]....
        /*0a70*/ 	.word	0x000160b0
        /*0a74*/ 	.word	0x00000002
        /*0a78*/ 	.word	0x00028c40
        /*0a7c*/ 	.short	0x010a
        /*0a7e*/ 	.byte	0x3f
	.zero		1


	//   ....[69]....
        /*0a80*/ 	.word	0x000162c0
        /*0a84*/ 	.word	0x00000002
        /*0a88*/ 	.word	0x00028c60
        /*0a8c*/ 	.short	0x010a
        /*0a8e*/ 	.byte	0x3f
	.zero		1


	//   ....[70]....
        /*0a90*/ 	.word	0x00017580
        /*0a94*/ 	.word	0x00000000
        /*0a98*/ 	.word	0x00028c20
        /*0a9c*/ 	.short	0x010a
        /*0a9e*/ 	.byte	0x3f
	.zero		1


	//   ....[71]....
        /*0aa0*/ 	.word	0x00017730
        /*0aa4*/ 	.word	0x00000006
        /*0aa8*/ 	.word	0x00000000
        /*0aac*/ 	.short	0x010a
        /*0aae*/ 	.byte	0x3f
	.zero		1


	//   ....[72]....
        /*0ab0*/ 	.word	0x000177a0
        /*0ab4*/ 	.word	0x00000007
        /*0ab8*/ 	.word	0x00000000
        /*0abc*/ 	.short	0x010a
        /*0abe*/ 	.byte	0x3f
	.zero		1


	//   ....[73]....
        /*0ac0*/ 	.word	0x00017810
        /*0ac4*/ 	.word	0x00000004
        /*0ac8*/ 	.word	0x00000000
        /*0acc*/ 	.short	0x010a
        /*0ace*/ 	.byte	0x3f
	.zero		1


	//   ....[74]....
        /*0ad0*/ 	.word	0x00017840
        /*0ad4*/ 	.word	0x00000003
        /*0ad8*/ 	.word	0x00000000
        /*0adc*/ 	.short	0x010a
        /*0ade*/ 	.byte	0x3f
	.zero		1


	//   ....[75]....
        /*0ae0*/ 	.word	0x000178a0
        /*0ae4*/ 	.word	0x00000046
        /*0ae8*/ 	.word	0x00028c90
        /*0aec*/ 	.short	0x010a
        /*0aee*/ 	.byte	0x3f
	.zero		1


	//   ....[76]....
        /*0af0*/ 	.word	0x000178f0
        /*0af4*/ 	.word	0x00000046
        /*0af8*/ 	.word	0x00028c90
        /*0afc*/ 	.short	0x010a
        /*0afe*/ 	.byte	0x3f
	.zero		1


	//   ....[77]....
        /*0b00*/ 	.word	0x00017940
        /*0b04*/ 	.word	0x00000046
        /*0b08*/ 	.word	0x00028c90
        /*0b0c*/ 	.short	0x010a
        /*0b0e*/ 	.byte	0x3f
	.zero		1


	//   ....[78]....
        /*0b10*/ 	.word	0x00017990
        /*0b14*/ 	.word	0x00000046
        /*0b18*/ 	.word	0x00028cb0
        /*0b1c*/ 	.short	0x010a
        /*0b1e*/ 	.byte	0x3f
	.zero		1


	//   ....[79]....
        /*0b20*/ 	.word	0x000179e0
        /*0b24*/ 	.word	0x0000000e
        /*0b28*/ 	.word	0x00028c50
        /*0b2c*/ 	.short	0x010a
        /*0b2e*/ 	.byte	0x3f
	.zero		1


	//   ....[80]....
        /*0b30*/ 	.word	0x00017a30
        /*0b34*/ 	.word	0x00000000
        /*0b38*/ 	.word	0x00028c50
        /*0b3c*/ 	.short	0x010a
        /*0b3e*/ 	.byte	0x3f
	.zero		1


	//   ....[81]....
        /*0b40*/ 	.word	0x00017f80
        /*0b44*/ 	.word	0x00000002
        /*0b48*/ 	.word	0x00028c00
        /*0b4c*/ 	.short	0x010a
        /*0b4e*/ 	.byte	0x3f
	.zero		1


	//   ....[82]....
        /*0b50*/ 	.word	0x000184d0
        /*0b54*/ 	.word	0x00000002
        /*0b58*/ 	.word	0x00028c00
        /*0b5c*/ 	.short	0x010a
        /*0b5e*/ 	.byte	0x3f
	.zero		1


	//   ....[83]....
        /*0b60*/ 	.word	0x00018520
        /*0b64*/ 	.word	0x000000a9
        /*0b68*/ 	.word	0x00028c30
        /*0b6c*/ 	.short	0x010a
        /*0b6e*/ 	.byte	0x3f
	.zero		1


	//   ....[84]....
        /*0b70*/ 	.word	0x00018570
        /*0b74*/ 	.word	0x000000a9
        /*0b78*/ 	.word	0x00028c50
        /*0b7c*/ 	.short	0x010a
        /*0b7e*/ 	.byte	0x3f
	.zero		1


	//   ....[85]....
        /*0b80*/ 	.word	0x000185c0
        /*0b84*/ 	.word	0x000000d5
        /*0b88*/ 	.word	0x00028c30
        /*0b8c*/ 	.short	0x010a
        /*0b8e*/ 	.byte	0x3f
	.zero		1


	//   ....[86]....
        /*0b90*/ 	.word	0x00018610
        /*0b94*/ 	.word	0x000000d5
        /*0b98*/ 	.word	0x00028c50
        /*0b9c*/ 	.short	0x010a
        /*0b9e*/ 	.byte	0x3f
	.zero		1


	//   ....[87]....
        /*0ba0*/ 	.word	0x00018660
        /*0ba4*/ 	.word	0x000000b9
        /*0ba8*/ 	.word	0x00028c30
        /*0bac*/ 	.short	0x010a
        /*0bae*/ 	.byte	0x3f
	.zero		1


	//   ....[88]....
        /*0bb0*/ 	.word	0x000186b0
        /*0bb4*/ 	.word	0x000000b9
        /*0bb8*/ 	.word	0x00028c50
        /*0bbc*/ 	.short	0x010a
        /*0bbe*/ 	.byte	0x3f
	.zero		1


	//   ....[89]....
        /*0bc0*/ 	.word	0x00018850
        /*0bc4*/ 	.word	0x00000009
        /*0bc8*/ 	.word	0x00028c20
        /*0bcc*/ 	.short	0x010a
        /*0bce*/ 	.byte	0x3f
	.zero		1


	//   ....[90]....
        /*0bd0*/ 	.word	0x000188a0
        /*0bd4*/ 	.word	0x00000005
        /*0bd8*/ 	.word	0x00028ca0
        /*0bdc*/ 	.short	0x010a
        /*0bde*/ 	.byte	0x3f
	.zero		1


	//   ....[91]....
        /*0be0*/ 	.word	0x000188f0
        /*0be4*/ 	.word	0x00000005
        /*0be8*/ 	.word	0x00028cc0
        /*0bec*/ 	.short	0x010a
        /*0bee*/ 	.byte	0x3f
	.zero		1


	//   ....[92]....
        /*0bf0*/ 	.word	0x00018940
        /*0bf4*/ 	.word	0x00000006
        /*0bf8*/ 	.word	0x00028ca0
        /*0bfc*/ 	.short	0x010a
        /*0bfe*/ 	.byte	0x3f
	.zero		1


	//   ....[93]....
        /*0c00*/ 	.word	0x00018990
        /*0c04*/ 	.word	0x00000006
        /*0c08*/ 	.word	0x00028cc0
        /*0c0c*/ 	.short	0x010a
        /*0c0e*/ 	.byte	0x3f
	.zero		1


	//   ....[94]....
        /*0c10*/ 	.word	0x00018b30
        /*0c14*/ 	.word	0x00000005
        /*0c18*/ 	.word	0x00028c40
        /*0c1c*/ 	.short	0x010a
        /*0c1e*/ 	.byte	0x3f
	.zero		1


	//   ....[95]....
        /*0c20*/ 	.word	0x00018bb0
        /*0c24*/ 	.word	0x00000005
        /*0c28*/ 	.word	0x00028c20
        /*0c2c*/ 	.short	0x010a
        /*0c2e*/ 	.byte	0x3f
	.zero		1


	//   ....[96]....
        /*0c30*/ 	.word	0x00018c00
        /*0c34*/ 	.word	0x00000002
        /*0c38*/ 	.word	0x00028c60
        /*0c3c*/ 	.short	0x010a
        /*0c3e*/ 	.byte	0x3f
	.zero		1


	//   ....[97]....
        /*0c40*/ 	.word	0x00018c50
        /*0c44*/ 	.word	0x00000003
        /*0c48*/ 	.word	0x00028c40
        /*0c4c*/ 	.short	0x010a
        /*0c4e*/ 	.byte	0x3f
	.zero		1


	//   ....[98]....
        /*0c50*/ 	.word	0x00018ca0
        /*0c54*/ 	.word	0x00000003
        /*0c58*/ 	.word	0x00028c60
        /*0c5c*/ 	.short	0x010a
        /*0c5e*/ 	.byte	0x3f
	.zero		1


	//   ....[99]....
        /*0c60*/ 	.word	0x00018cf0
        /*0c64*/ 	.word	0x00000002
        /*0c68*/ 	.word	0x00028c40
        /*0c6c*/ 	.short	0x010a
        /*0c6e*/ 	.byte	0x3f
	.zero		1


	//   ....[100]....
        /*0c70*/ 	.word	0x00018d40
        /*0c74*/ 	.word	0x00000002
        /*0c78*/ 	.word	0x00028c60
        /*0c7c*/ 	.short	0x010a
        /*0c7e*/ 	.byte	0x3f
	.zero		1


	//   ....[101]....
        /*0c80*/ 	.word	0x00018d90
        /*0c84*/ 	.word	0x00000002
        /*0c88*/ 	.word	0x00028c40
        /*0c8c*/ 	.short	0x010a
        /*0c8e*/ 	.byte	0x3f
	.zero		1


	//   ....[102]....
        /*0c90*/ 	.word	0x00018de0
        /*0c94*/ 	.word	0x00000002
        /*0c98*/ 	.word	0x00028c60
        /*0c9c*/ 	.short	0x010a
        /*0c9e*/ 	.byte	0x3f
	.zero		1


	//   ....[103]....
        /*0ca0*/ 	.word	0x000197a0
        /*0ca4*/ 	.word	0x00000000
        /*0ca8*/ 	.word	0x00028c20
        /*0cac*/ 	.short	0x010a
        /*0cae*/ 	.byte	0x3f
	.zero		1


	//   ....[104]....
        /*0cb0*/ 	.word	0x00019940
        /*0cb4*/ 	.word	0x00000006
        /*0cb8*/ 	.word	0x00000000
        /*0cbc*/ 	.short	0x010a
        /*0cbe*/ 	.byte	0x3f
	.zero		1


	//   ....[105]....
        /*0cc0*/ 	.word	0x00019990
        /*0cc4*/ 	.word	0x00000007
        /*0cc8*/ 	.word	0x00000000
        /*0ccc*/ 	.short	0x010a
        /*0cce*/ 	.byte	0x3f
	.zero		1


	//   ....[106]....
        /*0cd0*/ 	.word	0x000199e0
        /*0cd4*/ 	.word	0x00000004
        /*0cd8*/ 	.word	0x00000000
        /*0cdc*/ 	.short	0x010a
        /*0cde*/ 	.byte	0x3f
	.zero		1


	//----- nvinfo : EIATTR_NUM_MBARRIERS
	.align		4
.L_1061:
        /*0ce0*/ 	.byte	0x03, 0x38
        /*0ce2*/ 	.short	0x0016


	//----- nvinfo : EIATTR_EXIT_INSTR_OFFSETS
	.align		4
        /*0ce4*/ 	.byte	0x04, 0x1c
        /*0ce6*/ 	.short	(.L_1063 - .L_1062)


	//   ....[0]....
.L_1062:
        /*0ce8*/ 	.word	0x00017890


	//----- nvinfo : EIATTR_MAX_THREADS
	.align		4
.L_1063:
        /*0cec*/ 	.byte	0x04, 0x05
        /*0cee*/ 	.short	(.L_1065 - .L_1064)
.L_1064:
        /*0cf0*/ 	.word	0x00000180
        /*0cf4*/ 	.word	0x00000001
        /*0cf8*/ 	.word	0x00000001


	//----- nvinfo : EIATTR_CRS_STACK_SIZE
	.align		4
.L_1065:
        /*0cfc*/ 	.byte	0x04, 0x1e
        /*0cfe*/ 	.short	(.L_1067 - .L_1066)
.L_1066:
        /*0d00*/ 	.word	0x00000000


	//----- nvinfo : EIATTR_CBANK_PARAM_SIZE
	.align		4
.L_1067:
        /*0d04*/ 	.byte	0x03, 0x19
        /*0d06*/ 	.short	0x0a70


	//----- nvinfo : EIATTR_PARAM_CBANK
	.align		4
        /*0d08*/ 	.byte	0x04, 0x0a
        /*0d0a*/ 	.short	(.L_1069 - .L_1068)
	.align		4
.L_1068:
        /*0d0c*/ 	.word	index@(.nv.constant0._ZN7cutlass13device_kernelIN5flash11enable_sm90INS1_16FlashAttnFwdSm90INS1_25CollectiveMainloopFwdSm90ILi2EN4cute5tupleIJNS5_1CILi1EEES8_S8_EEENS6_IJNS7_ILi64EEESA_SA_EEELi512ENS_10bfloat16_tEfNS_4arch4Sm90ELb1ELb0ELb0ELb1ELb0ELb1ELb0ELb0ELb0ELb0ELb0ELb0EEENS1_21CollectiveEpilogueFwdINS6_IJSA_NS7_ILi512EEESA_EEES9_SC_SE_Li256ELb1ELb0ELb0ELb0EEENS1_36VarlenDynamicPersistentTileSchedulerILi64ELi64ELi256ELi32ELb0ELb0ELb1ELb1ELb1ELb1EEEEEEEEEvNT_6ParamsE)
        /*0d10*/ 	.short	0x0210
        /*0d12*/ 	.short	0x0a70


	//----- nvinfo : EIATTR_SW_WAR
	.align		4
.L_1069:
        /*0d14*/ 	.byte	0x04, 0x36
        /*0d16*/ 	.short	(.L_1071 - .L_1070)
.L_1070:
        /*0d18*/ 	.word	0x00000008
.L_1071:


//--------------------- .nv.info._ZN7cutlass13device_kernelIN5flash11enable_sm90INS1_16FlashAttnFwdSm90INS1_25CollectiveMainloopFwdSm90ILi2EN4cute5tupleIJNS5_1CILi1EEES8_S8_EEENS6_IJNS7_ILi64EEESA_SA_EEELi512ENS_10bfloat16_tEfNS_4arch4Sm90ELb1ELb0ELb0ELb1ELb0ELb0ELb1ELb0ELb0ELb0ELb0ELb0EEENS1_21CollectiveEpilogueFwdINS6_IJSA_NS7_ILi512EEESA_EEES9_SC_SE_Li256ELb1ELb0ELb0ELb0EEENS1_36VarlenDynamicPersistentTileSchedulerILi64ELi64ELi256ELi32ELb0ELb0ELb1ELb1ELb1ELb1EEEEEEEEEvNT_6ParamsE --------------------------
	.section	.nv.info._ZN7cutlass13device_kernelIN5flash11enable_sm90INS1_16FlashAttnFwdSm90INS1_25CollectiveMainloopFwdSm90ILi2EN4cute5tupleIJNS5_1CILi1EEES8_S8_EEENS6_IJNS7_ILi64EEESA_SA_EEELi512ENS_10bfloat16_tEfNS_4arch4Sm90ELb1ELb0ELb0ELb1ELb0ELb0ELb1ELb0ELb0ELb0ELb0ELb0EEENS1_21CollectiveEpilogueFwdINS6_IJSA_NS7_ILi512EEESA_EEES9_SC_SE_Li256ELb1ELb0ELb0ELb0EEENS1_36VarlenDynamicPersistentTileSchedulerILi64ELi64ELi256ELi32ELb0ELb0ELb1ELb1ELb1ELb1EEEEEEEEEvNT_6ParamsE,"",@"SHT_CUDA_INFO"
	.sectionflags	@""
	.align	4


	//----- nvinfo : EIATTR_CUDA_API_VERSION
	.align		4
        /*0000*/ 	.byte	0x04, 0x37
        /*0002*/ 	.short	(.L_1073 - .L_1072)
.L_1072:
        /*0004*/ 	.word	0x00000082


	//----- nvinfo : EIATTR_KPARAM_INFO
	.align		4
.L_1073:
        /*0008*/ 	.byte	0x04, 0x17
        /*000a*/ 	.short	(.L_1075 - .L_1074)
.L_1074:
        /*000c*/ 	.word	0x00000000
        /*0010*/ 	.short	0x0000
        /*0012*/ 	.short	0x0070
        /*0014*/ 	.byte	0x00, 0xf0, 0x01, 0x2c


	//----- nvinfo : EIATTR_SPARSE_MMA_MASK
	.align		4
.L_1075:
        /*0018*/ 	.byte	0x03, 0x50
        /*001a*/ 	.short	0x0000


	//----- nvinfo : EIATTR_MAXREG_COUNT
	.align		4
        /*001c*/ 	.byte	0x03, 0x1b
        /*001e*/ 	.short	0x00a8


	//----- nvinfo : EIATTR_NUM_BARRIERS
	.align		4
        /*0020*/ 	.byte	0x02, 0x4c
        /*0022*/ 	.byte	0x10
	.zero		1


	//----- nvinfo : EIATTR_EXTERNS
	.align		4
        /*0024*/ 	.byte	0x04, 0x0f
        /*0026*/ 	.short	(.L_1077 - .L_1076)


	//   ....[0]....
	.align		4
.L_1076:
        /*0028*/ 	.word	index@(__assertfail)


	//----- nvinfo : EIATTR_ANNOTATIONS
	.align		4
.L_1077:
        /*002c*/ 	.byte	0x04, 0x55
        /*002e*/ 	.short	(.L_1079 - .L_1078)


	//   ....[0]....
.L_1078:
        /* <DEDUP_REMOVED lines=31> */


	//----- nvinfo : EIATTR_MERCURY_ISA_VERSION
	.align		4
.L_1079:
        /*0210*/ 	.byte	0x03, 0x5f
        /*0212*/ 	.short	0x0101


	//----- nvinfo : EIATTR_UNUSED_LOAD_BYTE_OFFSET
	.align		4
        /*0214*/ 	.byte	0x04, 0x44
        /*0216*/ 	.short	(.L_1081 - .L_1080)


	//   ....[0]....
.L_1080:
        /*0218*/ 	.word	0x00000ac0
        /*021c*/ 	.word	0x0000fff0


	//   ....[1]....
        /*0220*/ 	.word	0x0000c8c0
        /*0224*/ 	.word	0x0000fff0


	//----- nvinfo : EIATTR_INT_WARP_WIDE_INSTR_OFFSETS
	.align		4
.L_1081:
        /*0228*/ 	.byte	0x04, 0x31
        /*022a*/ 	.short	(.L_1083 - .L_1082)


	//   ....[0]....
.L_1082:
        /*022c*/ 	.word	0x00000190


	//   ....[1]....
        /*0230*/ 	.word	0x000001d0


	//   ....[2]....
        /*0234*/ 	.word	0x00000240


	//   ....[3]....
        /*0238*/ 	.word	0x00000250


	//   ....[4]....
        /*023c*/ 	.word	0x000104e0


	//   ....[5]....
        /*0240*/ 	.word	0x000105a0


	//   ....[6]....
        /*0244*/ 	.word	0x00010a40


	//   ....[7]....
        /*0248*/ 	.word	0x00010a70


	//   ....[8]....
        /*024c*/ 	.word	0x00013730


	//   ....[9]....
        /*0250*/ 	.word	0x000137f0


	//----- nvinfo : EIATTR_COOP_GROUP_MASK_REGIDS
	.align		4
.L_1083:
        /*0254*/ 	.byte	0x04, 0x29
        /*0256*/ 	.short	(.L_1085 - .L_1084)


	//   ....[0]....
.L_1084:
        /*0258*/ 	.word	0xffffffff


	//   ....[1]....
        /*025c*/ 	.word	0xffffffff


	//   ....[2]....
        /*0260*/ 	.word	0xffffffff


	//   ....[3]....
        /*0264*/ 	.word	0xffffffff


	//   ....[4]....
        /*0268*/ 	.word	0xffffffff


	//   ....[5]....
        /*026c*/ 	.word	0xffffffff


	//   ....[6]....
        /*0270*/ 	.word	0xffffffff


	//   ....[7]....
        /*0274*/ 	.word	0xffffffff


	//   ....[8]....
        /*0278*/ 	.word	0xffffffff


	//   ....[9]....
        /*027c*/ 	.word	0xffffffff


	//   ....[10]....
        /*0280*/ 	.word	0xffffffff


	//   ....[11]....
        /*0284*/ 	.word	0xffffffff


	//   ....[12]....
        /*0288*/ 	.word	0xffffffff


	//   ....[13]....
        /*028c*/ 	.word	0xffffffff


	//   ....[14]....
        /*0290*/ 	.word	0xffffffff


	//   ....[15]....
        /*0294*/ 	.word	0xffffffff


	//   ....[16]....
        /*0298*/ 	.word	0xffffffff


	//   ....[17]....
        /*029c*/ 	.word	0xffffffff


	//   ....[18]....
        /*02a0*/ 	.word	0xffffffff


	//   ....[19]....
        /*02a4*/ 	.word	0xffffffff


	//   ....[20]....
        /*02a8*/ 	.word	0xffffffff


	//   ....[21]....
        /*02ac*/ 	.word	0xffffffff


	//   ....[22]....
        /*02b0*/ 	.word	0xffffffff


	//   ....[23]....
        /*02b4*/ 	.word	0xffffffff


	//   ....[24]....
        /*02b8*/ 	.word	0xffffffff


	//   ....[25]....
        /*02bc*/ 	.word	0xffffffff


	//   ....[26]....
        /*02c0*/ 	.word	0xffffffff


	//   ....[27]....
        /*02c4*/ 	.word	0xffffffff


	//   ....[28]....
        /*02c8*/ 	.word	0xffffffff


	//   ....[29]....
        /*02cc*/ 	.word	0xffffffff


	//   ....[30]....
        /*02d0*/ 	.word	0xffffffff


	//   ....[31]....
        /*02d4*/ 	.word	0xffffffff


	//   ....[32]....
        /*02d8*/ 	.word	0xffffffff


	//   ....[33]....
        /*02dc*/ 	.word	0xffffffff


	//   ....[34]....
        /*02e0*/ 	.word	0xffffffff


	//   ....[35]....
        /*02e4*/ 	.word	0xffffffff


	//   ....[36]....
        /*02e8*/ 	.word	0xffffffff


	//   ....[37]....
        /*02ec*/ 	.word	0xffffffff


	//   ....[38]....
        /*02f0*/ 	.word	0xffffffff


	//   ....[39]....
        /*02f4*/ 	.word	0xffffffff


	//   ....[40]....
        /*02f8*/ 	.word	0xffffffff


	//   ....[41]....
        /*02fc*/ 	.word	0xffffffff


	//   ....[42]....
        /*0300*/ 	.word	0xffffffff


	//   ....[43]....
        /*0304*/ 	.word	0xffffffff


	//   ....[44]....
        /*0308*/ 	.word	0xffffffff


	//   ....[45]....
        /*030c*/ 	.word	0xffffffff


	//   ....[46]....
        /*0310*/ 	.word	0xffffffff


	//   ....[47]....
        /*0314*/ 	.word	0xffffffff


	//   ....[48]....
        /*0318*/ 	.word	0xffffffff


	//   ....[49]....
        /*031c*/ 	.word	0xffffffff


	//   ....[50]....
        /*0320*/ 	.word	0xffffffff


	//   ....[51]....
        /*0324*/ 	.word	0xffffffff


	//   ....[52]....
        /*0328*/ 	.word	0xffffffff


	//   ....[53]....
        /*032c*/ 	.word	0xffffffff


	//   ....[54]....
        /*0330*/ 	.word	0xffffffff


	//   ....[55]....
        /*0334*/ 	.word	0xffffffff


	//   ....[56]....
        /*0338*/ 	.word	0xffffffff


	//   ....[57]....
        /*033c*/ 	.word	0xffffffff


	//   ....[58]....
        /*0340*/ 	.word	0xffffffff


	//   ....[59]....
        /*0344*/ 	.word	0xffffffff


	//   ....[60]....
        /*0348*/ 	.word	0xffffffff


	//   ....[61]....
        /*034c*/ 	.word	0xffffffff


	//   ....[62]....
        /*0350*/ 	.word	0xffffffff


	//   ....[63]....
        /*0354*/ 	.word	0xffffffff


	//   ....[64]....
        /*0358*/ 	.word	0xffffffff


	//   ....[65]....
        /*035c*/ 	.word	0xffffffff


	//   ....[66]....
        /*0360*/ 	.word	0x0500000f


	//   ....[67]....
        /*0364*/ 	.word	0x0500000f


	//   ....[68]....
        /*0368*/ 	.word	0x0500000f


	//   ....[69]....
        /*036c*/ 	.word	0x0500000f


	//   ....[70]....
        /*0370*/ 	.word	0x0500000f


	//   ....[71]....
        /*0374*/ 	.word	0x0500000f


	//   ....[72]....
        /*0378*/ 	.word	0x0500000f


	//   ....[73]....
        /*037c*/ 	.word	0x0500000f


	//   ....[74]....
        /*0380*/ 	.word	0x0500000f


	//   ....[75]....
        /*0384*/ 	.word	0x0500000f


	//   ....[76]....
        /*0388*/ 	.word	0x0500000f


	//   ....[77]....
        /*038c*/ 	.word	0x0500000f


	//   ....[78]....
        /*0390*/ 	.word	0x0500000f


	//   ....[79]....
        /*0394*/ 	.word	0x0500000f


	//   ....[80]....
        /*0398*/ 	.word	0x0500000f


	//   ....[81]....
        /*039c*/ 	.word	0x0500000f


	//   ....[82]....
        /*03a0*/ 	.word	0x0500000f


	//   ....[83]....
        /*03a4*/ 	.word	0x0500000f


	//   ....[84]....
        /*03a8*/ 	.word	0x0500000f


	//----- nvinfo : EIATTR_COOP_GROUP_INSTR_OFFSETS
	.align		4
.L_1085:
        /*03ac*/ 	.byte	0x04, 0x28
        /*03ae*/ 	.short	(.L_1087 - .L_1086)


	//   ....[0]....
.L_1086:
        /*03b0*/ 	.word	0x00000070


	//   ....[1]....
        /*03b4*/ 	.word	0x000001a0


	//   ....[2]....
        /*03b8*/ 	.word	0x000001f0


	//   ....[3]....
        /*03bc*/ 	.word	0x00000400


	//   ....[4]....
        /*03c0*/ 	.word	0x00000560


	//   ....[5]....
        /*03c4*/ 	.word	0x00000680


	//   ....[6]....
        /*03c8*/ 	.word	0x000007e0


	//   ....[7]....
        /*03cc*/ 	.word	0x00001970


	//   ....[8]....
        /*03d0*/ 	.word	0x00003110


	//   ....[9]....
        /*03d4*/ 	.word	0x000040e0


	//   ....[10]....
        /*03d8*/ 	.word	0x00005070


	//   ....[11]....
        /*03dc*/ 	.word	0x00005170


	//   ....[12]....
        /*03e0*/ 	.word	0x000054a0


	//   ....[13]....
        /*03e4*/ 	.word	0x00005530


	//   ....[14]....
        /*03e8*/ 	.word	0x00005de0


	//   ....[15]....
        /*03ec*/ 	.word	0x00006a30


	//   ....[16]....
        /*03f0*/ 	.word	0x00007940


	//   ....[17]....
        /*03f4*/ 	.word	0x00007a40


	//   ....[18]....
        /*03f8*/ 	.word	0x00007d80


	//   ....[19]....
        /*03fc*/ 	.word	0x00007e10


	//   ....[20]....
        /*0400*/ 	.word	0x00008fe0


	//   ....[21]....
        /*0404*/ 	.word	0x00009c70


	//   ....[22]....
        /*0408*/ 	.word	0x0000a920


	//   ....[23]....
        /*040c*/ 	.word	0x0000a950


	//   ....[24]....
        /*0410*/ 	.word	0x0000abb0


	//   ....[25]....
        /*0414*/ 	.word	0x0000ad80


	//   ....[26]....
        /*0418*/ 	.word	0x0000bd70


	//   ....[27]....
        /*041c*/ 	.word	0x0000bdd0


	//   ....[28]....
        /*0420*/ 	.word	0x0000be00


	//   ....[29]....
        /*0424*/ 	.word	0x0000be70


	//   ....[30]....
        /*0428*/ 	.word	0x0000be80


	//   ....[31]....
        /*042c*/ 	.word	0x0000d7d0


	//   ....[32]....
        /*0430*/ 	.word	0x0000f220


	//   ....[33]....
        /*0434*/ 	.word	0x0000f3b0


	//   ....[34]....
        /*0438*/ 	.word	0x0000f3e0


	//   ....[35]....
        /*043c*/ 	.word	0x0000f420


	//   ....[36]....
        /*0440*/ 	.word	0x0000f490


	//   ....[37]....
        /*0444*/ 	.word	0x0000f4f0


	//   ....[38]....
        /*0448*/ 	.word	0x0000f530


	//   ....[39]....
        /*044c*/ 	.word	0x0000f6e0


	//   ....[40]....
        /*0450*/ 	.word	0x0000f740


	//   ....[41]....
        /*0454*/ 	.word	0x0000f780


	//   ....[42]....
        /*0458*/ 	.word	0x0000f7c0


	//   ....[43]....
        /*045c*/ 	.word	0x0000f7f0


	//   ....[44]....
        /*0460*/ 	.word	0x0000f820


	//   ....[45]....
        /*0464*/ 	.word	0x0000f8c0


	//   ....[46]....
        /*0468*/ 	.word	0x0000f920


	//   ....[47]....
        /*046c*/ 	.word	0x0000f9b0


	//   ....[48]....
        /*0470*/ 	.word	0x00013880


	//   ....[49]....
        /*0474*/ 	.word	0x00013890


	//   ....[50]....
        /*0478*/ 	.word	0x000139b0


	//   ....[51]....
        /*047c*/ 	.word	0x00013a10


	//   ....[52]....
        /*0480*/ 	.word	0x00013a50


	//   ....[53]....
        /*0484*/ 	.word	0x00013a90


	//   ....[54]....
        /*0488*/ 	.word	0x00013ac0


	//   ....[55]....
        /*048c*/ 	.word	0x00013af0


	//   ....[56]....
        /*0490*/ 	.word	0x00013c90


	//   ....[57]....
        /*0494*/ 	.word	0x00013cf0


	//   ....[58]....
        /*0498*/ 	.word	0x00013d30


	//   ....[59]....
        /*049c*/ 	.word	0x00013d70


	//   ....[60]....
        /*04a0*/ 	.word	0x00013da0


	//   ....[61]....
        /*04a4*/ 	.word	0x00013dd0


	//   ....[62]....
        /*04a8*/ 	.word	0x00013e90


	//   ....[63]....
        /*04ac*/ 	.word	0x00013eb0


	//   ....[64]....
        /*04b0*/ 	.word	0x00013f20


	//   ....[65]....
        /*04b4*/ 	.word	0x000145b0


	//   ....[66]....
        /*04b8*/ 	.word	0x00014b90


	//   ....[67]....
        /*04bc*/ 	.word	0x00014fb0


	//   ....[68]....
        /*04c0*/ 	.word	0x00015040


	//   ....[69]....
        /*04c4*/ 	.word	0x000150e0


	//   ....[70]....
        /*04c8*/ 	.word	0x00015190


	//   ....[71]....
        /*04cc*/ 	.word	0x00015210


	//   ....[72]....
        /*04d0*/ 	.word	0x00015290


	//   ....[73]....
        /*04d4*/ 	.word	0x00015310


	//   ....[74]....
        /*04d8*/ 	.word	0x00015390


	//   ....[75]....
        /*04dc*/ 	.word	0x00015420


	//   ....[76]....
        /*04e0*/ 	.word	0x000154d0


	//   ....[77]....
        /*04e4*/ 	.word	0x00015550


	//   ....[78]....
        /*04e8*/ 	.word	0x000155d0


	//   ....[79]....
        /*04ec*/ 	.word	0x00015650


	//   ....[80]....
        /*04f0*/ 	.word	0x000156d0


	//   ....[81]....
        /*04f4*/ 	.word	0x00015740


	//   ....[82]....
        /*04f8*/ 	.word	0x000157e0


	//   ....[83]....
        /*04fc*/ 	.word	0x00015870


	//   ....[84]....
        /*0500*/ 	.word	0x000159a0


	//----- nvinfo : EIATTR_REG_RECONFIG
	.align		4
.L_1087:
        /*0504*/ 	.byte	0x01, 0x54
	.zero		2


	//----- nvinfo : EIATTR_SYSCALL_OFFSETS
	.align		4
        /*0508*/ 	.byte	0x04, 0x46
        /*050a*/ 	.short	(.L_1089 - .L_1088)


	//   ....[0]....
.L_1088:
        /*050c*/ 	.word	0x000032c0


	//   ....[1]....
        /*0510*/ 	.word	0x00010730


	//   ....[2]....
        /*0514*/ 	.word	0x00010870


	//   ....[3]....
        /*0518*/ 	.word	0x00010970


	//----- nvinfo : EIATTR_MBARRIER_INSTR_OFFSETS
	.align		4
.L_1089:
        /*051c*/ 	.byte	0x04, 0x39
        /*051e*/ 	.short	(.L_1091 - .L_1090)


	//   ....[0]....
.L_1090:
        /*0520*/ 	.word	0x000002e0
        /*0524*/ 	.word	0x000000ff
        /*0528*/ 	.word	0x00038800
        /*052c*/ 	.short	0x0100
        /*052e*/ 	.byte	0x08
	.zero		1


	//   ....[1]....
        /*0530*/ 	.word	0x000002f0
        /*0534*/ 	.word	0x000000ff
        /*0538*/ 	.word	0x00038810
        /*053c*/ 	.short	0x0100
        /*053e*/ 	.byte	0x08
	.zero		1


	//   ....[2]....
        /*0540*/ 	.word	0x00000300
        /*0544*/ 	.word	0x000000ff
        /*0548*/ 	.word	0x00038820
        /*054c*/ 	.short	0x0100
        /*054e*/ 	.byte	0x08
	.zero		1


	//   ....[3]....
        /*0550*/ 	.word	0x000003b0
        /*0554*/ 	.word	0x000000ff
        /*0558*/ 	.word	0x00038830
        /*055c*/ 	.short	0x0100
        /*055e*/ 	.byte	0x06
	.zero		1


	//   ....[4]....
        /*0560*/ 	.word	0x000003c0
        /*0564*/ 	.word	0x000000ff
        /*0568*/ 	.word	0x00038840
        /*056c*/ 	.short	0x0100
        /*056e*/ 	.byte	0x06
	.zero		1


	//   ....[5]....
        /*0570*/ 	.word	0x000003d0
        /*0574*/ 	.word	0x000000ff
        /*0578*/ 	.word	0x00038838
        /*057c*/ 	.short	0x0100
        /*057e*/ 	.byte	0x06
	.zero		1


	//   ....[6]....
        /*0580*/ 	.word	0x000003e0
        /*0584*/ 	.word	0x000000ff
        /*0588*/ 	.word	0x00038848
        /*058c*/ 	.short	0x0100
        /*058e*/ 	.byte	0x06
	.zero		1


	//   ....[7]....
        /*0590*/ 	.word	0x00000510
        /*0594*/ 	.word	0x000000ff
        /*0598*/ 	.word	0x00038850
        /*059c*/ 	.short	0x0100
        /*059e*/ 	.byte	0x08
	.zero		1


	//   ....[8]....
        /*05a0*/ 	.word	0x00000520
        /*05a4*/ 	.word	0x000000ff
        /*05a8*/ 	.word	0x00038860
        /*05ac*/ 	.short	0x0100
        /*05ae*/ 	.byte	0x08
	.zero		1


	//   ....[9]....
        /*05b0*/ 	.word	0x00000530
        /*05b4*/ 	.word	0x000000ff
        /*05b8*/ 	.word	0x00038858
        /*05bc*/ 	.short	0x0100
        /*05be*/ 	.byte	0x08
	.zero		1


	//   ....[10]....
        /*05c0*/ 	.word	0x00000540
        /*05c4*/ 	.word	0x000000ff
        /*05c8*/ 	.word	0x00038868
        /*05cc*/ 	.short	0x0100
        /*05ce*/ 	.byte	0x08
	.zero		1


	//   ....[11]....
        /*05d0*/ 	.word	0x00000630
        /*05d4*/ 	.word	0x000000ff
        /*05d8*/ 	.word	0x00038870
        /*05dc*/ 	.short	0x0100
        /*05de*/ 	.byte	0x06
	.zero		1


	//   ....[12]....
        /*05e0*/ 	.word	0x00000640
        /*05e4*/ 	.word	0x000000ff
        /*05e8*/ 	.word	0x00038880
        /*05ec*/ 	.short	0x0100
        /*05ee*/ 	.byte	0x06
	.zero		1


	//   ....[13]....
        /*05f0*/ 	.word	0x00000650
        /*05f4*/ 	.word	0x000000ff
        /*05f8*/ 	.word	0x00038878
        /*05fc*/ 	.short	0x0100
        /*05fe*/ 	.byte	0x06
	.zero		1


	//   ....[14]....
        /*0600*/ 	.word	0x00000660
        /*0604*/ 	.word	0x000000ff
        /*0608*/ 	.word	0x00038888
        /*060c*/ 	.short	0x0100
        /*060e*/ 	.byte	0x06
	.zero		1


	//   ....[15]....
        /*0610*/ 	.word	0x00000790
        /*0614*/ 	.word	0x000000ff
        /*0618*/ 	.word	0x00038890
        /*061c*/ 	.short	0x0100
        /*061e*/ 	.byte	0x08
	.zero		1


	//   ....[16]....
        /*0620*/ 	.word	0x000007a0
        /*0624*/ 	.word	0x000000ff
        /*0628*/ 	.word	0x000388a0
        /*062c*/ 	.short	0x0100
        /*062e*/ 	.byte	0x08
	.zero		1


	//   ....[17]....
        /*0630*/ 	.word	0x000007b0
        /*0634*/ 	.word	0x000000ff
        /*0638*/ 	.word	0x00038898
        /*063c*/ 	.short	0x0100
        /*063e*/ 	.byte	0x08
	.zero		1


	//   ....[18]....
        /*0640*/ 	.word	0x000007c0
        /*0644*/ 	.word	0x000000ff
        /*0648*/ 	.word	0x000388a8
        /*064c*/ 	.short	0x0100
        /*064e*/ 	.byte	0x08
	.zero		1


	//   ....[19]....
        /*0650*/ 	.word	0x000008f0
        /*0654*/ 	.word	0x000000ff
        /*0658*/ 	.word	0x000388b0
        /*065c*/ 	.short	0x0100
        /*065e*/ 	.byte	0x08
	.zero		1


	//   ....[20]....
        /*0660*/ 	.word	0x00000900
        /*0664*/ 	.word	0x000000ff
        /*0668*/ 	.word	0x000388c0
        /*066c*/ 	.short	0x0100
        /*066e*/ 	.byte	0x08
	.zero		1


	//   ....[21]....
        /*0670*/ 	.word	0x00000910
        /*0674*/ 	.word	0x000000ff
        /*0678*/ 	.word	0x000388b8
        /*067c*/ 	.short	0x0100
        /*067e*/ 	.byte	0x08
	.zero		1


	//   ....[22]....
        /*0680*/ 	.word	0x00000920
        /*0684*/ 	.word	0x000000ff
        /*0688*/ 	.word	0x000388c8
        /*068c*/ 	.short	0x0100
        /*068e*/ 	.byte	0x08
	.zero		1


	//   ....[23]....
        /*0690*/ 	.word	0x00001d20
        /*0694*/ 	.word	0x00000004
        /*0698*/ 	.word	0x00000000
        /*069c*/ 	.short	0x0101
        /*069e*/ 	.byte	0x3f
	.zero		1


	//   ....[24]....
        /*06a0*/ 	.word	0x000027f0
        /*06a4*/ 	.word	0x00000004
        /*06a8*/ 	.word	0x00000000
        /*06ac*/ 	.short	0x0101
        /*06ae*/ 	.byte	0x3f
	.zero		1


	//   ....[25]....
        /*06b0*/ 	.word	0x00003340
        /*06b4*/ 	.word	0x00000011
        /*06b8*/ 	.word	0x00038800
        /*06bc*/ 	.short	0x010a
        /*06be*/ 	.byte	0x3f
	.zero		1


	//   ....[26]....
        /*06c0*/ 	.word	0x000033a0
        /*06c4*/ 	.word	0x00000006
        /*06c8*/ 	.word	0x00038830
        /*06cc*/ 	.short	0x010a
        /*06ce*/ 	.byte	0x3f
	.zero		1


	//   ....[27]....
        /*06d0*/ 	.word	0x00003410
        /*06d4*/ 	.word	0x00000006
        /*06d8*/ 	.word	0x00038830
        /*06dc*/ 	.short	0x010a
        /*06de*/ 	.byte	0x3f
	.zero		1


	//   ....[28]....
        /*06e0*/ 	.word	0x00003690
        /*06e4*/ 	.word	0x00000011
        /*06e8*/ 	.word	0x00038810
        /*06ec*/ 	.short	0x010a
        /*06ee*/ 	.byte	0x3f
	.zero		1


	//   ....[29]....
        /*06f0*/ 	.word	0x000036d0
        /*06f4*/ 	.word	0x00000006
        /*06f8*/ 	.word	0x00038850
        /*06fc*/ 	.short	0x010a
        /*06fe*/ 	.byte	0x3f
	.zero		1


	//   ....[30]....
        /*0700*/ 	.word	0x000037a0
        /*0704*/ 	.word	0x00000006
        /*0708*/ 	.word	0x00038850
        /*070c*/ 	.short	0x010a
        /*070e*/ 	.byte	0x3f
	.zero		1


	//   ....[31]....
        /*0710*/ 	.word	0x000057d0
        /*0714*/ 	.word	0x00000018
        /*0718*/ 	.word	0x00000000
        /*071c*/ 	.short	0x0101
        /*071e*/ 	.byte	0x3f
	.zero		1


	//   ....[32]....
        /*0720*/ 	.word	0x00005e00
        /*0724*/ 	.word	0x00000006
        /*0728*/ 	.word	0x00000000
        /*072c*/ 	.short	0x0101
        /*072e*/ 	.byte	0x3f
	.zero		1


	//   ....[33]....
        /*0730*/ 	.word	0x00005f00
        /*0734*/ 	.word	0x0000000a
        /*0738*/ 	.word	0x00038830
        /*073c*/ 	.short	0x010a
        /*073e*/ 	.byte	0x3f
	.zero		1


	//   ....[34]....
        /*0740*/ 	.word	0x00005f50
        /*0744*/ 	.word	0x0000000a
        /*0748*/ 	.word	0x00038830
        /*074c*/ 	.short	0x010a
        /*074e*/ 	.byte	0x3f
	.zero		1


	//   ....[35]....
        /*0750*/ 	.word	0x000060f0
        /*0754*/ 	.word	0x0000000a
        /*0758*/ 	.word	0x00038850
        /*075c*/ 	.short	0x010a
        /*075e*/ 	.byte	0x3f
	.zero		1


	//   ....[36]....
        /*0760*/ 	.word	0x00006130
        /*0764*/ 	.word	0x0000000a
        /*0768*/ 	.word	0x00038850
        /*076c*/ 	.short	0x010a
        /*076e*/ 	.byte	0x3f
	.zero		1


	//   ....[37]....
        /*0770*/ 	.word	0x00008060
        /*0774*/ 	.word	0x0000000f
        /*0778*/ 	.word	0x00000000
        /*077c*/ 	.short	0x0101
        /*077e*/ 	.byte	0x3f
	.zero		1


	//   ....[38]....
        /*0780*/ 	.word	0x00009000
        /*0784*/ 	.word	0x0000000a
        /*0788*/ 	.word	0x00000000
        /*078c*/ 	.short	0x0101
        /*078e*/ 	.byte	0x3f
	.zero		1


	//   ....[39]....
        /*0790*/ 	.word	0x00009140
        /*0794*/ 	.word	0x00000009
        /*0798*/ 	.word	0x00038830
        /*079c*/ 	.short	0x010a
        /*079e*/ 	.byte	0x3f
	.zero		1


	//   ....[40]....
        /*07a0*/ 	.word	0x00009190
        /*07a4*/ 	.word	0x00000009
        /*07a8*/ 	.word	0x00038830
        /*07ac*/ 	.short	0x010a
        /*07ae*/ 	.byte	0x3f
	.zero		1


	//   ....[41]....
        /*07b0*/ 	.word	0x00009330
        /*07b4*/ 	.word	0x00000009
        /*07b8*/ 	.word	0x00038850
        /*07bc*/ 	.short	0x010a
        /*07be*/ 	.byte	0x3f
	.zero		1


	//   ....[42]....
        /*07c0*/ 	.word	0x00009370
        /*07c4*/ 	.word	0x00000009
        /*07c8*/ 	.word	0x00038850
        /*07cc*/ 	.short	0x010a
        /*07ce*/ 	.byte	0x3f
	.zero		1


	//   ....[43]....
        /*07d0*/ 	.word	0x0000b0f0
        /*07d4*/ 	.word	0x00000098
        /*07d8*/ 	.word	0x00000000
        /*07dc*/ 	.short	0x0101
        /*07de*/ 	.byte	0x3f
	.zero		1


	//   ....[44]....
        /*07e0*/ 	.word	0x0000bd90
        /*07e4*/ 	.word	0x00000009
        /*07e8*/ 	.word	0x00000000
        /*07ec*/ 	.short	0x0101
        /*07ee*/ 	.byte	0x3f
	.zero		1


	//   ....[45]....
        /*07f0*/ 	.word	0x0000e220
        /*07f4*/ 	.word	0x00000000
        /*07f8*/ 	.word	0x00000000
        /*07fc*/ 	.short	0x0101
        /*07fe*/ 	.byte	0x3f
	.zero		1


	//   ....[46]....
        /*0800*/ 	.word	0x00010ec0
        /*0804*/ 	.word	0x00000008
        /*0808*/ 	.word	0x00038840
        /*080c*/ 	.short	0x010a
        /*080e*/ 	.byte	0x3f
	.zero		1


	//   ....[47]....
        /*0810*/ 	.word	0x000116b0
        /*0814*/ 	.word	0x0000000b
        /*0818*/ 	.word	0x00038820
        /*081c*/ 	.short	0x010a
        /*081e*/ 	.byte	0x3f
	.zero		1


	//   ....[48]....
        /*0820*/ 	.word	0x00011780
        /*0824*/ 	.word	0x00000006
        /*0828*/ 	.word	0x00038860
        /*082c*/ 	.short	0x010a
        /*082e*/ 	.byte	0x3f
	.zero		1


	//   ....[49]....
        /*0830*/ 	.word	0x00011f00
        /*0834*/ 	.word	0x00000002
        /*0838*/ 	.word	0x00038840
        /*083c*/ 	.short	0x010a
        /*083e*/ 	.byte	0x3f
	.zero		1


	//   ....[50]....
        /*0840*/ 	.word	0x00012110
        /*0844*/ 	.word	0x00000002
        /*0848*/ 	.word	0x00038860
        /*084c*/ 	.short	0x010a
        /*084e*/ 	.byte	0x3f
	.zero		1


	//   ....[51]....
        /*0850*/ 	.word	0x000127c0
        /*0854*/ 	.word	0x00000002
        /*0858*/ 	.word	0x00038840
        /*085c*/ 	.short	0x010a
        /*085e*/ 	.byte	0x3f
	.zero		1


	//   ....[52]....
        /*0860*/ 	.word	0x000129c0
        /*0864*/ 	.word	0x00000002
        /*0868*/ 	.word	0x00038860
        /*086c*/ 	.short	0x010a
        /*086e*/ 	.byte	0x3f
	.zero		1


	//   ....[53]....
        /*0870*/ 	.word	0x00013000
        /*0874*/ 	.word	0x00000002
        /*0878*/ 	.word	0x00038840
        /*087c*/ 	.short	0x010a
        /*087e*/ 	.byte	0x3f
	.zero		1


	//   ....[54]....
        /*0880*/ 	.word	0x00013210
        /*0884*/ 	.word	0x00000002
        /*0888*/ 	.word	0x00038860
        /*088c*/ 	.short	0x010a
        /*088e*/ 	.byte	0x3f
	.zero		1


	//   ....[55]....
        /*0890*/ 	.word	0x00014540
        /*0894*/ 	.word	0x00000000
        /*0898*/ 	.word	0x00038820
        /*089c*/ 	.short	0x010a
        /*089e*/ 	.byte	0x3f
	.zero		1


	//   ....[56]....
        /*08a0*/ 	.word	0x00014710
        /*08a4*/ 	.word	0x00000006
        /*08a8*/ 	.word	0x00000000
        /*08ac*/ 	.short	0x010a
        /*08ae*/ 	.byte	0x3f
	.zero		1


	//   ....[57]....
        /*08b0*/ 	.word	0x00014780
        /*08b4*/ 	.word	0x00000007
        /*08b8*/ 	.word	0x00000000
        /*08bc*/ 	.short	0x010a
        /*08be*/ 	.byte	0x3f
	.zero		1


	//   ....[58]....
        /*08c0*/ 	.word	0x000147f0
        /*08c4*/ 	.word	0x00000004
        /*08c8*/ 	.word	0x00000000
        /*08cc*/ 	.short	0x010a
        /*08ce*/ 	.byte	0x3f
	.zero		1


	//   ....[59]....
        /*08d0*/ 	.word	0x00014820
        /*08d4*/ 	.word	0x00000003
        /*08d8*/ 	.word	0x00000000
        /*08dc*/ 	.short	0x010a
        /*08de*/ 	.byte	0x3f
	.zero		1


	//   ....[60]....
        /*08e0*/ 	.word	0x00014880
        /*08e4*/ 	.word	0x00000011
        /*08e8*/ 	.word	0x00038800
        /*08ec*/ 	.short	0x010a
        /*08ee*/ 	.byte	0x3f
	.zero		1


	//   ....[61]....
        /*08f0*/ 	.word	0x000148d0
        /*08f4*/ 	.word	0x00000006
        /*08f8*/ 	.word	0x00038830
        /*08fc*/ 	.short	0x010a
        /*08fe*/ 	.byte	0x3f
	.zero		1


	//   ....[62]....
        /*0900*/ 	.word	0x00014920
        /*0904*/ 	.word	0x00000011
        /*0908*/ 	.word	0x00038810
        /*090c*/ 	.short	0x010a
        /*090e*/ 	.byte	0x3f
	.zero		1


	//   ....[63]....
        /*0910*/ 	.word	0x00014970
        /*0914*/ 	.word	0x00000006
        /*0918*/ 	.word	0x00038850
        /*091c*/ 	.short	0x010a
        /*091e*/ 	.byte	0x3f
	.zero		1


	//   ....[64]....
        /*0920*/ 	.word	0x000149c0
        /*0924*/ 	.word	0x0000000a
        /*0928*/ 	.word	0x00038830
        /*092c*/ 	.short	0x010a
        /*092e*/ 	.byte	0x3f
	.zero		1


	//   ....[65]....
        /*0930*/ 	.word	0x00014a10
        /*0934*/ 	.word	0x0000000a
        /*0938*/ 	.word	0x00038850
        /*093c*/ 	.short	0x010a
        /*093e*/ 	.byte	0x3f
	.zero		1


	//   ....[66]....
        /*0940*/ 	.word	0x00014a60
        /*0944*/ 	.word	0x00000009
        /*0948*/ 	.word	0x00038830
        /*094c*/ 	.short	0x010a
        /*094e*/ 	.byte	0x3f
	.zero		1


	//   ....[67]....
        /*0950*/ 	.word	0x00014ab0
        /*0954*/ 	.word	0x00000009
        /*0958*/ 	.word	0x00038850
        /*095c*/ 	.short	0x010a
        /*095e*/ 	.byte	0x3f
	.zero		1


	//   ....[68]....
        /*0960*/ 	.word	0x00014c50
        /*0964*/ 	.word	0x00000008
        /*0968*/ 	.word	0x00038840
        /*096c*/ 	.short	0x010a
        /*096e*/ 	.byte	0x3f
	.zero		1


	//   ....[69]....
        /*0970*/ 	.word	0x00014cd0
        /*0974*/ 	.word	0x00000008
        /*0978*/ 	.word	0x00038820
        /*097c*/ 	.short	0x010a
        /*097e*/ 	.byte	0x3f
	.zero		1


	//   ....[70]....
        /*0980*/ 	.word	0x00014d20
        /*0984*/ 	.word	0x00000006
        /*0988*/ 	.word	0x00038860
        /*098c*/ 	.short	0x010a
        /*098e*/ 	.byte	0x3f
	.zero		1


	//   ....[71]....
        /*0990*/ 	.word	0x00014d70
        /*0994*/ 	.word	0x00000002
        /*0998*/ 	.word	0x00038840
        /*099c*/ 	.short	0x010a
        /*099e*/ 	.byte	0x3f
	.zero		1


	//   ....[72]....
        /*09a0*/ 	.word	0x00014dc0
        /*09a4*/ 	.word	0x00000002
        /*09a8*/ 	.word	0x00038860
        /*09ac*/ 	.short	0x010a
        /*09ae*/ 	.byte	0x3f
	.zero		1


	//   ....[73]....
        /*09b0*/ 	.word	0x00014e10
        /*09b4*/ 	.word	0x00000002
        /*09b8*/ 	.word	0x00038840
        /*09bc*/ 	.short	0x010a
        /*09be*/ 	.byte	0x3f
	.zero		1


	//   ....[74]....
        /*09c0*/ 	.word	0x00014e60
        /*09c4*/ 	.word	0x00000002
        /*09c8*/ 	.word	0x00038860
        /*09cc*/ 	.short	0x010a
        /*09ce*/ 	.byte	0x3f
	.zero		1


	//   ....[75]....
        /*09d0*/ 	.word	0x00014eb0
        /*09d4*/ 	.word	0x00000002
        /*09d8*/ 	.word	0x00038840
        /*09dc*/ 	.short	0x010a
        /*09de*/ 	.byte	0x3f
	.zero		1


	//   ....[76]....
        /*09e0*/ 	.word	0x00014f00
        /*09e4*/ 	.word	0x00000002
        /*09e8*/ 	.word	0x00038860
        /*09ec*/ 	.short	0x010a
        /*09ee*/ 	.byte	0x3f
	.zero		1


	//   ....[77]....
        /*09f0*/ 	.word	0x000158c0
        /*09f4*/ 	.word	0x00000000
        /*09f8*/ 	.word	0x00038820
        /*09fc*/ 	.short	0x010a
        /*09fe*/ 	.byte	0x3f
	.zero		1


	//   ....[78]....
        /*0a00*/ 	.word	0x00015a60
        /*0a04*/ 	.word	0x00000006
        /*0a08*/ 	.word	0x00000000
        /*0a0c*/ 	.short	0x010a
        /*0a0e*/ 	.byte	0x3f
	.zero		1


	//   ....[79]....
        /*0a10*/ 	.word	0x00015ab0
        /*0a14*/ 	.word	0x00000007
        /*0a18*/ 	.word	0x00000000
        /*0a1c*/ 	.short	0x010a
        /*0a1e*/ 	.byte	0x3f
	.zero		1


	//   ....[80]....
        /*0a20*/ 	.word	0x00015b00
        /*0a24*/ 	.word	0x00000004
        /*0a28*/ 	.word	0x00000000
        /*0a2c*/ 	.short	0x010a
        /*0a2e*/ 	.byte	0x3f
	.zero		1


	//----- nvinfo : EIATTR_NUM_MBARRIERS
	.align		4
.L_1091:
        /*0a30*/ 	.byte	0x03, 0x38
        /*0a32*/ 	.short	0x0017


	//----- nvinfo : EIATTR_EXIT_INSTR_OFFSETS
	.align		4
        /*0a34*/ 	.byte	0x04, 0x1c
        /*0a36*/ 	.short	(.L_1093 - .L_1092)


	//   ....[0]....
.L_1092:
        /*0a38*/ 	.word	0x00000af0


	//   ....[1]....
        /*0a3c*/ 	.word	0x0000f1e0


	//   ....[2]....
        /*0a40*/ 	.word	0x0000f240


	//   ....[3]....
        /*0a44*/ 	.word	0x00014870


	//----- nvinfo : EIATTR_MAX_THREADS
	.align		4
.L_1093:
        /*0a48*/ 	.byte	0x04, 0x05
        /*0a4a*/ 	.short	(.L_1095 - .L_1094)
.L_1094:
        /*0a4c*/ 	.word	0x00000180
        /*0a50*/ 	.word	0x00000001
        /*0a54*/ 	.word	0x00000001


	//----- nvinfo : EIATTR_CRS_STACK_SIZE
	.align		4
.L_1095:
        /*0a58*/ 	.byte	0x04, 0x1e
        /*0a5a*/ 	.short	(.L_1097 - .L_1096)
.L_1096:
        /*0a5c*/ 	.word	0x00000000


	//----- nvinfo : EIATTR_CBANK_PARAM_SIZE
	.align		4
.L_1097:
        /*0a60*/ 	.byte	0x03, 0x19
        /*0a62*/ 	.short	0x0b70


	//----- nvinfo : EIATTR_PARAM_CBANK
	.align		4
        /*0a64*/ 	.byte	0x04, 0x0a
        /*0a66*/ 	.short	(.L_1099 - .L_1098)
	.align		4
.L_1098:
        /*0a68*/ 	.word	index@(.nv.constant0._ZN7cutlass13device_kernelIN5flash11enable_sm90INS1_16FlashAttnFwdSm90INS1_25CollectiveMainloopFwdSm90ILi2EN4cute5tupleIJNS5_1CILi1EEES8_S8_EEENS6_IJNS7_ILi64EEESA_SA_EEELi512ENS_10bfloat16_tEfNS_4arch4Sm90ELb1ELb0ELb0ELb1ELb0ELb0ELb1ELb0ELb0ELb0ELb0ELb0EEENS1_21CollectiveEpilogueFwdINS6_IJSA_NS7_ILi512EEESA_EEES9_SC_SE_Li256ELb1ELb0ELb0ELb0EEENS1_36VarlenDynamicPersistentTileSchedulerILi64ELi64ELi256ELi32ELb0ELb0ELb1ELb1ELb1ELb1EEEEEEEEEvNT_6ParamsE)
        /*0a6c*/ 	.short	0x0210
        /*0a6e*/ 	.short	0x0b70


	//----- nvinfo : EIATTR_SW_WAR
	.align		4
.L_1099:
        /*0a70*/ 	.byte	0x04, 0x36
        /*0a72*/ 	.short	(.L_1101 - .L_1100)
.L_1100:
        /*0a74*/ 	.word	0x00000008
.L_1101:


//--------------------- .nv.info._ZN7cutlass13device_kernelIN5flash11enable_sm90INS1_16FlashAttnFwdSm90INS1_25CollectiveMainloopFwdSm90ILi2EN4cute5tupleIJNS5_1CILi1EEES8_S8_EEENS6_IJNS7_ILi64EEESA_SA_EEELi512ENS_10bfloat16_tEfNS_4arch4Sm90ELb1ELb0ELb0ELb1ELb0ELb1ELb1ELb0ELb0ELb0ELb0ELb0EEENS1_21CollectiveEpilogueFwdINS6_IJSA_NS7_ILi512EEESA_EEES9_SC_SE_Li256ELb1ELb0ELb0ELb0EEENS1_36VarlenDynamicPersistentTileSchedulerILi64ELi64ELi256ELi32ELb0ELb0ELb1ELb1ELb1ELb1EEEEEEEEEvNT_6ParamsE --------------------------
	.section	.nv.info._ZN7cutlass13device_kernelIN5flash11enable_sm90INS1_16FlashAttnFwdSm90INS1_25CollectiveMainloopFwdSm90ILi2EN4cute5tupleIJNS5_1CILi1EEES8_S8_EEENS6_IJNS7_ILi64EEESA_SA_EEELi512ENS_10bfloat16_tEfNS_4arch4Sm90ELb1ELb0ELb0ELb1ELb0ELb1ELb1ELb0ELb0ELb0ELb0ELb0EEENS1_21CollectiveEpilogueFwdINS6_IJSA_NS7_ILi512EEESA_EEES9_SC_SE_Li256ELb1ELb0ELb0ELb0EEENS1_36VarlenDynamicPersistentTileSchedulerILi64ELi64ELi256ELi32ELb0ELb0ELb1ELb1ELb1ELb1EEEEEEEEEvNT_6ParamsE,"",@"SHT_CUDA_INFO"
	.sectionflags	@""
	.align	4


	//----- nvinfo : EIATTR_CUDA_API_VERSION
	.align		4
        /*0000*/ 	.byte	0x04, 0x37
        /*0002*/ 	.short	(.L_1103 - .L_1102)
.L_1102:
        /*0004*/ 	.word	0x00000082


	//----- nvinfo : EIATTR_KPARAM_INFO
	.align		4
.L_1103:
        /*0008*/ 	.byte	0x04, 0x17
        /*000a*/ 	.short	(.L_1105 - .L_1104)
.L_1104:
        /*000c*/ 	.word	0x00000000
        /*0010*/ 	.short	0x0000
        /*0012*/ 	.short	0x0070
        /*0014*/ 	.byte	0x00, 0xf0, 0x01, 0x2c


	//----- nvinfo : EIATTR_SPARSE_MMA_MASK
	.align		4
.L_1105:
        /*0018*/ 	.byte	0x03, 0x50
        /*001a*/ 	.short	0x0000


	//----- nvinfo : EIATTR_MAXREG_COUNT
	.align		4
        /*001c*/ 	.byte	0x03, 0x1b
        /*001e*/ 	.short	0x00a8


	//----- nvinfo : EIATTR_NUM_BARRIERS
	.align		4
        /*0020*/ 	.byte	0x02, 0x4c
        /*0022*/ 	.byte	0x10
	.zero		1


	//----- nvinfo : EIATTR_EXTERNS
	.align		4
        /*0024*/ 	.byte	0x04, 0x0f
        /*0026*/ 	.short	(.L_1107 - .L_1106)


	//   ....[0]....
	.align		4
.L_1106:
        /*0028*/ 	.word	index@(__assertfail)


	//----- nvinfo : EIATTR_ANNOTATIONS
	.align		4
.L_1107:
        /*002c*/ 	.byte	0x04, 0x55
        /*002e*/ 	.short	(.L_1109 - .L_1108)


	//   ....[0]....
.L_1108:
        /* <DEDUP_REMOVED lines=42> */


	//----- nvinfo : EIATTR_MERCURY_ISA_VERSION
	.align		4
.L_1109:
        /*02c0*/ 	.byte	0x03, 0x5f
        /*02c2*/ 	.short	0x0101


	//----- nvinfo : EIATTR_UNUSED_LOAD_BYTE_OFFSET
	.align		4
        /*02c4*/ 	.byte	0x04, 0x44
        /*02c6*/ 	.short	(.L_1111 - .L_1110)


	//   ....[0]....
.L_1110:
        /*02c8*/ 	.word	0x00000b30
        /*02cc*/ 	.word	0x0000fff0


	//   ....[1]....
        /*02d0*/ 	.word	0x000138c0
        /*02d4*/ 	.word	0x0000fff0


	//----- nvinfo : EIATTR_INT_WARP_WIDE_INSTR_OFFSETS
	.align		4
.L_1111:
        /*02d8*/ 	.byte	0x04, 0x31
        /*02da*/ 	.short	(.L_1113 - .L_1112)


	//   ....[0]....
.L_1112:
        /*02dc*/ 	.word	0x000001f0


	//   ....[1]....
        /*02e0*/ 	.word	0x00000230


	//   ....[2]....
        /*02e4*/ 	.word	0x000002a0


	//   ....[3]....
        /*02e8*/ 	.word	0x00000310


	//   ....[4]....
        /*02ec*/ 	.word	0x000183a0


	//   ....[5]....
        /*02f0*/ 	.word	0x00018450


	//   ....[6]....
        /*02f4*/ 	.word	0x000188e0


	//   ....[7]....
        /*02f8*/ 	.word	0x00018910


	//   ....[8]....
        /*02fc*/ 	.word	0x0001b5e0


	//   ....[9]....
        /*0300*/ 	.word	0x0001b690


	//----- nvinfo : EIATTR_COOP_GROUP_MASK_REGIDS
	.align		4
.L_1113:
        /*0304*/ 	.byte	0x04, 0x29
        /*0306*/ 	.short	(.L_1115 - .L_1114)


	//   ....[0]....
.L_1114:
        /*0308*/ 	.word	0xffffffff


	//   ....[1]....
        /*030c*/ 	.word	0xffffffff


	//   ....[2]....
        /*0310*/ 	.word	0xffffffff


	//   ....[3]....
        /*0314*/ 	.word	0xffffffff


	//   ....[4]....
        /*0318*/ 	.word	0xffffffff


	//   ....[5]....
        /*031c*/ 	.word	0xffffffff


	//   ....[6]....
        /*0320*/ 	.word	0xffffffff


	//   ....[7]....
        /*0324*/ 	.word	0xffffffff


	//   ....[8]....
        /*0328*/ 	.word	0xffffffff


	//   ....[9]....
        /*032c*/ 	.word	0xffffffff


	//   ....[10]....
        /*0330*/ 	.word	0xffffffff


	//   ....[11]....
        /*0334*/ 	.word	0xffffffff


	//   ....[12]....
        /*0338*/ 	.word	0xffffffff


	//   ....[13]....
        /*033c*/ 	.word	0xffffffff


	//   ....[14]....
        /*0340*/ 	.word	0xffffffff


	//   ....[15]....
        /*0344*/ 	.word	0xffffffff


	//   ....[16]....
        /*0348*/ 	.word	0xffffffff


	//   ....[17]....
        /*034c*/ 	.word	0xffffffff


	//   ....[18]....
        /*0350*/ 	.word	0xffffffff


	//   ....[19]....
        /*0354*/ 	.word	0xffffffff


	//   ....[20]....
        /*0358*/ 	.word	0xffffffff


	//   ....[21]....
        /*035c*/ 	.word	0xffffffff


	//   ....[22]....
        /*0360*/ 	.word	0xffffffff


	//   ....[23]....
        /*0364*/ 	.word	0xffffffff


	//   ....[24]....
        /*0368*/ 	.word	0xffffffff


	//   ....[25]....
        /*036c*/ 	.word	0xffffffff


	//   ....[26]....
        /*0370*/ 	.word	0xffffffff


	//   ....[27]....
        /*0374*/ 	.word	0xffffffff


	//   ....[28]....
        /*0378*/ 	.word	0xffffffff


	//   ....[29]....
        /*037c*/ 	.word	0xffffffff


	//   ....[30]....
        /*0380*/ 	.word	0xffffffff


	//   ....[31]....
        /*0384*/ 	.word	0xffffffff


	//   ....[32]....
        /*0388*/ 	.word	0xffffffff


	//   ....[33]....
        /*038c*/ 	.word	0xffffffff


	//   ....[34]....
        /*0390*/ 	.word	0xffffffff


	//   ....[35]....
        /*0394*/ 	.word	0xffffffff


	//   ....[36]....
        /*0398*/ 	.word	0xffffffff


	//   ....[37]....
        /*039c*/ 	.word	0xffffffff


	//   ....[38]....
        /*03a0*/ 	.word	0xffffffff


	//   ....[39]....
        /*03a4*/ 	.word	0xffffffff


	//   ....[40]....
        /*03a8*/ 	.word	0xffffffff


	//   ....[41]....
        /*03ac*/ 	.word	0xffffffff


	//   ....[42]....
        /*03b0*/ 	.word	0xffffffff


	//   ....[43]....
        /*03b4*/ 	.word	0xffffffff


	//   ....[44]....
        /*03b8*/ 	.word	0xffffffff


	//   ....[45]....
        /*03bc*/ 	.word	0xffffffff


	//   ....[46]....
        /*03c0*/ 	.word	0xffffffff


	//   ....[47]....
        /*03c4*/ 	.word	0xffffffff


	//   ....[48]....
        /*03c8*/ 	.word	0xffffffff


	//   ....[49]....
        /*03cc*/ 	.word	0xffffffff


	//   ....[50]....
        /*03d0*/ 	.word	0xffffffff


	//   ....[51]....
        /*03d4*/ 	.word	0xffffffff


	//   ....[52]....
        /*03d8*/ 	.word	0xffffffff


	//   ....[53]....
        /*03dc*/ 	.word	0xffffffff


	//   ....[54]....
        /*03e0*/ 	.word	0xffffffff


	//   ....[55]....
        /*03e4*/ 	.word	0xffffffff


	//   ....[56]....
        /*03e8*/ 	.word	0xffffffff


	//   ....[57]....
        /*03ec*/ 	.word	0xffffffff


	//   ....[58]....
        /*03f0*/ 	.word	0xffffffff


	//   ....[59]....
        /*03f4*/ 	.word	0xffffffff


	//   ....[60]....
        /*03f8*/ 	.word	0xffffffff


	//   ....[61]....
        /*03fc*/ 	.word	0xffffffff


	//   ....[62]....
        /*0400*/ 	.word	0xffffffff


	//   ....[63]....
        /*0404*/ 	.word	0xffffffff


	//   ....[64]....
        /*0408*/ 	.word	0xffffffff


	//   ....[65]....
        /*040c*/ 	.word	0xffffffff


	//   ....[66]....
        /*0410*/ 	.word	0x0500000f


	//   ....[67]....
        /*0414*/ 	.word	0x0500000f


	//   ....[68]....
        /*0418*/ 	.word	0x0500000f


	//   ....[69]....
        /*041c*/ 	.word	0x0500000f


	//   ....[70]....
        /*0420*/ 	.word	0x0500000f


	//   ....[71]....
        /*0424*/ 	.word	0x0500000f


	//   ....[72]....
        /*0428*/ 	.word	0x0500000f


	//   ....[73]....
        /*042c*/ 	.word	0x0500000f


	//   ....[74]....
        /*0430*/ 	.word	0x0500000f


	//   ....[75]....
        /*0434*/ 	.word	0x0500000f


	//   ....[76]....
        /*0438*/ 	.word	0x0500000f


	//   ....[77]....
        /*043c*/ 	.word	0x0500000f


	//   ....[78]....
        /*0440*/ 	.word	0x0500000f


	//   ....[79]....
        /*0444*/ 	.word	0x0500000f


	//   ....[80]....
        /*0448*/ 	.word	0x0500000f


	//   ....[81]....
        /*044c*/ 	.word	0x0500000f


	//   ....[82]....
        /*0450*/ 	.word	0x0500000f


	//   ....[83]....
        /*0454*/ 	.word	0x0500000f


	//   ....[84]....
        /*0458*/ 	.word	0x0500000f


	//   ....[85]....
        /*045c*/ 	.word	0x0500000f


	//   ....[86]....
        /*0460*/ 	.word	0x0500000f


	//   ....[87]....
        /*0464*/ 	.word	0x0500000f


	//   ....[88]....
        /*0468*/ 	.word	0x0500000f


	//   ....[89]....
        /*046c*/ 	.word	0x0500000f


	//   ....[90]....
        /*0470*/ 	.word	0x0500000f


	//   ....[91]....
        /*0474*/ 	.word	0x0500000f


	//   ....[92]....
        /*0478*/ 	.word	0x0500000f


	//   ....[93]....
        /*047c*/ 	.word	0x0500000f


	//   ....[94]....
        /*0480*/ 	.word	0x0500000f


	//   ....[95]....
        /*0484*/ 	.word	0x0500000f


	//   ....[96]....
        /*0488*/ 	.word	0x0500000f


	//   ....[97]....
        /*048c*/ 	.word	0x0500000f


	//   ....[98]....
        /*0490*/ 	.word	0x0500000f


	//   ....[99]....
        /*0494*/ 	.word	0x0500000f


	//   ....[100]....
        /*0498*/ 	.word	0x0500000f


	//   ....[101]....
        /*049c*/ 	.word	0x0500000f


	//----- nvinfo : EIATTR_COOP_GROUP_INSTR_OFFSETS
	.align		4
.L_1115:
        /*04a0*/ 	.byte	0x04, 0x28
        /*04a2*/ 	.short	(.L_1117 - .L_1116)


	//   ....[0]....
.L_1116:
        /*04a4*/ 	.word	0x00000060


	//   ....[1]....
        /*04a8*/ 	.word	0x00000200


	//   ....[2]....
        /*04ac*/ 	.word	0x00000240


	//   ....[3]....
        /*04b0*/ 	.word	0x00000450


	//   ....[4]....
        /*04b4*/ 	.word	0x000005b0


	//   ....[5]....
        /*04b8*/ 	.word	0x000006d0


	//   ....[6]....
        /*04bc*/ 	.word	0x00000830


	//   ....[7]....
        /*04c0*/ 	.word	0x000047e0


	//   ....[8]....
        /*04c4*/ 	.word	0x000060f0


	//   ....[9]....
        /*04c8*/ 	.word	0x00009af0


	//   ....[10]....
        /*04cc*/ 	.word	0x0000b560


	//   ....[11]....
        /*04d0*/ 	.word	0x0000b660


	//   ....[12]....
        /*04d4*/ 	.word	0x0000b9c0


	//   ....[13]....
        /*04d8*/ 	.word	0x0000ba40


	//   ....[14]....
        /*04dc*/ 	.word	0x0000c350


	//   ....[15]....
        /*04e0*/ 	.word	0x0000c940


	//   ....[16]....
        /*04e4*/ 	.word	0x0000e3d0


	//   ....[17]....
        /*04e8*/ 	.word	0x0000e650


	//   ....[18]....
        /*04ec*/ 	.word	0x0000e700


	//   ....[19]....
        /*04f0*/ 	.word	0x0000e830


	//   ....[20]....
        /*04f4*/ 	.word	0x0000fab0


	//   ....[21]....
        /*04f8*/ 	.word	0x000100e0


	//   ....[22]....
        /*04fc*/ 	.word	0x00011930


	//   ....[23]....
        /*0500*/ 	.word	0x00011960


	//   ....[24]....
        /*0504*/ 	.word	0x00011c60


	//   ....[25]....
        /*0508*/ 	.word	0x00011e30


	//   ....[26]....
        /*050c*/ 	.word	0x00012d90


	//   ....[27]....
        /*0510*/ 	.word	0x00012de0


	//   ....[28]....
        /*0514*/ 	.word	0x00012e10


	//   ....[29]....
        /*0518*/ 	.word	0x00012e70


	//   ....[30]....
        /*051c*/ 	.word	0x00012e80


	//   ....[31]....
        /*0520*/ 	.word	0x00014860


	//   ....[32]....
        /*0524*/ 	.word	0x00015fe0


	//   ....[33]....
        /*0528*/ 	.word	0x00016160


	//   ....[34]....
        /*052c*/ 	.word	0x00016190


	//   ....[35]....
        /*0530*/ 	.word	0x000161d0


	//   ....[36]....
        /*0534*/ 	.word	0x00016240


	//   ....[37]....
        /*0538*/ 	.word	0x000162a0


	//   ....[38]....
        /*053c*/ 	.word	0x000162e0


	//   ....[39]....
        /*0540*/ 	.word	0x00016480


	//   ....[40]....
        /*0544*/ 	.word	0x000164e0


	//   ....[41]....
        /*0548*/ 	.word	0x00016520


	//   ....[42]....
        /*054c*/ 	.word	0x00016560


	//   ....[43]....
        /*0550*/ 	.word	0x00016590


	//   ....[44]....
        /*0554*/ 	.word	0x000165c0


	//   ....[45]....
        /*0558*/ 	.word	0x00016650


	//   ....[46]....
        /*055c*/ 	.word	0x000166b0


	//   ....[47]....
        /*0560*/ 	.word	0x00016740


	//   ....[48]....
        /*0564*/ 	.word	0x0001b720


	//   ....[49]....
        /*0568*/ 	.word	0x0001b730


	//   ....[50]....
        /*056c*/ 	.word	0x0001b840


	//   ....[51]....
        /*0570*/ 	.word	0x0001b8a0


	//   ....[52]....
        /*0574*/ 	.word	0x0001b8e0


	//   ....[53]....
        /*0578*/ 	.word	0x0001b920


	//   ....[54]....
        /*057c*/ 	.word	0x0001b950


	//   ....[55]....
        /*0580*/ 	.word	0x0001b980


	//   ....[56]....
        /*0584*/ 	.word	0x0001bb10


	//   ....[57]....
        /*0588*/ 	.word	0x0001bb70


	//   ....[58]....
        /*058c*/ 	.word	0x0001bbb0


	//   ....[59]....
        /*0590*/ 	.word	0x0001bbf0


	//   ....[60]....
        /*0594*/ 	.word	0x0001bc20


	//   ....[61]....
        /*0598*/ 	.word	0x0001bc50


	//   ....[62]....
        /*059c*/ 	.word	0x0001bd10


	//   ....[63]....
        /*05a0*/ 	.word	0x0001bd30


	//   ....[64]....
        /*05a4*/ 	.word	0x0001bda0


	//   ....[65]....
        /*05a8*/ 	.word	0x0001c410


	//   ....[66]....
        /*05ac*/ 	.word	0x0001c850


	//   ....[67]....
        /*05b0*/ 	.word	0x0001c8f0


	//   ....[68]....
        /*05b4*/ 	.word	0x0001c990


	//   ....[69]....
        /*05b8*/ 	.word	0x0001ca30


	//   ....[70]....
        /*05bc*/ 	.word	0x0001cad0


	//   ....[71]....
        /*05c0*/ 	.word	0x0001cb70


	//   ....[72]....
        /*05c4*/ 	.word	0x0001cc10


	//   ....[73]....
        /*05c8*/ 	.word	0x0001ccb0


	//   ....[74]....
        /*05cc*/ 	.word	0x0001cda0


	//   ....[75]....
        /*05d0*/ 	.word	0x0001ce40


	//   ....[76]....
        /*05d4*/ 	.word	0x0001cee0


	//   ....[77]....
        /*05d8*/ 	.word	0x0001cf80


	//   ....[78]....
        /*05dc*/ 	.word	0x0001d020


	//   ....[79]....
        /*05e0*/ 	.word	0x0001d0c0


	//   ....[80]....
        /*05e4*/ 	.word	0x0001d160


	//   ....[81]....
        /*05e8*/ 	.word	0x0001d200


	//   ....[82]....
        /*05ec*/ 	.word	0x0001d550


	//   ....[83]....
        /*05f0*/ 	.word	0x0001d830


	//   ....[84]....
        /*05f4*/ 	.word	0x0001dc50


	//   ....[85]....
        /*05f8*/ 	.word	0x0001dce0


	//   ....[86]....
        /*05fc*/ 	.word	0x0001dd80


	//   ....[87]....
        /*0600*/ 	.word	0x0001de30


	//   ....[88]....
        /*0604*/ 	.word	0x0001deb0


	//   ....[89]....
        /*0608*/ 	.word	0x0001df30


	//   ....[90]....
        /*060c*/ 	.word	0x0001dfb0


	//   ....[91]....
        /*0610*/ 	.word	0x0001e030


	//   ....[92]....
        /*0614*/ 	.word	0x0001e0c0


	//   ....[93]....
        /*0618*/ 	.word	0x0001e170


	//   ....[94]....
        /*061c*/ 	.word	0x0001e1f0


	//   ....[95]....
        /*0620*/ 	.word	0x0001e270


	//   ....[96]....
        /*0624*/ 	.word	0x0001e2f0


	//   ....[97]....
        /*0628*/ 	.word	0x0001e370


	//   ....[98]....
        /*062c*/ 	.word	0x0001e3e0


	//   ....[99]....
        /*0630*/ 	.word	0x0001e480


	//   ....[100]....
        /*0634*/ 	.word	0x0001e510


	//   ....[101]....
        /*0638*/ 	.word	0x0001e640


	//----- nvinfo : EIATTR_REG_RECONFIG
	.align		4
.L_1117:
        /*063c*/ 	.byte	0x01, 0x54
	.zero		2


	//----- nvinfo : EIATTR_SYSCALL_OFFSETS
	.align		4
        /*0640*/ 	.byte	0x04, 0x46
        /*0642*/ 	.short	(.L_1119 - .L_1118)


	//   ....[0]....
.L_1118:
        /*0644*/ 	.word	0x00001910


	//   ....[1]....
        /*0648*/ 	.word	0x00001a60


	//   ....[2]....
        /*064c*/ 	.word	0x000062b0


	//   ....[3]....
        /*0650*/ 	.word	0x00006750


	//   ....[4]....
        /*0654*/ 	.word	0x000185e0


	//   ....[5]....
        /*0658*/ 	.word	0x00018720


	//   ....[6]....
        /*065c*/ 	.word	0x00018820


	//----- nvinfo : EIATTR_MBARRIER_INSTR_OFFSETS
	.align		4
.L_1119:
        /*0660*/ 	.byte	0x04, 0x39
        /*0662*/ 	.short	(.L_1121 - .L_1120)


	//   ....[0]....
.L_1120:
        /*0664*/ 	.word	0x00000330
        /*0668*/ 	.word	0x000000ff
        /*066c*/ 	.word	0x00038800
        /*0670*/ 	.short	0x0100
        /*0672*/ 	.byte	0x08
	.zero		1


	//   ....[1]....
        /*0674*/ 	.word	0x00000340
        /*0678*/ 	.word	0x000000ff
        /*067c*/ 	.word	0x00038810
        /*0680*/ 	.short	0x0100
        /*0682*/ 	.byte	0x08
	.zero		1


	//   ....[2]....
        /*0684*/ 	.word	0x00000350
        /*0688*/ 	.word	0x000000ff
        /*068c*/ 	.word	0x00038820
        /*0690*/ 	.short	0x0100
        /*0692*/ 	.byte	0x08
	.zero		1


	//   ....[3]....
        /*0694*/ 	.word	0x00000400
        /*0698*/ 	.word	0x000000ff
        /*069c*/ 	.word	0x00038830
        /*06a0*/ 	.short	0x0100
        /*06a2*/ 	.byte	0x06
	.zero		1


	//   ....[4]....
        /*06a4*/ 	.word	0x00000410
        /*06a8*/ 	.word	0x000000ff
        /*06ac*/ 	.word	0x00038840
        /*06b0*/ 	.short	0x0100
        /*06b2*/ 	.byte	0x06
	.zero		1


	//   ....[5]....
        /*06b4*/ 	.word	0x00000420
        /*06b8*/ 	.word	0x000000ff
        /*06bc*/ 	.word	0x00038838
        /*06c0*/ 	.short	0x0100
        /*06c2*/ 	.byte	0x06
	.zero		1


	//   ....[6]....
        /*06c4*/ 	.word	0x00000430
        /*06c8*/ 	.word	0x000000ff
        /*06cc*/ 	.word	0x00038848
        /*06d0*/ 	.short	0x0100
        /*06d2*/ 	.byte	0x06
	.zero		1


	//   ....[7]....
        /*06d4*/ 	.word	0x00000560
        /*06d8*/ 	.word	0x000000ff
        /*06dc*/ 	.word	0x00038850
        /*06e0*/ 	.short	0x0100
        /*06e2*/ 	.byte	0x08
	.zero		1


	//   ....[8]....
        /*06e4*/ 	.word	0x00000570
        /*06e8*/ 	.word	0x000000ff
        /*06ec*/ 	.word	0x00038860
        /*06f0*/ 	.short	0x0100
        /*06f2*/ 	.byte	0x08
	.zero		1


	//   ....[9]....
        /*06f4*/ 	.word	0x00000580
        /*06f8*/ 	.word	0x000000ff
        /*06fc*/ 	.word	0x00038858
        /*0700*/ 	.short	0x0100
        /*0702*/ 	.byte	0x08
	.zero		1


	//   ....[10]....
        /*0704*/ 	.word	0x00000590
        /*0708*/ 	.word	0x000000ff
        /*070c*/ 	.word	0x00038868
        /*0710*/ 	.short	0x0100
        /*0712*/ 	.byte	0x08
	.zero		1


	//   ....[11]....
        /*0714*/ 	.word	0x00000680
        /*0718*/ 	.word	0x000000ff
        /*071c*/ 	.word	0x00038870
        /*0720*/ 	.short	0x0100
        /*0722*/ 	.byte	0x06
	.zero		1


	//   ....[12]....
        /*0724*/ 	.word	0x00000690
        /*0728*/ 	.word	0x000000ff
        /*072c*/ 	.word	0x00038880
        /*0730*/ 	.short	0x0100
        /*0732*/ 	.byte	0x06
	.zero		1


	//   ....[13]....
        /*0734*/ 	.word	0x000006a0
        /*0738*/ 	.word	0x000000ff
        /*073c*/ 	.word	0x00038878
        /*0740*/ 	.short	0x0100
        /*0742*/ 	.byte	0x06
	.zero		1


	//   ....[14]....
        /*0744*/ 	.word	0x000006b0
        /*0748*/ 	.word	0x000000ff
        /*074c*/ 	.word	0x00038888
        /*0750*/ 	.short	0x0100
        /*0752*/ 	.byte	0x06
	.zero		1


	//   ....[15]....
        /*0754*/ 	.word	0x000007e0
        /*0758*/ 	.word	0x000000ff
        /*075c*/ 	.word	0x00038890
        /*0760*/ 	.short	0x0100
        /*0762*/ 	.byte	0x08
	.zero		1


	//   ....[16]....
        /*0764*/ 	.word	0x000007f0
        /*0768*/ 	.word	0x000000ff
        /*076c*/ 	.word	0x000388a0
        /*0770*/ 	.short	0x0100
        /*0772*/ 	.byte	0x08
	.zero		1


	//   ....[17]....
        /*0774*/ 	.word	0x00000800
        /*0778*/ 	.word	0x000000ff
        /*077c*/ 	.word	0x00038898
        /*0780*/ 	.short	0x0100
        /*0782*/ 	.byte	0x08
	.zero		1


	//   ....[18]....
        /*0784*/ 	.word	0x00000810
        /*0788*/ 	.word	0x000000ff
        /*078c*/ 	.word	0x000388a8
        /*0790*/ 	.short	0x0100
        /*0792*/ 	.byte	0x08
	.zero		1


	//   ....[19]....
        /*0794*/ 	.word	0x00000940
        /*0798*/ 	.word	0x000000ff
        /*079c*/ 	.word	0x000388b0
        /*07a0*/ 	.short	0x0100
        /*07a2*/ 	.byte	0x08
	.zero		1


	//   ....[20]....
        /*07a4*/ 	.word	0x00000950
        /*07a8*/ 	.word	0x000000ff
        /*07ac*/ 	.word	0x000388c0
        /*07b0*/ 	.short	0x0100
        /*07b2*/ 	.byte	0x08
	.zero		1


	//   ....[21]....
        /*07b4*/ 	.word	0x00000960
        /*07b8*/ 	.word	0x000000ff
        /*07bc*/ 	.word	0x000388b8
        /*07c0*/ 	.short	0x0100
        /*07c2*/ 	.byte	0x08
	.zero		1


	//   ....[22]....
        /*07c4*/ 	.word	0x00000970
        /*07c8*/ 	.word	0x000000ff
        /*07cc*/ 	.word	0x000388c8
        /*07d0*/ 	.short	0x0100
        /*07d2*/ 	.byte	0x08
	.zero		1


	//   ....[23]....
        /*07d4*/ 	.word	0x000026c0
        /*07d8*/ 	.word	0x00000046
        /*07dc*/ 	.word	0x00038890
        /*07e0*/ 	.short	0x010a
        /*07e2*/ 	.byte	0x3f
	.zero		1


	//   ....[24]....
        /*07e4*/ 	.word	0x00003110
        /*07e8*/ 	.word	0x00000046
        /*07ec*/ 	.word	0x00038890
        /*07f0*/ 	.short	0x010a
        /*07f2*/ 	.byte	0x3f
	.zero		1


	//   ....[25]....
        /*07f4*/ 	.word	0x00003a10
        /*07f8*/ 	.word	0x00000046
        /*07fc*/ 	.word	0x00038890
        /*0800*/ 	.short	0x010a
        /*0802*/ 	.byte	0x3f
	.zero		1


	//   ....[26]....
        /*0804*/ 	.word	0x00003c10
        /*0808*/ 	.word	0x00000004
        /*080c*/ 	.word	0x00000000
        /*0810*/ 	.short	0x0101
        /*0812*/ 	.byte	0x3f
	.zero		1


	//   ....[27]....
        /*0814*/ 	.word	0x00003c50
        /*0818*/ 	.word	0x00000046
        /*081c*/ 	.word	0x000388b0
        /*0820*/ 	.short	0x010a
        /*0822*/ 	.byte	0x3f
	.zero		1


	//   ....[28]....
        /*0824*/ 	.word	0x000042a0
        /*0828*/ 	.word	0x00000046
        /*082c*/ 	.word	0x00000000
        /*0830*/ 	.short	0x0101
        /*0832*/ 	.byte	0x3f
	.zero		1


	//   ....[29]....
        /*0834*/ 	.word	0x00004c30
        /*0838*/ 	.word	0x00000000
        /*083c*/ 	.word	0x00000000
        /*0840*/ 	.short	0x0101
        /*0842*/ 	.byte	0x3f
	.zero		1


	//   ....[30]....
        /*0844*/ 	.word	0x000057a0
        /*0848*/ 	.word	0x00000000
        /*084c*/ 	.word	0x00000000
        /*0850*/ 	.short	0x0101
        /*0852*/ 	.byte	0x3f
	.zero		1


	//   ....[31]....
        /*0854*/ 	.word	0x00006340
        /*0858*/ 	.word	0x00000002
        /*085c*/ 	.word	0x00038800
        /*0860*/ 	.short	0x010a
        /*0862*/ 	.byte	0x3f
	.zero		1


	//   ....[32]....
        /*0864*/ 	.word	0x00006390
        /*0868*/ 	.word	0x00000002
        /*086c*/ 	.word	0x00038800
        /*0870*/ 	.short	0x010a
        /*0872*/ 	.byte	0x3f
	.zero		1


	//   ....[33]....
        /*0874*/ 	.word	0x00006fc0
        /*0878*/ 	.word	0x00000002
        /*087c*/ 	.word	0x00038800
        /*0880*/ 	.short	0x010a
        /*0882*/ 	.byte	0x3f
	.zero		1


	//   ....[34]....
        /*0884*/ 	.word	0x000083e0
        /*0888*/ 	.word	0x00000002
        /*088c*/ 	.word	0x00038800
        /*0890*/ 	.short	0x010a
        /*0892*/ 	.byte	0x3f
	.zero		1


	//   ....[35]....
        /*0894*/ 	.word	0x000093e0
        /*0898*/ 	.word	0x000000a9
        /*089c*/ 	.word	0x00038830
        /*08a0*/ 	.short	0x010a
        /*08a2*/ 	.byte	0x3f
	.zero		1


	//   ....[36]....
        /*08a4*/ 	.word	0x00009490
        /*08a8*/ 	.word	0x000000a9
        /*08ac*/ 	.word	0x00038830
        /*08b0*/ 	.short	0x010a
        /*08b2*/ 	.byte	0x3f
	.zero		1


	//   ....[37]....
        /*08b4*/ 	.word	0x000097a0
        /*08b8*/ 	.word	0x00000002
        /*08bc*/ 	.word	0x00038810
        /*08c0*/ 	.short	0x010a
        /*08c2*/ 	.byte	0x3f
	.zero		1


	//   ....[38]....
        /*08c4*/ 	.word	0x000097f0
        /*08c8*/ 	.word	0x000000a9
        /*08cc*/ 	.word	0x00038850
        /*08d0*/ 	.short	0x010a
        /*08d2*/ 	.byte	0x3f
	.zero		1


	//   ....[39]....
        /*08d4*/ 	.word	0x000098b0
        /*08d8*/ 	.word	0x000000a9
        /*08dc*/ 	.word	0x00038850
        /*08e0*/ 	.short	0x010a
        /*08e2*/ 	.byte	0x3f
	.zero		1


	//   ....[40]....
        /*08e4*/ 	.word	0x0000bc90
        /*08e8*/ 	.word	0x00000015
        /*08ec*/ 	.word	0x00000000
        /*08f0*/ 	.short	0x0101
        /*08f2*/ 	.byte	0x3f
	.zero		1


	//   ....[41]....
        /*08f4*/ 	.word	0x0000c370
        /*08f8*/ 	.word	0x000000a9
        /*08fc*/ 	.word	0x00000000
        /*0900*/ 	.short	0x0101
        /*0902*/ 	.byte	0x3f
	.zero		1


	//   ....[42]....
        /*0904*/ 	.word	0x0000c460
        /*0908*/ 	.word	0x000000ba
        /*090c*/ 	.word	0x00038830
        /*0910*/ 	.short	0x010a
        /*0912*/ 	.byte	0x3f
	.zero		1


	//   ....[43]....
        /*0914*/ 	.word	0x0000c4d0
        /*0918*/ 	.word	0x000000ba
        /*091c*/ 	.word	0x00038830
        /*0920*/ 	.short	0x010a
        /*0922*/ 	.byte	0x3f
	.zero		1


	//   ....[44]....
        /*0924*/ 	.word	0x0000c740
        /*0928*/ 	.word	0x000000ba
        /*092c*/ 	.word	0x00038850
        /*0930*/ 	.short	0x010a
        /*0932*/ 	.byte	0x3f
	.zero		1


	//   ....[45]....
        /*0934*/ 	.word	0x0000c790
        /*0938*/ 	.word	0x000000ba
        /*093c*/ 	.word	0x00038850
        /*0940*/ 	.short	0x010a
        /*0942*/ 	.byte	0x3f
	.zero		1


	//   ....[46]....
        /*0944*/ 	.word	0x0000ea80
        /*0948*/ 	.word	0x000000a5
        /*094c*/ 	.word	0x00000000
        /*0950*/ 	.short	0x0101
        /*0952*/ 	.byte	0x3f
	.zero		1


	//   ....[47]....
        /*0954*/ 	.word	0x0000fad0
        /*0958*/ 	.word	0x000000ba
        /*095c*/ 	.word	0x00000000
        /*0960*/ 	.short	0x0101
        /*0962*/ 	.byte	0x3f
	.zero		1


	//   ....[48]....
        /*0964*/ 	.word	0x0000fc10
        /*0968*/ 	.word	0x000000b9
        /*096c*/ 	.word	0x00038830
        /*0970*/ 	.short	0x010a
        /*0972*/ 	.byte	0x3f
	.zero		1


	//   ....[49]....
        /*0974*/ 	.word	0x0000fc80
        /*0978*/ 	.word	0x000000b9
        /*097c*/ 	.word	0x00038830
        /*0980*/ 	.short	0x010a
        /*0982*/ 	.byte	0x3f
	.zero		1


	//   ....[50]....
        /*0984*/ 	.word	0x0000fef0
        /*0988*/ 	.word	0x000000b9
        /*098c*/ 	.word	0x00038850
        /*0990*/ 	.short	0x010a
        /*0992*/ 	.byte	0x3f
	.zero		1


	//   ....[51]....
        /*0994*/ 	.word	0x0000ff40
        /*0998*/ 	.word	0x000000b9
        /*099c*/ 	.word	0x00038850
        /*09a0*/ 	.short	0x010a
        /*09a2*/ 	.byte	0x3f
	.zero		1


	//   ....[52]....
        /*09a4*/ 	.word	0x00012170
        /*09a8*/ 	.word	0x0000009e
        /*09ac*/ 	.word	0x00000000
        /*09b0*/ 	.short	0x0101
        /*09b2*/ 	.byte	0x3f
	.zero		1


	//   ....[53]....
        /*09b4*/ 	.word	0x00012db0
        /*09b8*/ 	.word	0x000000b9
        /*09bc*/ 	.word	0x00000000
        /*09c0*/ 	.short	0x0101
        /*09c2*/ 	.byte	0x3f
	.zero		1


	//   ....[54]....
        /*09c4*/ 	.word	0x000150d0
        /*09c8*/ 	.word	0x00000000
        /*09cc*/ 	.word	0x00000000
        /*09d0*/ 	.short	0x0101
        /*09d2*/ 	.byte	0x3f
	.zero		1


	//   ....[55]....
        /*09d4*/ 	.word	0x00017480
        /*09d8*/ 	.word	0x00000009
        /*09dc*/ 	.word	0x00038820
        /*09e0*/ 	.short	0x010a
        /*09e2*/ 	.byte	0x3f
	.zero		1


	//   ....[56]....
        /*09e4*/ 	.word	0x00017500
        /*09e8*/ 	.word	0x00000005
        /*09ec*/ 	.word	0x000388a0
        /*09f0*/ 	.short	0x010a
        /*09f2*/ 	.byte	0x3f
	.zero		1


	//   ....[57]....
        /*09f4*/ 	.word	0x000176f0
        /*09f8*/ 	.word	0x00000005
        /*09fc*/ 	.word	0x000388c0
        /*0a00*/ 	.short	0x010a
        /*0a02*/ 	.byte	0x3f
	.zero		1


	//   ....[58]....
        /*0a04*/ 	.word	0x00017c50
        /*0a08*/ 	.word	0x00000006
        /*0a0c*/ 	.word	0x000388a0
        /*0a10*/ 	.short	0x010a
        /*0a12*/ 	.byte	0x3f
	.zero		1


	//   ....[59]....
        /*0a14*/ 	.word	0x00017e20
        /*0a18*/ 	.word	0x00000006
        /*0a1c*/ 	.word	0x000388c0
        /*0a20*/ 	.short	0x010a
        /*0a22*/ 	.byte	0x3f
	.zero		1


	//   ....[60]....
        /*0a24*/ 	.word	0x00018d70
        /*0a28*/ 	.word	0x00000009
        /*0a2c*/ 	.word	0x00038840
        /*0a30*/ 	.short	0x010a
        /*0a32*/ 	.byte	0x3f
	.zero		1


	//   ....[61]....
        /*0a34*/ 	.word	0x00019550
        /*0a38*/ 	.word	0x0000000b
        /*0a3c*/ 	.word	0x00038820
        /*0a40*/ 	.short	0x010a
        /*0a42*/ 	.byte	0x3f
	.zero		1


	//   ....[62]....
        /*0a44*/ 	.word	0x00019620
        /*0a48*/ 	.word	0x00000005
        /*0a4c*/ 	.word	0x00038860
        /*0a50*/ 	.short	0x010a
        /*0a52*/ 	.byte	0x3f
	.zero		1


	//   ....[63]....
        /*0a54*/ 	.word	0x00019da0
        /*0a58*/ 	.word	0x00000002
        /*0a5c*/ 	.word	0x00038840
        /*0a60*/ 	.short	0x010a
        /*0a62*/ 	.byte	0x3f
	.zero		1


	//   ....[64]....
        /*0a64*/ 	.word	0x00019fc0
        /*0a68*/ 	.word	0x00000002
        /*0a6c*/ 	.word	0x00038860
        /*0a70*/ 	.short	0x010a
        /*0a72*/ 	.byte	0x3f
	.zero		1


	//   ....[65]....
        /*0a74*/ 	.word	0x0001a660
        /*0a78*/ 	.word	0x00000002
        /*0a7c*/ 	.word	0x00038840
        /*0a80*/ 	.short	0x010a
        /*0a82*/ 	.byte	0x3f
	.zero		1


	//   ....[66]....
        /*0a84*/ 	.word	0x0001a870
        /*0a88*/ 	.word	0x00000002
        /*0a8c*/ 	.word	0x00038860
        /*0a90*/ 	.short	0x010a
        /*0a92*/ 	.byte	0x3f
	.zero		1


	//   ....[67]....
        /*0a94*/ 	.word	0x0001aea0
        /*0a98*/ 	.word	0x00000002
        /*0a9c*/ 	.word	0x00038840
        /*0aa0*/ 	.short	0x010a
        /*0aa2*/ 	.byte	0x3f
	.zero		1


	//   ....[68]....
        /*0aa4*/ 	.word	0x0001b0c0
        /*0aa8*/ 	.word	0x00000002
        /*0aac*/ 	.word	0x00038860
        /*0ab0*/ 	.short	0x010a
        /*0ab2*/ 	.byte	0x3f
	.zero		1


	//   ....[69]....
        /*0ab4*/ 	.word	0x0001c3a0
        /*0ab8*/ 	.word	0x00000000
        /*0abc*/ 	.word	0x00038820
        /*0ac0*/ 	.short	0x010a
        /*0ac2*/ 	.byte	0x3f
	.zero		1


	//   ....[70]....
        /*0ac4*/ 	.word	0x0001c540
        /*0ac8*/ 	.word	0x00000006
        /*0acc*/ 	.word	0x00000000
        /*0ad0*/ 	.short	0x010a
        /*0ad2*/ 	.byte	0x3f
	.zero		1


	//   ....[71]....
        /*0ad4*/ 	.word	0x0001c5b0
        /*0ad8*/ 	.word	0x00000007
        /*0adc*/ 	.word	0x00000000
        /*0ae0*/ 	.short	0x010a
        /*0ae2*/ 	.byte	0x3f
	.zero		1


	//   ....[72]....
        /*0ae4*/ 	.word	0x0001c620
        /*0ae8*/ 	.word	0x00000004
        /*0aec*/ 	.word	0x00000000
        /*0af0*/ 	.short	0x010a
        /*0af2*/ 	.byte	0x3f
	.zero		1


	//   ....[73]....
        /*0af4*/ 	.word	0x0001c650
        /*0af8*/ 	.word	0x00000003
        /*0afc*/ 	.word	0x00000000
        /*0b00*/ 	.short	0x010a
        /*0b02*/ 	.byte	0x3f
	.zero		1


	//   ....[74]....
        /*0b04*/ 	.word	0x0001c6b0
        /*0b08*/ 	.word	0x00000046
        /*0b0c*/ 	.word	0x00038890
        /*0b10*/ 	.short	0x010a
        /*0b12*/ 	.byte	0x3f
	.zero		1


	//   ....[75]....
        /*0b14*/ 	.word	0x0001c700
        /*0b18*/ 	.word	0x00000046
        /*0b1c*/ 	.word	0x00038890
        /*0b20*/ 	.short	0x010a
        /*0b22*/ 	.byte	0x3f
	.zero		1


	//   ....[76]....
        /*0b24*/ 	.word	0x0001c750
        /*0b28*/ 	.word	0x00000046
        /*0b2c*/ 	.word	0x00038890
        /*0b30*/ 	.short	0x010a
        /*0b32*/ 	.byte	0x3f
	.zero		1


	//   ....[77]....
        /*0b34*/ 	.word	0x0001c7a0
        /*0b38*/ 	.word	0x00000046
        /*0b3c*/ 	.word	0x000388b0
        /*0b40*/ 	.short	0x010a
        /*0b42*/ 	.byte	0x3f
	.zero		1


	//   ....[78]....
        /*0b44*/ 	.word	0x0001ccf0
        /*0b48*/ 	.word	0x00000002
        /*0b4c*/ 	.word	0x00038800
        /*0b50*/ 	.short	0x010a
        /*0b52*/ 	.byte	0x3f
	.zero		1


	//   ....[79]....
        /*0b54*/ 	.word	0x0001d240
        /*0b58*/ 	.word	0x00000002
        /*0b5c*/ 	.word	0x00038800
        /*0b60*/ 	.short	0x010a
        /*0b62*/ 	.byte	0x3f
	.zero		1


	//   ....[80]....
        /*0b64*/ 	.word	0x0001d290
        /*0b68*/ 	.word	0x000000a9
        /*0b6c*/ 	.word	0x00038830
        /*0b70*/ 	.short	0x010a
        /*0b72*/ 	.byte	0x3f
	.zero		1


	//   ....[81]....
        /*0b74*/ 	.word	0x0001d2e0
        /*0b78*/ 	.word	0x00000002
        /*0b7c*/ 	.word	0x00038810
        /*0b80*/ 	.short	0x010a
        /*0b82*/ 	.byte	0x3f
	.zero		1


	//   ....[82]....
        /*0b84*/ 	.word	0x0001d330
        /*0b88*/ 	.word	0x000000a9
        /*0b8c*/ 	.word	0x00038850
        /*0b90*/ 	.short	0x010a
        /*0b92*/ 	.byte	0x3f
	.zero		1


	//   ....[83]....
        /*0b94*/ 	.word	0x0001d380
        /*0b98*/ 	.word	0x000000ba
        /*0b9c*/ 	.word	0x00038830
        /*0ba0*/ 	.short	0x010a
        /*0ba2*/ 	.byte	0x3f
	.zero		1


	//   ....[84]....
        /*0ba4*/ 	.word	0x0001d3d0
        /*0ba8*/ 	.word	0x000000ba
        /*0bac*/ 	.word	0x00038850
        /*0bb0*/ 	.short	0x010a
        /*0bb2*/ 	.byte	0x3f
	.zero		1


	//   ....[85]....
        /*0bb4*/ 	.word	0x0001d420
        /*0bb8*/ 	.word	0x000000b9
        /*0bbc*/ 	.word	0x00038830
        /*0bc0*/ 	.short	0x010a
        /*0bc2*/ 	.byte	0x3f
	.zero		1


	//   ....[86]....
        /*0bc4*/ 	.word	0x0001d470
        /*0bc8*/ 	.word	0x000000b9
        /*0bcc*/ 	.word	0x00038850
        /*0bd0*/ 	.short	0x010a
        /*0bd2*/ 	.byte	0x3f
	.zero		1


	//   ....[87]....
        /*0bd4*/ 	.word	0x0001d610
        /*0bd8*/ 	.word	0x00000009
        /*0bdc*/ 	.word	0x00038820
        /*0be0*/ 	.short	0x010a
        /*0be2*/ 	.byte	0x3f
	.zero		1


	//   ....[88]....
        /*0be4*/ 	.word	0x0001d660
        /*0be8*/ 	.word	0x00000005
        /*0bec*/ 	.word	0x000388a0
        /*0bf0*/ 	.short	0x010a
        /*0bf2*/ 	.byte	0x3f
	.zero		1


	//   ....[89]....
        /*0bf4*/ 	.word	0x0001d6b0
        /*0bf8*/ 	.word	0x00000005
        /*0bfc*/ 	.word	0x000388c0
        /*0c00*/ 	.short	0x010a
        /*0c02*/ 	.byte	0x3f
	.zero		1


	//   ....[90]....
        /*0c04*/ 	.word	0x0001d700
        /*0c08*/ 	.word	0x00000006
        /*0c0c*/ 	.word	0x000388a0
        /*0c10*/ 	.short	0x010a
        /*0c12*/ 	.byte	0x3f
	.zero		1


	//   ....[91]....
        /*0c14*/ 	.word	0x0001d750
        /*0c18*/ 	.word	0x00000006
        /*0c1c*/ 	.word	0x000388c0
        /*0c20*/ 	.short	0x010a
        /*0c22*/ 	.byte	0x3f
	.zero		1


	//   ....[92]....
        /*0c24*/ 	.word	0x0001d8f0
        /*0c28*/ 	.word	0x00000009
        /*0c2c*/ 	.word	0x00038840
        /*0c30*/ 	.short	0x010a
        /*0c32*/ 	.byte	0x3f
	.zero		1


	//   ....[93]....
        /*0c34*/ 	.word	0x0001d970
        /*0c38*/ 	.word	0x00000009
        /*0c3c*/ 	.word	0x00038820
        /*0c40*/ 	.short	0x010a
        /*0c42*/ 	.byte	0x3f
	.zero		1


	//   ....[94]....
        /*0c44*/ 	.word	0x0001d9c0
        /*0c48*/ 	.word	0x00000005
        /*0c4c*/ 	.word	0x00038860
        /*0c50*/ 	.short	0x010a
        /*0c52*/ 	.byte	0x3f
	.zero		1


	//   ....[95]....
        /*0c54*/ 	.word	0x0001da10
        /*0c58*/ 	.word	0x00000002
        /*0c5c*/ 	.word	0x00038840
        /*0c60*/ 	.short	0x010a
        /*0c62*/ 	.byte	0x3f
	.zero		1


	//   ....[96]....
        /*0c64*/ 	.word	0x0001da60
        /*0c68*/ 	.word	0x00000002
        /*0c6c*/ 	.word	0x00038860
        /*0c70*/ 	.short	0x010a
        /*0c72*/ 	.byte	0x3f
	.zero		1


	//   ....[97]....
        /*0c74*/ 	.word	0x0001dab0
        /*0c78*/ 	.word	0x00000002
        /*0c7c*/ 	.word	0x00038840
        /*0c80*/ 	.short	0x010a
        /*0c82*/ 	.byte	0x3f
	.zero		1


	//   ....[98]....
        /*0c84*/ 	.word	0x0001db00
        /*0c88*/ 	.word	0x00000002
        /*0c8c*/ 	.word	0x00038860
        /*0c90*/ 	.short	0x010a
        /*0c92*/ 	.byte	0x3f
	.zero		1


	//   ....[99]....
        /*0c94*/ 	.word	0x0001db50
        /*0c98*/ 	.word	0x00000002
        /*0c9c*/ 	.word	0x00038840
        /*0ca0*/ 	.short	0x010a
        /*0ca2*/ 	.byte	0x3f
	.zero		1


	//   ....[100]....
        /*0ca4*/ 	.word	0x0001dba0
        /*0ca8*/ 	.word	0x00000002
        /*0cac*/ 	.word	0x00038860
        /*0cb0*/ 	.short	0x010a
        /*0cb2*/ 	.byte	0x3f
	.zero		1


	//   ....[101]....
        /*0cb4*/ 	.word	0x0001e560
        /*0cb8*/ 	.word	0x00000000
        /*0cbc*/ 	.word	0x00038820
        /*0cc0*/ 	.short	0x010a
        /*0cc2*/ 	.byte	0x3f
	.zero		1


	//   ....[102]....
        /*0cc4*/ 	.word	0x0001e700
        /*0cc8*/ 	.word	0x00000006
        /*0ccc*/ 	.word	0x00000000
        /*0cd0*/ 	.short	0x010a
        /*0cd2*/ 	.byte	0x3f
	.zero		1


	//   ....[103]....
        /*0cd4*/ 	.word	0x0001e750
        /*0cd8*/ 	.word	0x00000007
        /*0cdc*/ 	.word	0x00000000
        /*0ce0*/ 	.short	0x010a
        /*0ce2*/ 	.byte	0x3f
	.zero		1


	//   ....[104]....
        /*0ce4*/ 	.word	0x0001e7a0
        /*0ce8*/ 	.word	0x00000004
        /*0cec*/ 	.word	0x00000000
        /*0cf0*/ 	.short	0x010a
        /*0cf2*/ 	.byte	0x3f
	.zero		1


	//----- nvinfo : EIATTR_NUM_MBARRIERS
	.align		4
.L_1121:
        /*0cf4*/ 	.byte	0x03, 0x38
        /*0cf6*/ 	.short	0x0017


	//----- nvinfo : EIATTR_EXIT_INSTR_OFFSETS
	.align		4
        /*0cf8*/ 	.byte	0x04, 0x1c
        /*0cfa*/ 	.short	(.L_1123 - .L_1122)


	//   ....[0]....
.L_1122:
        /*0cfc*/ 	.word	0x0001c6a0


	//----- nvinfo : EIATTR_MAX_THREADS
	.align		4
.L_1123:
        /*0d00*/ 	.byte	0x04, 0x05
        /*0d02*/ 	.short	(.L_1125 - .L_1124)
.L_1124:
        /*0d04*/ 	.word	0x00000180
        /*0d08*/ 	.word	0x00000001
        /*0d0c*/ 	.word	0x00000001


	//----- nvinfo : EIATTR_CRS_STACK_SIZE
	.align		4
.L_1125:
        /*0d10*/ 	.byte	0x04, 0x1e
        /*0d12*/ 	.short	(.L_1127 - .L_1126)
.L_1126:
        /*0d14*/ 	.word	0x00000000


	//----- nvinfo : EIATTR_CBANK_PARAM_SIZE
	.align		4
.L_1127:
        /*0d18*/ 	.byte	0x03, 0x19
        /*0d1a*/ 	.short	0x0b70


	//----- nvinfo : EIATTR_PARAM_CBANK
	.align		4
        /*0d1c*/ 	.byte	0x04, 0x0a
        /*0d1e*/ 	.short	(.L_1129 - .L_1128)
	.align		4
.L_1128:
        /*0d20*/ 	.word	index@(.nv.constant0._ZN7cutlass13device_kernelIN5flash11enable_sm90INS1_16FlashAttnFwdSm90INS1_25CollectiveMainloopFwdSm90ILi2EN4cute5tupleIJNS5_1CILi1EEES8_S8_EEENS6_IJNS7_ILi64EEESA_SA_EEELi512ENS_10bfloat16_tEfNS_4arch4Sm90ELb1ELb0ELb0ELb1ELb0ELb1ELb1ELb0ELb0ELb0ELb0ELb0EEENS1_21CollectiveEpilogueFwdINS6_IJSA_NS7_ILi512EEESA_EEES9_SC_SE_Li256ELb1ELb0ELb0ELb0EEENS1_36VarlenDynamicPersistentTileSchedulerILi64ELi64ELi256ELi32ELb0ELb0ELb1ELb1ELb1ELb1EEEEEEEEEvNT_6ParamsE)
        /*0d24*/ 	.short	0x0210
        /*0d26*/ 	.short	0x0b70


	//----- nvinfo : EIATTR_SW_WAR
	.align		4
.L_1129:
        /*0d28*/ 	.byte	0x04, 0x36
        /*0d2a*/ 	.short	(.L_1131 - .L_1130)
.L_1130:
        /*0d2c*/ 	.word	0x00000008
.L_1131:


//--------------------- .nv.info._ZN7cutlass13device_kernelIN5flash11enable_sm90INS1_16FlashAttnFwdSm90INS1_25CollectiveMainloopFwdSm90ILi2EN4cute5tupleIJNS5_1CILi1EEES8_S8_EEENS6_IJNS7_ILi128EEENS7_ILi96EEENS7_ILi64EEEEEELi256ENS_10bfloat16_tEfNS_4arch4Sm90ELb0ELb0ELb0ELb0ELb0ELb0ELb0ELb1ELb0ELb0ELb0ELb0EEENS1_21CollectiveEpilogueFwdINS6_IJSA_NS7_ILi256EEESB_EEES9_SE_SG_Li256ELb0ELb0ELb0ELb0EEENS1_29StaticPersistentTileSchedulerILb0EEEEEEEEEvNT_6ParamsE --------------------------
	.section	.nv.info._ZN7cutlass13device_kernelIN5flash11enable_sm90INS1_16FlashAttnFwdSm90INS1_25CollectiveMainloopFwdSm90ILi2EN4cute5tupleIJNS5_1CILi1EEES8_S8_EEENS6_IJNS7_ILi128EEENS7_ILi96EEENS7_ILi64EEEEEELi256ENS_10bfloat16_tEfNS_4arch4Sm90ELb0ELb0ELb0ELb0ELb0ELb0ELb0ELb1ELb0ELb0ELb0ELb0EEENS1_21CollectiveEpilogueFwdINS6_IJSA_NS7_ILi256EEESB_EEES9_SE_SG_Li256ELb0ELb0ELb0ELb0EEENS1_29StaticPersistentTileSchedulerILb0EEEEEEEEEvNT_6ParamsE,"",@"SHT_CUDA_INFO"
	.sectionflags	@""
	.align	4


	//----- nvinfo : EIATTR_CUDA_API_VERSION
	.align		4
        /*0000*/ 	.byte	0x04, 0x37
        /*0002*/ 	.short	(.L_1133 - .L_1132)
.L_1132:
        /*0004*/ 	.word	0x00000082


	//----- nvinfo : EIATTR_KPARAM_INFO
	.align		4
.L_1133:
        /*0008*/ 	.byte	0x04, 0x17
        /*000a*/ 	.short	(.L_1135 - .L_1134)
.L_1134:
        /*000c*/ 	.word	0x00000000
        /*0010*/ 	.short	0x0000
        /*0012*/ 	.short	0x0070
        /*0014*/ 	.byte	0x00, 0xf0, 0x01, 0x2e


	//----- nvinfo : EIATTR_SPARSE_MMA_MASK
	.align		4
.L_1135:
        /*0018*/ 	.byte	0x03, 0x50
        /*001a*/ 	.short	0x0000


	//----- nvinfo : EIATTR_MAXREG_COUNT
	.align		4
        /*001c*/ 	.byte	0x03, 0x1b
        /*001e*/ 	.short	0x00a8


	//----- nvinfo : EIATTR_NUM_BARRIERS
	.align		4
        /*0020*/ 	.byte	0x02, 0x4c
        /*0022*/ 	.byte	0x10
	.zero		1


	//----- nvinfo : EIATTR_EXTERNS
	.align		4
        /*0024*/ 	.byte	0x04, 0x0f
        /*0026*/ 	.short	(.L_1137 - .L_1136)


	//   ....[0]....
	.align		4
.L_1136:
        /*0028*/ 	.word	index@(__assertfail)


	//----- nvinfo : EIATTR_ANNOTATIONS
	.align		4
.L_1137:
        /*002c*/ 	.byte	0x04, 0x55
        /*002e*/ 	.short	(.L_1139 - .L_1138)


	//   ....[0]....
.L_1138:
        /* <DEDUP_REMOVED lines=13> */


	//----- nvinfo : EIATTR_MERCURY_ISA_VERSION
	.align		4
.L_1139:
        /*00e8*/ 	.byte	0x03, 0x5f
        /*00ea*/ 	.short	0x0101


	//----- nvinfo : EIATTR_INT_WARP_WIDE_INSTR_OFFSETS
	.align		4
        /*00ec*/ 	.byte	0x04, 0x31
        /*00ee*/ 	.short	(.L_1141 - .L_1140)


	//   ....[0]....
.L_1140:
        /*00f0*/ 	.word	0x00000190


	//   ....[1]....
        /*00f4*/ 	.word	0x000001c0


	//   ....[2]....
        /*00f8*/ 	.word	0x000001d0


	//   ....[3]....
        /*00fc*/ 	.word	0x00006a90


	//   ....[4]....
        /*0100*/ 	.word	0x00006ac0


	//----- nvinfo : EIATTR_COOP_GROUP_MASK_REGIDS
	.align		4
.L_1141:
        /*0104*/ 	.byte	0x04, 0x29
        /*0106*/ 	.short	(.L_1143 - .L_1142)


	//   ....[0]....
.L_1142:
        /*0108*/ 	.word	0xffffffff


	//   ....[1]....
        /*010c*/ 	.word	0xffffffff


	//   ....[2]....
        /*0110*/ 	.word	0xffffffff


	//   ....[3]....
        /*0114*/ 	.word	0xffffffff


	//   ....[4]....
        /*0118*/ 	.word	0xffffffff


	//   ....[5]....
        /*011c*/ 	.word	0xffffffff


	//   ....[6]....
        /*0120*/ 	.word	0xffffffff


	//   ....[7]....
        /*0124*/ 	.word	0xffffffff


	//   ....[8]....
        /*0128*/ 	.word	0xffffffff


	//   ....[9]....
        /*012c*/ 	.word	0xffffffff


	//   ....[10]....
        /*0130*/ 	.word	0xffffffff


	//   ....[11]....
        /*0134*/ 	.word	0xffffffff


	//   ....[12]....
        /*0138*/ 	.word	0xffffffff


	//   ....[13]....
        /*013c*/ 	.word	0xffffffff


	//   ....[14]....
        /*0140*/ 	.word	0xffffffff


	//   ....[15]....
        /*0144*/ 	.word	0xffffffff


	//   ....[16]....
        /*0148*/ 	.word	0xffffffff


	//   ....[17]....
        /*014c*/ 	.word	0xffffffff


	//   ....[18]....
        /*0150*/ 	.word	0xffffffff


	//   ....[19]....
        /*0154*/ 	.word	0xffffffff


	//   ....[20]....
        /*0158*/ 	.word	0xffffffff


	//   ....[21]....
        /*015c*/ 	.word	0xffffffff


	//   ....[22]....
        /*0160*/ 	.word	0xffffffff


	//   ....[23]....
        /*0164*/ 	.word	0x0500000f


	//   ....[24]....
        /*0168*/ 	.word	0x0500000f


	//----- nvinfo : EIATTR_COOP_GROUP_INSTR_OFFSETS
	.align		4
.L_1143:
        /*016c*/ 	.byte	0x04, 0x28
        /*016e*/ 	.short	(.L_1145 - .L_1144)


	//   ....[0]....
.L_1144:
        /*0170*/ 	.word	0x00000070


	//   ....[1]....
        /*0174*/ 	.word	0x000001a0


	//   ....[2]....
        /*0178*/ 	.word	0x000001f0


	//   ....[3]....
        /*017c*/ 	.word	0x000003e0


	//   ....[4]....
        /*0180*/ 	.word	0x00000540


	//   ....[5]....
        /*0184*/ 	.word	0x00000660


	//   ....[6]....
        /*0188*/ 	.word	0x000007c0


	//   ....[7]....
        /*018c*/ 	.word	0x00000d40


	//   ....[8]....
        /*0190*/ 	.word	0x00001a10


	//   ....[9]....
        /*0194*/ 	.word	0x00001a60


	//   ....[10]....
        /*0198*/ 	.word	0x00001ec0


	//   ....[11]....
        /*019c*/ 	.word	0x00001f40


	//   ....[12]....
        /*01a0*/ 	.word	0x00002f60


	//   ....[13]....
        /*01a4*/ 	.word	0x00002f90


	//   ....[14]....
        /*01a8*/ 	.word	0x00003320


	//   ....[15]....
        /*01ac*/ 	.word	0x000034f0


	//   ....[16]....
        /*01b0*/ 	.word	0x00004810


	//   ....[17]....
        /*01b4*/ 	.word	0x00004850


	//   ....[18]....
        /*01b8*/ 	.word	0x000049e0


	//   ....[19]....
        /*01bc*/ 	.word	0x00004a20


	//   ....[20]....
        /*01c0*/ 	.word	0x00005f60


	//   ....[21]....
        /*01c4*/ 	.word	0x00006290


	//   ....[22]....
        /*01c8*/ 	.word	0x00008c60


	//   ....[23]....
        /*01cc*/ 	.word	0x00009150


	//   ....[24]....
        /*01d0*/ 	.word	0x000095f0


	//----- nvinfo : EIATTR_REG_RECONFIG
	.align		4
.L_1145:
        /*01d4*/ 	.byte	0x01, 0x54
	.zero		2


	//----- nvinfo : EIATTR_SYSCALL_OFFSETS
	.align		4
        /*01d8*/ 	.byte	0x04, 0x46
        /*01da*/ 	.short	(.L_1147 - .L_1146)


	//   ....[0]....
.L_1146:
        /*01dc*/ 	.word	0x00001070


	//   ....[1]....
        /*01e0*/ 	.word	0x000066f0


	//   ....[2]....
        /*01e4*/ 	.word	0x00006830


	//   ....[3]....
        /*01e8*/ 	.word	0x00006930


	//----- nvinfo : EIATTR_MBARRIER_INSTR_OFFSETS
	.align		4
.L_1147:
        /*01ec*/ 	.byte	0x04, 0x39
        /*01ee*/ 	.short	(.L_1149 - .L_1148)


	//   ....[0]....
.L_1148:
        /*01f0*/ 	.word	0x00000290
        /*01f4*/ 	.word	0x000000ff
        /*01f8*/ 	.word	0x00022800
        /*01fc*/ 	.short	0x0100
        /*01fe*/ 	.byte	0x06
	.zero		1


	//   ....[1]....
        /*0200*/ 	.word	0x000002a0
        /*0204*/ 	.word	0x000000ff
        /*0208*/ 	.word	0x00022820
        /*020c*/ 	.short	0x0100
        /*020e*/ 	.byte	0x06
	.zero		1


	//   ....[2]....
        /*0210*/ 	.word	0x00000390
        /*0214*/ 	.word	0x000000ff
        /*0218*/ 	.word	0x00022830
        /*021c*/ 	.short	0x0100
        /*021e*/ 	.byte	0x08
	.zero		1


	//   ....[3]....
        /*0220*/ 	.word	0x000003a0
        /*0224*/ 	.word	0x000000ff
        /*0228*/ 	.word	0x00022840
        /*022c*/ 	.short	0x0100
        /*022e*/ 	.byte	0x08
	.zero		1


	//   ....[4]....
        /*0230*/ 	.word	0x000003b0
        /*0234*/ 	.word	0x000000ff
        /*0238*/ 	.word	0x00022838
        /*023c*/ 	.short	0x0100
        /*023e*/ 	.byte	0x08
	.zero		1


	//   ....[5]....
        /*0240*/ 	.word	0x000003c0
        /*0244*/ 	.word	0x000000ff
        /*0248*/ 	.word	0x00022848
        /*024c*/ 	.short	0x0100
        /*024e*/ 	.byte	0x08
	.zero		1


	//   ....[6]....
        /*0250*/ 	.word	0x000004f0
        /*0254*/ 	.word	0x000000ff
        /*0258*/ 	.word	0x00022850
        /*025c*/ 	.short	0x0100
        /*025e*/ 	.byte	0x08
	.zero		1


	//   ....[7]....
        /*0260*/ 	.word	0x00000500
        /*0264*/ 	.word	0x000000ff
        /*0268*/ 	.word	0x00022860
        /*026c*/ 	.short	0x0100
        /*026e*/ 	.byte	0x08
	.zero		1


	//   ....[8]....
        /*0270*/ 	.word	0x00000510
        /*0274*/ 	.word	0x000000ff
        /*0278*/ 	.word	0x00022858
        /*027c*/ 	.short	0x0100
        /*027e*/ 	.byte	0x08
	.zero		1


	//   ....[9]....
        /*0280*/ 	.word	0x00000520
        /*0284*/ 	.word	0x000000ff
        /*0288*/ 	.word	0x00022868
        /*028c*/ 	.short	0x0100
        /*028e*/ 	.byte	0x08
	.zero		1


	//   ....[10]....
        /*0290*/ 	.word	0x00000610
        /*0294*/ 	.word	0x000000ff
        /*0298*/ 	.word	0x00022870
        /*029c*/ 	.short	0x0100
        /*029e*/ 	.byte	0x06
	.zero		1


	//   ....[11]....
        /*02a0*/ 	.word	0x00000620
        /*02a4*/ 	.word	0x000000ff
        /*02a8*/ 	.word	0x00022880
        /*02ac*/ 	.short	0x0100
        /*02ae*/ 	.byte	0x06
	.zero		1


	//   ....[12]....
        /*02b0*/ 	.word	0x00000630
        /*02b4*/ 	.word	0x000000ff
        /*02b8*/ 	.word	0x00022878
        /*02bc*/ 	.short	0x0100
        /*02be*/ 	.byte	0x06
	.zero		1


	//   ....[13]....
        /*02c0*/ 	.word	0x00000640
        /*02c4*/ 	.word	0x000000ff
        /*02c8*/ 	.word	0x00022888
        /*02cc*/ 	.short	0x0100
        /*02ce*/ 	.byte	0x06
	.zero		1


	//   ....[14]....
        /*02d0*/ 	.word	0x00000770
        /*02d4*/ 	.word	0x000000ff
        /*02d8*/ 	.word	0x00022890
        /*02dc*/ 	.short	0x0100
        /*02de*/ 	.byte	0x08
	.zero		1


	//   ....[15]....
        /*02e0*/ 	.word	0x00000780
        /*02e4*/ 	.word	0x000000ff
        /*02e8*/ 	.word	0x000228a0
        /*02ec*/ 	.short	0x0100
        /*02ee*/ 	.byte	0x08
	.zero		1


	//   ....[16]....
        /*02f0*/ 	.word	0x00000790
        /*02f4*/ 	.word	0x000000ff
        /*02f8*/ 	.word	0x00022898
        /*02fc*/ 	.short	0x0100
        /*02fe*/ 	.byte	0x08
	.zero		1


	//   ....[17]....
        /*0300*/ 	.word	0x000007a0
        /*0304*/ 	.word	0x000000ff
        /*0308*/ 	.word	0x000228a8
        /*030c*/ 	.short	0x0100
        /*030e*/ 	.byte	0x08
	.zero		1


	//   ....[18]....
        /*0310*/ 	.word	0x000008d0
        /*0314*/ 	.word	0x000000ff
        /*0318*/ 	.word	0x000228b0
        /*031c*/ 	.short	0x0100
        /*031e*/ 	.byte	0x08
	.zero		1


	//   ....[19]....
        /*0320*/ 	.word	0x000008e0
        /*0324*/ 	.word	0x000000ff
        /*0328*/ 	.word	0x000228c0
        /*032c*/ 	.short	0x0100
        /*032e*/ 	.byte	0x08
	.zero		1


	//   ....[20]....
        /*0330*/ 	.word	0x000008f0
        /*0334*/ 	.word	0x000000ff
        /*0338*/ 	.word	0x000228b8
        /*033c*/ 	.short	0x0100
        /*033e*/ 	.byte	0x08
	.zero		1


	//   ....[21]....
        /*0340*/ 	.word	0x00000900
        /*0344*/ 	.word	0x000000ff
        /*0348*/ 	.word	0x000228c8
        /*034c*/ 	.short	0x0100
        /*034e*/ 	.byte	0x08
	.zero		1


	//   ....[22]....
        /*0350*/ 	.word	0x000010c0
        /*0354*/ 	.word	0x000000ff
        /*0358*/ 	.word	0x00022800
        /*035c*/ 	.short	0x010a
        /*035e*/ 	.byte	0x2e
	.zero		1


	//   ....[23]....
        /*0360*/ 	.word	0x00001170
        /*0364*/ 	.word	0x000000ff
        /*0368*/ 	.word	0x00022830
        /*036c*/ 	.short	0x010a
        /*036e*/ 	.byte	0x15
	.zero		1


	//   ....[24]....
        /*0370*/ 	.word	0x000011b0
        /*0374*/ 	.word	0x000000ff
        /*0378*/ 	.word	0x00022830
        /*037c*/ 	.short	0x010a
        /*037e*/ 	.byte	0x15
	.zero		1


	//   ....[25]....
        /*0380*/ 	.word	0x00002360
        /*0384*/ 	.word	0x00000004
        /*0388*/ 	.word	0x00000000
        /*038c*/ 	.short	0x0101
        /*038e*/ 	.byte	0x3f
	.zero		1


	//   ....[26]....
        /*0390*/ 	.word	0x00002790
        /*0394*/ 	.word	0x000000ff
        /*0398*/ 	.word	0x00022850
        /*039c*/ 	.short	0x010a
        /*039e*/ 	.byte	0x15
	.zero		1


	//   ....[27]....
        /*03a0*/ 	.word	0x000027d0
        /*03a4*/ 	.word	0x000000ff
        /*03a8*/ 	.word	0x00022850
        /*03ac*/ 	.short	0x010a
        /*03ae*/ 	.byte	0x15
	.zero		1


	//   ....[28]....
        /*03b0*/ 	.word	0x00002ac0
        /*03b4*/ 	.word	0x00000008
        /*03b8*/ 	.word	0x00000000
        /*03bc*/ 	.short	0x0101
        /*03be*/ 	.byte	0x3f
	.zero		1


	//   ....[29]....
        /*03c0*/ 	.word	0x00002c10
        /*03c4*/ 	.word	0x000000ff
        /*03c8*/ 	.word	0x00022830
        /*03cc*/ 	.short	0x010a
        /*03ce*/ 	.byte	0x17
	.zero		1


	//   ....[30]....
        /*03d0*/ 	.word	0x00002c60
        /*03d4*/ 	.word	0x000000ff
        /*03d8*/ 	.word	0x00022830
        /*03dc*/ 	.short	0x010a
        /*03de*/ 	.byte	0x17
	.zero		1


	//   ....[31]....
        /*03e0*/ 	.word	0x000038a0
        /*03e4*/ 	.word	0x0000009a
        /*03e8*/ 	.word	0x00000000
        /*03ec*/ 	.short	0x0101
        /*03ee*/ 	.byte	0x3f
	.zero		1


	//   ....[32]....
        /*03f0*/ 	.word	0x000044e0
        /*03f4*/ 	.word	0x000000ff
        /*03f8*/ 	.word	0x00022850
        /*03fc*/ 	.short	0x010a
        /*03fe*/ 	.byte	0x17
	.zero		1


	//   ....[33]....
        /*0400*/ 	.word	0x00004530
        /*0404*/ 	.word	0x000000ff
        /*0408*/ 	.word	0x00022850
        /*040c*/ 	.short	0x010a
        /*040e*/ 	.byte	0x17
	.zero		1


	//   ....[34]....
        /*0410*/ 	.word	0x000047f0
        /*0414*/ 	.word	0x000000b7
        /*0418*/ 	.word	0x00000000
        /*041c*/ 	.short	0x0101
        /*041e*/ 	.byte	0x3f
	.zero		1


	//   ....[35]....
        /*0420*/ 	.word	0x000061a0
        /*0424*/ 	.word	0x000000ff
        /*0428*/ 	.word	0x00000000
        /*042c*/ 	.short	0x0101
        /*042e*/ 	.byte	0x06
	.zero		1


	//   ....[36]....
        /*0430*/ 	.word	0x00006e10
        /*0434*/ 	.word	0x00000005
        /*0438*/ 	.word	0x00022840
        /*043c*/ 	.short	0x010a
        /*043e*/ 	.byte	0x3f
	.zero		1


	//   ....[37]....
        /*0440*/ 	.word	0x000071a0
        /*0444*/ 	.word	0x0000000a
        /*0448*/ 	.word	0x00022820
        /*044c*/ 	.short	0x010a
        /*044e*/ 	.byte	0x3f
	.zero		1


	//   ....[38]....
        /*0450*/ 	.word	0x00007270
        /*0454*/ 	.word	0x00000008
        /*0458*/ 	.word	0x00022860
        /*045c*/ 	.short	0x010a
        /*045e*/ 	.byte	0x3f
	.zero		1


	//   ....[39]....
        /*0460*/ 	.word	0x00007820
        /*0464*/ 	.word	0x00000002
        /*0468*/ 	.word	0x00022840
        /*046c*/ 	.short	0x010a
        /*046e*/ 	.byte	0x3f
	.zero		1


	//   ....[40]....
        /*0470*/ 	.word	0x000079e0
        /*0474*/ 	.word	0x00000002
        /*0478*/ 	.word	0x00022860
        /*047c*/ 	.short	0x010a
        /*047e*/ 	.byte	0x3f
	.zero		1


	//   ....[41]....
        /*0480*/ 	.word	0x00007f30
        /*0484*/ 	.word	0x00000003
        /*0488*/ 	.word	0x00022840
        /*048c*/ 	.short	0x010a
        /*048e*/ 	.byte	0x3f
	.zero		1


	//   ....[42]....
        /*0490*/ 	.word	0x000080f0
        /*0494*/ 	.word	0x00000003
        /*0498*/ 	.word	0x00022860
        /*049c*/ 	.short	0x010a
        /*049e*/ 	.byte	0x3f
	.zero		1


	//   ....[43]....
        /*04a0*/ 	.word	0x000085e0
        /*04a4*/ 	.word	0x00000003
        /*04a8*/ 	.word	0x00022840
        /*04ac*/ 	.short	0x010a
        /*04ae*/ 	.byte	0x3f
	.zero		1


	//   ....[44]....
        /*04b0*/ 	.word	0x000087a0
        /*04b4*/ 	.word	0x00000003
        /*04b8*/ 	.word	0x00022860
        /*04bc*/ 	.short	0x010a
        /*04be*/ 	.byte	0x3f
	.zero		1


	//   ....[45]....
        /*04c0*/ 	.word	0x00008be0
        /*04c4*/ 	.word	0x00000000
        /*04c8*/ 	.word	0x00022820
        /*04cc*/ 	.short	0x010a
        /*04ce*/ 	.byte	0x3f
	.zero		1


	//   ....[46]....
        /*04d0*/ 	.word	0x00008d80
        /*04d4*/ 	.word	0x00000006
        /*04d8*/ 	.word	0x00000000
        /*04dc*/ 	.short	0x010a
        /*04de*/ 	.byte	0x3f
	.zero		1


	//   ....[47]....
        /*04e0*/ 	.word	0x00008df0
        /*04e4*/ 	.word	0x00000003
        /*04e8*/ 	.word	0x00000000
        /*04ec*/ 	.short	0x010a
        /*04ee*/ 	.byte	0x3f
	.zero		1


	//   ....[48]....
        /*04f0*/ 	.word	0x00008e50
        /*04f4*/ 	.word	0x00000010
        /*04f8*/ 	.word	0x00000000
        /*04fc*/ 	.short	0x010a
        /*04fe*/ 	.byte	0x3f
	.zero		1


	//   ....[49]....
        /*0500*/ 	.word	0x00008e80
        /*0504*/ 	.word	0x00000003
        /*0508*/ 	.word	0x00000000
        /*050c*/ 	.short	0x010a
        /*050e*/ 	.byte	0x3f
	.zero		1


	//   ....[50]....
        /*0510*/ 	.word	0x00008ef0
        /*0514*/ 	.word	0x00000003
        /*0518*/ 	.word	0x00022800
        /*051c*/ 	.short	0x010a
        /*051e*/ 	.byte	0x3f
	.zero		1


	//   ....[51]....
        /*0520*/ 	.word	0x00008f50
        /*0524*/ 	.word	0x00000000
        /*0528*/ 	.word	0x00022830
        /*052c*/ 	.short	0x010a
        /*052e*/ 	.byte	0x3f
	.zero		1


	//   ....[52]....
        /*0530*/ 	.word	0x00008fa0
        /*0534*/ 	.word	0x00000008
        /*0538*/ 	.word	0x00022850
        /*053c*/ 	.short	0x010a
        /*053e*/ 	.byte	0x3f
	.zero		1


	//   ....[53]....
        /*0540*/ 	.word	0x00009010
        /*0544*/ 	.word	0x00000000
        /*0548*/ 	.word	0x00022830
        /*054c*/ 	.short	0x010a
        /*054e*/ 	.byte	0x3f
	.zero		1


	//   ....[54]....
        /*0550*/ 	.word	0x00009070
        /*0554*/ 	.word	0x000000b7
        /*0558*/ 	.word	0x00022850
        /*055c*/ 	.short	0x010a
        /*055e*/ 	.byte	0x3f
	.zero		1


	//   ....[55]....
        /*0560*/ 	.word	0x00009210
        /*0564*/ 	.word	0x00000005
        /*0568*/ 	.word	0x00022840
        /*056c*/ 	.short	0x010a
        /*056e*/ 	.byte	0x3f
	.zero		1


	//   ....[56]....
        /*0570*/ 	.word	0x00009290
        /*0574*/ 	.word	0x00000008
        /*0578*/ 	.word	0x00022820
        /*057c*/ 	.short	0x010a
        /*057e*/ 	.byte	0x3f
	.zero		1


	//   ....[57]....
        /*0580*/ 	.word	0x000092e0
        /*0584*/ 	.word	0x00000008
        /*0588*/ 	.word	0x00022860
        /*058c*/ 	.short	0x010a
        /*058e*/ 	.byte	0x3f
	.zero		1


	//   ....[58]....
        /*0590*/ 	.word	0x00009330
        /*0594*/ 	.word	0x00000002
        /*0598*/ 	.word	0x00022840
        /*059c*/ 	.short	0x010a
        /*059e*/ 	.byte	0x3f
	.zero		1


	//   ....[59]....
        /*05a0*/ 	.word	0x00009380
        /*05a4*/ 	.word	0x00000002
        /*05a8*/ 	.word	0x00022860
        /*05ac*/ 	.short	0x010a
        /*05ae*/ 	.byte	0x3f
	.zero		1


	//   ....[60]....
        /*05b0*/ 	.word	0x000093d0
        /*05b4*/ 	.word	0x00000003
        /*05b8*/ 	.word	0x00022840
        /*05bc*/ 	.short	0x010a
        /*05be*/ 	.byte	0x3f
	.zero		1


	//   ....[61]....
        /*05c0*/ 	.word	0x00009420
        /*05c4*/ 	.word	0x00000003
        /*05c8*/ 	.word	0x00022860
        /*05cc*/ 	.short	0x010a
        /*05ce*/ 	.byte	0x3f
	.zero		1


	//   ....[62]....
        /*05d0*/ 	.word	0x00009470
        /*05d4*/ 	.word	0x00000003
        /*05d8*/ 	.word	0x00022840
        /*05dc*/ 	.short	0x010a
        /*05de*/ 	.byte	0x3f
	.zero		1


	//   ....[63]....
        /*05e0*/ 	.word	0x000094c0
        /*05e4*/ 	.word	0x00000003
        /*05e8*/ 	.word	0x00022860
        /*05ec*/ 	.short	0x010a
        /*05ee*/ 	.byte	0x3f
	.zero		1


	//   ....[64]....
        /*05f0*/ 	.word	0x00009510
        /*05f4*/ 	.word	0x00000000
        /*05f8*/ 	.word	0x00022820
        /*05fc*/ 	.short	0x010a
        /*05fe*/ 	.byte	0x3f
	.zero		1


	//   ....[65]....
        /*0600*/ 	.word	0x000096b0
        /*0604*/ 	.word	0x00000006
        /*0608*/ 	.word	0x00000000
        /*060c*/ 	.short	0x010a
        /*060e*/ 	.byte	0x3f
	.zero		1


	//   ....[66]....
        /*0610*/ 	.word	0x00009700
        /*0614*/ 	.word	0x00000003
        /*0618*/ 	.word	0x00000000
        /*061c*/ 	.short	0x010a
        /*061e*/ 	.byte	0x3f
	.zero		1


	//   ....[67]....
        /*0620*/ 	.word	0x00009750
        /*0624*/ 	.word	0x00000010
        /*0628*/ 	.word	0x00000000
        /*062c*/ 	.short	0x010a
        /*062e*/ 	.byte	0x3f
	.zero		1


	//----- nvinfo : EIATTR_NUM_MBARRIERS
	.align		4
.L_1149:
        /*0630*/ 	.byte	0x03, 0x38
        /*0632*/ 	.short	0x0016


	//----- nvinfo : EIATTR_EXIT_INSTR_OFFSETS
	.align		4
        /*0634*/ 	.byte	0x04, 0x1c
        /*0636*/ 	.short	(.L_1151 - .L_1150)


	//   ....[0]....
.L_1150:
        /*0638*/ 	.word	0x00000a30


	//   ....[1]....
        /*063c*/ 	.word	0x00006250


	//   ....[2]....
        /*0640*/ 	.word	0x000062b0


	//   ....[3]....
        /*0644*/ 	.word	0x00008ed0


	//----- nvinfo : EIATTR_MAX_THREADS
	.align		4
.L_1151:
        /*0648*/ 	.byte	0x04, 0x05
        /*064a*/ 	.short	(.L_1153 - .L_1152)
.L_1152:
        /*064c*/ 	.word	0x00000180
        /*0650*/ 	.word	0x00000001
        /*0654*/ 	.word	0x00000001


	//----- nvinfo : EIATTR_CRS_STACK_SIZE
	.align		4
.L_1153:
        /*0658*/ 	.byte	0x04, 0x1e
        /*065a*/ 	.short	(.L_1155 - .L_1154)
.L_1154:
        /*065c*/ 	.word	0x00000000


	//----- nvinfo : EIATTR_CBANK_PARAM_SIZE
	.align		4
.L_1155:
        /*0660*/ 	.byte	0x03, 0x19
        /*0662*/ 	.short	0x0bf0


	//----- nvinfo : EIATTR_PARAM_CBANK
	.align		4
        /*0664*/ 	.byte	0x04, 0x0a
        /*0666*/ 	.short	(.L_1157 - .L_1156)
	.align		4
.L_1156:
        /*0668*/ 	.word	index@(.nv.constant0._ZN7cutlass13device_kernelIN5flash11enable_sm90INS1_16FlashAttnFwdSm90INS1_25CollectiveMainloopFwdSm90ILi2EN4cute5tupleIJNS5_1CILi1EEES8_S8_EEENS6_IJNS7_ILi128EEENS7_ILi96EEENS7_ILi64EEEEEELi256ENS_10bfloat16_tEfNS_4arch4Sm90ELb0ELb0ELb0ELb0ELb0ELb0ELb0ELb1ELb0ELb0ELb0ELb0EEENS1_21CollectiveEpilogueFwdINS6_IJSA_NS7_ILi256EEESB_EEES9_SE_SG_Li256ELb0ELb0ELb0ELb0EEENS1_29StaticPersistentTileSchedulerILb0EEEEEEEEEvNT_6ParamsE)
        /*066c*/ 	.short	0x0210
        /*066e*/ 	.short	0x0bf0


	//----- nvinfo : EIATTR_SW_WAR
	.align		4
.L_1157:
        /*0670*/ 	.byte	0x04, 0x36
        /*0672*/ 	.short	(.L_1159 - .L_1158)
.L_1158:
        /*0674*/ 	.word	0x00000008
.L_1159:


//--------------------- .nv.info._ZN7cutlass13device_kernelIN5flash11enable_sm90INS1_16FlashAttnFwdSm90INS1_25CollectiveMainloopFwdSm90ILi2EN4cute5tupleIJNS5_1CILi1EEES8_S8_EEENS6_IJNS7_ILi128EEENS7_ILi96EEENS7_ILi64EEEEEELi256ENS_10bfloat16_tEfNS_4arch4Sm90ELb0ELb0ELb0ELb0ELb0ELb0ELb1ELb1ELb0ELb0ELb0ELb0EEENS1_21CollectiveEpilogueFwdINS6_IJSA_NS7_ILi256EEESB_EEES9_SE_SG_Li256ELb0ELb0ELb0ELb0EEENS1_29StaticPersistentTileSchedulerILb0EEEEEEEEEvNT_6ParamsE --------------------------
	.section	.nv.info._ZN7cutlass13device_kernelIN5flash11enable_sm90INS1_16FlashAttnFwdSm90INS1_25CollectiveMainloopFwdSm90ILi2EN4cute5tupleIJNS5_1CILi1EEES8_S8_EEENS6_IJNS7_ILi128EEENS7_ILi96EEENS7_ILi64EEEEEELi256ENS_10bfloat16_tEfNS_4arch4Sm90ELb0ELb0ELb0ELb0ELb0ELb0ELb1ELb1ELb0ELb0ELb0ELb0EEENS1_21CollectiveEpilogueFwdINS6_IJSA_NS7_ILi256EEESB_EEES9_SE_SG_Li256ELb0ELb0ELb0ELb0EEENS1_29StaticPersistentTileSchedulerILb0EEEEEEEEEvNT_6ParamsE,"",@"SHT_CUDA_INFO"
	.sectionflags	@""
	.align	4


	//----- nvinfo : EIATTR_CUDA_API_VERSION
	.align		4
        /*0000*/ 	.byte	0x04, 0x37
        /*0002*/ 	.short	(.L_1161 - .L_1160)
.L_1160:
        /*0004*/ 	.word	0x00000082


	//----- nvinfo : EIATTR_KPARAM_INFO
	.align		4
.L_1161:
        /*0008*/ 	.byte	0x04, 0x17
        /*000a*/ 	.short	(.L_1163 - .L_1162)
.L_1162:
        /*000c*/ 	.word	0x00000000
        /*0010*/ 	.short	0x0000
        /*0012*/ 	.short	0x0070
        /*0014*/ 	.byte	0x00, 0xf0, 0x01, 0x32


	//----- nvinfo : EIATTR_SPARSE_MMA_MASK
	.align		4
.L_1163:
        /*0018*/ 	.byte	0x03, 0x50
        /*001a*/ 	.short	0x0000


	//----- nvinfo : EIATTR_MAXREG_COUNT
	.align		4
        /*001c*/ 	.byte	0x03, 0x1b
        /*001e*/ 	.short	0x00a8


	//----- nvinfo : EIATTR_NUM_BARRIERS
	.align		4
        /*0020*/ 	.byte	0x02, 0x4c
        /*0022*/ 	.byte	0x10
	.zero		1


	//----- nvinfo : EIATTR_EXTERNS
	.align		4
        /*0024*/ 	.byte	0x04, 0x0f
        /*0026*/ 	.short	(.L_1165 - .L_1164)


	//   ....[0]....
	.align		4
.L_1164:
        /*0028*/ 	.word	index@(__assertfail)


	//----- nvinfo : EIATTR_ANNOTATIONS
	.align		4
.L_1165:
        /*002c*/ 	.byte	0x04, 0x55
        /*002e*/ 	.short	(.L_1167 - .L_1166)


	//   ....[0]....
.L_1166:
        /* <DEDUP_REMOVED lines=13> */


	//----- nvinfo : EIATTR_MERCURY_ISA_VERSION
	.align		4
.L_1167:
        /*00e8*/ 	.byte	0x03, 0x5f
        /*00ea*/ 	.short	0x0101


	//----- nvinfo : EIATTR_INT_WARP_WIDE_INSTR_OFFSETS
	.align		4
        /*00ec*/ 	.byte	0x04, 0x31
        /*00ee*/ 	.short	(.L_1169 - .L_1168)


	//   ....[0]....
.L_1168:
        /*00f0*/ 	.word	0x000001c0


	//   ....[1]....
        /*00f4*/ 	.word	0x000001f0


	//   ....[2]....
        /*00f8*/ 	.word	0x00000200


	//   ....[3]....
        /*00fc*/ 	.word	0x00000270


	//   ....[4]....
        /*0100*/ 	.word	0x000078a0


	//   ....[5]....
        /*0104*/ 	.word	0x00007900


	//----- nvinfo : EIATTR_COOP_GROUP_MASK_REGIDS
	.align		4
.L_1169:
        /*0108*/ 	.byte	0x04, 0x29
        /*010a*/ 	.short	(.L_1171 - .L_1170)


	//   ....[0]....
.L_1170:
        /*010c*/ 	.word	0xffffffff


	//   ....[1]....
        /*0110*/ 	.word	0xffffffff


	//   ....[2]....
        /*0114*/ 	.word	0xffffffff


	//   ....[3]....
        /*0118*/ 	.word	0xffffffff


	//   ....[4]....
        /*011c*/ 	.word	0xffffffff


	//   ....[5]....
        /*0120*/ 	.word	0xffffffff


	//   ....[6]....
        /*0124*/ 	.word	0xffffffff


	//   ....[7]....
        /*0128*/ 	.word	0xffffffff


	//   ....[8]....
        /*012c*/ 	.word	0xffffffff


	//   ....[9]....
        /*0130*/ 	.word	0xffffffff


	//   ....[10]....
        /*0134*/ 	.word	0xffffffff


	//   ....[11]....
        /*0138*/ 	.word	0xffffffff


	//   ....[12]....
        /*013c*/ 	.word	0xffffffff


	//   ....[13]....
        /*0140*/ 	.word	0xffffffff


	//   ....[14]....
        /*0144*/ 	.word	0xffffffff


	//   ....[15]....
        /*0148*/ 	.word	0xffffffff


	//   ....[16]....
        /*014c*/ 	.word	0xffffffff


	//   ....[17]....
        /*0150*/ 	.word	0xffffffff


	//   ....[18]....
        /*0154*/ 	.word	0xffffffff


	//   ....[19]....
        /*0158*/ 	.word	0xffffffff


	//   ....[20]....
        /*015c*/ 	.word	0xffffffff


	//   ....[21]....
        /*0160*/ 	.word	0xffffffff


	//   ....[22]....
        /*0164*/ 	.word	0xffffffff


	//   ....[23]....
        /*0168*/ 	.word	0x0500000f


	//   ....[24]....
        /*016c*/ 	.word	0x0500000f


	//----- nvinfo : EIATTR_COOP_GROUP_INSTR_OFFSETS
	.align		4
.L_1171:
        /*0170*/ 	.byte	0x04, 0x28
        /*0172*/ 	.short	(.L_1173 - .L_1172)


	//   ....[0]....
.L_1172:
        /*0174*/ 	.word	0x00000070


	//   ....[1]....
        /*0178*/ 	.word	0x000001d0


	//   ....[2]....
        /*017c*/ 	.word	0x00000220


	//   ....[3]....
        /*0180*/ 	.word	0x00000430


	//   ....[4]....
        /*0184*/ 	.word	0x00000590


	//   ....[5]....
        /*0188*/ 	.word	0x000006b0


	//   ....[6]....
        /*018c*/ 	.word	0x00000810


	//   ....[7]....
        /*0190*/ 	.word	0x00000d90


	//   ....[8]....
        /*0194*/ 	.word	0x00002490


	//   ....[9]....
        /*0198*/ 	.word	0x000024c0


	//   ....[10]....
        /*019c*/ 	.word	0x000024e0


	//   ....[11]....
        /*01a0*/ 	.word	0x00002500


	//   ....[12]....
        /*01a4*/ 	.word	0x00004010


	//   ....[13]....
        /*01a8*/ 	.word	0x00004070


	//   ....[14]....
        /*01ac*/ 	.word	0x00004090


	//   ....[15]....
        /*01b0*/ 	.word	0x000040b0


	//   ....[16]....
        /*01b4*/ 	.word	0x00005640


	//   ....[17]....
        /*01b8*/ 	.word	0x00005680


	//   ....[18]....
        /*01bc*/ 	.word	0x00005810


	//   ....[19]....
        /*01c0*/ 	.word	0x00005850


	//   ....[20]....
        /*01c4*/ 	.word	0x00006d90


	//   ....[21]....
        /*01c8*/ 	.word	0x000070c0


	//   ....[22]....
        /*01cc*/ 	.word	0x00009ce0


	//   ....[23]....
        /*01d0*/ 	.word	0x0000a230


	//   ....[24]....
        /*01d4*/ 	.word	0x0000a6d0


	//----- nvinfo : EIATTR_REG_RECONFIG
	.align		4
.L_1173:
        /*01d8*/ 	.byte	0x01, 0x54
	.zero		2


	//----- nvinfo : EIATTR_SYSCALL_OFFSETS
	.align		4
        /*01dc*/ 	.byte	0x04, 0x46
        /*01de*/ 	.short	(.L_1175 - .L_1174)


	//   ....[0]....
.L_1174:
        /*01e0*/ 	.word	0x000010d0


	//   ....[1]....
        /*01e4*/ 	.word	0x00007520


	//   ....[2]....
        /*01e8*/ 	.word	0x00007660


	//   ....[3]....
        /*01ec*/ 	.word	0x00007760


	//----- nvinfo : EIATTR_MBARRIER_INSTR_OFFSETS
	.align		4
.L_1175:
        /*01f0*/ 	.byte	0x04, 0x39
        /*01f2*/ 	.short	(.L_1177 - .L_1176)


	//   ....[0]....
.L_1176:
        /*01f4*/ 	.word	0x000002d0
        /*01f8*/ 	.word	0x000000ff
        /*01fc*/ 	.word	0x00032400
        /*0200*/ 	.short	0x0100
        /*0202*/ 	.byte	0x06
	.zero		1


	//   ....[1]....
        /*0204*/ 	.word	0x000002e0
        /*0208*/ 	.word	0x000000ff
        /*020c*/ 	.word	0x00032410
        /*0210*/ 	.short	0x0100
        /*0212*/ 	.byte	0x06
	.zero		1


	//   ....[2]....
        /*0214*/ 	.word	0x000002f0
        /*0218*/ 	.word	0x000000ff
        /*021c*/ 	.word	0x00032420
        /*0220*/ 	.short	0x0100
        /*0222*/ 	.byte	0x06
	.zero		1


	//   ....[3]....
        /*0224*/ 	.word	0x000003e0
        /*0228*/ 	.word	0x000000ff
        /*022c*/ 	.word	0x00032430
        /*0230*/ 	.short	0x0100
        /*0232*/ 	.byte	0x08
	.zero		1


	//   ....[4]....
        /*0234*/ 	.word	0x000003f0
        /*0238*/ 	.word	0x000000ff
        /*023c*/ 	.word	0x00032440
        /*0240*/ 	.short	0x0100
        /*0242*/ 	.byte	0x08
	.zero		1


	//   ....[5]....
        /*0244*/ 	.word	0x00000400
        /*0248*/ 	.word	0x000000ff
        /*024c*/ 	.word	0x00032438
        /*0250*/ 	.short	0x0100
        /*0252*/ 	.byte	0x08
	.zero		1


	//   ....[6]....
        /*0254*/ 	.word	0x00000410
        /*0258*/ 	.word	0x000000ff
        /*025c*/ 	.word	0x00032448
        /*0260*/ 	.short	0x0100
        /*0262*/ 	.byte	0x08
	.zero		1


	//   ....[7]....
        /*0264*/ 	.word	0x00000540
        /*0268*/ 	.word	0x000000ff
        /*026c*/ 	.word	0x00032450
        /*0270*/ 	.short	0x0100
        /*0272*/ 	.byte	0x08
	.zero		1


	//   ....[8]....
        /*0274*/ 	.word	0x00000550
        /*0278*/ 	.word	0x000000ff
        /*027c*/ 	.word	0x00032460
        /*0280*/ 	.short	0x0100
        /*0282*/ 	.byte	0x08
	.zero		1


	//   ....[9]....
        /*0284*/ 	.word	0x00000560
        /*0288*/ 	.word	0x000000ff
        /*028c*/ 	.word	0x00032458
        /*0290*/ 	.short	0x0100
        /*0292*/ 	.byte	0x08
	.zero		1


	//   ....[10]....
        /*0294*/ 	.word	0x00000570
        /*0298*/ 	.word	0x000000ff
        /*029c*/ 	.word	0x00032468
        /*02a0*/ 	.short	0x0100
        /*02a2*/ 	.byte	0x08
	.zero		1


	//   ....[11]....
        /*02a4*/ 	.word	0x00000660
        /*02a8*/ 	.word	0x000000ff
        /*02ac*/ 	.word	0x00032470
        /*02b0*/ 	.short	0x0100
        /*02b2*/ 	.byte	0x06
	.zero		1


	//   ....[12]....
        /*02b4*/ 	.word	0x00000670
        /*02b8*/ 	.word	0x000000ff
        /*02bc*/ 	.word	0x00032480
        /*02c0*/ 	.short	0x0100
        /*02c2*/ 	.byte	0x06
	.zero		1


	//   ....[13]....
        /*02c4*/ 	.word	0x00000680
        /*02c8*/ 	.word	0x000000ff
        /*02cc*/ 	.word	0x00032478
        /*02d0*/ 	.short	0x0100
        /*02d2*/ 	.byte	0x06
	.zero		1


	//   ....[14]....
        /*02d4*/ 	.word	0x00000690
        /*02d8*/ 	.word	0x000000ff
        /*02dc*/ 	.word	0x00032488
        /*02e0*/ 	.short	0x0100
        /*02e2*/ 	.byte	0x06
	.zero		1


	//   ....[15]....
        /*02e4*/ 	.word	0x000007c0
        /*02e8*/ 	.word	0x000000ff
        /*02ec*/ 	.word	0x00032490
        /*02f0*/ 	.short	0x0100
        /*02f2*/ 	.byte	0x08
	.zero		1


	//   ....[16]....
        /*02f4*/ 	.word	0x000007d0
        /*02f8*/ 	.word	0x000000ff
        /*02fc*/ 	.word	0x000324a0
        /*0300*/ 	.short	0x0100
        /*0302*/ 	.byte	0x08
	.zero		1


	//   ....[17]....
        /*0304*/ 	.word	0x000007e0
        /*0308*/ 	.word	0x000000ff
        /*030c*/ 	.word	0x00032498
        /*0310*/ 	.short	0x0100
        /*0312*/ 	.byte	0x08
	.zero		1


	//   ....[18]....
        /*0314*/ 	.word	0x000007f0
        /*0318*/ 	.word	0x000000ff
        /*031c*/ 	.word	0x000324a8
        /*0320*/ 	.short	0x0100
        /*0322*/ 	.byte	0x08
	.zero		1


	//   ....[19]....
        /*0324*/ 	.word	0x00000920
        /*0328*/ 	.word	0x000000ff
        /*032c*/ 	.word	0x000324b0
        /*0330*/ 	.short	0x0100
        /*0332*/ 	.byte	0x08
	.zero		1


	//   ....[20]....
        /*0334*/ 	.word	0x00000930
        /*0338*/ 	.word	0x000000ff
        /*033c*/ 	.word	0x000324c0
        /*0340*/ 	.short	0x0100
        /*0342*/ 	.byte	0x08
	.zero		1


	//   ....[21]....
        /*0344*/ 	.word	0x00000940
        /*0348*/ 	.word	0x000000ff
        /*034c*/ 	.word	0x000324b8
        /*0350*/ 	.short	0x0100
        /*0352*/ 	.byte	0x08
	.zero		1


	//   ....[22]....
        /*0354*/ 	.word	0x00000950
        /*0358*/ 	.word	0x000000ff
        /*035c*/ 	.word	0x000324c8
        /*0360*/ 	.short	0x0100
        /*0362*/ 	.byte	0x08
	.zero		1


	//   ....[23]....
        /*0364*/ 	.word	0x00001120
        /*0368*/ 	.word	0x000000ff
        /*036c*/ 	.word	0x00032400
        /*0370*/ 	.short	0x010a
        /*0372*/ 	.byte	0x29
	.zero		1


	//   ....[24]....
        /*0374*/ 	.word	0x000011d0
        /*0378*/ 	.word	0x000000ff
        /*037c*/ 	.word	0x00032430
        /*0380*/ 	.short	0x010a
        /*0382*/ 	.byte	0x1a
	.zero		1


	//   ....[25]....
        /*0384*/ 	.word	0x00001210
        /*0388*/ 	.word	0x000000ff
        /*038c*/ 	.word	0x00032430
        /*0390*/ 	.short	0x010a
        /*0392*/ 	.byte	0x1a
	.zero		1


	//   ....[26]....
        /*0394*/ 	.word	0x00001470
        /*0398*/ 	.word	0x000000ff
        /*039c*/ 	.word	0x00032410
        /*03a0*/ 	.short	0x010a
        /*03a2*/ 	.byte	0x29
	.zero		1


	//   ....[27]....
        /*03a4*/ 	.word	0x000014b0
        /*03a8*/ 	.word	0x000000ff
        /*03ac*/ 	.word	0x00032450
        /*03b0*/ 	.short	0x010a
        /*03b2*/ 	.byte	0x1a
	.zero		1


	//   ....[28]....
        /*03b4*/ 	.word	0x000014f0
        /*03b8*/ 	.word	0x000000ff
        /*03bc*/ 	.word	0x00032450
        /*03c0*/ 	.short	0x010a
        /*03c2*/ 	.byte	0x1a
	.zero		1


	//   ....[29]....
        /*03c4*/ 	.word	0x00002720
        /*03c8*/ 	.word	0x00000018
        /*03cc*/ 	.word	0x00000000
        /*03d0*/ 	.short	0x0101
        /*03d2*/ 	.byte	0x3f
	.zero		1


	//   ....[30]....
        /*03d4*/ 	.word	0x00003240
        /*03d8*/ 	.word	0x000000ae
        /*03dc*/ 	.word	0x00000000
        /*03e0*/ 	.short	0x0101
        /*03e2*/ 	.byte	0x3f
	.zero		1


	//   ....[31]....
        /*03e4*/ 	.word	0x00003370
        /*03e8*/ 	.word	0x000000ff
        /*03ec*/ 	.word	0x00032430
        /*03f0*/ 	.short	0x010a
        /*03f2*/ 	.byte	0x1c
	.zero		1


	//   ....[32]....
        /*03f4*/ 	.word	0x000033b0
        /*03f8*/ 	.word	0x000000ff
        /*03fc*/ 	.word	0x00032430
        /*0400*/ 	.short	0x010a
        /*0402*/ 	.byte	0x1c
	.zero		1


	//   ....[33]....
        /*0404*/ 	.word	0x00003530
        /*0408*/ 	.word	0x000000ff
        /*040c*/ 	.word	0x00032450
        /*0410*/ 	.short	0x010a
        /*0412*/ 	.byte	0x1c
	.zero		1


	//   ....[34]....
        /*0414*/ 	.word	0x00003570
        /*0418*/ 	.word	0x000000ff
        /*041c*/ 	.word	0x00032450
        /*0420*/ 	.short	0x010a
        /*0422*/ 	.byte	0x1c
	.zero		1


	//   ....[35]....
        /*0424*/ 	.word	0x00004230
        /*0428*/ 	.word	0x00000098
        /*042c*/ 	.word	0x00000000
        /*0430*/ 	.short	0x0101
        /*0432*/ 	.byte	0x3f
	.zero		1


	//   ....[36]....
        /*0434*/ 	.word	0x00005620
        /*0438*/ 	.word	0x00000014
        /*043c*/ 	.word	0x00000000
        /*0440*/ 	.short	0x0101
        /*0442*/ 	.byte	0x3f
	.zero		1


	//   ....[37]....
        /*0444*/ 	.word	0x00006fd0
        /*0448*/ 	.word	0x000000ff
        /*044c*/ 	.word	0x00000000
        /*0450*/ 	.short	0x0101
        /*0452*/ 	.byte	0x06
	.zero		1


	//   ....[38]....
        /*0454*/ 	.word	0x00007c60
        /*0458*/ 	.word	0x00000005
        /*045c*/ 	.word	0x00032440
        /*0460*/ 	.short	0x010a
        /*0462*/ 	.byte	0x3f
	.zero		1


	//   ....[39]....
        /*0464*/ 	.word	0x00008240
        /*0468*/ 	.word	0x0000000a
        /*046c*/ 	.word	0x00032420
        /*0470*/ 	.short	0x010a
        /*0472*/ 	.byte	0x3f
	.zero		1


	//   ....[40]....
        /*0474*/ 	.word	0x00008310
        /*0478*/ 	.word	0x00000008
        /*047c*/ 	.word	0x00032460
        /*0480*/ 	.short	0x010a
        /*0482*/ 	.byte	0x3f
	.zero		1


	//   ....[41]....
        /*0484*/ 	.word	0x000088c0
        /*0488*/ 	.word	0x00000002
        /*048c*/ 	.word	0x00032440
        /*0490*/ 	.short	0x010a
        /*0492*/ 	.byte	0x3f
	.zero		1


	//   ....[42]....
        /*0494*/ 	.word	0x00008a80
        /*0498*/ 	.word	0x00000002
        /*049c*/ 	.word	0x00032460
        /*04a0*/ 	.short	0x010a
        /*04a2*/ 	.byte	0x3f
	.zero		1


	//   ....[43]....
        /*04a4*/ 	.word	0x00008fb0
        /*04a8*/ 	.word	0x00000003
        /*04ac*/ 	.word	0x00032440
        /*04b0*/ 	.short	0x010a
        /*04b2*/ 	.byte	0x3f
	.zero		1


	//   ....[44]....
        /*04b4*/ 	.word	0x00009180
        /*04b8*/ 	.word	0x00000003
        /*04bc*/ 	.word	0x00032460
        /*04c0*/ 	.short	0x010a
        /*04c2*/ 	.byte	0x3f
	.zero		1


	//   ....[45]....
        /*04c4*/ 	.word	0x00009650
        /*04c8*/ 	.word	0x00000003
        /*04cc*/ 	.word	0x00032440
        /*04d0*/ 	.short	0x010a
        /*04d2*/ 	.byte	0x3f
	.zero		1


	//   ....[46]....
        /*04d4*/ 	.word	0x00009820
        /*04d8*/ 	.word	0x00000003
        /*04dc*/ 	.word	0x00032460
        /*04e0*/ 	.short	0x010a
        /*04e2*/ 	.byte	0x3f
	.zero		1


	//   ....[47]....
        /*04e4*/ 	.word	0x00009c60
        /*04e8*/ 	.word	0x00000000
        /*04ec*/ 	.word	0x00032420
        /*04f0*/ 	.short	0x010a
        /*04f2*/ 	.byte	0x3f
	.zero		1


	//   ....[48]....
        /*04f4*/ 	.word	0x00009e00
        /*04f8*/ 	.word	0x00000006
        /*04fc*/ 	.word	0x00000000
        /*0500*/ 	.short	0x010a
        /*0502*/ 	.byte	0x3f
	.zero		1


	//   ....[49]....
        /*0504*/ 	.word	0x00009e70
        /*0508*/ 	.word	0x00000003
        /*050c*/ 	.word	0x00000000
        /*0510*/ 	.short	0x010a
        /*0512*/ 	.byte	0x3f
	.zero		1


	//   ....[50]....
        /*0514*/ 	.word	0x00009ed0
        /*0518*/ 	.word	0x00000010
        /*051c*/ 	.word	0x00000000
        /*0520*/ 	.short	0x010a
        /*0522*/ 	.byte	0x3f
	.zero		1


	//   ....[51]....
        /*0524*/ 	.word	0x00009f00
        /*0528*/ 	.word	0x00000003
        /*052c*/ 	.word	0x00000000
        /*0530*/ 	.short	0x010a
        /*0532*/ 	.byte	0x3f
	.zero		1


	//   ....[52]....
        /*0534*/ 	.word	0x00009f70
        /*0538*/ 	.word	0x00000003
        /*053c*/ 	.word	0x00032400
        /*0540*/ 	.short	0x010a
        /*0542*/ 	.byte	0x3f
	.zero		1


	//   ....[53]....
        /*0544*/ 	.word	0x00009fd0
        /*0548*/ 	.word	0x00000004
        /*054c*/ 	.word	0x00032430
        /*0550*/ 	.short	0x010a
        /*0552*/ 	.byte	0x3f
	.zero		1


	//   ....[54]....
        /*0554*/ 	.word	0x0000a030
        /*0558*/ 	.word	0x00000005
        /*055c*/ 	.word	0x00032410
        /*0560*/ 	.short	0x010a
        /*0562*/ 	.byte	0x3f
	.zero		1


	//   ....[55]....
        /*0564*/ 	.word	0x0000a090
        /*0568*/ 	.word	0x00000000
        /*056c*/ 	.word	0x00032450
        /*0570*/ 	.short	0x010a
        /*0572*/ 	.byte	0x3f
	.zero		1


	//   ....[56]....
        /*0574*/ 	.word	0x0000a0f0
        /*0578*/ 	.word	0x00000003
        /*057c*/ 	.word	0x00032430
        /*0580*/ 	.short	0x010a
        /*0582*/ 	.byte	0x3f
	.zero		1


	//   ....[57]....
        /*0584*/ 	.word	0x0000a150
        /*0588*/ 	.word	0x00000003
        /*058c*/ 	.word	0x00032450
        /*0590*/ 	.short	0x010a
        /*0592*/ 	.byte	0x3f
	.zero		1


	//   ....[58]....
        /*0594*/ 	.word	0x0000a2f0
        /*0598*/ 	.word	0x00000005
        /*059c*/ 	.word	0x00032440
        /*05a0*/ 	.short	0x010a
        /*05a2*/ 	.byte	0x3f
	.zero		1


	//   ....[59]....
        /*05a4*/ 	.word	0x0000a370
        /*05a8*/ 	.word	0x00000008
        /*05ac*/ 	.word	0x00032420
        /*05b0*/ 	.short	0x010a
        /*05b2*/ 	.byte	0x3f
	.zero		1


	//   ....[60]....
        /*05b4*/ 	.word	0x0000a3c0
        /*05b8*/ 	.word	0x00000008
        /*05bc*/ 	.word	0x00032460
        /*05c0*/ 	.short	0x010a
        /*05c2*/ 	.byte	0x3f
	.zero		1


	//   ....[61]....
        /*05c4*/ 	.word	0x0000a410
        /*05c8*/ 	.word	0x00000002
        /*05cc*/ 	.word	0x00032440
        /*05d0*/ 	.short	0x010a
        /*05d2*/ 	.byte	0x3f
	.zero		1


	//   ....[62]....
        /*05d4*/ 	.word	0x0000a460
        /*05d8*/ 	.word	0x00000002
        /*05dc*/ 	.word	0x00032460
        /*05e0*/ 	.short	0x010a
        /*05e2*/ 	.byte	0x3f
	.zero		1


	//   ....[63]....
        /*05e4*/ 	.word	0x0000a4b0
        /*05e8*/ 	.word	0x00000003
        /*05ec*/ 	.word	0x00032440
        /*05f0*/ 	.short	0x010a
        /*05f2*/ 	.byte	0x3f
	.zero		1


	//   ....[64]....
        /*05f4*/ 	.word	0x0000a500
        /*05f8*/ 	.word	0x00000003
        /*05fc*/ 	.word	0x00032460
        /*0600*/ 	.short	0x010a
        /*0602*/ 	.byte	0x3f
	.zero		1


	//   ....[65]....
        /*0604*/ 	.word	0x0000a550
        /*0608*/ 	.word	0x00000003
        /*060c*/ 	.word	0x00032440
        /*0610*/ 	.short	0x010a
        /*0612*/ 	.byte	0x3f
	.zero		1


	//   ....[66]....
        /*0614*/ 	.word	0x0000a5a0
        /*0618*/ 	.word	0x00000003
        /*061c*/ 	.word	0x00032460
        /*0620*/ 	.short	0x010a
        /*0622*/ 	.byte	0x3f
	.zero		1


	//   ....[67]....
        /*0624*/ 	.word	0x0000a5f0
        /*0628*/ 	.word	0x00000000
        /*062c*/ 	.word	0x00032420
        /*0630*/ 	.short	0x010a
        /*0632*/ 	.byte	0x3f
	.zero		1


	//   ....[68]....
        /*0634*/ 	.word	0x0000a790
        /*0638*/ 	.word	0x00000006
        /*063c*/ 	.word	0x00000000
        /*0640*/ 	.short	0x010a
        /*0642*/ 	.byte	0x3f
	.zero		1


	//   ....[69]....
        /*0644*/ 	.word	0x0000a7e0
        /*0648*/ 	.word	0x00000003
        /*064c*/ 	.word	0x00000000
        /*0650*/ 	.short	0x010a
        /*0652*/ 	.byte	0x3f
	.zero		1


	//   ....[70]....
        /*0654*/ 	.word	0x0000a830
        /*0658*/ 	.word	0x00000010
        /*065c*/ 	.word	0x00000000
        /*0660*/ 	.short	0x010a
        /*0662*/ 	.byte	0x3f
	.zero		1


	//----- nvinfo : EIATTR_NUM_MBARRIERS
	.align		4
.L_1177:
        /*0664*/ 	.byte	0x03, 0x38
        /*0666*/ 	.short	0x0017


	//----- nvinfo : EIATTR_EXIT_INSTR_OFFSETS
	.align		4
        /*0668*/ 	.byte	0x04, 0x1c
        /*066a*/ 	.short	(.L_1179 - .L_1178)


	//   ....[0]....
.L_1178:
        /*066c*/ 	.word	0x00000a80


	//   ....[1]....
        /*0670*/ 	.word	0x00007080


	//   ....[2]....
        /*0674*/ 	.word	0x000070e0


	//   ....[3]....
        /*0678*/ 	.word	0x00009f50


	//----- nvinfo : EIATTR_MAX_THREADS
	.align		4
.L_1179:
        /*067c*/ 	.byte	0x04, 0x05
        /*067e*/ 	.short	(.L_1181 - .L_1180)
.L_1180:
        /*0680*/ 	.word	0x00000180
        /*0684*/ 	.word	0x00000001
        /*0688*/ 	.word	0x00000001


	//----- nvinfo : EIATTR_CRS_STACK_SIZE
	.align		4
.L_1181:
        /*068c*/ 	.byte	0x04, 0x1e
        /*068e*/ 	.short	(.L_1183 - .L_1182)
.L_1182:
        /*0690*/ 	.word	0x00000000


	//----- nvinfo : EIATTR_CBANK_PARAM_SIZE
	.align		4
.L_1183:
        /*0694*/ 	.byte	0x03, 0x19
        /*0696*/ 	.short	0x0cf0


	//----- nvinfo : EIATTR_PARAM_CBANK
	.align		4
        /*0698*/ 	.byte	0x04, 0x0a
        /*069a*/ 	.short	(.L_1185 - .L_1184)
	.align		4
.L_1184:
        /*069c*/ 	.word	index@(.nv.constant0._ZN7cutlass13device_kernelIN5flash11enable_sm90INS1_16FlashAttnFwdSm90INS1_25CollectiveMainloopFwdSm90ILi2EN4cute5tupleIJNS5_1CILi1EEES8_S8_EEENS6_IJNS7_ILi128EEENS7_ILi96EEENS7_ILi64EEEEEELi256ENS_10bfloat16_tEfNS_4arch4Sm90ELb0ELb0ELb0ELb0ELb0ELb0ELb1ELb1ELb0ELb0ELb0ELb0EEENS1_21CollectiveEpilogueFwdINS6_IJSA_NS7_ILi256EEESB_EEES9_SE_SG_Li256ELb0ELb0ELb0ELb0EEENS1_29StaticPersistentTileSchedulerILb0EEEEEEEEEvNT_6ParamsE)
        /*06a0*/ 	.short	0x0210
        /*06a2*/ 	.short	0x0cf0


	//----- nvinfo : EIATTR_SW_WAR
	.align		4
.L_1185:
        /*06a4*/ 	.byte	0x04, 0x36
        /*06a6*/ 	.short	(.L_1187 - .L_1186)
.L_1186:
        /*06a8*/ 	.word	0x00000008
.L_1187:


//--------------------- .nv.info._ZN7cutlass13device_kernelIN5flash11enable_sm90INS1_16FlashAttnFwdSm90INS1_25CollectiveMainloopFwdSm90ILi2EN4cute5tupleIJNS5_1CILi1EEES8_S8_EEENS6_IJNS7_ILi128EEENS7_ILi96EEENS7_ILi64EEEEEELi256ENS_10bfloat16_tEfNS_4arch4Sm90ELb0ELb0ELb0ELb1ELb0ELb0ELb0ELb1ELb0ELb0ELb0ELb0EEENS1_21CollectiveEpilogueFwdINS6_IJSA_NS7_ILi256EEESB_EEES9_SE_SG_Li256ELb1ELb0ELb0ELb0EEENS1_36VarlenDynamicPersistentTileSchedulerILi128ELi96ELi256ELi32ELb0ELb0ELb1ELb0ELb1ELb1EEEEEEEEEvNT_6ParamsE --------------------------
	.section	.nv.info._ZN7cutlass13device_kernelIN5flash11enable_sm90INS1_16FlashAttnFwdSm90INS1_25CollectiveMainloopFwdSm90ILi2EN4cute5tupleIJNS5_1CILi1EEES8_S8_EEENS6_IJNS7_ILi128EEENS7_ILi96EEENS7_ILi64EEEEEELi256ENS_10bfloat16_tEfNS_4arch4Sm90ELb0ELb0ELb0ELb1ELb0ELb0ELb0ELb1ELb0ELb0ELb0ELb0EEENS1_21CollectiveEpilogueFwdINS6_IJSA_NS7_ILi256EEESB_EEES9_SE_SG_Li256ELb1ELb0ELb0ELb0EEENS1_36VarlenDynamicPersistentTileSchedulerILi128ELi96ELi256ELi32ELb0ELb0ELb1ELb0ELb1ELb1EEEEEEEEEvNT_6ParamsE,"",@"SHT_CUDA_INFO"
	.sectionflags	@""
	.align	4


	//----- nvinfo : EIATTR_CUDA_API_VERSION
	.align		4
        /*0000*/ 	.byte	0x04, 0x37
        /*0002*/ 	.short	(.L_1189 - .L_1188)
.L_1188:
        /*0004*/ 	.word	0x00000082


	//----- nvinfo : EIATTR_KPARAM_INFO
	.align		4
.L_1189:
        /*0008*/ 	.byte	0x04, 0x17
        /*000a*/ 	.short	(.L_1191 - .L_1190)
.L_1190:
        /*000c*/ 	.word	0x00000000
        /*0010*/ 	.short	0x0000
        /*0012*/ 	.short	0x0070
        /*0014*/ 	.byte	0x00, 0xf0, 0x01, 0x28


	//----- nvinfo : EIATTR_SPARSE_MMA_MASK
	.align		4
.L_1191:
        /*0018*/ 	.byte	0x03, 0x50
        /*001a*/ 	.short	0x0000


	//----- nvinfo : EIATTR_MAXREG_COUNT
	.align		4
        /*001c*/ 	.byte	0x03, 0x1b
        /*001e*/ 	.short	0x00a8


	//----- nvinfo : EIATTR_NUM_BARRIERS
	.align		4
        /*0020*/ 	.byte	0x02, 0x4c
        /*0022*/ 	.byte	0x10
	.zero		1


	//----- nvinfo : EIATTR_EXTERNS
	.align		4
        /*0024*/ 	.byte	0x04, 0x0f
        /*0026*/ 	.short	(.L_1193 - .L_1192)


	//   ....[0]....
	.align		4
.L_1192:
        /*0028*/ 	.word	index@(__assertfail)


	//----- nvinfo : EIATTR_ANNOTATIONS
	.align		4
.L_1193:
        /*002c*/ 	.byte	0x04, 0x55
        /*002e*/ 	.short	(.L_1195 - .L_1194)


	//   ....[0]....
.L_1194:
        /* <DEDUP_REMOVED lines=31> */


	//----- nvinfo : EIATTR_MERCURY_ISA_VERSION
	.align		4
.L_1195:
        /*0210*/ 	.byte	0x03, 0x5f
        /*0212*/ 	.short	0x0101


	//----- nvinfo : EIATTR_UNUSED_LOAD_BYTE_OFFSET
	.align		4
        /*0214*/ 	.byte	0x04, 0x44
        /*0216*/ 	.short	(.L_1197 - .L_1196)


	//   ....[0]....
.L_1196:
        /*0218*/ 	.word	0x00000a50
        /*021c*/ 	.word	0x0000fff0


	//   ....[1]....
        /*0220*/ 	.word	0x00005990
        /*0224*/ 	.word	0x0000fff0


	//----- nvinfo : EIATTR_INT_WARP_WIDE_INSTR_OFFSETS
	.align		4
.L_1197:
        /*0228*/ 	.byte	0x04, 0x31
        /*022a*/ 	.short	(.L_1199 - .L_1198)


	//   ....[0]....
.L_1198:
        /*022c*/ 	.word	0x00000160


	//   ....[1]....
        /*0230*/ 	.word	0x000001a0


	//   ....[2]....
        /*0234*/ 	.word	0x00000210


	//   ....[3]....
        /*0238*/ 	.word	0x000092b0


	//   ....[4]....
        /*023c*/ 	.word	0x00009340


	//   ....[5]....
        /*0240*/ 	.word	0x000097c0


	//   ....[6]....
        /*0244*/ 	.word	0x000097f0


	//   ....[7]....
        /*0248*/ 	.word	0x0000bc20


	//   ....[8]....
        /*024c*/ 	.word	0x0000bcb0


	//----- nvinfo : EIATTR_COOP_GROUP_MASK_REGIDS
	.align		4
.L_1199:
        /*0250*/ 	.byte	0x04, 0x29
        /*0252*/ 	.short	(.L_1201 - .L_1200)


	//   ....[0]....
.L_1200:
        /*0254*/ 	.word	0xffffffff


	//   ....[1]....
        /*0258*/ 	.word	0xffffffff


	//   ....[2]....
        /*025c*/ 	.word	0xffffffff


	//   ....[3]....
        /*0260*/ 	.word	0xffffffff


	//   ....[4]....
        /*0264*/ 	.word	0xffffffff


	//   ....[5]....
        /*0268*/ 	.word	0xffffffff


	//   ....[6]....
        /*026c*/ 	.word	0xffffffff


	//   ....[7]....
        /*0270*/ 	.word	0xffffffff


	//   ....[8]....
        /*0274*/ 	.word	0xffffffff


	//   ....[9]....
        /*0278*/ 	.word	0xffffffff


	//   ....[10]....
        /*027c*/ 	.word	0xffffffff


	//   ....[11]....
        /*0280*/ 	.word	0xffffffff


	//   ....[12]....
        /*0284*/ 	.word	0xffffffff


	//   ....[13]....
        /*0288*/ 	.word	0xffffffff


	//   ....[14]....
        /*028c*/ 	.word	0xffffffff


	//   ....[15]....
        /*0290*/ 	.word	0xffffffff


	//   ....[16]....
        /*0294*/ 	.word	0xffffffff


	//   ....[17]....
        /*0298*/ 	.word	0xffffffff


	//   ....[18]....
        /*029c*/ 	.word	0xffffffff


	//   ....[19]....
        /*02a0*/ 	.word	0xffffffff


	//   ....[20]....
        /*02a4*/ 	.word	0xffffffff


	//   ....[21]....
        /*02a8*/ 	.word	0xffffffff


	//   ....[22]....
        /*02ac*/ 	.word	0xffffffff


	//   ....[23]....
        /*02b0*/ 	.word	0xffffffff


	//   ....[24]....
        /*02b4*/ 	.word	0xffffffff


	//   ....[25]....
        /*02b8*/ 	.word	0xffffffff


	//   ....[26]....
        /*02bc*/ 	.word	0xffffffff


	//   ....[27]....
        /*02c0*/ 	.word	0xffffffff


	//   ....[28]....
        /*02c4*/ 	.word	0xffffffff


	//   ....[29]....
        /*02c8*/ 	.word	0xffffffff


	//   ....[30]....
        /*02cc*/ 	.word	0xffffffff


	//   ....[31]....
        /*02d0*/ 	.word	0xffffffff


	//   ....[32]....
        /*02d4*/ 	.word	0xffffffff


	//   ....[33]....
        /*02d8*/ 	.word	0xffffffff


	//   ....[34]....
        /*02dc*/ 	.word	0xffffffff


	//   ....[35]....
        /*02e0*/ 	.word	0xffffffff


	//   ....[36]....
        /*02e4*/ 	.word	0xffffffff


	//   ....[37]....
        /*02e8*/ 	.word	0xffffffff


	//   ....[38]....
        /*02ec*/ 	.word	0xffffffff


	//   ....[39]....
        /*02f0*/ 	.word	0xffffffff


	//   ....[40]....
        /*02f4*/ 	.word	0xffffffff


	//   ....[41]....
        /*02f8*/ 	.word	0xffffffff


	//   ....[42]....
        /*02fc*/ 	.word	0xffffffff


	//   ....[43]....
        /*0300*/ 	.word	0xffffffff


	//   ....[44]....
        /*0304*/ 	.word	0xffffffff


	//   ....[45]....
        /*0308*/ 	.word	0xffffffff


	//   ....[46]....
        /*030c*/ 	.word	0xffffffff


	//   ....[47]....
        /*0310*/ 	.word	0xffffffff


	//   ....[48]....
        /*0314*/ 	.word	0xffffffff


	//   ....[49]....
        /*0318*/ 	.word	0xffffffff


	//   ....[50]....
        /*031c*/ 	.word	0xffffffff


	//   ....[51]....
        /*0320*/ 	.word	0xffffffff


	//   ....[52]....
        /*0324*/ 	.word	0xffffffff


	//   ....[53]....
        /*0328*/ 	.word	0xffffffff


	//   ....[54]....
        /*032c*/ 	.word	0x0500000f


	//   ....[55]....
        /*0330*/ 	.word	0x0500000f


	//   ....[56]....
        /*0334*/ 	.word	0x0500000f


	//   ....[57]....
        /*0338*/ 	.word	0x0500000f


	//   ....[58]....
        /*033c*/ 	.word	0x0500000f


	//   ....[59]....
        /*0340*/ 	.word	0x0500000f


	//   ....[60]....
        /*0344*/ 	.word	0x0500000f


	//   ....[61]....
        /*0348*/ 	.word	0x0500000f


	//   ....[62]....
        /*034c*/ 	.word	0x0500000f


	//   ....[63]....
        /*0350*/ 	.word	0x0500000f


	//   ....[64]....
        /*0354*/ 	.word	0x0500000f


	//   ....[65]....
        /*0358*/ 	.word	0x0500000f


	//   ....[66]....
        /*035c*/ 	.word	0x0500000f


	//   ....[67]....
        /*0360*/ 	.word	0x0500000f


	//   ....[68]....
        /*0364*/ 	.word	0x0500000f


	//   ....[69]....
        /*0368*/ 	.word	0x0500000f


	//   ....[70]....
        /*036c*/ 	.word	0x0500000f


	//   ....[71]....
        /*0370*/ 	.word	0x0500000f


	//   ....[72]....
        /*0374*/ 	.word	0x0500000f


	//----- nvinfo : EIATTR_COOP_GROUP_INSTR_OFFSETS
	.align		4
.L_1201:
        /*0378*/ 	.byte	0x04, 0x28
        /*037a*/ 	.short	(.L_1203 - .L_1202)


	//   ....[0]....
.L_1202:
        /*037c*/ 	.word	0x00000070


	//   ....[1]....
        /*0380*/ 	.word	0x00000170


	//   ....[2]....
        /*0384*/ 	.word	0x000001c0


	//   ....[3]....
        /*0388*/ 	.word	0x000003f0


	//   ....[4]....
        /*038c*/ 	.word	0x00000550


	//   ....[5]....
        /*0390*/ 	.word	0x00000670


	//   ....[6]....
        /*0394*/ 	.word	0x000007d0


	//   ....[7]....
        /*0398*/ 	.word	0x00001560


	//   ....[8]....
        /*039c*/ 	.word	0x00002150


	//   ....[9]....
        /*03a0*/ 	.word	0x000021a0


	//   ....[10]....
        /*03a4*/ 	.word	0x000025f0


	//   ....[11]....
        /*03a8*/ 	.word	0x00002670


	//   ....[12]....
        /*03ac*/ 	.word	0x00003690


	//   ....[13]....
        /*03b0*/ 	.word	0x000036c0


	//   ....[14]....
        /*03b4*/ 	.word	0x00003be0


	//   ....[15]....
        /*03b8*/ 	.word	0x00003db0


	//   ....[16]....
        /*03bc*/ 	.word	0x00004f20


	//   ....[17]....
        /*03c0*/ 	.word	0x00004fa0


	//   ....[18]....
        /*03c4*/ 	.word	0x00004ff0


	//   ....[19]....
        /*03c8*/ 	.word	0x00005010


	//   ....[20]....
        /*03cc*/ 	.word	0x00008420


	//   ....[21]....
        /*03d0*/ 	.word	0x000085b0


	//   ....[22]....
        /*03d4*/ 	.word	0x000085e0


	//   ....[23]....
        /*03d8*/ 	.word	0x00008620


	//   ....[24]....
        /*03dc*/ 	.word	0x00008680


	//   ....[25]....
        /*03e0*/ 	.word	0x000086e0


	//   ....[26]....
        /*03e4*/ 	.word	0x00008720


	//   ....[27]....
        /*03e8*/ 	.word	0x000088d0


	//   ....[28]....
        /*03ec*/ 	.word	0x00008930


	//   ....[29]....
        /*03f0*/ 	.word	0x00008970


	//   ....[30]....
        /*03f4*/ 	.word	0x000089b0


	//   ....[31]....
        /*03f8*/ 	.word	0x000089e0


	//   ....[32]....
        /*03fc*/ 	.word	0x00008a10


	//   ....[33]....
        /*0400*/ 	.word	0x00008aa0


	//   ....[34]....
        /*0404*/ 	.word	0x00008ad0


	//   ....[35]....
        /*0408*/ 	.word	0x00008b60


	//   ....[36]....
        /*040c*/ 	.word	0x0000bd40


	//   ....[37]....
        /*0410*/ 	.word	0x0000bd50


	//   ....[38]....
        /*0414*/ 	.word	0x0000be60


	//   ....[39]....
        /*0418*/ 	.word	0x0000bec0


	//   ....[40]....
        /*041c*/ 	.word	0x0000bf00


	//   ....[41]....
        /*0420*/ 	.word	0x0000bf40


	//   ....[42]....
        /*0424*/ 	.word	0x0000bf70


	//   ....[43]....
        /*0428*/ 	.word	0x0000bfa0


	//   ....[44]....
        /*042c*/ 	.word	0x0000c130


	//   ....[45]....
        /*0430*/ 	.word	0x0000c190


	//   ....[46]....
        /*0434*/ 	.word	0x0000c1d0


	//   ....[47]....
        /*0438*/ 	.word	0x0000c210


	//   ....[48]....
        /*043c*/ 	.word	0x0000c240


	//   ....[49]....
        /*0440*/ 	.word	0x0000c270


	//   ....[50]....
        /*0444*/ 	.word	0x0000c330


	//   ....[51]....
        /*0448*/ 	.word	0x0000c350


	//   ....[52]....
        /*044c*/ 	.word	0x0000c3c0


	//   ....[53]....
        /*0450*/ 	.word	0x0000c810


	//   ....[54]....
        /*0454*/ 	.word	0x0000ccf0


	//   ....[55]....
        /*0458*/ 	.word	0x0000d110


	//   ....[56]....
        /*045c*/ 	.word	0x0000d1a0


	//   ....[57]....
        /*0460*/ 	.word	0x0000d240


	//   ....[58]....
        /*0464*/ 	.word	0x0000d2f0


	//   ....[59]....
        /*0468*/ 	.word	0x0000d370


	//   ....[60]....
        /*046c*/ 	.word	0x0000d3f0


	//   ....[61]....
        /*0470*/ 	.word	0x0000d470


	//   ....[62]....
        /*0474*/ 	.word	0x0000d4f0


	//   ....[63]....
        /*0478*/ 	.word	0x0000d580


	//   ....[64]....
        /*047c*/ 	.word	0x0000d630


	//   ....[65]....
        /*0480*/ 	.word	0x0000d6b0


	//   ....[66]....
        /*0484*/ 	.word	0x0000d730


	//   ....[67]....
        /*0488*/ 	.word	0x0000d7b0


	//   ....[68]....
        /*048c*/ 	.word	0x0000d830


	//   ....[69]....
        /*0490*/ 	.word	0x0000d8a0


	//   ....[70]....
        /*0494*/ 	.word	0x0000d940


	//   ....[71]....
        /*0498*/ 	.word	0x0000d9d0


	//   ....[72]....
        /*049c*/ 	.word	0x0000daf0


	//----- nvinfo : EIATTR_REG_RECONFIG
	.align		4
.L_1203:
        /*04a0*/ 	.byte	0x01, 0x54
	.zero		2


	//----- nvinfo : EIATTR_SYSCALL_OFFSETS
	.align		4
        /*04a4*/ 	.byte	0x04, 0x46
        /*04a6*/ 	.short	(.L_1205 - .L_1204)


	//   ....[0]....
.L_1204:
        /*04a8*/ 	.word	0x00001740


	//   ....[1]....
        /*04ac*/ 	.word	0x000094d0


	//   ....[2]....
        /*04b0*/ 	.word	0x00009610


	//   ....[3]....
        /*04b4*/ 	.word	0x00009710


	//----- nvinfo : EIATTR_MBARRIER_INSTR_OFFSETS
	.align		4
.L_1205:
        /*04b8*/ 	.byte	0x04, 0x39
        /*04ba*/ 	.short	(.L_1207 - .L_1206)


	//   ....[0]....
.L_1206:
        /*04bc*/ 	.word	0x000002a0
        /*04c0*/ 	.word	0x000000ff
        /*04c4*/ 	.word	0x00022800
        /*04c8*/ 	.short	0x0100
        /*04ca*/ 	.byte	0x08
	.zero		1


	//   ....[1]....
        /*04cc*/ 	.word	0x000002b0
        /*04d0*/ 	.word	0x000000ff
        /*04d4*/ 	.word	0x00022820
        /*04d8*/ 	.short	0x0100
        /*04da*/ 	.byte	0x08
	.zero		1


	//   ....[2]....
        /*04dc*/ 	.word	0x000003a0
        /*04e0*/ 	.word	0x000000ff
        /*04e4*/ 	.word	0x00022830
        /*04e8*/ 	.short	0x0100
        /*04ea*/ 	.byte	0x08
	.zero		1


	//   ....[3]....
        /*04ec*/ 	.word	0x000003b0
        /*04f0*/ 	.word	0x000000ff
        /*04f4*/ 	.word	0x00022840
        /*04f8*/ 	.short	0x0100
        /*04fa*/ 	.byte	0x08
	.zero		1


	//   ....[4]....
        /*04fc*/ 	.word	0x000003c0
        /*0500*/ 	.word	0x000000ff
        /*0504*/ 	.word	0x00022838
        /*0508*/ 	.short	0x0100
        /*050a*/ 	.byte	0x08
	.zero		1


	//   ....[5]....
        /*050c*/ 	.word	0x000003d0
        /*0510*/ 	.word	0x000000ff
        /*0514*/ 	.word	0x00022848
        /*0518*/ 	.short	0x0100
        /*051a*/ 	.byte	0x08
	.zero		1


	//   ....[6]....
        /*051c*/ 	.word	0x00000500
        /*0520*/ 	.word	0x000000ff
        /*0524*/ 	.word	0x00022850
        /*0528*/ 	.short	0x0100
        /*052a*/ 	.byte	0x08
	.zero		1


	//   ....[7]....
        /*052c*/ 	.word	0x00000510
        /*0530*/ 	.word	0x000000ff
        /*0534*/ 	.word	0x00022860
        /*0538*/ 	.short	0x0100
        /*053a*/ 	.byte	0x08
	.zero		1


	//   ....[8]....
        /*053c*/ 	.word	0x00000520
        /*0540*/ 	.word	0x000000ff
        /*0544*/ 	.word	0x00022858
        /*0548*/ 	.short	0x0100
        /*054a*/ 	.byte	0x08
	.zero		1


	//   ....[9]....
        /*054c*/ 	.word	0x00000530
        /*0550*/ 	.word	0x000000ff
        /*0554*/ 	.word	0x00022868
        /*0558*/ 	.short	0x0100
        /*055a*/ 	.byte	0x08
	.zero		1


	//   ....[10]....
        /*055c*/ 	.word	0x00000620
        /*0560*/ 	.word	0x000000ff
        /*0564*/ 	.word	0x00022870
        /*0568*/ 	.short	0x0100
        /*056a*/ 	.byte	0x06
	.zero		1


	//   ....[11]....
        /*056c*/ 	.word	0x00000630
        /*0570*/ 	.word	0x000000ff
        /*0574*/ 	.word	0x00022880
        /*0578*/ 	.short	0x0100
        /*057a*/ 	.byte	0x06
	.zero		1


	//   ....[12]....
        /*057c*/ 	.word	0x00000640
        /*0580*/ 	.word	0x000000ff
        /*0584*/ 	.word	0x00022878
        /*0588*/ 	.short	0x0100
        /*058a*/ 	.byte	0x06
	.zero		1


	//   ....[13]....
        /*058c*/ 	.word	0x00000650
        /*0590*/ 	.word	0x000000ff
        /*0594*/ 	.word	0x00022888
        /*0598*/ 	.short	0x0100
        /*059a*/ 	.byte	0x06
	.zero		1


	//   ....[14]....
        /*059c*/ 	.word	0x00000780
        /*05a0*/ 	.word	0x000000ff
        /*05a4*/ 	.word	0x00022890
        /*05a8*/ 	.short	0x0100
        /*05aa*/ 	.byte	0x08
	.zero		1


	//   ....[15]....
        /*05ac*/ 	.word	0x00000790
        /*05b0*/ 	.word	0x000000ff
        /*05b4*/ 	.word	0x000228a0
        /*05b8*/ 	.short	0x0100
        /*05ba*/ 	.byte	0x08
	.zero		1


	//   ....[16]....
        /*05bc*/ 	.word	0x000007a0
        /*05c0*/ 	.word	0x000000ff
        /*05c4*/ 	.word	0x00022898
        /*05c8*/ 	.short	0x0100
        /*05ca*/ 	.byte	0x08
	.zero		1


	//   ....[17]....
        /*05cc*/ 	.word	0x000007b0
        /*05d0*/ 	.word	0x000000ff
        /*05d4*/ 	.word	0x000228a8
        /*05d8*/ 	.short	0x0100
        /*05da*/ 	.byte	0x08
	.zero		1


	//   ....[18]....
        /*05dc*/ 	.word	0x000008e0
        /*05e0*/ 	.word	0x000000ff
        /*05e4*/ 	.word	0x000228b0
        /*05e8*/ 	.short	0x0100
        /*05ea*/ 	.byte	0x08
	.zero		1


	//   ....[19]....
        /*05ec*/ 	.word	0x000008f0
        /*05f0*/ 	.word	0x000000ff
        /*05f4*/ 	.word	0x000228c0
        /*05f8*/ 	.short	0x0100
        /*05fa*/ 	.byte	0x08
	.zero		1


	//   ....[20]....
        /*05fc*/ 	.word	0x00000900
        /*0600*/ 	.word	0x000000ff
        /*0604*/ 	.word	0x000228b8
        /*0608*/ 	.short	0x0100
        /*060a*/ 	.byte	0x08
	.zero		1


	//   ....[21]....
        /*060c*/ 	.word	0x00000910
        /*0610*/ 	.word	0x000000ff
        /*0614*/ 	.word	0x000228c8
        /*0618*/ 	.short	0x0100
        /*061a*/ 	.byte	0x08
	.zero		1


	//   ....[22]....
        /*061c*/ 	.word	0x000017e0
        /*0620*/ 	.word	0x00000006
        /*0624*/ 	.word	0x00022800
        /*0628*/ 	.short	0x010a
        /*062a*/ 	.byte	0x3f
	.zero		1


	//   ....[23]....
        /*062c*/ 	.word	0x000018a0
        /*0630*/ 	.word	0x00000005
        /*0634*/ 	.word	0x00022830
        /*0638*/ 	.short	0x010a
        /*063a*/ 	.byte	0x3f
	.zero		1


	//   ....[24]....
        /*063c*/ 	.word	0x000018e0
        /*0640*/ 	.word	0x00000005
        /*0644*/ 	.word	0x00022830
        /*0648*/ 	.short	0x010a
        /*064a*/ 	.byte	0x3f
	.zero		1


	//   ....[25]....
        /*064c*/ 	.word	0x00002a50
        /*0650*/ 	.word	0x00000003
        /*0654*/ 	.word	0x00000000
        /*0658*/ 	.short	0x0101
        /*065a*/ 	.byte	0x3f
	.zero		1


	//   ....[26]....
        /*065c*/ 	.word	0x00002eb0
        /*0660*/ 	.word	0x00000005
        /*0664*/ 	.word	0x00022850
        /*0668*/ 	.short	0x010a
        /*066a*/ 	.byte	0x3f
	.zero		1


	//   ....[27]....
        /*066c*/ 	.word	0x00002ef0
        /*0670*/ 	.word	0x00000005
        /*0674*/ 	.word	0x00022850
        /*0678*/ 	.short	0x010a
        /*067a*/ 	.byte	0x3f
	.zero		1


	//   ....[28]....
        /*067c*/ 	.word	0x000031f0
        /*0680*/ 	.word	0x00000005
        /*0684*/ 	.word	0x00000000
        /*0688*/ 	.short	0x0101
        /*068a*/ 	.byte	0x3f
	.zero		1


	//   ....[29]....
        /*068c*/ 	.word	0x00003350
        /*0690*/ 	.word	0x000000ff
        /*0694*/ 	.word	0x00022830
        /*0698*/ 	.short	0x010a
        /*069a*/ 	.byte	0x17
	.zero		1


	//   ....[30]....
        /*069c*/ 	.word	0x00003390
        /*06a0*/ 	.word	0x000000ff
        /*06a4*/ 	.word	0x00022830
        /*06a8*/ 	.short	0x010a
        /*06aa*/ 	.byte	0x17
	.zero		1


	//   ....[31]....
        /*06ac*/ 	.word	0x00004150
        /*06b0*/ 	.word	0x0000009a
        /*06b4*/ 	.word	0x00000000
        /*06b8*/ 	.short	0x0101
        /*06ba*/ 	.byte	0x3f
	.zero		1


	//   ....[32]....
        /*06bc*/ 	.word	0x00004c00
        /*06c0*/ 	.word	0x000000ff
        /*06c4*/ 	.word	0x00022850
        /*06c8*/ 	.short	0x010a
        /*06ca*/ 	.byte	0x17
	.zero		1


	//   ....[33]....
        /*06cc*/ 	.word	0x00004c40
        /*06d0*/ 	.word	0x000000ff
        /*06d4*/ 	.word	0x00022850
        /*06d8*/ 	.short	0x010a
        /*06da*/ 	.byte	0x17
	.zero		1


	//   ....[34]....
        /*06dc*/ 	.word	0x00004f00
        /*06e0*/ 	.word	0x000000ba
        /*06e4*/ 	.word	0x00000000
        /*06e8*/ 	.short	0x0101
        /*06ea*/ 	.byte	0x3f
	.zero		1


	//   ....[35]....
        /*06ec*/ 	.word	0x00007080
        /*06f0*/ 	.word	0x00000000
        /*06f4*/ 	.word	0x00000000
        /*06f8*/ 	.short	0x0101
        /*06fa*/ 	.byte	0x3f
	.zero		1


	//   ....[36]....
        /*06fc*/ 	.word	0x00009c70
        /*0700*/ 	.word	0x00000008
        /*0704*/ 	.word	0x00022840
        /*0708*/ 	.short	0x010a
        /*070a*/ 	.byte	0x3f
	.zero		1


	//   ....[37]....
        /*070c*/ 	.word	0x0000a070
        /*0710*/ 	.word	0x0000000a
        /*0714*/ 	.word	0x00022820
        /*0718*/ 	.short	0x010a
        /*071a*/ 	.byte	0x3f
	.zero		1


	//   ....[38]....
        /*071c*/ 	.word	0x0000a130
        /*0720*/ 	.word	0x00000008
        /*0724*/ 	.word	0x00022860
        /*0728*/ 	.short	0x010a
        /*072a*/ 	.byte	0x3f
	.zero		1


	//   ....[39]....
        /*072c*/ 	.word	0x0000a7a0
        /*0730*/ 	.word	0x00000003
        /*0734*/ 	.word	0x00022840
        /*0738*/ 	.short	0x010a
        /*073a*/ 	.byte	0x3f
	.zero		1


	//   ....[40]....
        /*073c*/ 	.word	0x0000a9b0
        /*0740*/ 	.word	0x00000003
        /*0744*/ 	.word	0x00022860
        /*0748*/ 	.short	0x010a
        /*074a*/ 	.byte	0x3f
	.zero		1


	//   ....[41]....
        /*074c*/ 	.word	0x0000af30
        /*0750*/ 	.word	0x00000002
        /*0754*/ 	.word	0x00022840
        /*0758*/ 	.short	0x010a
        /*075a*/ 	.byte	0x3f
	.zero		1


	//   ....[42]....
        /*075c*/ 	.word	0x0000b130
        /*0760*/ 	.word	0x00000002
        /*0764*/ 	.word	0x00022860
        /*0768*/ 	.short	0x010a
        /*076a*/ 	.byte	0x3f
	.zero		1


	//   ....[43]....
        /*076c*/ 	.word	0x0000b630
        /*0770*/ 	.word	0x00000002
        /*0774*/ 	.word	0x00022840
        /*0778*/ 	.short	0x010a
        /*077a*/ 	.byte	0x3f
	.zero		1


	//   ....[44]....
        /*077c*/ 	.word	0x0000b840
        /*0780*/ 	.word	0x00000002
        /*0784*/ 	.word	0x00022860
        /*0788*/ 	.short	0x010a
        /*078a*/ 	.byte	0x3f
	.zero		1


	//   ....[45]....
        /*078c*/ 	.word	0x0000c790
        /*0790*/ 	.word	0x00000000
        /*0794*/ 	.word	0x00022820
        /*0798*/ 	.short	0x010a
        /*079a*/ 	.byte	0x3f
	.zero		1


	//   ....[46]....
        /*079c*/ 	.word	0x0000c950
        /*07a0*/ 	.word	0x00000006
        /*07a4*/ 	.word	0x00000000
        /*07a8*/ 	.short	0x010a
        /*07aa*/ 	.byte	0x3f
	.zero		1


	//   ....[47]....
        /*07ac*/ 	.word	0x0000c9c0
        /*07b0*/ 	.word	0x00000007
        /*07b4*/ 	.word	0x00000000
        /*07b8*/ 	.short	0x010a
        /*07ba*/ 	.byte	0x3f
	.zero		1


	//   ....[48]....
        /*07bc*/ 	.word	0x0000ca30
        /*07c0*/ 	.word	0x00000004
        /*07c4*/ 	.word	0x00000000
        /*07c8*/ 	.short	0x010a
        /*07ca*/ 	.byte	0x3f
	.zero		1


	//   ....[49]....
        /*07cc*/ 	.word	0x0000ca60
        /*07d0*/ 	.word	0x00000003
        /*07d4*/ 	.word	0x00000000
        /*07d8*/ 	.short	0x010a
        /*07da*/ 	.byte	0x3f
	.zero		1


	//   ....[50]....
        /*07dc*/ 	.word	0x0000cac0
        /*07e0*/ 	.word	0x00000006
        /*07e4*/ 	.word	0x00022800
        /*07e8*/ 	.short	0x010a
        /*07ea*/ 	.byte	0x3f
	.zero		1


	//   ....[51]....
        /*07ec*/ 	.word	0x0000cb10
        /*07f0*/ 	.word	0x00000005
        /*07f4*/ 	.word	0x00022830
        /*07f8*/ 	.short	0x010a
        /*07fa*/ 	.byte	0x3f
	.zero		1


	//   ....[52]....
        /*07fc*/ 	.word	0x0000cb60
        /*0800*/ 	.word	0x00000005
        /*0804*/ 	.word	0x00022850
        /*0808*/ 	.short	0x010a
        /*080a*/ 	.byte	0x3f
	.zero		1


	//   ....[53]....
        /*080c*/ 	.word	0x0000cbc0
        /*0810*/ 	.word	0x00000000
        /*0814*/ 	.word	0x00022830
        /*0818*/ 	.short	0x010a
        /*081a*/ 	.byte	0x3f
	.zero		1


	//   ....[54]....
        /*081c*/ 	.word	0x0000cc10
        /*0820*/ 	.word	0x000000ba
        /*0824*/ 	.word	0x00022850
        /*0828*/ 	.short	0x010a
        /*082a*/ 	.byte	0x3f
	.zero		1


	//   ....[55]....
        /*082c*/ 	.word	0x0000cdb0
        /*0830*/ 	.word	0x00000008
        /*0834*/ 	.word	0x00022840
        /*0838*/ 	.short	0x010a
        /*083a*/ 	.byte	0x3f
	.zero		1


	//   ....[56]....
        /*083c*/ 	.word	0x0000ce30
        /*0840*/ 	.word	0x00000008
        /*0844*/ 	.word	0x00022820
        /*0848*/ 	.short	0x010a
        /*084a*/ 	.byte	0x3f
	.zero		1


	//   ....[57]....
        /*084c*/ 	.word	0x0000ce80
        /*0850*/ 	.word	0x00000008
        /*0854*/ 	.word	0x00022860
        /*0858*/ 	.short	0x010a
        /*085a*/ 	.byte	0x3f
	.zero		1


	//   ....[58]....
        /*085c*/ 	.word	0x0000ced0
        /*0860*/ 	.word	0x00000003
        /*0864*/ 	.word	0x00022840
        /*0868*/ 	.short	0x010a
        /*086a*/ 	.byte	0x3f
	.zero		1


	//   ....[59]....
        /*086c*/ 	.word	0x0000cf20
        /*0870*/ 	.word	0x00000003
        /*0874*/ 	.word	0x00022860
        /*0878*/ 	.short	0x010a
        /*087a*/ 	.byte	0x3f
	.zero		1


	//   ....[60]....
        /*087c*/ 	.word	0x0000cf70
        /*0880*/ 	.word	0x00000002
        /*0884*/ 	.word	0x00022840
        /*0888*/ 	.short	0x010a
        /*088a*/ 	.byte	0x3f
	.zero		1


	//   ....[61]....
        /*088c*/ 	.word	0x0000cfc0
        /*0890*/ 	.word	0x00000002
        /*0894*/ 	.word	0x00022860
        /*0898*/ 	.short	0x010a
        /*089a*/ 	.byte	0x3f
	.zero		1


	//   ....[62]....
        /*089c*/ 	.word	0x0000d010
        /*08a0*/ 	.word	0x00000002
        /*08a4*/ 	.word	0x00022840
        /*08a8*/ 	.short	0x010a
        /*08aa*/ 	.byte	0x3f
	.zero		1


	//   ....[63]....
        /*08ac*/ 	.word	0x0000d060
        /*08b0*/ 	.word	0x00000002
        /*08b4*/ 	.word	0x00022860
        /*08b8*/ 	.short	0x010a
        /*08ba*/ 	.byte	0x3f
	.zero		1


	//   ....[64]....
        /*08bc*/ 	.word	0x0000da10
        /*08c0*/ 	.word	0x00000000
        /*08c4*/ 	.word	0x00022820
        /*08c8*/ 	.short	0x010a
        /*08ca*/ 	.byte	0x3f
	.zero		1


	//   ....[65]....
        /*08cc*/ 	.word	0x0000dbb0
        /*08d0*/ 	.word	0x00000006
        /*08d4*/ 	.word	0x00000000
        /*08d8*/ 	.short	0x010a
        /*08da*/ 	.byte	0x3f
	.zero		1


	//   ....[66]....
        /*08dc*/ 	.word	0x0000dc00
        /*08e0*/ 	.word	0x00000007
        /*08e4*/ 	.word	0x00000000
        /*08e8*/ 	.short	0x010a
        /*08ea*/ 	.byte	0x3f
	.zero		1


	//   ....[67]....
        /*08ec*/ 	.word	0x0000dc50
        /*08f0*/ 	.word	0x00000004
        /*08f4*/ 	.word	0x00000000
        /*08f8*/ 	.short	0x010a
        /*08fa*/ 	.byte	0x3f
	.zero		1


	//----- nvinfo : EIATTR_NUM_MBARRIERS
	.align		4
.L_1207:
        /*08fc*/ 	.byte	0x03, 0x38
        /*08fe*/ 	.short	0x0016


	//----- nvinfo : EIATTR_EXIT_INSTR_OFFSETS
	.align		4
        /*0900*/ 	.byte	0x04, 0x1c
        /*0902*/ 	.short	(.L_1209 - .L_1208)


	//   ....[0]....
.L_1208:
        /*0904*/ 	.word	0x00000a90


	//   ....[1]....
        /*0908*/ 	.word	0x000083e0


	//   ....[2]....
        /*090c*/ 	.word	0x00008440


	//   ....[3]....
        /*0910*/ 	.word	0x0000cab0


	//----- nvinfo : EIATTR_MAX_THREADS
	.align		4
.L_1209:
        /*0914*/ 	.byte	0x04, 0x05
        /*0916*/ 	.short	(.L_1211 - .L_1210)
.L_1210:
        /*0918*/ 	.word	0x00000180
        /*091c*/ 	.word	0x00000001
        /*0920*/ 	.word	0x00000001


	//----- nvinfo : EIATTR_CRS_STACK_SIZE
	.align		4
.L_1211:
        /*0924*/ 	.byte	0x04, 0x1e
        /*0926*/ 	.short	(.L_1213 - .L_1212)
.L_1212:
        /*0928*/ 	.word	0x00000000


	//----- nvinfo : EIATTR_CBANK_PARAM_SIZE
	.align		4
.L_1213:
        /*092c*/ 	.byte	0x03, 0x19
        /*092e*/ 	.short	0x0a70


	//----- nvinfo : EIATTR_PARAM_CBANK
	.align		4
        /*0930*/ 	.byte	0x04, 0x0a
        /*0932*/ 	.short	(.L_1215 - .L_1214)
	.align		4
.L_1214:
        /*0934*/ 	.word	index@(.nv.constant0._ZN7cutlass13device_kernelIN5flash11enable_sm90INS1_16FlashAttnFwdSm90INS1_25CollectiveMainloopFwdSm90ILi2EN4cute5tupleIJNS5_1CILi1EEES8_S8_EEENS6_IJNS7_ILi128EEENS7_ILi96EEENS7_ILi64EEEEEELi256ENS_10bfloat16_tEfNS_4arch4Sm90ELb0ELb0ELb0ELb1ELb0ELb0ELb0ELb1ELb0ELb0ELb0ELb0EEENS1_21CollectiveEpilogueFwdINS6_IJSA_NS7_ILi256EEESB_EEES9_SE_SG_Li256ELb1ELb0ELb0ELb0EEENS1_36VarlenDynamicPersistentTileSchedulerILi128ELi96ELi256ELi32ELb0ELb0ELb1ELb0ELb1ELb1EEEEEEEEEvNT_6ParamsE)
        /*0938*/ 	.short	0x0210
        /*093a*/ 	.short	0x0a70


	//----- nvinfo : EIATTR_SW_WAR
	.align		4
.L_1215:
        /*093c*/ 	.byte	0x04, 0x36
        /*093e*/ 	.short	(.L_1217 - .L_1216)
.L_1216:
        /*0940*/ 	.word	0x00000008
.L_1217:


//--------------------- .nv.info._ZN7cutlass13device_kernelIN5flash11enable_sm90INS1_16FlashAttnFwdSm90INS1_25CollectiveMainloopFwdSm90ILi2EN4cute5tupleIJNS5_1CILi1EEES8_S8_EEENS6_IJNS7_ILi128EEENS7_ILi96EEENS7_ILi64EEEEEELi256ENS_10bfloat16_tEfNS_4arch4Sm90ELb0ELb0ELb0ELb1ELb0ELb1ELb0ELb1ELb0ELb0ELb0ELb0EEENS1_21CollectiveEpilogueFwdINS6_IJSA_NS7_ILi256EEESB_EEES9_SE_SG_Li256ELb1ELb0ELb0ELb0EEENS1_36VarlenDynamicPersistentTileSchedulerILi128ELi96ELi256ELi32ELb0ELb0ELb1ELb0ELb1ELb1EEEEEEEEEvNT_6ParamsE --------------------------
	.section	.nv.info._ZN7cutlass13device_kernelIN5flash11enable_sm90INS1_16FlashAttnFwdSm90INS1_25CollectiveMainloopFwdSm90ILi2EN4cute5tupleIJNS5_1CILi1EEES8_S8_EEENS6_IJNS7_ILi128EEENS7_ILi96EEENS7_ILi64EEEEEELi256ENS_10bfloat16_tEfNS_4arch4Sm90ELb0ELb0ELb0ELb1ELb0ELb1ELb0ELb1ELb0ELb0ELb0ELb0EEENS1_21CollectiveEpilogueFwdINS6_IJSA_NS7_ILi256EEESB_EEES9_SE_SG_Li256ELb1ELb0ELb0ELb0EEENS1_36VarlenDynamicPersistentTileSchedulerILi128ELi96ELi256ELi32ELb0ELb0ELb1ELb0ELb1ELb1EEEEEEEEEvNT_6ParamsE,"",@"SHT_CUDA_INFO"
	.sectionflags	@""
	.align	4


	//----- nvinfo : EIATTR_CUDA_API_VERSION
	.align		4
        /*0000*/ 	.byte	0x04, 0x37
        /*0002*/ 	.short	(.L_1219 - .L_1218)
.L_1218:
        /*0004*/ 	.word	0x00000082


	//----- nvinfo : EIATTR_KPARAM_INFO
	.align		4
.L_1219:
        /*0008*/ 	.byte	0x04, 0x17
        /*000a*/ 	.short	(.L_1221 - .L_1220)
.L_1220:
        /*000c*/ 	.word	0x00000000
        /*0010*/ 	.short	0x0000
        /*0012*/ 	.short	0x0070
        /*0014*/ 	.byte	0x00, 0xf0, 0x01, 0x28


	//----- nvinfo : EIATTR_SPARSE_MMA_MASK
	.align		4
.L_1221:
        /*0018*/ 	.byte	0x03, 0x50
        /*001a*/ 	.short	0x0000


	//----- nvinfo : EIATTR_MAXREG_COUNT
	.align		4
        /*001c*/ 	.byte	0x03, 0x1b
        /*001e*/ 	.short	0x00a8


	//----- nvinfo : EIATTR_NUM_BARRIERS
	.align		4
        /*0020*/ 	.byte	0x02, 0x4c
        /*0022*/ 	.byte	0x10
	.zero		1


	//----- nvinfo : EIATTR_EXTERNS
	.align		4
        /*0024*/ 	.byte	0x04, 0x0f
        /*0026*/ 	.short	(.L_1223 - .L_1222)


	//   ....[0]....
	.align		4
.L_1222:
        /*0028*/ 	.word	index@(__assertfail)


	//----- nvinfo : EIATTR_ANNOTATIONS
	.align		4
.L_1223:
        /*002c*/ 	.byte	0x04, 0x55
        /*002e*/ 	.short	(.L_1225 - .L_1224)


	//   ....[0]....
.L_1224:
        /* <DEDUP_REMOVED lines=41> */


	//----- nvinfo : EIATTR_MERCURY_ISA_VERSION
	.align		4
.L_1225:
        /*02b0*/ 	.byte	0x03, 0x5f
        /*02b2*/ 	.short	0x0101


	//----- nvinfo : EIATTR_UNUSED_LOAD_BYTE_OFFSET
	.align		4
        /*02b4*/ 	.byte	0x04, 0x44
        /*02b6*/ 	.short	(.L_1227 - .L_1226)


	//   ....[0]....
.L_1226:
        /*02b8*/ 	.word	0x00000b00
        /*02bc*/ 	.word	0x0000fff0


	//   ....[1]....
        /*02c0*/ 	.word	0x0000c6e0
        /*02c4*/ 	.word	0x0000fff0


	//----- nvinfo : EIATTR_INT_WARP_WIDE_INSTR_OFFSETS
	.align		4
.L_1227:
        /*02c8*/ 	.byte	0x04, 0x31
        /*02ca*/ 	.short	(.L_1229 - .L_1228)


	//   ....[0]....
.L_1228:
        /*02cc*/ 	.word	0x000001c0


	//   ....[1]....
        /*02d0*/ 	.word	0x00000200


	//   ....[2]....
        /*02d4*/ 	.word	0x00000270


	//   ....[3]....
        /*02d8*/ 	.word	0x00010e00


	//   ....[4]....
        /*02dc*/ 	.word	0x00010e90


	//   ....[5]....
        /*02e0*/ 	.word	0x00011310


	//   ....[6]....
        /*02e4*/ 	.word	0x00011340


	//   ....[7]....
        /*02e8*/ 	.word	0x00013760


	//   ....[8]....
        /*02ec*/ 	.word	0x000137f0


	//----- nvinfo : EIATTR_COOP_GROUP_MASK_REGIDS
	.align		4
.L_1229:
        /*02f0*/ 	.byte	0x04, 0x29
        /*02f2*/ 	.short	(.L_1231 - .L_1230)


	//   ....[0]....
.L_1230:
        /*02f4*/ 	.word	0xffffffff


	//   ....[1]....
        /*02f8*/ 	.word	0xffffffff


	//   ....[2]....
        /*02fc*/ 	.word	0xffffffff


	//   ....[3]....
        /*0300*/ 	.word	0xffffffff


	//   ....[4]....
        /*0304*/ 	.word	0xffffffff


	//   ....[5]....
        /*0308*/ 	.word	0xffffffff


	//   ....[6]....
        /*030c*/ 	.word	0xffffffff


	//   ....[7]....
        /*0310*/ 	.word	0xffffffff


	//   ....[8]....
        /*0314*/ 	.word	0xffffffff


	//   ....[9]....
        /*0318*/ 	.word	0xffffffff


	//   ....[10]....
        /*031c*/ 	.word	0xffffffff


	//   ....[11]....
        /*0320*/ 	.word	0xffffffff


	//   ....[12]....
        /*0324*/ 	.word	0xffffffff


	//   ....[13]....
        /*0328*/ 	.word	0xffffffff


	//   ....[14]....
        /*032c*/ 	.word	0xffffffff


	//   ....[15]....
        /*0330*/ 	.word	0xffffffff


	//   ....[16]....
        /*0334*/ 	.word	0xffffffff


	//   ....[17]....
        /*0338*/ 	.word	0xffffffff


	//   ....[18]....
        /*033c*/ 	.word	0xffffffff


	//   ....[19]....
        /*0340*/ 	.word	0xffffffff


	//   ....[20]....
        /*0344*/ 	.word	0xffffffff


	//   ....[21]....
        /*0348*/ 	.word	0xffffffff


	//   ....[22]....
        /*034c*/ 	.word	0xffffffff


	//   ....[23]....
        /*0350*/ 	.word	0xffffffff


	//   ....[24]....
        /*0354*/ 	.word	0xffffffff


	//   ....[25]....
        /*0358*/ 	.word	0xffffffff


	//   ....[26]....
        /*035c*/ 	.word	0xffffffff


	//   ....[27]....
        /*0360*/ 	.word	0xffffffff


	//   ....[28]....
        /*0364*/ 	.word	0xffffffff


	//   ....[29]....
        /*0368*/ 	.word	0xffffffff


	//   ....[30]....
        /*036c*/ 	.word	0xffffffff


	//   ....[31]....
        /*0370*/ 	.word	0xffffffff


	//   ....[32]....
        /*0374*/ 	.word	0xffffffff


	//   ....[33]....
        /*0378*/ 	.word	0xffffffff


	//   ....[34]....
        /*037c*/ 	.word	0xffffffff


	//   ....[35]....
        /*0380*/ 	.word	0xffffffff


	//   ....[36]....
        /*0384*/ 	.word	0xffffffff


	//   ....[37]....
        /*0388*/ 	.word	0xffffffff


	//   ....[38]....
        /*038c*/ 	.word	0xffffffff


	//   ....[39]....
        /*0390*/ 	.word	0xffffffff


	//   ....[40]....
        /*0394*/ 	.word	0xffffffff


	//   ....[41]....
        /*0398*/ 	.word	0xffffffff


	//   ....[42]....
        /*039c*/ 	.word	0xffffffff


	//   ....[43]....
        /*03a0*/ 	.word	0xffffffff


	//   ....[44]....
        /*03a4*/ 	.word	0xffffffff


	//   ....[45]....
        /*03a8*/ 	.word	0xffffffff


	//   ....[46]....
        /*03ac*/ 	.word	0xffffffff


	//   ....[47]....
        /*03b0*/ 	.word	0xffffffff


	//   ....[48]....
        /*03b4*/ 	.word	0xffffffff


	//   ....[49]....
        /*03b8*/ 	.word	0xffffffff


	//   ....[50]....
        /*03bc*/ 	.word	0xffffffff


	//   ....[51]....
        /*03c0*/ 	.word	0xffffffff


	//   ....[52]....
        /*03c4*/ 	.word	0xffffffff


	//   ....[53]....
        /*03c8*/ 	.word	0xffffffff


	//   ....[54]....
        /*03cc*/ 	.word	0x0500000f


	//   ....[55]....
        /*03d0*/ 	.word	0x0500000f


	//   ....[56]....
        /*03d4*/ 	.word	0x0500000f


	//   ....[57]....
        /*03d8*/ 	.word	0x0500000f


	//   ....[58]....
        /*03dc*/ 	.word	0x0500000f


	//   ....[59]....
        /*03e0*/ 	.word	0x0500000f


	//   ....[60]....
        /*03e4*/ 	.word	0x0500000f


	//   ....[61]....
        /*03e8*/ 	.word	0x0500000f


	//   ....[62]....
        /*03ec*/ 	.word	0x0500000f


	//   ....[63]....
        /*03f0*/ 	.word	0x0500000f


	//   ....[64]....
        /*03f4*/ 	.word	0x0500000f


	//   ....[65]....
        /*03f8*/ 	.word	0x0500000f


	//   ....[66]....
        /*03fc*/ 	.word	0x0500000f


	//   ....[67]....
        /*0400*/ 	.word	0x0500000f


	//   ....[68]....
        /*0404*/ 	.word	0x0500000f


	//   ....[69]....
        /*0408*/ 	.word	0x0500000f


	//   ....[70]....
        /*040c*/ 	.word	0x0500000f


	//   ....[71]....
        /*0410*/ 	.word	0x0500000f


	//   ....[72]....
        /*0414*/ 	.word	0x0500000f


	//   ....[73]....
        /*0418*/ 	.word	0x0500000f


	//   ....[74]....
        /*041c*/ 	.word	0x0500000f


	//   ....[75]....
        /*0420*/ 	.word	0x0500000f


	//   ....[76]....
        /*0424*/ 	.word	0x0500000f


	//   ....[77]....
        /*0428*/ 	.word	0x0500000f


	//   ....[78]....
        /*042c*/ 	.word	0x0500000f


	//   ....[79]....
        /*0430*/ 	.word	0x0500000f


	//   ....[80]....
        /*0434*/ 	.word	0x0500000f


	//   ....[81]....
        /*0438*/ 	.word	0x0500000f


	//   ....[82]....
        /*043c*/ 	.word	0x0500000f


	//----- nvinfo : EIATTR_COOP_GROUP_INSTR_OFFSETS
	.align		4
.L_1231:
        /*0440*/ 	.byte	0x04, 0x28
        /*0442*/ 	.short	(.L_1233 - .L_1232)


	//   ....[0]....
.L_1232:
        /*0444*/ 	.word	0x00000070


	//   ....[1]....
        /*0448*/ 	.word	0x000001d0


	//   ....[2]....
        /*044c*/ 	.word	0x00000220


	//   ....[3]....
        /*0450*/ 	.word	0x00000450


	//   ....[4]....
        /*0454*/ 	.word	0x000005b0


	//   ....[5]....
        /*0458*/ 	.word	0x000006d0


	//   ....[6]....
        /*045c*/ 	.word	0x00000830


	//   ....[7]....
        /*0460*/ 	.word	0x00005cd0


	//   ....[8]....
        /*0464*/ 	.word	0x00008bc0


	//   ....[9]....
        /*0468*/ 	.word	0x00008bf0


	//   ....[10]....
        /*046c*/ 	.word	0x00009020


	//   ....[11]....
        /*0470*/ 	.word	0x00009090


	//   ....[12]....
        /*0474*/ 	.word	0x0000a2c0


	//   ....[13]....
        /*0478*/ 	.word	0x0000a2f0


	//   ....[14]....
        /*047c*/ 	.word	0x0000a6b0


	//   ....[15]....
        /*0480*/ 	.word	0x0000a880


	//   ....[16]....
        /*0484*/ 	.word	0x0000bc60


	//   ....[17]....
        /*0488*/ 	.word	0x0000bcc0


	//   ....[18]....
        /*048c*/ 	.word	0x0000bd30


	//   ....[19]....
        /*0490*/ 	.word	0x0000bd50


	//   ....[20]....
        /*0494*/ 	.word	0x0000f020


	//   ....[21]....
        /*0498*/ 	.word	0x0000f1b0


	//   ....[22]....
        /*049c*/ 	.word	0x0000f1e0


	//   ....[23]....
        /*04a0*/ 	.word	0x0000f220


	//   ....[24]....
        /*04a4*/ 	.word	0x0000f280


	//   ....[25]....
        /*04a8*/ 	.word	0x0000f2e0


	//   ....[26]....
        /*04ac*/ 	.word	0x0000f320


	//   ....[27]....
        /*04b0*/ 	.word	0x0000f4d0


	//   ....[28]....
        /*04b4*/ 	.word	0x0000f530


	//   ....[29]....
        /*04b8*/ 	.word	0x0000f570


	//   ....[30]....
        /*04bc*/ 	.word	0x0000f5b0


	//   ....[31]....
        /*04c0*/ 	.word	0x0000f5e0


	//   ....[32]....
        /*04c4*/ 	.word	0x0000f610


	//   ....[33]....
        /*04c8*/ 	.word	0x0000f6a0


	//   ....[34]....
        /*04cc*/ 	.word	0x0000f6d0


	//   ....[35]....
        /*04d0*/ 	.word	0x0000f760


	//   ....[36]....
        /*04d4*/ 	.word	0x00013880


	//   ....[37]....
        /*04d8*/ 	.word	0x00013890


	//   ....[38]....
        /*04dc*/ 	.word	0x000139a0


	//   ....[39]....
        /*04e0*/ 	.word	0x00013a00


	//   ....[40]....
        /*04e4*/ 	.word	0x00013a40


	//   ....[41]....
        /*04e8*/ 	.word	0x00013a80


	//   ....[42]....
        /*04ec*/ 	.word	0x00013ab0


	//   ....[43]....
        /*04f0*/ 	.word	0x00013ae0


	//   ....[44]....
        /*04f4*/ 	.word	0x00013c70


	//   ....[45]....
        /*04f8*/ 	.word	0x00013cd0


	//   ....[46]....
        /*04fc*/ 	.word	0x00013d10


	//   ....[47]....
        /*0500*/ 	.word	0x00013d50


	//   ....[48]....
        /*0504*/ 	.word	0x00013d80


	//   ....[49]....
        /*0508*/ 	.word	0x00013db0


	//   ....[50]....
        /*050c*/ 	.word	0x00013e70


	//   ....[51]....
        /*0510*/ 	.word	0x00013e90


	//   ....[52]....
        /*0514*/ 	.word	0x00013f00


	//   ....[53]....
        /*0518*/ 	.word	0x00014350


	//   ....[54]....
        /*051c*/ 	.word	0x00014790


	//   ....[55]....
        /*0520*/ 	.word	0x00014830


	//   ....[56]....
        /*0524*/ 	.word	0x000148d0


	//   ....[57]....
        /*0528*/ 	.word	0x00014970


	//   ....[58]....
        /*052c*/ 	.word	0x00014a10


	//   ....[59]....
        /*0530*/ 	.word	0x00014b00


	//   ....[60]....
        /*0534*/ 	.word	0x00014ba0


	//   ....[61]....
        /*0538*/ 	.word	0x00014c40


	//   ....[62]....
        /*053c*/ 	.word	0x00014ce0


	//   ....[63]....
        /*0540*/ 	.word	0x00014f40


	//   ....[64]....
        /*0544*/ 	.word	0x00015220


	//   ....[65]....
        /*0548*/ 	.word	0x00015640


	//   ....[66]....
        /*054c*/ 	.word	0x000156d0


	//   ....[67]....
        /*0550*/ 	.word	0x00015770


	//   ....[68]....
        /*0554*/ 	.word	0x00015820


	//   ....[69]....
        /*0558*/ 	.word	0x000158a0


	//   ....[70]....
        /*055c*/ 	.word	0x00015920


	//   ....[71]....
        /*0560*/ 	.word	0x000159a0


	//   ....[72]....
        /*0564*/ 	.word	0x00015a20


	//   ....[73]....
        /*0568*/ 	.word	0x00015ab0


	//   ....[74]....
        /*056c*/ 	.word	0x00015b60


	//   ....[75]....
        /*0570*/ 	.word	0x00015be0


	//   ....[76]....
        /*0574*/ 	.word	0x00015c60


	//   ....[77]....
        /*0578*/ 	.word	0x00015ce0


	//   ....[78]....
        /*057c*/ 	.word	0x00015d60


	//   ....[79]....
        /*0580*/ 	.word	0x00015dd0


	//   ....[80]....
        /*0584*/ 	.word	0x00015e70


	//   ....[81]....
        /*0588*/ 	.word	0x00015f00


	//   ....[82]....
        /*058c*/ 	.word	0x00016020


	//----- nvinfo : EIATTR_REG_RECONFIG
	.align		4
.L_1233:
        /*0590*/ 	.byte	0x01, 0x54
	.zero		2


	//----- nvinfo : EIATTR_SYSCALL_OFFSETS
	.align		4
        /*0594*/ 	.byte	0x04, 0x46
        /*0596*/ 	.short	(.L_1235 - .L_1234)


	//   ....[0]....
.L_1234:
        /*0598*/ 	.word	0x000016e0


	//   ....[1]....
        /*059c*/ 	.word	0x00001830


	//   ....[2]....
        /*05a0*/ 	.word	0x00005e70


	//   ....[3]....
        /*05a4*/ 	.word	0x00006300


	//   ....[4]....
        /*05a8*/ 	.word	0x00011020


	//   ....[5]....
        /*05ac*/ 	.word	0x00011160


	//   ....[6]....
        /*05b0*/ 	.word	0x00011260


	//----- nvinfo : EIATTR_MBARRIER_INSTR_OFFSETS
	.align		4
.L_1235:
        /*05b4*/ 	.byte	0x04, 0x39
        /*05b6*/ 	.short	(.L_1237 - .L_1236)


	//   ....[0]....
.L_1236:
        /*05b8*/ 	.word	0x00000300
        /*05bc*/ 	.word	0x000000ff
        /*05c0*/ 	.word	0x00022800
        /*05c4*/ 	.short	0x0100
        /*05c6*/ 	.byte	0x08
	.zero		1


	//   ....[1]....
        /*05c8*/ 	.word	0x00000310
        /*05cc*/ 	.word	0x000000ff
        /*05d0*/ 	.word	0x00022820
        /*05d4*/ 	.short	0x0100
        /*05d6*/ 	.byte	0x08
	.zero		1


	//   ....[2]....
        /*05d8*/ 	.word	0x00000400
        /*05dc*/ 	.word	0x000000ff
        /*05e0*/ 	.word	0x00022830
        /*05e4*/ 	.short	0x0100
        /*05e6*/ 	.byte	0x08
	.zero		1


	//   ....[3]....
        /*05e8*/ 	.word	0x00000410
        /*05ec*/ 	.word	0x000000ff
        /*05f0*/ 	.word	0x00022840
        /*05f4*/ 	.short	0x0100
        /*05f6*/ 	.byte	0x08
	.zero		1


	//   ....[4]....
        /*05f8*/ 	.word	0x00000420
        /*05fc*/ 	.word	0x000000ff
        /*0600*/ 	.word	0x00022838
        /*0604*/ 	.short	0x0100
        /*0606*/ 	.byte	0x08
	.zero		1


	//   ....[5]....
        /*0608*/ 	.word	0x00000430
        /*060c*/ 	.word	0x000000ff
        /*0610*/ 	.word	0x00022848
        /*0614*/ 	.short	0x0100
        /*0616*/ 	.byte	0x08
	.zero		1


	//   ....[6]....
        /*0618*/ 	.word	0x00000560
        /*061c*/ 	.word	0x000000ff
        /*0620*/ 	.word	0x00022850
        /*0624*/ 	.short	0x0100
        /*0626*/ 	.byte	0x08
	.zero		1


	//   ....[7]....
        /*0628*/ 	.word	0x00000570
        /*062c*/ 	.word	0x000000ff
        /*0630*/ 	.word	0x00022860
        /*0634*/ 	.short	0x0100
        /*0636*/ 	.byte	0x08
	.zero		1


	//   ....[8]....
        /*0638*/ 	.word	0x00000580
        /*063c*/ 	.word	0x000000ff
        /*0640*/ 	.word	0x00022858
        /*0644*/ 	.short	0x0100
        /*0646*/ 	.byte	0x08
	.zero		1


	//   ....[9]....
        /*0648*/ 	.word	0x00000590
        /*064c*/ 	.word	0x000000ff
        /*0650*/ 	.word	0x00022868
        /*0654*/ 	.short	0x0100
        /*0656*/ 	.byte	0x08
	.zero		1


	//   ....[10]....
        /*0658*/ 	.word	0x00000680
        /*065c*/ 	.word	0x000000ff
        /*0660*/ 	.word	0x00022870
        /*0664*/ 	.short	0x0100
        /*0666*/ 	.byte	0x06
	.zero		1


	//   ....[11]....
        /*0668*/ 	.word	0x00000690
        /*066c*/ 	.word	0x000000ff
        /*0670*/ 	.word	0x00022880
        /*0674*/ 	.short	0x0100
        /*0676*/ 	.byte	0x06
	.zero		1


	//   ....[12]....
        /*0678*/ 	.word	0x000006a0
        /*067c*/ 	.word	0x000000ff
        /*0680*/ 	.word	0x00022878
        /*0684*/ 	.short	0x0100
        /*0686*/ 	.byte	0x06
	.zero		1


	//   ....[13]....
        /*0688*/ 	.word	0x000006b0
        /*068c*/ 	.word	0x000000ff
        /*0690*/ 	.word	0x00022888
        /*0694*/ 	.short	0x0100
        /*0696*/ 	.byte	0x06
	.zero		1


	//   ....[14]....
        /*0698*/ 	.word	0x000007e0
        /*069c*/ 	.word	0x000000ff
        /*06a0*/ 	.word	0x00022890
        /*06a4*/ 	.short	0x0100
        /*06a6*/ 	.byte	0x08
	.zero		1


	//   ....[15]....
        /*06a8*/ 	.word	0x000007f0
        /*06ac*/ 	.word	0x000000ff
        /*06b0*/ 	.word	0x000228a0
        /*06b4*/ 	.short	0x0100
        /*06b6*/ 	.byte	0x08
	.zero		1


	//   ....[16]....
        /*06b8*/ 	.word	0x00000800
        /*06bc*/ 	.word	0x000000ff
        /*06c0*/ 	.word	0x00022898
        /*06c4*/ 	.short	0x0100
        /*06c6*/ 	.byte	0x08
	.zero		1


	//   ....[17]....
        /*06c8*/ 	.word	0x00000810
        /*06cc*/ 	.word	0x000000ff
        /*06d0*/ 	.word	0x000228a8
        /*06d4*/ 	.short	0x0100
        /*06d6*/ 	.byte	0x08
	.zero		1


	//   ....[18]....
        /*06d8*/ 	.word	0x00000940
        /*06dc*/ 	.word	0x000000ff
        /*06e0*/ 	.word	0x000228b0
        /*06e4*/ 	.short	0x0100
        /*06e6*/ 	.byte	0x08
	.zero		1


	//   ....[19]....
        /*06e8*/ 	.word	0x00000950
        /*06ec*/ 	.word	0x000000ff
        /*06f0*/ 	.word	0x000228c0
        /*06f4*/ 	.short	0x0100
        /*06f6*/ 	.byte	0x08
	.zero		1


	//   ....[20]....
        /*06f8*/ 	.word	0x00000960
        /*06fc*/ 	.word	0x000000ff
        /*0700*/ 	.word	0x000228b8
        /*0704*/ 	.short	0x0100
        /*0706*/ 	.byte	0x08
	.zero		1


	//   ....[21]....
        /*0708*/ 	.word	0x00000970
        /*070c*/ 	.word	0x000000ff
        /*0710*/ 	.word	0x000228c8
        /*0714*/ 	.short	0x0100
        /*0716*/ 	.byte	0x08
	.zero		1


	//   ....[22]....
        /*0718*/ 	.word	0x00002b10
        /*071c*/ 	.word	0x0000005a
        /*0720*/ 	.word	0x00022890
        /*0724*/ 	.short	0x010a
        /*0726*/ 	.byte	0x3f
	.zero		1


	//   ....[23]....
        /*0728*/ 	.word	0x00003e10
        /*072c*/ 	.word	0x0000005a
        /*0730*/ 	.word	0x00022890
        /*0734*/ 	.short	0x010a
        /*0736*/ 	.byte	0x3f
	.zero		1


	//   ....[24]....
        /*0738*/ 	.word	0x00004f00
        /*073c*/ 	.word	0x0000005a
        /*0740*/ 	.word	0x00022890
        /*0744*/ 	.short	0x010a
        /*0746*/ 	.byte	0x3f
	.zero		1


	//   ....[25]....
        /*0748*/ 	.word	0x00005110
        /*074c*/ 	.word	0x00000004
        /*0750*/ 	.word	0x00000000
        /*0754*/ 	.short	0x0101
        /*0756*/ 	.byte	0x3f
	.zero		1


	//   ....[26]....
        /*0758*/ 	.word	0x00005150
        /*075c*/ 	.word	0x0000005a
        /*0760*/ 	.word	0x000228b0
        /*0764*/ 	.short	0x010a
        /*0766*/ 	.byte	0x3f
	.zero		1


	//   ....[27]....
        /*0768*/ 	.word	0x000057a0
        /*076c*/ 	.word	0x0000005a
        /*0770*/ 	.word	0x00000000
        /*0774*/ 	.short	0x0101
        /*0776*/ 	.byte	0x3f
	.zero		1


	//   ....[28]....
        /*0778*/ 	.word	0x00005f00
        /*077c*/ 	.word	0x00000012
        /*0780*/ 	.word	0x00022800
        /*0784*/ 	.short	0x010a
        /*0786*/ 	.byte	0x3f
	.zero		1


	//   ....[29]....
        /*0788*/ 	.word	0x00005f50
        /*078c*/ 	.word	0x00000012
        /*0790*/ 	.word	0x00022800
        /*0794*/ 	.short	0x010a
        /*0796*/ 	.byte	0x3f
	.zero		1


	//   ....[30]....
        /*0798*/ 	.word	0x000065f0
        /*079c*/ 	.word	0x00000012
        /*07a0*/ 	.word	0x00022800
        /*07a4*/ 	.short	0x010a
        /*07a6*/ 	.byte	0x3f
	.zero		1


	//   ....[31]....
        /*07a8*/ 	.word	0x00007420
        /*07ac*/ 	.word	0x00000012
        /*07b0*/ 	.word	0x00022800
        /*07b4*/ 	.short	0x010a
        /*07b6*/ 	.byte	0x3f
	.zero		1


	//   ....[32]....
        /*07b8*/ 	.word	0x00008210
        /*07bc*/ 	.word	0x0000000d
        /*07c0*/ 	.word	0x00022830
        /*07c4*/ 	.short	0x010a
        /*07c6*/ 	.byte	0x3f
	.zero		1


	//   ....[33]....
        /*07c8*/ 	.word	0x000082b0
        /*07cc*/ 	.word	0x0000000d
        /*07d0*/ 	.word	0x00022830
        /*07d4*/ 	.short	0x010a
        /*07d6*/ 	.byte	0x3f
	.zero		1


	//   ....[34]....
        /*07d8*/ 	.word	0x000094e0
        /*07dc*/ 	.word	0x00000014
        /*07e0*/ 	.word	0x00000000
        /*07e4*/ 	.short	0x0101
        /*07e6*/ 	.byte	0x3f
	.zero		1


	//   ....[35]....
        /*07e8*/ 	.word	0x00009930
        /*07ec*/ 	.word	0x0000000d
        /*07f0*/ 	.word	0x00022850
        /*07f4*/ 	.short	0x010a
        /*07f6*/ 	.byte	0x3f
	.zero		1


	//   ....[36]....
        /*07f8*/ 	.word	0x00009980
        /*07fc*/ 	.word	0x0000000d
        /*0800*/ 	.word	0x00022850
        /*0804*/ 	.short	0x010a
        /*0806*/ 	.byte	0x3f
	.zero		1


	//   ....[37]....
        /*0808*/ 	.word	0x00009d50
        /*080c*/ 	.word	0x0000000d
        /*0810*/ 	.word	0x00000000
        /*0814*/ 	.short	0x0101
        /*0816*/ 	.byte	0x3f
	.zero		1


	//   ....[38]....
        /*0818*/ 	.word	0x00009e60
        /*081c*/ 	.word	0x0000000e
        /*0820*/ 	.word	0x00022830
        /*0824*/ 	.short	0x010a
        /*0826*/ 	.byte	0x3f
	.zero		1


	//   ....[39]....
        /*0828*/ 	.word	0x00009ec0
        /*082c*/ 	.word	0x0000000e
        /*0830*/ 	.word	0x00022830
        /*0834*/ 	.short	0x010a
        /*0836*/ 	.byte	0x3f
	.zero		1


	//   ....[40]....
        /*0838*/ 	.word	0x0000ac50
        /*083c*/ 	.word	0x0000009a
        /*0840*/ 	.word	0x00000000
        /*0844*/ 	.short	0x0101
        /*0846*/ 	.byte	0x3f
	.zero		1


	//   ....[41]....
        /*0848*/ 	.word	0x0000b830
        /*084c*/ 	.word	0x0000000e
        /*0850*/ 	.word	0x00022850
        /*0854*/ 	.short	0x010a
        /*0856*/ 	.byte	0x3f
	.zero		1


	//   ....[42]....
        /*0858*/ 	.word	0x0000b880
        /*085c*/ 	.word	0x0000000e
        /*0860*/ 	.word	0x00022850
        /*0864*/ 	.short	0x010a
        /*0866*/ 	.byte	0x3f
	.zero		1


	//   ....[43]....
        /*0868*/ 	.word	0x0000bc30
        /*086c*/ 	.word	0x0000000e
        /*0870*/ 	.word	0x00000000
        /*0874*/ 	.short	0x0101
        /*0876*/ 	.byte	0x3f
	.zero		1


	//   ....[44]....
        /*0878*/ 	.word	0x0000dd50
        /*087c*/ 	.word	0x00000000
        /*0880*/ 	.word	0x00000000
        /*0884*/ 	.short	0x0101
        /*0886*/ 	.byte	0x3f
	.zero		1


	//   ....[45]....
        /*0888*/ 	.word	0x00010190
        /*088c*/ 	.word	0x00000005
        /*0890*/ 	.word	0x00022820
        /*0894*/ 	.short	0x010a
        /*0896*/ 	.byte	0x3f
	.zero		1


	//   ....[46]....
        /*0898*/ 	.word	0x00010220
        /*089c*/ 	.word	0x00000006
        /*08a0*/ 	.word	0x000228a0
        /*08a4*/ 	.short	0x010a
        /*08a6*/ 	.byte	0x3f
	.zero		1


	//   ....[47]....
        /*08a8*/ 	.word	0x00010400
        /*08ac*/ 	.word	0x00000006
        /*08b0*/ 	.word	0x000228c0
        /*08b4*/ 	.short	0x010a
        /*08b6*/ 	.byte	0x3f
	.zero		1


	//   ....[48]....
        /*08b8*/ 	.word	0x00010810
        /*08bc*/ 	.word	0x00000007
        /*08c0*/ 	.word	0x000228a0
        /*08c4*/ 	.short	0x010a
        /*08c6*/ 	.byte	0x3f
	.zero		1


	//   ....[49]....
        /*08c8*/ 	.word	0x000109d0
        /*08cc*/ 	.word	0x00000007
        /*08d0*/ 	.word	0x000228c0
        /*08d4*/ 	.short	0x010a
        /*08d6*/ 	.byte	0x3f
	.zero		1


	//   ....[50]....
        /*08d8*/ 	.word	0x000117c0
        /*08dc*/ 	.word	0x00000005
        /*08e0*/ 	.word	0x00022840
        /*08e4*/ 	.short	0x010a
        /*08e6*/ 	.byte	0x3f
	.zero		1


	//   ....[51]....
        /*08e8*/ 	.word	0x00011bc0
        /*08ec*/ 	.word	0x00000007
        /*08f0*/ 	.word	0x00022820
        /*08f4*/ 	.short	0x010a
        /*08f6*/ 	.byte	0x3f
	.zero		1


	//   ....[52]....
        /*08f8*/ 	.word	0x00011c80
        /*08fc*/ 	.word	0x00000002
        /*0900*/ 	.word	0x00022860
        /*0904*/ 	.short	0x010a
        /*0906*/ 	.byte	0x3f
	.zero		1


	//   ....[53]....
        /*0908*/ 	.word	0x000122f0
        /*090c*/ 	.word	0x00000002
        /*0910*/ 	.word	0x00022840
        /*0914*/ 	.short	0x010a
        /*0916*/ 	.byte	0x3f
	.zero		1


	//   ....[54]....
        /*0918*/ 	.word	0x00012500
        /*091c*/ 	.word	0x00000002
        /*0920*/ 	.word	0x00022860
        /*0924*/ 	.short	0x010a
        /*0926*/ 	.byte	0x3f
	.zero		1


	//   ....[55]....
        /*0928*/ 	.word	0x00012a80
        /*092c*/ 	.word	0x00000003
        /*0930*/ 	.word	0x00022840
        /*0934*/ 	.short	0x010a
        /*0936*/ 	.byte	0x3f
	.zero		1


	//   ....[56]....
        /*0938*/ 	.word	0x00012c80
        /*093c*/ 	.word	0x00000003
        /*0940*/ 	.word	0x00022860
        /*0944*/ 	.short	0x010a
        /*0946*/ 	.byte	0x3f
	.zero		1


	//   ....[57]....
        /*0948*/ 	.word	0x00013180
        /*094c*/ 	.word	0x00000003
        /*0950*/ 	.word	0x00022840
        /*0954*/ 	.short	0x010a
        /*0956*/ 	.byte	0x3f
	.zero		1


	//   ....[58]....
        /*0958*/ 	.word	0x00013390
        /*095c*/ 	.word	0x00000003
        /*0960*/ 	.word	0x00022860
        /*0964*/ 	.short	0x010a
        /*0966*/ 	.byte	0x3f
	.zero		1


	//   ....[59]....
        /*0968*/ 	.word	0x000142d0
        /*096c*/ 	.word	0x00000000
        /*0970*/ 	.word	0x00022820
        /*0974*/ 	.short	0x010a
        /*0976*/ 	.byte	0x3f
	.zero		1


	//   ....[60]....
        /*0978*/ 	.word	0x00014480
        /*097c*/ 	.word	0x00000006
        /*0980*/ 	.word	0x00000000
        /*0984*/ 	.short	0x010a
        /*0986*/ 	.byte	0x3f
	.zero		1


	//   ....[61]....
        /*0988*/ 	.word	0x000144f0
        /*098c*/ 	.word	0x00000007
        /*0990*/ 	.word	0x00000000
        /*0994*/ 	.short	0x010a
        /*0996*/ 	.byte	0x3f
	.zero		1


	//   ....[62]....
        /*0998*/ 	.word	0x00014560
        /*099c*/ 	.word	0x00000004
        /*09a0*/ 	.word	0x00000000
        /*09a4*/ 	.short	0x010a
        /*09a6*/ 	.byte	0x3f
	.zero		1


	//   ....[63]....
        /*09a8*/ 	.word	0x00014590
        /*09ac*/ 	.word	0x00000003
        /*09b0*/ 	.word	0x00000000
        /*09b4*/ 	.short	0x010a
        /*09b6*/ 	.byte	0x3f
	.zero		1


	//   ....[64]....
        /*09b8*/ 	.word	0x000145f0
        /*09bc*/ 	.word	0x0000005a
        /*09c0*/ 	.word	0x00022890
        /*09c4*/ 	.short	0x010a
        /*09c6*/ 	.byte	0x3f
	.zero		1


	//   ....[65]....
        /*09c8*/ 	.word	0x00014640
        /*09cc*/ 	.word	0x0000005a
        /*09d0*/ 	.word	0x00022890
        /*09d4*/ 	.short	0x010a
        /*09d6*/ 	.byte	0x3f
	.zero		1


	//   ....[66]....
        /*09d8*/ 	.word	0x00014690
        /*09dc*/ 	.word	0x0000005a
        /*09e0*/ 	.word	0x00022890
        /*09e4*/ 	.short	0x010a
        /*09e6*/ 	.byte	0x3f
	.zero		1


	//   ....[67]....
        /*09e8*/ 	.word	0x000146e0
        /*09ec*/ 	.word	0x0000005a
        /*09f0*/ 	.word	0x000228b0
        /*09f4*/ 	.short	0x010a
        /*09f6*/ 	.byte	0x3f
	.zero		1


	//   ....[68]....
        /*09f8*/ 	.word	0x00014a50
        /*09fc*/ 	.word	0x00000012
        /*0a00*/ 	.word	0x00022800
        /*0a04*/ 	.short	0x010a
        /*0a06*/ 	.byte	0x3f
	.zero		1


	//   ....[69]....
        /*0a08*/ 	.word	0x00014d20
        /*0a0c*/ 	.word	0x00000012
        /*0a10*/ 	.word	0x00022800
        /*0a14*/ 	.short	0x010a
        /*0a16*/ 	.byte	0x3f
	.zero		1


	//   ....[70]....
        /*0a18*/ 	.word	0x00014d70
        /*0a1c*/ 	.word	0x0000000d
        /*0a20*/ 	.word	0x00022830
        /*0a24*/ 	.short	0x010a
        /*0a26*/ 	.byte	0x3f
	.zero		1


	//   ....[71]....
        /*0a28*/ 	.word	0x00014dc0
        /*0a2c*/ 	.word	0x0000000d
        /*0a30*/ 	.word	0x00022850
        /*0a34*/ 	.short	0x010a
        /*0a36*/ 	.byte	0x3f
	.zero		1


	//   ....[72]....
        /*0a38*/ 	.word	0x00014e10
        /*0a3c*/ 	.word	0x0000000e
        /*0a40*/ 	.word	0x00022830
        /*0a44*/ 	.short	0x010a
        /*0a46*/ 	.byte	0x3f
	.zero		1


	//   ....[73]....
        /*0a48*/ 	.word	0x00014e60
        /*0a4c*/ 	.word	0x0000000e
        /*0a50*/ 	.word	0x00022850
        /*0a54*/ 	.short	0x010a
        /*0a56*/ 	.byte	0x3f
	.zero		1


	//   ....[74]....
        /*0a58*/ 	.word	0x00015000
        /*0a5c*/ 	.word	0x00000005
        /*0a60*/ 	.word	0x00022820
        /*0a64*/ 	.short	0x010a
        /*0a66*/ 	.byte	0x3f
	.zero		1


	//   ....[75]....
        /*0a68*/ 	.word	0x00015050
        /*0a6c*/ 	.word	0x00000006
        /*0a70*/ 	.word	0x000228a0
        /*0a74*/ 	.short	0x010a
        /*0a76*/ 	.byte	0x3f
	.zero		1


	//   ....[76]....
        /*0a78*/ 	.word	0x000150a0
        /*0a7c*/ 	.word	0x00000006
        /*0a80*/ 	.word	0x000228c0
        /*0a84*/ 	.short	0x010a
        /*0a86*/ 	.byte	0x3f
	.zero		1


	//   ....[77]....
        /*0a88*/ 	.word	0x000150f0
        /*0a8c*/ 	.word	0x00000007
        /*0a90*/ 	.word	0x000228a0
        /*0a94*/ 	.short	0x010a
        /*0a96*/ 	.byte	0x3f
	.zero		1


	//   ....[78]....
        /*0a98*/ 	.word	0x00015140
        /*0a9c*/ 	.word	0x00000007
        /*0aa0*/ 	.word	0x000228c0
        /*0aa4*/ 	.short	0x010a
        /*0aa6*/ 	.byte	0x3f
	.zero		1


	//   ....[79]....
        /*0aa8*/ 	.word	0x000152e0
        /*0aac*/ 	.word	0x00000005
        /*0ab0*/ 	.word	0x00022840
        /*0ab4*/ 	.short	0x010a
        /*0ab6*/ 	.byte	0x3f
	.zero		1


	//   ....[80]....
        /*0ab8*/ 	.word	0x00015360
        /*0abc*/ 	.word	0x00000005
        /*0ac0*/ 	.word	0x00022820
        /*0ac4*/ 	.short	0x010a
        /*0ac6*/ 	.byte	0x3f
	.zero		1


	//   ....[81]....
        /*0ac8*/ 	.word	0x000153b0
        /*0acc*/ 	.word	0x00000002
        /*0ad0*/ 	.word	0x00022860
        /*0ad4*/ 	.short	0x010a
        /*0ad6*/ 	.byte	0x3f
	.zero		1


	//   ....[82]....
        /*0ad8*/ 	.word	0x00015400
        /*0adc*/ 	.word	0x00000002
        /*0ae0*/ 	.word	0x00022840
        /*0ae4*/ 	.short	0x010a
        /*0ae6*/ 	.byte	0x3f
	.zero		1


	//   ....[83]....
        /*0ae8*/ 	.word	0x00015450
        /*0aec*/ 	.word	0x00000002
        /*0af0*/ 	.word	0x00022860
        /*0af4*/ 	.short	0x010a
        /*0af6*/ 	.byte	0x3f
	.zero		1


	//   ....[84]....
        /*0af8*/ 	.word	0x000154a0
        /*0afc*/ 	.word	0x00000003
        /*0b00*/ 	.word	0x00022840
        /*0b04*/ 	.short	0x010a
        /*0b06*/ 	.byte	0x3f
	.zero		1


	//   ....[85]....
        /*0b08*/ 	.word	0x000154f0
        /*0b0c*/ 	.word	0x00000003
        /*0b10*/ 	.word	0x00022860
        /*0b14*/ 	.short	0x010a
        /*0b16*/ 	.byte	0x3f
	.zero		1


	//   ....[86]....
        /*0b18*/ 	.word	0x00015540
        /*0b1c*/ 	.word	0x00000003
        /*0b20*/ 	.word	0x00022840
        /*0b24*/ 	.short	0x010a
        /*0b26*/ 	.byte	0x3f
	.zero		1


	//   ....[87]....
        /*0b28*/ 	.word	0x00015590
        /*0b2c*/ 	.word	0x00000003
        /*0b30*/ 	.word	0x00022860
        /*0b34*/ 	.short	0x010a
        /*0b36*/ 	.byte	0x3f
	.zero		1


	//   ....[88]....
        /*0b38*/ 	.word	0x00015f40
        /*0b3c*/ 	.word	0x00000000
        /*0b40*/ 	.word	0x00022820
        /*0b44*/ 	.short	0x010a
        /*0b46*/ 	.byte	0x3f
	.zero		1


	//   ....[89]....
        /*0b48*/ 	.word	0x000160e0
        /*0b4c*/ 	.word	0x00000006
        /*0b50*/ 	.word	0x00000000
        /*0b54*/ 	.short	0x010a
        /*0b56*/ 	.byte	0x3f
	.zero		1


	//   ....[90]....
        /*0b58*/ 	.word	0x00016130
        /*0b5c*/ 	.word	0x00000007
        /*0b60*/ 	.word	0x00000000
        /*0b64*/ 	.short	0x010a
        /*0b66*/ 	.byte	0x3f
	.zero		1


	//   ....[91]....
        /*0b68*/ 	.word	0x00016180
        /*0b6c*/ 	.word	0x00000004
        /*0b70*/ 	.word	0x00000000
        /*0b74*/ 	.short	0x010a
        /*0b76*/ 	.byte	0x3f
	.zero		1


	//----- nvinfo : EIATTR_NUM_MBARRIERS
	.align		4
.L_1237:
        /*0b78*/ 	.byte	0x03, 0x38
        /*0b7a*/ 	.short	0x0016


	//----- nvinfo : EIATTR_EXIT_INSTR_OFFSETS
	.align		4
        /*0b7c*/ 	.byte	0x04, 0x1c
        /*0b7e*/ 	.short	(.L_1239 - .L_1238)


	//   ....[0]....
.L_1238:
        /*0b80*/ 	.word	0x000145e0


	//----- nvinfo : EIATTR_MAX_THREADS
	.align		4
.L_1239:
        /*0b84*/ 	.byte	0x04, 0x05
        /*0b86*/ 	.short	(.L_1241 - .L_1240)
.L_1240:
        /*0b88*/ 	.word	0x00000180
        /*0b8c*/ 	.word	0x00000001
        /*0b90*/ 	.word	0x00000001


	//----- nvinfo : EIATTR_CRS_STACK_SIZE
	.align		4
.L_1241:
        /*0b94*/ 	.byte	0x04, 0x1e
        /*0b96*/ 	.short	(.L_1243 - .L_1242)
.L_1242:
        /*0b98*/ 	.word	0x00000000


	//----- nvinfo : EIATTR_CBANK_PARAM_SIZE
	.align		4
.L_1243:
        /*0b9c*/ 	.byte	0x03, 0x19
        /*0b9e*/ 	.short	0x0a70


	//----- nvinfo : EIATTR_PARAM_CBANK
	.align		4
        /*0ba0*/ 	.byte	0x04, 0x0a
        /*0ba2*/ 	.short	(.L_1245 - .L_1244)
	.align		4
.L_1244:
        /*0ba4*/ 	.word	index@(.nv.constant0._ZN7cutlass13device_kernelIN5flash11enable_sm90INS1_16FlashAttnFwdSm90INS1_25CollectiveMainloopFwdSm90ILi2EN4cute5tupleIJNS5_1CILi1EEES8_S8_EEENS6_IJNS7_ILi128EEENS7_ILi96EEENS7_ILi64EEEEEELi256ENS_10bfloat16_tEfNS_4arch4Sm90ELb0ELb0ELb0ELb1ELb0ELb1ELb0ELb1ELb0ELb0ELb0ELb0EEENS1_21CollectiveEpilogueFwdINS6_IJSA_NS7_ILi256EEESB_EEES9_SE_SG_Li256ELb1ELb0ELb0ELb0EEENS1_36VarlenDynamicPersistentTileSchedulerILi128ELi96ELi256ELi32ELb0ELb0ELb1ELb0ELb1ELb1EEEEEEEEEvNT_6ParamsE)
        /*0ba8*/ 	.short	0x0210
        /*0baa*/ 	.short	0x0a70


	//----- nvinfo : EIATTR_SW_WAR
	.align		4
.L_1245:
        /*0bac*/ 	.byte	0x04, 0x36
        /*0bae*/ 	.short	(.L_1247 - .L_1246)
.L_1246:
        /*0bb0*/ 	.word	0x00000008
.L_1247:


//--------------------- .nv.info._ZN7cutlass13device_kernelIN5flash11enable_sm90INS1_16FlashAttnFwdSm90INS1_25CollectiveMainloopFwdSm90ILi2EN4cute5tupleIJNS5_1CILi1EEES8_S8_EEENS6_IJNS7_ILi128EEENS7_ILi96EEENS7_ILi64EEEEEELi256ENS_10bfloat16_tEfNS_4arch4Sm90ELb0ELb0ELb0ELb1ELb0ELb0ELb1ELb1ELb0ELb0ELb0ELb0EEENS1_21CollectiveEpilogueFwdINS6_IJSA_NS7_ILi256EEESB_EEES9_SE_SG_Li256ELb1ELb0ELb0ELb0EEENS1_36VarlenDynamicPersistentTileSchedulerILi128ELi96ELi256ELi32ELb0ELb0ELb1ELb0ELb1ELb1EEEEEEEEEvNT_6ParamsE --------------------------
	.section	.nv.info._ZN7cutlass13device_kernelIN5flash11enable_sm90INS1_16FlashAttnFwdSm90INS1_25CollectiveMainloopFwdSm90ILi2EN4cute5tupleIJNS5_1CILi1EEES8_S8_EEENS6_IJNS7_ILi128EEENS7_ILi96EEENS7_ILi64EEEEEELi256ENS_10bfloat16_tEfNS_4arch4Sm90ELb0ELb0ELb0ELb1ELb0ELb0ELb1ELb1ELb0ELb0ELb0ELb0EEENS1_21CollectiveEpilogueFwdINS6_IJSA_NS7_ILi256EEESB_EEES9_SE_SG_Li256ELb1ELb0ELb0ELb0EEENS1_36VarlenDynamicPersistentTileSchedulerILi128ELi96ELi256ELi32ELb0ELb0ELb1ELb0ELb1ELb1EEEEEEEEEvNT_6ParamsE,"",@"SHT_CUDA_INFO"
	.sectionflags	@""
	.align	4


	//----- nvinfo : EIATTR_CUDA_API_VERSION
	.align		4
        /*0000*/ 	.byte	0x04, 0x37
        /*0002*/ 	.short	(.L_1249 - .L_1248)
.L_1248:
        /*0004*/ 	.word	0x00000082


	//----- nvinfo : EIATTR_KPARAM_INFO
	.align		4
.L_1249:
        /*0008*/ 	.byte	0x04, 0x17
        /*000a*/ 	.short	(.L_1251 - .L_1250)
.L_1250:
        /*000c*/ 	.word	0x00000000
        /*0010*/ 	.short	0x0000
        /*0012*/ 	.short	0x0070
        /*0014*/ 	.byte	0x00, 0xf0, 0x01, 0x2c


	//----- nvinfo : EIATTR_SPARSE_MMA_MASK
	.align		4
.L_1251:
        /*0018*/ 	.byte	0x03, 0x50
        /*001a*/ 	.short	0x0000


	//----- nvinfo : EIATTR_MAXREG_COUNT
	.align		4
        /*001c*/ 	.byte	0x03, 0x1b
        /*001e*/ 	.short	0x00a8


	//----- nvinfo : EIATTR_NUM_BARRIERS
	.align		4
        /*0020*/ 	.byte	0x02, 0x4c
        /*0022*/ 	.byte	0x10
	.zero		1


	//----- nvinfo : EIATTR_EXTERNS
	.align		4
        /*0024*/ 	.byte	0x04, 0x0f
        /*0026*/ 	.short	(.L_1253 - .L_1252)


	//   ....[0]....
	.align		4
.L_1252:
        /*0028*/ 	.word	index@(__assertfail)


	//----- nvinfo : EIATTR_ANNOTATIONS
	.align		4
.L_1253:
        /*002c*/ 	.byte	0x04, 0x55
        /*002e*/ 	.short	(.L_1255 - .L_1254)


	//   ....[0]....
.L_1254:
        /* <DEDUP_REMOVED lines=30> */


	//----- nvinfo : EIATTR_MERCURY_ISA_VERSION
	.align		4
.L_1255:
        /*0200*/ 	.byte	0x03, 0x5f
        /*0202*/ 	.short	0x0101


	//----- nvinfo : EIATTR_UNUSED_LOAD_BYTE_OFFSET
	.align		4
        /*0204*/ 	.byte	0x04, 0x44
        /*0206*/ 	.short	(.L_1257 - .L_1256)


	//   ....[0]....
.L_1256:
        /*0208*/ 	.word	0x00000ae0
        /*020c*/ 	.word	0x0000fff0


	//   ....[1]....
        /*0210*/ 	.word	0x00006a80
        /*0214*/ 	.word	0x0000fff0


	//----- nvinfo : EIATTR_INT_WARP_WIDE_INSTR_OFFSETS
	.align		4
.L_1257:
        /*0218*/ 	.byte	0x04, 0x31
        /*021a*/ 	.short	(.L_1259 - .L_1258)


	//   ....[0]....
.L_1258:
        /*021c*/ 	.word	0x00000190


	//   ....[1]....
        /*0220*/ 	.word	0x000001d0


	//   ....[2]....
        /*0224*/ 	.word	0x00000240


	//   ....[3]....
        /*0228*/ 	.word	0x00000250


	//   ....[4]....
        /*022c*/ 	.word	0x0000a460


	//   ....[5]....
        /*0230*/ 	.word	0x0000a4f0


	//   ....[6]....
        /*0234*/ 	.word	0x0000a980


	//   ....[7]....
        /*0238*/ 	.word	0x0000a9b0


	//   ....[8]....
        /*023c*/ 	.word	0x0000cfd0


	//   ....[9]....
        /*0240*/ 	.word	0x0000d060


	//----- nvinfo : EIATTR_COOP_GROUP_MASK_REGIDS
	.align		4
.L_1259:
        /*0244*/ 	.byte	0x04, 0x29
        /*0246*/ 	.short	(.L_1261 - .L_1260)


	//   ....[0]....
.L_1260:
        /*0248*/ 	.word	0xffffffff


	//   ....[1]....
        /*024c*/ 	.word	0xffffffff


	//   ....[2]....
        /*0250*/ 	.word	0xffffffff


	//   ....[3]....
        /*0254*/ 	.word	0xffffffff


	//   ....[4]....
        /*0258*/ 	.word	0xffffffff


	//   ....[5]....
        /*025c*/ 	.word	0xffffffff


	//   ....[6]....
        /*0260*/ 	.word	0xffffffff


	//   ....[7]....
        /*0264*/ 	.word	0xffffffff


	//   ....[8]....
        /*0268*/ 	.word	0xffffffff


	//   ....[9]....
        /*026c*/ 	.word	0xffffffff


	//   ....[10]....
        /*0270*/ 	.word	0xffffffff


	//   ....[11]....
        /*0274*/ 	.word	0xffffffff


	//   ....[12]....
        /*0278*/ 	.word	0xffffffff


	//   ....[13]....
        /*027c*/ 	.word	0xffffffff


	//   ....[14]....
        /*0280*/ 	.word	0xffffffff


	//   ....[15]....
        /*0284*/ 	.word	0xffffffff


	//   ....[16]....
        /*0288*/ 	.word	0xffffffff


	//   ....[17]....
        /*028c*/ 	.word	0xffffffff


	//   ....[18]....
        /*0290*/ 	.word	0xffffffff


	//   ....[19]....
        /*0294*/ 	.word	0xffffffff


	//   ....[20]....
        /*0298*/ 	.word	0xffffffff


	//   ....[21]....
        /*029c*/ 	.word	0xffffffff


	//   ....[22]....
        /*02a0*/ 	.word	0xffffffff


	//   ....[23]....
        /*02a4*/ 	.word	0xffffffff


	//   ....[24]....
        /*02a8*/ 	.word	0xffffffff


	//   ....[25]....
        /*02ac*/ 	.word	0xffffffff


	//   ....[26]....
        /*02b0*/ 	.word	0xffffffff


	//   ....[27]....
        /*02b4*/ 	.word	0xffffffff


	//   ....[28]....
        /*02b8*/ 	.word	0xffffffff


	//   ....[29]....
        /*02bc*/ 	.word	0xffffffff


	//   ....[30]....
        /*02c0*/ 	.word	0xffffffff


	//   ....[31]....
        /*02c4*/ 	.word	0xffffffff


	//   ....[32]....
        /*02c8*/ 	.word	0xffffffff


	//   ....[33]....
        /*02cc*/ 	.word	0xffffffff


	//   ....[34]....
        /*02d0*/ 	.word	0xffffffff


	//   ....[35]....
        /*02d4*/ 	.word	0xffffffff


	//   ....[36]....
        /*02d8*/ 	.word	0xffffffff


	//   ....[37]....
        /*02dc*/ 	.word	0xffffffff


	//   ....[38]....
        /*02e0*/ 	.word	0xffffffff


	//   ....[39]....
        /*02e4*/ 	.word	0xffffffff


	//   ....[40]....
        /*02e8*/ 	.word	0xffffffff


	//   ....[41]....
        /*02ec*/ 	.word	0xffffffff


	//   ....[42]....
        /*02f0*/ 	.word	0xffffffff


	//   ....[43]....
        /*02f4*/ 	.word	0xffffffff


	//   ....[44]....
        /*02f8*/ 	.word	0xffffffff


	//   ....[45]....
        /*02fc*/ 	.word	0xffffffff


	//   ....[46]....
        /*0300*/ 	.word	0xffffffff


	//   ....[47]....
        /*0304*/ 	.word	0xffffffff


	//   ....[48]....
        /*0308*/ 	.word	0xffffffff


	//   ....[49]....
        /*030c*/ 	.word	0xffffffff


	//   ....[50]....
        /*0310*/ 	.word	0xffffffff


	//   ....[51]....
        /*0314*/ 	.word	0xffffffff


	//   ....[52]....
        /*0318*/ 	.word	0xffffffff


	//   ....[53]....
        /*031c*/ 	.word	0xffffffff


	//   ....[54]....
        /*0320*/ 	.word	0x0500000f


	//   ....[55]....
        /*0324*/ 	.word	0x0500000f


	//   ....[56]....
        /*0328*/ 	.word	0x0500000f


	//   ....[57]....
        /*032c*/ 	.word	0x0500000f


	//   ....[58]....
        /*0330*/ 	.word	0x0500000f


	//   ....[59]....
        /*0334*/ 	.word	0x0500000f


	//   ....[60]....
        /*0338*/ 	.word	0x0500000f


	//   ....[61]....
        /*033c*/ 	.word	0x0500000f


	//   ....[62]....
        /*0340*/ 	.word	0x0500000f


	//   ....[63]....
        /*0344*/ 	.word	0x0500000f


	//   ....[64]....
        /*0348*/ 	.word	0x0500000f


	//   ....[65]....
        /*034c*/ 	.word	0x0500000f


	//   ....[66]....
        /*0350*/ 	.word	0x0500000f


	//   ....[67]....
        /*0354*/ 	.word	0x0500000f


	//   ....[68]....
        /*0358*/ 	.word	0x0500000f


	//   ....[69]....
        /*035c*/ 	.word	0x0500000f


	//   ....[70]....
        /*0360*/ 	.word	0x0500000f


	//   ....[71]....
        /*0364*/ 	.word	0x0500000f


	//   ....[72]....
        /*0368*/ 	.word	0x0500000f


	//----- nvinfo : EIATTR_COOP_GROUP_INSTR_OFFSETS
	.align		4
.L_1261:
        /*036c*/ 	.byte	0x04, 0x28
        /*036e*/ 	.short	(.L_1263 - .L_1262)


	//   ....[0]....
.L_1262:
        /*0370*/ 	.word	0x00000070


	//   ....[1]....
        /*0374*/ 	.word	0x000001a0


	//   ....[2]....
        /*0378*/ 	.word	0x000001f0


	//   ....[3]....
        /*037c*/ 	.word	0x00000440


	//   ....[4]....
        /*0380*/ 	.word	0x000005a0


	//   ....[5]....
        /*0384*/ 	.word	0x000006c0


	//   ....[6]....
        /*0388*/ 	.word	0x00000820


	//   ....[7]....
        /*038c*/ 	.word	0x000016a0


	//   ....[8]....
        /*0390*/ 	.word	0x00002ed0


	//   ....[9]....
        /*0394*/ 	.word	0x00002f00


	//   ....[10]....
        /*0398*/ 	.word	0x00002f20


	//   ....[11]....
        /*039c*/ 	.word	0x00002f40


	//   ....[12]....
        /*03a0*/ 	.word	0x00004950


	//   ....[13]....
        /*03a4*/ 	.word	0x000049b0


	//   ....[14]....
        /*03a8*/ 	.word	0x000049d0


	//   ....[15]....
        /*03ac*/ 	.word	0x000049f0


	//   ....[16]....
        /*03b0*/ 	.word	0x00005fe0


	//   ....[17]....
        /*03b4*/ 	.word	0x00006020


	//   ....[18]....
        /*03b8*/ 	.word	0x000060f0


	//   ....[19]....
        /*03bc*/ 	.word	0x00006140


	//   ....[20]....
        /*03c0*/ 	.word	0x000095d0


	//   ....[21]....
        /*03c4*/ 	.word	0x00009760


	//   ....[22]....
        /*03c8*/ 	.word	0x00009790


	//   ....[23]....
        /*03cc*/ 	.word	0x000097d0


	//   ....[24]....
        /*03d0*/ 	.word	0x00009830


	//   ....[25]....
        /*03d4*/ 	.word	0x00009890


	//   ....[26]....
        /*03d8*/ 	.word	0x000098d0


	//   ....[27]....
        /*03dc*/ 	.word	0x00009a80


	//   ....[28]....
        /*03e0*/ 	.word	0x00009ae0


	//   ....[29]....
        /*03e4*/ 	.word	0x00009b20


	//   ....[30]....
        /*03e8*/ 	.word	0x00009b60


	//   ....[31]....
        /*03ec*/ 	.word	0x00009b90


	//   ....[32]....
        /*03f0*/ 	.word	0x00009bc0


	//   ....[33]....
        /*03f4*/ 	.word	0x00009c50


	//   ....[34]....
        /*03f8*/ 	.word	0x00009c80


	//   ....[35]....
        /*03fc*/ 	.word	0x00009d10


	//   ....[36]....
        /*0400*/ 	.word	0x0000d0f0


	//   ....[37]....
        /*0404*/ 	.word	0x0000d100


	//   ....[38]....
        /*0408*/ 	.word	0x0000d210


	//   ....[39]....
        /*040c*/ 	.word	0x0000d270


	//   ....[40]....
        /*0410*/ 	.word	0x0000d2b0


	//   ....[41]....
        /*0414*/ 	.word	0x0000d2f0


	//   ....[42]....
        /*0418*/ 	.word	0x0000d320


	//   ....[43]....
        /*041c*/ 	.word	0x0000d350


	//   ....[44]....
        /*0420*/ 	.word	0x0000d4e0


	//   ....[45]....
        /*0424*/ 	.word	0x0000d540


	//   ....[46]....
        /*0428*/ 	.word	0x0000d580


	//   ....[47]....
        /*042c*/ 	.word	0x0000d5c0


	//   ....[48]....
        /*0430*/ 	.word	0x0000d5f0


	//   ....[49]....
        /*0434*/ 	.word	0x0000d620


	//   ....[50]....
        /*0438*/ 	.word	0x0000d6e0


	//   ....[51]....
        /*043c*/ 	.word	0x0000d700


	//   ....[52]....
        /*0440*/ 	.word	0x0000d770


	//   ....[53]....
        /*0444*/ 	.word	0x0000dba0


	//   ....[54]....
        /*0448*/ 	.word	0x0000e100


	//   ....[55]....
        /*044c*/ 	.word	0x0000e520


	//   ....[56]....
        /*0450*/ 	.word	0x0000e5b0


	//   ....[57]....
        /*0454*/ 	.word	0x0000e650


	//   ....[58]....
        /*0458*/ 	.word	0x0000e700


	//   ....[59]....
        /*045c*/ 	.word	0x0000e780


	//   ....[60]....
        /*0460*/ 	.word	0x0000e800


	//   ....[61]....
        /*0464*/ 	.word	0x0000e880


	//   ....[62]....
        /*0468*/ 	.word	0x0000e900


	//   ....[63]....
        /*046c*/ 	.word	0x0000e990


	//   ....[64]....
        /*0470*/ 	.word	0x0000ea40


	//   ....[65]....
        /*0474*/ 	.word	0x0000eac0


	//   ....[66]....
        /*0478*/ 	.word	0x0000eb40


	//   ....[67]....
        /*047c*/ 	.word	0x0000ebc0


	//   ....[68]....
        /*0480*/ 	.word	0x0000ec40


	//   ....[69]....
        /*0484*/ 	.word	0x0000ecb0


	//   ....[70]....
        /*0488*/ 	.word	0x0000ed50


	//   ....[71]....
        /*048c*/ 	.word	0x0000ede0


	//   ....[72]....
        /*0490*/ 	.word	0x0000ef00


	//----- nvinfo : EIATTR_REG_RECONFIG
	.align		4
.L_1263:
        /*0494*/ 	.byte	0x01, 0x54
	.zero		2


	//----- nvinfo : EIATTR_SYSCALL_OFFSETS
	.align		4
        /*0498*/ 	.byte	0x04, 0x46
        /*049a*/ 	.short	(.L_1265 - .L_1264)


	//   ....[0]....
.L_1264:
        /*049c*/ 	.word	0x00001810


	//   ....[1]....
        /*04a0*/ 	.word	0x0000a680


	//   ....[2]....
        /*04a4*/ 	.word	0x0000a7c0


	//   ....[3]....
        /*04a8*/ 	.word	0x0000a8c0


	//----- nvinfo : EIATTR_MBARRIER_INSTR_OFFSETS
	.align		4
.L_1265:
        /*04ac*/ 	.byte	0x04, 0x39
        /*04ae*/ 	.short	(.L_1267 - .L_1266)


	//   ....[0]....
.L_1266:
        /*04b0*/ 	.word	0x000002e0
        /*04b4*/ 	.word	0x000000ff
        /*04b8*/ 	.word	0x00032400
        /*04bc*/ 	.short	0x0100
        /*04be*/ 	.byte	0x08
	.zero		1


	//   ....[1]....
        /*04c0*/ 	.word	0x000002f0
        /*04c4*/ 	.word	0x000000ff
        /*04c8*/ 	.word	0x00032410
        /*04cc*/ 	.short	0x0100
        /*04ce*/ 	.byte	0x08
	.zero		1


	//   ....[2]....
        /*04d0*/ 	.word	0x00000300
        /*04d4*/ 	.word	0x000000ff
        /*04d8*/ 	.word	0x00032420
        /*04dc*/ 	.short	0x0100
        /*04de*/ 	.byte	0x08
	.zero		1


	//   ....[3]....
        /*04e0*/ 	.word	0x000003f0
        /*04e4*/ 	.word	0x000000ff
        /*04e8*/ 	.word	0x00032430
        /*04ec*/ 	.short	0x0100
        /*04ee*/ 	.byte	0x08
	.zero		1


	//   ....[4]....
        /*04f0*/ 	.word	0x00000400
        /*04f4*/ 	.word	0x000000ff
        /*04f8*/ 	.word	0x00032440
        /*04fc*/ 	.short	0x0100
        /*04fe*/ 	.byte	0x08
	.zero		1


	//   ....[5]....
        /*0500*/ 	.word	0x00000410
        /*0504*/ 	.word	0x000000ff
        /*0508*/ 	.word	0x00032438
        /*050c*/ 	.short	0x0100
        /*050e*/ 	.byte	0x08
	.zero		1


	//   ....[6]....
        /*0510*/ 	.word	0x00000420
        /*0514*/ 	.word	0x000000ff
        /*0518*/ 	.word	0x00032448
        /*051c*/ 	.short	0x0100
        /*051e*/ 	.byte	0x08
	.zero		1


	//   ....[7]....
        /*0520*/ 	.word	0x00000550
        /*0524*/ 	.word	0x000000ff
        /*0528*/ 	.word	0x00032450
        /*052c*/ 	.short	0x0100
        /*052e*/ 	.byte	0x08
	.zero		1


	//   ....[8]....
        /*0530*/ 	.word	0x00000560
        /*0534*/ 	.word	0x000000ff
        /*0538*/ 	.word	0x00032460
        /*053c*/ 	.short	0x0100
        /*053e*/ 	.byte	0x08
	.zero		1


	//   ....[9]....
        /*0540*/ 	.word	0x00000570
        /*0544*/ 	.word	0x000000ff
        /*0548*/ 	.word	0x00032458
        /*054c*/ 	.short	0x0100
        /*054e*/ 	.byte	0x08
	.zero		1


	//   ....[10]....
        /*0550*/ 	.word	0x00000580
        /*0554*/ 	.word	0x000000ff
        /*0558*/ 	.word	0x00032468
        /*055c*/ 	.short	0x0100
        /*055e*/ 	.byte	0x08
	.zero		1


	//   ....[11]....
        /*0560*/ 	.word	0x00000670
        /*0564*/ 	.word	0x000000ff
        /*0568*/ 	.word	0x00032470
        /*056c*/ 	.short	0x0100
        /*056e*/ 	.byte	0x06
	.zero		1


	//   ....[12]....
        /*0570*/ 	.word	0x00000680
        /*0574*/ 	.word	0x000000ff
        /*0578*/ 	.word	0x00032480
        /*057c*/ 	.short	0x0100
        /*057e*/ 	.byte	0x06
	.zero		1


	//   ....[13]....
        /*0580*/ 	.word	0x00000690
        /*0584*/ 	.word	0x000000ff
        /*0588*/ 	.word	0x00032478
        /*058c*/ 	.short	0x0100
        /*058e*/ 	.byte	0x06
	.zero		1


	//   ....[14]....
        /*0590*/ 	.word	0x000006a0
        /*0594*/ 	.word	0x000000ff
        /*0598*/ 	.word	0x00032488
        /*059c*/ 	.short	0x0100
        /*059e*/ 	.byte	0x06
	.zero		1


	//   ....[15]....
        /*05a0*/ 	.word	0x000007d0
        /*05a4*/ 	.word	0x000000ff
        /*05a8*/ 	.word	0x00032490
        /*05ac*/ 	.short	0x0100
        /*05ae*/ 	.byte	0x08
	.zero		1


	//   ....[16]....
        /*05b0*/ 	.word	0x000007e0
        /*05b4*/ 	.word	0x000000ff
        /*05b8*/ 	.word	0x000324a0
        /*05bc*/ 	.short	0x0100
        /*05be*/ 	.byte	0x08
	.zero		1


	//   ....[17]....
        /*05c0*/ 	.word	0x000007f0
        /*05c4*/ 	.word	0x000000ff
        /*05c8*/ 	.word	0x00032498
        /*05cc*/ 	.short	0x0100
        /*05ce*/ 	.byte	0x08
	.zero		1


	//   ....[18]....
        /*05d0*/ 	.word	0x00000800
        /*05d4*/ 	.word	0x000000ff
        /*05d8*/ 	.word	0x000324a8
        /*05dc*/ 	.short	0x0100
        /*05de*/ 	.byte	0x08
	.zero		1


	//   ....[19]....
        /*05e0*/ 	.word	0x00000930
        /*05e4*/ 	.word	0x000000ff
        /*05e8*/ 	.word	0x000324b0
        /*05ec*/ 	.short	0x0100
        /*05ee*/ 	.byte	0x08
	.zero		1


	//   ....[20]....
        /*05f0*/ 	.word	0x00000940
        /*05f4*/ 	.word	0x000000ff
        /*05f8*/ 	.word	0x000324c0
        /*05fc*/ 	.short	0x0100
        /*05fe*/ 	.byte	0x08
	.zero		1


	//   ....[21]....
        /*0600*/ 	.word	0x00000950
        /*0604*/ 	.word	0x000000ff
        /*0608*/ 	.word	0x000324b8
        /*060c*/ 	.short	0x0100
        /*060e*/ 	.byte	0x08
	.zero		1


	//   ....[22]....
        /*0610*/ 	.word	0x00000960
        /*0614*/ 	.word	0x000000ff
        /*0618*/ 	.word	0x000324c8
        /*061c*/ 	.short	0x0100
        /*061e*/ 	.byte	0x08
	.zero		1


	//   ....[23]....
        /*0620*/ 	.word	0x000018d0
        /*0624*/ 	.word	0x00000005
        /*0628*/ 	.word	0x00032400
        /*062c*/ 	.short	0x010a
        /*062e*/ 	.byte	0x3f
	.zero		1


	//   ....[24]....
        /*0630*/ 	.word	0x000019b0
        /*0634*/ 	.word	0x00000003
        /*0638*/ 	.word	0x00032430
        /*063c*/ 	.short	0x010a
        /*063e*/ 	.byte	0x3f
	.zero		1


	//   ....[25]....
        /*0640*/ 	.word	0x00001a00
        /*0644*/ 	.word	0x00000003
        /*0648*/ 	.word	0x00032430
        /*064c*/ 	.short	0x010a
        /*064e*/ 	.byte	0x3f
	.zero		1


	//   ....[26]....
        /*0650*/ 	.word	0x00001d70
        /*0654*/ 	.word	0x00000005
        /*0658*/ 	.word	0x00032410
        /*065c*/ 	.short	0x010a
        /*065e*/ 	.byte	0x3f
	.zero		1


	//   ....[27]....
        /*0660*/ 	.word	0x00001db0
        /*0664*/ 	.word	0x00000003
        /*0668*/ 	.word	0x00032450
        /*066c*/ 	.short	0x010a
        /*066e*/ 	.byte	0x3f
	.zero		1


	//   ....[28]....
        /*0670*/ 	.word	0x00001df0
        /*0674*/ 	.word	0x00000003
        /*0678*/ 	.word	0x00032450
        /*067c*/ 	.short	0x010a
        /*067e*/ 	.byte	0x3f
	.zero		1


	//   ....[29]....
        /*0680*/ 	.word	0x00003150
        /*0684*/ 	.word	0x00000018
        /*0688*/ 	.word	0x00000000
        /*068c*/ 	.short	0x0101
        /*068e*/ 	.byte	0x3f
	.zero		1


	//   ....[30]....
        /*0690*/ 	.word	0x00003c80
        /*0694*/ 	.word	0x00000003
        /*0698*/ 	.word	0x00000000
        /*069c*/ 	.short	0x0101
        /*069e*/ 	.byte	0x3f
	.zero		1


	//   ....[31]....
        /*06a0*/ 	.word	0x00003de0
        /*06a4*/ 	.word	0x000000ff
        /*06a8*/ 	.word	0x00032430
        /*06ac*/ 	.short	0x010a
        /*06ae*/ 	.byte	0x05
	.zero		1


	//   ....[32]....
        /*06b0*/ 	.word	0x00003e20
        /*06b4*/ 	.word	0x000000ff
        /*06b8*/ 	.word	0x00032430
        /*06bc*/ 	.short	0x010a
        /*06be*/ 	.byte	0x05
	.zero		1


	//   ....[33]....
        /*06c0*/ 	.word	0x00004030
        /*06c4*/ 	.word	0x000000ff
        /*06c8*/ 	.word	0x00032450
        /*06cc*/ 	.short	0x010a
        /*06ce*/ 	.byte	0x05
	.zero		1


	//   ....[34]....
        /*06d0*/ 	.word	0x00004070
        /*06d4*/ 	.word	0x000000ff
        /*06d8*/ 	.word	0x00032450
        /*06dc*/ 	.short	0x010a
        /*06de*/ 	.byte	0x05
	.zero		1


	//   ....[35]....
        /*06e0*/ 	.word	0x00004c40
        /*06e4*/ 	.word	0x00000098
        /*06e8*/ 	.word	0x00000000
        /*06ec*/ 	.short	0x0101
        /*06ee*/ 	.byte	0x3f
	.zero		1


	//   ....[36]....
        /*06f0*/ 	.word	0x00005fc0
        /*06f4*/ 	.word	0x000000d6
        /*06f8*/ 	.word	0x00000000
        /*06fc*/ 	.short	0x0101
        /*06fe*/ 	.byte	0x3f
	.zero		1


	//   ....[37]....
        /*0700*/ 	.word	0x000081e0
        /*0704*/ 	.word	0x00000000
        /*0708*/ 	.word	0x00000000
        /*070c*/ 	.short	0x0101
        /*070e*/ 	.byte	0x3f
	.zero		1


	//   ....[38]....
        /*0710*/ 	.word	0x0000ae20
        /*0714*/ 	.word	0x00000008
        /*0718*/ 	.word	0x00032440
        /*071c*/ 	.short	0x010a
        /*071e*/ 	.byte	0x3f
	.zero		1


	//   ....[39]....
        /*0720*/ 	.word	0x0000b440
        /*0724*/ 	.word	0x00000008
        /*0728*/ 	.word	0x00032420
        /*072c*/ 	.short	0x010a
        /*072e*/ 	.byte	0x3f
	.zero		1


	//   ....[40]....
        /*0730*/ 	.word	0x0000b510
        /*0734*/ 	.word	0x00000008
        /*0738*/ 	.word	0x00032460
        /*073c*/ 	.short	0x010a
        /*073e*/ 	.byte	0x3f
	.zero		1


	//   ....[41]....
        /*0740*/ 	.word	0x0000bb80
        /*0744*/ 	.word	0x00000003
        /*0748*/ 	.word	0x00032440
        /*074c*/ 	.short	0x010a
        /*074e*/ 	.byte	0x3f
	.zero		1


	//   ....[42]....
        /*0750*/ 	.word	0x0000bd90
        /*0754*/ 	.word	0x00000003
        /*0758*/ 	.word	0x00032460
        /*075c*/ 	.short	0x010a
        /*075e*/ 	.byte	0x3f
	.zero		1


	//   ....[43]....
        /*0760*/ 	.word	0x0000c300
        /*0764*/ 	.word	0x00000002
        /*0768*/ 	.word	0x00032440
        /*076c*/ 	.short	0x010a
        /*076e*/ 	.byte	0x3f
	.zero		1


	//   ....[44]....
        /*0770*/ 	.word	0x0000c500
        /*0774*/ 	.word	0x00000002
        /*0778*/ 	.word	0x00032460
        /*077c*/ 	.short	0x010a
        /*077e*/ 	.byte	0x3f
	.zero		1


	//   ....[45]....
        /*0780*/ 	.word	0x0000c9e0
        /*0784*/ 	.word	0x00000002
        /*0788*/ 	.word	0x00032440
        /*078c*/ 	.short	0x010a
        /*078e*/ 	.byte	0x3f
	.zero		1


	//   ....[46]....
        /*0790*/ 	.word	0x0000cbf0
        /*0794*/ 	.word	0x00000002
        /*0798*/ 	.word	0x00032460
        /*079c*/ 	.short	0x010a
        /*079e*/ 	.byte	0x3f
	.zero		1


	//   ....[47]....
        /*07a0*/ 	.word	0x0000db30
        /*07a4*/ 	.word	0x00000000
        /*07a8*/ 	.word	0x00032420
        /*07ac*/ 	.short	0x010a
        /*07ae*/ 	.byte	0x3f
	.zero		1


	//   ....[48]....
        /*07b0*/ 	.word	0x0000dd00
        /*07b4*/ 	.word	0x00000006
        /*07b8*/ 	.word	0x00000000
        /*07bc*/ 	.short	0x010a
        /*07be*/ 	.byte	0x3f
	.zero		1


	//   ....[49]....
        /*07c0*/ 	.word	0x0000dd70
        /*07c4*/ 	.word	0x00000007
        /*07c8*/ 	.word	0x00000000
        /*07cc*/ 	.short	0x010a
        /*07ce*/ 	.byte	0x3f
	.zero		1


	//   ....[50]....
        /*07d0*/ 	.word	0x0000dde0
        /*07d4*/ 	.word	0x00000004
        /*07d8*/ 	.word	0x00000000
        /*07dc*/ 	.short	0x010a
        /*07de*/ 	.byte	0x3f
	.zero		1


	//   ....[51]....
        /*07e0*/ 	.word	0x0000de10
        /*07e4*/ 	.word	0x00000003
        /*07e8*/ 	.word	0x00000000
        /*07ec*/ 	.short	0x010a
        /*07ee*/ 	.byte	0x3f
	.zero		1


	//   ....[52]....
        /*07f0*/ 	.word	0x0000de70
        /*07f4*/ 	.word	0x00000005
        /*07f8*/ 	.word	0x00032400
        /*07fc*/ 	.short	0x010a
        /*07fe*/ 	.byte	0x3f
	.zero		1


	//   ....[53]....
        /*0800*/ 	.word	0x0000dec0
        /*0804*/ 	.word	0x00000003
        /*0808*/ 	.word	0x00032430
        /*080c*/ 	.short	0x010a
        /*080e*/ 	.byte	0x3f
	.zero		1


	//   ....[54]....
        /*0810*/ 	.word	0x0000df10
        /*0814*/ 	.word	0x00000005
        /*0818*/ 	.word	0x00032410
        /*081c*/ 	.short	0x010a
        /*081e*/ 	.byte	0x3f
	.zero		1


	//   ....[55]....
        /*0820*/ 	.word	0x0000df60
        /*0824*/ 	.word	0x00000003
        /*0828*/ 	.word	0x00032450
        /*082c*/ 	.short	0x010a
        /*082e*/ 	.byte	0x3f
	.zero		1


	//   ....[56]....
        /*0830*/ 	.word	0x0000dfc0
        /*0834*/ 	.word	0x00000099
        /*0838*/ 	.word	0x00032430
        /*083c*/ 	.short	0x010a
        /*083e*/ 	.byte	0x3f
	.zero		1


	//   ....[57]....
        /*0840*/ 	.word	0x0000e020
        /*0844*/ 	.word	0x000000d3
        /*0848*/ 	.word	0x00032450
        /*084c*/ 	.short	0x010a
        /*084e*/ 	.byte	0x3f
	.zero		1


	//   ....[58]....
        /*0850*/ 	.word	0x0000e1c0
        /*0854*/ 	.word	0x00000008
        /*0858*/ 	.word	0x00032440
        /*085c*/ 	.short	0x010a
        /*085e*/ 	.byte	0x3f
	.zero		1


	//   ....[59]....
        /*0860*/ 	.word	0x0000e240
        /*0864*/ 	.word	0x00000008
        /*0868*/ 	.word	0x00032420
        /*086c*/ 	.short	0x010a
        /*086e*/ 	.byte	0x3f
	.zero		1


	//   ....[60]....
        /*0870*/ 	.word	0x0000e290
        /*0874*/ 	.word	0x00000008
        /*0878*/ 	.word	0x00032460
        /*087c*/ 	.short	0x010a
        /*087e*/ 	.byte	0x3f
	.zero		1


	//   ....[61]....
        /*0880*/ 	.word	0x0000e2e0
        /*0884*/ 	.word	0x00000003
        /*0888*/ 	.word	0x00032440
        /*088c*/ 	.short	0x010a
        /*088e*/ 	.byte	0x3f
	.zero		1


	//   ....[62]....
        /*0890*/ 	.word	0x0000e330
        /*0894*/ 	.word	0x00000003
        /*0898*/ 	.word	0x00032460
        /*089c*/ 	.short	0x010a
        /*089e*/ 	.byte	0x3f
	.zero		1


	//   ....[63]....
        /*08a0*/ 	.word	0x0000e380
        /*08a4*/ 	.word	0x00000002
        /*08a8*/ 	.word	0x00032440
        /*08ac*/ 	.short	0x010a
        /*08ae*/ 	.byte	0x3f
	.zero		1


	//   ....[64]....
        /*08b0*/ 	.word	0x0000e3d0
        /*08b4*/ 	.word	0x00000002
        /*08b8*/ 	.word	0x00032460
        /*08bc*/ 	.short	0x010a
        /*08be*/ 	.byte	0x3f
	.zero		1


	//   ....[65]....
        /*08c0*/ 	.word	0x0000e420
        /*08c4*/ 	.word	0x00000002
        /*08c8*/ 	.word	0x00032440
        /*08cc*/ 	.short	0x010a
        /*08ce*/ 	.byte	0x3f
	.zero		1


	//   ....[66]....
        /*08d0*/ 	.word	0x0000e470
        /*08d4*/ 	.word	0x00000002
        /*08d8*/ 	.word	0x00032460
        /*08dc*/ 	.short	0x010a
        /*08de*/ 	.byte	0x3f
	.zero		1


	//   ....[67]....
        /*08e0*/ 	.word	0x0000ee20
        /*08e4*/ 	.word	0x00000000
        /*08e8*/ 	.word	0x00032420
        /*08ec*/ 	.short	0x010a
        /*08ee*/ 	.byte	0x3f
	.zero		1


	//   ....[68]....
        /*08f0*/ 	.word	0x0000efc0
        /*08f4*/ 	.word	0x00000006
        /*08f8*/ 	.word	0x00000000
        /*08fc*/ 	.short	0x010a
        /*08fe*/ 	.byte	0x3f
	.zero		1


	//   ....[69]....
        /*0900*/ 	.word	0x0000f010
        /*0904*/ 	.word	0x00000007
        /*0908*/ 	.word	0x00000000
        /*090c*/ 	.short	0x010a
        /*090e*/ 	.byte	0x3f
	.zero		1


	//   ....[70]....
        /*0910*/ 	.word	0x0000f060
        /*0914*/ 	.word	0x00000004
        /*0918*/ 	.word	0x00000000
        /*091c*/ 	.short	0x010a
        /*091e*/ 	.byte	0x3f
	.zero		1


	//----- nvinfo : EIATTR_NUM_MBARRIERS
	.align		4
.L_1267:
        /*0920*/ 	.byte	0x03, 0x38
        /*0922*/ 	.short	0x0017


	//----- nvinfo : EIATTR_EXIT_INSTR_OFFSETS
	.align		4
        /*0924*/ 	.byte	0x04, 0x1c
        /*0926*/ 	.short	(.L_1269 - .L_1268)


	//   ....[0]....
.L_1268:
        /*0928*/ 	.word	0x00000b20


	//   ....[1]....
        /*092c*/ 	.word	0x00009590


	//   ....[2]....
        /*0930*/ 	.word	0x000095f0


	//   ....[3]....
        /*0934*/ 	.word	0x0000de60


	//----- nvinfo : EIATTR_MAX_THREADS
	.align		4
.L_1269:
        /*0938*/ 	.byte	0x04, 0x05
        /*093a*/ 	.short	(.L_1271 - .L_1270)
.L_1270:
        /*093c*/ 	.word	0x00000180
        /*0940*/ 	.word	0x00000001
        /*0944*/ 	.word	0x00000001


	//----- nvinfo : EIATTR_CRS_STACK_SIZE
	.align		4
.L_1271:
        /*0948*/ 	.byte	0x04, 0x1e
        /*094a*/ 	.short	(.L_1273 - .L_1272)
.L_1272:
        /*094c*/ 	.word	0x00000000


	//----- nvinfo : EIATTR_CBANK_PARAM_SIZE
	.align		4
.L_1273:
        /*0950*/ 	.byte	0x03, 0x19
        /*0952*/ 	.short	0x0b70


	//----- nvinfo : EIATTR_PARAM_CBANK
	.align		4
        /*0954*/ 	.byte	0x04, 0x0a
        /*0956*/ 	.short	(.L_1275 - .L_1274)
	.align		4
.L_1274:
        /*0958*/ 	.word	index@(.nv.constant0._ZN7cutlass13device_kernelIN5flash11enable_sm90INS1_16FlashAttnFwdSm90INS1_25CollectiveMainloopFwdSm90ILi2EN4cute5tupleIJNS5_1CILi1EEES8_S8_EEENS6_IJNS7_ILi128EEENS7_ILi96EEENS7_ILi64EEEEEELi256ENS_10bfloat16_tEfNS_4arch4Sm90ELb0ELb0ELb0ELb1ELb0ELb0ELb1ELb1ELb0ELb0ELb0ELb0EEENS1_21CollectiveEpilogueFwdINS6_IJSA_NS7_ILi256EEESB_EEES9_SE_SG_Li256ELb1ELb0ELb0ELb0EEENS1_36VarlenDynamicPersistentTileSchedulerILi128ELi96ELi256ELi32ELb0ELb0ELb1ELb0ELb1ELb1EEEEEEEEEvNT_6ParamsE)
        /*095c*/ 	.short	0x0210
        /*095e*/ 	.short	0x0b70


	//----- nvinfo : EIATTR_SW_WAR
	.align		4
.L_1275:
        /*0960*/ 	.byte	0x04, 0x36
        /*0962*/ 	.short	(.L_1277 - .L_1276)
.L_1276:
        /*0964*/ 	.word	0x00000008
.L_1277:


//--------------------- .nv.info._ZN7cutlass13device_kernelIN5flash11enable_sm90INS1_16FlashAttnFwdSm90INS1_25CollectiveMainloopFwdSm90ILi2EN4cute5tupleIJNS5_1CILi1EEES8_S8_EEENS6_IJNS7_ILi128EEENS7_ILi96EEENS7_ILi64EEEEEELi256ENS_10bfloat16_tEfNS_4arch4Sm90ELb0ELb0ELb0ELb1ELb0ELb1ELb1ELb1ELb0ELb0ELb0ELb0EEENS1_21CollectiveEpilogueFwdINS6_IJSA_NS7_ILi256EEESB_EEES9_SE_SG_Li256ELb1ELb0ELb0ELb0EEENS1_36VarlenDynamicPersistentTileSchedulerILi128ELi96ELi256ELi32ELb0ELb0ELb1ELb0ELb1ELb1EEEEEEEEEvNT_6ParamsE --------------------------
	.section	.nv.info._ZN7cutlass13device_kernelIN5flash11enable_sm90INS1_16FlashAttnFwdSm90INS1_25CollectiveMainloopFwdSm90ILi2EN4cute5tupleIJNS5_1CILi1EEES8_S8_EEENS6_IJNS7_ILi128EEENS7_ILi96EEENS7_ILi64EEEEEELi256ENS_10bfloat16_tEfNS_4arch4Sm90ELb0ELb0ELb0ELb1ELb0ELb1ELb1ELb1ELb0ELb0ELb0ELb0EEENS1_21CollectiveEpilogueFwdINS6_IJSA_NS7_ILi256EEESB_EEES9_SE_SG_Li256ELb1ELb0ELb0ELb0EEENS1_36VarlenDynamicPersistentTileSchedulerILi128ELi96ELi256ELi32ELb0ELb0ELb1ELb0ELb1ELb1EEEEEEEEEvNT_6ParamsE,"",@"SHT_CUDA_INFO"
	.sectionflags	@""
	.align	4


	//----- nvinfo : EIATTR_CUDA_API_VERSION
	.align		4
        /*0000*/ 	.byte	0x04, 0x37
        /*0002*/ 	.short	(.L_1279 - .L_1278)
.L_1278:
        /*0004*/ 	.word	0x00000082


	//----- nvinfo : EIATTR_KPARAM_INFO
	.align		4
.L_1279:
        /*0008*/ 	.byte	0x04, 0x17
        /*000a*/ 	.short	(.L_1281 - .L_1280)
.L_1280:
        /*000c*/ 	.word	0x00000000
        /*0010*/ 	.short	0x0000
        /*0012*/ 	.short	0x0070
        /*0014*/ 	.byte	0x00, 0xf0, 0x01, 0x2c


	//----- nvinfo : EIATTR_SPARSE_MMA_MASK
	.align		4
.L_1281:
        /*0018*/ 	.byte	0x03, 0x50
        /*001a*/ 	.short	0x0000


	//----- nvinfo : EIATTR_MAXREG_COUNT
	.align		4
        /*001c*/ 	.byte	0x03, 0x1b
        /*001e*/ 	.short	0x00a8


	//----- nvinfo : EIATTR_NUM_BARRIERS
	.align		4
        /*0020*/ 	.byte	0x02, 0x4c
        /*0022*/ 	.byte	0x10
	.zero		1


	//----- nvinfo : EIATTR_EXTERNS
	.align		4
        /*0024*/ 	.byte	0x04, 0x0f
        /*0026*/ 	.short	(.L_1283 - .L_1282)


	//   ....[0]....
	.align		4
.L_1282:
        /*0028*/ 	.word	index@(__assertfail)


	//----- nvinfo : EIATTR_ANNOTATIONS
	.align		4
.L_1283:
        /*002c*/ 	.byte	0x04, 0x55
        /*002e*/ 	.short	(.L_1285 - .L_1284)


	//   ....[0]....
.L_1284:
        /* <DEDUP_REMOVED lines=58> */


	//----- nvinfo : EIATTR_MERCURY_ISA_VERSION
	.align		4
.L_1285:
        /*03c0*/ 	.byte	0x03, 0x5f
        /*03c2*/ 	.short	0x0101


	//----- nvinfo : EIATTR_UNUSED_LOAD_BYTE_OFFSET
	.align		4
        /*03c4*/ 	.byte	0x04, 0x44
        /*03c6*/ 	.short	(.L_1287 - .L_1286)


	//   ....[0]....
.L_1286:
        /*03c8*/ 	.word	0x00000b70
        /*03cc*/ 	.word	0x0000fff0


	//   ....[1]....
        /*03d0*/ 	.word	0x0000df50
        /*03d4*/ 	.word	0x0000fff0


	//----- nvinfo : EIATTR_INT_WARP_WIDE_INSTR_OFFSETS
	.align		4
.L_1287:
        /*03d8*/ 	.byte	0x04, 0x31
        /*03da*/ 	.short	(.L_1289 - .L_1288)


	//   ....[0]....
.L_1288:
        /*03dc*/ 	.word	0x000001f0


	//   ....[1]....
        /*03e0*/ 	.word	0x00000230


	//   ....[2]....
        /*03e4*/ 	.word	0x000002a0


	//   ....[3]....
        /*03e8*/ 	.word	0x000002b0


	//   ....[4]....
        /*03ec*/ 	.word	0x00012640


	//   ....[5]....
        /*03f0*/ 	.word	0x000126d0


	//   ....[6]....
        /*03f4*/ 	.word	0x00012b50


	//   ....[7]....
        /*03f8*/ 	.word	0x00012b80


	//   ....[8]....
        /*03fc*/ 	.word	0x000151a0


	//   ....[9]....
        /*0400*/ 	.word	0x00015230


	//----- nvinfo : EIATTR_COOP_GROUP_MASK_REGIDS
	.align		4
.L_1289:
        /*0404*/ 	.byte	0x04, 0x29
        /*0406*/ 	.short	(.L_1291 - .L_1290)


	//   ....[0]....
.L_1290:
        /*0408*/ 	.word	0xffffffff


	//   ....[1]....
        /*040c*/ 	.word	0xffffffff


	//   ....[2]....
        /*0410*/ 	.word	0xffffffff


	//   ....[3]....
        /*0414*/ 	.word	0xffffffff


	//   ....[4]....
        /*0418*/ 	.word	0xffffffff


	//   ....[5]....
        /*041c*/ 	.word	0xffffffff


	//   ....[6]....
        /*0420*/ 	.word	0xffffffff


	//   ....[7]....
        /*0424*/ 	.word	0xffffffff


	//   ....[8]....
        /*0428*/ 	.word	0xffffffff


	//   ....[9]....
        /*042c*/ 	.word	0xffffffff


	//   ....[10]....
        /*0430*/ 	.word	0xffffffff


	//   ....[11]....
        /*0434*/ 	.word	0xffffffff


	//   ....[12]....
        /*0438*/ 	.word	0xffffffff


	//   ....[13]....
        /*043c*/ 	.word	0xffffffff


	//   ....[14]....
        /*0440*/ 	.word	0xffffffff


	//   ....[15]....
        /*0444*/ 	.word	0xffffffff


	//   ....[16]....
        /*0448*/ 	.word	0xffffffff


	//   ....[17]....
        /*044c*/ 	.word	0xffffffff


	//   ....[18]....
        /*0450*/ 	.word	0xffffffff


	//   ....[19]....
        /*0454*/ 	.word	0xffffffff


	//   ....[20]....
        /*0458*/ 	.word	0xffffffff


	//   ....[21]....
        /*045c*/ 	.word	0xffffffff


	//   ....[22]....
        /*0460*/ 	.word	0xffffffff


	//   ....[23]....
        /*0464*/ 	.word	0xffffffff


	//   ....[24]....
        /*0468*/ 	.word	0xffffffff


	//   ....[25]....
        /*046c*/ 	.word	0xffffffff


	//   ....[26]....
        /*0470*/ 	.word	0xffffffff


	//   ....[27]....
        /*0474*/ 	.word	0xffffffff


	//   ....[28]....
        /*0478*/ 	.word	0xffffffff


	//   ....[29]....
        /*047c*/ 	.word	0xffffffff


	//   ....[30]....
        /*0480*/ 	.word	0xffffffff


	//   ....[31]....
        /*0484*/ 	.word	0xffffffff


	//   ....[32]....
        /*0488*/ 	.word	0xffffffff


	//   ....[33]....
        /*048c*/ 	.word	0xffffffff


	//   ....[34]....
        /*0490*/ 	.word	0xffffffff


	//   ....[35]....
        /*0494*/ 	.word	0xffffffff


	//   ....[36]....
        /*0498*/ 	.word	0xffffffff


	//   ....[37]....
        /*049c*/ 	.word	0xffffffff


	//   ....[38]....
        /*04a0*/ 	.word	0xffffffff


	//   ....[39]....
        /*04a4*/ 	.word	0xffffffff


	//   ....[40]....
        /*04a8*/ 	.word	0xffffffff


	//   ....[41]....
        /*04ac*/ 	.word	0xffffffff


	//   ....[42]....
        /*04b0*/ 	.word	0xffffffff


	//   ....[43]....
        /*04b4*/ 	.word	0xffffffff


	//   ....[44]....
        /*04b8*/ 	.word	0xffffffff


	//   ....[45]....
        /*04bc*/ 	.word	0xffffffff


	//   ....[46]....
        /*04c0*/ 	.word	0xffffffff


	//   ....[47]....
        /*04c4*/ 	.word	0xffffffff


	//   ....[48]....
        /*04c8*/ 	.word	0xffffffff


	//   ....[49]....
        /*04cc*/ 	.word	0xffffffff


	//   ....[50]....
        /*04d0*/ 	.word	0xffffffff


	//   ....[51]....
        /*04d4*/ 	.word	0xffffffff


	//   ....[52]....
        /*04d8*/ 	.word	0xffffffff


	//   ....[53]....
        /*04dc*/ 	.word	0xffffffff


	//   ....[54]....
        /*04e0*/ 	.word	0x0500000f


	//   ....[55]....
        /*04e4*/ 	.word	0x0500000f


	//   ....[56]....
        /*04e8*/ 	.word	0x0500000f


	//   ....[57]....
        /*04ec*/ 	.word	0x0500000f


	//   ....[58]....
        /*04f0*/ 	.word	0x0500000f


	//   ....[59]....
        /*04f4*/ 	.word	0x0500000f


	//   ....[60]....
        /*04f8*/ 	.word	0x0500000f


	//   ....[61]....
        /*04fc*/ 	.word	0x0500000f


	//   ....[62]....
        /*0500*/ 	.word	0x0500000f


	//   ....[63]....
        /*0504*/ 	.word	0x0500000f


	//   ....[64]....
        /*0508*/ 	.word	0x0500000f


	//   ....[65]....
        /*050c*/ 	.word	0x0500000f


	//   ....[66]....
        /*0510*/ 	.word	0x0500000f


	//   ....[67]....
        /*0514*/ 	.word	0x0500000f


	//   ....[68]....
        /*0518*/ 	.word	0x0500000f


	//   ....[69]....
        /*051c*/ 	.word	0x0500000f


	//   ....[70]....
        /*0520*/ 	.word	0x0500000f


	//   ....[71]....
        /*0524*/ 	.word	0x0500000f


	//   ....[72]....
        /*0528*/ 	.word	0x0500000f


	//   ....[73]....
        /*052c*/ 	.word	0x0500000f


	//   ....[74]....
        /*0530*/ 	.word	0x0500000f


	//   ....[75]....
        /*0534*/ 	.word	0x0500000f


	//   ....[76]....
        /*0538*/ 	.word	0x0500000f


	//   ....[77]....
        /*053c*/ 	.word	0x0500000f


	//   ....[78]....
        /*0540*/ 	.word	0x0500000f


	//   ....[79]....
        /*0544*/ 	.word	0x0500000f


	//   ....[80]....
        /*0548*/ 	.word	0x0500000f


	//   ....[81]....
        /*054c*/ 	.word	0x0500000f


	//   ....[82]....
        /*0550*/ 	.word	0x0500000f


	//----- nvinfo : EIATTR_COOP_GROUP_INSTR_OFFSETS
	.align		4
.L_1291:
        /*0554*/ 	.byte	0x04, 0x28
        /*0556*/ 	.short	(.L_1293 - .L_1292)


	//   ....[0]....
.L_1292:
        /*0558*/ 	.word	0x00000070


	//   ....[1]....
        /*055c*/ 	.word	0x00000200


	//   ....[2]....
        /*0560*/ 	.word	0x00000250


	//   ....[3]....
        /*0564*/ 	.word	0x000004a0


	//   ....[4]....
        /*0568*/ 	.word	0x00000600


	//   ....[5]....
        /*056c*/ 	.word	0x00000720


	//   ....[6]....
        /*0570*/ 	.word	0x00000880


	//   ....[7]....
        /*0574*/ 	.word	0x00005e60


	//   ....[8]....
        /*0578*/ 	.word	0x00009cf0


	//   ....[9]....
        /*057c*/ 	.word	0x00009d70


	//   ....[10]....
        /*0580*/ 	.word	0x00009d90


	//   ....[11]....
        /*0584*/ 	.word	0x00009dc0


	//   ....[12]....
        /*0588*/ 	.word	0x0000bd50


	//   ....[13]....
        /*058c*/ 	.word	0x0000bd80


	//   ....[14]....
        /*0590*/ 	.word	0x0000bdd0


	//   ....[15]....
        /*0594*/ 	.word	0x0000bdf0


	//   ....[16]....
        /*0598*/ 	.word	0x0000d4b0


	//   ....[17]....
        /*059c*/ 	.word	0x0000d520


	//   ....[18]....
        /*05a0*/ 	.word	0x0000d570


	//   ....[19]....
        /*05a4*/ 	.word	0x0000d590


	//   ....[20]....
        /*05a8*/ 	.word	0x00010880


	//   ....[21]....
        /*05ac*/ 	.word	0x00010a10


	//   ....[22]....
        /*05b0*/ 	.word	0x00010a40


	//   ....[23]....
        /*05b4*/ 	.word	0x00010a80


	//   ....[24]....
        /*05b8*/ 	.word	0x00010ae0


	//   ....[25]....
        /*05bc*/ 	.word	0x00010b40


	//   ....[26]....
        /*05c0*/ 	.word	0x00010b80


	//   ....[27]....
        /*05c4*/ 	.word	0x00010d30


	//   ....[28]....
        /*05c8*/ 	.word	0x00010d90


	//   ....[29]....
        /*05cc*/ 	.word	0x00010dd0


	//   ....[30]....
        /*05d0*/ 	.word	0x00010e10


	//   ....[31]....
        /*05d4*/ 	.word	0x00010e40


	//   ....[32]....
        /*05d8*/ 	.word	0x00010e70


	//   ....[33]....
        /*05dc*/ 	.word	0x00010f00


	//   ....[34]....
        /*05e0*/ 	.word	0x00010f30


	//   ....[35]....
        /*05e4*/ 	.word	0x00010fc0


	//   ....[36]....
        /*05e8*/ 	.word	0x000152c0


	//   ....[37]....
        /*05ec*/ 	.word	0x000152d0


	//   ....[38]....
        /*05f0*/ 	.word	0x000153e0


	//   ....[39]....
        /*05f4*/ 	.word	0x00015440


	//   ....[40]....
        /*05f8*/ 	.word	0x00015480


	//   ....[41]....
        /*05fc*/ 	.word	0x000154c0


	//   ....[42]....
        /*0600*/ 	.word	0x000154f0


	//   ....[43]....
        /*0604*/ 	.word	0x00015520


	//   ....[44]....
        /*0608*/ 	.word	0x000156b0


	//   ....[45]....
        /*060c*/ 	.word	0x00015710


	//   ....[46]....
        /*0610*/ 	.word	0x00015750


	//   ....[47]....
        /*0614*/ 	.word	0x00015790


	//   ....[48]....
        /*0618*/ 	.word	0x000157c0


	//   ....[49]....
        /*061c*/ 	.word	0x000157f0


	//   ....[50]....
        /*0620*/ 	.word	0x000158b0


	//   ....[51]....
        /*0624*/ 	.word	0x000158d0


	//   ....[52]....
        /*0628*/ 	.word	0x00015940


	//   ....[53]....
        /*062c*/ 	.word	0x00015d70


	//   ....[54]....
        /*0630*/ 	.word	0x000161d0


	//   ....[55]....
        /*0634*/ 	.word	0x00016270


	//   ....[56]....
        /*0638*/ 	.word	0x00016310


	//   ....[57]....
        /*063c*/ 	.word	0x000163b0


	//   ....[58]....
        /*0640*/ 	.word	0x00016450


	//   ....[59]....
        /*0644*/ 	.word	0x00016540


	//   ....[60]....
        /*0648*/ 	.word	0x000165e0


	//   ....[61]....
        /*064c*/ 	.word	0x00016680


	//   ....[62]....
        /*0650*/ 	.word	0x00016720


	//   ....[63]....
        /*0654*/ 	.word	0x000169d0


	//   ....[64]....
        /*0658*/ 	.word	0x00016cb0


	//   ....[65]....
        /*065c*/ 	.word	0x000170d0


	//   ....[66]....
        /*0660*/ 	.word	0x00017160


	//   ....[67]....
        /*0664*/ 	.word	0x00017200


	//   ....[68]....
        /*0668*/ 	.word	0x000172b0


	//   ....[69]....
        /*066c*/ 	.word	0x00017330


	//   ....[70]....
        /*0670*/ 	.word	0x000173b0


	//   ....[71]....
        /*0674*/ 	.word	0x00017430


	//   ....[72]....
        /*0678*/ 	.word	0x000174b0


	//   ....[73]....
        /*067c*/ 	.word	0x00017540


	//   ....[74]....
        /*0680*/ 	.word	0x000175f0


	//   ....[75]....
        /*0684*/ 	.word	0x00017670


	//   ....[76]....
        /*0688*/ 	.word	0x000176f0


	//   ....[77]....
        /*068c*/ 	.word	0x00017770


	//   ....[78]....
        /*0690*/ 	.word	0x000177f0


	//   ....[79]....
        /*0694*/ 	.word	0x00017860


	//   ....[80]....
        /*0698*/ 	.word	0x00017900


	//   ....[81]....
        /*069c*/ 	.word	0x00017990


	//   ....[82]....
        /*06a0*/ 	.word	0x00017ab0


	//----- nvinfo : EIATTR_REG_RECONFIG
	.align		4
.L_1293:
        /*06a4*/ 	.byte	0x01, 0x54
	.zero		2


	//----- nvinfo : EIATTR_SYSCALL_OFFSETS
	.align		4
        /*06a8*/ 	.byte	0x04, 0x46
        /*06aa*/ 	.short	(.L_1295 - .L_1294)


	//   ....[0]....
.L_1294:
        /*06ac*/ 	.word	0x00001790


	//   ....[1]....
        /*06b0*/ 	.word	0x000018e0


	//   ....[2]....
        /*06b4*/ 	.word	0x00005fd0


	//   ....[3]....
        /*06b8*/ 	.word	0x00006460


	//   ....[4]....
        /*06bc*/ 	.word	0x00012860


	//   ....[5]....
        /*06c0*/ 	.word	0x000129a0


	//   ....[6]....
        /*06c4*/ 	.word	0x00012aa0


	//----- nvinfo : EIATTR_MBARRIER_INSTR_OFFSETS
	.align		4
.L_1295:
        /*06c8*/ 	.byte	0x04, 0x39
        /*06ca*/ 	.short	(.L_1297 - .L_1296)


	//   ....[0]....
.L_1296:
        /*06cc*/ 	.word	0x00000340
        /*06d0*/ 	.word	0x000000ff
        /*06d4*/ 	.word	0x00032400
        /*06d8*/ 	.short	0x0100
        /*06da*/ 	.byte	0x08
	.zero		1


	//   ....[1]....
        /*06dc*/ 	.word	0x00000350
        /*06e0*/ 	.word	0x000000ff
        /*06e4*/ 	.word	0x00032410
        /*06e8*/ 	.short	0x0100
        /*06ea*/ 	.byte	0x08
	.zero		1


	//   ....[2]....
        /*06ec*/ 	.word	0x00000360
        /*06f0*/ 	.word	0x000000ff
        /*06f4*/ 	.word	0x00032420
        /*06f8*/ 	.short	0x0100
        /*06fa*/ 	.byte	0x08
	.zero		1


	//   ....[3]....
        /*06fc*/ 	.word	0x00000450
        /*0700*/ 	.word	0x000000ff
        /*0704*/ 	.word	0x00032430
        /*0708*/ 	.short	0x0100
        /*070a*/ 	.byte	0x08
	.zero		1


	//   ....[4]....
        /*070c*/ 	.word	0x00000460
        /*0710*/ 	.word	0x000000ff
        /*0714*/ 	.word	0x00032440
        /*0718*/ 	.short	0x0100
        /*071a*/ 	.byte	0x08
	.zero		1


	//   ....[5]....
        /*071c*/ 	.word	0x00000470
        /*0720*/ 	.word	0x000000ff
        /*0724*/ 	.word	0x00032438
        /*0728*/ 	.short	0x0100
        /*072a*/ 	.byte	0x08
	.zero		1


	//   ....[6]....
        /*072c*/ 	.word	0x00000480
        /*0730*/ 	.word	0x000000ff
        /*0734*/ 	.word	0x00032448
        /*0738*/ 	.short	0x0100
        /*073a*/ 	.byte	0x08
	.zero		1


	//   ....[7]....
        /*073c*/ 	.word	0x000005b0
        /*0740*/ 	.word	0x000000ff
        /*0744*/ 	.word	0x00032450
        /*0748*/ 	.short	0x0100
        /*074a*/ 	.byte	0x08
	.zero		1


	//   ....[8]....
        /*074c*/ 	.word	0x000005c0
        /*0750*/ 	.word	0x000000ff
        /*0754*/ 	.word	0x00032460
        /*0758*/ 	.short	0x0100
        /*075a*/ 	.byte	0x08
	.zero		1


	//   ....[9]....
        /*075c*/ 	.word	0x000005d0
        /*0760*/ 	.word	0x000000ff
        /*0764*/ 	.word	0x00032458
        /*0768*/ 	.short	0x0100
        /*076a*/ 	.byte	0x08
	.zero		1


	//   ....[10]....
        /*076c*/ 	.word	0x000005e0
        /*0770*/ 	.word	0x000000ff
        /*0774*/ 	.word	0x00032468
        /*0778*/ 	.short	0x0100
        /*077a*/ 	.byte	0x08
	.zero		1


	//   ....[11]....
        /*077c*/ 	.word	0x000006d0
        /*0780*/ 	.word	0x000000ff
        /*0784*/ 	.word	0x00032470
        /*0788*/ 	.short	0x0100
        /*078a*/ 	.byte	0x06
	.zero		1


	//   ....[12]....
        /*078c*/ 	.word	0x000006e0
        /*0790*/ 	.word	0x000000ff
        /*0794*/ 	.word	0x00032480
        /*0798*/ 	.short	0x0100
        /*079a*/ 	.byte	0x06
	.zero		1


	//   ....[13]....
        /*079c*/ 	.word	0x000006f0
        /*07a0*/ 	.word	0x000000ff
        /*07a4*/ 	.word	0x00032478
        /*07a8*/ 	.short	0x0100
        /*07aa*/ 	.byte	0x06
	.zero		1


	//   ....[14]....
        /*07ac*/ 	.word	0x00000700
        /*07b0*/ 	.word	0x000000ff
        /*07b4*/ 	.word	0x00032488
        /*07b8*/ 	.short	0x0100
        /*07ba*/ 	.byte	0x06
	.zero		1


	//   ....[15]....
        /*07bc*/ 	.word	0x00000830
        /*07c0*/ 	.word	0x000000ff
        /*07c4*/ 	.word	0x00032490
        /*07c8*/ 	.short	0x0100
        /*07ca*/ 	.byte	0x08
	.zero		1


	//   ....[16]....
        /*07cc*/ 	.word	0x00000840
        /*07d0*/ 	.word	0x000000ff
        /*07d4*/ 	.word	0x000324a0
        /*07d8*/ 	.short	0x0100
        /*07da*/ 	.byte	0x08
	.zero		1


	//   ....[17]....
        /*07dc*/ 	.word	0x00000850
        /*07e0*/ 	.word	0x000000ff
        /*07e4*/ 	.word	0x00032498
        /*07e8*/ 	.short	0x0100
        /*07ea*/ 	.byte	0x08
	.zero		1


	//   ....[18]....
        /*07ec*/ 	.word	0x00000860
        /*07f0*/ 	.word	0x000000ff
        /*07f4*/ 	.word	0x000324a8
        /*07f8*/ 	.short	0x0100
        /*07fa*/ 	.byte	0x08
	.zero		1


	//   ....[19]....
        /*07fc*/ 	.word	0x00000990
        /*0800*/ 	.word	0x000000ff
        /*0804*/ 	.word	0x000324b0
        /*0808*/ 	.short	0x0100
        /*080a*/ 	.byte	0x08
	.zero		1


	//   ....[20]....
        /*080c*/ 	.word	0x000009a0
        /*0810*/ 	.word	0x000000ff
        /*0814*/ 	.word	0x000324c0
        /*0818*/ 	.short	0x0100
        /*081a*/ 	.byte	0x08
	.zero		1


	//   ....[21]....
        /*081c*/ 	.word	0x000009b0
        /*0820*/ 	.word	0x000000ff
        /*0824*/ 	.word	0x000324b8
        /*0828*/ 	.short	0x0100
        /*082a*/ 	.byte	0x08
	.zero		1


	//   ....[22]....
        /*082c*/ 	.word	0x000009c0
        /*0830*/ 	.word	0x000000ff
        /*0834*/ 	.word	0x000324c8
        /*0838*/ 	.short	0x0100
        /*083a*/ 	.byte	0x08
	.zero		1


	//   ....[23]....
        /*083c*/ 	.word	0x00002c30
        /*0840*/ 	.word	0x0000005f
        /*0844*/ 	.word	0x00032490
        /*0848*/ 	.short	0x010a
        /*084a*/ 	.byte	0x3f
	.zero		1


	//   ....[24]....
        /*084c*/ 	.word	0x00003f50
        /*0850*/ 	.word	0x0000005f
        /*0854*/ 	.word	0x00032490
        /*0858*/ 	.short	0x010a
        /*085a*/ 	.byte	0x3f
	.zero		1


	//   ....[25]....
        /*085c*/ 	.word	0x00005050
        /*0860*/ 	.word	0x0000005f
        /*0864*/ 	.word	0x00032490
        /*0868*/ 	.short	0x010a
        /*086a*/ 	.byte	0x3f
	.zero		1


	//   ....[26]....
        /*086c*/ 	.word	0x00005260
        /*0870*/ 	.word	0x00000028
        /*0874*/ 	.word	0x00000000
        /*0878*/ 	.short	0x0101
        /*087a*/ 	.byte	0x3f
	.zero		1


	//   ....[27]....
        /*087c*/ 	.word	0x000052a0
        /*0880*/ 	.word	0x0000005f
        /*0884*/ 	.word	0x000324b0
        /*0888*/ 	.short	0x010a
        /*088a*/ 	.byte	0x3f
	.zero		1


	//   ....[28]....
        /*088c*/ 	.word	0x00005900
        /*0890*/ 	.word	0x0000005f
        /*0894*/ 	.word	0x00000000
        /*0898*/ 	.short	0x0101
        /*089a*/ 	.byte	0x3f
	.zero		1


	//   ....[29]....
        /*089c*/ 	.word	0x00006060
        /*08a0*/ 	.word	0x00000012
        /*08a4*/ 	.word	0x00032400
        /*08a8*/ 	.short	0x010a
        /*08aa*/ 	.byte	0x3f
	.zero		1


	//   ....[30]....
        /*08ac*/ 	.word	0x000060b0
        /*08b0*/ 	.word	0x00000012
        /*08b4*/ 	.word	0x00032400
        /*08b8*/ 	.short	0x010a
        /*08ba*/ 	.byte	0x3f
	.zero		1


	//   ....[31]....
        /*08bc*/ 	.word	0x00006750
        /*08c0*/ 	.word	0x00000012
        /*08c4*/ 	.word	0x00032400
        /*08c8*/ 	.short	0x010a
        /*08ca*/ 	.byte	0x3f
	.zero		1


	//   ....[32]....
        /*08cc*/ 	.word	0x00007580
        /*08d0*/ 	.word	0x00000012
        /*08d4*/ 	.word	0x00032400
        /*08d8*/ 	.short	0x010a
        /*08da*/ 	.byte	0x3f
	.zero		1


	//   ....[33]....
        /*08dc*/ 	.word	0x000083a0
        /*08e0*/ 	.word	0x00000003
        /*08e4*/ 	.word	0x00032430
        /*08e8*/ 	.short	0x010a
        /*08ea*/ 	.byte	0x3f
	.zero		1


	//   ....[34]....
        /*08ec*/ 	.word	0x00008410
        /*08f0*/ 	.word	0x00000003
        /*08f4*/ 	.word	0x00032430
        /*08f8*/ 	.short	0x010a
        /*08fa*/ 	.byte	0x3f
	.zero		1


	//   ....[35]....
        /*08fc*/ 	.word	0x00008800
        /*0900*/ 	.word	0x00000012
        /*0904*/ 	.word	0x00032410
        /*0908*/ 	.short	0x010a
        /*090a*/ 	.byte	0x3f
	.zero		1


	//   ....[36]....
        /*090c*/ 	.word	0x00008850
        /*0910*/ 	.word	0x00000003
        /*0914*/ 	.word	0x00032450
        /*0918*/ 	.short	0x010a
        /*091a*/ 	.byte	0x3f
	.zero		1


	//   ....[37]....
        /*091c*/ 	.word	0x000088d0
        /*0920*/ 	.word	0x00000003
        /*0924*/ 	.word	0x00032450
        /*0928*/ 	.short	0x010a
        /*092a*/ 	.byte	0x3f
	.zero		1


	//   ....[38]....
        /*092c*/ 	.word	0x00009fd0
        /*0930*/ 	.word	0x00000018
        /*0934*/ 	.word	0x00000000
        /*0938*/ 	.short	0x0101
        /*093a*/ 	.byte	0x3f
	.zero		1


	//   ....[39]....
        /*093c*/ 	.word	0x0000abe0
        /*0940*/ 	.word	0x00000003
        /*0944*/ 	.word	0x00000000
        /*0948*/ 	.short	0x0101
        /*094a*/ 	.byte	0x3f
	.zero		1


	//   ....[40]....
        /*094c*/ 	.word	0x0000acf0
        /*0950*/ 	.word	0x00000006
        /*0954*/ 	.word	0x00032430
        /*0958*/ 	.short	0x010a
        /*095a*/ 	.byte	0x3f
	.zero		1


	//   ....[41]....
        /*095c*/ 	.word	0x0000ad50
        /*0960*/ 	.word	0x00000006
        /*0964*/ 	.word	0x00032430
        /*0968*/ 	.short	0x010a
        /*096a*/ 	.byte	0x3f
	.zero		1


	//   ....[42]....
        /*096c*/ 	.word	0x0000b000
        /*0970*/ 	.word	0x00000006
        /*0974*/ 	.word	0x00032450
        /*0978*/ 	.short	0x010a
        /*097a*/ 	.byte	0x3f
	.zero		1


	//   ....[43]....
        /*097c*/ 	.word	0x0000b050
        /*0980*/ 	.word	0x00000006
        /*0984*/ 	.word	0x00032450
        /*0988*/ 	.short	0x010a
        /*098a*/ 	.byte	0x3f
	.zero		1


	//   ....[44]....
        /*098c*/ 	.word	0x0000bef0
        /*0990*/ 	.word	0x0000000d
        /*0994*/ 	.word	0x00000000
        /*0998*/ 	.short	0x0101
        /*099a*/ 	.byte	0x3f
	.zero		1


	//   ....[45]....
        /*099c*/ 	.word	0x0000d480
        /*09a0*/ 	.word	0x00000006
        /*09a4*/ 	.word	0x00000000
        /*09a8*/ 	.short	0x0101
        /*09aa*/ 	.byte	0x3f
	.zero		1


	//   ....[46]....
        /*09ac*/ 	.word	0x0000f580
        /*09b0*/ 	.word	0x00000000
        /*09b4*/ 	.word	0x00000000
        /*09b8*/ 	.short	0x0101
        /*09ba*/ 	.byte	0x3f
	.zero		1


	//   ....[47]....
        /*09bc*/ 	.word	0x000119e0
        /*09c0*/ 	.word	0x00000005
        /*09c4*/ 	.word	0x00032420
        /*09c8*/ 	.short	0x010a
        /*09ca*/ 	.byte	0x3f
	.zero		1


	//   ....[48]....
        /*09cc*/ 	.word	0x00011a60
        /*09d0*/ 	.word	0x00000007
        /*09d4*/ 	.word	0x000324a0
        /*09d8*/ 	.short	0x010a
        /*09da*/ 	.byte	0x3f
	.zero		1


	//   ....[49]....
        /*09dc*/ 	.word	0x00011c40
        /*09e0*/ 	.word	0x00000007
        /*09e4*/ 	.word	0x000324c0
        /*09e8*/ 	.short	0x010a
        /*09ea*/ 	.byte	0x3f
	.zero		1


	//   ....[50]....
        /*09ec*/ 	.word	0x00012050
        /*09f0*/ 	.word	0x00000007
        /*09f4*/ 	.word	0x000324a0
        /*09f8*/ 	.short	0x010a
        /*09fa*/ 	.byte	0x3f
	.zero		1


	//   ....[51]....
        /*09fc*/ 	.word	0x00012210
        /*0a00*/ 	.word	0x00000007
        /*0a04*/ 	.word	0x000324c0
        /*0a08*/ 	.short	0x010a
        /*0a0a*/ 	.byte	0x3f
	.zero		1


	//   ....[52]....
        /*0a0c*/ 	.word	0x00013000
        /*0a10*/ 	.word	0x00000005
        /*0a14*/ 	.word	0x00032440
        /*0a18*/ 	.short	0x010a
        /*0a1a*/ 	.byte	0x3f
	.zero		1


	//   ....[53]....
        /*0a1c*/ 	.word	0x00013620
        /*0a20*/ 	.word	0x00000005
        /*0a24*/ 	.word	0x00032420
        /*0a28*/ 	.short	0x010a
        /*0a2a*/ 	.byte	0x3f
	.zero		1


	//   ....[54]....
        /*0a2c*/ 	.word	0x000136f0
        /*0a30*/ 	.word	0x00000002
        /*0a34*/ 	.word	0x00032460
        /*0a38*/ 	.short	0x010a
        /*0a3a*/ 	.byte	0x3f
	.zero		1


	//   ....[55]....
        /*0a3c*/ 	.word	0x00013d60
        /*0a40*/ 	.word	0x00000002
        /*0a44*/ 	.word	0x00032440
        /*0a48*/ 	.short	0x010a
        /*0a4a*/ 	.byte	0x3f
	.zero		1


	//   ....[56]....
        /*0a4c*/ 	.word	0x00013f70
        /*0a50*/ 	.word	0x00000002
        /*0a54*/ 	.word	0x00032460
        /*0a58*/ 	.short	0x010a
        /*0a5a*/ 	.byte	0x3f
	.zero		1


	//   ....[57]....
        /*0a5c*/ 	.word	0x000144d0
        /*0a60*/ 	.word	0x00000003
        /*0a64*/ 	.word	0x00032440
        /*0a68*/ 	.short	0x010a
        /*0a6a*/ 	.byte	0x3f
	.zero		1


	//   ....[58]....
        /*0a6c*/ 	.word	0x000146d0
        /*0a70*/ 	.word	0x00000003
        /*0a74*/ 	.word	0x00032460
        /*0a78*/ 	.short	0x010a
        /*0a7a*/ 	.byte	0x3f
	.zero		1


	//   ....[59]....
        /*0a7c*/ 	.word	0x00014bb0
        /*0a80*/ 	.word	0x00000003
        /*0a84*/ 	.word	0x00032440
        /*0a88*/ 	.short	0x010a
        /*0a8a*/ 	.byte	0x3f
	.zero		1


	//   ....[60]....
        /*0a8c*/ 	.word	0x00014dc0
        /*0a90*/ 	.word	0x00000003
        /*0a94*/ 	.word	0x00032460
        /*0a98*/ 	.short	0x010a
        /*0a9a*/ 	.byte	0x3f
	.zero		1


	//   ....[61]....
        /*0a9c*/ 	.word	0x00015d00
        /*0aa0*/ 	.word	0x00000000
        /*0aa4*/ 	.word	0x00032420
        /*0aa8*/ 	.short	0x010a
        /*0aaa*/ 	.byte	0x3f
	.zero		1


	//   ....[62]....
        /*0aac*/ 	.word	0x00015ec0
        /*0ab0*/ 	.word	0x00000006
        /*0ab4*/ 	.word	0x00000000
        /*0ab8*/ 	.short	0x010a
        /*0aba*/ 	.byte	0x3f
	.zero		1


	//   ....[63]....
        /*0abc*/ 	.word	0x00015f30
        /*0ac0*/ 	.word	0x00000007
        /*0ac4*/ 	.word	0x00000000
        /*0ac8*/ 	.short	0x010a
        /*0aca*/ 	.byte	0x3f
	.zero		1


	//   ....[64]....
        /*0acc*/ 	.word	0x00015fa0
        /*0ad0*/ 	.word	0x00000004
        /*0ad4*/ 	.word	0x00000000
        /*0ad8*/ 	.short	0x010a
        /*0ada*/ 	.byte	0x3f
	.zero		1


	//   ....[65]....
        /*0adc*/ 	.word	0x00015fd0
        /*0ae0*/ 	.word	0x00000003
        /*0ae4*/ 	.word	0x00000000
        /*0ae8*/ 	.short	0x010a
        /*0aea*/ 	.byte	0x3f
	.zero		1


	//   ....[66]....
        /*0aec*/ 	.word	0x00016030
        /*0af0*/ 	.word	0x0000005f
        /*0af4*/ 	.word	0x00032490
        /*0af8*/ 	.short	0x010a
        /*0afa*/ 	.byte	0x3f
	.zero		1


	//   ....[67]....
        /*0afc*/ 	.word	0x00016080
        /*0b00*/ 	.word	0x0000005f
        /*0b04*/ 	.word	0x00032490
        /*0b08*/ 	.short	0x010a
        /*0b0a*/ 	.byte	0x3f
	.zero		1


	//   ....[68]....
        /*0b0c*/ 	.word	0x000160d0
        /*0b10*/ 	.word	0x0000005f
        /*0b14*/ 	.word	0x00032490
        /*0b18*/ 	.short	0x010a
        /*0b1a*/ 	.byte	0x3f
	.zero		1


	//   ....[69]....
        /*0b1c*/ 	.word	0x00016120
        /*0b20*/ 	.word	0x0000005f
        /*0b24*/ 	.word	0x000324b0
        /*0b28*/ 	.short	0x010a
        /*0b2a*/ 	.byte	0x3f
	.zero		1


	//   ....[70]....
        /*0b2c*/ 	.word	0x00016490
        /*0b30*/ 	.word	0x00000012
        /*0b34*/ 	.word	0x00032400
        /*0b38*/ 	.short	0x010a
        /*0b3a*/ 	.byte	0x3f
	.zero		1


	//   ....[71]....
        /*0b3c*/ 	.word	0x00016760
        /*0b40*/ 	.word	0x00000012
        /*0b44*/ 	.word	0x00032400
        /*0b48*/ 	.short	0x010a
        /*0b4a*/ 	.byte	0x3f
	.zero		1


	//   ....[72]....
        /*0b4c*/ 	.word	0x000167b0
        /*0b50*/ 	.word	0x00000003
        /*0b54*/ 	.word	0x00032430
        /*0b58*/ 	.short	0x010a
        /*0b5a*/ 	.byte	0x3f
	.zero		1


	//   ....[73]....
        /*0b5c*/ 	.word	0x00016800
        /*0b60*/ 	.word	0x00000012
        /*0b64*/ 	.word	0x00032410
        /*0b68*/ 	.short	0x010a
        /*0b6a*/ 	.byte	0x3f
	.zero		1


	//   ....[74]....
        /*0b6c*/ 	.word	0x00016850
        /*0b70*/ 	.word	0x00000003
        /*0b74*/ 	.word	0x00032450
        /*0b78*/ 	.short	0x010a
        /*0b7a*/ 	.byte	0x3f
	.zero		1


	//   ....[75]....
        /*0b7c*/ 	.word	0x000168a0
        /*0b80*/ 	.word	0x00000006
        /*0b84*/ 	.word	0x00032430
        /*0b88*/ 	.short	0x010a
        /*0b8a*/ 	.byte	0x3f
	.zero		1


	//   ....[76]....
        /*0b8c*/ 	.word	0x000168f0
        /*0b90*/ 	.word	0x00000006
        /*0b94*/ 	.word	0x00032450
        /*0b98*/ 	.short	0x010a
        /*0b9a*/ 	.byte	0x3f
	.zero		1


	//   ....[77]....
        /*0b9c*/ 	.word	0x00016a90
        /*0ba0*/ 	.word	0x00000005
        /*0ba4*/ 	.word	0x00032420
        /*0ba8*/ 	.short	0x010a
        /*0baa*/ 	.byte	0x3f
	.zero		1


	//   ....[78]....
        /*0bac*/ 	.word	0x00016ae0
        /*0bb0*/ 	.word	0x00000007
        /*0bb4*/ 	.word	0x000324a0
        /*0bb8*/ 	.short	0x010a
        /*0bba*/ 	.byte	0x3f
	.zero		1


	//   ....[79]....
        /*0bbc*/ 	.word	0x00016b30
        /*0bc0*/ 	.word	0x00000007
        /*0bc4*/ 	.word	0x000324c0
        /*0bc8*/ 	.short	0x010a
        /*0bca*/ 	.byte	0x3f
	.zero		1


	//   ....[80]....
        /*0bcc*/ 	.word	0x00016b80
        /*0bd0*/ 	.word	0x00000007
        /*0bd4*/ 	.word	0x000324a0
        /*0bd8*/ 	.short	0x010a
        /*0bda*/ 	.byte	0x3f
	.zero		1


	//   ....[81]....
        /*0bdc*/ 	.word	0x00016bd0
        /*0be0*/ 	.word	0x00000007
        /*0be4*/ 	.word	0x000324c0
        /*0be8*/ 	.short	0x010a
        /*0bea*/ 	.byte	0x3f
	.zero		1


	//   ....[82]....
        /*0bec*/ 	.word	0x00016d70
        /*0bf0*/ 	.word	0x00000005
        /*0bf4*/ 	.word	0x00032440
        /*0bf8*/ 	.short	0x010a
        /*0bfa*/ 	.byte	0x3f
	.zero		1


	//   ....[83]....
        /*0bfc*/ 	.word	0x00016df0
        /*0c00*/ 	.word	0x00000005
        /*0c04*/ 	.word	0x00032420
        /*0c08*/ 	.short	0x010a
        /*0c0a*/ 	.byte	0x3f
	.zero		1


	//   ....[84]....
        /*0c0c*/ 	.word	0x00016e40
        /*0c10*/ 	.word	0x00000002
        /*0c14*/ 	.word	0x00032460
        /*0c18*/ 	.short	0x010a
        /*0c1a*/ 	.byte	0x3f
	.zero		1


	//   ....[85]....
        /*0c1c*/ 	.word	0x00016e90
        /*0c20*/ 	.word	0x00000002
        /*0c24*/ 	.word	0x00032440
        /*0c28*/ 	.short	0x010a
        /*0c2a*/ 	.byte	0x3f
	.zero		1


	//   ....[86]....
        /*0c2c*/ 	.word	0x00016ee0
        /*0c30*/ 	.word	0x00000002
        /*0c34*/ 	.word	0x00032460
        /*0c38*/ 	.short	0x010a
        /*0c3a*/ 	.byte	0x3f
	.zero		1


	//   ....[87]....
        /*0c3c*/ 	.word	0x00016f30
        /*0c40*/ 	.word	0x00000003
        /*0c44*/ 	.word	0x00032440
        /*0c48*/ 	.short	0x010a
        /*0c4a*/ 	.byte	0x3f
	.zero		1


	//   ....[88]....
        /*0c4c*/ 	.word	0x00016f80
        /*0c50*/ 	.word	0x00000003
        /*0c54*/ 	.word	0x00032460
        /*0c58*/ 	.short	0x010a
        /*0c5a*/ 	.byte	0x3f
	.zero		1


	//   ....[89]....
        /*0c5c*/ 	.word	0x00016fd0
        /*0c60*/ 	.word	0x00000003
        /*0c64*/ 	.word	0x00032440
        /*0c68*/ 	.short	0x010a
        /*0c6a*/ 	.byte	0x3f
	.zero		1


	//   ....[90]....
        /*0c6c*/ 	.word	0x00017020
        /*0c70*/ 	.word	0x00000003
        /*0c74*/ 	.word	0x00032460
        /*0c78*/ 	.short	0x010a
        /*0c7a*/ 	.byte	0x3f
	.zero		1


	//   ....[91]....
        /*0c7c*/ 	.word	0x000179d0
        /*0c80*/ 	.word	0x00000000
        /*0c84*/ 	.word	0x00032420
        /*0c88*/ 	.short	0x010a
        /*0c8a*/ 	.byte	0x3f
	.zero		1


	//   ....[92]....
        /*0c8c*/ 	.word	0x00017b70
        /*0c90*/ 	.word	0x00000006
        /*0c94*/ 	.word	0x00000000
        /*0c98*/ 	.short	0x010a
        /*0c9a*/ 	.byte	0x3f
	.zero		1


	//   ....[93]....
        /*0c9c*/ 	.word	0x00017bc0
        /*0ca0*/ 	.word	0x00000007
        /*0ca4*/ 	.word	0x00000000
        /*0ca8*/ 	.short	0x010a
        /*0caa*/ 	.byte	0x3f
	.zero		1


	//   ....[94]....
        /*0cac*/ 	.word	0x00017c10
        /*0cb0*/ 	.word	0x00000004
        /*0cb4*/ 	.word	0x00000000
        /*0cb8*/ 	.short	0x010a
        /*0cba*/ 	.byte	0x3f
	.zero		1


	//----- nvinfo : EIATTR_NUM_MBARRIERS
	.align		4
.L_1297:
        /*0cbc*/ 	.byte	0x03, 0x38
        /*0cbe*/ 	.short	0x0017


	//----- nvinfo : EIATTR_EXIT_INSTR_OFFSETS
	.align		4
        /*0cc0*/ 	.byte	0x04, 0x1c
        /*0cc2*/ 	.short	(.L_1299 - .L_1298)


	//   ....[0]....
.L_1298:
        /*0cc4*/ 	.word	0x00016020


	//----- nvinfo : EIATTR_MAX_THREADS
	.align		4
.L_1299:
        /*0cc8*/ 	.byte	0x04, 0x05
        /*0cca*/ 	.short	(.L_1301 - .L_1300)
.L_1300:
        /*0ccc*/ 	.word	0x00000180
        /*0cd0*/ 	.word	0x00000001
        /*0cd4*/ 	.word	0x00000001


	//----- nvinfo : EIATTR_CRS_STACK_SIZE
	.align		4
.L_1301:
        /*0cd8*/ 	.byte	0x04, 0x1e
        /*0cda*/ 	.short	(.L_1303 - .L_1302)
.L_1302:
        /*0cdc*/ 	.word	0x00000000


	//----- nvinfo : EIATTR_CBANK_PARAM_SIZE
	.align		4
.L_1303:
        /*0ce0*/ 	.byte	0x03, 0x19
        /*0ce2*/ 	.short	0x0b70


	//----- nvinfo : EIATTR_PARAM_CBANK
	.align		4
        /*0ce4*/ 	.byte	0x04, 0x0a
        /*0ce6*/ 	.short	(.L_1305 - .L_1304)
	.align		4
.L_1304:
        /*0ce8*/ 	.word	index@(.nv.constant0._ZN7cutlass13device_kernelIN5flash11enable_sm90INS1_16FlashAttnFwdSm90INS1_25CollectiveMainloopFwdSm90ILi2EN4cute5tupleIJNS5_1CILi1EEES8_S8_EEENS6_IJNS7_ILi128EEENS7_ILi96EEENS7_ILi64EEEEEELi256ENS_10bfloat16_tEfNS_4arch4Sm90ELb0ELb0ELb0ELb1ELb0ELb1ELb1ELb1ELb0ELb0ELb0ELb0EEENS1_21CollectiveEpilogueFwdINS6_IJSA_NS7_ILi256EEESB_EEES9_SE_SG_Li256ELb1ELb0ELb0ELb0EEENS1_36VarlenDynamicPersistentTileSchedulerILi128ELi96ELi256ELi32ELb0ELb0ELb1ELb0ELb1ELb1EEEEEEEEEvNT_6ParamsE)
        /*0cec*/ 	.short	0x0210
        /*0cee*/ 	.short	0x0b70


	//----- nvinfo : EIATTR_SW_WAR
	.align		4
.L_1305:
        /*0cf0*/ 	.byte	0x04, 0x36
        /*0cf2*/ 	.short	(.L_1307 - .L_1306)
.L_1306:
        /*0cf4*/ 	.word	0x00000008
.L_1307:


//--------------------- .nv.info._ZN7cutlass13device_kernelIN5flash11enable_sm90INS1_16FlashAttnFwdSm90INS1_25CollectiveMainloopFwdSm90ILi2EN4cute5tupleIJNS5_1CILi1EEES8_S8_EEENS6_IJNS7_ILi128EEENS7_ILi96EEENS7_ILi64EEEEEELi256ENS_10bfloat16_tEfNS_4arch4Sm90ELb0ELb1ELb0ELb0ELb0ELb0ELb0ELb1ELb0ELb0ELb0ELb0EEENS1_21CollectiveEpilogueFwdINS6_IJSA_NS7_ILi256EEESB_EEES9_SE_SG_Li256ELb0ELb0ELb0ELb0EEENS1_30DynamicPersistentTileSchedulerILi256ELi32ELb0ELb0ELb1EEEEEEEEEvNT_6ParamsE --------------------------
	.section	.nv.info._ZN7cutlass13device_kernelIN5flash11enable_sm90INS1_16FlashAttnFwdSm90INS1_25CollectiveMainloopFwdSm90ILi2EN4cute5tupleIJNS5_1CILi1EEES8_S8_EEENS6_IJNS7_ILi128EEENS7_ILi96EEENS7_ILi64EEEEEELi256ENS_10bfloat16_tEfNS_4arch4Sm90ELb0ELb1ELb0ELb0ELb0ELb0ELb0ELb1ELb0ELb0ELb0ELb0EEENS1_21CollectiveEpilogueFwdINS6_IJSA_NS7_ILi256EEESB_EEES9_SE_SG_Li256ELb0ELb0ELb0ELb0EEENS1_30DynamicPersistentTileSchedulerILi256ELi32ELb0ELb0ELb1EEEEEEEEEvNT_6ParamsE,"",@"SHT_CUDA_INFO"
	.sectionflags	@""
	.align	4


	//----- nvinfo : EIATTR_CUDA_API_VERSION
	.align		4
        /*0000*/ 	.byte	0x04, 0x37
        /*0002*/ 	.short	(.L_1309 - .L_1308)
.L_1308:
        /*0004*/ 	.word	0x00000082


	//----- nvinfo : EIATTR_KPARAM_INFO
	.align		4
.L_1309:
        /*0008*/ 	.byte	0x04, 0x17
        /*000a*/ 	.short	(.L_1311 - .L_1310)
.L_1310:
        /*000c*/ 	.word	0x00000000
        /*0010*/ 	.short	0x0000
        /*0012*/ 	.short	0x0070
        /*0014*/ 	.byte	0x00, 0xf0, 0x01, 0x2e


	//----- nvinfo : EIATTR_SPARSE_MMA_MASK
	.align		4
.L_1311:
        /*0018*/ 	.byte	0x03, 0x50
        /*001a*/ 	.short	0x0000


	//----- nvinfo : EIATTR_MAXREG_COUNT
	.align		4
        /*001c*/ 	.byte	0x03, 0x1b
        /*001e*/ 	.short	0x00a8


	//----- nvinfo : EIATTR_NUM_BARRIERS
	.align		4
        /*0020*/ 	.byte	0x02, 0x4c
        /*0022*/ 	.byte	0x10
	.zero		1


	//----- nvinfo : EIATTR_EXTERNS
	.align		4
        /*0024*/ 	.byte	0x04, 0x0f
        /*0026*/ 	.short	(.L_1313 - .L_1312)


	//   ....[0]....
	.align		4
.L_1312:
        /*0028*/ 	.word	index@(__assertfail)


	//----- nvinfo : EIATTR_MERCURY_ISA_VERSION
	.align		4
.L_1313:
        /*002c*/ 	.byte	0x03, 0x5f
        /*002e*/ 	.short	0x0101


	//----- nvinfo : EIATTR_INT_WARP_WIDE_INSTR_OFFSETS
	.align		4
        /*0030*/ 	.byte	0x04, 0x31
        /*0032*/ 	.short	(.L_1315 - .L_1314)


	//   ....[0]....
.L_1314:
        /*0034*/ 	.word	0x00000180


	//   ....[1]....
        /*0038*/ 	.word	0x000001b0


	//   ....[2]....
        /*003c*/ 	.word	0x000001c0


	//   ....[3]....
        /*0040*/ 	.word	0x0000ef50


	//   ....[4]....
        /*0044*/ 	.word	0x0000efe0


	//   ....[5]....
        /*0048*/ 	.word	0x0000f4d0


	//   ....[6]....
        /*004c*/ 	.word	0x000110f0


	//   ....[7]....
        /*0050*/ 	.word	0x00011180


	//----- nvinfo : EIATTR_COOP_GROUP_MASK_REGIDS
	.align		4
.L_1315:
        /*0054*/ 	.byte	0x04, 0x29
        /*0056*/ 	.short	(.L_1317 - .L_1316)


	//   ....[0]....
.L_1316:
        /*0058*/ 	.word	0xffffffff


	//   ....[1]....
        /*005c*/ 	.word	0xffffffff


	//   ....[2]....
        /*0060*/ 	.word	0xffffffff


	//   ....[3]....
        /*0064*/ 	.word	0xffffffff


	//   ....[4]....
        /*0068*/ 	.word	0xffffffff


	//   ....[5]....
        /*006c*/ 	.word	0xffffffff


	//   ....[6]....
        /*0070*/ 	.word	0xffffffff


	//   ....[7]....
        /*0074*/ 	.word	0xffffffff


	//   ....[8]....
        /*0078*/ 	.word	0xffffffff


	//   ....[9]....
        /*007c*/ 	.word	0xffffffff


	//   ....[10]....
        /*0080*/ 	.word	0xffffffff


	//   ....[11]....
        /*0084*/ 	.word	0xffffffff


	//   ....[12]....
        /*0088*/ 	.word	0xffffffff


	//   ....[13]....
        /*008c*/ 	.word	0xffffffff


	//   ....[14]....
        /*0090*/ 	.word	0xffffffff


	//   ....[15]....
        /*0094*/ 	.word	0xffffffff


	//   ....[16]....
        /*0098*/ 	.word	0xffffffff


	//   ....[17]....
        /*009c*/ 	.word	0xffffffff


	//   ....[18]....
        /*00a0*/ 	.word	0xffffffff


	//   ....[19]....
        /*00a4*/ 	.word	0xffffffff


	//   ....[20]....
        /*00a8*/ 	.word	0xffffffff


	//   ....[21]....
        /*00ac*/ 	.word	0xffffffff


	//   ....[22]....
        /*00b0*/ 	.word	0xffffffff


	//   ....[23]....
        /*00b4*/ 	.word	0xffffffff


	//   ....[24]....
        /*00b8*/ 	.word	0xffffffff


	//   ....[25]....
        /*00bc*/ 	.word	0xffffffff


	//   ....[26]....
        /*00c0*/ 	.word	0xffffffff


	//   ....[27]....
        /*00c4*/ 	.word	0xffffffff


	//   ....[28]....
        /*00c8*/ 	.word	0xffffffff


	//   ....[29]....
        /*00cc*/ 	.word	0xffffffff


	//   ....[30]....
        /*00d0*/ 	.word	0xffffffff


	//   ....[31]....
        /*00d4*/ 	.word	0xffffffff


	//   ....[32]....
        /*00d8*/ 	.word	0x0500000f


	//   ....[33]....
        /*00dc*/ 	.word	0x0500000f


	//----- nvinfo : EIATTR_COOP_GROUP_INSTR_OFFSETS
	.align		4
.L_1317:
        /*00e0*/ 	.byte	0x04, 0x28
        /*00e2*/ 	.short	(.L_1319 - .L_1318)


	//   ....[0]....
.L_1318:
        /*00e4*/ 	.word	0x00000060


	//   ....[1]....
        /*00e8*/ 	.word	0x00000190


	//   ....[2]....
        /*00ec*/ 	.word	0x000001e0


	//   ....[3]....
        /*00f0*/ 	.word	0x000003d0


	//   ....[4]....
        /*00f4*/ 	.word	0x00000530


	//   ....[5]....
        /*00f8*/ 	.word	0x00000650


	//   ....[6]....
        /*00fc*/ 	.word	0x000007b0


	//   ....[7]....
        /*0100*/ 	.word	0x00001930


	//   ....[8]....
        /*0104*/ 	.word	0x00002e90


	//   ....[9]....
        /*0108*/ 	.word	0x00002fa0


	//   ....[10]....
        /*010c*/ 	.word	0x00003570


	//   ....[11]....
        /*0110*/ 	.word	0x000035f0


	//   ....[12]....
        /*0114*/ 	.word	0x00005680


	//   ....[13]....
        /*0118*/ 	.word	0x000057a0


	//   ....[14]....
        /*011c*/ 	.word	0x00005e40


	//   ....[15]....
        /*0120*/ 	.word	0x00005fa0


	//   ....[16]....
        /*0124*/ 	.word	0x00007940


	//   ....[17]....
        /*0128*/ 	.word	0x000079c0


	//   ....[18]....
        /*012c*/ 	.word	0x00007e70


	//   ....[19]....
        /*0130*/ 	.word	0x00008040


	//   ....[20]....
        /*0134*/ 	.word	0x0000a540


	//   ....[21]....
        /*0138*/ 	.word	0x0000a660


	//   ....[22]....
        /*013c*/ 	.word	0x0000aca0


	//   ....[23]....
        /*0140*/ 	.word	0x0000ad50


	//   ....[24]....
        /*0144*/ 	.word	0x0000c180


	//   ....[25]....
        /*0148*/ 	.word	0x0000c1c0


	//   ....[26]....
        /*014c*/ 	.word	0x0000c280


	//   ....[27]....
        /*0150*/ 	.word	0x0000c2a0


	//   ....[28]....
        /*0154*/ 	.word	0x0000d970


	//   ....[29]....
        /*0158*/ 	.word	0x0000e6a0


	//   ....[30]....
        /*015c*/ 	.word	0x00011200


	//   ....[31]....
        /*0160*/ 	.word	0x000113b0


	//   ....[32]....
        /*0164*/ 	.word	0x000119b0


	//   ....[33]....
        /*0168*/ 	.word	0x00011d90


	//----- nvinfo : EIATTR_REG_RECONFIG
	.align		4
.L_1319:
        /*016c*/ 	.byte	0x01, 0x54
	.zero		2


	//----- nvinfo : EIATTR_SYSCALL_OFFSETS
	.align		4
        /*0170*/ 	.byte	0x04, 0x46
        /*0172*/ 	.short	(.L_1321 - .L_1320)


	//   ....[0]....
.L_1320:
        /*0174*/ 	.word	0x00001ab0


	//   ....[1]....
        /*0178*/ 	.word	0x0000f170


	//   ....[2]....
        /*017c*/ 	.word	0x0000f2b0


	//   ....[3]....
        /*0180*/ 	.word	0x0000f3b0


	//----- nvinfo : EIATTR_MBARRIER_INSTR_OFFSETS
	.align		4
.L_1321:
        /*0184*/ 	.byte	0x04, 0x39
        /*0186*/ 	.short	(.L_1323 - .L_1322)


	//   ....[0]....
.L_1322:
        /*0188*/ 	.word	0x00000280
        /*018c*/ 	.word	0x000000ff
        /*0190*/ 	.word	0x00022800
        /*0194*/ 	.short	0x0100
        /*0196*/ 	.byte	0x06
	.zero		1


	//   ....[1]....
        /*0198*/ 	.word	0x00000290
        /*019c*/ 	.word	0x000000ff
        /*01a0*/ 	.word	0x00022820
        /*01a4*/ 	.short	0x0100
        /*01a6*/ 	.byte	0x06
	.zero		1


	//   ....[2]....
        /*01a8*/ 	.word	0x00000380
        /*01ac*/ 	.word	0x000000ff
        /*01b0*/ 	.word	0x00022830
        /*01b4*/ 	.short	0x0100
        /*01b6*/ 	.byte	0x08
	.zero		1


	//   ....[3]....
        /*01b8*/ 	.word	0x00000390
        /*01bc*/ 	.word	0x000000ff
        /*01c0*/ 	.word	0x00022840
        /*01c4*/ 	.short	0x0100
        /*01c6*/ 	.byte	0x08
	.zero		1


	//   ....[4]....
        /*01c8*/ 	.word	0x000003a0
        /*01cc*/ 	.word	0x000000ff
        /*01d0*/ 	.word	0x00022838
        /*01d4*/ 	.short	0x0100
        /*01d6*/ 	.byte	0x08
	.zero		1


	//   ....[5]....
        /*01d8*/ 	.word	0x000003b0
        /*01dc*/ 	.word	0x000000ff
        /*01e0*/ 	.word	0x00022848
        /*01e4*/ 	.short	0x0100
        /*01e6*/ 	.byte	0x08
	.zero		1


	//   ....[6]....
        /*01e8*/ 	.word	0x000004e0
        /*01ec*/ 	.word	0x000000ff
        /*01f0*/ 	.word	0x00022850
        /*01f4*/ 	.short	0x0100
        /*01f6*/ 	.byte	0x08
	.zero		1


	//   ....[7]....
        /*01f8*/ 	.word	0x000004f0
        /*01fc*/ 	.word	0x000000ff
        /*0200*/ 	.word	0x00022860
        /*0204*/ 	.short	0x0100
        /*0206*/ 	.byte	0x08
	.zero		1


	//   ....[8]....
        /*0208*/ 	.word	0x00000500
        /*020c*/ 	.word	0x000000ff
        /*0210*/ 	.word	0x00022858
        /*0214*/ 	.short	0x0100
        /*0216*/ 	.byte	0x08
	.zero		1


	//   ....[9]....
        /*0218*/ 	.word	0x00000510
        /*021c*/ 	.word	0x000000ff
        /*0220*/ 	.word	0x00022868
        /*0224*/ 	.short	0x0100
        /*0226*/ 	.byte	0x08
	.zero		1


	//   ....[10]....
        /*0228*/ 	.word	0x00000600
        /*022c*/ 	.word	0x000000ff
        /*0230*/ 	.word	0x00022870
        /*0234*/ 	.short	0x0100
        /*0236*/ 	.byte	0x06
	.zero		1


	//   ....[11]....
        /*0238*/ 	.word	0x00000610
        /*023c*/ 	.word	0x000000ff
        /*0240*/ 	.word	0x00022880
        /*0244*/ 	.short	0x0100
        /*0246*/ 	.byte	0x06
	.zero		1


	//   ....[12]....
        /*0248*/ 	.word	0x00000620
        /*024c*/ 	.word	0x000000ff
        /*0250*/ 	.word	0x00022878
        /*0254*/ 	.short	0x0100
        /*0256*/ 	.byte	0x06
	.zero		1


	//   ....[13]....
        /*0258*/ 	.word	0x00000630
        /*025c*/ 	.word	0x000000ff
        /*0260*/ 	.word	0x00022888
        /*0264*/ 	.short	0x0100
        /*0266*/ 	.byte	0x06
	.zero		1


	//   ....[14]....
        /*0268*/ 	.word	0x00000760
        /*026c*/ 	.word	0x000000ff
        /*0270*/ 	.word	0x00022890
        /*0274*/ 	.short	0x0100
        /*0276*/ 	.byte	0x08
	.zero		1


	//   ....[15]....
        /*0278*/ 	.word	0x00000770
        /*027c*/ 	.word	0x000000ff
        /*0280*/ 	.word	0x000228a0
        /*0284*/ 	.short	0x0100
        /*0286*/ 	.byte	0x08
	.zero		1


	//   ....[16]....
        /*0288*/ 	.word	0x00000780
        /*028c*/ 	.word	0x000000ff
        /*0290*/ 	.word	0x00022898
        /*0294*/ 	.short	0x0100
        /*0296*/ 	.byte	0x08
	.zero		1


	//   ....[17]....
        /*0298*/ 	.word	0x00000790
        /*029c*/ 	.word	0x000000ff
        /*02a0*/ 	.word	0x000228a8
        /*02a4*/ 	.short	0x0100
        /*02a6*/ 	.byte	0x08
	.zero		1


	//   ....[18]....
        /*02a8*/ 	.word	0x000008c0
        /*02ac*/ 	.word	0x000000ff
        /*02b0*/ 	.word	0x000228b0
        /*02b4*/ 	.short	0x0100
        /*02b6*/ 	.byte	0x08
	.zero		1


	//   ....[19]....
        /*02b8*/ 	.word	0x000008d0
        /*02bc*/ 	.word	0x000000ff
        /*02c0*/ 	.word	0x000228c0
        /*02c4*/ 	.short	0x0100
        /*02c6*/ 	.byte	0x08
	.zero		1


	//   ....[20]....
        /*02c8*/ 	.word	0x000008e0
        /*02cc*/ 	.word	0x000000ff
        /*02d0*/ 	.word	0x000228b8
        /*02d4*/ 	.short	0x0100
        /*02d6*/ 	.byte	0x08
	.zero		1


	//   ....[21]....
        /*02d8*/ 	.word	0x000008f0
        /*02dc*/ 	.word	0x000000ff
        /*02e0*/ 	.word	0x000228c8
        /*02e4*/ 	.short	0x0100
        /*02e6*/ 	.byte	0x08
	.zero		1


	//   ....[22]....
        /*02e8*/ 	.word	0x00001b20
        /*02ec*/ 	.word	0x000000ff
        /*02f0*/ 	.word	0x00022800
        /*02f4*/ 	.short	0x010a
        /*02f6*/ 	.byte	0x2e
	.zero		1


	//   ....[23]....
        /*02f8*/ 	.word	0x00001bd0
        /*02fc*/ 	.word	0x000000ff
        /*0300*/ 	.word	0x00022830
        /*0304*/ 	.short	0x010a
        /*0306*/ 	.byte	0x15
	.zero		1


	//   ....[24]....
        /*0308*/ 	.word	0x00001c10
        /*030c*/ 	.word	0x000000ff
        /*0310*/ 	.word	0x00022830
        /*0314*/ 	.short	0x010a
        /*0316*/ 	.byte	0x15
	.zero		1


	//   ....[25]....
        /*0318*/ 	.word	0x00001f70
        /*031c*/ 	.word	0x00000000
        /*0320*/ 	.word	0x00000000
        /*0324*/ 	.short	0x0101
        /*0326*/ 	.byte	0x3f
	.zero		1


	//   ....[26]....
        /*0328*/ 	.word	0x00003e40
        /*032c*/ 	.word	0x000000ff
        /*0330*/ 	.word	0x00022850
        /*0334*/ 	.short	0x010a
        /*0336*/ 	.byte	0x15
	.zero		1


	//   ....[27]....
        /*0338*/ 	.word	0x00003e80
        /*033c*/ 	.word	0x000000ff
        /*0340*/ 	.word	0x00022850
        /*0344*/ 	.short	0x010a
        /*0346*/ 	.byte	0x15
	.zero		1


	//   ....[28]....
        /*0348*/ 	.word	0x000041a0
        /*034c*/ 	.word	0x00000008
        /*0350*/ 	.word	0x00000000
        /*0354*/ 	.short	0x0101
        /*0356*/ 	.byte	0x3f
	.zero		1


	//   ....[29]....
        /*0358*/ 	.word	0x00004460
        /*035c*/ 	.word	0x000000ff
        /*0360*/ 	.word	0x00022830
        /*0364*/ 	.short	0x010a
        /*0366*/ 	.byte	0x1b
	.zero		1


	//   ....[30]....
        /*0368*/ 	.word	0x000044a0
        /*036c*/ 	.word	0x000000ff
        /*0370*/ 	.word	0x00022830
        /*0374*/ 	.short	0x010a
        /*0376*/ 	.byte	0x1b
	.zero		1


	//   ....[31]....
        /*0378*/ 	.word	0x000046d0
        /*037c*/ 	.word	0x0000000e
        /*0380*/ 	.word	0x00000000
        /*0384*/ 	.short	0x0101
        /*0386*/ 	.byte	0x3f
	.zero		1


	//   ....[32]....
        /*0388*/ 	.word	0x00006f70
        /*038c*/ 	.word	0x000000ff
        /*0390*/ 	.word	0x00022850
        /*0394*/ 	.short	0x010a
        /*0396*/ 	.byte	0x1b
	.zero		1


	//   ....[33]....
        /*0398*/ 	.word	0x00006fb0
        /*039c*/ 	.word	0x000000ff
        /*03a0*/ 	.word	0x00022850
        /*03a4*/ 	.short	0x010a
        /*03a6*/ 	.byte	0x1b
	.zero		1


	//   ....[34]....
        /*03a8*/ 	.word	0x00007280
        /*03ac*/ 	.word	0x0000000b
        /*03b0*/ 	.word	0x00000000
        /*03b4*/ 	.short	0x0101
        /*03b6*/ 	.byte	0x3f
	.zero		1


	//   ....[35]....
        /*03b8*/ 	.word	0x000075e0
        /*03bc*/ 	.word	0x000000ff
        /*03c0*/ 	.word	0x00022830
        /*03c4*/ 	.short	0x010a
        /*03c6*/ 	.byte	0x18
	.zero		1


	//   ....[36]....
        /*03c8*/ 	.word	0x00007620
        /*03cc*/ 	.word	0x000000ff
        /*03d0*/ 	.word	0x00022830
        /*03d4*/ 	.short	0x010a
        /*03d6*/ 	.byte	0x18
	.zero		1


	//   ....[37]....
        /*03d8*/ 	.word	0x00008640
        /*03dc*/ 	.word	0x0000009a
        /*03e0*/ 	.word	0x00000000
        /*03e4*/ 	.short	0x0101
        /*03e6*/ 	.byte	0x3f
	.zero		1


	//   ....[38]....
        /*03e8*/ 	.word	0x00008eb0
        /*03ec*/ 	.word	0x000000ff
        /*03f0*/ 	.word	0x00022850
        /*03f4*/ 	.short	0x010a
        /*03f6*/ 	.byte	0x18
	.zero		1


	//   ....[39]....
        /*03f8*/ 	.word	0x00008ef0
        /*03fc*/ 	.word	0x000000ff
        /*0400*/ 	.word	0x00022850
        /*0404*/ 	.short	0x010a
        /*0406*/ 	.byte	0x18
	.zero		1


	//   ....[40]....
        /*0408*/ 	.word	0x000091c0
        /*040c*/ 	.word	0x000000b7
        /*0410*/ 	.word	0x00000000
        /*0414*/ 	.short	0x0101
        /*0416*/ 	.byte	0x3f
	.zero		1


	//   ....[41]....
        /*0418*/ 	.word	0x00009320
        /*041c*/ 	.word	0x000000ff
        /*0420*/ 	.word	0x00022830
        /*0424*/ 	.short	0x010a
        /*0426*/ 	.byte	0x1a
	.zero		1


	//   ....[42]....
        /*0428*/ 	.word	0x00009360
        /*042c*/ 	.word	0x000000ff
        /*0430*/ 	.word	0x00022830
        /*0434*/ 	.short	0x010a
        /*0436*/ 	.byte	0x1a
	.zero		1


	//   ....[43]....
        /*0438*/ 	.word	0x00009560
        /*043c*/ 	.word	0x00000003
        /*0440*/ 	.word	0x00000000
        /*0444*/ 	.short	0x0101
        /*0446*/ 	.byte	0x3f
	.zero		1


	//   ....[44]....
        /*0448*/ 	.word	0x0000be30
        /*044c*/ 	.word	0x000000ff
        /*0450*/ 	.word	0x00022850
        /*0454*/ 	.short	0x010a
        /*0456*/ 	.byte	0x1a
	.zero		1


	//   ....[45]....
        /*0458*/ 	.word	0x0000be70
        /*045c*/ 	.word	0x000000ff
        /*0460*/ 	.word	0x00022850
        /*0464*/ 	.short	0x010a
        /*0466*/ 	.byte	0x1a
	.zero		1


	//   ....[46]....
        /*0468*/ 	.word	0x0000c140
        /*046c*/ 	.word	0x0000000c
        /*0470*/ 	.word	0x00000000
        /*0474*/ 	.short	0x0101
        /*0476*/ 	.byte	0x3f
	.zero		1


	//   ....[47]....
        /*0478*/ 	.word	0x0000dbc0
        /*047c*/ 	.word	0x000000ff
        /*0480*/ 	.word	0x00000000
        /*0484*/ 	.short	0x0101
        /*0486*/ 	.byte	0x05
	.zero		1


	//   ....[48]....
        /*0488*/ 	.word	0x0000f770
        /*048c*/ 	.word	0x00000008
        /*0490*/ 	.word	0x00022840
        /*0494*/ 	.short	0x010a
        /*0496*/ 	.byte	0x3f
	.zero		1


	//   ....[49]....
        /*0498*/ 	.word	0x0000fa50
        /*049c*/ 	.word	0x000000ff
        /*04a0*/ 	.word	0x00022820
        /*04a4*/ 	.short	0x010a
        /*04a6*/ 	.byte	0x25
	.zero		1


	//   ....[50]....
        /*04a8*/ 	.word	0x0000faf0
        /*04ac*/ 	.word	0x00000008
        /*04b0*/ 	.word	0x00022860
        /*04b4*/ 	.short	0x010a
        /*04b6*/ 	.byte	0x3f
	.zero		1


	//   ....[51]....
        /*04b8*/ 	.word	0x00010020
        /*04bc*/ 	.word	0x00000002
        /*04c0*/ 	.word	0x00022840
        /*04c4*/ 	.short	0x010a
        /*04c6*/ 	.byte	0x3f
	.zero		1


	//   ....[52]....
        /*04c8*/ 	.word	0x00010190
        /*04cc*/ 	.word	0x00000002
        /*04d0*/ 	.word	0x00022860
        /*04d4*/ 	.short	0x010a
        /*04d6*/ 	.byte	0x3f
	.zero		1


	//   ....[53]....
        /*04d8*/ 	.word	0x00010680
        /*04dc*/ 	.word	0x00000003
        /*04e0*/ 	.word	0x00022840
        /*04e4*/ 	.short	0x010a
        /*04e6*/ 	.byte	0x3f
	.zero		1


	//   ....[54]....
        /*04e8*/ 	.word	0x000107f0
        /*04ec*/ 	.word	0x00000003
        /*04f0*/ 	.word	0x00022860
        /*04f4*/ 	.short	0x010a
        /*04f6*/ 	.byte	0x3f
	.zero		1


	//   ....[55]....
        /*04f8*/ 	.word	0x00010c60
        /*04fc*/ 	.word	0x00000002
        /*0500*/ 	.word	0x00022840
        /*0504*/ 	.short	0x010a
        /*0506*/ 	.byte	0x3f
	.zero		1


	//   ....[56]....
        /*0508*/ 	.word	0x00010dd0
        /*050c*/ 	.word	0x00000002
        /*0510*/ 	.word	0x00022860
        /*0514*/ 	.short	0x010a
        /*0516*/ 	.byte	0x3f
	.zero		1


	//   ....[57]....
        /*0518*/ 	.word	0x00011360
        /*051c*/ 	.word	0x00000007
        /*0520*/ 	.word	0x00022820
        /*0524*/ 	.short	0x010a
        /*0526*/ 	.byte	0x3f
	.zero		1


	//   ....[58]....
        /*0528*/ 	.word	0x000114b0
        /*052c*/ 	.word	0x00000005
        /*0530*/ 	.word	0x00000000
        /*0534*/ 	.short	0x010a
        /*0536*/ 	.byte	0x3f
	.zero		1


	//   ....[59]....
        /*0538*/ 	.word	0x00011520
        /*053c*/ 	.word	0x00000003
        /*0540*/ 	.word	0x00000000
        /*0544*/ 	.short	0x010a
        /*0546*/ 	.byte	0x3f
	.zero		1


	//   ....[60]....
        /*0548*/ 	.word	0x00011580
        /*054c*/ 	.word	0x00000005
        /*0550*/ 	.word	0x00000000
        /*0554*/ 	.short	0x010a
        /*0556*/ 	.byte	0x3f
	.zero		1


	//   ....[61]....
        /*0558*/ 	.word	0x000115b0
        /*055c*/ 	.word	0x00000003
        /*0560*/ 	.word	0x00000000
        /*0564*/ 	.short	0x010a
        /*0566*/ 	.byte	0x3f
	.zero		1


	//   ....[62]....
        /*0568*/ 	.word	0x00011620
        /*056c*/ 	.word	0x00000003
        /*0570*/ 	.word	0x00022800
        /*0574*/ 	.short	0x010a
        /*0576*/ 	.byte	0x3f
	.zero		1


	//   ....[63]....
        /*0578*/ 	.word	0x00011680
        /*057c*/ 	.word	0x00000000
        /*0580*/ 	.word	0x00022830
        /*0584*/ 	.short	0x010a
        /*0586*/ 	.byte	0x3f
	.zero		1


	//   ....[64]....
        /*0588*/ 	.word	0x000116d0
        /*058c*/ 	.word	0x00000008
        /*0590*/ 	.word	0x00022850
        /*0594*/ 	.short	0x010a
        /*0596*/ 	.byte	0x3f
	.zero		1


	//   ....[65]....
        /*0598*/ 	.word	0x00011730
        /*059c*/ 	.word	0x00000005
        /*05a0*/ 	.word	0x00022830
        /*05a4*/ 	.short	0x010a
        /*05a6*/ 	.byte	0x3f
	.zero		1


	//   ....[66]....
        /*05a8*/ 	.word	0x00011780
        /*05ac*/ 	.word	0x0000000b
        /*05b0*/ 	.word	0x00022850
        /*05b4*/ 	.short	0x010a
        /*05b6*/ 	.byte	0x3f
	.zero		1


	//   ....[67]....
        /*05b8*/ 	.word	0x000117e0
        /*05bc*/ 	.word	0x00000003
        /*05c0*/ 	.word	0x00022830
        /*05c4*/ 	.short	0x010a
        /*05c6*/ 	.byte	0x3f
	.zero		1


	//   ....[68]....
        /*05c8*/ 	.word	0x00011830
        /*05cc*/ 	.word	0x000000b7
        /*05d0*/ 	.word	0x00022850
        /*05d4*/ 	.short	0x010a
        /*05d6*/ 	.byte	0x3f
	.zero		1


	//   ....[69]....
        /*05d8*/ 	.word	0x00011890
        /*05dc*/ 	.word	0x0000000a
        /*05e0*/ 	.word	0x00022830
        /*05e4*/ 	.short	0x010a
        /*05e6*/ 	.byte	0x3f
	.zero		1


	//   ....[70]....
        /*05e8*/ 	.word	0x000118e0
        /*05ec*/ 	.word	0x0000000c
        /*05f0*/ 	.word	0x00022850
        /*05f4*/ 	.short	0x010a
        /*05f6*/ 	.byte	0x3f
	.zero		1


	//   ....[71]....
        /*05f8*/ 	.word	0x00011a60
        /*05fc*/ 	.word	0x00000008
        /*0600*/ 	.word	0x00022840
        /*0604*/ 	.short	0x010a
        /*0606*/ 	.byte	0x3f
	.zero		1


	//   ....[72]....
        /*0608*/ 	.word	0x00011ac0
        /*060c*/ 	.word	0x00000008
        /*0610*/ 	.word	0x00022820
        /*0614*/ 	.short	0x010a
        /*0616*/ 	.byte	0x3f
	.zero		1


	//   ....[73]....
        /*0618*/ 	.word	0x00011b10
        /*061c*/ 	.word	0x00000008
        /*0620*/ 	.word	0x00022860
        /*0624*/ 	.short	0x010a
        /*0626*/ 	.byte	0x3f
	.zero		1


	//   ....[74]....
        /*0628*/ 	.word	0x00011b60
        /*062c*/ 	.word	0x00000002
        /*0630*/ 	.word	0x00022840
        /*0634*/ 	.short	0x010a
        /*0636*/ 	.byte	0x3f
	.zero		1


	//   ....[75]....
        /*0638*/ 	.word	0x00011bb0
        /*063c*/ 	.word	0x00000002
        /*0640*/ 	.word	0x00022860
        /*0644*/ 	.short	0x010a
        /*0646*/ 	.byte	0x3f
	.zero		1


	//   ....[76]....
        /*0648*/ 	.word	0x00011c00
        /*064c*/ 	.word	0x00000003
        /*0650*/ 	.word	0x00022840
        /*0654*/ 	.short	0x010a
        /*0656*/ 	.byte	0x3f
	.zero		1


	//   ....[77]....
        /*0658*/ 	.word	0x00011c50
        /*065c*/ 	.word	0x00000003
        /*0660*/ 	.word	0x00022860
        /*0664*/ 	.short	0x010a
        /*0666*/ 	.byte	0x3f
	.zero		1


	//   ....[78]....
        /*0668*/ 	.word	0x00011ca0
        /*066c*/ 	.word	0x00000002
        /*0670*/ 	.word	0x00022840
        /*0674*/ 	.short	0x010a
        /*0676*/ 	.byte	0x3f
	.zero		1


	//   ....[79]....
        /*0678*/ 	.word	0x00011cf0
        /*067c*/ 	.word	0x00000002
        /*0680*/ 	.word	0x00022860
        /*0684*/ 	.short	0x010a
        /*0686*/ 	.byte	0x3f
	.zero		1


	//   ....[80]....
        /*0688*/ 	.word	0x00011dd0
        /*068c*/ 	.word	0x00000007
        /*0690*/ 	.word	0x00022820
        /*0694*/ 	.short	0x010a
        /*0696*/ 	.byte	0x3f
	.zero		1


	//   ....[81]....
        /*0698*/ 	.word	0x00011e20
        /*069c*/ 	.word	0x00000005
        /*06a0*/ 	.word	0x00000000
        /*06a4*/ 	.short	0x010a
        /*06a6*/ 	.byte	0x3f
	.zero		1


	//   ....[82]....
        /*06a8*/ 	.word	0x00011e70
        /*06ac*/ 	.word	0x00000003
        /*06b0*/ 	.word	0x00000000
        /*06b4*/ 	.short	0x010a
        /*06b6*/ 	.byte	0x3f
	.zero		1


	//   ....[83]....
        /*06b8*/ 	.word	0x00011ec0
        /*06bc*/ 	.word	0x00000005
        /*06c0*/ 	.word	0x00000000
        /*06c4*/ 	.short	0x010a
        /*06c6*/ 	.byte	0x3f
	.zero		1


	//----- nvinfo : EIATTR_NUM_MBARRIERS
	.align		4
.L_1323:
        /*06c8*/ 	.byte	0x03, 0x38
        /*06ca*/ 	.short	0x0016


	//----- nvinfo : EIATTR_EXIT_INSTR_OFFSETS
	.align		4
        /*06cc*/ 	.byte	0x04, 0x1c
        /*06ce*/ 	.short	(.L_1325 - .L_1324)


	//   ....[0]....
.L_1324:
        /*06d0*/ 	.word	0x00000a30


	//   ....[1]....
        /*06d4*/ 	.word	0x0000e660


	//   ....[2]....
        /*06d8*/ 	.word	0x0000e6c0


	//   ....[3]....
        /*06dc*/ 	.word	0x000113d0


	//   ....[4]....
        /*06e0*/ 	.word	0x00011600


	//----- nvinfo : EIATTR_MAX_THREADS
	.align		4
.L_1325:
        /*06e4*/ 	.byte	0x04, 0x05
        /*06e6*/ 	.short	(.L_1327 - .L_1326)
.L_1326:
        /*06e8*/ 	.word	0x00000180
        /*06ec*/ 	.word	0x00000001
        /*06f0*/ 	.word	0x00000001


	//----- nvinfo : EIATTR_CRS_STACK_SIZE
	.align		4
.L_1327:
        /*06f4*/ 	.byte	0x04, 0x1e
        /*06f6*/ 	.short	(.L_1329 - .L_1328)
.L_1328:
        /*06f8*/ 	.word	0x00000000


	//----- nvinfo : EIATTR_CBANK_PARAM_SIZE
	.align		4
.L_1329:
        /*06fc*/ 	.byte	0x03, 0x19
        /*06fe*/ 	.short	0x0bf0


	//----- nvinfo : EIATTR_PARAM_CBANK
	.align		4
        /*0700*/ 	.byte	0x04, 0x0a
        /*0702*/ 	.short	(.L_1331 - .L_1330)
	.align		4
.L_1330:
        /*0704*/ 	.word	index@(.nv.constant0._ZN7cutlass13device_kernelIN5flash11enable_sm90INS1_16FlashAttnFwdSm90INS1_25CollectiveMainloopFwdSm90ILi2EN4cute5tupleIJNS5_1CILi1EEES8_S8_EEENS6_IJNS7_ILi128EEENS7_ILi96EEENS7_ILi64EEEEEELi256ENS_10bfloat16_tEfNS_4arch4Sm90ELb0ELb1ELb0ELb0ELb0ELb0ELb0ELb1ELb0ELb0ELb0ELb0EEENS1_21CollectiveEpilogueFwdINS6_IJSA_NS7_ILi256EEESB_EEES9_SE_SG_Li256ELb0ELb0ELb0ELb0EEENS1_30DynamicPersistentTileSchedulerILi256ELi32ELb0ELb0ELb1EEEEEEEEEvNT_6ParamsE)
        /*0708*/ 	.short	0x0210
        /*070a*/ 	.short	0x0bf0


	//----- nvinfo : EIATTR_SW_WAR
	.align		4
.L_1331:
        /*070c*/ 	.byte	0x04, 0x36
        /*070e*/ 	.short	(.L_1333 - .L_1332)
.L_1332:
        /*0710*/ 	.word	0x00000008
.L_1333:


//--------------------- .nv.info._ZN7cutlass13device_kernelIN5flash11enable_sm90INS1_16FlashAttnFwdSm90INS1_25CollectiveMainloopFwdSm90ILi2EN4cute5tupleIJNS5_1CILi1EEES8_S8_EEENS6_IJNS7_ILi128EEENS7_ILi96EEENS7_ILi64EEEEEELi256ENS_10bfloat16_tEfNS_4arch4Sm90ELb0ELb1ELb0ELb0ELb0ELb0ELb1ELb1ELb0ELb0ELb0ELb0EEENS1_21CollectiveEpilogueFwdINS6_IJSA_NS7_ILi256EEESB_EEES9_SE_SG_Li256ELb0ELb0ELb0ELb0EEENS1_30DynamicPersistentTileSchedulerILi256ELi32ELb0ELb0ELb1EEEEEEEEEvNT_6ParamsE --------------------------
	.section	.nv.info._ZN7cutlass13device_kernelIN5flash11enable_sm90INS1_16FlashAttnFwdSm90INS1_25CollectiveMainloopFwdSm90ILi2EN4cute5tupleIJNS5_1CILi1EEES8_S8_EEENS6_IJNS7_ILi128EEENS7_ILi96EEENS7_ILi64EEEEEELi256ENS_10bfloat16_tEfNS_4arch4Sm90ELb0ELb1ELb0ELb0ELb0ELb0ELb1ELb1ELb0ELb0ELb0ELb0EEENS1_21CollectiveEpilogueFwdINS6_IJSA_NS7_ILi256EEESB_EEES9_SE_SG_Li256ELb0ELb0ELb0ELb0EEENS1_30DynamicPersistentTileSchedulerILi256ELi32ELb0ELb0ELb1EEEEEEEEEvNT_6ParamsE,"",@"SHT_CUDA_INFO"
	.sectionflags	@""
	.align	4


	//----- nvinfo : EIATTR_CUDA_API_VERSION
	.align		4
        /*0000*/ 	.byte	0x04, 0x37
        /*0002*/ 	.short	(.L_1335 - .L_1334)
.L_1334:
        /*0004*/ 	.word	0x00000082


	//----- nvinfo : EIATTR_KPARAM_INFO
	.align		4
.L_1335:
        /*0008*/ 	.byte	0x04, 0x17
        /*000a*/ 	.short	(.L_1337 - .L_1336)
.L_1336:
        /*000c*/ 	.word	0x00000000
        /*0010*/ 	.short	0x0000
        /*0012*/ 	.short	0x0070
        /*0014*/ 	.byte	0x00, 0xf0, 0x01, 0x32


	//----- nvinfo : EIATTR_SPARSE_MMA_MASK
	.align		4
.L_1337:
        /*0018*/ 	.byte	0x03, 0x50
        /*001a*/ 	.short	0x0000


	//----- nvinfo : EIATTR_MAXREG_COUNT
	.align		4
        /*001c*/ 	.byte	0x03, 0x1b
        /*001e*/ 	.short	0x00a8


	//----- nvinfo : EIATTR_NUM_BARRIERS
	.align		4
        /*0020*/ 	.byte	0x02, 0x4c
        /*0022*/ 	.byte	0x10
	.zero		1


	//----- nvinfo : EIATTR_EXTERNS
	.align		4
        /*0024*/ 	.byte	0x04, 0x0f
        /*0026*/ 	.short	(.L_1339 - .L_1338)


	//   ....[0]....
	.align		4
.L_1338:
        /*0028*/ 	.word	index@(__assertfail)


	//----- nvinfo : EIATTR_ANNOTATIONS
	.align		4
.L_1339:
        /*002c*/ 	.byte	0x04, 0x55
        /*002e*/ 	.short	(.L_1341 - .L_1340)


	//   ....[0]....
.L_1340:
        /* <DEDUP_REMOVED lines=10> */


	//----- nvinfo : EIATTR_MERCURY_ISA_VERSION
	.align		4
.L_1341:
        /*00c0*/ 	.byte	0x03, 0x5f
        /*00c2*/ 	.short	0x0101


	//----- nvinfo : EIATTR_INT_WARP_WIDE_INSTR_OFFSETS
	.align		4
        /*00c4*/ 	.byte	0x04, 0x31
        /*00c6*/ 	.short	(.L_1343 - .L_1342)


	//   ....[0]....
.L_1342:
        /*00c8*/ 	.word	0x00000200


	//   ....[1]....
        /*00cc*/ 	.word	0x00000230


	//   ....[2]....
        /*00d0*/ 	.word	0x00000240


	//   ....[3]....
        /*00d4*/ 	.word	0x000002b0


	//   ....[4]....
        /*00d8*/ 	.word	0x00020c50


	//   ....[5]....
        /*00dc*/ 	.word	0x00020ce0


	//   ....[6]....
        /*00e0*/ 	.word	0x000211d0


	//   ....[7]....
        /*00e4*/ 	.word	0x000230c0


	//   ....[8]....
        /*00e8*/ 	.word	0x00023150


	//----- nvinfo : EIATTR_COOP_GROUP_MASK_REGIDS
	.align		4
.L_1343:
        /*00ec*/ 	.byte	0x04, 0x29
        /*00ee*/ 	.short	(.L_1345 - .L_1344)


	//   ....[0]....
.L_1344:
        /*00f0*/ 	.word	0xffffffff


	//   ....[1]....
        /*00f4*/ 	.word	0xffffffff


	//   ....[2]....
        /*00f8*/ 	.word	0xffffffff


	//   ....[3]....
        /*00fc*/ 	.word	0xffffffff


	//   ....[4]....
        /*0100*/ 	.word	0xffffffff


	//   ....[5]....
        /*0104*/ 	.word	0xffffffff


	//   ....[6]....
        /*0108*/ 	.word	0xffffffff


	//   ....[7]....
        /*010c*/ 	.word	0xffffffff


	//   ....[8]....
        /*0110*/ 	.word	0xffffffff


	//   ....[9]....
        /*0114*/ 	.word	0xffffffff


	//   ....[10]....
        /*0118*/ 	.word	0xffffffff


	//   ....[11]....
        /*011c*/ 	.word	0xffffffff


	//   ....[12]....
        /*0120*/ 	.word	0xffffffff


	//   ....[13]....
        /*0124*/ 	.word	0xffffffff


	//   ....[14]....
        /*0128*/ 	.word	0xffffffff


	//   ....[15]....
        /*012c*/ 	.word	0xffffffff


	//   ....[16]....
        /*0130*/ 	.word	0xffffffff


	//   ....[17]....
        /*0134*/ 	.word	0xffffffff


	//   ....[18]....
        /*0138*/ 	.word	0xffffffff


	//   ....[19]....
        /*013c*/ 	.word	0xffffffff


	//   ....[20]....
        /*0140*/ 	.word	0xffffffff


	//   ....[21]....
        /*0144*/ 	.word	0xffffffff


	//   ....[22]....
        /*0148*/ 	.word	0xffffffff


	//   ....[23]....
        /*014c*/ 	.word	0xffffffff


	//   ....[24]....
        /*0150*/ 	.word	0xffffffff


	//   ....[25]....
        /*0154*/ 	.word	0xffffffff


	//   ....[26]....
        /*0158*/ 	.word	0xffffffff


	//   ....[27]....
        /*015c*/ 	.word	0xffffffff


	//   ....[28]....
        /*0160*/ 	.word	0x0500000f


	//   ....[29]....
        /*0164*/ 	.word	0x0500000f


	//   ....[30]....
        /*0168*/ 	.word	0xffffffff


	//   ....[31]....
        /*016c*/ 	.word	0xffffffff


	//   ....[32]....
        /*0170*/ 	.word	0xffffffff


	//   ....[33]....
        /*0174*/ 	.word	0xffffffff


	//----- nvinfo : EIATTR_COOP_GROUP_INSTR_OFFSETS
	.align		4
.L_1345:
        /*0178*/ 	.byte	0x04, 0x28
        /*017a*/ 	.short	(.L_1347 - .L_1346)


	//   ....[0]....
.L_1346:
        /*017c*/ 	.word	0x000000b0


	//   ....[1]....
        /*0180*/ 	.word	0x00000210


	//   ....[2]....
        /*0184*/ 	.word	0x00000260


	//   ....[3]....
        /*0188*/ 	.word	0x00000470


	//   ....[4]....
        /*018c*/ 	.word	0x000005d0


	//   ....[5]....
        /*0190*/ 	.word	0x000006f0


	//   ....[6]....
        /*0194*/ 	.word	0x00000850


	//   ....[7]....
        /*0198*/ 	.word	0x00001f90


	//   ....[8]....
        /*019c*/ 	.word	0x00005860


	//   ....[9]....
        /*01a0*/ 	.word	0x00005910


	//   ....[10]....
        /*01a4*/ 	.word	0x00005d40


	//   ....[11]....
        /*01a8*/ 	.word	0x00005d60


	//   ....[12]....
        /*01ac*/ 	.word	0x0000aba0


	//   ....[13]....
        /*01b0*/ 	.word	0x0000ac30


	//   ....[14]....
        /*01b4*/ 	.word	0x0000acf0


	//   ....[15]....
        /*01b8*/ 	.word	0x0000ad40


	//   ....[16]....
        /*01bc*/ 	.word	0x00015580


	//   ....[17]....
        /*01c0*/ 	.word	0x00015650


	//   ....[18]....
        /*01c4*/ 	.word	0x000157d0


	//   ....[19]....
        /*01c8*/ 	.word	0x00015840


	//   ....[20]....
        /*01cc*/ 	.word	0x0001dbc0


	//   ....[21]....
        /*01d0*/ 	.word	0x0001dbe0


	//   ....[22]....
        /*01d4*/ 	.word	0x0001dc40


	//   ....[23]....
        /*01d8*/ 	.word	0x0001dc80


	//   ....[24]....
        /*01dc*/ 	.word	0x0001f690


	//   ....[25]....
        /*01e0*/ 	.word	0x000203b0


	//   ....[26]....
        /*01e4*/ 	.word	0x000231e0


	//   ....[27]....
        /*01e8*/ 	.word	0x000233c0


	//   ....[28]....
        /*01ec*/ 	.word	0x00023940


	//   ....[29]....
        /*01f0*/ 	.word	0x00023d10


	//   ....[30]....
        /*01f4*/ 	.word	0x00027600


	//   ....[31]....
        /*01f8*/ 	.word	0x00027640


	//   ....[32]....
        /*01fc*/ 	.word	0x000276b0


	//   ....[33]....
        /*0200*/ 	.word	0x000276d0


	//----- nvinfo : EIATTR_REG_RECONFIG
	.align		4
.L_1347:
        /*0204*/ 	.byte	0x01, 0x54
	.zero		2


	//----- nvinfo : EIATTR_SYSCALL_OFFSETS
	.align		4
        /*0208*/ 	.byte	0x04, 0x46
        /*020a*/ 	.short	(.L_1349 - .L_1348)


	//   ....[0]....
.L_1348:
        /*020c*/ 	.word	0x000024e0


	//   ....[1]....
        /*0210*/ 	.word	0x00020e60


	//   ....[2]....
        /*0214*/ 	.word	0x00020f90


	//   ....[3]....
        /*0218*/ 	.word	0x00021090


	//----- nvinfo : EIATTR_MBARRIER_INSTR_OFFSETS
	.align		4
.L_1349:
        /*021c*/ 	.byte	0x04, 0x39
        /*021e*/ 	.short	(.L_1351 - .L_1350)


	//   ....[0]....
.L_1350:
        /*0220*/ 	.word	0x00000310
        /*0224*/ 	.word	0x000000ff
        /*0228*/ 	.word	0x00032400
        /*022c*/ 	.short	0x0100
        /*022e*/ 	.byte	0x06
	.zero		1


	//   ....[1]....
        /*0230*/ 	.word	0x00000320
        /*0234*/ 	.word	0x000000ff
        /*0238*/ 	.word	0x00032410
        /*023c*/ 	.short	0x0100
        /*023e*/ 	.byte	0x06
	.zero		1


	//   ....[2]....
        /*0240*/ 	.word	0x00000330
        /*0244*/ 	.word	0x000000ff
        /*0248*/ 	.word	0x00032420
        /*024c*/ 	.short	0x0100
        /*024e*/ 	.byte	0x06
	.zero		1


	//   ....[3]....
        /*0250*/ 	.word	0x00000420
        /*0254*/ 	.word	0x000000ff
        /*0258*/ 	.word	0x00032430
        /*025c*/ 	.short	0x0100
        /*025e*/ 	.byte	0x08
	.zero		1


	//   ....[4]....
        /*0260*/ 	.word	0x00000430
        /*0264*/ 	.word	0x000000ff
        /*0268*/ 	.word	0x00032440
        /*026c*/ 	.short	0x0100
        /*026e*/ 	.byte	0x08
	.zero		1


	//   ....[5]....
        /*0270*/ 	.word	0x00000440
        /*0274*/ 	.word	0x000000ff
        /*0278*/ 	.word	0x00032438
        /*027c*/ 	.short	0x0100
        /*027e*/ 	.byte	0x08
	.zero		1


	//   ....[6]....
        /*0280*/ 	.word	0x00000450
        /*0284*/ 	.word	0x000000ff
        /*0288*/ 	.word	0x00032448
        /*028c*/ 	.short	0x0100
        /*028e*/ 	.byte	0x08
	.zero		1


	//   ....[7]....
        /*0290*/ 	.word	0x00000580
        /*0294*/ 	.word	0x000000ff
        /*0298*/ 	.word	0x00032450
        /*029c*/ 	.short	0x0100
        /*029e*/ 	.byte	0x08
	.zero		1


	//   ....[8]....
        /*02a0*/ 	.word	0x00000590
        /*02a4*/ 	.word	0x000000ff
        /*02a8*/ 	.word	0x00032460
        /*02ac*/ 	.short	0x0100
        /*02ae*/ 	.byte	0x08
	.zero		1


	//   ....[9]....
        /*02b0*/ 	.word	0x000005a0
        /*02b4*/ 	.word	0x000000ff
        /*02b8*/ 	.word	0x00032458
        /*02bc*/ 	.short	0x0100
        /*02be*/ 	.byte	0x08
	.zero		1


	//   ....[10]....
        /*02c0*/ 	.word	0x000005b0
        /*02c4*/ 	.word	0x000000ff
        /*02c8*/ 	.word	0x00032468
        /*02cc*/ 	.short	0x0100
        /*02ce*/ 	.byte	0x08
	.zero		1


	//   ....[11]....
        /*02d0*/ 	.word	0x000006a0
        /*02d4*/ 	.word	0x000000ff
        /*02d8*/ 	.word	0x00032470
        /*02dc*/ 	.short	0x0100
        /*02de*/ 	.byte	0x06
	.zero		1


	//   ....[12]....
        /*02e0*/ 	.word	0x000006b0
        /*02e4*/ 	.word	0x000000ff
        /*02e8*/ 	.word	0x00032480
        /*02ec*/ 	.short	0x0100
        /*02ee*/ 	.byte	0x06
	.zero		1


	//   ....[13]....
        /*02f0*/ 	.word	0x000006c0
        /*02f4*/ 	.word	0x000000ff
        /*02f8*/ 	.word	0x00032478
        /*02fc*/ 	.short	0x0100
        /*02fe*/ 	.byte	0x06
	.zero		1


	//   ....[14]....
        /*0300*/ 	.word	0x000006d0
        /*0304*/ 	.word	0x000000ff
        /*0308*/ 	.word	0x00032488
        /*030c*/ 	.short	0x0100
        /*030e*/ 	.byte	0x06
	.zero		1


	//   ....[15]....
        /*0310*/ 	.word	0x00000800
        /*0314*/ 	.word	0x000000ff
        /*0318*/ 	.word	0x00032490
        /*031c*/ 	.short	0x0100
        /*031e*/ 	.byte	0x08
	.zero		1


	//   ....[16]....
        /*0320*/ 	.word	0x00000810
        /*0324*/ 	.word	0x000000ff
        /*0328*/ 	.word	0x000324a0
        /*032c*/ 	.short	0x0100
        /*032e*/ 	.byte	0x08
	.zero		1


	//   ....[17]....
        /*0330*/ 	.word	0x00000820
        /*0334*/ 	.word	0x000000ff
        /*0338*/ 	.word	0x00032498
        /*033c*/ 	.short	0x0100
        /*033e*/ 	.byte	0x08
	.zero		1


	//   ....[18]....
        /*0340*/ 	.word	0x00000830
        /*0344*/ 	.word	0x000000ff
        /*0348*/ 	.word	0x000324a8
        /*034c*/ 	.short	0x0100
        /*034e*/ 	.byte	0x08
	.zero		1


	//   ....[19]....
        /*0350*/ 	.word	0x00000960
        /*0354*/ 	.word	0x000000ff
        /*0358*/ 	.word	0x000324b0
        /*035c*/ 	.short	0x0100
        /*035e*/ 	.byte	0x08
	.zero		1


	//   ....[20]....
        /*0360*/ 	.word	0x00000970
        /*0364*/ 	.word	0x000000ff
        /*0368*/ 	.word	0x000324c0
        /*036c*/ 	.short	0x0100
        /*036e*/ 	.byte	0x08
	.zero		1


	//   ....[21]....
        /*0370*/ 	.word	0x00000980
        /*0374*/ 	.word	0x000000ff
        /*0378*/ 	.word	0x000324b8
        /*037c*/ 	.short	0x0100
        /*037e*/ 	.byte	0x08
	.zero		1


	//   ....[22]....
        /*0380*/ 	.word	0x00000990
        /*0384*/ 	.word	0x000000ff
        /*0388*/ 	.word	0x000324c8
        /*038c*/ 	.short	0x0100
        /*038e*/ 	.byte	0x08
	.zero		1


	//   ....[23]....
        /*0390*/ 	.word	0x00002730
        /*0394*/ 	.word	0x000000ff
        /*0398*/ 	.word	0x00032400
        /*039c*/ 	.short	0x010a
        /*039e*/ 	.byte	0x32
	.zero		1


	//   ....[24]....
        /*03a0*/ 	.word	0x00002bc0
        /*03a4*/ 	.word	0x00000018
        /*03a8*/ 	.word	0x00000000
        /*03ac*/ 	.short	0x010a
        /*03ae*/ 	.byte	0x3f
	.zero		1


	//   ....[25]....
        /*03b0*/ 	.word	0x00002c20
        /*03b4*/ 	.word	0x00000018
        /*03b8*/ 	.word	0x00000000
        /*03bc*/ 	.short	0x010a
        /*03be*/ 	.byte	0x3f
	.zero		1


	//   ....[26]....
        /*03c0*/ 	.word	0x00002fd0
        /*03c4*/ 	.word	0x000000ff
        /*03c8*/ 	.word	0x00032410
        /*03cc*/ 	.short	0x010a
        /*03ce*/ 	.byte	0x32
	.zero		1


	//   ....[27]....
        /*03d0*/ 	.word	0x000030d0
        /*03d4*/ 	.word	0x00000008
        /*03d8*/ 	.word	0x00000000
        /*03dc*/ 	.short	0x010a
        /*03de*/ 	.byte	0x3f
	.zero		1


	//   ....[28]....
        /*03e0*/ 	.word	0x00003130
        /*03e4*/ 	.word	0x00000008
        /*03e8*/ 	.word	0x00000000
        /*03ec*/ 	.short	0x010a
        /*03ee*/ 	.byte	0x3f
	.zero		1


	//   ....[29]....
        /*03f0*/ 	.word	0x00003e10
        /*03f4*/ 	.word	0x00000007
        /*03f8*/ 	.word	0x00000000
        /*03fc*/ 	.short	0x0101
        /*03fe*/ 	.byte	0x3f
	.zero		1


	//   ....[30]....
        /*0400*/ 	.word	0x00008fc0
        /*0404*/ 	.word	0x0000000d
        /*0408*/ 	.word	0x00000000
        /*040c*/ 	.short	0x0101
        /*040e*/ 	.byte	0x3f
	.zero		1


	//   ....[31]....
        /*0410*/ 	.word	0x00009660
        /*0414*/ 	.word	0x00000003
        /*0418*/ 	.word	0x00000000
        /*041c*/ 	.short	0x010a
        /*041e*/ 	.byte	0x3f
	.zero		1


	//   ....[32]....
        /*0420*/ 	.word	0x00009760
        /*0424*/ 	.word	0x00000000
        /*0428*/ 	.word	0x00000000
        /*042c*/ 	.short	0x010a
        /*042e*/ 	.byte	0x3f
	.zero		1


	//   ....[33]....
        /*0430*/ 	.word	0x00009b90
        /*0434*/ 	.word	0x00000003
        /*0438*/ 	.word	0x00000000
        /*043c*/ 	.short	0x010a
        /*043e*/ 	.byte	0x3f
	.zero		1


	//   ....[34]....
        /*0440*/ 	.word	0x00009c40
        /*0444*/ 	.word	0x00000004
        /*0448*/ 	.word	0x00000000
        /*044c*/ 	.short	0x010a
        /*044e*/ 	.byte	0x3f
	.zero		1


	//   ....[35]....
        /*0450*/ 	.word	0x0000a930
        /*0454*/ 	.word	0x00000003
        /*0458*/ 	.word	0x00000000
        /*045c*/ 	.short	0x0101
        /*045e*/ 	.byte	0x3f
	.zero		1


	//   ....[36]....
        /*0460*/ 	.word	0x00012c00
        /*0464*/ 	.word	0x00000000
        /*0468*/ 	.word	0x00000000
        /*046c*/ 	.short	0x0101
        /*046e*/ 	.byte	0x3f
	.zero		1


	//   ....[37]....
        /*0470*/ 	.word	0x00012e00
        /*0474*/ 	.word	0x00000005
        /*0478*/ 	.word	0x00000000
        /*047c*/ 	.short	0x010a
        /*047e*/ 	.byte	0x3f
	.zero		1


	//   ....[38]....
        /*0480*/ 	.word	0x00012f00
        /*0484*/ 	.word	0x00000000
        /*0488*/ 	.word	0x00000000
        /*048c*/ 	.short	0x010a
        /*048e*/ 	.byte	0x3f
	.zero		1


	//   ....[39]....
        /*0490*/ 	.word	0x00013330
        /*0494*/ 	.word	0x00000005
        /*0498*/ 	.word	0x00000000
        /*049c*/ 	.short	0x010a
        /*049e*/ 	.byte	0x3f
	.zero		1


	//   ....[40]....
        /*04a0*/ 	.word	0x000133e0
        /*04a4*/ 	.word	0x00000004
        /*04a8*/ 	.word	0x00000000
        /*04ac*/ 	.short	0x010a
        /*04ae*/ 	.byte	0x3f
	.zero		1


	//   ....[41]....
        /*04b0*/ 	.word	0x000140f0
        /*04b4*/ 	.word	0x00000004
        /*04b8*/ 	.word	0x00000000
        /*04bc*/ 	.short	0x0101
        /*04be*/ 	.byte	0x3f
	.zero		1


	//   ....[42]....
        /*04c0*/ 	.word	0x0001d750
        /*04c4*/ 	.word	0x00000000
        /*04c8*/ 	.word	0x00000000
        /*04cc*/ 	.short	0x0101
        /*04ce*/ 	.byte	0x3f
	.zero		1


	//   ....[43]....
        /*04d0*/ 	.word	0x0001f920
        /*04d4*/ 	.word	0x000000ff
        /*04d8*/ 	.word	0x00000000
        /*04dc*/ 	.short	0x0101
        /*04de*/ 	.byte	0x05
	.zero		1


	//   ....[44]....
        /*04e0*/ 	.word	0x00021450
        /*04e4*/ 	.word	0x0000000a
        /*04e8*/ 	.word	0x00032440
        /*04ec*/ 	.short	0x010a
        /*04ee*/ 	.byte	0x3f
	.zero		1


	//   ....[45]....
        /*04f0*/ 	.word	0x00021980
        /*04f4*/ 	.word	0x00000012
        /*04f8*/ 	.word	0x00032420
        /*04fc*/ 	.short	0x010a
        /*04fe*/ 	.byte	0x3f
	.zero		1


	//   ....[46]....
        /*0500*/ 	.word	0x00021a00
        /*0504*/ 	.word	0x0000000a
        /*0508*/ 	.word	0x00032460
        /*050c*/ 	.short	0x010a
        /*050e*/ 	.byte	0x3f
	.zero		1


	//   ....[47]....
        /*0510*/ 	.word	0x00021f40
        /*0514*/ 	.word	0x00000002
        /*0518*/ 	.word	0x00032440
        /*051c*/ 	.short	0x010a
        /*051e*/ 	.byte	0x3f
	.zero		1


	//   ....[48]....
        /*0520*/ 	.word	0x000220d0
        /*0524*/ 	.word	0x00000002
        /*0528*/ 	.word	0x00032460
        /*052c*/ 	.short	0x010a
        /*052e*/ 	.byte	0x3f
	.zero		1


	//   ....[49]....
        /*0530*/ 	.word	0x000225c0
        /*0534*/ 	.word	0x00000003
        /*0538*/ 	.word	0x00032440
        /*053c*/ 	.short	0x010a
        /*053e*/ 	.byte	0x3f
	.zero		1


	//   ....[50]....
        /*0540*/ 	.word	0x00022750
        /*0544*/ 	.word	0x00000003
        /*0548*/ 	.word	0x00032460
        /*054c*/ 	.short	0x010a
        /*054e*/ 	.byte	0x3f
	.zero		1


	//   ....[51]....
        /*0550*/ 	.word	0x00022be0
        /*0554*/ 	.word	0x00000002
        /*0558*/ 	.word	0x00032440
        /*055c*/ 	.short	0x010a
        /*055e*/ 	.byte	0x3f
	.zero		1


	//   ....[52]....
        /*0560*/ 	.word	0x00022d70
        /*0564*/ 	.word	0x00000002
        /*0568*/ 	.word	0x00032460
        /*056c*/ 	.short	0x010a
        /*056e*/ 	.byte	0x3f
	.zero		1


	//   ....[53]....
        /*0570*/ 	.word	0x00023370
        /*0574*/ 	.word	0x00000007
        /*0578*/ 	.word	0x00032420
        /*057c*/ 	.short	0x010a
        /*057e*/ 	.byte	0x3f
	.zero		1


	//   ....[54]....
        /*0580*/ 	.word	0x000234c0
        /*0584*/ 	.word	0x00000005
        /*0588*/ 	.word	0x00000000
        /*058c*/ 	.short	0x010a
        /*058e*/ 	.byte	0x3f
	.zero		1


	//   ....[55]....
        /*0590*/ 	.word	0x00023530
        /*0594*/ 	.word	0x00000003
        /*0598*/ 	.word	0x00000000
        /*059c*/ 	.short	0x010a
        /*059e*/ 	.byte	0x3f
	.zero		1


	//   ....[56]....
        /*05a0*/ 	.word	0x00023590
        /*05a4*/ 	.word	0x00000005
        /*05a8*/ 	.word	0x00000000
        /*05ac*/ 	.short	0x010a
        /*05ae*/ 	.byte	0x3f
	.zero		1


	//   ....[57]....
        /*05b0*/ 	.word	0x000235c0
        /*05b4*/ 	.word	0x00000003
        /*05b8*/ 	.word	0x00000000
        /*05bc*/ 	.short	0x010a
        /*05be*/ 	.byte	0x3f
	.zero		1


	//   ....[58]....
        /*05c0*/ 	.word	0x00023630
        /*05c4*/ 	.word	0x00000007
        /*05c8*/ 	.word	0x00032400
        /*05cc*/ 	.short	0x010a
        /*05ce*/ 	.byte	0x3f
	.zero		1


	//   ....[59]....
        /*05d0*/ 	.word	0x00023680
        /*05d4*/ 	.word	0x00000018
        /*05d8*/ 	.word	0x00000000
        /*05dc*/ 	.short	0x010a
        /*05de*/ 	.byte	0x3f
	.zero		1


	//   ....[60]....
        /*05e0*/ 	.word	0x000236e0
        /*05e4*/ 	.word	0x00000008
        /*05e8*/ 	.word	0x00032410
        /*05ec*/ 	.short	0x010a
        /*05ee*/ 	.byte	0x3f
	.zero		1


	//   ....[61]....
        /*05f0*/ 	.word	0x00023730
        /*05f4*/ 	.word	0x00000008
        /*05f8*/ 	.word	0x00000000
        /*05fc*/ 	.short	0x010a
        /*05fe*/ 	.byte	0x3f
	.zero		1


	//   ....[62]....
        /*0600*/ 	.word	0x00023780
        /*0604*/ 	.word	0x00000000
        /*0608*/ 	.word	0x00000000
        /*060c*/ 	.short	0x010a
        /*060e*/ 	.byte	0x3f
	.zero		1


	//   ....[63]....
        /*0610*/ 	.word	0x000237d0
        /*0614*/ 	.word	0x00000004
        /*0618*/ 	.word	0x00000000
        /*061c*/ 	.short	0x010a
        /*061e*/ 	.byte	0x3f
	.zero		1


	//   ....[64]....
        /*0620*/ 	.word	0x00023820
        /*0624*/ 	.word	0x00000000
        /*0628*/ 	.word	0x00000000
        /*062c*/ 	.short	0x010a
        /*062e*/ 	.byte	0x3f
	.zero		1


	//   ....[65]....
        /*0630*/ 	.word	0x00023870
        /*0634*/ 	.word	0x00000004
        /*0638*/ 	.word	0x00000000
        /*063c*/ 	.short	0x010a
        /*063e*/ 	.byte	0x3f
	.zero		1


	//   ....[66]....
        /*0640*/ 	.word	0x000239f0
        /*0644*/ 	.word	0x0000000a
        /*0648*/ 	.word	0x00032440
        /*064c*/ 	.short	0x010a
        /*064e*/ 	.byte	0x3f
	.zero		1


	//   ....[67]....
        /*0650*/ 	.word	0x00023a40
        /*0654*/ 	.word	0x00000012
        /*0658*/ 	.word	0x00032420
        /*065c*/ 	.short	0x010a
        /*065e*/ 	.byte	0x3f
	.zero		1


	//   ....[68]....
        /*0660*/ 	.word	0x00023a90
        /*0664*/ 	.word	0x0000000a
        /*0668*/ 	.word	0x00032460
        /*066c*/ 	.short	0x010a
        /*066e*/ 	.byte	0x3f
	.zero		1


	//   ....[69]....
        /*0670*/ 	.word	0x00023ae0
        /*0674*/ 	.word	0x00000002
        /*0678*/ 	.word	0x00032440
        /*067c*/ 	.short	0x010a
        /*067e*/ 	.byte	0x3f
	.zero		1


	//   ....[70]....
        /*0680*/ 	.word	0x00023b30
        /*0684*/ 	.word	0x00000002
        /*0688*/ 	.word	0x00032460
        /*068c*/ 	.short	0x010a
        /*068e*/ 	.byte	0x3f
	.zero		1


	//   ....[71]....
        /*0690*/ 	.word	0x00023b80
        /*0694*/ 	.word	0x00000003
        /*0698*/ 	.word	0x00032440
        /*069c*/ 	.short	0x010a
        /*069e*/ 	.byte	0x3f
	.zero		1


	//   ....[72]....
        /*06a0*/ 	.word	0x00023bd0
        /*06a4*/ 	.word	0x00000003
        /*06a8*/ 	.word	0x00032460
        /*06ac*/ 	.short	0x010a
        /*06ae*/ 	.byte	0x3f
	.zero		1


	//   ....[73]....
        /*06b0*/ 	.word	0x00023c20
        /*06b4*/ 	.word	0x00000002
        /*06b8*/ 	.word	0x00032440
        /*06bc*/ 	.short	0x010a
        /*06be*/ 	.byte	0x3f
	.zero		1


	//   ....[74]....
        /*06c0*/ 	.word	0x00023c70
        /*06c4*/ 	.word	0x00000002
        /*06c8*/ 	.word	0x00032460
        /*06cc*/ 	.short	0x010a
        /*06ce*/ 	.byte	0x3f
	.zero		1


	//   ....[75]....
        /*06d0*/ 	.word	0x00023d50
        /*06d4*/ 	.word	0x00000007
        /*06d8*/ 	.word	0x00032420
        /*06dc*/ 	.short	0x010a
        /*06de*/ 	.byte	0x3f
	.zero		1


	//   ....[76]....
        /*06e0*/ 	.word	0x00023da0
        /*06e4*/ 	.word	0x00000005
        /*06e8*/ 	.word	0x00000000
        /*06ec*/ 	.short	0x010a
        /*06ee*/ 	.byte	0x3f
	.zero		1


	//   ....[77]....
        /*06f0*/ 	.word	0x00023df0
        /*06f4*/ 	.word	0x00000003
        /*06f8*/ 	.word	0x00000000
        /*06fc*/ 	.short	0x010a
        /*06fe*/ 	.byte	0x3f
	.zero		1


	//   ....[78]....
        /*0700*/ 	.word	0x00023e40
        /*0704*/ 	.word	0x00000005
        /*0708*/ 	.word	0x00000000
        /*070c*/ 	.short	0x010a
        /*070e*/ 	.byte	0x3f
	.zero		1


	//   ....[79]....
        /*0710*/ 	.word	0x000241e0
        /*0714*/ 	.word	0x0000000c
        /*0718*/ 	.word	0x00000000
        /*071c*/ 	.short	0x010a
        /*071e*/ 	.byte	0x3f
	.zero		1


	//   ....[80]....
        /*0720*/ 	.word	0x00024320
        /*0724*/ 	.word	0x00000002
        /*0728*/ 	.word	0x00000000
        /*072c*/ 	.short	0x010a
        /*072e*/ 	.byte	0x3f
	.zero		1


	//   ....[81]....
        /*0730*/ 	.word	0x00024980
        /*0734*/ 	.word	0x0000000b
        /*0738*/ 	.word	0x00000000
        /*073c*/ 	.short	0x010a
        /*073e*/ 	.byte	0x3f
	.zero		1


	//   ....[82]....
        /*0740*/ 	.word	0x00024ac0
        /*0744*/ 	.word	0x00000008
        /*0748*/ 	.word	0x00000000
        /*074c*/ 	.short	0x010a
        /*074e*/ 	.byte	0x3f
	.zero		1


	//   ....[83]....
        /*0750*/ 	.word	0x00025de0
        /*0754*/ 	.word	0x00000002
        /*0758*/ 	.word	0x00000000
        /*075c*/ 	.short	0x0101
        /*075e*/ 	.byte	0x3f
	.zero		1


	//   ....[84]....
        /*0760*/ 	.word	0x0003f2d0
        /*0764*/ 	.word	0x00000004
        /*0768*/ 	.word	0x00000000
        /*076c*/ 	.short	0x0101
        /*076e*/ 	.byte	0x3f
	.zero		1


	//   ....[85]....
        /*0770*/ 	.word	0x0003f310
        /*0774*/ 	.word	0x00000002
        /*0778*/ 	.word	0x00000000
        /*077c*/ 	.short	0x010a
        /*077e*/ 	.byte	0x3f
	.zero		1


	//   ....[86]....
        /*0780*/ 	.word	0x0003f360
        /*0784*/ 	.word	0x00000008
        /*0788*/ 	.word	0x00000000
        /*078c*/ 	.short	0x010a
        /*078e*/ 	.byte	0x3f
	.zero		1


	//----- nvinfo : EIATTR_NUM_MBARRIERS
	.align		4
.L_1351:
        /*0790*/ 	.byte	0x03, 0x38
        /*0792*/ 	.short	0x0017


	//----- nvinfo : EIATTR_EXIT_INSTR_OFFSETS
	.align		4
        /*0794*/ 	.byte	0x04, 0x1c
        /*0796*/ 	.short	(.L_1353 - .L_1352)


	//   ....[0]....
.L_1352:
        /*0798*/ 	.word	0x00000ba0


	//   ....[1]....
        /*079c*/ 	.word	0x00020370


	//   ....[2]....
        /*07a0*/ 	.word	0x000203d0


	//   ....[3]....
        /*07a4*/ 	.word	0x000233e0


	//   ....[4]....
        /*07a8*/ 	.word	0x00023610


	//----- nvinfo : EIATTR_MAX_THREADS
	.align		4
.L_1353:
        /*07ac*/ 	.byte	0x04, 0x05
        /*07ae*/ 	.short	(.L_1355 - .L_1354)
.L_1354:
        /*07b0*/ 	.word	0x00000180
        /*07b4*/ 	.word	0x00000001
        /*07b8*/ 	.word	0x00000001


	//----- nvinfo : EIATTR_CRS_STACK_SIZE
	.align		4
.L_1355:
        /*07bc*/ 	.byte	0x04, 0x1e
        /*07be*/ 	.short	(.L_1357 - .L_1356)
.L_1356:
        /*07c0*/ 	.word	0x00000000


	//----- nvinfo : EIATTR_CBANK_PARAM_SIZE
	.align		4
.L_1357:
        /*07c4*/ 	.byte	0x03, 0x19
        /*07c6*/ 	.short	0x0cf0


	//----- nvinfo : EIATTR_PARAM_CBANK
	.align		4
        /*07c8*/ 	.byte	0x04, 0x0a
        /*07ca*/ 	.short	(.L_1359 - .L_1358)
	.align		4
.L_1358:
        /*07cc*/ 	.word	index@(.nv.constant0._ZN7cutlass13device_kernelIN5flash11enable_sm90INS1_16FlashAttnFwdSm90INS1_25CollectiveMainloopFwdSm90ILi2EN4cute5tupleIJNS5_1CILi1EEES8_S8_EEENS6_IJNS7_ILi128EEENS7_ILi96EEENS7_ILi64EEEEEELi256ENS_10bfloat16_tEfNS_4arch4Sm90ELb0ELb1ELb0ELb0ELb0ELb0ELb1ELb1ELb0ELb0ELb0ELb0EEENS1_21CollectiveEpilogueFwdINS6_IJSA_NS7_ILi256EEESB_EEES9_SE_SG_Li256ELb0ELb0ELb0ELb0EEENS1_30DynamicPersistentTileSchedulerILi256ELi32ELb0ELb0ELb1EEEEEEEEEvNT_6ParamsE)
        /*07d0*/ 	.short	0x0210
        /*07d2*/ 	.short	0x0cf0


	//----- nvinfo : EIATTR_SW_WAR
	.align		4
.L_1359:
        /*07d4*/ 	.byte	0x04, 0x36
        /*07d6*/ 	.short	(.L_1361 - .L_1360)
.L_1360:
        /*07d8*/ 	.word	0x00000008
.L_1361:


//--------------------- .nv.info._ZN7cutlass13device_kernelIN5flash11enable_sm90INS1_16FlashAttnFwdSm90INS1_25CollectiveMainloopFwdSm90ILi2EN4cute5tupleIJNS5_1CILi1EEES8_S8_EEENS6_IJNS7_ILi128EEENS7_ILi96EEENS7_ILi64EEEEEELi256ENS_10bfloat16_tEfNS_4arch4Sm90ELb0ELb1ELb0ELb1ELb0ELb0ELb0ELb1ELb0ELb0ELb0ELb0EEENS1_21CollectiveEpilogueFwdINS6_IJSA_NS7_ILi256EEESB_EEES9_SE_SG_Li256ELb1ELb0ELb0ELb0EEENS1_36VarlenDynamicPersistentTileSchedulerILi128ELi96ELi256ELi32ELb0ELb0ELb1ELb1ELb0ELb1EEEEEEEEEvNT_6ParamsE --------------------------
	.section	.nv.info._ZN7cutlass13device_kernelIN5flash11enable_sm90INS1_16FlashAttnFwdSm90INS1_25CollectiveMainloopFwdSm90ILi2EN4cute5tupleIJNS5_1CILi1EEES8_S8_EEENS6_IJNS7_ILi128EEENS7_ILi96EEENS7_ILi64EEEEEELi256ENS_10bfloat16_tEfNS_4arch4Sm90ELb0ELb1ELb0ELb1ELb0ELb0ELb0ELb1ELb0ELb0ELb0ELb0EEENS1_21CollectiveEpilogueFwdINS6_IJSA_NS7_ILi256EEESB_EEES9_SE_SG_Li256ELb1ELb0ELb0ELb0EEENS1_36VarlenDynamicPersistentTileSchedulerILi128ELi96ELi256ELi32ELb0ELb0ELb1ELb1ELb0ELb1EEEEEEEEEvNT_6ParamsE,"",@"SHT_CUDA_INFO"
	.sectionflags	@""
	.align	4


	//----- nvinfo : EIATTR_CUDA_API_VERSION
	.align		4
        /*0000*/ 	.byte	0x04, 0x37
        /*0002*/ 	.short	(.L_1363 - .L_1362)
.L_1362:
        /*0004*/ 	.word	0x00000082


	//----- nvinfo : EIATTR_KPARAM_INFO
	.align		4
.L_1363:
        /*0008*/ 	.byte	0x04, 0x17
        /*000a*/ 	.short	(.L_1365 - .L_1364)
.L_1364:
        /*000c*/ 	.word	0x00000000
        /*0010*/ 	.short	0x0000
        /*0012*/ 	.short	0x0070
        /*0014*/ 	.byte	0x00, 0xf0, 0x01, 0x28


	//----- nvinfo : EIATTR_SPARSE_MMA_MASK
	.align		4
.L_1365:
        /*0018*/ 	.byte	0x03, 0x50
        /*001a*/ 	.short	0x0000


	//----- nvinfo : EIATTR_MAXREG_COUNT
	.align		4
        /*001c*/ 	.byte	0x03, 0x1b
        /*001e*/ 	.short	0x00a8


	//----- nvinfo : EIATTR_NUM_BARRIERS
	.align		4
        /*0020*/ 	.byte	0x02, 0x4c
        /*0022*/ 	.byte	0x10
	.zero		1


	//----- nvinfo : EIATTR_EXTERNS
	.align		4
        /*0024*/ 	.byte	0x04, 0x0f
        /*0026*/ 	.short	(.L_1367 - .L_1366)


	//   ....[0]....
	.align		4
.L_1366:
        /*0028*/ 	.word	index@(__assertfail)


	//----- nvinfo : EIATTR_ANNOTATIONS
	.align		4
.L_1367:
        /*002c*/ 	.byte	0x04, 0x55
        /*002e*/ 	.short	(.L_1369 - .L_1368)


	//   ....[0]....
.L_1368:
        /* <DEDUP_REMOVED lines=27> */


	//----- nvinfo : EIATTR_MERCURY_ISA_VERSION
	.align		4
.L_1369:
        /*01d0*/ 	.byte	0x03, 0x5f
        /*01d2*/ 	.short	0x0101


	//----- nvinfo : EIATTR_UNUSED_LOAD_BYTE_OFFSET
	.align		4
        /*01d4*/ 	.byte	0x04, 0x44
        /*01d6*/ 	.short	(.L_1371 - .L_1370)


	//   ....[0]....
.L_1370:
        /*01d8*/ 	.word	0x00000a70
        /*01dc*/ 	.word	0x0000fff0


	//   ....[1]....
        /*01e0*/ 	.word	0x0000ced0
        /*01e4*/ 	.word	0x0000fff0


	//----- nvinfo : EIATTR_INT_WARP_WIDE_INSTR_OFFSETS
	.align		4
.L_1371:
        /*01e8*/ 	.byte	0x04, 0x31
        /*01ea*/ 	.short	(.L_1373 - .L_1372)


	//   ....[0]....
.L_1372:
        /*01ec*/ 	.word	0x00000160


	//   ....[1]....
        /*01f0*/ 	.word	0x000001a0


	//   ....[2]....
        /*01f4*/ 	.word	0x00000210


	//   ....[3]....
        /*01f8*/ 	.word	0x00010e00


	//   ....[4]....
        /*01fc*/ 	.word	0x00010e90


	//   ....[5]....
        /*0200*/ 	.word	0x00011390


	//   ....[6]....
        /*0204*/ 	.word	0x00011410


	//   ....[7]....
        /*0208*/ 	.word	0x00013730


	//   ....[8]....
        /*020c*/ 	.word	0x000137c0


	//----- nvinfo : EIATTR_COOP_GROUP_MASK_REGIDS
	.align		4
.L_1373:
        /*0210*/ 	.byte	0x04, 0x29
        /*0212*/ 	.short	(.L_1375 - .L_1374)


	//   ....[0]....
.L_1374:
        /*0214*/ 	.word	0xffffffff


	//   ....[1]....
        /*0218*/ 	.word	0xffffffff


	//   ....[2]....
        /*021c*/ 	.word	0xffffffff


	//   ....[3]....
        /*0220*/ 	.word	0xffffffff


	//   ....[4]....
        /*0224*/ 	.word	0xffffffff


	//   ....[5]....
        /*0228*/ 	.word	0xffffffff


	//   ....[6]....
        /*022c*/ 	.word	0xffffffff


	//   ....[7]....
        /*0230*/ 	.word	0xffffffff


	//   ....[8]....
        /*0234*/ 	.word	0xffffffff


	//   ....[9]....
        /*0238*/ 	.word	0xffffffff


	//   ....[10]....
        /*023c*/ 	.word	0xffffffff


	//   ....[11]....
        /*0240*/ 	.word	0xffffffff


	//   ....[12]....
        /*0244*/ 	.word	0xffffffff


	//   ....[13]....
        /*0248*/ 	.word	0xffffffff


	//   ....[14]....
        /*024c*/ 	.word	0xffffffff


	//   ....[15]....
        /*0250*/ 	.word	0xffffffff


	//   ....[16]....
        /*0254*/ 	.word	0xffffffff


	//   ....[17]....
        /*0258*/ 	.word	0xffffffff


	//   ....[18]....
        /*025c*/ 	.word	0xffffffff


	//   ....[19]....
        /*0260*/ 	.word	0xffffffff


	//   ....[20]....
        /*0264*/ 	.word	0xffffffff


	//   ....[21]....
        /*0268*/ 	.word	0xffffffff


	//   ....[22]....
        /*026c*/ 	.word	0xffffffff


	//   ....[23]....
        /*0270*/ 	.word	0xffffffff


	//   ....[24]....
        /*0274*/ 	.word	0xffffffff


	//   ....[25]....
        /*0278*/ 	.word	0xffffffff


	//   ....[26]....
        /*027c*/ 	.word	0xffffffff


	//   ....[27]....
        /*0280*/ 	.word	0xffffffff


	//   ....[28]....
        /*0284*/ 	.word	0xffffffff


	//   ....[29]....
        /*0288*/ 	.word	0xffffffff


	//   ....[30]....
        /*028c*/ 	.word	0xffffffff


	//   ....[31]....
        /*0290*/ 	.word	0xffffffff


	//   ....[32]....
        /*0294*/ 	.word	0xffffffff


	//   ....[33]....
        /*0298*/ 	.word	0xffffffff


	//   ....[34]....
        /*029c*/ 	.word	0xffffffff


	//   ....[35]....
        /*02a0*/ 	.word	0xffffffff


	//   ....[36]....
        /*02a4*/ 	.word	0xffffffff


	//   ....[37]....
        /*02a8*/ 	.word	0xffffffff


	//   ....[38]....
        /*02ac*/ 	.word	0xffffffff


	//   ....[39]....
        /*02b0*/ 	.word	0xffffffff


	//   ....[40]....
        /*02b4*/ 	.word	0xffffffff


	//   ....[41]....
        /*02b8*/ 	.word	0xffffffff


	//   ....[42]....
        /*02bc*/ 	.word	0xffffffff


	//   ....[43]....
        /*02c0*/ 	.word	0xffffffff


	//   ....[44]....
        /*02c4*/ 	.word	0xffffffff


	//   ....[45]....
        /*02c8*/ 	.word	0xffffffff


	//   ....[46]....
        /*02cc*/ 	.word	0xffffffff


	//   ....[47]....
        /*02d0*/ 	.word	0xffffffff


	//   ....[48]....
        /*02d4*/ 	.word	0xffffffff


	//   ....[49]....
        /*02d8*/ 	.word	0xffffffff


	//   ....[50]....
        /*02dc*/ 	.word	0xffffffff


	//   ....[51]....
        /*02e0*/ 	.word	0xffffffff


	//   ....[52]....
        /*02e4*/ 	.word	0xffffffff


	//   ....[53]....
        /*02e8*/ 	.word	0xffffffff


	//   ....[54]....
        /*02ec*/ 	.word	0xffffffff


	//   ....[55]....
        /*02f0*/ 	.word	0xffffffff


	//   ....[56]....
        /*02f4*/ 	.word	0xffffffff


	//   ....[57]....
        /*02f8*/ 	.word	0xffffffff


	//   ....[58]....
        /*02fc*/ 	.word	0xffffffff


	//   ....[59]....
        /*0300*/ 	.word	0xffffffff


	//   ....[60]....
        /*0304*/ 	.word	0xffffffff


	//   ....[61]....
        /*0308*/ 	.word	0xffffffff


	//   ....[62]....
        /*030c*/ 	.word	0x0500000f


	//   ....[63]....
        /*0310*/ 	.word	0x0500000f


	//   ....[64]....
        /*0314*/ 	.word	0x0500000f


	//   ....[65]....
        /*0318*/ 	.word	0x0500000f


	//   ....[66]....
        /*031c*/ 	.word	0x0500000f


	//   ....[67]....
        /*0320*/ 	.word	0x0500000f


	//   ....[68]....
        /*0324*/ 	.word	0x0500000f


	//   ....[69]....
        /*0328*/ 	.word	0x0500000f


	//   ....[70]....
        /*032c*/ 	.word	0x0500000f


	//   ....[71]....
        /*0330*/ 	.word	0x0500000f


	//   ....[72]....
        /*0334*/ 	.word	0x0500000f


	//   ....[73]....
        /*0338*/ 	.word	0x0500000f


	//   ....[74]....
        /*033c*/ 	.word	0x0500000f


	//   ....[75]....
        /*0340*/ 	.word	0x0500000f


	//   ....[76]....
        /*0344*/ 	.word	0x0500000f


	//   ....[77]....
        /*0348*/ 	.word	0x0500000f


	//   ....[78]....
        /*034c*/ 	.word	0x0500000f


	//   ....[79]....
        /*0350*/ 	.word	0x0500000f


	//   ....[80]....
        /*0354*/ 	.word	0x0500000f


	//----- nvinfo : EIATTR_COOP_GROUP_INSTR_OFFSETS
	.align		4
.L_1375:
        /*0358*/ 	.byte	0x04, 0x28
        /*035a*/ 	.short	(.L_1377 - .L_1376)


	//   ....[0]....
.L_1376:
        /*035c*/ 	.word	0x00000070


	//   ....[1]....
        /*0360*/ 	.word	0x00000170


	//   ....[2]....
        /*0364*/ 	.word	0x000001c0


	//   ....[3]....
        /*0368*/ 	.word	0x000003f0


	//   ....[4]....
        /*036c*/ 	.word	0x00000550


	//   ....[5]....
        /*0370*/ 	.word	0x00000670


	//   ....[6]....
        /*0374*/ 	.word	0x000007d0


	//   ....[7]....
        /*0378*/ 	.word	0x000019d0


	//   ....[8]....
        /*037c*/ 	.word	0x00003000


	//   ....[9]....
        /*0380*/ 	.word	0x00003110


	//   ....[10]....
        /*0384*/ 	.word	0x000036e0


	//   ....[11]....
        /*0388*/ 	.word	0x00003760


	//   ....[12]....
        /*038c*/ 	.word	0x00005840


	//   ....[13]....
        /*0390*/ 	.word	0x00005960


	//   ....[14]....
        /*0394*/ 	.word	0x00005f80


	//   ....[15]....
        /*0398*/ 	.word	0x00006050


	//   ....[16]....
        /*039c*/ 	.word	0x00007b80


	//   ....[17]....
        /*03a0*/ 	.word	0x00007ba0


	//   ....[18]....
        /*03a4*/ 	.word	0x000080c0


	//   ....[19]....
        /*03a8*/ 	.word	0x00008290


	//   ....[20]....
        /*03ac*/ 	.word	0x0000a7f0


	//   ....[21]....
        /*03b0*/ 	.word	0x0000a910


	//   ....[22]....
        /*03b4*/ 	.word	0x0000af90


	//   ....[23]....
        /*03b8*/ 	.word	0x0000b000


	//   ....[24]....
        /*03bc*/ 	.word	0x0000c450


	//   ....[25]....
        /*03c0*/ 	.word	0x0000c490


	//   ....[26]....
        /*03c4*/ 	.word	0x0000c550


	//   ....[27]....
        /*03c8*/ 	.word	0x0000c560


	//   ....[28]....
        /*03cc*/ 	.word	0x0000f990


	//   ....[29]....
        /*03d0*/ 	.word	0x0000fb10


	//   ....[30]....
        /*03d4*/ 	.word	0x0000fb40


	//   ....[31]....
        /*03d8*/ 	.word	0x0000fb80


	//   ....[32]....
        /*03dc*/ 	.word	0x0000fbf0


	//   ....[33]....
        /*03e0*/ 	.word	0x0000fc50


	//   ....[34]....
        /*03e4*/ 	.word	0x0000fc90


	//   ....[35]....
        /*03e8*/ 	.word	0x0000fe30


	//   ....[36]....
        /*03ec*/ 	.word	0x0000fe90


	//   ....[37]....
        /*03f0*/ 	.word	0x0000fed0


	//   ....[38]....
        /*03f4*/ 	.word	0x0000ff10


	//   ....[39]....
        /*03f8*/ 	.word	0x0000ff40


	//   ....[40]....
        /*03fc*/ 	.word	0x0000ff70


	//   ....[41]....
        /*0400*/ 	.word	0x00010010


	//   ....[42]....
        /*0404*/ 	.word	0x00010070


	//   ....[43]....
        /*0408*/ 	.word	0x00010100


	//   ....[44]....
        /*040c*/ 	.word	0x00013850


	//   ....[45]....
        /*0410*/ 	.word	0x00013860


	//   ....[46]....
        /*0414*/ 	.word	0x00013970


	//   ....[47]....
        /*0418*/ 	.word	0x000139d0


	//   ....[48]....
        /*041c*/ 	.word	0x00013a10


	//   ....[49]....
        /*0420*/ 	.word	0x00013a50


	//   ....[50]....
        /*0424*/ 	.word	0x00013a80


	//   ....[51]....
        /*0428*/ 	.word	0x00013ab0


	//   ....[52]....
        /*042c*/ 	.word	0x00013c40


	//   ....[53]....
        /*0430*/ 	.word	0x00013ca0


	//   ....[54]....
        /*0434*/ 	.word	0x00013ce0


	//   ....[55]....
        /*0438*/ 	.word	0x00013d20


	//   ....[56]....
        /*043c*/ 	.word	0x00013d50


	//   ....[57]....
        /*0440*/ 	.word	0x00013d80


	//   ....[58]....
        /*0444*/ 	.word	0x00013e40


	//   ....[59]....
        /*0448*/ 	.word	0x00013e60


	//   ....[60]....
        /*044c*/ 	.word	0x00013ed0


	//   ....[61]....
        /*0450*/ 	.word	0x00014560


	//   ....[62]....
        /*0454*/ 	.word	0x00014ba0


	//   ....[63]....
        /*0458*/ 	.word	0x00014fc0


	//   ....[64]....
        /*045c*/ 	.word	0x00015050


	//   ....[65]....
        /*0460*/ 	.word	0x000150f0


	//   ....[66]....
        /*0464*/ 	.word	0x000151a0


	//   ....[67]....
        /*0468*/ 	.word	0x00015220


	//   ....[68]....
        /*046c*/ 	.word	0x000152a0


	//   ....[69]....
        /*0470*/ 	.word	0x00015320


	//   ....[70]....
        /*0474*/ 	.word	0x000153a0


	//   ....[71]....
        /*0478*/ 	.word	0x00015430


	//   ....[72]....
        /*047c*/ 	.word	0x000154e0


	//   ....[73]....
        /*0480*/ 	.word	0x00015560


	//   ....[74]....
        /*0484*/ 	.word	0x000155e0


	//   ....[75]....
        /*0488*/ 	.word	0x00015660


	//   ....[76]....
        /*048c*/ 	.word	0x000156e0


	//   ....[77]....
        /*0490*/ 	.word	0x00015750


	//   ....[78]....
        /*0494*/ 	.word	0x000157f0


	//   ....[79]....
        /*0498*/ 	.word	0x00015880


	//   ....[80]....
        /*049c*/ 	.word	0x000159b0


	//----- nvinfo : EIATTR_REG_RECONFIG
	.align		4
.L_1377:
        /*04a0*/ 	.byte	0x01, 0x54
	.zero		2


	//----- nvinfo : EIATTR_SYSCALL_OFFSETS
	.align		4
        /*04a4*/ 	.byte	0x04, 0x46
        /*04a6*/ 	.short	(.L_1379 - .L_1378)


	//   ....[0]....
.L_1378:
        /*04a8*/ 	.word	0x00001bb0


	//   ....[1]....
        /*04ac*/ 	.word	0x00011020


	//   ....[2]....
        /*04b0*/ 	.word	0x00011160


	//   ....[3]....
        /*04b4*/ 	.word	0x00011260


	//----- nvinfo : EIATTR_MBARRIER_INSTR_OFFSETS
	.align		4
.L_1379:
        /*04b8*/ 	.byte	0x04, 0x39
        /*04ba*/ 	.short	(.L_1381 - .L_1380)


	//   ....[0]....
.L_1380:
        /*04bc*/ 	.word	0x000002a0
        /*04c0*/ 	.word	0x000000ff
        /*04c4*/ 	.word	0x00022800
        /*04c8*/ 	.short	0x0100
        /*04ca*/ 	.byte	0x08
	.zero		1


	//   ....[1]....
        /*04cc*/ 	.word	0x000002b0
        /*04d0*/ 	.word	0x000000ff
        /*04d4*/ 	.word	0x00022820
        /*04d8*/ 	.short	0x0100
        /*04da*/ 	.byte	0x08
	.zero		1


	//   ....[2]....
        /*04dc*/ 	.word	0x000003a0
        /*04e0*/ 	.word	0x000000ff
        /*04e4*/ 	.word	0x00022830
        /*04e8*/ 	.short	0x0100
        /*04ea*/ 	.byte	0x08
	.zero		1


	//   ....[3]....
        /*04ec*/ 	.word	0x000003b0
        /*04f0*/ 	.word	0x000000ff
        /*04f4*/ 	.word	0x00022840
        /*04f8*/ 	.short	0x0100
        /*04fa*/ 	.byte	0x08
	.zero		1


	//   ....[4]....
        /*04fc*/ 	.word	0x000003c0
        /*0500*/ 	.word	0x000000ff
        /*0504*/ 	.word	0x00022838
        /*0508*/ 	.short	0x0100
        /*050a*/ 	.byte	0x08
	.zero		1


	//   ....[5]....
        /*050c*/ 	.word	0x000003d0
        /*0510*/ 	.word	0x000000ff
        /*0514*/ 	.word	0x00022848
        /*0518*/ 	.short	0x0100
        /*051a*/ 	.byte	0x08
	.zero		1


	//   ....[6]....
        /*051c*/ 	.word	0x00000500
        /*0520*/ 	.word	0x000000ff
        /*0524*/ 	.word	0x00022850
        /*0528*/ 	.short	0x0100
        /*052a*/ 	.byte	0x08
	.zero		1


	//   ....[7]....
        /*052c*/ 	.word	0x00000510
        /*0530*/ 	.word	0x000000ff
        /*0534*/ 	.word	0x00022860
        /*0538*/ 	.short	0x0100
        /*053a*/ 	.byte	0x08
	.zero		1


	//   ....[8]....
        /*053c*/ 	.word	0x00000520
        /*0540*/ 	.word	0x000000ff
        /*0544*/ 	.word	0x00022858
        /*0548*/ 	.short	0x0100
        /*054a*/ 	.byte	0x08
	.zero		1


	//   ....[9]....
        /*054c*/ 	.word	0x00000530
        /*0550*/ 	.word	0x000000ff
        /*0554*/ 	.word	0x00022868
        /*0558*/ 	.short	0x0100
        /*055a*/ 	.byte	0x08
	.zero		1


	//   ....[10]....
        /*055c*/ 	.word	0x00000620
        /*0560*/ 	.word	0x000000ff
        /*0564*/ 	.word	0x00022870
        /*0568*/ 	.short	0x0100
        /*056a*/ 	.byte	0x06
	.zero		1


	//   ....[11]....
        /*056c*/ 	.word	0x00000630
        /*0570*/ 	.word	0x000000ff
        /*0574*/ 	.word	0x00022880
        /*0578*/ 	.short	0x0100
        /*057a*/ 	.byte	0x06
	.zero		1


	//   ....[12]....
        /*057c*/ 	.word	0x00000640
        /*0580*/ 	.word	0x000000ff
        /*0584*/ 	.word	0x00022878
        /*0588*/ 	.short	0x0100
        /*058a*/ 	.byte	0x06
	.zero		1


	//   ....[13]....
        /*058c*/ 	.word	0x00000650
        /*0590*/ 	.word	0x000000ff
        /*0594*/ 	.word	0x00022888
        /*0598*/ 	.short	0x0100
        /*059a*/ 	.byte	0x06
	.zero		1


	//   ....[14]....
        /*059c*/ 	.word	0x00000780
        /*05a0*/ 	.word	0x000000ff
        /*05a4*/ 	.word	0x00022890
        /*05a8*/ 	.short	0x0100
        /*05aa*/ 	.byte	0x08
	.zero		1


	//   ....[15]....
        /*05ac*/ 	.word	0x00000790
        /*05b0*/ 	.word	0x000000ff
        /*05b4*/ 	.word	0x000228a0
        /*05b8*/ 	.short	0x0100
        /*05ba*/ 	.byte	0x08
	.zero		1


	//   ....[16]....
        /*05bc*/ 	.word	0x000007a0
        /*05c0*/ 	.word	0x000000ff
        /*05c4*/ 	.word	0x00022898
        /*05c8*/ 	.short	0x0100
        /*05ca*/ 	.byte	0x08
	.zero		1


	//   ....[17]....
        /*05cc*/ 	.word	0x000007b0
        /*05d0*/ 	.word	0x000000ff
        /*05d4*/ 	.word	0x000228a8
        /*05d8*/ 	.short	0x0100
        /*05da*/ 	.byte	0x08
	.zero		1


	//   ....[18]....
        /*05dc*/ 	.word	0x000008e0
        /*05e0*/ 	.word	0x000000ff
        /*05e4*/ 	.word	0x000228b0
        /*05e8*/ 	.short	0x0100
        /*05ea*/ 	.byte	0x08
	.zero		1


	//   ....[19]....
        /*05ec*/ 	.word	0x000008f0
        /*05f0*/ 	.word	0x000000ff
        /*05f4*/ 	.word	0x000228c0
        /*05f8*/ 	.short	0x0100
        /*05fa*/ 	.byte	0x08
	.zero		1


	//   ....[20]....
        /*05fc*/ 	.word	0x00000900
        /*0600*/ 	.word	0x000000ff
        /*0604*/ 	.word	0x000228b8
        /*0608*/ 	.short	0x0100
        /*060a*/ 	.byte	0x08
	.zero		1


	//   ....[21]....
        /*060c*/ 	.word	0x00000910
        /*0610*/ 	.word	0x000000ff
        /*0614*/ 	.word	0x000228c8
        /*0618*/ 	.short	0x0100
        /*061a*/ 	.byte	0x08
	.zero		1


	//   ....[22]....
        /*061c*/ 	.word	0x00001c60
        /*0620*/ 	.word	0x00000009
        /*0624*/ 	.word	0x00022800
        /*0628*/ 	.short	0x010a
        /*062a*/ 	.byte	0x3f
	.zero		1


	//   ....[23]....
        /*062c*/ 	.word	0x00001d30
        /*0630*/ 	.word	0x00000007
        /*0634*/ 	.word	0x00022830
        /*0638*/ 	.short	0x010a
        /*063a*/ 	.byte	0x3f
	.zero		1


	//   ....[24]....
        /*063c*/ 	.word	0x00001d70
        /*0640*/ 	.word	0x00000007
        /*0644*/ 	.word	0x00022830
        /*0648*/ 	.short	0x010a
        /*064a*/ 	.byte	0x3f
	.zero		1


	//   ....[25]....
        /*064c*/ 	.word	0x000020d0
        /*0650*/ 	.word	0x00000000
        /*0654*/ 	.word	0x00000000
        /*0658*/ 	.short	0x0101
        /*065a*/ 	.byte	0x3f
	.zero		1


	//   ....[26]....
        /*065c*/ 	.word	0x00003fb0
        /*0660*/ 	.word	0x00000007
        /*0664*/ 	.word	0x00022850
        /*0668*/ 	.short	0x010a
        /*066a*/ 	.byte	0x3f
	.zero		1


	//   ....[27]....
        /*066c*/ 	.word	0x00003ff0
        /*0670*/ 	.word	0x00000007
        /*0674*/ 	.word	0x00022850
        /*0678*/ 	.short	0x010a
        /*067a*/ 	.byte	0x3f
	.zero		1


	//   ....[28]....
        /*067c*/ 	.word	0x00004320
        /*0680*/ 	.word	0x00000007
        /*0684*/ 	.word	0x00000000
        /*0688*/ 	.short	0x0101
        /*068a*/ 	.byte	0x3f
	.zero		1


	//   ....[29]....
        /*068c*/ 	.word	0x00004630
        /*0690*/ 	.word	0x000000ff
        /*0694*/ 	.word	0x00022830
        /*0698*/ 	.short	0x010a
        /*069a*/ 	.byte	0x1b
	.zero		1


	//   ....[30]....
        /*069c*/ 	.word	0x00004670
        /*06a0*/ 	.word	0x000000ff
        /*06a4*/ 	.word	0x00022830
        /*06a8*/ 	.short	0x010a
        /*06aa*/ 	.byte	0x1b
	.zero		1


	//   ....[31]....
        /*06ac*/ 	.word	0x000048b0
        /*06b0*/ 	.word	0x0000000e
        /*06b4*/ 	.word	0x00000000
        /*06b8*/ 	.short	0x0101
        /*06ba*/ 	.byte	0x3f
	.zero		1


	//   ....[32]....
        /*06bc*/ 	.word	0x00007130
        /*06c0*/ 	.word	0x000000ff
        /*06c4*/ 	.word	0x00022850
        /*06c8*/ 	.short	0x010a
        /*06ca*/ 	.byte	0x1b
	.zero		1


	//   ....[33]....
        /*06cc*/ 	.word	0x00007170
        /*06d0*/ 	.word	0x000000ff
        /*06d4*/ 	.word	0x00022850
        /*06d8*/ 	.short	0x010a
        /*06da*/ 	.byte	0x1b
	.zero		1


	//   ....[34]....
        /*06dc*/ 	.word	0x00007470
        /*06e0*/ 	.word	0x00000009
        /*06e4*/ 	.word	0x00000000
        /*06e8*/ 	.short	0x0101
        /*06ea*/ 	.byte	0x3f
	.zero		1


	//   ....[35]....
        /*06ec*/ 	.word	0x00007820
        /*06f0*/ 	.word	0x000000ff
        /*06f4*/ 	.word	0x00022830
        /*06f8*/ 	.short	0x010a
        /*06fa*/ 	.byte	0x18
	.zero		1


	//   ....[36]....
        /*06fc*/ 	.word	0x00007860
        /*0700*/ 	.word	0x000000ff
        /*0704*/ 	.word	0x00022830
        /*0708*/ 	.short	0x010a
        /*070a*/ 	.byte	0x18
	.zero		1


	//   ....[37]....
        /*070c*/ 	.word	0x000085e0
        /*0710*/ 	.word	0x0000009a
        /*0714*/ 	.word	0x00000000
        /*0718*/ 	.short	0x0101
        /*071a*/ 	.byte	0x3f
	.zero		1


	//   ....[38]....
        /*071c*/ 	.word	0x000090f0
        /*0720*/ 	.word	0x000000ff
        /*0724*/ 	.word	0x00022850
        /*0728*/ 	.short	0x010a
        /*072a*/ 	.byte	0x18
	.zero		1


	//   ....[39]....
        /*072c*/ 	.word	0x00009130
        /*0730*/ 	.word	0x000000ff
        /*0734*/ 	.word	0x00022850
        /*0738*/ 	.short	0x010a
        /*073a*/ 	.byte	0x18
	.zero		1


	//   ....[40]....
        /*073c*/ 	.word	0x00009420
        /*0740*/ 	.word	0x000000b6
        /*0744*/ 	.word	0x00000000
        /*0748*/ 	.short	0x0101
        /*074a*/ 	.byte	0x3f
	.zero		1


	//   ....[41]....
        /*074c*/ 	.word	0x000095e0
        /*0750*/ 	.word	0x000000ff
        /*0754*/ 	.word	0x00022830
        /*0758*/ 	.short	0x010a
        /*075a*/ 	.byte	0x07
	.zero		1


	//   ....[42]....
        /*075c*/ 	.word	0x00009620
        /*0760*/ 	.word	0x000000ff
        /*0764*/ 	.word	0x00022830
        /*0768*/ 	.short	0x010a
        /*076a*/ 	.byte	0x07
	.zero		1


	//   ....[43]....
        /*076c*/ 	.word	0x00009860
        /*0770*/ 	.word	0x00000000
        /*0774*/ 	.word	0x00000000
        /*0778*/ 	.short	0x0101
        /*077a*/ 	.byte	0x3f
	.zero		1


	//   ....[44]....
        /*077c*/ 	.word	0x0000c0e0
        /*0780*/ 	.word	0x000000ff
        /*0784*/ 	.word	0x00022850
        /*0788*/ 	.short	0x010a
        /*078a*/ 	.byte	0x07
	.zero		1


	//   ....[45]....
        /*078c*/ 	.word	0x0000c120
        /*0790*/ 	.word	0x000000ff
        /*0794*/ 	.word	0x00022850
        /*0798*/ 	.short	0x010a
        /*079a*/ 	.byte	0x07
	.zero		1


	//   ....[46]....
        /*079c*/ 	.word	0x0000c410
        /*07a0*/ 	.word	0x00000009
        /*07a4*/ 	.word	0x00000000
        /*07a8*/ 	.short	0x0101
        /*07aa*/ 	.byte	0x3f
	.zero		1


	//   ....[47]....
        /*07ac*/ 	.word	0x0000e610
        /*07b0*/ 	.word	0x00000000
        /*07b4*/ 	.word	0x00000000
        /*07b8*/ 	.short	0x0101
        /*07ba*/ 	.byte	0x3f
	.zero		1


	//   ....[48]....
        /*07bc*/ 	.word	0x00011770
        /*07c0*/ 	.word	0x00000009
        /*07c4*/ 	.word	0x00022840
        /*07c8*/ 	.short	0x010a
        /*07ca*/ 	.byte	0x3f
	.zero		1


	//   ....[49]....
        /*07cc*/ 	.word	0x00011b60
        /*07d0*/ 	.word	0x0000000a
        /*07d4*/ 	.word	0x00022820
        /*07d8*/ 	.short	0x010a
        /*07da*/ 	.byte	0x3f
	.zero		1


	//   ....[50]....
        /*07dc*/ 	.word	0x00011c20
        /*07e0*/ 	.word	0x00000006
        /*07e4*/ 	.word	0x00022860
        /*07e8*/ 	.short	0x010a
        /*07ea*/ 	.byte	0x3f
	.zero		1


	//   ....[51]....
        /*07ec*/ 	.word	0x00012280
        /*07f0*/ 	.word	0x00000002
        /*07f4*/ 	.word	0x00022840
        /*07f8*/ 	.short	0x010a
        /*07fa*/ 	.byte	0x3f
	.zero		1


	//   ....[52]....
        /*07fc*/ 	.word	0x00012490
        /*0800*/ 	.word	0x00000002
        /*0804*/ 	.word	0x00022860
        /*0808*/ 	.short	0x010a
        /*080a*/ 	.byte	0x3f
	.zero		1


	//   ....[53]....
        /*080c*/ 	.word	0x00012a30
        /*0810*/ 	.word	0x00000002
        /*0814*/ 	.word	0x00022840
        /*0818*/ 	.short	0x010a
        /*081a*/ 	.byte	0x3f
	.zero		1


	//   ....[54]....
        /*081c*/ 	.word	0x00012c30
        /*0820*/ 	.word	0x00000002
        /*0824*/ 	.word	0x00022860
        /*0828*/ 	.short	0x010a
        /*082a*/ 	.byte	0x3f
	.zero		1


	//   ....[55]....
        /*082c*/ 	.word	0x00013140
        /*0830*/ 	.word	0x00000002
        /*0834*/ 	.word	0x00022840
        /*0838*/ 	.short	0x010a
        /*083a*/ 	.byte	0x3f
	.zero		1


	//   ....[56]....
        /*083c*/ 	.word	0x00013350
        /*0840*/ 	.word	0x00000002
        /*0844*/ 	.word	0x00022860
        /*0848*/ 	.short	0x010a
        /*084a*/ 	.byte	0x3f
	.zero		1


	//   ....[57]....
        /*084c*/ 	.word	0x000144e0
        /*0850*/ 	.word	0x00000000
        /*0854*/ 	.word	0x00022820
        /*0858*/ 	.short	0x010a
        /*085a*/ 	.byte	0x3f
	.zero		1


	//   ....[58]....
        /*085c*/ 	.word	0x000146a0
        /*0860*/ 	.word	0x00000006
        /*0864*/ 	.word	0x00000000
        /*0868*/ 	.short	0x010a
        /*086a*/ 	.byte	0x3f
	.zero		1


	//   ....[59]....
        /*086c*/ 	.word	0x00014710
        /*0870*/ 	.word	0x00000007
        /*0874*/ 	.word	0x00000000
        /*0878*/ 	.short	0x010a
        /*087a*/ 	.byte	0x3f
	.zero		1


	//   ....[60]....
        /*087c*/ 	.word	0x00014780
        /*0880*/ 	.word	0x00000004
        /*0884*/ 	.word	0x00000000
        /*0888*/ 	.short	0x010a
        /*088a*/ 	.byte	0x3f
	.zero		1


	//   ....[61]....
        /*088c*/ 	.word	0x000147b0
        /*0890*/ 	.word	0x00000003
        /*0894*/ 	.word	0x00000000
        /*0898*/ 	.short	0x010a
        /*089a*/ 	.byte	0x3f
	.zero		1


	//   ....[62]....
        /*089c*/ 	.word	0x00014810
        /*08a0*/ 	.word	0x00000009
        /*08a4*/ 	.word	0x00022800
        /*08a8*/ 	.short	0x010a
        /*08aa*/ 	.byte	0x3f
	.zero		1


	//   ....[63]....
        /*08ac*/ 	.word	0x00014860
        /*08b0*/ 	.word	0x00000007
        /*08b4*/ 	.word	0x00022830
        /*08b8*/ 	.short	0x010a
        /*08ba*/ 	.byte	0x3f
	.zero		1


	//   ....[64]....
        /*08bc*/ 	.word	0x000148b0
        /*08c0*/ 	.word	0x00000007
        /*08c4*/ 	.word	0x00022850
        /*08c8*/ 	.short	0x010a
        /*08ca*/ 	.byte	0x3f
	.zero		1


	//   ....[65]....
        /*08cc*/ 	.word	0x00014910
        /*08d0*/ 	.word	0x00000009
        /*08d4*/ 	.word	0x00022830
        /*08d8*/ 	.short	0x010a
        /*08da*/ 	.byte	0x3f
	.zero		1


	//   ....[66]....
        /*08dc*/ 	.word	0x00014960
        /*08e0*/ 	.word	0x00000009
        /*08e4*/ 	.word	0x00022850
        /*08e8*/ 	.short	0x010a
        /*08ea*/ 	.byte	0x3f
	.zero		1


	//   ....[67]....
        /*08ec*/ 	.word	0x000149c0
        /*08f0*/ 	.word	0x00000000
        /*08f4*/ 	.word	0x00022830
        /*08f8*/ 	.short	0x010a
        /*08fa*/ 	.byte	0x3f
	.zero		1


	//   ....[68]....
        /*08fc*/ 	.word	0x00014a10
        /*0900*/ 	.word	0x000000b6
        /*0904*/ 	.word	0x00022850
        /*0908*/ 	.short	0x010a
        /*090a*/ 	.byte	0x3f
	.zero		1


	//   ....[69]....
        /*090c*/ 	.word	0x00014a70
        /*0910*/ 	.word	0x00000009
        /*0914*/ 	.word	0x00022830
        /*0918*/ 	.short	0x010a
        /*091a*/ 	.byte	0x3f
	.zero		1


	//   ....[70]....
        /*091c*/ 	.word	0x00014ac0
        /*0920*/ 	.word	0x00000009
        /*0924*/ 	.word	0x00022850
        /*0928*/ 	.short	0x010a
        /*092a*/ 	.byte	0x3f
	.zero		1


	//   ....[71]....
        /*092c*/ 	.word	0x00014c60
        /*0930*/ 	.word	0x00000009
        /*0934*/ 	.word	0x00022840
        /*0938*/ 	.short	0x010a
        /*093a*/ 	.byte	0x3f
	.zero		1


	//   ....[72]....
        /*093c*/ 	.word	0x00014ce0
        /*0940*/ 	.word	0x00000009
        /*0944*/ 	.word	0x00022820
        /*0948*/ 	.short	0x010a
        /*094a*/ 	.byte	0x3f
	.zero		1


	//   ....[73]....
        /*094c*/ 	.word	0x00014d30
        /*0950*/ 	.word	0x00000006
        /*0954*/ 	.word	0x00022860
        /*0958*/ 	.short	0x010a
        /*095a*/ 	.byte	0x3f
	.zero		1


	//   ....[74]....
        /*095c*/ 	.word	0x00014d80
        /*0960*/ 	.word	0x00000002
        /*0964*/ 	.word	0x00022840
        /*0968*/ 	.short	0x010a
        /*096a*/ 	.byte	0x3f
	.zero		1


	//   ....[75]....
        /*096c*/ 	.word	0x00014dd0
        /*0970*/ 	.word	0x00000002
        /*0974*/ 	.word	0x00022860
        /*0978*/ 	.short	0x010a
        /*097a*/ 	.byte	0x3f
	.zero		1


	//   ....[76]....
        /*097c*/ 	.word	0x00014e20
        /*0980*/ 	.word	0x00000002
        /*0984*/ 	.word	0x00022840
        /*0988*/ 	.short	0x010a
        /*098a*/ 	.byte	0x3f
	.zero		1


	//   ....[77]....
        /*098c*/ 	.word	0x00014e70
        /*0990*/ 	.word	0x00000002
        /*0994*/ 	.word	0x00022860
        /*0998*/ 	.short	0x010a
        /*099a*/ 	.byte	0x3f
	.zero		1


	//   ....[78]....
        /*099c*/ 	.word	0x00014ec0
        /*09a0*/ 	.word	0x00000002
        /*09a4*/ 	.word	0x00022840
        /*09a8*/ 	.short	0x010a
        /*09aa*/ 	.byte	0x3f
	.zero		1


	//   ....[79]....
        /*09ac*/ 	.word	0x00014f10
        /*09b0*/ 	.word	0x00000002
        /*09b4*/ 	.word	0x00022860
        /*09b8*/ 	.short	0x010a
        /*09ba*/ 	.byte	0x3f
	.zero		1


	//   ....[80]....
        /*09bc*/ 	.word	0x000158d0
        /*09c0*/ 	.word	0x00000000
        /*09c4*/ 	.word	0x00022820
        /*09c8*/ 	.short	0x010a
        /*09ca*/ 	.byte	0x3f
	.zero		1


	//   ....[81]....
        /*09cc*/ 	.word	0x00015a70
        /*09d0*/ 	.word	0x00000006
        /*09d4*/ 	.word	0x00000000
        /*09d8*/ 	.short	0x010a
        /*09da*/ 	.byte	0x3f
	.zero		1


	//   ....[82]....
        /*09dc*/ 	.word	0x00015ac0
        /*09e0*/ 	.word	0x00000007
        /*09e4*/ 	.word	0x00000000
        /*09e8*/ 	.short	0x010a
        /*09ea*/ 	.byte	0x3f
	.zero		1


	//   ....[83]....
        /*09ec*/ 	.word	0x00015b10
        /*09f0*/ 	.word	0x00000004
        /*09f4*/ 	.word	0x00000000
        /*09f8*/ 	.short	0x010a
        /*09fa*/ 	.byte	0x3f
	.zero		1


	//----- nvinfo : EIATTR_NUM_MBARRIERS
	.align		4
.L_1381:
        /*09fc*/ 	.byte	0x03, 0x38
        /*09fe*/ 	.short	0x0016


	//----- nvinfo : EIATTR_EXIT_INSTR_OFFSETS
	.align		4
        /*0a00*/ 	.byte	0x04, 0x1c
        /*0a02*/ 	.short	(.L_1383 - .L_1382)


	//   ....[0]....
.L_1382:
        /*0a04*/ 	.word	0x00000ab0


	//   ....[1]....
        /*0a08*/ 	.word	0x0000f950


	//   ....[2]....
        /*0a0c*/ 	.word	0x0000f9b0


	//   ....[3]....
        /*0a10*/ 	.word	0x00014800


	//----- nvinfo : EIATTR_MAX_THREADS
	.align		4
.L_1383:
        /*0a14*/ 	.byte	0x04, 0x05
        /*0a16*/ 	.short	(.L_1385 - .L_1384)
.L_1384:
        /*0a18*/ 	.word	0x00000180
        /*0a1c*/ 	.word	0x00000001
        /*0a20*/ 	.word	0x00000001


	//----- nvinfo : EIATTR_CRS_STACK_SIZE
	.align		4
.L_1385:
        /*0a24*/ 	.byte	0x04, 0x1e
        /*0a26*/ 	.short	(.L_1387 - .L_1386)
.L_1386:
        /*0a28*/ 	.word	0x00000000


	//----- nvinfo : EIATTR_CBANK_PARAM_SIZE
	.align		4
.L_1387:
        /*0a2c*/ 	.byte	0x03, 0x19
        /*0a2e*/ 	.short	0x0a70


	//----- nvinfo : EIATTR_PARAM_CBANK
	.align		4
        /*0a30*/ 	.byte	0x04, 0x0a
        /*0a32*/ 	.short	(.L_1389 - .L_1388)
	.align		4
.L_1388:
        /*0a34*/ 	.word	index@(.nv.constant0._ZN7cutlass13device_kernelIN5flash11enable_sm90INS1_16FlashAttnFwdSm90INS1_25CollectiveMainloopFwdSm90ILi2EN4cute5tupleIJNS5_1CILi1EEES8_S8_EEENS6_IJNS7_ILi128EEENS7_ILi96EEENS7_ILi64EEEEEELi256ENS_10bfloat16_tEfNS_4arch4Sm90ELb0ELb1ELb0ELb1ELb0ELb0ELb0ELb1ELb0ELb0ELb0ELb0EEENS1_21CollectiveEpilogueFwdINS6_IJSA_NS7_ILi256EEESB_EEES9_SE_SG_Li256ELb1ELb0ELb0ELb0EEENS1_36VarlenDynamicPersistentTileSchedulerILi128ELi96ELi256ELi32ELb0ELb0ELb1ELb1ELb0ELb1EEEEEEEEEvNT_6ParamsE)
        /*0a38*/ 	.short	0x0210
        /*0a3a*/ 	.short	0x0a70


	//----- nvinfo : EIATTR_SW_WAR
	.align		4
.L_1389:
        /*0a3c*/ 	.byte	0x04, 0x36
        /*0a3e*/ 	.short	(.L_1391 - .L_1390)
.L_1390:
        /*0a40*/ 	.word	0x00000008
.L_1391:


//--------------------- .nv.info._ZN7cutlass13device_kernelIN5flash11enable_sm90INS1_16FlashAttnFwdSm90INS1_25CollectiveMainloopFwdSm90ILi2EN4cute5tupleIJNS5_1CILi1EEES8_S8_EEENS6_IJNS7_ILi128EEENS7_ILi96EEENS7_ILi64EEEEEELi256ENS_10bfloat16_tEfNS_4arch4Sm90ELb0ELb1ELb0ELb1ELb0ELb1ELb0ELb1ELb0ELb0ELb0ELb0EEENS1_21CollectiveEpilogueFwdINS6_IJSA_NS7_ILi256EEESB_EEES9_SE_SG_Li256ELb1ELb0ELb0ELb0EEENS1_36VarlenDynamicPersistentTileSchedulerILi128ELi96ELi256ELi32ELb0ELb0ELb1ELb1ELb0ELb1EEEEEEEEEvNT_6ParamsE --------------------------
	.section	.nv.info._ZN7cutlass13device_kernelIN5flash11enable_sm90INS1_16FlashAttnFwdSm90INS1_25CollectiveMainloopFwdSm90ILi2EN4cute5tupleIJNS5_1CILi1EEES8_S8_EEENS6_IJNS7_ILi128EEENS7_ILi96EEENS7_ILi64EEEEEELi256ENS_10bfloat16_tEfNS_4arch4Sm90ELb0ELb1ELb0ELb1ELb0ELb1ELb0ELb1ELb0ELb0ELb0ELb0EEENS1_21CollectiveEpilogueFwdINS6_IJSA_NS7_ILi256EEESB_EEES9_SE_SG_Li256ELb1ELb0ELb0ELb0EEENS1_36VarlenDynamicPersistentTileSchedulerILi128ELi96ELi256ELi32ELb0ELb0ELb1ELb1ELb0ELb1EEEEEEEEEvNT_6ParamsE,"",@"SHT_CUDA_INFO"
	.sectionflags	@""
	.align	4


	//----- nvinfo : EIATTR_CUDA_API_VERSION
	.align		4
        /*0000*/ 	.byte	0x04, 0x37
        /*0002*/ 	.short	(.L_1393 - .L_1392)
.L_1392:
        /*0004*/ 	.word	0x00000082


	//----- nvinfo : EIATTR_KPARAM_INFO
	.align		4
.L_1393:
        /*0008*/ 	.byte	0x04, 0x17
        /*000a*/ 	.short	(.L_1395 - .L_1394)
.L_1394:
        /*000c*/ 	.word	0x00000000
        /*0010*/ 	.short	0x0000
        /*0012*/ 	.short	0x0070
        /*0014*/ 	.byte	0x00, 0xf0, 0x01, 0x28


	//----- nvinfo : EIATTR_SPARSE_MMA_MASK
	.align		4
.L_1395:
        /*0018*/ 	.byte	0x03, 0x50
        /*001a*/ 	.short	0x0000


	//----- nvinfo : EIATTR_MAXREG_COUNT
	.align		4
        /*001c*/ 	.byte	0x03, 0x1b
        /*001e*/ 	.short	0x00a8


	//----- nvinfo : EIATTR_NUM_BARRIERS
	.align		4
        /*0020*/ 	.byte	0x02, 0x4c
        /*0022*/ 	.byte	0x10
	.zero		1


	//----- nvinfo : EIATTR_EXTERNS
	.align		4
        /*0024*/ 	.byte	0x04, 0x0f
        /*0026*/ 	.short	(.L_1397 - .L_1396)


	//   ....[0]....
	.align		4
.L_1396:
        /*0028*/ 	.word	index@(__assertfail)


	//----- nvinfo : EIATTR_ANNOTATIONS
	.align		4
.L_1397:
        /*002c*/ 	.byte	0x04, 0x55
        /*002e*/ 	.short	(.L_1399 - .L_1398)


	//   ....[0]....
.L_1398:
        /* <DEDUP_REMOVED lines=44> */


	//----- nvinfo : EIATTR_MERCURY_ISA_VERSION
	.align		4
.L_1399:
        /*02d8*/ 	.byte	0x03, 0x5f
        /*02da*/ 	.short	0x0101


	//----- nvinfo : EIATTR_UNUSED_LOAD_BYTE_OFFSET
	.align		4
        /*02dc*/ 	.byte	0x04, 0x44
        /*02de*/ 	.short	(.L_1401 - .L_1400)


	//   ....[0]....
.L_1400:
        /*02e0*/ 	.word	0x00000b00
        /*02e4*/ 	.word	0x0000fff0


	//   ....[1]....
        /*02e8*/ 	.word	0x00014f90
        /*02ec*/ 	.word	0x0000fff0


	//----- nvinfo : EIATTR_INT_WARP_WIDE_INSTR_OFFSETS
	.align		4
.L_1401:
        /*02f0*/ 	.byte	0x04, 0x31
        /*02f2*/ 	.short	(.L_1403 - .L_1402)


	//   ....[0]....
.L_1402:
        /*02f4*/ 	.word	0x000001b0


	//   ....[1]....
        /*02f8*/ 	.word	0x00000250


	//   ....[2]....
        /*02fc*/ 	.word	0x000002c0


	//   ....[3]....
        /*0300*/ 	.word	0x0001a060


	//   ....[4]....
        /*0304*/ 	.word	0x0001a0f0


	//   ....[5]....
        /*0308*/ 	.word	0x0001a5e0


	//   ....[6]....
        /*030c*/ 	.word	0x0001a620


	//   ....[7]....
        /*0310*/ 	.word	0x0001c980


	//   ....[8]....
        /*0314*/ 	.word	0x0001ca10


	//----- nvinfo : EIATTR_COOP_GROUP_MASK_REGIDS
	.align		4
.L_1403:
        /*0318*/ 	.byte	0x04, 0x29
        /*031a*/ 	.short	(.L_1405 - .L_1404)


	//   ....[0]....
.L_1404:
        /*031c*/ 	.word	0xffffffff


	//   ....[1]....
        /*0320*/ 	.word	0xffffffff


	//   ....[2]....
        /*0324*/ 	.word	0xffffffff


	//   ....[3]....
        /*0328*/ 	.word	0xffffffff


	//   ....[4]....
        /*032c*/ 	.word	0xffffffff


	//   ....[5]....
        /*0330*/ 	.word	0xffffffff


	//   ....[6]....
        /*0334*/ 	.word	0xffffffff


	//   ....[7]....
        /*0338*/ 	.word	0xffffffff


	//   ....[8]....
        /*033c*/ 	.word	0xffffffff


	//   ....[9]....
        /*0340*/ 	.word	0xffffffff


	//   ....[10]....
        /*0344*/ 	.word	0xffffffff


	//   ....[11]....
        /*0348*/ 	.word	0xffffffff


	//   ....[12]....
        /*034c*/ 	.word	0xffffffff


	//   ....[13]....
        /*0350*/ 	.word	0xffffffff


	//   ....[14]....
        /*0354*/ 	.word	0xffffffff


	//   ....[15]....
        /*0358*/ 	.word	0xffffffff


	//   ....[16]....
        /*035c*/ 	.word	0xffffffff


	//   ....[17]....
        /*0360*/ 	.word	0xffffffff


	//   ....[18]....
        /*0364*/ 	.word	0xffffffff


	//   ....[19]....
        /*0368*/ 	.word	0xffffffff


	//   ....[20]....
        /*036c*/ 	.word	0xffffffff


	//   ....[21]....
        /*0370*/ 	.word	0xffffffff


	//   ....[22]....
        /*0374*/ 	.word	0xffffffff


	//   ....[23]....
        /*0378*/ 	.word	0xffffffff


	//   ....[24]....
        /*037c*/ 	.word	0xffffffff


	//   ....[25]....
        /*0380*/ 	.word	0xffffffff


	//   ....[26]....
        /*0384*/ 	.word	0xffffffff


	//   ....[27]....
        /*0388*/ 	.word	0xffffffff


	//   ....[28]....
        /*038c*/ 	.word	0xffffffff


	//   ....[29]....
        /*0390*/ 	.word	0xffffffff


	//   ....[30]....
        /*0394*/ 	.word	0xffffffff


	//   ....[31]....
        /*0398*/ 	.word	0xffffffff


	//   ....[32]....
        /*039c*/ 	.word	0xffffffff


	//   ....[33]....
        /*03a0*/ 	.word	0xffffffff


	//   ....[34]....
        /*03a4*/ 	.word	0xffffffff


	//   ....[35]....
        /*03a8*/ 	.word	0xffffffff


	//   ....[36]....
        /*03ac*/ 	.word	0xffffffff


	//   ....[37]....
        /*03b0*/ 	.word	0xffffffff


	//   ....[38]....
        /*03b4*/ 	.word	0xffffffff


	//   ....[39]....
        /*03b8*/ 	.word	0xffffffff


	//   ....[40]....
        /*03bc*/ 	.word	0xffffffff


	//   ....[41]....
        /*03c0*/ 	.word	0xffffffff


	//   ....[42]....
        /*03c4*/ 	.word	0xffffffff


	//   ....[43]....
        /*03c8*/ 	.word	0xffffffff


	//   ....[44]....
        /*03cc*/ 	.word	0xffffffff


	//   ....[45]....
        /*03d0*/ 	.word	0xffffffff


	//   ....[46]....
        /*03d4*/ 	.word	0xffffffff


	//   ....[47]....
        /*03d8*/ 	.word	0xffffffff


	//   ....[48]....
        /*03dc*/ 	.word	0xffffffff


	//   ....[49]....
        /*03e0*/ 	.word	0xffffffff


	//   ....[50]....
        /*03e4*/ 	.word	0xffffffff


	//   ....[51]....
        /*03e8*/ 	.word	0xffffffff


	//   ....[52]....
        /*03ec*/ 	.word	0xffffffff


	//   ....[53]....
        /*03f0*/ 	.word	0xffffffff


	//   ....[54]....
        /*03f4*/ 	.word	0xffffffff


	//   ....[55]....
        /*03f8*/ 	.word	0xffffffff


	//   ....[56]....
        /*03fc*/ 	.word	0xffffffff


	//   ....[57]....
        /*0400*/ 	.word	0xffffffff


	//   ....[58]....
        /*0404*/ 	.word	0xffffffff


	//   ....[59]....
        /*0408*/ 	.word	0xffffffff


	//   ....[60]....
        /*040c*/ 	.word	0xffffffff


	//   ....[61]....
        /*0410*/ 	.word	0xffffffff


	//   ....[62]....
        /*0414*/ 	.word	0x0500000f


	//   ....[63]....
        /*0418*/ 	.word	0x0500000f


	//   ....[64]....
        /*041c*/ 	.word	0x0500000f


	//   ....[65]....
        /*0420*/ 	.word	0x0500000f


	//   ....[66]....
        /*0424*/ 	.word	0x0500000f


	//   ....[67]....
        /*0428*/ 	.word	0x0500000f


	//   ....[68]....
        /*042c*/ 	.word	0x0500000f


	//   ....[69]....
        /*0430*/ 	.word	0x0500000f


	//   ....[70]....
        /*0434*/ 	.word	0x0500000f


	//   ....[71]....
        /*0438*/ 	.word	0x0500000f


	//   ....[72]....
        /*043c*/ 	.word	0x0500000f


	//   ....[73]....
        /*0440*/ 	.word	0x0500000f


	//   ....[74]....
        /*0444*/ 	.word	0x0500000f


	//   ....[75]....
        /*0448*/ 	.word	0x0500000f


	//   ....[76]....
        /*044c*/ 	.word	0x0500000f


	//   ....[77]....
        /*0450*/ 	.word	0x0500000f


	//   ....[78]....
        /*0454*/ 	.word	0x0500000f


	//   ....[79]....
        /*0458*/ 	.word	0x0500000f


	//   ....[80]....
        /*045c*/ 	.word	0x0500000f


	//   ....[81]....
        /*0460*/ 	.word	0x0500000f


	//   ....[82]....
        /*0464*/ 	.word	0x0500000f


	//   ....[83]....
        /*0468*/ 	.word	0x0500000f


	//   ....[84]....
        /*046c*/ 	.word	0x0500000f


	//   ....[85]....
        /*0470*/ 	.word	0x0500000f


	//   ....[86]....
        /*0474*/ 	.word	0x0500000f


	//   ....[87]....
        /*0478*/ 	.word	0x0500000f


	//   ....[88]....
        /*047c*/ 	.word	0x0500000f


	//   ....[89]....
        /*0480*/ 	.word	0x0500000f


	//   ....[90]....
        /*0484*/ 	.word	0x0500000f


	//   ....[91]....
        /*0488*/ 	.word	0x0500000f


	//   ....[92]....
        /*048c*/ 	.word	0x0500000f


	//   ....[93]....
        /*0490*/ 	.word	0x0500000f


	//   ....[94]....
        /*0494*/ 	.word	0x0500000f


	//   ....[95]....
        /*0498*/ 	.word	0x0500000f


	//   ....[96]....
        /*049c*/ 	.word	0x0500000f


	//   ....[97]....
        /*04a0*/ 	.word	0x0500000f


	//   ....[98]....
        /*04a4*/ 	.word	0x0500000f


	//----- nvinfo : EIATTR_COOP_GROUP_INSTR_OFFSETS
	.align		4
.L_1405:
        /*04a8*/ 	.byte	0x04, 0x28
        /*04aa*/ 	.short	(.L_1407 - .L_1406)


	//   ....[0]....
.L_1406:
        /*04ac*/ 	.word	0x00000060


	//   ....[1]....
        /*04b0*/ 	.word	0x000001c0


	//   ....[2]....
        /*04b4*/ 	.word	0x00000270


	//   ....[3]....
        /*04b8*/ 	.word	0x00000430


	//   ....[4]....
        /*04bc*/ 	.word	0x00000590


	//   ....[5]....
        /*04c0*/ 	.word	0x000006b0


	//   ....[6]....
        /*04c4*/ 	.word	0x00000810


	//   ....[7]....
        /*04c8*/ 	.word	0x000063e0


	//   ....[8]....
        /*04cc*/ 	.word	0x0000aa80


	//   ....[9]....
        /*04d0*/ 	.word	0x0000ab90


	//   ....[10]....
        /*04d4*/ 	.word	0x0000b250


	//   ....[11]....
        /*04d8*/ 	.word	0x0000b2b0


	//   ....[12]....
        /*04dc*/ 	.word	0x0000d530


	//   ....[13]....
        /*04e0*/ 	.word	0x0000d690


	//   ....[14]....
        /*04e4*/ 	.word	0x0000e140


	//   ....[15]....
        /*04e8*/ 	.word	0x0000e260


	//   ....[16]....
        /*04ec*/ 	.word	0x0000fb80


	//   ....[17]....
        /*04f0*/ 	.word	0x0000fba0


	//   ....[18]....
        /*04f4*/ 	.word	0x0000fbb0


	//   ....[19]....
        /*04f8*/ 	.word	0x0000fbe0


	//   ....[20]....
        /*04fc*/ 	.word	0x000127c0


	//   ....[21]....
        /*0500*/ 	.word	0x00012c10


	//   ....[22]....
        /*0504*/ 	.word	0x00012f00


	//   ....[23]....
        /*0508*/ 	.word	0x00012f50


	//   ....[24]....
        /*050c*/ 	.word	0x00014510


	//   ....[25]....
        /*0510*/ 	.word	0x00014580


	//   ....[26]....
        /*0514*/ 	.word	0x000145d0


	//   ....[27]....
        /*0518*/ 	.word	0x00014620


	//   ....[28]....
        /*051c*/ 	.word	0x00017980


	//   ....[29]....
        /*0520*/ 	.word	0x00017af0


	//   ....[30]....
        /*0524*/ 	.word	0x00017b20


	//   ....[31]....
        /*0528*/ 	.word	0x00017b60


	//   ....[32]....
        /*052c*/ 	.word	0x00017bd0


	//   ....[33]....
        /*0530*/ 	.word	0x00017c30


	//   ....[34]....
        /*0534*/ 	.word	0x00017c70


	//   ....[35]....
        /*0538*/ 	.word	0x00017e10


	//   ....[36]....
        /*053c*/ 	.word	0x00017e70


	//   ....[37]....
        /*0540*/ 	.word	0x00017eb0


	//   ....[38]....
        /*0544*/ 	.word	0x00017ef0


	//   ....[39]....
        /*0548*/ 	.word	0x00017f20


	//   ....[40]....
        /*054c*/ 	.word	0x00017f50


	//   ....[41]....
        /*0550*/ 	.word	0x00017ff0


	//   ....[42]....
        /*0554*/ 	.word	0x00018050


	//   ....[43]....
        /*0558*/ 	.word	0x000180e0


	//   ....[44]....
        /*055c*/ 	.word	0x0001caa0


	//   ....[45]....
        /*0560*/ 	.word	0x0001cab0


	//   ....[46]....
        /*0564*/ 	.word	0x0001cbc0


	//   ....[47]....
        /*0568*/ 	.word	0x0001cc20


	//   ....[48]....
        /*056c*/ 	.word	0x0001cc60


	//   ....[49]....
        /*0570*/ 	.word	0x0001cca0


	//   ....[50]....
        /*0574*/ 	.word	0x0001ccd0


	//   ....[51]....
        /*0578*/ 	.word	0x0001cd00


	//   ....[52]....
        /*057c*/ 	.word	0x0001ce90


	//   ....[53]....
        /*0580*/ 	.word	0x0001cef0


	//   ....[54]....
        /*0584*/ 	.word	0x0001cf30


	//   ....[55]....
        /*0588*/ 	.word	0x0001cf70


	//   ....[56]....
        /*058c*/ 	.word	0x0001cfa0


	//   ....[57]....
        /*0590*/ 	.word	0x0001cfd0


	//   ....[58]....
        /*0594*/ 	.word	0x0001d090


	//   ....[59]....
        /*0598*/ 	.word	0x0001d0b0


	//   ....[60]....
        /*059c*/ 	.word	0x0001d120


	//   ....[61]....
        /*05a0*/ 	.word	0x0001d7b0


	//   ....[62]....
        /*05a4*/ 	.word	0x0001dc40


	//   ....[63]....
        /*05a8*/ 	.word	0x0001dce0


	//   ....[64]....
        /*05ac*/ 	.word	0x0001dd80


	//   ....[65]....
        /*05b0*/ 	.word	0x0001de20


	//   ....[66]....
        /*05b4*/ 	.word	0x0001dec0


	//   ....[67]....
        /*05b8*/ 	.word	0x0001df60


	//   ....[68]....
        /*05bc*/ 	.word	0x0001e000


	//   ....[69]....
        /*05c0*/ 	.word	0x0001e0a0


	//   ....[70]....
        /*05c4*/ 	.word	0x0001e140


	//   ....[71]....
        /*05c8*/ 	.word	0x0001e230


	//   ....[72]....
        /*05cc*/ 	.word	0x0001e2d0


	//   ....[73]....
        /*05d0*/ 	.word	0x0001e370


	//   ....[74]....
        /*05d4*/ 	.word	0x0001e410


	//   ....[75]....
        /*05d8*/ 	.word	0x0001e4b0


	//   ....[76]....
        /*05dc*/ 	.word	0x0001e550


	//   ....[77]....
        /*05e0*/ 	.word	0x0001e5f0


	//   ....[78]....
        /*05e4*/ 	.word	0x0001e690


	//   ....[79]....
        /*05e8*/ 	.word	0x0001ea30


	//   ....[80]....
        /*05ec*/ 	.word	0x0001ed10


	//   ....[81]....
        /*05f0*/ 	.word	0x0001f130


	//   ....[82]....
        /*05f4*/ 	.word	0x0001f1c0


	//   ....[83]....
        /*05f8*/ 	.word	0x0001f260


	//   ....[84]....
        /*05fc*/ 	.word	0x0001f310


	//   ....[85]....
        /*0600*/ 	.word	0x0001f390


	//   ....[86]....
        /*0604*/ 	.word	0x0001f410


	//   ....[87]....
        /*0608*/ 	.word	0x0001f490


	//   ....[88]....
        /*060c*/ 	.word	0x0001f510


	//   ....[89]....
        /*0610*/ 	.word	0x0001f5a0


	//   ....[90]....
        /*0614*/ 	.word	0x0001f650


	//   ....[91]....
        /*0618*/ 	.word	0x0001f6d0


	//   ....[92]....
        /*061c*/ 	.word	0x0001f750


	//   ....[93]....
        /*0620*/ 	.word	0x0001f7d0


	//   ....[94]....
        /*0624*/ 	.word	0x0001f850


	//   ....[95]....
        /*0628*/ 	.word	0x0001f8c0


	//   ....[96]....
        /*062c*/ 	.word	0x0001f960


	//   ....[97]....
        /*0630*/ 	.word	0x0001f9f0


	//   ....[98]....
        /*0634*/ 	.word	0x0001fb20


	//----- nvinfo : EIATTR_REG_RECONFIG
	.align		4
.L_1407:
        /*0638*/ 	.byte	0x01, 0x54
	.zero		2


	//----- nvinfo : EIATTR_SYSCALL_OFFSETS
	.align		4
        /*063c*/ 	.byte	0x04, 0x46
        /*063e*/ 	.short	(.L_1409 - .L_1408)


	//   ....[0]....
.L_1408:
        /*0640*/ 	.word	0x00001a60


	//   ....[1]....
        /*0644*/ 	.word	0x00001bb0


	//   ....[2]....
        /*0648*/ 	.word	0x00006580


	//   ....[3]....
        /*064c*/ 	.word	0x00006a10


	//   ....[4]....
        /*0650*/ 	.word	0x0001a280


	//   ....[5]....
        /*0654*/ 	.word	0x0001a3c0


	//   ....[6]....
        /*0658*/ 	.word	0x0001a4c0


	//----- nvinfo : EIATTR_MBARRIER_INSTR_OFFSETS
	.align		4
.L_1409:
        /*065c*/ 	.byte	0x04, 0x39
        /*065e*/ 	.short	(.L_1411 - .L_1410)


	//   ....[0]....
.L_1410:
        /*0660*/ 	.word	0x000002e0
        /*0664*/ 	.word	0x000000ff
        /*0668*/ 	.word	0x00022800
        /*066c*/ 	.short	0x0100
        /*066e*/ 	.byte	0x08
	.zero		1


	//   ....[1]....
        /*0670*/ 	.word	0x000002f0
        /*0674*/ 	.word	0x000000ff
        /*0678*/ 	.word	0x00022820
        /*067c*/ 	.short	0x0100
        /*067e*/ 	.byte	0x08
	.zero		1


	//   ....[2]....
        /*0680*/ 	.word	0x000003e0
        /*0684*/ 	.word	0x000000ff
        /*0688*/ 	.word	0x00022830
        /*068c*/ 	.short	0x0100
        /*068e*/ 	.byte	0x08
	.zero		1


	//   ....[3]....
        /*0690*/ 	.word	0x000003f0
        /*0694*/ 	.word	0x000000ff
        /*0698*/ 	.word	0x00022840
        /*069c*/ 	.short	0x0100
        /*069e*/ 	.byte	0x08
	.zero		1


	//   ....[4]....
        /*06a0*/ 	.word	0x00000400
        /*06a4*/ 	.word	0x000000ff
        /*06a8*/ 	.word	0x00022838
        /*06ac*/ 	.short	0x0100
        /*06ae*/ 	.byte	0x08
	.zero		1


	//   ....[5]....
        /*06b0*/ 	.word	0x00000410
        /*06b4*/ 	.word	0x000000ff
        /*06b8*/ 	.word	0x00022848
        /*06bc*/ 	.short	0x0100
        /*06be*/ 	.byte	0x08
	.zero		1


	//   ....[6]....
        /*06c0*/ 	.word	0x00000540
        /*06c4*/ 	.word	0x000000ff
        /*06c8*/ 	.word	0x00022850
        /*06cc*/ 	.short	0x0100
        /*06ce*/ 	.byte	0x08
	.zero		1


	//   ....[7]....
        /*06d0*/ 	.word	0x00000550
        /*06d4*/ 	.word	0x000000ff
        /*06d8*/ 	.word	0x00022860
        /*06dc*/ 	.short	0x0100
        /*06de*/ 	.byte	0x08
	.zero		1


	//   ....[8]....
        /*06e0*/ 	.word	0x00000560
        /*06e4*/ 	.word	0x000000ff
        /*06e8*/ 	.word	0x00022858
        /*06ec*/ 	.short	0x0100
        /*06ee*/ 	.byte	0x08
	.zero		1


	//   ....[9]....
        /*06f0*/ 	.word	0x00000570
        /*06f4*/ 	.word	0x000000ff
        /*06f8*/ 	.word	0x00022868
        /*06fc*/ 	.short	0x0100
        /*06fe*/ 	.byte	0x08
	.zero		1


	//   ....[10]....
        /*0700*/ 	.word	0x00000660
        /*0704*/ 	.word	0x000000ff
        /*0708*/ 	.word	0x00022870
        /*070c*/ 	.short	0x0100
        /*070e*/ 	.byte	0x06
	.zero		1


	//   ....[11]....
        /*0710*/ 	.word	0x00000670
        /*0714*/ 	.word	0x000000ff
        /*0718*/ 	.word	0x00022880
        /*071c*/ 	.short	0x0100
        /*071e*/ 	.byte	0x06
	.zero		1


	//   ....[12]....
        /*0720*/ 	.word	0x00000680
        /*0724*/ 	.word	0x000000ff
        /*0728*/ 	.word	0x00022878
        /*072c*/ 	.short	0x0100
        /*072e*/ 	.byte	0x06
	.zero		1


	//   ....[13]....
        /*0730*/ 	.word	0x00000690
        /*0734*/ 	.word	0x000000ff
        /*0738*/ 	.word	0x00022888
        /*073c*/ 	.short	0x0100
        /*073e*/ 	.byte	0x06
	.zero		1


	//   ....[14]....
        /*0740*/ 	.word	0x000007c0
        /*0744*/ 	.word	0x000000ff
        /*0748*/ 	.word	0x00022890
        /*074c*/ 	.short	0x0100
        /*074e*/ 	.byte	0x08
	.zero		1


	//   ....[15]....
        /*0750*/ 	.word	0x000007d0
        /*0754*/ 	.word	0x000000ff
        /*0758*/ 	.word	0x000228a0
        /*075c*/ 	.short	0x0100
        /*075e*/ 	.byte	0x08
	.zero		1


	//   ....[16]....
        /*0760*/ 	.word	0x000007e0
        /*0764*/ 	.word	0x000000ff
        /*0768*/ 	.word	0x00022898
        /*076c*/ 	.short	0x0100
        /*076e*/ 	.byte	0x08
	.zero		1


	//   ....[17]....
        /*0770*/ 	.word	0x000007f0
        /*0774*/ 	.word	0x000000ff
        /*0778*/ 	.word	0x000228a8
        /*077c*/ 	.short	0x0100
        /*077e*/ 	.byte	0x08
	.zero		1


	//   ....[18]....
        /*0780*/ 	.word	0x00000920
        /*0784*/ 	.word	0x000000ff
        /*0788*/ 	.word	0x000228b0
        /*078c*/ 	.short	0x0100
        /*078e*/ 	.byte	0x08
	.zero		1


	//   ....[19]....
        /*0790*/ 	.word	0x00000930
        /*0794*/ 	.word	0x000000ff
        /*0798*/ 	.word	0x000228c0
        /*079c*/ 	.short	0x0100
        /*079e*/ 	.byte	0x08
	.zero		1


	//   ....[20]....
        /*07a0*/ 	.word	0x00000940
        /*07a4*/ 	.word	0x000000ff
        /*07a8*/ 	.word	0x000228b8
        /*07ac*/ 	.short	0x0100
        /*07ae*/ 	.byte	0x08
	.zero		1


	//   ....[21]....
        /*07b0*/ 	.word	0x00000950
        /*07b4*/ 	.word	0x000000ff
        /*07b8*/ 	.word	0x000228c8
        /*07bc*/ 	.short	0x0100
        /*07be*/ 	.byte	0x08
	.zero		1


	//   ....[22]....
        /*07c0*/ 	.word	0x00002eb0
        /*07c4*/ 	.word	0x0000005c
        /*07c8*/ 	.word	0x00022890
        /*07cc*/ 	.short	0x010a
        /*07ce*/ 	.byte	0x3f
	.zero		1


	//   ....[23]....
        /*07d0*/ 	.word	0x000041a0
        /*07d4*/ 	.word	0x0000005c
        /*07d8*/ 	.word	0x00022890
        /*07dc*/ 	.short	0x010a
        /*07de*/ 	.byte	0x3f
	.zero		1


	//   ....[24]....
        /*07e0*/ 	.word	0x000052a0
        /*07e4*/ 	.word	0x0000005c
        /*07e8*/ 	.word	0x00022890
        /*07ec*/ 	.short	0x010a
        /*07ee*/ 	.byte	0x3f
	.zero		1


	//   ....[25]....
        /*07f0*/ 	.word	0x000054b0
        /*07f4*/ 	.word	0x00000004
        /*07f8*/ 	.word	0x00000000
        /*07fc*/ 	.short	0x0101
        /*07fe*/ 	.byte	0x3f
	.zero		1


	//   ....[26]....
        /*0800*/ 	.word	0x000054f0
        /*0804*/ 	.word	0x0000005c
        /*0808*/ 	.word	0x000228b0
        /*080c*/ 	.short	0x010a
        /*080e*/ 	.byte	0x3f
	.zero		1


	//   ....[27]....
        /*0810*/ 	.word	0x00005b40
        /*0814*/ 	.word	0x0000005c
        /*0818*/ 	.word	0x00000000
        /*081c*/ 	.short	0x0101
        /*081e*/ 	.byte	0x3f
	.zero		1


	//   ....[28]....
        /*0820*/ 	.word	0x00006610
        /*0824*/ 	.word	0x00000011
        /*0828*/ 	.word	0x00022800
        /*082c*/ 	.short	0x010a
        /*082e*/ 	.byte	0x3f
	.zero		1


	//   ....[29]....
        /*0830*/ 	.word	0x00006660
        /*0834*/ 	.word	0x00000011
        /*0838*/ 	.word	0x00022800
        /*083c*/ 	.short	0x010a
        /*083e*/ 	.byte	0x3f
	.zero		1


	//   ....[30]....
        /*0840*/ 	.word	0x00007290
        /*0844*/ 	.word	0x00000011
        /*0848*/ 	.word	0x00022800
        /*084c*/ 	.short	0x010a
        /*084e*/ 	.byte	0x3f
	.zero		1


	//   ....[31]....
        /*0850*/ 	.word	0x00008700
        /*0854*/ 	.word	0x00000011
        /*0858*/ 	.word	0x00022800
        /*085c*/ 	.short	0x010a
        /*085e*/ 	.byte	0x3f
	.zero		1


	//   ....[32]....
        /*0860*/ 	.word	0x00009760
        /*0864*/ 	.word	0x00000007
        /*0868*/ 	.word	0x00022830
        /*086c*/ 	.short	0x010a
        /*086e*/ 	.byte	0x3f
	.zero		1


	//   ....[33]....
        /*0870*/ 	.word	0x00009800
        /*0874*/ 	.word	0x00000007
        /*0878*/ 	.word	0x00022830
        /*087c*/ 	.short	0x010a
        /*087e*/ 	.byte	0x3f
	.zero		1


	//   ....[34]....
        /*0880*/ 	.word	0x00009c30
        /*0884*/ 	.word	0x00000000
        /*0888*/ 	.word	0x00000000
        /*088c*/ 	.short	0x0101
        /*088e*/ 	.byte	0x3f
	.zero		1


	//   ....[35]....
        /*0890*/ 	.word	0x0000bae0
        /*0894*/ 	.word	0x00000007
        /*0898*/ 	.word	0x00022850
        /*089c*/ 	.short	0x010a
        /*089e*/ 	.byte	0x3f
	.zero		1


	//   ....[36]....
        /*08a0*/ 	.word	0x0000bb30
        /*08a4*/ 	.word	0x00000007
        /*08a8*/ 	.word	0x00022850
        /*08ac*/ 	.short	0x010a
        /*08ae*/ 	.byte	0x3f
	.zero		1


	//   ....[37]....
        /*08b0*/ 	.word	0x0000bf00
        /*08b4*/ 	.word	0x00000007
        /*08b8*/ 	.word	0x00000000
        /*08bc*/ 	.short	0x0101
        /*08be*/ 	.byte	0x3f
	.zero		1


	//   ....[38]....
        /*08c0*/ 	.word	0x0000c200
        /*08c4*/ 	.word	0x000000d1
        /*08c8*/ 	.word	0x00022830
        /*08cc*/ 	.short	0x010a
        /*08ce*/ 	.byte	0x3f
	.zero		1


	//   ....[39]....
        /*08d0*/ 	.word	0x0000c260
        /*08d4*/ 	.word	0x000000d1
        /*08d8*/ 	.word	0x00022830
        /*08dc*/ 	.short	0x010a
        /*08de*/ 	.byte	0x3f
	.zero		1


	//   ....[40]....
        /*08e0*/ 	.word	0x0000c5b0
        /*08e4*/ 	.word	0x0000000b
        /*08e8*/ 	.word	0x00000000
        /*08ec*/ 	.short	0x0101
        /*08ee*/ 	.byte	0x3f
	.zero		1


	//   ....[41]....
        /*08f0*/ 	.word	0x0000ee40
        /*08f4*/ 	.word	0x000000d1
        /*08f8*/ 	.word	0x00022850
        /*08fc*/ 	.short	0x010a
        /*08fe*/ 	.byte	0x3f
	.zero		1


	//   ....[42]....
        /*0900*/ 	.word	0x0000ee90
        /*0904*/ 	.word	0x000000d1
        /*0908*/ 	.word	0x00022850
        /*090c*/ 	.short	0x010a
        /*090e*/ 	.byte	0x3f
	.zero		1


	//   ....[43]....
        /*0910*/ 	.word	0x0000f250
        /*0914*/ 	.word	0x000000d1
        /*0918*/ 	.word	0x00000000
        /*091c*/ 	.short	0x0101
        /*091e*/ 	.byte	0x3f
	.zero		1


	//   ....[44]....
        /*0920*/ 	.word	0x0000f5a0
        /*0924*/ 	.word	0x000000ce
        /*0928*/ 	.word	0x00022830
        /*092c*/ 	.short	0x010a
        /*092e*/ 	.byte	0x3f
	.zero		1


	//   ....[45]....
        /*0930*/ 	.word	0x0000f600
        /*0934*/ 	.word	0x000000ce
        /*0938*/ 	.word	0x00022830
        /*093c*/ 	.short	0x010a
        /*093e*/ 	.byte	0x3f
	.zero		1


	//   ....[46]....
        /*0940*/ 	.word	0x00010530
        /*0944*/ 	.word	0x000000aa
        /*0948*/ 	.word	0x00000000
        /*094c*/ 	.short	0x0101
        /*094e*/ 	.byte	0x3f
	.zero		1


	//   ....[47]....
        /*0950*/ 	.word	0x00010f70
        /*0954*/ 	.word	0x000000ce
        /*0958*/ 	.word	0x00022850
        /*095c*/ 	.short	0x010a
        /*095e*/ 	.byte	0x3f
	.zero		1


	//   ....[48]....
        /*0960*/ 	.word	0x00010fc0
        /*0964*/ 	.word	0x000000ce
        /*0968*/ 	.word	0x00022850
        /*096c*/ 	.short	0x010a
        /*096e*/ 	.byte	0x3f
	.zero		1


	//   ....[49]....
        /*0970*/ 	.word	0x00011360
        /*0974*/ 	.word	0x000000ce
        /*0978*/ 	.word	0x00000000
        /*097c*/ 	.short	0x0101
        /*097e*/ 	.byte	0x3f
	.zero		1


	//   ....[50]....
        /*0980*/ 	.word	0x00011490
        /*0984*/ 	.word	0x000000ce
        /*0988*/ 	.word	0x00022830
        /*098c*/ 	.short	0x010a
        /*098e*/ 	.byte	0x3f
	.zero		1


	//   ....[51]....
        /*0990*/ 	.word	0x000114f0
        /*0994*/ 	.word	0x000000ce
        /*0998*/ 	.word	0x00022830
        /*099c*/ 	.short	0x010a
        /*099e*/ 	.byte	0x3f
	.zero		1


	//   ....[52]....
        /*09a0*/ 	.word	0x00011830
        /*09a4*/ 	.word	0x00000003
        /*09a8*/ 	.word	0x00000000
        /*09ac*/ 	.short	0x0101
        /*09ae*/ 	.byte	0x3f
	.zero		1


	//   ....[53]....
        /*09b0*/ 	.word	0x000140d0
        /*09b4*/ 	.word	0x000000ce
        /*09b8*/ 	.word	0x00022850
        /*09bc*/ 	.short	0x010a
        /*09be*/ 	.byte	0x3f
	.zero		1


	//   ....[54]....
        /*09c0*/ 	.word	0x00014120
        /*09c4*/ 	.word	0x000000ce
        /*09c8*/ 	.word	0x00022850
        /*09cc*/ 	.short	0x010a
        /*09ce*/ 	.byte	0x3f
	.zero		1


	//   ....[55]....
        /*09d0*/ 	.word	0x000144e0
        /*09d4*/ 	.word	0x000000ce
        /*09d8*/ 	.word	0x00000000
        /*09dc*/ 	.short	0x0101
        /*09de*/ 	.byte	0x3f
	.zero		1


	//   ....[56]....
        /*09e0*/ 	.word	0x00016690
        /*09e4*/ 	.word	0x00000000
        /*09e8*/ 	.word	0x00000000
        /*09ec*/ 	.short	0x0101
        /*09ee*/ 	.byte	0x3f
	.zero		1


	//   ....[57]....
        /*09f0*/ 	.word	0x000190b0
        /*09f4*/ 	.word	0x00000007
        /*09f8*/ 	.word	0x00022820
        /*09fc*/ 	.short	0x010a
        /*09fe*/ 	.byte	0x3f
	.zero		1


	//   ....[58]....
        /*0a00*/ 	.word	0x00019140
        /*0a04*/ 	.word	0x00000008
        /*0a08*/ 	.word	0x000228a0
        /*0a0c*/ 	.short	0x010a
        /*0a0e*/ 	.byte	0x3f
	.zero		1


	//   ....[59]....
        /*0a10*/ 	.word	0x00019320
        /*0a14*/ 	.word	0x00000008
        /*0a18*/ 	.word	0x000228c0
        /*0a1c*/ 	.short	0x010a
        /*0a1e*/ 	.byte	0x3f
	.zero		1


	//   ....[60]....
        /*0a20*/ 	.word	0x00019730
        /*0a24*/ 	.word	0x00000009
        /*0a28*/ 	.word	0x000228a0
        /*0a2c*/ 	.short	0x010a
        /*0a2e*/ 	.byte	0x3f
	.zero		1


	//   ....[61]....
        /*0a30*/ 	.word	0x000198f0
        /*0a34*/ 	.word	0x00000009
        /*0a38*/ 	.word	0x000228c0
        /*0a3c*/ 	.short	0x010a
        /*0a3e*/ 	.byte	0x3f
	.zero		1


	//   ....[62]....
        /*0a40*/ 	.word	0x0001a9d0
        /*0a44*/ 	.word	0x00000005
        /*0a48*/ 	.word	0x00022840
        /*0a4c*/ 	.short	0x010a
        /*0a4e*/ 	.byte	0x3f
	.zero		1


	//   ....[63]....
        /*0a50*/ 	.word	0x0001adc0
        /*0a54*/ 	.word	0x00000007
        /*0a58*/ 	.word	0x00022820
        /*0a5c*/ 	.short	0x010a
        /*0a5e*/ 	.byte	0x3f
	.zero		1


	//   ....[64]....
        /*0a60*/ 	.word	0x0001ae80
        /*0a64*/ 	.word	0x00000002
        /*0a68*/ 	.word	0x00022860
        /*0a6c*/ 	.short	0x010a
        /*0a6e*/ 	.byte	0x3f
	.zero		1


	//   ....[65]....
        /*0a70*/ 	.word	0x0001b4d0
        /*0a74*/ 	.word	0x00000002
        /*0a78*/ 	.word	0x00022840
        /*0a7c*/ 	.short	0x010a
        /*0a7e*/ 	.byte	0x3f
	.zero		1


	//   ....[66]....
        /*0a80*/ 	.word	0x0001b6e0
        /*0a84*/ 	.word	0x00000002
        /*0a88*/ 	.word	0x00022860
        /*0a8c*/ 	.short	0x010a
        /*0a8e*/ 	.byte	0x3f
	.zero		1


	//   ....[67]....
        /*0a90*/ 	.word	0x0001bc80
        /*0a94*/ 	.word	0x00000002
        /*0a98*/ 	.word	0x00022840
        /*0a9c*/ 	.short	0x010a
        /*0a9e*/ 	.byte	0x3f
	.zero		1


	//   ....[68]....
        /*0aa0*/ 	.word	0x0001be80
        /*0aa4*/ 	.word	0x00000002
        /*0aa8*/ 	.word	0x00022860
        /*0aac*/ 	.short	0x010a
        /*0aae*/ 	.byte	0x3f
	.zero		1


	//   ....[69]....
        /*0ab0*/ 	.word	0x0001c390
        /*0ab4*/ 	.word	0x00000002
        /*0ab8*/ 	.word	0x00022840
        /*0abc*/ 	.short	0x010a
        /*0abe*/ 	.byte	0x3f
	.zero		1


	//   ....[70]....
        /*0ac0*/ 	.word	0x0001c5a0
        /*0ac4*/ 	.word	0x00000002
        /*0ac8*/ 	.word	0x00022860
        /*0acc*/ 	.short	0x010a
        /*0ace*/ 	.byte	0x3f
	.zero		1


	//   ....[71]....
        /*0ad0*/ 	.word	0x0001d730
        /*0ad4*/ 	.word	0x00000000
        /*0ad8*/ 	.word	0x00022820
        /*0adc*/ 	.short	0x010a
        /*0ade*/ 	.byte	0x3f
	.zero		1


	//   ....[72]....
        /*0ae0*/ 	.word	0x0001d8e0
        /*0ae4*/ 	.word	0x00000006
        /*0ae8*/ 	.word	0x00000000
        /*0aec*/ 	.short	0x010a
        /*0aee*/ 	.byte	0x3f
	.zero		1


	//   ....[73]....
        /*0af0*/ 	.word	0x0001d950
        /*0af4*/ 	.word	0x00000007
        /*0af8*/ 	.word	0x00000000
        /*0afc*/ 	.short	0x010a
        /*0afe*/ 	.byte	0x3f
	.zero		1


	//   ....[74]....
        /*0b00*/ 	.word	0x0001d9c0
        /*0b04*/ 	.word	0x00000004
        /*0b08*/ 	.word	0x00000000
        /*0b0c*/ 	.short	0x010a
        /*0b0e*/ 	.byte	0x3f
	.zero		1


	//   ....[75]....
        /*0b10*/ 	.word	0x0001d9f0
        /*0b14*/ 	.word	0x00000003
        /*0b18*/ 	.word	0x00000000
        /*0b1c*/ 	.short	0x010a
        /*0b1e*/ 	.byte	0x3f
	.zero		1


	//   ....[76]....
        /*0b20*/ 	.word	0x0001da50
        /*0b24*/ 	.word	0x0000005c
        /*0b28*/ 	.word	0x00022890
        /*0b2c*/ 	.short	0x010a
        /*0b2e*/ 	.byte	0x3f
	.zero		1


	//   ....[77]....
        /*0b30*/ 	.word	0x0001daa0
        /*0b34*/ 	.word	0x0000005c
        /*0b38*/ 	.word	0x00022890
        /*0b3c*/ 	.short	0x010a
        /*0b3e*/ 	.byte	0x3f
	.zero		1


	//   ....[78]....
        /*0b40*/ 	.word	0x0001daf0
        /*0b44*/ 	.word	0x0000005c
        /*0b48*/ 	.word	0x00022890
        /*0b4c*/ 	.short	0x010a
        /*0b4e*/ 	.byte	0x3f
	.zero		1


	//   ....[79]....
        /*0b50*/ 	.word	0x0001db40
        /*0b54*/ 	.word	0x0000005c
        /*0b58*/ 	.word	0x000228b0
        /*0b5c*/ 	.short	0x010a
        /*0b5e*/ 	.byte	0x3f
	.zero		1


	//   ....[80]....
        /*0b60*/ 	.word	0x0001e180
        /*0b64*/ 	.word	0x00000011
        /*0b68*/ 	.word	0x00022800
        /*0b6c*/ 	.short	0x010a
        /*0b6e*/ 	.byte	0x3f
	.zero		1


	//   ....[81]....
        /*0b70*/ 	.word	0x0001e6d0
        /*0b74*/ 	.word	0x00000011
        /*0b78*/ 	.word	0x00022800
        /*0b7c*/ 	.short	0x010a
        /*0b7e*/ 	.byte	0x3f
	.zero		1


	//   ....[82]....
        /*0b80*/ 	.word	0x0001e720
        /*0b84*/ 	.word	0x00000007
        /*0b88*/ 	.word	0x00022830
        /*0b8c*/ 	.short	0x010a
        /*0b8e*/ 	.byte	0x3f
	.zero		1


	//   ....[83]....
        /*0b90*/ 	.word	0x0001e770
        /*0b94*/ 	.word	0x00000007
        /*0b98*/ 	.word	0x00022850
        /*0b9c*/ 	.short	0x010a
        /*0b9e*/ 	.byte	0x3f
	.zero		1


	//   ....[84]....
        /*0ba0*/ 	.word	0x0001e7c0
        /*0ba4*/ 	.word	0x000000d1
        /*0ba8*/ 	.word	0x00022830
        /*0bac*/ 	.short	0x010a
        /*0bae*/ 	.byte	0x3f
	.zero		1


	//   ....[85]....
        /*0bb0*/ 	.word	0x0001e810
        /*0bb4*/ 	.word	0x000000d1
        /*0bb8*/ 	.word	0x00022850
        /*0bbc*/ 	.short	0x010a
        /*0bbe*/ 	.byte	0x3f
	.zero		1


	//   ....[86]....
        /*0bc0*/ 	.word	0x0001e860
        /*0bc4*/ 	.word	0x000000ce
        /*0bc8*/ 	.word	0x00022830
        /*0bcc*/ 	.short	0x010a
        /*0bce*/ 	.byte	0x3f
	.zero		1


	//   ....[87]....
        /*0bd0*/ 	.word	0x0001e8b0
        /*0bd4*/ 	.word	0x000000ce
        /*0bd8*/ 	.word	0x00022850
        /*0bdc*/ 	.short	0x010a
        /*0bde*/ 	.byte	0x3f
	.zero		1


	//   ....[88]....
        /*0be0*/ 	.word	0x0001e900
        /*0be4*/ 	.word	0x000000ce
        /*0be8*/ 	.word	0x00022830
        /*0bec*/ 	.short	0x010a
        /*0bee*/ 	.byte	0x3f
	.zero		1


	//   ....[89]....
        /*0bf0*/ 	.word	0x0001e950
        /*0bf4*/ 	.word	0x000000ce
        /*0bf8*/ 	.word	0x00022850
        /*0bfc*/ 	.short	0x010a
        /*0bfe*/ 	.byte	0x3f
	.zero		1


	//   ....[90]....
        /*0c00*/ 	.word	0x0001eaf0
        /*0c04*/ 	.word	0x00000007
        /*0c08*/ 	.word	0x00022820
        /*0c0c*/ 	.short	0x010a
        /*0c0e*/ 	.byte	0x3f
	.zero		1


	//   ....[91]....
        /*0c10*/ 	.word	0x0001eb40
        /*0c14*/ 	.word	0x00000008
        /*0c18*/ 	.word	0x000228a0
        /*0c1c*/ 	.short	0x010a
        /*0c1e*/ 	.byte	0x3f
	.zero		1


	//   ....[92]....
        /*0c20*/ 	.word	0x0001eb90
        /*0c24*/ 	.word	0x00000008
        /*0c28*/ 	.word	0x000228c0
        /*0c2c*/ 	.short	0x010a
        /*0c2e*/ 	.byte	0x3f
	.zero		1


	//   ....[93]....
        /*0c30*/ 	.word	0x0001ebe0
        /*0c34*/ 	.word	0x00000009
        /*0c38*/ 	.word	0x000228a0
        /*0c3c*/ 	.short	0x010a
        /*0c3e*/ 	.byte	0x3f
	.zero		1


	//   ....[94]....
        /*0c40*/ 	.word	0x0001ec30
        /*0c44*/ 	.word	0x00000009
        /*0c48*/ 	.word	0x000228c0
        /*0c4c*/ 	.short	0x010a
        /*0c4e*/ 	.byte	0x3f
	.zero		1


	//   ....[95]....
        /*0c50*/ 	.word	0x0001edd0
        /*0c54*/ 	.word	0x00000005
        /*0c58*/ 	.word	0x00022840
        /*0c5c*/ 	.short	0x010a
        /*0c5e*/ 	.byte	0x3f
	.zero		1


	//   ....[96]....
        /*0c60*/ 	.word	0x0001ee50
        /*0c64*/ 	.word	0x00000005
        /*0c68*/ 	.word	0x00022820
        /*0c6c*/ 	.short	0x010a
        /*0c6e*/ 	.byte	0x3f
	.zero		1


	//   ....[97]....
        /*0c70*/ 	.word	0x0001eea0
        /*0c74*/ 	.word	0x00000002
        /*0c78*/ 	.word	0x00022860
        /*0c7c*/ 	.short	0x010a
        /*0c7e*/ 	.byte	0x3f
	.zero		1


	//   ....[98]....
        /*0c80*/ 	.word	0x0001eef0
        /*0c84*/ 	.word	0x00000002
        /*0c88*/ 	.word	0x00022840
        /*0c8c*/ 	.short	0x010a
        /*0c8e*/ 	.byte	0x3f
	.zero		1


	//   ....[99]....
        /*0c90*/ 	.word	0x0001ef40
        /*0c94*/ 	.word	0x00000002
        /*0c98*/ 	.word	0x00022860
        /*0c9c*/ 	.short	0x010a
        /*0c9e*/ 	.byte	0x3f
	.zero		1


	//   ....[100]....
        /*0ca0*/ 	.word	0x0001ef90
        /*0ca4*/ 	.word	0x00000002
        /*0ca8*/ 	.word	0x00022840
        /*0cac*/ 	.short	0x010a
        /*0cae*/ 	.byte	0x3f
	.zero		1


	//   ....[101]....
        /*0cb0*/ 	.word	0x0001efe0
        /*0cb4*/ 	.word	0x00000002
        /*0cb8*/ 	.word	0x00022860
        /*0cbc*/ 	.short	0x010a
        /*0cbe*/ 	.byte	0x3f
	.zero		1


	//   ....[102]....
        /*0cc0*/ 	.word	0x0001f030
        /*0cc4*/ 	.word	0x00000002
        /*0cc8*/ 	.word	0x00022840
        /*0ccc*/ 	.short	0x010a
        /*0cce*/ 	.byte	0x3f
	.zero		1


	//   ....[103]....
        /*0cd0*/ 	.word	0x0001f080
        /*0cd4*/ 	.word	0x00000002
        /*0cd8*/ 	.word	0x00022860
        /*0cdc*/ 	.short	0x010a
        /*0cde*/ 	.byte	0x3f
	.zero		1


	//   ....[104]....
        /*0ce0*/ 	.word	0x0001fa40
        /*0ce4*/ 	.word	0x00000000
        /*0ce8*/ 	.word	0x00022820
        /*0cec*/ 	.short	0x010a
        /*0cee*/ 	.byte	0x3f
	.zero		1


	//   ....[105]....
        /*0cf0*/ 	.word	0x0001fbe0
        /*0cf4*/ 	.word	0x00000006
        /*0cf8*/ 	.word	0x00000000
        /*0cfc*/ 	.short	0x010a
        /*0cfe*/ 	.byte	0x3f
	.zero		1


	//   ....[106]....
        /*0d00*/ 	.word	0x0001fc30
        /*0d04*/ 	.word	0x00000007
        /*0d08*/ 	.word	0x00000000
        /*0d0c*/ 	.short	0x010a
        /*0d0e*/ 	.byte	0x3f
	.zero		1


	//   ....[107]....
        /*0d10*/ 	.word	0x0001fc80
        /*0d14*/ 	.word	0x00000004
        /*0d18*/ 	.word	0x00000000
        /*0d1c*/ 	.short	0x010a
        /*0d1e*/ 	.byte	0x3f
	.zero		1


	//----- nvinfo : EIATTR_NUM_MBARRIERS
	.align		4
.L_1411:
        /*0d20*/ 	.byte	0x03, 0x38
        /*0d22*/ 	.short	0x0016


	//----- nvinfo : EIATTR_EXIT_INSTR_OFFSETS
	.align		4
        /*0d24*/ 	.byte	0x04, 0x1c
        /*0d26*/ 	.short	(.L_1413 - .L_1412)


	//   ....[0]....
.L_1412:
        /*0d28*/ 	.word	0x0001da40


	//----- nvinfo : EIATTR_MAX_THREADS
	.align		4
.L_1413:
        /*0d2c*/ 	.byte	0x04, 0x05
        /*0d2e*/ 	.short	(.L_1415 - .L_1414)
.L_1414:
        /*0d30*/ 	.word	0x00000180
        /*0d34*/ 	.word	0x00000001
        /*0d38*/ 	.word	0x00000001


	//----- nvinfo : EIATTR_CRS_STACK_SIZE
	.align		4
.L_1415:
        /*0d3c*/ 	.byte	0x04, 0x1e
        /*0d3e*/ 	.short	(.L_1417 - .L_1416)
.L_1416:
        /*0d40*/ 	.word	0x00000000


	//----- nvinfo : EIATTR_CBANK_PARAM_SIZE
	.align		4
.L_1417:
        /*0d44*/ 	.byte	0x03, 0x19
        /*0d46*/ 	.short	0x0a70


	//----- nvinfo : EIATTR_PARAM_CBANK
	.align		4
        /*0d48*/ 	.byte	0x04, 0x0a
        /*0d4a*/ 	.short	(.L_1419 - .L_1418)
	.align		4
.L_1418:
        /*0d4c*/ 	.word	index@(.nv.constant0._ZN7cutlass13device_kernelIN5flash11enable_sm90INS1_16FlashAttnFwdSm90INS1_25CollectiveMainloopFwdSm90ILi2EN4cute5tupleIJNS5_1CILi1EEES8_S8_EEENS6_IJNS7_ILi128EEENS7_ILi96EEENS7_ILi64EEEEEELi256ENS_10bfloat16_tEfNS_4arch4Sm90ELb0ELb1ELb0ELb1ELb0ELb1ELb0ELb1ELb0ELb0ELb0ELb0EEENS1_21CollectiveEpilogueFwdINS6_IJSA_NS7_ILi256EEESB_EEES9_SE_SG_Li256ELb1ELb0ELb0ELb0EEENS1_36VarlenDynamicPersistentTileSchedulerILi128ELi96ELi256ELi32ELb0ELb0ELb1ELb1ELb0ELb1EEEEEEEEEvNT_6ParamsE)
        /*0d50*/ 	.short	0x0210
        /*0d52*/ 	.short	0x0a70


	//----- nvinfo : EIATTR_SW_WAR
	.align		4
.L_1419:
        /*0d54*/ 	.byte	0x04, 0x36
        /*0d56*/ 	.short	(.L_1421 - .L_1420)
.L_1420:
        /*0d58*/ 	.word	0x00000008
.L_1421:


//--------------------- .nv.info._ZN7cutlass13device_kernelIN5flash11enable_sm90INS1_16FlashAttnFwdSm90INS1_25CollectiveMainloopFwdSm90ILi2EN4cute5tupleIJNS5_1CILi1EEES8_S8_EEENS6_IJNS7_ILi128EEENS7_ILi96EEENS7_ILi64EEEEEELi256ENS_10bfloat16_tEfNS_4arch4Sm90ELb0ELb1ELb0ELb1ELb0ELb0ELb1ELb1ELb0ELb0ELb0ELb0EEENS1_21CollectiveEpilogueFwdINS6_IJSA_NS7_ILi256EEESB_EEES9_SE_SG_Li256ELb1ELb0ELb0ELb0EEENS1_36VarlenDynamicPersistentTileSchedulerILi128ELi96ELi256ELi32ELb0ELb0ELb1ELb1ELb0ELb1EEEEEEEEEvNT_6ParamsE --------------------------
	.section	.nv.info._ZN7cutlass13device_kernelIN5flash11enable_sm90INS1_16FlashAttnFwdSm90INS1_25CollectiveMainloopFwdSm90ILi2EN4cute5tupleIJNS5_1CILi1EEES8_S8_EEENS6_IJNS7_ILi128EEENS7_ILi96EEENS7_ILi64EEEEEELi256ENS_10bfloat16_tEfNS_4arch4Sm90ELb0ELb1ELb0ELb1ELb0ELb0ELb1ELb1ELb0ELb0ELb0ELb0EEENS1_21CollectiveEpilogueFwdINS6_IJSA_NS7_ILi256EEESB_EEES9_SE_SG_Li256ELb1ELb0ELb0ELb0EEENS1_36VarlenDynamicPersistentTileSchedulerILi128ELi96ELi256ELi32ELb0ELb0ELb1ELb1ELb0ELb1EEEEEEEEEvNT_6ParamsE,"",@"SHT_CUDA_INFO"
	.sectionflags	@""
	.align	4


	//----- nvinfo : EIATTR_CUDA_API_VERSION
	.align		4
        /*0000*/ 	.byte	0x04, 0x37
        /*0002*/ 	.short	(.L_1423 - .L_1422)
.L_1422:
        /*0004*/ 	.word	0x00000082


	//----- nvinfo : EIATTR_KPARAM_INFO
	.align		4
.L_1423:
        /*0008*/ 	.byte	0x04, 0x17
        /*000a*/ 	.short	(.L_1425 - .L_1424)
.L_1424:
        /*000c*/ 	.word	0x00000000
        /*0010*/ 	.short	0x0000
        /*0012*/ 	.short	0x0070
        /*0014*/ 	.byte	0x00, 0xf0, 0x01, 0x2c


	//----- nvinfo : EIATTR_SPARSE_MMA_MASK
	.align		4
.L_1425:
        /*0018*/ 	.byte	0x03, 0x50
        /*001a*/ 	.short	0x0000


	//----- nvinfo : EIATTR_MAXREG_COUNT
	.align		4
        /*001c*/ 	.byte	0x03, 0x1b
        /*001e*/ 	.short	0x00a8


	//----- nvinfo : EIATTR_NUM_BARRIERS
	.align		4
        /*0020*/ 	.byte	0x02, 0x4c
        /*0022*/ 	.byte	0x10
	.zero		1


	//----- nvinfo : EIATTR_EXTERNS
	.align		4
        /*0024*/ 	.byte	0x04, 0x0f
        /*0026*/ 	.short	(.L_1427 - .L_1426)


	//   ....[0]....
	.align		4
.L_1426:
        /*0028*/ 	.word	index@(__assertfail)


	//----- nvinfo : EIATTR_ANNOTATIONS
	.align		4
.L_1427:
        /*002c*/ 	.byte	0x04, 0x55
        /*002e*/ 	.short	(.L_1429 - .L_1428)


	//   ....[0]....
.L_1428:
        /* <DEDUP_REMOVED lines=33> */


	//----- nvinfo : EIATTR_MERCURY_ISA_VERSION
	.align		4
.L_1429:
        /*0228*/ 	.byte	0x03, 0x5f
        /*022a*/ 	.short	0x0101


	//----- nvinfo : EIATTR_UNUSED_LOAD_BYTE_OFFSET
	.align		4
        /*022c*/ 	.byte	0x04, 0x44
        /*022e*/ 	.short	(.L_1431 - .L_1430)


	//   ....[0]....
.L_1430:
        /*0230*/ 	.word	0x00000bc0
        /*0234*/ 	.word	0x0000fff0


	//   ....[1]....
        /*0238*/ 	.word	0x0001eeb0
        /*023c*/ 	.word	0x0000fff0


	//----- nvinfo : EIATTR_INT_WARP_WIDE_INSTR_OFFSETS
	.align		4
.L_1431:
        /*0240*/ 	.byte	0x04, 0x31
        /*0242*/ 	.short	(.L_1433 - .L_1432)


	//   ....[0]....
.L_1432:
        /*0244*/ 	.word	0x000001d0


	//   ....[1]....
        /*0248*/ 	.word	0x00000210


	//   ....[2]....
        /*024c*/ 	.word	0x00000280


	//   ....[3]....
        /*0250*/ 	.word	0x00000290


	//   ....[4]....
        /*0254*/ 	.word	0x00022af0


	//   ....[5]....
        /*0258*/ 	.word	0x00022b80


	//   ....[6]....
        /*025c*/ 	.word	0x00023080


	//   ....[7]....
        /*0260*/ 	.word	0x00023100


	//   ....[8]....
        /*0264*/ 	.word	0x00025620


	//   ....[9]....
        /*0268*/ 	.word	0x000256b0


	//----- nvinfo : EIATTR_COOP_GROUP_MASK_REGIDS
	.align		4
.L_1433:
        /*026c*/ 	.byte	0x04, 0x29
        /*026e*/ 	.short	(.L_1435 - .L_1434)


	//   ....[0]....
.L_1434:
        /*0270*/ 	.word	0xffffffff


	//   ....[1]....
        /*0274*/ 	.word	0xffffffff


	//   ....[2]....
        /*0278*/ 	.word	0xffffffff


	//   ....[3]....
        /*027c*/ 	.word	0xffffffff


	//   ....[4]....
        /*0280*/ 	.word	0xffffffff


	//   ....[5]....
        /*0284*/ 	.word	0xffffffff


	//   ....[6]....
        /*0288*/ 	.word	0xffffffff


	//   ....[7]....
        /*028c*/ 	.word	0xffffffff


	//   ....[8]....
        /*0290*/ 	.word	0xffffffff


	//   ....[9]....
        /*0294*/ 	.word	0xffffffff


	//   ....[10]....
        /*0298*/ 	.word	0xffffffff


	//   ....[11]....
        /*029c*/ 	.word	0xffffffff


	//   ....[12]....
        /*02a0*/ 	.word	0xffffffff


	//   ....[13]....
        /*02a4*/ 	.word	0xffffffff


	//   ....[14]....
        /*02a8*/ 	.word	0xffffffff


	//   ....[15]....
        /*02ac*/ 	.word	0xffffffff


	//   ....[16]....
        /*02b0*/ 	.word	0xffffffff


	//   ....[17]....
        /*02b4*/ 	.word	0xffffffff


	//   ....[18]....
        /*02b8*/ 	.word	0xffffffff


	//   ....[19]....
        /*02bc*/ 	.word	0xffffffff


	//   ....[20]....
        /*02c0*/ 	.word	0xffffffff


	//   ....[21]....
        /*02c4*/ 	.word	0xffffffff


	//   ....[22]....
        /*02c8*/ 	.word	0xffffffff


	//   ....[23]....
        /*02cc*/ 	.word	0xffffffff


	//   ....[24]....
        /*02d0*/ 	.word	0xffffffff


	//   ....[25]....
        /*02d4*/ 	.word	0xffffffff


	//   ....[26]....
        /*02d8*/ 	.word	0xffffffff


	//   ....[27]....
        /*02dc*/ 	.word	0xffffffff


	//   ....[28]....
        /*02e0*/ 	.word	0xffffffff


	//   ....[29]....
        /*02e4*/ 	.word	0xffffffff


	//   ....[30]....
        /*02e8*/ 	.word	0xffffffff


	//   ....[31]....
        /*02ec*/ 	.word	0xffffffff


	//   ....[32]....
        /*02f0*/ 	.word	0xffffffff


	//   ....[33]....
        /*02f4*/ 	.word	0xffffffff


	//   ....[34]....
        /*02f8*/ 	.word	0xffffffff


	//   ....[35]....
        /*02fc*/ 	.word	0xffffffff


	//   ....[36]....
        /*0300*/ 	.word	0xffffffff


	//   ....[37]....
        /*0304*/ 	.word	0xffffffff


	//   ....[38]....
        /*0308*/ 	.word	0xffffffff


	//   ....[39]....
        /*030c*/ 	.word	0xffffffff


	//   ....[40]....
        /*0310*/ 	.word	0xffffffff


	//   ....[41]....
        /*0314*/ 	.word	0xffffffff


	//   ....[42]....
        /*0318*/ 	.word	0xffffffff


	//   ....[43]....
        /*031c*/ 	.word	0xffffffff


	//   ....[44]....
        /*0320*/ 	.word	0xffffffff


	//   ....[45]....
        /*0324*/ 	.word	0xffffffff


	//   ....[46]....
        /*0328*/ 	.word	0xffffffff


	//   ....[47]....
        /*032c*/ 	.word	0xffffffff


	//   ....[48]....
        /*0330*/ 	.word	0xffffffff


	//   ....[49]....
        /*0334*/ 	.word	0xffffffff


	//   ....[50]....
        /*0338*/ 	.word	0xffffffff


	//   ....[51]....
        /*033c*/ 	.word	0xffffffff


	//   ....[52]....
        /*0340*/ 	.word	0xffffffff


	//   ....[53]....
        /*0344*/ 	.word	0xffffffff


	//   ....[54]....
        /*0348*/ 	.word	0xffffffff


	//   ....[55]....
        /*034c*/ 	.word	0xffffffff


	//   ....[56]....
        /*0350*/ 	.word	0xffffffff


	//   ....[57]....
        /*0354*/ 	.word	0xffffffff


	//   ....[58]....
        /*0358*/ 	.word	0x0500000f


	//   ....[59]....
        /*035c*/ 	.word	0x0500000f


	//   ....[60]....
        /*0360*/ 	.word	0x0500000f


	//   ....[61]....
        /*0364*/ 	.word	0x0500000f


	//   ....[62]....
        /*0368*/ 	.word	0x0500000f


	//   ....[63]....
        /*036c*/ 	.word	0x0500000f


	//   ....[64]....
        /*0370*/ 	.word	0x0500000f


	//   ....[65]....
        /*0374*/ 	.word	0x0500000f


	//   ....[66]....
        /*0378*/ 	.word	0x0500000f


	//   ....[67]....
        /*037c*/ 	.word	0x0500000f


	//   ....[68]....
        /*0380*/ 	.word	0x0500000f


	//   ....[69]....
        /*0384*/ 	.word	0x0500000f


	//   ....[70]....
        /*0388*/ 	.word	0x0500000f


	//   ....[71]....
        /*038c*/ 	.word	0x0500000f


	//   ....[72]....
        /*0390*/ 	.word	0x0500000f


	//   ....[73]....
        /*0394*/ 	.word	0x0500000f


	//   ....[74]....
        /*0398*/ 	.word	0x0500000f


	//   ....[75]....
        /*039c*/ 	.word	0x0500000f


	//   ....[76]....
        /*03a0*/ 	.word	0x0500000f


	//   ....[77]....
        /*03a4*/ 	.word	0xffffffff


	//   ....[78]....
        /*03a8*/ 	.word	0xffffffff


	//   ....[79]....
        /*03ac*/ 	.word	0xffffffff


	//   ....[80]....
        /*03b0*/ 	.word	0xffffffff


	//----- nvinfo : EIATTR_COOP_GROUP_INSTR_OFFSETS
	.align		4
.L_1435:
        /*03b4*/ 	.byte	0x04, 0x28
        /*03b6*/ 	.short	(.L_1437 - .L_1436)


	//   ....[0]....
.L_1436:
        /*03b8*/ 	.word	0x000000b0


	//   ....[1]....
        /*03bc*/ 	.word	0x000001e0


	//   ....[2]....
        /*03c0*/ 	.word	0x00000230


	//   ....[3]....
        /*03c4*/ 	.word	0x00000480


	//   ....[4]....
        /*03c8*/ 	.word	0x000005e0


	//   ....[5]....
        /*03cc*/ 	.word	0x00000700


	//   ....[6]....
        /*03d0*/ 	.word	0x00000860


	//   ....[7]....
        /*03d4*/ 	.word	0x00002300


	//   ....[8]....
        /*03d8*/ 	.word	0x00005c30


	//   ....[9]....
        /*03dc*/ 	.word	0x00005cb0


	//   ....[10]....
        /*03e0*/ 	.word	0x000060c0


	//   ....[11]....
        /*03e4*/ 	.word	0x000060e0


	//   ....[12]....
        /*03e8*/ 	.word	0x0000af00


	//   ....[13]....
        /*03ec*/ 	.word	0x0000af90


	//   ....[14]....
        /*03f0*/ 	.word	0x0000b050


	//   ....[15]....
        /*03f4*/ 	.word	0x0000b0a0


	//   ....[16]....
        /*03f8*/ 	.word	0x000158f0


	//   ....[17]....
        /*03fc*/ 	.word	0x000159c0


	//   ....[18]....
        /*0400*/ 	.word	0x00015b40


	//   ....[19]....
        /*0404*/ 	.word	0x00015bb0


	//   ....[20]....
        /*0408*/ 	.word	0x0001df30


	//   ....[21]....
        /*040c*/ 	.word	0x0001df50


	//   ....[22]....
        /*0410*/ 	.word	0x0001dfb0


	//   ....[23]....
        /*0414*/ 	.word	0x0001dff0


	//   ....[24]....
        /*0418*/ 	.word	0x00021670


	//   ....[25]....
        /*041c*/ 	.word	0x00021800


	//   ....[26]....
        /*0420*/ 	.word	0x00021830


	//   ....[27]....
        /*0424*/ 	.word	0x00021860


	//   ....[28]....
        /*0428*/ 	.word	0x000218a0


	//   ....[29]....
        /*042c*/ 	.word	0x000218f0


	//   ....[30]....
        /*0430*/ 	.word	0x00021950


	//   ....[31]....
        /*0434*/ 	.word	0x00021b30


	//   ....[32]....
        /*0438*/ 	.word	0x00021b90


	//   ....[33]....
        /*043c*/ 	.word	0x00021bd0


	//   ....[34]....
        /*0440*/ 	.word	0x00021c10


	//   ....[35]....
        /*0444*/ 	.word	0x00021c40


	//   ....[36]....
        /*0448*/ 	.word	0x00021c70


	//   ....[37]....
        /*044c*/ 	.word	0x00021d00


	//   ....[38]....
        /*0450*/ 	.word	0x00021d60


	//   ....[39]....
        /*0454*/ 	.word	0x00021df0


	//   ....[40]....
        /*0458*/ 	.word	0x00025740


	//   ....[41]....
        /*045c*/ 	.word	0x00025750


	//   ....[42]....
        /*0460*/ 	.word	0x00025860


	//   ....[43]....
        /*0464*/ 	.word	0x000258c0


	//   ....[44]....
        /*0468*/ 	.word	0x00025900


	//   ....[45]....
        /*046c*/ 	.word	0x00025940


	//   ....[46]....
        /*0470*/ 	.word	0x00025970


	//   ....[47]....
        /*0474*/ 	.word	0x000259a0


	//   ....[48]....
        /*0478*/ 	.word	0x00025b30


	//   ....[49]....
        /*047c*/ 	.word	0x00025b90


	//   ....[50]....
        /*0480*/ 	.word	0x00025bd0


	//   ....[51]....
        /*0484*/ 	.word	0x00025c10


	//   ....[52]....
        /*0488*/ 	.word	0x00025c40


	//   ....[53]....
        /*048c*/ 	.word	0x00025c70


	//   ....[54]....
        /*0490*/ 	.word	0x00025d30


	//   ....[55]....
        /*0494*/ 	.word	0x00025d50


	//   ....[56]....
        /*0498*/ 	.word	0x00025dc0


	//   ....[57]....
        /*049c*/ 	.word	0x00026430


	//   ....[58]....
        /*04a0*/ 	.word	0x00026a10


	//   ....[59]....
        /*04a4*/ 	.word	0x00026e30


	//   ....[60]....
        /*04a8*/ 	.word	0x00026ec0


	//   ....[61]....
        /*04ac*/ 	.word	0x00026f60


	//   ....[62]....
        /*04b0*/ 	.word	0x00027010


	//   ....[63]....
        /*04b4*/ 	.word	0x00027090


	//   ....[64]....
        /*04b8*/ 	.word	0x00027110


	//   ....[65]....
        /*04bc*/ 	.word	0x00027190


	//   ....[66]....
        /*04c0*/ 	.word	0x00027210


	//   ....[67]....
        /*04c4*/ 	.word	0x000272a0


	//   ....[68]....
        /*04c8*/ 	.word	0x00027350


	//   ....[69]....
        /*04cc*/ 	.word	0x000273d0


	//   ....[70]....
        /*04d0*/ 	.word	0x00027450


	//   ....[71]....
        /*04d4*/ 	.word	0x000274d0


	//   ....[72]....
        /*04d8*/ 	.word	0x00027550


	//   ....[73]....
        /*04dc*/ 	.word	0x000275c0


	//   ....[74]....
        /*04e0*/ 	.word	0x00027660


	//   ....[75]....
        /*04e4*/ 	.word	0x000276f0


	//   ....[76]....
        /*04e8*/ 	.word	0x00027810


	//   ....[77]....
        /*04ec*/ 	.word	0x0002b150


	//   ....[78]....
        /*04f0*/ 	.word	0x0002b190


	//   ....[79]....
        /*04f4*/ 	.word	0x0002b200


	//   ....[80]....
        /*04f8*/ 	.word	0x0002b220


	//----- nvinfo : EIATTR_REG_RECONFIG
	.align		4
.L_1437:
        /*04fc*/ 	.byte	0x01, 0x54
	.zero		2


	//----- nvinfo : EIATTR_SYSCALL_OFFSETS
	.align		4
        /*0500*/ 	.byte	0x04, 0x46
        /*0502*/ 	.short	(.L_1439 - .L_1438)


	//   ....[0]....
.L_1438:
        /*0504*/ 	.word	0x00002850


	//   ....[1]....
        /*0508*/ 	.word	0x00022d10


	//   ....[2]....
        /*050c*/ 	.word	0x00022e50


	//   ....[3]....
        /*0510*/ 	.word	0x00022f50


	//----- nvinfo : EIATTR_MBARRIER_INSTR_OFFSETS
	.align		4
.L_1439:
        /*0514*/ 	.byte	0x04, 0x39
        /*0516*/ 	.short	(.L_1441 - .L_1440)


	//   ....[0]....
.L_1440:
        /*0518*/ 	.word	0x00000320
        /*051c*/ 	.word	0x000000ff
        /*0520*/ 	.word	0x00032400
        /*0524*/ 	.short	0x0100
        /*0526*/ 	.byte	0x08
	.zero		1


	//   ....[1]....
        /*0528*/ 	.word	0x00000330
        /*052c*/ 	.word	0x000000ff
        /*0530*/ 	.word	0x00032410
        /*0534*/ 	.short	0x0100
        /*0536*/ 	.byte	0x08
	.zero		1


	//   ....[2]....
        /*0538*/ 	.word	0x00000340
        /*053c*/ 	.word	0x000000ff
        /*0540*/ 	.word	0x00032420
        /*0544*/ 	.short	0x0100
        /*0546*/ 	.byte	0x08
	.zero		1


	//   ....[3]....
        /*0548*/ 	.word	0x00000430
        /*054c*/ 	.word	0x000000ff
        /*0550*/ 	.word	0x00032430
        /*0554*/ 	.short	0x0100
        /*0556*/ 	.byte	0x08
	.zero		1


	//   ....[4]....
        /*0558*/ 	.word	0x00000440
        /*055c*/ 	.word	0x000000ff
        /*0560*/ 	.word	0x00032440
        /*0564*/ 	.short	0x0100
        /*0566*/ 	.byte	0x08
	.zero		1


	//   ....[5]....
        /*0568*/ 	.word	0x00000450
        /*056c*/ 	.word	0x000000ff
        /*0570*/ 	.word	0x00032438
        /*0574*/ 	.short	0x0100
        /*0576*/ 	.byte	0x08
	.zero		1


	//   ....[6]....
        /*0578*/ 	.word	0x00000460
        /*057c*/ 	.word	0x000000ff
        /*0580*/ 	.word	0x00032448
        /*0584*/ 	.short	0x0100
        /*0586*/ 	.byte	0x08
	.zero		1


	//   ....[7]....
        /*0588*/ 	.word	0x00000590
        /*058c*/ 	.word	0x000000ff
        /*0590*/ 	.word	0x00032450
        /*0594*/ 	.short	0x0100
        /*0596*/ 	.byte	0x08
	.zero		1


	//   ....[8]....
        /*0598*/ 	.word	0x000005a0
        /*059c*/ 	.word	0x000000ff
        /*05a0*/ 	.word	0x00032460
        /*05a4*/ 	.short	0x0100
        /*05a6*/ 	.byte	0x08
	.zero		1


	//   ....[9]....
        /*05a8*/ 	.word	0x000005b0
        /*05ac*/ 	.word	0x000000ff
        /*05b0*/ 	.word	0x00032458
        /*05b4*/ 	.short	0x0100
        /*05b6*/ 	.byte	0x08
	.zero		1


	//   ....[10]....
        /*05b8*/ 	.word	0x000005c0
        /*05bc*/ 	.word	0x000000ff
        /*05c0*/ 	.word	0x00032468
        /*05c4*/ 	.short	0x0100
        /*05c6*/ 	.byte	0x08
	.zero		1


	//   ....[11]....
        /*05c8*/ 	.word	0x000006b0
        /*05cc*/ 	.word	0x000000ff
        /*05d0*/ 	.word	0x00032470
        /*05d4*/ 	.short	0x0100
        /*05d6*/ 	.byte	0x06
	.zero		1


	//   ....[12]....
        /*05d8*/ 	.word	0x000006c0
        /*05dc*/ 	.word	0x000000ff
        /*05e0*/ 	.word	0x00032480
        /*05e4*/ 	.short	0x0100
        /*05e6*/ 	.byte	0x06
	.zero		1


	//   ....[13]....
        /*05e8*/ 	.word	0x000006d0
        /*05ec*/ 	.word	0x000000ff
        /*05f0*/ 	.word	0x00032478
        /*05f4*/ 	.short	0x0100
        /*05f6*/ 	.byte	0x06
	.zero		1


	//   ....[14]....
        /*05f8*/ 	.word	0x000006e0
        /*05fc*/ 	.word	0x000000ff
        /*0600*/ 	.word	0x00032488
        /*0604*/ 	.short	0x0100
        /*0606*/ 	.byte	0x06
	.zero		1


	//   ....[15]....
        /*0608*/ 	.word	0x00000810
        /*060c*/ 	.word	0x000000ff
        /*0610*/ 	.word	0x00032490
        /*0614*/ 	.short	0x0100
        /*0616*/ 	.byte	0x08
	.zero		1


	//   ....[16]....
        /*0618*/ 	.word	0x00000820
        /*061c*/ 	.word	0x000000ff
        /*0620*/ 	.word	0x000324a0
        /*0624*/ 	.short	0x0100
        /*0626*/ 	.byte	0x08
	.zero		1


	//   ....[17]....
        /*0628*/ 	.word	0x00000830
        /*062c*/ 	.word	0x000000ff
        /*0630*/ 	.word	0x00032498
        /*0634*/ 	.short	0x0100
        /*0636*/ 	.byte	0x08
	.zero		1


	//   ....[18]....
        /*0638*/ 	.word	0x00000840
        /*063c*/ 	.word	0x000000ff
        /*0640*/ 	.word	0x000324a8
        /*0644*/ 	.short	0x0100
        /*0646*/ 	.byte	0x08
	.zero		1


	//   ....[19]....
        /*0648*/ 	.word	0x00000970
        /*064c*/ 	.word	0x000000ff
        /*0650*/ 	.word	0x000324b0
        /*0654*/ 	.short	0x0100
        /*0656*/ 	.byte	0x08
	.zero		1


	//   ....[20]....
        /*0658*/ 	.word	0x00000980
        /*065c*/ 	.word	0x000000ff
        /*0660*/ 	.word	0x000324c0
        /*0664*/ 	.short	0x0100
        /*0666*/ 	.byte	0x08
	.zero		1


	//   ....[21]....
        /*0668*/ 	.word	0x00000990
        /*066c*/ 	.word	0x000000ff
        /*0670*/ 	.word	0x000324b8
        /*0674*/ 	.short	0x0100
        /*0676*/ 	.byte	0x08
	.zero		1


	//   ....[22]....
        /*0678*/ 	.word	0x000009a0
        /*067c*/ 	.word	0x000000ff
        /*0680*/ 	.word	0x000324c8
        /*0684*/ 	.short	0x0100
        /*0686*/ 	.byte	0x08
	.zero		1


	//   ....[23]....
        /*0688*/ 	.word	0x00002aa0
        /*068c*/ 	.word	0x000000ff
        /*0690*/ 	.word	0x00032400
        /*0694*/ 	.short	0x010a
        /*0696*/ 	.byte	0x2c
	.zero		1


	//   ....[24]....
        /*0698*/ 	.word	0x00002f20
        /*069c*/ 	.word	0x00000018
        /*06a0*/ 	.word	0x00000000
        /*06a4*/ 	.short	0x010a
        /*06a6*/ 	.byte	0x3f
	.zero		1


	//   ....[25]....
        /*06a8*/ 	.word	0x00002f80
        /*06ac*/ 	.word	0x00000018
        /*06b0*/ 	.word	0x00000000
        /*06b4*/ 	.short	0x010a
        /*06b6*/ 	.byte	0x3f
	.zero		1


	//   ....[26]....
        /*06b8*/ 	.word	0x00003330
        /*06bc*/ 	.word	0x000000ff
        /*06c0*/ 	.word	0x00032410
        /*06c4*/ 	.short	0x010a
        /*06c6*/ 	.byte	0x2c
	.zero		1


	//   ....[27]....
        /*06c8*/ 	.word	0x00003430
        /*06cc*/ 	.word	0x00000008
        /*06d0*/ 	.word	0x00000000
        /*06d4*/ 	.short	0x010a
        /*06d6*/ 	.byte	0x3f
	.zero		1


	//   ....[28]....
        /*06d8*/ 	.word	0x00003490
        /*06dc*/ 	.word	0x00000008
        /*06e0*/ 	.word	0x00000000
        /*06e4*/ 	.short	0x010a
        /*06e6*/ 	.byte	0x3f
	.zero		1


	//   ....[29]....
        /*06e8*/ 	.word	0x000041b0
        /*06ec*/ 	.word	0x00000007
        /*06f0*/ 	.word	0x00000000
        /*06f4*/ 	.short	0x0101
        /*06f6*/ 	.byte	0x3f
	.zero		1


	//   ....[30]....
        /*06f8*/ 	.word	0x00009330
        /*06fc*/ 	.word	0x0000000b
        /*0700*/ 	.word	0x00000000
        /*0704*/ 	.short	0x0101
        /*0706*/ 	.byte	0x3f
	.zero		1


	//   ....[31]....
        /*0708*/ 	.word	0x000099d0
        /*070c*/ 	.word	0x00000003
        /*0710*/ 	.word	0x00000000
        /*0714*/ 	.short	0x010a
        /*0716*/ 	.byte	0x3f
	.zero		1


	//   ....[32]....
        /*0718*/ 	.word	0x00009ad0
        /*071c*/ 	.word	0x00000000
        /*0720*/ 	.word	0x00000000
        /*0724*/ 	.short	0x010a
        /*0726*/ 	.byte	0x3f
	.zero		1


	//   ....[33]....
        /*0728*/ 	.word	0x00009f00
        /*072c*/ 	.word	0x00000003
        /*0730*/ 	.word	0x00000000
        /*0734*/ 	.short	0x010a
        /*0736*/ 	.byte	0x3f
	.zero		1


	//   ....[34]....
        /*0738*/ 	.word	0x00009fb0
        /*073c*/ 	.word	0x00000004
        /*0740*/ 	.word	0x00000000
        /*0744*/ 	.short	0x010a
        /*0746*/ 	.byte	0x3f
	.zero		1


	//   ....[35]....
        /*0748*/ 	.word	0x0000ac90
        /*074c*/ 	.word	0x00000003
        /*0750*/ 	.word	0x00000000
        /*0754*/ 	.short	0x0101
        /*0756*/ 	.byte	0x3f
	.zero		1


	//   ....[36]....
        /*0758*/ 	.word	0x00012f70
        /*075c*/ 	.word	0x00000000
        /*0760*/ 	.word	0x00000000
        /*0764*/ 	.short	0x0101
        /*0766*/ 	.byte	0x3f
	.zero		1


	//   ....[37]....
        /*0768*/ 	.word	0x00013170
        /*076c*/ 	.word	0x00000005
        /*0770*/ 	.word	0x00000000
        /*0774*/ 	.short	0x010a
        /*0776*/ 	.byte	0x3f
	.zero		1


	//   ....[38]....
        /*0778*/ 	.word	0x00013270
        /*077c*/ 	.word	0x00000000
        /*0780*/ 	.word	0x00000000
        /*0784*/ 	.short	0x010a
        /*0786*/ 	.byte	0x3f
	.zero		1


	//   ....[39]....
        /*0788*/ 	.word	0x000136a0
        /*078c*/ 	.word	0x00000005
        /*0790*/ 	.word	0x00000000
        /*0794*/ 	.short	0x010a
        /*0796*/ 	.byte	0x3f
	.zero		1


	//   ....[40]....
        /*0798*/ 	.word	0x00013750
        /*079c*/ 	.word	0x00000004
        /*07a0*/ 	.word	0x00000000
        /*07a4*/ 	.short	0x010a
        /*07a6*/ 	.byte	0x3f
	.zero		1


	//   ....[41]....
        /*07a8*/ 	.word	0x00014460
        /*07ac*/ 	.word	0x00000004
        /*07b0*/ 	.word	0x00000000
        /*07b4*/ 	.short	0x0101
        /*07b6*/ 	.byte	0x3f
	.zero		1


	//   ....[42]....
        /*07b8*/ 	.word	0x0001dac0
        /*07bc*/ 	.word	0x00000000
        /*07c0*/ 	.word	0x00000000
        /*07c4*/ 	.short	0x0101
        /*07c6*/ 	.byte	0x3f
	.zero		1


	//   ....[43]....
        /*07c8*/ 	.word	0x00020300
        /*07cc*/ 	.word	0x000000ff
        /*07d0*/ 	.word	0x00000000
        /*07d4*/ 	.short	0x0101
        /*07d6*/ 	.byte	0x04
	.zero		1


	//   ....[44]....
        /*07d8*/ 	.word	0x00023460
        /*07dc*/ 	.word	0x00000009
        /*07e0*/ 	.word	0x00032440
        /*07e4*/ 	.short	0x010a
        /*07e6*/ 	.byte	0x3f
	.zero		1


	//   ....[45]....
        /*07e8*/ 	.word	0x00023a70
        /*07ec*/ 	.word	0x00000009
        /*07f0*/ 	.word	0x00032420
        /*07f4*/ 	.short	0x010a
        /*07f6*/ 	.byte	0x3f
	.zero		1


	//   ....[46]....
        /*07f8*/ 	.word	0x00023b40
        /*07fc*/ 	.word	0x00000009
        /*0800*/ 	.word	0x00032460
        /*0804*/ 	.short	0x010a
        /*0806*/ 	.byte	0x3f
	.zero		1


	//   ....[47]....
        /*0808*/ 	.word	0x000241a0
        /*080c*/ 	.word	0x00000002
        /*0810*/ 	.word	0x00032440
        /*0814*/ 	.short	0x010a
        /*0816*/ 	.byte	0x3f
	.zero		1


	//   ....[48]....
        /*0818*/ 	.word	0x000243b0
        /*081c*/ 	.word	0x00000002
        /*0820*/ 	.word	0x00032460
        /*0824*/ 	.short	0x010a
        /*0826*/ 	.byte	0x3f
	.zero		1


	//   ....[49]....
        /*0828*/ 	.word	0x00024940
        /*082c*/ 	.word	0x00000002
        /*0830*/ 	.word	0x00032440
        /*0834*/ 	.short	0x010a
        /*0836*/ 	.byte	0x3f
	.zero		1


	//   ....[50]....
        /*0838*/ 	.word	0x00024b40
        /*083c*/ 	.word	0x00000002
        /*0840*/ 	.word	0x00032460
        /*0844*/ 	.short	0x010a
        /*0846*/ 	.byte	0x3f
	.zero		1


	//   ....[51]....
        /*0848*/ 	.word	0x00025030
        /*084c*/ 	.word	0x00000002
        /*0850*/ 	.word	0x00032440
        /*0854*/ 	.short	0x010a
        /*0856*/ 	.byte	0x3f
	.zero		1


	//   ....[52]....
        /*0858*/ 	.word	0x00025240
        /*085c*/ 	.word	0x00000002
        /*0860*/ 	.word	0x00032460
        /*0864*/ 	.short	0x010a
        /*0866*/ 	.byte	0x3f
	.zero		1


	//   ....[53]....
        /*0868*/ 	.word	0x000263c0
        /*086c*/ 	.word	0x00000000
        /*0870*/ 	.word	0x00032420
        /*0874*/ 	.short	0x010a
        /*0876*/ 	.byte	0x3f
	.zero		1


	//   ....[54]....
        /*0878*/ 	.word	0x00026570
        /*087c*/ 	.word	0x00000006
        /*0880*/ 	.word	0x00000000
        /*0884*/ 	.short	0x010a
        /*0886*/ 	.byte	0x3f
	.zero		1


	//   ....[55]....
        /*0888*/ 	.word	0x000265e0
        /*088c*/ 	.word	0x00000007
        /*0890*/ 	.word	0x00000000
        /*0894*/ 	.short	0x010a
        /*0896*/ 	.byte	0x3f
	.zero		1


	//   ....[56]....
        /*0898*/ 	.word	0x00026650
        /*089c*/ 	.word	0x00000004
        /*08a0*/ 	.word	0x00000000
        /*08a4*/ 	.short	0x010a
        /*08a6*/ 	.byte	0x3f
	.zero		1


	//   ....[57]....
        /*08a8*/ 	.word	0x00026680
        /*08ac*/ 	.word	0x00000003
        /*08b0*/ 	.word	0x00000000
        /*08b4*/ 	.short	0x010a
        /*08b6*/ 	.byte	0x3f
	.zero		1


	//   ....[58]....
        /*08b8*/ 	.word	0x000266f0
        /*08bc*/ 	.word	0x00000007
        /*08c0*/ 	.word	0x00032400
        /*08c4*/ 	.short	0x010a
        /*08c6*/ 	.byte	0x3f
	.zero		1


	//   ....[59]....
        /*08c8*/ 	.word	0x00026740
        /*08cc*/ 	.word	0x00000018
        /*08d0*/ 	.word	0x00000000
        /*08d4*/ 	.short	0x010a
        /*08d6*/ 	.byte	0x3f
	.zero		1


	//   ....[60]....
        /*08d8*/ 	.word	0x000267a0
        /*08dc*/ 	.word	0x00000008
        /*08e0*/ 	.word	0x00032410
        /*08e4*/ 	.short	0x010a
        /*08e6*/ 	.byte	0x3f
	.zero		1


	//   ....[61]....
        /*08e8*/ 	.word	0x000267f0
        /*08ec*/ 	.word	0x00000008
        /*08f0*/ 	.word	0x00000000
        /*08f4*/ 	.short	0x010a
        /*08f6*/ 	.byte	0x3f
	.zero		1


	//   ....[62]....
        /*08f8*/ 	.word	0x00026840
        /*08fc*/ 	.word	0x00000000
        /*0900*/ 	.word	0x00000000
        /*0904*/ 	.short	0x010a
        /*0906*/ 	.byte	0x3f
	.zero		1


	//   ....[63]....
        /*0908*/ 	.word	0x00026890
        /*090c*/ 	.word	0x00000004
        /*0910*/ 	.word	0x00000000
        /*0914*/ 	.short	0x010a
        /*0916*/ 	.byte	0x3f
	.zero		1


	//   ....[64]....
        /*0918*/ 	.word	0x000268e0
        /*091c*/ 	.word	0x00000000
        /*0920*/ 	.word	0x00000000
        /*0924*/ 	.short	0x010a
        /*0926*/ 	.byte	0x3f
	.zero		1


	//   ....[65]....
        /*0928*/ 	.word	0x00026930
        /*092c*/ 	.word	0x00000004
        /*0930*/ 	.word	0x00000000
        /*0934*/ 	.short	0x010a
        /*0936*/ 	.byte	0x3f
	.zero		1


	//   ....[66]....
        /*0938*/ 	.word	0x00026ad0
        /*093c*/ 	.word	0x00000009
        /*0940*/ 	.word	0x00032440
        /*0944*/ 	.short	0x010a
        /*0946*/ 	.byte	0x3f
	.zero		1


	//   ....[67]....
        /*0948*/ 	.word	0x00026b50
        /*094c*/ 	.word	0x00000009
        /*0950*/ 	.word	0x00032420
        /*0954*/ 	.short	0x010a
        /*0956*/ 	.byte	0x3f
	.zero		1


	//   ....[68]....
        /*0958*/ 	.word	0x00026ba0
        /*095c*/ 	.word	0x00000009
        /*0960*/ 	.word	0x00032460
        /*0964*/ 	.short	0x010a
        /*0966*/ 	.byte	0x3f
	.zero		1


	//   ....[69]....
        /*0968*/ 	.word	0x00026bf0
        /*096c*/ 	.word	0x00000002
        /*0970*/ 	.word	0x00032440
        /*0974*/ 	.short	0x010a
        /*0976*/ 	.byte	0x3f
	.zero		1


	//   ....[70]....
        /*0978*/ 	.word	0x00026c40
        /*097c*/ 	.word	0x00000002
        /*0980*/ 	.word	0x00032460
        /*0984*/ 	.short	0x010a
        /*0986*/ 	.byte	0x3f
	.zero		1


	//   ....[71]....
        /*0988*/ 	.word	0x00026c90
        /*098c*/ 	.word	0x00000002
        /*0990*/ 	.word	0x00032440
        /*0994*/ 	.short	0x010a
        /*0996*/ 	.byte	0x3f
	.zero		1


	//   ....[72]....
        /*0998*/ 	.word	0x00026ce0
        /*099c*/ 	.word	0x00000002
        /*09a0*/ 	.word	0x00032460
        /*09a4*/ 	.short	0x010a
        /*09a6*/ 	.byte	0x3f
	.zero		1


	//   ....[73]....
        /*09a8*/ 	.word	0x00026d30
        /*09ac*/ 	.word	0x00000002
        /*09b0*/ 	.word	0x00032440
        /*09b4*/ 	.short	0x010a
        /*09b6*/ 	.byte	0x3f
	.zero		1


	//   ....[74]....
        /*09b8*/ 	.word	0x00026d80
        /*09bc*/ 	.word	0x00000002
        /*09c0*/ 	.word	0x00032460
        /*09c4*/ 	.short	0x010a
        /*09c6*/ 	.byte	0x3f
	.zero		1


	//   ....[75]....
        /*09c8*/ 	.word	0x00027730
        /*09cc*/ 	.word	0x00000000
        /*09d0*/ 	.word	0x00032420
        /*09d4*/ 	.short	0x010a
        /*09d6*/ 	.byte	0x3f
	.zero		1


	//   ....[76]....
        /*09d8*/ 	.word	0x000278d0
        /*09dc*/ 	.word	0x00000006
        /*09e0*/ 	.word	0x00000000
        /*09e4*/ 	.short	0x010a
        /*09e6*/ 	.byte	0x3f
	.zero		1


	//   ....[77]....
        /*09e8*/ 	.word	0x00027920
        /*09ec*/ 	.word	0x00000007
        /*09f0*/ 	.word	0x00000000
        /*09f4*/ 	.short	0x010a
        /*09f6*/ 	.byte	0x3f
	.zero		1


	//   ....[78]....
        /*09f8*/ 	.word	0x00027970
        /*09fc*/ 	.word	0x00000004
        /*0a00*/ 	.word	0x00000000
        /*0a04*/ 	.short	0x010a
        /*0a06*/ 	.byte	0x3f
	.zero		1


	//   ....[79]....
        /*0a08*/ 	.word	0x00027d10
        /*0a0c*/ 	.word	0x0000000c
        /*0a10*/ 	.word	0x00000000
        /*0a14*/ 	.short	0x010a
        /*0a16*/ 	.byte	0x3f
	.zero		1


	//   ....[80]....
        /*0a18*/ 	.word	0x00027e50
        /*0a1c*/ 	.word	0x00000002
        /*0a20*/ 	.word	0x00000000
        /*0a24*/ 	.short	0x010a
        /*0a26*/ 	.byte	0x3f
	.zero		1


	//   ....[81]....
        /*0a28*/ 	.word	0x000284b0
        /*0a2c*/ 	.word	0x0000000b
        /*0a30*/ 	.word	0x00000000
        /*0a34*/ 	.short	0x010a
        /*0a36*/ 	.byte	0x3f
	.zero		1


	//   ....[82]....
        /*0a38*/ 	.word	0x000285f0
        /*0a3c*/ 	.word	0x00000008
        /*0a40*/ 	.word	0x00000000
        /*0a44*/ 	.short	0x010a
        /*0a46*/ 	.byte	0x3f
	.zero		1


	//   ....[83]....
        /*0a48*/ 	.word	0x00029920
        /*0a4c*/ 	.word	0x00000002
        /*0a50*/ 	.word	0x00000000
        /*0a54*/ 	.short	0x0101
        /*0a56*/ 	.byte	0x3f
	.zero		1


	//   ....[84]....
        /*0a58*/ 	.word	0x00042e40
        /*0a5c*/ 	.word	0x00000004
        /*0a60*/ 	.word	0x00000000
        /*0a64*/ 	.short	0x0101
        /*0a66*/ 	.byte	0x3f
	.zero		1


	//   ....[85]....
        /*0a68*/ 	.word	0x00042e70
        /*0a6c*/ 	.word	0x00000002
        /*0a70*/ 	.word	0x00000000
        /*0a74*/ 	.short	0x010a
        /*0a76*/ 	.byte	0x3f
	.zero		1


	//   ....[86]....
        /*0a78*/ 	.word	0x00042ec0
        /*0a7c*/ 	.word	0x00000008
        /*0a80*/ 	.word	0x00000000
        /*0a84*/ 	.short	0x010a
        /*0a86*/ 	.byte	0x3f
	.zero		1


	//----- nvinfo : EIATTR_NUM_MBARRIERS
	.align		4
.L_1441:
        /*0a88*/ 	.byte	0x03, 0x38
        /*0a8a*/ 	.short	0x0017


	//----- nvinfo : EIATTR_EXIT_INSTR_OFFSETS
	.align		4
        /*0a8c*/ 	.byte	0x04, 0x1c
        /*0a8e*/ 	.short	(.L_1443 - .L_1442)


	//   ....[0]....
.L_1442:
        /*0a90*/ 	.word	0x00000bf0


	//   ....[1]....
        /*0a94*/ 	.word	0x00021630


	//   ....[2]....
        /*0a98*/ 	.word	0x00021690


	//   ....[3]....
        /*0a9c*/ 	.word	0x000266d0


	//----- nvinfo : EIATTR_MAX_THREADS
	.align		4
.L_1443:
        /*0aa0*/ 	.byte	0x04, 0x05
        /*0aa2*/ 	.short	(.L_1445 - .L_1444)
.L_1444:
        /*0aa4*/ 	.word	0x00000180
        /*0aa8*/ 	.word	0x00000001
        /*0aac*/ 	.word	0x00000001


	//----- nvinfo : EIATTR_CRS_STACK_SIZE
	.align		4
.L_1445:
        /*0ab0*/ 	.byte	0x04, 0x1e
        /*0ab2*/ 	.short	(.L_1447 - .L_1446)
.L_1446:
        /*0ab4*/ 	.word	0x00000000


	//----- nvinfo : EIATTR_CBANK_PARAM_SIZE
	.align		4
.L_1447:
        /*0ab8*/ 	.byte	0x03, 0x19
        /*0aba*/ 	.short	0x0b70


	//----- nvinfo : EIATTR_PARAM_CBANK
	.align		4
        /*0abc*/ 	.byte	0x04, 0x0a
        /*0abe*/ 	.short	(.L_1449 - .L_1448)
	.align		4
.L_1448:
        /*0ac0*/ 	.word	index@(.nv.constant0._ZN7cutlass13device_kernelIN5flash11enable_sm90INS1_16FlashAttnFwdSm90INS1_25CollectiveMainloopFwdSm90ILi2EN4cute5tupleIJNS5_1CILi1EEES8_S8_EEENS6_IJNS7_ILi128EEENS7_ILi96EEENS7_ILi64EEEEEELi256ENS_10bfloat16_tEfNS_4arch4Sm90ELb0ELb1ELb0ELb1ELb0ELb0ELb1ELb1ELb0ELb0ELb0ELb0EEENS1_21CollectiveEpilogueFwdINS6_IJSA_NS7_ILi256EEESB_EEES9_SE_SG_Li256ELb1ELb0ELb0ELb0EEENS1_36VarlenDynamicPersistentTileSchedulerILi128ELi96ELi256ELi32ELb0ELb0ELb1ELb1ELb0ELb1EEEEEEEEEvNT_6ParamsE)
        /*0ac4*/ 	.short	0x0210
        /*0ac6*/ 	.short	0x0b70


	//----- nvinfo : EIATTR_SW_WAR
	.align		4
.L_1449:
        /*0ac8*/ 	.byte	0x04, 0x36
        /*0aca*/ 	.short	(.L_1451 - .L_1450)
.L_1450:
        /*0acc*/ 	.word	0x00000008
.L_1451:


//--------------------- .nv.info._ZN7cutlass13device_kernelIN5flash11enable_sm90INS1_16FlashAttnFwdSm90INS1_25CollectiveMainloopFwdSm90ILi2EN4cute5tupleIJNS5_1CILi1EEES8_S8_EEENS6_IJNS7_ILi128EEENS7_ILi96EEENS7_ILi64EEEEEELi256ENS_10bfloat16_tEfNS_4arch4Sm90ELb0ELb1ELb0ELb1ELb0ELb1ELb1ELb1ELb0ELb0ELb0ELb0EEENS1_21CollectiveEpilogueFwdINS6_IJSA_NS7_ILi256EEESB_EEES9_SE_SG_Li256ELb1ELb0ELb0ELb0EEENS1_36VarlenDynamicPersistentTileSchedulerILi128ELi96ELi256ELi32ELb0ELb0ELb1ELb1ELb0ELb1EEEEEEEEEvNT_6ParamsE --------------------------
	.section	.nv.info._ZN7cutlass13device_kernelIN5flash11enable_sm90INS1_16FlashAttnFwdSm90INS1_25CollectiveMainloopFwdSm90ILi2EN4cute5tupleIJNS5_1CILi1EEES8_S8_EEENS6_IJNS7_ILi128EEENS7_ILi96EEENS7_ILi64EEEEEELi256ENS_10bfloat16_tEfNS_4arch4Sm90ELb0ELb1ELb0ELb1ELb0ELb1ELb1ELb1ELb0ELb0ELb0ELb0EEENS1_21CollectiveEpilogueFwdINS6_IJSA_NS7_ILi256EEESB_EEES9_SE_SG_Li256ELb1ELb0ELb0ELb0EEENS1_36VarlenDynamicPersistentTileSchedulerILi128ELi96ELi256ELi32ELb0ELb0ELb1ELb1ELb0ELb1EEEEEEEEEvNT_6ParamsE,"",@"SHT_CUDA_INFO"
	.sectionflags	@""
	.align	4


	//----- nvinfo : EIATTR_CUDA_API_VERSION
	.align		4
        /*0000*/ 	.byte	0x04, 0x37
        /*0002*/ 	.short	(.L_1453 - .L_1452)
.L_1452:
        /*0004*/ 	.word	0x00000082


	//----- nvinfo : EIATTR_KPARAM_INFO
	.align		4
.L_1453:
        /*0008*/ 	.byte	0x04, 0x17
        /*000a*/ 	.short	(.L_1455 - .L_1454)
.L_1454:
        /*000c*/ 	.word	0x00000000
        /*0010*/ 	.short	0x0000
        /*0012*/ 	.short	0x0070
        /*0014*/ 	.byte	0x00, 0xf0, 0x01, 0x2c


	//----- nvinfo : EIATTR_SPARSE_MMA_MASK
	.align		4
.L_1455:
        /*0018*/ 	.byte	0x03, 0x50
        /*001a*/ 	.short	0x0000


	//----- nvinfo : EIATTR_MAXREG_COUNT
	.align		4
        /*001c*/ 	.byte	0x03, 0x1b
        /*001e*/ 	.short	0x00a8


	//----- nvinfo : EIATTR_NUM_BARRIERS
	.align		4
        /*0020*/ 	.byte	0x02, 0x4c
        /*0022*/ 	.byte	0x10
	.zero		1


	//----- nvinfo : EIATTR_EXTERNS
	.align		4
        /*0024*/ 	.byte	0x04, 0x0f
        /*0026*/ 	.short	(.L_1457 - .L_1456)


	//   ....[0]....
	.align		4
.L_1456:
        /*0028*/ 	.word	index@(__assertfail)


	//----- nvinfo : EIATTR_ANNOTATIONS
	.align		4
.L_1457:
        /*002c*/ 	.byte	0x04, 0x55
        /*002e*/ 	.short	(.L_1459 - .L_1458)


	//   ....[0]....
.L_1458:
        /* <DEDUP_REMOVED lines=37> */


	//----- nvinfo : EIATTR_MERCURY_ISA_VERSION
	.align		4
.L_1459:
        /*0268*/ 	.byte	0x03, 0x5f
        /*026a*/ 	.short	0x0101


	//----- nvinfo : EIATTR_UNUSED_LOAD_BYTE_OFFSET
	.align		4
        /*026c*/ 	.byte	0x04, 0x44
        /*026e*/ 	.short	(.L_1461 - .L_1460)


	//   ....[0]....
.L_1460:
        /*0270*/ 	.word	0x00000c40
        /*0274*/ 	.word	0x0000fff0


	//   ....[1]....
        /*0278*/ 	.word	0x0002a9b0
        /*027c*/ 	.word	0x0000fff0


	//----- nvinfo : EIATTR_INT_WARP_WIDE_INSTR_OFFSETS
	.align		4
.L_1461:
        /*0280*/ 	.byte	0x04, 0x31
        /*0282*/ 	.short	(.L_1463 - .L_1462)


	//   ....[0]....
.L_1462:
        /*0284*/ 	.word	0x00000240


	//   ....[1]....
        /*0288*/ 	.word	0x00000280


	//   ....[2]....
        /*028c*/ 	.word	0x000002f0


	//   ....[3]....
        /*0290*/ 	.word	0x00000300


	//   ....[4]....
        /*0294*/ 	.word	0x0002fc00


	//   ....[5]....
        /*0298*/ 	.word	0x0002fc90


	//   ....[6]....
        /*029c*/ 	.word	0x00030190


	//   ....[7]....
        /*02a0*/ 	.word	0x00030200


	//   ....[8]....
        /*02a4*/ 	.word	0x00032710


	//   ....[9]....
        /*02a8*/ 	.word	0x000327a0


	//----- nvinfo : EIATTR_COOP_GROUP_MASK_REGIDS
	.align		4
.L_1463:
        /*02ac*/ 	.byte	0x04, 0x29
        /*02ae*/ 	.short	(.L_1465 - .L_1464)


	//   ....[0]....
.L_1464:
        /*02b0*/ 	.word	0xffffffff


	//   ....[1]....
        /*02b4*/ 	.word	0xffffffff


	//   ....[2]....
        /*02b8*/ 	.word	0xffffffff


	//   ....[3]....
        /*02bc*/ 	.word	0xffffffff


	//   ....[4]....
        /*02c0*/ 	.word	0xffffffff


	//   ....[5]....
        /*02c4*/ 	.word	0xffffffff


	//   ....[6]....
        /*02c8*/ 	.word	0xffffffff


	//   ....[7]....
        /*02cc*/ 	.word	0xffffffff


	//   ....[8]....
        /*02d0*/ 	.word	0xffffffff


	//   ....[9]....
        /*02d4*/ 	.word	0xffffffff


	//   ....[10]....
        /*02d8*/ 	.word	0xffffffff


	//   ....[11]....
        /*02dc*/ 	.word	0xffffffff


	//   ....[12]....
        /*02e0*/ 	.word	0xffffffff


	//   ....[13]....
        /*02e4*/ 	.word	0xffffffff


	//   ....[14]....
        /*02e8*/ 	.word	0xffffffff


	//   ....[15]....
        /*02ec*/ 	.word	0xffffffff


	//   ....[16]....
        /*02f0*/ 	.word	0xffffffff


	//   ....[17]....
        /*02f4*/ 	.word	0xffffffff


	//   ....[18]....
        /*02f8*/ 	.word	0xffffffff


	//   ....[19]....
        /*02fc*/ 	.word	0xffffffff


	//   ....[20]....
        /*0300*/ 	.word	0xffffffff


	//   ....[21]....
        /*0304*/ 	.word	0xffffffff


	//   ....[22]....
        /*0308*/ 	.word	0xffffffff


	//   ....[23]....
        /*030c*/ 	.word	0xffffffff


	//   ....[24]....
        /*0310*/ 	.word	0xffffffff


	//   ....[25]....
        /*0314*/ 	.word	0xffffffff


	//   ....[26]....
        /*0318*/ 	.word	0xffffffff


	//   ....[27]....
        /*031c*/ 	.word	0xffffffff


	//   ....[28]....
        /*0320*/ 	.word	0xffffffff


	//   ....[29]....
        /*0324*/ 	.word	0xffffffff


	//   ....[30]....
        /*0328*/ 	.word	0xffffffff


	//   ....[31]....
        /*032c*/ 	.word	0xffffffff


	//   ....[32]....
        /*0330*/ 	.word	0xffffffff


	//   ....[33]....
        /*0334*/ 	.word	0xffffffff


	//   ....[34]....
        /*0338*/ 	.word	0xffffffff


	//   ....[35]....
        /*033c*/ 	.word	0xffffffff


	//   ....[36]....
        /*0340*/ 	.word	0xffffffff


	//   ....[37]....
        /*0344*/ 	.word	0xffffffff


	//   ....[38]....
        /*0348*/ 	.word	0xffffffff


	//   ....[39]....
        /*034c*/ 	.word	0xffffffff


	//   ....[40]....
        /*0350*/ 	.word	0xffffffff


	//   ....[41]....
        /*0354*/ 	.word	0xffffffff


	//   ....[42]....
        /*0358*/ 	.word	0xffffffff


	//   ....[43]....
        /*035c*/ 	.word	0xffffffff


	//   ....[44]....
        /*0360*/ 	.word	0xffffffff


	//   ....[45]....
        /*0364*/ 	.word	0xffffffff


	//   ....[46]....
        /*0368*/ 	.word	0xffffffff


	//   ....[47]....
        /*036c*/ 	.word	0xffffffff


	//   ....[48]....
        /*0370*/ 	.word	0xffffffff


	//   ....[49]....
        /*0374*/ 	.word	0xffffffff


	//   ....[50]....
        /*0378*/ 	.word	0xffffffff


	//   ....[51]....
        /*037c*/ 	.word	0xffffffff


	//   ....[52]....
        /*0380*/ 	.word	0xffffffff


	//   ....[53]....
        /*0384*/ 	.word	0xffffffff


	//   ....[54]....
        /*0388*/ 	.word	0xffffffff


	//   ....[55]....
        /*038c*/ 	.word	0xffffffff


	//   ....[56]....
        /*0390*/ 	.word	0xffffffff


	//   ....[57]....
        /*0394*/ 	.word	0xffffffff


	//   ....[58]....
        /*0398*/ 	.word	0x0500000f


	//   ....[59]....
        /*039c*/ 	.word	0x0500000f


	//   ....[60]....
        /*03a0*/ 	.word	0x0500000f


	//   ....[61]....
        /*03a4*/ 	.word	0x0500000f


	//   ....[62]....
        /*03a8*/ 	.word	0x0500000f


	//   ....[63]....
        /*03ac*/ 	.word	0x0500000f


	//   ....[64]....
        /*03b0*/ 	.word	0x0500000f


	//   ....[65]....
        /*03b4*/ 	.word	0x0500000f


	//   ....[66]....
        /*03b8*/ 	.word	0x0500000f


	//   ....[67]....
        /*03bc*/ 	.word	0x0500000f


	//   ....[68]....
        /*03c0*/ 	.word	0x0500000f


	//   ....[69]....
        /*03c4*/ 	.word	0x0500000f


	//   ....[70]....
        /*03c8*/ 	.word	0x0500000f


	//   ....[71]....
        /*03cc*/ 	.word	0x0500000f


	//   ....[72]....
        /*03d0*/ 	.word	0x0500000f


	//   ....[73]....
        /*03d4*/ 	.word	0x0500000f


	//   ....[74]....
        /*03d8*/ 	.word	0x0500000f


	//   ....[75]....
        /*03dc*/ 	.word	0x0500000f


	//   ....[76]....
        /*03e0*/ 	.word	0x0500000f


	//   ....[77]....
        /*03e4*/ 	.word	0x0500000f


	//   ....[78]....
        /*03e8*/ 	.word	0x0500000f


	//   ....[79]....
        /*03ec*/ 	.word	0x0500000f


	//   ....[80]....
        /*03f0*/ 	.word	0x0500000f


	//   ....[81]....
        /*03f4*/ 	.word	0x0500000f


	//   ....[82]....
        /*03f8*/ 	.word	0x0500000f


	//   ....[83]....
        /*03fc*/ 	.word	0x0500000f


	//   ....[84]....
        /*0400*/ 	.word	0x0500000f


	//   ....[85]....
        /*0404*/ 	.word	0x0500000f


	//   ....[86]....
        /*0408*/ 	.word	0x0500000f


	//   ....[87]....
        /*040c*/ 	.word	0x0500000f


	//   ....[88]....
        /*0410*/ 	.word	0x0500000f


	//   ....[89]....
        /*0414*/ 	.word	0x0500000f


	//   ....[90]....
        /*0418*/ 	.word	0x0500000f


	//   ....[91]....
        /*041c*/ 	.word	0x0500000f


	//   ....[92]....
        /*0420*/ 	.word	0x0500000f


	//   ....[93]....
        /*0424*/ 	.word	0x0500000f


	//   ....[94]....
        /*0428*/ 	.word	0x0500000f


	//   ....[95]....
        /*042c*/ 	.word	0xffffffff


	//   ....[96]....
        /*0430*/ 	.word	0xffffffff


	//   ....[97]....
        /*0434*/ 	.word	0xffffffff


	//   ....[98]....
        /*0438*/ 	.word	0xffffffff


	//----- nvinfo : EIATTR_COOP_GROUP_INSTR_OFFSETS
	.align		4
.L_1465:
        /*043c*/ 	.byte	0x04, 0x28
        /*043e*/ 	.short	(.L_1467 - .L_1466)


	//   ....[0]....
.L_1466:
        /*0440*/ 	.word	0x000000c0


	//   ....[1]....
        /*0444*/ 	.word	0x00000250


	//   ....[2]....
        /*0448*/ 	.word	0x000002a0


	//   ....[3]....
        /*044c*/ 	.word	0x000004f0


	//   ....[4]....
        /*0450*/ 	.word	0x00000650


	//   ....[5]....
        /*0454*/ 	.word	0x00000770


	//   ....[6]....
        /*0458*/ 	.word	0x000008d0


	//   ....[7]....
        /*045c*/ 	.word	0x00006750


	//   ....[8]....
        /*0460*/ 	.word	0x0000cd10


	//   ....[9]....
        /*0464*/ 	.word	0x0000cda0


	//   ....[10]....
        /*0468*/ 	.word	0x0000cf70


	//   ....[11]....
        /*046c*/ 	.word	0x0000cf90


	//   ....[12]....
        /*0470*/ 	.word	0x000168f0


	//   ....[13]....
        /*0474*/ 	.word	0x00016980


	//   ....[14]....
        /*0478*/ 	.word	0x00016a40


	//   ....[15]....
        /*047c*/ 	.word	0x00016a90


	//   ....[16]....
        /*0480*/ 	.word	0x000211d0


	//   ....[17]....
        /*0484*/ 	.word	0x00021280


	//   ....[18]....
        /*0488*/ 	.word	0x00021400


	//   ....[19]....
        /*048c*/ 	.word	0x00021470


	//   ....[20]....
        /*0490*/ 	.word	0x00029a10


	//   ....[21]....
        /*0494*/ 	.word	0x00029a30


	//   ....[22]....
        /*0498*/ 	.word	0x00029a90


	//   ....[23]....
        /*049c*/ 	.word	0x00029ad0


	//   ....[24]....
        /*04a0*/ 	.word	0x0002d520


	//   ....[25]....
        /*04a4*/ 	.word	0x0002d6b0


	//   ....[26]....
        /*04a8*/ 	.word	0x0002d6e0


	//   ....[27]....
        /*04ac*/ 	.word	0x0002d710


	//   ....[28]....
        /*04b0*/ 	.word	0x0002d750


	//   ....[29]....
        /*04b4*/ 	.word	0x0002d7a0


	//   ....[30]....
        /*04b8*/ 	.word	0x0002d800


	//   ....[31]....
        /*04bc*/ 	.word	0x0002d9e0


	//   ....[32]....
        /*04c0*/ 	.word	0x0002da40


	//   ....[33]....
        /*04c4*/ 	.word	0x0002da80


	//   ....[34]....
        /*04c8*/ 	.word	0x0002dac0


	//   ....[35]....
        /*04cc*/ 	.word	0x0002daf0


	//   ....[36]....
        /*04d0*/ 	.word	0x0002db20


	//   ....[37]....
        /*04d4*/ 	.word	0x0002dbb0


	//   ....[38]....
        /*04d8*/ 	.word	0x0002dc10


	//   ....[39]....
        /*04dc*/ 	.word	0x0002dca0


	//   ....[40]....
        /*04e0*/ 	.word	0x00032830


	//   ....[41]....
        /*04e4*/ 	.word	0x00032840


	//   ....[42]....
        /*04e8*/ 	.word	0x00032950


	//   ....[43]....
        /*04ec*/ 	.word	0x000329b0


	//   ....[44]....
        /*04f0*/ 	.word	0x000329f0


	//   ....[45]....
        /*04f4*/ 	.word	0x00032a30


	//   ....[46]....
        /*04f8*/ 	.word	0x00032a60


	//   ....[47]....
        /*04fc*/ 	.word	0x00032a90


	//   ....[48]....
        /*0500*/ 	.word	0x00032c20


	//   ....[49]....
        /*0504*/ 	.word	0x00032c80


	//   ....[50]....
        /*0508*/ 	.word	0x00032cc0


	//   ....[51]....
        /*050c*/ 	.word	0x00032d00


	//   ....[52]....
        /*0510*/ 	.word	0x00032d30


	//   ....[53]....
        /*0514*/ 	.word	0x00032d60


	//   ....[54]....
        /*0518*/ 	.word	0x00032e20


	//   ....[55]....
        /*051c*/ 	.word	0x00032e40


	//   ....[56]....
        /*0520*/ 	.word	0x00032eb0


	//   ....[57]....
        /*0524*/ 	.word	0x00033520


	//   ....[58]....
        /*0528*/ 	.word	0x00033960


	//   ....[59]....
        /*052c*/ 	.word	0x00033a00


	//   ....[60]....
        /*0530*/ 	.word	0x00033aa0


	//   ....[61]....
        /*0534*/ 	.word	0x00033b40


	//   ....[62]....
        /*0538*/ 	.word	0x00033be0


	//   ....[63]....
        /*053c*/ 	.word	0x00033c80


	//   ....[64]....
        /*0540*/ 	.word	0x00033d20


	//   ....[65]....
        /*0544*/ 	.word	0x00033dc0


	//   ....[66]....
        /*0548*/ 	.word	0x00033e60


	//   ....[67]....
        /*054c*/ 	.word	0x00033f50


	//   ....[68]....
        /*0550*/ 	.word	0x00033ff0


	//   ....[69]....
        /*0554*/ 	.word	0x00034090


	//   ....[70]....
        /*0558*/ 	.word	0x00034130


	//   ....[71]....
        /*055c*/ 	.word	0x000341d0


	//   ....[72]....
        /*0560*/ 	.word	0x00034270


	//   ....[73]....
        /*0564*/ 	.word	0x00034310


	//   ....[74]....
        /*0568*/ 	.word	0x000343b0


	//   ....[75]....
        /*056c*/ 	.word	0x000346b0


	//   ....[76]....
        /*0570*/ 	.word	0x00034990


	//   ....[77]....
        /*0574*/ 	.word	0x00034db0


	//   ....[78]....
        /*0578*/ 	.word	0x00034e40


	//   ....[79]....
        /*057c*/ 	.word	0x00034ee0


	//   ....[80]....
        /*0580*/ 	.word	0x00034f90


	//   ....[81]....
        /*0584*/ 	.word	0x00035010


	//   ....[82]....
        /*0588*/ 	.word	0x00035090


	//   ....[83]....
        /*058c*/ 	.word	0x00035110


	//   ....[84]....
        /*0590*/ 	.word	0x00035190


	//   ....[85]....
        /*0594*/ 	.word	0x00035220


	//   ....[86]....
        /*0598*/ 	.word	0x000352d0


	//   ....[87]....
        /*059c*/ 	.word	0x00035350


	//   ....[88]....
        /*05a0*/ 	.word	0x000353d0


	//   ....[89]....
        /*05a4*/ 	.word	0x00035450


	//   ....[90]....
        /*05a8*/ 	.word	0x000354d0


	//   ....[91]....
        /*05ac*/ 	.word	0x00035540


	//   ....[92]....
        /*05b0*/ 	.word	0x000355e0


	//   ....[93]....
        /*05b4*/ 	.word	0x00035670


	//   ....[94]....
        /*05b8*/ 	.word	0x000357a0


	//   ....[95]....
        /*05bc*/ 	.word	0x000385f0


	//   ....[96]....
        /*05c0*/ 	.word	0x00038620


	//   ....[97]....
        /*05c4*/ 	.word	0x00038640


	//   ....[98]....
        /*05c8*/ 	.word	0x00038650


	//----- nvinfo : EIATTR_REG_RECONFIG
	.align		4
.L_1467:
        /*05cc*/ 	.byte	0x01, 0x54
	.zero		2


	//----- nvinfo : EIATTR_SYSCALL_OFFSETS
	.align		4
        /*05d0*/ 	.byte	0x04, 0x46
        /*05d2*/ 	.short	(.L_1469 - .L_1468)


	//   ....[0]....
.L_1468:
        /*05d4*/ 	.word	0x00001b90


	//   ....[1]....
        /*05d8*/ 	.word	0x00001ce0


	//   ....[2]....
        /*05dc*/ 	.word	0x00006b70


	//   ....[3]....
        /*05e0*/ 	.word	0x00007270


	//   ....[4]....
        /*05e4*/ 	.word	0x0002fe20


	//   ....[5]....
        /*05e8*/ 	.word	0x0002ff60


	//   ....[6]....
        /*05ec*/ 	.word	0x00030060


	//----- nvinfo : EIATTR_MBARRIER_INSTR_OFFSETS
	.align		4
.L_1469:
        /*05f0*/ 	.byte	0x04, 0x39
        /*05f2*/ 	.short	(.L_1471 - .L_1470)


	//   ....[0]....
.L_1470:
        /*05f4*/ 	.word	0x00000390
        /*05f8*/ 	.word	0x000000ff
        /*05fc*/ 	.word	0x00032400
        /*0600*/ 	.short	0x0100
        /*0602*/ 	.byte	0x08
	.zero		1


	//   ....[1]....
        /*0604*/ 	.word	0x000003a0
        /*0608*/ 	.word	0x000000ff
        /*060c*/ 	.word	0x00032410
        /*0610*/ 	.short	0x0100
        /*0612*/ 	.byte	0x08
	.zero		1


	//   ....[2]....
        /*0614*/ 	.word	0x000003b0
        /*0618*/ 	.word	0x000000ff
        /*061c*/ 	.word	0x00032420
        /*0620*/ 	.short	0x0100
        /*0622*/ 	.byte	0x08
	.zero		1


	//   ....[3]....
        /*0624*/ 	.word	0x000004a0
        /*0628*/ 	.word	0x000000ff
        /*062c*/ 	.word	0x00032430
        /*0630*/ 	.short	0x0100
        /*0632*/ 	.byte	0x08
	.zero		1


	//   ....[4]....
        /*0634*/ 	.word	0x000004b0
        /*0638*/ 	.word	0x000000ff
        /*063c*/ 	.word	0x00032440
        /*0640*/ 	.short	0x0100
        /*0642*/ 	.byte	0x08
	.zero		1


	//   ....[5]....
        /*0644*/ 	.word	0x000004c0
        /*0648*/ 	.word	0x000000ff
        /*064c*/ 	.word	0x00032438
        /*0650*/ 	.short	0x0100
        /*0652*/ 	.byte	0x08
	.zero		1


	//   ....[6]....
        /*0654*/ 	.word	0x000004d0
        /*0658*/ 	.word	0x000000ff
        /*065c*/ 	.word	0x00032448
        /*0660*/ 	.short	0x0100
        /*0662*/ 	.byte	0x08
	.zero		1


	//   ....[7]....
        /*0664*/ 	.word	0x00000600
        /*0668*/ 	.word	0x000000ff
        /*066c*/ 	.word	0x00032450
        /*0670*/ 	.short	0x0100
        /*0672*/ 	.byte	0x08
	.zero		1


	//   ....[8]....
        /*0674*/ 	.word	0x00000610
        /*0678*/ 	.word	0x000000ff
        /*067c*/ 	.word	0x00032460
        /*0680*/ 	.short	0x0100
        /*0682*/ 	.byte	0x08
	.zero		1


	//   ....[9]....
        /*0684*/ 	.word	0x00000620
        /*0688*/ 	.word	0x000000ff
        /*068c*/ 	.word	0x00032458
        /*0690*/ 	.short	0x0100
        /*0692*/ 	.byte	0x08
	.zero		1


	//   ....[10]....
        /*0694*/ 	.word	0x00000630
        /*0698*/ 	.word	0x000000ff
        /*069c*/ 	.word	0x00032468
        /*06a0*/ 	.short	0x0100
        /*06a2*/ 	.byte	0x08
	.zero		1


	//   ....[11]....
        /*06a4*/ 	.word	0x00000720
        /*06a8*/ 	.word	0x000000ff
        /*06ac*/ 	.word	0x00032470
        /*06b0*/ 	.short	0x0100
        /*06b2*/ 	.byte	0x06
	.zero		1


	//   ....[12]....
        /*06b4*/ 	.word	0x00000730
        /*06b8*/ 	.word	0x000000ff
        /*06bc*/ 	.word	0x00032480
        /*06c0*/ 	.short	0x0100
        /*06c2*/ 	.byte	0x06
	.zero		1


	//   ....[13]....
        /*06c4*/ 	.word	0x00000740
        /*06c8*/ 	.word	0x000000ff
        /*06cc*/ 	.word	0x00032478
        /*06d0*/ 	.short	0x0100
        /*06d2*/ 	.byte	0x06
	.zero		1


	//   ....[14]....
        /*06d4*/ 	.word	0x00000750
        /*06d8*/ 	.word	0x000000ff
        /*06dc*/ 	.word	0x00032488
        /*06e0*/ 	.short	0x0100
        /*06e2*/ 	.byte	0x06
	.zero		1


	//   ....[15]....
        /*06e4*/ 	.word	0x00000880
        /*06e8*/ 	.word	0x000000ff
        /*06ec*/ 	.word	0x00032490
        /*06f0*/ 	.short	0x0100
        /*06f2*/ 	.byte	0x08
	.zero		1


	//   ....[16]....
        /*06f4*/ 	.word	0x00000890
        /*06f8*/ 	.word	0x000000ff
        /*06fc*/ 	.word	0x000324a0
        /*0700*/ 	.short	0x0100
        /*0702*/ 	.byte	0x08
	.zero		1


	//   ....[17]....
        /*0704*/ 	.word	0x000008a0
        /*0708*/ 	.word	0x000000ff
        /*070c*/ 	.word	0x00032498
        /*0710*/ 	.short	0x0100
        /*0712*/ 	.byte	0x08
	.zero		1


	//   ....[18]....
        /*0714*/ 	.word	0x000008b0
        /*0718*/ 	.word	0x000000ff
        /*071c*/ 	.word	0x000324a8
        /*0720*/ 	.short	0x0100
        /*0722*/ 	.byte	0x08
	.zero		1


	//   ....[19]....
        /*0724*/ 	.word	0x000009e0
        /*0728*/ 	.word	0x000000ff
        /*072c*/ 	.word	0x000324b0
        /*0730*/ 	.short	0x0100
        /*0732*/ 	.byte	0x08
	.zero		1


	//   ....[20]....
        /*0734*/ 	.word	0x000009f0
        /*0738*/ 	.word	0x000000ff
        /*073c*/ 	.word	0x000324c0
        /*0740*/ 	.short	0x0100
        /*0742*/ 	.byte	0x08
	.zero		1


	//   ....[21]....
        /*0744*/ 	.word	0x00000a00
        /*0748*/ 	.word	0x000000ff
        /*074c*/ 	.word	0x000324b8
        /*0750*/ 	.short	0x0100
        /*0752*/ 	.byte	0x08
	.zero		1


	//   ....[22]....
        /*0754*/ 	.word	0x00000a10
        /*0758*/ 	.word	0x000000ff
        /*075c*/ 	.word	0x000324c8
        /*0760*/ 	.short	0x0100
        /*0762*/ 	.byte	0x08
	.zero		1


	//   ....[23]....
        /*0764*/ 	.word	0x00002f80
        /*0768*/ 	.word	0x00000054
        /*076c*/ 	.word	0x00032490
        /*0770*/ 	.short	0x010a
        /*0772*/ 	.byte	0x3f
	.zero		1


	//   ....[24]....
        /*0774*/ 	.word	0x00004250
        /*0778*/ 	.word	0x00000054
        /*077c*/ 	.word	0x00032490
        /*0780*/ 	.short	0x010a
        /*0782*/ 	.byte	0x3f
	.zero		1


	//   ....[25]....
        /*0784*/ 	.word	0x00005340
        /*0788*/ 	.word	0x00000054
        /*078c*/ 	.word	0x00032490
        /*0790*/ 	.short	0x010a
        /*0792*/ 	.byte	0x3f
	.zero		1


	//   ....[26]....
        /*0794*/ 	.word	0x00005550
        /*0798*/ 	.word	0x00000004
        /*079c*/ 	.word	0x00000000
        /*07a0*/ 	.short	0x0101
        /*07a2*/ 	.byte	0x3f
	.zero		1


	//   ....[27]....
        /*07a4*/ 	.word	0x00005590
        /*07a8*/ 	.word	0x00000054
        /*07ac*/ 	.word	0x000324b0
        /*07b0*/ 	.short	0x010a
        /*07b2*/ 	.byte	0x3f
	.zero		1


	//   ....[28]....
        /*07b4*/ 	.word	0x00005be0
        /*07b8*/ 	.word	0x00000054
        /*07bc*/ 	.word	0x00000000
        /*07c0*/ 	.short	0x0101
        /*07c2*/ 	.byte	0x3f
	.zero		1


	//   ....[29]....
        /*07c4*/ 	.word	0x00006e70
        /*07c8*/ 	.word	0x00000091
        /*07cc*/ 	.word	0x00032400
        /*07d0*/ 	.short	0x010a
        /*07d2*/ 	.byte	0x3f
	.zero		1


	//   ....[30]....
        /*07d4*/ 	.word	0x00006ec0
        /*07d8*/ 	.word	0x00000091
        /*07dc*/ 	.word	0x00032400
        /*07e0*/ 	.short	0x010a
        /*07e2*/ 	.byte	0x3f
	.zero		1


	//   ....[31]....
        /*07e4*/ 	.word	0x00007a90
        /*07e8*/ 	.word	0x00000091
        /*07ec*/ 	.word	0x00032400
        /*07f0*/ 	.short	0x010a
        /*07f2*/ 	.byte	0x3f
	.zero		1


	//   ....[32]....
        /*07f4*/ 	.word	0x00008fa0
        /*07f8*/ 	.word	0x00000091
        /*07fc*/ 	.word	0x00032400
        /*0800*/ 	.short	0x010a
        /*0802*/ 	.byte	0x3f
	.zero		1


	//   ....[33]....
        /*0804*/ 	.word	0x0000a670
        /*0808*/ 	.word	0x00000005
        /*080c*/ 	.word	0x00000000
        /*0810*/ 	.short	0x010a
        /*0812*/ 	.byte	0x3f
	.zero		1


	//   ....[34]....
        /*0814*/ 	.word	0x0000a770
        /*0818*/ 	.word	0x00000002
        /*081c*/ 	.word	0x00000000
        /*0820*/ 	.short	0x010a
        /*0822*/ 	.byte	0x3f
	.zero		1


	//   ....[35]....
        /*0824*/ 	.word	0x0000aba0
        /*0828*/ 	.word	0x00000005
        /*082c*/ 	.word	0x00000000
        /*0830*/ 	.short	0x010a
        /*0832*/ 	.byte	0x3f
	.zero		1


	//   ....[36]....
        /*0834*/ 	.word	0x0000ac50
        /*0838*/ 	.word	0x00000004
        /*083c*/ 	.word	0x00000000
        /*0840*/ 	.short	0x010a
        /*0842*/ 	.byte	0x3f
	.zero		1


	//   ....[37]....
        /*0844*/ 	.word	0x0000b960
        /*0848*/ 	.word	0x00000004
        /*084c*/ 	.word	0x00000000
        /*0850*/ 	.short	0x0101
        /*0852*/ 	.byte	0x3f
	.zero		1


	//   ....[38]....
        /*0854*/ 	.word	0x00014f40
        /*0858*/ 	.word	0x00000002
        /*085c*/ 	.word	0x00000000
        /*0860*/ 	.short	0x0101
        /*0862*/ 	.byte	0x3f
	.zero		1


	//   ....[39]....
        /*0864*/ 	.word	0x00015390
        /*0868*/ 	.word	0x00000007
        /*086c*/ 	.word	0x00000000
        /*0870*/ 	.short	0x010a
        /*0872*/ 	.byte	0x3f
	.zero		1


	//   ....[40]....
        /*0874*/ 	.word	0x00015490
        /*0878*/ 	.word	0x00000000
        /*087c*/ 	.word	0x00000000
        /*0880*/ 	.short	0x010a
        /*0882*/ 	.byte	0x3f
	.zero		1


	//   ....[41]....
        /*0884*/ 	.word	0x000158c0
        /*0888*/ 	.word	0x00000007
        /*088c*/ 	.word	0x00000000
        /*0890*/ 	.short	0x010a
        /*0892*/ 	.byte	0x3f
	.zero		1


	//   ....[42]....
        /*0894*/ 	.word	0x00015970
        /*0898*/ 	.word	0x00000006
        /*089c*/ 	.word	0x00000000
        /*08a0*/ 	.short	0x010a
        /*08a2*/ 	.byte	0x3f
	.zero		1


	//   ....[43]....
        /*08a4*/ 	.word	0x00016680
        /*08a8*/ 	.word	0x00000006
        /*08ac*/ 	.word	0x00000000
        /*08b0*/ 	.short	0x0101
        /*08b2*/ 	.byte	0x3f
	.zero		1


	//   ....[44]....
        /*08b4*/ 	.word	0x0001e950
        /*08b8*/ 	.word	0x00000000
        /*08bc*/ 	.word	0x00000000
        /*08c0*/ 	.short	0x0101
        /*08c2*/ 	.byte	0x3f
	.zero		1


	//   ....[45]....
        /*08c4*/ 	.word	0x0001eb60
        /*08c8*/ 	.word	0x00000005
        /*08cc*/ 	.word	0x00000000
        /*08d0*/ 	.short	0x010a
        /*08d2*/ 	.byte	0x3f
	.zero		1


	//   ....[46]....
        /*08d4*/ 	.word	0x0001ec60
        /*08d8*/ 	.word	0x00000006
        /*08dc*/ 	.word	0x00000000
        /*08e0*/ 	.short	0x010a
        /*08e2*/ 	.byte	0x3f
	.zero		1


	//   ....[47]....
        /*08e4*/ 	.word	0x0001f090
        /*08e8*/ 	.word	0x00000005
        /*08ec*/ 	.word	0x00000000
        /*08f0*/ 	.short	0x010a
        /*08f2*/ 	.byte	0x3f
	.zero		1


	//   ....[48]....
        /*08f4*/ 	.word	0x0001f140
        /*08f8*/ 	.word	0x00000006
        /*08fc*/ 	.word	0x00000000
        /*0900*/ 	.short	0x010a
        /*0902*/ 	.byte	0x3f
	.zero		1


	//   ....[49]....
        /*0904*/ 	.word	0x0001fe40
        /*0908*/ 	.word	0x00000005
        /*090c*/ 	.word	0x00000000
        /*0910*/ 	.short	0x0101
        /*0912*/ 	.byte	0x3f
	.zero		1


	//   ....[50]....
        /*0914*/ 	.word	0x000295a0
        /*0918*/ 	.word	0x00000004
        /*091c*/ 	.word	0x00000000
        /*0920*/ 	.short	0x0101
        /*0922*/ 	.byte	0x3f
	.zero		1


	//   ....[51]....
        /*0924*/ 	.word	0x0002c240
        /*0928*/ 	.word	0x00000000
        /*092c*/ 	.word	0x00000000
        /*0930*/ 	.short	0x0101
        /*0932*/ 	.byte	0x3f
	.zero		1


	//   ....[52]....
        /*0934*/ 	.word	0x0002ec60
        /*0938*/ 	.word	0x00000007
        /*093c*/ 	.word	0x00032420
        /*0940*/ 	.short	0x010a
        /*0942*/ 	.byte	0x3f
	.zero		1


	//   ....[53]....
        /*0944*/ 	.word	0x0002ece0
        /*0948*/ 	.word	0x00000008
        /*094c*/ 	.word	0x000324a0
        /*0950*/ 	.short	0x010a
        /*0952*/ 	.byte	0x3f
	.zero		1


	//   ....[54]....
        /*0954*/ 	.word	0x0002eec0
        /*0958*/ 	.word	0x00000008
        /*095c*/ 	.word	0x000324c0
        /*0960*/ 	.short	0x010a
        /*0962*/ 	.byte	0x3f
	.zero		1


	//   ....[55]....
        /*0964*/ 	.word	0x0002f2d0
        /*0968*/ 	.word	0x00000009
        /*096c*/ 	.word	0x000324a0
        /*0970*/ 	.short	0x010a
        /*0972*/ 	.byte	0x3f
	.zero		1


	//   ....[56]....
        /*0974*/ 	.word	0x0002f490
        /*0978*/ 	.word	0x00000009
        /*097c*/ 	.word	0x000324c0
        /*0980*/ 	.short	0x010a
        /*0982*/ 	.byte	0x3f
	.zero		1


	//   ....[57]....
        /*0984*/ 	.word	0x00030570
        /*0988*/ 	.word	0x00000005
        /*098c*/ 	.word	0x00032440
        /*0990*/ 	.short	0x010a
        /*0992*/ 	.byte	0x3f
	.zero		1


	//   ....[58]....
        /*0994*/ 	.word	0x00030b80
        /*0998*/ 	.word	0x00000005
        /*099c*/ 	.word	0x00032420
        /*09a0*/ 	.short	0x010a
        /*09a2*/ 	.byte	0x3f
	.zero		1


	//   ....[59]....
        /*09a4*/ 	.word	0x00030c50
        /*09a8*/ 	.word	0x00000002
        /*09ac*/ 	.word	0x00032460
        /*09b0*/ 	.short	0x010a
        /*09b2*/ 	.byte	0x3f
	.zero		1


	//   ....[60]....
        /*09b4*/ 	.word	0x000312a0
        /*09b8*/ 	.word	0x00000002
        /*09bc*/ 	.word	0x00032440
        /*09c0*/ 	.short	0x010a
        /*09c2*/ 	.byte	0x3f
	.zero		1


	//   ....[61]....
        /*09c4*/ 	.word	0x000314b0
        /*09c8*/ 	.word	0x00000002
        /*09cc*/ 	.word	0x00032460
        /*09d0*/ 	.short	0x010a
        /*09d2*/ 	.byte	0x3f
	.zero		1


	//   ....[62]....
        /*09d4*/ 	.word	0x00031a30
        /*09d8*/ 	.word	0x00000002
        /*09dc*/ 	.word	0x00032440
        /*09e0*/ 	.short	0x010a
        /*09e2*/ 	.byte	0x3f
	.zero		1


	//   ....[63]....
        /*09e4*/ 	.word	0x00031c30
        /*09e8*/ 	.word	0x00000002
        /*09ec*/ 	.word	0x00032460
        /*09f0*/ 	.short	0x010a
        /*09f2*/ 	.byte	0x3f
	.zero		1


	//   ....[64]....
        /*09f4*/ 	.word	0x00032120
        /*09f8*/ 	.word	0x00000002
        /*09fc*/ 	.word	0x00032440
        /*0a00*/ 	.short	0x010a
        /*0a02*/ 	.byte	0x3f
	.zero		1


	//   ....[65]....
        /*0a04*/ 	.word	0x00032330
        /*0a08*/ 	.word	0x00000002
        /*0a0c*/ 	.word	0x00032460
        /*0a10*/ 	.short	0x010a
        /*0a12*/ 	.byte	0x3f
	.zero		1


	//   ....[66]....
        /*0a14*/ 	.word	0x000334b0
        /*0a18*/ 	.word	0x00000000
        /*0a1c*/ 	.word	0x00032420
        /*0a20*/ 	.short	0x010a
        /*0a22*/ 	.byte	0x3f
	.zero		1


	//   ....[67]....
        /*0a24*/ 	.word	0x00033650
        /*0a28*/ 	.word	0x00000006
        /*0a2c*/ 	.word	0x00000000
        /*0a30*/ 	.short	0x010a
        /*0a32*/ 	.byte	0x3f
	.zero		1


	//   ....[68]....
        /*0a34*/ 	.word	0x000336c0
        /*0a38*/ 	.word	0x00000007
        /*0a3c*/ 	.word	0x00000000
        /*0a40*/ 	.short	0x010a
        /*0a42*/ 	.byte	0x3f
	.zero		1


	//   ....[69]....
        /*0a44*/ 	.word	0x00033730
        /*0a48*/ 	.word	0x00000004
        /*0a4c*/ 	.word	0x00000000
        /*0a50*/ 	.short	0x010a
        /*0a52*/ 	.byte	0x3f
	.zero		1


	//   ....[70]....
        /*0a54*/ 	.word	0x00033760
        /*0a58*/ 	.word	0x00000003
        /*0a5c*/ 	.word	0x00000000
        /*0a60*/ 	.short	0x010a
        /*0a62*/ 	.byte	0x3f
	.zero		1


	//   ....[71]....
        /*0a64*/ 	.word	0x000337c0
        /*0a68*/ 	.word	0x00000054
        /*0a6c*/ 	.word	0x00032490
        /*0a70*/ 	.short	0x010a
        /*0a72*/ 	.byte	0x3f
	.zero		1


	//   ....[72]....
        /*0a74*/ 	.word	0x00033810
        /*0a78*/ 	.word	0x00000054
        /*0a7c*/ 	.word	0x00032490
        /*0a80*/ 	.short	0x010a
        /*0a82*/ 	.byte	0x3f
	.zero		1


	//   ....[73]....
        /*0a84*/ 	.word	0x00033860
        /*0a88*/ 	.word	0x00000054
        /*0a8c*/ 	.word	0x00032490
        /*0a90*/ 	.short	0x010a
        /*0a92*/ 	.byte	0x3f
	.zero		1


	//   ....[74]....
        /*0a94*/ 	.word	0x000338b0
        /*0a98*/ 	.word	0x00000054
        /*0a9c*/ 	.word	0x000324b0
        /*0aa0*/ 	.short	0x010a
        /*0aa2*/ 	.byte	0x3f
	.zero		1


	//   ....[75]....
        /*0aa4*/ 	.word	0x00033ea0
        /*0aa8*/ 	.word	0x00000091
        /*0aac*/ 	.word	0x00032400
        /*0ab0*/ 	.short	0x010a
        /*0ab2*/ 	.byte	0x3f
	.zero		1


	//   ....[76]....
        /*0ab4*/ 	.word	0x000343f0
        /*0ab8*/ 	.word	0x00000091
        /*0abc*/ 	.word	0x00032400
        /*0ac0*/ 	.short	0x010a
        /*0ac2*/ 	.byte	0x3f
	.zero		1


	//   ....[77]....
        /*0ac4*/ 	.word	0x00034440
        /*0ac8*/ 	.word	0x00000002
        /*0acc*/ 	.word	0x00000000
        /*0ad0*/ 	.short	0x010a
        /*0ad2*/ 	.byte	0x3f
	.zero		1


	//   ....[78]....
        /*0ad4*/ 	.word	0x00034490
        /*0ad8*/ 	.word	0x00000004
        /*0adc*/ 	.word	0x00000000
        /*0ae0*/ 	.short	0x010a
        /*0ae2*/ 	.byte	0x3f
	.zero		1


	//   ....[79]....
        /*0ae4*/ 	.word	0x000344e0
        /*0ae8*/ 	.word	0x00000000
        /*0aec*/ 	.word	0x00000000
        /*0af0*/ 	.short	0x010a
        /*0af2*/ 	.byte	0x3f
	.zero		1


	//   ....[80]....
        /*0af4*/ 	.word	0x00034530
        /*0af8*/ 	.word	0x00000006
        /*0afc*/ 	.word	0x00000000
        /*0b00*/ 	.short	0x010a
        /*0b02*/ 	.byte	0x3f
	.zero		1


	//   ....[81]....
        /*0b04*/ 	.word	0x00034580
        /*0b08*/ 	.word	0x00000006
        /*0b0c*/ 	.word	0x00000000
        /*0b10*/ 	.short	0x010a
        /*0b12*/ 	.byte	0x3f
	.zero		1


	//   ....[82]....
        /*0b14*/ 	.word	0x000345d0
        /*0b18*/ 	.word	0x00000006
        /*0b1c*/ 	.word	0x00000000
        /*0b20*/ 	.short	0x010a
        /*0b22*/ 	.byte	0x3f
	.zero		1


	//   ....[83]....
        /*0b24*/ 	.word	0x00034770
        /*0b28*/ 	.word	0x00000007
        /*0b2c*/ 	.word	0x00032420
        /*0b30*/ 	.short	0x010a
        /*0b32*/ 	.byte	0x3f
	.zero		1


	//   ....[84]....
        /*0b34*/ 	.word	0x000347c0
        /*0b38*/ 	.word	0x00000008
        /*0b3c*/ 	.word	0x000324a0
        /*0b40*/ 	.short	0x010a
        /*0b42*/ 	.byte	0x3f
	.zero		1


	//   ....[85]....
        /*0b44*/ 	.word	0x00034810
        /*0b48*/ 	.word	0x00000008
        /*0b4c*/ 	.word	0x000324c0
        /*0b50*/ 	.short	0x010a
        /*0b52*/ 	.byte	0x3f
	.zero		1


	//   ....[86]....
        /*0b54*/ 	.word	0x00034860
        /*0b58*/ 	.word	0x00000009
        /*0b5c*/ 	.word	0x000324a0
        /*0b60*/ 	.short	0x010a
        /*0b62*/ 	.byte	0x3f
	.zero		1


	//   ....[87]....
        /*0b64*/ 	.word	0x000348b0
        /*0b68*/ 	.word	0x00000009
        /*0b6c*/ 	.word	0x000324c0
        /*0b70*/ 	.short	0x010a
        /*0b72*/ 	.byte	0x3f
	.zero		1


	//   ....[88]....
        /*0b74*/ 	.word	0x00034a50
        /*0b78*/ 	.word	0x00000005
        /*0b7c*/ 	.word	0x00032440
        /*0b80*/ 	.short	0x010a
        /*0b82*/ 	.byte	0x3f
	.zero		1


	//   ....[89]....
        /*0b84*/ 	.word	0x00034ad0
        /*0b88*/ 	.word	0x00000005
        /*0b8c*/ 	.word	0x00032420
        /*0b90*/ 	.short	0x010a
        /*0b92*/ 	.byte	0x3f
	.zero		1


	//   ....[90]....
        /*0b94*/ 	.word	0x00034b20
        /*0b98*/ 	.word	0x00000002
        /*0b9c*/ 	.word	0x00032460
        /*0ba0*/ 	.short	0x010a
        /*0ba2*/ 	.byte	0x3f
	.zero		1


	//   ....[91]....
        /*0ba4*/ 	.word	0x00034b70
        /*0ba8*/ 	.word	0x00000002
        /*0bac*/ 	.word	0x00032440
        /*0bb0*/ 	.short	0x010a
        /*0bb2*/ 	.byte	0x3f
	.zero		1


	//   ....[92]....
        /*0bb4*/ 	.word	0x00034bc0
        /*0bb8*/ 	.word	0x00000002
        /*0bbc*/ 	.word	0x00032460
        /*0bc0*/ 	.short	0x010a
        /*0bc2*/ 	.byte	0x3f
	.zero		1


	//   ....[93]....
        /*0bc4*/ 	.word	0x00034c10
        /*0bc8*/ 	.word	0x00000002
        /*0bcc*/ 	.word	0x00032440
        /*0bd0*/ 	.short	0x010a
        /*0bd2*/ 	.byte	0x3f
	.zero		1


	//   ....[94]....
        /*0bd4*/ 	.word	0x00034c60
        /*0bd8*/ 	.word	0x00000002
        /*0bdc*/ 	.word	0x00032460
        /*0be0*/ 	.short	0x010a
        /*0be2*/ 	.byte	0x3f
	.zero		1


	//   ....[95]....
        /*0be4*/ 	.word	0x00034cb0
        /*0be8*/ 	.word	0x00000002
        /*0bec*/ 	.word	0x00032440
        /*0bf0*/ 	.short	0x010a
        /*0bf2*/ 	.byte	0x3f
	.zero		1


	//   ....[96]....
        /*0bf4*/ 	.word	0x00034d00
        /*0bf8*/ 	.word	0x00000002
        /*0bfc*/ 	.word	0x00032460
        /*0c00*/ 	.short	0x010a
        /*0c02*/ 	.byte	0x3f
	.zero		1


	//   ....[97]....
        /*0c04*/ 	.word	0x000356c0
        /*0c08*/ 	.word	0x00000000
        /*0c0c*/ 	.word	0x00032420
        /*0c10*/ 	.short	0x010a
        /*0c12*/ 	.byte	0x3f
	.zero		1


	//   ....[98]....
        /*0c14*/ 	.word	0x00035860
        /*0c18*/ 	.word	0x00000006
        /*0c1c*/ 	.word	0x00000000
        /*0c20*/ 	.short	0x010a
        /*0c22*/ 	.byte	0x3f
	.zero		1


	//   ....[99]....
        /*0c24*/ 	.word	0x000358b0
        /*0c28*/ 	.word	0x00000007
        /*0c2c*/ 	.word	0x00000000
        /*0c30*/ 	.short	0x010a
        /*0c32*/ 	.byte	0x3f
	.zero		1


	//   ....[100]....
        /*0c34*/ 	.word	0x00035900
        /*0c38*/ 	.word	0x00000004
        /*0c3c*/ 	.word	0x00000000
        /*0c40*/ 	.short	0x010a
        /*0c42*/ 	.byte	0x3f
	.zero		1


	//   ....[101]....
        /*0c44*/ 	.word	0x00035a80
        /*0c48*/ 	.word	0x00000003
        /*0c4c*/ 	.word	0x00000000
        /*0c50*/ 	.short	0x010a
        /*0c52*/ 	.byte	0x3f
	.zero		1


	//   ....[102]....
        /*0c54*/ 	.word	0x00035b80
        /*0c58*/ 	.word	0x00000008
        /*0c5c*/ 	.word	0x00000000
        /*0c60*/ 	.short	0x010a
        /*0c62*/ 	.byte	0x3f
	.zero		1


	//   ....[103]....
        /*0c64*/ 	.word	0x00035fa0
        /*0c68*/ 	.word	0x00000004
        /*0c6c*/ 	.word	0x00032410
        /*0c70*/ 	.short	0x010a
        /*0c72*/ 	.byte	0x3f
	.zero		1


	//   ....[104]....
        /*0c74*/ 	.word	0x000360c0
        /*0c78*/ 	.word	0x00000003
        /*0c7c*/ 	.word	0x00000000
        /*0c80*/ 	.short	0x010a
        /*0c82*/ 	.byte	0x3f
	.zero		1


	//   ....[105]....
        /*0c84*/ 	.word	0x000361c0
        /*0c88*/ 	.word	0x00000008
        /*0c8c*/ 	.word	0x00000000
        /*0c90*/ 	.short	0x010a
        /*0c92*/ 	.byte	0x3f
	.zero		1


	//   ....[106]....
        /*0c94*/ 	.word	0x00036f70
        /*0c98*/ 	.word	0x0000000a
        /*0c9c*/ 	.word	0x00000000
        /*0ca0*/ 	.short	0x0101
        /*0ca2*/ 	.byte	0x3f
	.zero		1


	//   ....[107]....
        /*0ca4*/ 	.word	0x00040dc0
        /*0ca8*/ 	.word	0x00000000
        /*0cac*/ 	.word	0x00000000
        /*0cb0*/ 	.short	0x0101
        /*0cb2*/ 	.byte	0x3f
	.zero		1


	//   ....[108]....
        /*0cb4*/ 	.word	0x00040e00
        /*0cb8*/ 	.word	0x00000008
        /*0cbc*/ 	.word	0x00000000
        /*0cc0*/ 	.short	0x010a
        /*0cc2*/ 	.byte	0x3f
	.zero		1


	//   ....[109]....
        /*0cc4*/ 	.word	0x00040e50
        /*0cc8*/ 	.word	0x00000004
        /*0ccc*/ 	.word	0x00032410
        /*0cd0*/ 	.short	0x010a
        /*0cd2*/ 	.byte	0x3f
	.zero		1


	//   ....[110]....
        /*0cd4*/ 	.word	0x00040ea0
        /*0cd8*/ 	.word	0x00000008
        /*0cdc*/ 	.word	0x00000000
        /*0ce0*/ 	.short	0x010a
        /*0ce2*/ 	.byte	0x3f
	.zero		1


	//----- nvinfo : EIATTR_NUM_MBARRIERS
	.align		4
.L_1471:
        /*0ce4*/ 	.byte	0x03, 0x38
        /*0ce6*/ 	.short	0x0017


	//----- nvinfo : EIATTR_EXIT_INSTR_OFFSETS
	.align		4
        /*0ce8*/ 	.byte	0x04, 0x1c
        /*0cea*/ 	.short	(.L_1473 - .L_1472)


	//   ....[0]....
.L_1472:
        /*0cec*/ 	.word	0x000337b0


	//----- nvinfo : EIATTR_MAX_THREADS
	.align		4
.L_1473:
        /*0cf0*/ 	.byte	0x04, 0x05
        /*0cf2*/ 	.short	(.L_1475 - .L_1474)
.L_1474:
        /*0cf4*/ 	.word	0x00000180
        /*0cf8*/ 	.word	0x00000001
        /*0cfc*/ 	.word	0x00000001


	//----- nvinfo : EIATTR_CRS_STACK_SIZE
	.align		4
.L_1475:
        /*0d00*/ 	.byte	0x04, 0x1e
        /*0d02*/ 	.short	(.L_1477 - .L_1476)
.L_1476:
        /*0d04*/ 	.word	0x00000000


	//----- nvinfo : EIATTR_CBANK_PARAM_SIZE
	.align		4
.L_1477:
        /*0d08*/ 	.byte	0x03, 0x19
        /*0d0a*/ 	.short	0x0b70


	//----- nvinfo : EIATTR_PARAM_CBANK
	.align		4
        /*0d0c*/ 	.byte	0x04, 0x0a
        /*0d0e*/ 	.short	(.L_1479 - .L_1478)
	.align		4
.L_1478:
        /*0d10*/ 	.word	index@(.nv.constant0._ZN7cutlass13device_kernelIN5flash11enable_sm90INS1_16FlashAttnFwdSm90INS1_25CollectiveMainloopFwdSm90ILi2EN4cute5tupleIJNS5_1CILi1EEES8_S8_EEENS6_IJNS7_ILi128EEENS7_ILi96EEENS7_ILi64EEEEEELi256ENS_10bfloat16_tEfNS_4arch4Sm90ELb0ELb1ELb0ELb1ELb0ELb1ELb1ELb1ELb0ELb0ELb0ELb0EEENS1_21CollectiveEpilogueFwdINS6_IJSA_NS7_ILi256EEESB_EEES9_SE_SG_Li256ELb1ELb0ELb0ELb0EEENS1_36VarlenDynamicPersistentTileSchedulerILi128ELi96ELi256ELi32ELb0ELb0ELb1ELb1ELb0ELb1EEEEEEEEEvNT_6ParamsE)
        /*0d14*/ 	.short	0x0210
        /*0d16*/ 	.short	0x0b70


	//----- nvinfo : EIATTR_SW_WAR
	.align		4
.L_1479:
        /*0d18*/ 	.byte	0x04, 0x36
        /*0d1a*/ 	.short	(.L_1481 - .L_1480)
.L_1480:
        /*0d1c*/ 	.word	0x00000008
.L_1481:


//--------------------- .nv.info._ZN7cutlass13device_kernelIN5flash11enable_sm90INS1_16FlashAttnFwdSm90INS1_25CollectiveMainloopFwdSm90ILi2EN4cute5tupleIJNS5_1CILi1EEES8_S8_EEENS6_IJNS7_ILi128EEENS7_ILi96EEENS7_ILi64EEEEEELi256ENS_10bfloat16_tEfNS_4arch4Sm90ELb1ELb0ELb0ELb0ELb0ELb0ELb0ELb1ELb0ELb0ELb0ELb0EEENS1_21CollectiveEpilogueFwdINS6_IJSA_NS7_ILi256EEESB_EEES9_SE_SG_Li256ELb0ELb0ELb0ELb0EEENS1_30DynamicPersistentTileSchedulerILi256ELi32ELb0ELb0ELb1EEEEEEEEEvNT_6ParamsE --------------------------
	.section	.nv.info._ZN7cutlass13device_kernelIN5flash11enable_sm90INS1_16FlashAttnFwdSm90INS1_25CollectiveMainloopFwdSm90ILi2EN4cute5tupleIJNS5_1CILi1EEES8_S8_EEENS6_IJNS7_ILi128EEENS7_ILi96EEENS7_ILi64EEEEEELi256ENS_10bfloat16_tEfNS_4arch4Sm90ELb1ELb0ELb0ELb0ELb0ELb0ELb0ELb1ELb0ELb0ELb0ELb0EEENS1_21CollectiveEpilogueFwdINS6_IJSA_NS7_ILi256EEESB_EEES9_SE_SG_Li256ELb0ELb0ELb0ELb0EEENS1_30DynamicPersistentTileSchedulerILi256ELi32ELb0ELb0ELb1EEEEEEEEEvNT_6ParamsE,"",@"SHT_CUDA_INFO"
	.sectionflags	@""
	.align	4


	//----- nvinfo : EIATTR_CUDA_API_VERSION
	.align		4
        /*0000*/ 	.byte	0x04, 0x37
        /*0002*/ 	.short	(.L_1483 - .L_1482)
.L_1482:
        /*0004*/ 	.word	0x00000082


	//----- nvinfo : EIATTR_KPARAM_INFO
	.align		4
.L_1483:
        /*0008*/ 	.byte	0x04, 0x17
        /*000a*/ 	.short	(.L_1485 - .L_1484)
.L_1484:
        /*000c*/ 	.word	0x00000000
        /*0010*/ 	.short	0x0000
        /*0012*/ 	.short	0x0070
        /*0014*/ 	.byte	0x00, 0xf0, 0x01, 0x2e


	//----- nvinfo : EIATTR_SPARSE_MMA_MASK
	.align		4
.L_1485:
        /*0018*/ 	.byte	0x03, 0x50
        /*001a*/ 	.short	0x0000


	//----- nvinfo : EIATTR_MAXREG_COUNT
	.align		4
        /*001c*/ 	.byte	0x03, 0x1b
        /*001e*/ 	.short	0x00a8


	//----- nvinfo : EIATTR_NUM_BARRIERS
	.align		4
        /*0020*/ 	.byte	0x02, 0x4c
        /*0022*/ 	.byte	0x10
	.zero		1


	//----- nvinfo : EIATTR_EXTERNS
	.align		4
        /*0024*/ 	.byte	0x04, 0x0f
        /*0026*/ 	.short	(.L_1487 - .L_1486)


	//   ....[0]....
	.align		4
.L_1486:
        /*0028*/ 	.word	index@(__assertfail)


	//----- nvinfo : EIATTR_MERCURY_ISA_VERSION
	.align		4
.L_1487:
        /*002c*/ 	.byte	0x03, 0x5f
        /*002e*/ 	.short	0x0101


	//----- nvinfo : EIATTR_INT_WARP_WIDE_INSTR_OFFSETS
	.align		4
        /*0030*/ 	.byte	0x04, 0x31
        /*0032*/ 	.short	(.L_1489 - .L_1488)


	//   ....[0]....
.L_1488:
        /*0034*/ 	.word	0x00000180


	//   ....[1]....
        /*0038*/ 	.word	0x000001b0


	//   ....[2]....
        /*003c*/ 	.word	0x000001c0


	//   ....[3]....
        /*0040*/ 	.word	0x00009f40


	//   ....[4]....
        /*0044*/ 	.word	0x00009fd0


	//   ....[5]....
        /*0048*/ 	.word	0x0000a4c0


	//   ....[6]....
        /*004c*/ 	.word	0x0000c0b0


	//   ....[7]....
        /*0050*/ 	.word	0x0000c140


	//----- nvinfo : EIATTR_COOP_GROUP_MASK_REGIDS
	.align		4
.L_1489:
        /*0054*/ 	.byte	0x04, 0x29
        /*0056*/ 	.short	(.L_1491 - .L_1490)


	//   ....[0]....
.L_1490:
        /*0058*/ 	.word	0xffffffff


	//   ....[1]....
        /*005c*/ 	.word	0xffffffff


	//   ....[2]....
        /*0060*/ 	.word	0xffffffff


	//   ....[3]....
        /*0064*/ 	.word	0xffffffff


	//   ....[4]....
        /*0068*/ 	.word	0xffffffff


	//   ....[5]....
        /*006c*/ 	.word	0xffffffff


	//   ....[6]....
        /*0070*/ 	.word	0xffffffff


	//   ....[7]....
        /*0074*/ 	.word	0xffffffff


	//   ....[8]....
        /*0078*/ 	.word	0xffffffff


	//   ....[9]....
        /*007c*/ 	.word	0xffffffff


	//   ....[10]....
        /*0080*/ 	.word	0xffffffff


	//   ....[11]....
        /*0084*/ 	.word	0xffffffff


	//   ....[12]....
        /*0088*/ 	.word	0xffffffff


	//   ....[13]....
        /*008c*/ 	.word	0xffffffff


	//   ....[14]....
        /*0090*/ 	.word	0xffffffff


	//   ....[15]....
        /*0094*/ 	.word	0xffffffff


	//   ....[16]....
        /*0098*/ 	.word	0xffffffff


	//   ....[17]....
        /*009c*/ 	.word	0xffffffff


	//   ....[18]....
        /*00a0*/ 	.word	0xffffffff


	//   ....[19]....
        /*00a4*/ 	.word	0xffffffff


	//   ....[20]....
        /*00a8*/ 	.word	0xffffffff


	//   ....[21]....
        /*00ac*/ 	.word	0xffffffff


	//   ....[22]....
        /*00b0*/ 	.word	0xffffffff


	//   ....[23]....
        /*00b4*/ 	.word	0xffffffff


	//   ....[24]....
        /*00b8*/ 	.word	0xffffffff


	//   ....[25]....
        /*00bc*/ 	.word	0xffffffff


	//   ....[26]....
        /*00c0*/ 	.word	0xffffffff


	//   ....[27]....
        /*00c4*/ 	.word	0xffffffff


	//   ....[28]....
        /*00c8*/ 	.word	0x0500000f


	//   ....[29]....
        /*00cc*/ 	.word	0x0500000f


	//----- nvinfo : EIATTR_COOP_GROUP_INSTR_OFFSETS
	.align		4
.L_1491:
        /*00d0*/ 	.byte	0x04, 0x28
        /*00d2*/ 	.short	(.L_1493 - .L_1492)


	//   ....[0]....
.L_1492:
        /*00d4*/ 	.word	0x00000060


	//   ....[1]....
        /*00d8*/ 	.word	0x00000190


	//   ....[2]....
        /*00dc*/ 	.word	0x000001e0


	//   ....[3]....
        /*00e0*/ 	.word	0x000003d0


	//   ....[4]....
        /*00e4*/ 	.word	0x00000530


	//   ....[5]....
        /*00e8*/ 	.word	0x00000650


	//   ....[6]....
        /*00ec*/ 	.word	0x000007b0


	//   ....[7]....
        /*00f0*/ 	.word	0x00001610


	//   ....[8]....
        /*00f4*/ 	.word	0x000020d0


	//   ....[9]....
        /*00f8*/ 	.word	0x000021b0


	//   ....[10]....
        /*00fc*/ 	.word	0x000027e0


	//   ....[11]....
        /*0100*/ 	.word	0x00002880


	//   ....[12]....
        /*0104*/ 	.word	0x00003c80


	//   ....[13]....
        /*0108*/ 	.word	0x00003d40


	//   ....[14]....
        /*010c*/ 	.word	0x00004390


	//   ....[15]....
        /*0110*/ 	.word	0x00004400


	//   ....[16]....
        /*0114*/ 	.word	0x00005cb0


	//   ....[17]....
        /*0118*/ 	.word	0x00005ce0


	//   ....[18]....
        /*011c*/ 	.word	0x000060a0


	//   ....[19]....
        /*0120*/ 	.word	0x00006270


	//   ....[20]....
        /*0124*/ 	.word	0x00007560


	//   ....[21]....
        /*0128*/ 	.word	0x000075a0


	//   ....[22]....
        /*012c*/ 	.word	0x00007670


	//   ....[23]....
        /*0130*/ 	.word	0x00007690


	//   ....[24]....
        /*0134*/ 	.word	0x00008680


	//   ....[25]....
        /*0138*/ 	.word	0x000099c0


	//   ....[26]....
        /*013c*/ 	.word	0x0000c1c0


	//   ....[27]....
        /*0140*/ 	.word	0x0000c370


	//   ....[28]....
        /*0144*/ 	.word	0x0000c8c0


	//   ....[29]....
        /*0148*/ 	.word	0x0000cca0


	//----- nvinfo : EIATTR_REG_RECONFIG
	.align		4
.L_1493:
        /*014c*/ 	.byte	0x01, 0x54
	.zero		2


	//----- nvinfo : EIATTR_SYSCALL_OFFSETS
	.align		4
        /*0150*/ 	.byte	0x04, 0x46
        /*0152*/ 	.short	(.L_1495 - .L_1494)


	//   ....[0]....
.L_1494:
        /*0154*/ 	.word	0x000017c0


	//   ....[1]....
        /*0158*/ 	.word	0x0000a160


	//   ....[2]....
        /*015c*/ 	.word	0x0000a2a0


	//   ....[3]....
        /*0160*/ 	.word	0x0000a3a0


	//----- nvinfo : EIATTR_MBARRIER_INSTR_OFFSETS
	.align		4
.L_1495:
        /*0164*/ 	.byte	0x04, 0x39
        /*0166*/ 	.short	(.L_1497 - .L_1496)


	//   ....[0]....
.L_1496:
        /*0168*/ 	.word	0x00000280
        /*016c*/ 	.word	0x000000ff
        /*0170*/ 	.word	0x00022800
        /*0174*/ 	.short	0x0100
        /*0176*/ 	.byte	0x06
	.zero		1


	//   ....[1]....
        /*0178*/ 	.word	0x00000290
        /*017c*/ 	.word	0x000000ff
        /*0180*/ 	.word	0x00022820
        /*0184*/ 	.short	0x0100
        /*0186*/ 	.byte	0x06
	.zero		1


	//   ....[2]....
        /*0188*/ 	.word	0x00000380
        /*018c*/ 	.word	0x000000ff
        /*0190*/ 	.word	0x00022830
        /*0194*/ 	.short	0x0100
        /*0196*/ 	.byte	0x08
	.zero		1


	//   ....[3]....
        /*0198*/ 	.word	0x00000390
        /*019c*/ 	.word	0x000000ff
        /*01a0*/ 	.word	0x00022840
        /*01a4*/ 	.short	0x0100
        /*01a6*/ 	.byte	0x08
	.zero		1


	//   ....[4]....
        /*01a8*/ 	.word	0x000003a0
        /*01ac*/ 	.word	0x000000ff
        /*01b0*/ 	.word	0x00022838
        /*01b4*/ 	.short	0x0100
        /*01b6*/ 	.byte	0x08
	.zero		1


	//   ....[5]....
        /*01b8*/ 	.word	0x000003b0
        /*01bc*/ 	.word	0x000000ff
        /*01c0*/ 	.word	0x00022848
        /*01c4*/ 	.short	0x0100
        /*01c6*/ 	.byte	0x08
	.zero		1


	//   ....[6]....
        /*01c8*/ 	.word	0x000004e0
        /*01cc*/ 	.word	0x000000ff
        /*01d0*/ 	.word	0x00022850
        /*01d4*/ 	.short	0x0100
        /*01d6*/ 	.byte	0x08
	.zero		1


	//   ....[7]....
        /*01d8*/ 	.word	0x000004f0
        /*01dc*/ 	.word	0x000000ff
        /*01e0*/ 	.word	0x00022860
        /*01e4*/ 	.short	0x0100
        /*01e6*/ 	.byte	0x08
	.zero		1


	//   ....[8]....
        /*01e8*/ 	.word	0x00000500
        /*01ec*/ 	.word	0x000000ff
        /*01f0*/ 	.word	0x00022858
        /*01f4*/ 	.short	0x0100
        /*01f6*/ 	.byte	0x08
	.zero		1


	//   ....[9]....
        /*01f8*/ 	.word	0x00000510
        /*01fc*/ 	.word	0x000000ff
        /*0200*/ 	.word	0x00022868
        /*0204*/ 	.short	0x0100
        /*0206*/ 	.byte	0x08
	.zero		1


	//   ....[10]....
        /*0208*/ 	.word	0x00000600
        /*020c*/ 	.word	0x000000ff
        /*0210*/ 	.word	0x00022870
        /*0214*/ 	.short	0x0100
        /*0216*/ 	.byte	0x06
	.zero		1


	//   ....[11]....
        /*0218*/ 	.word	0x00000610
        /*021c*/ 	.word	0x000000ff
        /*0220*/ 	.word	0x00022880
        /*0224*/ 	.short	0x0100
        /*0226*/ 	.byte	0x06
	.zero		1


	//   ....[12]....
        /*0228*/ 	.word	0x00000620
        /*022c*/ 	.word	0x000000ff
        /*0230*/ 	.word	0x00022878
        /*0234*/ 	.short	0x0100
        /*0236*/ 	.byte	0x06
	.zero		1


	//   ....[13]....
        /*0238*/ 	.word	0x00000630
        /*023c*/ 	.word	0x000000ff
        /*0240*/ 	.word	0x00022888
        /*0244*/ 	.short	0x0100
        /*0246*/ 	.byte	0x06
	.zero		1


	//   ....[14]....
        /*0248*/ 	.word	0x00000760
        /*024c*/ 	.word	0x000000ff
        /*0250*/ 	.word	0x00022890
        /*0254*/ 	.short	0x0100
        /*0256*/ 	.byte	0x08
	.zero		1


	//   ....[15]....
        /*0258*/ 	.word	0x00000770
        /*025c*/ 	.word	0x000000ff
        /*0260*/ 	.word	0x000228a0
        /*0264*/ 	.short	0x0100
        /*0266*/ 	.byte	0x08
	.zero		1


	//   ....[16]....
        /*0268*/ 	.word	0x00000780
        /*026c*/ 	.word	0x000000ff
        /*0270*/ 	.word	0x00022898
        /*0274*/ 	.short	0x0100
        /*0276*/ 	.byte	0x08
	.zero		1


	//   ....[17]....
        /*0278*/ 	.word	0x00000790
        /*027c*/ 	.word	0x000000ff
        /*0280*/ 	.word	0x000228a8
        /*0284*/ 	.short	0x0100
        /*0286*/ 	.byte	0x08
	.zero		1


	//   ....[18]....
        /*0288*/ 	.word	0x000008c0
        /*028c*/ 	.word	0x000000ff
        /*0290*/ 	.word	0x000228b0
        /*0294*/ 	.short	0x0100
        /*0296*/ 	.byte	0x08
	.zero		1


	//   ....[19]....
        /*0298*/ 	.word	0x000008d0
        /*029c*/ 	.word	0x000000ff
        /*02a0*/ 	.word	0x000228c0
        /*02a4*/ 	.short	0x0100
        /*02a6*/ 	.byte	0x08
	.zero		1


	//   ....[20]....
        /*02a8*/ 	.word	0x000008e0
        /*02ac*/ 	.word	0x000000ff
        /*02b0*/ 	.word	0x000228b8
        /*02b4*/ 	.short	0x0100
        /*02b6*/ 	.byte	0x08
	.zero		1


	//   ....[21]....
        /*02b8*/ 	.word	0x000008f0
        /*02bc*/ 	.word	0x000000ff
        /*02c0*/ 	.word	0x000228c8
        /*02c4*/ 	.short	0x0100
        /*02c6*/ 	.byte	0x08
	.zero		1


	//   ....[22]....
        /*02c8*/ 	.word	0x00001830
        /*02cc*/ 	.word	0x000000ff
        /*02d0*/ 	.word	0x00022800
        /*02d4*/ 	.short	0x010a
        /*02d6*/ 	.byte	0x31
	.zero		1


	//   ....[23]....
        /*02d8*/ 	.word	0x000018e0
        /*02dc*/ 	.word	0x000000ff
        /*02e0*/ 	.word	0x00022830
        /*02e4*/ 	.short	0x010a
        /*02e6*/ 	.byte	0x15
	.zero		1


	//   ....[24]....
        /*02e8*/ 	.word	0x00001920
        /*02ec*/ 	.word	0x000000ff
        /*02f0*/ 	.word	0x00022830
        /*02f4*/ 	.short	0x010a
        /*02f6*/ 	.byte	0x15
	.zero		1


	//   ....[25]....
        /*02f8*/ 	.word	0x00002cb0
        /*02fc*/ 	.word	0x00000000
        /*0300*/ 	.word	0x00000000
        /*0304*/ 	.short	0x0101
        /*0306*/ 	.byte	0x3f
	.zero		1


	//   ....[26]....
        /*0308*/ 	.word	0x000030d0
        /*030c*/ 	.word	0x000000ff
        /*0310*/ 	.word	0x00022850
        /*0314*/ 	.short	0x010a
        /*0316*/ 	.byte	0x15
	.zero		1


	//   ....[27]....
        /*0318*/ 	.word	0x00003110
        /*031c*/ 	.word	0x000000ff
        /*0320*/ 	.word	0x00022850
        /*0324*/ 	.short	0x010a
        /*0326*/ 	.byte	0x15
	.zero		1


	//   ....[28]....
        /*0328*/ 	.word	0x00003470
        /*032c*/ 	.word	0x00000008
        /*0330*/ 	.word	0x00000000
        /*0334*/ 	.short	0x0101
        /*0336*/ 	.byte	0x3f
	.zero		1


	//   ....[29]....
        /*0338*/ 	.word	0x00003590
        /*033c*/ 	.word	0x000000ff
        /*0340*/ 	.word	0x00022830
        /*0344*/ 	.short	0x010a
        /*0346*/ 	.byte	0x1d
	.zero		1


	//   ....[30]....
        /*0348*/ 	.word	0x000035d0
        /*034c*/ 	.word	0x000000ff
        /*0350*/ 	.word	0x00022830
        /*0354*/ 	.short	0x010a
        /*0356*/ 	.byte	0x1d
	.zero		1


	//   ....[31]....
        /*0358*/ 	.word	0x00004aa0
        /*035c*/ 	.word	0x00000003
        /*0360*/ 	.word	0x00000000
        /*0364*/ 	.short	0x0101
        /*0366*/ 	.byte	0x3f
	.zero		1


	//   ....[32]....
        /*0368*/ 	.word	0x00005540
        /*036c*/ 	.word	0x000000ff
        /*0370*/ 	.word	0x00022850
        /*0374*/ 	.short	0x010a
        /*0376*/ 	.byte	0x1d
	.zero		1


	//   ....[33]....
        /*0378*/ 	.word	0x00005580
        /*037c*/ 	.word	0x000000ff
        /*0380*/ 	.word	0x00022850
        /*0384*/ 	.short	0x010a
        /*0386*/ 	.byte	0x1d
	.zero		1


	//   ....[34]....
        /*0388*/ 	.word	0x00005870
        /*038c*/ 	.word	0x000000bb
        /*0390*/ 	.word	0x00000000
        /*0394*/ 	.short	0x0101
        /*0396*/ 	.byte	0x3f
	.zero		1


	//   ....[35]....
        /*0398*/ 	.word	0x00005980
        /*039c*/ 	.word	0x000000ff
        /*03a0*/ 	.word	0x00022830
        /*03a4*/ 	.short	0x010a
        /*03a6*/ 	.byte	0x16
	.zero		1


	//   ....[36]....
        /*03a8*/ 	.word	0x000059c0
        /*03ac*/ 	.word	0x000000ff
        /*03b0*/ 	.word	0x00022830
        /*03b4*/ 	.short	0x010a
        /*03b6*/ 	.byte	0x16
	.zero		1


	//   ....[37]....
        /*03b8*/ 	.word	0x00006620
        /*03bc*/ 	.word	0x0000009a
        /*03c0*/ 	.word	0x00000000
        /*03c4*/ 	.short	0x0101
        /*03c6*/ 	.byte	0x3f
	.zero		1


	//   ....[38]....
        /*03c8*/ 	.word	0x00007220
        /*03cc*/ 	.word	0x000000ff
        /*03d0*/ 	.word	0x00022850
        /*03d4*/ 	.short	0x010a
        /*03d6*/ 	.byte	0x16
	.zero		1


	//   ....[39]....
        /*03d8*/ 	.word	0x00007260
        /*03dc*/ 	.word	0x000000ff
        /*03e0*/ 	.word	0x00022850
        /*03e4*/ 	.short	0x010a
        /*03e6*/ 	.byte	0x16
	.zero		1


	//   ....[40]....
        /*03e8*/ 	.word	0x00007540
        /*03ec*/ 	.word	0x000000b7
        /*03f0*/ 	.word	0x00000000
        /*03f4*/ 	.short	0x0101
        /*03f6*/ 	.byte	0x3f
	.zero		1


	//   ....[41]....
        /*03f8*/ 	.word	0x00008f30
        /*03fc*/ 	.word	0x000000ff
        /*0400*/ 	.word	0x00000000
        /*0404*/ 	.short	0x0101
        /*0406*/ 	.byte	0x05
	.zero		1


	//   ....[42]....
        /*0408*/ 	.word	0x0000a760
        /*040c*/ 	.word	0x00000008
        /*0410*/ 	.word	0x00022840
        /*0414*/ 	.short	0x010a
        /*0416*/ 	.byte	0x3f
	.zero		1


	//   ....[43]....
        /*0418*/ 	.word	0x0000aa40
        /*041c*/ 	.word	0x000000ff
        /*0420*/ 	.word	0x00022820
        /*0424*/ 	.short	0x010a
        /*0426*/ 	.byte	0x25
	.zero		1


	//   ....[44]....
        /*0428*/ 	.word	0x0000aae0
        /*042c*/ 	.word	0x00000008
        /*0430*/ 	.word	0x00022860
        /*0434*/ 	.short	0x010a
        /*0436*/ 	.byte	0x3f
	.zero		1


	//   ....[45]....
        /*0438*/ 	.word	0x0000b000
        /*043c*/ 	.word	0x00000002
        /*0440*/ 	.word	0x00022840
        /*0444*/ 	.short	0x010a
        /*0446*/ 	.byte	0x3f
	.zero		1


	//   ....[46]....
        /*0448*/ 	.word	0x0000b170
        /*044c*/ 	.word	0x00000002
        /*0450*/ 	.word	0x00022860
        /*0454*/ 	.short	0x010a
        /*0456*/ 	.byte	0x3f
	.zero		1


	//   ....[47]....
        /*0458*/ 	.word	0x0000b640
        /*045c*/ 	.word	0x00000003
        /*0460*/ 	.word	0x00022840
        /*0464*/ 	.short	0x010a
        /*0466*/ 	.byte	0x3f
	.zero		1


	//   ....[48]....
        /*0468*/ 	.word	0x0000b7b0
        /*046c*/ 	.word	0x00000003
        /*0470*/ 	.word	0x00022860
        /*0474*/ 	.short	0x010a
        /*0476*/ 	.byte	0x3f
	.zero		1


	//   ....[49]....
        /*0478*/ 	.word	0x0000bc20
        /*047c*/ 	.word	0x00000002
        /*0480*/ 	.word	0x00022840
        /*0484*/ 	.short	0x010a
        /*0486*/ 	.byte	0x3f
	.zero		1


	//   ....[50]....
        /*0488*/ 	.word	0x0000bd90
        /*048c*/ 	.word	0x00000002
        /*0490*/ 	.word	0x00022860
        /*0494*/ 	.short	0x010a
        /*0496*/ 	.byte	0x3f
	.zero		1


	//   ....[51]....
        /*0498*/ 	.word	0x0000c320
        /*049c*/ 	.word	0x00000007
        /*04a0*/ 	.word	0x00022820
        /*04a4*/ 	.short	0x010a
        /*04a6*/ 	.byte	0x3f
	.zero		1


	//   ....[52]....
        /*04a8*/ 	.word	0x0000c470
        /*04ac*/ 	.word	0x00000005
        /*04b0*/ 	.word	0x00000000
        /*04b4*/ 	.short	0x010a
        /*04b6*/ 	.byte	0x3f
	.zero		1


	//   ....[53]....
        /*04b8*/ 	.word	0x0000c4e0
        /*04bc*/ 	.word	0x00000003
        /*04c0*/ 	.word	0x00000000
        /*04c4*/ 	.short	0x010a
        /*04c6*/ 	.byte	0x3f
	.zero		1


	//   ....[54]....
        /*04c8*/ 	.word	0x0000c540
        /*04cc*/ 	.word	0x00000005
        /*04d0*/ 	.word	0x00000000
        /*04d4*/ 	.short	0x010a
        /*04d6*/ 	.byte	0x3f
	.zero		1


	//   ....[55]....
        /*04d8*/ 	.word	0x0000c570
        /*04dc*/ 	.word	0x00000003
        /*04e0*/ 	.word	0x00000000
        /*04e4*/ 	.short	0x010a
        /*04e6*/ 	.byte	0x3f
	.zero		1


	//   ....[56]....
        /*04e8*/ 	.word	0x0000c5e0
        /*04ec*/ 	.word	0x00000003
        /*04f0*/ 	.word	0x00022800
        /*04f4*/ 	.short	0x010a
        /*04f6*/ 	.byte	0x3f
	.zero		1


	//   ....[57]....
        /*04f8*/ 	.word	0x0000c640
        /*04fc*/ 	.word	0x00000000
        /*0500*/ 	.word	0x00022830
        /*0504*/ 	.short	0x010a
        /*0506*/ 	.byte	0x3f
	.zero		1


	//   ....[58]....
        /*0508*/ 	.word	0x0000c690
        /*050c*/ 	.word	0x00000008
        /*0510*/ 	.word	0x00022850
        /*0514*/ 	.short	0x010a
        /*0516*/ 	.byte	0x3f
	.zero		1


	//   ....[59]....
        /*0518*/ 	.word	0x0000c6f0
        /*051c*/ 	.word	0x00000005
        /*0520*/ 	.word	0x00022830
        /*0524*/ 	.short	0x010a
        /*0526*/ 	.byte	0x3f
	.zero		1


	//   ....[60]....
        /*0528*/ 	.word	0x0000c740
        /*052c*/ 	.word	0x000000bb
        /*0530*/ 	.word	0x00022850
        /*0534*/ 	.short	0x010a
        /*0536*/ 	.byte	0x3f
	.zero		1


	//   ....[61]....
        /*0538*/ 	.word	0x0000c7a0
        /*053c*/ 	.word	0x00000005
        /*0540*/ 	.word	0x00022830
        /*0544*/ 	.short	0x010a
        /*0546*/ 	.byte	0x3f
	.zero		1


	//   ....[62]....
        /*0548*/ 	.word	0x0000c7f0
        /*054c*/ 	.word	0x000000b7
        /*0550*/ 	.word	0x00022850
        /*0554*/ 	.short	0x010a
        /*0556*/ 	.byte	0x3f
	.zero		1


	//   ....[63]....
        /*0558*/ 	.word	0x0000c970
        /*055c*/ 	.word	0x00000008
        /*0560*/ 	.word	0x00022840
        /*0564*/ 	.short	0x010a
        /*0566*/ 	.byte	0x3f
	.zero		1


	//   ....[64]....
        /*0568*/ 	.word	0x0000c9d0
        /*056c*/ 	.word	0x00000008
        /*0570*/ 	.word	0x00022820
        /*0574*/ 	.short	0x010a
        /*0576*/ 	.byte	0x3f
	.zero		1


	//   ....[65]....
        /*0578*/ 	.word	0x0000ca20
        /*057c*/ 	.word	0x00000008
        /*0580*/ 	.word	0x00022860
        /*0584*/ 	.short	0x010a
        /*0586*/ 	.byte	0x3f
	.zero		1


	//   ....[66]....
        /*0588*/ 	.word	0x0000ca70
        /*058c*/ 	.word	0x00000002
        /*0590*/ 	.word	0x00022840
        /*0594*/ 	.short	0x010a
        /*0596*/ 	.byte	0x3f
	.zero		1


	//   ....[67]....
        /*0598*/ 	.word	0x0000cac0
        /*059c*/ 	.word	0x00000002
        /*05a0*/ 	.word	0x00022860
        /*05a4*/ 	.short	0x010a
        /*05a6*/ 	.byte	0x3f
	.zero		1


	//   ....[68]....
        /*05a8*/ 	.word	0x0000cb10
        /*05ac*/ 	.word	0x00000003
        /*05b0*/ 	.word	0x00022840
        /*05b4*/ 	.short	0x010a
        /*05b6*/ 	.byte	0x3f
	.zero		1


	//   ....[69]....
        /*05b8*/ 	.word	0x0000cb60
        /*05bc*/ 	.word	0x00000003
        /*05c0*/ 	.word	0x00022860
        /*05c4*/ 	.short	0x010a
        /*05c6*/ 	.byte	0x3f
	.zero		1


	//   ....[70]....
        /*05c8*/ 	.word	0x0000cbb0
        /*05cc*/ 	.word	0x00000002
        /*05d0*/ 	.word	0x00022840
        /*05d4*/ 	.short	0x010a
        /*05d6*/ 	.byte	0x3f
	.zero		1


	//   ....[71]....
        /*05d8*/ 	.word	0x0000cc00
        /*05dc*/ 	.word	0x00000002
        /*05e0*/ 	.word	0x00022860
        /*05e4*/ 	.short	0x010a
        /*05e6*/ 	.byte	0x3f
	.zero		1


	//   ....[72]....
        /*05e8*/ 	.word	0x0000cce0
        /*05ec*/ 	.word	0x00000007
        /*05f0*/ 	.word	0x00022820
        /*05f4*/ 	.short	0x010a
        /*05f6*/ 	.byte	0x3f
	.zero		1


	//   ....[73]....
        /*05f8*/ 	.word	0x0000cd30
        /*05fc*/ 	.word	0x00000005
        /*0600*/ 	.word	0x00000000
        /*0604*/ 	.short	0x010a
        /*0606*/ 	.byte	0x3f
	.zero		1


	//   ....[74]....
        /*0608*/ 	.word	0x0000cd80
        /*060c*/ 	.word	0x00000003
        /*0610*/ 	.word	0x00000000
        /*0614*/ 	.short	0x010a
        /*0616*/ 	.byte	0x3f
	.zero		1


	//   ....[75]....
        /*0618*/ 	.word	0x0000cdd0
        /*061c*/ 	.word	0x00000005
        /*0620*/ 	.word	0x00000000
        /*0624*/ 	.short	0x010a
        /*0626*/ 	.byte	0x3f
	.zero		1


	//----- nvinfo : EIATTR_NUM_MBARRIERS
	.align		4
.L_1497:
        /*0628*/ 	.byte	0x03, 0x38
        /*062a*/ 	.short	0x0016


	//----- nvinfo : EIATTR_EXIT_INSTR_OFFSETS
	.align		4
        /*062c*/ 	.byte	0x04, 0x1c
        /*062e*/ 	.short	(.L_1499 - .L_1498)


	//   ....[0]....
.L_1498:
        /*0630*/ 	.word	0x00000a30


	//   ....[1]....
        /*0634*/ 	.word	0x00009980


	//   ....[2]....
        /*0638*/ 	.word	0x000099e0


	//   ....[3]....
        /*063c*/ 	.word	0x0000c390


	//   ....[4]....
        /*0640*/ 	.word	0x0000c5c0


	//----- nvinfo : EIATTR_MAX_THREADS
	.align		4
.L_1499:
        /*0644*/ 	.byte	0x04, 0x05
        /*0646*/ 	.short	(.L_1501 - .L_1500)
.L_1500:
        /*0648*/ 	.word	0x00000180
        /*064c*/ 	.word	0x00000001
        /*0650*/ 	.word	0x00000001


	//----- nvinfo : EIATTR_CRS_STACK_SIZE
	.align		4
.L_1501:
        /*0654*/ 	.byte	0x04, 0x1e
        /*0656*/ 	.short	(.L_1503 - .L_1502)
.L_1502:
        /*0658*/ 	.word	0x00000000


	//----- nvinfo : EIATTR_CBANK_PARAM_SIZE
	.align		4
.L_1503:
        /*065c*/ 	.byte	0x03, 0x19
        /*065e*/ 	.short	0x0bf0


	//----- nvinfo : EIATTR_PARAM_CBANK
	.align		4
        /*0660*/ 	.byte	0x04, 0x0a
        /*0662*/ 	.short	(.L_1505 - .L_1504)
	.align		4
.L_1504:
        /*0664*/ 	.word	index@(.nv.constant0._ZN7cutlass13device_kernelIN5flash11enable_sm90INS1_16FlashAttnFwdSm90INS1_25CollectiveMainloopFwdSm90ILi2EN4cute5tupleIJNS5_1CILi1EEES8_S8_EEENS6_IJNS7_ILi128EEENS7_ILi96EEENS7_ILi64EEEEEELi256ENS_10bfloat16_tEfNS_4arch4Sm90ELb1ELb0ELb0ELb0ELb0ELb0ELb0ELb1ELb0ELb0ELb0ELb0EEENS1_21CollectiveEpilogueFwdINS6_IJSA_NS7_ILi256EEESB_EEES9_SE_SG_Li256ELb0ELb0ELb0ELb0EEENS1_30DynamicPersistentTileSchedulerILi256ELi32ELb0ELb0ELb1EEEEEEEEEvNT_6ParamsE)
        /*0668*/ 	.short	0x0210
        /*066a*/ 	.short	0x0bf0


	//----- nvinfo : EIATTR_SW_WAR
	.align		4
.L_1505:
        /*066c*/ 	.byte	0x04, 0x36
        /*066e*/ 	.short	(.L_1507 - .L_1506)
.L_1506:
        /*0670*/ 	.word	0x00000008
.L_1507:


//--------------------- .nv.info._ZN7cutlass13device_kernelIN5flash11enable_sm90INS1_16FlashAttnFwdSm90INS1_25CollectiveMainloopFwdSm90ILi2EN4cute5tupleIJNS5_1CILi1EEES8_S8_EEENS6_IJNS7_ILi128EEENS7_ILi96EEENS7_ILi64EEEEEELi256ENS_10bfloat16_tEfNS_4arch4Sm90ELb1ELb0ELb0ELb0ELb0ELb0ELb1ELb1ELb0ELb0ELb0ELb0EEENS1_21CollectiveEpilogueFwdINS6_IJSA_NS7_ILi256EEESB_EEES9_SE_SG_Li256ELb0ELb0ELb0ELb0EEENS1_30DynamicPersistentTileSchedulerILi256ELi32ELb0ELb0ELb1EEEEEEEEEvNT_6ParamsE --------------------------
	.section	.nv.info._ZN7cutlass13device_kernelIN5flash11enable_sm90INS1_16FlashAttnFwdSm90INS1_25CollectiveMainloopFwdSm90ILi2EN4cute5tupleIJNS5_1CILi1EEES8_S8_EEENS6_IJNS7_ILi128EEENS7_ILi96EEENS7_ILi64EEEEEELi256ENS_10bfloat16_tEfNS_4arch4Sm90ELb1ELb0ELb0ELb0ELb0ELb0ELb1ELb1ELb0ELb0ELb0ELb0EEENS1_21CollectiveEpilogueFwdINS6_IJSA_NS7_ILi256EEESB_EEES9_SE_SG_Li256ELb0ELb0ELb0ELb0EEENS1_30DynamicPersistentTileSchedulerILi256ELi32ELb0ELb0ELb1EEEEEEEEEvNT_6ParamsE,"",@"SHT_CUDA_INFO"
	.sectionflags	@""
	.align	4


	//----- nvinfo : EIATTR_CUDA_API_VERSION
	.align		4
        /*0000*/ 	.byte	0x04, 0x37
        /*0002*/ 	.short	(.L_1509 - .L_1508)
.L_1508:
        /*0004*/ 	.word	0x00000082


	//----- nvinfo : EIATTR_KPARAM_INFO
	.align		4
.L_1509:
        /*0008*/ 	.byte	0x04, 0x17
        /*000a*/ 	.short	(.L_1511 - .L_1510)
.L_1510:
        /*000c*/ 	.word	0x00000000
        /*0010*/ 	.short	0x0000
        /*0012*/ 	.short	0x0070
        /*0014*/ 	.byte	0x00, 0xf0, 0x01, 0x32


	//----- nvinfo : EIATTR_SPARSE_MMA_MASK
	.align		4
.L_1511:
        /*0018*/ 	.byte	0x03, 0x50
        /*001a*/ 	.short	0x0000


	//----- nvinfo : EIATTR_MAXREG_COUNT
	.align		4
        /*001c*/ 	.byte	0x03, 0x1b
        /*001e*/ 	.short	0x00a8


	//----- nvinfo : EIATTR_NUM_BARRIERS
	.align		4
        /*0020*/ 	.byte	0x02, 0x4c
        /*0022*/ 	.byte	0x10
	.zero		1


	//----- nvinfo : EIATTR_EXTERNS
	.align		4
        /*0024*/ 	.byte	0x04, 0x0f
        /*0026*/ 	.short	(.L_1513 - .L_1512)


	//   ....[0]....
	.align		4
.L_1512:
        /*0028*/ 	.word	index@(__assertfail)


	//----- nvinfo : EIATTR_ANNOTATIONS
	.align		4
.L_1513:
        /*002c*/ 	.byte	0x04, 0x55
        /*002e*/ 	.short	(.L_1515 - .L_1514)


	//   ....[0]....
.L_1514:
        /*0030*/ 	.word	0x00000001
        /*0034*/ 	.byte	0xa0, 0x09, 0x00, 0x00, 0x01, 0x00, 0x00, 0x00, 0xb0, 0x0a, 0x00, 0x00, 0x01, 0x00, 0x00, 0x00
        /*0044*/ 	.byte	0xb0, 0xb1, 0x00, 0x00, 0x01, 0x00, 0x00, 0x00, 0x60, 0xb2, 0x00, 0x00, 0x01, 0x00, 0x00, 0x00
        /*0054*/ 	.byte	0x70, 0xb2, 0x00, 0x00, 0x01, 0x00, 0x00, 0x00, 0x80, 0xb2, 0x00, 0x00, 0x01, 0x00, 0x00, 0x00
        /*0064*/ 	.byte	0xa0, 0xc0, 0x00, 0x00, 0x01, 0x00, 0x00, 0x00, 0x00, 0xc1, 0x00, 0x00, 0x01, 0x00, 0x00, 0x00
        /*0074*/ 	.byte	0xa0, 0xda, 0x00, 0x00, 0x01, 0x00, 0x00, 0x00, 0xd0, 0xdb, 0x00, 0x00, 0x01, 0x00, 0x00, 0x00
        /*0084*/ 	.byte	0xa0, 0xdc, 0x00, 0x00, 0x01, 0x00, 0x00, 0x00, 0x40, 0xdd, 0x00, 0x00, 0x01, 0x00, 0x00, 0x00
        /*0094*/ 	.byte	0x80, 0xde, 0x00, 0x00


	//----- nvinfo : EIATTR_MERCURY_ISA_VERSION
	.align		4
.L_1515:
        /*0098*/ 	.byte	0x03, 0x5f
        /*009a*/ 	.short	0x0101


	//----- nvinfo : EIATTR_INT_WARP_WIDE_INSTR_OFFSETS
	.align		4
        /*009c*/ 	.byte	0x04, 0x31
        /*009e*/ 	.short	(.L_1517 - .L_1516)


	//   ....[0]....
.L_1516:
        /*00a0*/ 	.word	0x000001b0


	//   ....[1]....
        /*00a4*/ 	.word	0x000001e0


	//   ....[2]....
        /*00a8*/ 	.word	0x00000250


	//   ....[3]....
        /*00ac*/ 	.word	0x00000290


	//   ....[4]....
        /*00b0*/ 	.word	0x0000b700


	//   ....[5]....
        /*00b4*/ 	.word	0x0000b790


	//   ....[6]....
        /*00b8*/ 	.word	0x0000bc80


	//   ....[7]....
        /*00bc*/ 	.word	0x0000db20


	//   ....[8]....
        /*00c0*/ 	.word	0x0000dbb0


	//----- nvinfo : EIATTR_COOP_GROUP_MASK_REGIDS
	.align		4
.L_1517:
        /*00c4*/ 	.byte	0x04, 0x29
        /*00c6*/ 	.short	(.L_1519 - .L_1518)


	//   ....[0]....
.L_1518:
        /*00c8*/ 	.word	0xffffffff


	//   ....[1]....
        /*00cc*/ 	.word	0xffffffff


	//   ....[2]....
        /*00d0*/ 	.word	0xffffffff


	//   ....[3]....
        /*00d4*/ 	.word	0xffffffff


	//   ....[4]....
        /*00d8*/ 	.word	0xffffffff


	//   ....[5]....
        /*00dc*/ 	.word	0xffffffff


	//   ....[6]....
        /*00e0*/ 	.word	0xffffffff


	//   ....[7]....
        /*00e4*/ 	.word	0xffffffff


	//   ....[8]....
        /*00e8*/ 	.word	0xffffffff


	//   ....[9]....
        /*00ec*/ 	.word	0xffffffff


	//   ....[10]....
        /*00f0*/ 	.word	0xffffffff


	//   ....[11]....
        /*00f4*/ 	.word	0xffffffff


	//   ....[12]....
        /*00f8*/ 	.word	0xffffffff


	//   ....[13]....
        /*00fc*/ 	.word	0xffffffff


	//   ....[14]....
        /*0100*/ 	.word	0xffffffff


	//   ....[15]....
        /*0104*/ 	.word	0xffffffff


	//   ....[16]....
        /*0108*/ 	.word	0xffffffff


	//   ....[17]....
        /*010c*/ 	.word	0xffffffff


	//   ....[18]....
        /*0110*/ 	.word	0xffffffff


	//   ....[19]....
        /*0114*/ 	.word	0xffffffff


	//   ....[20]....
        /*0118*/ 	.word	0xffffffff


	//   ....[21]....
        /*011c*/ 	.word	0xffffffff


	//   ....[22]....
        /*0120*/ 	.word	0xffffffff


	//   ....[23]....
        /*0124*/ 	.word	0xffffffff


	//   ....[24]....
        /*0128*/ 	.word	0xffffffff


	//   ....[25]....
        /*012c*/ 	.word	0xffffffff


	//   ....[26]....
        /*0130*/ 	.word	0xffffffff


	//   ....[27]....
        /*0134*/ 	.word	0xffffffff


	//   ....[28]....
        /*0138*/ 	.word	0x0500000f


	//   ....[29]....
        /*013c*/ 	.word	0x0500000f


	//----- nvinfo : EIATTR_COOP_GROUP_INSTR_OFFSETS
	.align		4
.L_1519:
        /*0140*/ 	.byte	0x04, 0x28
        /*0142*/ 	.short	(.L_1521 - .L_1520)


	//   ....[0]....
.L_1520:
        /*0144*/ 	.word	0x00000060


	//   ....[1]....
        /*0148*/ 	.word	0x000001c0


	//   ....[2]....
        /*014c*/ 	.word	0x00000270


	//   ....[3]....
        /*0150*/ 	.word	0x00000410


	//   ....[4]....
        /*0154*/ 	.word	0x00000570


	//   ....[5]....
        /*0158*/ 	.word	0x00000690


	//   ....[6]....
        /*015c*/ 	.word	0x000007f0


	//   ....[7]....
        /*0160*/ 	.word	0x000016f0


	//   ....[8]....
        /*0164*/ 	.word	0x000030d0


	//   ....[9]....
        /*0168*/ 	.word	0x000030f0


	//   ....[10]....
        /*016c*/ 	.word	0x00003110


	//   ....[11]....
        /*0170*/ 	.word	0x00003150


	//   ....[12]....
        /*0174*/ 	.word	0x000052b0


	//   ....[13]....
        /*0178*/ 	.word	0x000052c0


	//   ....[14]....
        /*017c*/ 	.word	0x000052f0


	//   ....[15]....
        /*0180*/ 	.word	0x00005300


	//   ....[16]....
        /*0184*/ 	.word	0x00007620


	//   ....[17]....
        /*0188*/ 	.word	0x00007690


	//   ....[18]....
        /*018c*/ 	.word	0x000076b0


	//   ....[19]....
        /*0190*/ 	.word	0x000076d0


	//   ....[20]....
        /*0194*/ 	.word	0x00008ca0


	//   ....[21]....
        /*0198*/ 	.word	0x00008d20


	//   ....[22]....
        /*019c*/ 	.word	0x00008d70


	//   ....[23]....
        /*01a0*/ 	.word	0x00008da0


	//   ....[24]....
        /*01a4*/ 	.word	0x0000a470


	//   ....[25]....
        /*01a8*/ 	.word	0x0000b170


	//   ....[26]....
        /*01ac*/ 	.word	0x0000dc40


	//   ....[27]....
        /*01b0*/ 	.word	0x0000de20


	//   ....[28]....
        /*01b4*/ 	.word	0x0000e400


	//   ....[29]....
        /*01b8*/ 	.word	0x0000e7d0


	//----- nvinfo : EIATTR_REG_RECONFIG
	.align		4
.L_1521:
        /*01bc*/ 	.byte	0x01, 0x54
	.zero		2


	//----- nvinfo : EIATTR_SYSCALL_OFFSETS
	.align		4
        /*01c0*/ 	.byte	0x04, 0x46
        /*01c2*/ 	.short	(.L_1523 - .L_1522)


	//   ....[0]....
.L_1522:
        /*01c4*/ 	.word	0x000018f0


	//   ....[1]....
        /*01c8*/ 	.word	0x0000b910


	//   ....[2]....
        /*01cc*/ 	.word	0x0000ba40


	//   ....[3]....
        /*01d0*/ 	.word	0x0000bb40


	//----- nvinfo : EIATTR_MBARRIER_INSTR_OFFSETS
	.align		4
.L_1523:
        /*01d4*/ 	.byte	0x04, 0x39
        /*01d6*/ 	.short	(.L_1525 - .L_1524)


	//   ....[0]....
.L_1524:
        /*01d8*/ 	.word	0x000002b0
        /*01dc*/ 	.word	0x000000ff
        /*01e0*/ 	.word	0x00032400
        /*01e4*/ 	.short	0x0100
        /*01e6*/ 	.byte	0x06
	.zero		1


	//   ....[1]....
        /*01e8*/ 	.word	0x000002c0
        /*01ec*/ 	.word	0x000000ff
        /*01f0*/ 	.word	0x00032410
        /*01f4*/ 	.short	0x0100
        /*01f6*/ 	.byte	0x06
	.zero		1


	//   ....[2]....
        /*01f8*/ 	.word	0x000002d0
        /*01fc*/ 	.word	0x000000ff
        /*0200*/ 	.word	0x00032420
        /*0204*/ 	.short	0x0100
        /*0206*/ 	.byte	0x06
	.zero		1


	//   ....[3]....
        /*0208*/ 	.word	0x000003c0
        /*020c*/ 	.word	0x000000ff
        /*0210*/ 	.word	0x00032430
        /*0214*/ 	.short	0x0100
        /*0216*/ 	.byte	0x08
	.zero		1


	//   ....[4]....
        /*0218*/ 	.word	0x000003d0
        /*021c*/ 	.word	0x000000ff
        /*0220*/ 	.word	0x00032440
        /*0224*/ 	.short	0x0100
        /*0226*/ 	.byte	0x08
	.zero		1


	//   ....[5]....
        /*0228*/ 	.word	0x000003e0
        /*022c*/ 	.word	0x000000ff
        /*0230*/ 	.word	0x00032438
        /*0234*/ 	.short	0x0100
        /*0236*/ 	.byte	0x08
	.zero		1


	//   ....[6]....
        /*0238*/ 	.word	0x000003f0
        /*023c*/ 	.word	0x000000ff
        /*0240*/ 	.word	0x00032448
        /*0244*/ 	.short	0x0100
        /*0246*/ 	.byte	0x08
	.zero		1


	//   ....[7]....
        /*0248*/ 	.word	0x00000520
        /*024c*/ 	.word	0x000000ff
        /*0250*/ 	.word	0x00032450
        /*0254*/ 	.short	0x0100
        /*0256*/ 	.byte	0x08
	.zero		1


	//   ....[8]....
        /*0258*/ 	.word	0x00000530
        /*025c*/ 	.word	0x000000ff
        /*0260*/ 	.word	0x00032460
        /*0264*/ 	.short	0x0100
        /*0266*/ 	.byte	0x08
	.zero		1


	//   ....[9]....
        /*0268*/ 	.word	0x00000540
        /*026c*/ 	.word	0x000000ff
        /*0270*/ 	.word	0x00032458
        /*0274*/ 	.short	0x0100
        /*0276*/ 	.byte	0x08
	.zero		1


	//   ....[10]....
        /*0278*/ 	.word	0x00000550
        /*027c*/ 	.word	0x000000ff
        /*0280*/ 	.word	0x00032468
        /*0284*/ 	.short	0x0100
        /*0286*/ 	.byte	0x08
	.zero		1


	//   ....[11]....
        /*0288*/ 	.word	0x00000640
        /*028c*/ 	.word	0x000000ff
        /*0290*/ 	.word	0x00032470
        /*0294*/ 	.short	0x0100
        /*0296*/ 	.byte	0x06
	.zero		1


	//   ....[12]....
        /*0298*/ 	.word	0x00000650
        /*029c*/ 	.word	0x000000ff
        /*02a0*/ 	.word	0x00032480
        /*02a4*/ 	.short	0x0100
        /*02a6*/ 	.byte	0x06
	.zero		1


	//   ....[13]....
        /*02a8*/ 	.word	0x00000660
        /*02ac*/ 	.word	0x000000ff
        /*02b0*/ 	.word	0x00032478
        /*02b4*/ 	.short	0x0100
        /*02b6*/ 	.byte	0x06
	.zero		1


	//   ....[14]....
        /*02b8*/ 	.word	0x00000670
        /*02bc*/ 	.word	0x000000ff
        /*02c0*/ 	.word	0x00032488
        /*02c4*/ 	.short	0x0100
        /*02c6*/ 	.byte	0x06
	.zero		1


	//   ....[15]....
        /*02c8*/ 	.word	0x000007a0
        /*02cc*/ 	.word	0x000000ff
        /*02d0*/ 	.word	0x00032490
        /*02d4*/ 	.short	0x0100
        /*02d6*/ 	.byte	0x08
	.zero		1


	//   ....[16]....
        /*02d8*/ 	.word	0x000007b0
        /*02dc*/ 	.word	0x000000ff
        /*02e0*/ 	.word	0x000324a0
        /*02e4*/ 	.short	0x0100
        /*02e6*/ 	.byte	0x08
	.zero		1


	//   ....[17]....
        /*02e8*/ 	.word	0x000007c0
        /*02ec*/ 	.word	0x000000ff
        /*02f0*/ 	.word	0x00032498
        /*02f4*/ 	.short	0x0100
        /*02f6*/ 	.byte	0x08
	.zero		1


	//   ....[18]....
        /*02f8*/ 	.word	0x000007d0
        /*02fc*/ 	.word	0x000000ff
        /*0300*/ 	.word	0x000324a8
        /*0304*/ 	.short	0x0100
        /*0306*/ 	.byte	0x08
	.zero		1


	//   ....[19]....
        /*0308*/ 	.word	0x00000900
        /*030c*/ 	.word	0x000000ff
        /*0310*/ 	.word	0x000324b0
        /*0314*/ 	.short	0x0100
        /*0316*/ 	.byte	0x08
	.zero		1


	//   ....[20]....
        /*0318*/ 	.word	0x00000910
        /*031c*/ 	.word	0x000000ff
        /*0320*/ 	.word	0x000324c0
        /*0324*/ 	.short	0x0100
        /*0326*/ 	.byte	0x08
	.zero		1


	//   ....[21]....
        /*0328*/ 	.word	0x00000920
        /*032c*/ 	.word	0x000000ff
        /*0330*/ 	.word	0x000324b8
        /*0334*/ 	.short	0x0100
        /*0336*/ 	.byte	0x08
	.zero		1


	//   ....[22]....
        /*0338*/ 	.word	0x00000930
        /*033c*/ 	.word	0x000000ff
        /*0340*/ 	.word	0x000324c8
        /*0344*/ 	.short	0x0100
        /*0346*/ 	.byte	0x08
	.zero		1


	//   ....[23]....
        /*0348*/ 	.word	0x00001950
        /*034c*/ 	.word	0x000000ff
        /*0350*/ 	.word	0x00032400
        /*0354*/ 	.short	0x010a
        /*0356*/ 	.byte	0x27
	.zero		1


	//   ....[24]....
        /*0358*/ 	.word	0x00001a10
        /*035c*/ 	.word	0x000000ff
        /*0360*/ 	.word	0x00032430
        /*0364*/ 	.short	0x010a
        /*0366*/ 	.byte	0x07
	.zero		1


	//   ....[25]....
        /*0368*/ 	.word	0x00001a50
        /*036c*/ 	.word	0x000000ff
        /*0370*/ 	.word	0x00032430
        /*0374*/ 	.short	0x010a
        /*0376*/ 	.byte	0x07
	.zero		1


	//   ....[26]....
        /*0378*/ 	.word	0x00001d40
        /*037c*/ 	.word	0x000000ff
        /*0380*/ 	.word	0x00032410
        /*0384*/ 	.short	0x010a
        /*0386*/ 	.byte	0x27
	.zero		1


	//   ....[27]....
        /*0388*/ 	.word	0x00001d80
        /*038c*/ 	.word	0x000000ff
        /*0390*/ 	.word	0x00032450
        /*0394*/ 	.short	0x010a
        /*0396*/ 	.byte	0x07
	.zero		1


	//   ....[28]....
        /*0398*/ 	.word	0x00001dc0
        /*039c*/ 	.word	0x000000ff
        /*03a0*/ 	.word	0x00032450
        /*03a4*/ 	.short	0x010a
        /*03a6*/ 	.byte	0x07
	.zero		1


	//   ....[29]....
        /*03a8*/ 	.word	0x00003370
        /*03ac*/ 	.word	0x00000018
        /*03b0*/ 	.word	0x00000000
        /*03b4*/ 	.short	0x0101
        /*03b6*/ 	.byte	0x3f
	.zero		1


	//   ....[30]....
        /*03b8*/ 	.word	0x00003ed0
        /*03bc*/ 	.word	0x000000bf
        /*03c0*/ 	.word	0x00000000
        /*03c4*/ 	.short	0x0101
        /*03c6*/ 	.byte	0x3f
	.zero		1


	//   ....[31]....
        /*03c8*/ 	.word	0x00003fe0
        /*03cc*/ 	.word	0x000000ff
        /*03d0*/ 	.word	0x00032430
        /*03d4*/ 	.short	0x010a
        /*03d6*/ 	.byte	0x04
	.zero		1


	//   ....[32]....
        /*03d8*/ 	.word	0x00004020
        /*03dc*/ 	.word	0x000000ff
        /*03e0*/ 	.word	0x00032430
        /*03e4*/ 	.short	0x010a
        /*03e6*/ 	.byte	0x04
	.zero		1


	//   ....[33]....
        /*03e8*/ 	.word	0x00004230
        /*03ec*/ 	.word	0x000000ff
        /*03f0*/ 	.word	0x00032450
        /*03f4*/ 	.short	0x010a
        /*03f6*/ 	.byte	0x04
	.zero		1


	//   ....[34]....
        /*03f8*/ 	.word	0x00004270
        /*03fc*/ 	.word	0x000000ff
        /*0400*/ 	.word	0x00032450
        /*0404*/ 	.short	0x010a
        /*0406*/ 	.byte	0x04
	.zero		1


	//   ....[35]....
        /*0408*/ 	.word	0x000054d0
        /*040c*/ 	.word	0x00000098
        /*0410*/ 	.word	0x00000000
        /*0414*/ 	.short	0x0101
        /*0416*/ 	.byte	0x3f
	.zero		1


	//   ....[36]....
        /*0418*/ 	.word	0x00006950
        /*041c*/ 	.word	0x000000d3
        /*0420*/ 	.word	0x00000000
        /*0424*/ 	.short	0x0101
        /*0426*/ 	.byte	0x3f
	.zero		1


	//   ....[37]....
        /*0428*/ 	.word	0x00006a50
        /*042c*/ 	.word	0x000000ff
        /*0430*/ 	.word	0x00032430
        /*0434*/ 	.short	0x010a
        /*0436*/ 	.byte	0x04
	.zero		1


	//   ....[38]....
        /*0438*/ 	.word	0x00006a90
        /*043c*/ 	.word	0x000000ff
        /*0440*/ 	.word	0x00032430
        /*0444*/ 	.short	0x010a
        /*0446*/ 	.byte	0x04
	.zero		1


	//   ....[39]....
        /*0448*/ 	.word	0x00006ca0
        /*044c*/ 	.word	0x000000ff
        /*0450*/ 	.word	0x00032450
        /*0454*/ 	.short	0x010a
        /*0456*/ 	.byte	0x04
	.zero		1


	//   ....[40]....
        /*0458*/ 	.word	0x00006ce0
        /*045c*/ 	.word	0x000000ff
        /*0460*/ 	.word	0x00032450
        /*0464*/ 	.short	0x010a
        /*0466*/ 	.byte	0x04
	.zero		1


	//   ....[41]....
        /*0468*/ 	.word	0x00007980
        /*046c*/ 	.word	0x00000098
        /*0470*/ 	.word	0x00000000
        /*0474*/ 	.short	0x0101
        /*0476*/ 	.byte	0x3f
	.zero		1


	//   ....[42]....
        /*0478*/ 	.word	0x00008c80
        /*047c*/ 	.word	0x000000d7
        /*0480*/ 	.word	0x00000000
        /*0484*/ 	.short	0x0101
        /*0486*/ 	.byte	0x3f
	.zero		1


	//   ....[43]....
        /*0488*/ 	.word	0x0000a6c0
        /*048c*/ 	.word	0x000000ff
        /*0490*/ 	.word	0x00000000
        /*0494*/ 	.short	0x0101
        /*0496*/ 	.byte	0x05
	.zero		1


	//   ....[44]....
        /*0498*/ 	.word	0x0000bed0
        /*049c*/ 	.word	0x0000000a
        /*04a0*/ 	.word	0x00032440
        /*04a4*/ 	.short	0x010a
        /*04a6*/ 	.byte	0x3f
	.zero		1


	//   ....[45]....
        /*04a8*/ 	.word	0x0000c430
        /*04ac*/ 	.word	0x00000012
        /*04b0*/ 	.word	0x00032420
        /*04b4*/ 	.short	0x010a
        /*04b6*/ 	.byte	0x3f
	.zero		1


	//   ....[46]....
        /*04b8*/ 	.word	0x0000c4b0
        /*04bc*/ 	.word	0x0000000a
        /*04c0*/ 	.word	0x00032460
        /*04c4*/ 	.short	0x010a
        /*04c6*/ 	.byte	0x3f
	.zero		1


	//   ....[47]....
        /*04c8*/ 	.word	0x0000c9d0
        /*04cc*/ 	.word	0x00000002
        /*04d0*/ 	.word	0x00032440
        /*04d4*/ 	.short	0x010a
        /*04d6*/ 	.byte	0x3f
	.zero		1


	//   ....[48]....
        /*04d8*/ 	.word	0x0000cb60
        /*04dc*/ 	.word	0x00000002
        /*04e0*/ 	.word	0x00032460
        /*04e4*/ 	.short	0x010a
        /*04e6*/ 	.byte	0x3f
	.zero		1


	//   ....[49]....
        /*04e8*/ 	.word	0x0000d030
        /*04ec*/ 	.word	0x00000003
        /*04f0*/ 	.word	0x00032440
        /*04f4*/ 	.short	0x010a
        /*04f6*/ 	.byte	0x3f
	.zero		1


	//   ....[50]....
        /*04f8*/ 	.word	0x0000d1c0
        /*04fc*/ 	.word	0x00000003
        /*0500*/ 	.word	0x00032460
        /*0504*/ 	.short	0x010a
        /*0506*/ 	.byte	0x3f
	.zero		1


	//   ....[51]....
        /*0508*/ 	.word	0x0000d640
        /*050c*/ 	.word	0x00000002
        /*0510*/ 	.word	0x00032440
        /*0514*/ 	.short	0x010a
        /*0516*/ 	.byte	0x3f
	.zero		1


	//   ....[52]....
        /*0518*/ 	.word	0x0000d7d0
        /*051c*/ 	.word	0x00000002
        /*0520*/ 	.word	0x00032460
        /*0524*/ 	.short	0x010a
        /*0526*/ 	.byte	0x3f
	.zero		1


	//   ....[53]....
        /*0528*/ 	.word	0x0000ddd0
        /*052c*/ 	.word	0x00000007
        /*0530*/ 	.word	0x00032420
        /*0534*/ 	.short	0x010a
        /*0536*/ 	.byte	0x3f
	.zero		1


	//   ....[54]....
        /*0538*/ 	.word	0x0000df20
        /*053c*/ 	.word	0x00000005
        /*0540*/ 	.word	0x00000000
        /*0544*/ 	.short	0x010a
        /*0546*/ 	.byte	0x3f
	.zero		1


	//   ....[55]....
        /*0548*/ 	.word	0x0000df90
        /*054c*/ 	.word	0x00000003
        /*0550*/ 	.word	0x00000000
        /*0554*/ 	.short	0x010a
        /*0556*/ 	.byte	0x3f
	.zero		1


	//   ....[56]....
        /*0558*/ 	.word	0x0000dff0
        /*055c*/ 	.word	0x00000005
        /*0560*/ 	.word	0x00000000
        /*0564*/ 	.short	0x010a
        /*0566*/ 	.byte	0x3f
	.zero		1


	//   ....[57]....
        /*0568*/ 	.word	0x0000e020
        /*056c*/ 	.word	0x00000003
        /*0570*/ 	.word	0x00000000
        /*0574*/ 	.short	0x010a
        /*0576*/ 	.byte	0x3f
	.zero		1


	//   ....[58]....
        /*0578*/ 	.word	0x0000e090
        /*057c*/ 	.word	0x00000003
        /*0580*/ 	.word	0x00032400
        /*0584*/ 	.short	0x010a
        /*0586*/ 	.byte	0x3f
	.zero		1


	//   ....[59]....
        /*0588*/ 	.word	0x0000e0f0
        /*058c*/ 	.word	0x00000003
        /*0590*/ 	.word	0x00032430
        /*0594*/ 	.short	0x010a
        /*0596*/ 	.byte	0x3f
	.zero		1


	//   ....[60]....
        /*0598*/ 	.word	0x0000e150
        /*059c*/ 	.word	0x00000003
        /*05a0*/ 	.word	0x00032410
        /*05a4*/ 	.short	0x010a
        /*05a6*/ 	.byte	0x3f
	.zero		1


	//   ....[61]....
        /*05a8*/ 	.word	0x0000e1b0
        /*05ac*/ 	.word	0x00000003
        /*05b0*/ 	.word	0x00032450
        /*05b4*/ 	.short	0x010a
        /*05b6*/ 	.byte	0x3f
	.zero		1


	//   ....[62]....
        /*05b8*/ 	.word	0x0000e210
        /*05bc*/ 	.word	0x00000098
        /*05c0*/ 	.word	0x00032430
        /*05c4*/ 	.short	0x010a
        /*05c6*/ 	.byte	0x3f
	.zero		1


	//   ....[63]....
        /*05c8*/ 	.word	0x0000e270
        /*05cc*/ 	.word	0x000000cc
        /*05d0*/ 	.word	0x00032450
        /*05d4*/ 	.short	0x010a
        /*05d6*/ 	.byte	0x3f
	.zero		1


	//   ....[64]....
        /*05d8*/ 	.word	0x0000e2d0
        /*05dc*/ 	.word	0x00000098
        /*05e0*/ 	.word	0x00032430
        /*05e4*/ 	.short	0x010a
        /*05e6*/ 	.byte	0x3f
	.zero		1


	//   ....[65]....
        /*05e8*/ 	.word	0x0000e330
        /*05ec*/ 	.word	0x000000cc
        /*05f0*/ 	.word	0x00032450
        /*05f4*/ 	.short	0x010a
        /*05f6*/ 	.byte	0x3f
	.zero		1


	//   ....[66]....
        /*05f8*/ 	.word	0x0000e4b0
        /*05fc*/ 	.word	0x0000000a
        /*0600*/ 	.word	0x00032440
        /*0604*/ 	.short	0x010a
        /*0606*/ 	.byte	0x3f
	.zero		1


	//   ....[67]....
        /*0608*/ 	.word	0x0000e500
        /*060c*/ 	.word	0x00000012
        /*0610*/ 	.word	0x00032420
        /*0614*/ 	.short	0x010a
        /*0616*/ 	.byte	0x3f
	.zero		1


	//   ....[68]....
        /*0618*/ 	.word	0x0000e550
        /*061c*/ 	.word	0x0000000a
        /*0620*/ 	.word	0x00032460
        /*0624*/ 	.short	0x010a
        /*0626*/ 	.byte	0x3f
	.zero		1


	//   ....[69]....
        /*0628*/ 	.word	0x0000e5a0
        /*062c*/ 	.word	0x00000002
        /*0630*/ 	.word	0x00032440
        /*0634*/ 	.short	0x010a
        /*0636*/ 	.byte	0x3f
	.zero		1


	//   ....[70]....
        /*0638*/ 	.word	0x0000e5f0
        /*063c*/ 	.word	0x00000002
        /*0640*/ 	.word	0x00032460
        /*0644*/ 	.short	0x010a
        /*0646*/ 	.byte	0x3f
	.zero		1


	//   ....[71]....
        /*0648*/ 	.word	0x0000e640
        /*064c*/ 	.word	0x00000003
        /*0650*/ 	.word	0x00032440
        /*0654*/ 	.short	0x010a
        /*0656*/ 	.byte	0x3f
	.zero		1


	//   ....[72]....
        /*0658*/ 	.word	0x0000e690
        /*065c*/ 	.word	0x00000003
        /*0660*/ 	.word	0x00032460
        /*0664*/ 	.short	0x010a
        /*0666*/ 	.byte	0x3f
	.zero		1


	//   ....[73]....
        /*0668*/ 	.word	0x0000e6e0
        /*066c*/ 	.word	0x00000002
        /*0670*/ 	.word	0x00032440
        /*0674*/ 	.short	0x010a
        /*0676*/ 	.byte	0x3f
	.zero		1


	//   ....[74]....
        /*0678*/ 	.word	0x0000e730
        /*067c*/ 	.word	0x00000002
        /*0680*/ 	.word	0x00032460
        /*0684*/ 	.short	0x010a
        /*0686*/ 	.byte	0x3f
	.zero		1


	//   ....[75]....
        /*0688*/ 	.word	0x0000e810
        /*068c*/ 	.word	0x00000007
        /*0690*/ 	.word	0x00032420
        /*0694*/ 	.short	0x010a
        /*0696*/ 	.byte	0x3f
	.zero		1


	//   ....[76]....
        /*0698*/ 	.word	0x0000e860
        /*069c*/ 	.word	0x00000005
        /*06a0*/ 	.word	0x00000000
        /*06a4*/ 	.short	0x010a
        /*06a6*/ 	.byte	0x3f
	.zero		1


	//   ....[77]....
        /*06a8*/ 	.word	0x0000e8b0
        /*06ac*/ 	.word	0x00000003
        /*06b0*/ 	.word	0x00000000
        /*06b4*/ 	.short	0x010a
        /*06b6*/ 	.byte	0x3f
	.zero		1


	//   ....[78]....
        /*06b8*/ 	.word	0x0000e900
        /*06bc*/ 	.word	0x00000005
        /*06c0*/ 	.word	0x00000000
        /*06c4*/ 	.short	0x010a
        /*06c6*/ 	.byte	0x3f
	.zero		1


	//----- nvinfo : EIATTR_NUM_MBARRIERS
	.align		4
.L_1525:
        /*06c8*/ 	.byte	0x03, 0x38
        /*06ca*/ 	.short	0x0017


	//----- nvinfo : EIATTR_EXIT_INSTR_OFFSETS
	.align		4
        /*06cc*/ 	.byte	0x04, 0x1c
        /*06ce*/ 	.short	(.L_1527 - .L_1526)


	//   ....[0]....
.L_1526:
        /*06d0*/ 	.word	0x00000aa0


	//   ....[1]....
        /*06d4*/ 	.word	0x0000b130


	//   ....[2]....
        /*06d8*/ 	.word	0x0000b190


	//   ....[3]....
        /*06dc*/ 	.word	0x0000de40


	//   ....[4]....
        /*06e0*/ 	.word	0x0000e070


	//----- nvinfo : EIATTR_MAX_THREADS
	.align		4
.L_1527:
        /*06e4*/ 	.byte	0x04, 0x05
        /*06e6*/ 	.short	(.L_1529 - .L_1528)
.L_1528:
        /*06e8*/ 	.word	0x00000180
        /*06ec*/ 	.word	0x00000001
        /*06f0*/ 	.word	0x00000001


	//----- nvinfo : EIATTR_CRS_STACK_SIZE
	.align		4
.L_1529:
        /*06f4*/ 	.byte	0x04, 0x1e
        /*06f6*/ 	.short	(.L_1531 - .L_1530)
.L_1530:
        /*06f8*/ 	.word	0x00000000


	//----- nvinfo : EIATTR_CBANK_PARAM_SIZE
	.align		4
.L_1531:
        /*06fc*/ 	.byte	0x03, 0x19
        /*06fe*/ 	.short	0x0cf0


	//----- nvinfo : EIATTR_PARAM_CBANK
	.align		4
        /*0700*/ 	.byte	0x04, 0x0a
        /*0702*/ 	.short	(.L_1533 - .L_1532)
	.align		4
.L_1532:
        /*0704*/ 	.word	index@(.nv.constant0._ZN7cutlass13device_kernelIN5flash11enable_sm90INS1_16FlashAttnFwdSm90INS1_25CollectiveMainloopFwdSm90ILi2EN4cute5tupleIJNS5_1CILi1EEES8_S8_EEENS6_IJNS7_ILi128EEENS7_ILi96EEENS7_ILi64EEEEEELi256ENS_10bfloat16_tEfNS_4arch4Sm90ELb1ELb0ELb0ELb0ELb0ELb0ELb1ELb1ELb0ELb0ELb0ELb0EEENS1_21CollectiveEpilogueFwdINS6_IJSA_NS7_ILi256EEESB_EEES9_SE_SG_Li256ELb0ELb0ELb0ELb0EEENS1_30DynamicPersistentTileSchedulerILi256ELi32ELb0ELb0ELb1EEEEEEEEEvNT_6ParamsE)
        /*0708*/ 	.short	0x0210
        /*070a*/ 	.short	0x0cf0


	//----- nvinfo : EIATTR_SW_WAR
	.align		4
.L_1533:
        /*070c*/ 	.byte	0x04, 0x36
        /*070e*/ 	.short	(.L_1535 - .L_1534)
.L_1534:
        /*0710*/ 	.word	0x00000008
.L_1535:


//--------------------- .nv.info._ZN7cutlass13device_kernelIN5flash11enable_sm90INS1_16FlashAttnFwdSm90INS1_25CollectiveMainloopFwdSm90ILi2EN4cute5tupleIJNS5_1CILi1EEES8_S8_EEENS6_IJNS7_ILi128EEENS7_ILi96EEENS7_ILi64EEEEEELi256ENS_10bfloat16_tEfNS_4arch4Sm90ELb1ELb0ELb0ELb1ELb0ELb0ELb0ELb1ELb0ELb0ELb0ELb0EEENS1_21CollectiveEpilogueFwdINS6_IJSA_NS7_ILi256EEESB_EEES9_SE_SG_Li256ELb1ELb0ELb0ELb0EEENS1_36VarlenDynamicPersistentTileSchedulerILi128ELi96ELi256ELi32ELb0ELb0ELb1ELb1ELb1ELb1EEEEEEEEEvNT_6ParamsE --------------------------
	.section	.nv.info._ZN7cutlass13device_kernelIN5flash11enable_sm90INS1_16FlashAttnFwdSm90INS1_25CollectiveMainloopFwdSm90ILi2EN4cute5tupleIJNS5_1CILi1EEES8_S8_EEENS6_IJNS7_ILi128EEENS7_ILi96EEENS7_ILi64EEEEEELi256ENS_10bfloat16_tEfNS_4arch4Sm90ELb1ELb0ELb0ELb1ELb0ELb0ELb0ELb1ELb0ELb0ELb0ELb0EEENS1_21CollectiveEpilogueFwdINS6_IJSA_NS7_ILi256EEESB_EEES9_SE_SG_Li256ELb1ELb0ELb0ELb0EEENS1_36VarlenDynamicPersistentTileSchedulerILi128ELi96ELi256ELi32ELb0ELb0ELb1ELb1ELb1ELb1EEEEEEEEEvNT_6ParamsE,"",@"SHT_CUDA_INFO"
	.sectionflags	@""
	.align	4


	//----- nvinfo : EIATTR_CUDA_API_VERSION
	.align		4
        /*0000*/ 	.byte	0x04, 0x37
        /*0002*/ 	.short	(.L_1537 - .L_1536)
.L_1536:
        /*0004*/ 	.word	0x00000082


	//----- nvinfo : EIATTR_KPARAM_INFO
	.align		4
.L_1537:
        /*0008*/ 	.byte	0x04, 0x17
        /*000a*/ 	.short	(.L_1539 - .L_1538)
.L_1538:
        /*000c*/ 	.word	0x00000000
        /*0010*/ 	.short	0x0000
        /*0012*/ 	.short	0x0070
        /*0014*/ 	.byte	0x00, 0xf0, 0x01, 0x28


	//----- nvinfo : EIATTR_SPARSE_MMA_MASK
	.align		4
.L_1539:
        /*0018*/ 	.byte	0x03, 0x50
        /*001a*/ 	.short	0x0000


	//----- nvinfo : EIATTR_MAXREG_COUNT
	.align		4
        /*001c*/ 	.byte	0x03, 0x1b
        /*001e*/ 	.short	0x00a8


	//----- nvinfo : EIATTR_NUM_BARRIERS
	.align		4
        /*0020*/ 	.byte	0x02, 0x4c
        /*0022*/ 	.byte	0x10
	.zero		1


	//----- nvinfo : EIATTR_EXTERNS
	.align		4
        /*0024*/ 	.byte	0x04, 0x0f
        /*0026*/ 	.short	(.L_1541 - .L_1540)


	//   ....[0]....
	.align		4
.L_1540:
        /*0028*/ 	.word	index@(__assertfail)


	//----- nvinfo : EIATTR_ANNOTATIONS
	.align		4
.L_1541:
        /*002c*/ 	.byte	0x04, 0x55
        /*002e*/ 	.short	(.L_1543 - .L_1542)


	//   ....[0]....
.L_1542:
        /* <DEDUP_REMOVED lines=28> */


	//----- nvinfo : EIATTR_MERCURY_ISA_VERSION
	.align		4
.L_1543:
        /*01e0*/ 	.byte	0x03, 0x5f
        /*01e2*/ 	.short	0x0101


	//----- nvinfo : EIATTR_UNUSED_LOAD_BYTE_OFFSET
	.align		4
        /*01e4*/ 	.byte	0x04, 0x44
        /*01e6*/ 	.short	(.L_1545 - .L_1544)


	//   ....[0]....
.L_1544:
        /*01e8*/ 	.word	0x00000a50
        /*01ec*/ 	.word	0x0000fff0


	//   ....[1]....
        /*01f0*/ 	.word	0x000081e0
        /*01f4*/ 	.word	0x0000fff0


	//----- nvinfo : EIATTR_INT_WARP_WIDE_INSTR_OFFSETS
	.align		4
.L_1545:
        /*01f8*/ 	.byte	0x04, 0x31
        /*01fa*/ 	.short	(.L_1547 - .L_1546)


	//   ....[0]....
.L_1546:
        /*01fc*/ 	.word	0x00000160


	//   ....[1]....
        /*0200*/ 	.word	0x000001a0


	//   ....[2]....
        /*0204*/ 	.word	0x00000210


	//   ....[3]....
        /*0208*/ 	.word	0x0000bf00


	//   ....[4]....
        /*020c*/ 	.word	0x0000bf90


	//   ....[5]....
        /*0210*/ 	.word	0x0000c420


	//   ....[6]....
        /*0214*/ 	.word	0x0000c450


	//   ....[7]....
        /*0218*/ 	.word	0x0000e7f0


	//   ....[8]....
        /*021c*/ 	.word	0x0000e880


	//----- nvinfo : EIATTR_COOP_GROUP_MASK_REGIDS
	.align		4
.L_1547:
        /*0220*/ 	.byte	0x04, 0x29
        /*0222*/ 	.short	(.L_1549 - .L_1548)


	//   ....[0]....
.L_1548:
        /*0224*/ 	.word	0xffffffff


	//   ....[1]....
        /*0228*/ 	.word	0xffffffff


	//   ....[2]....
        /*022c*/ 	.word	0xffffffff


	//   ....[3]....
        /*0230*/ 	.word	0xffffffff


	//   ....[4]....
        /*0234*/ 	.word	0xffffffff


	//   ....[5]....
        /*0238*/ 	.word	0xffffffff


	//   ....[6]....
        /*023c*/ 	.word	0xffffffff


	//   ....[7]....
        /*0240*/ 	.word	0xffffffff


	//   ....[8]....
        /*0244*/ 	.word	0xffffffff


	//   ....[9]....
        /*0248*/ 	.word	0xffffffff


	//   ....[10]....
        /*024c*/ 	.word	0xffffffff


	//   ....[11]....
        /*0250*/ 	.word	0xffffffff


	//   ....[12]....
        /*0254*/ 	.word	0xffffffff


	//   ....[13]....
        /*0258*/ 	.word	0xffffffff


	//   ....[14]....
        /*025c*/ 	.word	0xffffffff


	//   ....[15]....
        /*0260*/ 	.word	0xffffffff


	//   ....[16]....
        /*0264*/ 	.word	0xffffffff


	//   ....[17]....
        /*0268*/ 	.word	0xffffffff


	//   ....[18]....
        /*026c*/ 	.word	0xffffffff


	//   ....[19]....
        /*0270*/ 	.word	0xffffffff


	//   ....[20]....
        /*0274*/ 	.word	0xffffffff


	//   ....[21]....
        /*0278*/ 	.word	0xffffffff


	//   ....[22]....
        /*027c*/ 	.word	0xffffffff


	//   ....[23]....
        /*0280*/ 	.word	0xffffffff


	//   ....[24]....
        /*0284*/ 	.word	0xffffffff


	//   ....[25]....
        /*0288*/ 	.word	0xffffffff


	//   ....[26]....
        /*028c*/ 	.word	0xffffffff


	//   ....[27]....
        /*0290*/ 	.word	0xffffffff


	//   ....[28]....
        /*0294*/ 	.word	0xffffffff


	//   ....[29]....
        /*0298*/ 	.word	0xffffffff


	//   ....[30]....
        /*029c*/ 	.word	0xffffffff


	//   ....[31]....
        /*02a0*/ 	.word	0xffffffff


	//   ....[32]....
        /*02a4*/ 	.word	0xffffffff


	//   ....[33]....
        /*02a8*/ 	.word	0xffffffff


	//   ....[34]....
        /*02ac*/ 	.word	0xffffffff


	//   ....[35]....
        /*02b0*/ 	.word	0xffffffff


	//   ....[36]....
        /*02b4*/ 	.word	0xffffffff


	//   ....[37]....
        /*02b8*/ 	.word	0xffffffff


	//   ....[38]....
        /*02bc*/ 	.word	0xffffffff


	//   ....[39]....
        /*02c0*/ 	.word	0xffffffff


	//   ....[40]....
        /*02c4*/ 	.word	0xffffffff


	//   ....[41]....
        /*02c8*/ 	.word	0xffffffff


	//   ....[42]....
        /*02cc*/ 	.word	0xffffffff


	//   ....[43]....
        /*02d0*/ 	.word	0xffffffff


	//   ....[44]....
        /*02d4*/ 	.word	0xffffffff


	//   ....[45]....
        /*02d8*/ 	.word	0xffffffff


	//   ....[46]....
        /*02dc*/ 	.word	0xffffffff


	//   ....[47]....
        /*02e0*/ 	.word	0xffffffff


	//   ....[48]....
        /*02e4*/ 	.word	0xffffffff


	//   ....[49]....
        /*02e8*/ 	.word	0xffffffff


	//   ....[50]....
        /*02ec*/ 	.word	0xffffffff


	//   ....[51]....
        /*02f0*/ 	.word	0xffffffff


	//   ....[52]....
        /*02f4*/ 	.word	0xffffffff


	//   ....[53]....
        /*02f8*/ 	.word	0xffffffff


	//   ....[54]....
        /*02fc*/ 	.word	0xffffffff


	//   ....[55]....
        /*0300*/ 	.word	0xffffffff


	//   ....[56]....
        /*0304*/ 	.word	0xffffffff


	//   ....[57]....
        /*0308*/ 	.word	0xffffffff


	//   ....[58]....
        /*030c*/ 	.word	0x0500000f


	//   ....[59]....
        /*0310*/ 	.word	0x0500000f


	//   ....[60]....
        /*0314*/ 	.word	0x0500000f


	//   ....[61]....
        /*0318*/ 	.word	0x0500000f


	//   ....[62]....
        /*031c*/ 	.word	0x0500000f


	//   ....[63]....
        /*0320*/ 	.word	0x0500000f


	//   ....[64]....
        /*0324*/ 	.word	0x0500000f


	//   ....[65]....
        /*0328*/ 	.word	0x0500000f


	//   ....[66]....
        /*032c*/ 	.word	0x0500000f


	//   ....[67]....
        /*0330*/ 	.word	0x0500000f


	//   ....[68]....
        /*0334*/ 	.word	0x0500000f


	//   ....[69]....
        /*0338*/ 	.word	0x0500000f


	//   ....[70]....
        /*033c*/ 	.word	0x0500000f


	//   ....[71]....
        /*0340*/ 	.word	0x0500000f


	//   ....[72]....
        /*0344*/ 	.word	0x0500000f


	//   ....[73]....
        /*0348*/ 	.word	0x0500000f


	//   ....[74]....
        /*034c*/ 	.word	0x0500000f


	//   ....[75]....
        /*0350*/ 	.word	0x0500000f


	//   ....[76]....
        /*0354*/ 	.word	0x0500000f


	//----- nvinfo : EIATTR_COOP_GROUP_INSTR_OFFSETS
	.align		4
.L_1549:
        /*0358*/ 	.byte	0x04, 0x28
        /*035a*/ 	.short	(.L_1551 - .L_1550)


	//   ....[0]....
.L_1550:
        /*035c*/ 	.word	0x00000070


	//   ....[1]....
        /*0360*/ 	.word	0x00000170


	//   ....[2]....
        /*0364*/ 	.word	0x000001c0


	//   ....[3]....
        /*0368*/ 	.word	0x000003f0


	//   ....[4]....
        /*036c*/ 	.word	0x00000550


	//   ....[5]....
        /*0370*/ 	.word	0x00000670


	//   ....[6]....
        /*0374*/ 	.word	0x000007d0


	//   ....[7]....
        /*0378*/ 	.word	0x00001760


	//   ....[8]....
        /*037c*/ 	.word	0x000022a0


	//   ....[9]....
        /*0380*/ 	.word	0x00002380


	//   ....[10]....
        /*0384*/ 	.word	0x00002990


	//   ....[11]....
        /*0388*/ 	.word	0x00002a10


	//   ....[12]....
        /*038c*/ 	.word	0x00003e50


	//   ....[13]....
        /*0390*/ 	.word	0x00003f50


	//   ....[14]....
        /*0394*/ 	.word	0x00004500


	//   ....[15]....
        /*0398*/ 	.word	0x000045a0


	//   ....[16]....
        /*039c*/ 	.word	0x00005eb0


	//   ....[17]....
        /*03a0*/ 	.word	0x00005ee0


	//   ....[18]....
        /*03a4*/ 	.word	0x000062a0


	//   ....[19]....
        /*03a8*/ 	.word	0x00006470


	//   ....[20]....
        /*03ac*/ 	.word	0x00007760


	//   ....[21]....
        /*03b0*/ 	.word	0x000077a0


	//   ....[22]....
        /*03b4*/ 	.word	0x00007860


	//   ....[23]....
        /*03b8*/ 	.word	0x00007870


	//   ....[24]....
        /*03bc*/ 	.word	0x0000ad30


	//   ....[25]....
        /*03c0*/ 	.word	0x0000aeb0


	//   ....[26]....
        /*03c4*/ 	.word	0x0000aee0


	//   ....[27]....
        /*03c8*/ 	.word	0x0000af20


	//   ....[28]....
        /*03cc*/ 	.word	0x0000af90


	//   ....[29]....
        /*03d0*/ 	.word	0x0000aff0


	//   ....[30]....
        /*03d4*/ 	.word	0x0000b030


	//   ....[31]....
        /*03d8*/ 	.word	0x0000b1d0


	//   ....[32]....
        /*03dc*/ 	.word	0x0000b230


	//   ....[33]....
        /*03e0*/ 	.word	0x0000b270


	//   ....[34]....
        /*03e4*/ 	.word	0x0000b2b0


	//   ....[35]....
        /*03e8*/ 	.word	0x0000b2e0


	//   ....[36]....
        /*03ec*/ 	.word	0x0000b310


	//   ....[37]....
        /*03f0*/ 	.word	0x0000b3a0


	//   ....[38]....
        /*03f4*/ 	.word	0x0000b400


	//   ....[39]....
        /*03f8*/ 	.word	0x0000b490


	//   ....[40]....
        /*03fc*/ 	.word	0x0000e910


	//   ....[41]....
        /*0400*/ 	.word	0x0000e920


	//   ....[42]....
        /*0404*/ 	.word	0x0000ea30


	//   ....[43]....
        /*0408*/ 	.word	0x0000ea90


	//   ....[44]....
        /*040c*/ 	.word	0x0000ead0


	//   ....[45]....
        /*0410*/ 	.word	0x0000eb10


	//   ....[46]....
        /*0414*/ 	.word	0x0000eb40


	//   ....[47]....
        /*0418*/ 	.word	0x0000eb70


	//   ....[48]....
        /*041c*/ 	.word	0x0000ed00


	//   ....[49]....
        /*0420*/ 	.word	0x0000ed60


	//   ....[50]....
        /*0424*/ 	.word	0x0000eda0


	//   ....[51]....
        /*0428*/ 	.word	0x0000ede0


	//   ....[52]....
        /*042c*/ 	.word	0x0000ee10


	//   ....[53]....
        /*0430*/ 	.word	0x0000ee40


	//   ....[54]....
        /*0434*/ 	.word	0x0000ef00


	//   ....[55]....
        /*0438*/ 	.word	0x0000ef20


	//   ....[56]....
        /*043c*/ 	.word	0x0000ef90


	//   ....[57]....
        /*0440*/ 	.word	0x0000f620


	//   ....[58]....
        /*0444*/ 	.word	0x0000fbb0


	//   ....[59]....
        /*0448*/ 	.word	0x0000ffd0


	//   ....[60]....
        /*044c*/ 	.word	0x00010060


	//   ....[61]....
        /*0450*/ 	.word	0x00010100


	//   ....[62]....
        /*0454*/ 	.word	0x000101b0


	//   ....[63]....
        /*0458*/ 	.word	0x00010230


	//   ....[64]....
        /*045c*/ 	.word	0x000102b0


	//   ....[65]....
        /*0460*/ 	.word	0x00010330


	//   ....[66]....
        /*0464*/ 	.word	0x000103b0


	//   ....[67]....
        /*0468*/ 	.word	0x00010440


	//   ....[68]....
        /*046c*/ 	.word	0x000104f0


	//   ....[69]....
        /*0470*/ 	.word	0x00010570


	//   ....[70]....
        /*0474*/ 	.word	0x000105f0


	//   ....[71]....
        /*0478*/ 	.word	0x00010670


	//   ....[72]....
        /*047c*/ 	.word	0x000106f0


	//   ....[73]....
        /*0480*/ 	.word	0x00010760


	//   ....[74]....
        /*0484*/ 	.word	0x00010800


	//   ....[75]....
        /*0488*/ 	.word	0x00010890


	//   ....[76]....
        /*048c*/ 	.word	0x000109c0


	//----- nvinfo : EIATTR_REG_RECONFIG
	.align		4
.L_1551:
        /*0490*/ 	.byte	0x01, 0x54
	.zero		2


	//----- nvinfo : EIATTR_SYSCALL_OFFSETS
	.align		4
        /*0494*/ 	.byte	0x04, 0x46
        /*0496*/ 	.short	(.L_1553 - .L_1552)


	//   ....[0]....
.L_1552:
        /*0498*/ 	.word	0x00001940


	//   ....[1]....
        /*049c*/ 	.word	0x0000c120


	//   ....[2]....
        /*04a0*/ 	.word	0x0000c260


	//   ....[3]....
        /*04a4*/ 	.word	0x0000c360


	//----- nvinfo : EIATTR_MBARRIER_INSTR_OFFSETS
	.align		4
.L_1553:
        /*04a8*/ 	.byte	0x04, 0x39
        /*04aa*/ 	.short	(.L_1555 - .L_1554)


	//   ....[0]....
.L_1554:
        /*04ac*/ 	.word	0x000002a0
        /*04b0*/ 	.word	0x000000ff
        /*04b4*/ 	.word	0x00022800
        /*04b8*/ 	.short	0x0100
        /*04ba*/ 	.byte	0x08
	.zero		1


	//   ....[1]....
        /*04bc*/ 	.word	0x000002b0
        /*04c0*/ 	.word	0x000000ff
        /*04c4*/ 	.word	0x00022820
        /*04c8*/ 	.short	0x0100
        /*04ca*/ 	.byte	0x08
	.zero		1


	//   ....[2]....
        /*04cc*/ 	.word	0x000003a0
        /*04d0*/ 	.word	0x000000ff
        /*04d4*/ 	.word	0x00022830
        /*04d8*/ 	.short	0x0100
        /*04da*/ 	.byte	0x08
	.zero		1


	//   ....[3]....
        /*04dc*/ 	.word	0x000003b0
        /*04e0*/ 	.word	0x000000ff
        /*04e4*/ 	.word	0x00022840
        /*04e8*/ 	.short	0x0100
        /*04ea*/ 	.byte	0x08
	.zero		1


	//   ....[4]....
        /*04ec*/ 	.word	0x000003c0
        /*04f0*/ 	.word	0x000000ff
        /*04f4*/ 	.word	0x00022838
        /*04f8*/ 	.short	0x0100
        /*04fa*/ 	.byte	0x08
	.zero		1


	//   ....[5]....
        /*04fc*/ 	.word	0x000003d0
        /*0500*/ 	.word	0x000000ff
        /*0504*/ 	.word	0x00022848
        /*0508*/ 	.short	0x0100
        /*050a*/ 	.byte	0x08
	.zero		1


	//   ....[6]....
        /*050c*/ 	.word	0x00000500
        /*0510*/ 	.word	0x000000ff
        /*0514*/ 	.word	0x00022850
        /*0518*/ 	.short	0x0100
        /*051a*/ 	.byte	0x08
	.zero		1


	//   ....[7]....
        /*051c*/ 	.word	0x00000510
        /*0520*/ 	.word	0x000000ff
        /*0524*/ 	.word	0x00022860
        /*0528*/ 	.short	0x0100
        /*052a*/ 	.byte	0x08
	.zero		1


	//   ....[8]....
        /*052c*/ 	.word	0x00000520
        /*0530*/ 	.word	0x000000ff
        /*0534*/ 	.word	0x00022858
        /*0538*/ 	.short	0x0100
        /*053a*/ 	.byte	0x08
	.zero		1


	//   ....[9]....
        /*053c*/ 	.word	0x00000530
        /*0540*/ 	.word	0x000000ff
        /*0544*/ 	.word	0x00022868
        /*0548*/ 	.short	0x0100
        /*054a*/ 	.byte	0x08
	.zero		1


	//   ....[10]....
        /*054c*/ 	.word	0x00000620
        /*0550*/ 	.word	0x000000ff
        /*0554*/ 	.word	0x00022870
        /*0558*/ 	.short	0x0100
        /*055a*/ 	.byte	0x06
	.zero		1


	//   ....[11]....
        /*055c*/ 	.word	0x00000630
        /*0560*/ 	.word	0x000000ff
        /*0564*/ 	.word	0x00022880
        /*0568*/ 	.short	0x0100
        /*056a*/ 	.byte	0x06
	.zero		1


	//   ....[12]....
        /*056c*/ 	.word	0x00000640
        /*0570*/ 	.word	0x000000ff
        /*0574*/ 	.word	0x00022878
        /*0578*/ 	.short	0x0100
        /*057a*/ 	.byte	0x06
	.zero		1


	//   ....[13]....
        /*057c*/ 	.word	0x00000650
        /*0580*/ 	.word	0x000000ff
        /*0584*/ 	.word	0x00022888
        /*0588*/ 	.short	0x0100
        /*058a*/ 	.byte	0x06
	.zero		1


	//   ....[14]....
        /*058c*/ 	.word	0x00000780
        /*0590*/ 	.word	0x000000ff
        /*0594*/ 	.word	0x00022890
        /*0598*/ 	.short	0x0100
        /*059a*/ 	.byte	0x08
	.zero		1


	//   ....[15]....
        /*059c*/ 	.word	0x00000790
        /*05a0*/ 	.word	0x000000ff
        /*05a4*/ 	.word	0x000228a0
        /*05a8*/ 	.short	0x0100
        /*05aa*/ 	.byte	0x08
	.zero		1


	//   ....[16]....
        /*05ac*/ 	.word	0x000007a0
        /*05b0*/ 	.word	0x000000ff
        /*05b4*/ 	.word	0x00022898
        /*05b8*/ 	.short	0x0100
        /*05ba*/ 	.byte	0x08
	.zero		1


	//   ....[17]....
        /*05bc*/ 	.word	0x000007b0
        /*05c0*/ 	.word	0x000000ff
        /*05c4*/ 	.word	0x000228a8
        /*05c8*/ 	.short	0x0100
        /*05ca*/ 	.byte	0x08
	.zero		1


	//   ....[18]....
        /*05cc*/ 	.word	0x000008e0
        /*05d0*/ 	.word	0x000000ff
        /*05d4*/ 	.word	0x000228b0
        /*05d8*/ 	.short	0x0100
        /*05da*/ 	.byte	0x08
	.zero		1


	//   ....[19]....
        /*05dc*/ 	.word	0x000008f0
        /*05e0*/ 	.word	0x000000ff
        /*05e4*/ 	.word	0x000228c0
        /*05e8*/ 	.short	0x0100
        /*05ea*/ 	.byte	0x08
	.zero		1


	//   ....[20]....
        /*05ec*/ 	.word	0x00000900
        /*05f0*/ 	.word	0x000000ff
        /*05f4*/ 	.word	0x000228b8
        /*05f8*/ 	.short	0x0100
        /*05fa*/ 	.byte	0x08
	.zero		1


	//   ....[21]....
        /*05fc*/ 	.word	0x00000910
        /*0600*/ 	.word	0x000000ff
        /*0604*/ 	.word	0x000228c8
        /*0608*/ 	.short	0x0100
        /*060a*/ 	.byte	0x08
	.zero		1


	//   ....[22]....
        /*060c*/ 	.word	0x000019e0
        /*0610*/ 	.word	0x00000007
        /*0614*/ 	.word	0x00022800
        /*0618*/ 	.short	0x010a
        /*061a*/ 	.byte	0x3f
	.zero		1


	//   ....[23]....
        /*061c*/ 	.word	0x00001aa0
        /*0620*/ 	.word	0x00000006
        /*0624*/ 	.word	0x00022830
        /*0628*/ 	.short	0x010a
        /*062a*/ 	.byte	0x3f
	.zero		1


	//   ....[24]....
        /*062c*/ 	.word	0x00001ae0
        /*0630*/ 	.word	0x00000006
        /*0634*/ 	.word	0x00022830
        /*0638*/ 	.short	0x010a
        /*063a*/ 	.byte	0x3f
	.zero		1


	//   ....[25]....
        /*063c*/ 	.word	0x00002e40
        /*0640*/ 	.word	0x00000000
        /*0644*/ 	.word	0x00000000
        /*0648*/ 	.short	0x0101
        /*064a*/ 	.byte	0x3f
	.zero		1


	//   ....[26]....
        /*064c*/ 	.word	0x00003290
        /*0650*/ 	.word	0x00000006
        /*0654*/ 	.word	0x00022850
        /*0658*/ 	.short	0x010a
        /*065a*/ 	.byte	0x3f
	.zero		1


	//   ....[27]....
        /*065c*/ 	.word	0x000032d0
        /*0660*/ 	.word	0x00000006
        /*0664*/ 	.word	0x00022850
        /*0668*/ 	.short	0x010a
        /*066a*/ 	.byte	0x3f
	.zero		1


	//   ....[28]....
        /*066c*/ 	.word	0x00003650
        /*0670*/ 	.word	0x00000006
        /*0674*/ 	.word	0x00000000
        /*0678*/ 	.short	0x0101
        /*067a*/ 	.byte	0x3f
	.zero		1


	//   ....[29]....
        /*067c*/ 	.word	0x00003770
        /*0680*/ 	.word	0x000000ff
        /*0684*/ 	.word	0x00022830
        /*0688*/ 	.short	0x010a
        /*068a*/ 	.byte	0x19
	.zero		1


	//   ....[30]....
        /*068c*/ 	.word	0x000037b0
        /*0690*/ 	.word	0x000000ff
        /*0694*/ 	.word	0x00022830
        /*0698*/ 	.short	0x010a
        /*069a*/ 	.byte	0x19
	.zero		1


	//   ....[31]....
        /*069c*/ 	.word	0x00004c10
        /*06a0*/ 	.word	0x00000003
        /*06a4*/ 	.word	0x00000000
        /*06a8*/ 	.short	0x0101
        /*06aa*/ 	.byte	0x3f
	.zero		1


	//   ....[32]....
        /*06ac*/ 	.word	0x00005700
        /*06b0*/ 	.word	0x000000ff
        /*06b4*/ 	.word	0x00022850
        /*06b8*/ 	.short	0x010a
        /*06ba*/ 	.byte	0x19
	.zero		1


	//   ....[33]....
        /*06bc*/ 	.word	0x00005740
        /*06c0*/ 	.word	0x000000ff
        /*06c4*/ 	.word	0x00022850
        /*06c8*/ 	.short	0x010a
        /*06ca*/ 	.byte	0x19
	.zero		1


	//   ....[34]....
        /*06cc*/ 	.word	0x00005a30
        /*06d0*/ 	.word	0x000000bb
        /*06d4*/ 	.word	0x00000000
        /*06d8*/ 	.short	0x0101
        /*06da*/ 	.byte	0x3f
	.zero		1


	//   ....[35]....
        /*06dc*/ 	.word	0x00005b70
        /*06e0*/ 	.word	0x000000ff
        /*06e4*/ 	.word	0x00022830
        /*06e8*/ 	.short	0x010a
        /*06ea*/ 	.byte	0x18
	.zero		1


	//   ....[36]....
        /*06ec*/ 	.word	0x00005bb0
        /*06f0*/ 	.word	0x000000ff
        /*06f4*/ 	.word	0x00022830
        /*06f8*/ 	.short	0x010a
        /*06fa*/ 	.byte	0x18
	.zero		1


	//   ....[37]....
        /*06fc*/ 	.word	0x00006820
        /*0700*/ 	.word	0x0000009a
        /*0704*/ 	.word	0x00000000
        /*0708*/ 	.short	0x0101
        /*070a*/ 	.byte	0x3f
	.zero		1


	//   ....[38]....
        /*070c*/ 	.word	0x00007420
        /*0710*/ 	.word	0x000000ff
        /*0714*/ 	.word	0x00022850
        /*0718*/ 	.short	0x010a
        /*071a*/ 	.byte	0x18
	.zero		1


	//   ....[39]....
        /*071c*/ 	.word	0x00007460
        /*0720*/ 	.word	0x000000ff
        /*0724*/ 	.word	0x00022850
        /*0728*/ 	.short	0x010a
        /*072a*/ 	.byte	0x18
	.zero		1


	//   ....[40]....
        /*072c*/ 	.word	0x00007740
        /*0730*/ 	.word	0x000000b7
        /*0734*/ 	.word	0x00000000
        /*0738*/ 	.short	0x0101
        /*073a*/ 	.byte	0x3f
	.zero		1


	//   ....[41]....
        /*073c*/ 	.word	0x00009940
        /*0740*/ 	.word	0x00000066
        /*0744*/ 	.word	0x00000000
        /*0748*/ 	.short	0x0101
        /*074a*/ 	.byte	0x3f
	.zero		1


	//   ....[42]....
        /*074c*/ 	.word	0x0000c890
        /*0750*/ 	.word	0x00000008
        /*0754*/ 	.word	0x00022840
        /*0758*/ 	.short	0x010a
        /*075a*/ 	.byte	0x3f
	.zero		1


	//   ....[43]....
        /*075c*/ 	.word	0x0000cc80
        /*0760*/ 	.word	0x0000000a
        /*0764*/ 	.word	0x00022820
        /*0768*/ 	.short	0x010a
        /*076a*/ 	.byte	0x3f
	.zero		1


	//   ....[44]....
        /*076c*/ 	.word	0x0000cd40
        /*0770*/ 	.word	0x0000000b
        /*0774*/ 	.word	0x00022860
        /*0778*/ 	.short	0x010a
        /*077a*/ 	.byte	0x3f
	.zero		1


	//   ....[45]....
        /*077c*/ 	.word	0x0000d370
        /*0780*/ 	.word	0x00000002
        /*0784*/ 	.word	0x00022840
        /*0788*/ 	.short	0x010a
        /*078a*/ 	.byte	0x3f
	.zero		1


	//   ....[46]....
        /*078c*/ 	.word	0x0000d580
        /*0790*/ 	.word	0x00000002
        /*0794*/ 	.word	0x00022860
        /*0798*/ 	.short	0x010a
        /*079a*/ 	.byte	0x3f
	.zero		1


	//   ....[47]....
        /*079c*/ 	.word	0x0000db00
        /*07a0*/ 	.word	0x00000002
        /*07a4*/ 	.word	0x00022840
        /*07a8*/ 	.short	0x010a
        /*07aa*/ 	.byte	0x3f
	.zero		1


	//   ....[48]....
        /*07ac*/ 	.word	0x0000dd00
        /*07b0*/ 	.word	0x00000002
        /*07b4*/ 	.word	0x00022860
        /*07b8*/ 	.short	0x010a
        /*07ba*/ 	.byte	0x3f
	.zero		1


	//   ....[49]....
        /*07bc*/ 	.word	0x0000e200
        /*07c0*/ 	.word	0x00000002
        /*07c4*/ 	.word	0x00022840
        /*07c8*/ 	.short	0x010a
        /*07ca*/ 	.byte	0x3f
	.zero		1


	//   ....[50]....
        /*07cc*/ 	.word	0x0000e410
        /*07d0*/ 	.word	0x00000002
        /*07d4*/ 	.word	0x00022860
        /*07d8*/ 	.short	0x010a
        /*07da*/ 	.byte	0x3f
	.zero		1


	//   ....[51]....
        /*07dc*/ 	.word	0x0000f5a0
        /*07e0*/ 	.word	0x00000000
        /*07e4*/ 	.word	0x00022820
        /*07e8*/ 	.short	0x010a
        /*07ea*/ 	.byte	0x3f
	.zero		1


	//   ....[52]....
        /*07ec*/ 	.word	0x0000f760
        /*07f0*/ 	.word	0x00000006
        /*07f4*/ 	.word	0x00000000
        /*07f8*/ 	.short	0x010a
        /*07fa*/ 	.byte	0x3f
	.zero		1


	//   ....[53]....
        /*07fc*/ 	.word	0x0000f7d0
        /*0800*/ 	.word	0x00000007
        /*0804*/ 	.word	0x00000000
        /*0808*/ 	.short	0x010a
        /*080a*/ 	.byte	0x3f
	.zero		1


	//   ....[54]....
        /*080c*/ 	.word	0x0000f840
        /*0810*/ 	.word	0x00000004
        /*0814*/ 	.word	0x00000000
        /*0818*/ 	.short	0x010a
        /*081a*/ 	.byte	0x3f
	.zero		1


	//   ....[55]....
        /*081c*/ 	.word	0x0000f870
        /*0820*/ 	.word	0x00000003
        /*0824*/ 	.word	0x00000000
        /*0828*/ 	.short	0x010a
        /*082a*/ 	.byte	0x3f
	.zero		1


	//   ....[56]....
        /*082c*/ 	.word	0x0000f8d0
        /*0830*/ 	.word	0x00000007
        /*0834*/ 	.word	0x00022800
        /*0838*/ 	.short	0x010a
        /*083a*/ 	.byte	0x3f
	.zero		1


	//   ....[57]....
        /*083c*/ 	.word	0x0000f920
        /*0840*/ 	.word	0x00000006
        /*0844*/ 	.word	0x00022830
        /*0848*/ 	.short	0x010a
        /*084a*/ 	.byte	0x3f
	.zero		1


	//   ....[58]....
        /*084c*/ 	.word	0x0000f970
        /*0850*/ 	.word	0x00000006
        /*0854*/ 	.word	0x00022850
        /*0858*/ 	.short	0x010a
        /*085a*/ 	.byte	0x3f
	.zero		1


	//   ....[59]....
        /*085c*/ 	.word	0x0000f9d0
        /*0860*/ 	.word	0x00000005
        /*0864*/ 	.word	0x00022830
        /*0868*/ 	.short	0x010a
        /*086a*/ 	.byte	0x3f
	.zero		1


	//   ....[60]....
        /*086c*/ 	.word	0x0000fa20
        /*0870*/ 	.word	0x000000bb
        /*0874*/ 	.word	0x00022850
        /*0878*/ 	.short	0x010a
        /*087a*/ 	.byte	0x3f
	.zero		1


	//   ....[61]....
        /*087c*/ 	.word	0x0000fa80
        /*0880*/ 	.word	0x00000005
        /*0884*/ 	.word	0x00022830
        /*0888*/ 	.short	0x010a
        /*088a*/ 	.byte	0x3f
	.zero		1


	//   ....[62]....
        /*088c*/ 	.word	0x0000fad0
        /*0890*/ 	.word	0x000000b7
        /*0894*/ 	.word	0x00022850
        /*0898*/ 	.short	0x010a
        /*089a*/ 	.byte	0x3f
	.zero		1


	//   ....[63]....
        /*089c*/ 	.word	0x0000fc70
        /*08a0*/ 	.word	0x00000008
        /*08a4*/ 	.word	0x00022840
        /*08a8*/ 	.short	0x010a
        /*08aa*/ 	.byte	0x3f
	.zero		1


	//   ....[64]....
        /*08ac*/ 	.word	0x0000fcf0
        /*08b0*/ 	.word	0x00000008
        /*08b4*/ 	.word	0x00022820
        /*08b8*/ 	.short	0x010a
        /*08ba*/ 	.byte	0x3f
	.zero		1


	//   ....[65]....
        /*08bc*/ 	.word	0x0000fd40
        /*08c0*/ 	.word	0x0000000b
        /*08c4*/ 	.word	0x00022860
        /*08c8*/ 	.short	0x010a
        /*08ca*/ 	.byte	0x3f
	.zero		1


	//   ....[66]....
        /*08cc*/ 	.word	0x0000fd90
        /*08d0*/ 	.word	0x00000002
        /*08d4*/ 	.word	0x00022840
        /*08d8*/ 	.short	0x010a
        /*08da*/ 	.byte	0x3f
	.zero		1


	//   ....[67]....
        /*08dc*/ 	.word	0x0000fde0
        /*08e0*/ 	.word	0x00000002
        /*08e4*/ 	.word	0x00022860
        /*08e8*/ 	.short	0x010a
        /*08ea*/ 	.byte	0x3f
	.zero		1


	//   ....[68]....
        /*08ec*/ 	.word	0x0000fe30
        /*08f0*/ 	.word	0x00000002
        /*08f4*/ 	.word	0x00022840
        /*08f8*/ 	.short	0x010a
        /*08fa*/ 	.byte	0x3f
	.zero		1


	//   ....[69]....
        /*08fc*/ 	.word	0x0000fe80
        /*0900*/ 	.word	0x00000002
        /*0904*/ 	.word	0x00022860
        /*0908*/ 	.short	0x010a
        /*090a*/ 	.byte	0x3f
	.zero		1


	//   ....[70]....
        /*090c*/ 	.word	0x0000fed0
        /*0910*/ 	.word	0x00000002
        /*0914*/ 	.word	0x00022840
        /*0918*/ 	.short	0x010a
        /*091a*/ 	.byte	0x3f
	.zero		1


	//   ....[71]....
        /*091c*/ 	.word	0x0000ff20
        /*0920*/ 	.word	0x00000002
        /*0924*/ 	.word	0x00022860
        /*0928*/ 	.short	0x010a
        /*092a*/ 	.byte	0x3f
	.zero		1


	//   ....[72]....
        /*092c*/ 	.word	0x000108e0
        /*0930*/ 	.word	0x00000000
        /*0934*/ 	.word	0x00022820
        /*0938*/ 	.short	0x010a
        /*093a*/ 	.byte	0x3f
	.zero		1


	//   ....[73]....
        /*093c*/ 	.word	0x00010a80
        /*0940*/ 	.word	0x00000006
        /*0944*/ 	.word	0x00000000
        /*0948*/ 	.short	0x010a
        /*094a*/ 	.byte	0x3f
	.zero		1


	//   ....[74]....
        /*094c*/ 	.word	0x00010ad0
        /*0950*/ 	.word	0x00000007
        /*0954*/ 	.word	0x00000000
        /*0958*/ 	.short	0x010a
        /*095a*/ 	.byte	0x3f
	.zero		1


	//   ....[75]....
        /*095c*/ 	.word	0x00010b20
        /*0960*/ 	.word	0x00000004
        /*0964*/ 	.word	0x00000000
        /*0968*/ 	.short	0x010a
        /*096a*/ 	.byte	0x3f
	.zero		1


	//----- nvinfo : EIATTR_NUM_MBARRIERS
	.align		4
.L_1555:
        /*096c*/ 	.byte	0x03, 0x38
        /*096e*/ 	.short	0x0016


	//----- nvinfo : EIATTR_EXIT_INSTR_OFFSETS
	.align		4
        /*0970*/ 	.byte	0x04, 0x1c
        /*0972*/ 	.short	(.L_1557 - .L_1556)


	//   ....[0]....
.L_1556:
        /*0974*/ 	.word	0x00000a90


	//   ....[1]....
        /*0978*/ 	.word	0x0000acf0


	//   ....[2]....
        /*097c*/ 	.word	0x0000ad50


	//   ....[3]....
        /*0980*/ 	.word	0x0000f8c0


	//----- nvinfo : EIATTR_MAX_THREADS
	.align		4
.L_1557:
        /*0984*/ 	.byte	0x04, 0x05
        /*0986*/ 	.short	(.L_1559 - .L_1558)
.L_1558:
        /*0988*/ 	.word	0x00000180
        /*098c*/ 	.word	0x00000001
        /*0990*/ 	.word	0x00000001


	//----- nvinfo : EIATTR_CRS_STACK_SIZE
	.align		4
.L_1559:
        /*0994*/ 	.byte	0x04, 0x1e
        /*0996*/ 	.short	(.L_1561 - .L_1560)
.L_1560:
        /*0998*/ 	.word	0x00000000


	//----- nvinfo : EIATTR_CBANK_PARAM_SIZE
	.align		4
.L_1561:
        /*099c*/ 	.byte	0x03, 0x19
        /*099e*/ 	.short	0x0a70


	//----- nvinfo : EIATTR_PARAM_CBANK
	.align		4
        /*09a0*/ 	.byte	0x04, 0x0a
        /*09a2*/ 	.short	(.L_1563 - .L_1562)
	.align		4
.L_1562:
        /*09a4*/ 	.word	index@(.nv.constant0._ZN7cutlass13device_kernelIN5flash11enable_sm90INS1_16FlashAttnFwdSm90INS1_25CollectiveMainloopFwdSm90ILi2EN4cute5tupleIJNS5_1CILi1EEES8_S8_EEENS6_IJNS7_ILi128EEENS7_ILi96EEENS7_ILi64EEEEEELi256ENS_10bfloat16_tEfNS_4arch4Sm90ELb1ELb0ELb0ELb1ELb0ELb0ELb0ELb1ELb0ELb0ELb0ELb0EEENS1_21CollectiveEpilogueFwdINS6_IJSA_NS7_ILi256EEESB_EEES9_SE_SG_Li256ELb1ELb0ELb0ELb0EEENS1_36VarlenDynamicPersistentTileSchedulerILi128ELi96ELi256ELi32ELb0ELb0ELb1ELb1ELb1ELb1EEEEEEEEEvNT_6ParamsE)
        /*09a8*/ 	.short	0x0210
        /*09aa*/ 	.short	0x0a70


	//----- nvinfo : EIATTR_SW_WAR
	.align		4
.L_1563:
        /*09ac*/ 	.byte	0x04, 0x36
        /*09ae*/ 	.short	(.L_1565 - .L_1564)
.L_1564:
        /*09b0*/ 	.word	0x00000008
.L_1565:


//--------------------- .nv.info._ZN7cutlass13device_kernelIN5flash11enable_sm90INS1_16FlashAttnFwdSm90INS1_25CollectiveMainloopFwdSm90ILi2EN4cute5tupleIJNS5_1CILi1EEES8_S8_EEENS6_IJNS7_ILi128EEENS7_ILi96EEENS7_ILi64EEEEEELi256ENS_10bfloat16_tEfNS_4arch4Sm90ELb1ELb0ELb0ELb1ELb0ELb1ELb0ELb1ELb0ELb0ELb0ELb0EEENS1_21CollectiveEpilogueFwdINS6_IJSA_NS7_ILi256EEESB_EEES9_SE_SG_Li256ELb1ELb0ELb0ELb0EEENS1_36VarlenDynamicPersistentTileSchedulerILi128ELi96ELi256ELi32ELb0ELb0ELb1ELb1ELb1ELb1EEEEEEEEEvNT_6ParamsE --------------------------
	.section	.nv.info._ZN7cutlass13device_kernelIN5flash11enable_sm90INS1_16FlashAttnFwdSm90INS1_25CollectiveMainloopFwdSm90ILi2EN4cute5tupleIJNS5_1CILi1EEES8_S8_EEENS6_IJNS7_ILi128EEENS7_ILi96EEENS7_ILi64EEEEEELi256ENS_10bfloat16_tEfNS_4arch4Sm90ELb1ELb0ELb0ELb1ELb0ELb1ELb0ELb1ELb0ELb0ELb0ELb0EEENS1_21CollectiveEpilogueFwdINS6_IJSA_NS7_ILi256EEESB_EEES9_SE_SG_Li256ELb1ELb0ELb0ELb0EEENS1_36VarlenDynamicPersistentTileSchedulerILi128ELi96ELi256ELi32ELb0ELb0ELb1ELb1ELb1ELb1EEEEEEEEEvNT_6ParamsE,"",@"SHT_CUDA_INFO"
	.sectionflags	@""
	.align	4


	//----- nvinfo : EIATTR_CUDA_API_VERSION
	.align		4
        /*0000*/ 	.byte	0x04, 0x37
        /*0002*/ 	.short	(.L_1567 - .L_1566)
.L_1566:
        /*0004*/ 	.word	0x00000082


	//----- nvinfo : EIATTR_KPARAM_INFO
	.align		4
.L_1567:
        /*0008*/ 	.byte	0x04, 0x17
        /*000a*/ 	.short	(.L_1569 - .L_1568)
.L_1568:
        /*000c*/ 	.word	0x00000000
        /*0010*/ 	.short	0x0000
        /*0012*/ 	.short	0x0070
        /*0014*/ 	.byte	0x00, 0xf0, 0x01, 0x28


	//----- nvinfo : EIATTR_SPARSE_MMA_MASK
	.align		4
.L_1569:
        /*0018*/ 	.byte	0x03, 0x50
        /*001a*/ 	.short	0x0000


	//----- nvinfo : EIATTR_MAXREG_COUNT
	.align		4
        /*001c*/ 	.byte	0x03, 0x1b
        /*001e*/ 	.short	0x00a8


	//----- nvinfo : EIATTR_NUM_BARRIERS
	.align		4
        /*0020*/ 	.byte	0x02, 0x4c
        /*0022*/ 	.byte	0x10
	.zero		1


	//----- nvinfo : EIATTR_EXTERNS
	.align		4
        /*0024*/ 	.byte	0x04, 0x0f
        /*0026*/ 	.short	(.L_1571 - .L_1570)


	//   ....[0]....
	.align		4
.L_1570:
        /*0028*/ 	.word	index@(__assertfail)


	//----- nvinfo : EIATTR_ANNOTATIONS
	.align		4
.L_1571:
        /*002c*/ 	.byte	0x04, 0x55
        /*002e*/ 	.short	(.L_1573 - .L_1572)


	//   ....[0]....
.L_1572:
        /* <DEDUP_REMOVED lines=41> */


	//----- nvinfo : EIATTR_MERCURY_ISA_VERSION
	.align		4
.L_1573:
        /*02b0*/ 	.byte	0x03, 0x5f
        /*02b2*/ 	.short	0x0101


	//----- nvinfo : EIATTR_UNUSED_LOAD_BYTE_OFFSET
	.align		4
        /*02b4*/ 	.byte	0x04, 0x44
        /*02b6*/ 	.short	(.L_1575 - .L_1574)


	//   ....[0]....
.L_1574:
        /*02b8*/ 	.word	0x00000b10
        /*02bc*/ 	.word	0x0000fff0


	//   ....[1]....
        /*02c0*/ 	.word	0x0000fe60
        /*02c4*/ 	.word	0x0000fff0


	//----- nvinfo : EIATTR_INT_WARP_WIDE_INSTR_OFFSETS
	.align		4
.L_1575:
        /*02c8*/ 	.byte	0x04, 0x31
        /*02ca*/ 	.short	(.L_1577 - .L_1576)


	//   ....[0]....
.L_1576:
        /*02cc*/ 	.word	0x000001c0


	//   ....[1]....
        /*02d0*/ 	.word	0x00000200


	//   ....[2]....
        /*02d4*/ 	.word	0x00000270


	//   ....[3]....
        /*02d8*/ 	.word	0x00014900


	//   ....[4]....
        /*02dc*/ 	.word	0x00014990


	//   ....[5]....
        /*02e0*/ 	.word	0x00014e10


	//   ....[6]....
        /*02e4*/ 	.word	0x00014e40


	//   ....[7]....
        /*02e8*/ 	.word	0x000171e0


	//   ....[8]....
        /*02ec*/ 	.word	0x00017270


	//----- nvinfo : EIATTR_COOP_GROUP_MASK_REGIDS
	.align		4
.L_1577:
        /*02f0*/ 	.byte	0x04, 0x29
        /*02f2*/ 	.short	(.L_1579 - .L_1578)


	//   ....[0]....
.L_1578:
        /*02f4*/ 	.word	0xffffffff


	//   ....[1]....
        /*02f8*/ 	.word	0xffffffff


	//   ....[2]....
        /*02fc*/ 	.word	0xffffffff


	//   ....[3]....
        /*0300*/ 	.word	0xffffffff


	//   ....[4]....
        /*0304*/ 	.word	0xffffffff


	//   ....[5]....
        /*0308*/ 	.word	0xffffffff


	//   ....[6]....
        /*030c*/ 	.word	0xffffffff


	//   ....[7]....
        /*0310*/ 	.word	0xffffffff


	//   ....[8]....
        /*0314*/ 	.word	0xffffffff


	//   ....[9]....
        /*0318*/ 	.word	0xffffffff


	//   ....[10]....
        /*031c*/ 	.word	0xffffffff


	//   ....[11]....
        /*0320*/ 	.word	0xffffffff


	//   ....[12]....
        /*0324*/ 	.word	0xffffffff


	//   ....[13]....
        /*0328*/ 	.word	0xffffffff


	//   ....[14]....
        /*032c*/ 	.word	0xffffffff


	//   ....[15]....
        /*0330*/ 	.word	0xffffffff


	//   ....[16]....
        /*0334*/ 	.word	0xffffffff


	//   ....[17]....
        /*0338*/ 	.word	0xffffffff


	//   ....[18]....
        /*033c*/ 	.word	0xffffffff


	//   ....[19]....
        /*0340*/ 	.word	0xffffffff


	//   ....[20]....
        /*0344*/ 	.word	0xffffffff


	//   ....[21]....
        /*0348*/ 	.word	0xffffffff


	//   ....[22]....
        /*034c*/ 	.word	0xffffffff


	//   ....[23]....
        /*0350*/ 	.word	0xffffffff


	//   ....[24]....
        /*0354*/ 	.word	0xffffffff


	//   ....[25]....
        /*0358*/ 	.word	0xffffffff


	//   ....[26]....
        /*035c*/ 	.word	0xffffffff


	//   ....[27]....
        /*0360*/ 	.word	0xffffffff


	//   ....[28]....
        /*0364*/ 	.word	0xffffffff


	//   ....[29]....
        /*0368*/ 	.word	0xffffffff


	//   ....[30]....
        /*036c*/ 	.word	0xffffffff


	//   ....[31]....
        /*0370*/ 	.word	0xffffffff


	//   ....[32]....
        /*0374*/ 	.word	0xffffffff


	//   ....[33]....
        /*0378*/ 	.word	0xffffffff


	//   ....[34]....
        /*037c*/ 	.word	0xffffffff


	//   ....[35]....
        /*0380*/ 	.word	0xffffffff


	//   ....[36]....
        /*0384*/ 	.word	0xffffffff


	//   ....[37]....
        /*0388*/ 	.word	0xffffffff


	//   ....[38]....
        /*038c*/ 	.word	0xffffffff


	//   ....[39]....
        /*0390*/ 	.word	0xffffffff


	//   ....[40]....
        /*0394*/ 	.word	0xffffffff


	//   ....[41]....
        /*0398*/ 	.word	0xffffffff


	//   ....[42]....
        /*039c*/ 	.word	0xffffffff


	//   ....[43]....
        /*03a0*/ 	.word	0xffffffff


	//   ....[44]....
        /*03a4*/ 	.word	0xffffffff


	//   ....[45]....
        /*03a8*/ 	.word	0xffffffff


	//   ....[46]....
        /*03ac*/ 	.word	0xffffffff


	//   ....[47]....
        /*03b0*/ 	.word	0xffffffff


	//   ....[48]....
        /*03b4*/ 	.word	0xffffffff


	//   ....[49]....
        /*03b8*/ 	.word	0xffffffff


	//   ....[50]....
        /*03bc*/ 	.word	0xffffffff


	//   ....[51]....
        /*03c0*/ 	.word	0xffffffff


	//   ....[52]....
        /*03c4*/ 	.word	0xffffffff


	//   ....[53]....
        /*03c8*/ 	.word	0xffffffff


	//   ....[54]....
        /*03cc*/ 	.word	0xffffffff


	//   ....[55]....
        /*03d0*/ 	.word	0xffffffff


	//   ....[56]....
        /*03d4*/ 	.word	0xffffffff


	//   ....[57]....
        /*03d8*/ 	.word	0xffffffff


	//   ....[58]....
        /*03dc*/ 	.word	0x0500000f


	//   ....[59]....
        /*03e0*/ 	.word	0x0500000f


	//   ....[60]....
        /*03e4*/ 	.word	0x0500000f


	//   ....[61]....
        /*03e8*/ 	.word	0x0500000f


	//   ....[62]....
        /*03ec*/ 	.word	0x0500000f


	//   ....[63]....
        /*03f0*/ 	.word	0x0500000f


	//   ....[64]....
        /*03f4*/ 	.word	0x0500000f


	//   ....[65]....
        /*03f8*/ 	.word	0x0500000f


	//   ....[66]....
        /*03fc*/ 	.word	0x0500000f


	//   ....[67]....
        /*0400*/ 	.word	0x0500000f


	//   ....[68]....
        /*0404*/ 	.word	0x0500000f


	//   ....[69]....
        /*0408*/ 	.word	0x0500000f


	//   ....[70]....
        /*040c*/ 	.word	0x0500000f


	//   ....[71]....
        /*0410*/ 	.word	0x0500000f


	//   ....[72]....
        /*0414*/ 	.word	0x0500000f


	//   ....[73]....
        /*0418*/ 	.word	0x0500000f


	//   ....[74]....
        /*041c*/ 	.word	0x0500000f


	//   ....[75]....
        /*0420*/ 	.word	0x0500000f


	//   ....[76]....
        /*0424*/ 	.word	0x0500000f


	//   ....[77]....
        /*0428*/ 	.word	0x0500000f


	//   ....[78]....
        /*042c*/ 	.word	0x0500000f


	//   ....[79]....
        /*0430*/ 	.word	0x0500000f


	//   ....[80]....
        /*0434*/ 	.word	0x0500000f


	//   ....[81]....
        /*0438*/ 	.word	0x0500000f


	//   ....[82]....
        /*043c*/ 	.word	0x0500000f


	//   ....[83]....
        /*0440*/ 	.word	0x0500000f


	//   ....[84]....
        /*0444*/ 	.word	0x0500000f


	//   ....[85]....
        /*0448*/ 	.word	0x0500000f


	//   ....[86]....
        /*044c*/ 	.word	0x0500000f


	//   ....[87]....
        /*0450*/ 	.word	0x0500000f


	//   ....[88]....
        /*0454*/ 	.word	0x0500000f


	//   ....[89]....
        /*0458*/ 	.word	0x0500000f


	//   ....[90]....
        /*045c*/ 	.word	0x0500000f


	//   ....[91]....
        /*0460*/ 	.word	0x0500000f


	//   ....[92]....
        /*0464*/ 	.word	0x0500000f


	//   ....[93]....
        /*0468*/ 	.word	0x0500000f


	//   ....[94]....
        /*046c*/ 	.word	0x0500000f


	//----- nvinfo : EIATTR_COOP_GROUP_INSTR_OFFSETS
	.align		4
.L_1579:
        /*0470*/ 	.byte	0x04, 0x28
        /*0472*/ 	.short	(.L_1581 - .L_1580)


	//   ....[0]....
.L_1580:
        /*0474*/ 	.word	0x00000070


	//   ....[1]....
        /*0478*/ 	.word	0x000001d0


	//   ....[2]....
        /*047c*/ 	.word	0x00000220


	//   ....[3]....
        /*0480*/ 	.word	0x00000450


	//   ....[4]....
        /*0484*/ 	.word	0x000005b0


	//   ....[5]....
        /*0488*/ 	.word	0x000006d0


	//   ....[6]....
        /*048c*/ 	.word	0x00000830


	//   ....[7]....
        /*0490*/ 	.word	0x00005d80


	//   ....[8]....
        /*0494*/ 	.word	0x000099c0


	//   ....[9]....
        /*0498*/ 	.word	0x00009aa0


	//   ....[10]....
        /*049c*/ 	.word	0x0000a0b0


	//   ....[11]....
        /*04a0*/ 	.word	0x0000a130


	//   ....[12]....
        /*04a4*/ 	.word	0x0000b750


	//   ....[13]....
        /*04a8*/ 	.word	0x0000b770


	//   ....[14]....
        /*04ac*/ 	.word	0x0000c300


	//   ....[15]....
        /*04b0*/ 	.word	0x0000c410


	//   ....[16]....
        /*04b4*/ 	.word	0x0000da20


	//   ....[17]....
        /*04b8*/ 	.word	0x0000da50


	//   ....[18]....
        /*04bc*/ 	.word	0x0000df70


	//   ....[19]....
        /*04c0*/ 	.word	0x0000e140


	//   ....[20]....
        /*04c4*/ 	.word	0x0000f3e0


	//   ....[21]....
        /*04c8*/ 	.word	0x0000f440


	//   ....[22]....
        /*04cc*/ 	.word	0x0000f4a0


	//   ....[23]....
        /*04d0*/ 	.word	0x0000f4d0


	//   ....[24]....
        /*04d4*/ 	.word	0x000127d0


	//   ....[25]....
        /*04d8*/ 	.word	0x00012960


	//   ....[26]....
        /*04dc*/ 	.word	0x00012990


	//   ....[27]....
        /*04e0*/ 	.word	0x000129c0


	//   ....[28]....
        /*04e4*/ 	.word	0x00012a00


	//   ....[29]....
        /*04e8*/ 	.word	0x00012a50


	//   ....[30]....
        /*04ec*/ 	.word	0x00012ab0


	//   ....[31]....
        /*04f0*/ 	.word	0x00012c90


	//   ....[32]....
        /*04f4*/ 	.word	0x00012cf0


	//   ....[33]....
        /*04f8*/ 	.word	0x00012d30


	//   ....[34]....
        /*04fc*/ 	.word	0x00012d70


	//   ....[35]....
        /*0500*/ 	.word	0x00012da0


	//   ....[36]....
        /*0504*/ 	.word	0x00012dd0


	//   ....[37]....
        /*0508*/ 	.word	0x00012e60


	//   ....[38]....
        /*050c*/ 	.word	0x00012ec0


	//   ....[39]....
        /*0510*/ 	.word	0x00012f50


	//   ....[40]....
        /*0514*/ 	.word	0x00017300


	//   ....[41]....
        /*0518*/ 	.word	0x00017310


	//   ....[42]....
        /*051c*/ 	.word	0x00017420


	//   ....[43]....
        /*0520*/ 	.word	0x00017480


	//   ....[44]....
        /*0524*/ 	.word	0x000174c0


	//   ....[45]....
        /*0528*/ 	.word	0x00017500


	//   ....[46]....
        /*052c*/ 	.word	0x00017530


	//   ....[47]....
        /*0530*/ 	.word	0x00017560


	//   ....[48]....
        /*0534*/ 	.word	0x000176f0


	//   ....[49]....
        /*0538*/ 	.word	0x00017750


	//   ....[50]....
        /*053c*/ 	.word	0x00017790


	//   ....[51]....
        /*0540*/ 	.word	0x000177d0


	//   ....[52]....
        /*0544*/ 	.word	0x00017800


	//   ....[53]....
        /*0548*/ 	.word	0x00017830


	//   ....[54]....
        /*054c*/ 	.word	0x000178f0


	//   ....[55]....
        /*0550*/ 	.word	0x00017910


	//   ....[56]....
        /*0554*/ 	.word	0x00017980


	//   ....[57]....
        /*0558*/ 	.word	0x00018010


	//   ....[58]....
        /*055c*/ 	.word	0x00018450


	//   ....[59]....
        /*0560*/ 	.word	0x000184f0


	//   ....[60]....
        /*0564*/ 	.word	0x00018590


	//   ....[61]....
        /*0568*/ 	.word	0x00018630


	//   ....[62]....
        /*056c*/ 	.word	0x000186d0


	//   ....[63]....
        /*0570*/ 	.word	0x00018770


	//   ....[64]....
        /*0574*/ 	.word	0x00018810


	//   ....[65]....
        /*0578*/ 	.word	0x000188b0


	//   ....[66]....
        /*057c*/ 	.word	0x00018950


	//   ....[67]....
        /*0580*/ 	.word	0x00018a40


	//   ....[68]....
        /*0584*/ 	.word	0x00018ae0


	//   ....[69]....
        /*0588*/ 	.word	0x00018b80


	//   ....[70]....
        /*058c*/ 	.word	0x00018c20


	//   ....[71]....
        /*0590*/ 	.word	0x00018cc0


	//   ....[72]....
        /*0594*/ 	.word	0x00018d60


	//   ....[73]....
        /*0598*/ 	.word	0x00018e00


	//   ....[74]....
        /*059c*/ 	.word	0x00018ea0


	//   ....[75]....
        /*05a0*/ 	.word	0x000191a0


	//   ....[76]....
        /*05a4*/ 	.word	0x00019480


	//   ....[77]....
        /*05a8*/ 	.word	0x000198a0


	//   ....[78]....
        /*05ac*/ 	.word	0x00019930


	//   ....[79]....
        /*05b0*/ 	.word	0x000199d0


	//   ....[80]....
        /*05b4*/ 	.word	0x00019a80


	//   ....[81]....
        /*05b8*/ 	.word	0x00019b00


	//   ....[82]....
        /*05bc*/ 	.word	0x00019b80


	//   ....[83]....
        /*05c0*/ 	.word	0x00019c00


	//   ....[84]....
        /*05c4*/ 	.word	0x00019c80


	//   ....[85]....
        /*05c8*/ 	.word	0x00019d10


	//   ....[86]....
        /*05cc*/ 	.word	0x00019dc0


	//   ....[87]....
        /*05d0*/ 	.word	0x00019e40


	//   ....[88]....
        /*05d4*/ 	.word	0x00019ec0


	//   ....[89]....
        /*05d8*/ 	.word	0x00019f40


	//   ....[90]....
        /*05dc*/ 	.word	0x00019fc0


	//   ....[91]....
        /*05e0*/ 	.word	0x0001a030


	//   ....[92]....
        /*05e4*/ 	.word	0x0001a0d0


	//   ....[93]....
        /*05e8*/ 	.word	0x0001a160


	//   ....[94]....
        /*05ec*/ 	.word	0x0001a290


	//----- nvinfo : EIATTR_REG_RECONFIG
	.align		4
.L_1581:
        /*05f0*/ 	.byte	0x01, 0x54
	.zero		2


	//----- nvinfo : EIATTR_SYSCALL_OFFSETS
	.align		4
        /*05f4*/ 	.byte	0x04, 0x46
        /*05f6*/ 	.short	(.L_1583 - .L_1582)


	//   ....[0]....
.L_1582:
        /*05f8*/ 	.word	0x00001790


	//   ....[1]....
        /*05fc*/ 	.word	0x000018e0


	//   ....[2]....
        /*0600*/ 	.word	0x00005f20


	//   ....[3]....
        /*0604*/ 	.word	0x000063b0


	//   ....[4]....
        /*0608*/ 	.word	0x00014b20


	//   ....[5]....
        /*060c*/ 	.word	0x00014c60


	//   ....[6]....
        /*0610*/ 	.word	0x00014d60


	//----- nvinfo : EIATTR_MBARRIER_INSTR_OFFSETS
	.align		4
.L_1583:
        /*0614*/ 	.byte	0x04, 0x39
        /*0616*/ 	.short	(.L_1585 - .L_1584)


	//   ....[0]....
.L_1584:
        /*0618*/ 	.word	0x00000300
        /*061c*/ 	.word	0x000000ff
        /*0620*/ 	.word	0x00022800
        /*0624*/ 	.short	0x0100
        /*0626*/ 	.byte	0x08
	.zero		1


	//   ....[1]....
        /*0628*/ 	.word	0x00000310
        /*062c*/ 	.word	0x000000ff
        /*0630*/ 	.word	0x00022820
        /*0634*/ 	.short	0x0100
        /*0636*/ 	.byte	0x08
	.zero		1


	//   ....[2]....
        /*0638*/ 	.word	0x00000400
        /*063c*/ 	.word	0x000000ff
        /*0640*/ 	.word	0x00022830
        /*0644*/ 	.short	0x0100
        /*0646*/ 	.byte	0x08
	.zero		1


	//   ....[3]....
        /*0648*/ 	.word	0x00000410
        /*064c*/ 	.word	0x000000ff
        /*0650*/ 	.word	0x00022840
        /*0654*/ 	.short	0x0100
        /*0656*/ 	.byte	0x08
	.zero		1


	//   ....[4]....
        /*0658*/ 	.word	0x00000420
        /*065c*/ 	.word	0x000000ff
        /*0660*/ 	.word	0x00022838
        /*0664*/ 	.short	0x0100
        /*0666*/ 	.byte	0x08
	.zero		1


	//   ....[5]....
        /*0668*/ 	.word	0x00000430
        /*066c*/ 	.word	0x000000ff
        /*0670*/ 	.word	0x00022848
        /*0674*/ 	.short	0x0100
        /*0676*/ 	.byte	0x08
	.zero		1


	//   ....[6]....
        /*0678*/ 	.word	0x00000560
        /*067c*/ 	.word	0x000000ff
        /*0680*/ 	.word	0x00022850
        /*0684*/ 	.short	0x0100
        /*0686*/ 	.byte	0x08
	.zero		1


	//   ....[7]....
        /*0688*/ 	.word	0x00000570
        /*068c*/ 	.word	0x000000ff
        /*0690*/ 	.word	0x00022860
        /*0694*/ 	.short	0x0100
        /*0696*/ 	.byte	0x08
	.zero		1


	//   ....[8]....
        /*0698*/ 	.word	0x00000580
        /*069c*/ 	.word	0x000000ff
        /*06a0*/ 	.word	0x00022858
        /*06a4*/ 	.short	0x0100
        /*06a6*/ 	.byte	0x08
	.zero		1


	//   ....[9]....
        /*06a8*/ 	.word	0x00000590
        /*06ac*/ 	.word	0x000000ff
        /*06b0*/ 	.word	0x00022868
        /*06b4*/ 	.short	0x0100
        /*06b6*/ 	.byte	0x08
	.zero		1


	//   ....[10]....
        /*06b8*/ 	.word	0x00000680
        /*06bc*/ 	.word	0x000000ff
        /*06c0*/ 	.word	0x00022870
        /*06c4*/ 	.short	0x0100
        /*06c6*/ 	.byte	0x06
	.zero		1


	//   ....[11]....
        /*06c8*/ 	.word	0x00000690
        /*06cc*/ 	.word	0x000000ff
        /*06d0*/ 	.word	0x00022880
        /*06d4*/ 	.short	0x0100
        /*06d6*/ 	.byte	0x06
	.zero		1


	//   ....[12]....
        /*06d8*/ 	.word	0x000006a0
        /*06dc*/ 	.word	0x000000ff
        /*06e0*/ 	.word	0x00022878
        /*06e4*/ 	.short	0x0100
        /*06e6*/ 	.byte	0x06
	.zero		1


	//   ....[13]....
        /*06e8*/ 	.word	0x000006b0
        /*06ec*/ 	.word	0x000000ff
        /*06f0*/ 	.word	0x00022888
        /*06f4*/ 	.short	0x0100
        /*06f6*/ 	.byte	0x06
	.zero		1


	//   ....[14]....
        /*06f8*/ 	.word	0x000007e0
        /*06fc*/ 	.word	0x000000ff
        /*0700*/ 	.word	0x00022890
        /*0704*/ 	.short	0x0100
        /*0706*/ 	.byte	0x08
	.zero		1


	//   ....[15]....
        /*0708*/ 	.word	0x000007f0
        /*070c*/ 	.word	0x000000ff
        /*0710*/ 	.word	0x000228a0
        /*0714*/ 	.short	0x0100
        /*0716*/ 	.byte	0x08
	.zero		1


	//   ....[16]....
        /*0718*/ 	.word	0x00000800
        /*071c*/ 	.word	0x000000ff
        /*0720*/ 	.word	0x00022898
        /*0724*/ 	.short	0x0100
        /*0726*/ 	.byte	0x08
	.zero		1


	//   ....[17]....
        /*0728*/ 	.word	0x00000810
        /*072c*/ 	.word	0x000000ff
        /*0730*/ 	.word	0x000228a8
        /*0734*/ 	.short	0x0100
        /*0736*/ 	.byte	0x08
	.zero		1


	//   ....[18]....
        /*0738*/ 	.word	0x00000940
        /*073c*/ 	.word	0x000000ff
        /*0740*/ 	.word	0x000228b0
        /*0744*/ 	.short	0x0100
        /*0746*/ 	.byte	0x08
	.zero		1


	//   ....[19]....
        /*0748*/ 	.word	0x00000950
        /*074c*/ 	.word	0x000000ff
        /*0750*/ 	.word	0x000228c0
        /*0754*/ 	.short	0x0100
        /*0756*/ 	.byte	0x08
	.zero		1


	//   ....[20]....
        /*0758*/ 	.word	0x00000960
        /*075c*/ 	.word	0x000000ff
        /*0760*/ 	.word	0x000228b8
        /*0764*/ 	.short	0x0100
        /*0766*/ 	.byte	0x08
	.zero		1


	//   ....[21]....
        /*0768*/ 	.word	0x00000970
        /*076c*/ 	.word	0x000000ff
        /*0770*/ 	.word	0x000228c8
        /*0774*/ 	.short	0x0100
        /*0776*/ 	.byte	0x08
	.zero		1


	//   ....[22]....
        /*0778*/ 	.word	0x00002bb0
        /*077c*/ 	.word	0x00000058
        /*0780*/ 	.word	0x00022890
        /*0784*/ 	.short	0x010a
        /*0786*/ 	.byte	0x3f
	.zero		1


	//   ....[23]....
        /*0788*/ 	.word	0x00003eb0
        /*078c*/ 	.word	0x00000058
        /*0790*/ 	.word	0x00022890
        /*0794*/ 	.short	0x010a
        /*0796*/ 	.byte	0x3f
	.zero		1


	//   ....[24]....
        /*0798*/ 	.word	0x00004fb0
        /*079c*/ 	.word	0x00000058
        /*07a0*/ 	.word	0x00022890
        /*07a4*/ 	.short	0x010a
        /*07a6*/ 	.byte	0x3f
	.zero		1


	//   ....[25]....
        /*07a8*/ 	.word	0x000051c0
        /*07ac*/ 	.word	0x00000004
        /*07b0*/ 	.word	0x00000000
        /*07b4*/ 	.short	0x0101
        /*07b6*/ 	.byte	0x3f
	.zero		1


	//   ....[26]....
        /*07b8*/ 	.word	0x00005200
        /*07bc*/ 	.word	0x00000058
        /*07c0*/ 	.word	0x000228b0
        /*07c4*/ 	.short	0x010a
        /*07c6*/ 	.byte	0x3f
	.zero		1


	//   ....[27]....
        /*07c8*/ 	.word	0x00005850
        /*07cc*/ 	.word	0x00000058
        /*07d0*/ 	.word	0x00000000
        /*07d4*/ 	.short	0x0101
        /*07d6*/ 	.byte	0x3f
	.zero		1


	//   ....[28]....
        /*07d8*/ 	.word	0x00005fb0
        /*07dc*/ 	.word	0x00000012
        /*07e0*/ 	.word	0x00022800
        /*07e4*/ 	.short	0x010a
        /*07e6*/ 	.byte	0x3f
	.zero		1


	//   ....[29]....
        /*07e8*/ 	.word	0x00006000
        /*07ec*/ 	.word	0x00000012
        /*07f0*/ 	.word	0x00022800
        /*07f4*/ 	.short	0x010a
        /*07f6*/ 	.byte	0x3f
	.zero		1


	//   ....[30]....
        /*07f8*/ 	.word	0x00006c20
        /*07fc*/ 	.word	0x00000012
        /*0800*/ 	.word	0x00022800
        /*0804*/ 	.short	0x010a
        /*0806*/ 	.byte	0x3f
	.zero		1


	//   ....[31]....
        /*0808*/ 	.word	0x00008090
        /*080c*/ 	.word	0x00000012
        /*0810*/ 	.word	0x00022800
        /*0814*/ 	.short	0x010a
        /*0816*/ 	.byte	0x3f
	.zero		1


	//   ....[32]....
        /*0818*/ 	.word	0x000090e0
        /*081c*/ 	.word	0x00000014
        /*0820*/ 	.word	0x00022830
        /*0824*/ 	.short	0x010a
        /*0826*/ 	.byte	0x3f
	.zero		1


	//   ....[33]....
        /*0828*/ 	.word	0x00009180
        /*082c*/ 	.word	0x00000014
        /*0830*/ 	.word	0x00022830
        /*0834*/ 	.short	0x010a
        /*0836*/ 	.byte	0x3f
	.zero		1


	//   ....[34]....
        /*0838*/ 	.word	0x0000a5a0
        /*083c*/ 	.word	0x00000003
        /*0840*/ 	.word	0x00000000
        /*0844*/ 	.short	0x0101
        /*0846*/ 	.byte	0x3f
	.zero		1


	//   ....[35]....
        /*0848*/ 	.word	0x0000a9e0
        /*084c*/ 	.word	0x00000014
        /*0850*/ 	.word	0x00022850
        /*0854*/ 	.short	0x010a
        /*0856*/ 	.byte	0x3f
	.zero		1


	//   ....[36]....
        /*0858*/ 	.word	0x0000aa30
        /*085c*/ 	.word	0x00000014
        /*0860*/ 	.word	0x00022850
        /*0864*/ 	.short	0x010a
        /*0866*/ 	.byte	0x3f
	.zero		1


	//   ....[37]....
        /*0868*/ 	.word	0x0000ae30
        /*086c*/ 	.word	0x00000014
        /*0870*/ 	.word	0x00000000
        /*0874*/ 	.short	0x0101
        /*0876*/ 	.byte	0x3f
	.zero		1


	//   ....[38]....
        /*0878*/ 	.word	0x0000af50
        /*087c*/ 	.word	0x000000ce
        /*0880*/ 	.word	0x00022830
        /*0884*/ 	.short	0x010a
        /*0886*/ 	.byte	0x3f
	.zero		1


	//   ....[39]....
        /*0888*/ 	.word	0x0000afb0
        /*088c*/ 	.word	0x000000ce
        /*0890*/ 	.word	0x00022830
        /*0894*/ 	.short	0x010a
        /*0896*/ 	.byte	0x3f
	.zero		1


	//   ....[40]....
        /*0898*/ 	.word	0x0000c750
        /*089c*/ 	.word	0x0000009d
        /*08a0*/ 	.word	0x00000000
        /*08a4*/ 	.short	0x0101
        /*08a6*/ 	.byte	0x3f
	.zero		1


	//   ....[41]....
        /*08a8*/ 	.word	0x0000d0a0
        /*08ac*/ 	.word	0x000000ce
        /*08b0*/ 	.word	0x00022850
        /*08b4*/ 	.short	0x010a
        /*08b6*/ 	.byte	0x3f
	.zero		1


	//   ....[42]....
        /*08b8*/ 	.word	0x0000d0f0
        /*08bc*/ 	.word	0x000000ce
        /*08c0*/ 	.word	0x00022850
        /*08c4*/ 	.short	0x010a
        /*08c6*/ 	.byte	0x3f
	.zero		1


	//   ....[43]....
        /*08c8*/ 	.word	0x0000d4c0
        /*08cc*/ 	.word	0x000000ce
        /*08d0*/ 	.word	0x00000000
        /*08d4*/ 	.short	0x0101
        /*08d6*/ 	.byte	0x3f
	.zero		1


	//   ....[44]....
        /*08d8*/ 	.word	0x0000d5c0
        /*08dc*/ 	.word	0x000000ca
        /*08e0*/ 	.word	0x00022830
        /*08e4*/ 	.short	0x010a
        /*08e6*/ 	.byte	0x3f
	.zero		1


	//   ....[45]....
        /*08e8*/ 	.word	0x0000d620
        /*08ec*/ 	.word	0x000000ca
        /*08f0*/ 	.word	0x00022830
        /*08f4*/ 	.short	0x010a
        /*08f6*/ 	.byte	0x3f
	.zero		1


	//   ....[46]....
        /*08f8*/ 	.word	0x0000e4b0
        /*08fc*/ 	.word	0x0000009a
        /*0900*/ 	.word	0x00000000
        /*0904*/ 	.short	0x0101
        /*0906*/ 	.byte	0x3f
	.zero		1


	//   ....[47]....
        /*0908*/ 	.word	0x0000ef90
        /*090c*/ 	.word	0x000000ca
        /*0910*/ 	.word	0x00022850
        /*0914*/ 	.short	0x010a
        /*0916*/ 	.byte	0x3f
	.zero		1


	//   ....[48]....
        /*0918*/ 	.word	0x0000efe0
        /*091c*/ 	.word	0x000000ca
        /*0920*/ 	.word	0x00022850
        /*0924*/ 	.short	0x010a
        /*0926*/ 	.byte	0x3f
	.zero		1


	//   ....[49]....
        /*0928*/ 	.word	0x0000f3b0
        /*092c*/ 	.word	0x000000ca
        /*0930*/ 	.word	0x00000000
        /*0934*/ 	.short	0x0101
        /*0936*/ 	.byte	0x3f
	.zero		1


	//   ....[50]....
        /*0938*/ 	.word	0x000114d0
        /*093c*/ 	.word	0x00000000
        /*0940*/ 	.word	0x00000000
        /*0944*/ 	.short	0x0101
        /*0946*/ 	.byte	0x3f
	.zero		1


	//   ....[51]....
        /*0948*/ 	.word	0x00013c90
        /*094c*/ 	.word	0x00000009
        /*0950*/ 	.word	0x00022820
        /*0954*/ 	.short	0x010a
        /*0956*/ 	.byte	0x3f
	.zero		1


	//   ....[52]....
        /*0958*/ 	.word	0x00013d20
        /*095c*/ 	.word	0x00000005
        /*0960*/ 	.word	0x000228a0
        /*0964*/ 	.short	0x010a
        /*0966*/ 	.byte	0x3f
	.zero		1


	//   ....[53]....
        /*0968*/ 	.word	0x00013f00
        /*096c*/ 	.word	0x00000005
        /*0970*/ 	.word	0x000228c0
        /*0974*/ 	.short	0x010a
        /*0976*/ 	.byte	0x3f
	.zero		1


	//   ....[54]....
        /*0978*/ 	.word	0x00014310
        /*097c*/ 	.word	0x00000006
        /*0980*/ 	.word	0x000228a0
        /*0984*/ 	.short	0x010a
        /*0986*/ 	.byte	0x3f
	.zero		1


	//   ....[55]....
        /*0988*/ 	.word	0x000144d0
        /*098c*/ 	.word	0x00000006
        /*0990*/ 	.word	0x000228c0
        /*0994*/ 	.short	0x010a
        /*0996*/ 	.byte	0x3f
	.zero		1


	//   ....[56]....
        /*0998*/ 	.word	0x000152a0
        /*099c*/ 	.word	0x00000005
        /*09a0*/ 	.word	0x00022840
        /*09a4*/ 	.short	0x010a
        /*09a6*/ 	.byte	0x3f
	.zero		1


	//   ....[57]....
        /*09a8*/ 	.word	0x00015690
        /*09ac*/ 	.word	0x00000007
        /*09b0*/ 	.word	0x00022820
        /*09b4*/ 	.short	0x010a
        /*09b6*/ 	.byte	0x3f
	.zero		1


	//   ....[58]....
        /*09b8*/ 	.word	0x00015750
        /*09bc*/ 	.word	0x00000002
        /*09c0*/ 	.word	0x00022860
        /*09c4*/ 	.short	0x010a
        /*09c6*/ 	.byte	0x3f
	.zero		1


	//   ....[59]....
        /*09c8*/ 	.word	0x00015d70
        /*09cc*/ 	.word	0x00000003
        /*09d0*/ 	.word	0x00022840
        /*09d4*/ 	.short	0x010a
        /*09d6*/ 	.byte	0x3f
	.zero		1


	//   ....[60]....
        /*09d8*/ 	.word	0x00015f80
        /*09dc*/ 	.word	0x00000003
        /*09e0*/ 	.word	0x00022860
        /*09e4*/ 	.short	0x010a
        /*09e6*/ 	.byte	0x3f
	.zero		1


	//   ....[61]....
        /*09e8*/ 	.word	0x000164f0
        /*09ec*/ 	.word	0x00000002
        /*09f0*/ 	.word	0x00022840
        /*09f4*/ 	.short	0x010a
        /*09f6*/ 	.byte	0x3f
	.zero		1


	//   ....[62]....
        /*09f8*/ 	.word	0x000166f0
        /*09fc*/ 	.word	0x00000002
        /*0a00*/ 	.word	0x00022860
        /*0a04*/ 	.short	0x010a
        /*0a06*/ 	.byte	0x3f
	.zero		1


	//   ....[63]....
        /*0a08*/ 	.word	0x00016bf0
        /*0a0c*/ 	.word	0x00000002
        /*0a10*/ 	.word	0x00022840
        /*0a14*/ 	.short	0x010a
        /*0a16*/ 	.byte	0x3f
	.zero		1


	//   ....[64]....
        /*0a18*/ 	.word	0x00016e00
        /*0a1c*/ 	.word	0x00000002
        /*0a20*/ 	.word	0x00022860
        /*0a24*/ 	.short	0x010a
        /*0a26*/ 	.byte	0x3f
	.zero		1


	//   ....[65]....
        /*0a28*/ 	.word	0x00017f90
        /*0a2c*/ 	.word	0x00000000
        /*0a30*/ 	.word	0x00022820
        /*0a34*/ 	.short	0x010a
        /*0a36*/ 	.byte	0x3f
	.zero		1


	//   ....[66]....
        /*0a38*/ 	.word	0x00018140
        /*0a3c*/ 	.word	0x00000006
        /*0a40*/ 	.word	0x00000000
        /*0a44*/ 	.short	0x010a
        /*0a46*/ 	.byte	0x3f
	.zero		1


	//   ....[67]....
        /*0a48*/ 	.word	0x000181b0
        /*0a4c*/ 	.word	0x00000007
        /*0a50*/ 	.word	0x00000000
        /*0a54*/ 	.short	0x010a
        /*0a56*/ 	.byte	0x3f
	.zero		1


	//   ....[68]....
        /*0a58*/ 	.word	0x00018220
        /*0a5c*/ 	.word	0x00000004
        /*0a60*/ 	.word	0x00000000
        /*0a64*/ 	.short	0x010a
        /*0a66*/ 	.byte	0x3f
	.zero		1


	//   ....[69]....
        /*0a68*/ 	.word	0x00018250
        /*0a6c*/ 	.word	0x00000003
        /*0a70*/ 	.word	0x00000000
        /*0a74*/ 	.short	0x010a
        /*0a76*/ 	.byte	0x3f
	.zero		1


	//   ....[70]....
        /*0a78*/ 	.word	0x000182b0
        /*0a7c*/ 	.word	0x00000058
        /*0a80*/ 	.word	0x00022890
        /*0a84*/ 	.short	0x010a
        /*0a86*/ 	.byte	0x3f
	.zero		1


	//   ....[71]....
        /*0a88*/ 	.word	0x00018300
        /*0a8c*/ 	.word	0x00000058
        /*0a90*/ 	.word	0x00022890
        /*0a94*/ 	.short	0x010a
        /*0a96*/ 	.byte	0x3f
	.zero		1


	//   ....[72]....
        /*0a98*/ 	.word	0x00018350
        /*0a9c*/ 	.word	0x00000058
        /*0aa0*/ 	.word	0x00022890
        /*0aa4*/ 	.short	0x010a
        /*0aa6*/ 	.byte	0x3f
	.zero		1


	//   ....[73]....
        /*0aa8*/ 	.word	0x000183a0
        /*0aac*/ 	.word	0x00000058
        /*0ab0*/ 	.word	0x000228b0
        /*0ab4*/ 	.short	0x010a
        /*0ab6*/ 	.byte	0x3f
	.zero		1


	//   ....[74]....
        /*0ab8*/ 	.word	0x00018990
        /*0abc*/ 	.word	0x00000012
        /*0ac0*/ 	.word	0x00022800
        /*0ac4*/ 	.short	0x010a
        /*0ac6*/ 	.byte	0x3f
	.zero		1


	//   ....[75]....
        /*0ac8*/ 	.word	0x00018ee0
        /*0acc*/ 	.word	0x00000012
        /*0ad0*/ 	.word	0x00022800
        /*0ad4*/ 	.short	0x010a
        /*0ad6*/ 	.byte	0x3f
	.zero		1


	//   ....[76]....
        /*0ad8*/ 	.word	0x00018f30
        /*0adc*/ 	.word	0x00000014
        /*0ae0*/ 	.word	0x00022830
        /*0ae4*/ 	.short	0x010a
        /*0ae6*/ 	.byte	0x3f
	.zero		1


	//   ....[77]....
        /*0ae8*/ 	.word	0x00018f80
        /*0aec*/ 	.word	0x00000014
        /*0af0*/ 	.word	0x00022850
        /*0af4*/ 	.short	0x010a
        /*0af6*/ 	.byte	0x3f
	.zero		1


	//   ....[78]....
        /*0af8*/ 	.word	0x00018fd0
        /*0afc*/ 	.word	0x000000ce
        /*0b00*/ 	.word	0x00022830
        /*0b04*/ 	.short	0x010a
        /*0b06*/ 	.byte	0x3f
	.zero		1


	//   ....[79]....
        /*0b08*/ 	.word	0x00019020
        /*0b0c*/ 	.word	0x000000ce
        /*0b10*/ 	.word	0x00022850
        /*0b14*/ 	.short	0x010a
        /*0b16*/ 	.byte	0x3f
	.zero		1


	//   ....[80]....
        /*0b18*/ 	.word	0x00019070
        /*0b1c*/ 	.word	0x000000ca
        /*0b20*/ 	.word	0x00022830
        /*0b24*/ 	.short	0x010a
        /*0b26*/ 	.byte	0x3f
	.zero		1


	//   ....[81]....
        /*0b28*/ 	.word	0x000190c0
        /*0b2c*/ 	.word	0x000000ca
        /*0b30*/ 	.word	0x00022850
        /*0b34*/ 	.short	0x010a
        /*0b36*/ 	.byte	0x3f
	.zero		1


	//   ....[82]....
        /*0b38*/ 	.word	0x00019260
        /*0b3c*/ 	.word	0x00000009
        /*0b40*/ 	.word	0x00022820
        /*0b44*/ 	.short	0x010a
        /*0b46*/ 	.byte	0x3f
	.zero		1


	//   ....[83]....
        /*0b48*/ 	.word	0x000192b0
        /*0b4c*/ 	.word	0x00000005
        /*0b50*/ 	.word	0x000228a0
        /*0b54*/ 	.short	0x010a
        /*0b56*/ 	.byte	0x3f
	.zero		1


	//   ....[84]....
        /*0b58*/ 	.word	0x00019300
        /*0b5c*/ 	.word	0x00000005
        /*0b60*/ 	.word	0x000228c0
        /*0b64*/ 	.short	0x010a
        /*0b66*/ 	.byte	0x3f
	.zero		1


	//   ....[85]....
        /*0b68*/ 	.word	0x00019350
        /*0b6c*/ 	.word	0x00000006
        /*0b70*/ 	.word	0x000228a0
        /*0b74*/ 	.short	0x010a
        /*0b76*/ 	.byte	0x3f
	.zero		1


	//   ....[86]....
        /*0b78*/ 	.word	0x000193a0
        /*0b7c*/ 	.word	0x00000006
        /*0b80*/ 	.word	0x000228c0
        /*0b84*/ 	.short	0x010a
        /*0b86*/ 	.byte	0x3f
	.zero		1


	//   ....[87]....
        /*0b88*/ 	.word	0x00019540
        /*0b8c*/ 	.word	0x00000005
        /*0b90*/ 	.word	0x00022840
        /*0b94*/ 	.short	0x010a
        /*0b96*/ 	.byte	0x3f
	.zero		1


	//   ....[88]....
        /*0b98*/ 	.word	0x000195c0
        /*0b9c*/ 	.word	0x00000005
        /*0ba0*/ 	.word	0x00022820
        /*0ba4*/ 	.short	0x010a
        /*0ba6*/ 	.byte	0x3f
	.zero		1


	//   ....[89]....
        /*0ba8*/ 	.word	0x00019610
        /*0bac*/ 	.word	0x00000002
        /*0bb0*/ 	.word	0x00022860
        /*0bb4*/ 	.short	0x010a
        /*0bb6*/ 	.byte	0x3f
	.zero		1


	//   ....[90]....
        /*0bb8*/ 	.word	0x00019660
        /*0bbc*/ 	.word	0x00000003
        /*0bc0*/ 	.word	0x00022840
        /*0bc4*/ 	.short	0x010a
        /*0bc6*/ 	.byte	0x3f
	.zero		1


	//   ....[91]....
        /*0bc8*/ 	.word	0x000196b0
        /*0bcc*/ 	.word	0x00000003
        /*0bd0*/ 	.word	0x00022860
        /*0bd4*/ 	.short	0x010a
        /*0bd6*/ 	.byte	0x3f
	.zero		1


	//   ....[92]....
        /*0bd8*/ 	.word	0x00019700
        /*0bdc*/ 	.word	0x00000002
        /*0be0*/ 	.word	0x00022840
        /*0be4*/ 	.short	0x010a
        /*0be6*/ 	.byte	0x3f
	.zero		1


	//   ....[93]....
        /*0be8*/ 	.word	0x00019750
        /*0bec*/ 	.word	0x00000002
        /*0bf0*/ 	.word	0x00022860
        /*0bf4*/ 	.short	0x010a
        /*0bf6*/ 	.byte	0x3f
	.zero		1


	//   ....[94]....
        /*0bf8*/ 	.word	0x000197a0
        /*0bfc*/ 	.word	0x00000002
        /*0c00*/ 	.word	0x00022840
        /*0c04*/ 	.short	0x010a
        /*0c06*/ 	.byte	0x3f
	.zero		1


	//   ....[95]....
        /*0c08*/ 	.word	0x000197f0
        /*0c0c*/ 	.word	0x00000002
        /*0c10*/ 	.word	0x00022860
        /*0c14*/ 	.short	0x010a
        /*0c16*/ 	.byte	0x3f
	.zero		1


	//   ....[96]....
        /*0c18*/ 	.word	0x0001a1b0
        /*0c1c*/ 	.word	0x00000000
        /*0c20*/ 	.word	0x00022820
        /*0c24*/ 	.short	0x010a
        /*0c26*/ 	.byte	0x3f
	.zero		1


	//   ....[97]....
        /*0c28*/ 	.word	0x0001a350
        /*0c2c*/ 	.word	0x00000006
        /*0c30*/ 	.word	0x00000000
        /*0c34*/ 	.short	0x010a
        /*0c36*/ 	.byte	0x3f
	.zero		1


	//   ....[98]....
        /*0c38*/ 	.word	0x0001a3a0
        /*0c3c*/ 	.word	0x00000007
        /*0c40*/ 	.word	0x00000000
        /*0c44*/ 	.short	0x010a
        /*0c46*/ 	.byte	0x3f
	.zero		1


	//   ....[99]....
        /*0c48*/ 	.word	0x0001a3f0
        /*0c4c*/ 	.word	0x00000004
        /*0c50*/ 	.word	0x00000000
        /*0c54*/ 	.short	0x010a
        /*0c56*/ 	.byte	0x3f
	.zero		1


	//----- nvinfo : EIATTR_NUM_MBARRIERS
	.align		4
.L_1585:
        /*0c58*/ 	.byte	0x03, 0x38
        /*0c5a*/ 	.short	0x0016


	//----- nvinfo : EIATTR_EXIT_INSTR_OFFSETS
	.align		4
        /*0c5c*/ 	.byte	0x04, 0x1c
        /*0c5e*/ 	.short	(.L_1587 - .L_1586)


	//   ....[0]....
.L_1586:
        /*0c60*/ 	.word	0x000182a0


	//----- nvinfo : EIATTR_MAX_THREADS
	.align		4
.L_1587:
        /*0c64*/ 	.byte	0x04, 0x05
        /*0c66*/ 	.short	(.L_1589 - .L_1588)
.L_1588:
        /*0c68*/ 	.word	0x00000180
        /*0c6c*/ 	.word	0x00000001
        /*0c70*/ 	.word	0x00000001


	//----- nvinfo : EIATTR_CRS_STACK_SIZE
	.align		4
.L_1589:
        /*0c74*/ 	.byte	0x04, 0x1e
        /*0c76*/ 	.short	(.L_1591 - .L_1590)
.L_1590:
        /*0c78*/ 	.word	0x00000000


	//----- nvinfo : EIATTR_CBANK_PARAM_SIZE
	.align		4
.L_1591:
        /*0c7c*/ 	.byte	0x03, 0x19
        /*0c7e*/ 	.short	0x0a70


	//----- nvinfo : EIATTR_PARAM_CBANK
	.align		4
        /*0c80*/ 	.byte	0x04, 0x0a
        /*0c82*/ 	.short	(.L_1593 - .L_1592)
	.align		4
.L_1592:
        /*0c84*/ 	.word	index@(.nv.constant0._ZN7cutlass13device_kernelIN5flash11enable_sm90INS1_16FlashAttnFwdSm90INS1_25CollectiveMainloopFwdSm90ILi2EN4cute5tupleIJNS5_1CILi1EEES8_S8_EEENS6_IJNS7_ILi128EEENS7_ILi96EEENS7_ILi64EEEEEELi256ENS_10bfloat16_tEfNS_4arch4Sm90ELb1ELb0ELb0ELb1ELb0ELb1ELb0ELb1ELb0ELb0ELb0ELb0EEENS1_21CollectiveEpilogueFwdINS6_IJSA_NS7_ILi256EEESB_EEES9_SE_SG_Li256ELb1ELb0ELb0ELb0EEENS1_36VarlenDynamicPersistentTileSchedulerILi128ELi96ELi256ELi32ELb0ELb0ELb1ELb1ELb1ELb1EEEEEEEEEvNT_6ParamsE)
        /*0c88*/ 	.short	0x0210
        /*0c8a*/ 	.short	0x0a70


	//----- nvinfo : EIATTR_SW_WAR
	.align		4
.L_1593:
        /*0c8c*/ 	.byte	0x04, 0x36
        /*0c8e*/ 	.short	(.L_1595 - .L_1594)
.L_1594:
        /*0c90*/ 	.word	0x00000008
.L_1595:


//--------------------- .nv.info._ZN7cutlass13device_kernelIN5flash11enable_sm90INS1_16FlashAttnFwdSm90INS1_25CollectiveMainloopFwdSm90ILi2EN4cute5tupleIJNS5_1CILi1EEES8_S8_EEENS6_IJNS7_ILi128EEENS7_ILi96EEENS7_ILi64EEEEEELi256ENS_10bfloat16_tEfNS_4arch4Sm90ELb1ELb0ELb0ELb1ELb0ELb0ELb1ELb1ELb0ELb0ELb0ELb0EEENS1_21CollectiveEpilogueFwdINS6_IJSA_NS7_ILi256EEESB_EEES9_SE_SG_Li256ELb1ELb0ELb0ELb0EEENS1_36VarlenDynamicPersistentTileSchedulerILi128ELi96ELi256ELi32ELb0ELb0ELb1ELb1ELb1ELb1EEEEEEEEEvNT_6ParamsE --------------------------
	.section	.nv.info._ZN7cutlass13device_kernelIN5flash11enable_sm90INS1_16FlashAttnFwdSm90INS1_25CollectiveMainloopFwdSm90ILi2EN4cute5tupleIJNS5_1CILi1EEES8_S8_EEENS6_IJNS7_ILi128EEENS7_ILi96EEENS7_ILi64EEEEEELi256ENS_10bfloat16_tEfNS_4arch4Sm90ELb1ELb0ELb0ELb1ELb0ELb0ELb1ELb1ELb0ELb0ELb0ELb0EEENS1_21CollectiveEpilogueFwdINS6_IJSA_NS7_ILi256EEESB_EEES9_SE_SG_Li256ELb1ELb0ELb0ELb0EEENS1_36VarlenDynamicPersistentTileSchedulerILi128ELi96ELi256ELi32ELb0ELb0ELb1ELb1ELb1ELb1EEEEEEEEEvNT_6ParamsE,"",@"SHT_CUDA_INFO"
	.sectionflags	@""
	.align	4


	//----- nvinfo : EIATTR_CUDA_API_VERSION
	.align		4
        /*0000*/ 	.byte	0x04, 0x37
        /*0002*/ 	.short	(.L_1597 - .L_1596)
.L_1596:
        /*0004*/ 	.word	0x00000082


	//----- nvinfo : EIATTR_KPARAM_INFO
	.align		4
.L_1597:
        /*0008*/ 	.byte	0x04, 0x17
        /*000a*/ 	.short	(.L_1599 - .L_1598)
.L_1598:
        /*000c*/ 	.word	0x00000000
        /*0010*/ 	.short	0x0000
        /*0012*/ 	.short	0x0070
        /*0014*/ 	.byte	0x00, 0xf0, 0x01, 0x2c


	//----- nvinfo : EIATTR_SPARSE_MMA_MASK
	.align		4
.L_1599:
        /*0018*/ 	.byte	0x03, 0x50
        /*001a*/ 	.short	0x0000


	//----- nvinfo : EIATTR_MAXREG_COUNT
	.align		4
        /*001c*/ 	.byte	0x03, 0x1b
        /*001e*/ 	.short	0x00a8


	//----- nvinfo : EIATTR_NUM_BARRIERS
	.align		4
        /*0020*/ 	.byte	0x02, 0x4c
        /*0022*/ 	.byte	0x10
	.zero		1


	//----- nvinfo : EIATTR_EXTERNS
	.align		4
        /*0024*/ 	.byte	0x04, 0x0f
        /*0026*/ 	.short	(.L_1601 - .L_1600)


	//   ....[0]....
	.align		4
.L_1600:
        /*0028*/ 	.word	index@(__assertfail)


	//----- nvinfo : EIATTR_ANNOTATIONS
	.align		4
.L_1601:
        /*002c*/ 	.byte	0x04, 0x55
        /*002e*/ 	.short	(.L_1603 - .L_1602)


	//   ....[0]....
.L_1602:
        /* <DEDUP_REMOVED lines=27> */


	//----- nvinfo : EIATTR_MERCURY_ISA_VERSION
	.align		4
.L_1603:
        /*01d0*/ 	.byte	0x03, 0x5f
        /*01d2*/ 	.short	0x0101


	//----- nvinfo : EIATTR_UNUSED_LOAD_BYTE_OFFSET
	.align		4
        /*01d4*/ 	.byte	0x04, 0x44
        /*01d6*/ 	.short	(.L_1605 - .L_1604)


	//   ....[0]....
.L_1604:
        /*01d8*/ 	.word	0x00000ad0
        /*01dc*/ 	.word	0x0000fff0


	//   ....[1]....
        /*01e0*/ 	.word	0x000097e0
        /*01e4*/ 	.word	0x0000fff0


	//----- nvinfo : EIATTR_INT_WARP_WIDE_INSTR_OFFSETS
	.align		4
.L_1605:
        /*01e8*/ 	.byte	0x04, 0x31
        /*01ea*/ 	.short	(.L_1607 - .L_1606)


	//   ....[0]....
.L_1606:
        /*01ec*/ 	.word	0x00000190


	//   ....[1]....
        /*01f0*/ 	.word	0x000001d0


	//   ....[2]....
        /*01f4*/ 	.word	0x00000240


	//   ....[3]....
        /*01f8*/ 	.word	0x00000250


	//   ....[4]....
        /*01fc*/ 	.word	0x0000d600


	//   ....[5]....
        /*0200*/ 	.word	0x0000d6a0


	//   ....[6]....
        /*0204*/ 	.word	0x0000db40


	//   ....[7]....
        /*0208*/ 	.word	0x0000db70


	//   ....[8]....
        /*020c*/ 	.word	0x00010150


	//   ....[9]....
        /*0210*/ 	.word	0x000101f0


	//----- nvinfo : EIATTR_COOP_GROUP_MASK_REGIDS
	.align		4
.L_1607:
        /*0214*/ 	.byte	0x04, 0x29
        /*0216*/ 	.short	(.L_1609 - .L_1608)


	//   ....[0]....
.L_1608:
        /*0218*/ 	.word	0xffffffff


	//   ....[1]....
        /*021c*/ 	.word	0xffffffff


	//   ....[2]....
        /*0220*/ 	.word	0xffffffff


	//   ....[3]....
        /*0224*/ 	.word	0xffffffff


	//   ....[4]....
        /*0228*/ 	.word	0xffffffff


	//   ....[5]....
        /*022c*/ 	.word	0xffffffff


	//   ....[6]....
        /*0230*/ 	.word	0xffffffff


	//   ....[7]....
        /*0234*/ 	.word	0xffffffff


	//   ....[8]....
        /*0238*/ 	.word	0xffffffff


	//   ....[9]....
        /*023c*/ 	.word	0xffffffff


	//   ....[10]....
        /*0240*/ 	.word	0xffffffff


	//   ....[11]....
        /*0244*/ 	.word	0xffffffff


	//   ....[12]....
        /*0248*/ 	.word	0xffffffff


	//   ....[13]....
        /*024c*/ 	.word	0xffffffff


	//   ....[14]....
        /*0250*/ 	.word	0xffffffff


	//   ....[15]....
        /*0254*/ 	.word	0xffffffff


	//   ....[16]....
        /*0258*/ 	.word	0xffffffff


	//   ....[17]....
        /*025c*/ 	.word	0xffffffff


	//   ....[18]....
        /*0260*/ 	.word	0xffffffff


	//   ....[19]....
        /*0264*/ 	.word	0xffffffff


	//   ....[20]....
        /*0268*/ 	.word	0xffffffff


	//   ....[21]....
        /*026c*/ 	.word	0xffffffff


	//   ....[22]....
        /*0270*/ 	.word	0xffffffff


	//   ....[23]....
        /*0274*/ 	.word	0xffffffff


	//   ....[24]....
        /*0278*/ 	.word	0xffffffff


	//   ....[25]....
        /*027c*/ 	.word	0xffffffff


	//   ....[26]....
        /*0280*/ 	.word	0xffffffff


	//   ....[27]....
        /*0284*/ 	.word	0xffffffff


	//   ....[28]....
        /*0288*/ 	.word	0xffffffff


	//   ....[29]....
        /*028c*/ 	.word	0xffffffff


	//   ....[30]....
        /*0290*/ 	.word	0xffffffff


	//   ....[31]....
        /*0294*/ 	.word	0xffffffff


	//   ....[32]....
        /*0298*/ 	.word	0xffffffff


	//   ....[33]....
        /*029c*/ 	.word	0xffffffff


	//   ....[34]....
        /*02a0*/ 	.word	0xffffffff


	//   ....[35]....
        /*02a4*/ 	.word	0xffffffff


	//   ....[36]....
        /*02a8*/ 	.word	0xffffffff


	//   ....[37]....
        /*02ac*/ 	.word	0xffffffff


	//   ....[38]....
        /*02b0*/ 	.word	0xffffffff


	//   ....[39]....
        /*02b4*/ 	.word	0xffffffff


	//   ....[40]....
        /*02b8*/ 	.word	0xffffffff


	//   ....[41]....
        /*02bc*/ 	.word	0xffffffff


	//   ....[42]....
        /*02c0*/ 	.word	0xffffffff


	//   ....[43]....
        /*02c4*/ 	.word	0xffffffff


	//   ....[44]....
        /*02c8*/ 	.word	0xffffffff


	//   ....[45]....
        /*02cc*/ 	.word	0xffffffff


	//   ....[46]....
        /*02d0*/ 	.word	0xffffffff


	//   ....[47]....
        /*02d4*/ 	.word	0xffffffff


	//   ....[48]....
        /*02d8*/ 	.word	0xffffffff


	//   ....[49]....
        /*02dc*/ 	.word	0xffffffff


	//   ....[50]....
        /*02e0*/ 	.word	0xffffffff


	//   ....[51]....
        /*02e4*/ 	.word	0xffffffff


	//   ....[52]....
        /*02e8*/ 	.word	0xffffffff


	//   ....[53]....
        /*02ec*/ 	.word	0xffffffff


	//   ....[54]....
        /*02f0*/ 	.word	0xffffffff


	//   ....[55]....
        /*02f4*/ 	.word	0xffffffff


	//   ....[56]....
        /*02f8*/ 	.word	0xffffffff


	//   ....[57]....
        /*02fc*/ 	.word	0xffffffff


	//   ....[58]....
        /*0300*/ 	.word	0x0500000f


	//   ....[59]....
        /*0304*/ 	.word	0x0500000f


	//   ....[60]....
        /*0308*/ 	.word	0x0500000f


	//   ....[61]....
        /*030c*/ 	.word	0x0500000f


	//   ....[62]....
        /*0310*/ 	.word	0x0500000f


	//   ....[63]....
        /*0314*/ 	.word	0x0500000f


	//   ....[64]....
        /*0318*/ 	.word	0x0500000f


	//   ....[65]....
        /*031c*/ 	.word	0x0500000f


	//   ....[66]....
        /*0320*/ 	.word	0x0500000f


	//   ....[67]....
        /*0324*/ 	.word	0x0500000f


	//   ....[68]....
        /*0328*/ 	.word	0x0500000f


	//   ....[69]....
        /*032c*/ 	.word	0x0500000f


	//   ....[70]....
        /*0330*/ 	.word	0x0500000f


	//   ....[71]....
        /*0334*/ 	.word	0x0500000f


	//   ....[72]....
        /*0338*/ 	.word	0x0500000f


	//   ....[73]....
        /*033c*/ 	.word	0x0500000f


	//   ....[74]....
        /*0340*/ 	.word	0x0500000f


	//   ....[75]....
        /*0344*/ 	.word	0x0500000f


	//   ....[76]....
        /*0348*/ 	.word	0x0500000f


	//----- nvinfo : EIATTR_COOP_GROUP_INSTR_OFFSETS
	.align		4
.L_1609:
        /*034c*/ 	.byte	0x04, 0x28
        /*034e*/ 	.short	(.L_1611 - .L_1610)


	//   ....[0]....
.L_1610:
        /*0350*/ 	.word	0x00000070


	//   ....[1]....
        /*0354*/ 	.word	0x000001a0


	//   ....[2]....
        /*0358*/ 	.word	0x000001f0


	//   ....[3]....
        /*035c*/ 	.word	0x00000440


	//   ....[4]....
        /*0360*/ 	.word	0x000005a0


	//   ....[5]....
        /*0364*/ 	.word	0x000006c0


	//   ....[6]....
        /*0368*/ 	.word	0x00000820


	//   ....[7]....
        /*036c*/ 	.word	0x00001790


	//   ....[8]....
        /*0370*/ 	.word	0x00003130


	//   ....[9]....
        /*0374*/ 	.word	0x000031f0


	//   ....[10]....
        /*0378*/ 	.word	0x00003200


	//   ....[11]....
        /*037c*/ 	.word	0x00003250


	//   ....[12]....
        /*0380*/ 	.word	0x00005390


	//   ....[13]....
        /*0384*/ 	.word	0x000053a0


	//   ....[14]....
        /*0388*/ 	.word	0x000053d0


	//   ....[15]....
        /*038c*/ 	.word	0x000053e0


	//   ....[16]....
        /*0390*/ 	.word	0x00007700


	//   ....[17]....
        /*0394*/ 	.word	0x00007770


	//   ....[18]....
        /*0398*/ 	.word	0x00007790


	//   ....[19]....
        /*039c*/ 	.word	0x000077b0


	//   ....[20]....
        /*03a0*/ 	.word	0x00008d80


	//   ....[21]....
        /*03a4*/ 	.word	0x00008df0


	//   ....[22]....
        /*03a8*/ 	.word	0x00008e40


	//   ....[23]....
        /*03ac*/ 	.word	0x00008e70


	//   ....[24]....
        /*03b0*/ 	.word	0x0000c3a0


	//   ....[25]....
        /*03b4*/ 	.word	0x0000c530


	//   ....[26]....
        /*03b8*/ 	.word	0x0000c560


	//   ....[27]....
        /*03bc*/ 	.word	0x0000c5a0


	//   ....[28]....
        /*03c0*/ 	.word	0x0000c610


	//   ....[29]....
        /*03c4*/ 	.word	0x0000c670


	//   ....[30]....
        /*03c8*/ 	.word	0x0000c6b0


	//   ....[31]....
        /*03cc*/ 	.word	0x0000c860


	//   ....[32]....
        /*03d0*/ 	.word	0x0000c8c0


	//   ....[33]....
        /*03d4*/ 	.word	0x0000c900


	//   ....[34]....
        /*03d8*/ 	.word	0x0000c940


	//   ....[35]....
        /*03dc*/ 	.word	0x0000c970


	//   ....[36]....
        /*03e0*/ 	.word	0x0000c9a0


	//   ....[37]....
        /*03e4*/ 	.word	0x0000ca40


	//   ....[38]....
        /*03e8*/ 	.word	0x0000caa0


	//   ....[39]....
        /*03ec*/ 	.word	0x0000cb30


	//   ....[40]....
        /*03f0*/ 	.word	0x00010280


	//   ....[41]....
        /*03f4*/ 	.word	0x00010290


	//   ....[42]....
        /*03f8*/ 	.word	0x000103b0


	//   ....[43]....
        /*03fc*/ 	.word	0x00010410


	//   ....[44]....
        /*0400*/ 	.word	0x00010450


	//   ....[45]....
        /*0404*/ 	.word	0x00010490


	//   ....[46]....
        /*0408*/ 	.word	0x000104c0


	//   ....[47]....
        /*040c*/ 	.word	0x000104f0


	//   ....[48]....
        /*0410*/ 	.word	0x00010690


	//   ....[49]....
        /*0414*/ 	.word	0x000106f0


	//   ....[50]....
        /*0418*/ 	.word	0x00010730


	//   ....[51]....
        /*041c*/ 	.word	0x00010770


	//   ....[52]....
        /*0420*/ 	.word	0x000107a0


	//   ....[53]....
        /*0424*/ 	.word	0x000107d0


	//   ....[54]....
        /*0428*/ 	.word	0x00010890


	//   ....[55]....
        /*042c*/ 	.word	0x000108b0


	//   ....[56]....
        /*0430*/ 	.word	0x00010920


	//   ....[57]....
        /*0434*/ 	.word	0x00010fa0


	//   ....[58]....
        /*0438*/ 	.word	0x000115c0


	//   ....[59]....
        /*043c*/ 	.word	0x000119e0


	//   ....[60]....
        /*0440*/ 	.word	0x00011a70


	//   ....[61]....
        /*0444*/ 	.word	0x00011b10


	//   ....[62]....
        /*0448*/ 	.word	0x00011bc0


	//   ....[63]....
        /*044c*/ 	.word	0x00011c40


	//   ....[64]....
        /*0450*/ 	.word	0x00011cc0


	//   ....[65]....
        /*0454*/ 	.word	0x00011d40


	//   ....[66]....
        /*0458*/ 	.word	0x00011dc0


	//   ....[67]....
        /*045c*/ 	.word	0x00011e50


	//   ....[68]....
        /*0460*/ 	.word	0x00011f00


	//   ....[69]....
        /*0464*/ 	.word	0x00011f80


	//   ....[70]....
        /*0468*/ 	.word	0x00012000


	//   ....[71]....
        /*046c*/ 	.word	0x00012080


	//   ....[72]....
        /*0470*/ 	.word	0x00012100


	//   ....[73]....
        /*0474*/ 	.word	0x00012170


	//   ....[74]....
        /*0478*/ 	.word	0x00012210


	//   ....[75]....
        /*047c*/ 	.word	0x000122a0


	//   ....[76]....
        /*0480*/ 	.word	0x000123d0


	//----- nvinfo : EIATTR_REG_RECONFIG
	.align		4
.L_1611:
        /*0484*/ 	.byte	0x01, 0x54
	.zero		2


	//----- nvinfo : EIATTR_SYSCALL_OFFSETS
	.align		4
        /*0488*/ 	.byte	0x04, 0x46
        /*048a*/ 	.short	(.L_1613 - .L_1612)


	//   ....[0]....
.L_1612:
        /*048c*/ 	.word	0x000019f0


	//   ....[1]....
        /*0490*/ 	.word	0x0000d830


	//   ....[2]....
        /*0494*/ 	.word	0x0000d970


	//   ....[3]....
        /*0498*/ 	.word	0x0000da70


	//----- nvinfo : EIATTR_MBARRIER_INSTR_OFFSETS
	.align		4
.L_1613:
        /*049c*/ 	.byte	0x04, 0x39
        /*049e*/ 	.short	(.L_1615 - .L_1614)


	//   ....[0]....
.L_1614:
        /*04a0*/ 	.word	0x000002e0
        /*04a4*/ 	.word	0x000000ff
        /*04a8*/ 	.word	0x00032400
        /*04ac*/ 	.short	0x0100
        /*04ae*/ 	.byte	0x08
	.zero		1


	//   ....[1]....
        /*04b0*/ 	.word	0x000002f0
        /*04b4*/ 	.word	0x000000ff
        /*04b8*/ 	.word	0x00032410
        /*04bc*/ 	.short	0x0100
        /*04be*/ 	.byte	0x08
	.zero		1


	//   ....[2]....
        /*04c0*/ 	.word	0x00000300
        /*04c4*/ 	.word	0x000000ff
        /*04c8*/ 	.word	0x00032420
        /*04cc*/ 	.short	0x0100
        /*04ce*/ 	.byte	0x08
	.zero		1


	//   ....[3]....
        /*04d0*/ 	.word	0x000003f0
        /*04d4*/ 	.word	0x000000ff
        /*04d8*/ 	.word	0x00032430
        /*04dc*/ 	.short	0x0100
        /*04de*/ 	.byte	0x08
	.zero		1


	//   ....[4]....
        /*04e0*/ 	.word	0x00000400
        /*04e4*/ 	.word	0x000000ff
        /*04e8*/ 	.word	0x00032440
        /*04ec*/ 	.short	0x0100
        /*04ee*/ 	.byte	0x08
	.zero		1


	//   ....[5]....
        /*04f0*/ 	.word	0x00000410
        /*04f4*/ 	.word	0x000000ff
        /*04f8*/ 	.word	0x00032438
        /*04fc*/ 	.short	0x0100
        /*04fe*/ 	.byte	0x08
	.zero		1


	//   ....[6]....
        /*0500*/ 	.word	0x00000420
        /*0504*/ 	.word	0x000000ff
        /*0508*/ 	.word	0x00032448
        /*050c*/ 	.short	0x0100
        /*050e*/ 	.byte	0x08
	.zero		1


	//   ....[7]....
        /*0510*/ 	.word	0x00000550
        /*0514*/ 	.word	0x000000ff
        /*0518*/ 	.word	0x00032450
        /*051c*/ 	.short	0x0100
        /*051e*/ 	.byte	0x08
	.zero		1


	//   ....[8]....
        /*0520*/ 	.word	0x00000560
        /*0524*/ 	.word	0x000000ff
        /*0528*/ 	.word	0x00032460
        /*052c*/ 	.short	0x0100
        /*052e*/ 	.byte	0x08
	.zero		1


	//   ....[9]....
        /*0530*/ 	.word	0x00000570
        /*0534*/ 	.word	0x000000ff
        /*0538*/ 	.word	0x00032458
        /*053c*/ 	.short	0x0100
        /*053e*/ 	.byte	0x08
	.zero		1


	//   ....[10]....
        /*0540*/ 	.word	0x00000580
        /*0544*/ 	.word	0x000000ff
        /*0548*/ 	.word	0x00032468
        /*054c*/ 	.short	0x0100
        /*054e*/ 	.byte	0x08
	.zero		1


	//   ....[11]....
        /*0550*/ 	.word	0x00000670
        /*0554*/ 	.word	0x000000ff
        /*0558*/ 	.word	0x00032470
        /*055c*/ 	.short	0x0100
        /*055e*/ 	.byte	0x06
	.zero		1


	//   ....[12]....
        /*0560*/ 	.word	0x00000680
        /*0564*/ 	.word	0x000000ff
        /*0568*/ 	.word	0x00032480
        /*056c*/ 	.short	0x0100
        /*056e*/ 	.byte	0x06
	.zero		1


	//   ....[13]....
        /*0570*/ 	.word	0x00000690
        /*0574*/ 	.word	0x000000ff
        /*0578*/ 	.word	0x00032478
        /*057c*/ 	.short	0x0100
        /*057e*/ 	.byte	0x06
	.zero		1


	//   ....[14]....
        /*0580*/ 	.word	0x000006a0
        /*0584*/ 	.word	0x000000ff
        /*0588*/ 	.word	0x00032488
        /*058c*/ 	.short	0x0100
        /*058e*/ 	.byte	0x06
	.zero		1


	//   ....[15]....
        /*0590*/ 	.word	0x000007d0
        /*0594*/ 	.word	0x000000ff
        /*0598*/ 	.word	0x00032490
        /*059c*/ 	.short	0x0100
        /*059e*/ 	.byte	0x08
	.zero		1


	//   ....[16]....
        /*05a0*/ 	.word	0x000007e0
        /*05a4*/ 	.word	0x000000ff
        /*05a8*/ 	.word	0x000324a0
        /*05ac*/ 	.short	0x0100
        /*05ae*/ 	.byte	0x08
	.zero		1


	//   ....[17]....
        /*05b0*/ 	.word	0x000007f0
        /*05b4*/ 	.word	0x000000ff
        /*05b8*/ 	.word	0x00032498
        /*05bc*/ 	.short	0x0100
        /*05be*/ 	.byte	0x08
	.zero		1


	//   ....[18]....
        /*05c0*/ 	.word	0x00000800
        /*05c4*/ 	.word	0x000000ff
        /*05c8*/ 	.word	0x000324a8
        /*05cc*/ 	.short	0x0100
        /*05ce*/ 	.byte	0x08
	.zero		1


	//   ....[19]....
        /*05d0*/ 	.word	0x00000930
        /*05d4*/ 	.word	0x000000ff
        /*05d8*/ 	.word	0x000324b0
        /*05dc*/ 	.short	0x0100
        /*05de*/ 	.byte	0x08
	.zero		1


	//   ....[20]....
        /*05e0*/ 	.word	0x00000940
        /*05e4*/ 	.word	0x000000ff
        /*05e8*/ 	.word	0x000324c0
        /*05ec*/ 	.short	0x0100
        /*05ee*/ 	.byte	0x08
	.zero		1


	//   ....[21]....
        /*05f0*/ 	.word	0x00000950
        /*05f4*/ 	.word	0x000000ff
        /*05f8*/ 	.word	0x000324b8
        /*05fc*/ 	.short	0x0100
        /*05fe*/ 	.byte	0x08
	.zero		1


	//   ....[22]....
        /*0600*/ 	.word	0x00000960
        /*0604*/ 	.word	0x000000ff
        /*0608*/ 	.word	0x000324c8
        /*060c*/ 	.short	0x0100
        /*060e*/ 	.byte	0x08
	.zero		1


	//   ....[23]....
        /*0610*/ 	.word	0x00001a90
        /*0614*/ 	.word	0x00000005
        /*0618*/ 	.word	0x00032400
        /*061c*/ 	.short	0x010a
        /*061e*/ 	.byte	0x3f
	.zero		1


	//   ....[24]....
        /*0620*/ 	.word	0x00001b70
        /*0624*/ 	.word	0x00000000
        /*0628*/ 	.word	0x00032430
        /*062c*/ 	.short	0x010a
        /*062e*/ 	.byte	0x3f
	.zero		1


	//   ....[25]....
        /*0630*/ 	.word	0x00001bb0
        /*0634*/ 	.word	0x00000000
        /*0638*/ 	.word	0x00032430
        /*063c*/ 	.short	0x010a
        /*063e*/ 	.byte	0x3f
	.zero		1


	//   ....[26]....
        /*0640*/ 	.word	0x00001eb0
        /*0644*/ 	.word	0x00000005
        /*0648*/ 	.word	0x00032410
        /*064c*/ 	.short	0x010a
        /*064e*/ 	.byte	0x3f
	.zero		1


	//   ....[27]....
        /*0650*/ 	.word	0x00001ef0
        /*0654*/ 	.word	0x00000000
        /*0658*/ 	.word	0x00032450
        /*065c*/ 	.short	0x010a
        /*065e*/ 	.byte	0x3f
	.zero		1


	//   ....[28]....
        /*0660*/ 	.word	0x00001f30
        /*0664*/ 	.word	0x00000000
        /*0668*/ 	.word	0x00032450
        /*066c*/ 	.short	0x010a
        /*066e*/ 	.byte	0x3f
	.zero		1


	//   ....[29]....
        /*0670*/ 	.word	0x00003540
        /*0674*/ 	.word	0x00000018
        /*0678*/ 	.word	0x00000000
        /*067c*/ 	.short	0x0101
        /*067e*/ 	.byte	0x3f
	.zero		1


	//   ....[30]....
        /*0680*/ 	.word	0x00004000
        /*0684*/ 	.word	0x00000000
        /*0688*/ 	.word	0x00000000
        /*068c*/ 	.short	0x0101
        /*068e*/ 	.byte	0x3f
	.zero		1


	//   ....[31]....
        /*0690*/ 	.word	0x00004130
        /*0694*/ 	.word	0x000000ff
        /*0698*/ 	.word	0x00032430
        /*069c*/ 	.short	0x010a
        /*069e*/ 	.byte	0x05
	.zero		1


	//   ....[32]....
        /*06a0*/ 	.word	0x00004170
        /*06a4*/ 	.word	0x000000ff
        /*06a8*/ 	.word	0x00032430
        /*06ac*/ 	.short	0x010a
        /*06ae*/ 	.byte	0x05
	.zero		1


	//   ....[33]....
        /*06b0*/ 	.word	0x00004380
        /*06b4*/ 	.word	0x000000ff
        /*06b8*/ 	.word	0x00032450
        /*06bc*/ 	.short	0x010a
        /*06be*/ 	.byte	0x05
	.zero		1


	//   ....[34]....
        /*06c0*/ 	.word	0x000043c0
        /*06c4*/ 	.word	0x000000ff
        /*06c8*/ 	.word	0x00032450
        /*06cc*/ 	.short	0x010a
        /*06ce*/ 	.byte	0x05
	.zero		1


	//   ....[35]....
        /*06d0*/ 	.word	0x000055b0
        /*06d4*/ 	.word	0x00000098
        /*06d8*/ 	.word	0x00000000
        /*06dc*/ 	.short	0x0101
        /*06de*/ 	.byte	0x3f
	.zero		1


	//   ....[36]....
        /*06e0*/ 	.word	0x00006a20
        /*06e4*/ 	.word	0x000000d4
        /*06e8*/ 	.word	0x00000000
        /*06ec*/ 	.short	0x0101
        /*06ee*/ 	.byte	0x3f
	.zero		1


	//   ....[37]....
        /*06f0*/ 	.word	0x00006b50
        /*06f4*/ 	.word	0x000000ff
        /*06f8*/ 	.word	0x00032430
        /*06fc*/ 	.short	0x010a
        /*06fe*/ 	.byte	0x05
	.zero		1


	//   ....[38]....
        /*0700*/ 	.word	0x00006b90
        /*0704*/ 	.word	0x000000ff
        /*0708*/ 	.word	0x00032430
        /*070c*/ 	.short	0x010a
        /*070e*/ 	.byte	0x05
	.zero		1


	//   ....[39]....
        /*0710*/ 	.word	0x00006da0
        /*0714*/ 	.word	0x000000ff
        /*0718*/ 	.word	0x00032450
        /*071c*/ 	.short	0x010a
        /*071e*/ 	.byte	0x05
	.zero		1


	//   ....[40]....
        /*0720*/ 	.word	0x00006de0
        /*0724*/ 	.word	0x000000ff
        /*0728*/ 	.word	0x00032450
        /*072c*/ 	.short	0x010a
        /*072e*/ 	.byte	0x05
	.zero		1


	//   ....[41]....
        /*0730*/ 	.word	0x000079f0
        /*0734*/ 	.word	0x00000098
        /*0738*/ 	.word	0x00000000
        /*073c*/ 	.short	0x0101
        /*073e*/ 	.byte	0x3f
	.zero		1


	//   ....[42]....
        /*0740*/ 	.word	0x00008d60
        /*0744*/ 	.word	0x000000d5
        /*0748*/ 	.word	0x00000000
        /*074c*/ 	.short	0x0101
        /*074e*/ 	.byte	0x3f
	.zero		1


	//   ....[43]....
        /*0750*/ 	.word	0x0000af40
        /*0754*/ 	.word	0x00000097
        /*0758*/ 	.word	0x00000000
        /*075c*/ 	.short	0x0101
        /*075e*/ 	.byte	0x3f
	.zero		1


	//   ....[44]....
        /*0760*/ 	.word	0x0000dfc0
        /*0764*/ 	.word	0x00000008
        /*0768*/ 	.word	0x00032440
        /*076c*/ 	.short	0x010a
        /*076e*/ 	.byte	0x3f
	.zero		1


	//   ....[45]....
        /*0770*/ 	.word	0x0000e5d0
        /*0774*/ 	.word	0x00000008
        /*0778*/ 	.word	0x00032420
        /*077c*/ 	.short	0x010a
        /*077e*/ 	.byte	0x3f
	.zero		1


	//   ....[46]....
        /*0780*/ 	.word	0x0000e6a0
        /*0784*/ 	.word	0x0000000b
        /*0788*/ 	.word	0x00032460
        /*078c*/ 	.short	0x010a
        /*078e*/ 	.byte	0x3f
	.zero		1


	//   ....[47]....
        /*0790*/ 	.word	0x0000ece0
        /*0794*/ 	.word	0x00000002
        /*0798*/ 	.word	0x00032440
        /*079c*/ 	.short	0x010a
        /*079e*/ 	.byte	0x3f
	.zero		1


	//   ....[48]....
        /*07a0*/ 	.word	0x0000eef0
        /*07a4*/ 	.word	0x00000002
        /*07a8*/ 	.word	0x00032460
        /*07ac*/ 	.short	0x010a
        /*07ae*/ 	.byte	0x3f
	.zero		1


	//   ....[49]....
        /*07b0*/ 	.word	0x0000f460
        /*07b4*/ 	.word	0x00000002
        /*07b8*/ 	.word	0x00032440
        /*07bc*/ 	.short	0x010a
        /*07be*/ 	.byte	0x3f
	.zero		1


	//   ....[50]....
        /*07c0*/ 	.word	0x0000f660
        /*07c4*/ 	.word	0x00000002
        /*07c8*/ 	.word	0x00032460
        /*07cc*/ 	.short	0x010a
        /*07ce*/ 	.byte	0x3f
	.zero		1


	//   ....[51]....
        /*07d0*/ 	.word	0x0000fb60
        /*07d4*/ 	.word	0x00000002
        /*07d8*/ 	.word	0x00032440
        /*07dc*/ 	.short	0x010a
        /*07de*/ 	.byte	0x3f
	.zero		1


	//   ....[52]....
        /*07e0*/ 	.word	0x0000fd70
        /*07e4*/ 	.word	0x00000002
        /*07e8*/ 	.word	0x00032460
        /*07ec*/ 	.short	0x010a
        /*07ee*/ 	.byte	0x3f
	.zero		1


	//   ....[53]....
        /*07f0*/ 	.word	0x00010f30
        /*07f4*/ 	.word	0x00000000
        /*07f8*/ 	.word	0x00032420
        /*07fc*/ 	.short	0x010a
        /*07fe*/ 	.byte	0x3f
	.zero		1


	//   ....[54]....
        /*0800*/ 	.word	0x00011100
        /*0804*/ 	.word	0x00000006
        /*0808*/ 	.word	0x00000000
        /*080c*/ 	.short	0x010a
        /*080e*/ 	.byte	0x3f
	.zero		1


	//   ....[55]....
        /*0810*/ 	.word	0x00011170
        /*0814*/ 	.word	0x00000007
        /*0818*/ 	.word	0x00000000
        /*081c*/ 	.short	0x010a
        /*081e*/ 	.byte	0x3f
	.zero		1


	//   ....[56]....
        /*0820*/ 	.word	0x000111e0
        /*0824*/ 	.word	0x00000004
        /*0828*/ 	.word	0x00000000
        /*082c*/ 	.short	0x010a
        /*082e*/ 	.byte	0x3f
	.zero		1


	//   ....[57]....
        /*0830*/ 	.word	0x00011210
        /*0834*/ 	.word	0x00000003
        /*0838*/ 	.word	0x00000000
        /*083c*/ 	.short	0x010a
        /*083e*/ 	.byte	0x3f
	.zero		1


	//   ....[58]....
        /*0840*/ 	.word	0x00011270
        /*0844*/ 	.word	0x00000005
        /*0848*/ 	.word	0x00032400
        /*084c*/ 	.short	0x010a
        /*084e*/ 	.byte	0x3f
	.zero		1


	//   ....[59]....
        /*0850*/ 	.word	0x000112c0
        /*0854*/ 	.word	0x00000000
        /*0858*/ 	.word	0x00032430
        /*085c*/ 	.short	0x010a
        /*085e*/ 	.byte	0x3f
	.zero		1


	//   ....[60]....
        /*0860*/ 	.word	0x00011310
        /*0864*/ 	.word	0x00000005
        /*0868*/ 	.word	0x00032410
        /*086c*/ 	.short	0x010a
        /*086e*/ 	.byte	0x3f
	.zero		1


	//   ....[61]....
        /*0870*/ 	.word	0x00011360
        /*0874*/ 	.word	0x00000000
        /*0878*/ 	.word	0x00032450
        /*087c*/ 	.short	0x010a
        /*087e*/ 	.byte	0x3f
	.zero		1


	//   ....[62]....
        /*0880*/ 	.word	0x000113c0
        /*0884*/ 	.word	0x00000014
        /*0888*/ 	.word	0x00032430
        /*088c*/ 	.short	0x010a
        /*088e*/ 	.byte	0x3f
	.zero		1


	//   ....[63]....
        /*0890*/ 	.word	0x00011420
        /*0894*/ 	.word	0x00000014
        /*0898*/ 	.word	0x00032450
        /*089c*/ 	.short	0x010a
        /*089e*/ 	.byte	0x3f
	.zero		1


	//   ....[64]....
        /*08a0*/ 	.word	0x00011480
        /*08a4*/ 	.word	0x00000014
        /*08a8*/ 	.word	0x00032430
        /*08ac*/ 	.short	0x010a
        /*08ae*/ 	.byte	0x3f
	.zero		1


	//   ....[65]....
        /*08b0*/ 	.word	0x000114e0
        /*08b4*/ 	.word	0x00000014
        /*08b8*/ 	.word	0x00032450
        /*08bc*/ 	.short	0x010a
        /*08be*/ 	.byte	0x3f
	.zero		1


	//   ....[66]....
        /*08c0*/ 	.word	0x00011680
        /*08c4*/ 	.word	0x00000008
        /*08c8*/ 	.word	0x00032440
        /*08cc*/ 	.short	0x010a
        /*08ce*/ 	.byte	0x3f
	.zero		1


	//   ....[67]....
        /*08d0*/ 	.word	0x00011700
        /*08d4*/ 	.word	0x00000008
        /*08d8*/ 	.word	0x00032420
        /*08dc*/ 	.short	0x010a
        /*08de*/ 	.byte	0x3f
	.zero		1


	//   ....[68]....
        /*08e0*/ 	.word	0x00011750
        /*08e4*/ 	.word	0x0000000b
        /*08e8*/ 	.word	0x00032460
        /*08ec*/ 	.short	0x010a
        /*08ee*/ 	.byte	0x3f
	.zero		1


	//   ....[69]....
        /*08f0*/ 	.word	0x000117a0
        /*08f4*/ 	.word	0x00000002
        /*08f8*/ 	.word	0x00032440
        /*08fc*/ 	.short	0x010a
        /*08fe*/ 	.byte	0x3f
	.zero		1


	//   ....[70]....
        /*0900*/ 	.word	0x000117f0
        /*0904*/ 	.word	0x00000002
        /*0908*/ 	.word	0x00032460
        /*090c*/ 	.short	0x010a
        /*090e*/ 	.byte	0x3f
	.zero		1


	//   ....[71]....
        /*0910*/ 	.word	0x00011840
        /*0914*/ 	.word	0x00000002
        /*0918*/ 	.word	0x00032440
        /*091c*/ 	.short	0x010a
        /*091e*/ 	.byte	0x3f
	.zero		1


	//   ....[72]....
        /*0920*/ 	.word	0x00011890
        /*0924*/ 	.word	0x00000002
        /*0928*/ 	.word	0x00032460
        /*092c*/ 	.short	0x010a
        /*092e*/ 	.byte	0x3f
	.zero		1


	//   ....[73]....
        /*0930*/ 	.word	0x000118e0
        /*0934*/ 	.word	0x00000002
        /*0938*/ 	.word	0x00032440
        /*093c*/ 	.short	0x010a
        /*093e*/ 	.byte	0x3f
	.zero		1


	//   ....[74]....
        /*0940*/ 	.word	0x00011930
        /*0944*/ 	.word	0x00000002
        /*0948*/ 	.word	0x00032460
        /*094c*/ 	.short	0x010a
        /*094e*/ 	.byte	0x3f
	.zero		1


	//   ....[75]....
        /*0950*/ 	.word	0x000122f0
        /*0954*/ 	.word	0x00000000
        /*0958*/ 	.word	0x00032420
        /*095c*/ 	.short	0x010a
        /*095e*/ 	.byte	0x3f
	.zero		1


	//   ....[76]....
        /*0960*/ 	.word	0x00012490
        /*0964*/ 	.word	0x00000006
        /*0968*/ 	.word	0x00000000
        /*096c*/ 	.short	0x010a
        /*096e*/ 	.byte	0x3f
	.zero		1


	//   ....[77]....
        /*0970*/ 	.word	0x000124e0
        /*0974*/ 	.word	0x00000007
        /*0978*/ 	.word	0x00000000
        /*097c*/ 	.short	0x010a
        /*097e*/ 	.byte	0x3f
	.zero		1


	//   ....[78]....
        /*0980*/ 	.word	0x00012530
        /*0984*/ 	.word	0x00000004
        /*0988*/ 	.word	0x00000000
        /*098c*/ 	.short	0x010a
        /*098e*/ 	.byte	0x3f
	.zero		1


	//----- nvinfo : EIATTR_NUM_MBARRIERS
	.align		4
.L_1615:
        /*0990*/ 	.byte	0x03, 0x38
        /*0992*/ 	.short	0x0017


	//----- nvinfo : EIATTR_EXIT_INSTR_OFFSETS
	.align		4
        /*0994*/ 	.byte	0x04, 0x1c
        /*0996*/ 	.short	(.L_1617 - .L_1616)


	//   ....[0]....
.L_1616:
        /*0998*/ 	.word	0x00000b10


	//   ....[1]....
        /*099c*/ 	.word	0x0000c360


	//   ....[2]....
        /*09a0*/ 	.word	0x0000c3c0


	//   ....[3]....
        /*09a4*/ 	.word	0x00011260


	//----- nvinfo : EIATTR_MAX_THREADS
	.align		4
.L_1617:
        /*09a8*/ 	.byte	0x04, 0x05
        /*09aa*/ 	.short	(.L_1619 - .L_1618)
.L_1618:
        /*09ac*/ 	.word	0x00000180
        /*09b0*/ 	.word	0x00000001
        /*09b4*/ 	.word	0x00000001


	//----- nvinfo : EIATTR_CRS_STACK_SIZE
	.align		4
.L_1619:
        /*09b8*/ 	.byte	0x04, 0x1e
        /*09ba*/ 	.short	(.L_1621 - .L_1620)
.L_1620:
        /*09bc*/ 	.word	0x00000000


	//----- nvinfo : EIATTR_CBANK_PARAM_SIZE
	.align		4
.L_1621:
        /*09c0*/ 	.byte	0x03, 0x19
        /*09c2*/ 	.short	0x0b70


	//----- nvinfo : EIATTR_PARAM_CBANK
	.align		4
        /*09c4*/ 	.byte	0x04, 0x0a
        /*09c6*/ 	.short	(.L_1623 - .L_1622)
	.align		4
.L_1622:
        /*09c8*/ 	.word	index@(.nv.constant0._ZN7cutlass13device_kernelIN5flash11enable_sm90INS1_16FlashAttnFwdSm90INS1_25CollectiveMainloopFwdSm90ILi2EN4cute5tupleIJNS5_1CILi1EEES8_S8_EEENS6_IJNS7_ILi128EEENS7_ILi96EEENS7_ILi64EEEEEELi256ENS_10bfloat16_tEfNS_4arch4Sm90ELb1ELb0ELb0ELb1ELb0ELb0ELb1ELb1ELb0ELb0ELb0ELb0EEENS1_21CollectiveEpilogueFwdINS6_IJSA_NS7_ILi256EEESB_EEES9_SE_SG_Li256ELb1ELb0ELb0ELb0EEENS1_36VarlenDynamicPersistentTileSchedulerILi128ELi96ELi256ELi32ELb0ELb0ELb1ELb1ELb1ELb1EEEEEEEEEvNT_6ParamsE)
        /*09cc*/ 	.short	0x0210
        /*09ce*/ 	.short	0x0b70


	//----- nvinfo : EIATTR_SW_WAR
	.align		4
.L_1623:
        /*09d0*/ 	.byte	0x04, 0x36
        /*09d2*/ 	.short	(.L_1625 - .L_1624)
.L_1624:
        /*09d4*/ 	.word	0x00000008
.L_1625:


//--------------------- .nv.info._ZN7cutlass13device_kernelIN5flash11enable_sm90INS1_16FlashAttnFwdSm90INS1_25CollectiveMainloopFwdSm90ILi2EN4cute5tupleIJNS5_1CILi1EEES8_S8_EEENS6_IJNS7_ILi128EEENS7_ILi96EEENS7_ILi64EEEEEELi256ENS_10bfloat16_tEfNS_4arch4Sm90ELb1ELb0ELb0ELb1ELb0ELb1ELb1ELb1ELb0ELb0ELb0ELb0EEENS1_21CollectiveEpilogueFwdINS6_IJSA_NS7_ILi256EEESB_EEES9_SE_SG_Li256ELb1ELb0ELb0ELb0EEENS1_36VarlenDynamicPersistentTileSchedulerILi128ELi96ELi256ELi32ELb0ELb0ELb1ELb1ELb1ELb1EEEEEEEEEvNT_6ParamsE --------------------------
	.section	.nv.info._ZN7cutlass13device_kernelIN5flash11enable_sm90INS1_16FlashAttnFwdSm90INS1_25CollectiveMainloopFwdSm90ILi2EN4cute5tupleIJNS5_1CILi1EEES8_S8_EEENS6_IJNS7_ILi128EEENS7_ILi96EEENS7_ILi64EEEEEELi256ENS_10bfloat16_tEfNS_4arch4Sm90ELb1ELb0ELb0ELb1ELb0ELb1ELb1ELb1ELb0ELb0ELb0ELb0EEENS1_21CollectiveEpilogueFwdINS6_IJSA_NS7_ILi256EEESB_EEES9_SE_SG_Li256ELb1ELb0ELb0ELb0EEENS1_36VarlenDynamicPersistentTileSchedulerILi128ELi96ELi256ELi32ELb0ELb0ELb1ELb1ELb1ELb1EEEEEEEEEvNT_6ParamsE,"",@"SHT_CUDA_INFO"
	.sectionflags	@""
	.align	4


	//----- nvinfo : EIATTR_CUDA_API_VERSION
	.align		4
        /*0000*/ 	.byte	0x04, 0x37
        /*0002*/ 	.short	(.L_1627 - .L_1626)
.L_1626:
        /*0004*/ 	.word	0x00000082


	//----- nvinfo : EIATTR_KPARAM_INFO
	.align		4
.L_1627:
        /*0008*/ 	.byte	0x04, 0x17
        /*000a*/ 	.short	(.L_1629 - .L_1628)
.L_1628:
        /*000c*/ 	.word	0x00000000
        /*0010*/ 	.short	0x0000
        /*0012*/ 	.short	0x0070
        /*0014*/ 	.byte	0x00, 0xf0, 0x01, 0x2c


	//----- nvinfo : EIATTR_SPARSE_MMA_MASK
	.align		4
.L_1629:
        /*0018*/ 	.byte	0x03, 0x50
        /*001a*/ 	.short	0x0000


	//----- nvinfo : EIATTR_MAXREG_COUNT
	.align		4
        /*001c*/ 	.byte	0x03, 0x1b
        /*001e*/ 	.short	0x00a8


	//----- nvinfo : EIATTR_NUM_BARRIERS
	.align		4
        /*0020*/ 	.byte	0x02, 0x4c
        /*0022*/ 	.byte	0x10
	.zero		1


	//----- nvinfo : EIATTR_EXTERNS
	.align		4
        /*0024*/ 	.byte	0x04, 0x0f
        /*0026*/ 	.short	(.L_1631 - .L_1630)


	//   ....[0]....
	.align		4
.L_1630:
        /*0028*/ 	.word	index@(__assertfail)


	//----- nvinfo : EIATTR_ANNOTATIONS
	.align		4
.L_1631:
        /*002c*/ 	.byte	0x04, 0x55
        /*002e*/ 	.short	(.L_1633 - .L_1632)


	//   ....[0]....
.L_1632:
        /* <DEDUP_REMOVED lines=75> */


	//----- nvinfo : EIATTR_MERCURY_ISA_VERSION
	.align		4
.L_1633:
        /*04d0*/ 	.byte	0x03, 0x5f
        /*04d2*/ 	.short	0x0101


	//----- nvinfo : EIATTR_UNUSED_LOAD_BYTE_OFFSET
	.align		4
        /*04d4*/ 	.byte	0x04, 0x44
        /*04d6*/ 	.short	(.L_1635 - .L_1634)


	//   ....[0]....
.L_1634:
        /*04d8*/ 	.word	0x00000b50
        /*04dc*/ 	.word	0x0000fff0


	//   ....[1]....
        /*04e0*/ 	.word	0x00012190
        /*04e4*/ 	.word	0x0000fff0


	//----- nvinfo : EIATTR_INT_WARP_WIDE_INSTR_OFFSETS
	.align		4
.L_1635:
        /*04e8*/ 	.byte	0x04, 0x31
        /*04ea*/ 	.short	(.L_1637 - .L_1636)


	//   ....[0]....
.L_1636:
        /*04ec*/ 	.word	0x000001e0


	//   ....[1]....
        /*04f0*/ 	.word	0x00000220


	//   ....[2]....
        /*04f4*/ 	.word	0x00000290


	//   ....[3]....
        /*04f8*/ 	.word	0x00000300


	//   ....[4]....
        /*04fc*/ 	.word	0x00016da0


	//   ....[5]....
        /*0500*/ 	.word	0x00016e30


	//   ....[6]....
        /*0504*/ 	.word	0x000172b0


	//   ....[7]....
        /*0508*/ 	.word	0x000172e0


	//   ....[8]....
        /*050c*/ 	.word	0x00019880


	//   ....[9]....
        /*0510*/ 	.word	0x00019910


	//----- nvinfo : EIATTR_COOP_GROUP_MASK_REGIDS
	.align		4
.L_1637:
        /*0514*/ 	.byte	0x04, 0x29
        /*0516*/ 	.short	(.L_1639 - .L_1638)


	//   ....[0]....
.L_1638:
        /*0518*/ 	.word	0xffffffff


	//   ....[1]....
        /*051c*/ 	.word	0xffffffff


	//   ....[2]....
        /*0520*/ 	.word	0xffffffff


	//   ....[3]....
        /*0524*/ 	.word	0xffffffff


	//   ....[4]....
        /*0528*/ 	.word	0xffffffff


	//   ....[5]....
        /*052c*/ 	.word	0xffffffff


	//   ....[6]....
        /*0530*/ 	.word	0xffffffff


	//   ....[7]....
        /*0534*/ 	.word	0xffffffff


	//   ....[8]....
        /*0538*/ 	.word	0xffffffff


	//   ....[9]....
        /*053c*/ 	.word	0xffffffff


	//   ....[10]....
        /*0540*/ 	.word	0xffffffff


	//   ....[11]....
        /*0544*/ 	.word	0xffffffff


	//   ....[12]....
        /*0548*/ 	.word	0xffffffff


	//   ....[13]....
        /*054c*/ 	.word	0xffffffff


	//   ....[14]....
        /*0550*/ 	.word	0xffffffff


	//   ....[15]....
        /*0554*/ 	.word	0xffffffff


	//   ....[16]....
        /*0558*/ 	.word	0xffffffff


	//   ....[17]....
        /*055c*/ 	.word	0xffffffff


	//   ....[18]....
        /*0560*/ 	.word	0xffffffff


	//   ....[19]....
        /*0564*/ 	.word	0xffffffff


	//   ....[20]....
        /*0568*/ 	.word	0xffffffff


	//   ....[21]....
        /*056c*/ 	.word	0xffffffff


	//   ....[22]....
        /*0570*/ 	.word	0xffffffff


	//   ....[23]....
        /*0574*/ 	.word	0xffffffff


	//   ....[24]....
        /*0578*/ 	.word	0xffffffff


	//   ....[25]....
        /*057c*/ 	.word	0xffffffff


	//   ....[26]....
        /*0580*/ 	.word	0xffffffff


	//   ....[27]....
        /*0584*/ 	.word	0xffffffff


	//   ....[28]....
        /*0588*/ 	.word	0xffffffff


	//   ....[29]....
        /*058c*/ 	.word	0xffffffff


	//   ....[30]....
        /*0590*/ 	.word	0xffffffff


	//   ....[31]....
        /*0594*/ 	.word	0xffffffff


	//   ....[32]....
        /*0598*/ 	.word	0xffffffff


	//   ....[33]....
        /*059c*/ 	.word	0xffffffff


	//   ....[34]....
        /*05a0*/ 	.word	0xffffffff


	//   ....[35]....
        /*05a4*/ 	.word	0xffffffff


	//   ....[36]....
        /*05a8*/ 	.word	0xffffffff


	//   ....[37]....
        /*05ac*/ 	.word	0xffffffff


	//   ....[38]....
        /*05b0*/ 	.word	0xffffffff


	//   ....[39]....
        /*05b4*/ 	.word	0xffffffff


	//   ....[40]....
        /*05b8*/ 	.word	0xffffffff


	//   ....[41]....
        /*05bc*/ 	.word	0xffffffff


	//   ....[42]....
        /*05c0*/ 	.word	0xffffffff


	//   ....[43]....
        /*05c4*/ 	.word	0xffffffff


	//   ....[44]....
        /*05c8*/ 	.word	0xffffffff


	//   ....[45]....
        /*05cc*/ 	.word	0xffffffff


	//   ....[46]....
        /*05d0*/ 	.word	0xffffffff


	//   ....[47]....
        /*05d4*/ 	.word	0xffffffff


	//   ....[48]....
        /*05d8*/ 	.word	0xffffffff


	//   ....[49]....
        /*05dc*/ 	.word	0xffffffff


	//   ....[50]....
        /*05e0*/ 	.word	0xffffffff


	//   ....[51]....
        /*05e4*/ 	.word	0xffffffff


	//   ....[52]....
        /*05e8*/ 	.word	0xffffffff


	//   ....[53]....
        /*05ec*/ 	.word	0xffffffff


	//   ....[54]....
        /*05f0*/ 	.word	0xffffffff


	//   ....[55]....
        /*05f4*/ 	.word	0xffffffff


	//   ....[56]....
        /*05f8*/ 	.word	0xffffffff


	//   ....[57]....
        /*05fc*/ 	.word	0xffffffff


	//   ....[58]....
        /*0600*/ 	.word	0x0500000f


	//   ....[59]....
        /*0604*/ 	.word	0x0500000f


	//   ....[60]....
        /*0608*/ 	.word	0x0500000f


	//   ....[61]....
        /*060c*/ 	.word	0x0500000f


	//   ....[62]....
        /*0610*/ 	.word	0x0500000f


	//   ....[63]....
        /*0614*/ 	.word	0x0500000f


	//   ....[64]....
        /*0618*/ 	.word	0x0500000f


	//   ....[65]....
        /*061c*/ 	.word	0x0500000f


	//   ....[66]....
        /*0620*/ 	.word	0x0500000f


	//   ....[67]....
        /*0624*/ 	.word	0x0500000f


	//   ....[68]....
        /*0628*/ 	.word	0x0500000f


	//   ....[69]....
        /*062c*/ 	.word	0x0500000f


	//   ....[70]....
        /*0630*/ 	.word	0x0500000f


	//   ....[71]....
        /*0634*/ 	.word	0x0500000f


	//   ....[72]....
        /*0638*/ 	.word	0x0500000f


	//   ....[73]....
        /*063c*/ 	.word	0x0500000f


	//   ....[74]....
        /*0640*/ 	.word	0x0500000f


	//   ....[75]....
        /*0644*/ 	.word	0x0500000f


	//   ....[76]....
        /*0648*/ 	.word	0x0500000f


	//   ....[77]....
        /*064c*/ 	.word	0x0500000f


	//   ....[78]....
        /*0650*/ 	.word	0x0500000f


	//   ....[79]....
        /*0654*/ 	.word	0x0500000f


	//   ....[80]....
        /*0658*/ 	.word	0x0500000f


	//   ....[81]....
        /*065c*/ 	.word	0x0500000f


	//   ....[82]....
        /*0660*/ 	.word	0x0500000f


	//   ....[83]....
        /*0664*/ 	.word	0x0500000f


	//   ....[84]....
        /*0668*/ 	.word	0x0500000f


	//   ....[85]....
        /*066c*/ 	.word	0x0500000f


	//   ....[86]....
        /*0670*/ 	.word	0x0500000f


	//   ....[87]....
        /*0674*/ 	.word	0x0500000f


	//   ....[88]....
        /*0678*/ 	.word	0x0500000f


	//   ....[89]....
        /*067c*/ 	.word	0x0500000f


	//   ....[90]....
        /*0680*/ 	.word	0x0500000f


	//   ....[91]....
        /*0684*/ 	.word	0x0500000f


	//   ....[92]....
        /*0688*/ 	.word	0x0500000f


	//   ....[93]....
        /*068c*/ 	.word	0x0500000f


	//   ....[94]....
        /*0690*/ 	.word	0x0500000f


	//----- nvinfo : EIATTR_COOP_GROUP_INSTR_OFFSETS
	.align		4
.L_1639:
        /*0694*/ 	.byte	0x04, 0x28
        /*0696*/ 	.short	(.L_1641 - .L_1640)


	//   ....[0]....
.L_1640:
        /*0698*/ 	.word	0x00000060


	//   ....[1]....
        /*069c*/ 	.word	0x000001f0


	//   ....[2]....
        /*06a0*/ 	.word	0x000002b0


	//   ....[3]....
        /*06a4*/ 	.word	0x00000480


	//   ....[4]....
        /*06a8*/ 	.word	0x000005e0


	//   ....[5]....
        /*06ac*/ 	.word	0x00000700


	//   ....[6]....
        /*06b0*/ 	.word	0x00000860


	//   ....[7]....
        /*06b4*/ 	.word	0x000060d0


	//   ....[8]....
        /*06b8*/ 	.word	0x0000ab70


	//   ....[9]....
        /*06bc*/ 	.word	0x0000aba0


	//   ....[10]....
        /*06c0*/ 	.word	0x0000b140


	//   ....[11]....
        /*06c4*/ 	.word	0x0000b160


	//   ....[12]....
        /*06c8*/ 	.word	0x0000d260


	//   ....[13]....
        /*06cc*/ 	.word	0x0000d280


	//   ....[14]....
        /*06d0*/ 	.word	0x0000da50


	//   ....[15]....
        /*06d4*/ 	.word	0x0000da70


	//   ....[16]....
        /*06d8*/ 	.word	0x0000fe20


	//   ....[17]....
        /*06dc*/ 	.word	0x0000fe40


	//   ....[18]....
        /*06e0*/ 	.word	0x00010240


	//   ....[19]....
        /*06e4*/ 	.word	0x00010260


	//   ....[20]....
        /*06e8*/ 	.word	0x00011700


	//   ....[21]....
        /*06ec*/ 	.word	0x00011760


	//   ....[22]....
        /*06f0*/ 	.word	0x000117b0


	//   ....[23]....
        /*06f4*/ 	.word	0x000117e0


	//   ....[24]....
        /*06f8*/ 	.word	0x00014c90


	//   ....[25]....
        /*06fc*/ 	.word	0x00014e20


	//   ....[26]....
        /*0700*/ 	.word	0x00014e50


	//   ....[27]....
        /*0704*/ 	.word	0x00014e80


	//   ....[28]....
        /*0708*/ 	.word	0x00014ec0


	//   ....[29]....
        /*070c*/ 	.word	0x00014f10


	//   ....[30]....
        /*0710*/ 	.word	0x00014f70


	//   ....[31]....
        /*0714*/ 	.word	0x00015150


	//   ....[32]....
        /*0718*/ 	.word	0x000151b0


	//   ....[33]....
        /*071c*/ 	.word	0x000151f0


	//   ....[34]....
        /*0720*/ 	.word	0x00015230


	//   ....[35]....
        /*0724*/ 	.word	0x00015260


	//   ....[36]....
        /*0728*/ 	.word	0x00015290


	//   ....[37]....
        /*072c*/ 	.word	0x00015320


	//   ....[38]....
        /*0730*/ 	.word	0x00015380


	//   ....[39]....
        /*0734*/ 	.word	0x00015410


	//   ....[40]....
        /*0738*/ 	.word	0x000199a0


	//   ....[41]....
        /*073c*/ 	.word	0x000199b0


	//   ....[42]....
        /*0740*/ 	.word	0x00019ac0


	//   ....[43]....
        /*0744*/ 	.word	0x00019b20


	//   ....[44]....
        /*0748*/ 	.word	0x00019b60


	//   ....[45]....
        /*074c*/ 	.word	0x00019ba0


	//   ....[46]....
        /*0750*/ 	.word	0x00019bd0


	//   ....[47]....
        /*0754*/ 	.word	0x00019c00


	//   ....[48]....
        /*0758*/ 	.word	0x00019d90


	//   ....[49]....
        /*075c*/ 	.word	0x00019df0


	//   ....[50]....
        /*0760*/ 	.word	0x00019e30


	//   ....[51]....
        /*0764*/ 	.word	0x00019e70


	//   ....[52]....
        /*0768*/ 	.word	0x00019ea0


	//   ....[53]....
        /*076c*/ 	.word	0x00019ed0


	//   ....[54]....
        /*0770*/ 	.word	0x00019f90


	//   ....[55]....
        /*0774*/ 	.word	0x00019fb0


	//   ....[56]....
        /*0778*/ 	.word	0x0001a020


	//   ....[57]....
        /*077c*/ 	.word	0x0001a690


	//   ....[58]....
        /*0780*/ 	.word	0x0001ab20


	//   ....[59]....
        /*0784*/ 	.word	0x0001abc0


	//   ....[60]....
        /*0788*/ 	.word	0x0001ac60


	//   ....[61]....
        /*078c*/ 	.word	0x0001ad00


	//   ....[62]....
        /*0790*/ 	.word	0x0001ada0


	//   ....[63]....
        /*0794*/ 	.word	0x0001ae40


	//   ....[64]....
        /*0798*/ 	.word	0x0001aee0


	//   ....[65]....
        /*079c*/ 	.word	0x0001af80


	//   ....[66]....
        /*07a0*/ 	.word	0x0001b020


	//   ....[67]....
        /*07a4*/ 	.word	0x0001b110


	//   ....[68]....
        /*07a8*/ 	.word	0x0001b1b0


	//   ....[69]....
        /*07ac*/ 	.word	0x0001b250


	//   ....[70]....
        /*07b0*/ 	.word	0x0001b2f0


	//   ....[71]....
        /*07b4*/ 	.word	0x0001b390


	//   ....[72]....
        /*07b8*/ 	.word	0x0001b430


	//   ....[73]....
        /*07bc*/ 	.word	0x0001b4d0


	//   ....[74]....
        /*07c0*/ 	.word	0x0001b570


	//   ....[75]....
        /*07c4*/ 	.word	0x0001b8c0


	//   ....[76]....
        /*07c8*/ 	.word	0x0001bba0


	//   ....[77]....
        /*07cc*/ 	.word	0x0001bfc0


	//   ....[78]....
        /*07d0*/ 	.word	0x0001c050


	//   ....[79]....
        /*07d4*/ 	.word	0x0001c0f0


	//   ....[80]....
        /*07d8*/ 	.word	0x0001c1a0


	//   ....[81]....
        /*07dc*/ 	.word	0x0001c220


	//   ....[82]....
        /*07e0*/ 	.word	0x0001c2a0


	//   ....[83]....
        /*07e4*/ 	.word	0x0001c320


	//   ....[84]....
        /*07e8*/ 	.word	0x0001c3a0


	//   ....[85]....
        /*07ec*/ 	.word	0x0001c430


	//   ....[86]....
        /*07f0*/ 	.word	0x0001c4e0


	//   ....[87]....
        /*07f4*/ 	.word	0x0001c560


	//   ....[88]....
        /*07f8*/ 	.word	0x0001c5e0


	//   ....[89]....
        /*07fc*/ 	.word	0x0001c660


	//   ....[90]....
        /*0800*/ 	.word	0x0001c6e0


	//   ....[91]....
        /*0804*/ 	.word	0x0001c750


	//   ....[92]....
        /*0808*/ 	.word	0x0001c7f0


	//   ....[93]....
        /*080c*/ 	.word	0x0001c880


	//   ....[94]....
        /*0810*/ 	.word	0x0001c9b0


	//----- nvinfo : EIATTR_REG_RECONFIG
	.align		4
.L_1641:
        /*0814*/ 	.byte	0x01, 0x54
	.zero		2


	//----- nvinfo : EIATTR_SYSCALL_OFFSETS
	.align		4
        /*0818*/ 	.byte	0x04, 0x46
        /*081a*/ 	.short	(.L_1643 - .L_1642)


	//   ....[0]....
.L_1642:
        /*081c*/ 	.word	0x00001890


	//   ....[1]....
        /*0820*/ 	.word	0x000019e0


	//   ....[2]....
        /*0824*/ 	.word	0x000062c0


	//   ....[3]....
        /*0828*/ 	.word	0x000067d0


	//   ....[4]....
        /*082c*/ 	.word	0x00016fc0


	//   ....[5]....
        /*0830*/ 	.word	0x00017100


	//   ....[6]....
        /*0834*/ 	.word	0x00017200


	//----- nvinfo : EIATTR_MBARRIER_INSTR_OFFSETS
	.align		4
.L_1643:
        /*0838*/ 	.byte	0x04, 0x39
        /*083a*/ 	.short	(.L_1645 - .L_1644)


	//   ....[0]....
.L_1644:
        /*083c*/ 	.word	0x00000320
        /*0840*/ 	.word	0x000000ff
        /*0844*/ 	.word	0x00032400
        /*0848*/ 	.short	0x0100
        /*084a*/ 	.byte	0x08
	.zero		1


	//   ....[1]....
        /*084c*/ 	.word	0x00000330
        /*0850*/ 	.word	0x000000ff
        /*0854*/ 	.word	0x00032410
        /*0858*/ 	.short	0x0100
        /*085a*/ 	.byte	0x08
	.zero		1


	//   ....[2]....
        /*085c*/ 	.word	0x00000340
        /*0860*/ 	.word	0x000000ff
        /*0864*/ 	.word	0x00032420
        /*0868*/ 	.short	0x0100
        /*086a*/ 	.byte	0x08
	.zero		1


	//   ....[3]....
        /*086c*/ 	.word	0x00000430
        /*0870*/ 	.word	0x000000ff
        /*0874*/ 	.word	0x00032430
        /*0878*/ 	.short	0x0100
        /*087a*/ 	.byte	0x08
	.zero		1


	//   ....[4]....
        /*087c*/ 	.word	0x00000440
        /*0880*/ 	.word	0x000000ff
        /*0884*/ 	.word	0x00032440
        /*0888*/ 	.short	0x0100
        /*088a*/ 	.byte	0x08
	.zero		1


	//   ....[5]....
        /*088c*/ 	.word	0x00000450
        /*0890*/ 	.word	0x000000ff
        /*0894*/ 	.word	0x00032438
        /*0898*/ 	.short	0x0100
        /*089a*/ 	.byte	0x08
	.zero		1


	//   ....[6]....
        /*089c*/ 	.word	0x00000460
        /*08a0*/ 	.word	0x000000ff
        /*08a4*/ 	.word	0x00032448
        /*08a8*/ 	.short	0x0100
        /*08aa*/ 	.byte	0x08
	.zero		1


	//   ....[7]....
        /*08ac*/ 	.word	0x00000590
        /*08b0*/ 	.word	0x000000ff
        /*08b4*/ 	.word	0x00032450
        /*08b8*/ 	.short	0x0100
        /*08ba*/ 	.byte	0x08
	.zero		1


	//   ....[8]....
        /*08bc*/ 	.word	0x000005a0
        /*08c0*/ 	.word	0x000000ff
        /*08c4*/ 	.word	0x00032460
        /*08c8*/ 	.short	0x0100
        /*08ca*/ 	.byte	0x08
	.zero		1


	//   ....[9]....
        /*08cc*/ 	.word	0x000005b0
        /*08d0*/ 	.word	0x000000ff
        /*08d4*/ 	.word	0x00032458
        /*08d8*/ 	.short	0x0100
        /*08da*/ 	.byte	0x08
	.zero		1


	//   ....[10]....
        /*08dc*/ 	.word	0x000005c0
        /*08e0*/ 	.word	0x000000ff
        /*08e4*/ 	.word	0x00032468
        /*08e8*/ 	.short	0x0100
        /*08ea*/ 	.byte	0x08
	.zero		1


	//   ....[11]....
        /*08ec*/ 	.word	0x000006b0
        /*08f0*/ 	.word	0x000000ff
        /*08f4*/ 	.word	0x00032470
        /*08f8*/ 	.short	0x0100
        /*08fa*/ 	.byte	0x06
	.zero		1


	//   ....[12]....
        /*08fc*/ 	.word	0x000006c0
        /*0900*/ 	.word	0x000000ff
        /*0904*/ 	.word	0x00032480
        /*0908*/ 	.short	0x0100
        /*090a*/ 	.byte	0x06
	.zero		1


	//   ....[13]....
        /*090c*/ 	.word	0x000006d0
        /*0910*/ 	.word	0x000000ff
        /*0914*/ 	.word	0x00032478
        /*0918*/ 	.short	0x0100
        /*091a*/ 	.byte	0x06
	.zero		1


	//   ....[14]....
        /*091c*/ 	.word	0x000006e0
        /*0920*/ 	.word	0x000000ff
        /*0924*/ 	.word	0x00032488
        /*0928*/ 	.short	0x0100
        /*092a*/ 	.byte	0x06
	.zero		1


	//   ....[15]....
        /*092c*/ 	.word	0x00000810
        /*0930*/ 	.word	0x000000ff
        /*0934*/ 	.word	0x00032490
        /*0938*/ 	.short	0x0100
        /*093a*/ 	.byte	0x08
	.zero		1


	//   ....[16]....
        /*093c*/ 	.word	0x00000820
        /*0940*/ 	.word	0x000000ff
        /*0944*/ 	.word	0x000324a0
        /*0948*/ 	.short	0x0100
        /*094a*/ 	.byte	0x08
	.zero		1


	//   ....[17]....
        /*094c*/ 	.word	0x00000830
        /*0950*/ 	.word	0x000000ff
        /*0954*/ 	.word	0x00032498
        /*0958*/ 	.short	0x0100
        /*095a*/ 	.byte	0x08
	.zero		1


	//   ....[18]....
        /*095c*/ 	.word	0x00000840
        /*0960*/ 	.word	0x000000ff
        /*0964*/ 	.word	0x000324a8
        /*0968*/ 	.short	0x0100
        /*096a*/ 	.byte	0x08
	.zero		1


	//   ....[19]....
        /*096c*/ 	.word	0x00000970
        /*0970*/ 	.word	0x000000ff
        /*0974*/ 	.word	0x000324b0
        /*0978*/ 	.short	0x0100
        /*097a*/ 	.byte	0x08
	.zero		1


	//   ....[20]....
        /*097c*/ 	.word	0x00000980
        /*0980*/ 	.word	0x000000ff
        /*0984*/ 	.word	0x000324c0
        /*0988*/ 	.short	0x0100
        /*098a*/ 	.byte	0x08
	.zero		1


	//   ....[21]....
        /*098c*/ 	.word	0x00000990
        /*0990*/ 	.word	0x000000ff
        /*0994*/ 	.word	0x000324b8
        /*0998*/ 	.short	0x0100
        /*099a*/ 	.byte	0x08
	.zero		1


	//   ....[22]....
        /*099c*/ 	.word	0x000009a0
        /*09a0*/ 	.word	0x000000ff
        /*09a4*/ 	.word	0x000324c8
        /*09a8*/ 	.short	0x0100
        /*09aa*/ 	.byte	0x08
	.zero		1


	//   ....[23]....
        /*09ac*/ 	.word	0x00002df0
        /*09b0*/ 	.word	0x0000005a
        /*09b4*/ 	.word	0x00032490
        /*09b8*/ 	.short	0x010a
        /*09ba*/ 	.byte	0x3f
	.zero		1


	//   ....[24]....
        /*09bc*/ 	.word	0x000040f0
        /*09c0*/ 	.word	0x0000005a
        /*09c4*/ 	.word	0x00032490
        /*09c8*/ 	.short	0x010a
        /*09ca*/ 	.byte	0x3f
	.zero		1


	//   ....[25]....
        /*09cc*/ 	.word	0x00005290
        /*09d0*/ 	.word	0x0000005a
        /*09d4*/ 	.word	0x00032490
        /*09d8*/ 	.short	0x010a
        /*09da*/ 	.byte	0x3f
	.zero		1


	//   ....[26]....
        /*09dc*/ 	.word	0x000054b0
        /*09e0*/ 	.word	0x00000004
        /*09e4*/ 	.word	0x00000000
        /*09e8*/ 	.short	0x0101
        /*09ea*/ 	.byte	0x3f
	.zero		1


	//   ....[27]....
        /*09ec*/ 	.word	0x000054f0
        /*09f0*/ 	.word	0x0000005a
        /*09f4*/ 	.word	0x000324b0
        /*09f8*/ 	.short	0x010a
        /*09fa*/ 	.byte	0x3f
	.zero		1


	//   ....[28]....
        /*09fc*/ 	.word	0x00005b50
        /*0a00*/ 	.word	0x0000005a
        /*0a04*/ 	.word	0x00000000
        /*0a08*/ 	.short	0x0101
        /*0a0a*/ 	.byte	0x3f
	.zero		1


	//   ....[29]....
        /*0a0c*/ 	.word	0x00006360
        /*0a10*/ 	.word	0x00000011
        /*0a14*/ 	.word	0x00032400
        /*0a18*/ 	.short	0x010a
        /*0a1a*/ 	.byte	0x3f
	.zero		1


	//   ....[30]....
        /*0a1c*/ 	.word	0x000063b0
        /*0a20*/ 	.word	0x00000011
        /*0a24*/ 	.word	0x00032400
        /*0a28*/ 	.short	0x010a
        /*0a2a*/ 	.byte	0x3f
	.zero		1


	//   ....[31]....
        /*0a2c*/ 	.word	0x00007080
        /*0a30*/ 	.word	0x00000011
        /*0a34*/ 	.word	0x00032400
        /*0a38*/ 	.short	0x010a
        /*0a3a*/ 	.byte	0x3f
	.zero		1


	//   ....[32]....
        /*0a3c*/ 	.word	0x00008560
        /*0a40*/ 	.word	0x00000011
        /*0a44*/ 	.word	0x00032400
        /*0a48*/ 	.short	0x010a
        /*0a4a*/ 	.byte	0x3f
	.zero		1


	//   ....[33]....
        /*0a4c*/ 	.word	0x00009660
        /*0a50*/ 	.word	0x000000ad
        /*0a54*/ 	.word	0x00032430
        /*0a58*/ 	.short	0x010a
        /*0a5a*/ 	.byte	0x3f
	.zero		1


	//   ....[34]....
        /*0a5c*/ 	.word	0x000096f0
        /*0a60*/ 	.word	0x000000ad
        /*0a64*/ 	.word	0x00032430
        /*0a68*/ 	.short	0x010a
        /*0a6a*/ 	.byte	0x3f
	.zero		1


	//   ....[35]....
        /*0a6c*/ 	.word	0x000099f0
        /*0a70*/ 	.word	0x00000011
        /*0a74*/ 	.word	0x00032410
        /*0a78*/ 	.short	0x010a
        /*0a7a*/ 	.byte	0x3f
	.zero		1


	//   ....[36]....
        /*0a7c*/ 	.word	0x00009a40
        /*0a80*/ 	.word	0x000000ad
        /*0a84*/ 	.word	0x00032450
        /*0a88*/ 	.short	0x010a
        /*0a8a*/ 	.byte	0x3f
	.zero		1


	//   ....[37]....
        /*0a8c*/ 	.word	0x00009ac0
        /*0a90*/ 	.word	0x000000ad
        /*0a94*/ 	.word	0x00032450
        /*0a98*/ 	.short	0x010a
        /*0a9a*/ 	.byte	0x3f
	.zero		1


	//   ....[38]....
        /*0a9c*/ 	.word	0x0000b380
        /*0aa0*/ 	.word	0x00000018
        /*0aa4*/ 	.word	0x00000000
        /*0aa8*/ 	.short	0x0101
        /*0aaa*/ 	.byte	0x3f
	.zero		1


	//   ....[39]....
        /*0aac*/ 	.word	0x0000bf80
        /*0ab0*/ 	.word	0x000000ad
        /*0ab4*/ 	.word	0x00000000
        /*0ab8*/ 	.short	0x0101
        /*0aba*/ 	.byte	0x3f
	.zero		1


	//   ....[40]....
        /*0abc*/ 	.word	0x0000c070
        /*0ac0*/ 	.word	0x000000c9
        /*0ac4*/ 	.word	0x00032430
        /*0ac8*/ 	.short	0x010a
        /*0aca*/ 	.byte	0x3f
	.zero		1


	//   ....[41]....
        /*0acc*/ 	.word	0x0000c0e0
        /*0ad0*/ 	.word	0x000000c9
        /*0ad4*/ 	.word	0x00032430
        /*0ad8*/ 	.short	0x010a
        /*0ada*/ 	.byte	0x3f
	.zero		1


	//   ....[42]....
        /*0adc*/ 	.word	0x0000c350
        /*0ae0*/ 	.word	0x000000c9
        /*0ae4*/ 	.word	0x00032450
        /*0ae8*/ 	.short	0x010a
        /*0aea*/ 	.byte	0x3f
	.zero		1


	//   ....[43]....
        /*0aec*/ 	.word	0x0000c3a0
        /*0af0*/ 	.word	0x000000c9
        /*0af4*/ 	.word	0x00032450
        /*0af8*/ 	.short	0x010a
        /*0afa*/ 	.byte	0x3f
	.zero		1


	//   ....[44]....
        /*0afc*/ 	.word	0x0000e530
        /*0b00*/ 	.word	0x0000009f
        /*0b04*/ 	.word	0x00000000
        /*0b08*/ 	.short	0x0101
        /*0b0a*/ 	.byte	0x3f
	.zero		1


	//   ....[45]....
        /*0b0c*/ 	.word	0x0000ef00
        /*0b10*/ 	.word	0x000000c9
        /*0b14*/ 	.word	0x00000000
        /*0b18*/ 	.short	0x0101
        /*0b1a*/ 	.byte	0x3f
	.zero		1


	//   ....[46]....
        /*0b1c*/ 	.word	0x0000f010
        /*0b20*/ 	.word	0x000000d7
        /*0b24*/ 	.word	0x00032430
        /*0b28*/ 	.short	0x010a
        /*0b2a*/ 	.byte	0x3f
	.zero		1


	//   ....[47]....
        /*0b2c*/ 	.word	0x0000f080
        /*0b30*/ 	.word	0x000000d7
        /*0b34*/ 	.word	0x00032430
        /*0b38*/ 	.short	0x010a
        /*0b3a*/ 	.byte	0x3f
	.zero		1


	//   ....[48]....
        /*0b3c*/ 	.word	0x0000f2f0
        /*0b40*/ 	.word	0x000000d7
        /*0b44*/ 	.word	0x00032450
        /*0b48*/ 	.short	0x010a
        /*0b4a*/ 	.byte	0x3f
	.zero		1


	//   ....[49]....
        /*0b4c*/ 	.word	0x0000f340
        /*0b50*/ 	.word	0x000000d7
        /*0b54*/ 	.word	0x00032450
        /*0b58*/ 	.short	0x010a
        /*0b5a*/ 	.byte	0x3f
	.zero		1


	//   ....[50]....
        /*0b5c*/ 	.word	0x00010900
        /*0b60*/ 	.word	0x00000098
        /*0b64*/ 	.word	0x00000000
        /*0b68*/ 	.short	0x0101
        /*0b6a*/ 	.byte	0x3f
	.zero		1


	//   ....[51]....
        /*0b6c*/ 	.word	0x000116c0
        /*0b70*/ 	.word	0x000000d7
        /*0b74*/ 	.word	0x00000000
        /*0b78*/ 	.short	0x0101
        /*0b7a*/ 	.byte	0x3f
	.zero		1


	//   ....[52]....
        /*0b7c*/ 	.word	0x00013940
        /*0b80*/ 	.word	0x00000000
        /*0b84*/ 	.word	0x00000000
        /*0b88*/ 	.short	0x0101
        /*0b8a*/ 	.byte	0x3f
	.zero		1


	//   ....[53]....
        /*0b8c*/ 	.word	0x00016140
        /*0b90*/ 	.word	0x00000009
        /*0b94*/ 	.word	0x00032420
        /*0b98*/ 	.short	0x010a
        /*0b9a*/ 	.byte	0x3f
	.zero		1


	//   ....[54]....
        /*0b9c*/ 	.word	0x000161c0
        /*0ba0*/ 	.word	0x00000005
        /*0ba4*/ 	.word	0x000324a0
        /*0ba8*/ 	.short	0x010a
        /*0baa*/ 	.byte	0x3f
	.zero		1


	//   ....[55]....
        /*0bac*/ 	.word	0x000163a0
        /*0bb0*/ 	.word	0x00000005
        /*0bb4*/ 	.word	0x000324c0
        /*0bb8*/ 	.short	0x010a
        /*0bba*/ 	.byte	0x3f
	.zero		1


	//   ....[56]....
        /*0bbc*/ 	.word	0x000167b0
        /*0bc0*/ 	.word	0x00000006
        /*0bc4*/ 	.word	0x000324a0
        /*0bc8*/ 	.short	0x010a
        /*0bca*/ 	.byte	0x3f
	.zero		1


	//   ....[57]....
        /*0bcc*/ 	.word	0x00016970
        /*0bd0*/ 	.word	0x00000006
        /*0bd4*/ 	.word	0x000324c0
        /*0bd8*/ 	.short	0x010a
        /*0bda*/ 	.byte	0x3f
	.zero		1


	//   ....[58]....
        /*0bdc*/ 	.word	0x00017740
        /*0be0*/ 	.word	0x00000009
        /*0be4*/ 	.word	0x00032440
        /*0be8*/ 	.short	0x010a
        /*0bea*/ 	.byte	0x3f
	.zero		1


	//   ....[59]....
        /*0bec*/ 	.word	0x00017d60
        /*0bf0*/ 	.word	0x00000009
        /*0bf4*/ 	.word	0x00032420
        /*0bf8*/ 	.short	0x010a
        /*0bfa*/ 	.byte	0x3f
	.zero		1


	//   ....[60]....
        /*0bfc*/ 	.word	0x00017e30
        /*0c00*/ 	.word	0x00000005
        /*0c04*/ 	.word	0x00032460
        /*0c08*/ 	.short	0x010a
        /*0c0a*/ 	.byte	0x3f
	.zero		1


	//   ....[61]....
        /*0c0c*/ 	.word	0x00018460
        /*0c10*/ 	.word	0x00000002
        /*0c14*/ 	.word	0x00032440
        /*0c18*/ 	.short	0x010a
        /*0c1a*/ 	.byte	0x3f
	.zero		1


	//   ....[62]....
        /*0c1c*/ 	.word	0x00018670
        /*0c20*/ 	.word	0x00000002
        /*0c24*/ 	.word	0x00032460
        /*0c28*/ 	.short	0x010a
        /*0c2a*/ 	.byte	0x3f
	.zero		1


	//   ....[63]....
        /*0c2c*/ 	.word	0x00018bc0
        /*0c30*/ 	.word	0x00000002
        /*0c34*/ 	.word	0x00032440
        /*0c38*/ 	.short	0x010a
        /*0c3a*/ 	.byte	0x3f
	.zero		1


	//   ....[64]....
        /*0c3c*/ 	.word	0x00018dc0
        /*0c40*/ 	.word	0x00000002
        /*0c44*/ 	.word	0x00032460
        /*0c48*/ 	.short	0x010a
        /*0c4a*/ 	.byte	0x3f
	.zero		1


	//   ....[65]....
        /*0c4c*/ 	.word	0x000192a0
        /*0c50*/ 	.word	0x00000002
        /*0c54*/ 	.word	0x00032440
        /*0c58*/ 	.short	0x010a
        /*0c5a*/ 	.byte	0x3f
	.zero		1


	//   ....[66]....
        /*0c5c*/ 	.word	0x000194b0
        /*0c60*/ 	.word	0x00000002
        /*0c64*/ 	.word	0x00032460
        /*0c68*/ 	.short	0x010a
        /*0c6a*/ 	.byte	0x3f
	.zero		1


	//   ....[67]....
        /*0c6c*/ 	.word	0x0001a620
        /*0c70*/ 	.word	0x00000000
        /*0c74*/ 	.word	0x00032420
        /*0c78*/ 	.short	0x010a
        /*0c7a*/ 	.byte	0x3f
	.zero		1


	//   ....[68]....
        /*0c7c*/ 	.word	0x0001a7c0
        /*0c80*/ 	.word	0x00000006
        /*0c84*/ 	.word	0x00000000
        /*0c88*/ 	.short	0x010a
        /*0c8a*/ 	.byte	0x3f
	.zero		1


	//   ....[69]....
        /*0c8c*/ 	.word	0x0001a830
        /*0c90*/ 	.word	0x00000007
        /*0c94*/ 	.word	0x00000000
        /*0c98*/ 	.short	0x010a
        /*0c9a*/ 	.byte	0x3f
	.zero		1


	//   ....[70]....
        /*0c9c*/ 	.word	0x0001a8a0
        /*0ca0*/ 	.word	0x00000004
        /*0ca4*/ 	.word	0x00000000
        /*0ca8*/ 	.short	0x010a
        /*0caa*/ 	.byte	0x3f
	.zero		1


	//   ....[71]....
        /*0cac*/ 	.word	0x0001a8d0
        /*0cb0*/ 	.word	0x00000003
        /*0cb4*/ 	.word	0x00000000
        /*0cb8*/ 	.short	0x010a
        /*0cba*/ 	.byte	0x3f
	.zero		1


	//   ....[72]....
        /*0cbc*/ 	.word	0x0001a930
        /*0cc0*/ 	.word	0x0000005a
        /*0cc4*/ 	.word	0x00032490
        /*0cc8*/ 	.short	0x010a
        /*0cca*/ 	.byte	0x3f
	.zero		1


	//   ....[73]....
        /*0ccc*/ 	.word	0x0001a980
        /*0cd0*/ 	.word	0x0000005a
        /*0cd4*/ 	.word	0x00032490
        /*0cd8*/ 	.short	0x010a
        /*0cda*/ 	.byte	0x3f
	.zero		1


	//   ....[74]....
        /*0cdc*/ 	.word	0x0001a9d0
        /*0ce0*/ 	.word	0x0000005a
        /*0ce4*/ 	.word	0x00032490
        /*0ce8*/ 	.short	0x010a
        /*0cea*/ 	.byte	0x3f
	.zero		1


	//   ....[75]....
        /*0cec*/ 	.word	0x0001aa20
        /*0cf0*/ 	.word	0x0000005a
        /*0cf4*/ 	.word	0x000324b0
        /*0cf8*/ 	.short	0x010a
        /*0cfa*/ 	.byte	0x3f
	.zero		1


	//   ....[76]....
        /*0cfc*/ 	.word	0x0001b060
        /*0d00*/ 	.word	0x00000011
        /*0d04*/ 	.word	0x00032400
        /*0d08*/ 	.short	0x010a
        /*0d0a*/ 	.byte	0x3f
	.zero		1


	//   ....[77]....
        /*0d0c*/ 	.word	0x0001b5b0
        /*0d10*/ 	.word	0x00000011
        /*0d14*/ 	.word	0x00032400
        /*0d18*/ 	.short	0x010a
        /*0d1a*/ 	.byte	0x3f
	.zero		1


	//   ....[78]....
        /*0d1c*/ 	.word	0x0001b600
        /*0d20*/ 	.word	0x000000ad
        /*0d24*/ 	.word	0x00032430
        /*0d28*/ 	.short	0x010a
        /*0d2a*/ 	.byte	0x3f
	.zero		1


	//   ....[79]....
        /*0d2c*/ 	.word	0x0001b650
        /*0d30*/ 	.word	0x00000011
        /*0d34*/ 	.word	0x00032410
        /*0d38*/ 	.short	0x010a
        /*0d3a*/ 	.byte	0x3f
	.zero		1


	//   ....[80]....
        /*0d3c*/ 	.word	0x0001b6a0
        /*0d40*/ 	.word	0x000000ad
        /*0d44*/ 	.word	0x00032450
        /*0d48*/ 	.short	0x010a
        /*0d4a*/ 	.byte	0x3f
	.zero		1


	//   ....[81]....
        /*0d4c*/ 	.word	0x0001b6f0
        /*0d50*/ 	.word	0x000000c9
        /*0d54*/ 	.word	0x00032430
        /*0d58*/ 	.short	0x010a
        /*0d5a*/ 	.byte	0x3f
	.zero		1


	//   ....[82]....
        /*0d5c*/ 	.word	0x0001b740
        /*0d60*/ 	.word	0x000000c9
        /*0d64*/ 	.word	0x00032450
        /*0d68*/ 	.short	0x010a
        /*0d6a*/ 	.byte	0x3f
	.zero		1


	//   ....[83]....
        /*0d6c*/ 	.word	0x0001b790
        /*0d70*/ 	.word	0x000000d7
        /*0d74*/ 	.word	0x00032430
        /*0d78*/ 	.short	0x010a
        /*0d7a*/ 	.byte	0x3f
	.zero		1


	//   ....[84]....
        /*0d7c*/ 	.word	0x0001b7e0
        /*0d80*/ 	.word	0x000000d7
        /*0d84*/ 	.word	0x00032450
        /*0d88*/ 	.short	0x010a
        /*0d8a*/ 	.byte	0x3f
	.zero		1


	//   ....[85]....
        /*0d8c*/ 	.word	0x0001b980
        /*0d90*/ 	.word	0x00000009
        /*0d94*/ 	.word	0x00032420
        /*0d98*/ 	.short	0x010a
        /*0d9a*/ 	.byte	0x3f
	.zero		1


	//   ....[86]....
        /*0d9c*/ 	.word	0x0001b9d0
        /*0da0*/ 	.word	0x00000005
        /*0da4*/ 	.word	0x000324a0
        /*0da8*/ 	.short	0x010a
        /*0daa*/ 	.byte	0x3f
	.zero		1


	//   ....[87]....
        /*0dac*/ 	.word	0x0001ba20
        /*0db0*/ 	.word	0x00000005
        /*0db4*/ 	.word	0x000324c0
        /*0db8*/ 	.short	0x010a
        /*0dba*/ 	.byte	0x3f
	.zero		1


	//   ....[88]....
        /*0dbc*/ 	.word	0x0001ba70
        /*0dc0*/ 	.word	0x00000006
        /*0dc4*/ 	.word	0x000324a0
        /*0dc8*/ 	.short	0x010a
        /*0dca*/ 	.byte	0x3f
	.zero		1


	//   ....[89]....
        /*0dcc*/ 	.word	0x0001bac0
        /*0dd0*/ 	.word	0x00000006
        /*0dd4*/ 	.word	0x000324c0
        /*0dd8*/ 	.short	0x010a
        /*0dda*/ 	.byte	0x3f
	.zero		1


	//   ....[90]....
        /*0ddc*/ 	.word	0x0001bc60
        /*0de0*/ 	.word	0x00000009
        /*0de4*/ 	.word	0x00032440
        /*0de8*/ 	.short	0x010a
        /*0dea*/ 	.byte	0x3f
	.zero		1


	//   ....[91]....
        /*0dec*/ 	.word	0x0001bce0
        /*0df0*/ 	.word	0x00000009
        /*0df4*/ 	.word	0x00032420
        /*0df8*/ 	.short	0x010a
        /*0dfa*/ 	.byte	0x3f
	.zero		1


	//   ....[92]....
        /*0dfc*/ 	.word	0x0001bd30
        /*0e00*/ 	.word	0x00000005
        /*0e04*/ 	.word	0x00032460
        /*0e08*/ 	.short	0x010a
        /*0e0a*/ 	.byte	0x3f
	.zero		1


	//   ....[93]....
        /*0e0c*/ 	.word	0x0001bd80
        /*0e10*/ 	.word	0x00000002
        /*0e14*/ 	.word	0x00032440
        /*0e18*/ 	.short	0x010a
        /*0e1a*/ 	.byte	0x3f
	.zero		1


	//   ....[94]....
        /*0e1c*/ 	.word	0x0001bdd0
        /*0e20*/ 	.word	0x00000002
        /*0e24*/ 	.word	0x00032460
        /*0e28*/ 	.short	0x010a
        /*0e2a*/ 	.byte	0x3f
	.zero		1


	//   ....[95]....
        /*0e2c*/ 	.word	0x0001be20
        /*0e30*/ 	.word	0x00000002
        /*0e34*/ 	.word	0x00032440
        /*0e38*/ 	.short	0x010a
        /*0e3a*/ 	.byte	0x3f
	.zero		1


	//   ....[96]....
        /*0e3c*/ 	.word	0x0001be70
        /*0e40*/ 	.word	0x00000002
        /*0e44*/ 	.word	0x00032460
        /*0e48*/ 	.short	0x010a
        /*0e4a*/ 	.byte	0x3f
	.zero		1


	//   ....[97]....
        /*0e4c*/ 	.word	0x0001bec0
        /*0e50*/ 	.word	0x00000002
        /*0e54*/ 	.word	0x00032440
        /*0e58*/ 	.short	0x010a
        /*0e5a*/ 	.byte	0x3f
	.zero		1


	//   ....[98]....
        /*0e5c*/ 	.word	0x0001bf10
        /*0e60*/ 	.word	0x00000002
        /*0e64*/ 	.word	0x00032460
        /*0e68*/ 	.short	0x010a
        /*0e6a*/ 	.byte	0x3f
	.zero		1


	//   ....[99]....
        /*0e6c*/ 	.word	0x0001c8d0
        /*0e70*/ 	.word	0x00000000
        /*0e74*/ 	.word	0x00032420
        /*0e78*/ 	.short	0x010a
        /*0e7a*/ 	.byte	0x3f
	.zero		1


	//   ....[100]....
        /*0e7c*/ 	.word	0x0001ca70
        /*0e80*/ 	.word	0x00000006
        /*0e84*/ 	.word	0x00000000
        /*0e88*/ 	.short	0x010a
        /*0e8a*/ 	.byte	0x3f
	.zero		1


	//   ....[101]....
        /*0e8c*/ 	.word	0x0001cac0
        /*0e90*/ 	.word	0x00000007
        /*0e94*/ 	.word	0x00000000
        /*0e98*/ 	.short	0x010a
        /*0e9a*/ 	.byte	0x3f
	.zero		1


	//   ....[102]....
        /*0e9c*/ 	.word	0x0001cb10
        /*0ea0*/ 	.word	0x00000004
        /*0ea4*/ 	.word	0x00000000
        /*0ea8*/ 	.short	0x010a
        /*0eaa*/ 	.byte	0x3f
	.zero		1


	//----- nvinfo : EIATTR_NUM_MBARRIERS
	.align		4
.L_1645:
        /*0eac*/ 	.byte	0x03, 0x38
        /*0eae*/ 	.short	0x0017


	//----- nvinfo : EIATTR_EXIT_INSTR_OFFSETS
	.align		4
        /*0eb0*/ 	.byte	0x04, 0x1c
        /*0eb2*/ 	.short	(.L_1647 - .L_1646)


	//   ....[0]....
.L_1646:
        /*0eb4*/ 	.word	0x0001a920


	//----- nvinfo : EIATTR_MAX_THREADS
	.align		4
.L_1647:
        /*0eb8*/ 	.byte	0x04, 0x05
        /*0eba*/ 	.short	(.L_1649 - .L_1648)
.L_1648:
        /*0ebc*/ 	.word	0x00000180
        /*0ec0*/ 	.word	0x00000001
        /*0ec4*/ 	.word	0x00000001


	//----- nvinfo : EIATTR_CRS_STACK_SIZE
	.align		4
.L_1649:
        /*0ec8*/ 	.byte	0x04, 0x1e
        /*0eca*/ 	.short	(.L_1651 - .L_1650)
.L_1650:
        /*0ecc*/ 	.word	0x00000000


	//----- nvinfo : EIATTR_CBANK_PARAM_SIZE
	.align		4
.L_1651:
        /*0ed0*/ 	.byte	0x03, 0x19
        /*0ed2*/ 	.short	0x0b70


	//----- nvinfo : EIATTR_PARAM_CBANK
	.align		4
        /*0ed4*/ 	.byte	0x04, 0x0a
        /*0ed6*/ 	.short	(.L_1653 - .L_1652)
	.align		4
.L_1652:
        /*0ed8*/ 	.word	index@(.nv.constant0._ZN7cutlass13device_kernelIN5flash11enable_sm90INS1_16FlashAttnFwdSm90INS1_25CollectiveMainloopFwdSm90ILi2EN4cute5tupleIJNS5_1CILi1EEES8_S8_EEENS6_IJNS7_ILi128EEENS7_ILi96EEENS7_ILi64EEEEEELi256ENS_10bfloat16_tEfNS_4arch4Sm90ELb1ELb0ELb0ELb1ELb0ELb1ELb1ELb1ELb0ELb0ELb0ELb0EEENS1_21CollectiveEpilogueFwdINS6_IJSA_NS7_ILi256EEESB_EEES9_SE_SG_Li256ELb1ELb0ELb0ELb0EEENS1_36VarlenDynamicPersistentTileSchedulerILi128ELi96ELi256ELi32ELb0ELb0ELb1ELb1ELb1ELb1EEEEEEEEEvNT_6ParamsE)
        /*0edc*/ 	.short	0x0210
        /*0ede*/ 	.short	0x0b70


	//----- nvinfo : EIATTR_SW_WAR
	.align		4
.L_1653:
        /*0ee0*/ 	.byte	0x04, 0x36
        /*0ee2*/ 	.short	(.L_1655 - .L_1654)
.L_1654:
        /*0ee4*/ 	.word	0x00000008
.L_1655:


//--------------------- .nv.callgraph             --------------------------
	.section	.nv.callgraph,"",@"SHT_CUDA_CALLGRAPH"
	.align	4
	.sectionentsize	8
	.align		4
        /*0000*/ 	.word	0x00000000
	.align		4
        /*0004*/ 	.word	0xffffffff
	.align		4
        /*0008*/ 	.word	index@(_ZN7cutlass13device_kernelIN5flash11enable_sm90INS1_16FlashAttnFwdSm90INS1_25CollectiveMainloopFwdSm90ILi2EN4cute5tupleIJNS5_1CILi1EEES8_S8_EEENS6_IJNS7_ILi128EEESA_NS7_ILi192EEEEEELi128ENS_10bfloat16_tEfNS_4arch4Sm90ELb0ELb0ELb0ELb0ELb0ELb0ELb0ELb1ELb1ELb0ELb0ELb0EEENS1_21CollectiveEpilogueFwdINS6_IJSA_SA_SA_EEES9_SD_SF_Li256ELb0ELb0ELb0ELb0EEENS1_29StaticPersistentTileSchedulerILb0EEEEEEEEEvNT_6ParamsE)
	.align		4
        /*000c*/ 	.word	index@(__assertfail)
	.align		4
        /*0010*/ 	.word	index@(_ZN7cutlass13device_kernelIN5flash11enable_sm90INS1_16FlashAttnFwdSm90INS1_25CollectiveMainloopFwdSm90ILi2EN4cute5tupleIJNS5_1CILi2EEENS7_ILi1EEES9_EEENS6_IJNS7_ILi128EEESB_NS7_ILi192EEEEEELi128ENS_10bfloat16_tEfNS_4arch4Sm90ELb0ELb0ELb0ELb0ELb0ELb0ELb0ELb1ELb1ELb0ELb0ELb0EEENS1_21CollectiveEpilogueFwdINS6_IJSB_SB_SB_EEESA_SE_SG_Li256ELb0ELb0ELb0ELb0EEENS1_29StaticPersistentTileSchedulerILb0EEEEEEEEEvNT_6ParamsE)
	.align		4
        /*0014*/ 	.word	index@(__assertfail)
	.align		4
        /*0018*/ 	.word	index@(_ZN7cutlass13device_kernelIN5flash11enable_sm90INS1_16FlashAttnFwdSm90INS1_25CollectiveMainloopFwdSm90ILi2EN4cute5tupleIJNS5_1CILi1EEES8_S8_EEENS6_IJNS7_ILi128EEESA_NS7_ILi192EEEEEELi128ENS_10bfloat16_tEfNS_4arch4Sm90ELb0ELb0ELb0ELb1ELb0ELb0ELb0ELb1ELb1ELb0ELb0ELb0EEENS1_21CollectiveEpilogueFwdINS6_IJSA_SA_SA_EEES9_SD_SF_Li256ELb1ELb0ELb0ELb0EEENS1_36VarlenDynamicPersistentTileSchedulerILi128ELi128ELi256ELi32ELb0ELb0ELb1ELb0ELb1ELb1EEEEEEEEEvNT_6ParamsE)
	.align		4
        /*001c*/ 	.word	index@(__assertfail)
	.align		4
        /*0020*/ 	.word	index@(_ZN7cutlass13device_kernelIN5flash11enable_sm90INS1_16FlashAttnFwdSm90INS1_25CollectiveMainloopFwdSm90ILi2EN4cute5tupleIJNS5_1CILi1EEES8_S8_EEENS6_IJNS7_ILi128EEESA_NS7_ILi192EEEEEELi128ENS_10bfloat16_tEfNS_4arch4Sm90ELb0ELb0ELb0ELb1ELb0ELb1ELb0ELb1ELb1ELb0ELb0ELb0EEENS1_21CollectiveEpilogueFwdINS6_IJSA_SA_SA_EEES9_SD_SF_Li256ELb1ELb0ELb0ELb0EEENS1_36VarlenDynamicPersistentTileSchedulerILi128ELi128ELi256ELi32ELb0ELb0ELb1ELb0ELb1ELb1EEEEEEEEEvNT_6ParamsE)
	.align		4
        /*0024*/ 	.word	index@(__assertfail)
	.align		4
        /*0028*/ 	.word	index@(_ZN7cutlass13device_kernelIN5flash11enable_sm90INS1_16FlashAttnFwdSm90INS1_25CollectiveMainloopFwdSm90ILi2EN4cute5tupleIJNS5_1CILi1EEES8_S8_EEENS6_IJNS7_ILi128EEENS7_ILi96EEENS7_ILi192EEEEEELi128ENS_10bfloat16_tEfNS_4arch4Sm90ELb0ELb1ELb0ELb0ELb0ELb0ELb0ELb1ELb1ELb0ELb0ELb0EEENS1_21CollectiveEpilogueFwdINS6_IJSA_SA_SB_EEES9_SE_SG_Li256ELb0ELb0ELb0ELb0EEENS1_30DynamicPersistentTileSchedulerILi256ELi32ELb0ELb0ELb1EEEEEEEEEvNT_6ParamsE)
	.align		4
        /*002c*/ 	.word	index@(__assertfail)
	.align		4
        /*0030*/ 	.word	index@(_ZN7cutlass13device_kernelIN5flash11enable_sm90INS1_16FlashAttnFwdSm90INS1_25CollectiveMainloopFwdSm90ILi2EN4cute5tupleIJNS5_1CILi1EEES8_S8_EEENS6_IJNS7_ILi128EEENS7_ILi96EEENS7_ILi192EEEEEELi128ENS_10bfloat16_tEfNS_4arch4Sm90ELb0ELb1ELb0ELb1ELb0ELb0ELb0ELb1ELb1ELb0ELb0ELb0EEENS1_21CollectiveEpilogueFwdINS6_IJSA_SA_SB_EEES9_SE_SG_Li256ELb1ELb0ELb0ELb0EEENS1_36VarlenDynamicPersistentTileSchedulerILi128ELi96ELi256ELi32ELb0ELb0ELb1ELb1ELb0ELb1EEEEEEEEEvNT_6ParamsE)
	.align		4
        /*0034*/ 	.word	index@(__assertfail)
	.align		4
        /*0038*/ 	.word	index@(_ZN7cutlass13device_kernelIN5flash11enable_sm90INS1_16FlashAttnFwdSm90INS1_25CollectiveMainloopFwdSm90ILi2EN4cute5tupleIJNS5_1CILi1EEES8_S8_EEENS6_IJNS7_ILi128EEENS7_ILi96EEENS7_ILi192EEEEEELi128ENS_10bfloat16_tEfNS_4arch4Sm90ELb0ELb1ELb0ELb1ELb0ELb1ELb0ELb1ELb1ELb0ELb0ELb0EEENS1_21CollectiveEpilogueFwdINS6_IJSA_SA_SB_EEES9_SE_SG_Li256ELb1ELb0ELb0ELb0EEENS1_36VarlenDynamicPersistentTileSchedulerILi128ELi96ELi256ELi32ELb0ELb0ELb1ELb1ELb0ELb1EEEEEEEEEvNT_6ParamsE)
	.align		4
        /*003c*/ 	.word	index@(__assertfail)
	.align		4
        /*0040*/ 	.word	index@(_ZN7cutlass13device_kernelIN5flash11enable_sm90INS1_16FlashAttnFwdSm90INS1_25CollectiveMainloopFwdSm90ILi2EN4cute5tupleIJNS5_1CILi1EEES8_S8_EEENS6_IJNS7_ILi128EEESA_NS7_ILi192EEEEEELi128ENS_10bfloat16_tEfNS_4arch4Sm90ELb1ELb0ELb0ELb0ELb0ELb0ELb0ELb1ELb1ELb0ELb0ELb0EEENS1_21CollectiveEpilogueFwdINS6_IJSA_SA_SA_EEES9_SD_SF_Li256ELb0ELb0ELb0ELb0EEENS1_30DynamicPersistentTileSchedulerILi256ELi32ELb0ELb0ELb1EEEEEEEEEvNT_6ParamsE)
	.align		4
        /*0044*/ 	.word	index@(__assertfail)
	.align		4
        /*0048*/ 	.word	index@(_ZN7cutlass13device_kernelIN5flash11enable_sm90INS1_16FlashAttnFwdSm90INS1_25CollectiveMainloopFwdSm90ILi2EN4cute5tupleIJNS5_1CILi1EEES8_S8_EEENS6_IJNS7_ILi128EEESA_NS7_ILi192EEEEEELi128ENS_10bfloat16_tEfNS_4arch4Sm90ELb1ELb0ELb0ELb1ELb0ELb0ELb0ELb1ELb1ELb0ELb0ELb0EEENS1_21CollectiveEpilogueFwdINS6_IJSA_SA_SA_EEES9_SD_SF_Li256ELb1ELb0ELb0ELb0EEENS1_36VarlenDynamicPersistentTileSchedulerILi128ELi128ELi256ELi32ELb0ELb0ELb1ELb1ELb1ELb1EEEEEEEEEvNT_6ParamsE)
	.align		4
        /*004c*/ 	.word	index@(__assertfail)
	.align		4
        /*0050*/ 	.word	index@(_ZN7cutlass13device_kernelIN5flash11enable_sm90INS1_16FlashAttnFwdSm90INS1_25CollectiveMainloopFwdSm90ILi2EN4cute5tupleIJNS5_1CILi1EEES8_S8_EEENS6_IJNS7_ILi128EEESA_NS7_ILi192EEEEEELi128ENS_10bfloat16_tEfNS_4arch4Sm90ELb1ELb0ELb0ELb1ELb0ELb1ELb0ELb1ELb1ELb0ELb0ELb0EEENS1_21CollectiveEpilogueFwdINS6_IJSA_SA_SA_EEES9_SD_SF_Li256ELb1ELb0ELb0ELb0EEENS1_36VarlenDynamicPersistentTileSchedulerILi128ELi128ELi256ELi32ELb0ELb0ELb1ELb1ELb1ELb1EEEEEEEEEvNT_6ParamsE)
	.align		4
        /*0054*/ 	.word	index@(__assertfail)
	.align		4
        /*0058*/ 	.word	index@(_ZN7cutlass13device_kernelIN5flash11enable_sm90INS1_16FlashAttnFwdSm90INS1_25CollectiveMainloopFwdSm90ILi2EN4cute5tupleIJNS5_1CILi1EEES8_S8_EEENS6_IJNS7_ILi64EEESA_SA_EEELi512ENS_10bfloat16_tEfNS_4arch4Sm90ELb0ELb0ELb0ELb0ELb0ELb0ELb0ELb0ELb0ELb0ELb0ELb0EEENS1_21CollectiveEpilogueFwdINS6_IJSA_NS7_ILi512EEESA_EEES9_SC_SE_Li256ELb0ELb0ELb0ELb0EEENS1_29StaticPersistentTileSchedulerILb0EEEEEEEEEvNT_6ParamsE)
	.align		4
        /*005c*/ 	.word	index@(__assertfail)
	.align		4
        /*0060*/ 	.word	index@(_ZN7cutlass13device_kernelIN5flash11enable_sm90INS1_16FlashAttnFwdSm90INS1_25CollectiveMainloopFwdSm90ILi2EN4cute5tupleIJNS5_1CILi1EEES8_S8_EEENS6_IJNS7_ILi64EEESA_SA_EEELi512ENS_10bfloat16_tEfNS_4arch4Sm90ELb0ELb0ELb0ELb0ELb0ELb0ELb1ELb0ELb0ELb0ELb0ELb0EEENS1_21CollectiveEpilogueFwdINS6_IJSA_NS7_ILi512EEESA_EEES9_SC_SE_Li256ELb0ELb0ELb0ELb0EEENS1_29StaticPersistentTileSchedulerILb0EEEEEEEEEvNT_6ParamsE)
	.align		4
        /*0064*/ 	.word	index@(__assertfail)
	.align		4
        /*0068*/ 	.word	index@(_ZN7cutlass13device_kernelIN5flash11enable_sm90INS1_16FlashAttnFwdSm90INS1_25CollectiveMainloopFwdSm90ILi2EN4cute5tupleIJNS5_1CILi1EEES8_S8_EEENS6_IJNS7_ILi64EEESA_SA_EEELi512ENS_10bfloat16_tEfNS_4arch4Sm90ELb0ELb0ELb0ELb1ELb0ELb0ELb0ELb0ELb0ELb0ELb0ELb0EEENS1_21CollectiveEpilogueFwdINS6_IJSA_NS7_ILi512EEESA_EEES9_SC_SE_Li256ELb1ELb0ELb0ELb0EEENS1_36VarlenDynamicPersistentTileSchedulerILi64ELi64ELi256ELi32ELb0ELb0ELb1ELb0ELb1ELb1EEEEEEEEEvNT_6ParamsE)
	.align		4
        /*006c*/ 	.word	index@(__assertfail)
	.align		4
        /*0070*/ 	.word	index@(_ZN7cutlass13device_kernelIN5flash11enable_sm90INS1_16FlashAttnFwdSm90INS1_25CollectiveMainloopFwdSm90ILi2EN4cute5tupleIJNS5_1CILi1EEES8_S8_EEENS6_IJNS7_ILi64EEESA_SA_EEELi512ENS_10bfloat16_tEfNS_4arch4Sm90ELb0ELb0ELb0ELb1ELb0ELb1ELb0ELb0ELb0ELb0ELb0ELb0EEENS1_21CollectiveEpilogueFwdINS6_IJSA_NS7_ILi512EEESA_EEES9_SC_SE_Li256ELb1ELb0ELb0ELb0EEENS1_36VarlenDynamicPersistentTileSchedulerILi64ELi64ELi256ELi32ELb0ELb0ELb1ELb0ELb1ELb1EEEEEEEEEvNT_6ParamsE)
	.align		4
        /*0074*/ 	.word	index@(__assertfail)
	.align		4
        /*0078*/ 	.word	index@(_ZN7cutlass13device_kernelIN5flash11enable_sm90INS1_16FlashAttnFwdSm90INS1_25CollectiveMainloopFwdSm90ILi2EN4cute5tupleIJNS5_1CILi1EEES8_S8_EEENS6_IJNS7_ILi64EEESA_SA_EEELi512ENS_10bfloat16_tEfNS_4arch4Sm90ELb0ELb0ELb0ELb1ELb0ELb0ELb1ELb0ELb0ELb0ELb0ELb0EEENS1_21CollectiveEpilogueFwdINS6_IJSA_NS7_ILi512EEESA_EEES9_SC_SE_Li256ELb1ELb0ELb0ELb0EEENS1_36VarlenDynamicPersistentTileSchedulerILi64ELi64ELi256ELi32ELb0ELb0ELb1ELb0ELb1ELb1EEEEEEEEEvNT_6ParamsE)
	.align		4
        /*007c*/ 	.word	index@(__assertfail)
	.align		4
        /*0080*/ 	.word	index@(_ZN7cutlass13device_kernelIN5flash11enable_sm90INS1_16FlashAttnFwdSm90INS1_25CollectiveMainloopFwdSm90ILi2EN4cute5tupleIJNS5_1CILi1EEES8_S8_EEENS6_IJNS7_ILi64EEESA_SA_EEELi512ENS_10bfloat16_tEfNS_4arch4Sm90ELb0ELb0ELb0ELb1ELb0ELb1ELb1ELb0ELb0ELb0ELb0ELb0EEENS1_21CollectiveEpilogueFwdINS6_IJSA_NS7_ILi512EEESA_EEES9_SC_SE_Li256ELb1ELb0ELb0ELb0EEENS1_36VarlenDynamicPersistentTileSchedulerILi64ELi64ELi256ELi32ELb0ELb0ELb1ELb0ELb1ELb1EEEEEEEEEvNT_6ParamsE)
	.align		4
        /*0084*/ 	.word	index@(__assertfail)
	.align		4
        /*0088*/ 	.word	index@(_ZN7cutlass13device_kernelIN5flash11enable_sm90INS1_16FlashAttnFwdSm90INS1_25CollectiveMainloopFwdSm90ILi2EN4cute5tupleIJNS5_1CILi1EEES8_S8_EEENS6_IJNS7_ILi64EEESA_SA_EEELi512ENS_10bfloat16_tEfNS_4arch4Sm90ELb0ELb1ELb0ELb0ELb0ELb0ELb0ELb0ELb0ELb0ELb0ELb0EEENS1_21CollectiveEpilogueFwdINS6_IJSA_NS7_ILi512EEESA_EEES9_SC_SE_Li256ELb0ELb0ELb0ELb0EEENS1_30DynamicPersistentTileSchedulerILi256ELi32ELb0ELb0ELb1EEEEEEEEEvNT_6ParamsE)
	.align		4
        /*008c*/ 	.word	index@(__assertfail)
	.align		4
        /*0090*/ 	.word	index@(_ZN7cutlass13device_kernelIN5flash11enable_sm90INS1_16FlashAttnFwdSm90INS1_25CollectiveMainloopFwdSm90ILi2EN4cute5tupleIJNS5_1CILi1EEES8_S8_EEENS6_IJNS7_ILi64EEESA_SA_EEELi512ENS_10bfloat16_tEfNS_4arch4Sm90ELb0ELb1ELb0ELb0ELb0ELb0ELb1ELb0ELb0ELb0ELb0ELb0EEENS1_21CollectiveEpilogueFwdINS6_IJSA_NS7_ILi512EEESA_EEES9_SC_SE_Li256ELb0ELb0ELb0ELb0EEENS1_30DynamicPersistentTileSchedulerILi256ELi32ELb0ELb0ELb1EEEEEEEEEvNT_6ParamsE)
	.align		4
        /*0094*/ 	.word	index@(__assertfail)
	.align		4
        /*0098*/ 	.word	index@(_ZN7cutlass13device_kernelIN5flash11enable_sm90INS1_16FlashAttnFwdSm90INS1_25CollectiveMainloopFwdSm90ILi2EN4cute5tupleIJNS5_1CILi1EEES8_S8_EEENS6_IJNS7_ILi64EEESA_SA_EEELi512ENS_10bfloat16_tEfNS_4arch4Sm90ELb0ELb1ELb0ELb1ELb0ELb0ELb0ELb0ELb0ELb0ELb0ELb0EEENS1_21CollectiveEpilogueFwdINS6_IJSA_NS7_ILi512EEESA_EEES9_SC_SE_Li256ELb1ELb0ELb0ELb0EEENS1_36VarlenDynamicPersistentTileSchedulerILi64ELi64ELi256ELi32ELb0ELb0ELb1ELb1ELb0ELb1EEEEEEEEEvNT_6ParamsE)
	.align		4
        /*009c*/ 	.word	index@(__assertfail)
	.align		4
        /*00a0*/ 	.word	index@(_ZN7cutlass13device_kernelIN5flash11enable_sm90INS1_16FlashAttnFwdSm90INS1_25CollectiveMainloopFwdSm90ILi2EN4cute5tupleIJNS5_1CILi1EEES8_S8_EEENS6_IJNS7_ILi64EEESA_SA_EEELi512ENS_10bfloat16_tEfNS_4arch4Sm90ELb0ELb1ELb0ELb1ELb0ELb1ELb0ELb0ELb0ELb0ELb0ELb0EEENS1_21CollectiveEpilogueFwdINS6_IJSA_NS7_ILi512EEESA_EEES9_SC_SE_Li256ELb1ELb0ELb0ELb0EEENS1_36VarlenDynamicPersistentTileSchedulerILi64ELi64ELi256ELi32ELb0ELb0ELb1ELb1ELb0ELb1EEEEEEEEEvNT_6ParamsE)
	.align		4
        /*00a4*/ 	.word	index@(__assertfail)
	.align		4
        /*00a8*/ 	.word	index@(_ZN7cutlass13device_kernelIN5flash11enable_sm90INS1_16FlashAttnFwdSm90INS1_25CollectiveMainloopFwdSm90ILi2EN4cute5tupleIJNS5_1CILi1EEES8_S8_EEENS6_IJNS7_ILi64EEESA_SA_EEELi512ENS_10bfloat16_tEfNS_4arch4Sm90ELb0ELb1ELb0ELb1ELb0ELb0ELb1ELb0ELb0ELb0ELb0ELb0EEENS1_21CollectiveEpilogueFwdINS6_IJSA_NS7_ILi512EEESA_EEES9_SC_SE_Li256ELb1ELb0ELb0ELb0EEENS1_36VarlenDynamicPersistentTileSchedulerILi64ELi64ELi256ELi32ELb0ELb0ELb1ELb1ELb0ELb1EEEEEEEEEvNT_6ParamsE)
	.align		4
        /*00ac*/ 	.word	index@(__assertfail)
	.align		4
        /*00b0*/ 	.word	index@(_ZN7cutlass13device_kernelIN5flash11enable_sm90INS1_16FlashAttnFwdSm90INS1_25CollectiveMainloopFwdSm90ILi2EN4cute5tupleIJNS5_1CILi1EEES8_S8_EEENS6_IJNS7_ILi64EEESA_SA_EEELi512ENS_10bfloat16_tEfNS_4arch4Sm90ELb0ELb1ELb0ELb1ELb0ELb1ELb1ELb0ELb0ELb0ELb0ELb0EEENS1_21CollectiveEpilogueFwdINS6_IJSA_NS7_ILi512EEESA_EEES9_SC_SE_Li256ELb1ELb0ELb0ELb0EEENS1_36VarlenDynamicPersistentTileSchedulerILi64ELi64ELi256ELi32ELb0ELb0ELb1ELb1ELb0ELb1EEEEEEEEEvNT_6ParamsE)
	.align		4
        /*00b4*/ 	.word	index@(__assertfail)
	.align		4
        /*00b8*/ 	.word	index@(_ZN7cutlass13device_kernelIN5flash11enable_sm90INS1_16FlashAttnFwdSm90INS1_25CollectiveMainloopFwdSm90ILi2EN4cute5tupleIJNS5_1CILi1EEES8_S8_EEENS6_IJNS7_ILi64EEESA_SA_EEELi512ENS_10bfloat16_tEfNS_4arch4Sm90ELb1ELb0ELb0ELb0ELb0ELb0ELb0ELb0ELb0ELb0ELb0ELb0EEENS1_21CollectiveEpilogueFwdINS6_IJSA_NS7_ILi512EEESA_EEES9_SC_SE_Li256ELb0ELb0ELb0ELb0EEENS1_30DynamicPersistentTileSchedulerILi256ELi32ELb0ELb0ELb1EEEEEEEEEvNT_6ParamsE)
	.align		4
        /*00bc*/ 	.word	index@(__assertfail)
	.align		4
        /*00c0*/ 	.word	index@(_ZN7cutlass13device_kernelIN5flash11enable_sm90INS1_16FlashAttnFwdSm90INS1_25CollectiveMainloopFwdSm90ILi2EN4cute5tupleIJNS5_1CILi1EEES8_S8_EEENS6_IJNS7_ILi64EEESA_SA_EEELi512ENS_10bfloat16_tEfNS_4arch4Sm90ELb1ELb0ELb0ELb0ELb0ELb0ELb1ELb0ELb0ELb0ELb0ELb0EEENS1_21CollectiveEpilogueFwdINS6_IJSA_NS7_ILi512EEESA_EEES9_SC_SE_Li256ELb0ELb0ELb0ELb0EEENS1_30DynamicPersistentTileSchedulerILi256ELi32ELb0ELb0ELb1EEEEEEEEEvNT_6ParamsE)
	.align		4
        /*00c4*/ 	.word	index@(__assertfail)
	.align		4
        /*00c8*/ 	.word	index@(_ZN7cutlass13device_kernelIN5flash11enable_sm90INS1_16FlashAttnFwdSm90INS1_25CollectiveMainloopFwdSm90ILi2EN4cute5tupleIJNS5_1CILi1EEES8_S8_EEENS6_IJNS7_ILi64EEESA_SA_EEELi512ENS_10bfloat16_tEfNS_4arch4Sm90ELb1ELb0ELb0ELb1ELb0ELb0ELb0ELb0ELb0ELb0ELb0ELb0EEENS1_21CollectiveEpilogueFwdINS6_IJSA_NS7_ILi512EEESA_EEES9_SC_SE_Li256ELb1ELb0ELb0ELb0EEENS1_36VarlenDynamicPersistentTileSchedulerILi64ELi64ELi256ELi32ELb0ELb0ELb1ELb1ELb1ELb1EEEEEEEEEvNT_6ParamsE)
	.align		4
        /*00cc*/ 	.word	index@(__assertfail)
	.align		4
        /*00d0*/ 	.word	index@(_ZN7cutlass13device_kernelIN5flash11enable_sm90INS1_16FlashAttnFwdSm90INS1_25CollectiveMainloopFwdSm90ILi2EN4cute5tupleIJNS5_1CILi1EEES8_S8_EEENS6_IJNS7_ILi64EEESA_SA_EEELi512ENS_10bfloat16_tEfNS_4arch4Sm90ELb1ELb0ELb0ELb1ELb0ELb1ELb0ELb0ELb0ELb0ELb0ELb0EEENS1_21CollectiveEpilogueFwdINS6_IJSA_NS7_ILi512EEESA_EEES9_SC_SE_Li256ELb1ELb0ELb0ELb0EEENS1_36VarlenDynamicPersistentTileSchedulerILi64ELi64ELi256ELi32ELb0ELb0ELb1ELb1ELb1ELb1EEEEEEEEEvNT_6ParamsE)
	.align		4
        /*00d4*/ 	.word	index@(__assertfail)
	.align		4
        /*00d8*/ 	.word	index@(_ZN7cutlass13device_kernelIN5flash11enable_sm90INS1_16FlashAttnFwdSm90INS1_25CollectiveMainloopFwdSm90ILi2EN4cute5tupleIJNS5_1CILi1EEES8_S8_EEENS6_IJNS7_ILi64EEESA_SA_EEELi512ENS_10bfloat16_tEfNS_4arch4Sm90ELb1ELb0ELb0ELb1ELb0ELb0ELb1ELb0ELb0ELb0ELb0ELb0EEENS1_21CollectiveEpilogueFwdINS6_IJSA_NS7_ILi512EEESA_EEES9_SC_SE_Li256ELb1ELb0ELb0ELb0EEENS1_36VarlenDynamicPersistentTileSchedulerILi64ELi64ELi256ELi32ELb0ELb0ELb1ELb1ELb1ELb1EEEEEEEEEvNT_6ParamsE)
	.align		4
        /*00dc*/ 	.word	index@(__assertfail)
	.align		4
        /*00e0*/ 	.word	index@(_ZN7cutlass13device_kernelIN5flash11enable_sm90INS1_16FlashAttnFwdSm90INS1_25CollectiveMainloopFwdSm90ILi2EN4cute5tupleIJNS5_1CILi1EEES8_S8_EEENS6_IJNS7_ILi64EEESA_SA_EEELi512ENS_10bfloat16_tEfNS_4arch4Sm90ELb1ELb0ELb0ELb1ELb0ELb1ELb1ELb0ELb0ELb0ELb0ELb0EEENS1_21CollectiveEpilogueFwdINS6_IJSA_NS7_ILi512EEESA_EEES9_SC_SE_Li256ELb1ELb0ELb0ELb0EEENS1_36VarlenDynamicPersistentTileSchedulerILi64ELi64ELi256ELi32ELb0ELb0ELb1ELb1ELb1ELb1EEEEEEEEEvNT_6ParamsE)
	.align		4
        /*00e4*/ 	.word	index@(__assertfail)
	.align		4
        /*00e8*/ 	.word	index@(_ZN7cutlass13device_kernelIN5flash11enable_sm90INS1_16FlashAttnFwdSm90INS1_25CollectiveMainloopFwdSm90ILi2EN4cute5tupleIJNS5_1CILi1EEES8_S8_EEENS6_IJNS7_ILi128EEENS7_ILi96EEENS7_ILi64EEEEEELi256ENS_10bfloat16_tEfNS_4arch4Sm90ELb0ELb0ELb0ELb0ELb0ELb0ELb0ELb1ELb0ELb0ELb0ELb0EEENS1_21CollectiveEpilogueFwdINS6_IJSA_NS7_ILi256EEESB_EEES9_SE_SG_Li256ELb0ELb0ELb0ELb0EEENS1_29StaticPersistentTileSchedulerILb0EEEEEEEEEvNT_6ParamsE)
	.align		4
        /*00ec*/ 	.word	index@(__assertfail)
	.align		4
        /*00f0*/ 	.word	index@(_ZN7cutlass13device_kernelIN5flash11enable_sm90INS1_16FlashAttnFwdSm90INS1_25CollectiveMainloopFwdSm90ILi2EN4cute5tupleIJNS5_1CILi1EEES8_S8_EEENS6_IJNS7_ILi128EEENS7_ILi96EEENS7_ILi64EEEEEELi256ENS_10bfloat16_tEfNS_4arch4Sm90ELb0ELb0ELb0ELb0ELb0ELb0ELb1ELb1ELb0ELb0ELb0ELb0EEENS1_21CollectiveEpilogueFwdINS6_IJSA_NS7_ILi256EEESB_EEES9_SE_SG_Li256ELb0ELb0ELb0ELb0EEENS1_29StaticPersistentTileSchedulerILb0EEEEEEEEEvNT_6ParamsE)
	.align		4
        /*00f4*/ 	.word	index@(__assertfail)
	.align		4
        /*00f8*/ 	.word	index@(_ZN7cutlass13device_kernelIN5flash11enable_sm90INS1_16FlashAttnFwdSm90INS1_25CollectiveMainloopFwdSm90ILi2EN4cute5tupleIJNS5_1CILi1EEES8_S8_EEENS6_IJNS7_ILi128EEENS7_ILi96EEENS7_ILi64EEEEEELi256ENS_10bfloat16_tEfNS_4arch4Sm90ELb0ELb0ELb0ELb1ELb0ELb0ELb0ELb1ELb0ELb0ELb0ELb0EEENS1_21CollectiveEpilogueFwdINS6_IJSA_NS7_ILi256EEESB_EEES9_SE_SG_Li256ELb1ELb0ELb0ELb0EEENS1_36VarlenDynamicPersistentTileSchedulerILi128ELi96ELi256ELi32ELb0ELb0ELb1ELb0ELb1ELb1EEEEEEEEEvNT_6ParamsE)
	.align		4
        /*00fc*/ 	.word	index@(__assertfail)
	.align		4
        /*0100*/ 	.word	index@(_ZN7cutlass13device_kernelIN5flash11enable_sm90INS1_16FlashAttnFwdSm90INS1_25CollectiveMainloopFwdSm90ILi2EN4cute5tupleIJNS5_1CILi1EEES8_S8_EEENS6_IJNS7_ILi128EEENS7_ILi96EEENS7_ILi64EEEEEELi256ENS_10bfloat16_tEfNS_4arch4Sm90ELb0ELb0ELb0ELb1ELb0ELb1ELb0ELb1ELb0ELb0ELb0ELb0EEENS1_21CollectiveEpilogueFwdINS6_IJSA_NS7_ILi256EEESB_EEES9_SE_SG_Li256ELb1ELb0ELb0ELb0EEENS1_36VarlenDynamicPersistentTileSchedulerILi128ELi96ELi256ELi32ELb0ELb0ELb1ELb0ELb1ELb1EEEEEEEEEvNT_6ParamsE)
	.align		4
        /*0104*/ 	.word	index@(__assertfail)
	.align		4
        /*0108*/ 	.word	index@(_ZN7cutlass13device_kernelIN5flash11enable_sm90INS1_16FlashAttnFwdSm90INS1_25CollectiveMainloopFwdSm90ILi2EN4cute5tupleIJNS5_1CILi1EEES8_S8_EEENS6_IJNS7_ILi128EEENS7_ILi96EEENS7_ILi64EEEEEELi256ENS_10bfloat16_tEfNS_4arch4Sm90ELb0ELb0ELb0ELb1ELb0ELb0ELb1ELb1ELb0ELb0ELb0ELb0EEENS1_21CollectiveEpilogueFwdINS6_IJSA_NS7_ILi256EEESB_EEES9_SE_SG_Li256ELb1ELb0ELb0ELb0EEENS1_36VarlenDynamicPersistentTileSchedulerILi128ELi96ELi256ELi32ELb0ELb0ELb1ELb0ELb1ELb1EEEEEEEEEvNT_6ParamsE)
	.align		4
        /*010c*/ 	.word	index@(__assertfail)
	.align		4
        /*0110*/ 	.word	index@(_ZN7cutlass13device_kernelIN5flash11enable_sm90INS1_16FlashAttnFwdSm90INS1_25CollectiveMainloopFwdSm90ILi2EN4cute5tupleIJNS5_1CILi1EEES8_S8_EEENS6_IJNS7_ILi128EEENS7_ILi96EEENS7_ILi64EEEEEELi256ENS_10bfloat16_tEfNS_4arch4Sm90ELb0ELb0ELb0ELb1ELb0ELb1ELb1ELb1ELb0ELb0ELb0ELb0EEENS1_21CollectiveEpilogueFwdINS6_IJSA_NS7_ILi256EEESB_EEES9_SE_SG_Li256ELb1ELb0ELb0ELb0EEENS1_36VarlenDynamicPersistentTileSchedulerILi128ELi96ELi256ELi32ELb0ELb0ELb1ELb0ELb1ELb1EEEEEEEEEvNT_6ParamsE)
	.align		4
        /*0114*/ 	.word	index@(__assertfail)
	.align		4
        /*0118*/ 	.word	index@(_ZN7cutlass13device_kernelIN5flash11enable_sm90INS1_16FlashAttnFwdSm90INS1_25CollectiveMainloopFwdSm90ILi2EN4cute5tupleIJNS5_1CILi1EEES8_S8_EEENS6_IJNS7_ILi128EEENS7_ILi96EEENS7_ILi64EEEEEELi256ENS_10bfloat16_tEfNS_4arch4Sm90ELb0ELb1ELb0ELb0ELb0ELb0ELb0ELb1ELb0ELb0ELb0ELb0EEENS1_21CollectiveEpilogueFwdINS6_IJSA_NS7_ILi256EEESB_EEES9_SE_SG_Li256ELb0ELb0ELb0ELb0EEENS1_30DynamicPersistentTileSchedulerILi256ELi32ELb0ELb0ELb1EEEEEEEEEvNT_6ParamsE)
	.align		4
        /*011c*/ 	.word	index@(__assertfail)
	.align		4
        /*0120*/ 	.word	index@(_ZN7cutlass13device_kernelIN5flash11enable_sm90INS1_16FlashAttnFwdSm90INS1_25CollectiveMainloopFwdSm90ILi2EN4cute5tupleIJNS5_1CILi1EEES8_S8_EEENS6_IJNS7_ILi128EEENS7_ILi96EEENS7_ILi64EEEEEELi256ENS_10bfloat16_tEfNS_4arch4Sm90ELb0ELb1ELb0ELb0ELb0ELb0ELb1ELb1ELb0ELb0ELb0ELb0EEENS1_21CollectiveEpilogueFwdINS6_IJSA_NS7_ILi256EEESB_EEES9_SE_SG_Li256ELb0ELb0ELb0ELb0EEENS1_30DynamicPersistentTileSchedulerILi256ELi32ELb0ELb0ELb1EEEEEEEEEvNT_6ParamsE)
	.align		4
        /*0124*/ 	.word	index@(__assertfail)
	.align		4
        /*0128*/ 	.word	index@(_ZN7cutlass13device_kernelIN5flash11enable_sm90INS1_16FlashAttnFwdSm90INS1_25CollectiveMainloopFwdSm90ILi2EN4cute5tupleIJNS5_1CILi1EEES8_S8_EEENS6_IJNS7_ILi128EEENS7_ILi96EEENS7_ILi64EEEEEELi256ENS_10bfloat16_tEfNS_4arch4Sm90ELb0ELb1ELb0ELb1ELb0ELb0ELb0ELb1ELb0ELb0ELb0ELb0EEENS1_21CollectiveEpilogueFwdINS6_IJSA_NS7_ILi256EEESB_EEES9_SE_SG_Li256ELb1ELb0ELb0ELb0EEENS1_36VarlenDynamicPersistentTileSchedulerILi128ELi96ELi256ELi32ELb0ELb0ELb1ELb1ELb0ELb1EEEEEEEEEvNT_6ParamsE)
	.align		4
        /*012c*/ 	.word	index@(__assertfail)
	.align		4
        /*0130*/ 	.word	index@(_ZN7cutlass13device_kernelIN5flash11enable_sm90INS1_16FlashAttnFwdSm90INS1_25CollectiveMainloopFwdSm90ILi2EN4cute5tupleIJNS5_1CILi1EEES8_S8_EEENS6_IJNS7_ILi128EEENS7_ILi96EEENS7_ILi64EEEEEELi256ENS_10bfloat16_tEfNS_4arch4Sm90ELb0ELb1ELb0ELb1ELb0ELb1ELb0ELb1ELb0ELb0ELb0ELb0EEENS1_21CollectiveEpilogueFwdINS6_IJSA_NS7_ILi256EEESB_EEES9_SE_SG_Li256ELb1ELb0ELb0ELb0EEENS1_36VarlenDynamicPersistentTileSchedulerILi128ELi96ELi256ELi32ELb0ELb0ELb1ELb1ELb0ELb1EEEEEEEEEvNT_6ParamsE)
	.align		4
        /*0134*/ 	.word	index@(__assertfail)
	.align		4
        /*0138*/ 	.word	index@(_ZN7cutlass13device_kernelIN5flash11enable_sm90INS1_16FlashAttnFwdSm90INS1_25CollectiveMainloopFwdSm90ILi2EN4cute5tupleIJNS5_1CILi1EEES8_S8_EEENS6_IJNS7_ILi128EEENS7_ILi96EEENS7_ILi64EEEEEELi256ENS_10bfloat16_tEfNS_4arch4Sm90ELb0ELb1ELb0ELb1ELb0ELb0ELb1ELb1ELb0ELb0ELb0ELb0EEENS1_21CollectiveEpilogueFwdINS6_IJSA_NS7_ILi256EEESB_EEES9_SE_SG_Li256ELb1ELb0ELb0ELb0EEENS1_36VarlenDynamicPersistentTileSchedulerILi128ELi96ELi256ELi32ELb0ELb0ELb1ELb1ELb0ELb1EEEEEEEEEvNT_6ParamsE)
	.align		4
        /*013c*/ 	.word	index@(__assertfail)
	.align		4
        /*0140*/ 	.word	index@(_ZN7cutlass13device_kernelIN5flash11enable_sm90INS1_16FlashAttnFwdSm90INS1_25CollectiveMainloopFwdSm90ILi2EN4cute5tupleIJNS5_1CILi1EEES8_S8_EEENS6_IJNS7_ILi128EEENS7_ILi96EEENS7_ILi64EEEEEELi256ENS_10bfloat16_tEfNS_4arch4Sm90ELb0ELb1ELb0ELb1ELb0ELb1ELb1ELb1ELb0ELb0ELb0ELb0EEENS1_21CollectiveEpilogueFwdINS6_IJSA_NS7_ILi256EEESB_EEES9_SE_SG_Li256ELb1ELb0ELb0ELb0EEENS1_36VarlenDynamicPersistentTileSchedulerILi128ELi96ELi256ELi32ELb0ELb0ELb1ELb1ELb0ELb1EEEEEEEEEvNT_6ParamsE)
	.align		4
        /*0144*/ 	.word	index@(__assertfail)
	.align		4
        /*0148*/ 	.word	index@(_ZN7cutlass13device_kernelIN5flash11enable_sm90INS1_16FlashAttnFwdSm90INS1_25CollectiveMainloopFwdSm90ILi2EN4cute5tupleIJNS5_1CILi1EEES8_S8_EEENS6_IJNS7_ILi128EEENS7_ILi96EEENS7_ILi64EEEEEELi256ENS_10bfloat16_tEfNS_4arch4Sm90ELb1ELb0ELb0ELb0ELb0ELb0ELb0ELb1ELb0ELb0ELb0ELb0EEENS1_21CollectiveEpilogueFwdINS6_IJSA_NS7_ILi256EEESB_EEES9_SE_SG_Li256ELb0ELb0ELb0ELb0EEENS1_30DynamicPersistentTileSchedulerILi256ELi32ELb0ELb0ELb1EEEEEEEEEvNT_6ParamsE)
	.align		4
        /*014c*/ 	.word	index@(__assertfail)
	.align		4
        /*0150*/ 	.word	index@(_ZN7cutlass13device_kernelIN5flash11enable_sm90INS1_16FlashAttnFwdSm90INS1_25CollectiveMainloopFwdSm90ILi2EN4cute5tupleIJNS5_1CILi1EEES8_S8_EEENS6_IJNS7_ILi128EEENS7_ILi96EEENS7_ILi64EEEEEELi256ENS_10bfloat16_tEfNS_4arch4Sm90ELb1ELb0ELb0ELb0ELb0ELb0ELb1ELb1ELb0ELb0ELb0ELb0EEENS1_21CollectiveEpilogueFwdINS6_IJSA_NS7_ILi256EEESB_EEES9_SE_SG_Li256ELb0ELb0ELb0ELb0EEENS1_30DynamicPersistentTileSchedulerILi256ELi32ELb0ELb0ELb1EEEEEEEEEvNT_6ParamsE)
	.align		4
        /*0154*/ 	.word	index@(__assertfail)
	.align		4
        /*0158*/ 	.word	index@(_ZN7cutlass13device_kernelIN5flash11enable_sm90INS1_16FlashAttnFwdSm90INS1_25CollectiveMainloopFwdSm90ILi2EN4cute5tupleIJNS5_1CILi1EEES8_S8_EEENS6_IJNS7_ILi128EEENS7_ILi96EEENS7_ILi64EEEEEELi256ENS_10bfloat16_tEfNS_4arch4Sm90ELb1ELb0ELb0ELb1ELb0ELb0ELb0ELb1ELb0ELb0ELb0ELb0EEENS1_21CollectiveEpilogueFwdINS6_IJSA_NS7_ILi256EEESB_EEES9_SE_SG_Li256ELb1ELb0ELb0ELb0EEENS1_36VarlenDynamicPersistentTileSchedulerILi128ELi96ELi256ELi32ELb0ELb0ELb1ELb1ELb1ELb1EEEEEEEEEvNT_6ParamsE)
	.align		4
        /*015c*/ 	.word	index@(__assertfail)
	.align		4
        /*0160*/ 	.word	index@(_ZN7cutlass13device_kernelIN5flash11enable_sm90INS1_16FlashAttnFwdSm90INS1_25CollectiveMainloopFwdSm90ILi2EN4cute5tupleIJNS5_1CILi1EEES8_S8_EEENS6_IJNS7_ILi128EEENS7_ILi96EEENS7_ILi64EEEEEELi256ENS_10bfloat16_tEfNS_4arch4Sm90ELb1ELb0ELb0ELb1ELb0ELb1ELb0ELb1ELb0ELb0ELb0ELb0EEENS1_21CollectiveEpilogueFwdINS6_IJSA_NS7_ILi256EEESB_EEES9_SE_SG_Li256ELb1ELb0ELb0ELb0EEENS1_36VarlenDynamicPersistentTileSchedulerILi128ELi96ELi256ELi32ELb0ELb0ELb1ELb1ELb1ELb1EEEEEEEEEvNT_6ParamsE)
	.align		4
        /*0164*/ 	.word	index@(__assertfail)
	.align		4
        /*0168*/ 	.word	index@(_ZN7cutlass13device_kernelIN5flash11enable_sm90INS1_16FlashAttnFwdSm90INS1_25CollectiveMainloopFwdSm90ILi2EN4cute5tupleIJNS5_1CILi1EEES8_S8_EEENS6_IJNS7_ILi128EEENS7_ILi96EEENS7_ILi64EEEEEELi256ENS_10bfloat16_tEfNS_4arch4Sm90ELb1ELb0ELb0ELb1ELb0ELb0ELb1ELb1ELb0ELb0ELb0ELb0EEENS1_21CollectiveEpilogueFwdINS6_IJSA_NS7_ILi256EEESB_EEES9_SE_SG_Li256ELb1ELb0ELb0ELb0EEENS1_36VarlenDynamicPersistentTileSchedulerILi128ELi96ELi256ELi32ELb0ELb0ELb1ELb1ELb1ELb1EEEEEEEEEvNT_6ParamsE)
	.align		4
        /*016c*/ 	.word	index@(__assertfail)
	.align		4
        /*0170*/ 	.word	index@(_ZN7cutlass13device_kernelIN5flash11enable_sm90INS1_16FlashAttnFwdSm90INS1_25CollectiveMainloopFwdSm90ILi2EN4cute5tupleIJNS5_1CILi1EEES8_S8_EEENS6_IJNS7_ILi128EEENS7_ILi96EEENS7_ILi64EEEEEELi256ENS_10bfloat16_tEfNS_4arch4Sm90ELb1ELb0ELb0ELb1ELb0ELb1ELb1ELb1ELb0ELb0ELb0ELb0EEENS1_21CollectiveEpilogueFwdINS6_IJSA_NS7_ILi256EEESB_EEES9_SE_SG_Li256ELb1ELb0ELb0ELb0EEENS1_36VarlenDynamicPersistentTileSchedulerILi128ELi96ELi256ELi32ELb0ELb0ELb1ELb1ELb1ELb1EEEEEEEEEvNT_6ParamsE)
	.align		4
        /*0174*/ 	.word	index@(__assertfail)
	.align		4
        /*0178*/ 	.word	0x00000000
	.align		4
        /*017c*/ 	.word	0xfffffffe
	.align		4
        /*0180*/ 	.word	0x00000000
	.align		4
        /*0184*/ 	.word	0xfffffffd
	.align		4
        /*0188*/ 	.word	0x00000000
	.align		4
        /*018c*/ 	.word	0xfffffffc


//--------------------- .nv.constant4             --------------------------
	.section	.nv.constant4,"a",@progbits
	.align	8
	.align		8
.nv.constant4:
        /*0000*/ 	.dword	__assertfail
	.align		8
        /*0008*/ 	.dword	__unnamed_1
	.align		8
        /*0010*/ 	.dword	__unnamed_2
	.align		8
        /*0018*/ 	.dword	__unnamed_3
	.align		8
        /*0020*/ 	.dword	__unnamed_4
	.align		8
        /*0028*/ 	.dword	__unnamed_5
	.align		8
        /*0030*/ 	.dword	__unnamed_6
	.align		8
        /*0038*/ 	.dword	__unnamed_7
	.align		8
        /*0040*/ 	.dword	__unnamed_8
	.align		8
        /*0048*/ 	.dword	__unnamed_9
	.align		8
        /*0050*/ 	.dword	__unnamed_10
	.align		8
        /*0058*/ 	.dword	__unnamed_11
	.align		8
        /*0060*/ 	.dword	__unnamed_12
	.align		8
        /*0068*/ 	.dword	__unnamed_13
	.align		8
        /*0070*/ 	.dword	__unnamed_14
	.align		8
        /*0078*/ 	.dword	__unnamed_15
	.align		8
        /*0080*/ 	.dword	__unnamed_16
	.align		8
        /*0088*/ 	.dword	__unnamed_17
	.align		8
        /*0090*/ 	.dword	__unnamed_18
	.align		8
        /*0098*/ 	.dword	__unnamed_19
	.align		8
        /*00a0*/ 	.dword	__unnamed_20
	.align		8
        /*00a8*/ 	.dword	__unnamed_21
	.align		8
        /*00b0*/ 	.dword	_ZN67_INTERNAL_7f795192_31_flash_fwd_hdimdiff_bf16_sm90_cu_93b96ec2_37414cuda3std3__45__cpo5beginE
	.align		8
        /*00b8*/ 	.dword	_ZN67_INTERNAL_7f795192_31_flash_fwd_hdimdiff_bf16_sm90_cu_93b96ec2_37414cuda3std3__45__cpo3endE
	.align		8
        /*00c0*/ 	.dword	_ZN67_INTERNAL_7f795192_31_flash_fwd_hdimdiff_bf16_sm90_cu_93b96ec2_37414cuda3std3__45__cpo6cbeginE
	.align		8
        /*00c8*/ 	.dword	_ZN67_INTERNAL_7f795192_31_flash_fwd_hdimdiff_bf16_sm90_cu_93b96ec2_37414cuda3std3__45__cpo4cendE
	.align		8
        /*00d0*/ 	.dword	_ZN67_INTERNAL_7f795192_31_flash_fwd_hdimdiff_bf16_sm90_cu_93b96ec2_37414cuda3std3__469_GLOBAL__N__7f795192_31_flash_fwd_hdimdiff_bf16_sm90_cu_93b96ec2_37416ignoreE
	.align		8
        /*00d8*/ 	.dword	_ZN67_INTERNAL_7f795192_31_flash_fwd_hdimdiff_bf16_sm90_cu_93b96ec2_37414cuda3std3__419piecewise_constructE
	.align		8
        /*00e0*/ 	.dword	_ZN67_INTERNAL_7f795192_31_flash_fwd_hdimdiff_bf16_sm90_cu_93b96ec2_37414cuda3std3__48in_placeE
	.align		8
        /*00e8*/ 	.dword	_ZN67_INTERNAL_7f795192_31_flash_fwd_hdimdiff_bf16_sm90_cu_93b96ec2_37414cuda3std6ranges3__45__cpo4swapE
	.align		8
        /*00f0*/ 	.dword	_ZN67_INTERNAL_7f795192_31_flash_fwd_hdimdiff_bf16_sm90_cu_93b96ec2_37414cuda3std6ranges3__45__cpo9iter_moveE
	.align		8
        /*00f8*/ 	.dword	_ZN67_INTERNAL_7f795192_31_flash_fwd_hdimdiff_bf16_sm90_cu_93b96ec2_37414cute7productE
	.align		8
        /*0100*/ 	.dword	_ZN67_INTERNAL_7f795192_31_flash_fwd_hdimdiff_bf16_sm90_cu_93b96ec2_37414cute1_E
	.align		8
        /*0108*/ 	.dword	$str$23
	.align		8
        /*0110*/ 	.dword	$str$24


//--------------------- .text._ZN7cutlass13device_kernelIN5flash11enable_sm90INS1_16FlashAttnFwdSm90INS1_25CollectiveMainloopFwdSm90ILi2EN4cute5tupleIJNS5_1CILi1EEES8_S8_EEENS6_IJNS7_ILi128EEESA_NS7_ILi192EEEEEELi128ENS_10bfloat16_tEfNS_4arch4Sm90ELb0ELb0ELb0ELb0ELb0ELb0ELb0ELb1ELb1ELb0ELb0ELb0EEENS1_21CollectiveEpilogueFwdINS6_IJSA_SA_SA_EEES9_SD_SF_Li256ELb0ELb0ELb0ELb0EEENS1_29StaticPersistentTileSchedulerILb0EEEEEEEEEvNT_6ParamsE --------------------------
	.section	.text._ZN7cutlass13device_kernelIN5flash11enable_sm90INS1_16FlashAttnFwdSm90INS1_25CollectiveMainloopFwdSm90ILi2EN4cute5tupleIJNS5_1CILi1EEES8_S8_EEENS6_IJNS7_ILi128EEESA_NS7_ILi192EEEEEELi128ENS_10bfloat16_tEfNS_4arch4Sm90ELb0ELb0ELb0ELb0ELb0ELb0ELb0ELb1ELb1ELb0ELb0ELb0EEENS1_21CollectiveEpilogueFwdINS6_IJSA_SA_SA_EEES9_SD_SF_Li256ELb0ELb0ELb0ELb0EEENS1_29StaticPersistentTileSchedulerILb0EEEEEEEEEvNT_6ParamsE,"ax",@progbits
	.align	128
.text._ZN7cutlass13device_kernelIN5flash11enable_sm90INS1_16FlashAttnFwdSm90INS1_25CollectiveMainloopFwdSm90ILi2EN4cute5tupleIJNS5_1CILi1EEES8_S8_EEENS6_IJNS7_ILi128EEESA_NS7_ILi192EEEEEELi128ENS_10bfloat16_tEfNS_4arch4Sm90ELb0ELb0ELb0ELb0ELb0ELb0ELb0ELb1ELb1ELb0ELb0ELb0EEENS1_21CollectiveEpilogueFwdINS6_IJSA_SA_SA_EEES9_SD_SF_Li256ELb0ELb0ELb0ELb0EEENS1_29StaticPersistentTileSchedulerILb0EEEEEEEEEvNT_6ParamsE:
        .type           _ZN7cutlass13device_kernelIN5flash11enable_sm90INS1_16FlashAttnFwdSm90INS1_25CollectiveMainloopFwdSm90ILi2EN4cute5tupleIJNS5_1CILi1EEES8_S8_EEENS6_IJNS7_ILi128EEESA_NS7_ILi192EEEEEELi128ENS_10bfloat16_tEfNS_4arch4Sm90ELb0ELb0ELb0ELb0ELb0ELb0ELb0ELb1ELb1ELb0ELb0ELb0EEENS1_21CollectiveEpilogueFwdINS6_IJSA_SA_SA_EEES9_SD_SF_Li256ELb0ELb0ELb0ELb0EEENS1_29StaticPersistentTileSchedulerILb0EEEEEEEEEvNT_6ParamsE,@function
        .size           _ZN7cutlass13device_kernelIN5flash11enable_sm90INS1_16FlashAttnFwdSm90INS1_25CollectiveMainloopFwdSm90ILi2EN4cute5tupleIJNS5_1CILi1EEES8_S8_EEENS6_IJNS7_ILi128EEESA_NS7_ILi192EEEEEELi128ENS_10bfloat16_tEfNS_4arch4Sm90ELb0ELb0ELb0ELb0ELb0ELb0ELb0ELb1ELb1ELb0ELb0ELb0EEENS1_21CollectiveEpilogueFwdINS6_IJSA_SA_SA_EEES9_SD_SF_Li256ELb0ELb0ELb0ELb0EEENS1_29StaticPersistentTileSchedulerILb0EEEEEEEEEvNT_6ParamsE,(.L_x_11930 - _ZN7cutlass13device_kernelIN5flash11enable_sm90INS1_16FlashAttnFwdSm90INS1_25CollectiveMainloopFwdSm90ILi2EN4cute5tupleIJNS5_1CILi1EEES8_S8_EEENS6_IJNS7_ILi128EEESA_NS7_ILi192EEEEEELi128ENS_10bfloat16_tEfNS_4arch4Sm90ELb0ELb0ELb0ELb0ELb0ELb0ELb0ELb1ELb1ELb0ELb0ELb0EEENS1_21CollectiveEpilogueFwdINS6_IJSA_SA_SA_EEES9_SD_SF_Li256ELb0ELb0ELb0ELb0EEENS1_29StaticPersistentTileSchedulerILb0EEEEEEEEEvNT_6ParamsE)
        .other          _ZN7cutlass13device_kernelIN5flash11enable_sm90INS1_16FlashAttnFwdSm90INS1_25CollectiveMainloopFwdSm90ILi2EN4cute5tupleIJNS5_1CILi1EEES8_S8_EEENS6_IJNS7_ILi128EEESA_NS7_ILi192EEEEEELi128ENS_10bfloat16_tEfNS_4arch4Sm90ELb0ELb0ELb0ELb0ELb0ELb0ELb0ELb1ELb1ELb0ELb0ELb0EEENS1_21CollectiveEpilogueFwdINS6_IJSA_SA_SA_EEES9_SD_SF_Li256ELb0ELb0ELb0ELb0EEENS1_29StaticPersistentTileSchedulerILb0EEEEEEEEEvNT_6ParamsE,@"STO_CUDA_ENTRY STV_DEFAULT"
_ZN7cutlass13device_kernelIN5flash11enable_sm90INS1_16FlashAttnFwdSm90INS1_25CollectiveMainloopFwdSm90ILi2EN4cute5tupleIJNS5_1CILi1EEES8_S8_EEENS6_IJNS7_ILi128EEESA_NS7_ILi192EEEEEELi128ENS_10bfloat16_tEfNS_4arch4Sm90ELb0ELb0ELb0ELb0ELb0ELb0ELb0ELb1ELb1ELb0ELb0ELb0EEENS1_21CollectiveEpilogueFwdINS6_IJSA_SA_SA_EEES9_SD_SF_Li256ELb0ELb0ELb0ELb0EEENS1_29StaticPersistentTileSchedulerILb0EEEEEEEEEvNT_6ParamsE:
[----:B------:R-:W1:Y:S02]  /*0000*/  LDC R1, c[0x0][0x28] ;  /* 0x00000a00ff017b82 */ /* 0x000e640000000800 */
[----:B-1----:R-:W-:Y:S01]  /*0010*/  VIADD R1, R1, 0xffffffe0 ;  /* 0xffffffe001017836 */ /* 0x002fe20000000000 */
[----:B------:R-:W1:Y:S01]  /*0020*/  S2R R3, SR_TID.X ;  /* 0x0000000000037919 */ /* 0x000e620000002100 */
[----:B------:R-:W-:Y:S01]  /*0030*/  ELECT P0, URZ, PT ;  /* 0x00000000003f782f */ /* 0x000fe20003800000 */
[----:B------:R-:W-:Y:S01]  /*0040*/  BSSY B0, `(.L_x_0) ;  /* 0x0000013000007945 */ /* 0x000fe20003800000 */
[----:B-1----:R-:W-:-:S05]  /*0050*/  SHF.R.U32.HI R0, RZ, 0x5, R3 ;  /* 0x00000005ff007819 */ /* 0x002fca0000011603 */
[----:B------:R-:W1:Y:S02]  /*0060*/  SHFL.IDX PT, R2, R0, RZ, 0x1f ;  /* 0x00001fff00027589 */ /* 0x000e6400000e0000 */
[----:B-1----:R-:W-:-:S13]  /*0070*/  ISETP.EQ.AND P0, PT, R2, RZ, P0 ;  /* 0x000000ff0200720c */ /* 0x002fda0000702270 */
[----:B------:R-:W-:Y:S05]  /*0080*/  @!P0 BRA `(.L_x_1) ;  /* 0x0000000000388947 */ /* 0x000fea0003800000 */
[----:B------:R-:W-:Y:S02]  /*0090*/  ULDC.64 UR4, c[0x0][0x198] ;  /* 0x0000660000047ab9 */ /* 0x000fe40000000a00 */
[----:B------:R-:W-:Y:S02]  /*00a0*/  UIADD3 UR6, UP0, UR4, 0x270, URZ ;  /* 0x0000027004067890 */ /* 0x000fe4000ff1e03f */
[----:B------:R-:W-:Y:S02]  /*00b0*/  UIADD3 UR8, UP1, UR4, 0x370, URZ ;  /* 0x0000037004087890 */ /* 0x000fe4000ff3e03f */
[----:B------:R-:W-:Y:S02]  /*00c0*/  UIADD3 UR10, UP2, UR4, 0x470, URZ ;  /* 0x00000470040a7890 */ /* 0x000fe4000ff5e03f */
[----:B------:R-:W-:Y:S02]  /*00d0*/  UIADD3 UR4, UP3, UR4, 0x9f0, URZ ;  /* 0x000009f004047890 */ /* 0x000fe4000ff7e03f */
[----:B------:R-:W-:-:S02]  /*00e0*/  UIADD3.X UR7, URZ, UR5, URZ, UP0, !UPT ;  /* 0x000000053f077290 */ /* 0x000fc400087fe43f */
[----:B------:R-:W-:Y:S02]  /*00f0*/  UIADD3.X UR9, URZ, UR5, URZ, UP1, !UPT ;  /* 0x000000053f097290 */ /* 0x000fe40008ffe43f */
[----:B------:R-:W-:Y:S02]  /*0100*/  UIADD3.X UR11, URZ, UR5, URZ, UP2, !UPT ;  /* 0x000000053f0b7290 */ /* 0x000fe400097fe43f */
[----:B------:R-:W-:-:S03]  /*0110*/  UIADD3.X UR5, URZ, UR5, URZ, UP3, !UPT ;  /* 0x000000053f057290 */ /* 0x000fc60009ffe43f */
[----:B------:R1:W-:Y:S02]  /*0120*/  UTMACCTL.PF [UR6] ;  /* 0x00000000060079b9 */ /* 0x0003e40008040000 */
[----:B------:R1:W-:Y:S02]  /*0130*/  UTMACCTL.PF [UR8] ;  /* 0x00000000080079b9 */ /* 0x0003e40008040000 */
[----:B------:R1:W-:Y:S02]  /*0140*/  UTMACCTL.PF [UR10] ;  /* 0x000000000a0079b9 */ /* 0x0003e40008040000 */
[----:B------:R1:W-:Y:S02]  /*0150*/  UTMACCTL.PF [UR4] ;  /* 0x00000000040079b9 */ /* 0x0003e40008040000 */
[----:B-1----:R-:W-:Y:S01]  /*0160*/  NOP ;  /* 0x0000000000007918 */ /* 0x002fe20000000000 */
.L_x_1:
[----:B------:R-:W-:Y:S05]  /*0170*/  BSYNC B0 ;  /* 0x0000000000007941 */ /* 0x000fea0003800000 */
.L_x_0:
[----:B------:R-:W-:Y:S01]  /*0180*/  VOTEU.ANY UP0, P0 ;  /* 0x00000000003f7886 */ /* 0x000fe20000000100 */
[----:B------:R-:W1:Y:S01]  /*0190*/  SHFL.IDX PT, R2, R0, RZ, 0x1f ;  /* 0x00001fff00027589 */ /* 0x000e6200000e0000 */
[----:B------:R-:W-:Y:S01]  /*01a0*/  UMOV UR4, 0x1 ;  /* 0x0000000100047882 */ /* 0x000fe20000000000 */
[----:B------:R-:W-:Y:S02]  /*01b0*/  VOTEU.ANY UP1, P0 ;  /* 0x00000000003f7886 */ /* 0x000fe40000020100 */
[----:B------:R-:W2:Y:S01]  /*01c0*/  @UP0 S2UR UR7, SR_CgaCtaId ;  /* 0x00000000000709c3 */ /* 0x000ea20000008800 */
[----:B------:R-:W-:Y:S01]  /*01d0*/  @UP0 UMOV UR6, 0x400 ;  /* 0x0000040000060882 */ /* 0x000fe20000000000 */
[----:B------:R-:W-:-:S04]  /*01e0*/  @UP0 UIADD3 UR4, -UR4, 0x100000, URZ ;  /* 0x0010000004040890 */ /* 0x000fc8000fffe13f */
[----:B------:R-:W-:Y:S02]  /*01f0*/  @UP0 USHF.L.U32 UR5, UR4, 0xb, URZ ;  /* 0x0000000b04050899 */ /* 0x000fe4000800063f */
[----:B------:R-:W-:Y:S01]  /*0200*/  @UP0 USHF.L.U32 UR4, UR4, 0x1, URZ ;  /* 0x0000000104040899 */ /* 0x000fe2000800063f */
[----:B-1----:R-:W-:Y:S02]  /*0210*/  ISETP.NE.AND P1, PT, R2, RZ, PT ;  /* 0x000000ff0200720c */ /* 0x002fe40003f25270 */
[----:B------:R-:W-:Y:S01]  /*0220*/  SHF.R.U32.HI R2, RZ, 0x7, R3 ;  /* 0x00000007ff027819 */ /* 0x000fe20000011603 */
[----:B--2---:R-:W-:Y:S01]  /*0230*/  @UP0 ULEA UR6, UR7, UR6, 0x18 ;  /* 0x0000000607060291 */ /* 0x004fe2000f8ec03f */
[----:B------:R-:W-:-:S04]  /*0240*/  VOTEU.ANY UP0, P0 ;  /* 0x00000000003f7886 */ /* 0x000fc80000000100 */
[----:B------:R-:W1:Y:S04]  /*0250*/  SHFL.IDX PT, R2, R2, RZ, 0x1f ;  /* 0x00001fff02027589 */ /* 0x000e6800000e0000 */
[----:B------:R-:W2:Y:S03]  /*0260*/  FENCE.VIEW.ASYNC.S ;  /* 0x00000000000073c6 */ /* 0x000ea60000000000 */
[----:B--2---:R2:W3:Y:S01]  /*0270*/  @UP0 SYNCS.EXCH.64 URZ, [UR6+0x34800], UR4 ;  /* 0x03480004063f05b2 */ /* 0x0044e20008000100 */
[----:B------:R2:W4:Y:S01]  /*0280*/  @UP1 SYNCS.EXCH.64 URZ, [UR6+0x34820], UR4 ;  /* 0x03482004063f15b2 */ /* 0x0005220008000100 */
[----:B------:R-:W-:Y:S05]  /*0290*/  @P1 BRA `(.L_x_2) ;  /* 0x0000000000481947 */ /* 0x000fea0003800000 */
[----:B--2---:R-:W2:Y:S01]  /*02a0*/  S2UR UR5, SR_CgaCtaId ;  /* 0x00000000000579c3 */ /* 0x004ea20000008800 */
[----:B------:R-:W-:Y:S01]  /*02b0*/  UMOV UR4, 0x400 ;  /* 0x0000040000047882 */ /* 0x000fe20000000000 */
[----:B------:R-:W-:Y:S01]  /*02c0*/  UMOV UR6, 0x1 ;  /* 0x0000000100067882 */ /* 0x000fe20000000000 */
[----:B------:R-:W-:Y:S01]  /*02d0*/  UMOV UR9, 0x2 ;  /* 0x0000000200097882 */ /* 0x000fe20000000000 */
[----:B------:R-:W-:-:S04]  /*02e0*/  UIADD3 UR6, -UR6, 0x100000, URZ ;  /* 0x0010000006067890 */ /* 0x000fc8000fffe13f */
[----:B------:R-:W-:Y:S02]  /*02f0*/  USHF.L.U32 UR7, UR6, 0xb, URZ ;  /* 0x0000000b06077899 */ /* 0x000fe4000800063f */
[----:B------:R-:W-:Y:S01]  /*0300*/  USHF.L.U32 UR6, UR6, 0x1, URZ ;  /* 0x0000000106067899 */ /* 0x000fe2000800063f */
[----:B------:R-:W-:Y:S01]  /*0310*/  ELECT P0, URZ, PT ;  /* 0x00000000003f782f */ /* 0x000fe20003800000 */
[----:B--2---:R-:W-:Y:S02]  /*0320*/  ULEA UR8, UR5, UR4, 0x18 ;  /* 0x0000000405087291 */ /* 0x004fe4000f8ec03f */
[----:B------:R-:W-:-:S04]  /*0330*/  UIADD3 UR4, -UR9, 0x100000, URZ ;  /* 0x0010000009047890 */ /* 0x000fc8000fffe13f */
[----:B------:R-:W-:Y:S02]  /*0340*/  USHF.L.U32 UR5, UR4, 0xb, URZ ;  /* 0x0000000b04057899 */ /* 0x000fe4000800063f */
[----:B------:R-:W-:Y:S01]  /*0350*/  USHF.L.U32 UR4, UR4, 0x1, URZ ;  /* 0x0000000104047899 */ /* 0x000fe2000800063f */
[----:B------:R-:W2:Y:S03]  /*0360*/  FENCE.VIEW.ASYNC.S ;  /* 0x00000000000073c6 */ /* 0x000ea60000000000 */
[----:B--2---:R2:W1:Y:S08]  /*0370*/  SYNCS.EXCH.64 URZ, [UR8+0x34830], UR6 ;  /* 0x03483006083f75b2 */ /* 0x0044700008000100 */
[----:B------:R2:W1:Y:S01]  /*0380*/  SYNCS.EXCH.64 URZ, [UR8+0x34840], UR4 ;  /* 0x03484004083f75b2 */ /* 0x0004620008000100 */
[----:B------:R2:W1:Y:S01]  /*0390*/  SYNCS.EXCH.64 URZ, [UR8+0x34838], UR6 ;  /* 0x03483806083f75b2 */ /* 0x0004620008000100 */
[----:B------:R2:W1:Y:S01]  /*03a0*/  SYNCS.EXCH.64 URZ, [UR8+0x34848], UR4 ;  /* 0x03484804083f75b2 */ /* 0x0004620008000100 */
[----:B------:R-:W-:Y:S01]  /*03b0*/  NOP ;  /* 0x0000000000007918 */ /* 0x000fe20000000000 */
.L_x_2:
[----:B------:R-:W5:Y:S01]  /*03c0*/  SHFL.IDX PT, R4, R0, RZ, 0x1f ;  /* 0x00001fff00047589 */ /* 0x000f6200000e0000 */
[----:B------:R-:W-:Y:S01]  /*03d0*/  NOP ;  /* 0x0000000000007918 */ /* 0x000fe20000000000 */
[----:B-----5:R-:W-:-:S13]  /*03e0*/  ISETP.NE.AND P0, PT, R4, RZ, PT ;  /* 0x000000ff0400720c */ /* 0x020fda0003f05270 */
[----:B------:R-:W-:Y:S05]  /*03f0*/  @P0 BRA `(.L_x_3) ;  /* 0x0000000000480947 */ /* 0x000fea0003800000 */
[----:B--2---:R-:W2:Y:S01]  /*0400*/  S2UR UR5, SR_CgaCtaId ;  /* 0x00000000000579c3 */ /* 0x004ea20000008800 */
[----:B------:R-:W-:Y:S01]  /*0410*/  UMOV UR4, 0x400 ;  /* 0x0000040000047882 */ /* 0x000fe20000000000 */
[----:B------:R-:W-:Y:S01]  /*0420*/  UMOV UR6, 0x1 ;  /* 0x0000000100067882 */ /* 0x000fe20000000000 */
[----:B------:R-:W-:Y:S01]  /*0430*/  UMOV UR7, 0x2 ;  /* 0x0000000200077882 */ /* 0x000fe20000000000 */
[----:B------:R-:W-:Y:S01]  /*0440*/  ELECT P0, URZ, PT ;  /* 0x00000000003f782f */ /* 0x000fe20003800000 */
[----:B--2---:R-:W-:Y:S02]  /*0450*/  ULEA UR8, UR5, UR4, 0x18 ;  /* 0x0000000405087291 */ /* 0x004fe4000f8ec03f */
[----:B------:R-:W-:-:S04]  /*0460*/  UIADD3 UR4, -UR6, 0x100000, URZ ;  /* 0x0010000006047890 */ /* 0x000fc8000fffe13f */
[----:B------:R-:W-:Y:S02]  /*0470*/  USHF.L.U32 UR5, UR4, 0xb, URZ ;  /* 0x0000000b04057899 */ /* 0x000fe4000800063f */
[----:B------:R-:W-:Y:S02]  /*0480*/  USHF.L.U32 UR4, UR4, 0x1, URZ ;  /* 0x0000000104047899 */ /* 0x000fe4000800063f */
        /* <DEDUP_REMOVED lines=9> */
.L_x_3:
[----:B------:R-:W5:Y:S01]  /*0520*/  SHFL.IDX PT, R4, R0, RZ, 0x1f ;  /* 0x00001fff00047589 */ /* 0x000f6200000e0000 */
[----:B------:R-:W-:Y:S01]  /*0530*/  NOP ;  /* 0x0000000000007918 */ /* 0x000fe20000000000 */
[----:B-----5:R-:W-:-:S13]  /*0540*/  ISETP.NE.AND P0, PT, R4, RZ, PT ;  /* 0x000000ff0400720c */ /* 0x020fda0003f05270 */
[----:B------:R-:W-:Y:S05]  /*0550*/  @P0 BRA `(.L_x_4) ;  /* 0x0000000000380947 */ /* 0x000fea0003800000 */
[----:B--2---:R-:W2:Y:S01]  /*0560*/  S2UR UR5, SR_CgaCtaId ;  /* 0x00000000000579c3 */ /* 0x004ea20000008800 */
[----:B------:R-:W-:Y:S01]  /*0570*/  UMOV UR4, 0x400 ;  /* 0x0000040000047882 */ /* 0x000fe20000000000 */
[----:B------:R-:W-:Y:S01]  /*0580*/  UMOV UR7, 0x1 ;  /* 0x0000000100077882 */ /* 0x000fe20000000000 */
[----:B------:R-:W-:Y:S01]  /*0590*/  ELECT P0, URZ, PT ;  /* 0x00000000003f782f */ /* 0x000fe20003800000 */
[----:B--2---:R-:W-:Y:S02]  /*05a0*/  ULEA UR6, UR5, UR4, 0x18 ;  /* 0x0000000405067291 */ /* 0x004fe4000f8ec03f */
[----:B------:R-:W-:-:S04]  /*05b0*/  UIADD3 UR4, -UR7, 0x100000, URZ ;  /* 0x0010000007047890 */ /* 0x000fc8000fffe13f */
[----:B------:R-:W-:Y:S02]  /*05c0*/  USHF.L.U32 UR5, UR4, 0xb, URZ ;  /* 0x0000000b04057899 */ /* 0x000fe4000800063f */
[----:B------:R-:W-:Y:S01]  /*05d0*/  USHF.L.U32 UR4, UR4, 0x1, URZ ;  /* 0x0000000104047899 */ /* 0x000fe2000800063f */
[----:B------:R-:W2:Y:S11]  /*05e0*/  FENCE.VIEW.ASYNC.S ;  /* 0x00000000000073c6 */ /* 0x000eb60000000000 */
[----:B--2---:R2:W1:Y:S01]  /*05f0*/  SYNCS.EXCH.64 URZ, [UR6+0x34870], UR4 ;  /* 0x03487004063f75b2 */ /* 0x0044620008000100 */
[----:B------:R2:W1:Y:S01]  /*0600*/  SYNCS.EXCH.64 URZ, [UR6+0x34880], UR4 ;  /* 0x03488004063f75b2 */ /* 0x0004620008000100 */
[----:B------:R2:W1:Y:S01]  /*0610*/  SYNCS.EXCH.64 URZ, [UR6+0x34878], UR4 ;  /* 0x03487804063f75b2 */ /* 0x0004620008000100 */
[----:B------:R2:W1:Y:S01]  /*0620*/  SYNCS.EXCH.64 URZ, [UR6+0x34888], UR4 ;  /* 0x03488804063f75b2 */ /* 0x0004620008000100 */
[----:B------:R-:W-:Y:S01]  /*0630*/  NOP ;  /* 0x0000000000007918 */ /* 0x000fe20000000000 */
.L_x_4:
        /* <DEDUP_REMOVED lines=22> */
.L_x_5:
        /* <DEDUP_REMOVED lines=22> */
.L_x_6:
[----:B-1----:R-:W-:Y:S01]  /*0900*/  ISETP.NE.AND P0, PT, R2, RZ, PT ;  /* 0x000000ff0200720c */ /* 0x002fe20003f05270 */
[----:B------:R-:W-:Y:S01]  /*0910*/  IMAD.MOV.U32 R2, RZ, RZ, 0x1 ;  /* 0x00000001ff027424 */ /* 0x000fe200078e00ff */
[----:B------:R-:W-:-:S04]  /*0920*/  NOP ;  /* 0x0000000000007918 */ /* 0x000fc80000000000 */
[----:B------:R-:W-:-:S05]  /*0930*/  SEL R2, R2, 0x2, !P0 ;  /* 0x0000000202027807 */ /* 0x000fca0004000000 */
[----:B------:R1:W-:Y:S01]  /*0940*/  STL [R1+0x1c], R2 ;  /* 0x00001c0201007387 */ /* 0x0003e20000100800 */
[----:B---34-:R-:W-:Y:S06]  /*0950*/  BAR.SYNC.DEFER_BLOCKING 0x0 ;  /* 0x0000000000007b1d */ /* 0x018fec0000010000 */
[----:B------:R-:W-:Y:S05]  /*0960*/  @!P0 BRA `(.L_x_7) ;  /* 0x0000006800088947 */ /* 0x000fea0003800000 */
.L_x_8:
[----:B------:R-:W-:-:S08]  /*0970*/  NOP ;  /* 0x0000000000007918 */ /* 0x000fd00000000000 */
[----:B------:R-:W3:Y:S02]  /*0980*/  USETMAXREG.TRY_ALLOC.CTAPOOL UP0, 0xf0 ;  /* 0x000000f0000079c8 */ /* 0x000ee40008000600 */
[----:B---3--:R-:W-:-:S13]  /*0990*/  PLOP3.LUT P0, PT, PT, PT, UP0, 0x80, 0x0 ;  /* 0x000000000000781c */ /* 0x008fda0003f0f008 */
[----:B------:R-:W-:Y:S05]  /*09a0*/  @!P0 BRA `(.L_x_8) ;  /* 0xfffffffc00f08947 */ /* 0x000fea000383ffff */
[----:B--2---:R-:W2:Y:S08]  /*09b0*/  S2UR UR7, SR_CTAID.X ;  /* 0x00000000000779c3 */ /* 0x004eb00000002500 */
[----:B------:R-:W-:Y:S08]  /*09c0*/  BAR.ARV 0x8, 0x120 ;  /* 0x0204800000007b1d */ /* 0x000ff00000002000 */
[----:B------:R-:W2:Y:S02]  /*09d0*/  LDC R0, c[0x0][0xda4] ;  /* 0x00036900ff007b82 */ /* 0x000ea40000000800 */
[----:B--2---:R-:W-:-:S13]  /*09e0*/  ISETP.LE.AND P0, PT, R0, UR7, PT ;  /* 0x0000000700007c0c */ /* 0x004fda000bf03270 */
[----:B------:R-:W-:Y:S05]  /*09f0*/  @P0 EXIT ;  /* 0x000000000000094d */ /* 0x000fea0003800000 */
[----:B------:R-:W2:Y:S01]  /*0a00*/  LDL.LU R8, [R1+0x1c] ;  /* 0x00001c0001087983 */ /* 0x000ea20000300800 */
[----:B------:R-:W-:Y:S01]  /*0a10*/  VIADD R0, R3, 0xffffff80 ;  /* 0xffffff8003007836 */ /* 0x000fe20000000000 */
[----:B------:R-:W3:Y:S01]  /*0a20*/  S2UR UR4, SR_CgaCtaId ;  /* 0x00000000000479c3 */ /* 0x000ee20000008800 */
[----:B------:R-:W-:Y:S01]  /*0a30*/  UMOV UR60, 0x400 ;  /* 0x00000400003c7882 */ /* 0x000fe20000000000 */
[----:B------:R-:W-:Y:S01]  /*0a40*/  IMAD.U32 R19, RZ, RZ, UR7 ;  /* 0x00000007ff137e24 */ /* 0x000fe2000f8e00ff */
[----:B------:R-:W-:Y:S01]  /*0a50*/  UMOV UR39, URZ ;  /* 0x0000003f00277c82 */ /* 0x000fe20008000000 */
[----:B------:R-:W-:Y:S01]  /*0a60*/  SHF.R.S32.HI R3, RZ, 0x1f, R0 ;  /* 0x0000001fff037819 */ /* 0x000fe20000011400 */
[----:B------:R-:W-:Y:S01]  /*0a70*/  IMAD.MOV.U32 R22, RZ, RZ, RZ ;  /* 0x000000ffff167224 */ /* 0x000fe200078e00ff */
[----:B------:R-:W-:Y:S02]  /*0a80*/  UMOV UR38, URZ ;  /* 0x0000003f00267c82 */ /* 0x000fe40008000000 */
[CC--:B-1----:R-:W-:Y:S01]  /*0a90*/  LEA.HI R2, R3.reuse, R0.reuse, RZ, 0x7 ;  /* 0x0000000003027211 */ /* 0x0c2fe200078f38ff */
[----:B------:R-:W1:Y:S01]  /*0aa0*/  S2UR UR6, SR_SWINHI ;  /* 0x00000000000679c3 */ /* 0x000e620000002f00 */
[----:B------:R-:W-:-:S02]  /*0ab0*/  LEA.HI R6, R3, R0, RZ, 0x4 ;  /* 0x0000000003067211 */ /* 0x000fc400078f20ff */
[----:B------:R-:W-:Y:S02]  /*0ac0*/  LOP3.LUT R23, R2, 0xffffff80, RZ, 0xc0, !PT ;  /* 0xffffff8002177812 */ /* 0x000fe400078ec0ff */
[----:B------:R-:W-:Y:S02]  /*0ad0*/  LOP3.LUT R7, R6, 0x3fffff0, RZ, 0xc0, !PT ;  /* 0x03fffff006077812 */ /* 0x000fe400078ec0ff */
[----:B------:R-:W-:Y:S01]  /*0ae0*/  SHF.R.S32.HI R9, RZ, 0x4, R6 ;  /* 0x00000004ff097819 */ /* 0x000fe20000011406 */
[C---:B------:R-:W-:Y:S01]  /*0af0*/  IMAD.IADD R23, R0.reuse, 0x1, -R23 ;  /* 0x0000000100177824 */ /* 0x040fe200078e0a17 */
[----:B------:R-:W-:Y:S01]  /*0b00*/  LEA.HI R186, R3, R0, RZ, 0x5 ;  /* 0x0000000003ba7211 */ /* 0x000fe200078f28ff */
[----:B------:R-:W-:Y:S01]  /*0b10*/  IMAD.IADD R7, R0, 0x1, -R7 ;  /* 0x0000000100077824 */ /* 0x000fe200078e0a07 */
[----:B------:R-:W-:Y:S02]  /*0b20*/  LEA.HI R6, R6, R9, RZ, 0x1 ;  /* 0x0000000906067211 */ /* 0x000fe400078f08ff */
[----:B------:R-:W-:-:S02]  /*0b30*/  SHF.R.S32.HI R4, RZ, 0x1f, R23 ;  /* 0x0000001fff047819 */ /* 0x000fc40000011417 */
[----:B------:R-:W-:Y:S01]  /*0b40*/  LOP3.LUT R6, R6, 0x1ffffffe, RZ, 0xc0, !PT ;  /* 0x1ffffffe06067812 */ /* 0x000fe200078ec0ff */
[----:B---3--:R-:W-:Y:S01]  /*0b50*/  ULEA UR60, UR4, UR60, 0x18 ;  /* 0x0000003c043c7291 */ /* 0x008fe2000f8ec03f */
[-C--:B------:R-:W-:Y:S02]  /*0b60*/  LEA.HI R5, R4, R23.reuse, RZ, 0x2 ;  /* 0x0000001704057211 */ /* 0x080fe400078f10ff */
[----:B------:R-:W-:Y:S01]  /*0b70*/  SHF.R.S32.HI R186, RZ, 0x5, R186 ;  /* 0x00000005ffba7819 */ /* 0x000fe200000114ba */
[----:B------:R-:W-:Y:S01]  /*0b80*/  IMAD.IADD R6, R9, 0x1, -R6 ;  /* 0x0000000109067824 */ /* 0x000fe200078e0a06 */
[--C-:B------:R-:W-:Y:S01]  /*0b90*/  SHF.R.S32.HI R0, RZ, 0x2, R5.reuse ;  /* 0x00000002ff007819 */ /* 0x100fe20000011405 */
[----:B------:R-:W-:Y:S01]  /*0ba0*/  IMAD.MOV.U32 R9, RZ, RZ, -0x2 ;  /* 0xfffffffeff097424 */ /* 0x000fe200078e00ff */
[----:B------:R-:W-:Y:S01]  /*0bb0*/  SHF.R.S32.HI R3, RZ, 0x1f, R5 ;  /* 0x0000001fff037819 */ /* 0x000fe20000011405 */
[----:B------:R-:W-:Y:S01]  /*0bc0*/  IMAD R7, R186, 0x10, R7 ;  /* 0x00000010ba077824 */ /* 0x000fe200078e0207 */
[----:B------:R-:W-:Y:S01]  /*0bd0*/  SHF.R.S32.HI R185, RZ, 0x7, R2 ;  /* 0x00000007ffb97819 */ /* 0x000fe20000011402 */
[----:B------:R-:W-:Y:S01]  /*0be0*/  UMOV UR4, UR60 ;  /* 0x0000003c00047c82 */ /* 0x000fe20008000000 */
[----:B-1----:R-:W-:Y:S01]  /*0bf0*/  UMOV UR5, UR6 ;  /* 0x0000000600057c82 */ /* 0x002fe20008000000 */
[----:B------:R-:W-:Y:S01]  /*0c00*/  LEA.HI R3, R3, R0, RZ, 0x3 ;  /* 0x0000000003037211 */ /* 0x000fe200078f18ff */
[----:B------:R-:W-:Y:S01]  /*0c10*/  IMAD R6, R7, 0x8, R6 ;  /* 0x0000000807067824 */ /* 0x000fe200078e0206 */
[----:B------:R-:W-:Y:S01]  /*0c20*/  LEA.HI R4, R4, R23, RZ, 0x5 ;  /* 0x0000001704047211 */ /* 0x000fe200078f28ff */
[----:B------:R-:W-:Y:S01]  /*0c30*/  IMAD.U32 R16, RZ, RZ, UR4 ;  /* 0x00000004ff107e24 */ /* 0x000fe2000f8e00ff */
[----:B------:R-:W-:-:S02]  /*0c40*/  LOP3.LUT R3, R3, 0xfffffff8, RZ, 0xc0, !PT ;  /* 0xfffffff803037812 */ /* 0x000fc400078ec0ff */
[----:B------:R-:W-:Y:S02]  /*0c50*/  LEA.HI R2, R2, R185, RZ, 0x1 ;  /* 0x000000b902027211 */ /* 0x000fe400078f08ff */
[----:B------:R-:W-:Y:S01]  /*0c60*/  SHF.R.S32.HI R4, RZ, 0x5, R4 ;  /* 0x00000005ff047819 */ /* 0x000fe20000011404 */
[----:B------:R-:W-:Y:S01]  /*0c70*/  IMAD.IADD R7, R0, 0x1, -R3 ;  /* 0x0000000100077824 */ /* 0x000fe200078e0a03 */
[----:B------:R-:W-:Y:S01]  /*0c80*/  LOP3.LUT R0, R5, 0x7ffffffc, RZ, 0xc0, !PT ;  /* 0x7ffffffc05007812 */ /* 0x000fe200078ec0ff */
[----:B------:R-:W-:Y:S01]  /*0c90*/  IMAD.SHL.U32 R3, R6, 0x8, RZ ;  /* 0x0000000806037824 */ /* 0x000fe200078e00ff */
[----:B------:R-:W-:Y:S01]  /*0ca0*/  LOP3.LUT R2, R2, 0x3fffffe, RZ, 0xc0, !PT ;  /* 0x03fffffe02027812 */ /* 0x000fe200078ec0ff */
[----:B------:R-:W-:Y:S01]  /*0cb0*/  IMAD R7, R4, 0x10, R7 ;  /* 0x0000001004077824 */ /* 0x000fe200078e0207 */
[----:B------:R-:W-:Y:S01]  /*0cc0*/  MOV R17, UR5 ;  /* 0x0000000500117c02 */ /* 0x000fe20008000f00 */
[----:B------:R-:W-:Y:S02]  /*0cd0*/  IMAD.IADD R0, R23, 0x1, -R0 ;  /* 0x0000000117007824 */ /* 0x000fe400078e0a00 */
[----:B------:R-:W-:-:S02]  /*0ce0*/  IMAD.IADD R2, R185, 0x1, -R2 ;  /* 0x00000001b9027824 */ /* 0x000fc400078e0a02 */
[----:B------:R-:W-:Y:S02]  /*0cf0*/  IMAD R188, R0, R9, 0x80 ;  /* 0x0000008000bc7424 */ /* 0x000fe400078e0209 */
[----:B------:R-:W-:-:S04]  /*0d00*/  IMAD.WIDE R16, R3, 0x2, R16 ;  /* 0x0000000203107825 */ /* 0x000fc800078e0210 */
[----:B------:R-:W-:Y:S01]  /*0d10*/  IMAD R187, R2, 0x40, R7 ;  /* 0x0000004002bb7824 */ /* 0x000fe200078e0207 */
[----:B--2---:R-:W-:-:S07]  /*0d20*/  LOP3.LUT R18, R8, 0x1, RZ, 0xfc, !PT ;  /* 0x0000000108127812 */ /* 0x004fce00078efcff */
.L_x_31:
[----:B-1----:R-:W1:Y:S01]  /*0d30*/  SHFL.IDX PT, R0, R185, RZ, 0x1f ;  /* 0x00001fffb9007589 */ /* 0x002e6200000e0000 */
[----:B------:R-:W2:Y:S01]  /*0d40*/  LDC R89, c[0x0][0x2e0] ;  /* 0x0000b800ff597b82 */ /* 0x000ea20000000800 */
[----:B------:R-:W-:Y:S01]  /*0d50*/  ULDC UR4, c[0x0][0xda8] ;  /* 0x00036a0000047ab9 */ /* 0x000fe20000000800 */
[----:B------:R-:W-:Y:S01]  /*0d60*/  R2UR UR13, R19 ;  /* 0x00000000130d72ca */ /* 0x000fe200000e0000 */
[----:B------:R-:W-:Y:S01]  /*0d70*/  ULDC.64 UR8, c[0x0][0x3f8] ;  /* 0x0000fe0000087ab9 */ /* 0x000fe20000000a00 */
[----:B------:R-:W-:Y:S02]  /*0d80*/  UISETP.NE.AND UP1, UPT, UR4, 0x1, UPT ;  /* 0x000000010400788c */ /* 0x000fe4000bf25270 */
[----:B------:R-:W-:Y:S01]  /*0d90*/  UISETP.NE.U32.AND UP0, UPT, UR8, URZ, UPT ;  /* 0x0000003f0800728c */ /* 0x000fe2000bf05070 */
[----:B------:R-:W-:Y:S01]  /*0da0*/  ULDC UR4, c[0x0][0xdb4] ;  /* 0x00036d0000047ab9 */ /* 0x000fe20000000800 */
[----:B------:R-:W-:Y:S02]  /*0db0*/  ULDC UR6, c[0x0][0x404] ;  /* 0x0001010000067ab9 */ /* 0x000fe40000000800 */
[----:B------:R-:W-:-:S02]  /*0dc0*/  UISETP.NE.AND.EX UP0, UPT, UR9, URZ, UPT, UP0 ;  /* 0x0000003f0900728c */ /* 0x000fc4000bf05300 */
[----:B------:R-:W-:Y:S02]  /*0dd0*/  UIADD3 UR9, UR60, 0x10400, URZ ;  /* 0x000104003c097890 */ /* 0x000fe4000fffe03f */
[----:B------:R-:W-:Y:S02]  /*0de0*/  UISETP.NE.AND UP2, UPT, UR4, 0x1, UPT ;  /* 0x000000010400788c */ /* 0x000fe4000bf45270 */
[----:B------:R-:W-:Y:S01]  /*0df0*/  USEL UR6, UR6, 0x1, UP0 ;  /* 0x0000000106067887 */ /* 0x000fe20008000000 */
[----:B------:R-:W-:Y:S01]  /*0e00*/  @UP1 ULDC UR4, c[0x0][0xdac] ;  /* 0x00036b0000041ab9 */ /* 0x000fe20000000800 */
[----:B------:R-:W-:Y:S02]  /*0e10*/  ULOP3.LUT UP3, URZ, UR9, 0x3ff, URZ, 0xc0, !UPT ;  /* 0x000003ff093f7892 */ /* 0x000fe4000f86c03f */
[----:B------:R-:W-:Y:S01]  /*0e20*/  UIMAD.WIDE.U32 UR4, UR13, UR4, URZ ;  /* 0x000000040d0472a5 */ /* 0x000fe2000f8e003f */
[----:B-1----:R-:W-:Y:S01]  /*0e30*/  R2UR UR7, R0 ;  /* 0x00000000000772ca */ /* 0x002fe200000e0000 */
[----:B------:R-:W-:Y:S01]  /*0e40*/  @UP1 ULDC UR12, c[0x0][0xdb0] ;  /* 0x00036c00000c1ab9 */ /* 0x000fe20000000800 */
[----:B------:R-:W-:Y:S01]  /*0e50*/  UMOV UR61, UR13 ;  /* 0x0000000d003d7c82 */ /* 0x000fe20008000000 */
[----:B--2---:R-:W-:Y:S01]  /*0e60*/  IMAD R89, R89, UR6, RZ ;  /* 0x0000000659597c24 */ /* 0x004fe2000f8e02ff */
[----:B------:R-:W-:Y:S01]  /*0e70*/  @UP1 USHF.R.U32.HI UR61, URZ, UR12, UR5 ;  /* 0x0000000c3f3d1299 */ /* 0x000fe20008011605 */
[----:B------:R-:W-:Y:S01]  /*0e80*/  PLOP3.LUT P0, PT, PT, PT, UP3, 0x80, 0x0 ;  /* 0x000000000000781c */ /* 0x000fe20003f0f038 */
[----:B------:R-:W-:Y:S01]  /*0e90*/  @UP2 ULDC.64 UR10, c[0x0][0xdb8] ;  /* 0x00036e00000a2ab9 */ /* 0x000fe20000000a00 */
[----:B------:R-:W-:Y:S01]  /*0ea0*/  VIADD R0, R89, 0x7f ;  /* 0x0000007f59007836 */ /* 0x000fe20000000000 */
[----:B------:R-:W-:-:S03]  /*0eb0*/  UIMAD.WIDE.U32 UR4, UR61, UR10, URZ ;  /* 0x0000000a3d0472a5 */ /* 0x000fc6000f8e003f */
[----:B------:R-:W-:Y:S01]  /*0ec0*/  UMOV UR36, UR61 ;  /* 0x0000003d00247c82 */ /* 0x000fe20008000000 */
[----:B------:R-:W-:Y:S01]  /*0ed0*/  SHF.R.S32.HI R3, RZ, 0x1f, R0 ;  /* 0x0000001fff037819 */ /* 0x000fe20000011400 */
[----:B------:R-:W-:Y:S02]  /*0ee0*/  ULEA.HI UR8, UR7, UR7, URZ, 0x1 ;  /* 0x0000000707087291 */ /* 0x000fe4000f8f083f */
[----:B------:R-:W-:Y:S01]  /*0ef0*/  UMOV UR4, UR13 ;  /* 0x0000000d00047c82 */ /* 0x000fe20008000000 */
[----:B------:R-:W-:Y:S01]  /*0f00*/  LEA.HI R3, R3, R0, RZ, 0x7 ;  /* 0x0000000003037211 */ /* 0x000fe200078f38ff */
[----:B------:R-:W-:Y:S01]  /*0f10*/  ULOP3.LUT UR8, UR8, 0x1e, URZ, 0xc0, !UPT ;  /* 0x0000001e08087892 */ /* 0x000fe2000f8ec03f */
[----:B------:R-:W-:Y:S01]  /*0f20*/  IMAD.U32 R184, RZ, RZ, UR4 ;  /* 0x00000004ffb87e24 */ /* 0x000fe2000f8e00ff */
[----:B------:R-:W-:Y:S01]  /*0f30*/  @UP2 USHF.R.U32.HI UR36, URZ, UR11, UR5 ;  /* 0x0000000b3f242299 */ /* 0x000fe20008011605 */
[----:B------:R-:W-:Y:S01]  /*0f40*/  SHF.R.S32.HI R189, RZ, 0x7, R3 ;  /* 0x00000007ffbd7819 */ /* 0x000fe20000011403 */
[----:B------:R-:W-:-:S04]  /*0f50*/  UIADD3 UR8, UR7, -UR8, URZ ;  /* 0x8000000807087290 */ /* 0x000fc8000fffe03f */
[----:B------:R-:W-:-:S04]  /*0f60*/  ULEA UR8, UR8, UR9, 0xd ;  /* 0x0000000908087291 */ /* 0x000fc8000f8e683f */
[----:B------:R-:W-:-:S04]  /*0f70*/  USHF.R.U32.HI UR8, URZ, 0x4, UR8 ;  /* 0x000000043f087899 */ /* 0x000fc80008011608 */
[----:B------:R-:W-:Y:S01]  /*0f80*/  ULOP3.LUT UR40, UR8, 0x3fff, URZ, 0xc0, !UPT ;  /* 0x00003fff08287892 */ /* 0x000fe2000f8ec03f */
[----:B------:R-:W-:Y:S11]  /*0f90*/  @!P0 BRA `(.L_x_9) ;  /* 0x0000000000408947 */ /* 0x000ff60003800000 */
[----:B------:R-:W-:Y:S01]  /*0fa0*/  MOV R0, 0x0 ;  /* 0x0000000000007802 */ /* 0x000fe20000000f00 */
[----:B------:R-:W-:Y:S01]  /*0fb0*/  ULDC.64 UR4, c[0x4][0x108] ;  /* 0x0100420000047ab9 */ /* 0x000fe20000000a00 */
[----:B------:R-:W-:Y:S01]  /*0fc0*/  ULDC.64 UR6, c[0x4][0x80] ;  /* 0x0100200000067ab9 */ /* 0x000fe20000000a00 */
[----:B------:R-:W-:Y:S01]  /*0fd0*/  IMAD.U32 R4, RZ, RZ, UR4 ;  /* 0x00000004ff047e24 */ /* 0x000fe2000f8e00ff */
[----:B------:R1:W2:Y:S01]  /*0fe0*/  LDC.64 R2, c[0x4][R0] ;  /* 0x0100000000027b82 */ /* 0x0002a20000000a00 */
[----:B------:R-:W-:Y:S01]  /*0ff0*/  MOV R5, UR5 ;  /* 0x0000000500057c02 */ /* 0x000fe20008000f00 */
[----:B------:R-:W-:Y:S01]  /*1000*/  ULDC.64 UR4, c[0x4][0x110] ;  /* 0x0100440000047ab9 */ /* 0x000fe20000000a00 */
[----:B------:R-:W-:Y:S02]  /*1010*/  IMAD.U32 R10, RZ, RZ, UR6 ;  /* 0x00000006ff0a7e24 */ /* 0x000fe4000f8e00ff */
[----:B------:R-:W-:Y:S02]  /*1020*/  IMAD.U32 R6, RZ, RZ, UR4 ;  /* 0x00000004ff067e24 */ /* 0x000fe4000f8e00ff */
[----:B------:R-:W-:-:S02]  /*1030*/  IMAD.U32 R7, RZ, RZ, UR5 ;  /* 0x00000005ff077e24 */ /* 0x000fc4000f8e00ff */
[----:B------:R-:W-:Y:S02]  /*1040*/  IMAD.U32 R11, RZ, RZ, UR7 ;  /* 0x00000007ff0b7e24 */ /* 0x000fe4000f8e00ff */
[----:B------:R-:W-:Y:S02]  /*1050*/  IMAD.MOV.U32 R8, RZ, RZ, 0x70 ;  /* 0x00000070ff087424 */ /* 0x000fe400078e00ff */
[----:B------:R-:W-:Y:S02]  /*1060*/  IMAD.MOV.U32 R12, RZ, RZ, 0x1 ;  /* 0x00000001ff0c7424 */ /* 0x000fe400078e00ff */
[----:B-1----:R-:W-:-:S07]  /*1070*/  IMAD.MOV.U32 R13, RZ, RZ, RZ ;  /* 0x000000ffff0d7224 */ /* 0x002fce00078e00ff */
[----:B------:R-:W-:-:S07]  /*1080*/  LEPC R20, `(.L_x_9) ;  /* 0x000000001014794e */ /* 0x000fce0000000000 */
[----:B--2---:R-:W-:Y:S05]  /*1090*/  CALL.ABS.NOINC R2 ;  /* 0x0000000002007343 */ /* 0x004fea0003c00000 */
.L_x_9:
[----:B------:R-:W-:Y:S02]  /*10a0*/  LOP3.LUT R0, R22, 0x1, RZ, 0xc0, !PT ;  /* 0x0000000116007812 */ /* 0x000fe400078ec0ff */
[----:B------:R-:W-:Y:S02]  /*10b0*/  ISETP.NE.AND P0, PT, R18, 0x3, PT ;  /* 0x000000031200780c */ /* 0x000fe40003f05270 */
[----:B------:R-:W-:-:S04]  /*10c0*/  SHF.L.U32 R0, R0, 0x1f, RZ ;  /* 0x0000001f00007819 */ /* 0x000fc800000006ff */
[----:B------:R-:W1:Y:S02]  /*10d0*/  SYNCS.PHASECHK.TRANS64.TRYWAIT P1, [UR60+0x34800], R0 ;  /* 0x03480000ff0075a7 */ /* 0x000e64000802017c */
[----:B-1----:R-:W-:Y:S05]  /*10e0*/  @!P1 BRA `(.L_x_10) ;  /* 0x0000009000849947 */ /* 0x002fea0003800000 */
.L_x_89:
[----:B------:R-:W-:Y:S05]  /*10f0*/  @!P0 BRA `(.L_x_11) ;  /* 0x0000000000048947 */ /* 0x000fea0003800000 */
[----:B------:R-:W-:Y:S01]  /*1100*/  BPT.TRAP 0x1 ;  /* 0x000000040000795c */ /* 0x000fe20000300000 */
.L_x_11:
[----:B-1----:R-:W-:Y:S02]  /*1110*/  IMAD.U32 R3, RZ, RZ, UR38 ;  /* 0x00000026ff037e24 */ /* 0x002fe4000f8e00ff */
[----:B------:R-:W-:-:S03]  /*1120*/  IMAD.U32 R0, RZ, RZ, UR39 ;  /* 0x00000027ff007e24 */ /* 0x000fc6000f8e00ff */
[----:B------:R-:W-:Y:S02]  /*1130*/  LEA R3, R3, UR60, 0x3 ;  /* 0x0000003c03037c11 */ /* 0x000fe4000f8e18ff */
[----:B------:R-:W-:-:S04]  /*1140*/  SHF.L.U32 R0, R0, 0x1f, RZ ;  /* 0x0000001f00007819 */ /* 0x000fc800000006ff */
[----:B------:R1:W2:Y:S01]  /*1150*/  SYNCS.PHASECHK.TRANS64.TRYWAIT P2, [R3+URZ+0x34830], R0 ;  /* 0x03483000030075a7 */ /* 0x0002a2000804017f */
[----:B------:R-:W-:Y:S05]  /*1160*/  @!P0 BRA `(.L_x_12) ;  /* 0x0000000000048947 */ /* 0x000fea0003800000 */
[----:B------:R-:W-:Y:S01]  /*1170*/  BPT.TRAP 0x1 ;  /* 0x000000040000795c */ /* 0x000fe20000300000 */
.L_x_12:
[----:B------:R-:W3:Y:S01]  /*1180*/  S2R R2, SR_TID.X ;  /* 0x0000000000027919 */ /* 0x000ee20000002100 */
[----:B------:R-:W-:Y:S01]  /*1190*/  IMAD.MOV.U32 R151, RZ, RZ, RZ ;  /* 0x000000ffff977224 */ /* 0x000fe200078e00ff */
[----:B---3--:R-:W-:-:S04]  /*11a0*/  LOP3.LUT R2, R2, 0x7f, RZ, 0xc0, !PT ;  /* 0x0000007f02027812 */ /* 0x008fc800078ec0ff */
[----:B------:R-:W-:Y:S01]  /*11b0*/  ISETP.NE.AND P1, PT, R2, RZ, PT ;  /* 0x000000ff0200720c */ /* 0x000fe20003f25270 */
[----:B--2---:R-:W-:-:S12]  /*11c0*/  @P2 BRA `(.L_x_13) ;  /* 0x0000000000082947 */ /* 0x004fd80003800000 */
[----:B------:R-:W2:Y:S02]  /*11d0*/  SYNCS.PHASECHK.TRANS64.TRYWAIT P2, [R3+URZ+0x34830], R0 ;  /* 0x03483000030075a7 */ /* 0x000ea4000804017f */
[----:B--2---:R-:W-:Y:S05]  /*11e0*/  @!P2 BRA `(.L_x_14) ;  /* 0x00000090005ca947 */ /* 0x004fea0003800000 */
.L_x_13:
[----:B------:R-:W-:Y:S05]  /*11f0*/  WARPSYNC.ALL ;  /* 0x0000000000007948 */ /* 0x000fea0003800000 */
[----:B------:R-:W-:Y:S01]  /*1200*/  UIADD3 UR4, UR60, 0x1c400, URZ ;  /* 0x0001c4003c047890 */ /* 0x000fe2000fffe03f */
[----:B------:R-:W-:Y:S01]  /*1210*/  WARPGROUP.ARRIVE ;  /* 0x00000000000079c5 */ /* 0x000fe20000000000 */
[----:B------:R-:W-:Y:S01]  /*1220*/  UMOV UR9, 0x40000040 ;  /* 0x4000004000097882 */ /* 0x000fe20000000000 */
[----:B------:R-:W-:Y:S01]  /*1230*/  UMOV UR11, 0x40000040 ;  /* 0x40000040000b7882 */ /* 0x000fe20000000000 */
[----:B------:R-:W-:Y:S01]  /*1240*/  USHF.R.U32.HI UR4, URZ, 0x4, UR4 ;  /* 0x000000043f047899 */ /* 0x000fe20008011604 */
[----:B------:R-:W-:Y:S01]  /*1250*/  IMAD.U32 R5, RZ, RZ, UR9 ;  /* 0x00000009ff057e24 */ /* 0x000fe2000f8e00ff */
[----:B------:R-:W-:Y:S01]  /*1260*/  UMOV UR57, 0x40000040 ;  /* 0x4000004000397882 */ /* 0x000fe20000000000 */
[----:B------:R-:W-:Y:S01]  /*1270*/  UMOV UR59, 0x40000040 ;  /* 0x40000040003b7882 */ /* 0x000fe20000000000 */
[----:B------:R-:W-:Y:S01]  /*1280*/  ULOP3.LUT UR4, UR4, 0x3fff, URZ, 0xc0, !UPT ;  /* 0x00003fff04047892 */ /* 0x000fe2000f8ec03f */
[----:B-12---:R-:W-:Y:S01]  /*1290*/  IMAD.IADD R0, R188, 0x1, R89 ;  /* 0x00000001bc007824 */ /* 0x006fe200078e0259 */
[----:B------:R-:W-:Y:S01]  /*12a0*/  UMOV UR53, 0x40000040 ;  /* 0x4000004000357882 */ /* 0x000fe20000000000 */
[----:B------:R-:W-:Y:S01]  /*12b0*/  UMOV UR55, 0x40000040 ;  /* 0x4000004000377882 */ /* 0x000fe20000000000 */
[----:B------:R-:W-:Y:S01]  /*12c0*/  ULOP3.LUT UR37, UR4, 0x10000, URZ, 0xfc, !UPT ;  /* 0x0001000004257892 */ /* 0x000fe2000f8efc3f */
[----:B------:R-:W-:Y:S01]  /*12d0*/  IMAD R6, R189, -0x80, R0 ;  /* 0xffffff80bd067824 */ /* 0x000fe200078e0200 */
[----:B------:R-:W-:Y:S01]  /*12e0*/  ULOP3.LUT UR4, UR40, 0x10000, URZ, 0xfc, !UPT ;  /* 0x0001000028047892 */ /* 0x000fe2000f8efc3f */
[----:B------:R-:W-:Y:S01]  /*12f0*/  P2R R88, PR, RZ, 0x2 ;  /* 0x00000002ff587803 */ /* 0x000fe20000000000 */
[----:B------:R-:W-:Y:S01]  /*1300*/  UIMAD UR5, UR38, 0xc00, UR37 ;  /* 0x00000c00260578a4 */ /* 0x000fe2000f8e0225 */
[----:B------:R-:W-:Y:S01]  /*1310*/  P2R R90, PR, RZ, 0x1 ;  /* 0x00000001ff5a7803 */ /* 0x000fe20000000000 */
[----:B------:R-:W-:Y:S01]  /*1320*/  UIADD3 UR56, UR4, 0x2, URZ ;  /* 0x0000000204387890 */ /* 0x000fe2000fffe03f */
[C---:B------:R-:W-:Y:S01]  /*1330*/  ISETP.GT.AND P4, PT, R6.reuse, RZ, PT ;  /* 0x000000ff0600720c */ /* 0x040fe20003f84270 */
[----:B------:R-:W-:Y:S01]  /*1340*/  UIADD3 UR58, UR5, 0x2, URZ ;  /* 0x00000002053a7890 */ /* 0x000fe2000fffe03f */
[C---:B------:R-:W-:Y:S01]  /*1350*/  ISETP.GT.AND P3, PT, R6.reuse, 0x1, PT ;  /* 0x000000010600780c */ /* 0x040fe20003f64270 */
[----:B------:R-:W-:Y:S01]  /*1360*/  UMOV UR8, UR4 ;  /* 0x0000000400087c82 */ /* 0x000fe20008000000 */
[----:B------:R-:W-:Y:S01]  /*1370*/  UMOV UR10, UR5 ;  /* 0x00000005000a7c82 */ /* 0x000fe20008000000 */
[----:B------:R-:W-:Y:S01]  /*1380*/  UIADD3 UR52, UR4, 0x4, URZ ;  /* 0x0000000404347890 */ /* 0x000fe2000fffe03f */
[----:B------:R-:W-:Y:S01]  /*1390*/  HGMMA.64x128x16.F32.BF16 R24, gdesc[UR8], RZ, !UPT, gsb0 ;  /* 0x01e00000081879f0 */ /* 0x000fe2000c0018ff */
[----:B------:R-:W-:Y:S01]  /*13a0*/  UIADD3 UR54, UR5, 0x4, URZ ;  /* 0x0000000405367890 */ /* 0x000fe2000fffe03f */
[----:B------:R-:W-:Y:S01]  /*13b0*/  MOV R4, UR8 ;  /* 0x0000000800047c02 */ /* 0x000fe20008000f00 */
[----:B------:R-:W-:Y:S01]  /*13c0*/  UIADD3 UR8, UR4, 0x6, URZ ;  /* 0x0000000604087890 */ /* 0x000fe2000fffe03f */
[C---:B------:R-:W-:Y:S01]  /*13d0*/  ISETP.GT.AND P2, PT, R6.reuse, 0x8, PT ;  /* 0x000000080600780c */ /* 0x040fe20003f44270 */
[----:B------:R-:W-:Y:S01]  /*13e0*/  UIADD3 UR10, UR5, 0x6, URZ ;  /* 0x00000006050a7890 */ /* 0x000fe2000fffe03f */
[C---:B------:R-:W-:Y:S01]  /*13f0*/  ISETP.GT.AND P6, PT, R6.reuse, 0x9, PT ;  /* 0x000000090600780c */ /* 0x040fe20003fc4270 */
[----:B------:R-:W-:Y:S01]  /*1400*/  UMOV UR9, 0x40000040 ;  /* 0x4000004000097882 */ /* 0x000fe20000000000 */
[----:B------:R-:W-:Y:S01]  /*1410*/  UMOV UR11, 0x40000040 ;  /* 0x40000040000b7882 */ /* 0x000fe20000000000 */
[----:B------:R-:W-:Y:S01]  /*1420*/  UIADD3 UR12, UR4, 0x400, URZ ;  /* 0x00000400040c7890 */ /* 0x000fe2000fffe03f */
[C---:B------:R-:W-:Y:S01]  /*1430*/  ISETP.GT.AND P5, PT, R6.reuse, 0x10, PT ;  /* 0x000000100600780c */ /* 0x040fe20003fa4270 */
[----:B------:R-:W-:Y:S01]  /*1440*/  UIADD3 UR14, UR5, 0x400, URZ ;  /* 0x00000400050e7890 */ /* 0x000fe2000fffe03f */
[C---:B------:R-:W-:Y:S01]  /*1450*/  ISETP.GT.AND P1, PT, R6.reuse, 0x59, PT ;  /* 0x000000590600780c */ /* 0x040fe20003f24270 */
[----:B------:R-:W-:Y:S01]  /*1460*/  UMOV UR13, 0x40000040 ;  /* 0x40000040000d7882 */ /* 0x000fe20000000000 */
[----:B------:R-:W-:Y:S01]  /*1470*/  UMOV UR15, 0x40000040 ;  /* 0x40000040000f7882 */ /* 0x000fe20000000000 */
[----:B------:R-:W-:Y:S01]  /*1480*/  UIADD3 UR16, UR4, 0x402, URZ ;  /* 0x0000040204107890 */ /* 0x000fe2000fffe03f */
[----:B------:R-:W-:Y:S01]  /*1490*/  ISETP.GT.AND P0, PT, R6, 0x60, PT ;  /* 0x000000600600780c */ /* 0x000fe20003f04270 */
[----:B------:R-:W-:Y:S01]  /*14a0*/  UIADD3 UR18, UR5, 0x402, URZ ;  /* 0x0000040205127890 */ /* 0x000fe2000fffe03f */
[--C-:B------:R-:W-:Y:S01]  /*14b0*/  IMAD.MOV.U32 R150, RZ, RZ, R151.reuse ;  /* 0x000000ffff967224 */ /* 0x100fe200078e0097 */
[----:B------:R-:W-:Y:S01]  /*14c0*/  UMOV UR17, 0x40000040 ;  /* 0x4000004000117882 */ /* 0x000fe20000000000 */
[----:B------:R-:W-:Y:S01]  /*14d0*/  UMOV UR19, 0x40000040 ;  /* 0x4000004000137882 */ /* 0x000fe20000000000 */
[----:B------:R-:W-:Y:S01]  /*14e0*/  UIADD3 UR20, UR4, 0x404, URZ ;  /* 0x0000040404147890 */ /* 0x000fe2000fffe03f */
[--C-:B------:R-:W-:Y:S01]  /*14f0*/  IMAD.MOV.U32 R148, RZ, RZ, R151.reuse ;  /* 0x000000ffff947224 */ /* 0x100fe200078e0097 */
[----:B------:R-:W-:Y:S01]  /*1500*/  UIADD3 UR22, UR5, 0x404, URZ ;  /* 0x0000040405167890 */ /* 0x000fe2000fffe03f */
[-C--:B------:R-:W-:Y:S01]  /*1510*/  MOV R146, R151.reuse ;  /* 0x0000009700927202 */ /* 0x080fe20000000f00 */
[----:B------:R-:W-:Y:S01]  /*1520*/  UMOV UR21, 0x40000040 ;  /* 0x4000004000157882 */ /* 0x000fe20000000000 */
[----:B------:R-:W-:Y:S01]  /*1530*/  UMOV UR23, 0x40000040 ;  /* 0x4000004000177882 */ /* 0x000fe20000000000 */
[----:B------:R-:W-:Y:S01]  /*1540*/  UIADD3 UR24, UR4, 0x406, URZ ;  /* 0x0000040604187890 */ /* 0x000fe2000fffe03f */
[--C-:B------:R-:W-:Y:S01]  /*1550*/  IMAD.MOV.U32 R144, RZ, RZ, R151.reuse ;  /* 0x000000ffff907224 */ /* 0x100fe200078e0097 */
[----:B------:R-:W-:Y:S01]  /*1560*/  UIADD3 UR26, UR5, 0x406, URZ ;  /* 0x00000406051a7890 */ /* 0x000fe2000fffe03f */
[--C-:B------:R-:W-:Y:S01]  /*1570*/  IMAD.MOV.U32 R142, RZ, RZ, R151.reuse ;  /* 0x000000ffff8e7224 */ /* 0x100fe200078e0097 */
        /* <DEDUP_REMOVED lines=26> */
[----:B------:R-:W-:Y:S01]  /*1720*/  ULDC UR4, c[0x0][0x988] ;  /* 0x0002620000047ab9 */ /* 0x000fe20000000800 */
[-C--:B------:R-:W-:Y:S01]  /*1730*/  MOV R124, R151.reuse ;  /* 0x00000097007c7202 */ /* 0x080fe20000000f00 */
[----:B------:R-:W-:Y:S01]  /*1740*/  IMAD.U32 R2, RZ, RZ, UR4 ;  /* 0x00000004ff027e24 */ /* 0x000fe2000f8e00ff */
[----:B------:R-:W-:Y:S01]  /*1750*/  MOV R102, R151 ;  /* 0x0000009700667202 */ /* 0x000fe20000000f00 */
[----:B------:R-:W-:-:S02]  /*1760*/  IMAD.MOV.U32 R122, RZ, RZ, R151 ;  /* 0x000000ffff7a7224 */ /* 0x000fc400078e0097 */
[--C-:B------:R-:W-:Y:S02]  /*1770*/  IMAD.MOV.U32 R120, RZ, RZ, R151.reuse ;  /* 0x000000ffff787224 */ /* 0x100fe400078e0097 */
[--C-:B------:R-:W-:Y:S02]  /*1780*/  IMAD.MOV.U32 R118, RZ, RZ, R151.reuse ;  /* 0x000000ffff767224 */ /* 0x100fe400078e0097 */
[--C-:B------:R-:W-:Y:S02]  /*1790*/  IMAD.MOV.U32 R116, RZ, RZ, R151.reuse ;  /* 0x000000ffff747224 */ /* 0x100fe400078e0097 */
[--C-:B------:R-:W-:Y:S02]  /*17a0*/  IMAD.MOV.U32 R114, RZ, RZ, R151.reuse ;  /* 0x000000ffff727224 */ /* 0x100fe400078e0097 */
[--C-:B------:R-:W-:Y:S02]  /*17b0*/  IMAD.MOV.U32 R112, RZ, RZ, R151.reuse ;  /* 0x000000ffff707224 */ /* 0x100fe400078e0097 */
        /* <DEDUP_REMOVED lines=8> */
[----:B------:R-:W-:Y:S01]  /*1840*/  IMAD.MOV.U32 R92, RZ, RZ, R151 ;  /* 0x000000ffff5c7224 */ /* 0x000fe200078e0097 */
[----:B------:R-:W-:Y:S02]  /*1850*/  WARPGROUP.DEPBAR.LE gsb0, 0x0 ;  /* 0x00008000000079c5 */ /* 0x000fe40000010000 */
[----:B------:R-:W-:-:S06]  /*1860*/  WARPGROUP.ARRIVE ;  /* 0x00000000000079c5 */ /* 0x000fcc0000000000 */
[----:B------:R-:W-:Y:S03]  /*1870*/  HGMMA.64x128x16.F32.BF16 R24, gdesc[UR56], R24, gsb0 ;  /* 0x01e00000381879f0 */ /* 0x000fe60008001818 */
[----:B------:R-:W-:Y:S02]  /*1880*/  WARPGROUP.DEPBAR.LE gsb0, 0x0 ;  /* 0x00008000000079c5 */ /* 0x000fe40000010000 */
[----:B------:R-:W-:-:S07]  /*1890*/  WARPGROUP.ARRIVE ;  /* 0x00000000000079c5 */ /* 0x000fce0000000000 */
        /* <DEDUP_REMOVED lines=29> */
[----:B------:R-:W-:Y:S02]  /*1a70*/  FSEL R9, R24, -INF , P4 ;  /* 0xff80000018097808 */ /* 0x000fe40002000000 */
[----:B------:R-:W-:Y:S02]  /*1a80*/  FSEL R8, R25, -INF , P3 ;  /* 0xff80000019087808 */ /* 0x000fe40001800000 */
[----:B------:R-:W-:Y:S02]  /*1a90*/  FSEL R91, R28, -INF , P2 ;  /* 0xff8000001c5b7808 */ /* 0x000fe40001000000 */
[----:B------:R-:W-:-:S02]  /*1aa0*/  FMNMX.FTZ R0, R9, R8, !PT ;  /* 0x0000000809007209 */ /* 0x000fc40007810000 */
[----:B------:R-:W-:Y:S02]  /*1ab0*/  FSEL R93, R29, -INF , P6 ;  /* 0xff8000001d5d7808 */ /* 0x000fe40003000000 */
[----:B------:R-:W-:Y:S02]  /*1ac0*/  FMNMX.FTZ R0, R91, R0, !PT ;  /* 0x000000005b007209 */ /* 0x000fe40007810000 */
[----:B------:R-:W-:Y:S02]  /*1ad0*/  FSEL R7, R26, -INF , P4 ;  /* 0xff8000001a077808 */ /* 0x000fe40002000000 */
[----:B------:R-:W-:Y:S02]  /*1ae0*/  ISETP.GT.AND P4, PT, R6, 0x11, PT ;  /* 0x000000110600780c */ /* 0x000fe40003f84270 */
[----:B------:R-:W-:Y:S02]  /*1af0*/  FSEL R95, R32, -INF , P5 ;  /* 0xff800000205f7808 */ /* 0x000fe40002800000 */
[----:B------:R-:W-:-:S02]  /*1b00*/  FMNMX.FTZ R0, R93, R0, !PT ;  /* 0x000000005d007209 */ /* 0x000fc40007810000 */
[----:B------:R-:W-:Y:S02]  /*1b10*/  FSEL R27, R27, -INF , P3 ;  /* 0xff8000001b1b7808 */ /* 0x000fe40001800000 */
[----:B------:R-:W-:Y:S02]  /*1b20*/  ISETP.GT.AND P3, PT, R6, 0x18, PT ;  /* 0x000000180600780c */ /* 0x000fe40003f64270 */
[----:B------:R-:W-:Y:S02]  /*1b30*/  FSEL R97, R33, -INF , P4 ;  /* 0xff80000021617808 */ /* 0x000fe40002000000 */
[----:B------:R-:W-:Y:S02]  /*1b40*/  FMNMX.FTZ R0, R95, R0, !PT ;  /* 0x000000005f007209 */ /* 0x000fe40007810000 */
[----:B------:R-:W-:Y:S02]  /*1b50*/  FSEL R11, R30, -INF , P2 ;  /* 0xff8000001e0b7808 */ /* 0x000fe40001000000 */
[----:B------:R-:W-:-:S02]  /*1b60*/  ISETP.GT.AND P2, PT, R6, 0x19, PT ;  /* 0x000000190600780c */ /* 0x000fc40003f44270 */
        /* <DEDUP_REMOVED lines=63> */
[----:B------:R-:W-:Y:S02]  /*1f60*/  FMNMX.FTZ R0, R129, R0, !PT ;  /* 0x0000000081007209 */ /* 0x000fe40007810000 */
[----:B------:R-:W-:Y:S02]  /*1f70*/  FSEL R133, R69, -INF , P1 ;  /* 0xff80000045857808 */ /* 0x000fe40000800000 */
[----:B------:R-:W-:-:S02]  /*1f80*/  FMNMX.FTZ R0, R131, R0, !PT ;  /* 0x0000000083007209 */ /* 0x000fc40007810000 */
[----:B------:R-:W-:Y:S02]  /*1f90*/  FSEL R135, R72, -INF , P0 ;  /* 0xff80000048877808 */ /* 0x000fe40000000000 */
[C---:B------:R-:W-:Y:S02]  /*1fa0*/  ISETP.GT.AND P1, PT, R6.reuse, 0x61, PT ;  /* 0x000000610600780c */ /* 0x040fe40003f24270 */
[----:B------:R-:W-:Y:S02]  /*1fb0*/  FMNMX.FTZ R0, R133, R0, !PT ;  /* 0x0000000085007209 */ /* 0x000fe40007810000 */
[----:B------:R-:W-:Y:S02]  /*1fc0*/  ISETP.GT.AND P0, PT, R6, 0x68, PT ;  /* 0x000000680600780c */ /* 0x000fe40003f04270 */
[----:B------:R-:W-:Y:S02]  /*1fd0*/  FSEL R41, R62, -INF , P6 ;  /* 0xff8000003e297808 */ /* 0x000fe40003000000 */
[----:B------:R-:W-:-:S02]  /*1fe0*/  FSEL R63, R63, -INF , P5 ;  /* 0xff8000003f3f7808 */ /* 0x000fc40002800000 */
[----:B------:R-:W-:Y:S02]  /*1ff0*/  FSEL R45, R66, -INF , P4 ;  /* 0xff800000422d7808 */ /* 0x000fe40002000000 */
[----:B------:R-:W-:Y:S02]  /*2000*/  FSEL R67, R67, -INF , P3 ;  /* 0xff80000043437808 */ /* 0x000fe40001800000 */
[----:B------:R-:W-:Y:S02]  /*2010*/  FSEL R137, R73, -INF , P1 ;  /* 0xff80000049897808 */ /* 0x000fe40000800000 */
[----:B------:R-:W-:Y:S02]  /*2020*/  P2R R26, PR, RZ, 0x2 ;  /* 0x00000002ff1a7803 */ /* 0x000fe40000000000 */
[----:B------:R-:W-:Y:S02]  /*2030*/  FMNMX.FTZ R0, R135, R0, !PT ;  /* 0x0000000087007209 */ /* 0x000fe40007810000 */
[----:B------:R-:W-:-:S02]  /*2040*/  FSEL R49, R70, -INF , P2 ;  /* 0xff80000046317808 */ /* 0x000fc40001000000 */
[----:B------:R-:W-:Y:S02]  /*2050*/  FSEL R139, R76, -INF , P0 ;  /* 0xff8000004c8b7808 */ /* 0x000fe40000000000 */
[----:B------:R-:W-:Y:S02]  /*2060*/  P2R R24, PR, RZ, 0x1 ;  /* 0x00000001ff187803 */ /* 0x000fe40000000000 */
[C---:B------:R-:W-:Y:S02]  /*2070*/  ISETP.GT.AND P2, PT, R6.reuse, 0x69, PT ;  /* 0x000000690600780c */ /* 0x040fe40003f44270 */
[C---:B------:R-:W-:Y:S02]  /*2080*/  ISETP.GT.AND P3, PT, R6.reuse, 0x70, PT ;  /* 0x000000700600780c */ /* 0x040fe40003f64270 */
[C---:B------:R-:W-:Y:S02]  /*2090*/  ISETP.GT.AND P4, PT, R6.reuse, 0x71, PT ;  /* 0x000000710600780c */ /* 0x040fe40003f84270 */
[----:B------:R-:W-:-:S02]  /*20a0*/  ISETP.GT.AND P5, PT, R6, 0x78, PT ;  /* 0x000000780600780c */ /* 0x000fc40003fa4270 */
[C---:B------:R-:W-:Y:S02]  /*20b0*/  ISETP.GT.AND P6, PT, R6.reuse, 0x79, PT ;  /* 0x000000790600780c */ /* 0x040fe40003fc4270 */
[C---:B------:R-:W-:Y:S02]  /*20c0*/  ISETP.GT.AND P0, PT, R6.reuse, 0x59, PT ;  /* 0x000000590600780c */ /* 0x040fe40003f04270 */
[----:B------:R-:W-:Y:S02]  /*20d0*/  ISETP.GT.AND P1, PT, R6, 0x60, PT ;  /* 0x000000600600780c */ /* 0x000fe40003f24270 */
[----:B------:R-:W-:Y:S02]  /*20e0*/  FMNMX.FTZ R6, R7, R27, !PT ;  /* 0x0000001b07067209 */ /* 0x000fe40007810000 */
[----:B------:R-:W-:Y:S02]  /*20f0*/  FMNMX.FTZ R0, R137, R0, !PT ;  /* 0x0000000089007209 */ /* 0x000fe40007810000 */
[----:B------:R-:W-:-:S02]  /*2100*/  FMNMX.FTZ R6, R11, R6, !PT ;  /* 0x000000060b067209 */ /* 0x000fc40007810000 */
[----:B------:R-:W-:Y:S02]  /*2110*/  FSEL R141, R77, -INF , P2 ;  /* 0xff8000004d8d7808 */ /* 0x000fe40001000000 */
[----:B------:R-:W-:Y:S02]  /*2120*/  FMNMX.FTZ R0, R139, R0, !PT ;  /* 0x000000008b007209 */ /* 0x000fe40007810000 */
[----:B------:R-:W-:Y:S02]  /*2130*/  FMNMX.FTZ R6, R31, R6, !PT ;  /* 0x000000061f067209 */ /* 0x000fe40007810000 */
[----:B------:R-:W-:Y:S02]  /*2140*/  FSEL R143, R80, -INF , P3 ;  /* 0xff800000508f7808 */ /* 0x000fe40001800000 */
        /* <DEDUP_REMOVED lines=11> */
[----:B------:R-:W-:Y:S02]  /*2200*/  FMNMX.FTZ R10, R149, R0, !PT ;  /* 0x00000000950a7209 */ /* 0x000fe40007810000 */
[----:B------:R-:W-:Y:S02]  /*2210*/  FMNMX.FTZ R6, R21, R6, !PT ;  /* 0x0000000615067209 */ /* 0x000fe40007810000 */
[----:B------:R-:W-:Y:S01]  /*2220*/  FSEL R71, R71, -INF , P0 ;  /* 0xff80000047477808 */ /* 0x000fe20000000000 */
[----:B------:R-:W1:Y:S01]  /*2230*/  SHFL.BFLY PT, R53, R10, 0x2, 0x1f ;  /* 0x0c401f000a357f89 */ /* 0x000e6200000e0000 */
[----:B------:R-:W-:-:S02]  /*2240*/  FMNMX.FTZ R6, R43, R6, !PT ;  /* 0x000000062b067209 */ /* 0x000fc40007810000 */
[----:B------:R-:W-:Y:S02]  /*2250*/  P2R R20, PR, RZ, 0x4 ;  /* 0x00000004ff147803 */ /* 0x000fe40000000000 */
[----:B------:R-:W-:Y:S02]  /*2260*/  FMNMX.FTZ R6, R25, R6, !PT ;  /* 0x0000000619067209 */ /* 0x000fe40007810000 */
[----:B------:R-:W-:Y:S02]  /*2270*/  ISETP.NE.AND P0, PT, R24, RZ, PT ;  /* 0x000000ff1800720c */ /* 0x000fe40003f05270 */
[----:B------:R-:W-:Y:S02]  /*2280*/  FMNMX.FTZ R6, R47, R6, !PT ;  /* 0x000000062f067209 */ /* 0x000fe40007810000 */
[----:B------:R-:W-:Y:S02]  /*2290*/  FSEL R57, R78, -INF , P0 ;  /* 0xff8000004e397808 */ /* 0x000fe40000000000 */
[----:B------:R-:W-:-:S02]  /*22a0*/  FMNMX.FTZ R6, R29, R6, !PT ;  /* 0x000000061d067209 */ /* 0x000fc40007810000 */
[----:B------:R-:W-:Y:S02]  /*22b0*/  FSEL R87, R87, -INF , P6 ;  /* 0xff80000057577808 */ /* 0x000fe40003000000 */
[----:B------:R-:W-:Y:S02]  /*22c0*/  FMNMX.FTZ R6, R51, R6, !PT ;  /* 0x0000000633067209 */ /* 0x000fe40007810000 */
[----:B------:R-:W-:Y:S01]  /*22d0*/  ISETP.NE.AND P0, PT, R90, RZ, PT ;  /* 0x000000ff5a00720c */ /* 0x000fe20003f05270 */
[----:B------:R-:W-:Y:S01]  /*22e0*/  IMAD.MOV.U32 R90, RZ, RZ, R151 ;  /* 0x000000ffff5a7224 */ /* 0x000fe200078e0097 */
[----:B------:R-:W-:Y:S02]  /*22f0*/  FMNMX.FTZ R6, R33, R6, !PT ;  /* 0x0000000621067209 */ /* 0x000fe40007810000 */
[----:B-1----:R-:W-:Y:S02]  /*2300*/  FMNMX.FTZ R12, R10, R53, !PT ;  /* 0x000000350a0c7209 */ /* 0x002fe40007810000 */
[----:B------:R-:W-:-:S03]  /*2310*/  FMNMX.FTZ R6, R55, R6, !PT ;  /* 0x0000000637067209 */ /* 0x000fc60007810000 */
[----:B------:R-:W1:Y:S01]  /*2320*/  SHFL.BFLY PT, R53, R12, 0x1, 0x1f ;  /* 0x0c201f000c357f89 */ /* 0x000e6200000e0000 */
[----:B------:R-:W-:-:S04]  /*2330*/  FMNMX.FTZ R6, R37, R6, !PT ;  /* 0x0000000625067209 */ /* 0x000fc80007810000 */
[----:B------:R-:W-:-:S04]  /*2340*/  FMNMX.FTZ R6, R59, R6, !PT ;  /* 0x000000063b067209 */ /* 0x000fc80007810000 */
[----:B------:R-:W-:-:S04]  /*2350*/  FMNMX.FTZ R6, R41, R6, !PT ;  /* 0x0000000629067209 */ /* 0x000fc80007810000 */
[----:B------:R-:W-:-:S04]  /*2360*/  FMNMX.FTZ R6, R63, R6, !PT ;  /* 0x000000063f067209 */ /* 0x000fc80007810000 */
[----:B------:R-:W-:-:S04]  /*2370*/  FMNMX.FTZ R6, R45, R6, !PT ;  /* 0x000000062d067209 */ /* 0x000fc80007810000 */
[----:B------:R-:W-:Y:S02]  /*2380*/  FMNMX.FTZ R6, R67, R6, !PT ;  /* 0x0000000643067209 */ /* 0x000fe40007810000 */
[----:B-1----:R-:W-:Y:S02]  /*2390*/  FMNMX.FTZ R0, R12, R53, !PT ;  /* 0x000000350c007209 */ /* 0x002fe40007810000 */
[----:B------:R-:W-:Y:S02]  /*23a0*/  FMNMX.FTZ R6, R49, R6, !PT ;  /* 0x0000000631067209 */ /* 0x000fe40007810000 */
[----:B------:R-:W-:Y:S01]  /*23b0*/  FSEL R53, R74, -INF , P1 ;  /* 0xff8000004a357808 */ /* 0x000fe20000800000 */
[----:B------:R-:W-:Y:S01]  /*23c0*/  FMUL.FTZ R14, R0, R2 ;  /* 0x00000002000e7220 */ /* 0x000fe20000410000 */
[----:B------:R-:W-:Y:S02]  /*23d0*/  ISETP.NE.AND P1, PT, R26, RZ, PT ;  /* 0x000000ff1a00720c */ /* 0x000fe40003f25270 */
[----:B------:R-:W-:-:S02]  /*23e0*/  FMNMX.FTZ R6, R71, R6, !PT ;  /* 0x0000000647067209 */ /* 0x000fc40007810000 */
[----:B------:R-:W-:Y:S02]  /*23f0*/  FSETP.NEU.FTZ.AND P2, PT, R0, -INF , PT ;  /* 0xff8000000000780b */ /* 0x000fe40003f5d000 */
[----:B------:R-:W-:Y:S02]  /*2400*/  FSEL R75, R75, -INF , P1 ;  /* 0xff8000004b4b7808 */ /* 0x000fe40000800000 */
[----:B------:R-:W-:Y:S02]  /*2410*/  FMNMX.FTZ R6, R53, R6, !PT ;  /* 0x0000000635067209 */ /* 0x000fe40007810000 */
[----:B------:R-:W-:Y:S02]  /*2420*/  FSEL R14, R14, RZ, P2 ;  /* 0x000000ff0e0e7208 */ /* 0x000fe40001000000 */
[----:B------:R-:W-:Y:S02]  /*2430*/  ISETP.NE.AND P2, PT, R20, RZ, PT ;  /* 0x000000ff1400720c */ /* 0x000fe40003f45270 */
[----:B------:R-:W-:Y:S01]  /*2440*/  FMNMX.FTZ R6, R75, R6, !PT ;  /* 0x000000064b067209 */ /* 0x000fe20007810000 */
[-CC-:B------:R-:W-:Y:S01]  /*2450*/  FFMA.FTZ R182, R91, R2.reuse, -R14.reuse ;  /* 0x000000025bb67223 */ /* 0x180fe2000001080e */
[----:B------:R-:W-:Y:S01]  /*2460*/  FSEL R91, R79, -INF , P2 ;  /* 0xff8000004f5b7808 */ /* 0x000fe20001000000 */
[--C-:B------:R-:W-:Y:S01]  /*2470*/  FFMA.FTZ R65, R93, R2, -R14.reuse ;  /* 0x000000025d417223 */ /* 0x100fe2000001080e */
        /* <DEDUP_REMOVED lines=9> */
[----:B------:R-:W-:Y:S01]  /*2510*/  MUFU.EX2 R182, R182 ;  /* 0x000000b600b67308 */ /* 0x000fe20000000800 */
[----:B------:R-:W-:Y:S01]  /*2520*/  FSEL R97, R86, -INF , P5 ;  /* 0xff80000056617808 */ /* 0x000fe20002800000 */
[--C-:B------:R-:W-:Y:S01]  /*2530*/  FFMA.FTZ R178, R99, R2, -R14.reuse ;  /* 0x0000000263b27223 */ /* 0x100fe2000001080e */
[----:B------:R-:W-:Y:S01]  /*2540*/  FMNMX.FTZ R6, R95, R6, !PT ;  /* 0x000000065f067209 */ /* 0x000fe20007810000 */
[-CC-:B------:R-:W-:Y:S01]  /*2550*/  FFMA.FTZ R73, R101, R2.reuse, -R14.reuse ;  /* 0x0000000265497223 */ /* 0x180fe2000001080e */
[-CC-:B------:R-:W-:Y:S01]  /*2560*/  FFMA.FTZ R172, R103, R2.reuse, -R14.reuse ;  /* 0x0000000267ac7223 */ /* 0x180fe2000001080e */
[--C-:B------:R-:W-:Y:S01]  /*2570*/  FFMA.FTZ R77, R105, R2, -R14.reuse ;  /* 0x00000002694d7223 */ /* 0x100fe2000001080e */
[----:B------:R-:W-:Y:S01]  /*2580*/  FMNMX.FTZ R6, R97, R6, !PT ;  /* 0x0000000661067209 */ /* 0x000fe20007810000 */
[----:B------:R-:W-:Y:S01]  /*2590*/  MUFU.EX2 R180, R180 ;  /* 0x000000b400b47308 */ /* 0x000fe20000000800 */
[-CC-:B------:R-:W-:Y:S01]  /*25a0*/  FFMA.FTZ R174, R107, R2.reuse, -R14.reuse ;  /* 0x000000026bae7223 */ /* 0x180fe2000001080e */
[--C-:B------:R-:W-:Y:S01]  /*25b0*/  FFMA.FTZ R81, R109, R2, -R14.reuse ;  /* 0x000000026d517223 */ /* 0x100fe2000001080e */
[----:B------:R-:W-:Y:S01]  /*25c0*/  FMNMX.FTZ R6, R87, R6, !PT ;  /* 0x0000000657067209 */ /* 0x000fe20007810000 */
[-CC-:B------:R-:W-:Y:S01]  /*25d0*/  FFMA.FTZ R168, R111, R2.reuse, -R14.reuse ;  /* 0x000000026fa87223 */ /* 0x180fe2000001080e */
[-CC-:B------:R-:W-:Y:S01]  /*25e0*/  FFMA.FTZ R85, R113, R2.reuse, -R14.reuse ;  /* 0x0000000271557223 */ /* 0x180fe2000001080e */
[-CC-:B------:R-:W-:Y:S01]  /*25f0*/  FFMA.FTZ R170, R115, R2.reuse, -R14.reuse ;  /* 0x0000000273aa7223 */ /* 0x180fe2000001080e */
[----:B------:R-:W-:Y:S01]  /*2600*/  ISETP.NE.AND P1, PT, R88, RZ, PT ;  /* 0x000000ff5800720c */ /* 0x000fe20003f25270 */
[----:B------:R-:W1:Y:S01]  /*2610*/  SHFL.BFLY PT, R9, R6, 0x2, 0x1f ;  /* 0x0c401f0006097f89 */ /* 0x000e6200000e0000 */
[----:B------:R-:W2:Y:S01]  /*2620*/  MUFU.EX2 R61, R61 ;  /* 0x0000003d003d7308 */ /* 0x000ea20000000800 */
[-CC-:B------:R-:W-:Y:S01]  /*2630*/  FFMA.FTZ R117, R117, R2.reuse, -R14.reuse ;  /* 0x0000000275757223 */ /* 0x180fe2000001080e */
[-CC-:B------:R-:W-:Y:S01]  /*2640*/  FFMA.FTZ R152, R119, R2.reuse, -R14.reuse ;  /* 0x0000000277987223 */ /* 0x180fe2000001080e */
[-CC-:B------:R-:W-:Y:S01]  /*2650*/  FFMA.FTZ R83, R121, R2.reuse, -R14.reuse ;  /* 0x0000000279537223 */ /* 0x180fe2000001080e */
[-CC-:B------:R-:W-:Y:S01]  /*2660*/  FFMA.FTZ R154, R123, R2.reuse, -R14.reuse ;  /* 0x000000027b9a7223 */ /* 0x180fe2000001080e */
[-CC-:B------:R-:W-:Y:S01]  /*2670*/  FFMA.FTZ R125, R125, R2.reuse, -R14.reuse ;  /* 0x000000027d7d7223 */ /* 0x180fe2000001080e */
[-CC-:B------:R-:W-:Y:S01]  /*2680*/  FFMA.FTZ R127, R127, R2.reuse, -R14.reuse ;  /* 0x000000027f7f7223 */ /* 0x180fe2000001080e */
[-CC-:B------:R-:W-:Y:S01]  /*2690*/  FFMA.FTZ R129, R129, R2.reuse, -R14.reuse ;  /* 0x0000000281817223 */ /* 0x180fe2000001080e */
[----:B------:R-:W3:Y:S01]  /*26a0*/  MUFU.EX2 R65, R65 ;  /* 0x0000004100417308 */ /* 0x000ee20000000800 */
[-CC-:B------:R-:W-:Y:S01]  /*26b0*/  FFMA.FTZ R131, R131, R2.reuse, -R14.reuse ;  /* 0x0000000283837223 */ /* 0x180fe2000001080e */
[----:B------:R-:W-:Y:S01]  /*26c0*/  FFMA.FTZ R133, R133, R2, -R14 ;  /* 0x0000000285857223 */ /* 0x000fe2000001080e */
[----:B------:R-:W-:-:S02]  /*26d0*/  @!P1 VIADD R3, R3, 0x34840 ;  /* 0x0003484003039836 */ /* 0x000fc40000000000 */
[-CC-:B------:R-:W-:Y:S01]  /*26e0*/  FFMA.FTZ R135, R135, R2.reuse, -R14.reuse ;  /* 0x0000000287877223 */ /* 0x180fe2000001080e */
[-CC-:B------:R-:W-:Y:S01]  /*26f0*/  FFMA.FTZ R137, R137, R2.reuse, -R14.reuse ;  /* 0x0000000289897223 */ /* 0x180fe2000001080e */
[-CC-:B------:R-:W-:Y:S01]  /*2700*/  FFMA.FTZ R139, R139, R2.reuse, -R14.reuse ;  /* 0x000000028b8b7223 */ /* 0x180fe2000001080e */
[-CC-:B------:R-:W-:Y:S01]  /*2710*/  FFMA.FTZ R141, R141, R2.reuse, -R14.reuse ;  /* 0x000000028d8d7223 */ /* 0x180fe2000001080e */
[----:B------:R-:W4:Y:S01]  /*2720*/  MUFU.EX2 R176, R176 ;  /* 0x000000b000b07308 */ /* 0x000f220000000800 */
[----:B------:R-:W-:Y:S01]  /*2730*/  @!P1 PRMT R3, RZ, 0x654, R3 ;  /* 0x00000654ff039816 */ /* 0x000fe20000000003 */
[-CC-:B------:R-:W-:Y:S01]  /*2740*/  FFMA.FTZ R143, R143, R2.reuse, -R14.reuse ;  /* 0x000000028f8f7223 */ /* 0x180fe2000001080e */
[-CC-:B------:R-:W-:Y:S01]  /*2750*/  FFMA.FTZ R145, R145, R2.reuse, -R14.reuse ;  /* 0x0000000291917223 */ /* 0x180fe2000001080e */
[-CC-:B------:R-:W-:Y:S01]  /*2760*/  FFMA.FTZ R147, R147, R2.reuse, -R14.reuse ;  /* 0x0000000293937223 */ /* 0x180fe2000001080e */
[----:B------:R5:W-:Y:S01]  /*2770*/  @!P1 SYNCS.ARRIVE.TRANS64.RED.A1T0 RZ, [R3+URZ], RZ ;  /* 0x000000ff03ff99a7 */ /* 0x000be2000810043f */
[----:B------:R-:W-:Y:S01]  /*2780*/  FFMA.FTZ R14, R149, R2, -R14 ;  /* 0x00000002950e7223 */ /* 0x000fe2000001080e */
[----:B-1----:R-:W-:Y:S01]  /*2790*/  FMNMX.FTZ R8, R6, R9, !PT ;  /* 0x0000000906087209 */ /* 0x002fe20007810000 */
[----:B------:R-:W1:Y:S01]  /*27a0*/  MUFU.EX2 R69, R69 ;  /* 0x0000004500457308 */ /* 0x000e620000000800 */
[--C-:B------:R-:W-:Y:S01]  /*27b0*/  IMAD.MOV.U32 R149, RZ, RZ, R151.reuse ;  /* 0x000000ffff957224 */ /* 0x100fe200078e0097 */
[----:B------:R-:W-:Y:S01]  /*27c0*/  MOV R113, R151 ;  /* 0x0000009700717202 */ /* 0x000fe20000000f00 */
[--C-:B------:R-:W-:Y:S01]  /*27d0*/  IMAD.MOV.U32 R123, RZ, RZ, R151.reuse ;  /* 0x000000ffff7b7224 */ /* 0x100fe200078e0097 */
[----:B------:R-:W2:Y:S01]  /*27e0*/  SHFL.BFLY PT, R9, R8, 0x1, 0x1f ;  /* 0x0c201f0008097f89 */ /* 0x000ea200000e0000 */
[----:B------:R-:W-:-:S02]  /*27f0*/  IMAD.MOV.U32 R121, RZ, RZ, R151 ;  /* 0x000000ffff797224 */ /* 0x000fc400078e0097 */
[--C-:B------:R-:W-:Y:S01]  /*2800*/  IMAD.MOV.U32 R119, RZ, RZ, R151.reuse ;  /* 0x000000ffff777224 */ /* 0x100fe200078e0097 */
[----:B------:R-:W-:Y:S01]  /*2810*/  MUFU.EX2 R178, R178 ;  /* 0x000000b200b27308 */ /* 0x000fe20000000800 */
[--C-:B------:R-:W-:Y:S02]  /*2820*/  IMAD.MOV.U32 R115, RZ, RZ, R151.reuse ;  /* 0x000000ffff737224 */ /* 0x100fe400078e0097 */
[--C-:B------:R-:W-:Y:S02]  /*2830*/  IMAD.MOV.U32 R111, RZ, RZ, R151.reuse ;  /* 0x000000ffff6f7224 */ /* 0x100fe400078e0097 */
[--C-:B------:R-:W-:Y:S02]  /*2840*/  IMAD.MOV.U32 R109, RZ, RZ, R151.reuse ;  /* 0x000000ffff6d7224 */ /* 0x100fe400078e0097 */
[--C-:B------:R-:W-:Y:S01]  /*2850*/  IMAD.MOV.U32 R107, RZ, RZ, R151.reuse ;  /* 0x000000ffff6b7224 */ /* 0x100fe200078e0097 */
[----:B------:R-:W-:Y:S01]  /*2860*/  MUFU.EX2 R73, R73 ;  /* 0x0000004900497308 */ /* 0x000fe20000000800 */
[----:B------:R-:W-:-:S02]  /*2870*/  IMAD.MOV.U32 R105, RZ, RZ, R151 ;  /* 0x000000ffff697224 */ /* 0x000fc400078e0097 */
[--C-:B------:R-:W-:Y:S02]  /*2880*/  IMAD.MOV.U32 R103, RZ, RZ, R151.reuse ;  /* 0x000000ffff677224 */ /* 0x100fe400078e0097 */
[--C-:B------:R-:W-:Y:S02]  /*2890*/  IMAD.MOV.U32 R101, RZ, RZ, R151.reuse ;  /* 0x000000ffff657224 */ /* 0x100fe400078e0097 */
[--C-:B------:R-:W-:Y:S01]  /*28a0*/  IMAD.MOV.U32 R99, RZ, RZ, R151.reuse ;  /* 0x000000ffff637224 */ /* 0x100fe200078e0097 */
[----:B------:R-:W-:Y:S01]  /*28b0*/  MUFU.EX2 R172, R172 ;  /* 0x000000ac00ac7308 */ /* 0x000fe20000000800 */
[----:B------:R-:W-:Y:S01]  /*28c0*/  IMAD.MOV.U32 R88, RZ, RZ, R151 ;  /* 0x000000ffff587224 */ /* 0x000fe200078e0097 */
[----:B--2---:R-:W-:-:S04]  /*28d0*/  FMNMX.FTZ R9, R8, R9, !PT ;  /* 0x0000000908097209 */ /* 0x004fc80007810000 */
[C---:B------:R-:W-:Y:S01]  /*28e0*/  FSETP.NEU.FTZ.AND P2, PT, R9.reuse, -INF , PT ;  /* 0xff8000000900780b */ /* 0x040fe20003f5d000 */
[-C--:B------:R-:W-:Y:S01]  /*28f0*/  FMUL.FTZ R6, R9, R2.reuse ;  /* 0x0000000209067220 */ /* 0x080fe20000410000 */
[----:B------:R-:W-:Y:S04]  /*2900*/  MUFU.EX2 R77, R77 ;  /* 0x0000004d004d7308 */ /* 0x000fe80000000800 */
[----:B------:R-:W-:Y:S02]  /*2910*/  FSEL R6, R6, RZ, P2 ;  /* 0x000000ff06067208 */ /* 0x000fe40001000000 */
[----:B------:R-:W-:Y:S01]  /*2920*/  ISETP.GE.AND P2, PT, R89, 0x81, PT ;  /* 0x000000815900780c */ /* 0x000fe20003f46270 */
[----:B------:R-:W-:Y:S01]  /*2930*/  IMAD.MOV.U32 R89, RZ, RZ, R151 ;  /* 0x000000ffff597224 */ /* 0x000fe200078e0097 */
[----:B------:R-:W-:Y:S01]  /*2940*/  MUFU.EX2 R174, R174 ;  /* 0x000000ae00ae7308 */ /* 0x000fe20000000800 */
[-CC-:B------:R-:W-:Y:S01]  /*2950*/  FFMA.FTZ R27, R27, R2.reuse, -R6.reuse ;  /* 0x000000021b1b7223 */ /* 0x180fe20000010806 */
[-CC-:B------:R-:W-:Y:S01]  /*2960*/  FFMA.FTZ R7, R7, R2.reuse, -R6.reuse ;  /* 0x0000000207077223 */ /* 0x180fe20000010806 */
[-CC-:B------:R-:W-:Y:S01]  /*2970*/  FFMA.FTZ R11, R11, R2.reuse, -R6.reuse ;  /* 0x000000020b0b7223 */ /* 0x180fe20000010806 */
[-CC-:B------:R-:W-:Y:S01]  /*2980*/  FFMA.FTZ R31, R31, R2.reuse, -R6.reuse ;  /* 0x000000021f1f7223 */ /* 0x180fe20000010806 */
[-CC-:B------:R-:W-:Y:S01]  /*2990*/  FFMA.FTZ R13, R13, R2.reuse, -R6.reuse ;  /* 0x000000020d0d7223 */ /* 0x180fe20000010806 */
[-CC-:B------:R-:W-:Y:S01]  /*29a0*/  FFMA.FTZ R35, R35, R2.reuse, -R6.reuse ;  /* 0x0000000223237223 */ /* 0x180fe20000010806 */
[-CC-:B------:R-:W-:Y:S01]  /*29b0*/  FFMA.FTZ R15, R15, R2.reuse, -R6.reuse ;  /* 0x000000020f0f7223 */ /* 0x180fe20000010806 */
[----:B------:R2:W-:Y:S01]  /*29c0*/  MUFU.EX2 R8, R27 ;  /* 0x0000001b00087308 */ /* 0x0005e20000000800 */
[-CC-:B------:R-:W-:Y:S01]  /*29d0*/  FFMA.FTZ R39, R39, R2.reuse, -R6.reuse ;  /* 0x0000000227277223 */ /* 0x180fe20000010806 */
[-CC-:B------:R-:W-:Y:S01]  /*29e0*/  FFMA.FTZ R21, R21, R2.reuse, -R6.reuse ;  /* 0x0000000215157223 */ /* 0x180fe20000010806 */
[-CC-:B------:R-:W-:Y:S01]  /*29f0*/  FFMA.FTZ R43, R43, R2.reuse, -R6.reuse ;  /* 0x000000022b2b7223 */ /* 0x180fe20000010806 */
[-CC-:B------:R-:W-:Y:S01]  /*2a00*/  FFMA.FTZ R25, R25, R2.reuse, -R6.reuse ;  /* 0x0000000219197223 */ /* 0x180fe20000010806 */
[-CC-:B------:R-:W-:Y:S01]  /*2a10*/  FFMA.FTZ R47, R47, R2.reuse, -R6.reuse ;  /* 0x000000022f2f7223 */ /* 0x180fe20000010806 */
[-CC-:B------:R-:W-:Y:S01]  /*2a20*/  FFMA.FTZ R29, R29, R2.reuse, -R6.reuse ;  /* 0x000000021d1d7223 */ /* 0x180fe20000010806 */
[-CC-:B------:R-:W-:Y:S01]  /*2a30*/  FFMA.FTZ R51, R51, R2.reuse, -R6.reuse ;  /* 0x0000000233337223 */ /* 0x180fe20000010806 */
[----:B------:R-:W5:Y:S01]  /*2a40*/  MUFU.EX2 R7, R7 ;  /* 0x0000000700077308 */ /* 0x000f620000000800 */
[----:B--2---:R-:W-:Y:S01]  /*2a50*/  FADD.FTZ R27, R180, R61 ;  /* 0x0000003db41b7221 */ /* 0x004fe20000010000 */
[-CC-:B------:R-:W-:Y:S01]  /*2a60*/  FFMA.FTZ R33, R33, R2.reuse, -R6.reuse ;  /* 0x0000000221217223 */ /* 0x180fe20000010806 */
[-CC-:B------:R-:W-:Y:S01]  /*2a70*/  FFMA.FTZ R55, R55, R2.reuse, -R6.reuse ;  /* 0x0000000237377223 */ /* 0x180fe20000010806 */
[-CC-:B------:R-:W-:Y:S01]  /*2a80*/  FFMA.FTZ R37, R37, R2.reuse, -R6.reuse ;  /* 0x0000000225257223 */ /* 0x180fe20000010806 */
[----:B------:R-:W-:Y:S01]  /*2a90*/  FADD.FTZ R32, R182, R27 ;  /* 0x0000001bb6207221 */ /* 0x000fe20000010000 */
[-CC-:B------:R-:W-:Y:S01]  /*2aa0*/  FFMA.FTZ R59, R59, R2.reuse, -R6.reuse ;  /* 0x000000023b3b7223 */ /* 0x180fe20000010806 */
[-C--:B------:R-:W-:Y:S01]  /*2ab0*/  FFMA.FTZ R41, R41, R2.reuse, -R6 ;  /* 0x0000000229297223 */ /* 0x080fe20000010806 */
[----:B------:R-:W2:Y:S01]  /*2ac0*/  MUFU.EX2 R11, R11 ;  /* 0x0000000b000b7308 */ /* 0x000ea20000000800 */
[----:B---3--:R-:W-:Y:S01]  /*2ad0*/  FADD.FTZ R27, R65, R32 ;  /* 0x00000020411b7221 */ /* 0x008fe20000010000 */
[-CC-:B------:R-:W-:Y:S01]  /*2ae0*/  FFMA.FTZ R63, R63, R2.reuse, -R6.reuse ;  /* 0x000000023f3f7223 */ /* 0x180fe20000010806 */
[-CC-:B------:R-:W-:Y:S01]  /*2af0*/  FFMA.FTZ R45, R45, R2.reuse, -R6.reuse ;  /* 0x000000022d2d7223 */ /* 0x180fe20000010806 */
[-CC-:B------:R-:W-:Y:S01]  /*2b00*/  FFMA.FTZ R67, R67, R2.reuse, -R6.reuse ;  /* 0x0000000243437223 */ /* 0x180fe20000010806 */
[----:B----4-:R-:W-:Y:S01]  /*2b10*/  FADD.FTZ R34, R176, R27 ;  /* 0x0000001bb0227221 */ /* 0x010fe20000010000 */
[-CC-:B------:R-:W-:Y:S01]  /*2b20*/  FFMA.FTZ R49, R49, R2.reuse, -R6.reuse ;  /* 0x0000000231317223 */ /* 0x180fe20000010806 */
[-C--:B------:R-:W-:Y:S01]  /*2b30*/  FFMA.FTZ R71, R71, R2.reuse, -R6 ;  /* 0x0000000247477223 */ /* 0x080fe20000010806 */
[----:B------:R3:W4:Y:S01]  /*2b40*/  MUFU.EX2 R10, R31 ;  /* 0x0000001f000a7308 */ /* 0x0007220000000800 */
[----:B-1----:R-:W-:Y:S01]  /*2b50*/  FADD.FTZ R27, R69, R34 ;  /* 0x00000022451b7221 */ /* 0x002fe20000010000 */
[----:B-----5:R-:W-:Y:S01]  /*2b60*/  FADD.FTZ R34, R7, R8 ;  /* 0x0000000807227221 */ /* 0x020fe20000010000 */
[-CC-:B------:R-:W-:Y:S01]  /*2b70*/  FFMA.FTZ R53, R53, R2.reuse, -R6.reuse ;  /* 0x0000000235357223 */ /* 0x180fe20000010806 */
[-CC-:B------:R-:W-:Y:S01]  /*2b80*/  FFMA.FTZ R75, R75, R2.reuse, -R6.reuse ;  /* 0x000000024b4b7223 */ /* 0x180fe20000010806 */
[----:B------:R-:W-:Y:S01]  /*2b90*/  FADD.FTZ R36, R178, R27 ;  /* 0x0000001bb2247221 */ /* 0x000fe20000010000 */
[-CC-:B------:R-:W-:Y:S01]  /*2ba0*/  FFMA.FTZ R57, R57, R2.reuse, -R6.reuse ;  /* 0x0000000239397223 */ /* 0x180fe20000010806 */
[-C--:B------:R-:W-:Y:S01]  /*2bb0*/  FFMA.FTZ R91, R91, R2.reuse, -R6 ;  /* 0x000000025b5b7223 */ /* 0x080fe20000010806 */
[----:B------:R-:W1:Y:S01]  /*2bc0*/  MUFU.EX2 R13, R13 ;  /* 0x0000000d000d7308 */ /* 0x000e620000000800 */
[----:B---3--:R-:W-:Y:S01]  /*2bd0*/  FADD.FTZ R31, R73, R36 ;  /* 0x00000024491f7221 */ /* 0x008fe20000010000 */
[----:B--2---:R-:W-:Y:S01]  /*2be0*/  FADD.FTZ R27, R11, R34 ;  /* 0x000000220b1b7221 */ /* 0x004fe20000010000 */
[-CC-:B------:R-:W-:Y:S01]  /*2bf0*/  FFMA.FTZ R93, R93, R2.reuse, -R6.reuse ;  /* 0x000000025d5d7223 */ /* 0x180fe20000010806 */
[-CC-:B------:R-:W-:Y:S01]  /*2c00*/  FFMA.FTZ R95, R95, R2.reuse, -R6.reuse ;  /* 0x000000025f5f7223 */ /* 0x180fe20000010806 */
[----:B------:R-:W-:Y:S01]  /*2c10*/  FADD.FTZ R38, R172, R31 ;  /* 0x0000001fac267221 */ /* 0x000fe20000010000 */
[-CC-:B------:R-:W-:Y:S01]  /*2c20*/  FFMA.FTZ R97, R97, R2.reuse, -R6.reuse ;  /* 0x0000000261617223 */ /* 0x180fe20000010806 */
[----:B------:R-:W-:Y:S01]  /*2c30*/  FFMA.FTZ R87, R87, R2, -R6 ;  /* 0x0000000257577223 */ /* 0x000fe20000010806 */
[----:B------:R-:W2:Y:S01]  /*2c40*/  MUFU.EX2 R12, R35 ;  /* 0x00000023000c7308 */ /* 0x000ea20000000800 */
[----:B----4-:R-:W-:Y:S01]  /*2c50*/  FADD.FTZ R36, R10, R27 ;  /* 0x0000001b0a247221 */ /* 0x010fe20000010000 */
[----:B------:R-:W-:Y:S01]  /*2c60*/  FADD.FTZ R31, R77, R38 ;  /* 0x000000264d1f7221 */ /* 0x000fe20000010000 */
[----:B------:R-:W-:Y:S01]  /*2c70*/  F2FP.BF16.F32.PACK_AB R181, R8, R7 ;  /* 0x0000000708b5723e */ /* 0x000fe200000010ff */
[----:B------:R-:W-:Y:S01]  /*2c80*/  IMAD.MOV.U32 R7, RZ, RZ, 0x3f800000 ;  /* 0x3f800000ff077424 */ /* 0x000fe200078e00ff */
[----:B------:R-:W-:Y:S01]  /*2c90*/  F2FP.BF16.F32.PACK_AB R183, R10, R11 ;  /* 0x0000000b0ab7723e */ /* 0x000fe200000010ff */
[----:B------:R-:W-:Y:S01]  /*2ca0*/  FADD.FTZ R38, R174, R31 ;  /* 0x0000001fae267221 */ /* 0x000fe20000010000 */
[----:B------:R-:W-:Y:S01]  /*2cb0*/  F2FP.BF16.F32.PACK_AB R180, R61, R180 ;  /* 0x000000b43db4723e */ /* 0x000fe200000010ff */
[----:B------:R-:W3:Y:S01]  /*2cc0*/  MUFU.EX2 R81, R81 ;  /* 0x0000005100517308 */ /* 0x000ee20000000800 */
[----:B-1----:R-:W-:Y:S01]  /*2cd0*/  FADD.FTZ R27, R13, R36 ;  /* 0x000000240d1b7221 */ /* 0x002fe20000010000 */
[----:B------:R-:W-:Y:S01]  /*2ce0*/  F2FP.BF16.F32.PACK_AB R182, R65, R182 ;  /* 0x000000b641b6723e */ /* 0x000fe200000010ff */
[----:B------:R-:W-:Y:S01]  /*2cf0*/  IMAD.MOV.U32 R11, RZ, RZ, 0x3f800000 ;  /* 0x3f800000ff0b7424 */ /* 0x000fe200078e00ff */
[----:B------:R-:W-:-:S02]  /*2d00*/  F2FP.BF16.F32.PACK_AB R176, R69, R176 ;  /* 0x000000b045b0723e */ /* 0x000fc400000010ff */
[----:B------:R-:W-:Y:S02]  /*2d10*/  F2FP.BF16.F32.PACK_AB R178, R73, R178 ;  /* 0x000000b249b2723e */ /* 0x000fe400000010ff */
[----:B------:R-:W1:Y:S01]  /*2d20*/  MUFU.EX2 R15, R15 ;  /* 0x0000000f000f7308 */ /* 0x000e620000000800 */
[C---:B--2---:R-:W-:Y:S01]  /*2d30*/  FADD.FTZ R36, R12.reuse, R27 ;  /* 0x0000001b0c247221 */ /* 0x044fe20000010000 */
[----:B------:R-:W-:Y:S02]  /*2d40*/  F2FP.BF16.F32.PACK_AB R172, R77, R172 ;  /* 0x000000ac4dac723e */ /* 0x000fe400000010ff */
[----:B------:R-:W-:-:S04]  /*2d50*/  F2FP.BF16.F32.PACK_AB R177, R12, R13 ;  /* 0x0000000d0cb1723e */ /* 0x000fc800000010ff */
[----:B------:R-:W2:Y:S01]  /*2d60*/  MUFU.EX2 R168, R168 ;  /* 0x000000a800a87308 */ /* 0x000ea20000000800 */
[C---:B---3--:R-:W-:Y:S01]  /*2d70*/  FADD.FTZ R31, R81.reuse, R38 ;  /* 0x00000026511f7221 */ /* 0x048fe20000010000 */
[----:B------:R-:W-:-:S06]  /*2d80*/  F2FP.BF16.F32.PACK_AB R174, R81, R174 ;  /* 0x000000ae51ae723e */ /* 0x000fcc00000010ff */
[----:B------:R-:W3:Y:S01]  /*2d90*/  MUFU.EX2 R20, R39 ;  /* 0x0000002700147308 */ /* 0x000ee20000000800 */
[----:B-1----:R-:W-:-:S07]  /*2da0*/  FADD.FTZ R27, R15, R36 ;  /* 0x000000240f1b7221 */ /* 0x002fce0000010000 */
[----:B------:R-:W1:Y:S01]  /*2db0*/  MUFU.EX2 R85, R85 ;  /* 0x0000005500557308 */ /* 0x000e620000000800 */
[----:B--2---:R-:W-:-:S07]  /*2dc0*/  FADD.FTZ R40, R168, R31 ;  /* 0x0000001fa8287221 */ /* 0x004fce0000010000 */
[----:B------:R-:W2:Y:S01]  /*2dd0*/  MUFU.EX2 R21, R21 ;  /* 0x0000001500157308 */ /* 0x000ea20000000800 */
[C---:B---3--:R-:W-:Y:S01]  /*2de0*/  FADD.FTZ R38, R20.reuse, R27 ;  /* 0x0000001b14267221 */ /* 0x048fe20000010000 */
[----:B------:R-:W-:-:S06]  /*2df0*/  F2FP.BF16.F32.PACK_AB R179, R20, R15 ;  /* 0x0000000f14b3723e */ /* 0x000fcc00000010ff */
[----:B------:R-:W3:Y:S01]  /*2e00*/  MUFU.EX2 R170, R170 ;  /* 0x000000aa00aa7308 */ /* 0x000ee20000000800 */
[C---:B-1----:R-:W-:Y:S01]  /*2e10*/  FADD.FTZ R31, R85.reuse, R40 ;  /* 0x00000028551f7221 */ /* 0x042fe20000010000 */
[----:B------:R-:W-:-:S06]  /*2e20*/  F2FP.BF16.F32.PACK_AB R168, R85, R168 ;  /* 0x000000a855a8723e */ /* 0x000fcc00000010ff */
[----:B------:R-:W1:Y:S01]  /*2e30*/  MUFU.EX2 R24, R43 ;  /* 0x0000002b00187308 */ /* 0x000e620000000800 */
[----:B--2---:R-:W-:-:S07]  /*2e40*/  FADD.FTZ R27, R21, R38 ;  /* 0x00000026151b7221 */ /* 0x004fce0000010000 */
[----:B------:R2:W4:Y:S01]  /*2e50*/  MUFU.EX2 R79, R117 ;  /* 0x00000075004f7308 */ /* 0x0005220000000800 */
[----:B---3--:R-:W-:-:S07]  /*2e60*/  FADD.FTZ R40, R170, R31 ;  /* 0x0000001faa287221 */ /* 0x008fce0000010000 */
[----:B------:R-:W3:Y:S01]  /*2e70*/  MUFU.EX2 R25, R25 ;  /* 0x0000001900197308 */ /* 0x000ee20000000800 */
[C---:B-1----:R-:W-:Y:S01]  /*2e80*/  FADD.FTZ R38, R24.reuse, R27 ;  /* 0x0000001b18267221 */ /* 0x042fe20000010000 */
[----:B------:R-:W-:Y:S01]  /*2e90*/  F2FP.BF16.F32.PACK_AB R173, R24, R21 ;  /* 0x0000001518ad723e */ /* 0x000fe200000010ff */
[----:B--2---:R-:W-:-:S05]  /*2ea0*/  IMAD.MOV.U32 R117, RZ, RZ, R151 ;  /* 0x000000ffff757224 */ /* 0x004fca00078e0097 */
[----:B------:R-:W1:Y:S01]  /*2eb0*/  MUFU.EX2 R152, R152 ;  /* 0x0000009800987308 */ /* 0x000e620000000800 */
[C---:B----4-:R-:W-:Y:S01]  /*2ec0*/  FADD.FTZ R27, R79.reuse, R40 ;  /* 0x000000284f1b7221 */ /* 0x050fe20000010000 */
[----:B------:R-:W-:-:S06]  /*2ed0*/  F2FP.BF16.F32.PACK_AB R170, R79, R170 ;  /* 0x000000aa4faa723e */ /* 0x000fcc00000010ff */
[----:B------:R-:W2:Y:S01]  /*2ee0*/  MUFU.EX2 R26, R47 ;  /* 0x0000002f001a7308 */ /* 0x000ea20000000800 */
[----:B---3--:R-:W-:-:S07]  /*2ef0*/  FADD.FTZ R3, R25, R38 ;  /* 0x0000002619037221 */ /* 0x008fce0000010000 */
[----:B------:R-:W3:Y:S01]  /*2f00*/  MUFU.EX2 R83, R83 ;  /* 0x0000005300537308 */ /* 0x000ee20000000800 */
[----:B-1----:R-:W-:-:S07]  /*2f10*/  FADD.FTZ R42, R152, R27 ;  /* 0x0000001b982a7221 */ /* 0x002fce0000010000 */
[----:B------:R-:W1:Y:S01]  /*2f20*/  MUFU.EX2 R29, R29 ;  /* 0x0000001d001d7308 */ /* 0x000e620000000800 */
[C---:B--2---:R-:W-:Y:S01]  /*2f30*/  FADD.FTZ R40, R26.reuse, R3 ;  /* 0x000000031a287221 */ /* 0x044fe20000010000 */
[----:B------:R-:W-:-:S06]  /*2f40*/  F2FP.BF16.F32.PACK_AB R175, R26, R25 ;  /* 0x000000191aaf723e */ /* 0x000fcc00000010ff */
        /* <DEDUP_REMOVED lines=12> */
[----:B------:R-:W-:Y:S01]  /*3010*/  F2FP.BF16.F32.PACK_AB R154, R125, R154 ;  /* 0x0000009a7d9a723e */ /* 0x000fe200000010ff */
[----:B------:R-:W-:-:S05]  /*3020*/  IMAD.MOV.U32 R125, RZ, RZ, R151 ;  /* 0x000000ffff7d7224 */ /* 0x000fca00078e0097 */
        /* <DEDUP_REMOVED lines=10> */
[----:B------:R-:W-:Y:S01]  /*30d0*/  F2FP.BF16.F32.PACK_AB R156, R156, R127 ;  /* 0x0000007f9c9c723e */ /* 0x000fe200000010ff */
[----:B------:R-:W-:-:S05]  /*30e0*/  IMAD.MOV.U32 R127, RZ, RZ, R151 ;  /* 0x000000ffff7f7224 */ /* 0x000fca00078e0097 */
[----:B------:R-:W2:Y:S01]  /*30f0*/  MUFU.EX2 R32, R59 ;  /* 0x0000003b00207308 */ /* 0x000ea20000000800 */
[----:B---3--:R-:W-:-:S07]  /*3100*/  FADD.FTZ R3, R37, R6 ;  /* 0x0000000625037221 */ /* 0x008fce0000010000 */
[----:B------:R3:W4:Y:S01]  /*3110*/  MUFU.EX2 R158, R133 ;  /* 0x00000085009e7308 */ /* 0x0007220000000800 */
[----:B-1----:R-:W-:-:S07]  /*3120*/  FADD.FTZ R27, R131, R42 ;  /* 0x0000002a831b7221 */ /* 0x002fce0000010000 */
[----:B------:R-:W1:Y:S01]  /*3130*/  MUFU.EX2 R41, R41 ;  /* 0x0000002900297308 */ /* 0x000e620000000800 */
[C---:B--2---:R-:W-:Y:S01]  /*3140*/  FADD.FTZ R6, R32.reuse, R3 ;  /* 0x0000000320067221 */ /* 0x044fe20000010000 */
[----:B------:R-:W-:Y:S01]  /*3150*/  F2FP.BF16.F32.PACK_AB R153, R32, R37 ;  /* 0x000000252099723e */ /* 0x000fe200000010ff */
[----:B---3--:R-:W-:-:S05]  /*3160*/  IMAD.MOV.U32 R133, RZ, RZ, R151 ;  /* 0x000000ffff857224 */ /* 0x008fca00078e0097 */
[----:B------:R-:W2:Y:S01]  /*3170*/  MUFU.EX2 R135, R135 ;  /* 0x0000008700877308 */ /* 0x000ea20000000800 */
[C---:B----4-:R-:W-:Y:S01]  /*3180*/  FADD.FTZ R42, R158.reuse, R27 ;  /* 0x0000001b9e2a7221 */ /* 0x050fe20000010000 */
[----:B------:R-:W-:Y:S01]  /*3190*/  F2FP.BF16.F32.PACK_AB R158, R158, R131 ;  /* 0x000000839e9e723e */ /* 0x000fe200000010ff */
[----:B------:R-:W-:-:S05]  /*31a0*/  IMAD.MOV.U32 R131, RZ, RZ, R151 ;  /* 0x000000ffff837224 */ /* 0x000fca00078e0097 */
[----:B------:R-:W3:Y:S01]  /*31b0*/  MUFU.EX2 R34, R63 ;  /* 0x0000003f00227308 */ /* 0x000ee20000000800 */
[----:B-1----:R-:W-:-:S07]  /*31c0*/  FADD.FTZ R3, R41, R6 ;  /* 0x0000000629037221 */ /* 0x002fce0000010000 */
[----:B------:R1:W4:Y:S01]  /*31d0*/  MUFU.EX2 R160, R137 ;  /* 0x0000008900a07308 */ /* 0x0003220000000800 */
[----:B--2---:R-:W-:-:S07]  /*31e0*/  FADD.FTZ R27, R135, R42 ;  /* 0x0000002a871b7221 */ /* 0x004fce0000010000 */
[----:B------:R-:W2:Y:S01]  /*31f0*/  MUFU.EX2 R45, R45 ;  /* 0x0000002d002d7308 */ /* 0x000ea20000000800 */
[C---:B---3--:R-:W-:Y:S01]  /*3200*/  FADD.FTZ R6, R34.reuse, R3 ;  /* 0x0000000322067221 */ /* 0x048fe20000010000 */
[----:B------:R-:W-:Y:S01]  /*3210*/  F2FP.BF16.F32.PACK_AB R155, R34, R41 ;  /* 0x00000029229b723e */ /* 0x000fe200000010ff */
[----:B-1----:R-:W-:-:S05]  /*3220*/  IMAD.MOV.U32 R137, RZ, RZ, R151 ;  /* 0x000000ffff897224 */ /* 0x002fca00078e0097 */
[----:B------:R-:W1:Y:S01]  /*3230*/  MUFU.EX2 R139, R139 ;  /* 0x0000008b008b7308 */ /* 0x000e620000000800 */
[C---:B----4-:R-:W-:Y:S01]  /*3240*/  FADD.FTZ R44, R160.reuse, R27 ;  /* 0x0000001ba02c7221 */ /* 0x050fe20000010000 */
[----:B------:R-:W-:Y:S02]  /*3250*/  F2FP.BF16.F32.PACK_AB R160, R160, R135 ;  /* 0x00000087a0a0723e */ /* 0x000fe400000010ff */
[----:B------:R-:W-:-:S04]  /*3260*/  MOV R135, R151 ;  /* 0x0000009700877202 */ /* 0x000fc80000000f00 */
[----:B------:R-:W3:Y:S01]  /*3270*/  MUFU.EX2 R36, R67 ;  /* 0x0000004300247308 */ /* 0x000ee20000000800 */
[----:B--2---:R-:W-:-:S07]  /*3280*/  FADD.FTZ R3, R45, R6 ;  /* 0x000000062d037221 */ /* 0x004fce0000010000 */
[----:B------:R2:W4:Y:S01]  /*3290*/  MUFU.EX2 R162, R141 ;  /* 0x0000008d00a27308 */ /* 0x0005220000000800 */
[----:B-1----:R-:W-:-:S07]  /*32a0*/  FADD.FTZ R27, R139, R44 ;  /* 0x0000002c8b1b7221 */ /* 0x002fce0000010000 */
[----:B------:R-:W1:Y:S01]  /*32b0*/  MUFU.EX2 R49, R49 ;  /* 0x0000003100317308 */ /* 0x000e620000000800 */
[C---:B---3--:R-:W-:Y:S01]  /*32c0*/  FADD.FTZ R6, R36.reuse, R3 ;  /* 0x0000000324067221 */ /* 0x048fe20000010000 */
[----:B------:R-:W-:Y:S01]  /*32d0*/  F2FP.BF16.F32.PACK_AB R157, R36, R45 ;  /* 0x0000002d249d723e */ /* 0x000fe200000010ff */
[----:B--2---:R-:W-:-:S05]  /*32e0*/  IMAD.MOV.U32 R141, RZ, RZ, R151 ;  /* 0x000000ffff8d7224 */ /* 0x004fca00078e0097 */
        /* <DEDUP_REMOVED lines=14> */
[----:B------:R-:W-:Y:S01]  /*33d0*/  F2FP.BF16.F32.PACK_AB R164, R164, R143 ;  /* 0x0000008fa4a4723e */ /* 0x000fe200000010ff */
[----:B------:R-:W-:-:S05]  /*33e0*/  IMAD.MOV.U32 R143, RZ, RZ, R151 ;  /* 0x000000ffff8f7224 */ /* 0x000fca00078e0097 */
[----:B------:R-:W3:Y:S01]  /*33f0*/  MUFU.EX2 R40, R75 ;  /* 0x0000004b00287308 */ /* 0x000ee20000000800 */
[----:B--2---:R-:W-:-:S07]  /*3400*/  FADD.FTZ R3, R53, R6 ;  /* 0x0000000635037221 */ /* 0x004fce0000010000 */
[----:B------:R-:W2:Y:S01]  /*3410*/  MUFU.EX2 R57, R57 ;  /* 0x0000003900397308 */ /* 0x000ea20000000800 */
[----:B-1----:R-:W-:-:S07]  /*3420*/  FADD.FTZ R27, R147, R46 ;  /* 0x0000002e931b7221 */ /* 0x002fce0000010000 */
[----:B------:R1:W4:Y:S01]  /*3430*/  MUFU.EX2 R42, R91 ;  /* 0x0000005b002a7308 */ /* 0x0003220000000800 */
[C---:B---3--:R-:W-:Y:S01]  /*3440*/  FADD.FTZ R46, R40.reuse, R3 ;  /* 0x00000003282e7221 */ /* 0x048fe20000010000 */
[----:B------:R-:W-:-:S06]  /*3450*/  F2FP.BF16.F32.PACK_AB R161, R40, R53 ;  /* 0x0000003528a1723e */ /* 0x000fcc00000010ff */
[----:B------:R-:W3:Y:S01]  /*3460*/  MUFU.EX2 R93, R93 ;  /* 0x0000005d005d7308 */ /* 0x000ee20000000800 */
[----:B--2---:R-:W-:Y:S01]  /*3470*/  FADD.FTZ R3, R57, R46 ;  /* 0x0000002e39037221 */ /* 0x004fe20000010000 */
[----:B-1----:R-:W-:-:S06]  /*3480*/  MOV R91, R151 ;  /* 0x00000097005b7202 */ /* 0x002fcc0000000f00 */
[----:B------:R1:W2:Y:S01]  /*3490*/  MUFU.EX2 R44, R95 ;  /* 0x0000005f002c7308 */ /* 0x0002a20000000800 */
[C---:B----4-:R-:W-:Y:S01]  /*34a0*/  FADD.FTZ R10, R42.reuse, R3 ;  /* 0x000000032a0a7221 */ /* 0x050fe20000010000 */
[----:B------:R-:W-:-:S06]  /*34b0*/  F2FP.BF16.F32.PACK_AB R163, R42, R57 ;  /* 0x000000392aa3723e */ /* 0x000fcc00000010ff */
[----:B------:R-:W4:Y:S01]  /*34c0*/  MUFU.EX2 R97, R97 ;  /* 0x0000006100617308 */ /* 0x000f220000000800 */
[----:B---3--:R-:W-:Y:S01]  /*34d0*/  FADD.FTZ R3, R93, R10 ;  /* 0x0000000a5d037221 */ /* 0x008fe20000010000 */
[----:B-1----:R-:W-:-:S06]  /*34e0*/  IMAD.MOV.U32 R95, RZ, RZ, R151 ;  /* 0x000000ffff5f7224 */ /* 0x002fcc00078e0097 */
[----:B------:R-:W1:Y:S01]  /*34f0*/  MUFU.EX2 R14, R14 ;  /* 0x0000000e000e7308 */ /* 0x000e620000000800 */
[C---:B--2---:R-:W-:Y:S01]  /*3500*/  FADD.FTZ R10, R44.reuse, R3 ;  /* 0x000000032c0a7221 */ /* 0x044fe20000010000 */
[----:B------:R-:W-:Y:S01]  /*3510*/  F2FP.BF16.F32.PACK_AB R165, R44, R93 ;  /* 0x0000005d2ca5723e */ /* 0x000fe200000010ff */
[----:B------:R-:W-:-:S05]  /*3520*/  IMAD.MOV.U32 R93, RZ, RZ, R151 ;  /* 0x000000ffff5d7224 */ /* 0x000fca00078e0097 */
[----:B------:R-:W2:Y:S01]  /*3530*/  MUFU.EX2 R8, R87 ;  /* 0x0000005700087308 */ /* 0x000ea20000000800 */
[----:B----4-:R-:W-:Y:S01]  /*3540*/  FADD.FTZ R3, R97, R10 ;  /* 0x0000000a61037221 */ /* 0x010fe20000010000 */
[C---:B-1----:R-:W-:Y:S01]  /*3550*/  F2FP.BF16.F32.PACK_AB R166, R14.reuse, R147 ;  /* 0x000000930ea6723e */ /* 0x042fe200000010ff */
[----:B------:R-:W-:Y:S01]  /*3560*/  FADD.FTZ R6, R14, R27 ;  /* 0x0000001b0e067221 */ /* 0x000fe20000010000 */
[----:B------:R-:W-:Y:S01]  /*3570*/  IMAD.MOV.U32 R147, RZ, RZ, R151 ;  /* 0x000000ffff937224 */ /* 0x000fe200078e0097 */
[C---:B--2---:R-:W-:Y:S01]  /*3580*/  F2FP.BF16.F32.PACK_AB R167, R8.reuse, R97 ;  /* 0x0000006108a7723e */ /* 0x044fe200000010ff */
[----:B------:R-:W-:Y:S01]  /*3590*/  FADD.FTZ R3, R8, R3 ;  /* 0x0000000308037221 */ /* 0x000fe20000010000 */
[----:B------:R-:W-:Y:S01]  /*35a0*/  IMAD.MOV.U32 R97, RZ, RZ, R151 ;  /* 0x000000ffff617224 */ /* 0x000fe200078e0097 */
[----:B------:R-:W-:Y:S06]  /*35b0*/  @!P2 BRA `(.L_x_15) ;  /* 0x0000002000d0a947 */ /* 0x000fec0003800000 */
[----:B------:R-:W-:Y:S01]  /*35c0*/  VIADD R189, R189, 0xfffffffe ;  /* 0xfffffffebdbd7836 */ /* 0x000fe20000000000 */
[----:B------:R-:W-:Y:S01]  /*35d0*/  CS2R R150, SRZ ;  /* 0x0000000000967805 */ /* 0x000fe2000001ff00 */
[----:B------:R-:W-:Y:S01]  /*35e0*/  IMAD.MOV.U32 R8, RZ, RZ, R9 ;  /* 0x000000ffff087224 */ /* 0x000fe200078e0009 */
[----:B------:R-:W-:Y:S01]  /*35f0*/  CS2R R146, SRZ ;  /* 0x0000000000927805 */ /* 0x000fe2000001ff00 */
[----:B------:R-:W-:Y:S01]  /*3600*/  IMAD.MOV.U32 R13, RZ, RZ, R0 ;  /* 0x000000ffff0d7224 */ /* 0x000fe200078e0000 */
[----:B------:R-:W-:Y:S01]  /*3610*/  CS2R R142, SRZ ;  /* 0x00000000008e7805 */ /* 0x000fe2000001ff00 */
[----:B------:R-:W-:Y:S01]  /*3620*/  IMAD.MOV.U32 R7, RZ, RZ, 0x3f800000 ;  /* 0x3f800000ff077424 */ /* 0x000fe200078e00ff */
[----:B------:R-:W-:Y:S02]  /*3630*/  CS2R R138, SRZ ;  /* 0x00000000008a7805 */ /* 0x000fe4000001ff00 */
[----:B------:R-:W-:Y:S02]  /*3640*/  CS2R R134, SRZ ;  /* 0x0000000000867805 */ /* 0x000fe4000001ff00 */
[----:B------:R-:W-:-:S02]  /*3650*/  CS2R R130, SRZ ;  /* 0x0000000000827805 */ /* 0x000fc4000001ff00 */
[----:B------:R-:W-:Y:S02]  /*3660*/  CS2R R126, SRZ ;  /* 0x00000000007e7805 */ /* 0x000fe4000001ff00 */
[----:B------:R-:W-:Y:S02]  /*3670*/  CS2R R122, SRZ ;  /* 0x00000000007a7805 */ /* 0x000fe4000001ff00 */
[----:B------:R-:W-:Y:S02]  /*3680*/  CS2R R118, SRZ ;  /* 0x0000000000767805 */ /* 0x000fe4000001ff00 */
        /* <DEDUP_REMOVED lines=22> */
[----:B------:R-:W-:Y:S01]  /*37f0*/  CS2R R88, SRZ ;  /* 0x0000000000587805 */ /* 0x000fe2000001ff00 */
[----:B------:R-:W-:Y:S01]  /*3800*/  UMOV UR4, UR39 ;  /* 0x0000002700047c82 */ /* 0x000fe20008000000 */
[----:B------:R-:W-:-:S05]  /*3810*/  UMOV UR5, UR38 ;  /* 0x0000002600057c82 */ /* 0x000fca0008000000 */
.L_x_24:
[----:B------:R-:W-:-:S04]  /*3820*/  UIADD3 UR6, UR5, 0x1, URZ ;  /* 0x0000000105067890 */ /* 0x000fc8000fffe03f */
[----:B------:R-:W-:-:S04]  /*3830*/  UISETP.NE.AND UP0, UPT, UR6, 0x2, UPT ;  /* 0x000000020600788c */ /* 0x000fc8000bf05270 */
[----:B------:R-:W-:Y:S02]  /*3840*/  USEL UR39, URZ, 0x1, UP0 ;  /* 0x000000013f277887 */ /* 0x000fe40008000000 */
[----:B------:R-:W-:Y:S02]  /*3850*/  USEL UR38, UR6, URZ, UP0 ;  /* 0x0000003f06267287 */ /* 0x000fe40008000000 */
[----:B------:R-:W-:Y:S01]  /*3860*/  ULOP3.LUT UR39, UR4, UR39, URZ, 0x3c, !UPT ;  /* 0x0000002704277292 */ /* 0x000fe2000f8e3c3f */
[----:B------:R-:W-:Y:S11]  /*3870*/  @!P0 BRA `(.L_x_16) ;  /* 0x0000000000048947 */ /* 0x000ff60003800000 */
[----:B------:R-:W-:Y:S01]  /*3880*/  BPT.TRAP 0x1 ;  /* 0x000000040000795c */ /* 0x000fe20000300000 */
.L_x_16:
[----:B------:R-:W-:Y:S01]  /*3890*/  ULEA UR6, UR38, UR60, 0x3 ;  /* 0x0000003c26067291 */ /* 0x000fe2000f8e183f */
[----:B------:R-:W-:-:S05]  /*38a0*/  IMAD.U32 R0, RZ, RZ, UR39 ;  /* 0x00000027ff007e24 */ /* 0x000fca000f8e00ff */
[----:B------:R-:W-:-:S04]  /*38b0*/  SHF.L.U32 R0, R0, 0x1f, RZ ;  /* 0x0000001f00007819 */ /* 0x000fc800000006ff */
[----:B------:R1:W2:Y:S01]  /*38c0*/  SYNCS.PHASECHK.TRANS64.TRYWAIT P2, [UR6+0x34830], R0 ;  /* 0x03483000ff0075a7 */ /* 0x0002a20008040146 */
[----:B------:R-:W-:Y:S05]  /*38d0*/  @!P0 BRA `(.L_x_17) ;  /* 0x0000000000048947 */ /* 0x000fea0003800000 */
[----:B------:R-:W-:Y:S01]  /*38e0*/  BPT.TRAP 0x1 ;  /* 0x000000040000795c */ /* 0x000fe20000300000 */
.L_x_17:
[----:B--2---:R-:W-:Y:S05]  /*38f0*/  @P2 BRA `(.L_x_18) ;  /* 0x0000000000082947 */ /* 0x004fea0003800000 */
[----:B------:R-:W2:Y:S02]  /*3900*/  SYNCS.PHASECHK.TRANS64.TRYWAIT P2, [UR6+0x34830], R0 ;  /* 0x03483000ff0075a7 */ /* 0x000ea40008040146 */
[----:B--2---:R-:W-:Y:S05]  /*3910*/  @!P2 BRA `(.L_x_19) ;  /* 0x0000006800a4a947 */ /* 0x004fea0003800000 */
.L_x_18:
[----:B------:R-:W-:Y:S01]  /*3920*/  R2UR UR44, R4 ;  /* 0x00000000042c72ca */ /* 0x000fe200000e0000 */
[----:B------:R-:W-:Y:S01]  /*3930*/  UIMAD UR7, UR38, 0xc00, UR37 ;  /* 0x00000c00260778a4 */ /* 0x000fe2000f8e0225 */
[----:B------:R-:W-:Y:S01]  /*3940*/  R2UR UR45, R5 ;  /* 0x00000000052d72ca */ /* 0x000fe200000e0000 */
[----:B------:R-:W-:Y:S01]  /*3950*/  WARPGROUP.ARRIVE ;  /* 0x00000000000079c5 */ /* 0x000fe20000000000 */
[----:B------:R-:W-:Y:S01]  /*3960*/  UMOV UR47, 0x40000040 ;  /* 0x40000040002f7882 */ /* 0x000fe20000000000 */
[----:B------:R-:W-:Y:S01]  /*3970*/  UIADD3 UR10, UR7, 0x6, URZ ;  /* 0x00000006070a7890 */ /* 0x000fe2000fffe03f */
[-C--:B------:R-:W-:Y:S01]  /*3980*/  FMUL.FTZ R88, R88, R11.reuse ;  /* 0x0000000b58587220 */ /* 0x080fe20000410000 */
[----:B------:R-:W-:Y:S01]  /*3990*/  UMOV UR11, 0x40000040 ;  /* 0x40000040000b7882 */ /* 0x000fe20000000000 */
[----:B------:R-:W-:Y:S01]  /*39a0*/  UMOV UR46, UR7 ;  /* 0x00000007002e7c82 */ /* 0x000fe20008000000 */
[----:B------:R-:W-:Y:S01]  /*39b0*/  UIADD3 UR14, UR7, 0x400, URZ ;  /* 0x00000400070e7890 */ /* 0x000fe2000fffe03f */
[-C--:B------:R-:W-:Y:S01]  /*39c0*/  FMUL.FTZ R89, R89, R11.reuse ;  /* 0x0000000b59597220 */ /* 0x080fe20000410000 */
[----:B------:R-:W-:Y:S01]  /*39d0*/  UMOV UR15, 0x40000040 ;  /* 0x40000040000f7882 */ /* 0x000fe20000000000 */
[----:B------:R-:W-:Y:S01]  /*39e0*/  UIADD3 UR18, UR7, 0x402, URZ ;  /* 0x0000040207127890 */ /* 0x000fe2000fffe03f */
[-C--:B------:R-:W-:Y:S01]  /*39f0*/  FMUL.FTZ R92, R92, R11.reuse ;  /* 0x0000000b5c5c7220 */ /* 0x080fe20000410000 */
[----:B------:R-:W-:Y:S01]  /*3a00*/  UMOV UR19, 0x40000040 ;  /* 0x4000004000137882 */ /* 0x000fe20000000000 */
[----:B------:R-:W-:Y:S01]  /*3a10*/  HGMMA.64x128x16.F32.BF16 R24, gdesc[UR44], RZ, !UPT, gsb0 ;  /* 0x01e000002c1879f0 */ /* 0x000fe2000c0018ff */
[----:B------:R-:W-:Y:S01]  /*3a20*/  UIADD3 UR46, UR7, 0x2, URZ ;  /* 0x00000002072e7890 */ /* 0x000fe2000fffe03f */
[-C--:B------:R-:W-:Y:S01]  /*3a30*/  FMUL.FTZ R93, R93, R11.reuse ;  /* 0x0000000b5d5d7220 */ /* 0x080fe20000410000 */
[----:B------:R-:W-:Y:S01]  /*3a40*/  UMOV UR44, UR56 ;  /* 0x00000038002c7c82 */ /* 0x000fe20008000000 */
[----:B------:R-:W-:Y:S01]  /*3a50*/  UMOV UR45, UR57 ;  /* 0x00000039002d7c82 */ /* 0x000fe20008000000 */
[----:B------:R-:W-:Y:S01]  /*3a60*/  UMOV UR47, 0x40000040 ;  /* 0x40000040002f7882 */ /* 0x000fe20000000000 */
[----:B------:R-:W-:Y:S01]  /*3a70*/  UIADD3 UR22, UR7, 0x404, URZ ;  /* 0x0000040407167890 */ /* 0x000fe2000fffe03f */
[-C--:B------:R-:W-:Y:S01]  /*3a80*/  FMUL.FTZ R96, R96, R11.reuse ;  /* 0x0000000b60607220 */ /* 0x080fe20000410000 */
        /* <DEDUP_REMOVED lines=13> */
[-C--:B------:R-:W-:Y:S01]  /*3b60*/  FMUL.FTZ R105, R105, R11.reuse ;  /* 0x0000000b69697220 */ /* 0x080fe20000410000 */
        /* <DEDUP_REMOVED lines=21> */
[----:B------:R-:W-:Y:S01]  /*3cc0*/  FMUL.FTZ R149, R149, R11 ;  /* 0x0000000b95957220 */ /* 0x000fe20000410000 */
        /* <DEDUP_REMOVED lines=32> */
[----:B------:R-:W-:-:S02]  /*3ed0*/  WARPGROUP.DEPBAR.LE gsb0, 0x0 ;  /* 0x00008000000079c5 */ /* 0x000fc40000010000 */
[----:B------:R-:W-:-:S06]  /*3ee0*/  WARPGROUP.ARRIVE ;  /* 0x00000000000079c5 */ /* 0x000fcc0000000000 */
[----:B------:R-:W-:Y:S01]  /*3ef0*/  HGMMA.64x128x16.F32.BF16 R24, gdesc[UR44], R24, gsb0 ;  /* 0x01e000002c1879f0 */ /* 0x000fe20008001818 */
[----:B------:R-:W-:Y:S01]  /*3f00*/  UIADD3 UR46, UR7, 0x4, URZ ;  /* 0x00000004072e7890 */ /* 0x000fe2000fffe03f */
[----:B------:R-:W-:Y:S01]  /*3f10*/  UMOV UR44, UR52 ;  /* 0x00000034002c7c82 */ /* 0x000fe20008000000 */
[----:B------:R-:W-:Y:S01]  /*3f20*/  UMOV UR45, UR53 ;  /* 0x00000035002d7c82 */ /* 0x000fe20008000000 */
[----:B------:R-:W-:Y:S01]  /*3f30*/  UMOV UR47, 0x40000040 ;  /* 0x40000040002f7882 */ /* 0x000fe20000000000 */
[----:B------:R-:W-:Y:S02]  /*3f40*/  WARPGROUP.DEPBAR.LE gsb0, 0x0 ;  /* 0x00008000000079c5 */ /* 0x000fe40000010000 */
        /* <DEDUP_REMOVED lines=34> */
[----:B------:R-:W-:Y:S05]  /*4170*/  @!P0 BRA `(.L_x_20) ;  /* 0x0000000000048947 */ /* 0x000fea0003800000 */
[----:B------:R-:W-:Y:S01]  /*4180*/  BPT.TRAP 0x1 ;  /* 0x000000040000795c */ /* 0x000fe20000300000 */
.L_x_20:
[----:B------:R-:W-:Y:S01]  /*4190*/  ULEA UR7, UR5, UR60, 0x3 ;  /* 0x0000003c05077291 */ /* 0x000fe2000f8e183f */
[----:B-12---:R-:W-:-:S05]  /*41a0*/  IMAD.U32 R0, RZ, RZ, UR4 ;  /* 0x00000004ff007e24 */ /* 0x006fca000f8e00ff */
[----:B------:R-:W-:-:S04]  /*41b0*/  SHF.L.U32 R0, R0, 0x1f, RZ ;  /* 0x0000001f00007819 */ /* 0x000fc800000006ff */
[----:B------:R1:W2:Y:S01]  /*41c0*/  SYNCS.PHASECHK.TRANS64.TRYWAIT P2, [UR7+0x34850], R0 ;  /* 0x03485000ff0075a7 */ /* 0x0002a20008040147 */
[----:B------:R-:W-:Y:S05]  /*41d0*/  @!P0 BRA `(.L_x_21) ;  /* 0x0000000000048947 */ /* 0x000fea0003800000 */
[----:B------:R-:W-:Y:S01]  /*41e0*/  BPT.TRAP 0x1 ;  /* 0x000000040000795c */ /* 0x000fe20000300000 */
.L_x_21:
[----:B--2---:R-:W-:Y:S05]  /*41f0*/  @P2 BRA `(.L_x_22) ;  /* 0x0000000000082947 */ /* 0x004fea0003800000 */
[----:B------:R-:W2:Y:S02]  /*4200*/  SYNCS.PHASECHK.TRANS64.TRYWAIT P2, [UR7+0x34850], R0 ;  /* 0x03485000ff0075a7 */ /* 0x000ea40008040147 */
[----:B--2---:R-:W-:Y:S05]  /*4210*/  @!P2 BRA `(.L_x_23) ;  /* 0x00000060007ca947 */ /* 0x004fea0003800000 */
.L_x_22:
[----:B------:R-:W-:Y:S01]  /*4220*/  UIADD3 UR4, UR60, 0x400, URZ ;  /* 0x000004003c047890 */ /* 0x000fe2000fffe03f */
[----:B------:R-:W-:Y:S01]  /*4230*/  WARPGROUP.ARRIVE ;  /* 0x00000000000079c5 */ /* 0x000fe20000000000 */
[----:B------:R-:W-:Y:S01]  /*4240*/  UMOV UR11, 0x40000040 ;  /* 0x40000040000b7882 */ /* 0x000fe20000000000 */
[----:B-12---:R-:W-:Y:S01]  /*4250*/  FMNMX.FTZ R0, R24, R13, !PT ;  /* 0x0000000d18007209 */ /* 0x006fe20007810000 */
[----:B------:R-:W-:Y:S01]  /*4260*/  USHF.R.U32.HI UR4, URZ, 0x4, UR4 ;  /* 0x000000043f047899 */ /* 0x000fe20008011604 */
[----:B------:R-:W1:Y:S01]  /*4270*/  LDC R2, c[0x0][0x988] ;  /* 0x00026200ff027b82 */ /* 0x000e620000000800 */
[C---:B------:R-:W-:Y:S01]  /*4280*/  ISETP.GT.AND P2, PT, R189.reuse, RZ, PT ;  /* 0x000000ffbd00720c */ /* 0x040fe20003f44270 */
[----:B------:R-:W-:Y:S01]  /*4290*/  VIADD R189, R189, 0xffffffff ;  /* 0xffffffffbdbd7836 */ /* 0x000fe20000000000 */
[----:B------:R-:W-:Y:S01]  /*42a0*/  ULOP3.LUT UR4, UR4, 0x3fff, URZ, 0xc0, !UPT ;  /* 0x00003fff04047892 */ /* 0x000fe2000f8ec03f */
[----:B------:R-:W-:-:S03]  /*42b0*/  FMNMX.FTZ R7, R25, R0, !PT ;  /* 0x0000000019077209 */ /* 0x000fc60007810000 */
[----:B------:R-:W-:Y:S01]  /*42c0*/  ULOP3.LUT UR4, UR4, 0x4000000, URZ, 0xfc, !UPT ;  /* 0x0400000004047892 */ /* 0x000fe2000f8efc3f */
[----:B------:R-:W-:-:S03]  /*42d0*/  FMNMX.FTZ R0, R28, R7, !PT ;  /* 0x000000071c007209 */ /* 0x000fc60007810000 */
[----:B------:R-:W-:Y:S01]  /*42e0*/  ULEA UR4, UR5, UR4, 0xb ;  /* 0x0000000405047291 */ /* 0x000fe2000f8e583f */
[----:B------:R-:W-:Y:S02]  /*42f0*/  FMNMX.FTZ R7, R29, R0, !PT ;  /* 0x000000001d077209 */ /* 0x000fe40007810000 */
[----:B------:R-:W-:Y:S02]  /*4300*/  UMOV UR5, UR38 ;  /* 0x0000002600057c82 */ /* 0x000fe40008000000 */
[----:B------:R-:W-:Y:S02]  /*4310*/  FMNMX.FTZ R0, R32, R7, !PT ;  /* 0x0000000720007209 */ /* 0x000fe40007810000 */
[----:B------:R-:W-:Y:S02]  /*4320*/  UMOV UR10, UR4 ;  /* 0x00000004000a7c82 */ /* 0x000fe40008000000 */
[----:B------:R-:W-:Y:S01]  /*4330*/  HGMMA.64x128x16.F32.BF16 R88, R180, gdesc[UR8].tnspB, R88, gsb0 ;  /* 0x41e00008b4587df0 */ /* 0x000fe20008001858 */
[----:B------:R-:W-:Y:S01]  /*4340*/  UIADD3 UR10, UR4, 0x80, URZ ;  /* 0x00000080040a7890 */ /* 0x000fe2000fffe03f */
[----:B------:R-:W-:Y:S01]  /*4350*/  FMNMX.FTZ R7, R33, R0, !PT ;  /* 0x0000000021077209 */ /* 0x000fe20007810000 */
[----:B------:R-:W-:-:S03]  /*4360*/  UMOV UR11, 0x40000040 ;  /* 0x40000040000b7882 */ /* 0x000fc60000000000 */
[----:B------:R-:W-:-:S04]  /*4370*/  FMNMX.FTZ R0, R36, R7, !PT ;  /* 0x0000000724007209 */ /* 0x000fc80007810000 */
        /* <DEDUP_REMOVED lines=24> */
[----:B------:R-:W-:-:S05]  /*4500*/  FMNMX.FTZ R9, R85, R0, !PT ;  /* 0x0000000055097209 */ /* 0x000fca0007810000 */
[----:B------:R-:W2:Y:S02]  /*4510*/  SHFL.BFLY PT, R0, R9, 0x2, 0x1f ;  /* 0x0c401f0009007f89 */ /* 0x000ea400000e0000 */
[----:B--2---:R-:W-:-:S05]  /*4520*/  FMNMX.FTZ R10, R9, R0, !PT ;  /* 0x00000000090a7209 */ /* 0x004fca0007810000 */
[----:B------:R-:W2:Y:S01]  /*4530*/  SHFL.BFLY PT, R7, R10, 0x1, 0x1f ;  /* 0x0c201f000a077f89 */ /* 0x000ea200000e0000 */
[----:B------:R-:W-:Y:S02]  /*4540*/  WARPGROUP.DEPBAR.LE gsb0, 0x0 ;  /* 0x00008000000079c5 */ /* 0x000fe40000010000 */
[----:B------:R-:W-:-:S06]  /*4550*/  WARPGROUP.ARRIVE ;  /* 0x00000000000079c5 */ /* 0x000fcc0000000000 */
[----:B------:R-:W-:Y:S01]  /*4560*/  HGMMA.64x128x16.F32.BF16 R88, R176, gdesc[UR8].tnspB, R88, gsb0 ;  /* 0x41e00008b0587df0 */ /* 0x000fe20008001858 */
[----:B------:R-:W-:Y:S01]  /*4570*/  UIADD3 UR10, UR4, 0x100, URZ ;  /* 0x00000100040a7890 */ /* 0x000fe2000fffe03f */
[----:B------:R-:W-:Y:S01]  /*4580*/  UMOV UR11, 0x40000040 ;  /* 0x40000040000b7882 */ /* 0x000fe20000000000 */
[----:B--2---:R-:W-:Y:S02]  /*4590*/  FMNMX.FTZ R0, R10, R7, !PT ;  /* 0x000000070a007209 */ /* 0x004fe40007810000 */
[----:B------:R-:W-:-:S03]  /*45a0*/  FMNMX.FTZ R10, R26, R8, !PT ;  /* 0x000000081a0a7209 */ /* 0x000fc60007810000 */
[----:B------:R-:W-:Y:S01]  /*45b0*/  FADD.FTZ R7, -R0, R13 ;  /* 0x0000000d00077221 */ /* 0x000fe20000010100 */
[----:B------:R-:W-:-:S03]  /*45c0*/  FMNMX.FTZ R9, R27, R10, !PT ;  /* 0x0000000a1b097209 */ /* 0x000fc60007810000 */
[-C--:B-1----:R-:W-:Y:S01]  /*45d0*/  FMUL.FTZ R11, R7, R2.reuse ;  /* 0x00000002070b7220 */ /* 0x082fe20000410000 */
[----:B------:R-:W-:Y:S01]  /*45e0*/  FMNMX.FTZ R10, R30, R9, !PT ;  /* 0x000000091e0a7209 */ /* 0x000fe20007810000 */
[----:B------:R-:W-:-:S03]  /*45f0*/  FMUL.FTZ R7, R0, R2 ;  /* 0x0000000200077220 */ /* 0x000fc60000410000 */
[----:B------:R-:W-:Y:S01]  /*4600*/  FMNMX.FTZ R9, R31, R10, !PT ;  /* 0x0000000a1f097209 */ /* 0x000fe20007810000 */
[-CC-:B------:R-:W-:Y:S01]  /*4610*/  FFMA.FTZ R180, R24, R2.reuse, -R7.reuse ;  /* 0x0000000218b47223 */ /* 0x180fe20000010807 */
[-CC-:B------:R-:W-:Y:S01]  /*4620*/  FFMA.FTZ R15, R29, R2.reuse, -R7.reuse ;  /* 0x000000021d0f7223 */ /* 0x180fe20000010807 */
[-CC-:B------:R-:W-:Y:S01]  /*4630*/  FFMA.FTZ R29, R41, R2.reuse, -R7.reuse ;  /* 0x00000002291d7223 */ /* 0x180fe20000010807 */
[----:B------:R-:W-:Y:S01]  /*4640*/  FMNMX.FTZ R10, R34, R9, !PT ;  /* 0x00000009220a7209 */ /* 0x000fe20007810000 */
[-CC-:B------:R-:W-:Y:S01]  /*4650*/  FFMA.FTZ R41, R53, R2.reuse, -R7.reuse ;  /* 0x0000000235297223 */ /* 0x180fe20000010807 */
[-CC-:B------:R-:W-:Y:S01]  /*4660*/  FFMA.FTZ R53, R65, R2.reuse, -R7.reuse ;  /* 0x0000000241357223 */ /* 0x180fe20000010807 */
[--C-:B------:R-:W-:Y:S01]  /*4670*/  FFMA.FTZ R65, R77, R2, -R7.reuse ;  /* 0x000000024d417223 */ /* 0x100fe20000010807 */
        /* <DEDUP_REMOVED lines=18> */
[----:B------:R-:W-:Y:S01]  /*47a0*/  FFMA.FTZ R73, R85, R2, -R7 ;  /* 0x0000000255497223 */ /* 0x000fe20000010807 */
[----:B------:R-:W-:Y:S01]  /*47b0*/  MUFU.EX2 R11, R11 ;  /* 0x0000000b000b7308 */ /* 0x000fe20000000800 */
[----:B------:R-:W-:-:S04]  /*47c0*/  FMNMX.FTZ R10, R46, R9, !PT ;  /* 0x000000092e0a7209 */ /* 0x000fc80007810000 */
[----:B------:R-:W-:-:S03]  /*47d0*/  FMNMX.FTZ R9, R47, R10, !PT ;  /* 0x0000000a2f097209 */ /* 0x000fc60007810000 */
[----:B------:R-:W1:Y:S01]  /*47e0*/  MUFU.EX2 R180, R180 ;  /* 0x000000b400b47308 */ /* 0x000e620000000800 */
[----:B------:R-:W-:-:S04]  /*47f0*/  FMNMX.FTZ R10, R50, R9, !PT ;  /* 0x00000009320a7209 */ /* 0x000fc80007810000 */
[----:B------:R-:W-:-:S03]  /*4800*/  FMNMX.FTZ R9, R51, R10, !PT ;  /* 0x0000000a33097209 */ /* 0x000fc60007810000 */
[----:B------:R-:W2:Y:S01]  /*4810*/  MUFU.EX2 R13, R13 ;  /* 0x0000000d000d7308 */ /* 0x000ea20000000800 */
[----:B------:R-:W-:-:S04]  /*4820*/  FMNMX.FTZ R10, R54, R9, !PT ;  /* 0x00000009360a7209 */ /* 0x000fc80007810000 */
[----:B------:R-:W-:-:S03]  /*4830*/  FMNMX.FTZ R9, R55, R10, !PT ;  /* 0x0000000a37097209 */ /* 0x000fc60007810000 */
[----:B------:R-:W-:Y:S01]  /*4840*/  MUFU.EX2 R182, R182 ;  /* 0x000000b600b67308 */ /* 0x000fe20000000800 */
[----:B------:R-:W-:Y:S01]  /*4850*/  FMNMX.FTZ R10, R58, R9, !PT ;  /* 0x000000093a0a7209 */ /* 0x000fe20007810000 */
[----:B-1----:R-:W-:-:S03]  /*4860*/  FFMA.FTZ R6, R11, R6, R180 ;  /* 0x000000060b067223 */ /* 0x002fc600000100b4 */
[----:B------:R-:W-:-:S03]  /*4870*/  FMNMX.FTZ R9, R59, R10, !PT ;  /* 0x0000000a3b097209 */ /* 0x000fc60007810000 */
[----:B------:R-:W-:Y:S01]  /*4880*/  MUFU.EX2 R15, R15 ;  /* 0x0000000f000f7308 */ /* 0x000fe20000000800 */
[----:B------:R-:W-:Y:S02]  /*4890*/  FMNMX.FTZ R10, R62, R9, !PT ;  /* 0x000000093e0a7209 */ /* 0x000fe40007810000 */
[----:B--2---:R-:W-:Y:S02]  /*48a0*/  F2FP.BF16.F32.PACK_AB R180, R13, R180 ;  /* 0x000000b40db4723e */ /* 0x004fe400000010ff */
[----:B------:R-:W-:-:S03]  /*48b0*/  FMNMX.FTZ R9, R63, R10, !PT ;  /* 0x0000000a3f097209 */ /* 0x000fc60007810000 */
[----:B------:R-:W-:Y:S01]  /*48c0*/  MUFU.EX2 R21, R21 ;  /* 0x0000001500157308 */ /* 0x000fe20000000800 */
[----:B------:R-:W-:-:S04]  /*48d0*/  FMNMX.FTZ R10, R66, R9, !PT ;  /* 0x00000009420a7209 */ /* 0x000fc80007810000 */
        /* <DEDUP_REMOVED lines=15> */
[----:B------:R-:W-:Y:S01]  /*49d0*/  FMNMX.FTZ R9, R87, R10, !PT ;  /* 0x0000000a57097209 */ /* 0x000fe20007810000 */
[-CC-:B------:R-:W-:Y:S01]  /*49e0*/  FFMA.FTZ R10, R72, R2.reuse, -R7.reuse ;  /* 0x00000002480a7223 */ /* 0x180fe20000010807 */
[----:B------:R-:W-:Y:S02]  /*49f0*/  WARPGROUP.DEPBAR.LE gsb0, 0x0 ;  /* 0x00008000000079c5 */ /* 0x000fe40000010000 */
[----:B------:R-:W-:Y:S01]  /*4a00*/  WARPGROUP.ARRIVE ;  /* 0x00000000000079c5 */ /* 0x000fe20000000000 */
[----:B------:R-:W1:Y:S01]  /*4a10*/  SHFL.BFLY PT, R12, R9, 0x2, 0x1f ;  /* 0x0c401f00090c7f89 */ /* 0x000e6200000e0000 */
[-CC-:B------:R-:W-:Y:S01]  /*4a20*/  FFMA.FTZ R176, R32, R2.reuse, -R7.reuse ;  /* 0x0000000220b07223 */ /* 0x180fe20000010807 */
[----:B------:R-:W-:Y:S01]  /*4a30*/  FFMA.FTZ R178, R36, R2, -R7 ;  /* 0x0000000224b27223 */ /* 0x000fe20000010807 */
[----:B------:R-:W-:Y:S02]  /*4a40*/  MUFU.EX2 R45, R45 ;  /* 0x0000002d002d7308 */ /* 0x000fe40000000800 */
[----:B------:R-:W-:Y:S01]  /*4a50*/  HGMMA.64x128x16.F32.BF16 R88, R172, gdesc[UR8].tnspB, R88, gsb0 ;  /* 0x41e00008ac587df0 */ /* 0x000fe20008001858 */
[----:B------:R-:W-:Y:S01]  /*4a60*/  UIADD3 UR10, UR4, 0x180, URZ ;  /* 0x00000180040a7890 */ /* 0x000fe2000fffe03f */
[----:B------:R-:W-:-:S04]  /*4a70*/  UMOV UR11, 0x40000040 ;  /* 0x40000040000b7882 */ /* 0x000fc80000000000 */
[----:B------:R-:W-:Y:S08]  /*4a80*/  MUFU.EX2 R176, R176 ;  /* 0x000000b000b07308 */ /* 0x000ff00000000800 */
[----:B------:R-:W-:Y:S01]  /*4a90*/  MUFU.EX2 R178, R178 ;  /* 0x000000b200b27308 */ /* 0x000fe20000000800 */
[----:B-1----:R-:W-:Y:S01]  /*4aa0*/  FMNMX.FTZ R24, R9, R12, !PT ;  /* 0x0000000c09187209 */ /* 0x002fe20007810000 */
[----:B------:R-:W-:-:S06]  /*4ab0*/  FFMA.FTZ R12, R76, R2, -R7 ;  /* 0x000000024c0c7223 */ /* 0x000fcc0000010807 */
[----:B------:R-:W-:Y:S01]  /*4ac0*/  MUFU.EX2 R49, R49 ;  /* 0x0000003100317308 */ /* 0x000fe20000000800 */
[----:B------:R-:W1:Y:S07]  /*4ad0*/  SHFL.BFLY PT, R9, R24, 0x1, 0x1f ;  /* 0x0c201f0018097f89 */ /* 0x000e6e00000e0000 */
[----:B------:R-:W-:Y:S08]  /*4ae0*/  MUFU.EX2 R53, R53 ;  /* 0x0000003500357308 */ /* 0x000ff00000000800 */
[----:B------:R-:W-:Y:S08]  /*4af0*/  MUFU.EX2 R57, R57 ;  /* 0x0000003900397308 */ /* 0x000ff00000000800 */
[----:B------:R-:W-:Y:S01]  /*4b00*/  MUFU.EX2 R10, R10 ;  /* 0x0000000a000a7308 */ /* 0x000fe20000000800 */
[----:B-1----:R-:W-:-:S05]  /*4b10*/  FMNMX.FTZ R9, R24, R9, !PT ;  /* 0x0000000918097209 */ /* 0x002fca0007810000 */
[-C--:B------:R-:W-:Y:S02]  /*4b20*/  FMUL.FTZ R77, R9, R2.reuse ;  /* 0x00000002094d7220 */ /* 0x080fe40000410000 */
[----:B------:R-:W-:Y:S02]  /*4b30*/  MUFU.EX2 R61, R61 ;  /* 0x0000003d003d7308 */ /* 0x000fe40000000800 */
[-CC-:B------:R-:W-:Y:S01]  /*4b40*/  FFMA.FTZ R183, R30, R2.reuse, -R77.reuse ;  /* 0x000000021eb77223 */ /* 0x180fe2000001084d */
[-CC-:B------:R-:W-:Y:S01]  /*4b50*/  FFMA.FTZ R181, R27, R2.reuse, -R77.reuse ;  /* 0x000000021bb57223 */ /* 0x180fe2000001084d */
[-CC-:B------:R-:W-:Y:S01]  /*4b60*/  FFMA.FTZ R30, R31, R2.reuse, -R77.reuse ;  /* 0x000000021f1e7223 */ /* 0x180fe2000001084d */
[----:B------:R-:W-:Y:S02]  /*4b70*/  IMAD.U32 R27, RZ, RZ, UR6 ;  /* 0x00000006ff1b7e24 */ /* 0x000fe4000f8e00ff */
[-CC-:B------:R-:W-:Y:S01]  /*4b80*/  FFMA.FTZ R177, R34, R2.reuse, -R77.reuse ;  /* 0x0000000222b17223 */ /* 0x180fe2000001084d */
[----:B------:R-:W-:Y:S01]  /*4b90*/  IMAD.U32 R31, RZ, RZ, UR7 ;  /* 0x00000007ff1f7e24 */ /* 0x000fe2000f8e00ff */
[----:B------:R-:W-:Y:S01]  /*4ba0*/  UMOV UR7, 0x40000040 ;  /* 0x4000004000077882 */ /* 0x000fe20000000000 */
[----:B------:R-:W-:Y:S01]  /*4bb0*/  MUFU.EX2 R181, R181 ;  /* 0x000000b500b57308 */ /* 0x000fe20000000800 */
[----:B------:R-:W-:Y:S01]  /*4bc0*/  @!P1 IADD3 R27, R27, 0x34840, RZ ;  /* 0x000348401b1b9810 */ /* 0x000fe20007ffe0ff */
[-CC-:B------:R-:W-:Y:S01]  /*4bd0*/  FFMA.FTZ R36, R35, R2.reuse, -R77.reuse ;  /* 0x0000000223247223 */ /* 0x180fe2000001084d */
[-CC-:B------:R-:W-:Y:S01]  /*4be0*/  FFMA.FTZ R179, R38, R2.reuse, -R77.reuse ;  /* 0x0000000226b37223 */ /* 0x180fe2000001084d */
[-C--:B------:R-:W-:Y:S01]  /*4bf0*/  FFMA.FTZ R32, R39, R2.reuse, -R77 ;  /* 0x0000000227207223 */ /* 0x080fe2000001084d */
[----:B------:R-:W-:Y:S01]  /*4c00*/  @!P1 PRMT R27, RZ, 0x654, R27 ;  /* 0x00000654ff1b9816 */ /* 0x000fe2000000001b */
[-CC-:B------:R-:W-:Y:S01]  /*4c10*/  FFMA.FTZ R34, R43, R2.reuse, -R77.reuse ;  /* 0x000000022b227223 */ /* 0x180fe2000001084d */
[-CC-:B------:R-:W-:Y:S01]  /*4c20*/  FFMA.FTZ R28, R47, R2.reuse, -R77.reuse ;  /* 0x000000022f1c7223 */ /* 0x180fe2000001084d */
        /* <DEDUP_REMOVED lines=15> */
[----:B------:R-:W-:Y:S01]  /*4d20*/  FFMA.FTZ R86, R86, R2, -R77 ;  /* 0x0000000256567223 */ /* 0x000fe2000001084d */
[----:B------:R-:W-:Y:S08]  /*4d30*/  MUFU.EX2 R177, R177 ;  /* 0x000000b100b17308 */ /* 0x000ff00000000800 */
[----:B------:R-:W-:Y:S08]  /*4d40*/  MUFU.EX2 R36, R36 ;  /* 0x0000002400247308 */ /* 0x000ff00000000800 */
[----:B------:R-:W-:Y:S08]  /*4d50*/  MUFU.EX2 R179, R179 ;  /* 0x000000b300b37308 */ /* 0x000ff00000000800 */
[----:B------:R-:W-:Y:S08]  /*4d60*/  MUFU.EX2 R32, R32 ;  /* 0x0000002000207308 */ /* 0x000ff00000000800 */
[----:B------:R-:W-:Y:S08]  /*4d70*/  MUFU.EX2 R34, R34 ;  /* 0x0000002200227308 */ /* 0x000ff00000000800 */
[----:B------:R-:W-:Y:S08]  /*4d80*/  MUFU.EX2 R28, R28 ;  /* 0x0000001c001c7308 */ /* 0x000ff00000000800 */
[----:B------:R-:W-:Y:S01]  /*4d90*/  MUFU.EX2 R24, R24 ;  /* 0x0000001800187308 */ /* 0x000fe20000000800 */
[----:B------:R-:W-:-:S02]  /*4da0*/  WARPGROUP.DEPBAR.LE gsb0, 0x0 ;  /* 0x00008000000079c5 */ /* 0x000fc40000010000 */
[----:B------:R-:W-:Y:S01]  /*4db0*/  WARPGROUP.ARRIVE ;  /* 0x00000000000079c5 */ /* 0x000fe20000000000 */
[-CC-:B------:R-:W-:Y:S01]  /*4dc0*/  FFMA.FTZ R172, R40, R2.reuse, -R7.reuse ;  /* 0x0000000228ac7223 */ /* 0x180fe20000010807 */
[-C--:B------:R-:W-:Y:S01]  /*4dd0*/  FFMA.FTZ R174, R44, R2.reuse, -R7 ;  /* 0x000000022cae7223 */ /* 0x080fe20000010807 */
[-CC-:B------:R-:W-:Y:S01]  /*4de0*/  FFMA.FTZ R173, R42, R2.reuse, -R77.reuse ;  /* 0x000000022aad7223 */ /* 0x180fe2000001084d */
[----:B------:R-:W-:Y:S01]  /*4df0*/  FFMA.FTZ R175, R46, R2, -R77 ;  /* 0x000000022eaf7223 */ /* 0x000fe2000001084d */
[----:B------:R-:W-:Y:S01]  /*4e00*/  MUFU.EX2 R38, R38 ;  /* 0x0000002600267308 */ /* 0x000fe20000000800 */
[----:B------:R-:W-:Y:S01]  /*4e10*/  HGMMA.64x128x16.F32.BF16 R88, R168, gdesc[UR8].tnspB, R88, gsb0 ;  /* 0x41e00008a8587df0 */ /* 0x000fe20008001858 */
[----:B------:R-:W-:Y:S01]  /*4e20*/  UIADD3 UR10, UR4, 0x200, URZ ;  /* 0x00000200040a7890 */ /* 0x000fe2000fffe03f */
[----:B------:R-:W-:-:S05]  /*4e30*/  UMOV UR11, 0x40000040 ;  /* 0x40000040000b7882 */ /* 0x000fca0000000000 */
[----:B------:R-:W-:Y:S08]  /*4e40*/  MUFU.EX2 R172, R172 ;  /* 0x000000ac00ac7308 */ /* 0x000ff00000000800 */
        /* <DEDUP_REMOVED lines=20> */
[----:B------:R-:W-:Y:S02]  /*4f90*/  FFMA.FTZ R171, R54, R2, -R77 ;  /* 0x0000000236ab7223 */ /* 0x000fe4000001084d */
[----:B------:R-:W-:Y:S01]  /*4fa0*/  HGMMA.64x128x16.F32.BF16 R88, R152, gdesc[UR8].tnspB, R88, gsb0 ;  /* 0x41e0000898587df0 */ /* 0x000fe20008001858 */
[----:B------:R-:W-:Y:S01]  /*4fb0*/  UIADD3 UR10, UR4, 0x280, URZ ;  /* 0x00000280040a7890 */ /* 0x000fe2000fffe03f */
[----:B------:R-:W-:Y:S01]  /*4fc0*/  MUFU.EX2 R168, R168 ;  /* 0x000000a800a87308 */ /* 0x000fe20000000800 */
[----:B------:R-:W-:-:S07]  /*4fd0*/  UMOV UR11, 0x40000040 ;  /* 0x40000040000b7882 */ /* 0x000fce0000000000 */
        /* <DEDUP_REMOVED lines=12> */
[----:B------:R-:W-:Y:S01]  /*50a0*/  UMOV UR11, 0x40000040 ;  /* 0x40000040000b7882 */ /* 0x000fe20000000000 */
[----:B------:R-:W-:-:S06]  /*50b0*/  UIADD3 UR4, UR4, 0x380, URZ ;  /* 0x0000038004047890 */ /* 0x000fcc000fffe03f */
[----:B------:R-:W-:Y:S01]  /*50c0*/  MUFU.EX2 R153, R153 ;  /* 0x0000009900997308 */ /* 0x000fe20000000800 */
[----:B------:R-:W-:Y:S01]  /*50d0*/  UMOV UR6, UR4 ;  /* 0x0000000400067c82 */ /* 0x000fe20008000000 */
[----:B------:R-:W-:-:S06]  /*50e0*/  UMOV UR4, UR39 ;  /* 0x0000002700047c82 */ /* 0x000fcc0008000000 */
[----:B------:R-:W-:Y:S08]  /*50f0*/  MUFU.EX2 R154, R154 ;  /* 0x0000009a009a7308 */ /* 0x000ff00000000800 */
[----:B------:R-:W-:Y:S01]  /*5100*/  MUFU.EX2 R155, R155 ;  /* 0x0000009b009b7308 */ /* 0x000fe20000000800 */
[----:B------:R-:W-:Y:S02]  /*5110*/  WARPGROUP.DEPBAR.LE gsb0, 0x0 ;  /* 0x00008000000079c5 */ /* 0x000fe40000010000 */
[----:B------:R-:W-:Y:S01]  /*5120*/  WARPGROUP.ARRIVE ;  /* 0x00000000000079c5 */ /* 0x000fe20000000000 */
[-CC-:B------:R-:W-:Y:S01]  /*5130*/  FFMA.FTZ R156, R64, R2.reuse, -R7.reuse ;  /* 0x00000002409c7223 */ /* 0x180fe20000010807 */
[-C--:B------:R-:W-:Y:S01]  /*5140*/  FFMA.FTZ R158, R68, R2.reuse, -R7 ;  /* 0x00000002449e7223 */ /* 0x080fe20000010807 */
[----:B------:R-:W-:Y:S01]  /*5150*/  FADD.FTZ R7, -R9, R8 ;  /* 0x0000000809077221 */ /* 0x000fe20000010100 */
[-CC-:B------:R-:W-:Y:S01]  /*5160*/  FFMA.FTZ R8, R26, R2.reuse, -R77.reuse ;  /* 0x000000021a087223 */ /* 0x180fe2000001084d */
[-CC-:B------:R-:W-:Y:S01]  /*5170*/  FFMA.FTZ R26, R55, R2.reuse, -R77.reuse ;  /* 0x00000002371a7223 */ /* 0x180fe2000001084d */
[----:B------:R-:W-:Y:S01]  /*5180*/  HGMMA.64x128x16.F32.BF16 R88, R160, gdesc[UR8].tnspB, R88, gsb0 ;  /* 0x41e00008a0587df0 */ /* 0x000fe20008001858 */
[-C--:B------:R-:W-:Y:S01]  /*5190*/  FMUL.FTZ R7, R7, R2.reuse ;  /* 0x0000000207077220 */ /* 0x080fe20000410000 */
[----:B------:R-:W-:Y:S01]  /*51a0*/  MUFU.EX2 R156, R156 ;  /* 0x0000009c009c7308 */ /* 0x000fe20000000800 */
[----:B------:R-:W-:-:S07]  /*51b0*/  FFMA.FTZ R77, R87, R2, -R77 ;  /* 0x00000002574d7223 */ /* 0x000fce000001084d */
[----:B------:R-:W-:Y:S08]  /*51c0*/  MUFU.EX2 R7, R7 ;  /* 0x0000000700077308 */ /* 0x000ff00000000800 */
[----:B------:R-:W1:Y:S08]  /*51d0*/  MUFU.EX2 R8, R8 ;  /* 0x0000000800087308 */ /* 0x000e700000000800 */
[----:B------:R-:W2:Y:S08]  /*51e0*/  MUFU.EX2 R26, R26 ;  /* 0x0000001a001a7308 */ /* 0x000eb00000000800 */
[----:B------:R-:W3:Y:S01]  /*51f0*/  MUFU.EX2 R157, R66 ;  /* 0x00000042009d7308 */ /* 0x000ee20000000800 */
[----:B-1----:R-:W-:Y:S01]  /*5200*/  FFMA.FTZ R40, R7, R3, R8 ;  /* 0x0000000307287223 */ /* 0x002fe20000010008 */
[----:B------:R-:W-:-:S03]  /*5210*/  FADD.FTZ R3, R13, R6 ;  /* 0x000000060d037221 */ /* 0x000fc60000010000 */
[C---:B------:R-:W-:Y:S01]  /*5220*/  FADD.FTZ R40, R181.reuse, R40 ;  /* 0x00000028b5287221 */ /* 0x040fe20000010000 */
[----:B------:R-:W-:Y:S01]  /*5230*/  FADD.FTZ R6, R182, R3 ;  /* 0x00000003b6067221 */ /* 0x000fe20000010000 */
[----:B------:R-:W-:Y:S01]  /*5240*/  F2FP.BF16.F32.PACK_AB R181, R181, R8 ;  /* 0x00000008b5b5723e */ /* 0x000fe200000010ff */
[----:B------:R-:W1:Y:S01]  /*5250*/  MUFU.EX2 R158, R158 ;  /* 0x0000009e009e7308 */ /* 0x000e620000000800 */
[----:B------:R-:W-:Y:S01]  /*5260*/  FADD.FTZ R3, R183, R40 ;  /* 0x00000028b7037221 */ /* 0x000fe20000010000 */
[----:B------:R-:W-:Y:S02]  /*5270*/  F2FP.BF16.F32.PACK_AB R182, R15, R182 ;  /* 0x000000b60fb6723e */ /* 0x000fe400000010ff */
[----:B------:R-:W-:-:S04]  /*5280*/  F2FP.BF16.F32.PACK_AB R183, R30, R183 ;  /* 0x000000b71eb7723e */ /* 0x000fc800000010ff */
[----:B------:R-:W4:Y:S01]  /*5290*/  MUFU.EX2 R159, R70 ;  /* 0x00000046009f7308 */ /* 0x000f220000000800 */
[----:B------:R-:W-:Y:S02]  /*52a0*/  WARPGROUP.DEPBAR.LE gsb0, 0x0 ;  /* 0x00008000000079c5 */ /* 0x000fe40000010000 */
[----:B------:R-:W-:-:S05]  /*52b0*/  WARPGROUP.ARRIVE ;  /* 0x00000000000079c5 */ /* 0x000fca0000000000 */
[----:B------:R-:W5:Y:S01]  /*52c0*/  MUFU.EX2 R161, R74 ;  /* 0x0000004a00a17308 */ /* 0x000f620000000800 */
[----:B------:R-:W-:Y:S02]  /*52d0*/  F2FP.BF16.F32.PACK_AB R160, R61, R10 ;  /* 0x0000000a3da0723e */ /* 0x000fe400000010ff */
[----:B------:R-:W-:Y:S01]  /*52e0*/  F2FP.BF16.F32.PACK_AB R162, R65, R12 ;  /* 0x0000000c41a2723e */ /* 0x000fe200000010ff */
[----:B------:R-:W-:Y:S04]  /*52f0*/  HGMMA.64x128x16.F32.BF16 R88, R164, gdesc[UR4].tnspB, R88, gsb0 ;  /* 0x41e00004a4587df0 */ /* 0x000fe80008001858 */
[----:B------:R-:W5:Y:S01]  /*5300*/  MUFU.EX2 R163, R78 ;  /* 0x0000004e00a37308 */ /* 0x000f620000000800 */
[----:B------:R-:W-:Y:S02]  /*5310*/  WARPGROUP.DEPBAR.LE gsb0, 0x0 ;  /* 0x00008000000079c5 */ /* 0x000fe40000010000 */
[----:B------:R2:W-:Y:S05]  /*5320*/  @!P1 SYNCS.ARRIVE.TRANS64.RED.A1T0 RZ, [R27+URZ], RZ ;  /* 0x000000ff1bff99a7 */ /* 0x0005ea000810043f */
[----:B------:R-:W5:Y:S01]  /*5330*/  MUFU.EX2 R165, R82 ;  /* 0x0000005200a57308 */ /* 0x000f620000000800 */
[----:B------:R-:W-:-:S02]  /*5340*/  F2FP.BF16.F32.PACK_AB R164, R69, R14 ;  /* 0x0000000e45a4723e */ /* 0x000fc400000010ff */
[----:B------:R-:W-:Y:S01]  /*5350*/  F2FP.BF16.F32.PACK_AB R166, R73, R20 ;  /* 0x0000001449a6723e */ /* 0x000fe200000010ff */
[----:B--2---:R-:W-:-:S04]  /*5360*/  @!P1 VIADD R27, R31, 0x34860 ;  /* 0x000348601f1b9836 */ /* 0x004fc80000000000 */
[----:B------:R-:W2:Y:S01]  /*5370*/  MUFU.EX2 R167, R86 ;  /* 0x0000005600a77308 */ /* 0x000ea20000000800 */
[----:B------:R-:W-:-:S04]  /*5380*/  @!P1 PRMT R27, RZ, 0x654, R27 ;  /* 0x00000654ff1b9816 */ /* 0x000fc8000000001b */
[----:B------:R3:W-:Y:S02]  /*5390*/  @!P1 SYNCS.ARRIVE.TRANS64.RED.A1T0 RZ, [R27+URZ], RZ ;  /* 0x000000ff1bff99a7 */ /* 0x0007e4000810043f */
[----:B---3--:R-:W-:Y:S01]  /*53a0*/  FADD.FTZ R27, R15, R6 ;  /* 0x000000060f1b7221 */ /* 0x008fe20000010000 */
[----:B------:R-:W-:-:S03]  /*53b0*/  FADD.FTZ R6, R30, R3 ;  /* 0x000000031e067221 */ /* 0x000fc60000010000 */
[----:B------:R-:W-:Y:S01]  /*53c0*/  FADD.FTZ R40, R176, R27 ;  /* 0x0000001bb0287221 */ /* 0x000fe20000010000 */
[----:B------:R-:W-:Y:S01]  /*53d0*/  FADD.FTZ R3, R177, R6 ;  /* 0x00000006b1037221 */ /* 0x000fe20000010000 */
[C---:B------:R-:W-:Y:S02]  /*53e0*/  F2FP.BF16.F32.PACK_AB R176, R21.reuse, R176 ;  /* 0x000000b015b0723e */ /* 0x040fe400000010ff */
[----:B------:R-:W-:Y:S01]  /*53f0*/  FADD.FTZ R27, R21, R40 ;  /* 0x00000028151b7221 */ /* 0x000fe20000010000 */
[C---:B------:R-:W-:Y:S01]  /*5400*/  FADD.FTZ R6, R36.reuse, R3 ;  /* 0x0000000324067221 */ /* 0x040fe20000010000 */
[----:B------:R-:W-:Y:S02]  /*5410*/  F2FP.BF16.F32.PACK_AB R177, R36, R177 ;  /* 0x000000b124b1723e */ /* 0x000fe400000010ff */
[----:B------:R-:W-:Y:S01]  /*5420*/  FADD.FTZ R40, R178, R27 ;  /* 0x0000001bb2287221 */ /* 0x000fe20000010000 */
[----:B------:R-:W-:Y:S01]  /*5430*/  FADD.FTZ R3, R179, R6 ;  /* 0x00000006b3037221 */ /* 0x000fe20000010000 */
[----:B------:R-:W-:-:S02]  /*5440*/  F2FP.BF16.F32.PACK_AB R178, R25, R178 ;  /* 0x000000b219b2723e */ /* 0x000fc400000010ff */
[----:B------:R-:W-:Y:S01]  /*5450*/  FADD.FTZ R27, R25, R40 ;  /* 0x00000028191b7221 */ /* 0x000fe20000010000 */
[C---:B------:R-:W-:Y:S01]  /*5460*/  FADD.FTZ R6, R32.reuse, R3 ;  /* 0x0000000320067221 */ /* 0x040fe20000010000 */
[----:B------:R-:W-:Y:S02]  /*5470*/  F2FP.BF16.F32.PACK_AB R179, R32, R179 ;  /* 0x000000b320b3723e */ /* 0x000fe400000010ff */
[----:B------:R-:W-:Y:S01]  /*5480*/  FADD.FTZ R40, R172, R27 ;  /* 0x0000001bac287221 */ /* 0x000fe20000010000 */
[----:B------:R-:W-:Y:S01]  /*5490*/  FADD.FTZ R3, R173, R6 ;  /* 0x00000006ad037221 */ /* 0x000fe20000010000 */
[C---:B------:R-:W-:Y:S02]  /*54a0*/  F2FP.BF16.F32.PACK_AB R172, R29.reuse, R172 ;  /* 0x000000ac1dac723e */ /* 0x040fe400000010ff */
[----:B------:R-:W-:Y:S01]  /*54b0*/  FADD.FTZ R27, R29, R40 ;  /* 0x000000281d1b7221 */ /* 0x000fe20000010000 */
[C---:B------:R-:W-:Y:S01]  /*54c0*/  FADD.FTZ R6, R34.reuse, R3 ;  /* 0x0000000322067221 */ /* 0x040fe20000010000 */
[----:B------:R-:W-:-:S02]  /*54d0*/  F2FP.BF16.F32.PACK_AB R173, R34, R173 ;  /* 0x000000ad22ad723e */ /* 0x000fc400000010ff */
        /* <DEDUP_REMOVED lines=26> */
[----:B------:R-:W-:Y:S01]  /*5680*/  F2FP.BF16.F32.PACK_AB R154, R49, R154 ;  /* 0x0000009a319a723e */ /* 0x000fe200000010ff */
[----:B------:R-:W-:-:S02]  /*5690*/  IMAD.MOV.U32 R13, RZ, RZ, R0 ;  /* 0x000000ffff0d7224 */ /* 0x000fc400078e0000 */
        /* <DEDUP_REMOVED lines=9> */
[----:B-1----:R-:W-:Y:S01]  /*5730*/  FADD.FTZ R8, R158, R3 ;  /* 0x000000039e087221 */ /* 0x002fe20000010000 */
[----:B----4-:R-:W-:Y:S01]  /*5740*/  FADD.FTZ R6, R159, R6 ;  /* 0x000000069f067221 */ /* 0x010fe20000010000 */
[C---:B------:R-:W-:Y:S02]  /*5750*/  F2FP.BF16.F32.PACK_AB R158, R57.reuse, R158 ;  /* 0x0000009e399e723e */ /* 0x040fe400000010ff */
[----:B------:R-:W-:Y:S01]  /*5760*/  FADD.FTZ R3, R57, R8 ;  /* 0x0000000839037221 */ /* 0x000fe20000010000 */
[C---:B------:R-:W-:Y:S01]  /*5770*/  FADD.FTZ R6, R71.reuse, R6 ;  /* 0x0000000647067221 */ /* 0x040fe20000010000 */
[----:B------:R-:W-:Y:S02]  /*5780*/  F2FP.BF16.F32.PACK_AB R159, R71, R159 ;  /* 0x0000009f479f723e */ /* 0x000fe400000010ff */
[----:B------:R-:W-:Y:S01]  /*5790*/  FADD.FTZ R8, R10, R3 ;  /* 0x000000030a087221 */ /* 0x000fe20000010000 */
[----:B-----5:R-:W-:Y:S01]  /*57a0*/  FADD.FTZ R6, R161, R6 ;  /* 0x00000006a1067221 */ /* 0x020fe20000010000 */
[----:B------:R-:W1:Y:S01]  /*57b0*/  MUFU.EX2 R10, R77 ;  /* 0x0000004d000a7308 */ /* 0x000e620000000800 */
[----:B------:R-:W-:Y:S01]  /*57c0*/  F2FP.BF16.F32.PACK_AB R161, R75, R161 ;  /* 0x000000a14ba1723e */ /* 0x000fe200000010ff */
[----:B------:R-:W-:Y:S01]  /*57d0*/  FADD.FTZ R3, R61, R8 ;  /* 0x000000083d037221 */ /* 0x000fe20000010000 */
[----:B------:R-:W-:-:S03]  /*57e0*/  FADD.FTZ R6, R75, R6 ;  /* 0x000000064b067221 */ /* 0x000fc60000010000 */
[----:B------:R-:W-:Y:S01]  /*57f0*/  FADD.FTZ R8, R12, R3 ;  /* 0x000000030c087221 */ /* 0x000fe20000010000 */
[----:B------:R-:W-:Y:S01]  /*5800*/  FADD.FTZ R6, R163, R6 ;  /* 0x00000006a3067221 */ /* 0x000fe20000010000 */
[----:B------:R-:W-:Y:S02]  /*5810*/  F2FP.BF16.F32.PACK_AB R163, R79, R163 ;  /* 0x000000a34fa3723e */ /* 0x000fe400000010ff */
        /* <DEDUP_REMOVED lines=8> */
[----:B--2---:R-:W-:Y:S01]  /*58a0*/  FADD.FTZ R3, R167, R6 ;  /* 0x00000006a7037221 */ /* 0x004fe20000010000 */
[C---:B-1----:R-:W-:Y:S02]  /*58b0*/  F2FP.BF16.F32.PACK_AB R167, R10.reuse, R167 ;  /* 0x000000a70aa7723e */ /* 0x042fe400000010ff */
[----:B------:R-:W-:Y:S01]  /*58c0*/  FADD.FTZ R6, R73, R8 ;  /* 0x0000000849067221 */ /* 0x000fe20000010000 */
[----:B------:R-:W-:Y:S01]  /*58d0*/  FADD.FTZ R3, R10, R3 ;  /* 0x000000030a037221 */ /* 0x000fe20000010000 */
[----:B------:R-:W-:Y:S01]  /*58e0*/  IMAD.MOV.U32 R8, RZ, RZ, R9 ;  /* 0x000000ffff087224 */ /* 0x000fe200078e0009 */
[----:B------:R-:W-:Y:S06]  /*58f0*/  @P2 BRA `(.L_x_24) ;  /* 0xffffffdc00c82947 */ /* 0x000fec000383ffff */
.L_x_15:
[----:B------:R-:W-:Y:S06]  /*5900*/  BAR.ARV 0x8, 0x120 ;  /* 0x0204800000007b1d */ /* 0x000fec0000002000 */
        /* <DEDUP_REMOVED lines=64> */
[----:B------:R-:W-:Y:S06]  /*5d10*/  @!P0 BRA `(.L_x_25) ;  /* 0x0000000000048947 */ /* 0x000fec0003800000 */
[----:B------:R-:W-:Y:S01]  /*5d20*/  BPT.TRAP 0x1 ;  /* 0x000000040000795c */ /* 0x000fe20000300000 */
.L_x_25:
[----:B------:R-:W-:Y:S01]  /*5d30*/  ULEA UR7, UR38, UR60, 0x3 ;  /* 0x0000003c26077291 */ /* 0x000fe2000f8e183f */
[----:B------:R-:W-:-:S05]  /*5d40*/  IMAD.U32 R4, RZ, RZ, UR39 ;  /* 0x00000027ff047e24 */ /* 0x000fca000f8e00ff */
[----:B------:R-:W-:-:S04]  /*5d50*/  SHF.L.U32 R4, R4, 0x1f, RZ ;  /* 0x0000001f04047819 */ /* 0x000fc800000006ff */
[----:B------:R1:W2:Y:S01]  /*5d60*/  SYNCS.PHASECHK.TRANS64.TRYWAIT P2, [UR7+0x34850], R4 ;  /* 0x03485004ff0075a7 */ /* 0x0002a20008040147 */
[----:B------:R-:W-:Y:S05]  /*5d70*/  @!P0 BRA `(.L_x_26) ;  /* 0x0000000000048947 */ /* 0x000fea0003800000 */
[----:B------:R-:W-:Y:S01]  /*5d80*/  BPT.TRAP 0x1 ;  /* 0x000000040000795c */ /* 0x000fe20000300000 */
.L_x_26:
[----:B--2---:R-:W-:Y:S05]  /*5d90*/  @P2 BRA `(.L_x_27) ;  /* 0x0000000000082947 */ /* 0x004fea0003800000 */
[----:B------:R-:W2:Y:S02]  /*5da0*/  SYNCS.PHASECHK.TRANS64.TRYWAIT P0, [UR7+0x34850], R4 ;  /* 0x03485004ff0075a7 */ /* 0x000ea40008000147 */
[----:B--2---:R-:W-:Y:S05]  /*5db0*/  @!P0 BRA `(.L_x_28) ;  /* 0x0000004400ac8947 */ /* 0x004fea0003800000 */
.L_x_27:
[----:B------:R-:W-:Y:S01]  /*5dc0*/  UIADD3 UR4, UR60, 0x400, URZ ;  /* 0x000004003c047890 */ /* 0x000fe2000fffe03f */
[----:B------:R-:W-:Y:S01]  /*5dd0*/  WARPGROUP.ARRIVE ;  /* 0x00000000000079c5 */ /* 0x000fe20000000000 */
[----:B------:R-:W-:Y:S01]  /*5de0*/  UMOV UR11, 0x40000040 ;  /* 0x40000040000b7882 */ /* 0x000fe20000000000 */
[----:B-12---:R-:W1:Y:S01]  /*5df0*/  SHFL.BFLY PT, R4, R3, 0x2, 0x1f ;  /* 0x0c401f0003047f89 */ /* 0x006e6200000e0000 */
[----:B------:R-:W-:Y:S01]  /*5e00*/  USHF.R.U32.HI UR4, URZ, 0x4, UR4 ;  /* 0x000000043f047899 */ /* 0x000fe20008011604 */
[C---:B------:R-:W-:Y:S01]  /*5e10*/  IADD3 R89, P4, R16.reuse, 0x20, RZ ;  /* 0x0000002010597810 */ /* 0x040fe20007f9e0ff */
[----:B------:R-:W-:Y:S01]  /*5e20*/  UIADD3 UR35, -UR36, URZ, URZ ;  /* 0x0000003f24237290 */ /* 0x000fe2000fffe13f */
[----:B------:R-:W2:Y:S01]  /*5e30*/  SHFL.BFLY PT, R5, R6, 0x2, 0x1f ;  /* 0x0c401f0006057f89 */ /* 0x000ea200000e0000 */
[----:B------:R-:W-:Y:S01]  /*5e40*/  ULOP3.LUT UR4, UR4, 0x3fff, URZ, 0xc0, !UPT ;  /* 0x00003fff04047892 */ /* 0x000fe2000f8ec03f */
[C---:B------:R-:W-:Y:S01]  /*5e50*/  IADD3 R7, P3, R16.reuse, 0x4040, RZ ;  /* 0x0000404010077810 */ /* 0x040fe20007f7e0ff */
[----:B------:R-:W-:Y:S01]  /*5e60*/  UIADD3 UR34, -UR61, URZ, URZ ;  /* 0x0000003f3d227290 */ /* 0x000fe2000fffe13f */
[C---:B------:R-:W-:Y:S01]  /*5e70*/  IADD3 R13, P0, R16.reuse, 0x4000, RZ ;  /* 0x00004000100d7810 */ /* 0x040fe20007f1e0ff */
[----:B------:R-:W-:Y:S01]  /*5e80*/  ULOP3.LUT UR4, UR4, 0x4000000, URZ, 0xfc, !UPT ;  /* 0x0400000004047892 */ /* 0x000fe2000f8efc3f */
[----:B------:R-:W-:Y:S01]  /*5e90*/  LOP3.LUT R88, R89, 0x380, RZ, 0xc0, !PT ;  /* 0x0000038059587812 */ /* 0x000fe200078ec0ff */
[----:B------:R-:W-:Y:S01]  /*5ea0*/  ULDC UR5, c[0x0][0xda8] ;  /* 0x00036a0000057ab9 */ /* 0x000fe20000000800 */
[----:B------:R-:W-:Y:S01]  /*5eb0*/  IADD3 R21, P5, R16, 0x40, RZ ;  /* 0x0000004010157810 */ /* 0x000fe20007fbe0ff */
[----:B------:R-:W-:Y:S01]  /*5ec0*/  ULEA UR4, UR38, UR4, 0xb ;  /* 0x0000000426047291 */ /* 0x000fe2000f8e583f */
[----:B------:R-:W-:Y:S01]  /*5ed0*/  LOP3.LUT R12, R13, 0x380, RZ, 0xc0, !PT ;  /* 0x000003800d0c7812 */ /* 0x000fe200078ec0ff */
[----:B------:R-:W-:Y:S01]  /*5ee0*/  ULDC.64 UR8, c[0x0][0xb70] ;  /* 0x0002dc0000087ab9 */ /* 0x000fe20000000a00 */
[----:B------:R-:W-:Y:S01]  /*5ef0*/  SHF.R.U64 R88, R88, 0x3, RZ ;  /* 0x0000000358587819 */ /* 0x000fe200000012ff */
[----:B------:R-:W-:Y:S01]  /*5f00*/  UIADD3 UR6, UR4, 0x80, URZ ;  /* 0x0000008004067890 */ /* 0x000fe2000fffe03f */
[----:B------:R-:W-:-:S02]  /*5f10*/  LOP3.LUT R20, R21, 0x380, RZ, 0xc0, !PT ;  /* 0x0000038015147812 */ /* 0x000fc400078ec0ff */
[----:B------:R-:W-:Y:S01]  /*5f20*/  UMOV UR10, UR4 ;  /* 0x00000004000a7c82 */ /* 0x000fe20008000000 */
[----:B------:R-:W-:Y:S01]  /*5f30*/  SHF.R.U64 R12, R12, 0x3, RZ ;  /* 0x000000030c0c7819 */ /* 0x000fe200000012ff */
[----:B------:R-:W-:Y:S01]  /*5f40*/  HGMMA.64x128x16.F32.BF16 R24, R180, gdesc[UR8].tnspB, R24, gsb0 ;  /* 0x41e00008b4187df0 */ /* 0x000fe20008001818 */
[----:B------:R-:W-:Y:S01]  /*5f50*/  UMOV UR11, 0x40000040 ;  /* 0x40000040000b7882 */ /* 0x000fe20000000000 */
[----:B------:R-:W-:Y:S01]  /*5f60*/  UMOV UR10, UR6 ;  /* 0x00000006000a7c82 */ /* 0x000fe20008000000 */
[----:B------:R-:W-:Y:S01]  /*5f70*/  UIADD3 UR6, UR4, 0x100, URZ ;  /* 0x0000010004067890 */ /* 0x000fe2000fffe03f */
[----:B-1----:R-:W-:Y:S01]  /*5f80*/  FADD.FTZ R3, R4, R3 ;  /* 0x0000000304037221 */ /* 0x002fe20000010000 */
[----:B------:R-:W-:Y:S01]  /*5f90*/  LOP3.LUT R88, R88, R89, RZ, 0x3c, !PT ;  /* 0x0000005958587212 */ /* 0x000fe200078e3cff */
[----:B--2---:R-:W-:Y:S01]  /*5fa0*/  FADD.FTZ R5, R5, R6 ;  /* 0x0000000605057221 */ /* 0x004fe20000010000 */
[----:B------:R-:W-:Y:S01]  /*5fb0*/  LOP3.LUT R6, R7, 0x380, RZ, 0xc0, !PT ;  /* 0x0000038007067812 */ /* 0x000fe200078ec0ff */
[----:B------:R-:W-:Y:S01]  /*5fc0*/  IMAD.X R89, RZ, RZ, R17, P4 ;  /* 0x000000ffff597224 */ /* 0x000fe200020e0611 */
[----:B------:R-:W1:Y:S01]  /*5fd0*/  SHFL.BFLY PT, R92, R3, 0x1, 0x1f ;  /* 0x0c201f00035c7f89 */ /* 0x000e6200000e0000 */
[----:B------:R-:W-:-:S02]  /*5fe0*/  SHF.R.U64 R20, R20, 0x3, RZ ;  /* 0x0000000314147819 */ /* 0x000fc400000012ff */
[----:B------:R-:W-:Y:S01]  /*5ff0*/  SHF.R.U64 R6, R6, 0x3, RZ ;  /* 0x0000000306067819 */ /* 0x000fe200000012ff */
[----:B------:R-:W2:Y:S01]  /*6000*/  SHFL.BFLY PT, R8, R5, 0x1, 0x1f ;  /* 0x0c201f0005087f89 */ /* 0x000ea200000e0000 */
[----:B------:R-:W-:Y:S02]  /*6010*/  LOP3.LUT R12, R12, R13, RZ, 0x3c, !PT ;  /* 0x0000000d0c0c7212 */ /* 0x000fe400078e3cff */
[----:B------:R-:W-:Y:S01]  /*6020*/  LOP3.LUT R6, R6, R7, RZ, 0x3c, !PT ;  /* 0x0000000706067212 */ /* 0x000fe200078e3cff */
[--C-:B------:R-:W-:Y:S01]  /*6030*/  IMAD.X R7, RZ, RZ, R17.reuse, P3 ;  /* 0x000000ffff077224 */ /* 0x100fe200018e0611 */
[C---:B------:R-:W-:Y:S02]  /*6040*/  IADD3 R13, P4, R16.reuse, 0x4060, RZ ;  /* 0x00004060100d7810 */ /* 0x040fe40007f9e0ff */
[----:B------:R-:W-:Y:S02]  /*6050*/  LOP3.LUT R91, R16, 0x380, RZ, 0xc0, !PT ;  /* 0x00000380105b7812 */ /* 0x000fe400078ec0ff */
[----:B------:R-:W-:Y:S01]  /*6060*/  LOP3.LUT R20, R20, R21, RZ, 0x3c, !PT ;  /* 0x0000001514147212 */ /* 0x000fe200078e3cff */
[----:B------:R-:W-:Y:S01]  /*6070*/  IMAD.X R21, RZ, RZ, R17, P5 ;  /* 0x000000ffff157224 */ /* 0x000fe200028e0611 */
[----:B------:R-:W-:-:S02]  /*6080*/  LOP3.LUT R4, R13, 0x380, RZ, 0xc0, !PT ;  /* 0x000003800d047812 */ /* 0x000fc400078ec0ff */
[----:B------:R-:W-:Y:S02]  /*6090*/  SHF.R.U64 R91, R91, 0x3, RZ ;  /* 0x000000035b5b7819 */ /* 0x000fe400000012ff */
[----:B------:R-:W-:Y:S02]  /*60a0*/  SHF.R.U64 R4, R4, 0x3, RZ ;  /* 0x0000000304047819 */ /* 0x000fe400000012ff */
[----:B------:R-:W-:Y:S01]  /*60b0*/  LOP3.LUT R90, R91, R16, RZ, 0x3c, !PT ;  /* 0x000000105b5a7212 */ /* 0x000fe200078e3cff */
[--C-:B------:R-:W-:Y:S01]  /*60c0*/  IMAD.MOV.U32 R91, RZ, RZ, R17.reuse ;  /* 0x000000ffff5b7224 */ /* 0x100fe200078e0011 */
[----:B------:R-:W-:Y:S01]  /*60d0*/  IADD3 R11, P2, R16, 0x4020, RZ ;  /* 0x00004020100b7810 */ /* 0x000fe20007f5e0ff */
[----:B-1----:R-:W-:Y:S01]  /*60e0*/  FADD.FTZ R92, R3, R92 ;  /* 0x0000005c035c7221 */ /* 0x002fe20000010000 */
[----:B------:R-:W-:Y:S02]  /*60f0*/  MOV R94, R88 ;  /* 0x00000058005e7202 */ /* 0x000fe40000000f00 */
[----:B------:R-:W-:Y:S01]  /*6100*/  LOP3.LUT R4, R4, R13, RZ, 0x3c, !PT ;  /* 0x0000000d04047212 */ /* 0x000fe200078e3cff */
[----:B--2---:R-:W-:Y:S01]  /*6110*/  FADD.FTZ R96, R5, R8 ;  /* 0x0000000805607221 */ /* 0x004fe20000010000 */
[----:B------:R-:W-:Y:S01]  /*6120*/  FSETP.NE.FTZ.AND P3, PT, R92, RZ, PT ;  /* 0x000000ff5c00720b */ /* 0x000fe20003f75000 */
[----:B------:R-:W-:Y:S01]  /*6130*/  IMAD.MOV.U32 R8, RZ, RZ, RZ ;  /* 0x000000ffff087224 */ /* 0x000fe200078e00ff */
[----:B------:R-:W-:Y:S01]  /*6140*/  MOV R88, R6 ;  /* 0x0000000600587202 */ /* 0x000fe20000000f00 */
[----:B------:R-:W-:Y:S01]  /*6150*/  IMAD.U32 R7, RZ, RZ, UR7 ;  /* 0x00000007ff077e24 */ /* 0x000fe2000f8e00ff */
[----:B------:R-:W-:Y:S01]  /*6160*/  FSETP.NE.FTZ.AND P5, PT, R96, RZ, PT ;  /* 0x000000ff6000720b */ /* 0x000fe20003fb5000 */
[----:B------:R-:W-:Y:S01]  /*6170*/  IMAD.X R5, RZ, RZ, R17, P4 ;  /* 0x000000ffff057224 */ /* 0x000fe200020e0611 */
[----:B------:R-:W-:Y:S01]  /*6180*/  IADD3.X R13, RZ, R17, RZ, P0, !PT ;  /* 0x00000011ff0d7210 */ /* 0x000fe200007fe4ff */
[----:B------:R-:W-:Y:S01]  /*6190*/  @!P1 VIADD R7, R7, 0x34860 ;  /* 0x0003486007079836 */ /* 0x000fe20000000000 */
[----:B------:R-:W-:Y:S01]  /*61a0*/  LOP3.LUT R10, R11, 0x380, RZ, 0xc0, !PT ;  /* 0x000003800b0a7812 */ /* 0x000fe200078ec0ff */
[----:B------:R-:W-:Y:S01]  /*61b0*/  ULDC UR7, c[0x0][0xa88] ;  /* 0x0002a20000077ab9 */ /* 0x000fe20000000800 */
[----:B------:R-:W-:-:S02]  /*61c0*/  MOV R95, R90 ;  /* 0x0000005a005f7202 */ /* 0x000fc40000000f00 */
[----:B------:R-:W-:Y:S01]  /*61d0*/  MOV R90, R12 ;  /* 0x0000000c005a7202 */ /* 0x000fe20000000f00 */
[----:B------:R-:W1:Y:S01]  /*61e0*/  @P3 MUFU.LG2 R6, R92 ;  /* 0x0000005c00063308 */ /* 0x000e620000000c00 */
[----:B------:R-:W-:Y:S01]  /*61f0*/  IMAD.MOV.U32 R12, RZ, RZ, RZ ;  /* 0x000000ffff0c7224 */ /* 0x000fe200078e00ff */
[----:B------:R-:W-:Y:S02]  /*6200*/  SHF.R.U64 R10, R10, 0x3, RZ ;  /* 0x000000030a0a7819 */ /* 0x000fe400000012ff */
[----:B------:R-:W-:Y:S02]  /*6210*/  @!P1 PRMT R7, RZ, 0x654, R7 ;  /* 0x00000654ff079816 */ /* 0x000fe40000000007 */
[----:B------:R-:W-:Y:S01]  /*6220*/  LOP3.LUT R10, R10, R11, RZ, 0x3c, !PT ;  /* 0x0000000b0a0a7212 */ /* 0x000fe200078e3cff */
[----:B------:R-:W-:Y:S01]  /*6230*/  IMAD.X R11, RZ, RZ, R17, P2 ;  /* 0x000000ffff0b7224 */ /* 0x000fe200010e0611 */
[----:B------:R-:W-:Y:S01]  /*6240*/  @P5 MUFU.RCP R8, R96 ;  /* 0x0000006000085308 */ /* 0x000fe20000001000 */
[----:B------:R-:W-:Y:S01]  /*6250*/  MOV R93, R20 ;  /* 0x00000014005d7202 */ /* 0x000fe20000000f00 */
[----:B------:R-:W-:Y:S01]  /*6260*/  IMAD.MOV.U32 R21, RZ, RZ, -0x800000 ;  /* 0xff800000ff157424 */ /* 0x000fe200078e00ff */
[----:B------:R-:W-:-:S02]  /*6270*/  R2UR UR12, R184 ;  /* 0x00000000b80c72ca */ /* 0x000fc400000e0000 */
[----:B------:R-:W-:Y:S01]  /*6280*/  MOV R89, R10 ;  /* 0x0000000a00597202 */ /* 0x000fe20000000f00 */
[----:B------:R-:W-:Y:S01]  /*6290*/  @P3 FMUL.FTZ R11, R2, 0.69314718246459960938 ;  /* 0x3f317218020b3820 */ /* 0x000fe20000410000 */
[----:B------:R-:W-:Y:S01]  /*62a0*/  IADD3 R15, P6, R16, 0x60, RZ ;  /* 0x00000060100f7810 */ /* 0x000fe20007fde0ff */
[----:B------:R-:W-:Y:S01]  /*62b0*/  @P3 MUFU.RCP R12, R92 ;  /* 0x0000005c000c3308 */ /* 0x000fe20000001000 */
[----:B-1----:R-:W-:Y:S01]  /*62c0*/  @P3 FMUL.FTZ R6, R6, 0.69314718246459960938 ;  /* 0x3f31721806063820 */ /* 0x002fe20000410000 */
[----:B------:R-:W-:Y:S02]  /*62d0*/  MOV R20, R4 ;  /* 0x0000000400147202 */ /* 0x000fe40000000f00 */
[----:B------:R-:W-:Y:S01]  /*62e0*/  LOP3.LUT R14, R15, 0x380, RZ, 0xc0, !PT ;  /* 0x000003800f0e7812 */ /* 0x000fe200078ec0ff */
[----:B------:R-:W-:Y:S01]  /*62f0*/  @P3 FFMA.FTZ R21, R11, R9, R6 ;  /* 0x000000090b153223 */ /* 0x000fe20000010006 */
[----:B------:R-:W-:Y:S02]  /*6300*/  LOP3.LUT P0, RZ, R23, 0x3, RZ, 0xc0, !PT ;  /* 0x0000000317ff7812 */ /* 0x000fe4000780c0ff */
[----:B------:R-:W1:Y:S01]  /*6310*/  @P5 MUFU.LG2 R3, R96 ;  /* 0x0000006000035308 */ /* 0x000e620000000c00 */
[----:B------:R-:W-:Y:S01]  /*6320*/  UIMAD UR34, UR5, UR34, UR12 ;  /* 0x00000022052272a4 */ /* 0x000fe2000f8e020c */
[----:B------:R-:W-:-:S02]  /*6330*/  SHF.R.U64 R14, R14, 0x3, RZ ;  /* 0x000000030e0e7819 */ /* 0x000fc400000012ff */
[----:B------:R-:W-:Y:S01]  /*6340*/  ULDC.64 UR12, c[0x0][0x208] ;  /* 0x00008200000c7ab9 */ /* 0x000fe20000000a00 */
[----:B------:R-:W-:Y:S01]  /*6350*/  USHF.L.U32 UR34, UR34, 0x7, URZ ;  /* 0x0000000722227899 */ /* 0x000fe2000800063f */
[----:B------:R-:W-:Y:S01]  /*6360*/  LOP3.LUT R14, R14, R15, RZ, 0x3c, !PT ;  /* 0x0000000f0e0e7212 */ /* 0x000fe200078e3cff */
[----:B------:R-:W-:-:S04]  /*6370*/  IMAD.X R15, RZ, RZ, R17, P6 ;  /* 0x000000ffff0f7224 */ /* 0x000fc800030e0611 */
[----:B------:R-:W-:Y:S01]  /*6380*/  VIADD R97, R187, UR34 ;  /* 0x00000022bb617c36 */ /* 0x000fe20008000000 */
[----:B------:R-:W-:-:S03]  /*6390*/  MOV R91, R14 ;  /* 0x0000000e005b7202 */ /* 0x000fc60000000f00 */
[----:B------:R-:W-:-:S05]  /*63a0*/  VIADD R10, R97, 0x8 ;  /* 0x00000008610a7836 */ /* 0x000fca0000000000 */
[----:B------:R-:W-:Y:S02]  /*63b0*/  ISETP.GE.OR P2, PT, R10, UR7, P0 ;  /* 0x000000070a007c0c */ /* 0x000fe40008746670 */
[----:B------:R-:W-:Y:S01]  /*63c0*/  ISETP.GE.OR P0, PT, R97, UR7, P0 ;  /* 0x0000000761007c0c */ /* 0x000fe20008706670 */
[----:B------:R-:W-:Y:S02]  /*63d0*/  WARPGROUP.DEPBAR.LE gsb0, 0x0 ;  /* 0x00008000000079c5 */ /* 0x000fe40000010000 */
[----:B------:R-:W-:-:S06]  /*63e0*/  WARPGROUP.ARRIVE ;  /* 0x00000000000079c5 */ /* 0x000fcc0000000000 */
[----:B------:R-:W-:Y:S01]  /*63f0*/  HGMMA.64x128x16.F32.BF16 R24, R176, gdesc[UR8].tnspB, R24, gsb0 ;  /* 0x41e00008b0187df0 */ /* 0x000fe20008001818 */
[----:B------:R-:W-:Y:S01]  /*6400*/  UMOV UR10, UR6 ;  /* 0x00000006000a7c82 */ /* 0x000fe20008000000 */
[----:B------:R-:W-:Y:S01]  /*6410*/  UMOV UR11, 0x40000040 ;  /* 0x40000040000b7882 */ /* 0x000fe20000000000 */
[----:B------:R-:W-:Y:S01]  /*6420*/  UIADD3 UR6, UR4, 0x180, URZ ;  /* 0x0000018004067890 */ /* 0x000fe2000fffe03f */
        /* <DEDUP_REMOVED lines=17> */
[----:B------:R-:W-:Y:S02]  /*6540*/  UIADD3 UR6, UR4, 0x300, URZ ;  /* 0x0000030004067890 */ /* 0x000fe4000fffe03f */
[----:B------:R-:W-:Y:S01]  /*6550*/  UIADD3 UR4, UR4, 0x380, URZ ;  /* 0x0000038004047890 */ /* 0x000fe2000fffe03f */
[----:B------:R-:W-:Y:S02]  /*6560*/  WARPGROUP.DEPBAR.LE gsb0, 0x0 ;  /* 0x00008000000079c5 */ /* 0x000fe40000010000 */
[----:B------:R-:W-:-:S06]  /*6570*/  WARPGROUP.ARRIVE ;  /* 0x00000000000079c5 */ /* 0x000fcc0000000000 */
[----:B------:R-:W-:Y:S01]  /*6580*/  HGMMA.64x128x16.F32.BF16 R24, R156, gdesc[UR8].tnspB, R24, gsb0 ;  /* 0x41e000089c187df0 */ /* 0x000fe20008001818 */
[----:B------:R-:W-:Y:S01]  /*6590*/  UMOV UR10, UR6 ;  /* 0x00000006000a7c82 */ /* 0x000fe20008000000 */
[----:B------:R-:W-:Y:S01]  /*65a0*/  UMOV UR11, 0x40000040 ;  /* 0x40000040000b7882 */ /* 0x000fe20000000000 */
[----:B------:R-:W-:Y:S02]  /*65b0*/  WARPGROUP.DEPBAR.LE gsb0, 0x0 ;  /* 0x00008000000079c5 */ /* 0x000fe40000010000 */
[----:B------:R-:W-:-:S07]  /*65c0*/  WARPGROUP.ARRIVE ;  /* 0x00000000000079c5 */ /* 0x000fce0000000000 */
[----:B------:R-:W-:Y:S01]  /*65d0*/  HGMMA.64x128x16.F32.BF16 R24, R160, gdesc[UR8].tnspB, R24, gsb0 ;  /* 0x41e00008a0187df0 */ /* 0x000fe20008001818 */
[----:B------:R-:W-:Y:S01]  /*65e0*/  UMOV UR10, UR4 ;  /* 0x00000004000a7c82 */ /* 0x000fe20008000000 */
[----:B------:R-:W-:Y:S01]  /*65f0*/  UMOV UR11, 0x40000040 ;  /* 0x40000040000b7882 */ /* 0x000fe20000000000 */
[----:B------:R-:W-:Y:S02]  /*6600*/  ULDC UR4, c[0x0][0xdb4] ;  /* 0x00036d0000047ab9 */ /* 0x000fe40000000800 */
[----:B------:R-:W-:-:S04]  /*6610*/  UIMAD UR35, UR4, UR35, UR61 ;  /* 0x00000023042372a4 */ /* 0x000fc8000f8e023d */
[----:B------:R-:W-:-:S04]  /*6620*/  USHF.R.S32.HI UR4, URZ, 0x1f, UR35 ;  /* 0x0000001f3f047899 */ /* 0x000fc80008011423 */
[----:B------:R-:W-:Y:S02]  /*6630*/  UIMAD UR6, UR4, UR8, URZ ;  /* 0x00000008040672a4 */ /* 0x000fe4000f8e023f */
[----:B------:R-:W-:Y:S02]  /*6640*/  UIMAD.WIDE.U32 UR4, UR35, UR8, URZ ;  /* 0x00000008230472a5 */ /* 0x000fe4000f8e003f */
[----:B------:R-:W-:-:S04]  /*6650*/  UIMAD UR6, UR35, UR9, UR6 ;  /* 0x00000009230672a4 */ /* 0x000fc8000f8e0206 */
[----:B------:R-:W-:Y:S02]  /*6660*/  IMAD.U32 R5, RZ, RZ, UR5 ;  /* 0x00000005ff057e24 */ /* 0x000fe4000f8e00ff */
[----:B------:R-:W-:Y:S01]  /*6670*/  @P5 FMUL.FTZ R5, R2, 0.69314718246459960938 ;  /* 0x3f31721802055820 */ /* 0x000fe20000410000 */
[----:B------:R-:W-:Y:S01]  /*6680*/  MOV R4, UR4 ;  /* 0x0000000400047c02 */ /* 0x000fe20008000f00 */
[----:B-1----:R-:W-:Y:S01]  /*6690*/  @P5 FMUL.FTZ R2, R3, 0.69314718246459960938 ;  /* 0x3f31721803025820 */ /* 0x002fe20000410000 */
[----:B------:R-:W-:-:S06]  /*66a0*/  UIADD3 UR4, UR5, UR6, URZ ;  /* 0x0000000605047290 */ /* 0x000fcc000fffe03f */
[----:B------:R-:W-:Y:S01]  /*66b0*/  IMAD.U32 R3, RZ, RZ, UR4 ;  /* 0x00000004ff037e24 */ /* 0x000fe2000f8e00ff */
[----:B------:R-:W-:Y:S01]  /*66c0*/  USHF.R.S32.HI UR4, URZ, 0x1f, UR36 ;  /* 0x0000001f3f047899 */ /* 0x000fe20008011424 */
[----:B------:R-:W-:Y:S02]  /*66d0*/  WARPGROUP.DEPBAR.LE gsb0, 0x0 ;  /* 0x00008000000079c5 */ /* 0x000fe40000010000 */
[----:B------:R-:W-:-:S06]  /*66e0*/  WARPGROUP.ARRIVE ;  /* 0x00000000000079c5 */ /* 0x000fcc0000000000 */
[----:B------:R-:W-:Y:S01]  /*66f0*/  HGMMA.64x128x16.F32.BF16 R24, R164, gdesc[UR8].tnspB, R24, gsb0 ;  /* 0x41e00008a4187df0 */ /* 0x000fe20008001818 */
[----:B------:R-:W-:Y:S01]  /*6700*/  R2UR UR10, R19 ;  /* 0x00000000130a72ca */ /* 0x000fe200000e0000 */
[----:B------:R-:W-:Y:S02]  /*6710*/  IMAD.MOV.U32 R19, RZ, RZ, -0x800000 ;  /* 0xff800000ff137424 */ /* 0x000fe400078e00ff */
[----:B------:R-:W-:Y:S01]  /*6720*/  @P5 FFMA.FTZ R19, R5, R0, R2 ;  /* 0x0000000005135223 */ /* 0x000fe20000010002 */
[----:B------:R-:W-:Y:S01]  /*6730*/  IMAD.MOV.U32 R2, RZ, RZ, R4 ;  /* 0x000000ffff027224 */ /* 0x000fe200078e0004 */
[----:B------:R-:W-:Y:S02]  /*6740*/  WARPGROUP.DEPBAR.LE gsb0, 0x0 ;  /* 0x00008000000079c5 */ /* 0x000fe40000010000 */
[----:B------:R1:W-:Y:S01]  /*6750*/  @!P1 SYNCS.ARRIVE.TRANS64.RED.A1T0 RZ, [R7+URZ], RZ ;  /* 0x000000ff07ff99a7 */ /* 0x0003e2000810043f */
[----:B------:R-:W-:Y:S01]  /*6760*/  FMUL.FTZ R6, R29, R8 ;  /* 0x000000081d067220 */ /* 0x000fe20000410000 */
[----:B------:R-:W-:Y:S01]  /*6770*/  FMUL.FTZ R30, R30, R12 ;  /* 0x0000000c1e1e7220 */ /* 0x000fe20000410000 */
[-C--:B------:R-:W-:Y:S01]  /*6780*/  FMUL.FTZ R4, R25, R8.reuse ;  /* 0x0000000819047220 */ /* 0x080fe20000410000 */
[----:B------:R-:W-:Y:S01]  /*6790*/  FMUL.FTZ R5, R24, R8 ;  /* 0x0000000818057220 */ /* 0x000fe20000410000 */
[-C--:B------:R-:W-:Y:S01]  /*67a0*/  FMUL.FTZ R27, R27, R12.reuse ;  /* 0x0000000c1b1b7220 */ /* 0x080fe20000410000 */
[----:B------:R-:W-:Y:S01]  /*67b0*/  FMUL.FTZ R26, R26, R12 ;  /* 0x0000000c1a1a7220 */ /* 0x000fe20000410000 */
[-C--:B------:R-:W-:Y:S01]  /*67c0*/  FMUL.FTZ R10, R37, R8.reuse ;  /* 0x00000008250a7220 */ /* 0x080fe20000410000 */
[-C--:B-1----:R-:W-:Y:S01]  /*67d0*/  FMUL.FTZ R7, R28, R8.reuse ;  /* 0x000000081c077220 */ /* 0x082fe20000410000 */
[-C--:B------:R-:W-:Y:S01]  /*67e0*/  FMUL.FTZ R11, R36, R8.reuse ;  /* 0x00000008240b7220 */ /* 0x080fe20000410000 */
[-C--:B------:R-:W-:Y:S01]  /*67f0*/  FMUL.FTZ R33, R33, R8.reuse ;  /* 0x0000000821217220 */ /* 0x080fe20000410000 */
[-C--:B------:R-:W-:Y:S01]  /*6800*/  FMUL.FTZ R32, R32, R8.reuse ;  /* 0x0000000820207220 */ /* 0x080fe20000410000 */
[----:B------:R-:W-:Y:S01]  /*6810*/  FMUL.FTZ R14, R45, R8 ;  /* 0x000000082d0e7220 */ /* 0x000fe20000410000 */
[----:B------:R-:W-:Y:S01]  /*6820*/  F2FP.BF16.F32.PACK_AB R6, R6, R7 ;  /* 0x000000070606723e */ /* 0x000fe200000010ff */
[----:B------:R-:W-:Y:S01]  /*6830*/  FMUL.FTZ R7, R31, R12 ;  /* 0x0000000c1f077220 */ /* 0x000fe20000410000 */
[----:B------:R-:W-:Y:S01]  /*6840*/  FMUL.FTZ R15, R44, R8 ;  /* 0x000000082c0f7220 */ /* 0x000fe20000410000 */
[----:B------:R-:W-:Y:S01]  /*6850*/  F2FP.BF16.F32.PACK_AB R4, R4, R5 ;  /* 0x000000050404723e */ /* 0x000fe200000010ff */
[-C--:B------:R-:W-:Y:S01]  /*6860*/  FMUL.FTZ R9, R35, R12.reuse ;  /* 0x0000000c23097220 */ /* 0x080fe20000410000 */
[----:B------:R-:W-:Y:S01]  /*6870*/  FMUL.FTZ R34, R34, R12 ;  /* 0x0000000c22227220 */ /* 0x000fe20000410000 */
[----:B------:R-:W-:Y:S01]  /*6880*/  F2FP.BF16.F32.PACK_AB R7, R7, R30 ;  /* 0x0000001e0707723e */ /* 0x000fe200000010ff */
[-C--:B------:R-:W-:Y:S01]  /*6890*/  FMUL.FTZ R39, R39, R12.reuse ;  /* 0x0000000c27277220 */ /* 0x080fe20000410000 */
[----:B------:R-:W1:Y:S01]  /*68a0*/  LDC.64 R30, c[0x0][0xb78] ;  /* 0x0002de00ff1e7b82 */ /* 0x000e620000000a00 */
[----:B------:R-:W-:Y:S01]  /*68b0*/  FMUL.FTZ R38, R38, R12 ;  /* 0x0000000c26267220 */ /* 0x000fe20000410000 */
[-C--:B------:R-:W-:Y:S01]  /*68c0*/  FMUL.FTZ R41, R41, R8.reuse ;  /* 0x0000000829297220 */ /* 0x080fe20000410000 */
[-C--:B------:R-:W-:Y:S01]  /*68d0*/  FMUL.FTZ R40, R40, R8.reuse ;  /* 0x0000000828287220 */ /* 0x080fe20000410000 */
[-C--:B------:R-:W-:Y:S01]  /*68e0*/  FMUL.FTZ R24, R49, R8.reuse ;  /* 0x0000000831187220 */ /* 0x080fe20000410000 */
[-C--:B------:R-:W-:Y:S01]  /*68f0*/  FMUL.FTZ R25, R48, R8.reuse ;  /* 0x0000000830197220 */ /* 0x080fe20000410000 */
[-C--:B------:R-:W-:Y:S01]  /*6900*/  FMUL.FTZ R57, R57, R8.reuse ;  /* 0x0000000839397220 */ /* 0x080fe20000410000 */
[----:B------:R-:W-:Y:S01]  /*6910*/  FMUL.FTZ R56, R56, R8 ;  /* 0x0000000838387220 */ /* 0x000fe20000410000 */
[----:B------:R-:W-:Y:S01]  /*6920*/  F2FP.BF16.F32.PACK_AB R5, R27, R26 ;  /* 0x0000001a1b05723e */ /* 0x000fe200000010ff */
[----:B------:R-:W-:Y:S01]  /*6930*/  BAR.SYNC.DEFER_BLOCKING 0x1, 0x100 ;  /* 0x0044000000007b1d */ /* 0x000fe20000010000 */
[-C--:B------:R-:W-:Y:S01]  /*6940*/  FMUL.FTZ R13, R43, R12.reuse ;  /* 0x0000000c2b0d7220 */ /* 0x080fe20000410000 */
[-C--:B------:R-:W-:Y:S01]  /*6950*/  FMUL.FTZ R42, R42, R12.reuse ;  /* 0x0000000c2a2a7220 */ /* 0x080fe20000410000 */
[-C--:B------:R-:W-:Y:S01]  /*6960*/  FMUL.FTZ R47, R47, R12.reuse ;  /* 0x0000000c2f2f7220 */ /* 0x080fe20000410000 */
[----:B------:R-:W-:Y:S01]  /*6970*/  FMUL.FTZ R46, R46, R12 ;  /* 0x0000000c2e2e7220 */ /* 0x000fe20000410000 */
        /* <DEDUP_REMOVED lines=26> */
[----:B------:R-:W-:Y:S01]  /*6b20*/  F2FP.BF16.F32.PACK_AB R10, R10, R11 ;  /* 0x0000000b0a0a723e */ /* 0x000fe200000010ff */
[-C--:B------:R-:W-:Y:S01]  /*6b30*/  FMUL.FTZ R71, R71, R12.reuse ;  /* 0x0000000c47477220 */ /* 0x080fe20000410000 */
[-C--:B------:R-:W-:Y:S01]  /*6b40*/  FMUL.FTZ R70, R70, R12.reuse ;  /* 0x0000000c46467220 */ /* 0x080fe20000410000 */
[-C--:B------:R-:W-:Y:S01]  /*6b50*/  FMUL.FTZ R75, R75, R12.reuse ;  /* 0x0000000c4b4b7220 */ /* 0x080fe20000410000 */
[----:B------:R-:W-:Y:S01]  /*6b60*/  FMUL.FTZ R74, R74, R12 ;  /* 0x0000000c4a4a7220 */ /* 0x000fe20000410000 */
[C---:B-1----:R-:W-:Y:S01]  /*6b70*/  IMAD R0, R30.reuse, UR4, RZ ;  /* 0x000000041e007c24 */ /* 0x042fe2000f8e02ff */
[----:B------:R-:W-:Y:S01]  /*6b80*/  F2FP.BF16.F32.PACK_AB R8, R33, R32 ;  /* 0x000000202108723e */ /* 0x000fe200000010ff */
[----:B------:R-:W-:Y:S01]  /*6b90*/  IMAD.WIDE.U32 R2, R30, UR36, R2 ;  /* 0x000000241e027c25 */ /* 0x000fe2000f8e0002 */
[----:B------:R-:W-:-:S03]  /*6ba0*/  F2FP.BF16.F32.PACK_AB R9, R9, R34 ;  /* 0x000000220909723e */ /* 0x000fc600000010ff */
[----:B------:R-:W-:Y:S01]  /*6bb0*/  FMUL.FTZ R79, R79, R12 ;  /* 0x0000000c4f4f7220 */ /* 0x000fe20000410000 */
[----:B------:R-:W-:Y:S01]  /*6bc0*/  F2FP.BF16.F32.PACK_AB R11, R39, R38 ;  /* 0x00000026270b723e */ /* 0x000fe200000010ff */
[-C--:B------:R-:W-:Y:S01]  /*6bd0*/  FMUL.FTZ R78, R78, R12.reuse ;  /* 0x0000000c4e4e7220 */ /* 0x080fe20000410000 */
[-C--:B------:R-:W-:Y:S01]  /*6be0*/  FMUL.FTZ R83, R83, R12.reuse ;  /* 0x0000000c53537220 */ /* 0x080fe20000410000 */
[-C--:B------:R-:W-:Y:S01]  /*6bf0*/  FMUL.FTZ R82, R82, R12.reuse ;  /* 0x0000000c52527220 */ /* 0x080fe20000410000 */
[-C--:B------:R-:W-:Y:S01]  /*6c00*/  FMUL.FTZ R87, R87, R12.reuse ;  /* 0x0000000c57577220 */ /* 0x080fe20000410000 */
[----:B------:R-:W-:Y:S01]  /*6c10*/  FMUL.FTZ R86, R86, R12 ;  /* 0x0000000c56567220 */ /* 0x000fe20000410000 */
[----:B------:R-:W-:Y:S01]  /*6c20*/  F2FP.BF16.F32.PACK_AB R14, R14, R15 ;  /* 0x0000000f0e0e723e */ /* 0x000fe200000010ff */
[----:B------:R1:W-:Y:S01]  /*6c30*/  STSM.16.M88.4 [R95], R4 ;  /* 0x000000045f007844 */ /* 0x0003e20000000200 */
[----:B------:R-:W-:Y:S01]  /*6c40*/  F2FP.BF16.F32.PACK_AB R12, R41, R40 ;  /* 0x00000028290c723e */ /* 0x000fe200000010ff */
[----:B------:R-:W-:Y:S01]  /*6c50*/  IMAD R28, R31, UR36, R0 ;  /* 0x000000241f1c7c24 */ /* 0x000fe2000f8e0200 */
[----:B------:R-:W-:Y:S01]  /*6c60*/  F2FP.BF16.F32.PACK_AB R13, R13, R42 ;  /* 0x0000002a0d0d723e */ /* 0x000fe200000010ff */
[----:B------:R-:W-:Y:S01]  /*6c70*/  STSM.16.M88.4 [R94], R8 ;  /* 0x000000085e007844 */ /* 0x000fe20000000200 */
[----:B------:R-:W-:Y:S01]  /*6c80*/  F2FP.BF16.F32.PACK_AB R15, R47, R46 ;  /* 0x0000002e2f0f723e */ /* 0x000fe200000010ff */
[----:B------:R-:W-:Y:S01]  /*6c90*/  ULDC.64 UR4, c[0x0][0xb40] ;  /* 0x0002d00000047ab9 */ /* 0x000fe20000000a00 */
[----:B------:R-:W-:-:S02]  /*6ca0*/  F2FP.BF16.F32.PACK_AB R24, R24, R25 ;  /* 0x000000191818723e */ /* 0x000fc400000010ff */
[----:B------:R-:W-:Y:S01]  /*6cb0*/  F2FP.BF16.F32.PACK_AB R56, R57, R56 ;  /* 0x000000383938723e */ /* 0x000fe200000010ff */
[----:B------:R-:W-:Y:S01]  /*6cc0*/  STSM.16.M88.4 [R93], R12 ;  /* 0x0000000c5d007844 */ /* 0x000fe20000000200 */
[----:B------:R-:W-:Y:S02]  /*6cd0*/  F2FP.BF16.F32.PACK_AB R25, R51, R50 ;  /* 0x000000323319723e */ /* 0x000fe400000010ff */
[----:B------:R-:W-:Y:S02]  /*6ce0*/  F2FP.BF16.F32.PACK_AB R26, R53, R52 ;  /* 0x00000034351a723e */ /* 0x000fe400000010ff */
[----:B------:R-:W-:Y:S02]  /*6cf0*/  F2FP.BF16.F32.PACK_AB R27, R27, R54 ;  /* 0x000000361b1b723e */ /* 0x000fe400000010ff */
[----:B------:R-:W-:Y:S02]  /*6d00*/  F2FP.BF16.F32.PACK_AB R57, R59, R58 ;  /* 0x0000003a3b39723e */ /* 0x000fe400000010ff */
[----:B------:R-:W-:Y:S01]  /*6d10*/  F2FP.BF16.F32.PACK_AB R64, R65, R64 ;  /* 0x000000404140723e */ /* 0x000fe200000010ff */
[----:B------:R-:W-:Y:S01]  /*6d20*/  STSM.16.M88.4 [R91], R24 ;  /* 0x000000185b007844 */ /* 0x000fe20000000200 */
[----:B------:R-:W-:-:S02]  /*6d30*/  F2FP.BF16.F32.PACK_AB R58, R61, R60 ;  /* 0x0000003c3d3a723e */ /* 0x000fc400000010ff */
[----:B------:R-:W-:Y:S02]  /*6d40*/  F2FP.BF16.F32.PACK_AB R59, R63, R62 ;  /* 0x0000003e3f3b723e */ /* 0x000fe400000010ff */
[----:B------:R-:W-:Y:S02]  /*6d50*/  F2FP.BF16.F32.PACK_AB R65, R67, R66 ;  /* 0x000000424341723e */ /* 0x000fe400000010ff */
[----:B------:R-:W-:Y:S01]  /*6d60*/  F2FP.BF16.F32.PACK_AB R72, R73, R72 ;  /* 0x000000484948723e */ /* 0x000fe200000010ff */
[----:B------:R-:W-:Y:S01]  /*6d70*/  STSM.16.M88.4 [R90], R56 ;  /* 0x000000385a007844 */ /* 0x000fe20000000200 */
[----:B-1----:R-:W-:Y:S02]  /*6d80*/  SHF.R.S32.HI R5, RZ, 0x1f, R97 ;  /* 0x0000001fff057819 */ /* 0x002fe40000011461 */
[----:B------:R-:W-:Y:S02]  /*6d90*/  IADD3 R0, P1, R97, R2, RZ ;  /* 0x0000000261007210 */ /* 0x000fe40007f3e0ff */
[----:B------:R-:W-:-:S02]  /*6da0*/  F2FP.BF16.F32.PACK_AB R66, R69, R68 ;  /* 0x000000444542723e */ /* 0x000fc400000010ff */
[----:B------:R-:W-:Y:S02]  /*6db0*/  F2FP.BF16.F32.PACK_AB R67, R71, R70 ;  /* 0x000000464743723e */ /* 0x000fe400000010ff */
[----:B------:R-:W-:Y:S02]  /*6dc0*/  F2FP.BF16.F32.PACK_AB R73, R75, R74 ;  /* 0x0000004a4b49723e */ /* 0x000fe400000010ff */
[----:B------:R-:W-:Y:S01]  /*6dd0*/  F2FP.BF16.F32.PACK_AB R80, R81, R80 ;  /* 0x000000505150723e */ /* 0x000fe200000010ff */
[----:B------:R-:W-:Y:S01]  /*6de0*/  STSM.16.M88.4 [R89], R64 ;  /* 0x0000004059007844 */ /* 0x000fe20000000200 */
[----:B------:R-:W-:Y:S02]  /*6df0*/  F2FP.BF16.F32.PACK_AB R74, R77, R76 ;  /* 0x0000004c4d4a723e */ /* 0x000fe400000010ff */
[----:B------:R-:W-:Y:S02]  /*6e00*/  F2FP.BF16.F32.PACK_AB R75, R79, R78 ;  /* 0x0000004e4f4b723e */ /* 0x000fe400000010ff */
[----:B------:R-:W-:-:S02]  /*6e10*/  F2FP.BF16.F32.PACK_AB R81, R83, R82 ;  /* 0x000000525351723e */ /* 0x000fc400000010ff */
[----:B------:R-:W-:Y:S01]  /*6e20*/  F2FP.BF16.F32.PACK_AB R82, R85, R84 ;  /* 0x000000545552723e */ /* 0x000fe200000010ff */
[----:B------:R-:W-:Y:S01]  /*6e30*/  STSM.16.M88.4 [R88], R72 ;  /* 0x0000004858007844 */ /* 0x000fe20000000200 */
[----:B------:R-:W-:Y:S02]  /*6e40*/  F2FP.BF16.F32.PACK_AB R83, R87, R86 ;  /* 0x000000565753723e */ /* 0x000fe400000010ff */
[----:B------:R-:W-:Y:S02]  /*6e50*/  IADD3.X R5, R5, R3, R28, P1, !PT ;  /* 0x0000000305057210 */ /* 0x000fe40000ffe41c */
[C---:B------:R-:W-:Y:S01]  /*6e60*/  LEA R2, P1, R0.reuse, UR4, 0x2 ;  /* 0x0000000400027c11 */ /* 0x040fe2000f8210ff */
[----:B------:R-:W-:Y:S01]  /*6e70*/  STSM.16.M88.4 [R20], R80 ;  /* 0x0000005014007844 */ /* 0x000fe20000000200 */
[----:B------:R-:W-:Y:S02]  /*6e80*/  ULDC UR4, c[0x0][0xc] ;  /* 0x0000030000047ab9 */ /* 0x000fe40000000800 */
[----:B------:R-:W-:Y:S01]  /*6e90*/  LEA.HI.X R3, R0, UR5, R5, 0x2, P1 ;  /* 0x0000000500037c11 */ /* 0x000fe200088f1405 */
[----:B------:R-:W-:Y:S01]  /*6ea0*/  @!PT LDS RZ, [RZ] ;  /* 0x00000000fffff984 */ /* 0x000fe20000000800 */
[----:B------:R-:W-:Y:S01]  /*6eb0*/  @!PT LDS RZ, [RZ] ;  /* 0x00000000fffff984 */ /* 0x000fe20000000800 */
[----:B------:R-:W-:Y:S01]  /*6ec0*/  @!PT LDS RZ, [RZ] ;  /* 0x00000000fffff984 */ /* 0x000fe20000000800 */
[----:B------:R-:W-:Y:S01]  /*6ed0*/  @!PT LDS RZ, [RZ] ;  /* 0x00000000fffff984 */ /* 0x000fe20000000800 */
[----:B------:R1:W-:Y:S06]  /*6ee0*/  MEMBAR.ALL.CTA ;  /* 0x0000000000007992 */ /* 0x0003ec0000008000 */
[----:B-1----:R-:W1:Y:S01]  /*6ef0*/  FENCE.VIEW.ASYNC.S ;  /* 0x00000000000073c6 */ /* 0x002e620000000000 */
[----:B------:R-:W-:-:S03]  /*6f00*/  UIADD3 UR10, UR4, UR10, URZ ;  /* 0x0000000a040a7290 */ /* 0x000fc6000fffe03f */
[----:B-1----:R-:W1:Y:S01]  /*6f10*/  SHFL.IDX PT, R0, R186, RZ, 0x1f ;  /* 0x00001fffba007589 */ /* 0x002e6200000e0000 */
[----:B------:R-:W-:Y:S06]  /*6f20*/  BAR.ARV 0x1, 0x120 ;  /* 0x0044800000007b1d */ /* 0x000fec0000002000 */
[----:B------:R2:W-:Y:S01]  /*6f30*/  @!P0 STG.E desc[UR12][R2.64], R19 ;  /* 0x0000001302008986 */ /* 0x0005e2000c10190c */
[----:B-1----:R-:W-:-:S03]  /*6f40*/  ISETP.NE.AND P0, PT, R0, 0x7, PT ;  /* 0x000000070000780c */ /* 0x002fc60003f05270 */
[----:B------:R1:W-:Y:S01]  /*6f50*/  @!P2 STG.E desc[UR12][R2.64+0x20], R21 ;  /* 0x000020150200a986 */ /* 0x0003e2000c10190c */
[----:B--2---:R-:W-:-:S09]  /*6f60*/  IMAD.U32 R19, RZ, RZ, UR10 ;  /* 0x0000000aff137e24 */ /* 0x004fd2000f8e00ff */
[----:B------:R-:W-:Y:S05]  /*6f70*/  @P0 BRA `(.L_x_29) ;  /* 0x0000000000580947 */ /* 0x000fea0003800000 */
[----:B------:R-:W-:Y:S01]  /*6f80*/  BAR.SYNC.DEFER_BLOCKING 0x1, 0x120 ;  /* 0x0044800000007b1d */ /* 0x000fe20000010000 */
[----:B------:R-:W-:-:S05]  /*6f90*/  ELECT P0, URZ, PT ;  /* 0x00000000003f782f */ /* 0x000fca0003800000 */
[----:B------:R-:W-:Y:S08]  /*6fa0*/  BSSY B0, `(.L_x_29) ;  /* 0x0000013000007945 */ /* 0x000ff00003800000 */
[----:B------:R-:W-:Y:S05]  /*6fb0*/  @!P0 BRA `(.L_x_30) ;  /* 0x0000000000448947 */ /* 0x000fea0003800000 */
[----:B------:R-:W-:Y:S01]  /*6fc0*/  ULDC.64 UR6, c[0x0][0x198] ;  /* 0x0000660000067ab9 */ /* 0x000fe20000000a00 */
[----:B------:R-:W-:Y:S01]  /*6fd0*/  UMOV UR33, URZ ;  /* 0x0000003f00217c82 */ /* 0x000fe20008000000 */
[----:B------:R-:W-:Y:S02]  /*6fe0*/  UIADD3 UR4, UP0, UR6, 0x9f0, URZ ;  /* 0x000009f006047890 */ /* 0x000fe4000ff1e03f */
[----:B------:R-:W-:Y:S02]  /*6ff0*/  UIADD3 UR6, UR60, 0x4000, URZ ;  /* 0x000040003c067890 */ /* 0x000fe4000fffe03f */
[----:B------:R-:W-:Y:S01]  /*7000*/  UIADD3.X UR5, URZ, UR7, URZ, UP0, !UPT ;  /* 0x000000073f057290 */ /* 0x000fe200087fe43f */
[----:B------:R-:W-:Y:S01]  /*7010*/  UMOV UR37, URZ ;  /* 0x0000003f00257c82 */ /* 0x000fe20008000000 */
[----:B------:R-:W-:Y:S01]  /*7020*/  UMOV UR32, UR60 ;  /* 0x0000003c00207c82 */ /* 0x000fe20008000000 */
[----:B------:R-:W-:-:S06]  /*7030*/  UMOV UR7, 0x40 ;  /* 0x0000004000077882 */ /* 0x000fcc0000000000 */
[----:B------:R2:W-:Y:S02]  /*7040*/  UTMASTG.5D [UR32], [UR4] ;  /* 0x00000020040073b5 */ /* 0x0005e40008020000 */
[----:B--2---:R-:W-:Y:S01]  /*7050*/  UMOV UR32, UR6 ;  /* 0x0000000600207c82 */ /* 0x004fe20008000000 */
[----:B------:R-:W-:Y:S01]  /*7060*/  UMOV UR33, UR7 ;  /* 0x0000000700217c82 */ /* 0x000fe20008000000 */
[----:B------:R-:W-:Y:S01]  /*7070*/  UIADD3 UR6, UR60, 0x34820, URZ ;  /* 0x000348203c067890 */ /* 0x000fe2000fffe03f */
[----:B------:R2:W-:Y:S03]  /*7080*/  UTMASTG.5D [UR32], [UR4] ;  /* 0x00000020040073b5 */ /* 0x0005e60008020000 */
[----:B------:R-:W-:Y:S01]  /*7090*/  UPRMT UR6, URZ, 0x654, UR6 ;  /* 0x000006543f067896 */ /* 0x000fe20008000006 */
[----:B------:R0:W-:Y:S01]  /*70a0*/  UTMACMDFLUSH ;  /* 0x00000000000079b7 */ /* 0x0001e20000000000 */
[----:B------:R-:W-:-:S07]  /*70b0*/  DEPBAR.LE SB0, 0x0 ;  /* 0x000080000000791a */ /* 0x000fce0000000000 */
[----:B--2---:R-:W-:Y:S03]  /*70c0*/  SYNCS.ARRIVE.TRANS64.RED.A1T0 RZ, [UR6], RZ ;  /* 0x000000ffffff79a7 */ /* 0x004fe60008100406 */
.L_x_30:
[----:B------:R-:W-:Y:S05]  /*70d0*/  BSYNC B0 ;  /* 0x0000000000007941 */ /* 0x000fea0003800000 */
.L_x_29:
[----:B------:R-:W2:Y:S01]  /*70e0*/  LDC R0, c[0x0][0xda4] ;  /* 0x00036900ff007b82 */ /* 0x000ea20000000800 */
[----:B------:R-:W-:Y:S01]  /*70f0*/  R2UR UR5, R19 ;  /* 0x00000000130572ca */ /* 0x000fe200000e0000 */
[----:B------:R-:W-:Y:S01]  /*7100*/  UIADD3 UR38, UR38, 0x1, URZ ;  /* 0x0000000126267890 */ /* 0x000fe2000fffe03f */
[----:B------:R-:W-:-:S03]  /*7110*/  VIADD R22, R22, 0x1 ;  /* 0x0000000116167836 */ /* 0x000fc60000000000 */
[----:B------:R-:W-:-:S04]  /*7120*/  UISETP.NE.AND UP0, UPT, UR38, 0x2, UPT ;  /* 0x000000022600788c */ /* 0x000fc8000bf05270 */
[----:B------:R-:W-:Y:S02]  /*7130*/  USEL UR4, URZ, 0x1, UP0 ;  /* 0x000000013f047887 */ /* 0x000fe40008000000 */
[----:B------:R-:W-:Y:S02]  /*7140*/  USEL UR38, UR38, URZ, UP0 ;  /* 0x0000003f26267287 */ /* 0x000fe40008000000 */
[----:B------:R-:W-:Y:S01]  /*7150*/  ULOP3.LUT UR39, UR39, UR4, URZ, 0x3c, !UPT ;  /* 0x0000000427277292 */ /* 0x000fe2000f8e3c3f */
[----:B--2---:R-:W-:-:S13]  /*7160*/  ISETP.LE.AND P0, PT, R0, UR5, PT ;  /* 0x0000000500007c0c */ /* 0x004fda000bf03270 */
[----:B------:R-:W-:Y:S05]  /*7170*/  @!P0 BRA `(.L_x_31) ;  /* 0xffffff9800ec8947 */ /* 0x000fea000383ffff */
[----:B------:R-:W-:Y:S05]  /*7180*/  EXIT ;  /* 0x000000000000794d */ /* 0x000fea0003800000 */
.L_x_7:
[----:B------:R-:W-:-:S08]  /*7190*/  NOP ;  /* 0x0000000000007918 */ /* 0x000fd00000000000 */
[----:B-1----:R-:W1:-:S00]  /*71a0*/  USETMAXREG.DEALLOC.CTAPOOL 0x18 ;  /* 0x00000018000079c8 */ /* 0x002e4000080e0500 */
[----:B-1----:R-:W-:-:S06]  /*71b0*/  LOP3.LUT R0, R0, 0x3, RZ, 0xc0, !PT ;  /* 0x0000000300007812 */ /* 0x002fcc00078ec0ff */
[----:B------:R-:W1:Y:S02]  /*71c0*/  SHFL.IDX PT, R0, R0, RZ, 0x1f ;  /* 0x00001fff00007589 */ /* 0x000e6400000e0000 */
[----:B-1----:R-:W-:-:S13]  /*71d0*/  ISETP.NE.AND P0, PT, R0, RZ, PT ;  /* 0x000000ff0000720c */ /* 0x002fda0003f05270 */
[----:B--2---:R-:W-:Y:S05]  /*71e0*/  @P0 EXIT ;  /* 0x000000000000094d */ /* 0x004fea0003800000 */
[----:B------:R-:W1:Y:S01]  /*71f0*/  S2UR UR4, SR_CTAID.X ;  /* 0x00000000000479c3 */ /* 0x000e620000002500 */
[----:B------:R-:W-:Y:S02]  /*7200*/  IMAD.MOV.U32 R16, RZ, RZ, RZ ;  /* 0x000000ffff107224 */ /* 0x000fe400078e00ff */
[----:B------:R-:W-:Y:S02]  /*7210*/  IMAD.MOV.U32 R2, RZ, RZ, 0x1 ;  /* 0x00000001ff027424 */ /* 0x000fe400078e00ff */
[----:B------:R-:W-:-:S03]  /*7220*/  IMAD.MOV.U32 R17, RZ, RZ, 0x1 ;  /* 0x00000001ff117424 */ /* 0x000fc600078e00ff */
[----:B------:R-:W1:Y:S02]  /*7230*/  LDC R0, c[0x0][0xda4] ;  /* 0x00036900ff007b82 */ /* 0x000e640000000800 */
[----:B-1----:R-:W-:-:S13]  /*7240*/  ISETP.LE.AND P0, PT, R0, UR4, PT ;  /* 0x0000000400007c0c */ /* 0x002fda000bf03270 */
[----:B------:R-:W-:Y:S05]  /*7250*/  @P0 BRA `(.L_x_32) ;  /* 0x0000002c00540947 */ /* 0x000fea0003800000 */
[----:B------:R-:W-:Y:S01]  /*7260*/  IMAD.U32 R0, RZ, RZ, UR4 ;  /* 0x00000004ff007e24 */ /* 0x000fe2000f8e00ff */
[----:B------:R-:W-:Y:S01]  /*7270*/  MOV R16, RZ ;  /* 0x000000ff00107202 */ /* 0x000fe20000000f00 */
[----:B------:R-:W-:Y:S01]  /*7280*/  IMAD.MOV.U32 R17, RZ, RZ, 0x1 ;  /* 0x00000001ff117424 */ /* 0x000fe200078e00ff */
[----:B------:R-:W-:Y:S01]  /*7290*/  ULDC.64 UR36, c[0x0][0x198] ;  /* 0x0000660000247ab9 */ /* 0x000fe20000000a00 */
[----:B------:R-:W-:Y:S01]  /*72a0*/  ULDC UR38, c[0x0][0xc] ;  /* 0x0000030000267ab9 */ /* 0x000fe20000000800 */
[----:B------:R1:W-:Y:S04]  /*72b0*/  STL [R1+0x10], R0 ;  /* 0x0000100001007387 */ /* 0x0003e80000100800 */
[----:B------:R1:W-:Y:S02]  /*72c0*/  STL [R1+0x18], RZ ;  /* 0x000018ff01007387 */ /* 0x0003e40000100800 */
.L_x_76:
[----:B-1----:R-:W2:Y:S01]  /*72d0*/  LDL R6, [R1+0x10] ;  /* 0x0000100001067983 */ /* 0x002ea20000100800 */
[----:B------:R-:W3:Y:S01]  /*72e0*/  LDC R2, c[0x0][0xda8] ;  /* 0x00036a00ff027b82 */ /* 0x000ee20000000800 */
[----:B------:R-:W-:Y:S05]  /*72f0*/  YIELD ;  /* 0x0000000000007946 */ /* 0x000fea0003800000 */
[----:B------:R-:W-:Y:S02]  /*7300*/  ULDC.64 UR4, c[0x0][0x3f8] ;  /* 0x0000fe0000047ab9 */ /* 0x000fe40000000a00 */
[----:B-1----:R-:W1:Y:S01]  /*7310*/  LDC R0, c[0x0][0xdb4] ;  /* 0x00036d00ff007b82 */ /* 0x002e620000000800 */
[----:B------:R-:W-:-:S03]  /*7320*/  UISETP.NE.U32.AND UP0, UPT, UR4, URZ, UPT ;  /* 0x0000003f0400728c */ /* 0x000fc6000bf05070 */
[----:B------:R-:W-:Y:S01]  /*7330*/  ULDC UR4, c[0x0][0x404] ;  /* 0x0001010000047ab9 */ /* 0x000fe20000000800 */
[----:B------:R-:W-:-:S04]  /*7340*/  UISETP.NE.AND.EX UP0, UPT, UR5, URZ, UPT, UP0 ;  /* 0x0000003f0500728c */ /* 0x000fc8000bf05300 */
[----:B------:R-:W-:Y:S01]  /*7350*/  USEL UR4, UR4, 0x1, UP0 ;  /* 0x0000000104047887 */ /* 0x000fe20008000000 */
[----:B---3--:R-:W-:Y:S02]  /*7360*/  ISETP.NE.AND P0, PT, R2, 0x1, PT ;  /* 0x000000010200780c */ /* 0x008fe40003f05270 */
[----:B-1----:R-:W-:-:S11]  /*7370*/  ISETP.NE.AND P1, PT, R0, 0x1, PT ;  /* 0x000000010000780c */ /* 0x002fd60003f25270 */
[----:B------:R-:W2:Y:S08]  /*7380*/  @P0 LDC R4, c[0x0][0xdac] ;  /* 0x00036b00ff040b82 */ /* 0x000eb00000000800 */
[----:B------:R-:W1:Y:S08]  /*7390*/  @P0 LDC R5, c[0x0][0xdb0] ;  /* 0x00036c00ff050b82 */ /* 0x000e700000000800 */
[----:B------:R-:W3:Y:S01]  /*73a0*/  @P1 LDC.64 R2, c[0x0][0xdb8] ;  /* 0x00036e00ff021b82 */ /* 0x000ee20000000a00 */
[----:B--2---:R-:W-:-:S05]  /*73b0*/  @P0 IMAD.HI.U32 R4, R6, R4, RZ ;  /* 0x0000000406040227 */ /* 0x004fca00078e00ff */
[----:B-1----:R-:W-:Y:S02]  /*73c0*/  @P0 SHF.R.U32.HI R6, RZ, R5, R4 ;  /* 0x00000005ff060219 */ /* 0x002fe40000011604 */
[----:B------:R-:W1:Y:S03]  /*73d0*/  S2R R4, SR_CgaCtaId ;  /* 0x0000000000047919 */ /* 0x000e660000008800 */
[----:B---3--:R-:W-:Y:S01]  /*73e0*/  @P1 IMAD.HI.U32 R2, R6, R2, RZ ;  /* 0x0000000206021227 */ /* 0x008fe200078e00ff */
[----:B------:R2:W-:Y:S03]  /*73f0*/  STL [R1+0x8], R6 ;  /* 0x0000080601007387 */ /* 0x0005e60000100800 */
[----:B------:R-:W-:Y:S01]  /*7400*/  IMAD.MOV.U32 R19, RZ, RZ, R6 ;  /* 0x000000ffff137224 */ /* 0x000fe200078e0006 */
[----:B------:R-:W-:-:S02]  /*7410*/  @P1 SHF.R.U32.HI R19, RZ, R3, R2 ;  /* 0x00000003ff131219 */ /* 0x000fc40000011602 */
[----:B------:R-:W3:Y:S01]  /*7420*/  LDC R2, c[0x0][0x2e0] ;  /* 0x0000b800ff027b82 */ /* 0x000ee20000000800 */
[----:B------:R-:W-:-:S04]  /*7430*/  MOV R3, 0x400 ;  /* 0x0000040000037802 */ /* 0x000fc80000000f00 */
[----:B-1----:R-:W-:Y:S01]  /*7440*/  LEA R8, R4, R3, 0x18 ;  /* 0x0000000304087211 */ /* 0x002fe200078ec0ff */
[----:B---3--:R-:W-:-:S04]  /*7450*/  IMAD R7, R2, UR4, RZ ;  /* 0x0000000402077c24 */ /* 0x008fc8000f8e02ff */
[----:B------:R-:W-:Y:S01]  /*7460*/  VIADD R2, R8, 0x1c400 ;  /* 0x0001c40008027836 */ /* 0x000fe20000000000 */
[----:B------:R2:W-:Y:S04]  /*7470*/  STL [R1+0x4], R8 ;  /* 0x0000040801007387 */ /* 0x0005e80000100800 */
[----:B------:R-:W-:Y:S01]  /*7480*/  LOP3.LUT P0, RZ, R2, 0x3ff, RZ, 0xc0, !PT ;  /* 0x000003ff02ff7812 */ /* 0x000fe2000780c0ff */
[----:B------:R-:W-:Y:S01]  /*7490*/  VIADD R2, R7, 0x7f ;  /* 0x0000007f07027836 */ /* 0x000fe20000000000 */
[----:B------:R2:W-:Y:S04]  /*74a0*/  STL [R1+0x14], R7 ;  /* 0x0000140701007387 */ /* 0x0005e80000100800 */
[----:B------:R-:W-:-:S04]  /*74b0*/  SHF.R.S32.HI R3, RZ, 0x1f, R2 ;  /* 0x0000001fff037819 */ /* 0x000fc80000011402 */
[----:B------:R-:W-:Y:S01]  /*74c0*/  LEA.HI R2, R3, R2, RZ, 0x7 ;  /* 0x0000000203027211 */ /* 0x000fe200078f38ff */
[----:B------:R-:W-:-:S04]  /*74d0*/  IMAD.MOV R3, RZ, RZ, -R19 ;  /* 0x000000ffff037224 */ /* 0x000fc800078e0a13 */
[----:B------:R-:W-:Y:S01]  /*74e0*/  IMAD R3, R0, R3, R6 ;  /* 0x0000000300037224 */ /* 0x000fe200078e0206 */
[----:B------:R-:W-:-:S05]  /*74f0*/  SHF.R.S32.HI R0, RZ, 0x7, R2 ;  /* 0x00000007ff007819 */ /* 0x000fca0000011402 */
[----:B------:R2:W-:Y:S04]  /*7500*/  STL [R1+0xc], R0 ;  /* 0x00000c0001007387 */ /* 0x0005e80000100800 */
[----:B------:R2:W-:Y:S01]  /*7510*/  STL [R1], R3 ;  /* 0x0000000301007387 */ /* 0x0005e20000100800 */
[----:B------:R-:W-:Y:S05]  /*7520*/  @!P0 BRA `(.L_x_33) ;  /* 0x0000000000408947 */ /* 0x000fea0003800000 */
[----:B------:R-:W-:Y:S01]  /*7530*/  MOV R2, 0x0 ;  /* 0x0000000000027802 */ /* 0x000fe20000000f00 */
[----:B------:R-:W-:Y:S01]  /*7540*/  ULDC.64 UR6, c[0x4][0x108] ;  /* 0x0100420000067ab9 */ /* 0x000fe20000000a00 */
[----:B------:R-:W-:Y:S01]  /*7550*/  ULDC.64 UR8, c[0x4][0x110] ;  /* 0x0100440000087ab9 */ /* 0x000fe20000000a00 */
[----:B------:R-:W-:Y:S01]  /*7560*/  ULDC.64 UR4, c[0x4][0x60] ;  /* 0x0100180000047ab9 */ /* 0x000fe20000000a00 */
[----:B------:R-:W-:Y:S01]  /*7570*/  IMAD.U32 R4, RZ, RZ, UR6 ;  /* 0x00000006ff047e24 */ /* 0x000fe2000f8e00ff */
[----:B------:R-:W-:Y:S01]  /*7580*/  MOV R11, UR5 ;  /* 0x00000005000b7c02 */ /* 0x000fe20008000f00 */
[----:B--2---:R-:W1:Y:S01]  /*7590*/  LDC.64 R2, c[0x4][R2] ;  /* 0x0100000002027b82 */ /* 0x004e620000000a00 */
[----:B------:R-:W-:Y:S02]  /*75a0*/  IMAD.U32 R5, RZ, RZ, UR7 ;  /* 0x00000007ff057e24 */ /* 0x000fe4000f8e00ff */
[----:B------:R-:W-:Y:S02]  /*75b0*/  IMAD.U32 R6, RZ, RZ, UR8 ;  /* 0x00000008ff067e24 */ /* 0x000fe4000f8e00ff */
[----:B------:R-:W-:-:S02]  /*75c0*/  IMAD.U32 R7, RZ, RZ, UR9 ;  /* 0x00000009ff077e24 */ /* 0x000fc4000f8e00ff */
[----:B------:R-:W-:Y:S02]  /*75d0*/  IMAD.U32 R10, RZ, RZ, UR4 ;  /* 0x00000004ff0a7e24 */ /* 0x000fe4000f8e00ff */
[----:B------:R-:W-:Y:S02]  /*75e0*/  IMAD.MOV.U32 R8, RZ, RZ, 0x70 ;  /* 0x00000070ff087424 */ /* 0x000fe400078e00ff */
[----:B------:R-:W-:Y:S02]  /*75f0*/  IMAD.MOV.U32 R12, RZ, RZ, 0x1 ;  /* 0x00000001ff0c7424 */ /* 0x000fe400078e00ff */
[----:B------:R-:W-:-:S07]  /*7600*/  IMAD.MOV.U32 R13, RZ, RZ, RZ ;  /* 0x000000ffff0d7224 */ /* 0x000fce00078e00ff */
[----:B------:R-:W-:-:S07]  /*7610*/  LEPC R20, `(.L_x_33) ;  /* 0x000000001014794e */ /* 0x000fce0000000000 */
[----:B-1----:R-:W-:Y:S05]  /*7620*/  CALL.ABS.NOINC R2 ;  /* 0x0000000002007343 */ /* 0x002fea0003c00000 */
.L_x_33:
[----:B------:R-:W2:Y:S02]  /*7630*/  LDL R2, [R1+0x4] ;  /* 0x0000040001027983 */ /* 0x000ea40000100800 */
[----:B--2---:R-:W-:-:S05]  /*7640*/  VIADD R0, R2, 0x400 ;  /* 0x0000040002007836 */ /* 0x004fca0000000000 */
[----:B------:R-:W-:-:S13]  /*7650*/  LOP3.LUT P0, RZ, R0, 0x3ff, RZ, 0xc0, !PT ;  /* 0x000003ff00ff7812 */ /* 0x000fda000780c0ff */
[----:B------:R-:W-:Y:S05]  /*7660*/  @!P0 BRA `(.L_x_34) ;  /* 0x0000000000808947 */ /* 0x000fea0003800000 */
[----:B------:R-:W-:Y:S01]  /*7670*/  MOV R0, 0x0 ;  /* 0x0000000000007802 */ /* 0x000fe20000000f00 */
[----:B------:R-:W-:Y:S01]  /*7680*/  ULDC.64 UR6, c[0x4][0x108] ;  /* 0x0100420000067ab9 */ /* 0x000fe20000000a00 */
[----:B------:R-:W-:Y:S01]  /*7690*/  ULDC.64 UR8, c[0x4][0x110] ;  /* 0x0100440000087ab9 */ /* 0x000fe20000000a00 */
[----:B------:R-:W-:Y:S01]  /*76a0*/  ULDC.64 UR4, c[0x4][0x68] ;  /* 0x01001a0000047ab9 */ /* 0x000fe20000000a00 */
[----:B------:R1:W2:Y:S01]  /*76b0*/  LDC.64 R2, c[0x4][R0] ;  /* 0x0100000000027b82 */ /* 0x0002a20000000a00 */
[----:B------:R-:W-:Y:S01]  /*76c0*/  IMAD.U32 R4, RZ, RZ, UR6 ;  /* 0x00000006ff047e24 */ /* 0x000fe2000f8e00ff */
[----:B------:R-:W-:Y:S01]  /*76d0*/  MOV R8, 0x70 ;  /* 0x0000007000087802 */ /* 0x000fe20000000f00 */
[----:B------:R-:W-:Y:S02]  /*76e0*/  IMAD.U32 R5, RZ, RZ, UR7 ;  /* 0x00000007ff057e24 */ /* 0x000fe4000f8e00ff */
[----:B------:R-:W-:Y:S02]  /*76f0*/  IMAD.U32 R6, RZ, RZ, UR8 ;  /* 0x00000008ff067e24 */ /* 0x000fe4000f8e00ff */
[----:B------:R-:W-:-:S02]  /*7700*/  IMAD.U32 R7, RZ, RZ, UR9 ;  /* 0x00000009ff077e24 */ /* 0x000fc4000f8e00ff */
[----:B------:R-:W-:Y:S02]  /*7710*/  IMAD.U32 R10, RZ, RZ, UR4 ;  /* 0x00000004ff0a7e24 */ /* 0x000fe4000f8e00ff */
[----:B------:R-:W-:Y:S02]  /*7720*/  IMAD.U32 R11, RZ, RZ, UR5 ;  /* 0x00000005ff0b7e24 */ /* 0x000fe4000f8e00ff */
[----:B------:R-:W-:Y:S02]  /*7730*/  IMAD.MOV.U32 R12, RZ, RZ, 0x1 ;  /* 0x00000001ff0c7424 */ /* 0x000fe400078e00ff */
[----:B-1----:R-:W-:-:S07]  /*7740*/  IMAD.MOV.U32 R13, RZ, RZ, RZ ;  /* 0x000000ffff0d7224 */ /* 0x002fce00078e00ff */
[----:B------:R-:W-:-:S07]  /*7750*/  LEPC R20, `(.L_x_35) ;  /* 0x000000001014794e */ /* 0x000fce0000000000 */
[----:B--2---:R-:W-:Y:S05]  /*7760*/  CALL.ABS.NOINC R2 ;  /* 0x0000000002007343 */ /* 0x004fea0003c00000 */
.L_x_35:
[----:B------:R-:W-:Y:S01]  /*7770*/  MOV R2, 0x0 ;  /* 0x0000000000027802 */ /* 0x000fe20000000f00 */
[----:B------:R-:W-:Y:S01]  /*7780*/  ULDC.64 UR6, c[0x4][0x108] ;  /* 0x0100420000067ab9 */ /* 0x000fe20000000a00 */
[----:B------:R-:W-:Y:S01]  /*7790*/  ULDC.64 UR8, c[0x4][0x110] ;  /* 0x0100440000087ab9 */ /* 0x000fe20000000a00 */
[----:B------:R-:W-:Y:S01]  /*77a0*/  ULDC.64 UR4, c[0x4][0x70] ;  /* 0x01001c0000047ab9 */ /* 0x000fe20000000a00 */
[----:B------:R-:W-:Y:S01]  /*77b0*/  IMAD.U32 R4, RZ, RZ, UR6 ;  /* 0x00000006ff047e24 */ /* 0x000fe2000f8e00ff */
[----:B------:R-:W-:Y:S01]  /*77c0*/  MOV R13, RZ ;  /* 0x000000ff000d7202 */ /* 0x000fe20000000f00 */
[----:B------:R-:W1:Y:S01]  /*77d0*/  LDC.64 R2, c[0x4][R2] ;  /* 0x0100000002027b82 */ /* 0x000e620000000a00 */
[----:B------:R-:W-:Y:S02]  /*77e0*/  IMAD.U32 R5, RZ, RZ, UR7 ;  /* 0x00000007ff057e24 */ /* 0x000fe4000f8e00ff */
[----:B------:R-:W-:Y:S02]  /*77f0*/  IMAD.U32 R6, RZ, RZ, UR8 ;  /* 0x00000008ff067e24 */ /* 0x000fe4000f8e00ff */
[----:B------:R-:W-:-:S02]  /*7800*/  IMAD.U32 R7, RZ, RZ, UR9 ;  /* 0x00000009ff077e24 */ /* 0x000fc4000f8e00ff */
[----:B------:R-:W-:Y:S02]  /*7810*/  IMAD.U32 R10, RZ, RZ, UR4 ;  /* 0x00000004ff0a7e24 */ /* 0x000fe4000f8e00ff */
[----:B------:R-:W-:Y:S02]  /*7820*/  IMAD.U32 R11, RZ, RZ, UR5 ;  /* 0x00000005ff0b7e24 */ /* 0x000fe4000f8e00ff */
[----:B------:R-:W-:Y:S02]  /*7830*/  IMAD.MOV.U32 R8, RZ, RZ, 0x70 ;  /* 0x00000070ff087424 */ /* 0x000fe400078e00ff */
[----:B------:R-:W-:-:S07]  /*7840*/  IMAD.MOV.U32 R12, RZ, RZ, 0x1 ;  /* 0x00000001ff0c7424 */ /* 0x000fce00078e00ff */
[----:B------:R-:W-:-:S07]  /*7850*/  LEPC R20, `(.L_x_34) ;  /* 0x000000001014794e */ /* 0x000fce0000000000 */
[----:B-1----:R-:W-:Y:S05]  /*7860*/  CALL.ABS.NOINC R2 ;  /* 0x0000000002007343 */ /* 0x002fea0003c00000 */
.L_x_34:
[----:B------:R-:W2:Y:S01]  /*7870*/  LDL R2, [R1] ;  /* 0x0000000001027983 */ /* 0x000ea20000100800 */
[----:B------:R-:W1:Y:S01]  /*7880*/  LDC R0, c[0x0][0x428] ;  /* 0x00010a00ff007b82 */ /* 0x000e620000000800 */
[----:B------:R-:W-:Y:S02]  /*7890*/  ULDC.64 UR4, c[0x0][0x9f8] ;  /* 0x00027e0000047ab9 */ /* 0x000fe40000000a00 */
[----:B------:R-:W3:Y:S01]  /*78a0*/  LDL.LU R6, [R1+0x8] ;  /* 0x0000080001067983 */ /* 0x000ee20000300800 */
[----:B-1----:R-:W-:-:S03]  /*78b0*/  ISETP.NE.AND P1, PT, R0, 0x1, PT ;  /* 0x000000010000780c */ /* 0x002fc60003f25270 */
[----:B------:R-:W4:Y:S01]  /*78c0*/  LDL R5, [R1+0x10] ;  /* 0x0000100001057983 */ /* 0x000f220000100800 */
[----:B------:R-:W-:Y:S01]  /*78d0*/  ISETP.NE.U32.AND P0, PT, RZ, UR4, PT ;  /* 0x00000004ff007c0c */ /* 0x000fe2000bf05070 */
[----:B------:R-:W-:Y:S01]  /*78e0*/  ULDC.64 UR6, c[0x0][0x208] ;  /* 0x0000820000067ab9 */ /* 0x000fe20000000a00 */
[----:B------:R-:W-:Y:S01]  /*78f0*/  ULDC UR4, c[0x0][0xda8] ;  /* 0x00036a0000047ab9 */ /* 0x000fe20000000800 */
[----:B------:R-:W1:Y:S01]  /*7900*/  S2R R7, SR_TID.X ;  /* 0x0000000000077919 */ /* 0x000e620000002100 */
[----:B------:R-:W-:-:S05]  /*7910*/  ISETP.NE.AND.EX P0, PT, RZ, UR5, PT, P0 ;  /* 0x00000005ff007c0c */ /* 0x000fca000bf05300 */
[----:B------:R-:W2:Y:S08]  /*7920*/  @P1 LDC R0, c[0x0][0x42c] ;  /* 0x00010b00ff001b82 */ /* 0x000eb00000000800 */
[----:B------:R-:W2:Y:S01]  /*7930*/  @P1 LDC R3, c[0x0][0x430] ;  /* 0x00010c00ff031b82 */ /* 0x000ea20000000800 */
[----:B-1----:R-:W-:Y:S01]  /*7940*/  LOP3.LUT R7, R7, 0x1f, RZ, 0xc0, !PT ;  /* 0x0000001f07077812 */ /* 0x002fe200078ec0ff */
[----:B--2---:R-:W-:-:S04]  /*7950*/  @P1 IMAD.HI.U32 R0, R2, R0, RZ ;  /* 0x0000000002001227 */ /* 0x004fc800078e00ff */
[----:B------:R-:W-:Y:S01]  /*7960*/  IMAD.MOV.U32 R4, RZ, RZ, R2 ;  /* 0x000000ffff047224 */ /* 0x000fe200078e0002 */
[----:B------:R-:W-:Y:S01]  /*7970*/  @P1 SHF.R.U32.HI R4, RZ, R3, R0 ;  /* 0x00000003ff041219 */ /* 0x000fe20000011600 */
[----:B------:R-:W-:Y:S01]  /*7980*/  IMAD.MOV.U32 R0, RZ, RZ, R19 ;  /* 0x000000ffff007224 */ /* 0x000fe200078e0013 */
[----:B------:R-:W1:Y:S02]  /*7990*/  @P0 LDC.64 R2, c[0x0][0x9f8] ;  /* 0x00027e00ff020b82 */ /* 0x000e640000000a00 */
[----:B-1----:R-:W-:-:S05]  /*79a0*/  @P0 IMAD.WIDE R2, R19, 0x4, R2 ;  /* 0x0000000413020825 */ /* 0x002fca00078e0202 */
[----:B------:R1:W5:Y:S01]  /*79b0*/  @P0 LDG.E R0, desc[UR6][R2.64] ;  /* 0x0000000602000981 */ /* 0x000362000c1e1900 */
[----:B------:R-:W-:Y:S01]  /*79c0*/  ISETP.NE.AND P1, PT, R7, RZ, PT ;  /* 0x000000ff0700720c */ /* 0x000fe20003f25270 */
[----:B---3--:R-:W-:-:S03]  /*79d0*/  IMAD.MOV R8, RZ, RZ, -R6 ;  /* 0x000000ffff087224 */ /* 0x008fc600078e0a06 */
[----:B------:R-:W-:Y:S01]  /*79e0*/  PLOP3.LUT P2, PT, P1, PT, PT, 0x8, 0x0 ;  /* 0x000000000000781c */ /* 0x000fe20000f4e170 */
[----:B----4-:R-:W-:-:S04]  /*79f0*/  IMAD R8, R8, UR4, R5 ;  /* 0x0000000408087c24 */ /* 0x010fc8000f8e0205 */
[----:B------:R-:W-:-:S04]  /*7a00*/  IMAD.SHL.U32 R8, R8, 0x80, RZ ;  /* 0x0000008008087824 */ /* 0x000fc800078e00ff */
[----:B------:R-:W-:-:S05]  /*7a10*/  VOTEU.ALL UP1, P1 ;  /* 0x00000000003f7886 */ /* 0x000fca0000820000 */
[----:B------:R-:W-:-:S04]  /*7a20*/  @!UP1 UIADD3 UR8, UP0, UR36, 0x270, URZ ;  /* 0x0000027024089890 */ /* 0x000fc8000ff1e03f */
[----:B------:R-:W-:-:S03]  /*7a30*/  @!UP1 UIADD3.X UR9, URZ, UR37, URZ, UP0, !UPT ;  /* 0x000000253f099290 */ /* 0x000fc600087fe43f */
[----:B-1----:R-:W-:-:S09]  /*7a40*/  VOTEU.ALL UP0, P1 ;  /* 0x00000000003f7886 */ /* 0x002fd20000800000 */
.L_x_36:
[----:B------:R-:W2:Y:S01]  /*7a50*/  LDL R2, [R1] ;  /* 0x0000000001027983 */ /* 0x000ea20000100800 */
[----:B------:R-:W-:Y:S02]  /*7a60*/  PLOP3.LUT P0, PT, P0, P2, PT, 0xa2, 0x0 ;  /* 0x000000000000781c */ /* 0x000fe40000705472 */
[----:B------:R-:W-:Y:S01]  /*7a70*/  @P2 R2UR P0, UR7, R19 ;  /* 0x00000000130722ca */ /* 0x000fe20000000000 */
[----:B------:R-:W-:-:S07]  /*7a80*/  UMOV UR4, URZ ;  /* 0x0000003f00047c82 */ /* 0x000fce0008000000 */
[----:B------:R-:W-:Y:S02]  /*7a90*/  PLOP3.LUT P0, PT, P0, P2, PT, 0xa2, 0x0 ;  /* 0x000000000000781c */ /* 0x000fe40000705472 */
[----:B--2---:R-:W-:-:S08]  /*7aa0*/  @P2 R2UR.OR P0, UR6, R2 ;  /* 0x00000000020622ca */ /* 0x004fd00000100000 */
[----:B------:R-:W-:Y:S02]  /*7ab0*/  PLOP3.LUT P0, PT, P0, P2, PT, 0xa2, 0x0 ;  /* 0x000000000000781c */ /* 0x000fe40000705472 */
[----:B------:R-:W-:-:S08]  /*7ac0*/  @P2 R2UR.OR P0, UR5, R8 ;  /* 0x00000000080522ca */ /* 0x000fd00000100000 */
[----:B------:R-:W-:-:S05]  /*7ad0*/  @P2 PLOP3.LUT P2, PT, P0, PT, PT, 0x80, 0x0 ;  /* 0x000000000000281c */ /* 0x000fca000074f070 */
[----:B------:R1:W-:Y:S08]  /*7ae0*/  @!UP0 UTMAPF.L2.4D [UR4], [UR8] ;  /* 0x00000004080085b8 */ /* 0x0003f00008018000 */
[----:B-1----:R-:W-:Y:S05]  /*7af0*/  @P2 BRA.U.ANY `(.L_x_36) ;  /* 0xfffffffd00d42947 */ /* 0x002fea000393ffff */
[----:B------:R-:W-:Y:S01]  /*7b00*/  PLOP3.LUT P2, PT, P1, PT, PT, 0x8, 0x0 ;  /* 0x000000000000781c */ /* 0x000fe20000f4e170 */
[----:B------:R-:W-:Y:S01]  /*7b10*/  VOTEU.ALL UP0, P1 ;  /* 0x00000000003f7886 */ /* 0x000fe20000800000 */
[----:B------:R-:W-:-:S11]  /*7b20*/  UMOV UR4, 0x40 ;  /* 0x0000004000047882 */ /* 0x000fd60000000000 */
.L_x_37:
[----:B------:R-:W2:Y:S01]  /*7b30*/  LDL R2, [R1] ;  /* 0x0000000001027983 */ /* 0x000ea20000100800 */
[----:B------:R-:W-:Y:S02]  /*7b40*/  PLOP3.LUT P0, PT, P0, P2, PT, 0xa2, 0x0 ;  /* 0x000000000000781c */ /* 0x000fe40000705472 */
[----:B------:R-:W-:-:S08]  /*7b50*/  @P2 R2UR P0, UR7, R19 ;  /* 0x00000000130722ca */ /* 0x000fd00000000000 */
        /* <DEDUP_REMOVED lines=10> */
.L_x_38:
        /* <DEDUP_REMOVED lines=10> */
[----:B------:R-:W1:Y:S01]  /*7ca0*/  LDC.64 R2, c[0x0][0x3f8] ;  /* 0x0000fe00ff027b82 */ /* 0x000e620000000a00 */
[----:B------:R-:W-:Y:S01]  /*7cb0*/  UMOV UR4, 0xffffffff ;  /* 0xffffffff00047882 */ /* 0x000fe20000000000 */
[----:B-1----:R-:W-:-:S04]  /*7cc0*/  ISETP.NE.U32.AND P0, PT, R2, RZ, PT ;  /* 0x000000ff0200720c */ /* 0x002fc80003f05070 */
[----:B------:R-:W-:-:S04]  /*7cd0*/  ISETP.NE.AND.EX P0, PT, R3, RZ, PT, P0 ;  /* 0x000000ff0300720c */ /* 0x000fc80003f05300 */
[----:B-----5:R-:W-:Y:S01]  /*7ce0*/  SEL R5, R0, RZ, !P0 ;  /* 0x000000ff00057207 */ /* 0x020fe20004000000 */
[----:B------:R-:W-:Y:S08]  /*7cf0*/  BRA.DIV UR4, `(.L_x_39) ;  /* 0x0000002604f47947 */ /* 0x000ff0000b800000 */
.L_x_92:
[----:B------:R-:W2:Y:S01]  /*7d00*/  LDL R6, [R1+0xc] ;  /* 0x00000c0001067983 */ /* 0x000ea20000100800 */
[----:B------:R-:W-:Y:S01]  /*7d10*/  UMOV UR4, 0xffffffff ;  /* 0xffffffff00047882 */ /* 0x000fe20000000000 */
[----:B------:R-:W-:Y:S01]  /*7d20*/  SHF.R.S32.HI R11, RZ, 0x1f, R0 ;  /* 0x0000001fff0b7819 */ /* 0x000fe20000011400 */
[----:B--2---:R-:W-:Y:S01]  /*7d30*/  VIADD R10, R6, 0xffffffff ;  /* 0xffffffff060a7836 */ /* 0x004fe20000000000 */
[----:B------:R-:W-:Y:S06]  /*7d40*/  BRA.DIV UR4, `(.L_x_40) ;  /* 0x0000002a04147947 */ /* 0x000fec000b800000 */
[----:B------:R-:W-:-:S13]  /*7d50*/  ELECT P6, URZ, PT ;  /* 0x00000000003f782f */ /* 0x000fda00038c0000 */
.L_x_95:
[----:B------:R-:W-:Y:S05]  /*7d60*/  @!P6 BRA `(.L_x_41) ;  /* 0x000000040018e947 */ /* 0x000fea0003800000 */
[----:B------:R-:W-:Y:S02]  /*7d70*/  IMAD.MOV.U32 R18, RZ, RZ, R10 ;  /* 0x000000ffff127224 */ /* 0x000fe400078e000a */
[----:B------:R-:W-:Y:S01]  /*7d80*/  IMAD.MOV.U32 R5, RZ, RZ, R0 ;  /* 0x000000ffff057224 */ /* 0x000fe200078e0000 */
[----:B------:R-:W-:Y:S06]  /*7d90*/  @!P0 BRA `(.L_x_42) ;  /* 0x00000000004c8947 */ /* 0x000fec0003800000 */
[----:B------:R-:W1:Y:S01]  /*7da0*/  LDC R9, c[0x0][0x41c] ;  /* 0x00010700ff097b82 */ /* 0x000e620000000800 */
[----:B------:R-:W-:Y:S01]  /*7db0*/  IMAD.MOV.U32 R5, RZ, RZ, R10 ;  /* 0x000000ffff057224 */ /* 0x000fe200078e000a */
[----:B------:R-:W-:Y:S01]  /*7dc0*/  ULDC.64 UR4, c[0x0][0x408] ;  /* 0x0001020000047ab9 */ /* 0x000fe20000000a00 */
[----:B------:R-:W-:Y:S01]  /*7dd0*/  ULDC.64 UR6, c[0x0][0x208] ;  /* 0x0000820000067ab9 */ /* 0x000fe20000000a00 */
[----:B-1----:R-:W-:-:S13]  /*7de0*/  ISETP.NE.AND P1, PT, R9, 0x1, PT ;  /* 0x000000010900780c */ /* 0x002fda0003f25270 */
[----:B------:R-:W1:Y:S02]  /*7df0*/  @P1 LDC.64 R6, c[0x0][0x420] ;  /* 0x00010800ff061b82 */ /* 0x000e640000000a00 */
[----:B-1----:R-:W-:-:S05]  /*7e00*/  @P1 IMAD.HI.U32 R6, R10, R6, RZ ;  /* 0x000000060a061227 */ /* 0x002fca00078e00ff */
[----:B------:R-:W-:Y:S01]  /*7e10*/  @P1 SHF.R.U32.HI R5, RZ, R7, R6 ;  /* 0x00000007ff051219 */ /* 0x000fe20000011606 */
[----:B------:R-:W-:-:S03]  /*7e20*/  IMAD R6, R11, UR4, RZ ;  /* 0x000000040b067c24 */ /* 0x000fc6000f8e02ff */
[--C-:B------:R-:W-:Y:S01]  /*7e30*/  SHF.R.S32.HI R7, RZ, 0x1f, R5.reuse ;  /* 0x0000001fff077819 */ /* 0x100fe20000011405 */
[----:B------:R-:W-:-:S04]  /*7e40*/  IMAD.MOV R18, RZ, RZ, -R5 ;  /* 0x000000ffff127224 */ /* 0x000fc800078e0a05 */
[----:B------:R-:W-:Y:S02]  /*7e50*/  IMAD R18, R9, R18, R10 ;  /* 0x0000001209127224 */ /* 0x000fe400078e020a */
[----:B------:R-:W-:Y:S02]  /*7e60*/  IMAD R9, R0, UR5, R6 ;  /* 0x0000000500097c24 */ /* 0x000fe4000f8e0206 */
[----:B------:R-:W-:-:S04]  /*7e70*/  IMAD.MOV.U32 R6, RZ, RZ, R5 ;  /* 0x000000ffff067224 */ /* 0x000fc800078e0005 */
[----:B------:R-:W-:-:S05]  /*7e80*/  IMAD.WIDE.U32 R6, R0, UR4, R6 ;  /* 0x0000000400067c25 */ /* 0x000fca000f8e0006 */
[----:B------:R-:W-:Y:S02]  /*7e90*/  IADD3 R5, R7, R9, RZ ;  /* 0x0000000907057210 */ /* 0x000fe40007ffe0ff */
[----:B------:R-:W-:-:S04]  /*7ea0*/  LEA R12, P1, R6, R2, 0x2 ;  /* 0x00000002060c7211 */ /* 0x000fc800078210ff */
[----:B------:R-:W-:-:S05]  /*7eb0*/  LEA.HI.X R13, R6, R3, R5, 0x2, P1 ;  /* 0x00000003060d7211 */ /* 0x000fca00008f1405 */
[----:B------:R1:W5:Y:S04]  /*7ec0*/  LDG.E R5, desc[UR6][R12.64] ;  /* 0x000000060c057981 */ /* 0x000368000c1e1900 */
.L_x_42:
[----:B------:R-:W2:Y:S01]  /*7ed0*/  S2R R7, SR_CgaCtaId ;  /* 0x0000000000077919 */ /* 0x000ea20000008800 */
[----:B------:R-:W-:-:S04]  /*7ee0*/  MOV R6, 0x400 ;  /* 0x0000040000067802 */ /* 0x000fc80000000f00 */
[----:B--2---:R-:W-:Y:S02]  /*7ef0*/  LEA R6, R7, R6, 0x18 ;  /* 0x0000000607067211 */ /* 0x004fe400078ec0ff */
[----:B------:R-:W-:-:S03]  /*7f00*/  SHF.L.U32 R7, R17, 0x1f, RZ ;  /* 0x0000001f11077819 */ /* 0x000fc600000006ff */
[----:B------:R-:W-:-:S04]  /*7f10*/  IMAD R6, R16, 0x8, R6 ;  /* 0x0000000810067824 */ /* 0x000fc800078e0206 */
[----:B------:R-:W2:Y:S02]  /*7f20*/  SYNCS.PHASECHK.TRANS64.TRYWAIT P1, [R6+URZ+0x34840], R7 ;  /* 0x03484007060075a7 */ /* 0x000ea4000802017f */
[----:B--2---:R-:W-:Y:S05]  /*7f30*/  @!P1 BRA `(.L_x_43) ;  /* 0x0000002400b89947 */ /* 0x004fea0003800000 */
.L_x_96:
[----:B------:R-:W3:Y:S02]  /*7f40*/  S2R R9, SR_TID.X ;  /* 0x0000000000097919 */ /* 0x000ee40000002100 */
[----:B---3--:R-:W-:-:S04]  /*7f50*/  LOP3.LUT R9, R9, 0x7f, RZ, 0xc0, !PT ;  /* 0x0000007f09097812 */ /* 0x008fc800078ec0ff */
[----:B------:R-:W-:-:S13]  /*7f60*/  ISETP.NE.AND P1, PT, R9, RZ, PT ;  /* 0x000000ff0900720c */ /* 0x000fda0003f25270 */
[----:B------:R-:W-:Y:S05]  /*7f70*/  @P1 BRA `(.L_x_44) ;  /* 0x00000000001c1947 */ /* 0x000fea0003800000 */
[----:B------:R-:W3:Y:S01]  /*7f80*/  S2R R9, SR_TID.X ;  /* 0x0000000000097919 */ /* 0x000ee20000002100 */
[----:B--2---:R-:W-:-:S04]  /*7f90*/  IMAD.MOV.U32 R7, RZ, RZ, 0xc000 ;  /* 0x0000c000ff077424 */ /* 0x004fc800078e00ff */
[----:B------:R4:W-:Y:S01]  /*7fa0*/  SYNCS.ARRIVE.TRANS64 RZ, [R6+URZ+0x34830], R7 ;  /* 0x0348300706ff79a7 */ /* 0x0009e2000800003f */
[----:B---3--:R-:W-:-:S04]  /*7fb0*/  LOP3.LUT R9, R9, 0x1f, RZ, 0xc0, !PT ;  /* 0x0000001f09097812 */ /* 0x008fc800078ec0ff */
[----:B------:R-:W-:-:S13]  /*7fc0*/  ISETP.NE.AND P1, PT, R9, RZ, PT ;  /* 0x000000ff0900720c */ /* 0x000fda0003f25270 */
[----:B----4-:R-:W-:Y:S05]  /*7fd0*/  @!P1 BRA `(.L_x_44) ;  /* 0x0000000000049947 */ /* 0x010fea0003800000 */
[----:B------:R-:W-:Y:S01]  /*7fe0*/  BPT.TRAP 0x1 ;  /* 0x000000040000795c */ /* 0x000fe20000300000 */
.L_x_44:
[----:B------:R-:W3:Y:S01]  /*7ff0*/  S2R R9, SR_CgaCtaId ;  /* 0x0000000000097919 */ /* 0x000ee20000008800 */
[----:B--2---:R-:W-:Y:S01]  /*8000*/  MOV R7, 0x400 ;  /* 0x0000040000077802 */ /* 0x004fe20000000f00 */
[----:B------:R-:W-:Y:S01]  /*8010*/  UIADD3 UR4, UP0, UR36, 0x370, URZ ;  /* 0x0000037024047890 */ /* 0x000fe2000ff1e03f */
[----:B------:R-:W-:Y:S01]  /*8020*/  R2UR UR9, R6 ;  /* 0x00000000060972ca */ /* 0x000fe200000e0000 */
[----:B------:R-:W-:Y:S01]  /*8030*/  UMOV UR10, URZ ;  /* 0x0000003f000a7c82 */ /* 0x000fe20008000000 */
[----:B------:R-:W-:Y:S01]  /*8040*/  R2UR UR11, R18 ;  /* 0x00000000120b72ca */ /* 0x000fe200000e0000 */
[----:B------:R-:W-:Y:S01]  /*8050*/  UIADD3.X UR5, URZ, UR37, URZ, UP0, !UPT ;  /* 0x000000253f057290 */ /* 0x000fe200087fe43f */
[----:B------:R-:W-:Y:S01]  /*8060*/  R2UR UR12, R4 ;  /* 0x00000000040c72ca */ /* 0x000fe200000e0000 */
[----:B------:R-:W-:Y:S01]  /*8070*/  UMOV UR6, 0x0 ;  /* 0x0000000000067882 */ /* 0x000fe20000000000 */
[----:B-----5:R-:W-:Y:S01]  /*8080*/  R2UR UR13, R5 ;  /* 0x00000000050d72ca */ /* 0x020fe200000e0000 */
[----:B------:R-:W-:Y:S01]  /*8090*/  UMOV UR7, 0x14f00000 ;  /* 0x14f0000000077882 */ /* 0x000fe20000000000 */
[----:B------:R-:W-:-:S05]  /*80a0*/  UMOV UR16, 0x40 ;  /* 0x0000004000107882 */ /* 0x000fca0000000000 */
[----:B------:R-:W-:Y:S02]  /*80b0*/  UIADD3 UR9, UR9, 0x34830, URZ ;  /* 0x0003483009097890 */ /* 0x000fe4000fffe03f */
[----:B------:R-:W-:Y:S01]  /*80c0*/  USHF.L.U32 UR11, UR11, 0x7, URZ ;  /* 0x000000070b0b7899 */ /* 0x000fe2000800063f */
[----:B---3--:R-:W-:-:S05]  /*80d0*/  LEA R7, R9, R7, 0x18 ;  /* 0x0000000709077211 */ /* 0x008fca00078ec0ff */
[----:B------:R-:W-:-:S05]  /*80e0*/  IMAD R6, R16, 0xc000, R7 ;  /* 0x0000c00010067824 */ /* 0x000fca00078e0207 */
[----:B------:R-:W-:-:S13]  /*80f0*/  R2UR UR8, R6 ;  /* 0x00000000060872ca */ /* 0x000fda00000e0000 */
[----:B------:R-:W-:Y:S02]  /*8100*/  UIADD3 UR14, UR8, 0x1c400, URZ ;  /* 0x0001c400080e7890 */ /* 0x000fe4000fffe03f */
[----:B------:R-:W-:Y:S02]  /*8110*/  UIADD3 UR15, UR8, 0x20400, URZ ;  /* 0x00020400080f7890 */ /* 0x000fe4000fffe03f */
[----:B------:R-:W-:-:S03]  /*8120*/  UIADD3 UR17, UR8, 0x24400, URZ ;  /* 0x0002440008117890 */ /* 0x000fc6000fffe03f */
[----:B------:R-:W-:Y:S01]  /*8130*/  UMOV UR8, UR14 ;  /* 0x0000000e00087c82 */ /* 0x000fe20008000000 */
[----:B------:R-:W-:Y:S01]  /*8140*/  UMOV UR14, 0x80 ;  /* 0x00000080000e7882 */ /* 0x000fe20000000000 */
[----:B------:R2:W-:Y:S02]  /*8150*/  UTMALDG.4D [UR8], [UR4], desc[UR6] ;  /* 0x00000608040075b4 */ /* 0x0005e40008019000 */
[----:B--2---:R-:W-:Y:S01]  /*8160*/  UMOV UR8, UR15 ;  /* 0x0000000f00087c82 */ /* 0x004fe20008000000 */
[----:B------:R-:W-:Y:S02]  /*8170*/  UMOV UR10, UR16 ;  /* 0x00000010000a7c82 */ /* 0x000fe40008000000 */
[----:B------:R2:W-:Y:S02]  /*8180*/  UTMALDG.4D [UR8], [UR4], desc[UR6] ;  /* 0x00000608040075b4 */ /* 0x0005e40008019000 */
[----:B--2---:R-:W-:Y:S01]  /*8190*/  UMOV UR8, UR17 ;  /* 0x0000001100087c82 */ /* 0x004fe20008000000 */
[----:B------:R-:W-:-:S02]  /*81a0*/  UMOV UR10, UR14 ;  /* 0x0000000e000a7c82 */ /* 0x000fc40008000000 */
[----:B------:R2:W-:Y:S02]  /*81b0*/  UTMALDG.4D [UR8], [UR4], desc[UR6] ;  /* 0x00000608040075b4 */ /* 0x0005e40008019000 */
[----:B--2---:R-:W-:Y:S01]  /*81c0*/  NOP ;  /* 0x0000000000007918 */ /* 0x004fe20000000000 */
.L_x_41:
[----:B------:R-:W2:Y:S04]  /*81d0*/  LDL.LU R14, [R1] ;  /* 0x00000000010e7983 */ /* 0x000ea80000300800 */
[----:B-1----:R-:W3:Y:S01]  /*81e0*/  LDL R13, [R1+0x18] ;  /* 0x00001800010d7983 */ /* 0x002ee20000100800 */
[----:B------:R-:W-:-:S03]  /*81f0*/  MOV R9, 0x400 ;  /* 0x0000040000097802 */ /* 0x000fc60000000f00 */
[----:B------:R-:W4:Y:S01]  /*8200*/  LDL.LU R7, [R1+0x14] ;  /* 0x0000140001077983 */ /* 0x000f220000300800 */
[----:B------:R-:W1:Y:S01]  /*8210*/  S2R R12, SR_CgaCtaId ;  /* 0x00000000000c7919 */ /* 0x000e620000008800 */
[----:B------:R-:W-:Y:S05]  /*8220*/  WARPSYNC.ALL ;  /* 0x0000000000007948 */ /* 0x000fea0003800000 */
[----:B------:R-:W-:-:S13]  /*8230*/  ELECT P1, URZ, PT ;  /* 0x00000000003f782f */ /* 0x000fda0003820000 */
[----:B------:R-:W-:Y:S01]  /*8240*/  @P1 R2UR UR13, R19 ;  /* 0x00000000130d12ca */ /* 0x000fe200000e0000 */
[----:B------:R-:W-:Y:S01]  /*8250*/  UIADD3 UR4, UP0, UR36, 0x270, URZ ;  /* 0x0000027024047890 */ /* 0x000fe2000ff1e03f */
[----:B------:R-:W-:-:S03]  /*8260*/  @P1 R2UR UR11, R8 ;  /* 0x00000000080b12ca */ /* 0x000fc600000e0000 */
[----:B------:R-:W-:Y:S01]  /*8270*/  UIADD3.X UR5, URZ, UR37, URZ, UP0, !UPT ;  /* 0x000000253f057290 */ /* 0x000fe200087fe43f */
[----:B-1----:R-:W-:-:S04]  /*8280*/  LEA R9, R12, R9, 0x18 ;  /* 0x000000090c097211 */ /* 0x002fc800078ec0ff */
[----:B------:R-:W-:Y:S01]  /*8290*/  R2UR UR24, R9 ;  /* 0x00000000091872ca */ /* 0x000fe200000e0000 */
[----:B------:R-:W-:Y:S01]  /*82a0*/  @P1 IMAD.MOV.U32 R6, RZ, RZ, 0xc000 ;  /* 0x0000c000ff061424 */ /* 0x000fe200078e00ff */
[----:B------:R-:W-:Y:S01]  /*82b0*/  BAR.SYNC.DEFER_BLOCKING 0x8, 0x120 ;  /* 0x0204800000007b1d */ /* 0x000fe20000010000 */
[----:B------:R-:W-:-:S10]  /*82c0*/  @P1 R2UR UR21, R19 ;  /* 0x00000000131512ca */ /* 0x000fd400000e0000 */
[----:B------:R-:W-:Y:S02]  /*82d0*/  UIADD3 UR8, UR24, 0x10400, URZ ;  /* 0x0001040018087890 */ /* 0x000fe4000fffe03f */
[----:B------:R-:W-:Y:S01]  /*82e0*/  UIADD3 UR9, UR24, 0x34800, URZ ;  /* 0x0003480018097890 */ /* 0x000fe2000fffe03f */
[----:B------:R-:W-:Y:S01]  /*82f0*/  UMOV UR6, 0x0 ;  /* 0x0000000000067882 */ /* 0x000fe20000000000 */
[----:B------:R-:W-:Y:S01]  /*8300*/  UMOV UR7, 0x12f00000 ;  /* 0x12f0000000077882 */ /* 0x000fe20000000000 */
[----:B------:R-:W-:Y:S01]  /*8310*/  UMOV UR10, URZ ;  /* 0x0000003f000a7c82 */ /* 0x000fe20008000000 */
[----:B------:R-:W-:Y:S01]  /*8320*/  @P1 R2UR UR19, R8 ;  /* 0x00000000081312ca */ /* 0x000fe200000e0000 */
[----:B------:R-:W-:Y:S01]  /*8330*/  UIADD3 UR16, UR24, 0x14400, URZ ;  /* 0x0001440018107890 */ /* 0x000fe2000fffe03f */
[----:B------:R3:W-:Y:S01]  /*8340*/  @P1 SYNCS.ARRIVE.TRANS64 RZ, [R9+URZ+0x34800], R6 ;  /* 0x0348000609ff19a7 */ /* 0x0007e2000800003f */
[----:B------:R-:W-:Y:S01]  /*8350*/  UMOV UR14, 0x0 ;  /* 0x00000000000e7882 */ /* 0x000fe20000000000 */
[----:B------:R-:W-:Y:S01]  /*8360*/  UMOV UR15, 0x12f00000 ;  /* 0x12f00000000f7882 */ /* 0x000fe20000000000 */
[----:B------:R-:W-:Y:S01]  /*8370*/  UMOV UR18, 0x40 ;  /* 0x0000004000127882 */ /* 0x000fe20000000000 */
[----:B------:R-:W-:Y:S01]  /*8380*/  UMOV UR17, UR9 ;  /* 0x0000000900117c82 */ /* 0x000fe20008000000 */
[----:B------:R-:W-:Y:S01]  /*8390*/  UMOV UR22, 0x0 ;  /* 0x0000000000167882 */ /* 0x000fe20000000000 */
[----:B------:R-:W-:Y:S01]  /*83a0*/  UMOV UR23, 0x12f00000 ;  /* 0x12f0000000177882 */ /* 0x000fe20000000000 */
[----:B------:R-:W-:Y:S01]  /*83b0*/  BSSY B0, `(.L_x_45) ;  /* 0x0000010000007945 */ /* 0x000fe20003800000 */
[----:B--2---:R-:W-:-:S02]  /*83c0*/  @P1 R2UR UR12, R14 ;  /* 0x000000000e0c12ca */ /* 0x004fc400000e0000 */
[----:B------:R-:W-:Y:S02]  /*83d0*/  @P1 R2UR UR20, R14 ;  /* 0x000000000e1412ca */ /* 0x000fe400000e0000 */
[----:B---3--:R-:W-:-:S09]  /*83e0*/  LOP3.LUT R6, R13, 0x1, RZ, 0xc, !PT ;  /* 0x000000010d067812 */ /* 0x008fd200078e0cff */
[----:B------:R1:W-:Y:S01]  /*83f0*/  UTMALDG.4D [UR8], [UR4], desc[UR6] ;  /* 0x00000608040075b4 */ /* 0x0003e20008019000 */
[----:B------:R-:W-:Y:S01]  /*8400*/  SHF.L.U32 R6, R6, 0x1f, RZ ;  /* 0x0000001f06067819 */ /* 0x000fe200000006ff */
[----:B------:R2:W-:Y:S01]  /*8410*/  UTMALDG.4D [UR16], [UR4], desc[UR14] ;  /* 0x00000e10040075b4 */ /* 0x0005e20008019000 */
[----:B-1----:R-:W-:Y:S02]  /*8420*/  @P1 R2UR UR13, R19 ;  /* 0x00000000130d12ca */ /* 0x002fe400000e0000 */
[----:B------:R-:W-:Y:S02]  /*8430*/  @P1 R2UR UR12, R14 ;  /* 0x000000000e0c12ca */ /* 0x000fe400000e0000 */
[----:B------:R-:W-:Y:S01]  /*8440*/  @P1 R2UR UR11, R8 ;  /* 0x00000000080b12ca */ /* 0x000fe200000e0000 */
[----:B------:R-:W-:Y:S01]  /*8450*/  UIADD3 UR8, UR24, 0x18400, URZ ;  /* 0x0001840018087890 */ /* 0x000fe2000fffe03f */
[----:B------:R-:W-:-:S11]  /*8460*/  UMOV UR10, 0x80 ;  /* 0x00000080000a7882 */ /* 0x000fd60000000000 */
[----:B------:R2:W-:Y:S01]  /*8470*/  UTMALDG.4D [UR8], [UR4], desc[UR22] ;  /* 0x00001608040075b4 */ /* 0x0005e20008019000 */
[----:B------:R-:W1:Y:S01]  /*8480*/  SYNCS.PHASECHK.TRANS64.TRYWAIT P1, [R9+URZ+0x34820], R6 ;  /* 0x03482006090075a7 */ /* 0x000e62000802017f */
[----:B----4-:R-:W-:Y:S01]  /*8490*/  ISETP.GE.AND P2, PT, R7, 0x81, PT ;  /* 0x000000810700780c */ /* 0x010fe20003f46270 */
[----:B-12---:R-:W-:-:S12]  /*84a0*/  @!P1 BRA `(.L_x_46) ;  /* 0x0000002000709947 */ /* 0x006fd80003800000 */
.L_x_97:
[----:B------:R-:W-:Y:S05]  /*84b0*/  BSYNC B0 ;  /* 0x0000000000007941 */ /* 0x000fea0003800000 */
.L_x_45:
[----:B------:R-:W-:Y:S05]  /*84c0*/  @!P2 BRA `(.L_x_47) ;  /* 0x0000001400c8a947 */ /* 0x000fea0003800000 */
[----:B-1----:R-:W2:Y:S01]  /*84d0*/  LDL R7, [R1+0xc] ;  /* 0x00000c0001077983 */ /* 0x002ea20000100800 */
[----:B------:R-:W-:Y:S02]  /*84e0*/  IMAD.MOV.U32 R6, RZ, RZ, 0x1 ;  /* 0x00000001ff067424 */ /* 0x000fe400078e00ff */
[----:B--2---:R-:W-:-:S05]  /*84f0*/  IMAD.MOV R13, RZ, RZ, -R7 ;  /* 0x000000ffff0d7224 */ /* 0x004fca00078e0a07 */
[----:B------:R-:W-:-:S05]  /*8500*/  VIADDMNMX R13, R13, R6, 0xffffffff, !PT ;  /* 0xffffffff0d0d7446 */ /* 0x000fca0007800106 */
[----:B------:R-:W-:-:S05]  /*8510*/  IMAD.IADD R6, R7, 0x1, R13 ;  /* 0x0000000107067824 */ /* 0x000fca00078e020d */
[----:B------:R-:W-:-:S04]  /*8520*/  LOP3.LUT R6, R6, 0x1, RZ, 0xc0, !PT ;  /* 0x0000000106067812 */ /* 0x000fc800078ec0ff */
[----:B------:R-:W-:Y:S01]  /*8530*/  ISETP.NE.U32.AND P1, PT, R6, 0x1, PT ;  /* 0x000000010600780c */ /* 0x000fe20003f25070 */
[----:B------:R-:W-:-:S12]  /*8540*/  VIADD R6, R7, 0xfffffffe ;  /* 0xfffffffe07067836 */ /* 0x000fd80000000000 */
[----:B------:R-:W-:Y:S05]  /*8550*/  @P1 BRA `(.L_x_48) ;  /* 0x0000000400e81947 */ /* 0x000fea0003800000 */
[----:B------:R-:W-:Y:S01]  /*8560*/  VIADD R7, R16, 0x1 ;  /* 0x0000000110077836 */ /* 0x000fe20000000000 */
[----:B------:R-:W-:Y:S04]  /*8570*/  BSSY B0, `(.L_x_49) ;  /* 0x0000074000007945 */ /* 0x000fe80003800000 */
[----:B------:R-:W-:-:S04]  /*8580*/  ISETP.NE.AND P1, PT, R7, 0x2, PT ;  /* 0x000000020700780c */ /* 0x000fc80003f25270 */
[----:B------:R-:W-:Y:S02]  /*8590*/  SEL R12, RZ, 0x1, P1 ;  /* 0x00000001ff0c7807 */ /* 0x000fe40000800000 */
[----:B------:R-:W-:Y:S02]  /*85a0*/  SEL R7, R7, RZ, P1 ;  /* 0x000000ff07077207 */ /* 0x000fe40000800000 */
[----:B------:R-:W-:Y:S01]  /*85b0*/  LOP3.LUT R12, R17, R12, RZ, 0x3c, !PT ;  /* 0x0000000c110c7212 */ /* 0x000fe200078e3cff */
[----:B------:R-:W-:Y:S06]  /*85c0*/  @!P6 BRA `(.L_x_50) ;  /* 0x0000000400b8e947 */ /* 0x000fec0003800000 */
[----:B------:R-:W-:Y:S01]  /*85d0*/  IMAD.MOV.U32 R8, RZ, RZ, R5 ;  /* 0x000000ffff087224 */ /* 0x000fe200078e0005 */
[----:B------:R-:W-:Y:S06]  /*85e0*/  @!P0 BRA `(.L_x_51) ;  /* 0x0000000000488947 */ /* 0x000fec0003800000 */
[----:B------:R-:W1:Y:S01]  /*85f0*/  LDC R15, c[0x0][0x41c] ;  /* 0x00010700ff0f7b82 */ /* 0x000e620000000800 */
[----:B------:R-:W-:Y:S01]  /*8600*/  ULDC.64 UR4, c[0x0][0x408] ;  /* 0x0001020000047ab9 */ /* 0x000fe20000000a00 */
[----:B------:R-:W-:Y:S01]  /*8610*/  ULDC.64 UR6, c[0x0][0x208] ;  /* 0x0000820000067ab9 */ /* 0x000fe20000000a00 */
[----:B-1----:R-:W-:-:S13]  /*8620*/  ISETP.NE.AND P1, PT, R15, 0x1, PT ;  /* 0x000000010f00780c */ /* 0x002fda0003f25270 */
[----:B------:R-:W1:Y:S02]  /*8630*/  @P1 LDC.64 R8, c[0x0][0x420] ;  /* 0x00010800ff081b82 */ /* 0x000e640000000a00 */
[----:B-1----:R-:W-:-:S04]  /*8640*/  @P1 IMAD.HI.U32 R14, R6, R8, RZ ;  /* 0x00000008060e1227 */ /* 0x002fc800078e00ff */
[----:B------:R-:W-:Y:S01]  /*8650*/  IMAD.MOV.U32 R8, RZ, RZ, R6 ;  /* 0x000000ffff087224 */ /* 0x000fe200078e0006 */
[----:B------:R-:W-:Y:S01]  /*8660*/  @P1 SHF.R.U32.HI R8, RZ, R9, R14 ;  /* 0x00000009ff081219 */ /* 0x000fe2000001160e */
[----:B------:R-:W-:-:S03]  /*8670*/  IMAD R14, R11, UR4, RZ ;  /* 0x000000040b0e7c24 */ /* 0x000fc6000f8e02ff */
[----:B------:R-:W-:Y:S01]  /*8680*/  IADD3 R9, -R8, RZ, RZ ;  /* 0x000000ff08097210 */ /* 0x000fe20007ffe1ff */
[----:B------:R-:W-:-:S04]  /*8690*/  IMAD R14, R0, UR5, R14 ;  /* 0x00000005000e7c24 */ /* 0x000fc8000f8e020e */
[----:B------:R-:W-:Y:S01]  /*86a0*/  IMAD R6, R15, R9, R6 ;  /* 0x000000090f067224 */ /* 0x000fe200078e0206 */
[----:B------:R-:W-:-:S03]  /*86b0*/  SHF.R.S32.HI R9, RZ, 0x1f, R8 ;  /* 0x0000001fff097819 */ /* 0x000fc60000011408 */
[----:B------:R-:W-:-:S04]  /*86c0*/  IMAD.WIDE.U32 R8, R0, UR4, R8 ;  /* 0x0000000400087c25 */ /* 0x000fc8000f8e0008 */
[----:B------:R-:W-:Y:S01]  /*86d0*/  IMAD.IADD R9, R14, 0x1, R9 ;  /* 0x000000010e097824 */ /* 0x000fe200078e0209 */
[----:B------:R-:W-:-:S04]  /*86e0*/  LEA R2, P1, R8, R2, 0x2 ;  /* 0x0000000208027211 */ /* 0x000fc800078210ff */
[----:B------:R-:W-:-:S05]  /*86f0*/  LEA.HI.X R3, R8, R3, R9, 0x2, P1 ;  /* 0x0000000308037211 */ /* 0x000fca00008f1409 */
[----:B------:R1:W5:Y:S04]  /*8700*/  LDG.E R8, desc[UR6][R2.64] ;  /* 0x0000000602087981 */ /* 0x000368000c1e1900 */
.L_x_51:
[----:B-1----:R-:W1:Y:S01]  /*8710*/  S2R R3, SR_CgaCtaId ;  /* 0x0000000000037919 */ /* 0x002e620000008800 */
[----:B------:R-:W-:-:S04]  /*8720*/  MOV R2, 0x400 ;  /* 0x0000040000027802 */ /* 0x000fc80000000f00 */
[----:B-1----:R-:W-:Y:S02]  /*8730*/  LEA R2, R3, R2, 0x18 ;  /* 0x0000000203027211 */ /* 0x002fe400078ec0ff */
[----:B------:R-:W-:-:S03]  /*8740*/  SHF.L.U32 R3, R12, 0x1f, RZ ;  /* 0x0000001f0c037819 */ /* 0x000fc600000006ff */
[----:B------:R-:W-:-:S04]  /*8750*/  IMAD R2, R7, 0x8, R2 ;  /* 0x0000000807027824 */ /* 0x000fc800078e0202 */
[----:B------:R-:W1:Y:S02]  /*8760*/  SYNCS.PHASECHK.TRANS64.TRYWAIT P1, [R2+URZ+0x34840], R3 ;  /* 0x03484003020075a7 */ /* 0x000e64000802017f */
[----:B-1----:R-:W-:Y:S05]  /*8770*/  @!P1 BRA `(.L_x_52) ;  /* 0x0000001c00dc9947 */ /* 0x002fea0003800000 */
.L_x_98:
[----:B------:R-:W2:Y:S02]  /*8780*/  S2R R9, SR_TID.X ;  /* 0x0000000000097919 */ /* 0x000ea40000002100 */
[----:B--2---:R-:W-:-:S04]  /*8790*/  LOP3.LUT R9, R9, 0x7f, RZ, 0xc0, !PT ;  /* 0x0000007f09097812 */ /* 0x004fc800078ec0ff */
[----:B------:R-:W-:-:S13]  /*87a0*/  ISETP.NE.AND P2, PT, R9, RZ, PT ;  /* 0x000000ff0900720c */ /* 0x000fda0003f45270 */
[----:B------:R-:W-:Y:S05]  /*87b0*/  @P2 BRA `(.L_x_53) ;  /* 0x00000000001c2947 */ /* 0x000fea0003800000 */
[----:B------:R-:W2:Y:S01]  /*87c0*/  S2R R9, SR_TID.X ;  /* 0x0000000000097919 */ /* 0x000ea20000002100 */
[----:B-1----:R-:W-:-:S04]  /*87d0*/  IMAD.MOV.U32 R3, RZ, RZ, 0xc000 ;  /* 0x0000c000ff037424 */ /* 0x002fc800078e00ff */
[----:B------:R3:W-:Y:S01]  /*87e0*/  SYNCS.ARRIVE.TRANS64 RZ, [R2+URZ+0x34830], R3 ;  /* 0x0348300302ff79a7 */ /* 0x0007e2000800003f */
[----:B--2---:R-:W-:-:S04]  /*87f0*/  LOP3.LUT R9, R9, 0x1f, RZ, 0xc0, !PT ;  /* 0x0000001f09097812 */ /* 0x004fc800078ec0ff */
[----:B------:R-:W-:-:S13]  /*8800*/  ISETP.NE.AND P1, PT, R9, RZ, PT ;  /* 0x000000ff0900720c */ /* 0x000fda0003f25270 */
[----:B---3--:R-:W-:Y:S05]  /*8810*/  @!P1 BRA `(.L_x_53) ;  /* 0x0000000000049947 */ /* 0x008fea0003800000 */
[----:B------:R-:W-:Y:S01]  /*8820*/  BPT.TRAP 0x1 ;  /* 0x000000040000795c */ /* 0x000fe20000300000 */
.L_x_53:
[----:B------:R-:W2:Y:S01]  /*8830*/  S2R R14, SR_CgaCtaId ;  /* 0x00000000000e7919 */ /* 0x000ea20000008800 */
[----:B------:R-:W-:Y:S01]  /*8840*/  MOV R9, 0x400 ;  /* 0x0000040000097802 */ /* 0x000fe20000000f00 */
        /* <DEDUP_REMOVED lines=9> */
[----:B------:R-:W-:Y:S01]  /*88e0*/  UMOV UR17, 0x40 ;  /* 0x0000004000117882 */ /* 0x000fe20000000000 */
[----:B------:R-:W-:Y:S01]  /*88f0*/  UMOV UR16, 0x80 ;  /* 0x0000008000107882 */ /* 0x000fe20000000000 */
[----:B-1----:R-:W-:-:S03]  /*8900*/  SHF.L.U32 R3, R17, 0x1f, RZ ;  /* 0x0000001f11037819 */ /* 0x002fc600000006ff */
[----:B------:R-:W-:Y:S02]  /*8910*/  UIADD3 UR9, UR9, 0x34830, URZ ;  /* 0x0003483009097890 */ /* 0x000fe4000fffe03f */
[----:B------:R-:W-:Y:S01]  /*8920*/  USHF.L.U32 UR11, UR11, 0x7, URZ ;  /* 0x000000070b0b7899 */ /* 0x000fe2000800063f */
[----:B--2---:R-:W-:-:S05]  /*8930*/  LEA R9, R14, R9, 0x18 ;  /* 0x000000090e097211 */ /* 0x004fca00078ec0ff */
[----:B------:R-:W-:-:S05]  /*8940*/  IMAD R2, R7, 0xc000, R9 ;  /* 0x0000c00007027824 */ /* 0x000fca00078e0209 */
[----:B------:R-:W-:Y:S01]  /*8950*/  R2UR UR14, R2 ;  /* 0x00000000020e72ca */ /* 0x000fe200000e0000 */
[----:B------:R-:W-:-:S04]  /*8960*/  VIADD R2, R9, 0x34800 ;  /* 0x0003480009027836 */ /* 0x000fc80000000000 */
[----:B------:R-:W-:-:S08]  /*8970*/  IMAD R2, R16, 0x8, R2 ;  /* 0x0000000810027824 */ /* 0x000fd000078e0202 */
[----:B------:R-:W-:Y:S02]  /*8980*/  UIADD3 UR8, UR14, 0x1c400, URZ ;  /* 0x0001c4000e087890 */ /* 0x000fe4000fffe03f */
[----:B------:R-:W-:Y:S02]  /*8990*/  UIADD3 UR15, UR14, 0x20400, URZ ;  /* 0x000204000e0f7890 */ /* 0x000fe4000fffe03f */
[----:B------:R-:W-:-:S05]  /*89a0*/  UIADD3 UR14, UR14, 0x24400, URZ ;  /* 0x000244000e0e7890 */ /* 0x000fca000fffe03f */
[----:B------:R1:W-:Y:S02]  /*89b0*/  UTMALDG.4D [UR8], [UR4], desc[UR6] ;  /* 0x00000608040075b4 */ /* 0x0003e40008019000 */
[----:B-1----:R-:W-:Y:S01]  /*89c0*/  UMOV UR8, UR15 ;  /* 0x0000000f00087c82 */ /* 0x002fe20008000000 */
[----:B------:R-:W-:Y:S02]  /*89d0*/  UMOV UR10, UR17 ;  /* 0x00000011000a7c82 */ /* 0x000fe40008000000 */
[----:B------:R1:W-:Y:S02]  /*89e0*/  UTMALDG.4D [UR8], [UR4], desc[UR6] ;  /* 0x00000608040075b4 */ /* 0x0003e40008019000 */
[----:B-1----:R-:W-:Y:S01]  /*89f0*/  UMOV UR8, UR14 ;  /* 0x0000000e00087c82 */ /* 0x002fe20008000000 */
[----:B------:R-:W-:Y:S02]  /*8a00*/  UMOV UR10, UR16 ;  /* 0x00000010000a7c82 */ /* 0x000fe40008000000 */
[----:B------:R1:W-:Y:S01]  /*8a10*/  UTMALDG.4D [UR8], [UR4], desc[UR6] ;  /* 0x00000608040075b4 */ /* 0x0003e20008019000 */
[----:B------:R-:W2:Y:S02]  /*8a20*/  SYNCS.PHASECHK.TRANS64.TRYWAIT P1, [R2+URZ+0x60], R3 ;  /* 0x00006003020075a7 */ /* 0x000ea4000802017f */
[----:B-12---:R-:W-:Y:S05]  /*8a30*/  @!P1 BRA `(.L_x_54) ;  /* 0x0000001c00409947 */ /* 0x006fea0003800000 */
.L_x_99:
[----:B------:R-:W-:Y:S05]  /*8a40*/  @P2 BRA `(.L_x_55) ;  /* 0x00000000002c2947 */ /* 0x000fea0003800000 */
[----:B------:R-:W2:Y:S01]  /*8a50*/  S2R R9, SR_TID.X ;  /* 0x0000000000097919 */ /* 0x000ea20000002100 */
[----:B------:R-:W-:Y:S01]  /*8a60*/  MOV R14, 0x400 ;  /* 0x00000400000e7802 */ /* 0x000fe20000000f00 */
[----:B-1----:R-:W-:Y:S01]  /*8a70*/  IMAD.MOV.U32 R3, RZ, RZ, 0x8000 ;  /* 0x00008000ff037424 */ /* 0x002fe200078e00ff */
[----:B------:R-:W1:Y:S01]  /*8a80*/  S2R R15, SR_CgaCtaId ;  /* 0x00000000000f7919 */ /* 0x000e620000008800 */
[----:B--2---:R-:W-:-:S04]  /*8a90*/  LOP3.LUT R9, R9, 0x1f, RZ, 0xc0, !PT ;  /* 0x0000001f09097812 */ /* 0x004fc800078ec0ff */
[----:B------:R-:W-:Y:S02]  /*8aa0*/  ISETP.NE.AND P1, PT, R9, RZ, PT ;  /* 0x000000ff0900720c */ /* 0x000fe40003f25270 */
[----:B-1----:R-:W-:-:S05]  /*8ab0*/  LEA R14, R15, R14, 0x18 ;  /* 0x0000000e0f0e7211 */ /* 0x002fca00078ec0ff */
[----:B------:R-:W-:-:S04]  /*8ac0*/  IMAD R2, R16, 0x8, R14 ;  /* 0x0000000810027824 */ /* 0x000fc800078e020e */
[----:B------:R2:W-:Y:S02]  /*8ad0*/  SYNCS.ARRIVE.TRANS64 RZ, [R2+URZ+0x34850], R3 ;  /* 0x0348500302ff79a7 */ /* 0x0005e4000800003f */
[----:B------:R-:W-:Y:S05]  /*8ae0*/  @!P1 BRA `(.L_x_55) ;  /* 0x0000000000049947 */ /* 0x000fea0003800000 */
[----:B------:R-:W-:Y:S01]  /*8af0*/  BPT.TRAP 0x1 ;  /* 0x000000040000795c */ /* 0x000fe20000300000 */
.L_x_55:
[----:B------:R-:W3:Y:S01]  /*8b00*/  S2R R9, SR_CgaCtaId ;  /* 0x0000000000097919 */ /* 0x000ee20000008800 */
[----:B-12---:R-:W-:Y:S01]  /*8b10*/  MOV R3, 0x400 ;  /* 0x0000040000037802 */ /* 0x006fe20000000f00 */
[----:B------:R-:W-:Y:S01]  /*8b20*/  UIADD3 UR4, UP0, UR36, 0x470, URZ ;  /* 0x0000047024047890 */ /* 0x000fe2000ff1e03f */
[----:B------:R-:W-:Y:S01]  /*8b30*/  R2UR UR11, R18 ;  /* 0x00000000120b72ca */ /* 0x000fe200000e0000 */
[----:B------:R-:W-:Y:S01]  /*8b40*/  UMOV UR10, URZ ;  /* 0x0000003f000a7c82 */ /* 0x000fe20008000000 */
[----:B------:R-:W-:Y:S01]  /*8b50*/  R2UR UR13, R5 ;  /* 0x00000000050d72ca */ /* 0x000fe200000e0000 */
[----:B------:R-:W-:Y:S01]  /*8b60*/  UIADD3.X UR5, URZ, UR37, URZ, UP0, !UPT ;  /* 0x000000253f057290 */ /* 0x000fe200087fe43f */
[----:B------:R-:W-:Y:S01]  /*8b70*/  R2UR UR12, R4 ;  /* 0x00000000040c72ca */ /* 0x000fe200000e0000 */
[----:B------:R-:W-:Y:S01]  /*8b80*/  UMOV UR7, 0x14f00000 ;  /* 0x14f0000000077882 */ /* 0x000fe20000000000 */
[----:B------:R-:W-:Y:S01]  /*8b90*/  UMOV UR15, 0x40 ;  /* 0x00000040000f7882 */ /* 0x000fe20000000000 */
[----:B------:R-:W-:Y:S01]  /*8ba0*/  IMAD.MOV.U32 R5, RZ, RZ, R8 ;  /* 0x000000ffff057224 */ /* 0x000fe200078e0008 */
[----:B------:R-:W-:-:S05]  /*8bb0*/  MOV R18, R6 ;  /* 0x0000000600127202 */ /* 0x000fca0000000f00 */
[----:B------:R-:W-:Y:S01]  /*8bc0*/  USHF.L.U32 UR11, UR11, 0x7, URZ ;  /* 0x000000070b0b7899 */ /* 0x000fe2000800063f */
[----:B---3--:R-:W-:-:S05]  /*8bd0*/  LEA R3, R9, R3, 0x18 ;  /* 0x0000000309037211 */ /* 0x008fca00078ec0ff */
[----:B------:R-:W-:-:S05]  /*8be0*/  IMAD R2, R16, 0x8, R3 ;  /* 0x0000000810027824 */ /* 0x000fca00078e0203 */
[----:B------:R-:W-:Y:S01]  /*8bf0*/  R2UR UR9, R2 ;  /* 0x00000000020972ca */ /* 0x000fe200000e0000 */
[----:B------:R-:W-:-:S05]  /*8c00*/  IMAD R2, R16, 0x8000, R3 ;  /* 0x0000800010027824 */ /* 0x000fca00078e0203 */
[----:B------:R-:W-:-:S07]  /*8c10*/  R2UR UR6, R2 ;  /* 0x00000000020672ca */ /* 0x000fce00000e0000 */
[----:B------:R-:W-:-:S06]  /*8c20*/  UIADD3 UR9, UR9, 0x34850, URZ ;  /* 0x0003485009097890 */ /* 0x000fcc000fffe03f */
[----:B------:R-:W-:Y:S02]  /*8c30*/  UIADD3 UR8, UR6, 0x400, URZ ;  /* 0x0000040006087890 */ /* 0x000fe4000fffe03f */
[----:B------:R-:W-:-:S03]  /*8c40*/  UIADD3 UR14, UR6, 0x4400, URZ ;  /* 0x00004400060e7890 */ /* 0x000fc6000fffe03f */
[----:B------:R-:W-:-:S04]  /*8c50*/  UMOV UR6, 0x0 ;  /* 0x0000000000067882 */ /* 0x000fc80000000000 */
[----:B------:R1:W-:Y:S02]  /*8c60*/  UTMALDG.4D [UR8], [UR4], desc[UR6] ;  /* 0x00000608040075b4 */ /* 0x0003e40008019000 */
[----:B-1----:R-:W-:Y:S01]  /*8c70*/  UMOV UR8, UR14 ;  /* 0x0000000e00087c82 */ /* 0x002fe20008000000 */
[----:B------:R-:W-:Y:S02]  /*8c80*/  UMOV UR10, UR15 ;  /* 0x0000000f000a7c82 */ /* 0x000fe40008000000 */
[----:B------:R1:W-:Y:S02]  /*8c90*/  UTMALDG.4D [UR8], [UR4], desc[UR6] ;  /* 0x00000608040075b4 */ /* 0x0003e40008019000 */
[----:B-1----:R-:W-:Y:S01]  /*8ca0*/  NOP ;  /* 0x0000000000007918 */ /* 0x002fe20000000000 */
.L_x_50:
[----:B------:R-:W-:Y:S05]  /*8cb0*/  BSYNC B0 ;  /* 0x0000000000007941 */ /* 0x000fea0003800000 */
.L_x_49:
[----:B------:R-:W2:Y:S01]  /*8cc0*/  LDL.LU R2, [R1+0xc] ;  /* 0x00000c0001027983 */ /* 0x000ea20000300800 */
[----:B------:R-:W-:Y:S02]  /*8cd0*/  IMAD.MOV.U32 R16, RZ, RZ, R7 ;  /* 0x000000ffff107224 */ /* 0x000fe400078e0007 */
[----:B------:R-:W-:Y:S02]  /*8ce0*/  IMAD.MOV.U32 R17, RZ, RZ, R12 ;  /* 0x000000ffff117224 */ /* 0x000fe400078e000c */
[----:B--2---:R-:W-:-:S07]  /*8cf0*/  VIADD R6, R2, 0xfffffffd ;  /* 0xfffffffd02067836 */ /* 0x004fce0000000000 */
.L_x_48:
[----:B------:R-:W-:Y:S01]  /*8d00*/  IMAD.MOV R13, RZ, RZ, -R13 ;  /* 0x000000ffff0d7224 */ /* 0x000fe200078e0a0d */
[----:B------:R-:W-:Y:S04]  /*8d10*/  BSSY B0, `(.L_x_47) ;  /* 0x00000ed000007945 */ /* 0x000fe80003800000 */
[----:B------:R-:W-:-:S13]  /*8d20*/  ISETP.NE.AND P1, PT, R10, R13, PT ;  /* 0x0000000d0a00720c */ /* 0x000fda0003f25270 */
[----:B------:R-:W-:Y:S05]  /*8d30*/  @!P1 BRA `(.L_x_56) ;  /* 0x0000000c00a89947 */ /* 0x000fea0003800000 */
[----:B------:R-:W-:-:S07]  /*8d40*/  IMAD.MOV.U32 R8, RZ, RZ, R5 ;  /* 0x000000ffff087224 */ /* 0x000fce00078e0005 */
.L_x_71:
        /* <DEDUP_REMOVED lines=12> */
[----:B------:R-:W-:-:S04]  /*8e10*/  IMAD R13, R11, UR4, RZ ;  /* 0x000000040b0d7c24 */ /* 0x000fc8000f8e02ff */
[----:B------:R-:W-:Y:S01]  /*8e20*/  IMAD R13, R0, UR5, R13 ;  /* 0x00000005000d7c24 */ /* 0x000fe2000f8e020d */
[----:B-1----:R-:W-:-:S13]  /*8e30*/  ISETP.NE.AND P1, PT, R9, 0x1, PT ;  /* 0x000000010900780c */ /* 0x002fda0003f25270 */
[----:B------:R-:W1:Y:S02]  /*8e40*/  @P1 LDC.64 R2, c[0x0][0x420] ;  /* 0x00010800ff021b82 */ /* 0x000e640000000a00 */
[----:B-1----:R-:W-:-:S04]  /*8e50*/  @P1 IMAD.HI.U32 R8, R6, R2, RZ ;  /* 0x0000000206081227 */ /* 0x002fc800078e00ff */
[----:B------:R-:W-:Y:S01]  /*8e60*/  IMAD.MOV.U32 R2, RZ, RZ, R6 ;  /* 0x000000ffff027224 */ /* 0x000fe200078e0006 */
[----:B------:R-:W-:-:S04]  /*8e70*/  @P1 SHF.R.U32.HI R2, RZ, R3, R8 ;  /* 0x00000003ff021219 */ /* 0x000fc80000011608 */
[--C-:B------:R-:W-:Y:S01]  /*8e80*/  SHF.R.S32.HI R3, RZ, 0x1f, R2.reuse ;  /* 0x0000001fff037819 */ /* 0x100fe20000011402 */
[----:B------:R-:W-:-:S04]  /*8e90*/  IMAD.MOV R12, RZ, RZ, -R2 ;  /* 0x000000ffff0c7224 */ /* 0x000fc800078e0a02 */
[----:B------:R-:W-:Y:S02]  /*8ea0*/  IMAD R12, R9, R12, R6 ;  /* 0x0000000c090c7224 */ /* 0x000fe400078e0206 */
[----:B------:R-:W1:Y:S01]  /*8eb0*/  LDC.64 R8, c[0x0][0x3f8] ;  /* 0x0000fe00ff087b82 */ /* 0x000e620000000a00 */
[----:B------:R-:W-:-:S04]  /*8ec0*/  IMAD.WIDE.U32 R2, R0, UR4, R2 ;  /* 0x0000000400027c25 */ /* 0x000fc8000f8e0002 */
[----:B------:R-:W-:Y:S01]  /*8ed0*/  IMAD.IADD R13, R13, 0x1, R3 ;  /* 0x000000010d0d7824 */ /* 0x000fe200078e0203 */
[----:B-1----:R-:W-:-:S04]  /*8ee0*/  LEA R8, P1, R2, R8, 0x2 ;  /* 0x0000000802087211 */ /* 0x002fc800078210ff */
[----:B------:R-:W-:-:S05]  /*8ef0*/  LEA.HI.X R9, R2, R9, R13, 0x2, P1 ;  /* 0x0000000902097211 */ /* 0x000fca00008f140d */
[----:B------:R1:W5:Y:S04]  /*8f00*/  LDG.E R8, desc[UR6][R8.64] ;  /* 0x0000000608087981 */ /* 0x000368000c1e1900 */
.L_x_59:
[----:B------:R-:W2:Y:S01]  /*8f10*/  S2R R3, SR_CgaCtaId ;  /* 0x0000000000037919 */ /* 0x000ea20000008800 */
[----:B------:R-:W-:-:S04]  /*8f20*/  MOV R2, 0x400 ;  /* 0x0000040000027802 */ /* 0x000fc80000000f00 */
[----:B--2---:R-:W-:Y:S02]  /*8f30*/  LEA R2, R3, R2, 0x18 ;  /* 0x0000000203027211 */ /* 0x004fe400078ec0ff */
[----:B------:R-:W-:Y:S02]  /*8f40*/  SHF.L.U32 R3, R10, 0x1f, RZ ;  /* 0x0000001f0a037819 */ /* 0x000fe400000006ff */
[----:B------:R-:W-:-:S04]  /*8f50*/  LEA R2, R7, R2, 0x3 ;  /* 0x0000000207027211 */ /* 0x000fc800078e18ff */
[----:B------:R-:W2:Y:S02]  /*8f60*/  SYNCS.PHASECHK.TRANS64.TRYWAIT P1, [R2+URZ+0x34840], R3 ;  /* 0x03484003020075a7 */ /* 0x000ea4000802017f */
[----:B--2---:R-:W-:Y:S05]  /*8f70*/  @!P1 BRA `(.L_x_60) ;  /* 0x0000001800049947 */ /* 0x004fea0003800000 */
.L_x_100:
[----:B-1----:R-:W1:Y:S02]  /*8f80*/  S2R R9, SR_TID.X ;  /* 0x0000000000097919 */ /* 0x002e640000002100 */
[----:B-1----:R-:W-:-:S04]  /*8f90*/  LOP3.LUT R9, R9, 0x7f, RZ, 0xc0, !PT ;  /* 0x0000007f09097812 */ /* 0x002fc800078ec0ff */
[----:B------:R-:W-:-:S13]  /*8fa0*/  ISETP.NE.AND P2, PT, R9, RZ, PT ;  /* 0x000000ff0900720c */ /* 0x000fda0003f45270 */
[----:B------:R-:W-:Y:S05]  /*8fb0*/  @P2 BRA `(.L_x_61) ;  /* 0x00000000001c2947 */ /* 0x000fea0003800000 */
[----:B------:R-:W1:Y:S01]  /*8fc0*/  S2R R9, SR_TID.X ;  /* 0x0000000000097919 */ /* 0x000e620000002100 */
[----:B--2---:R-:W-:-:S04]  /*8fd0*/  IMAD.MOV.U32 R3, RZ, RZ, 0xc000 ;  /* 0x0000c000ff037424 */ /* 0x004fc800078e00ff */
[----:B------:R3:W-:Y:S01]  /*8fe0*/  SYNCS.ARRIVE.TRANS64 RZ, [R2+URZ+0x34830], R3 ;  /* 0x0348300302ff79a7 */ /* 0x0007e2000800003f */
[----:B-1----:R-:W-:-:S04]  /*8ff0*/  LOP3.LUT R9, R9, 0x1f, RZ, 0xc0, !PT ;  /* 0x0000001f09097812 */ /* 0x002fc800078ec0ff */
[----:B------:R-:W-:-:S13]  /*9000*/  ISETP.NE.AND P1, PT, R9, RZ, PT ;  /* 0x000000ff0900720c */ /* 0x000fda0003f25270 */
[----:B---3--:R-:W-:Y:S05]  /*9010*/  @!P1 BRA `(.L_x_61) ;  /* 0x0000000000049947 */ /* 0x008fea0003800000 */
[----:B------:R-:W-:Y:S01]  /*9020*/  BPT.TRAP 0x1 ;  /* 0x000000040000795c */ /* 0x000fe20000300000 */
.L_x_61:
[----:B------:R-:W1:Y:S01]  /*9030*/  S2R R9, SR_CgaCtaId ;  /* 0x0000000000097919 */ /* 0x000e620000008800 */
        /* <DEDUP_REMOVED lines=12> */
[----:B------:R-:W-:-:S03]  /*9100*/  SHF.L.U32 R17, R17, 0x1f, RZ ;  /* 0x0000001f11117819 */ /* 0x000fc600000006ff */
[----:B------:R-:W-:Y:S02]  /*9110*/  UIADD3 UR9, UR9, 0x34830, URZ ;  /* 0x0003483009097890 */ /* 0x000fe4000fffe03f */
[----:B------:R-:W-:Y:S01]  /*9120*/  USHF.L.U32 UR11, UR11, 0x7, URZ ;  /* 0x000000070b0b7899 */ /* 0x000fe2000800063f */
[----:B-1----:R-:W-:-:S05]  /*9130*/  LEA R3, R9, R3, 0x18 ;  /* 0x0000000309037211 */ /* 0x002fca00078ec0ff */
[----:B------:R-:W-:Y:S02]  /*9140*/  IMAD R2, R7, 0xc000, R3 ;  /* 0x0000c00007027824 */ /* 0x000fe400078e0203 */
[----:B------:R-:W-:-:S03]  /*9150*/  VIADD R3, R3, 0x34800 ;  /* 0x0003480003037836 */ /* 0x000fc60000000000 */
[----:B------:R-:W-:Y:S01]  /*9160*/  R2UR UR14, R2 ;  /* 0x00000000020e72ca */ /* 0x000fe200000e0000 */
[----:B------:R-:W-:-:S12]  /*9170*/  IMAD R2, R16, 0x8, R3 ;  /* 0x0000000810027824 */ /* 0x000fd800078e0203 */
        /* <DEDUP_REMOVED lines=12> */
.L_x_101:
[----:B------:R-:W-:Y:S05]  /*9240*/  @P2 BRA `(.L_x_63) ;  /* 0x00000000001c2947 */ /* 0x000fea0003800000 */
[----:B------:R-:W2:Y:S01]  /*9250*/  S2R R9, SR_TID.X ;  /* 0x0000000000097919 */ /* 0x000ea20000002100 */
[----:B------:R-:W-:-:S04]  /*9260*/  IMAD.MOV.U32 R3, RZ, RZ, 0x8000 ;  /* 0x00008000ff037424 */ /* 0x000fc800078e00ff */
[----:B------:R3:W-:Y:S01]  /*9270*/  SYNCS.ARRIVE.TRANS64 RZ, [R2+URZ+0x50], R3 ;  /* 0x0000500302ff79a7 */ /* 0x0007e2000800003f */
[----:B--2---:R-:W-:-:S04]  /*9280*/  LOP3.LUT R9, R9, 0x1f, RZ, 0xc0, !PT ;  /* 0x0000001f09097812 */ /* 0x004fc800078ec0ff */
[----:B------:R-:W-:-:S13]  /*9290*/  ISETP.NE.AND P1, PT, R9, RZ, PT ;  /* 0x000000ff0900720c */ /* 0x000fda0003f25270 */
[----:B---3--:R-:W-:Y:S05]  /*92a0*/  @!P1 BRA `(.L_x_63) ;  /* 0x0000000000049947 */ /* 0x008fea0003800000 */
[----:B------:R-:W-:Y:S01]  /*92b0*/  BPT.TRAP 0x1 ;  /* 0x000000040000795c */ /* 0x000fe20000300000 */
.L_x_63:
        /* <DEDUP_REMOVED lines=9> */
[----:B------:R-:W-:Y:S01]  /*9350*/  R2UR UR12, R4 ;  /* 0x00000000040c72ca */ /* 0x000fe200000e0000 */
[----:B------:R-:W-:Y:S01]  /*9360*/  UMOV UR15, 0x40 ;  /* 0x00000040000f7882 */ /* 0x000fe20000000000 */
[----:B------:R-:W-:-:S02]  /*9370*/  IMAD.MOV.U32 R18, RZ, RZ, R12 ;  /* 0x000000ffff127224 */ /* 0x000fc400078e000c */
[----:B------:R-:W-:-:S03]  /*9380*/  IMAD.MOV.U32 R5, RZ, RZ, R8 ;  /* 0x000000ffff057224 */ /* 0x000fc600078e0008 */
[----:B------:R-:W-:Y:S02]  /*9390*/  USHF.L.U32 UR11, UR11, 0x7, URZ ;  /* 0x000000070b0b7899 */ /* 0x000fe4000800063f */
[----:B------:R-:W-:Y:S01]  /*93a0*/  UIADD3 UR9, UR9, 0x50, URZ ;  /* 0x0000005009097890 */ /* 0x000fe2000fffe03f */
[----:B--2---:R-:W-:-:S05]  /*93b0*/  LEA R3, R9, R3, 0x18 ;  /* 0x0000000309037211 */ /* 0x004fca00078ec0ff */
[----:B------:R-:W-:-:S05]  /*93c0*/  IMAD R16, R16, 0x8000, R3 ;  /* 0x0000800010107824 */ /* 0x000fca00078e0203 */
[----:B------:R-:W-:-:S13]  /*93d0*/  R2UR UR6, R16 ;  /* 0x00000000100672ca */ /* 0x000fda00000e0000 */
[----:B------:R-:W-:Y:S02]  /*93e0*/  UIADD3 UR8, UR6, 0x400, URZ ;  /* 0x0000040006087890 */ /* 0x000fe4000fffe03f */
[----:B------:R-:W-:-:S03]  /*93f0*/  UIADD3 UR14, UR6, 0x4400, URZ ;  /* 0x00004400060e7890 */ /* 0x000fc6000fffe03f */
[----:B------:R-:W-:-:S04]  /*9400*/  UMOV UR6, 0x0 ;  /* 0x0000000000067882 */ /* 0x000fc80000000000 */
[----:B------:R2:W-:Y:S02]  /*9410*/  UTMALDG.4D [UR8], [UR4], desc[UR6] ;  /* 0x00000608040075b4 */ /* 0x0005e40008019000 */
[----:B--2---:R-:W-:Y:S01]  /*9420*/  UMOV UR8, UR14 ;  /* 0x0000000e00087c82 */ /* 0x004fe20008000000 */
[----:B------:R-:W-:Y:S02]  /*9430*/  UMOV UR10, UR15 ;  /* 0x0000000f000a7c82 */ /* 0x000fe40008000000 */
[----:B------:R2:W-:Y:S02]  /*9440*/  UTMALDG.4D [UR8], [UR4], desc[UR6] ;  /* 0x00000608040075b4 */ /* 0x0005e40008019000 */
[----:B--2---:R-:W-:Y:S01]  /*9450*/  NOP ;  /* 0x0000000000007918 */ /* 0x004fe20000000000 */
.L_x_58:
[----:B------:R-:W-:Y:S05]  /*9460*/  BSYNC B1 ;  /* 0x0000000000017941 */ /* 0x000fea0003800000 */
.L_x_57:
[----:B------:R-:W-:Y:S01]  /*9470*/  VIADD R16, R7, 0x1 ;  /* 0x0000000107107836 */ /* 0x000fe20000000000 */
[----:B------:R-:W-:Y:S04]  /*9480*/  BSSY B1, `(.L_x_64) ;  /* 0x0000072000017945 */ /* 0x000fe80003800000 */
[----:B------:R-:W-:-:S04]  /*9490*/  ISETP.NE.AND P1, PT, R16, 0x2, PT ;  /* 0x000000021000780c */ /* 0x000fc80003f25270 */
[----:B-1----:R-:W-:Y:S02]  /*94a0*/  SEL R17, RZ, 0x1, P1 ;  /* 0x00000001ff117807 */ /* 0x002fe40000800000 */
[----:B------:R-:W-:Y:S02]  /*94b0*/  SEL R16, R16, RZ, P1 ;  /* 0x000000ff10107207 */ /* 0x000fe40000800000 */
[----:B------:R-:W-:Y:S01]  /*94c0*/  LOP3.LUT R17, R10, R17, RZ, 0x3c, !PT ;  /* 0x000000110a117212 */ /* 0x000fe200078e3cff */
[----:B------:R-:W-:Y:S06]  /*94d0*/  @!P6 BRA `(.L_x_65) ;  /* 0x0000000400b0e947 */ /* 0x000fec0003800000 */
[----:B------:R-:W-:Y:S01]  /*94e0*/  VIADD R12, R6, 0xffffffff ;  /* 0xffffffff060c7836 */ /* 0x000fe20000000000 */
        /* <DEDUP_REMOVED lines=11> */
[----:B------:R-:W-:-:S05]  /*95a0*/  IADD3 R3, -R2, RZ, RZ ;  /* 0x000000ff02037210 */ /* 0x000fca0007ffe1ff */
[----:B------:R-:W-:Y:S01]  /*95b0*/  IMAD R12, R8, R3, R12 ;  /* 0x00000003080c7224 */ /* 0x000fe200078e020c */
[--C-:B------:R-:W-:Y:S01]  /*95c0*/  SHF.R.S32.HI R3, RZ, 0x1f, R2.reuse ;  /* 0x0000001fff037819 */ /* 0x100fe20000011402 */
[----:B------:R-:W1:Y:S02]  /*95d0*/  LDC.64 R8, c[0x0][0x3f8] ;  /* 0x0000fe00ff087b82 */ /* 0x000e640000000a00 */
[----:B------:R-:W-:-:S04]  /*95e0*/  IMAD.WIDE.U32 R2, R0, UR4, R2 ;  /* 0x0000000400027c25 */ /* 0x000fc8000f8e0002 */
[----:B------:R-:W-:Y:S01]  /*95f0*/  IMAD.IADD R13, R13, 0x1, R3 ;  /* 0x000000010d0d7824 */ /* 0x000fe200078e0203 */
[----:B-1----:R-:W-:-:S04]  /*9600*/  LEA R8, P1, R2, R8, 0x2 ;  /* 0x0000000802087211 */ /* 0x002fc800078210ff */
[----:B------:R-:W-:-:S05]  /*9610*/  LEA.HI.X R9, R2, R9, R13, 0x2, P1 ;  /* 0x0000000902097211 */ /* 0x000fca00008f140d */
[----:B------:R1:W5:Y:S04]  /*9620*/  LDG.E R8, desc[UR6][R8.64] ;  /* 0x0000000608087981 */ /* 0x000368000c1e1900 */
.L_x_66:
[----:B------:R-:W2:Y:S01]  /*9630*/  S2R R3, SR_CgaCtaId ;  /* 0x0000000000037919 */ /* 0x000ea20000008800 */
[----:B------:R-:W-:-:S04]  /*9640*/  MOV R2, 0x400 ;  /* 0x0000040000027802 */ /* 0x000fc80000000f00 */
[----:B--2---:R-:W-:Y:S02]  /*9650*/  LEA R2, R3, R2, 0x18 ;  /* 0x0000000203027211 */ /* 0x004fe400078ec0ff */
[----:B------:R-:W-:-:S03]  /*9660*/  SHF.L.U32 R3, R17, 0x1f, RZ ;  /* 0x0000001f11037819 */ /* 0x000fc600000006ff */
[----:B------:R-:W-:-:S04]  /*9670*/  IMAD R2, R16, 0x8, R2 ;  /* 0x0000000810027824 */ /* 0x000fc800078e0202 */
[----:B------:R-:W2:Y:S02]  /*9680*/  SYNCS.PHASECHK.TRANS64.TRYWAIT P1, [R2+URZ+0x34840], R3 ;  /* 0x03484003020075a7 */ /* 0x000ea4000802017f */
[----:B--2---:R-:W-:Y:S05]  /*9690*/  @!P1 BRA `(.L_x_67) ;  /* 0x0000001000649947 */ /* 0x004fea0003800000 */
.L_x_102:
        /* <DEDUP_REMOVED lines=11> */
.L_x_68:
[----:B------:R-:W1:Y:S01]  /*9750*/  S2R R13, SR_CgaCtaId ;  /* 0x00000000000d7919 */ /* 0x000e620000008800 */
[----:B------:R-:W-:Y:S01]  /*9760*/  MOV R9, 0x400 ;  /* 0x0000040000097802 */ /* 0x000fe20000000f00 */
[----:B------:R-:W-:Y:S01]  /*9770*/  UIADD3 UR4, UP0, UR36, 0x370, URZ ;  /* 0x0000037024047890 */ /* 0x000fe2000ff1e03f */
[----:B------:R-:W-:Y:S01]  /*9780*/  R2UR UR11, R12 ;  /* 0x000000000c0b72ca */ /* 0x000fe200000e0000 */
[----:B------:R-:W-:Y:S01]  /*9790*/  UMOV UR10, URZ ;  /* 0x0000003f000a7c82 */ /* 0x000fe20008000000 */
[----:B------:R-:W-:Y:S01]  /*97a0*/  R2UR UR12, R4 ;  /* 0x00000000040c72ca */ /* 0x000fe200000e0000 */
[----:B------:R-:W-:Y:S01]  /*97b0*/  UIADD3.X UR5, URZ, UR37, URZ, UP0, !UPT ;  /* 0x000000253f057290 */ /* 0x000fe200087fe43f */
[----:B-----5:R-:W-:Y:S01]  /*97c0*/  R2UR UR13, R8 ;  /* 0x00000000080d72ca */ /* 0x020fe200000e0000 */
[----:B------:R-:W-:Y:S01]  /*97d0*/  UMOV UR6, 0x0 ;  /* 0x0000000000067882 */ /* 0x000fe20000000000 */
[----:B------:R-:W-:Y:S01]  /*97e0*/  UMOV UR7, 0x14f00000 ;  /* 0x14f0000000077882 */ /* 0x000fe20000000000 */
[----:B------:R-:W-:Y:S01]  /*97f0*/  UMOV UR18, 0x40 ;  /* 0x0000004000127882 */ /* 0x000fe20000000000 */
[----:B------:R-:W-:-:S05]  /*9800*/  UMOV UR17, 0x80 ;  /* 0x0000008000117882 */ /* 0x000fca0000000000 */
[----:B------:R-:W-:Y:S01]  /*9810*/  USHF.L.U32 UR11, UR11, 0x7, URZ ;  /* 0x000000070b0b7899 */ /* 0x000fe2000800063f */
[----:B-1----:R-:W-:-:S05]  /*9820*/  LEA R9, R13, R9, 0x18 ;  /* 0x000000090d097211 */ /* 0x002fca00078ec0ff */
[----:B--2---:R-:W-:-:S04]  /*9830*/  VIADD R2, R9, 0x34800 ;  /* 0x0003480009027836 */ /* 0x004fc80000000000 */
[--C-:B------:R-:W-:Y:S02]  /*9840*/  IMAD R3, R16, 0x8, R2.reuse ;  /* 0x0000000810037824 */ /* 0x100fe400078e0202 */
[----:B------:R-:W-:-:S03]  /*9850*/  IMAD R2, R7, 0x8, R2 ;  /* 0x0000000807027824 */ /* 0x000fc600078e0202 */
[----:B------:R-:W-:Y:S01]  /*9860*/  R2UR UR9, R3 ;  /* 0x00000000030972ca */ /* 0x000fe200000e0000 */
[----:B------:R-:W-:-:S05]  /*9870*/  IMAD R3, R16, 0xc000, R9 ;  /* 0x0000c00010037824 */ /* 0x000fca00078e0209 */
[----:B------:R-:W-:Y:S02]  /*9880*/  R2UR UR8, R3 ;  /* 0x00000000030872ca */ /* 0x000fe400000e0000 */
[----:B------:R-:W-:-:S05]  /*9890*/  SHF.L.U32 R3, R10, 0x1f, RZ ;  /* 0x0000001f0a037819 */ /* 0x000fca00000006ff */
[----:B------:R-:W-:-:S06]  /*98a0*/  UIADD3 UR9, UR9, 0x30, URZ ;  /* 0x0000003009097890 */ /* 0x000fcc000fffe03f */
[----:B------:R-:W-:Y:S02]  /*98b0*/  UIADD3 UR14, UR8, 0x1c400, URZ ;  /* 0x0001c400080e7890 */ /* 0x000fe4000fffe03f */
[----:B------:R-:W-:Y:S02]  /*98c0*/  UIADD3 UR15, UR8, 0x20400, URZ ;  /* 0x00020400080f7890 */ /* 0x000fe4000fffe03f */
[----:B------:R-:W-:-:S03]  /*98d0*/  UIADD3 UR16, UR8, 0x24400, URZ ;  /* 0x0002440008107890 */ /* 0x000fc6000fffe03f */
[----:B------:R-:W-:Y:S02]  /*98e0*/  UMOV UR8, UR14 ;  /* 0x0000000e00087c82 */ /* 0x000fe40008000000 */
[----:B------:R1:W-:Y:S02]  /*98f0*/  UTMALDG.4D [UR8], [UR4], desc[UR6] ;  /* 0x00000608040075b4 */ /* 0x0003e40008019000 */
[----:B-1----:R-:W-:Y:S01]  /*9900*/  UMOV UR8, UR15 ;  /* 0x0000000f00087c82 */ /* 0x002fe20008000000 */
[----:B------:R-:W-:Y:S02]  /*9910*/  UMOV UR10, UR18 ;  /* 0x00000012000a7c82 */ /* 0x000fe40008000000 */
[----:B------:R1:W-:Y:S02]  /*9920*/  UTMALDG.4D [UR8], [UR4], desc[UR6] ;  /* 0x00000608040075b4 */ /* 0x0003e40008019000 */
[----:B-1----:R-:W-:Y:S01]  /*9930*/  UMOV UR8, UR16 ;  /* 0x0000001000087c82 */ /* 0x002fe20008000000 */
[----:B------:R-:W-:-:S02]  /*9940*/  UMOV UR10, UR17 ;  /* 0x00000011000a7c82 */ /* 0x000fc40008000000 */
[----:B------:R1:W-:Y:S01]  /*9950*/  UTMALDG.4D [UR8], [UR4], desc[UR6] ;  /* 0x00000608040075b4 */ /* 0x0003e20008019000 */
[----:B------:R-:W2:Y:S02]  /*9960*/  SYNCS.PHASECHK.TRANS64.TRYWAIT P1, [R2+URZ+0x60], R3 ;  /* 0x00006003020075a7 */ /* 0x000ea4000802017f */
[----:B-12---:R-:W-:Y:S05]  /*9970*/  @!P1 BRA `(.L_x_69) ;  /* 0x0000000c00c09947 */ /* 0x006fea0003800000 */
.L_x_103:
        /* <DEDUP_REMOVED lines=8> */
.L_x_70:
[----:B------:R-:W2:Y:S01]  /*9a00*/  S2R R9, SR_CgaCtaId ;  /* 0x0000000000097919 */ /* 0x000ea20000008800 */
[----:B-1----:R-:W-:Y:S01]  /*9a10*/  MOV R3, 0x400 ;  /* 0x0000040000037802 */ /* 0x002fe20000000f00 */
        /* <DEDUP_REMOVED lines=9> */
[----:B------:R-:W-:Y:S01]  /*9ab0*/  IMAD.MOV.U32 R18, RZ, RZ, R12 ;  /* 0x000000ffff127224 */ /* 0x000fe200078e000c */
[----:B------:R-:W-:-:S04]  /*9ac0*/  MOV R5, R8 ;  /* 0x0000000800057202 */ /* 0x000fc80000000f00 */
        /* <DEDUP_REMOVED lines=13> */
.L_x_65:
[----:B------:R-:W-:Y:S05]  /*9ba0*/  BSYNC B1 ;  /* 0x0000000000017941 */ /* 0x000fea0003800000 */
.L_x_64:
[C---:B------:R-:W-:Y:S01]  /*9bb0*/  ISETP.GT.AND P1, PT, R6.reuse, 0x1, PT ;  /* 0x000000010600780c */ /* 0x040fe20003f24270 */
[----:B------:R-:W-:-:S12]  /*9bc0*/  VIADD R6, R6, 0xfffffffe ;  /* 0xfffffffe06067836 */ /* 0x000fd80000000000 */
[----:B------:R-:W-:Y:S05]  /*9bd0*/  @P1 BRA `(.L_x_71) ;  /* 0xfffffff0005c1947 */ /* 0x000fea000383ffff */
.L_x_56:
[----:B------:R-:W-:Y:S05]  /*9be0*/  BSYNC B0 ;  /* 0x0000000000007941 */ /* 0x000fea0003800000 */
.L_x_47:
[----:B------:R-:W-:Y:S04]  /*9bf0*/  BSSY B0, `(.L_x_72) ;  /* 0x000002c000007945 */ /* 0x000fe80003800000 */
[----:B------:R-:W-:Y:S05]  /*9c00*/  @!P6 BRA `(.L_x_73) ;  /* 0x0000000000a8e947 */ /* 0x000fea0003800000 */
[----:B------:R-:W2:Y:S01]  /*9c10*/  S2R R3, SR_CgaCtaId ;  /* 0x0000000000037919 */ /* 0x000ea20000008800 */
[----:B------:R-:W-:Y:S01]  /*9c20*/  MOV R0, 0x400 ;  /* 0x0000040000007802 */ /* 0x000fe20000000f00 */
[----:B------:R-:W3:Y:S03]  /*9c30*/  S2R R2, SR_TID.X ;  /* 0x0000000000027919 */ /* 0x000ee60000002100 */
[----:B--2---:R-:W-:Y:S02]  /*9c40*/  LEA R0, R3, R0, 0x18 ;  /* 0x0000000003007211 */ /* 0x004fe400078ec0ff */
[----:B---3--:R-:W-:-:S03]  /*9c50*/  LOP3.LUT R2, R2, 0x7f, RZ, 0xc0, !PT ;  /* 0x0000007f02027812 */ /* 0x008fc600078ec0ff */
[----:B------:R-:W-:Y:S01]  /*9c60*/  IMAD R3, R16, 0x8, R0 ;  /* 0x0000000810037824 */ /* 0x000fe200078e0200 */
[----:B------:R-:W-:Y:S02]  /*9c70*/  SHF.L.U32 R0, R17, 0x1f, RZ ;  /* 0x0000001f11007819 */ /* 0x000fe400000006ff */
[----:B------:R-:W-:Y:S02]  /*9c80*/  ISETP.NE.AND P1, PT, R2, RZ, PT ;  /* 0x000000ff0200720c */ /* 0x000fe40003f25270 */
[----:B------:R-:W2:Y:S02]  /*9c90*/  SYNCS.PHASECHK.TRANS64.TRYWAIT P0, [R3+URZ+0x34860], R0 ;  /* 0x03486000030075a7 */ /* 0x000ea4000800017f */
[----:B--2---:R-:W-:Y:S09]  /*9ca0*/  @!P0 BRA `(.L_x_74) ;  /* 0x0000000c00088947 */ /* 0x004ff20003800000 */
.L_x_104:
        /* <DEDUP_REMOVED lines=8> */
.L_x_75:
        /* <DEDUP_REMOVED lines=10> */
[----:B------:R-:W-:-:S06]  /*9dd0*/  UMOV UR15, 0x40 ;  /* 0x00000040000f7882 */ /* 0x000fcc0000000000 */
[----:B------:R-:W-:Y:S02]  /*9de0*/  UIADD3 UR9, UR9, 0x34850, URZ ;  /* 0x0003485009097890 */ /* 0x000fe4000fffe03f */
[----:B------:R-:W-:Y:S01]  /*9df0*/  USHF.L.U32 UR11, UR11, 0x7, URZ ;  /* 0x000000070b0b7899 */ /* 0x000fe2000800063f */
[----:B---3--:R-:W-:-:S05]  /*9e00*/  LEA R0, R2, R0, 0x18 ;  /* 0x0000000002007211 */ /* 0x008fca00078ec0ff */
        /* <DEDUP_REMOVED lines=10> */
.L_x_73:
[----:B------:R-:W-:Y:S05]  /*9eb0*/  BSYNC B0 ;  /* 0x0000000000007941 */ /* 0x000fea0003800000 */
.L_x_72:
[----:B------:R-:W2:Y:S01]  /*9ec0*/  LDL.LU R0, [R1+0x10] ;  /* 0x0000100001007983 */ /* 0x000ea20000300800 */
[----:B------:R-:W-:-:S03]  /*9ed0*/  ULDC UR4, c[0x0][0xda4] ;  /* 0x0003690000047ab9 */ /* 0x000fc60000000800 */
[----:B------:R-:W3:Y:S01]  /*9ee0*/  LDL.LU R2, [R1+0x18] ;  /* 0x0000180001027983 */ /* 0x000ee20000300800 */
[----:B------:R-:W-:-:S05]  /*9ef0*/  VIADD R16, R16, 0x1 ;  /* 0x0000000110107836 */ /* 0x000fca0000000000 */
[----:B------:R-:W-:-:S04]  /*9f00*/  ISETP.NE.AND P0, PT, R16, 0x2, PT ;  /* 0x000000021000780c */ /* 0x000fc80003f05270 */
[----:B------:R-:W-:Y:S01]  /*9f10*/  SEL R16, R16, RZ, P0 ;  /* 0x000000ff10107207 */ /* 0x000fe20000000000 */
[----:B--2---:R-:W-:Y:S02]  /*9f20*/  VIADD R0, R0, UR38 ;  /* 0x0000002600007c36 */ /* 0x004fe40008000000 */
[----:B---3--:R-:W-:-:S03]  /*9f30*/  VIADD R2, R2, 0x1 ;  /* 0x0000000102027836 */ /* 0x008fc60000000000 */
[----:B------:R2:W-:Y:S01]  /*9f40*/  STL [R1+0x10], R0 ;  /* 0x0000100001007387 */ /* 0x0005e20000100800 */
[----:B------:R-:W-:-:S03]  /*9f50*/  ISETP.GE.AND P1, PT, R0, UR4, PT ;  /* 0x0000000400007c0c */ /* 0x000fc6000bf26270 */
[----:B------:R3:W-:Y:S01]  /*9f60*/  STL [R1+0x18], R2 ;  /* 0x0000180201007387 */ /* 0x0007e20000100800 */
[----:B--2---:R-:W-:-:S04]  /*9f70*/  SEL R0, RZ, 0x1, P0 ;  /* 0x00000001ff007807 */ /* 0x004fc80000000000 */
[----:B------:R-:W-:-:S05]  /*9f80*/  LOP3.LUT R17, R17, R0, RZ, 0x3c, !PT ;  /* 0x0000000011117212 */ /* 0x000fca00078e3cff */
[----:B---3--:R-:W-:Y:S05]  /*9f90*/  @!P1 BRA `(.L_x_76) ;  /* 0xffffffd000cc9947 */ /* 0x008fea000383ffff */
[----:B------:R-:W-:-:S07]  /*9fa0*/  LOP3.LUT R2, R2, 0x1, RZ, 0xc, !PT ;  /* 0x0000000102027812 */ /* 0x000fce00078e0cff */
.L_x_32:
[----:B------:R-:W2:Y:S01]  /*9fb0*/  S2R R3, SR_CgaCtaId ;  /* 0x0000000000037919 */ /* 0x000ea20000008800 */
[----:B------:R-:W-:Y:S01]  /*9fc0*/  MOV R0, 0x400 ;  /* 0x0000040000007802 */ /* 0x000fe20000000f00 */
[----:B------:R-:W-:Y:S03]  /*9fd0*/  BSSY B0, `(.L_x_77) ;  /* 0x0000005000007945 */ /* 0x000fe60003800000 */
[----:B--2---:R-:W-:Y:S02]  /*9fe0*/  LEA R0, R3, R0, 0x18 ;  /* 0x0000000003007211 */ /* 0x004fe400078ec0ff */
[----:B------:R-:W-:-:S04]  /*9ff0*/  SHF.L.U32 R3, R2, 0x1f, RZ ;  /* 0x0000001f02037819 */ /* 0x000fc800000006ff */
[----:B------:R-:W2:Y:S02]  /*a000*/  SYNCS.PHASECHK.TRANS64.TRYWAIT P0, [R0+URZ+0x34820], R3 ;  /* 0x03482003000075a7 */ /* 0x000ea4000800017f */
[----:B--2---:R-:W-:Y:S05]  /*a010*/  @!P0 BRA `(.L_x_78) ;  /* 0x0000000800408947 */ /* 0x004fea0003800000 */
.L_x_105:
[----:B------:R-:W-:Y:S05]  /*a020*/  BSYNC B0 ;  /* 0x0000000000007941 */ /* 0x000fea0003800000 */
.L_x_77:
[----:B------:R-:W-:-:S03]  /*a030*/  UMOV UR4, 0xffffffff ;  /* 0xffffffff00047882 */ /* 0x000fc60000000000 */
[----:B------:R-:W-:Y:S05]  /*a040*/  BRA.DIV UR4, `(.L_x_79) ;  /* 0x0000000a04487947 */ /* 0x000fea000b800000 */
[----:B------:R-:W3:Y:S02]  /*a050*/  S2R R2, SR_TID.X ;  /* 0x0000000000027919 */ /* 0x000ee40000002100 */
[----:B---3--:R-:W-:-:S04]  /*a060*/  SHF.R.U32.HI R2, RZ, 0x5, R2 ;  /* 0x00000005ff027819 */ /* 0x008fc80000011602 */
[----:B------:R-:W-:-:S05]  /*a070*/  LOP3.LUT R2, R2, 0x3, RZ, 0xc0, !PT ;  /* 0x0000000302027812 */ /* 0x000fca00078ec0ff */
[----:B------:R3:W4:Y:S02]  /*a080*/  SHFL.IDX PT, R14, R2, RZ, 0x1f ;  /* 0x00001fff020e7589 */ /* 0x00072400000e0000 */
.L_x_108:
[----:B----4-:R-:W-:Y:S01]  /*a090*/  ISETP.NE.AND P0, PT, R14, RZ, PT ;  /* 0x000000ff0e00720c */ /* 0x010fe20003f05270 */
[----:B------:R-:W-:-:S12]  /*a0a0*/  BSSY B0, `(.L_x_80) ;  /* 0x0000024000007945 */ /* 0x000fd80003800000 */
[----:B------:R-:W-:Y:S05]  /*a0b0*/  @P0 BRA `(.L_x_81) ;  /* 0x0000000000880947 */ /* 0x000fea0003800000 */
[----:B------:R-:W-:-:S03]  /*a0c0*/  UMOV UR4, 0xffffffff ;  /* 0xffffffff00047882 */ /* 0x000fc60000000000 */
[----:B------:R-:W-:Y:S05]  /*a0d0*/  BRA.DIV UR4, `(.L_x_82) ;  /* 0x0000000a04587947 */ /* 0x000fea000b800000 */
[----:B------:R-:W-:-:S13]  /*a0e0*/  ELECT P6, URZ, PT ;  /* 0x00000000003f782f */ /* 0x000fda00038c0000 */
.L_x_111:
[----:B------:R-:W-:Y:S05]  /*a0f0*/  @!P6 BRA `(.L_x_81) ;  /* 0x000000000078e947 */ /* 0x000fea0003800000 */
[----:B---3--:R-:W3:Y:S02]  /*a100*/  LDL.LU R2, [R1+0x1c] ;  /* 0x00001c0001027983 */ /* 0x008ee40000300800 */
[----:B---3--:R-:W-:-:S04]  /*a110*/  LOP3.LUT R2, R2, 0x2, RZ, 0xfc, !PT ;  /* 0x0000000202027812 */ /* 0x008fc800078efcff */
[----:B------:R-:W-:-:S13]  /*a120*/  ISETP.NE.AND P2, PT, R2, 0x3, PT ;  /* 0x000000030200780c */ /* 0x000fda0003f45270 */
[----:B------:R-:W-:Y:S05]  /*a130*/  @!P2 BRA `(.L_x_83) ;  /* 0x000000000004a947 */ /* 0x000fea0003800000 */
[----:B------:R-:W-:Y:S01]  /*a140*/  BPT.TRAP 0x1 ;  /* 0x000000040000795c */ /* 0x000fe20000300000 */
.L_x_83:
[----:B--2---:R-:W-:Y:S01]  /*a150*/  VIADD R3, R0, 0x34840 ;  /* 0x0003484000037836 */ /* 0x004fe20000000000 */
[----:B------:R-:W-:Y:S02]  /*a160*/  SHF.L.U32 R5, R17, 0x1f, RZ ;  /* 0x0000001f11057819 */ /* 0x000fe400000006ff */
[C---:B------:R-:W-:Y:S01]  /*a170*/  IADD3 R2, R16.reuse, 0x1, RZ ;  /* 0x0000000110027810 */ /* 0x040fe20007ffe0ff */
[----:B-1----:R-:W-:-:S03]  /*a180*/  IMAD R6, R16, 0x8, R3 ;  /* 0x0000000810067824 */ /* 0x002fc600078e0203 */
[----:B------:R-:W-:Y:S01]  /*a190*/  ISETP.NE.AND P1, PT, R2, 0x2, PT ;  /* 0x000000020200780c */ /* 0x000fe20003f25270 */
[----:B------:R-:W1:Y:S03]  /*a1a0*/  SYNCS.PHASECHK.TRANS64.TRYWAIT P0, [R6+URZ], R5 ;  /* 0x00000005060075a7 */ /* 0x000e66000800017f */
[----:B------:R-:W-:-:S04]  /*a1b0*/  SEL R4, RZ, 0x1, P1 ;  /* 0x00000001ff047807 */ /* 0x000fc80000800000 */
[----:B------:R-:W-:Y:S02]  /*a1c0*/  LOP3.LUT R17, R17, R4, RZ, 0x3c, !PT ;  /* 0x0000000411117212 */ /* 0x000fe400078e3cff */
[----:B------:R-:W-:Y:S02]  /*a1d0*/  SEL R4, R2, RZ, P1 ;  /* 0x000000ff02047207 */ /* 0x000fe40000800000 */
[----:B------:R-:W-:-:S03]  /*a1e0*/  SHF.L.U32 R2, R17, 0x1f, RZ ;  /* 0x0000001f11027819 */ /* 0x000fc600000006ff */
[----:B------:R-:W-:Y:S01]  /*a1f0*/  IMAD R3, R4, 0x8, R3 ;  /* 0x0000000804037824 */ /* 0x000fe200078e0203 */
[----:B-1----:R-:W-:Y:S06]  /*a200*/  @!P0 BRA `(.L_x_84) ;  /* 0x00000008002c8947 */ /* 0x002fec0003800000 */
.L_x_112:
[----:B------:R-:W2:Y:S02]  /*a210*/  SYNCS.PHASECHK.TRANS64.TRYWAIT P0, [R3+URZ], R2 ;  /* 0x00000002030075a7 */ /* 0x000ea4000800017f */
[----:B--2---:R-:W-:Y:S05]  /*a220*/  @!P0 BRA `(.L_x_85) ;  /* 0x0000000800388947 */ /* 0x004fea0003800000 */
.L_x_113:
[----:B------:R-:W-:Y:S05]  /*a230*/  @!P2 BRA `(.L_x_86) ;  /* 0x000000000004a947 */ /* 0x000fea0003800000 */
[----:B------:R-:W-:Y:S01]  /*a240*/  BPT.TRAP 0x1 ;  /* 0x000000040000795c */ /* 0x000fe20000300000 */
.L_x_86:
[----:B--2---:R-:W-:-:S04]  /*a250*/  VIADD R3, R0, 0x34860 ;  /* 0x0003486000037836 */ /* 0x004fc80000000000 */
[----:B------:R-:W-:-:S04]  /*a260*/  IMAD R16, R16, 0x8, R3 ;  /* 0x0000000810107824 */ /* 0x000fc800078e0203 */
[----:B------:R-:W2:Y:S02]  /*a270*/  SYNCS.PHASECHK.TRANS64.TRYWAIT P0, [R16+URZ], R5 ;  /* 0x00000005100075a7 */ /* 0x000ea4000800017f */
[----:B--2---:R-:W-:Y:S05]  /*a280*/  @!P0 BRA `(.L_x_87) ;  /* 0x0000000800348947 */ /* 0x004fea0003800000 */
.L_x_114:
[----:B------:R-:W-:-:S07]  /*a290*/  IMAD R3, R4, 0x8, R3 ;  /* 0x0000000804037824 */ /* 0x000fce00078e0203 */
.L_x_88:
[----:B---3--:R3:W4:Y:S02]  /*a2a0*/  SYNCS.PHASECHK.TRANS64.TRYWAIT P0, [R3+URZ], R2 ;  /* 0x00000002030075a7 */ /* 0x008724000800017f */
[----:B----4-:R-:W-:Y:S05]  /*a2b0*/  @!P0 NANOSLEEP.SYNCS 0x989680 ;  /* 0x009896800000895d */ /* 0x010fea0003900000 */
[----:B------:R-:W4:Y:S02]  /*a2c0*/  @!P0 SYNCS.PHASECHK.TRANS64 P0, [R3+URZ], R2 ;  /* 0x00000002030085a7 */ /* 0x000f24000800007f */
[----:B----4-:R-:W-:Y:S05]  /*a2d0*/  @!P0 BRA `(.L_x_88) ;  /* 0xfffffffc00f08947 */ /* 0x010fea000383ffff */
.L_x_81:
[----:B------:R-:W-:Y:S05]  /*a2e0*/  BSYNC B0 ;  /* 0x0000000000007941 */ /* 0x000fea0003800000 */
.L_x_80:
[----:B------:R-:W-:Y:S05]  /*a2f0*/  EXIT ;  /* 0x000000000000794d */ /* 0x000fea0003800000 */
.L_x_10:
[----:B-1----:R-:W-:-:S04]  /*a300*/  IMAD.U32 R3, RZ, RZ, UR60 ;  /* 0x0000003cff037e24 */ /* 0x002fc8000f8e00ff */
[----:B------:R1:W2:Y:S03]  /*a310*/  SYNCS.PHASECHK.TRANS64.TRYWAIT P1, [R3+URZ+0x34800], R0 ;  /* 0x03480000030075a7 */ /* 0x0002a6000802017f */
[----:B--2---:R-:W-:Y:S05]  /*a320*/  @!P1 NANOSLEEP.SYNCS 0x989680 ;  /* 0x009896800000995d */ /* 0x004fea0003900000 */
[----:B------:R-:W2:Y:S02]  /*a330*/  @!P1 SYNCS.PHASECHK.TRANS64 P1, [R3+URZ+0x34800], R0 ;  /* 0x03480000030095a7 */ /* 0x000ea4000802007f */
[----:B--2---:R-:W-:Y:S05]  /*a340*/  @!P1 BRA `(.L_x_10) ;  /* 0xfffffffc00ec9947 */ /* 0x004fea000383ffff */
[----:B------:R-:W-:Y:S05]  /*a350*/  BRA `(.L_x_89) ;  /* 0xffffff6c00647947 */ /* 0x000fea000383ffff */
.L_x_14:
[----:B--2---:R2:W3:Y:S02]  /*a360*/  SYNCS.PHASECHK.TRANS64.TRYWAIT P2, [R3+URZ+0x34830], R0 ;  /* 0x03483000030075a7 */ /* 0x0044e4000804017f */
[----:B---3--:R-:W-:Y:S05]  /*a370*/  @!P2 NANOSLEEP.SYNCS 0x989680 ;  /* 0x009896800000a95d */ /* 0x008fea0003900000 */
[----:B------:R-:W3:Y:S02]  /*a380*/  @!P2 SYNCS.PHASECHK.TRANS64 P2, [R3+URZ+0x34830], R0 ;  /* 0x034830000300a5a7 */ /* 0x000ee4000804007f */
[----:B---3--:R-:W-:Y:S05]  /*a390*/  @!P2 BRA `(.L_x_14) ;  /* 0xfffffffc00f0a947 */ /* 0x008fea000383ffff */
[----:B------:R-:W-:Y:S05]  /*a3a0*/  BRA `(.L_x_13) ;  /* 0xffffff6c00907947 */ /* 0x000fea000383ffff */
.L_x_19:
[----:B--2---:R-:W-:-:S04]  /*a3b0*/  IMAD.U32 R9, RZ, RZ, UR6 ;  /* 0x00000006ff097e24 */ /* 0x004fc8000f8e00ff */
[----:B------:R2:W3:Y:S03]  /*a3c0*/  SYNCS.PHASECHK.TRANS64.TRYWAIT P2, [R9+URZ+0x34830], R0 ;  /* 0x03483000090075a7 */ /* 0x0004e6000804017f */
[----:B---3--:R-:W-:Y:S05]  /*a3d0*/  @!P2 NANOSLEEP.SYNCS 0x989680 ;  /* 0x009896800000a95d */ /* 0x008fea0003900000 */
[----:B------:R-:W3:Y:S02]  /*a3e0*/  @!P2 SYNCS.PHASECHK.TRANS64 P2, [R9+URZ+0x34830], R0 ;  /* 0x034830000900a5a7 */ /* 0x000ee4000804007f */
[----:B---3--:R-:W-:Y:S05]  /*a3f0*/  @!P2 BRA `(.L_x_19) ;  /* 0xfffffffc00eca947 */ /* 0x008fea000383ffff */
[----:B------:R-:W-:Y:S05]  /*a400*/  BRA `(.L_x_18) ;  /* 0xffffff9400447947 */ /* 0x000fea000383ffff */
.L_x_23:
[----:B--2---:R-:W-:-:S04]  /*a410*/  IMAD.U32 R7, RZ, RZ, UR7 ;  /* 0x00000007ff077e24 */ /* 0x004fc8000f8e00ff */
[----:B------:R2:W3:Y:S03]  /*a420*/  SYNCS.PHASECHK.TRANS64.TRYWAIT P2, [R7+URZ+0x34850], R0 ;  /* 0x03485000070075a7 */ /* 0x0004e6000804017f */
[----:B---3--:R-:W-:Y:S05]  /*a430*/  @!P2 NANOSLEEP.SYNCS 0x989680 ;  /* 0x009896800000a95d */ /* 0x008fea0003900000 */
[----:B------:R-:W3:Y:S02]  /*a440*/  @!P2 SYNCS.PHASECHK.TRANS64 P2, [R7+URZ+0x34850], R0 ;  /* 0x034850000700a5a7 */ /* 0x000ee4000804007f */
[----:B---3--:R-:W-:Y:S05]  /*a450*/  @!P2 BRA `(.L_x_23) ;  /* 0xfffffffc00eca947 */ /* 0x008fea000383ffff */
[----:B------:R-:W-:Y:S05]  /*a460*/  BRA `(.L_x_22) ;  /* 0xffffff9c006c7947 */ /* 0x000fea000383ffff */
.L_x_28:
[----:B--2---:R-:W-:-:S04]  /*a470*/  IMAD.U32 R5, RZ, RZ, UR7 ;  /* 0x00000007ff057e24 */ /* 0x004fc8000f8e00ff */
[----:B------:R2:W3:Y:S03]  /*a480*/  SYNCS.PHASECHK.TRANS64.TRYWAIT P0, [R5+URZ+0x34850], R4 ;  /* 0x03485004050075a7 */ /* 0x0004e6000800017f */
[----:B---3--:R-:W-:Y:S05]  /*a490*/  @!P0 NANOSLEEP.SYNCS 0x989680 ;  /* 0x009896800000895d */ /* 0x008fea0003900000 */
[----:B------:R-:W3:Y:S02]  /*a4a0*/  @!P0 SYNCS.PHASECHK.TRANS64 P0, [R5+URZ+0x34850], R4 ;  /* 0x03485004050085a7 */ /* 0x000ee4000800007f */
[----:B---3--:R-:W-:Y:S05]  /*a4b0*/  @!P0 BRA `(.L_x_28) ;  /* 0xfffffffc00ec8947 */ /* 0x008fea000383ffff */
[----:B------:R-:W-:Y:S05]  /*a4c0*/  BRA `(.L_x_27) ;  /* 0xffffffb8003c7947 */ /* 0x000fea000383ffff */
.L_x_39:
[----:B------:R-:W1:Y:S01]  /*a4d0*/  S2R R6, SR_TID.X ;  /* 0x0000000000067919 */ /* 0x000e620000002100 */
[----:B------:R-:W-:Y:S01]  /*a4e0*/  BSSY B0, `(.L_x_90) ;  /* 0x000000a000007945 */ /* 0x000fe20003800000 */
[----:B------:R-:W-:Y:S01]  /*a4f0*/  MOV R12, RZ ;  /* 0x000000ff000c7202 */ /* 0x000fe20000000f00 */
[----:B------:R-:W-:Y:S02]  /*a500*/  IMAD.MOV.U32 R11, RZ, RZ, 0x1f ;  /* 0x0000001fff0b7424 */ /* 0x000fe400078e00ff */
[----:B------:R-:W-:Y:S01]  /*a510*/  IMAD.MOV.U32 R15, RZ, RZ, -0x1 ;  /* 0xffffffffff0f7424 */ /* 0x000fe200078e00ff */
[----:B-1----:R-:W-:-:S04]  /*a520*/  SHF.R.U32.HI R6, RZ, 0x5, R6 ;  /* 0x00000005ff067819 */ /* 0x002fc80000011606 */
[----:B------:R-:W-:-:S05]  /*a530*/  LOP3.LUT R6, R6, 0x3, RZ, 0xc0, !PT ;  /* 0x0000000306067812 */ /* 0x000fca00078ec0ff */
[----:B------:R-:W-:-:S07]  /*a540*/  IMAD.MOV.U32 R13, RZ, RZ, R6 ;  /* 0x000000ffff0d7224 */ /* 0x000fce00078e0006 */
[----:B------:R-:W-:Y:S05]  /*a550*/  WARPSYNC.COLLECTIVE R15, `(.L_x_91) ;  /* 0x000000000f087348 */ /* 0x000fea0003c00000 */
[----:B------:R1:W2:Y:S02]  /*a560*/  SHFL.IDX P6, R14, R13, R12, R11 ;  /* 0x0000000c0d0e7389 */ /* 0x0002a400000c000b */
[----:B-12---:R-:W-:Y:S01]  /*a570*/  ENDCOLLECTIVE ;  /* 0x000000000000791b */ /* 0x006fe20003800000 */
.L_x_91:
[----:B------:R-:W-:Y:S05]  /*a580*/  BSYNC B0 ;  /* 0x0000000000007941 */ /* 0x000fea0003800000 */
.L_x_90:
[----:B------:R-:W-:Y:S05]  /*a590*/  BRA `(.L_x_92) ;  /* 0xffffffd400d87947 */ /* 0x000fea000383ffff */
.L_x_40:
[----:B------:R-:W-:Y:S01]  /*a5a0*/  BSSY B0, `(.L_x_93) ;  /* 0x0000006000007945 */ /* 0x000fe20003800000 */
[----:B------:R-:W-:-:S07]  /*a5b0*/  IMAD.MOV.U32 R15, RZ, RZ, -0x1 ;  /* 0xffffffffff0f7424 */ /* 0x000fce00078e00ff */
[----:B------:R-:W-:Y:S05]  /*a5c0*/  WARPSYNC.COLLECTIVE R15, `(.L_x_94) ;  /* 0x000000000f0c7348 */ /* 0x000fea0003c00000 */
[----:B------:R-:W-:Y:S02]  /*a5d0*/  ELECT P6, UR62, PT ;  /* 0x00000000003e782f */ /* 0x000fe400038c0000 */
[----:B------:R-:W-:Y:S01]  /*a5e0*/  MOV R14, UR62 ;  /* 0x0000003e000e7c02 */ /* 0x000fe20008000f00 */
[----:B------:R-:W-:Y:S10]  /*a5f0*/  ENDCOLLECTIVE ;  /* 0x000000000000791b */ /* 0x000ff40003800000 */
.L_x_94:
[----:B------:R-:W-:Y:S05]  /*a600*/  BSYNC B0 ;  /* 0x0000000000007941 */ /* 0x000fea0003800000 */
.L_x_93:
[----:B------:R-:W-:Y:S05]  /*a610*/  BRA `(.L_x_95) ;  /* 0xffffffd400d07947 */ /* 0x000fea000383ffff */
.L_x_43:
[----:B--2---:R2:W3:Y:S02]  /*a620*/  SYNCS.PHASECHK.TRANS64.TRYWAIT P1, [R6+URZ+0x34840], R7 ;  /* 0x03484007060075a7 */ /* 0x0044e4000802017f */
[----:B---3--:R-:W-:Y:S05]  /*a630*/  @!P1 NANOSLEEP.SYNCS 0x989680 ;  /* 0x009896800000995d */ /* 0x008fea0003900000 */
[----:B------:R-:W3:Y:S02]  /*a640*/  @!P1 SYNCS.PHASECHK.TRANS64 P1, [R6+URZ+0x34840], R7 ;  /* 0x03484007060095a7 */ /* 0x000ee4000802007f */
[----:B---3--:R-:W-:Y:S05]  /*a650*/  @!P1 BRA `(.L_x_43) ;  /* 0xfffffffc00f09947 */ /* 0x008fea000383ffff */
[----:B------:R-:W-:Y:S05]  /*a660*/  BRA `(.L_x_96) ;  /* 0xffffffd800347947 */ /* 0x000fea000383ffff */
.L_x_46:
[----:B-1----:R-:W1:Y:S01]  /*a670*/  S2R R8, SR_CgaCtaId ;  /* 0x0000000000087919 */ /* 0x002e620000008800 */
[----:B------:R-:W-:-:S04]  /*a680*/  MOV R7, 0x400 ;  /* 0x0000040000077802 */ /* 0x000fc80000000f00 */
[----:B-1----:R-:W-:-:S04]  /*a690*/  LEA R7, R8, R7, 0x18 ;  /* 0x0000000708077211 */ /* 0x002fc800078ec0ff */
[----:B------:R1:W2:Y:S03]  /*a6a0*/  SYNCS.PHASECHK.TRANS64.TRYWAIT P1, [R7+URZ+0x34820], R6 ;  /* 0x03482006070075a7 */ /* 0x0002a6000802017f */
[----:B--2---:R-:W-:Y:S05]  /*a6b0*/  @!P1 NANOSLEEP.SYNCS 0x989680 ;  /* 0x009896800000995d */ /* 0x004fea0003900000 */
[----:B------:R-:W2:Y:S02]  /*a6c0*/  @!P1 SYNCS.PHASECHK.TRANS64 P1, [R7+URZ+0x34820], R6 ;  /* 0x03482006070095a7 */ /* 0x000ea4000802007f */
[----:B--2---:R-:W-:Y:S05]  /*a6d0*/  @!P1 BRA `(.L_x_46) ;  /* 0xfffffffc00e49947 */ /* 0x004fea000383ffff */
[----:B------:R-:W-:Y:S05]  /*a6e0*/  BRA `(.L_x_97) ;  /* 0xffffffdc00707947 */ /* 0x000fea000383ffff */
.L_x_52:
[----:B-1----:R1:W2:Y:S02]  /*a6f0*/  SYNCS.PHASECHK.TRANS64.TRYWAIT P1, [R2+URZ+0x34840], R3 ;  /* 0x03484003020075a7 */ /* 0x0022a4000802017f */
[----:B--2---:R-:W-:Y:S05]  /*a700*/  @!P1 NANOSLEEP.SYNCS 0x989680 ;  /* 0x009896800000995d */ /* 0x004fea0003900000 */
[----:B------:R-:W2:Y:S02]  /*a710*/  @!P1 SYNCS.PHASECHK.TRANS64 P1, [R2+URZ+0x34840], R3 ;  /* 0x03484003020095a7 */ /* 0x000ea4000802007f */
[----:B--2---:R-:W-:Y:S05]  /*a720*/  @!P1 BRA `(.L_x_52) ;  /* 0xfffffffc00f09947 */ /* 0x004fea000383ffff */
[----:B------:R-:W-:Y:S05]  /*a730*/  BRA `(.L_x_98) ;  /* 0xffffffe000107947 */ /* 0x000fea000383ffff */
.L_x_54:
[----:B-1----:R1:W2:Y:S02]  /*a740*/  SYNCS.PHASECHK.TRANS64.TRYWAIT P1, [R2+URZ+0x60], R3 ;  /* 0x00006003020075a7 */ /* 0x0022a4000802017f */
[----:B--2---:R-:W-:Y:S05]  /*a750*/  @!P1 NANOSLEEP.SYNCS 0x989680 ;  /* 0x009896800000995d */ /* 0x004fea0003900000 */
[----:B------:R-:W2:Y:S02]  /*a760*/  @!P1 SYNCS.PHASECHK.TRANS64 P1, [R2+URZ+0x60], R3 ;  /* 0x00006003020095a7 */ /* 0x000ea4000802007f */
[----:B--2---:R-:W-:Y:S05]  /*a770*/  @!P1 BRA `(.L_x_54) ;  /* 0xfffffffc00f09947 */ /* 0x004fea000383ffff */
[----:B------:R-:W-:Y:S05]  /*a780*/  BRA `(.L_x_99) ;  /* 0xffffffe000ac7947 */ /* 0x000fea000383ffff */
.L_x_60:
[----:B--2---:R2:W3:Y:S02]  /*a790*/  SYNCS.PHASECHK.TRANS64.TRYWAIT P1, [R2+URZ+0x34840], R3 ;  /* 0x03484003020075a7 */ /* 0x0044e4000802017f */
[----:B---3--:R-:W-:Y:S05]  /*a7a0*/  @!P1 NANOSLEEP.SYNCS 0x989680 ;  /* 0x009896800000995d */ /* 0x008fea0003900000 */
[----:B------:R-:W3:Y:S02]  /*a7b0*/  @!P1 SYNCS.PHASECHK.TRANS64 P1, [R2+URZ+0x34840], R3 ;  /* 0x03484003020095a7 */ /* 0x000ee4000802007f */
[----:B---3--:R-:W-:Y:S05]  /*a7c0*/  @!P1 BRA `(.L_x_60) ;  /* 0xfffffffc00f09947 */ /* 0x008fea000383ffff */
[----:B------:R-:W-:Y:S05]  /*a7d0*/  BRA `(.L_x_100) ;  /* 0xffffffe400e87947 */ /* 0x000fea000383ffff */
.L_x_62:
[----:B-1----:R1:W2:Y:S02]  /*a7e0*/  SYNCS.PHASECHK.TRANS64.TRYWAIT P1, [R2+URZ+0x60], R17 ;  /* 0x00006011020075a7 */ /* 0x0022a4000802017f */
[----:B--2---:R-:W-:Y:S05]  /*a7f0*/  @!P1 NANOSLEEP.SYNCS 0x989680 ;  /* 0x009896800000995d */ /* 0x004fea0003900000 */
[----:B------:R-:W2:Y:S02]  /*a800*/  @!P1 SYNCS.PHASECHK.TRANS64 P1, [R2+URZ+0x60], R17 ;  /* 0x00006011020095a7 */ /* 0x000ea4000802007f */
[----:B--2---:R-:W-:Y:S05]  /*a810*/  @!P1 BRA `(.L_x_62) ;  /* 0xfffffffc00f09947 */ /* 0x004fea000383ffff */
[----:B------:R-:W-:Y:S05]  /*a820*/  BRA `(.L_x_101) ;  /* 0xffffffe800847947 */ /* 0x000fea000383ffff */
.L_x_67:
[----:B--2---:R2:W3:Y:S02]  /*a830*/  SYNCS.PHASECHK.TRANS64.TRYWAIT P1, [R2+URZ+0x34840], R3 ;  /* 0x03484003020075a7 */ /* 0x0044e4000802017f */
[----:B---3--:R-:W-:Y:S05]  /*a840*/  @!P1 NANOSLEEP.SYNCS 0x989680 ;  /* 0x009896800000995d */ /* 0x008fea0003900000 */
[----:B------:R-:W3:Y:S02]  /*a850*/  @!P1 SYNCS.PHASECHK.TRANS64 P1, [R2+URZ+0x34840], R3 ;  /* 0x03484003020095a7 */ /* 0x000ee4000802007f */
[----:B---3--:R-:W-:Y:S05]  /*a860*/  @!P1 BRA `(.L_x_67) ;  /* 0xfffffffc00f09947 */ /* 0x008fea000383ffff */
[----:B------:R-:W-:Y:S05]  /*a870*/  BRA `(.L_x_102) ;  /* 0xffffffec00887947 */ /* 0x000fea000383ffff */
.L_x_69:
[----:B-1----:R1:W2:Y:S02]  /*a880*/  SYNCS.PHASECHK.TRANS64.TRYWAIT P1, [R2+URZ+0x60], R3 ;  /* 0x00006003020075a7 */ /* 0x0022a4000802017f */
[----:B--2---:R-:W-:Y:S05]  /*a890*/  @!P1 NANOSLEEP.SYNCS 0x989680 ;  /* 0x009896800000995d */ /* 0x004fea0003900000 */
[----:B------:R-:W2:Y:S02]  /*a8a0*/  @!P1 SYNCS.PHASECHK.TRANS64 P1, [R2+URZ+0x60], R3 ;  /* 0x00006003020095a7 */ /* 0x000ea4000802007f */
[----:B--2---:R-:W-:Y:S05]  /*a8b0*/  @!P1 BRA `(.L_x_69) ;  /* 0xfffffffc00f09947 */ /* 0x004fea000383ffff */
[----:B------:R-:W-:Y:S05]  /*a8c0*/  BRA `(.L_x_103) ;  /* 0xfffffff0002c7947 */ /* 0x000fea000383ffff */
.L_x_74:
[----:B--2---:R2:W3:Y:S02]  /*a8d0*/  SYNCS.PHASECHK.TRANS64.TRYWAIT P0, [R3+URZ+0x34860], R0 ;  /* 0x03486000030075a7 */ /* 0x0044e4000800017f */
[----:B---3--:R-:W-:Y:S05]  /*a8e0*/  @!P0 NANOSLEEP.SYNCS 0x989680 ;  /* 0x009896800000895d */ /* 0x008fea0003900000 */
[----:B------:R-:W3:Y:S02]  /*a8f0*/  @!P0 SYNCS.PHASECHK.TRANS64 P0, [R3+URZ+0x34860], R0 ;  /* 0x03486000030085a7 */ /* 0x000ee4000800007f */
[----:B---3--:R-:W-:Y:S05]  /*a900*/  @!P0 BRA `(.L_x_74) ;  /* 0xfffffffc00f08947 */ /* 0x008fea000383ffff */
[----:B------:R-:W-:Y:S05]  /*a910*/  BRA `(.L_x_104) ;  /* 0xfffffff000e47947 */ /* 0x000fea000383ffff */
.L_x_78:
[----:B--2---:R2:W3:Y:S02]  /*a920*/  SYNCS.PHASECHK.TRANS64.TRYWAIT P0, [R0+URZ+0x34820], R3 ;  /* 0x03482003000075a7 */ /* 0x0044e4000800017f */
[----:B---3--:R-:W-:Y:S05]  /*a930*/  @!P0 NANOSLEEP.SYNCS 0x989680 ;  /* 0x009896800000895d */ /* 0x008fea0003900000 */
[----:B------:R-:W3:Y:S02]  /*a940*/  @!P0 SYNCS.PHASECHK.TRANS64 P0, [R0+URZ+0x34820], R3 ;  /* 0x03482003000085a7 */ /* 0x000ee4000800007f */
[----:B---3--:R-:W-:Y:S05]  /*a950*/  @!P0 BRA `(.L_x_78) ;  /* 0xfffffffc00f08947 */ /* 0x008fea000383ffff */
[----:B------:R-:W-:Y:S05]  /*a960*/  BRA `(.L_x_105) ;  /* 0xfffffff400ac7947 */ /* 0x000fea000383ffff */
.L_x_79:
[----:B------:R-:W3:Y:S01]  /*a970*/  S2R R2, SR_TID.X ;  /* 0x0000000000027919 */ /* 0x000ee20000002100 */
[----:B------:R-:W-:Y:S01]  /*a980*/  BSSY B0, `(.L_x_106) ;  /* 0x000000a000007945 */ /* 0x000fe20003800000 */
[----:B------:R-:W-:Y:S02]  /*a990*/  IMAD.MOV.U32 R12, RZ, RZ, RZ ;  /* 0x000000ffff0c7224 */ /* 0x000fe400078e00ff */
[----:B------:R-:W-:Y:S02]  /*a9a0*/  IMAD.MOV.U32 R11, RZ, RZ, 0x1f ;  /* 0x0000001fff0b7424 */ /* 0x000fe400078e00ff */
[----:B------:R-:W-:Y:S01]  /*a9b0*/  IMAD.MOV.U32 R15, RZ, RZ, -0x1 ;  /* 0xffffffffff0f7424 */ /* 0x000fe200078e00ff */
[----:B---3--:R-:W-:-:S04]  /*a9c0*/  SHF.R.U32.HI R2, RZ, 0x5, R2 ;  /* 0x00000005ff027819 */ /* 0x008fc80000011602 */
[----:B------:R-:W-:-:S05]  /*a9d0*/  LOP3.LUT R2, R2, 0x3, RZ, 0xc0, !PT ;  /* 0x0000000302027812 */ /* 0x000fca00078ec0ff */
[----:B------:R-:W-:-:S07]  /*a9e0*/  IMAD.MOV.U32 R13, RZ, RZ, R2 ;  /* 0x000000ffff0d7224 */ /* 0x000fce00078e0002 */
[----:B-12---:R-:W-:Y:S05]  /*a9f0*/  WARPSYNC.COLLECTIVE R15, `(.L_x_107) ;  /* 0x000000000f087348 */ /* 0x006fea0003c00000 */
[----:B------:R3:W4:Y:S02]  /*aa00*/  SHFL.IDX P6, R14, R13, R12, R11 ;  /* 0x0000000c0d0e7389 */ /* 0x00072400000c000b */
[----:B-1234-:R-:W-:Y:S01]  /*aa10*/  ENDCOLLECTIVE ;  /* 0x000000000000791b */ /* 0x01efe20003800000 */
.L_x_107:
[----:B------:R-:W-:Y:S05]  /*aa20*/  BSYNC B0 ;  /* 0x0000000000007941 */ /* 0x000fea0003800000 */
.L_x_106:
[----:B------:R-:W-:Y:S05]  /*aa30*/  BRA `(.L_x_108) ;  /* 0xfffffff400947947 */ /* 0x000fea000383ffff */
.L_x_82:
[----:B------:R-:W-:Y:S01]  /*aa40*/  BSSY B1, `(.L_x_109) ;  /* 0x0000006000017945 */ /* 0x000fe20003800000 */
[----:B------:R-:W-:-:S07]  /*aa50*/  IMAD.MOV.U32 R15, RZ, RZ, -0x1 ;  /* 0xffffffffff0f7424 */ /* 0x000fce00078e00ff */
[----:B-123--:R-:W-:Y:S05]  /*aa60*/  WARPSYNC.COLLECTIVE R15, `(.L_x_110) ;  /* 0x000000000f0c7348 */ /* 0x00efea0003c00000 */
[----:B------:R-:W-:Y:S02]  /*aa70*/  ELECT P6, UR62, PT ;  /* 0x00000000003e782f */ /* 0x000fe400038c0000 */
[----:B------:R-:W-:Y:S01]  /*aa80*/  MOV R14, UR62 ;  /* 0x0000003e000e7c02 */ /* 0x000fe20008000f00 */
[----:B-123--:R-:W-:Y:S10]  /*aa90*/  ENDCOLLECTIVE ;  /* 0x000000000000791b */ /* 0x00eff40003800000 */
.L_x_110:
[----:B------:R-:W-:Y:S05]  /*aaa0*/  BSYNC B1 ;  /* 0x0000000000017941 */ /* 0x000fea0003800000 */
.L_x_109:
[----:B------:R-:W-:Y:S05]  /*aab0*/  BRA `(.L_x_111) ;  /* 0xfffffff4008c7947 */ /* 0x000fea000383ffff */
.L_x_84:
[----:B-1----:R1:W2:Y:S02]  /*aac0*/  SYNCS.PHASECHK.TRANS64.TRYWAIT P0, [R6+URZ], R5 ;  /* 0x00000005060075a7 */ /* 0x0022a4000800017f */
[----:B--2---:R-:W-:Y:S05]  /*aad0*/  @!P0 NANOSLEEP.SYNCS 0x989680 ;  /* 0x009896800000895d */ /* 0x004fea0003900000 */
[----:B------:R-:W2:Y:S02]  /*aae0*/  @!P0 SYNCS.PHASECHK.TRANS64 P0, [R6+URZ], R5 ;  /* 0x00000005060085a7 */ /* 0x000ea4000800007f */
[----:B--2---:R-:W-:Y:S05]  /*aaf0*/  @!P0 BRA `(.L_x_84) ;  /* 0xfffffffc00f08947 */ /* 0x004fea000383ffff */
[----:B------:R-:W-:Y:S05]  /*ab00*/  BRA `(.L_x_112) ;  /* 0xfffffff400c07947 */ /* 0x000fea000383ffff */
.L_x_85:
[----:B--2---:R2:W3:Y:S02]  /*ab10*/  SYNCS.PHASECHK.TRANS64.TRYWAIT P0, [R3+URZ], R2 ;  /* 0x00000002030075a7 */ /* 0x0044e4000800017f */
[----:B---3--:R-:W-:Y:S05]  /*ab20*/  @!P0 NANOSLEEP.SYNCS 0x989680 ;  /* 0x009896800000895d */ /* 0x008fea0003900000 */
[----:B------:R-:W3:Y:S02]  /*ab30*/  @!P0 SYNCS.PHASECHK.TRANS64 P0, [R3+URZ], R2 ;  /* 0x00000002030085a7 */ /* 0x000ee4000800007f */
[----:B---3--:R-:W-:Y:S05]  /*ab40*/  @!P0 BRA `(.L_x_85) ;  /* 0xfffffffc00f08947 */ /* 0x008fea000383ffff */
[----:B------:R-:W-:Y:S05]  /*ab50*/  BRA `(.L_x_113) ;  /* 0xfffffff400b47947 */ /* 0x000fea000383ffff */
.L_x_87:
[----:B--2---:R2:W3:Y:S02]  /*ab60*/  SYNCS.PHASECHK.TRANS64.TRYWAIT P0, [R16+URZ], R5 ;  /* 0x00000005100075a7 */ /* 0x0044e4000800017f */
[----:B---3--:R-:W-:Y:S05]  /*ab70*/  @!P0 NANOSLEEP.SYNCS 0x989680 ;  /* 0x009896800000895d */ /* 0x008fea0003900000 */
[----:B------:R-:W3:Y:S02]  /*ab80*/  @!P0 SYNCS.PHASECHK.TRANS64 P0, [R16+URZ], R5 ;  /* 0x00000005100085a7 */ /* 0x000ee4000800007f */
[----:B---3--:R-:W-:Y:S05]  /*ab90*/  @!P0 BRA `(.L_x_87) ;  /* 0xfffffffc00f08947 */ /* 0x008fea000383ffff */
[----:B------:R-:W-:Y:S05]  /*aba0*/  BRA `(.L_x_114) ;  /* 0xfffffff400b87947 */ /* 0x000fea000383ffff */
.L_x_115:
[----:B------:R-:W-:-:S00]  /*abb0*/  BRA `(.L_x_115) ;  /* 0xfffffffc00fc7947 */ /* 0x000fc0000383ffff */
[----:B------:R-:W-:-:S00]  /*abc0*/  NOP ;  /* 0x0000000000007918 */ /* 0x000fc00000000000 */
        /* <DEDUP_REMOVED lines=11> */
.L_x_11930:


//--------------------- .text._ZN7cutlass13device_kernelIN5flash11enable_sm90INS1_16FlashAttnFwdSm90INS1_25CollectiveMainloopFwdSm90ILi2EN4cute5tupleIJNS5_1CILi2EEENS7_ILi1EEES9_EEENS6_IJNS7_ILi128EEESB_NS7_ILi192EEEEEELi128ENS_10bfloat16_tEfNS_4arch4Sm90ELb0ELb0ELb0ELb0ELb0ELb0ELb0ELb1ELb1ELb0ELb0ELb0EEENS1_21CollectiveEpilogueFwdINS6_IJSB_SB_SB_EEESA_SE_SG_Li256ELb0ELb0ELb0ELb0EEENS1_29StaticPersistentTileSchedulerILb0EEEEEEEEEvNT_6ParamsE --------------------------
	.section	.text._ZN7cutlass13device_kernelIN5flash11enable_sm90INS1_16FlashAttnFwdSm90INS1_25CollectiveMainloopFwdSm90ILi2EN4cute5tupleIJNS5_1CILi2EEENS7_ILi1EEES9_EEENS6_IJNS7_ILi128EEESB_NS7_ILi192EEEEEELi128ENS_10bfloat16_tEfNS_4arch4Sm90ELb0ELb0ELb0ELb0ELb0ELb0ELb0ELb1ELb1ELb0ELb0ELb0EEENS1_21CollectiveEpilogueFwdINS6_IJSB_SB_SB_EEESA_SE_SG_Li256ELb0ELb0ELb0ELb0EEENS1_29StaticPersistentTileSchedulerILb0EEEEEEEEEvNT_6ParamsE,"ax",@progbits
	.align	128
.text._ZN7cutlass13device_kernelIN5flash11enable_sm90INS1_16FlashAttnFwdSm90INS1_25CollectiveMainloopFwdSm90ILi2EN4cute5tupleIJNS5_1CILi2EEENS7_ILi1EEES9_EEENS6_IJNS7_ILi128EEESB_NS7_ILi192EEEEEELi128ENS_10bfloat16_tEfNS_4arch4Sm90ELb0ELb0ELb0ELb0ELb0ELb0ELb0ELb1ELb1ELb0ELb0ELb0EEENS1_21CollectiveEpilogueFwdINS6_IJSB_SB_SB_EEESA_SE_SG_Li256ELb0ELb0ELb0ELb0EEENS1_29StaticPersistentTileSchedulerILb0EEEEEEEEEvNT_6ParamsE:
        .type           _ZN7cutlass13device_kernelIN5flash11enable_sm90INS1_16FlashAttnFwdSm90INS1_25CollectiveMainloopFwdSm90ILi2EN4cute5tupleIJNS5_1CILi2EEENS7_ILi1EEES9_EEENS6_IJNS7_ILi128EEESB_NS7_ILi192EEEEEELi128ENS_10bfloat16_tEfNS_4arch4Sm90ELb0ELb0ELb0ELb0ELb0ELb0ELb0ELb1ELb1ELb0ELb0ELb0EEENS1_21CollectiveEpilogueFwdINS6_IJSB_SB_SB_EEESA_SE_SG_Li256ELb0ELb0ELb0ELb0EEENS1_29StaticPersistentTileSchedulerILb0EEEEEEEEEvNT_6ParamsE,@function
        .size           _ZN7cutlass13device_kernelIN5flash11enable_sm90INS1_16FlashAttnFwdSm90INS1_25CollectiveMainloopFwdSm90ILi2EN4cute5tupleIJNS5_1CILi2EEENS7_ILi1EEES9_EEENS6_IJNS7_ILi128EEESB_NS7_ILi192EEEEEELi128ENS_10bfloat16_tEfNS_4arch4Sm90ELb0ELb0ELb0ELb0ELb0ELb0ELb0ELb1ELb1ELb0ELb0ELb0EEENS1_21CollectiveEpilogueFwdINS6_IJSB_SB_SB_EEESA_SE_SG_Li256ELb0ELb0ELb0ELb0EEENS1_29StaticPersistentTileSchedulerILb0EEEEEEEEEvNT_6ParamsE,(.L_x_11931 - _ZN7cutlass13device_kernelIN5flash11enable_sm90INS1_16FlashAttnFwdSm90INS1_25CollectiveMainloopFwdSm90ILi2EN4cute5tupleIJNS5_1CILi2EEENS7_ILi1EEES9_EEENS6_IJNS7_ILi128EEESB_NS7_ILi192EEEEEELi128ENS_10bfloat16_tEfNS_4arch4Sm90ELb0ELb0ELb0ELb0ELb0ELb0ELb0ELb1ELb1ELb0ELb0ELb0EEENS1_21CollectiveEpilogueFwdINS6_IJSB_SB_SB_EEESA_SE_SG_Li256ELb0ELb0ELb0ELb0EEENS1_29StaticPersistentTileSchedulerILb0EEEEEEEEEvNT_6ParamsE)
        .other          _ZN7cutlass13device_kernelIN5flash11enable_sm90INS1_16FlashAttnFwdSm90INS1_25CollectiveMainloopFwdSm90ILi2EN4cute5tupleIJNS5_1CILi2EEENS7_ILi1EEES9_EEENS6_IJNS7_ILi128EEESB_NS7_ILi192EEEEEELi128ENS_10bfloat16_tEfNS_4arch4Sm90ELb0ELb0ELb0ELb0ELb0ELb0ELb0ELb1ELb1ELb0ELb0ELb0EEENS1_21CollectiveEpilogueFwdINS6_IJSB_SB_SB_EEESA_SE_SG_Li256ELb0ELb0ELb0ELb0EEENS1_29StaticPersistentTileSchedulerILb0EEEEEEEEEvNT_6ParamsE,@"STO_CUDA_ENTRY STV_DEFAULT"
_ZN7cutlass13device_kernelIN5flash11enable_sm90INS1_16FlashAttnFwdSm90INS1_25CollectiveMainloopFwdSm90ILi2EN4cute5tupleIJNS5_1CILi2EEENS7_ILi1EEES9_EEENS6_IJNS7_ILi128EEESB_NS7_ILi192EEEEEELi128ENS_10bfloat16_tEfNS_4arch4Sm90ELb0ELb0ELb0ELb0ELb0ELb0ELb0ELb1ELb1ELb0ELb0ELb0EEENS1_21CollectiveEpilogueFwdINS6_IJSB_SB_SB_EEESA_SE_SG_Li256ELb0ELb0ELb0ELb0EEENS1_29StaticPersistentTileSchedulerILb0EEEEEEEEEvNT_6ParamsE:
[----:B------:R-:W1:Y:S02]  /*0000*/  LDC R1, c[0x0][0x28] ;  /* 0x00000a00ff017b82 */ /* 0x000e640000000800 */
[----:B-1----:R-:W-:Y:S01]  /*0010*/  VIADD R1, R1, 0xffffffd8 ;  /* 0xffffffd801017836 */ /* 0x002fe20000000000 */
[----:B------:R-:W1:Y:S01]  /*0020*/  S2R R8, SR_TID.X ;  /* 0x0000000000087919 */ /* 0x000e620000002100 */
[----:B------:R-:W-:Y:S01]  /*0030*/  ELECT P0, URZ, PT ;  /* 0x00000000003f782f */ /* 0x000fe20003800000 */
[----:B------:R-:W-:Y:S01]  /*0040*/  BSSY B0, `(.L_x_116) ;  /* 0x0000014000007945 */ /* 0x000fe20003800000 */
[----:B-1----:R-:W-:-:S05]  /*0050*/  SHF.R.U32.HI R0, RZ, 0x5, R8 ;  /* 0x00000005ff007819 */ /* 0x002fca0000011608 */
[----:B------:R-:W1:Y:S02]  /*0060*/  SHFL.IDX PT, R2, R0, RZ, 0x1f ;  /* 0x00001fff00027589 */ /* 0x000e6400000e0000 */
[----:B-1----:R-:W-:Y:S02]  /*0070*/  ISETP.EQ.AND P0, PT, R2, RZ, P0 ;  /* 0x000000ff0200720c */ /* 0x002fe40000702270 */
[----:B------:R-:W-:-:S11]  /*0080*/  SHF.R.U32.HI R2, RZ, 0x7, R8 ;  /* 0x00000007ff027819 */ /* 0x000fd60000011608 */
        /* <DEDUP_REMOVED lines=15> */
.L_x_117:
[----:B------:R-:W-:Y:S05]  /*0180*/  BSYNC B0 ;  /* 0x0000000000007941 */ /* 0x000fea0003800000 */
.L_x_116:
[----:B------:R-:W-:Y:S01]  /*0190*/  VOTEU.ANY UP0, P0 ;  /* 0x00000000003f7886 */ /* 0x000fe20000000100 */
[----:B------:R-:W1:Y:S01]  /*01a0*/  SHFL.IDX PT, R2, R2, RZ, 0x1f ;  /* 0x00001fff02027589 */ /* 0x000e6200000e0000 */
[----:B------:R-:W-:Y:S01]  /*01b0*/  UMOV UR4, 0x1 ;  /* 0x0000000100047882 */ /* 0x000fe20000000000 */
[----:B------:R-:W-:Y:S01]  /*01c0*/  UMOV UR7, 0x2 ;  /* 0x0000000200077882 */ /* 0x000fe20000000000 */
[----:B------:R-:W-:Y:S01]  /*01d0*/  VOTEU.ANY UP1, P0 ;  /* 0x00000000003f7886 */ /* 0x000fe20000020100 */
[----:B------:R-:W2:Y:S01]  /*01e0*/  @UP0 S2UR UR8, SR_CgaCtaId ;  /* 0x00000000000809c3 */ /* 0x000ea20000008800 */
[----:B------:R-:W3:Y:S01]  /*01f0*/  SHFL.IDX PT, R3, R0, RZ, 0x1f ;  /* 0x00001fff00037589 */ /* 0x000ee200000e0000 */
[----:B------:R-:W-:Y:S01]  /*0200*/  @UP0 UMOV UR6, 0x400 ;  /* 0x0000040000060882 */ /* 0x000fe20000000000 */
[----:B------:R-:W-:-:S04]  /*0210*/  @UP0 UIADD3 UR4, -UR4, 0x100000, URZ ;  /* 0x0010000004040890 */ /* 0x000fc8000fffe13f */
[----:B------:R-:W-:Y:S02]  /*0220*/  @UP0 USHF.L.U32 UR5, UR4, 0xb, URZ ;  /* 0x0000000b04050899 */ /* 0x000fe4000800063f */
[----:B------:R-:W-:Y:S01]  /*0230*/  @UP0 USHF.L.U32 UR4, UR4, 0x1, URZ ;  /* 0x0000000104040899 */ /* 0x000fe2000800063f */
[----:B------:R-:W-:Y:S01]  /*0240*/  VOTEU.ANY UP2, P0 ;  /* 0x00000000003f7886 */ /* 0x000fe20000040100 */
[----:B-1----:R-:W-:Y:S01]  /*0250*/  R2UR UR9, R2 ;  /* 0x00000000020972ca */ /* 0x002fe200000e0000 */
[----:B--2---:R-:W-:Y:S01]  /*0260*/  @UP0 ULEA UR8, UR8, UR6, 0x18 ;  /* 0x0000000608080291 */ /* 0x004fe2000f8ec03f */
[----:B---3--:R-:W-:Y:S01]  /*0270*/  ISETP.NE.AND P1, PT, R3, RZ, PT ;  /* 0x000000ff0300720c */ /* 0x008fe20003f25270 */
[----:B------:R-:W-:-:S04]  /*0280*/  @UP0 UIADD3 UR6, -UR7, 0x100000, URZ ;  /* 0x0010000007060890 */ /* 0x000fc8000fffe13f */
[----:B------:R-:W-:Y:S02]  /*0290*/  @UP0 USHF.L.U32 UR7, UR6, 0xb, URZ ;  /* 0x0000000b06070899 */ /* 0x000fe4000800063f */
[----:B------:R-:W-:-:S04]  /*02a0*/  @UP0 USHF.L.U32 UR6, UR6, 0x1, URZ ;  /* 0x0000000106060899 */ /* 0x000fc8000800063f */
[----:B------:R-:W-:Y:S01]  /*02b0*/  UISETP.NE.AND UP0, UPT, UR9, URZ, UPT ;  /* 0x0000003f0900728c */ /* 0x000fe2000bf05270 */
[----:B------:R-:W1:Y:S02]  /*02c0*/  FENCE.VIEW.ASYNC.S ;  /* 0x00000000000073c6 */ /* 0x000e640000000000 */
[----:B-1----:R1:W2:Y:S05]  /*02d0*/  @UP1 SYNCS.EXCH.64 URZ, [UR8+0x34800], UR4 ;  /* 0x03480004083f15b2 */ /* 0x0022aa0008000100 */
[----:B------:R1:W3:Y:S01]  /*02e0*/  @UP2 SYNCS.EXCH.64 URZ, [UR8+0x34820], UR6 ;  /* 0x03482006083f25b2 */ /* 0x0002e20008000100 */
[----:B------:R-:W-:Y:S05]  /*02f0*/  @P1 BRA `(.L_x_118) ;  /* 0x0000000000481947 */ /* 0x000fea0003800000 */
[----:B-1----:R-:W1:Y:S01]  /*0300*/  S2UR UR5, SR_CgaCtaId ;  /* 0x00000000000579c3 */ /* 0x002e620000008800 */
[----:B------:R-:W-:Y:S01]  /*0310*/  UMOV UR4, 0x400 ;  /* 0x0000040000047882 */ /* 0x000fe20000000000 */
[----:B------:R-:W-:Y:S01]  /*0320*/  UMOV UR6, 0x1 ;  /* 0x0000000100067882 */ /* 0x000fe20000000000 */
[----:B------:R-:W-:Y:S01]  /*0330*/  UMOV UR9, 0x4 ;  /* 0x0000000400097882 */ /* 0x000fe20000000000 */
[----:B------:R-:W-:-:S04]  /*0340*/  UIADD3 UR6, -UR6, 0x100000, URZ ;  /* 0x0010000006067890 */ /* 0x000fc8000fffe13f */
[----:B------:R-:W-:Y:S02]  /*0350*/  USHF.L.U32 UR7, UR6, 0xb, URZ ;  /* 0x0000000b06077899 */ /* 0x000fe4000800063f */
[----:B------:R-:W-:Y:S01]  /*0360*/  USHF.L.U32 UR6, UR6, 0x1, URZ ;  /* 0x0000000106067899 */ /* 0x000fe2000800063f */
[----:B------:R-:W-:Y:S01]  /*0370*/  ELECT P0, URZ, PT ;  /* 0x00000000003f782f */ /* 0x000fe20003800000 */
[----:B-1----:R-:W-:Y:S02]  /*0380*/  ULEA UR8, UR5, UR4, 0x18 ;  /* 0x0000000405087291 */ /* 0x002fe4000f8ec03f */
[----:B------:R-:W-:-:S04]  /*0390*/  UIADD3 UR4, -UR9, 0x100000, URZ ;  /* 0x0010000009047890 */ /* 0x000fc8000fffe13f */
[----:B------:R-:W-:Y:S02]  /*03a0*/  USHF.L.U32 UR5, UR4, 0xb, URZ ;  /* 0x0000000b04057899 */ /* 0x000fe4000800063f */
[----:B------:R-:W-:Y:S01]  /*03b0*/  USHF.L.U32 UR4, UR4, 0x1, URZ ;  /* 0x0000000104047899 */ /* 0x000fe2000800063f */
[----:B------:R-:W1:Y:S03]  /*03c0*/  FENCE.VIEW.ASYNC.S ;  /* 0x00000000000073c6 */ /* 0x000e660000000000 */
[----:B-1----:R4:W1:Y:S08]  /*03d0*/  SYNCS.EXCH.64 URZ, [UR8+0x34830], UR6 ;  /* 0x03483006083f75b2 */ /* 0x0028700008000100 */
[----:B------:R4:W1:Y:S01]  /*03e0*/  SYNCS.EXCH.64 URZ, [UR8+0x34840], UR4 ;  /* 0x03484004083f75b2 */ /* 0x0008620008000100 */
[----:B------:R4:W1:Y:S01]  /*03f0*/  SYNCS.EXCH.64 URZ, [UR8+0x34838], UR6 ;  /* 0x03483806083f75b2 */ /* 0x0008620008000100 */
[----:B------:R4:W1:Y:S02]  /*0400*/  SYNCS.EXCH.64 URZ, [UR8+0x34848], UR4 ;  /* 0x03484804083f75b2 */ /* 0x0008640008000100 */
[----:B----4-:R-:W-:Y:S01]  /*0410*/  NOP ;  /* 0x0000000000007918 */ /* 0x010fe20000000000 */
.L_x_118:
[----:B-1----:R-:W1:Y:S01]  /*0420*/  S2UR UR4, SR_CTAID.Y ;  /* 0x00000000000479c3 */ /* 0x002e620000002600 */
[----:B------:R-:W4:Y:S01]  /*0430*/  SHFL.IDX PT, R7, R0, RZ, 0x1f ;  /* 0x00001fff00077589 */ /* 0x000f2200000e0000 */
[----:B------:R-:W-:Y:S01]  /*0440*/  ULDC UR5, c[0x0][0x154] ;  /* 0x0000550000057ab9 */ /* 0x000fe20000000800 */
[----:B------:R-:W-:-:S05]  /*0450*/  NOP ;  /* 0x0000000000007918 */ /* 0x000fca0000000000 */
[----:B------:R-:W5:Y:S08]  /*0460*/  S2UR UR6, SR_CTAID.X ;  /* 0x00000000000679c3 */ /* 0x000f700000002500 */
[----:B------:R-:W2:Y:S01]  /*0470*/  LDC R6, c[0x0][0x148] ;  /* 0x00005200ff067b82 */ /* 0x000ea20000000800 */
[----:B-1----:R-:W-:Y:S02]  /*0480*/  I2FP.F32.U32 R2, UR4 ;  /* 0x0000000400027c45 */ /* 0x002fe40008201000 */
[----:B----4-:R-:W-:-:S03]  /*0490*/  ISETP.NE.AND P0, PT, R7, RZ, PT ;  /* 0x000000ff0700720c */ /* 0x010fc60003f05270 */
[----:B------:R-:W-:Y:S01]  /*04a0*/  FMUL R5, R2, UR5 ;  /* 0x0000000502057c20 */ /* 0x000fe20008400000 */
[----:B------:R-:W-:Y:S02]  /*04b0*/  SHF.R.S32.HI R2, RZ, 0x1f, R8 ;  /* 0x0000001fff027819 */ /* 0x000fe40000011408 */
[----:B-----5:R-:W-:Y:S02]  /*04c0*/  I2FP.F32.U32 R4, UR6 ;  /* 0x0000000600047c45 */ /* 0x020fe40008201000 */
[----:B------:R-:W-:Y:S01]  /*04d0*/  LEA.HI R2, R2, R8, RZ, 0x7 ;  /* 0x0000000802027211 */ /* 0x000fe200078f38ff */
[----:B------:R-:W1:Y:S02]  /*04e0*/  F2I.U32.TRUNC.NTZ R5, R5 ;  /* 0x0000000500057305 */ /* 0x000e64000020f000 */
[----:B-1----:R-:W-:-:S04]  /*04f0*/  IMAD.MOV R11, RZ, RZ, -R5 ;  /* 0x000000ffff0b7224 */ /* 0x002fc800078e0a05 */
[----:B--2---:R-:W-:Y:S01]  /*0500*/  IMAD R11, R6, R11, UR4 ;  /* 0x00000004060b7e24 */ /* 0x004fe2000f8e020b */
[----:B------:R-:W-:Y:S02]  /*0510*/  ULDC UR4, c[0x0][0x150] ;  /* 0x0000540000047ab9 */ /* 0x000fe40000000800 */
[----:B------:R-:W-:Y:S01]  /*0520*/  FMUL R9, R4, UR4 ;  /* 0x0000000404097c20 */ /* 0x000fe20008400000 */
[----:B------:R-:W-:Y:S06]  /*0530*/  @P0 BRA `(.L_x_119) ;  /* 0x0000000000480947 */ /* 0x000fec0003800000 */
[----:B------:R-:W1:Y:S01]  /*0540*/  S2UR UR5, SR_CgaCtaId ;  /* 0x00000000000579c3 */ /* 0x000e620000008800 */
[----:B------:R-:W-:Y:S01]  /*0550*/  UMOV UR4, 0x400 ;  /* 0x0000040000047882 */ /* 0x000fe20000000000 */
[----:B------:R-:W-:Y:S01]  /*0560*/  UMOV UR6, 0x1 ;  /* 0x0000000100067882 */ /* 0x000fe20000000000 */
[----:B------:R-:W-:Y:S01]  /*0570*/  UMOV UR7, 0x4 ;  /* 0x0000000400077882 */ /* 0x000fe20000000000 */
[----:B------:R-:W-:Y:S01]  /*0580*/  ELECT P0, URZ, PT ;  /* 0x00000000003f782f */ /* 0x000fe20003800000 */
[----:B-1----:R-:W-:Y:S02]  /*0590*/  ULEA UR8, UR5, UR4, 0x18 ;  /* 0x0000000405087291 */ /* 0x002fe4000f8ec03f */
[----:B------:R-:W-:-:S04]  /*05a0*/  UIADD3 UR4, -UR6, 0x100000, URZ ;  /* 0x0010000006047890 */ /* 0x000fc8000fffe13f */
[----:B------:R-:W-:Y:S02]  /*05b0*/  USHF.L.U32 UR5, UR4, 0xb, URZ ;  /* 0x0000000b04057899 */ /* 0x000fe4000800063f */
[----:B------:R-:W-:Y:S02]  /*05c0*/  USHF.L.U32 UR4, UR4, 0x1, URZ ;  /* 0x0000000104047899 */ /* 0x000fe4000800063f */
[----:B------:R-:W-:-:S04]  /*05d0*/  UIADD3 UR6, -UR7, 0x100000, URZ ;  /* 0x0010000007067890 */ /* 0x000fc8000fffe13f */
[----:B------:R-:W-:Y:S02]  /*05e0*/  USHF.L.U32 UR7, UR6, 0xb, URZ ;  /* 0x0000000b06077899 */ /* 0x000fe4000800063f */
[----:B------:R-:W-:Y:S01]  /*05f0*/  USHF.L.U32 UR6, UR6, 0x1, URZ ;  /* 0x0000000106067899 */ /* 0x000fe2000800063f */
[----:B------:R-:W1:Y:S03]  /*0600*/  FENCE.VIEW.ASYNC.S ;  /* 0x00000000000073c6 */ /* 0x000e660000000000 */
[----:B-1----:R1:W2:Y:S08]  /*0610*/  SYNCS.EXCH.64 URZ, [UR8+0x34850], UR4 ;  /* 0x03485004083f75b2 */ /* 0x0022b00008000100 */
[----:B------:R1:W4:Y:S01]  /*0620*/  SYNCS.EXCH.64 URZ, [UR8+0x34860], UR6 ;  /* 0x03486006083f75b2 */ /* 0x0003220008000100 */
[----:B------:R1:W1:Y:S01]  /*0630*/  SYNCS.EXCH.64 URZ, [UR8+0x34858], UR4 ;  /* 0x03485804083f75b2 */ /* 0x0002620008000100 */
[----:B------:R1:W1:Y:S01]  /*0640*/  SYNCS.EXCH.64 URZ, [UR8+0x34868], UR6 ;  /* 0x03486806083f75b2 */ /* 0x0002620008000100 */
[----:B------:R-:W-:Y:S01]  /*0650*/  NOP ;  /* 0x0000000000007918 */ /* 0x000fe20000000000 */
.L_x_119:
[----:B------:R-:W5:Y:S01]  /*0660*/  SHFL.IDX PT, R6, R0, RZ, 0x1f ;  /* 0x00001fff00067589 */ /* 0x000f6200000e0000 */
[----:B------:R-:W-:Y:S01]  /*0670*/  LOP3.LUT R2, R2, 0xffffff80, RZ, 0xc0, !PT ;  /* 0xffffff8002027812 */ /* 0x000fe200078ec0ff */
[----:B------:R-:W1:Y:S01]  /*0680*/  LDC R10, c[0x0][0x144] ;  /* 0x00005100ff0a7b82 */ /* 0x000e620000000800 */
[----:B------:R-:W1:Y:S01]  /*0690*/  F2I.U32.TRUNC.NTZ R9, R9 ;  /* 0x0000000900097305 */ /* 0x000e62000020f000 */
[----:B------:R-:W-:Y:S02]  /*06a0*/  NOP ;  /* 0x0000000000007918 */ /* 0x000fe40000000000 */
[----:B------:R-:W-:Y:S01]  /*06b0*/  IMAD.IADD R2, R8, 0x1, -R2 ;  /* 0x0000000108027824 */ /* 0x000fe200078e0a02 */
[----:B------:R-:W-:-:S04]  /*06c0*/  SHF.R.S32.HI R8, RZ, 0x1f, R7 ;  /* 0x0000001fff087819 */ /* 0x000fc80000011407 */
[----:B------:R-:W-:-:S04]  /*06d0*/  SHF.R.S32.HI R5, RZ, 0x1f, R2 ;  /* 0x0000001fff057819 */ /* 0x000fc80000011402 */
[----:B------:R-:W-:-:S04]  /*06e0*/  LEA.HI R5, R5, R2, RZ, 0x3 ;  /* 0x0000000205057211 */ /* 0x000fc800078f18ff */
[--C-:B------:R-:W-:Y:S02]  /*06f0*/  SHF.R.S32.HI R4, RZ, 0x3, R5.reuse ;  /* 0x00000003ff047819 */ /* 0x100fe40000011405 */
[----:B------:R-:W-:Y:S02]  /*0700*/  SHF.R.S32.HI R5, RZ, 0x1f, R5 ;  /* 0x0000001fff057819 */ /* 0x000fe40000011405 */
[----:B-----5:R-:W-:Y:S02]  /*0710*/  ISETP.NE.AND P0, PT, R6, RZ, PT ;  /* 0x000000ff0600720c */ /* 0x020fe40003f05270 */
[----:B------:R-:W-:Y:S02]  /*0720*/  LEA.HI R5, R5, R4, RZ, 0x2 ;  /* 0x0000000405057211 */ /* 0x000fe400078f10ff */
[----:B------:R-:W-:Y:S02]  /*0730*/  SHF.R.S32.HI R6, RZ, 0x1f, R3 ;  /* 0x0000001fff067819 */ /* 0x000fe40000011403 */
[----:B------:R-:W-:-:S02]  /*0740*/  LOP3.LUT R5, R5, 0xfffffffc, RZ, 0xc0, !PT ;  /* 0xfffffffc05057812 */ /* 0x000fc400078ec0ff */
[----:B------:R-:W-:-:S05]  /*0750*/  LEA.HI R6, R6, R3, RZ, 0x2 ;  /* 0x0000000306067211 */ /* 0x000fca00078f10ff */
[----:B------:R-:W-:Y:S05]  /*0760*/  @P0 BRA `(.L_x_120) ;  /* 0x0000000000480947 */ /* 0x000fea0003800000 */
[----:B-1----:R-:W1:Y:S01]  /*0770*/  S2UR UR5, SR_CgaCtaId ;  /* 0x00000000000579c3 */ /* 0x002e620000008800 */
        /* <DEDUP_REMOVED lines=12> */
[----:B-1----:R1:W1:Y:S08]  /*0840*/  SYNCS.EXCH.64 URZ, [UR8+0x34870], UR4 ;  /* 0x03487004083f75b2 */ /* 0x0022700008000100 */
[----:B------:R1:W1:Y:S01]  /*0850*/  SYNCS.EXCH.64 URZ, [UR8+0x34880], UR6 ;  /* 0x03488006083f75b2 */ /* 0x0002620008000100 */
[----:B------:R1:W1:Y:S01]  /*0860*/  SYNCS.EXCH.64 URZ, [UR8+0x34878], UR4 ;  /* 0x03487804083f75b2 */ /* 0x0002620008000100 */
[----:B------:R1:W1:Y:S01]  /*0870*/  SYNCS.EXCH.64 URZ, [UR8+0x34888], UR6 ;  /* 0x03488806083f75b2 */ /* 0x0002620008000100 */
[----:B------:R-:W-:Y:S01]  /*0880*/  NOP ;  /* 0x0000000000007918 */ /* 0x000fe20000000000 */
.L_x_120:
[----:B------:R-:W5:Y:S01]  /*0890*/  SHFL.IDX PT, R12, R0, RZ, 0x1f ;  /* 0x00001fff000c7589 */ /* 0x000f6200000e0000 */
[----:B-1----:R-:W1:Y:S01]  /*08a0*/  S2UR UR4, SR_CTAID.X ;  /* 0x00000000000479c3 */ /* 0x002e620000002500 */
[----:B------:R-:W-:Y:S01]  /*08b0*/  LOP3.LUT R6, R6, 0x3ffffffc, RZ, 0xc0, !PT ;  /* 0x3ffffffc06067812 */ /* 0x000fe200078ec0ff */
[----:B------:R-:W-:Y:S01]  /*08c0*/  IMAD.IADD R5, R4, 0x1, -R5 ;  /* 0x0000000104057824 */ /* 0x000fe200078e0a05 */
[----:B------:R-:W-:Y:S01]  /*08d0*/  LEA.HI R8, R8, R7, RZ, 0x2 ;  /* 0x0000000708087211 */ /* 0x000fe200078f10ff */
[----:B------:R-:W-:Y:S01]  /*08e0*/  IMAD.MOV R9, RZ, RZ, -R9 ;  /* 0x000000ffff097224 */ /* 0x000fe200078e0a09 */
[----:B------:R-:W-:Y:S01]  /*08f0*/  NOP ;  /* 0x0000000000007918 */ /* 0x000fe20000000000 */
[----:B------:R-:W-:Y:S01]  /*0900*/  IMAD.IADD R6, R3, 0x1, -R6 ;  /* 0x0000000103067824 */ /* 0x000fe200078e0a06 */
[----:B------:R-:W-:-:S03]  /*0910*/  LOP3.LUT R8, R8, 0x3ffffffc, RZ, 0xc0, !PT ;  /* 0x3ffffffc08087812 */ /* 0x000fc600078ec0ff */
[--C-:B------:R-:W-:Y:S02]  /*0920*/  IMAD R6, R6, 0x4, R5.reuse ;  /* 0x0000000406067824 */ /* 0x100fe400078e0205 */
[----:B------:R-:W-:Y:S02]  /*0930*/  IMAD.IADD R8, R7, 0x1, -R8 ;  /* 0x0000000107087824 */ /* 0x000fe400078e0a08 */
[----:B------:R-:W2:Y:S01]  /*0940*/  LDC R7, c[0x0][0x140] ;  /* 0x00005000ff077b82 */ /* 0x000ea20000000800 */
[----:B------:R-:W-:Y:S01]  /*0950*/  LEA.HI R3, R6, R6, RZ, 0x1 ;  /* 0x0000000606037211 */ /* 0x000fe200078f08ff */
[----:B------:R-:W-:-:S03]  /*0960*/  IMAD R8, R8, 0x4, R5 ;  /* 0x0000000408087824 */ /* 0x000fc600078e0205 */
[----:B------:R-:W-:Y:S02]  /*0970*/  LOP3.LUT R3, R3, 0xfffffffe, RZ, 0xc0, !PT ;  /* 0xfffffffe03037812 */ /* 0x000fe400078ec0ff */
[----:B------:R-:W-:Y:S02]  /*0980*/  LEA.HI R4, R8, R8, RZ, 0x1 ;  /* 0x0000000808047211 */ /* 0x000fe400078f08ff */
[----:B-----5:R-:W-:Y:S01]  /*0990*/  ISETP.NE.AND P0, PT, R12, RZ, PT ;  /* 0x000000ff0c00720c */ /* 0x020fe20003f05270 */
[----:B-1----:R-:W-:Y:S02]  /*09a0*/  IMAD R10, R10, R9, UR4 ;  /* 0x000000040a0a7e24 */ /* 0x002fe4000f8e0209 */
[----:B------:R-:W-:-:S05]  /*09b0*/  IMAD.IADD R3, R6, 0x1, -R3 ;  /* 0x0000000106037824 */ /* 0x000fca00078e0a03 */
[----:B------:R-:W-:Y:S02]  /*09c0*/  ISETP.NE.AND P6, PT, R3, R10, PT ;  /* 0x0000000a0300720c */ /* 0x000fe40003fc5270 */
[----:B------:R-:W-:-:S05]  /*09d0*/  LOP3.LUT R3, R4, 0xfffffffe, RZ, 0xc0, !PT ;  /* 0xfffffffe04037812 */ /* 0x000fca00078ec0ff */
[----:B------:R-:W-:Y:S01]  /*09e0*/  IMAD.IADD R3, R8, 0x1, -R3 ;  /* 0x0000000108037824 */ /* 0x000fe200078e0a03 */
        /* <DEDUP_REMOVED lines=19> */
.L_x_121:
[----:B------:R-:W5:Y:S01]  /*0b20*/  SHFL.IDX PT, R5, R0, RZ, 0x1f ;  /* 0x00001fff00057589 */ /* 0x000f6200000e0000 */
[----:B------:R-:W-:Y:S01]  /*0b30*/  IMAD.SHL.U32 R23, R6, 0x4, RZ ;  /* 0x0000000406177824 */ /* 0x000fe200078e00ff */
[----:B------:R-:W-:Y:S01]  /*0b40*/  ISETP.NE.AND P4, PT, R3, R10, PT ;  /* 0x0000000a0300720c */ /* 0x000fe20003f85270 */
[----:B------:R-:W-:Y:S01]  /*0b50*/  IMAD.SHL.U32 R3, R8, 0x4, RZ ;  /* 0x0000000408037824 */ /* 0x000fe200078e00ff */
[----:B------:R-:W-:Y:S01]  /*0b60*/  LOP3.LUT P0, RZ, R2, 0x7, RZ, 0xc0, !PT ;  /* 0x0000000702ff7812 */ /* 0x000fe2000780c0ff */
[----:B------:R-:W-:Y:S01]  /*0b70*/  IMAD.MOV.U32 R19, RZ, RZ, 0x1 ;  /* 0x00000001ff137424 */ /* 0x000fe200078e00ff */
[----:B------:R-:W-:Y:S01]  /*0b80*/  LOP3.LUT R23, R6, 0xc, R23, 0x78, !PT ;  /* 0x0000000c06177812 */ /* 0x000fe200078e7817 */
[----:B------:R-:W-:Y:S01]  /*0b90*/  IMAD.MOV.U32 R18, RZ, RZ, 0x1 ;  /* 0x00000001ff127424 */ /* 0x000fe200078e00ff */
[----:B------:R-:W-:Y:S01]  /*0ba0*/  LOP3.LUT R22, R8, 0xc, R3, 0x78, !PT ;  /* 0x0000000c08167812 */ /* 0x000fe200078e7803 */
[----:B------:R-:W-:Y:S01]  /*0bb0*/  NOP ;  /* 0x0000000000007918 */ /* 0x000fe20000000000 */
[----:B------:R-:W-:-:S02]  /*0bc0*/  ISETP.LT.U32.AND P2, PT, R23, 0x2, !P0 ;  /* 0x000000021700780c */ /* 0x000fc40004741070 */
[----:B------:R-:W-:Y:S02]  /*0bd0*/  @P6 LEA.HI R3, R23, R23, RZ, 0x1 ;  /* 0x0000001717036211 */ /* 0x000fe400078f08ff */
[----:B------:R-:W-:Y:S02]  /*0be0*/  SEL R2, RZ, 0x1, !P2 ;  /* 0x00000001ff027807 */ /* 0x000fe40005000000 */
[----:B------:R-:W-:Y:S02]  /*0bf0*/  @P4 LEA.HI R4, R22, R22, RZ, 0x1 ;  /* 0x0000001616044211 */ /* 0x000fe400078f08ff */
[----:B------:R-:W-:Y:S02]  /*0c00*/  @P6 SHF.R.S32.HI R3, RZ, 0x1, R3 ;  /* 0x00000001ff036819 */ /* 0x000fe40000011403 */
[----:B------:R-:W-:Y:S02]  /*0c10*/  @P4 SHF.R.S32.HI R4, RZ, 0x1, R4 ;  /* 0x00000001ff044819 */ /* 0x000fe40000011404 */
[----:B------:R-:W-:-:S02]  /*0c20*/  @P6 ISETP.NE.AND P5, PT, R3, R11, PT ;  /* 0x0000000b0300620c */ /* 0x000fc40003fa5270 */
[----:B-----5:R-:W-:Y:S02]  /*0c30*/  ISETP.NE.AND P2, PT, R5, RZ, PT ;  /* 0x000000ff0500720c */ /* 0x020fe40003f45270 */
[----:B------:R-:W-:Y:S02]  /*0c40*/  @P4 ISETP.NE.AND P3, PT, R4, R11, PT ;  /* 0x0000000b0400420c */ /* 0x000fe40003f65270 */
[----:B------:R-:W-:Y:S02]  /*0c50*/  ISETP.LT.U32.AND P0, PT, R22, 0x2, !P0 ;  /* 0x000000021600780c */ /* 0x000fe40004701070 */
[----:B--2---:R-:W-:Y:S02]  /*0c60*/  ISETP.EQ.U32.AND P1, PT, R7, 0x1, PT ;  /* 0x000000010700780c */ /* 0x004fe40003f22070 */
[----:B------:R-:W-:Y:S02]  /*0c70*/  @P6 SEL R19, RZ, 0x1, P5 ;  /* 0x00000001ff136807 */ /* 0x000fe40002800000 */
[----:B------:R-:W-:-:S02]  /*0c80*/  SEL R3, RZ, 0x1, !P0 ;  /* 0x00000001ff037807 */ /* 0x000fc40004000000 */
[----:B------:R-:W-:Y:S01]  /*0c90*/  @P4 SEL R18, RZ, 0x1, P3 ;  /* 0x00000001ff124807 */ /* 0x000fe20001800000 */
[----:B------:R-:W-:Y:S06]  /*0ca0*/  @P2 BRA `(.L_x_122) ;  /* 0x0000000000482947 */ /* 0x000fec0003800000 */
        /* <DEDUP_REMOVED lines=17> */
[----:B--2---:R-:W-:Y:S01]  /*0dc0*/  NOP ;  /* 0x0000000000007918 */ /* 0x004fe20000000000 */
.L_x_122:
[----:B------:R-:W-:Y:S01]  /*0dd0*/  LOP3.LUT R19, R19, R2, RZ, 0xc0, !PT ;  /* 0x0000000213137212 */ /* 0x000fe200078ec0ff */
[----:B------:R-:W-:Y:S01]  /*0de0*/  NOP ;  /* 0x0000000000007918 */ /* 0x000fe20000000000 */
[----:B------:R-:W-:Y:S01]  /*0df0*/  LOP3.LUT R18, R18, R3, RZ, 0xc0, !PT ;  /* 0x0000000312127212 */ /* 0x000fe200078ec0ff */
[----:B------:R-:W-:Y:S06]  /*0e00*/  @!P1 BRA `(.L_x_123) ;  /* 0x0000000000089947 */ /* 0x000fec0003800000 */
[----:B-1-34-:R-:W-:Y:S01]  /*0e10*/  UCGABAR_ARV ;  /* 0x00000000000079c7 */ /* 0x01afe20008000000 */
[----:B------:R-:W-:Y:S05]  /*0e20*/  BRA `(.L_x_124) ;  /* 0x0000000000047947 */ /* 0x000fea0003800000 */
.L_x_123:
[----:B-1-34-:R-:W-:Y:S01]  /*0e30*/  NOP ;  /* 0x0000000000007918 */ /* 0x01afe20000000000 */
.L_x_124:
[----:B------:R-:W-:Y:S05]  /*0e40*/  @!P1 BRA `(.L_x_125) ;  /* 0x00000000000c9947 */ /* 0x000fea0003800000 */
[----:B------:R-:W-:Y:S01]  /*0e50*/  UCGABAR_WAIT ;  /* 0x0000000000007dc7 */ /* 0x000fe20008000000 */
[----:B------:R-:W-:Y:S01]  /*0e60*/  CCTL.IVALL ;  /* 0x00000000ff00798f */ /* 0x000fe20002000000 */
[----:B------:R-:W-:Y:S05]  /*0e70*/  BRA `(.L_x_126) ;  /* 0x0000000000047947 */ /* 0x000fea0003800000 */
.L_x_125:
[----:B------:R-:W-:Y:S06]  /*0e80*/  BAR.SYNC.DEFER_BLOCKING 0x0 ;  /* 0x0000000000007b1d */ /* 0x000fec0000010000 */
.L_x_126:
[----:B------:R-:W-:Y:S01]  /*0e90*/  UMOV UR4, 0x1 ;  /* 0x0000000100047882 */ /* 0x000fe20000000000 */
[----:B------:R-:W-:Y:S01]  /*0ea0*/  PLOP3.LUT P0, PT, PT, PT, UP0, 0x80, 0x0 ;  /* 0x000000000000781c */ /* 0x000fe20003f0f008 */
[----:B------:R-:W-:-:S06]  /*0eb0*/  USEL UR4, UR4, 0x2, !UP0 ;  /* 0x0000000204047887 */ /* 0x000fcc000c000000 */
[----:B------:R-:W-:-:S05]  /*0ec0*/  IMAD.U32 R2, RZ, RZ, UR4 ;  /* 0x00000004ff027e24 */ /* 0x000fca000f8e00ff */
[----:B------:R1:W-:Y:S01]  /*0ed0*/  STL [R1+0x24], R2 ;  /* 0x0000240201007387 */ /* 0x0003e20000100800 */
[----:B------:R-:W-:Y:S05]  /*0ee0*/  @!P0 BRA `(.L_x_127) ;  /* 0x0000006400348947 */ /* 0x000fea0003800000 */
.L_x_128:
[----:B------:R-:W-:-:S08]  /*0ef0*/  NOP ;  /* 0x0000000000007918 */ /* 0x000fd00000000000 */
[----:B------:R-:W2:Y:S02]  /*0f00*/  USETMAXREG.TRY_ALLOC.CTAPOOL UP0, 0xf0 ;  /* 0x000000f0000079c8 */ /* 0x000ea40008000600 */
[----:B--2---:R-:W-:-:S13]  /*0f10*/  PLOP3.LUT P0, PT, PT, PT, UP0, 0x80, 0x0 ;  /* 0x000000000000781c */ /* 0x004fda0003f0f008 */
[----:B------:R-:W-:Y:S05]  /*0f20*/  @!P0 BRA `(.L_x_128) ;  /* 0xfffffffc00f08947 */ /* 0x000fea000383ffff */
[----:B------:R-:W2:Y:S08]  /*0f30*/  S2UR UR7, SR_CTAID.X ;  /* 0x00000000000779c3 */ /* 0x000eb00000002500 */
[----:B------:R-:W-:Y:S08]  /*0f40*/  BAR.ARV 0x8, 0x120 ;  /* 0x0204800000007b1d */ /* 0x000ff00000002000 */
[----:B------:R-:W2:Y:S02]  /*0f50*/  LDC R0, c[0x0][0xda4] ;  /* 0x00036900ff007b82 */ /* 0x000ea40000000800 */
[----:B--2---:R-:W-:-:S13]  /*0f60*/  ISETP.LE.AND P0, PT, R0, UR7, PT ;  /* 0x0000000700007c0c */ /* 0x004fda000bf03270 */
[----:B------:R-:W-:Y:S05]  /*0f70*/  @P0 EXIT ;  /* 0x000000000000094d */ /* 0x000fea0003800000 */
[----:B------:R-:W2:Y:S01]  /*0f80*/  LDL R3, [R1+0x24] ;  /* 0x0000240001037983 */ /* 0x000ea20000100800 */
[----:B------:R-:W3:Y:S01]  /*0f90*/  S2UR UR4, SR_CgaCtaId ;  /* 0x00000000000479c3 */ /* 0x000ee20000008800 */
[----:B------:R-:W-:Y:S01]  /*0fa0*/  UMOV UR60, 0x400 ;  /* 0x00000400003c7882 */ /* 0x000fe20000000000 */
[----:B------:R-:W-:Y:S01]  /*0fb0*/  IMAD.U32 R184, RZ, RZ, UR7 ;  /* 0x00000007ffb87e24 */ /* 0x000fe2000f8e00ff */
[----:B-1----:R-:W1:Y:S01]  /*0fc0*/  S2R R2, SR_TID.X ;  /* 0x0000000000027919 */ /* 0x002e620000002100 */
[----:B------:R-:W-:Y:S01]  /*0fd0*/  IMAD.MOV.U32 R185, RZ, RZ, RZ ;  /* 0x000000ffffb97224 */ /* 0x000fe200078e00ff */
[----:B------:R-:W-:Y:S01]  /*0fe0*/  UMOV UR39, URZ ;  /* 0x0000003f00277c82 */ /* 0x000fe20008000000 */
[----:B------:R-:W-:Y:S02]  /*0ff0*/  UMOV UR38, URZ ;  /* 0x0000003f00267c82 */ /* 0x000fe40008000000 */
[----:B------:R-:W4:Y:S01]  /*1000*/  S2UR UR6, SR_SWINHI ;  /* 0x00000000000679c3 */ /* 0x000f220000002f00 */
[----:B---3--:R-:W-:-:S07]  /*1010*/  ULEA UR60, UR4, UR60, 0x18 ;  /* 0x0000003c043c7291 */ /* 0x008fce000f8ec03f */
[----:B------:R-:W-:Y:S01]  /*1020*/  UMOV UR4, UR60 ;  /* 0x0000003c00047c82 */ /* 0x000fe20008000000 */
[----:B----4-:R-:W-:Y:S01]  /*1030*/  UMOV UR5, UR6 ;  /* 0x0000000600057c82 */ /* 0x010fe20008000000 */
[----:B------:R-:W-:Y:S02]  /*1040*/  IMAD.U32 R16, RZ, RZ, UR4 ;  /* 0x00000004ff107e24 */ /* 0x000fe4000f8e00ff */
[----:B-1----:R-:W-:Y:S02]  /*1050*/  VIADD R0, R2, 0xffffff80 ;  /* 0xffffff8002007836 */ /* 0x002fe40000000000 */
[----:B------:R-:W-:Y:S01]  /*1060*/  IMAD.U32 R17, RZ, RZ, UR5 ;  /* 0x00000005ff117e24 */ /* 0x000fe2000f8e00ff */
[----:B--2---:R-:W-:Y:S02]  /*1070*/  R2UR UR8, R3 ;  /* 0x00000000030872ca */ /* 0x004fe400000e0000 */
[----:B------:R-:W-:-:S04]  /*1080*/  SHF.R.S32.HI R3, RZ, 0x1f, R0 ;  /* 0x0000001fff037819 */ /* 0x000fc80000011400 */
[CC--:B------:R-:W-:Y:S02]  /*1090*/  LEA.HI R5, R3.reuse, R0.reuse, RZ, 0x7 ;  /* 0x0000000003057211 */ /* 0x0c0fe400078f38ff */
[-C--:B------:R-:W-:Y:S02]  /*10a0*/  LEA.HI R4, R3, R0.reuse, RZ, 0x4 ;  /* 0x0000000003047211 */ /* 0x080fe400078f20ff */
[----:B------:R-:W-:Y:S02]  /*10b0*/  LOP3.LUT R7, R5, 0xffffff80, RZ, 0xc0, !PT ;  /* 0xffffff8005077812 */ /* 0x000fe400078ec0ff */
[----:B------:R-:W-:Y:S01]  /*10c0*/  SHF.R.S32.HI R9, RZ, 0x4, R4 ;  /* 0x00000004ff097819 */ /* 0x000fe20000011404 */
[----:B------:R-:W-:Y:S01]  /*10d0*/  ULOP3.LUT UR4, UR8, 0x1, URZ, 0xfc, !UPT ;  /* 0x0000000108047892 */ /* 0x000fe2000f8efc3f */
[----:B------:R-:W-:Y:S01]  /*10e0*/  LEA.HI R189, R3, R0, RZ, 0x5 ;  /* 0x0000000003bd7211 */ /* 0x000fe200078f28ff */
[----:B------:R-:W-:Y:S01]  /*10f0*/  IMAD.IADD R186, R0, 0x1, -R7 ;  /* 0x0000000100ba7824 */ /* 0x000fe200078e0a07 */
[----:B------:R-:W-:-:S02]  /*1100*/  LEA.HI R6, R4, R9, RZ, 0x1 ;  /* 0x0000000904067211 */ /* 0x000fc400078f08ff */
[----:B------:R-:W-:Y:S01]  /*1110*/  LOP3.LUT R3, R4, 0x3fffff0, RZ, 0xc0, !PT ;  /* 0x03fffff004037812 */ /* 0x000fe200078ec0ff */
[----:B------:R-:W-:Y:S01]  /*1120*/  IMAD.U32 R192, RZ, RZ, UR4 ;  /* 0x00000004ffc07e24 */ /* 0x000fe2000f8e00ff */
[----:B------:R-:W-:Y:S02]  /*1130*/  SHF.R.S32.HI R7, RZ, 0x1f, R186 ;  /* 0x0000001fff077819 */ /* 0x000fe400000114ba */
[----:B------:R-:W-:Y:S01]  /*1140*/  LOP3.LUT R6, R6, 0x1ffffffe, RZ, 0xc0, !PT ;  /* 0x1ffffffe06067812 */ /* 0x000fe200078ec0ff */
[----:B------:R-:W-:Y:S01]  /*1150*/  IMAD.IADD R0, R0, 0x1, -R3 ;  /* 0x0000000100007824 */ /* 0x000fe200078e0a03 */
[----:B------:R-:W-:Y:S02]  /*1160*/  LEA.HI R2, R7, R186, RZ, 0x2 ;  /* 0x000000ba07027211 */ /* 0x000fe400078f10ff */
[----:B------:R-:W-:Y:S01]  /*1170*/  SHF.R.S32.HI R189, RZ, 0x5, R189 ;  /* 0x00000005ffbd7819 */ /* 0x000fe200000114bd */
[----:B------:R-:W-:Y:S01]  /*1180*/  IMAD.IADD R6, R9, 0x1, -R6 ;  /* 0x0000000109067824 */ /* 0x000fe200078e0a06 */
[----:B------:R-:W-:-:S02]  /*1190*/  SHF.R.S32.HI R4, RZ, 0x2, R2 ;  /* 0x00000002ff047819 */ /* 0x000fc40000011402 */
[----:B------:R-:W-:Y:S01]  /*11a0*/  SHF.R.S32.HI R11, RZ, 0x1f, R2 ;  /* 0x0000001fff0b7819 */ /* 0x000fe20000011402 */
[----:B------:R-:W-:Y:S01]  /*11b0*/  IMAD R3, R189, 0x10, R0 ;  /* 0x00000010bd037824 */ /* 0x000fe200078e0200 */
[----:B------:R-:W-:Y:S02]  /*11c0*/  SHF.R.S32.HI R188, RZ, 0x7, R5 ;  /* 0x00000007ffbc7819 */ /* 0x000fe40000011405 */
[----:B------:R-:W-:Y:S01]  /*11d0*/  LEA.HI R11, R11, R4, RZ, 0x3 ;  /* 0x000000040b0b7211 */ /* 0x000fe200078f18ff */
[----:B------:R-:W-:Y:S01]  /*11e0*/  IMAD R6, R3, 0x8, R6 ;  /* 0x0000000803067824 */ /* 0x000fe200078e0206 */
[----:B------:R-:W-:Y:S02]  /*11f0*/  LEA.HI R5, R5, R188, RZ, 0x1 ;  /* 0x000000bc05057211 */ /* 0x000fe400078f08ff */
[----:B------:R-:W-:Y:S02]  /*1200*/  LOP3.LUT R11, R11, 0xfffffff8, RZ, 0xc0, !PT ;  /* 0xfffffff80b0b7812 */ /* 0x000fe400078ec0ff */
[----:B------:R-:W-:-:S02]  /*1210*/  LEA.HI R7, R7, R186, RZ, 0x5 ;  /* 0x000000ba07077211 */ /* 0x000fc400078f28ff */
[----:B------:R-:W-:Y:S01]  /*1220*/  LOP3.LUT R3, R2, 0x7ffffffc, RZ, 0xc0, !PT ;  /* 0x7ffffffc02037812 */ /* 0x000fe200078ec0ff */
[----:B------:R-:W-:Y:S01]  /*1230*/  IMAD.IADD R11, R4, 0x1, -R11 ;  /* 0x00000001040b7824 */ /* 0x000fe200078e0a0b */
[----:B------:R-:W-:Y:S01]  /*1240*/  LOP3.LUT R5, R5, 0x3fffffe, RZ, 0xc0, !PT ;  /* 0x03fffffe05057812 */ /* 0x000fe200078ec0ff */
[----:B------:R-:W-:Y:S01]  /*1250*/  IMAD.MOV.U32 R4, RZ, RZ, -0x2 ;  /* 0xfffffffeff047424 */ /* 0x000fe200078e00ff */
[----:B------:R-:W-:Y:S01]  /*1260*/  SHF.R.S32.HI R0, RZ, 0x5, R7 ;  /* 0x00000005ff007819 */ /* 0x000fe20000011407 */
[----:B------:R-:W-:Y:S02]  /*1270*/  IMAD.IADD R3, R186, 0x1, -R3 ;  /* 0x00000001ba037824 */ /* 0x000fe400078e0a03 */
[----:B------:R-:W-:Y:S02]  /*1280*/  IMAD.SHL.U32 R7, R6, 0x8, RZ ;  /* 0x0000000806077824 */ /* 0x000fe400078e00ff */
[----:B------:R-:W-:Y:S02]  /*1290*/  IMAD R0, R0, 0x10, R11 ;  /* 0x0000001000007824 */ /* 0x000fe400078e020b */
[----:B------:R-:W-:-:S02]  /*12a0*/  IMAD.IADD R5, R188, 0x1, -R5 ;  /* 0x00000001bc057824 */ /* 0x000fc400078e0a05 */
[----:B------:R-:W-:Y:S02]  /*12b0*/  IMAD R191, R3, R4, 0x80 ;  /* 0x0000008003bf7424 */ /* 0x000fe400078e0204 */
[----:B------:R-:W-:-:S04]  /*12c0*/  IMAD.WIDE R16, R7, 0x2, R16 ;  /* 0x0000000207107825 */ /* 0x000fc800078e0210 */
[----:B------:R-:W-:-:S07]  /*12d0*/  IMAD R190, R5, 0x40, R0 ;  /* 0x0000004005be7824 */ /* 0x000fce00078e0200 */
.L_x_155:
[----:B------:R-:W1:Y:S01]  /*12e0*/  SHFL.IDX PT, R0, R188, RZ, 0x1f ;  /* 0x00001fffbc007589 */ /* 0x000e6200000e0000 */
        /* <DEDUP_REMOVED lines=43> */
[----:B------:R-:W-:Y:S01]  /*15a0*/  IMAD.U32 R5, RZ, RZ, UR5 ;  /* 0x00000005ff057e24 */ /* 0x000fe2000f8e00ff */
        /* <DEDUP_REMOVED lines=10> */
.L_x_129:
[----:B------:R-:W-:Y:S02]  /*1650*/  LOP3.LUT R0, R185, 0x1, RZ, 0xc0, !PT ;  /* 0x00000001b9007812 */ /* 0x000fe400078ec0ff */
[----:B------:R-:W-:Y:S02]  /*1660*/  R2UR UR4, R192 ;  /* 0x00000000c00472ca */ /* 0x000fe400000e0000 */
[----:B------:R-:W-:-:S04]  /*1670*/  SHF.L.U32 R0, R0, 0x1f, RZ ;  /* 0x0000001f00007819 */ /* 0x000fc800000006ff */
[----:B------:R-:W1:Y:S07]  /*1680*/  SYNCS.PHASECHK.TRANS64.TRYWAIT P1, [UR60+0x34800], R0 ;  /* 0x03480000ff0075a7 */ /* 0x000e6e000802017c */
[----:B------:R-:W-:-:S05]  /*1690*/  IMAD.U32 R2, RZ, RZ, UR4 ;  /* 0x00000004ff027e24 */ /* 0x000fca000f8e00ff */
[----:B------:R-:W-:Y:S01]  /*16a0*/  ISETP.NE.AND P0, PT, R2, 0x3, PT ;  /* 0x000000030200780c */ /* 0x000fe20003f05270 */
[----:B-1----:R-:W-:-:S12]  /*16b0*/  @!P1 BRA `(.L_x_130) ;  /* 0x0000009000689947 */ /* 0x002fd80003800000 */
.L_x_221:
[----:B------:R-:W-:Y:S05]  /*16c0*/  @!P0 BRA `(.L_x_131) ;  /* 0x0000000000048947 */ /* 0x000fea0003800000 */
[----:B------:R-:W-:Y:S01]  /*16d0*/  BPT.TRAP 0x1 ;  /* 0x000000040000795c */ /* 0x000fe20000300000 */
.L_x_131:
[----:B-1----:R-:W-:Y:S02]  /*16e0*/  IMAD.U32 R3, RZ, RZ, UR38 ;  /* 0x00000026ff037e24 */ /* 0x002fe4000f8e00ff */
[----:B------:R-:W-:-:S03]  /*16f0*/  IMAD.U32 R0, RZ, RZ, UR39 ;  /* 0x00000027ff007e24 */ /* 0x000fc6000f8e00ff */
[----:B------:R-:W-:Y:S02]  /*1700*/  LEA R3, R3, UR60, 0x3 ;  /* 0x0000003c03037c11 */ /* 0x000fe4000f8e18ff */
[----:B------:R-:W-:-:S04]  /*1710*/  SHF.L.U32 R0, R0, 0x1f, RZ ;  /* 0x0000001f00007819 */ /* 0x000fc800000006ff */
[----:B------:R1:W2:Y:S01]  /*1720*/  SYNCS.PHASECHK.TRANS64.TRYWAIT P1, [R3+URZ+0x34830], R0 ;  /* 0x03483000030075a7 */ /* 0x0002a2000802017f */
[----:B------:R-:W-:Y:S05]  /*1730*/  @!P0 BRA `(.L_x_132) ;  /* 0x0000000000048947 */ /* 0x000fea0003800000 */
[----:B------:R-:W-:Y:S01]  /*1740*/  BPT.TRAP 0x1 ;  /* 0x000000040000795c */ /* 0x000fe20000300000 */
.L_x_132:
[----:B--2---:R-:W-:Y:S05]  /*1750*/  @P1 BRA `(.L_x_133) ;  /* 0x0000000000081947 */ /* 0x004fea0003800000 */
[----:B------:R-:W2:Y:S02]  /*1760*/  SYNCS.PHASECHK.TRANS64.TRYWAIT P1, [R3+URZ+0x34830], R0 ;  /* 0x03483000030075a7 */ /* 0x000ea4000802017f */
[----:B--2---:R-:W-:Y:S05]  /*1770*/  @!P1 BRA `(.L_x_134) ;  /* 0x0000009000509947 */ /* 0x004fea0003800000 */
.L_x_133:
        /* <DEDUP_REMOVED lines=10> */
[----:B------:R-:W-:Y:S01]  /*1820*/  UMOV UR53, 0x40000040 ;  /* 0x4000004000357882 */ /* 0x000fe20000000000 */
[----:B------:R-:W-:-:S02]  /*1830*/  UMOV UR55, 0x40000040 ;  /* 0x4000004000377882 */ /* 0x000fc40000000000 */
[----:B------:R-:W-:Y:S02]  /*1840*/  ULOP3.LUT UR37, UR4, 0x10000, URZ, 0xfc, !UPT ;  /* 0x0001000004257892 */ /* 0x000fe4000f8efc3f */
[----:B------:R-:W-:Y:S02]  /*1850*/  ULOP3.LUT UR4, UR40, 0x10000, URZ, 0xfc, !UPT ;  /* 0x0001000028047892 */ /* 0x000fe4000f8efc3f */
[----:B------:R-:W-:Y:S02]  /*1860*/  UIMAD UR5, UR38, 0xc00, UR37 ;  /* 0x00000c00260578a4 */ /* 0x000fe4000f8e0225 */
[----:B------:R-:W-:Y:S02]  /*1870*/  UIADD3 UR56, UR4, 0x2, URZ ;  /* 0x0000000204387890 */ /* 0x000fe4000fffe03f */
[----:B------:R-:W-:Y:S01]  /*1880*/  UIADD3 UR58, UR5, 0x2, URZ ;  /* 0x00000002053a7890 */ /* 0x000fe2000fffe03f */
[----:B------:R-:W-:Y:S02]  /*1890*/  UMOV UR8, UR4 ;  /* 0x0000000400087c82 */ /* 0x000fe40008000000 */
[----:B------:R-:W-:Y:S01]  /*18a0*/  UMOV UR10, UR5 ;  /* 0x00000005000a7c82 */ /* 0x000fe20008000000 */
[----:B------:R-:W-:Y:S01]  /*18b0*/  UIADD3 UR52, UR4, 0x4, URZ ;  /* 0x0000000404347890 */ /* 0x000fe2000fffe03f */
[----:B------:R-:W-:Y:S01]  /*18c0*/  HGMMA.64x128x16.F32.BF16 R24, gdesc[UR8], RZ, !UPT, gsb0 ;  /* 0x01e00000081879f0 */ /* 0x000fe2000c0018ff */
[----:B------:R-:W-:Y:S01]  /*18d0*/  UIADD3 UR54, UR5, 0x4, URZ ;  /* 0x0000000405367890 */ /* 0x000fe2000fffe03f */
[----:B------:R-:W-:Y:S01]  /*18e0*/  IMAD.U32 R4, RZ, RZ, UR8 ;  /* 0x00000008ff047e24 */ /* 0x000fe2000f8e00ff */
[----:B------:R-:W-:-:S02]  /*18f0*/  UIADD3 UR8, UR4, 0x6, URZ ;  /* 0x0000000604087890 */ /* 0x000fc4000fffe03f */
[----:B------:R-:W-:Y:S01]  /*1900*/  UIADD3 UR10, UR5, 0x6, URZ ;  /* 0x00000006050a7890 */ /* 0x000fe2000fffe03f */
[----:B------:R-:W-:Y:S01]  /*1910*/  UMOV UR9, 0x40000040 ;  /* 0x4000004000097882 */ /* 0x000fe20000000000 */
[----:B------:R-:W-:Y:S01]  /*1920*/  UMOV UR11, 0x40000040 ;  /* 0x40000040000b7882 */ /* 0x000fe20000000000 */
[----:B------:R-:W-:Y:S02]  /*1930*/  UIADD3 UR12, UR4, 0x400, URZ ;  /* 0x00000400040c7890 */ /* 0x000fe4000fffe03f */
[----:B------:R-:W-:Y:S01]  /*1940*/  UIADD3 UR14, UR5, 0x400, URZ ;  /* 0x00000400050e7890 */ /* 0x000fe2000fffe03f */
[----:B------:R-:W-:Y:S01]  /*1950*/  UMOV UR13, 0x40000040 ;  /* 0x40000040000d7882 */ /* 0x000fe20000000000 */
[----:B------:R-:W-:Y:S01]  /*1960*/  UMOV UR15, 0x40000040 ;  /* 0x40000040000f7882 */ /* 0x000fe20000000000 */
[----:B------:R-:W-:Y:S02]  /*1970*/  UIADD3 UR16, UR4, 0x402, URZ ;  /* 0x0000040204107890 */ /* 0x000fe4000fffe03f */
[----:B------:R-:W-:Y:S01]  /*1980*/  UIADD3 UR18, UR5, 0x402, URZ ;  /* 0x0000040205127890 */ /* 0x000fe2000fffe03f */
[----:B------:R-:W-:Y:S01]  /*1990*/  UMOV UR17, 0x40000040 ;  /* 0x4000004000117882 */ /* 0x000fe20000000000 */
[----:B------:R-:W-:Y:S01]  /*19a0*/  UMOV UR19, 0x40000040 ;  /* 0x4000004000137882 */ /* 0x000fe20000000000 */
        /* <DEDUP_REMOVED lines=24> */
[----:B------:R-:W-:-:S02]  /*1b30*/  WARPGROUP.DEPBAR.LE gsb0, 0x0 ;  /* 0x00008000000079c5 */ /* 0x000fc40000010000 */
        /* <DEDUP_REMOVED lines=35> */
.L_x_135:
[----:B-12---:R-:W-:Y:S01]  /*1d70*/  IMAD.IADD R0, R191, 0x1, R88 ;  /* 0x00000001bf007824 */ /* 0x006fe200078e0258 */
[----:B------:R-:W-:Y:S01]  /*1d80*/  P2R R90, PR, RZ, 0x1 ;  /* 0x00000001ff5a7803 */ /* 0x000fe20000000000 */
[----:B------:R-:W-:Y:S01]  /*1d90*/  ULDC UR4, c[0x0][0x988] ;  /* 0x0002620000047ab9 */ /* 0x000fe20000000800 */
[----:B------:R-:W-:Y:S01]  /*1da0*/  CS2R R150, SRZ ;  /* 0x0000000000967805 */ /* 0x000fe2000001ff00 */
[----:B------:R-:W-:Y:S01]  /*1db0*/  IMAD R6, R193, -0x80, R0 ;  /* 0xffffff80c1067824 */ /* 0x000fe200078e0200 */
[----:B------:R-:W-:Y:S01]  /*1dc0*/  CS2R R148, SRZ ;  /* 0x0000000000947805 */ /* 0x000fe2000001ff00 */
[----:B------:R-:W-:-:S03]  /*1dd0*/  IMAD.U32 R2, RZ, RZ, UR4 ;  /* 0x00000004ff027e24 */ /* 0x000fc6000f8e00ff */
[C---:B------:R-:W-:Y:S02]  /*1de0*/  ISETP.GT.AND P4, PT, R6.reuse, RZ, PT ;  /* 0x000000ff0600720c */ /* 0x040fe40003f84270 */
[C---:B------:R-:W-:Y:S02]  /*1df0*/  ISETP.GT.AND P3, PT, R6.reuse, 0x1, PT ;  /* 0x000000010600780c */ /* 0x040fe40003f64270 */
[----:B------:R-:W-:Y:S02]  /*1e00*/  ISETP.GT.AND P1, PT, R6, 0x8, PT ;  /* 0x000000080600780c */ /* 0x000fe40003f24270 */
[----:B------:R-:W-:Y:S02]  /*1e10*/  FSEL R7, R24, -INF , P4 ;  /* 0xff80000018077808 */ /* 0x000fe40002000000 */
[----:B------:R-:W-:Y:S02]  /*1e20*/  FSEL R8, R25, -INF , P3 ;  /* 0xff80000019087808 */ /* 0x000fe40001800000 */
[----:B------:R-:W-:-:S02]  /*1e30*/  ISETP.GT.AND P2, PT, R6, 0x9, PT ;  /* 0x000000090600780c */ /* 0x000fc40003f44270 */
[----:B------:R-:W-:Y:S02]  /*1e40*/  FSEL R89, R28, -INF , P1 ;  /* 0xff8000001c597808 */ /* 0x000fe40000800000 */
[----:B------:R-:W-:Y:S02]  /*1e50*/  FMNMX.FTZ R0, R7, R8, !PT ;  /* 0x0000000807007209 */ /* 0x000fe40007810000 */
[C---:B------:R-:W-:Y:S02]  /*1e60*/  ISETP.GT.AND P6, PT, R6.reuse, 0x10, PT ;  /* 0x000000100600780c */ /* 0x040fe40003fc4270 */
[----:B------:R-:W-:Y:S02]  /*1e70*/  FSEL R91, R29, -INF , P2 ;  /* 0xff8000001d5b7808 */ /* 0x000fe40001000000 */
[----:B------:R-:W-:Y:S02]  /*1e80*/  FMNMX.FTZ R0, R89, R0, !PT ;  /* 0x0000000059007209 */ /* 0x000fe40007810000 */
        /* <DEDUP_REMOVED lines=20> */
[C---:B------:R-:W-:Y:S02]  /*1fd0*/  ISETP.GT.AND P6, PT, R6.reuse, 0x28, PT ;  /* 0x000000280600780c */ /* 0x040fe40003fc4270 */
        /* <DEDUP_REMOVED lines=50> */
[----:B------:R-:W-:Y:S02]  /*2300*/  ISETP.GT.AND P0, PT, R6, 0x59, PT ;  /* 0x000000590600780c */ /* 0x000fe40003f04270 */
[----:B------:R-:W-:-:S02]  /*2310*/  FSEL R129, R68, -INF , P6 ;  /* 0xff80000044817808 */ /* 0x000fc40003000000 */
[----:B------:R-:W-:Y:S02]  /*2320*/  FMNMX.FTZ R0, R127, R0, !PT ;  /* 0x000000007f007209 */ /* 0x000fe40007810000 */
[----:B------:R-:W-:Y:S02]  /*2330*/  FSEL R59, R59, -INF , P5 ;  /* 0xff8000003b3b7808 */ /* 0x000fe40002800000 */
        /* <DEDUP_REMOVED lines=15> */
[----:B------:R-:W-:-:S02]  /*2430*/  FSEL R63, R63, -INF , P3 ;  /* 0xff8000003f3f7808 */ /* 0x000fc40001800000 */
[----:B------:R-:W-:Y:S02]  /*2440*/  P2R R28, PR, RZ, 0x1 ;  /* 0x00000001ff1c7803 */ /* 0x000fe40000000000 */
[----:B------:R-:W-:Y:S02]  /*2450*/  P2R R26, PR, RZ, 0x2 ;  /* 0x00000002ff1a7803 */ /* 0x000fe40000000000 */
[----:B------:R-:W-:Y:S02]  /*2460*/  FSEL R139, R77, -INF , P2 ;  /* 0xff8000004d8b7808 */ /* 0x000fe40001000000 */
[----:B------:R-:W-:Y:S02]  /*2470*/  P2R R24, PR, RZ, 0x4 ;  /* 0x00000004ff187803 */ /* 0x000fe40000000000 */
[C---:B------:R-:W-:Y:S02]  /*2480*/  ISETP.GT.AND P3, PT, R6.reuse, 0x70, PT ;  /* 0x000000700600780c */ /* 0x040fe40003f64270 */
[----:B------:R-:W-:-:S02]  /*2490*/  ISETP.GT.AND P4, PT, R6, 0x71, PT ;  /* 0x000000710600780c */ /* 0x000fc40003f84270 */
[C---:B------:R-:W-:Y:S02]  /*24a0*/  ISETP.GT.AND P5, PT, R6.reuse, 0x78, PT ;  /* 0x000000780600780c */ /* 0x040fe40003fa4270 */
[C---:B------:R-:W-:Y:S02]  /*24b0*/  ISETP.GT.AND P6, PT, R6.reuse, 0x79, PT ;  /* 0x000000790600780c */ /* 0x040fe40003fc4270 */
[C---:B------:R-:W-:Y:S02]  /*24c0*/  ISETP.GT.AND P2, PT, R6.reuse, 0x58, PT ;  /* 0x000000580600780c */ /* 0x040fe40003f44270 */
[C---:B------:R-:W-:Y:S02]  /*24d0*/  ISETP.GT.AND P1, PT, R6.reuse, 0x59, PT ;  /* 0x000000590600780c */ /* 0x040fe40003f24270 */
[----:B------:R-:W-:Y:S02]  /*24e0*/  ISETP.GT.AND P0, PT, R6, 0x60, PT ;  /* 0x000000600600780c */ /* 0x000fe40003f04270 */
[----:B------:R-:W-:-:S02]  /*24f0*/  FMNMX.FTZ R6, R9, R27, !PT ;  /* 0x0000001b09067209 */ /* 0x000fc40007810000 */
[----:B------:R-:W-:Y:S02]  /*2500*/  FMNMX.FTZ R0, R137, R0, !PT ;  /* 0x0000000089007209 */ /* 0x000fe40007810000 */
[----:B------:R-:W-:Y:S02]  /*2510*/  FMNMX.FTZ R6, R11, R6, !PT ;  /* 0x000000060b067209 */ /* 0x000fe40007810000 */
[----:B------:R-:W-:Y:S02]  /*2520*/  FSEL R141, R80, -INF , P3 ;  /* 0xff800000508d7808 */ /* 0x000fe40001800000 */
[----:B------:R-:W-:Y:S02]  /*2530*/  FMNMX.FTZ R0, R139, R0, !PT ;  /* 0x000000008b007209 */ /* 0x000fe40007810000 */
[----:B------:R-:W-:Y:S02]  /*2540*/  FMNMX.FTZ R6, R31, R6, !PT ;  /* 0x000000061f067209 */ /* 0x000fe40007810000 */
[----:B------:R-:W-:-:S02]  /*2550*/  FSEL R143, R81, -INF , P4 ;  /* 0xff800000518f7808 */ /* 0x000fc40002000000 */
        /* <DEDUP_REMOVED lines=15> */
[----:B------:R-:W-:Y:S02]  /*2650*/  FSEL R53, R74, -INF , P0 ;  /* 0xff8000004a357808 */ /* 0x000fe40000000000 */
[----:B------:R-:W-:Y:S02]  /*2660*/  FMNMX.FTZ R6, R25, R6, !PT ;  /* 0x0000000619067209 */ /* 0x000fe40007810000 */
[----:B------:R-:W-:Y:S02]  /*2670*/  ISETP.NE.AND P0, PT, R28, RZ, PT ;  /* 0x000000ff1c00720c */ /* 0x000fe40003f05270 */
[----:B------:R-:W-:-:S02]  /*2680*/  FMNMX.FTZ R6, R47, R6, !PT ;  /* 0x000000062f067209 */ /* 0x000fc40007810000 */
[----:B------:R-:W-:Y:S02]  /*2690*/  ISETP.NE.AND P1, PT, R26, RZ, PT ;  /* 0x000000ff1a00720c */ /* 0x000fe40003f25270 */
[----:B------:R-:W-:Y:S02]  /*26a0*/  FMNMX.FTZ R6, R29, R6, !PT ;  /* 0x000000061d067209 */ /* 0x000fe40007810000 */
[----:B------:R-:W-:Y:S02]  /*26b0*/  FSEL R75, R75, -INF , P0 ;  /* 0xff8000004b4b7808 */ /* 0x000fe40000000000 */
[----:B------:R-:W-:Y:S02]  /*26c0*/  FMNMX.FTZ R6, R51, R6, !PT ;  /* 0x0000000633067209 */ /* 0x000fe40007810000 */
[----:B------:R-:W-:Y:S02]  /*26d0*/  FSEL R87, R87, -INF , P6 ;  /* 0xff80000057577808 */ /* 0x000fe40003000000 */
[----:B-1----:R-:W-:-:S02]  /*26e0*/  FMNMX.FTZ R12, R10, R49, !PT ;  /* 0x000000310a0c7209 */ /* 0x002fc40007810000 */
[----:B------:R-:W-:Y:S02]  /*26f0*/  FMNMX.FTZ R6, R33, R6, !PT ;  /* 0x0000000621067209 */ /* 0x000fe40007810000 */
[----:B------:R-:W-:Y:S01]  /*2700*/  ISETP.NE.AND P0, PT, R90, RZ, PT ;  /* 0x000000ff5a00720c */ /* 0x000fe20003f05270 */
        /* <DEDUP_REMOVED lines=8> */
[----:B------:R-:W-:Y:S02]  /*2790*/  FSEL R49, R70, -INF , P2 ;  /* 0xff80000046317808 */ /* 0x000fe40001000000 */
[----:B------:R-:W-:Y:S01]  /*27a0*/  FMNMX.FTZ R6, R67, R6, !PT ;  /* 0x0000000643067209 */ /* 0x000fe20007810000 */
[C---:B------:R-:W-:Y:S01]  /*27b0*/  FMUL.FTZ R14, R0.reuse, R2 ;  /* 0x00000002000e7220 */ /* 0x040fe20000410000 */
[----:B------:R-:W-:Y:S02]  /*27c0*/  FSETP.NEU.FTZ.AND P3, PT, R0, -INF , PT ;  /* 0xff8000000000780b */ /* 0x000fe40003f7d000 */
[----:B------:R-:W-:-:S02]  /*27d0*/  FMNMX.FTZ R6, R49, R6, !PT ;  /* 0x0000000631067209 */ /* 0x000fc40007810000 */
[----:B------:R-:W-:Y:S02]  /*27e0*/  FSEL R14, R14, RZ, P3 ;  /* 0x000000ff0e0e7208 */ /* 0x000fe40001800000 */
[----:B------:R-:W-:Y:S02]  /*27f0*/  FMNMX.FTZ R6, R71, R6, !PT ;  /* 0x0000000647067209 */ /* 0x000fe40007810000 */
[----:B------:R-:W-:Y:S01]  /*2800*/  ISETP.NE.AND P2, PT, R24, RZ, PT ;  /* 0x000000ff1800720c */ /* 0x000fe20003f45270 */
[--C-:B------:R-:W-:Y:S01]  /*2810*/  FFMA.FTZ R182, R89, R2, -R14.reuse ;  /* 0x0000000259b67223 */ /* 0x100fe2000001080e */
[----:B------:R-:W-:Y:S01]  /*2820*/  FMNMX.FTZ R6, R53, R6, !PT ;  /* 0x0000000635067209 */ /* 0x000fe20007810000 */
[-CC-:B------:R-:W-:Y:S01]  /*2830*/  FFMA.FTZ R61, R91, R2.reuse, -R14.reuse ;  /* 0x000000025b3d7223 */ /* 0x180fe2000001080e */
[----:B------:R-:W-:Y:S01]  /*2840*/  FSEL R89, R78, -INF , P1 ;  /* 0xff8000004e597808 */ /* 0x000fe20000800000 */
[--C-:B------:R-:W-:Y:S01]  /*2850*/  FFMA.FTZ R176, R93, R2, -R14.reuse ;  /* 0x000000025db07223 */ /* 0x100fe2000001080e */
[----:B------:R-:W-:Y:S01]  /*2860*/  FMNMX.FTZ R6, R75, R6, !PT ;  /* 0x000000064b067209 */ /* 0x000fe20007810000 */
[-CC-:B------:R-:W-:Y:S01]  /*2870*/  FFMA.FTZ R65, R95, R2.reuse, -R14.reuse ;  /* 0x000000025f417223 */ /* 0x180fe2000001080e */
[----:B------:R-:W-:Y:S01]  /*2880*/  ISETP.NE.AND P3, PT, R20, RZ, PT ;  /* 0x000000ff1400720c */ /* 0x000fe20003f65270 */
[-CC-:B------:R-:W-:Y:S01]  /*2890*/  FFMA.FTZ R178, R97, R2.reuse, -R14.reuse ;  /* 0x0000000261b27223 */ /* 0x180fe2000001080e */
[----:B------:R-:W-:Y:S01]  /*28a0*/  FSEL R91, R79, -INF , P2 ;  /* 0xff8000004f5b7808 */ /* 0x000fe20001000000 */
[--C-:B------:R-:W-:Y:S01]  /*28b0*/  FFMA.FTZ R180, R7, R2, -R14.reuse ;  /* 0x0000000207b47223 */ /* 0x100fe2000001080e */
[----:B------:R-:W-:Y:S01]  /*28c0*/  FMNMX.FTZ R6, R89, R6, !PT ;  /* 0x0000000659067209 */ /* 0x000fe20007810000 */
[--C-:B------:R-:W-:Y:S01]  /*28d0*/  FFMA.FTZ R57, R8, R2, -R14.reuse ;  /* 0x0000000208397223 */ /* 0x100fe2000001080e */
[----:B------:R-:W-:Y:S01]  /*28e0*/  FSEL R93, R82, -INF , P3 ;  /* 0xff800000525d7808 */ /* 0x000fe20001800000 */
[----:B------:R-:W-:Y:S01]  /*28f0*/  MUFU.EX2 R182, R182 ;  /* 0x000000b600b67308 */ /* 0x000fe20000000800 */
[----:B------:R-:W-:Y:S01]  /*2900*/  FMNMX.FTZ R6, R91, R6, !PT ;  /* 0x000000065b067209 */ /* 0x000fe20007810000 */
        /* <DEDUP_REMOVED lines=9> */
[-CC-:B------:R-:W-:Y:S01]  /*29a0*/  FFMA.FTZ R77, R107, R2.reuse, -R14.reuse ;  /* 0x000000026b4d7223 */ /* 0x180fe2000001080e */
[--C-:B------:R-:W-:Y:S01]  /*29b0*/  FFMA.FTZ R168, R109, R2, -R14.reuse ;  /* 0x000000026da87223 */ /* 0x100fe2000001080e */
[----:B------:R-:W-:Y:S01]  /*29c0*/  FMNMX.FTZ R6, R97, R6, !PT ;  /* 0x0000000661067209 */ /* 0x000fe20007810000 */
[-CC-:B------:R-:W-:Y:S01]  /*29d0*/  FFMA.FTZ R81, R111, R2.reuse, -R14.reuse ;  /* 0x000000026f517223 */ /* 0x180fe2000001080e */
[--C-:B------:R-:W-:Y:S01]  /*29e0*/  FFMA.FTZ R170, R113, R2, -R14.reuse ;  /* 0x0000000271aa7223 */ /* 0x100fe2000001080e */
[----:B------:R-:W1:Y:S01]  /*29f0*/  MUFU.EX2 R57, R57 ;  /* 0x0000003900397308 */ /* 0x000e620000000800 */
[----:B------:R-:W-:Y:S01]  /*2a00*/  FMNMX.FTZ R6, R87, R6, !PT ;  /* 0x0000000657067209 */ /* 0x000fe20007810000 */
[-CC-:B------:R-:W-:Y:S01]  /*2a10*/  FFMA.FTZ R115, R115, R2.reuse, -R14.reuse ;  /* 0x0000000273737223 */ /* 0x180fe2000001080e */
[-CC-:B------:R-:W-:Y:S01]  /*2a20*/  FFMA.FTZ R152, R117, R2.reuse, -R14.reuse ;  /* 0x0000000275987223 */ /* 0x180fe2000001080e */
[-CC-:B------:R-:W-:Y:S01]  /*2a30*/  FFMA.FTZ R83, R119, R2.reuse, -R14.reuse ;  /* 0x0000000277537223 */ /* 0x180fe2000001080e */
[-CC-:B------:R-:W-:Y:S01]  /*2a40*/  FFMA.FTZ R154, R121, R2.reuse, -R14.reuse ;  /* 0x00000002799a7223 */ /* 0x180fe2000001080e */
[----:B------:R-:W2:Y:S01]  /*2a50*/  SHFL.BFLY PT, R7, R6, 0x2, 0x1f ;  /* 0x0c401f0006077f89 */ /* 0x000ea200000e0000 */
[-CC-:B------:R-:W-:Y:S01]  /*2a60*/  FFMA.FTZ R85, R123, R2.reuse, -R14.reuse ;  /* 0x000000027b557223 */ /* 0x180fe2000001080e */
[----:B------:R-:W3:Y:S01]  /*2a70*/  MUFU.EX2 R61, R61 ;  /* 0x0000003d003d7308 */ /* 0x000ee20000000800 */
[-CC-:B------:R-:W-:Y:S01]  /*2a80*/  FFMA.FTZ R156, R125, R2.reuse, -R14.reuse ;  /* 0x000000027d9c7223 */ /* 0x180fe2000001080e */
[-CC-:B------:R-:W-:Y:S01]  /*2a90*/  FFMA.FTZ R127, R127, R2.reuse, -R14.reuse ;  /* 0x000000027f7f7223 */ /* 0x180fe2000001080e */
[-CC-:B------:R-:W-:Y:S01]  /*2aa0*/  FFMA.FTZ R129, R129, R2.reuse, -R14.reuse ;  /* 0x0000000281817223 */ /* 0x180fe2000001080e */
[-CC-:B------:R-:W-:Y:S01]  /*2ab0*/  FFMA.FTZ R131, R131, R2.reuse, -R14.reuse ;  /* 0x0000000283837223 */ /* 0x180fe2000001080e */
[-CC-:B------:R-:W-:Y:S01]  /*2ac0*/  FFMA.FTZ R133, R133, R2.reuse, -R14.reuse ;  /* 0x0000000285857223 */ /* 0x180fe2000001080e */
[-CC-:B------:R-:W-:Y:S01]  /*2ad0*/  FFMA.FTZ R135, R135, R2.reuse, -R14.reuse ;  /* 0x0000000287877223 */ /* 0x180fe2000001080e */
[-CC-:B------:R-:W-:Y:S01]  /*2ae0*/  FFMA.FTZ R137, R137, R2.reuse, -R14.reuse ;  /* 0x0000000289897223 */ /* 0x180fe2000001080e */
[----:B------:R-:W4:Y:S01]  /*2af0*/  MUFU.EX2 R176, R176 ;  /* 0x000000b000b07308 */ /* 0x000f220000000800 */
[-CC-:B------:R-:W-:Y:S01]  /*2b00*/  FFMA.FTZ R139, R139, R2.reuse, -R14.reuse ;  /* 0x000000028b8b7223 */ /* 0x180fe2000001080e */
[-CC-:B------:R-:W-:Y:S01]  /*2b10*/  FFMA.FTZ R141, R141, R2.reuse, -R14.reuse ;  /* 0x000000028d8d7223 */ /* 0x180fe2000001080e */
[-CC-:B------:R-:W-:Y:S01]  /*2b20*/  FFMA.FTZ R143, R143, R2.reuse, -R14.reuse ;  /* 0x000000028f8f7223 */ /* 0x180fe2000001080e */
[-CC-:B------:R-:W-:Y:S01]  /*2b30*/  FFMA.FTZ R145, R145, R2.reuse, -R14.reuse ;  /* 0x0000000291917223 */ /* 0x180fe2000001080e */
[----:B------:R-:W-:Y:S01]  /*2b40*/  FFMA.FTZ R14, R147, R2, -R14 ;  /* 0x00000002930e7223 */ /* 0x000fe2000001080e */
[----:B------:R-:W-:-:S02]  /*2b50*/  ISETP.GE.AND P2, PT, R88, 0x81, PT ;  /* 0x000000815800780c */ /* 0x000fc40003f46270 */
[----:B------:R-:W-:Y:S01]  /*2b60*/  CS2R R146, SRZ ;  /* 0x0000000000927805 */ /* 0x000fe2000001ff00 */
[----:B------:R-:W5:Y:S01]  /*2b70*/  MUFU.EX2 R65, R65 ;  /* 0x0000004100417308 */ /* 0x000f620000000800 */
[----:B------:R-:W-:Y:S02]  /*2b80*/  CS2R R124, SRZ ;  /* 0x00000000007c7805 */ /* 0x000fe4000001ff00 */
[----:B------:R-:W-:Y:S02]  /*2b90*/  CS2R R122, SRZ ;  /* 0x00000000007a7805 */ /* 0x000fe4000001ff00 */
[----:B------:R-:W-:Y:S02]  /*2ba0*/  CS2R R120, SRZ ;  /* 0x0000000000787805 */ /* 0x000fe4000001ff00 */
[----:B------:R-:W-:Y:S02]  /*2bb0*/  CS2R R118, SRZ ;  /* 0x0000000000767805 */ /* 0x000fe4000001ff00 */
[----:B------:R-:W-:-:S02]  /*2bc0*/  CS2R R116, SRZ ;  /* 0x0000000000747805 */ /* 0x000fc4000001ff00 */
[----:B--2---:R-:W-:Y:S02]  /*2bd0*/  FMNMX.FTZ R8, R6, R7, !PT ;  /* 0x0000000706087209 */ /* 0x004fe40007810000 */
[----:B------:R-:W-:Y:S01]  /*2be0*/  CS2R R112, SRZ ;  /* 0x0000000000707805 */ /* 0x000fe2000001ff00 */
[----:B------:R-:W-:Y:S01]  /*2bf0*/  MUFU.EX2 R178, R178 ;  /* 0x000000b200b27308 */ /* 0x000fe20000000800 */
[----:B------:R-:W-:Y:S02]  /*2c00*/  CS2R R110, SRZ ;  /* 0x00000000006e7805 */ /* 0x000fe4000001ff00 */
[----:B------:R-:W-:Y:S01]  /*2c10*/  CS2R R108, SRZ ;  /* 0x00000000006c7805 */ /* 0x000fe2000001ff00 */
[----:B------:R-:W2:Y:S01]  /*2c20*/  SHFL.BFLY PT, R7, R8, 0x1, 0x1f ;  /* 0x0c201f0008077f89 */ /* 0x000ea200000e0000 */
[----:B------:R-:W-:Y:S02]  /*2c30*/  CS2R R106, SRZ ;  /* 0x00000000006a7805 */ /* 0x000fe4000001ff00 */
[----:B------:R-:W-:-:S02]  /*2c40*/  CS2R R104, SRZ ;  /* 0x0000000000687805 */ /* 0x000fc4000001ff00 */
[----:B------:R-:W-:Y:S02]  /*2c50*/  CS2R R102, SRZ ;  /* 0x0000000000667805 */ /* 0x000fe4000001ff00 */
[----:B------:R-:W-:Y:S01]  /*2c60*/  CS2R R100, SRZ ;  /* 0x0000000000647805 */ /* 0x000fe2000001ff00 */
[----:B------:R-:W-:Y:S01]  /*2c70*/  MUFU.EX2 R69, R69 ;  /* 0x0000004500457308 */ /* 0x000fe20000000800 */
[----:B------:R-:W-:-:S07]  /*2c80*/  CS2R R98, SRZ ;  /* 0x0000000000627805 */ /* 0x000fce000001ff00 */
[----:B------:R-:W-:Y:S08]  /*2c90*/  MUFU.EX2 R172, R172 ;  /* 0x000000ac00ac7308 */ /* 0x000ff00000000800 */
[----:B------:R-:W-:Y:S01]  /*2ca0*/  MUFU.EX2 R73, R73 ;  /* 0x0000004900497308 */ /* 0x000fe20000000800 */
[----:B--2---:R-:W-:-:S04]  /*2cb0*/  FMNMX.FTZ R7, R8, R7, !PT ;  /* 0x0000000708077209 */ /* 0x004fc80007810000 */
[C---:B------:R-:W-:Y:S01]  /*2cc0*/  FSETP.NEU.FTZ.AND P1, PT, R7.reuse, -INF , PT ;  /* 0xff8000000700780b */ /* 0x040fe20003f3d000 */
[----:B------:R-:W-:Y:S02]  /*2cd0*/  FMUL.FTZ R6, R7, R2 ;  /* 0x0000000207067220 */ /* 0x000fe40000410000 */
[----:B------:R-:W-:Y:S03]  /*2ce0*/  MUFU.EX2 R174, R174 ;  /* 0x000000ae00ae7308 */ /* 0x000fe60000000800 */
[----:B------:R-:W-:Y:S02]  /*2cf0*/  FSEL R8, R6, RZ, P1 ;  /* 0x000000ff06087208 */ /* 0x000fe40000800000 */
[----:B------:R-:W-:-:S03]  /*2d00*/  ISETP.NE.AND P1, PT, R19, RZ, PT ;  /* 0x000000ff1300720c */ /* 0x000fc60003f25270 */
        /* <DEDUP_REMOVED lines=16> */
[----:B------:R-:W2:Y:S01]  /*2e10*/  MUFU.EX2 R9, R9 ;  /* 0x0000000900097308 */ /* 0x000ea20000000800 */
[----:B-1----:R-:W-:Y:S01]  /*2e20*/  FADD.FTZ R27, R180, R57 ;  /* 0x00000039b41b7221 */ /* 0x002fe20000010000 */
[-CC-:B------:R-:W-:Y:S01]  /*2e30*/  FFMA.FTZ R33, R33, R2.reuse, -R8.reuse ;  /* 0x0000000221217223 */ /* 0x180fe20000010808 */
[-CC-:B------:R-:W-:Y:S01]  /*2e40*/  FFMA.FTZ R55, R55, R2.reuse, -R8.reuse ;  /* 0x0000000237377223 */ /* 0x180fe20000010808 */
[-CC-:B------:R-:W-:Y:S01]  /*2e50*/  FFMA.FTZ R37, R37, R2.reuse, -R8.reuse ;  /* 0x0000000225257223 */ /* 0x180fe20000010808 */
[----:B------:R-:W-:Y:S01]  /*2e60*/  FADD.FTZ R6, R182, R27 ;  /* 0x0000001bb6067221 */ /* 0x000fe20000010000 */
[-CC-:B------:R-:W-:Y:S01]  /*2e70*/  FFMA.FTZ R59, R59, R2.reuse, -R8.reuse ;  /* 0x000000023b3b7223 */ /* 0x180fe20000010808 */
[-C--:B------:R-:W-:Y:S01]  /*2e80*/  FFMA.FTZ R41, R41, R2.reuse, -R8 ;  /* 0x0000000229297223 */ /* 0x080fe20000010808 */
[----:B------:R-:W1:Y:S01]  /*2e90*/  MUFU.EX2 R11, R11 ;  /* 0x0000000b000b7308 */ /* 0x000e620000000800 */
        /* <DEDUP_REMOVED lines=8> */
[----:B-----5:R-:W-:Y:S01]  /*2f20*/  FADD.FTZ R27, R65, R6 ;  /* 0x00000006411b7221 */ /* 0x020fe20000010000 */
[----:B--2---:R-:W-:Y:S01]  /*2f30*/  FADD.FTZ R6, R9, R10 ;  /* 0x0000000a09067221 */ /* 0x004fe20000010000 */
[-CC-:B------:R-:W-:Y:S01]  /*2f40*/  FFMA.FTZ R53, R53, R2.reuse, -R8.reuse ;  /* 0x0000000235357223 */ /* 0x180fe20000010808 */
[-CC-:B------:R-:W-:Y:S01]  /*2f50*/  FFMA.FTZ R75, R75, R2.reuse, -R8.reuse ;  /* 0x000000024b4b7223 */ /* 0x180fe20000010808 */
[----:B------:R-:W-:Y:S01]  /*2f60*/  FADD.FTZ R36, R178, R27 ;  /* 0x0000001bb2247221 */ /* 0x000fe20000010000 */
[-CC-:B------:R-:W-:Y:S01]  /*2f70*/  FFMA.FTZ R89, R89, R2.reuse, -R8.reuse ;  /* 0x0000000259597223 */ /* 0x180fe20000010808 */
[-C--:B------:R-:W-:Y:S01]  /*2f80*/  FFMA.FTZ R91, R91, R2.reuse, -R8 ;  /* 0x000000025b5b7223 */ /* 0x080fe20000010808 */
[----:B------:R-:W2:Y:S01]  /*2f90*/  MUFU.EX2 R13, R13 ;  /* 0x0000000d000d7308 */ /* 0x000ea20000000800 */
[----:B---3--:R-:W-:Y:S01]  /*2fa0*/  FADD.FTZ R31, R69, R36 ;  /* 0x00000024451f7221 */ /* 0x008fe20000010000 */
[----:B-1----:R-:W-:Y:S01]  /*2fb0*/  FADD.FTZ R27, R11, R6 ;  /* 0x000000060b1b7221 */ /* 0x002fe20000010000 */
[-CC-:B------:R-:W-:Y:S01]  /*2fc0*/  FFMA.FTZ R93, R93, R2.reuse, -R8.reuse ;  /* 0x000000025d5d7223 */ /* 0x180fe20000010808 */
[-CC-:B------:R-:W-:Y:S01]  /*2fd0*/  FFMA.FTZ R95, R95, R2.reuse, -R8.reuse ;  /* 0x000000025f5f7223 */ /* 0x180fe20000010808 */
[----:B------:R-:W-:Y:S01]  /*2fe0*/  FADD.FTZ R38, R172, R31 ;  /* 0x0000001fac267221 */ /* 0x000fe20000010000 */
[-CC-:B------:R-:W-:Y:S01]  /*2ff0*/  FFMA.FTZ R97, R97, R2.reuse, -R8.reuse ;  /* 0x0000000261617223 */ /* 0x180fe20000010808 */
[----:B------:R-:W-:Y:S01]  /*3000*/  FFMA.FTZ R87, R87, R2, -R8 ;  /* 0x0000000257577223 */ /* 0x000fe20000010808 */
[----:B------:R-:W1:Y:S01]  /*3010*/  MUFU.EX2 R20, R35 ;  /* 0x0000002300147308 */ /* 0x000e620000000800 */
        /* <DEDUP_REMOVED lines=8> */
[----:B--2---:R-:W-:Y:S01]  /*30a0*/  FADD.FTZ R27, R13, R6 ;  /* 0x000000060d1b7221 */ /* 0x004fe20000010000 */
[----:B------:R-:W-:Y:S01]  /*30b0*/  FADD.FTZ R31, R77, R38 ;  /* 0x000000264d1f7221 */ /* 0x000fe20000010000 */
[----:B------:R-:W-:-:S02]  /*30c0*/  F2FP.BF16.F32.PACK_AB R182, R61, R182 ;  /* 0x000000b63db6723e */ /* 0x000fc400000010ff */
[----:B------:R-:W-:Y:S02]  /*30d0*/  F2FP.BF16.F32.PACK_AB R176, R65, R176 ;  /* 0x000000b041b0723e */ /* 0x000fe400000010ff */
[----:B------:R-:W-:Y:S01]  /*30e0*/  F2FP.BF16.F32.PACK_AB R178, R69, R178 ;  /* 0x000000b245b2723e */ /* 0x000fe200000010ff */
[----:B------:R-:W2:Y:S01]  /*30f0*/  MUFU.EX2 R168, R168 ;  /* 0x000000a800a87308 */ /* 0x000ea20000000800 */
[C---:B-1----:R-:W-:Y:S01]  /*3100*/  FADD.FTZ R6, R20.reuse, R27 ;  /* 0x0000001b14067221 */ /* 0x042fe20000010000 */
[----:B------:R-:W-:Y:S02]  /*3110*/  F2FP.BF16.F32.PACK_AB R172, R73, R172 ;  /* 0x000000ac49ac723e */ /* 0x000fe400000010ff */
[----:B------:R-:W-:Y:S02]  /*3120*/  F2FP.BF16.F32.PACK_AB R174, R77, R174 ;  /* 0x000000ae4dae723e */ /* 0x000fe400000010ff */
[----:B------:R-:W-:Y:S02]  /*3130*/  F2FP.BF16.F32.PACK_AB R177, R20, R13 ;  /* 0x0000000d14b1723e */ /* 0x000fe400000010ff */
[----:B------:R-:W1:Y:S01]  /*3140*/  MUFU.EX2 R24, R39 ;  /* 0x0000002700187308 */ /* 0x000e620000000800 */
[----:B---3--:R-:W-:Y:S01]  /*3150*/  FADD.FTZ R27, R15, R6 ;  /* 0x000000060f1b7221 */ /* 0x008fe20000010000 */
[----:B------:R-:W-:-:S05]  /*3160*/  @P1 VIADD R6, R3, 0x34840 ;  /* 0x0003484003061836 */ /* 0x000fca0000000000 */
[----:B------:R-:W-:Y:S01]  /*3170*/  @P1 PRMT R6, R23, 0x654, R6 ;  /* 0x0000065417061816 */ /* 0x000fe20000000006 */
[----:B------:R-:W3:Y:S01]  /*3180*/  MUFU.EX2 R81, R81 ;  /* 0x0000005100517308 */ /* 0x000ee20000000800 */
[----:B--2---:R-:W-:Y:S02]  /*3190*/  FADD.FTZ R42, R168, R31 ;  /* 0x0000001fa82a7221 */ /* 0x004fe40000010000 */
[----:B------:R2:W-:Y:S05]  /*31a0*/  @P1 SYNCS.ARRIVE.TRANS64.RED.A1T0 RZ, [R6+URZ], RZ ;  /* 0x000000ff06ff19a7 */ /* 0x0005ea000810043f */
[----:B------:R-:W4:Y:S01]  /*31b0*/  MUFU.EX2 R21, R21 ;  /* 0x0000001500157308 */ /* 0x000f220000000800 */
[C---:B-1----:R-:W-:Y:S01]  /*31c0*/  FADD.FTZ R40, R24.reuse, R27 ;  /* 0x0000001b18287221 */ /* 0x042fe20000010000 */
[----:B------:R-:W-:-:S06]  /*31d0*/  F2FP.BF16.F32.PACK_AB R179, R24, R15 ;  /* 0x0000000f18b3723e */ /* 0x000fcc00000010ff */
[----:B------:R-:W1:Y:S01]  /*31e0*/  MUFU.EX2 R170, R170 ;  /* 0x000000aa00aa7308 */ /* 0x000e620000000800 */
[C---:B---3--:R-:W-:Y:S01]  /*31f0*/  FADD.FTZ R27, R81.reuse, R42 ;  /* 0x0000002a511b7221 */ /* 0x048fe20000010000 */
[----:B------:R-:W-:-:S06]  /*3200*/  F2FP.BF16.F32.PACK_AB R168, R81, R168 ;  /* 0x000000a851a8723e */ /* 0x000fcc00000010ff */
[----:B------:R-:W2:Y:S01]  /*3210*/  MUFU.EX2 R26, R43 ;  /* 0x0000002b001a7308 */ /* 0x000ea20000000800 */
[----:B----4-:R-:W-:-:S07]  /*3220*/  FADD.FTZ R3, R21, R40 ;  /* 0x0000002815037221 */ /* 0x010fce0000010000 */
[----:B------:R3:W4:Y:S01]  /*3230*/  MUFU.EX2 R79, R115 ;  /* 0x00000073004f7308 */ /* 0x0007220000000800 */
[----:B-1----:R-:W-:-:S07]  /*3240*/  FADD.FTZ R40, R170, R27 ;  /* 0x0000001baa287221 */ /* 0x002fce0000010000 */
[----:B------:R-:W1:Y:S01]  /*3250*/  MUFU.EX2 R25, R25 ;  /* 0x0000001900197308 */ /* 0x000e620000000800 */
[C---:B--2---:R-:W-:Y:S01]  /*3260*/  FADD.FTZ R6, R26.reuse, R3 ;  /* 0x000000031a067221 */ /* 0x044fe20000010000 */
[----:B------:R-:W-:Y:S02]  /*3270*/  F2FP.BF16.F32.PACK_AB R173, R26, R21 ;  /* 0x000000151aad723e */ /* 0x000fe400000010ff */
[----:B---3--:R-:W-:-:S04]  /*3280*/  CS2R R114, SRZ ;  /* 0x0000000000727805 */ /* 0x008fc8000001ff00 */
[----:B------:R-:W2:Y:S01]  /*3290*/  MUFU.EX2 R152, R152 ;  /* 0x0000009800987308 */ /* 0x000ea20000000800 */
[C---:B----4-:R-:W-:Y:S01]  /*32a0*/  FADD.FTZ R27, R79.reuse, R40 ;  /* 0x000000284f1b7221 */ /* 0x050fe20000010000 */
        /* <DEDUP_REMOVED lines=13> */
[----:B------:R-:W2:Y:S01]  /*3380*/  MUFU.EX2 R85, R85 ;  /* 0x0000005500557308 */ /* 0x000ea20000000800 */
[----:B---3--:R-:W-:-:S07]  /*3390*/  FADD.FTZ R42, R154, R27 ;  /* 0x0000001b9a2a7221 */ /* 0x008fce0000010000 */
[----:B------:R-:W3:Y:S01]  /*33a0*/  MUFU.EX2 R33, R33 ;  /* 0x0000002100217308 */ /* 0x000ee20000000800 */
[C---:B-1----:R-:W-:Y:S01]  /*33b0*/  FADD.FTZ R6, R30.reuse, R3 ;  /* 0x000000031e067221 */ /* 0x042fe20000010000 */
[----:B------:R-:W-:-:S06]  /*33c0*/  F2FP.BF16.F32.PACK_AB R169, R30, R29 ;  /* 0x0000001d1ea9723e */ /* 0x000fcc00000010ff */
[----:B------:R-:W1:Y:S01]  /*33d0*/  MUFU.EX2 R156, R156 ;  /* 0x0000009c009c7308 */ /* 0x000e620000000800 */
[C---:B--2---:R-:W-:Y:S01]  /*33e0*/  FADD.FTZ R27, R85.reuse, R42 ;  /* 0x0000002a551b7221 */ /* 0x044fe20000010000 */
        /* <DEDUP_REMOVED lines=10> */
[----:B------:R-:W-:Y:S02]  /*3490*/  F2FP.BF16.F32.PACK_AB R156, R127, R156 ;  /* 0x0000009c7f9c723e */ /* 0x000fe400000010ff */
[----:B------:R-:W-:-:S04]  /*34a0*/  CS2R R126, SRZ ;  /* 0x00000000007e7805 */ /* 0x000fc8000001ff00 */
[----:B------:R-:W3:Y:S01]  /*34b0*/  MUFU.EX2 R34, R59 ;  /* 0x0000003b00227308 */ /* 0x000ee20000000800 */
[----:B-1----:R-:W-:-:S07]  /*34c0*/  FADD.FTZ R3, R37, R6 ;  /* 0x0000000625037221 */ /* 0x002fce0000010000 */
[----:B------:R1:W4:Y:S01]  /*34d0*/  MUFU.EX2 R158, R131 ;  /* 0x00000083009e7308 */ /* 0x0003220000000800 */
[----:B--2---:R-:W-:-:S07]  /*34e0*/  FADD.FTZ R27, R129, R42 ;  /* 0x0000002a811b7221 */ /* 0x004fce0000010000 */
[----:B------:R-:W2:Y:S01]  /*34f0*/  MUFU.EX2 R41, R41 ;  /* 0x0000002900297308 */ /* 0x000ea20000000800 */
[C---:B---3--:R-:W-:Y:S01]  /*3500*/  FADD.FTZ R6, R34.reuse, R3 ;  /* 0x0000000322067221 */ /* 0x048fe20000010000 */
[----:B------:R-:W-:Y:S02]  /*3510*/  F2FP.BF16.F32.PACK_AB R153, R34, R37 ;  /* 0x000000252299723e */ /* 0x000fe400000010ff */
[----:B-1----:R-:W-:-:S04]  /*3520*/  CS2R R130, SRZ ;  /* 0x0000000000827805 */ /* 0x002fc8000001ff00 */
[----:B------:R-:W1:Y:S01]  /*3530*/  MUFU.EX2 R133, R133 ;  /* 0x0000008500857308 */ /* 0x000e620000000800 */
[C---:B----4-:R-:W-:Y:S01]  /*3540*/  FADD.FTZ R42, R158.reuse, R27 ;  /* 0x0000001b9e2a7221 */ /* 0x050fe20000010000 */
[----:B------:R-:W-:Y:S02]  /*3550*/  F2FP.BF16.F32.PACK_AB R158, R158, R129 ;  /* 0x000000819e9e723e */ /* 0x000fe400000010ff */
[----:B------:R-:W-:-:S04]  /*3560*/  CS2R R128, SRZ ;  /* 0x0000000000807805 */ /* 0x000fc8000001ff00 */
[----:B------:R-:W3:Y:S01]  /*3570*/  MUFU.EX2 R36, R63 ;  /* 0x0000003f00247308 */ /* 0x000ee20000000800 */
[----:B--2---:R-:W-:-:S07]  /*3580*/  FADD.FTZ R3, R41, R6 ;  /* 0x0000000629037221 */ /* 0x004fce0000010000 */
[----:B------:R2:W4:Y:S01]  /*3590*/  MUFU.EX2 R160, R135 ;  /* 0x0000008700a07308 */ /* 0x0005220000000800 */
[----:B-1----:R-:W-:-:S07]  /*35a0*/  FADD.FTZ R27, R133, R42 ;  /* 0x0000002a851b7221 */ /* 0x002fce0000010000 */
[----:B------:R-:W1:Y:S01]  /*35b0*/  MUFU.EX2 R45, R45 ;  /* 0x0000002d002d7308 */ /* 0x000e620000000800 */
[C---:B---3--:R-:W-:Y:S01]  /*35c0*/  FADD.FTZ R6, R36.reuse, R3 ;  /* 0x0000000324067221 */ /* 0x048fe20000010000 */
[----:B------:R-:W-:Y:S02]  /*35d0*/  F2FP.BF16.F32.PACK_AB R155, R36, R41 ;  /* 0x00000029249b723e */ /* 0x000fe400000010ff */
[----:B--2---:R-:W-:-:S04]  /*35e0*/  CS2R R134, SRZ ;  /* 0x0000000000867805 */ /* 0x004fc8000001ff00 */
[----:B------:R-:W2:Y:S01]  /*35f0*/  MUFU.EX2 R137, R137 ;  /* 0x0000008900897308 */ /* 0x000ea20000000800 */
[C---:B----4-:R-:W-:Y:S01]  /*3600*/  FADD.FTZ R44, R160.reuse, R27 ;  /* 0x0000001ba02c7221 */ /* 0x050fe20000010000 */
        /* <DEDUP_REMOVED lines=28> */
[----:B------:R-:W1:Y:S01]  /*37d0*/  MUFU.EX2 R89, R89 ;  /* 0x0000005900597308 */ /* 0x000e620000000800 */
[----:B--2---:R-:W-:-:S07]  /*37e0*/  FADD.FTZ R27, R145, R46 ;  /* 0x0000002e911b7221 */ /* 0x004fce0000010000 */
[----:B------:R2:W4:Y:S01]  /*37f0*/  MUFU.EX2 R42, R91 ;  /* 0x0000005b002a7308 */ /* 0x0005220000000800 */
[C---:B---3--:R-:W-:Y:S01]  /*3800*/  FADD.FTZ R46, R8.reuse, R3 ;  /* 0x00000003082e7221 */ /* 0x048fe20000010000 */
[----:B------:R-:W-:Y:S01]  /*3810*/  F2FP.BF16.F32.PACK_AB R161, R8, R53 ;  /* 0x0000003508a1723e */ /* 0x000fe200000010ff */
[----:B------:R-:W-:-:S05]  /*3820*/  IMAD.MOV.U32 R8, RZ, RZ, 0x3f800000 ;  /* 0x3f800000ff087424 */ /* 0x000fca00078e00ff */
[----:B------:R-:W3:Y:S01]  /*3830*/  MUFU.EX2 R93, R93 ;  /* 0x0000005d005d7308 */ /* 0x000ee20000000800 */
[----:B-1----:R-:W-:Y:S01]  /*3840*/  FADD.FTZ R3, R89, R46 ;  /* 0x0000002e59037221 */ /* 0x002fe20000010000 */
[----:B--2---:R-:W-:-:S06]  /*3850*/  CS2R R90, SRZ ;  /* 0x00000000005a7805 */ /* 0x004fcc000001ff00 */
[----:B------:R1:W2:Y:S01]  /*3860*/  MUFU.EX2 R44, R95 ;  /* 0x0000005f002c7308 */ /* 0x0002a20000000800 */
[C---:B----4-:R-:W-:Y:S01]  /*3870*/  FADD.FTZ R12, R42.reuse, R3 ;  /* 0x000000032a0c7221 */ /* 0x050fe20000010000 */
[----:B------:R-:W-:Y:S02]  /*3880*/  F2FP.BF16.F32.PACK_AB R163, R42, R89 ;  /* 0x000000592aa3723e */ /* 0x000fe400000010ff */
[----:B------:R-:W-:-:S04]  /*3890*/  CS2R R88, SRZ ;  /* 0x0000000000587805 */ /* 0x000fc8000001ff00 */
[----:B------:R-:W4:Y:S01]  /*38a0*/  MUFU.EX2 R97, R97 ;  /* 0x0000006100617308 */ /* 0x000f220000000800 */
[----:B---3--:R-:W-:Y:S01]  /*38b0*/  FADD.FTZ R3, R93, R12 ;  /* 0x0000000c5d037221 */ /* 0x008fe20000010000 */
[----:B-1----:R-:W-:-:S06]  /*38c0*/  CS2R R94, SRZ ;  /* 0x00000000005e7805 */ /* 0x002fcc000001ff00 */
[----:B------:R-:W1:Y:S01]  /*38d0*/  MUFU.EX2 R14, R14 ;  /* 0x0000000e000e7308 */ /* 0x000e620000000800 */
[C---:B--2---:R-:W-:Y:S01]  /*38e0*/  FADD.FTZ R12, R44.reuse, R3 ;  /* 0x000000032c0c7221 */ /* 0x044fe20000010000 */
[----:B------:R-:W-:Y:S02]  /*38f0*/  F2FP.BF16.F32.PACK_AB R165, R44, R93 ;  /* 0x0000005d2ca5723e */ /* 0x000fe400000010ff */
[----:B------:R-:W-:-:S04]  /*3900*/  CS2R R92, SRZ ;  /* 0x00000000005c7805 */ /* 0x000fc8000001ff00 */
[----:B------:R-:W2:Y:S01]  /*3910*/  MUFU.EX2 R10, R87 ;  /* 0x00000057000a7308 */ /* 0x000ea20000000800 */
[----:B----4-:R-:W-:Y:S01]  /*3920*/  FADD.FTZ R3, R97, R12 ;  /* 0x0000000c61037221 */ /* 0x010fe20000010000 */
[C---:B-1----:R-:W-:Y:S01]  /*3930*/  F2FP.BF16.F32.PACK_AB R166, R14.reuse, R145 ;  /* 0x000000910ea6723e */ /* 0x042fe200000010ff */
[----:B------:R-:W-:Y:S01]  /*3940*/  FADD.FTZ R6, R14, R27 ;  /* 0x0000001b0e067221 */ /* 0x000fe20000010000 */
[----:B------:R-:W-:Y:S02]  /*3950*/  CS2R R144, SRZ ;  /* 0x0000000000907805 */ /* 0x000fe4000001ff00 */
[C---:B--2---:R-:W-:Y:S01]  /*3960*/  F2FP.BF16.F32.PACK_AB R167, R10.reuse, R97 ;  /* 0x000000610aa7723e */ /* 0x044fe200000010ff */
[----:B------:R-:W-:Y:S01]  /*3970*/  FADD.FTZ R3, R10, R3 ;  /* 0x000000030a037221 */ /* 0x000fe20000010000 */
[----:B------:R-:W-:Y:S01]  /*3980*/  CS2R R96, SRZ ;  /* 0x0000000000607805 */ /* 0x000fe2000001ff00 */
[----:B------:R-:W-:Y:S06]  /*3990*/  @!P2 BRA `(.L_x_136) ;  /* 0x000000200068a947 */ /* 0x000fec0003800000 */
[----:B------:R-:W-:Y:S01]  /*39a0*/  VIADD R193, R193, 0xfffffffe ;  /* 0xfffffffec1c17836 */ /* 0x000fe20000000000 */
[----:B------:R-:W-:Y:S01]  /*39b0*/  UMOV UR4, UR39 ;  /* 0x0000002700047c82 */ /* 0x000fe20008000000 */
[----:B------:R-:W-:Y:S01]  /*39c0*/  IMAD.MOV.U32 R10, RZ, RZ, R7 ;  /* 0x000000ffff0a7224 */ /* 0x000fe200078e0007 */
[----:B------:R-:W-:Y:S01]  /*39d0*/  UMOV UR5, UR38 ;  /* 0x0000002600057c82 */ /* 0x000fe20008000000 */
[----:B------:R-:W-:Y:S02]  /*39e0*/  IMAD.MOV.U32 R11, RZ, RZ, R0 ;  /* 0x000000ffff0b7224 */ /* 0x000fe400078e0000 */
[----:B------:R-:W-:Y:S02]  /*39f0*/  IMAD.MOV.U32 R8, RZ, RZ, 0x3f800000 ;  /* 0x3f800000ff087424 */ /* 0x000fe400078e00ff */
[----:B------:R-:W-:-:S07]  /*3a00*/  IMAD.MOV.U32 R151, RZ, RZ, RZ ;  /* 0x000000ffff977224 */ /* 0x000fce00078e00ff */
.L_x_147:
[----:B------:R-:W-:-:S04]  /*3a10*/  UIADD3 UR6, UR5, 0x1, URZ ;  /* 0x0000000105067890 */ /* 0x000fc8000fffe03f */
[----:B------:R-:W-:-:S04]  /*3a20*/  UISETP.NE.AND UP0, UPT, UR6, 0x2, UPT ;  /* 0x000000020600788c */ /* 0x000fc8000bf05270 */
[----:B------:R-:W-:Y:S02]  /*3a30*/  USEL UR39, URZ, 0x1, UP0 ;  /* 0x000000013f277887 */ /* 0x000fe40008000000 */
[----:B------:R-:W-:Y:S02]  /*3a40*/  USEL UR38, UR6, URZ, UP0 ;  /* 0x0000003f06267287 */ /* 0x000fe40008000000 */
[----:B------:R-:W-:Y:S01]  /*3a50*/  ULOP3.LUT UR39, UR4, UR39, URZ, 0x3c, !UPT ;  /* 0x0000002704277292 */ /* 0x000fe2000f8e3c3f */
[----:B------:R-:W-:Y:S11]  /*3a60*/  @!P0 BRA `(.L_x_137) ;  /* 0x0000000000048947 */ /* 0x000ff60003800000 */
[----:B------:R-:W-:Y:S01]  /*3a70*/  BPT.TRAP 0x1 ;  /* 0x000000040000795c */ /* 0x000fe20000300000 */
.L_x_137:
[----:B------:R-:W-:Y:S01]  /*3a80*/  ULEA UR6, UR38, UR60, 0x3 ;  /* 0x0000003c26067291 */ /* 0x000fe2000f8e183f */
[----:B------:R-:W-:-:S05]  /*3a90*/  IMAD.U32 R0, RZ, RZ, UR39 ;  /* 0x00000027ff007e24 */ /* 0x000fca000f8e00ff */
[----:B------:R-:W-:-:S04]  /*3aa0*/  SHF.L.U32 R0, R0, 0x1f, RZ ;  /* 0x0000001f00007819 */ /* 0x000fc800000006ff */
[----:B------:R1:W2:Y:S01]  /*3ab0*/  SYNCS.PHASECHK.TRANS64.TRYWAIT P1, [UR6+0x34830], R0 ;  /* 0x03483000ff0075a7 */ /* 0x0002a20008020146 */
[----:B------:R-:W-:Y:S05]  /*3ac0*/  @!P0 BRA `(.L_x_138) ;  /* 0x0000000000048947 */ /* 0x000fea0003800000 */
[----:B------:R-:W-:Y:S01]  /*3ad0*/  BPT.TRAP 0x1 ;  /* 0x000000040000795c */ /* 0x000fe20000300000 */
.L_x_138:
[----:B--2---:R-:W-:Y:S05]  /*3ae0*/  @P1 BRA `(.L_x_139) ;  /* 0x0000000000081947 */ /* 0x004fea0003800000 */
[----:B------:R-:W2:Y:S02]  /*3af0*/  SYNCS.PHASECHK.TRANS64.TRYWAIT P1, [UR6+0x34830], R0 ;  /* 0x03483000ff0075a7 */ /* 0x000ea40008020146 */
[----:B--2---:R-:W-:Y:S05]  /*3b00*/  @!P1 BRA `(.L_x_140) ;  /* 0x0000006c00809947 */ /* 0x004fea0003800000 */
.L_x_139:
        /* <DEDUP_REMOVED lines=135> */
.L_x_141:
[----:B------:R-:W-:Y:S01]  /*4380*/  ULEA UR7, UR5, UR60, 0x3 ;  /* 0x0000003c05077291 */ /* 0x000fe2000f8e183f */
[----:B-12---:R-:W-:-:S05]  /*4390*/  IMAD.U32 R0, RZ, RZ, UR4 ;  /* 0x00000004ff007e24 */ /* 0x006fca000f8e00ff */
[----:B------:R-:W-:-:S04]  /*43a0*/  SHF.L.U32 R0, R0, 0x1f, RZ ;  /* 0x0000001f00007819 */ /* 0x000fc800000006ff */
[----:B------:R1:W2:Y:S01]  /*43b0*/  SYNCS.PHASECHK.TRANS64.TRYWAIT P1, [UR7+0x34850], R0 ;  /* 0x03485000ff0075a7 */ /* 0x0002a20008020147 */
[----:B------:R-:W-:Y:S05]  /*43c0*/  @!P0 BRA `(.L_x_142) ;  /* 0x0000000000048947 */ /* 0x000fea0003800000 */
[----:B------:R-:W-:Y:S01]  /*43d0*/  BPT.TRAP 0x1 ;  /* 0x000000040000795c */ /* 0x000fe20000300000 */
.L_x_142:
[----:B--2---:R-:W-:Y:S05]  /*43e0*/  @P1 BRA `(.L_x_143) ;  /* 0x0000000000081947 */ /* 0x004fea0003800000 */
[----:B------:R-:W2:Y:S02]  /*43f0*/  SYNCS.PHASECHK.TRANS64.TRYWAIT P1, [UR7+0x34850], R0 ;  /* 0x03485000ff0075a7 */ /* 0x000ea40008020147 */
[----:B--2---:R-:W-:Y:S05]  /*4400*/  @!P1 BRA `(.L_x_144) ;  /* 0x0000006400589947 */ /* 0x004fea0003800000 */
.L_x_143:
[----:B------:R-:W-:Y:S01]  /*4410*/  UIADD3 UR4, UR60, 0x400, URZ ;  /* 0x000004003c047890 */ /* 0x000fe2000fffe03f */
[----:B------:R-:W-:Y:S01]  /*4420*/  WARPGROUP.ARRIVE ;  /* 0x00000000000079c5 */ /* 0x000fe20000000000 */
[----:B------:R-:W-:Y:S02]  /*4430*/  UMOV UR11, 0x40000040 ;  /* 0x40000040000b7882 */ /* 0x000fe40000000000 */
[----:B------:R-:W-:-:S04]  /*4440*/  USHF.R.U32.HI UR4, URZ, 0x4, UR4 ;  /* 0x000000043f047899 */ /* 0x000fc80008011604 */
[----:B------:R-:W-:-:S04]  /*4450*/  ULOP3.LUT UR4, UR4, 0x3fff, URZ, 0xc0, !UPT ;  /* 0x00003fff04047892 */ /* 0x000fc8000f8ec03f */
[----:B------:R-:W-:-:S04]  /*4460*/  ULOP3.LUT UR4, UR4, 0x4000000, URZ, 0xfc, !UPT ;  /* 0x0400000004047892 */ /* 0x000fc8000f8efc3f */
[----:B------:R-:W-:-:S07]  /*4470*/  ULEA UR4, UR5, UR4, 0xb ;  /* 0x0000000405047291 */ /* 0x000fce000f8e583f */
[----:B------:R-:W-:Y:S02]  /*4480*/  UMOV UR10, UR4 ;  /* 0x00000004000a7c82 */ /* 0x000fe40008000000 */
[----:B------:R-:W-:Y:S01]  /*4490*/  HGMMA.64x128x16.F32.BF16 R88, R180, gdesc[UR8].tnspB, R88, gsb0 ;  /* 0x41e00008b4587df0 */ /* 0x000fe20008001858 */
[----:B------:R-:W-:Y:S01]  /*44a0*/  UIADD3 UR10, UR4, 0x80, URZ ;  /* 0x00000080040a7890 */ /* 0x000fe2000fffe03f */
[----:B------:R-:W-:Y:S01]  /*44b0*/  UMOV UR11, 0x40000040 ;  /* 0x40000040000b7882 */ /* 0x000fe20000000000 */
[----:B------:R-:W-:Y:S02]  /*44c0*/  WARPGROUP.DEPBAR.LE gsb0, 0x0 ;  /* 0x00008000000079c5 */ /* 0x000fe40000010000 */
[----:B------:R-:W-:-:S07]  /*44d0*/  WARPGROUP.ARRIVE ;  /* 0x00000000000079c5 */ /* 0x000fce0000000000 */
        /* <DEDUP_REMOVED lines=30> */
[----:B------:R-:W-:Y:S03]  /*46c0*/  HGMMA.64x128x16.F32.BF16 R88, R164, gdesc[UR8].tnspB, R88, gsb0 ;  /* 0x41e00008a4587df0 */ /* 0x000fe60008001858 */
[----:B------:R-:W-:Y:S02]  /*46d0*/  WARPGROUP.DEPBAR.LE gsb0, 0x0 ;  /* 0x00008000000079c5 */ /* 0x000fe40000010000 */
[----:B------:R-:W-:Y:S05]  /*46e0*/  @!P0 BRA `(.L_x_145) ;  /* 0x0000000000048947 */ /* 0x000fea0003800000 */
[----:B------:R-:W-:Y:S01]  /*46f0*/  BPT.TRAP 0x1 ;  /* 0x000000040000795c */ /* 0x000fe20000300000 */
.L_x_145:
[----:B-12---:R-:W-:Y:S02]  /*4700*/  FMNMX.FTZ R0, R24, R11, !PT ;  /* 0x0000000b18007209 */ /* 0x006fe40007810000 */
[----:B------:R-:W-:Y:S02]  /*4710*/  FMNMX.FTZ R2, R26, R10, !PT ;  /* 0x0000000a1a027209 */ /* 0x000fe40007810000 */
[----:B------:R-:W-:Y:S02]  /*4720*/  FMNMX.FTZ R7, R25, R0, !PT ;  /* 0x0000000019077209 */ /* 0x000fe40007810000 */
[----:B------:R-:W-:Y:S02]  /*4730*/  FMNMX.FTZ R9, R27, R2, !PT ;  /* 0x000000021b097209 */ /* 0x000fe40007810000 */
[----:B------:R-:W-:Y:S02]  /*4740*/  FMNMX.FTZ R0, R28, R7, !PT ;  /* 0x000000071c007209 */ /* 0x000fe40007810000 */
[----:B------:R-:W-:-:S02]  /*4750*/  FMNMX.FTZ R2, R30, R9, !PT ;  /* 0x000000091e027209 */ /* 0x000fc40007810000 */
[----:B------:R-:W-:Y:S02]  /*4760*/  FMNMX.FTZ R7, R29, R0, !PT ;  /* 0x000000001d077209 */ /* 0x000fe40007810000 */
        /* <DEDUP_REMOVED lines=57> */
[----:B------:R-:W1:Y:S01]  /*4b00*/  LDC R2, c[0x0][0x988] ;  /* 0x00026200ff027b82 */ /* 0x000e620000000800 */
[----:B------:R-:W2:Y:S01]  /*4b10*/  SHFL.BFLY PT, R7, R8, 0x2, 0x1f ;  /* 0x0c401f0008077f89 */ /* 0x000ea200000e0000 */
[----:B------:R-:W-:-:S03]  /*4b20*/  ISETP.NE.AND P1, PT, R19, RZ, PT ;  /* 0x000000ff1300720c */ /* 0x000fc60003f25270 */
[----:B------:R-:W3:Y:S01]  /*4b30*/  SHFL.BFLY PT, R0, R9, 0x2, 0x1f ;  /* 0x0c401f0009007f89 */ /* 0x000ee200000e0000 */
[----:B--2---:R-:W-:Y:S02]  /*4b40*/  FMNMX.FTZ R12, R8, R7, !PT ;  /* 0x00000007080c7209 */ /* 0x004fe40007810000 */
[----:B---3--:R-:W-:-:S03]  /*4b50*/  FMNMX.FTZ R13, R9, R0, !PT ;  /* 0x00000000090d7209 */ /* 0x008fc60007810000 */
[----:B------:R-:W2:Y:S04]  /*4b60*/  SHFL.BFLY PT, R7, R12, 0x1, 0x1f ;  /* 0x0c201f000c077f89 */ /* 0x000ea800000e0000 */
[----:B------:R-:W3:Y:S01]  /*4b70*/  SHFL.BFLY PT, R14, R13, 0x1, 0x1f ;  /* 0x0c201f000d0e7f89 */ /* 0x000ee200000e0000 */
[----:B--2---:R-:W-:Y:S02]  /*4b80*/  FMNMX.FTZ R0, R12, R7, !PT ;  /* 0x000000070c007209 */ /* 0x004fe40007810000 */
[----:B---3--:R-:W-:-:S03]  /*4b90*/  FMNMX.FTZ R7, R13, R14, !PT ;  /* 0x0000000e0d077209 */ /* 0x008fc60007810000 */
[C---:B------:R-:W-:Y:S01]  /*4ba0*/  FADD.FTZ R11, -R0.reuse, R11 ;  /* 0x0000000b000b7221 */ /* 0x040fe20000010100 */
[----:B-1----:R-:W-:-:S03]  /*4bb0*/  FMUL.FTZ R153, R0, R2 ;  /* 0x0000000200997220 */ /* 0x002fc60000410000 */
[-C--:B------:R-:W-:Y:S01]  /*4bc0*/  FMUL.FTZ R14, R11, R2.reuse ;  /* 0x000000020b0e7220 */ /* 0x080fe20000410000 */
[----:B------:R-:W-:Y:S01]  /*4bd0*/  FADD.FTZ R11, -R7, R10 ;  /* 0x0000000a070b7221 */ /* 0x000fe20000010100 */
[-CC-:B------:R-:W-:Y:S01]  /*4be0*/  FFMA.FTZ R180, R24, R2.reuse, -R153.reuse ;  /* 0x0000000218b47223 */ /* 0x180fe20000010899 */
[-CC-:B------:R-:W-:Y:S01]  /*4bf0*/  FFMA.FTZ R182, R28, R2.reuse, -R153.reuse ;  /* 0x000000021cb67223 */ /* 0x180fe20000010899 */
[----:B------:R1:W-:Y:S01]  /*4c00*/  MUFU.EX2 R9, R14 ;  /* 0x0000000e00097308 */ /* 0x0003e20000000800 */
[-C--:B------:R-:W-:Y:S01]  /*4c10*/  FMUL.FTZ R8, R11, R2.reuse ;  /* 0x000000020b087220 */ /* 0x080fe20000410000 */
[-CC-:B------:R-:W-:Y:S01]  /*4c20*/  FFMA.FTZ R11, R25, R2.reuse, -R153.reuse ;  /* 0x00000002190b7223 */ /* 0x180fe20000010899 */
[-CC-:B------:R-:W-:Y:S01]  /*4c30*/  FFMA.FTZ R25, R41, R2.reuse, -R153.reuse ;  /* 0x0000000229197223 */ /* 0x180fe20000010899 */
[-CC-:B------:R-:W-:Y:S01]  /*4c40*/  FFMA.FTZ R41, R57, R2.reuse, -R153.reuse ;  /* 0x0000000239297223 */ /* 0x180fe20000010899 */
[-CC-:B------:R-:W-:Y:S01]  /*4c50*/  FFMA.FTZ R57, R73, R2.reuse, -R153.reuse ;  /* 0x0000000249397223 */ /* 0x180fe20000010899 */
[-C--:B------:R-:W-:Y:S01]  /*4c60*/  FMUL.FTZ R73, R7, R2.reuse ;  /* 0x0000000207497220 */ /* 0x080fe20000410000 */
[-CC-:B------:R-:W-:Y:S01]  /*4c70*/  FFMA.FTZ R13, R29, R2.reuse, -R153.reuse ;  /* 0x000000021d0d7223 */ /* 0x180fe20000010899 */
[----:B------:R-:W2:Y:S01]  /*4c80*/  MUFU.EX2 R180, R180 ;  /* 0x000000b400b47308 */ /* 0x000ea20000000800 */
[-C--:B------:R-:W-:Y:S01]  /*4c90*/  FFMA.FTZ R176, R32, R2.reuse, -R153 ;  /* 0x0000000220b07223 */ /* 0x080fe20000010899 */
[-CC-:B------:R-:W-:Y:S01]  /*4ca0*/  FFMA.FTZ R181, R26, R2.reuse, -R73.reuse ;  /* 0x000000021ab57223 */ /* 0x180fe20000010849 */
[-CC-:B------:R-:W-:Y:S01]  /*4cb0*/  FFMA.FTZ R10, R27, R2.reuse, -R73.reuse ;  /* 0x000000021b0a7223 */ /* 0x180fe20000010849 */
[-CC-:B------:R-:W-:Y:S01]  /*4cc0*/  FFMA.FTZ R183, R30, R2.reuse, -R73.reuse ;  /* 0x000000021eb77223 */ /* 0x180fe20000010849 */
[-CC-:B------:R-:W-:Y:S01]  /*4cd0*/  FFMA.FTZ R12, R31, R2.reuse, -R73.reuse ;  /* 0x000000021f0c7223 */ /* 0x180fe20000010849 */
[-C--:B------:R-:W-:Y:S01]  /*4ce0*/  FFMA.FTZ R177, R34, R2.reuse, -R73 ;  /* 0x0000000222b17223 */ /* 0x080fe20000010849 */
[-C--:B------:R-:W-:Y:S01]  /*4cf0*/  FFMA.FTZ R15, R33, R2.reuse, -R153 ;  /* 0x00000002210f7223 */ /* 0x080fe20000010899 */
[----:B------:R-:W-:Y:S01]  /*4d00*/  MUFU.EX2 R8, R8 ;  /* 0x0000000800087308 */ /* 0x000fe20000000800 */
[-C--:B-1----:R-:W-:Y:S01]  /*4d10*/  FFMA.FTZ R14, R35, R2.reuse, -R73 ;  /* 0x00000002230e7223 */ /* 0x082fe20000010849 */
[-C--:B------:R-:W-:Y:S01]  /*4d20*/  FFMA.FTZ R178, R36, R2.reuse, -R153 ;  /* 0x0000000224b27223 */ /* 0x080fe20000010899 */
[-C--:B------:R-:W-:Y:S01]  /*4d30*/  FFMA.FTZ R179, R38, R2.reuse, -R73 ;  /* 0x0000000226b37223 */ /* 0x080fe20000010849 */
[-C--:B------:R-:W-:Y:S01]  /*4d40*/  FFMA.FTZ R21, R37, R2.reuse, -R153 ;  /* 0x0000000225157223 */ /* 0x080fe20000010899 */
[-C--:B------:R-:W-:Y:S01]  /*4d50*/  FFMA.FTZ R20, R39, R2.reuse, -R73 ;  /* 0x0000000227147223 */ /* 0x080fe20000010849 */
[-C--:B------:R-:W-:Y:S01]  /*4d60*/  FFMA.FTZ R172, R40, R2.reuse, -R153 ;  /* 0x0000000228ac7223 */ /* 0x080fe20000010899 */
[--C-:B------:R-:W-:Y:S01]  /*4d70*/  FFMA.FTZ R173, R42, R2, -R73.reuse ;  /* 0x000000022aad7223 */ /* 0x100fe20000010849 */
[----:B------:R-:W1:Y:S01]  /*4d80*/  MUFU.EX2 R181, R181 ;  /* 0x000000b500b57308 */ /* 0x000e620000000800 */
[----:B--2---:R-:W-:Y:S01]  /*4d90*/  FFMA.FTZ R6, R9, R6, R180 ;  /* 0x0000000609067223 */ /* 0x004fe200000100b4 */
[-C--:B------:R-:W-:Y:S01]  /*4da0*/  FFMA.FTZ R24, R43, R2.reuse, -R73 ;  /* 0x000000022b187223 */ /* 0x080fe20000010849 */
[-C--:B------:R-:W-:Y:S01]  /*4db0*/  FFMA.FTZ R174, R44, R2.reuse, -R153 ;  /* 0x000000022cae7223 */ /* 0x080fe20000010899 */
[-C--:B------:R-:W-:Y:S01]  /*4dc0*/  FFMA.FTZ R175, R46, R2.reuse, -R73 ;  /* 0x000000022eaf7223 */ /* 0x080fe20000010849 */
[-C--:B------:R-:W-:Y:S01]  /*4dd0*/  FFMA.FTZ R29, R45, R2.reuse, -R153 ;  /* 0x000000022d1d7223 */ /* 0x080fe20000010899 */
[-C--:B------:R-:W-:Y:S01]  /*4de0*/  FFMA.FTZ R26, R47, R2.reuse, -R73 ;  /* 0x000000022f1a7223 */ /* 0x080fe20000010849 */
[-C--:B------:R-:W-:Y:S01]  /*4df0*/  FFMA.FTZ R168, R48, R2.reuse, -R153 ;  /* 0x0000000230a87223 */ /* 0x080fe20000010899 */
[----:B------:R-:W2:Y:S01]  /*4e00*/  MUFU.EX2 R11, R11 ;  /* 0x0000000b000b7308 */ /* 0x000ea20000000800 */
[-C--:B------:R-:W-:Y:S01]  /*4e10*/  FFMA.FTZ R169, R50, R2.reuse, -R73 ;  /* 0x0000000232a97223 */ /* 0x080fe20000010849 */
[-C--:B------:R-:W-:Y:S01]  /*4e20*/  FFMA.FTZ R33, R49, R2.reuse, -R153 ;  /* 0x0000000231217223 */ /* 0x080fe20000010899 */
[-C--:B------:R-:W-:Y:S01]  /*4e30*/  FFMA.FTZ R28, R51, R2.reuse, -R73 ;  /* 0x00000002331c7223 */ /* 0x080fe20000010849 */
[-C--:B------:R-:W-:Y:S01]  /*4e40*/  FFMA.FTZ R170, R52, R2.reuse, -R153 ;  /* 0x0000000234aa7223 */ /* 0x080fe20000010899 */
[-C--:B------:R-:W-:Y:S01]  /*4e50*/  FFMA.FTZ R171, R54, R2.reuse, -R73 ;  /* 0x0000000236ab7223 */ /* 0x080fe20000010849 */
[-C--:B------:R-:W-:Y:S01]  /*4e60*/  FFMA.FTZ R37, R53, R2.reuse, -R153 ;  /* 0x0000000235257223 */ /* 0x080fe20000010899 */
[-C--:B------:R-:W-:Y:S01]  /*4e70*/  FFMA.FTZ R30, R55, R2.reuse, -R73 ;  /* 0x00000002371e7223 */ /* 0x080fe20000010849 */
[----:B------:R-:W3:Y:S01]  /*4e80*/  MUFU.EX2 R10, R10 ;  /* 0x0000000a000a7308 */ /* 0x000ee20000000800 */
[----:B-1----:R-:W-:Y:S01]  /*4e90*/  FFMA.FTZ R3, R8, R3, R181 ;  /* 0x0000000308037223 */ /* 0x002fe200000100b5 */
[-CC-:B------:R-:W-:Y:S01]  /*4ea0*/  FFMA.FTZ R45, R61, R2.reuse, -R153.reuse ;  /* 0x000000023d2d7223 */ /* 0x180fe20000010899 */
[-CC-:B------:R-:W-:Y:S01]  /*4eb0*/  FFMA.FTZ R49, R65, R2.reuse, -R153.reuse ;  /* 0x0000000241317223 */ /* 0x180fe20000010899 */
[-CC-:B------:R-:W-:Y:S01]  /*4ec0*/  FFMA.FTZ R53, R69, R2.reuse, -R153.reuse ;  /* 0x0000000245357223 */ /* 0x180fe20000010899 */
[-CC-:B------:R-:W-:Y:S01]  /*4ed0*/  FFMA.FTZ R152, R56, R2.reuse, -R153.reuse ;  /* 0x0000000238987223 */ /* 0x180fe20000010899 */
[-CC-:B------:R-:W-:Y:S01]  /*4ee0*/  FFMA.FTZ R154, R60, R2.reuse, -R153.reuse ;  /* 0x000000023c9a7223 */ /* 0x180fe20000010899 */
[-CC-:B------:R-:W-:Y:S01]  /*4ef0*/  FFMA.FTZ R156, R64, R2.reuse, -R153.reuse ;  /* 0x00000002409c7223 */ /* 0x180fe20000010899 */
[----:B------:R-:W1:Y:S01]  /*4f00*/  MUFU.EX2 R182, R182 ;  /* 0x000000b600b67308 */ /* 0x000e620000000800 */
[----:B--2---:R-:W-:Y:S01]  /*4f10*/  FADD.FTZ R27, R11, R6 ;  /* 0x000000060b1b7221 */ /* 0x004fe20000010000 */
[-CC-:B------:R-:W-:Y:S01]  /*4f20*/  FFMA.FTZ R158, R68, R2.reuse, -R153.reuse ;  /* 0x00000002449e7223 */ /* 0x180fe20000010899 */
[-CC-:B------:R-:W-:Y:S01]  /*4f30*/  FFMA.FTZ R160, R72, R2.reuse, -R153.reuse ;  /* 0x0000000248a07223 */ /* 0x180fe20000010899 */
[-CC-:B------:R-:W-:Y:S01]  /*4f40*/  FFMA.FTZ R162, R76, R2.reuse, -R153.reuse ;  /* 0x000000024ca27223 */ /* 0x180fe20000010899 */
[-CC-:B------:R-:W-:Y:S01]  /*4f50*/  FFMA.FTZ R61, R77, R2.reuse, -R153.reuse ;  /* 0x000000024d3d7223 */ /* 0x180fe20000010899 */
[-CC-:B------:R-:W-:Y:S01]  /*4f60*/  FFMA.FTZ R164, R80, R2.reuse, -R153.reuse ;  /* 0x0000000250a47223 */ /* 0x180fe20000010899 */
[-C--:B------:R-:W-:Y:S01]  /*4f70*/  FFMA.FTZ R65, R81, R2.reuse, -R153 ;  /* 0x0000000251417223 */ /* 0x080fe20000010899 */
[----:B------:R-:W2:Y:S01]  /*4f80*/  MUFU.EX2 R183, R183 ;  /* 0x000000b700b77308 */ /* 0x000ea20000000800 */
[----:B---3--:R-:W-:Y:S01]  /*4f90*/  FADD.FTZ R6, R10, R3 ;  /* 0x000000030a067221 */ /* 0x008fe20000010000 */
[-CC-:B------:R-:W-:Y:S01]  /*4fa0*/  FFMA.FTZ R166, R84, R2.reuse, -R153.reuse ;  /* 0x0000000254a67223 */ /* 0x180fe20000010899 */
[-C--:B------:R-:W-:Y:S01]  /*4fb0*/  FFMA.FTZ R69, R85, R2.reuse, -R153 ;  /* 0x0000000255457223 */ /* 0x080fe20000010899 */
[-CC-:B------:R-:W-:Y:S01]  /*4fc0*/  FFMA.FTZ R153, R58, R2.reuse, -R73.reuse ;  /* 0x000000023a997223 */ /* 0x180fe20000010849 */
[-CC-:B------:R-:W-:Y:S01]  /*4fd0*/  FFMA.FTZ R32, R59, R2.reuse, -R73.reuse ;  /* 0x000000023b207223 */ /* 0x180fe20000010849 */
[-CC-:B------:R-:W-:Y:S01]  /*4fe0*/  FFMA.FTZ R155, R62, R2.reuse, -R73.reuse ;  /* 0x000000023e9b7223 */ /* 0x180fe20000010849 */
[-C--:B------:R-:W-:Y:S01]  /*4ff0*/  FFMA.FTZ R34, R63, R2.reuse, -R73 ;  /* 0x000000023f227223 */ /* 0x080fe20000010849 */
[----:B------:R-:W3:Y:S01]  /*5000*/  MUFU.EX2 R13, R13 ;  /* 0x0000000d000d7308 */ /* 0x000ee20000000800 */
[----:B-1----:R-:W-:Y:S01]  /*5010*/  FADD.FTZ R36, R182, R27 ;  /* 0x0000001bb6247221 */ /* 0x002fe20000010000 */
        /* <DEDUP_REMOVED lines=10> */
[----:B------:R-:W-:Y:S01]  /*50c0*/  FFMA.FTZ R86, R86, R2, -R73 ;  /* 0x0000000256567223 */ /* 0x000fe20000010849 */
[----:B------:R-:W-:-:S03]  /*50d0*/  IMAD.U32 R31, RZ, RZ, UR6 ;  /* 0x00000006ff1f7e24 */ /* 0x000fc6000f8e00ff */
[----:B------:R-:W2:Y:S01]  /*50e0*/  MUFU.EX2 R176, R176 ;  /* 0x000000b000b07308 */ /* 0x000ea20000000800 */
[----:B---3--:R-:W-:-:S07]  /*50f0*/  FADD.FTZ R27, R13, R36 ;  /* 0x000000240d1b7221 */ /* 0x008fce0000010000 */
[----:B------:R-:W3:Y:S01]  /*5100*/  MUFU.EX2 R177, R177 ;  /* 0x000000b100b17308 */ /* 0x000ee20000000800 */
[----:B-1----:R-:W-:-:S07]  /*5110*/  FADD.FTZ R6, R12, R3 ;  /* 0x000000030c067221 */ /* 0x002fce0000010000 */
[----:B------:R-:W1:Y:S01]  /*5120*/  MUFU.EX2 R15, R15 ;  /* 0x0000000f000f7308 */ /* 0x000e620000000800 */
[----:B--2---:R-:W-:-:S07]  /*5130*/  FADD.FTZ R36, R176, R27 ;  /* 0x0000001bb0247221 */ /* 0x004fce0000010000 */
[----:B------:R-:W2:Y:S01]  /*5140*/  MUFU.EX2 R14, R14 ;  /* 0x0000000e000e7308 */ /* 0x000ea20000000800 */
[----:B---3--:R-:W-:-:S07]  /*5150*/  FADD.FTZ R3, R177, R6 ;  /* 0x00000006b1037221 */ /* 0x008fce0000010000 */
[----:B------:R-:W3:Y:S01]  /*5160*/  MUFU.EX2 R178, R178 ;  /* 0x000000b200b27308 */ /* 0x000ee20000000800 */
[----:B-1----:R-:W-:Y:S01]  /*5170*/  FADD.FTZ R27, R15, R36 ;  /* 0x000000240f1b7221 */ /* 0x002fe20000010000 */
[----:B------:R-:W-:-:S06]  /*5180*/  FFMA.FTZ R36, R67, R2, -R73 ;  /* 0x0000000243247223 */ /* 0x000fcc0000010849 */
[----:B------:R-:W1:Y:S01]  /*5190*/  MUFU.EX2 R179, R179 ;  /* 0x000000b300b37308 */ /* 0x000e620000000800 */
[----:B--2---:R-:W-:-:S07]  /*51a0*/  FADD.FTZ R6, R14, R3 ;  /* 0x000000030e067221 */ /* 0x004fce0000010000 */
        /* <DEDUP_REMOVED lines=13> */
[----:B---3--:R-:W-:Y:S01]  /*5280*/  FADD.FTZ R27, R25, R38 ;  /* 0x00000026191b7221 */ /* 0x008fe20000010000 */
[-CC-:B------:R-:W-:Y:S01]  /*5290*/  FFMA.FTZ R38, R71, R2.reuse, -R73.reuse ;  /* 0x0000000247267223 */ /* 0x180fe20000010849 */
[----:B------:R-:W-:-:S05]  /*52a0*/  FFMA.FTZ R73, R87, R2, -R73 ;  /* 0x0000000257497223 */ /* 0x000fca0000010849 */
        /* <DEDUP_REMOVED lines=62> */
[----:B------:R-:W-:-:S05]  /*5690*/  @P1 VIADD R6, R31, 0x34840 ;  /* 0x000348401f061836 */ /* 0x000fca0000000000 */
[----:B------:R-:W-:Y:S01]  /*56a0*/  @P1 PRMT R6, R23, 0x654, R6 ;  /* 0x0000065417061816 */ /* 0x000fe20000000006 */
[----:B------:R-:W1:Y:S01]  /*56b0*/  MUFU.EX2 R162, R162 ;  /* 0x000000a200a27308 */ /* 0x000e620000000800 */
[----:B--2---:R-:W-:Y:S02]  /*56c0*/  FADD.FTZ R27, R57, R40 ;  /* 0x00000028391b7221 */ /* 0x004fe40000010000 */
[----:B------:R2:W-:Y:S05]  /*56d0*/  @P1 SYNCS.ARRIVE.TRANS64.RED.A1T0 RZ, [R6+URZ], RZ ;  /* 0x000000ff06ff19a7 */ /* 0x0005ea000810043f */
[----:B------:R-:W4:Y:S01]  /*56e0*/  MUFU.EX2 R78, R78 ;  /* 0x0000004e004e7308 */ /* 0x000f220000000800 */
[----:B---3--:R-:W-:-:S07]  /*56f0*/  FADD.FTZ R3, R42, R3 ;  /* 0x000000032a037221 */ /* 0x008fce0000010000 */
[----:B------:R-:W3:Y:S01]  /*5700*/  MUFU.EX2 R61, R61 ;  /* 0x0000003d003d7308 */ /* 0x000ee20000000800 */
[----:B-1----:R-:W-:-:S07]  /*5710*/  FADD.FTZ R40, R162, R27 ;  /* 0x0000001ba2287221 */ /* 0x002fce0000010000 */
[----:B------:R-:W1:Y:S01]  /*5720*/  MUFU.EX2 R79, R79 ;  /* 0x0000004f004f7308 */ /* 0x000e620000000800 */
[----:B----4-:R-:W-:-:S07]  /*5730*/  FADD.FTZ R3, R78, R3 ;  /* 0x000000034e037221 */ /* 0x010fce0000010000 */
        /* <DEDUP_REMOVED lines=16> */
[----:B--2---:R-:W-:-:S03]  /*5840*/  FADD.FTZ R6, R69, R6 ;  /* 0x0000000645067221 */ /* 0x004fc60000010000 */
[----:B---3--:R-:W-:Y:S01]  /*5850*/  FADD.FTZ R3, R73, R3 ;  /* 0x0000000349037221 */ /* 0x008fe20000010000 */
[----:B------:R-:W-:Y:S06]  /*5860*/  @!P0 BRA `(.L_x_146) ;  /* 0x0000000000048947 */ /* 0x000fec0003800000 */
[----:B------:R-:W-:Y:S01]  /*5870*/  BPT.TRAP 0x1 ;  /* 0x000000040000795c */ /* 0x000fe20000300000 */
.L_x_146:
[----:B------:R-:W-:Y:S01]  /*5880*/  ISETP.NE.AND P1, PT, R18, RZ, PT ;  /* 0x000000ff1200720c */ /* 0x000fe20003f25270 */
[----:B------:R-:W-:Y:S01]  /*5890*/  IMAD.U32 R27, RZ, RZ, UR7 ;  /* 0x00000007ff1b7e24 */ /* 0x000fe2000f8e00ff */
[----:B------:R-:W-:Y:S01]  /*58a0*/  UMOV UR4, UR39 ;  /* 0x0000002700047c82 */ /* 0x000fe20008000000 */
[----:B------:R-:W-:Y:S01]  /*58b0*/  UMOV UR5, UR38 ;  /* 0x0000002600057c82 */ /* 0x000fe20008000000 */
[----:B------:R-:W-:Y:S01]  /*58c0*/  F2FP.BF16.F32.PACK_AB R180, R11, R180 ;  /* 0x000000b40bb4723e */ /* 0x000fe200000010ff */
[----:B------:R-:W-:Y:S01]  /*58d0*/  IMAD.MOV.U32 R11, RZ, RZ, R0 ;  /* 0x000000ffff0b7224 */ /* 0x000fe200078e0000 */
[----:B------:R-:W-:Y:S01]  /*58e0*/  F2FP.BF16.F32.PACK_AB R181, R10, R181 ;  /* 0x000000b50ab5723e */ /* 0x000fe200000010ff */
[----:B------:R-:W-:Y:S01]  /*58f0*/  IMAD.MOV.U32 R10, RZ, RZ, R7 ;  /* 0x000000ffff0a7224 */ /* 0x000fe200078e0007 */
[----:B------:R-:W-:Y:S02]  /*5900*/  F2FP.BF16.F32.PACK_AB R182, R13, R182 ;  /* 0x000000b60db6723e */ /* 0x000fe400000010ff */
[----:B------:R-:W-:-:S02]  /*5910*/  F2FP.BF16.F32.PACK_AB R183, R12, R183 ;  /* 0x000000b70cb7723e */ /* 0x000fc400000010ff */
[----:B------:R-:W-:Y:S01]  /*5920*/  F2FP.BF16.F32.PACK_AB R176, R15, R176 ;  /* 0x000000b00fb0723e */ /* 0x000fe200000010ff */
[----:B------:R-:W-:Y:S01]  /*5930*/  @P1 VIADD R27, R27, 0x34860 ;  /* 0x000348601b1b1836 */ /* 0x000fe20000000000 */
[----:B------:R-:W-:Y:S02]  /*5940*/  F2FP.BF16.F32.PACK_AB R177, R14, R177 ;  /* 0x000000b10eb1723e */ /* 0x000fe400000010ff */
[----:B------:R-:W-:Y:S02]  /*5950*/  F2FP.BF16.F32.PACK_AB R178, R21, R178 ;  /* 0x000000b215b2723e */ /* 0x000fe400000010ff */
[----:B------:R-:W-:Y:S02]  /*5960*/  @P1 PRMT R27, R22, 0x654, R27 ;  /* 0x00000654161b1816 */ /* 0x000fe4000000001b */
[----:B------:R-:W-:Y:S02]  /*5970*/  F2FP.BF16.F32.PACK_AB R179, R20, R179 ;  /* 0x000000b314b3723e */ /* 0x000fe400000010ff */
[----:B------:R1:W-:Y:S01]  /*5980*/  @P1 SYNCS.ARRIVE.TRANS64.RED.A1T0 RZ, [R27+URZ], RZ ;  /* 0x000000ff1bff19a7 */ /* 0x0003e2000810043f */
[C---:B------:R-:W-:Y:S01]  /*5990*/  ISETP.GT.AND P1, PT, R193.reuse, RZ, PT ;  /* 0x000000ffc100720c */ /* 0x040fe20003f24270 */
[----:B------:R-:W-:Y:S01]  /*59a0*/  VIADD R193, R193, 0xffffffff ;  /* 0xffffffffc1c17836 */ /* 0x000fe20000000000 */
[----:B------:R-:W-:-:S02]  /*59b0*/  F2FP.BF16.F32.PACK_AB R172, R25, R172 ;  /* 0x000000ac19ac723e */ /* 0x000fc400000010ff */
[----:B------:R-:W-:Y:S02]  /*59c0*/  F2FP.BF16.F32.PACK_AB R173, R24, R173 ;  /* 0x000000ad18ad723e */ /* 0x000fe400000010ff */
[----:B------:R-:W-:Y:S02]  /*59d0*/  F2FP.BF16.F32.PACK_AB R174, R29, R174 ;  /* 0x000000ae1dae723e */ /* 0x000fe400000010ff */
[----:B------:R-:W-:Y:S02]  /*59e0*/  F2FP.BF16.F32.PACK_AB R175, R26, R175 ;  /* 0x000000af1aaf723e */ /* 0x000fe400000010ff */
[----:B------:R-:W-:Y:S02]  /*59f0*/  F2FP.BF16.F32.PACK_AB R168, R33, R168 ;  /* 0x000000a821a8723e */ /* 0x000fe400000010ff */
[----:B------:R-:W-:Y:S02]  /*5a00*/  F2FP.BF16.F32.PACK_AB R169, R28, R169 ;  /* 0x000000a91ca9723e */ /* 0x000fe400000010ff */
        /* <DEDUP_REMOVED lines=17> */
[----:B------:R-:W-:Y:S01]  /*5b20*/  F2FP.BF16.F32.PACK_AB R167, R73, R86 ;  /* 0x0000005649a7723e */ /* 0x000fe200000010ff */
[----:B-1----:R-:W-:Y:S06]  /*5b30*/  @P1 BRA `(.L_x_147) ;  /* 0xffffffdc00b41947 */ /* 0x002fec000383ffff */
.L_x_136:
        /* <DEDUP_REMOVED lines=67> */
.L_x_148:
[----:B------:R-:W-:Y:S01]  /*5f70*/  ULEA UR5, UR38, UR60, 0x3 ;  /* 0x0000003c26057291 */ /* 0x000fe2000f8e183f */
[----:B------:R-:W-:-:S05]  /*5f80*/  IMAD.U32 R4, RZ, RZ, UR39 ;  /* 0x00000027ff047e24 */ /* 0x000fca000f8e00ff */
[----:B------:R-:W-:-:S04]  /*5f90*/  SHF.L.U32 R4, R4, 0x1f, RZ ;  /* 0x0000001f04047819 */ /* 0x000fc800000006ff */
[----:B------:R1:W2:Y:S01]  /*5fa0*/  SYNCS.PHASECHK.TRANS64.TRYWAIT P1, [UR5+0x34850], R4 ;  /* 0x03485004ff0075a7 */ /* 0x0002a20008020145 */
[----:B------:R-:W-:Y:S05]  /*5fb0*/  @!P0 BRA `(.L_x_149) ;  /* 0x0000000000048947 */ /* 0x000fea0003800000 */
[----:B------:R-:W-:Y:S01]  /*5fc0*/  BPT.TRAP 0x1 ;  /* 0x000000040000795c */ /* 0x000fe20000300000 */
.L_x_149:
[----:B--2---:R-:W-:Y:S05]  /*5fd0*/  @P1 BRA `(.L_x_150) ;  /* 0x0000000000081947 */ /* 0x004fea0003800000 */
[----:B------:R-:W2:Y:S02]  /*5fe0*/  SYNCS.PHASECHK.TRANS64.TRYWAIT P1, [UR5+0x34850], R4 ;  /* 0x03485004ff0075a7 */ /* 0x000ea40008020145 */
[----:B--2---:R-:W-:Y:S05]  /*5ff0*/  @!P1 BRA `(.L_x_151) ;  /* 0x0000004800749947 */ /* 0x004fea0003800000 */
.L_x_150:
[----:B------:R-:W-:Y:S01]  /*6000*/  UIADD3 UR4, UR60, 0x400, URZ ;  /* 0x000004003c047890 */ /* 0x000fe2000fffe03f */
[----:B------:R-:W-:Y:S01]  /*6010*/  WARPGROUP.ARRIVE ;  /* 0x00000000000079c5 */ /* 0x000fe20000000000 */
[----:B------:R-:W-:Y:S01]  /*6020*/  UMOV UR7, 0x40000040 ;  /* 0x4000004000077882 */ /* 0x000fe20000000000 */
[----:B--2---:R-:W2:Y:S01]  /*6030*/  SHFL.BFLY PT, R5, R6, 0x2, 0x1f ;  /* 0x0c401f0006057f89 */ /* 0x004ea200000e0000 */
[----:B------:R-:W-:Y:S01]  /*6040*/  USHF.R.U32.HI UR4, URZ, 0x4, UR4 ;  /* 0x000000043f047899 */ /* 0x000fe20008011604 */
[----:B------:R-:W-:Y:S02]  /*6050*/  IMAD.MOV.U32 R20, RZ, RZ, -0x800000 ;  /* 0xff800000ff147424 */ /* 0x000fe400078e00ff */
[----:B-1----:R-:W1:Y:S01]  /*6060*/  SHFL.BFLY PT, R4, R3, 0x2, 0x1f ;  /* 0x0c401f0003047f89 */ /* 0x002e6200000e0000 */
[----:B------:R-:W-:-:S04]  /*6070*/  ULOP3.LUT UR4, UR4, 0x3fff, URZ, 0xc0, !UPT ;  /* 0x00003fff04047892 */ /* 0x000fc8000f8ec03f */
[----:B------:R-:W-:-:S04]  /*6080*/  ULOP3.LUT UR4, UR4, 0x4000000, URZ, 0xfc, !UPT ;  /* 0x0400000004047892 */ /* 0x000fc8000f8efc3f */
[----:B------:R-:W-:-:S07]  /*6090*/  ULEA UR4, UR38, UR4, 0xb ;  /* 0x0000000426047291 */ /* 0x000fce000f8e583f */
[----:B------:R-:W-:Y:S02]  /*60a0*/  UMOV UR6, UR4 ;  /* 0x0000000400067c82 */ /* 0x000fe40008000000 */
[----:B------:R-:W-:Y:S01]  /*60b0*/  HGMMA.64x128x16.F32.BF16 R24, R180, gdesc[UR4].tnspB, R24, gsb0 ;  /* 0x41e00004b4187df0 */ /* 0x000fe20008001818 */
[----:B------:R-:W-:Y:S01]  /*60c0*/  UIADD3 UR6, UR4, 0x80, URZ ;  /* 0x0000008004067890 */ /* 0x000fe2000fffe03f */
[----:B--2---:R-:W-:Y:S01]  /*60d0*/  FADD.FTZ R5, R5, R6 ;  /* 0x0000000605057221 */ /* 0x004fe20000010000 */
[----:B------:R-:W-:Y:S01]  /*60e0*/  UMOV UR7, 0x40000040 ;  /* 0x4000004000077882 */ /* 0x000fe20000000000 */
[----:B-1----:R-:W-:Y:S01]  /*60f0*/  FADD.FTZ R8, R4, R3 ;  /* 0x0000000304087221 */ /* 0x002fe20000010000 */
[----:B------:R-:W-:Y:S02]  /*6100*/  IMAD.MOV.U32 R3, RZ, RZ, -0x800000 ;  /* 0xff800000ff037424 */ /* 0x000fe400078e00ff */
[----:B------:R-:W1:Y:S04]  /*6110*/  SHFL.BFLY PT, R4, R5, 0x1, 0x1f ;  /* 0x0c201f0005047f89 */ /* 0x000e6800000e0000 */
[----:B------:R-:W2:Y:S01]  /*6120*/  SHFL.BFLY PT, R9, R8, 0x1, 0x1f ;  /* 0x0c201f0008097f89 */ /* 0x000ea200000e0000 */
[----:B-1----:R-:W-:Y:S01]  /*6130*/  FADD.FTZ R11, R5, R4 ;  /* 0x00000004050b7221 */ /* 0x002fe20000010000 */
[----:B------:R-:W-:-:S02]  /*6140*/  IMAD.MOV.U32 R4, RZ, RZ, RZ ;  /* 0x000000ffff047224 */ /* 0x000fc400078e00ff */
[----:B--2---:R-:W-:Y:S02]  /*6150*/  FADD.FTZ R12, R8, R9 ;  /* 0x00000009080c7221 */ /* 0x004fe40000010000 */
[----:B------:R-:W-:Y:S01]  /*6160*/  FSETP.NE.FTZ.AND P1, PT, R11, RZ, PT ;  /* 0x000000ff0b00720b */ /* 0x000fe20003f35000 */
[----:B------:R-:W-:Y:S02]  /*6170*/  IMAD.MOV.U32 R9, RZ, RZ, RZ ;  /* 0x000000ffff097224 */ /* 0x000fe400078e00ff */
[----:B------:R-:W-:-:S10]  /*6180*/  FSETP.NE.FTZ.AND P2, PT, R12, RZ, PT ;  /* 0x000000ff0c00720b */ /* 0x000fd40003f55000 */
[----:B------:R-:W1:Y:S01]  /*6190*/  @P1 MUFU.LG2 R6, R11 ;  /* 0x0000000b00061308 */ /* 0x000e620000000c00 */
[C---:B------:R-:W-:Y:S02]  /*61a0*/  @P1 FMUL.FTZ R5, R2.reuse, 0.69314718246459960938 ;  /* 0x3f31721802051820 */ /* 0x040fe40000410000 */
[----:B------:R-:W-:-:S05]  /*61b0*/  @P2 FMUL.FTZ R13, R2, 0.69314718246459960938 ;  /* 0x3f317218020d2820 */ /* 0x000fca0000410000 */
[----:B------:R-:W2:Y:S08]  /*61c0*/  @P2 MUFU.LG2 R10, R12 ;  /* 0x0000000c000a2308 */ /* 0x000eb00000000c00 */
[----:B------:R3:W4:Y:S01]  /*61d0*/  @P1 MUFU.RCP R4, R11 ;  /* 0x0000000b00041308 */ /* 0x0007220000001000 */
[----:B-1----:R-:W-:-:S04]  /*61e0*/  @P1 FMUL.FTZ R6, R6, 0.69314718246459960938 ;  /* 0x3f31721806061820 */ /* 0x002fc80000410000 */
[----:B------:R-:W-:-:S03]  /*61f0*/  @P1 FFMA.FTZ R20, R5, R0, R6 ;  /* 0x0000000005141223 */ /* 0x000fc60000010006 */
[----:B------:R3:W1:Y:S01]  /*6200*/  @P2 MUFU.RCP R9, R12 ;  /* 0x0000000c00092308 */ /* 0x0006620000001000 */
[----:B--2---:R-:W-:-:S04]  /*6210*/  @P2 FMUL.FTZ R10, R10, 0.69314718246459960938 ;  /* 0x3f3172180a0a2820 */ /* 0x004fc80000410000 */
[----:B------:R-:W-:Y:S01]  /*6220*/  @P2 FFMA.FTZ R3, R13, R7, R10 ;  /* 0x000000070d032223 */ /* 0x000fe2000001000a */
[----:B------:R-:W-:Y:S02]  /*6230*/  WARPGROUP.DEPBAR.LE gsb0, 0x0 ;  /* 0x00008000000079c5 */ /* 0x000fe40000010000 */
[----:B------:R-:W-:-:S06]  /*6240*/  WARPGROUP.ARRIVE ;  /* 0x00000000000079c5 */ /* 0x000fcc0000000000 */
        /* <DEDUP_REMOVED lines=31> */
[----:B------:R-:W-:Y:S03]  /*6440*/  HGMMA.64x128x16.F32.BF16 R24, R164, gdesc[UR4].tnspB, R24, gsb0 ;  /* 0x41e00004a4187df0 */ /* 0x000fe60008001818 */
[----:B------:R-:W-:Y:S02]  /*6450*/  WARPGROUP.DEPBAR.LE gsb0, 0x0 ;  /* 0x00008000000079c5 */ /* 0x000fe40000010000 */
[----:B-1-34-:R-:W-:Y:S05]  /*6460*/  @!P0 BRA `(.L_x_152) ;  /* 0x0000000000048947 */ /* 0x01afea0003800000 */
[----:B------:R-:W-:Y:S01]  /*6470*/  BPT.TRAP 0x1 ;  /* 0x000000040000795c */ /* 0x000fe20000300000 */
.L_x_152:
[----:B------:R-:W-:Y:S01]  /*6480*/  ISETP.NE.AND P3, PT, R18, RZ, PT ;  /* 0x000000ff1200720c */ /* 0x000fe20003f65270 */
[----:B------:R-:W-:Y:S02]  /*6490*/  IMAD.U32 R5, RZ, RZ, UR5 ;  /* 0x00000005ff057e24 */ /* 0x000fe4000f8e00ff */
        /* <DEDUP_REMOVED lines=11> */
[----:B------:R-:W-:-:S02]  /*6550*/  @P3 VIADD R5, R5, 0x34860 ;  /* 0x0003486005053836 */ /* 0x000fc40000000000 */
[-C--:B------:R-:W-:Y:S01]  /*6560*/  FMUL.FTZ R46, R46, R9.reuse ;  /* 0x000000092e2e7220 */ /* 0x080fe20000410000 */
[-C--:B------:R-:W-:Y:S01]  /*6570*/  FMUL.FTZ R51, R51, R9.reuse ;  /* 0x0000000933337220 */ /* 0x080fe20000410000 */
[-C--:B------:R-:W-:Y:S01]  /*6580*/  FMUL.FTZ R50, R50, R9.reuse ;  /* 0x0000000932327220 */ /* 0x080fe20000410000 */
[-C--:B------:R-:W-:Y:S01]  /*6590*/  FMUL.FTZ R55, R55, R9.reuse ;  /* 0x0000000937377220 */ /* 0x080fe20000410000 */
[----:B------:R-:W-:Y:S01]  /*65a0*/  @P3 PRMT R5, R22, 0x654, R5 ;  /* 0x0000065416053816 */ /* 0x000fe20000000005 */
[-C--:B------:R-:W-:Y:S01]  /*65b0*/  FMUL.FTZ R54, R54, R9.reuse ;  /* 0x0000000936367220 */ /* 0x080fe20000410000 */
[-C--:B------:R-:W-:Y:S01]  /*65c0*/  FMUL.FTZ R59, R59, R9.reuse ;  /* 0x000000093b3b7220 */ /* 0x080fe20000410000 */
[-C--:B------:R-:W-:Y:S01]  /*65d0*/  FMUL.FTZ R58, R58, R9.reuse ;  /* 0x000000093a3a7220 */ /* 0x080fe20000410000 */
[----:B------:R1:W-:Y:S01]  /*65e0*/  @P3 SYNCS.ARRIVE.TRANS64.RED.A1T0 RZ, [R5+URZ], RZ ;  /* 0x000000ff05ff39a7 */ /* 0x0003e2000810043f */
        /* <DEDUP_REMOVED lines=14> */
[C---:B-1----:R-:W-:Y:S01]  /*66d0*/  LOP3.LUT R5, R16.reuse, 0x380, RZ, 0xc0, !PT ;  /* 0x0000038010057812 */ /* 0x042fe200078ec0ff */
[-C--:B------:R-:W-:Y:S01]  /*66e0*/  FMUL.FTZ R6, R29, R4.reuse ;  /* 0x000000041d067220 */ /* 0x080fe20000410000 */
[----:B------:R-:W-:Y:S01]  /*66f0*/  IADD3 R9, P1, R16, 0x40, RZ ;  /* 0x0000004010097810 */ /* 0x000fe20007f3e0ff */
[-C--:B------:R-:W-:Y:S01]  /*6700*/  FMUL.FTZ R7, R28, R4.reuse ;  /* 0x000000041c077220 */ /* 0x080fe20000410000 */
[C---:B------:R-:W-:Y:S01]  /*6710*/  IADD3 R29, P0, R16.reuse, 0x20, RZ ;  /* 0x00000020101d7810 */ /* 0x040fe20007f1e0ff */
[-C--:B------:R-:W-:Y:S01]  /*6720*/  FMUL.FTZ R25, R25, R4.reuse ;  /* 0x0000000419197220 */ /* 0x080fe20000410000 */
[----:B------:R-:W-:Y:S01]  /*6730*/  IADD3 R15, P6, R16, 0x4000, RZ ;  /* 0x00004000100f7810 */ /* 0x000fe20007fde0ff */
[-C--:B------:R-:W-:Y:S01]  /*6740*/  FMUL.FTZ R0, R24, R4.reuse ;  /* 0x0000000418007220 */ /* 0x080fe20000410000 */
[----:B------:R-:W-:Y:S01]  /*6750*/  SHF.R.U64 R5, R5, 0x3, RZ ;  /* 0x0000000305057819 */ /* 0x000fe200000012ff */
[-C--:B------:R-:W-:Y:S01]  /*6760*/  FMUL.FTZ R33, R33, R4.reuse ;  /* 0x0000000421217220 */ /* 0x080fe20000410000 */
[----:B------:R-:W-:Y:S01]  /*6770*/  LOP3.LUT R26, R9, 0x380, RZ, 0xc0, !PT ;  /* 0x00000380091a7812 */ /* 0x000fe200078ec0ff */
[-C--:B------:R-:W-:Y:S01]  /*6780*/  FMUL.FTZ R32, R32, R4.reuse ;  /* 0x0000000420207220 */ /* 0x080fe20000410000 */
[----:B------:R-:W-:Y:S01]  /*6790*/  LOP3.LUT R28, R29, 0x380, RZ, 0xc0, !PT ;  /* 0x000003801d1c7812 */ /* 0x000fe200078ec0ff */
        /* <DEDUP_REMOVED lines=26> */
[----:B------:R-:W-:Y:S01]  /*6940*/  LOP3.LUT R14, R15, 0x380, RZ, 0xc0, !PT ;  /* 0x000003800f0e7812 */ /* 0x000fe200078ec0ff */
[----:B------:R-:W-:Y:S01]  /*6950*/  UIADD3 UR35, -UR36, URZ, URZ ;  /* 0x0000003f24237290 */ /* 0x000fe2000fffe13f */
[----:B------:R-:W-:Y:S01]  /*6960*/  LOP3.LUT R4, R5, R16, RZ, 0x3c, !PT ;  /* 0x0000001005047212 */ /* 0x000fe200078e3cff */
[--C-:B------:R-:W-:Y:S01]  /*6970*/  IMAD.MOV.U32 R5, RZ, RZ, R17.reuse ;  /* 0x000000ffff057224 */ /* 0x100fe200078e0011 */
[----:B------:R-:W-:Y:S01]  /*6980*/  SHF.R.U64 R26, R26, 0x3, RZ ;  /* 0x000000031a1a7819 */ /* 0x000fe200000012ff */
[----:B------:R-:W-:Y:S01]  /*6990*/  ULDC UR4, c[0x0][0xdb4] ;  /* 0x00036d0000047ab9 */ /* 0x000fe20000000800 */
[----:B------:R-:W-:Y:S01]  /*69a0*/  SHF.R.U64 R28, R28, 0x3, RZ ;  /* 0x000000031c1c7819 */ /* 0x000fe200000012ff */
[----:B------:R-:W-:Y:S01]  /*69b0*/  UIMAD UR35, UR4, UR35, UR61 ;  /* 0x00000023042372a4 */ /* 0x000fe2000f8e023d */
[----:B------:R-:W-:Y:S01]  /*69c0*/  SHF.R.U64 R14, R14, 0x3, RZ ;  /* 0x000000030e0e7819 */ /* 0x000fe200000012ff */
[----:B------:R-:W-:Y:S01]  /*69d0*/  UIADD3 UR34, -UR61, URZ, URZ ;  /* 0x0000003f3d227290 */ /* 0x000fe2000fffe13f */
[----:B------:R-:W-:Y:S01]  /*69e0*/  LOP3.LUT R26, R26, R9, RZ, 0x3c, !PT ;  /* 0x000000091a1a7212 */ /* 0x000fe200078e3cff */
[----:B------:R-:W-:Y:S01]  /*69f0*/  ULDC UR5, c[0x0][0xda8] ;  /* 0x00036a0000057ab9 */ /* 0x000fe20000000800 */
[----:B------:R-:W-:Y:S01]  /*6a00*/  LOP3.LUT R28, R28, R29, RZ, 0x3c, !PT ;  /* 0x0000001d1c1c7212 */ /* 0x000fe200078e3cff */
[--C-:B------:R-:W-:Y:S01]  /*6a10*/  IMAD.X R29, RZ, RZ, R17.reuse, P0 ;  /* 0x000000ffff1d7224 */ /* 0x100fe200000e0611 */
[----:B------:R-:W-:Y:S01]  /*6a20*/  MOV R9, R4 ;  /* 0x0000000400097202 */ /* 0x000fe20000000f00 */
[----:B------:R-:W-:Y:S01]  /*6a30*/  USHF.R.S32.HI UR4, URZ, 0x1f, UR35 ;  /* 0x0000001f3f047899 */ /* 0x000fe20008011423 */
[----:B------:R-:W-:Y:S01]  /*6a40*/  F2FP.BF16.F32.PACK_AB R5, R27, R2 ;  /* 0x000000021b05723e */ /* 0x000fe200000010ff */
[--C-:B------:R-:W-:Y:S01]  /*6a50*/  IMAD.X R27, RZ, RZ, R17.reuse, P1 ;  /* 0x000000ffff1b7224 */ /* 0x100fe200008e0611 */
[----:B------:R-:W-:Y:S01]  /*6a60*/  LOP3.LUT R14, R14, R15, RZ, 0x3c, !PT ;  /* 0x0000000f0e0e7212 */ /* 0x000fe200078e3cff */
[----:B------:R-:W-:Y:S01]  /*6a70*/  IMAD.X R15, RZ, RZ, R17, P6 ;  /* 0x000000ffff0f7224 */ /* 0x000fe200030e0611 */
[----:B------:R-:W-:Y:S01]  /*6a80*/  R2UR UR6, R187 ;  /* 0x00000000bb0672ca */ /* 0x000fe200000e0000 */
[----:B------:R-:W-:Y:S01]  /*6a90*/  ULDC.64 UR8, c[0x0][0xb70] ;  /* 0x0002dc0000087ab9 */ /* 0x000fe20000000a00 */
[----:B------:R-:W-:Y:S01]  /*6aa0*/  IADD3 R11, P2, R16, 0x60, RZ ;  /* 0x00000060100b7810 */ /* 0x000fe20007f5e0ff */
[----:B------:R-:W-:Y:S01]  /*6ab0*/  USHF.R.S32.HI UR7, URZ, 0x1f, UR36 ;  /* 0x0000001f3f077899 */ /* 0x000fe20008011424 */
[----:B------:R-:W-:Y:S01]  /*6ac0*/  MOV R29, R28 ;  /* 0x0000001c001d7202 */ /* 0x000fe20000000f00 */
[----:B------:R-:W-:Y:S01]  /*6ad0*/  ULDC.64 UR12, c[0x0][0x208] ;  /* 0x00008200000c7ab9 */ /* 0x000fe20000000a00 */
[----:B------:R-:W-:-:S02]  /*6ae0*/  MOV R28, R26 ;  /* 0x0000001a001c7202 */ /* 0x000fc40000000f00 */
[----:B------:R-:W-:Y:S02]  /*6af0*/  MOV R26, R14 ;  /* 0x0000000e001a7202 */ /* 0x000fe40000000f00 */
[----:B------:R-:W1:Y:S01]  /*6b00*/  LDC.64 R14, c[0x0][0xb78] ;  /* 0x0002de00ff0e7b82 */ /* 0x000e620000000a00 */
[----:B------:R-:W-:Y:S02]  /*6b10*/  LOP3.LUT R24, R11, 0x380, RZ, 0xc0, !PT ;  /* 0x000003800b187812 */ /* 0x000fe400078ec0ff */
[----:B------:R-:W-:Y:S01]  /*6b20*/  IADD3 R21, P3, R16, 0x4060, RZ ;  /* 0x0000406010157810 */ /* 0x000fe20007f7e0ff */
[----:B------:R-:W-:Y:S01]  /*6b30*/  UIMAD UR34, UR5, UR34, UR6 ;  /* 0x00000022052272a4 */ /* 0x000fe2000f8e0206 */
[----:B------:R-:W-:Y:S01]  /*6b40*/  SHF.R.U64 R24, R24, 0x3, RZ ;  /* 0x0000000318187819 */ /* 0x000fe200000012ff */
[----:B------:R-:W-:Y:S01]  /*6b50*/  UIMAD UR6, UR4, UR8, URZ ;  /* 0x00000008040672a4 */ /* 0x000fe2000f8e023f */
[----:B------:R-:W-:Y:S01]  /*6b60*/  LOP3.LUT R8, R21, 0x380, RZ, 0xc0, !PT ;  /* 0x0000038015087812 */ /* 0x000fe200078ec0ff */
[----:B------:R-:W-:Y:S01]  /*6b70*/  USHF.L.U32 UR34, UR34, 0x7, URZ ;  /* 0x0000000722227899 */ /* 0x000fe2000800063f */
[----:B------:R-:W-:Y:S01]  /*6b80*/  LOP3.LUT R24, R24, R11, RZ, 0x3c, !PT ;  /* 0x0000000b18187212 */ /* 0x000fe200078e3cff */
[----:B------:R-:W-:Y:S01]  /*6b90*/  UIMAD.WIDE.U32 UR4, UR35, UR8, URZ ;  /* 0x00000008230472a5 */ /* 0x000fe2000f8e003f */
[----:B------:R-:W-:Y:S01]  /*6ba0*/  IADD3 R11, P4, R16, 0x4040, RZ ;  /* 0x00004040100b7810 */ /* 0x000fe20007f9e0ff */
[----:B------:R-:W-:Y:S01]  /*6bb0*/  UIMAD UR6, UR35, UR9, UR6 ;  /* 0x00000009230672a4 */ /* 0x000fe2000f8e0206 */
[----:B------:R-:W-:-:S02]  /*6bc0*/  F2FP.BF16.F32.PACK_AB R6, R6, R7 ;  /* 0x000000070606723e */ /* 0x000fc400000010ff */
[----:B------:R-:W-:Y:S01]  /*6bd0*/  IADD3 R13, P5, R16, 0x4020, RZ ;  /* 0x00004020100d7810 */ /* 0x000fe20007fbe0ff */
[----:B------:R-:W-:Y:S01]  /*6be0*/  UIADD3 UR6, UR5, UR6, URZ ;  /* 0x0000000605067290 */ /* 0x000fe2000fffe03f */
[----:B------:R-:W-:Y:S01]  /*6bf0*/  F2FP.BF16.F32.PACK_AB R4, R25, R0 ;  /* 0x000000001904723e */ /* 0x000fe200000010ff */
[----:B------:R-:W-:Y:S01]  /*6c00*/  IMAD.X R25, RZ, RZ, R17, P2 ;  /* 0x000000ffff197224 */ /* 0x000fe200010e0611 */
[----:B------:R-:W-:Y:S01]  /*6c10*/  F2FP.BF16.F32.PACK_AB R7, R31, R30 ;  /* 0x0000001e1f07723e */ /* 0x000fe200000010ff */
[----:B------:R-:W-:Y:S01]  /*6c20*/  BAR.SYNC.DEFER_BLOCKING 0x1, 0x100 ;  /* 0x0044000000007b1d */ /* 0x000fe20000010000 */
[----:B------:R-:W-:Y:S01]  /*6c30*/  LOP3.LUT R10, R11, 0x380, RZ, 0xc0, !PT ;  /* 0x000003800b0a7812 */ /* 0x000fe200078ec0ff */
[----:B------:R-:W-:Y:S01]  /*6c40*/  VIADD R31, R190, UR34 ;  /* 0x00000022be1f7c36 */ /* 0x000fe20008000000 */
[----:B------:R-:W-:Y:S02]  /*6c50*/  SHF.R.U64 R8, R8, 0x3, RZ ;  /* 0x0000000308087819 */ /* 0x000fe400000012ff */
[----:B------:R-:W-:-:S02]  /*6c60*/  LOP3.LUT R12, R13, 0x380, RZ, 0xc0, !PT ;  /* 0x000003800d0c7812 */ /* 0x000fc400078ec0ff */
[----:B------:R-:W-:Y:S02]  /*6c70*/  SHF.R.U64 R10, R10, 0x3, RZ ;  /* 0x000000030a0a7819 */ /* 0x000fe400000012ff */
[----:B------:R-:W-:Y:S02]  /*6c80*/  LOP3.LUT R8, R8, R21, RZ, 0x3c, !PT ;  /* 0x0000001508087212 */ /* 0x000fe400078e3cff */
[----:B------:R-:W-:Y:S02]  /*6c90*/  SHF.R.U64 R12, R12, 0x3, RZ ;  /* 0x000000030c0c7819 */ /* 0x000fe400000012ff */
[----:B------:R-:W-:Y:S01]  /*6ca0*/  LOP3.LUT R10, R10, R11, RZ, 0x3c, !PT ;  /* 0x0000000b0a0a7212 */ /* 0x000fe200078e3cff */
[--C-:B------:R-:W-:Y:S01]  /*6cb0*/  IMAD.X R11, RZ, RZ, R17.reuse, P4 ;  /* 0x000000ffff0b7224 */ /* 0x100fe200020e0611 */
[----:B------:R-:W-:Y:S01]  /*6cc0*/  LOP3.LUT R12, R12, R13, RZ, 0x3c, !PT ;  /* 0x0000000d0c0c7212 */ /* 0x000fe200078e3cff */
[----:B------:R-:W-:Y:S01]  /*6cd0*/  IMAD.X R13, RZ, RZ, R17, P5 ;  /* 0x000000ffff0d7224 */ /* 0x000fe200028e0611 */
[----:B------:R-:W-:Y:S01]  /*6ce0*/  MOV R27, R24 ;  /* 0x00000018001b7202 */ /* 0x000fe20000000f00 */
[----:B------:R-:W-:Y:S01]  /*6cf0*/  IMAD.U32 R25, RZ, RZ, UR5 ;  /* 0x00000005ff197e24 */ /* 0x000fe2000f8e00ff */
[----:B------:R-:W-:Y:S01]  /*6d00*/  LOP3.LUT P0, RZ, R186, 0x3, RZ, 0xc0, !PT ;  /* 0x00000003baff7812 */ /* 0x000fe2000780c0ff */
[----:B------:R-:W-:Y:S01]  /*6d10*/  IMAD.U32 R24, RZ, RZ, UR4 ;  /* 0x00000004ff187e24 */ /* 0x000fe2000f8e00ff */
[----:B------:R-:W-:Y:S01]  /*6d20*/  ULDC UR4, c[0x0][0xa88] ;  /* 0x0002a20000047ab9 */ /* 0x000fe20000000800 */
[----:B------:R-:W-:Y:S01]  /*6d30*/  IMAD.U32 R25, RZ, RZ, UR6 ;  /* 0x00000006ff197e24 */ /* 0x000fe2000f8e00ff */
[----:B------:R-:W-:Y:S01]  /*6d40*/  MOV R2, R10 ;  /* 0x0000000a00027202 */ /* 0x000fe20000000f00 */
[----:B------:R2:W-:Y:S01]  /*6d50*/  STSM.16.M88.4 [R9], R4 ;  /* 0x0000000409007844 */ /* 0x0005e20000000200 */
[----:B------:R-:W-:Y:S01]  /*6d60*/  MOV R21, R12 ;  /* 0x0000000c00157202 */ /* 0x000fe20000000f00 */
[----:B-1----:R-:W-:Y:S01]  /*6d70*/  IMAD.WIDE.U32 R24, R14, UR36, R24 ;  /* 0x000000240e187c25 */ /* 0x002fe2000f8e0018 */
[----:B------:R-:W-:-:S02]  /*6d80*/  F2FP.BF16.F32.PACK_AB R10, R45, R44 ;  /* 0x0000002c2d0a723e */ /* 0x000fc400000010ff */
[----:B------:R-:W-:Y:S02]  /*6d90*/  F2FP.BF16.F32.PACK_AB R11, R47, R46 ;  /* 0x0000002e2f0b723e */ /* 0x000fe400000010ff */
[----:B------:R-:W-:Y:S02]  /*6da0*/  F2FP.BF16.F32.PACK_AB R12, R49, R48 ;  /* 0x00000030310c723e */ /* 0x000fe400000010ff */
[----:B------:R-:W-:Y:S02]  /*6db0*/  F2FP.BF16.F32.PACK_AB R13, R51, R50 ;  /* 0x00000032330d723e */ /* 0x000fe400000010ff */
[----:B------:R-:W-:Y:S02]  /*6dc0*/  F2FP.BF16.F32.PACK_AB R64, R65, R64 ;  /* 0x000000404140723e */ /* 0x000fe400000010ff */
[----:B------:R-:W-:Y:S02]  /*6dd0*/  F2FP.BF16.F32.PACK_AB R65, R67, R66 ;  /* 0x000000424341723e */ /* 0x000fe400000010ff */
[----:B------:R-:W-:Y:S01]  /*6de0*/  F2FP.BF16.F32.PACK_AB R72, R73, R72 ;  /* 0x000000484948723e */ /* 0x000fe200000010ff */
[----:B--2---:R-:W-:Y:S01]  /*6df0*/  IMAD.X R9, RZ, RZ, R17, P3 ;  /* 0x000000ffff097224 */ /* 0x004fe200018e0611 */
[----:B------:R-:W-:-:S02]  /*6e00*/  F2FP.BF16.F32.PACK_AB R4, R33, R32 ;  /* 0x000000202104723e */ /* 0x000fc400000010ff */
[----:B------:R-:W-:Y:S02]  /*6e10*/  F2FP.BF16.F32.PACK_AB R5, R35, R34 ;  /* 0x000000222305723e */ /* 0x000fe400000010ff */
[----:B------:R-:W-:Y:S01]  /*6e20*/  MOV R0, R8 ;  /* 0x0000000800007202 */ /* 0x000fe20000000f00 */
[----:B------:R-:W-:Y:S01]  /*6e30*/  VIADD R9, R31, 0x8 ;  /* 0x000000081f097836 */ /* 0x000fe20000000000 */
[----:B------:R-:W-:Y:S01]  /*6e40*/  F2FP.BF16.F32.PACK_AB R6, R37, R36 ;  /* 0x000000242506723e */ /* 0x000fe200000010ff */
[----:B------:R-:W-:Y:S01]  /*6e50*/  IMAD R8, R14, UR7, RZ ;  /* 0x000000070e087c24 */ /* 0x000fe2000f8e02ff */
[----:B------:R-:W-:Y:S02]  /*6e60*/  F2FP.BF16.F32.PACK_AB R7, R39, R38 ;  /* 0x000000262707723e */ /* 0x000fe400000010ff */
[----:B------:R-:W-:Y:S01]  /*6e70*/  ISETP.GE.OR P1, PT, R9, UR4, P0 ;  /* 0x0000000409007c0c */ /* 0x000fe20008726670 */
[----:B------:R-:W-:Y:S01]  /*6e80*/  IMAD R30, R15, UR36, R8 ;  /* 0x000000240f1e7c24 */ /* 0x000fe2000f8e0208 */
[----:B------:R-:W-:Y:S01]  /*6e90*/  F2FP.BF16.F32.PACK_AB R8, R41, R40 ;  /* 0x000000282908723e */ /* 0x000fe200000010ff */
[----:B------:R1:W-:Y:S01]  /*6ea0*/  STSM.16.M88.4 [R29], R4 ;  /* 0x000000041d007844 */ /* 0x0003e20000000200 */
[----:B------:R-:W-:-:S02]  /*6eb0*/  F2FP.BF16.F32.PACK_AB R9, R43, R42 ;  /* 0x0000002a2b09723e */ /* 0x000fc400000010ff */
[----:B------:R-:W-:Y:S02]  /*6ec0*/  F2FP.BF16.F32.PACK_AB R14, R53, R52 ;  /* 0x00000034350e723e */ /* 0x000fe400000010ff */
[----:B------:R-:W-:Y:S01]  /*6ed0*/  F2FP.BF16.F32.PACK_AB R15, R55, R54 ;  /* 0x00000036370f723e */ /* 0x000fe200000010ff */
[----:B------:R-:W-:Y:S01]  /*6ee0*/  STSM.16.M88.4 [R28], R8 ;  /* 0x000000081c007844 */ /* 0x000fe20000000200 */
[----:B------:R-:W-:Y:S02]  /*6ef0*/  F2FP.BF16.F32.PACK_AB R66, R69, R68 ;  /* 0x000000444542723e */ /* 0x000fe400000010ff */
[----:B------:R-:W-:Y:S01]  /*6f00*/  F2FP.BF16.F32.PACK_AB R67, R71, R70 ;  /* 0x000000464743723e */ /* 0x000fe200000010ff */
[----:B------:R-:W-:Y:S01]  /*6f10*/  STSM.16.M88.4 [R27], R12 ;  /* 0x0000000c1b007844 */ /* 0x000fe20000000200 */
[----:B------:R-:W-:Y:S02]  /*6f20*/  F2FP.BF16.F32.PACK_AB R73, R75, R74 ;  /* 0x0000004a4b49723e */ /* 0x000fe400000010ff */
[----:B------:R-:W-:-:S02]  /*6f30*/  F2FP.BF16.F32.PACK_AB R80, R81, R80 ;  /* 0x000000505150723e */ /* 0x000fc400000010ff */
[----:B------:R-:W-:Y:S02]  /*6f40*/  F2FP.BF16.F32.PACK_AB R74, R77, R76 ;  /* 0x0000004c4d4a723e */ /* 0x000fe400000010ff */
[----:B-1----:R-:W-:Y:S02]  /*6f50*/  F2FP.BF16.F32.PACK_AB R4, R57, R56 ;  /* 0x000000383904723e */ /* 0x002fe400000010ff */
[----:B------:R-:W-:Y:S02]  /*6f60*/  F2FP.BF16.F32.PACK_AB R5, R59, R58 ;  /* 0x0000003a3b05723e */ /* 0x000fe400000010ff */
[----:B------:R-:W-:Y:S02]  /*6f70*/  F2FP.BF16.F32.PACK_AB R6, R61, R60 ;  /* 0x0000003c3d06723e */ /* 0x000fe400000010ff */
[----:B------:R-:W-:Y:S02]  /*6f80*/  F2FP.BF16.F32.PACK_AB R7, R63, R62 ;  /* 0x0000003e3f07723e */ /* 0x000fe400000010ff */
[----:B------:R-:W-:-:S02]  /*6f90*/  F2FP.BF16.F32.PACK_AB R75, R79, R78 ;  /* 0x0000004e4f4b723e */ /* 0x000fc400000010ff */
[----:B------:R-:W-:Y:S01]  /*6fa0*/  F2FP.BF16.F32.PACK_AB R81, R83, R82 ;  /* 0x000000525351723e */ /* 0x000fe200000010ff */
[----:B------:R1:W-:Y:S01]  /*6fb0*/  STSM.16.M88.4 [R26], R4 ;  /* 0x000000041a007844 */ /* 0x0003e20000000200 */
[----:B------:R-:W-:Y:S02]  /*6fc0*/  F2FP.BF16.F32.PACK_AB R82, R85, R84 ;  /* 0x000000545552723e */ /* 0x000fe400000010ff */
[----:B------:R-:W-:Y:S01]  /*6fd0*/  F2FP.BF16.F32.PACK_AB R83, R87, R86 ;  /* 0x000000565753723e */ /* 0x000fe200000010ff */
[----:B------:R-:W-:Y:S01]  /*6fe0*/  STSM.16.M88.4 [R21], R64 ;  /* 0x0000004015007844 */ /* 0x000fe20000000200 */
[----:B------:R-:W-:Y:S02]  /*6ff0*/  SHF.R.S32.HI R29, RZ, 0x1f, R31 ;  /* 0x0000001fff1d7819 */ /* 0x000fe4000001141f */
[C---:B------:R-:W-:Y:S01]  /*7000*/  IADD3 R24, P2, R31.reuse, R24, RZ ;  /* 0x000000181f187210 */ /* 0x040fe20007f5e0ff */
[----:B------:R-:W-:Y:S01]  /*7010*/  STSM.16.M88.4 [R2], R72 ;  /* 0x0000004802007844 */ /* 0x000fe20000000200 */
[----:B------:R-:W-:Y:S01]  /*7020*/  ISETP.GE.OR P0, PT, R31, UR4, P0 ;  /* 0x000000041f007c0c */ /* 0x000fe20008706670 */
[----:B------:R-:W-:Y:S01]  /*7030*/  ULDC.64 UR4, c[0x0][0xb40] ;  /* 0x0002d00000047ab9 */ /* 0x000fe20000000a00 */
[----:B------:R-:W-:Y:S01]  /*7040*/  IADD3.X R29, R29, R25, R30, P2, !PT ;  /* 0x000000191d1d7210 */ /* 0x000fe200017fe41e */
[----:B------:R-:W-:Y:S01]  /*7050*/  STSM.16.M88.4 [R0], R80 ;  /* 0x0000005000007844 */ /* 0x000fe20000000200 */
[----:B------:R-:W-:Y:S01]  /*7060*/  R2UR UR10, R184 ;  /* 0x00000000b80a72ca */ /* 0x000fe200000e0000 */
[----:B------:R-:W-:Y:S01]  /*7070*/  @!PT LDS RZ, [RZ] ;  /* 0x00000000fffff984 */ /* 0x000fe20000000800 */
[----:B------:R-:W-:Y:S01]  /*7080*/  @!PT LDS RZ, [RZ] ;  /* 0x00000000fffff984 */ /* 0x000fe20000000800 */
[----:B------:R-:W-:Y:S01]  /*7090*/  @!PT LDS RZ, [RZ] ;  /* 0x00000000fffff984 */ /* 0x000fe20000000800 */
[----:B------:R-:W-:Y:S01]  /*70a0*/  @!PT LDS RZ, [RZ] ;  /* 0x00000000fffff984 */ /* 0x000fe20000000800 */
[----:B------:R2:W-:Y:S06]  /*70b0*/  MEMBAR.ALL.CTA ;  /* 0x0000000000007992 */ /* 0x0005ec0000008000 */
[----:B--2---:R-:W2:Y:S02]  /*70c0*/  FENCE.VIEW.ASYNC.S ;  /* 0x00000000000073c6 */ /* 0x004ea40000000000 */
[----:B--2---:R-:W-:Y:S06]  /*70d0*/  BAR.ARV 0x1, 0x120 ;  /* 0x0044800000007b1d */ /* 0x004fec0000002000 */
[C---:B-1----:R-:W-:Y:S01]  /*70e0*/  LEA R4, P2, R24.reuse, UR4, 0x2 ;  /* 0x0000000418047c11 */ /* 0x042fe2000f8410ff */
[----:B------:R-:W-:Y:S01]  /*70f0*/  ULDC UR4, c[0x0][0xc] ;  /* 0x0000030000047ab9 */ /* 0x000fe20000000800 */
[----:B------:R-:W1:Y:S01]  /*7100*/  SHFL.IDX PT, R6, R189, RZ, 0x1f ;  /* 0x00001fffbd067589 */ /* 0x000e6200000e0000 */
[----:B------:R-:W-:Y:S01]  /*7110*/  UIADD3 UR10, UR4, UR10, URZ ;  /* 0x0000000a040a7290 */ /* 0x000fe2000fffe03f */
[----:B------:R-:W-:-:S05]  /*7120*/  LEA.HI.X R5, R24, UR5, R29, 0x2, P2 ;  /* 0x0000000518057c11 */ /* 0x000fca00090f141d */
[----:B------:R2:W-:Y:S01]  /*7130*/  @!P0 STG.E desc[UR12][R4.64], R20 ;  /* 0x0000001404008986 */ /* 0x0005e2000c10190c */
[----:B------:R-:W-:-:S03]  /*7140*/  IMAD.U32 R184, RZ, RZ, UR10 ;  /* 0x0000000affb87e24 */ /* 0x000fc6000f8e00ff */
[----:B------:R2:W-:Y:S01]  /*7150*/  @!P1 STG.E desc[UR12][R4.64+0x20], R3 ;  /* 0x0000200304009986 */ /* 0x0005e2000c10190c */
[----:B-1----:R-:W-:-:S13]  /*7160*/  ISETP.NE.AND P0, PT, R6, 0x7, PT ;  /* 0x000000070600780c */ /* 0x002fda0003f05270 */
[----:B--2---:R-:W-:Y:S05]  /*7170*/  @P0 BRA `(.L_x_153) ;  /* 0x0000000000640947 */ /* 0x004fea0003800000 */
        /* <DEDUP_REMOVED lines=11> */
[----:B------:R-:W-:Y:S01]  /*7230*/  UMOV UR7, 0x40 ;  /* 0x0000004000077882 */ /* 0x000fe20000000000 */
[----:B------:R-:W-:-:S05]  /*7240*/  UMOV UR8, 0x1 ;  /* 0x0000000100087882 */ /* 0x000fca0000000000 */
[----:B------:R1:W-:Y:S02]  /*7250*/  UTMASTG.5D [UR32], [UR4] ;  /* 0x00000020040073b5 */ /* 0x0003e40008020000 */
[----:B-1----:R-:W-:Y:S01]  /*7260*/  UMOV UR32, UR6 ;  /* 0x0000000600207c82 */ /* 0x002fe20008000000 */
[----:B------:R-:W-:Y:S01]  /*7270*/  UMOV UR33, UR7 ;  /* 0x0000000700217c82 */ /* 0x000fe20008000000 */
[----:B------:R-:W-:Y:S01]  /*7280*/  UIADD3 UR6, UR60, 0x34820, URZ ;  /* 0x000348203c067890 */ /* 0x000fe2000fffe03f */
[----:B------:R1:W-:Y:S03]  /*7290*/  UTMASTG.5D [UR32], [UR4] ;  /* 0x00000020040073b5 */ /* 0x0003e60008020000 */
[----:B------:R-:W-:Y:S02]  /*72a0*/  UPRMT UR7, URZ, 0x654, UR6 ;  /* 0x000006543f077896 */ /* 0x000fe40008000006 */
[----:B------:R-:W-:Y:S01]  /*72b0*/  UPRMT UR6, UR8, 0x654, UR6 ;  /* 0x0000065408067896 */ /* 0x000fe20008000006 */
[----:B------:R0:W-:Y:S01]  /*72c0*/  UTMACMDFLUSH ;  /* 0x00000000000079b7 */ /* 0x0001e20000000000 */
[----:B------:R-:W-:-:S05]  /*72d0*/  DEPBAR.LE SB0, 0x0 ;  /* 0x000080000000791a */ /* 0x000fca0000000000 */
[----:B------:R-:W-:Y:S02]  /*72e0*/  SYNCS.ARRIVE.TRANS64.RED.A1T0 RZ, [UR7], RZ ;  /* 0x000000ffffff79a7 */ /* 0x000fe40008100407 */
[----:B-1----:R-:W-:Y:S03]  /*72f0*/  SYNCS.ARRIVE.TRANS64.RED.A1T0 RZ, [UR6], RZ ;  /* 0x000000ffffff79a7 */ /* 0x002fe60008100406 */
.L_x_154:
[----:B------:R-:W-:Y:S05]  /*7300*/  BSYNC B0 ;  /* 0x0000000000007941 */ /* 0x000fea0003800000 */
.L_x_153:
[----:B------:R-:W1:Y:S01]  /*7310*/  LDC R0, c[0x0][0xda4] ;  /* 0x00036900ff007b82 */ /* 0x000e620000000800 */
[----:B------:R-:W-:Y:S01]  /*7320*/  R2UR UR5, R184 ;  /* 0x00000000b80572ca */ /* 0x000fe200000e0000 */
[----:B------:R-:W-:Y:S01]  /*7330*/  UIADD3 UR38, UR38, 0x1, URZ ;  /* 0x0000000126267890 */ /* 0x000fe2000fffe03f */
[----:B------:R-:W-:-:S03]  /*7340*/  VIADD R185, R185, 0x1 ;  /* 0x00000001b9b97836 */ /* 0x000fc60000000000 */
[----:B------:R-:W-:-:S04]  /*7350*/  UISETP.NE.AND UP0, UPT, UR38, 0x2, UPT ;  /* 0x000000022600788c */ /* 0x000fc8000bf05270 */
[----:B------:R-:W-:Y:S02]  /*7360*/  USEL UR4, URZ, 0x1, UP0 ;  /* 0x000000013f047887 */ /* 0x000fe40008000000 */
[----:B------:R-:W-:Y:S02]  /*7370*/  USEL UR38, UR38, URZ, UP0 ;  /* 0x0000003f26267287 */ /* 0x000fe40008000000 */
[----:B------:R-:W-:Y:S01]  /*7380*/  ULOP3.LUT UR39, UR39, UR4, URZ, 0x3c, !UPT ;  /* 0x0000000427277292 */ /* 0x000fe2000f8e3c3f */
[----:B-1----:R-:W-:-:S13]  /*7390*/  ISETP.LE.AND P0, PT, R0, UR5, PT ;  /* 0x0000000500007c0c */ /* 0x002fda000bf03270 */
[----:B------:R-:W-:Y:S05]  /*73a0*/  @!P0 BRA `(.L_x_155) ;  /* 0xffffff9c00cc8947 */ /* 0x000fea000383ffff */
[----:B------:R-:W-:Y:S05]  /*73b0*/  EXIT ;  /* 0x000000000000794d */ /* 0x000fea0003800000 */
.L_x_127:
[----:B------:R-:W-:-:S08]  /*73c0*/  NOP ;  /* 0x0000000000007918 */ /* 0x000fd00000000000 */
[----:B-1----:R-:W1:-:S00]  /*73d0*/  USETMAXREG.DEALLOC.CTAPOOL 0x18 ;  /* 0x00000018000079c8 */ /* 0x002e4000080e0500 */
[----:B-1----:R-:W-:-:S06]  /*73e0*/  LOP3.LUT R0, R0, 0x3, RZ, 0xc0, !PT ;  /* 0x0000000300007812 */ /* 0x002fcc00078ec0ff */
[----:B------:R-:W1:Y:S02]  /*73f0*/  SHFL.IDX PT, R0, R0, RZ, 0x1f ;  /* 0x00001fff00007589 */ /* 0x000e6400000e0000 */
[----:B-1----:R-:W-:-:S13]  /*7400*/  ISETP.NE.AND P0, PT, R0, RZ, PT ;  /* 0x000000ff0000720c */ /* 0x002fda0003f05270 */
[----:B------:R-:W-:Y:S05]  /*7410*/  @P0 EXIT ;  /* 0x000000000000094d */ /* 0x000fea0003800000 */
[----:B------:R-:W1:Y:S01]  /*7420*/  S2UR UR4, SR_CTAID.X ;  /* 0x00000000000479c3 */ /* 0x000e620000002500 */
[----:B------:R-:W-:Y:S02]  /*7430*/  IMAD.MOV.U32 R16, RZ, RZ, RZ ;  /* 0x000000ffff107224 */ /* 0x000fe400078e00ff */
[----:B------:R-:W-:Y:S02]  /*7440*/  IMAD.MOV.U32 R2, RZ, RZ, 0x1 ;  /* 0x00000001ff027424 */ /* 0x000fe400078e00ff */
[----:B------:R-:W-:-:S03]  /*7450*/  IMAD.MOV.U32 R17, RZ, RZ, 0x1 ;  /* 0x00000001ff117424 */ /* 0x000fc600078e00ff */
[----:B------:R-:W1:Y:S02]  /*7460*/  LDC R0, c[0x0][0xda4] ;  /* 0x00036900ff007b82 */ /* 0x000e640000000800 */
[----:B-1----:R-:W-:-:S13]  /*7470*/  ISETP.LE.AND P0, PT, R0, UR4, PT ;  /* 0x0000000400007c0c */ /* 0x002fda000bf03270 */
[----:B------:R-:W-:Y:S05]  /*7480*/  @P0 BRA `(.L_x_156) ;  /* 0x0000003000180947 */ /* 0x000fea0003800000 */
[----:B------:R-:W2:Y:S01]  /*7490*/  LDL R4, [R1+0x24] ;  /* 0x0000240001047983 */ /* 0x000ea20000100800 */
[----:B------:R-:W1:Y:S01]  /*74a0*/  S2UR UR4, SR_CTAID.X ;  /* 0x00000000000479c3 */ /* 0x000e620000002500 */
[----:B------:R-:W-:Y:S01]  /*74b0*/  LOP3.LUT R19, R19, 0xfffffffd, RZ, 0xc0, !PT ;  /* 0xfffffffd13137812 */ /* 0x000fe200078ec0ff */
[----:B------:R-:W-:Y:S01]  /*74c0*/  IMAD.MOV.U32 R16, RZ, RZ, RZ ;  /* 0x000000ffff107224 */ /* 0x000fe200078e00ff */
[----:B------:R-:W3:Y:S01]  /*74d0*/  S2R R3, SR_TID.X ;  /* 0x0000000000037919 */ /* 0x000ee20000002100 */
[----:B------:R-:W-:Y:S01]  /*74e0*/  IMAD.MOV.U32 R17, RZ, RZ, 0x1 ;  /* 0x00000001ff117424 */ /* 0x000fe200078e00ff */
[----:B------:R-:W-:Y:S01]  /*74f0*/  ULDC.64 UR36, c[0x0][0x198] ;  /* 0x0000660000247ab9 */ /* 0x000fe20000000a00 */
[----:B------:R-:W-:Y:S01]  /*7500*/  ULDC UR39, c[0x0][0xc] ;  /* 0x0000030000277ab9 */ /* 0x000fe20000000800 */
[C---:B---3--:R-:W-:Y:S02]  /*7510*/  LOP3.LUT P0, R0, R3.reuse, 0x1f, RZ, 0xc0, !PT ;  /* 0x0000001f03007812 */ /* 0x048fe4000780c0ff */
[----:B------:R-:W-:-:S03]  /*7520*/  LOP3.LUT P1, RZ, R3, 0x7f, RZ, 0xc0, !PT ;  /* 0x0000007f03ff7812 */ /* 0x000fc6000782c0ff */
[----:B------:R1:W-:Y:S01]  /*7530*/  STL [R1+0x20], R0 ;  /* 0x0000200001007387 */ /* 0x0003e20000100800 */
[----:B------:R-:W-:Y:S01]  /*7540*/  PLOP3.LUT P0, PT, P0, P1, PT, 0x8a, 0x0 ;  /* 0x000000000000781c */ /* 0x000fe20000703172 */
[----:B-1----:R-:W-:-:S08]  /*7550*/  IMAD.U32 R0, RZ, RZ, UR4 ;  /* 0x00000004ff007e24 */ /* 0x002fd0000f8e00ff */
[----:B------:R-:W-:Y:S01]  /*7560*/  @P1 LOP3.LUT R19, R19, 0x2, RZ, 0xfc, !PT ;  /* 0x0000000213131812 */ /* 0x000fe200078efcff */
[----:B------:R1:W-:Y:S03]  /*7570*/  STL [R1+0x14], R0 ;  /* 0x0000140001007387 */ /* 0x0003e60000100800 */
[----:B------:R-:W-:Y:S01]  /*7580*/  LOP3.LUT R19, R19, 0xfffffffe, RZ, 0xc0, !PT ;  /* 0xfffffffe13137812 */ /* 0x000fe200078ec0ff */
[----:B------:R1:W-:Y:S03]  /*7590*/  STL [R1+0x1c], RZ ;  /* 0x00001cff01007387 */ /* 0x0003e60000100800 */
[----:B------:R-:W-:Y:S02]  /*75a0*/  @P0 LOP3.LUT R19, R19, 0x1, RZ, 0xfc, !PT ;  /* 0x0000000113130812 */ /* 0x000fe400078efcff */
[----:B--2---:R-:W-:-:S13]  /*75b0*/  R2UR UR5, R4 ;  /* 0x00000000040572ca */ /* 0x004fda00000e0000 */
[----:B-1----:R-:W-:-:S12]  /*75c0*/  ULOP3.LUT UR38, UR5, 0x2, URZ, 0xfc, !UPT ;  /* 0x0000000205267892 */ /* 0x002fd8000f8efc3f */
.L_x_208:
[----:B------:R-:W2:Y:S01]  /*75d0*/  LDL R6, [R1+0x14] ;  /* 0x0000140001067983 */ /* 0x000ea20000100800 */
[----:B------:R-:W1:Y:S01]  /*75e0*/  LDC R2, c[0x0][0xda8] ;  /* 0x00036a00ff027b82 */ /* 0x000e620000000800 */
[----:B------:R-:W-:Y:S05]  /*75f0*/  YIELD ;  /* 0x0000000000007946 */ /* 0x000fea0003800000 */
[----:B------:R-:W-:Y:S02]  /*7600*/  ULDC.64 UR4, c[0x0][0x3f8] ;  /* 0x0000fe0000047ab9 */ /* 0x000fe40000000a00 */
[----:B------:R-:W3:Y:S01]  /*7610*/  LDC R0, c[0x0][0xdb4] ;  /* 0x00036d00ff007b82 */ /* 0x000ee20000000800 */
[----:B------:R-:W-:-:S03]  /*7620*/  UISETP.NE.U32.AND UP0, UPT, UR4, URZ, UPT ;  /* 0x0000003f0400728c */ /* 0x000fc6000bf05070 */
[----:B------:R-:W-:Y:S01]  /*7630*/  ULDC UR4, c[0x0][0x404] ;  /* 0x0001010000047ab9 */ /* 0x000fe20000000800 */
[----:B------:R-:W-:-:S04]  /*7640*/  UISETP.NE.AND.EX UP0, UPT, UR5, URZ, UPT, UP0 ;  /* 0x0000003f0500728c */ /* 0x000fc8000bf05300 */
[----:B------:R-:W-:Y:S01]  /*7650*/  USEL UR4, UR4, 0x1, UP0 ;  /* 0x0000000104047887 */ /* 0x000fe20008000000 */
[----:B-1----:R-:W-:Y:S02]  /*7660*/  ISETP.NE.AND P0, PT, R2, 0x1, PT ;  /* 0x000000010200780c */ /* 0x002fe40003f05270 */
[----:B---3--:R-:W-:-:S11]  /*7670*/  ISETP.NE.AND P1, PT, R0, 0x1, PT ;  /* 0x000000010000780c */ /* 0x008fd60003f25270 */
        /* <DEDUP_REMOVED lines=11> */
[----:B------:R-:W-:Y:S02]  /*7730*/  MOV R3, 0x400 ;  /* 0x0000040000037802 */ /* 0x000fe40000000f00 */
[----:B------:R2:W-:Y:S02]  /*7740*/  STL [R1], R7 ;  /* 0x0000000701007387 */ /* 0x0005e40000100800 */
        /* <DEDUP_REMOVED lines=13> */
[----:B------:R2:W-:Y:S01]  /*7820*/  STL [R1+0x4], R3 ;  /* 0x0000040301007387 */ /* 0x0005e20000100800 */
[----:B------:R-:W-:Y:S05]  /*7830*/  @!P0 BRA `(.L_x_157) ;  /* 0x0000000000408947 */ /* 0x000fea0003800000 */
[----:B------:R-:W-:Y:S01]  /*7840*/  MOV R2, 0x0 ;  /* 0x0000000000027802 */ /* 0x000fe20000000f00 */
[----:B------:R-:W-:Y:S01]  /*7850*/  ULDC.64 UR6, c[0x4][0x108] ;  /* 0x0100420000067ab9 */ /* 0x000fe20000000a00 */
[----:B------:R-:W-:Y:S01]  /*7860*/  ULDC.64 UR8, c[0x4][0x110] ;  /* 0x0100440000087ab9 */ /* 0x000fe20000000a00 */
[----:B------:R-:W-:Y:S01]  /*7870*/  ULDC.64 UR4, c[0x4][0x60] ;  /* 0x0100180000047ab9 */ /* 0x000fe20000000a00 */
[----:B------:R-:W-:Y:S02]  /*7880*/  IMAD.U32 R4, RZ, RZ, UR6 ;  /* 0x00000006ff047e24 */ /* 0x000fe4000f8e00ff */
[----:B--2---:R-:W1:Y:S01]  /*7890*/  LDC.64 R2, c[0x4][R2] ;  /* 0x0100000002027b82 */ /* 0x004e620000000a00 */
[----:B------:R-:W-:Y:S02]  /*78a0*/  IMAD.U32 R5, RZ, RZ, UR7 ;  /* 0x00000007ff057e24 */ /* 0x000fe4000f8e00ff */
[----:B------:R-:W-:Y:S02]  /*78b0*/  IMAD.U32 R6, RZ, RZ, UR8 ;  /* 0x00000008ff067e24 */ /* 0x000fe4000f8e00ff */
[----:B------:R-:W-:-:S02]  /*78c0*/  IMAD.U32 R7, RZ, RZ, UR9 ;  /* 0x00000009ff077e24 */ /* 0x000fc4000f8e00ff */
[----:B------:R-:W-:Y:S02]  /*78d0*/  IMAD.U32 R10, RZ, RZ, UR4 ;  /* 0x00000004ff0a7e24 */ /* 0x000fe4000f8e00ff */
[----:B------:R-:W-:Y:S02]  /*78e0*/  IMAD.U32 R11, RZ, RZ, UR5 ;  /* 0x00000005ff0b7e24 */ /* 0x000fe4000f8e00ff */
[----:B------:R-:W-:Y:S02]  /*78f0*/  IMAD.MOV.U32 R8, RZ, RZ, 0x70 ;  /* 0x00000070ff087424 */ /* 0x000fe400078e00ff */
[----:B------:R-:W-:Y:S02]  /*7900*/  IMAD.MOV.U32 R12, RZ, RZ, 0x1 ;  /* 0x00000001ff0c7424 */ /* 0x000fe400078e00ff */
[----:B------:R-:W-:-:S07]  /*7910*/  IMAD.MOV.U32 R13, RZ, RZ, RZ ;  /* 0x000000ffff0d7224 */ /* 0x000fce00078e00ff */
[----:B------:R-:W-:-:S07]  /*7920*/  LEPC R20, `(.L_x_157) ;  /* 0x000000001014794e */ /* 0x000fce0000000000 */
[----:B-1----:R-:W-:Y:S05]  /*7930*/  CALL.ABS.NOINC R2 ;  /* 0x0000000002007343 */ /* 0x002fea0003c00000 */
.L_x_157:
        /* <DEDUP_REMOVED lines=9> */
[----:B------:R-:W-:Y:S02]  /*79d0*/  IMAD.U32 R4, RZ, RZ, UR6 ;  /* 0x00000006ff047e24 */ /* 0x000fe4000f8e00ff */
[----:B------:R-:W-:Y:S02]  /*79e0*/  IMAD.U32 R5, RZ, RZ, UR7 ;  /* 0x00000007ff057e24 */ /* 0x000fe4000f8e00ff */
[----:B------:R-:W-:Y:S02]  /*79f0*/  IMAD.U32 R6, RZ, RZ, UR8 ;  /* 0x00000008ff067e24 */ /* 0x000fe4000f8e00ff */
[----:B------:R-:W-:-:S02]  /*7a00*/  IMAD.U32 R7, RZ, RZ, UR9 ;  /* 0x00000009ff077e24 */ /* 0x000fc4000f8e00ff */
[----:B------:R-:W-:Y:S02]  /*7a10*/  IMAD.U32 R10, RZ, RZ, UR4 ;  /* 0x00000004ff0a7e24 */ /* 0x000fe4000f8e00ff */
[----:B------:R-:W-:Y:S02]  /*7a20*/  IMAD.U32 R11, RZ, RZ, UR5 ;  /* 0x00000005ff0b7e24 */ /* 0x000fe4000f8e00ff */
[----:B------:R-:W-:Y:S02]  /*7a30*/  IMAD.MOV.U32 R8, RZ, RZ, 0x70 ;  /* 0x00000070ff087424 */ /* 0x000fe400078e00ff */
[----:B------:R-:W-:Y:S02]  /*7a40*/  IMAD.MOV.U32 R12, RZ, RZ, 0x1 ;  /* 0x00000001ff0c7424 */ /* 0x000fe400078e00ff */
[----:B-1----:R-:W-:-:S07]  /*7a50*/  IMAD.MOV.U32 R13, RZ, RZ, RZ ;  /* 0x000000ffff0d7224 */ /* 0x002fce00078e00ff */
[----:B------:R-:W-:-:S07]  /*7a60*/  LEPC R20, `(.L_x_159) ;  /* 0x000000001014794e */ /* 0x000fce0000000000 */
[----:B--2---:R-:W-:Y:S05]  /*7a70*/  CALL.ABS.NOINC R2 ;  /* 0x0000000002007343 */ /* 0x004fea0003c00000 */
.L_x_159:
[----:B------:R-:W-:Y:S01]  /*7a80*/  MOV R2, 0x0 ;  /* 0x0000000000027802 */ /* 0x000fe20000000f00 */
[----:B------:R-:W-:Y:S01]  /*7a90*/  ULDC.64 UR6, c[0x4][0x108] ;  /* 0x0100420000067ab9 */ /* 0x000fe20000000a00 */
[----:B------:R-:W-:Y:S01]  /*7aa0*/  ULDC.64 UR8, c[0x4][0x110] ;  /* 0x0100440000087ab9 */ /* 0x000fe20000000a00 */
[----:B------:R-:W-:Y:S01]  /*7ab0*/  ULDC.64 UR4, c[0x4][0x70] ;  /* 0x01001c0000047ab9 */ /* 0x000fe20000000a00 */
[----:B------:R-:W-:Y:S02]  /*7ac0*/  IMAD.U32 R4, RZ, RZ, UR6 ;  /* 0x00000006ff047e24 */ /* 0x000fe4000f8e00ff */
[----:B------:R-:W1:Y:S01]  /*7ad0*/  LDC.64 R2, c[0x4][R2] ;  /* 0x0100000002027b82 */ /* 0x000e620000000a00 */
        /* <DEDUP_REMOVED lines=10> */
.L_x_158:
[----:B------:R-:W2:Y:S01]  /*7b80*/  LDL R7, [R1] ;  /* 0x0000000001077983 */ /* 0x000ea20000100800 */
[----:B------:R-:W-:Y:S01]  /*7b90*/  ULDC.64 UR4, c[0x0][0x9f8] ;  /* 0x00027e0000047ab9 */ /* 0x000fe20000000a00 */
[----:B------:R-:W1:Y:S01]  /*7ba0*/  LDC R0, c[0x0][0x428] ;  /* 0x00010a00ff007b82 */ /* 0x000e620000000800 */
[----:B------:R-:W-:Y:S01]  /*7bb0*/  ISETP.NE.U32.AND P0, PT, RZ, UR4, PT ;  /* 0x00000004ff007c0c */ /* 0x000fe2000bf05070 */
[----:B------:R-:W3:Y:S04]  /*7bc0*/  LDL R10, [R1+0x4] ;  /* 0x00000400010a7983 */ /* 0x000ee80000100800 */
[----:B------:R-:W4:Y:S01]  /*7bd0*/  LDL R9, [R1+0x20] ;  /* 0x0000200001097983 */ /* 0x000f220000100800 */
[----:B------:R-:W-:Y:S01]  /*7be0*/  ISETP.NE.AND.EX P0, PT, RZ, UR5, PT, P0 ;  /* 0x00000005ff007c0c */ /* 0x000fe2000bf05300 */
[----:B------:R-:W-:Y:S01]  /*7bf0*/  ULDC.64 UR6, c[0x0][0x208] ;  /* 0x0000820000067ab9 */ /* 0x000fe20000000a00 */
[----:B------:R-:W-:Y:S01]  /*7c00*/  ULDC UR4, c[0x0][0xda8] ;  /* 0x00036a0000047ab9 */ /* 0x000fe20000000800 */
[----:B------:R-:W4:Y:S04]  /*7c10*/  LDL.LU R6, [R1+0xc] ;  /* 0x00000c0001067983 */ /* 0x000f280000300800 */
[----:B------:R-:W4:Y:S06]  /*7c20*/  LDL R8, [R1+0x14] ;  /* 0x0000140001087983 */ /* 0x000f2c0000100800 */
[----:B------:R-:W2:Y:S01]  /*7c30*/  @P0 LDC.64 R2, c[0x0][0x9f8] ;  /* 0x00027e00ff020b82 */ /* 0x000ea20000000a00 */
[----:B-1----:R-:W-:-:S13]  /*7c40*/  ISETP.NE.AND P1, PT, R0, 0x1, PT ;  /* 0x000000010000780c */ /* 0x002fda0003f25270 */
[----:B------:R-:W3:Y:S08]  /*7c50*/  @P1 LDC R5, c[0x0][0x42c] ;  /* 0x00010b00ff051b82 */ /* 0x000ef00000000800 */
[----:B------:R-:W1:Y:S01]  /*7c60*/  @P1 LDC R4, c[0x0][0x430] ;  /* 0x00010c00ff041b82 */ /* 0x000e620000000800 */
[----:B--2---:R-:W-:-:S05]  /*7c70*/  @P0 IMAD.WIDE R2, R7, 0x4, R2 ;  /* 0x0000000407020825 */ /* 0x004fca00078e0202 */
[----:B------:R2:W5:Y:S01]  /*7c80*/  @P0 LDG.E R7, desc[UR6][R2.64] ;  /* 0x0000000602070981 */ /* 0x000562000c1e1900 */
[----:B---3--:R-:W-:-:S04]  /*7c90*/  @P1 IMAD.HI.U32 R5, R10, R5, RZ ;  /* 0x000000050a051227 */ /* 0x008fc800078e00ff */
[----:B------:R-:W-:Y:S01]  /*7ca0*/  IMAD.MOV.U32 R0, RZ, RZ, R10 ;  /* 0x000000ffff007224 */ /* 0x000fe200078e000a */
[----:B-1----:R-:W-:Y:S02]  /*7cb0*/  @P1 SHF.R.U32.HI R0, RZ, R4, R5 ;  /* 0x00000004ff001219 */ /* 0x002fe40000011605 */
[----:B----4-:R-:W-:Y:S01]  /*7cc0*/  ISETP.NE.AND P1, PT, R9, RZ, PT ;  /* 0x000000ff0900720c */ /* 0x010fe20003f25270 */
[----:B------:R-:W1:Y:S01]  /*7cd0*/  S2R R4, SR_CgaCtaId ;  /* 0x0000000000047919 */ /* 0x000e620000008800 */
[----:B------:R-:W-:-:S04]  /*7ce0*/  IMAD.MOV R6, RZ, RZ, -R6 ;  /* 0x000000ffff067224 */ /* 0x000fc800078e0a06 */
[----:B------:R-:W-:-:S07]  /*7cf0*/  IMAD R6, R6, UR4, R8 ;  /* 0x0000000406067c24 */ /* 0x000fce000f8e0208 */
[----:B------:R-:W-:Y:S01]  /*7d00*/  VOTEU.ALL UP1, P1 ;  /* 0x00000000003f7886 */ /* 0x000fe20000820000 */
[----:B------:R-:W-:-:S04]  /*7d10*/  PLOP3.LUT P2, PT, P1, PT, PT, 0x8, 0x0 ;  /* 0x000000000000781c */ /* 0x000fc80000f4e170 */
[----:B------:R-:W-:Y:S01]  /*7d20*/  @!UP1 UIADD3 UR8, UP0, UR36, 0x270, URZ ;  /* 0x0000027024089890 */ /* 0x000fe2000ff1e03f */
[----:B------:R-:W-:-:S03]  /*7d30*/  IMAD.SHL.U32 R6, R6, 0x80, RZ ;  /* 0x0000008006067824 */ /* 0x000fc600078e00ff */
[----:B------:R-:W-:-:S03]  /*7d40*/  @!UP1 UIADD3.X UR9, URZ, UR37, URZ, UP0, !UPT ;  /* 0x000000253f099290 */ /* 0x000fc600087fe43f */
[----:B--2---:R-:W-:-:S09]  /*7d50*/  VOTEU.ALL UP0, P1 ;  /* 0x00000000003f7886 */ /* 0x004fd20000800000 */
.L_x_160:
[----:B------:R-:W2:Y:S04]  /*7d60*/  LDL R3, [R1] ;  /* 0x0000000001037983 */ /* 0x000ea80000100800 */
[----:B------:R-:W3:Y:S01]  /*7d70*/  LDL R2, [R1+0x4] ;  /* 0x0000040001027983 */ /* 0x000ee20000100800 */
[----:B------:R-:W-:Y:S01]  /*7d80*/  UMOV UR4, URZ ;  /* 0x0000003f00047c82 */ /* 0x000fe20008000000 */
[----:B------:R-:W-:Y:S02]  /*7d90*/  PLOP3.LUT P0, PT, P0, P2, PT, 0xa2, 0x0 ;  /* 0x000000000000781c */ /* 0x000fe40000705472 */
[----:B--2---:R-:W-:-:S08]  /*7da0*/  @P2 R2UR P0, UR7, R3 ;  /* 0x00000000030722ca */ /* 0x004fd00000000000 */
[----:B------:R-:W-:Y:S02]  /*7db0*/  PLOP3.LUT P0, PT, P0, P2, PT, 0xa2, 0x0 ;  /* 0x000000000000781c */ /* 0x000fe40000705472 */
[----:B---3--:R-:W-:-:S08]  /*7dc0*/  @P2 R2UR.OR P0, UR6, R2 ;  /* 0x00000000020622ca */ /* 0x008fd00000100000 */
[----:B------:R-:W-:Y:S02]  /*7dd0*/  PLOP3.LUT P0, PT, P0, P2, PT, 0xa2, 0x0 ;  /* 0x000000000000781c */ /* 0x000fe40000705472 */
[----:B------:R-:W-:-:S08]  /*7de0*/  @P2 R2UR.OR P0, UR5, R6 ;  /* 0x00000000060522ca */ /* 0x000fd00000100000 */
[----:B------:R-:W-:-:S05]  /*7df0*/  @P2 PLOP3.LUT P2, PT, P0, PT, PT, 0x80, 0x0 ;  /* 0x000000000000281c */ /* 0x000fca000074f070 */
[----:B------:R2:W-:Y:S08]  /*7e00*/  @!UP0 UTMAPF.L2.4D [UR4], [UR8] ;  /* 0x00000004080085b8 */ /* 0x0005f00008018000 */
[----:B--2---:R-:W-:Y:S05]  /*7e10*/  @P2 BRA.U.ANY `(.L_x_160) ;  /* 0xfffffffd00d02947 */ /* 0x004fea000393ffff */
[----:B------:R-:W-:Y:S01]  /*7e20*/  PLOP3.LUT P2, PT, P1, PT, PT, 0x8, 0x0 ;  /* 0x000000000000781c */ /* 0x000fe20000f4e170 */
[----:B------:R-:W-:Y:S01]  /*7e30*/  VOTEU.ALL UP0, P1 ;  /* 0x00000000003f7886 */ /* 0x000fe20000800000 */
[----:B------:R-:W-:-:S11]  /*7e40*/  UMOV UR4, 0x40 ;  /* 0x0000004000047882 */ /* 0x000fd60000000000 */
.L_x_161:
[----:B------:R-:W2:Y:S04]  /*7e50*/  LDL R3, [R1] ;  /* 0x0000000001037983 */ /* 0x000ea80000100800 */
[----:B------:R-:W3:Y:S01]  /*7e60*/  LDL R2, [R1+0x4] ;  /* 0x0000040001027983 */ /* 0x000ee20000100800 */
        /* <DEDUP_REMOVED lines=12> */
.L_x_162:
        /* <DEDUP_REMOVED lines=11> */
[----:B------:R-:W2:Y:S01]  /*7fe0*/  LDC.64 R2, c[0x0][0x3f8] ;  /* 0x0000fe00ff027b82 */ /* 0x000ea20000000a00 */
[C---:B-1----:R-:W-:Y:S01]  /*7ff0*/  IMAD.SHL.U32 R20, R4.reuse, 0x40, RZ ;  /* 0x0000004004147824 */ /* 0x042fe200078e00ff */
[----:B------:R-:W-:Y:S01]  /*8000*/  UMOV UR4, 0xffffffff ;  /* 0xffffffff00047882 */ /* 0x000fe20000000000 */
[----:B------:R-:W-:-:S03]  /*8010*/  IMAD.SHL.U32 R21, R4, 0x1000, RZ ;  /* 0x0000100004157824 */ /* 0x000fc600078e00ff */
[----:B------:R-:W-:Y:S02]  /*8020*/  LOP3.LUT R20, R20, 0x40, RZ, 0xc0, !PT ;  /* 0x0000004014147812 */ /* 0x000fe400078ec0ff */
[----:B------:R-:W-:Y:S02]  /*8030*/  LOP3.LUT R21, R21, 0x1000, RZ, 0xc0, !PT ;  /* 0x0000100015157812 */ /* 0x000fe400078ec0ff */
[----:B--2---:R-:W-:-:S04]  /*8040*/  ISETP.NE.U32.AND P0, PT, R2, RZ, PT ;  /* 0x000000ff0200720c */ /* 0x004fc80003f05070 */
[----:B------:R-:W-:-:S04]  /*8050*/  ISETP.NE.AND.EX P0, PT, R3, RZ, PT, P0 ;  /* 0x000000ff0300720c */ /* 0x000fc80003f05300 */
[----:B-----5:R-:W-:Y:S01]  /*8060*/  SEL R5, R7, RZ, !P0 ;  /* 0x000000ff07057207 */ /* 0x020fe20004000000 */
[----:B------:R-:W-:Y:S08]  /*8070*/  BRA.DIV UR4, `(.L_x_163) ;  /* 0x0000002a046c7947 */ /* 0x000ff0000b800000 */
.L_x_224:
[----:B------:R-:W2:Y:S01]  /*8080*/  LDL R8, [R1+0x10] ;  /* 0x0000100001087983 */ /* 0x000ea20000100800 */
[----:B------:R-:W-:Y:S01]  /*8090*/  UMOV UR4, 0xffffffff ;  /* 0xffffffff00047882 */ /* 0x000fe20000000000 */
[--C-:B------:R-:W-:Y:S01]  /*80a0*/  SHF.R.S32.HI R12, RZ, 0x1f, R7.reuse ;  /* 0x0000001fff0c7819 */ /* 0x100fe20000011407 */
[----:B------:R-:W-:Y:S02]  /*80b0*/  IMAD.MOV.U32 R4, RZ, RZ, R7 ;  /* 0x000000ffff047224 */ /* 0x000fe400078e0007 */
[----:B--2---:R-:W-:Y:S01]  /*80c0*/  VIADD R8, R8, 0xffffffff ;  /* 0xffffffff08087836 */ /* 0x004fe20000000000 */
[----:B------:R-:W-:Y:S06]  /*80d0*/  BRA.DIV UR4, `(.L_x_164) ;  /* 0x0000002a04887947 */ /* 0x000fec000b800000 */
[----:B------:R-:W-:-:S13]  /*80e0*/  ELECT P6, URZ, PT ;  /* 0x00000000003f782f */ /* 0x000fda00038c0000 */
.L_x_227:
[----:B------:R-:W-:Y:S05]  /*80f0*/  @!P6 BRA `(.L_x_165) ;  /* 0x000000040028e947 */ /* 0x000fea0003800000 */
        /* <DEDUP_REMOVED lines=9> */
[----:B------:R-:W-:-:S04]  /*8190*/  @P1 SHF.R.U32.HI R5, RZ, R11, R10 ;  /* 0x0000000bff051219 */ /* 0x000fc8000001160a */
[--C-:B------:R-:W-:Y:S01]  /*81a0*/  SHF.R.S32.HI R11, RZ, 0x1f, R5.reuse ;  /* 0x0000001fff0b7819 */ /* 0x100fe20000011405 */
[--C-:B------:R-:W-:Y:S02]  /*81b0*/  IMAD.MOV R18, RZ, RZ, -R5.reuse ;  /* 0x000000ffff127224 */ /* 0x100fe400078e0a05 */
[----:B------:R-:W-:Y:S02]  /*81c0*/  IMAD.MOV.U32 R10, RZ, RZ, R5 ;  /* 0x000000ffff0a7224 */ /* 0x000fe400078e0005 */
[----:B------:R-:W-:Y:S02]  /*81d0*/  IMAD R18, R9, R18, R8 ;  /* 0x0000001209127224 */ /* 0x000fe400078e0208 */
[----:B------:R-:W-:Y:S02]  /*81e0*/  IMAD R9, R12, UR4, RZ ;  /* 0x000000040c097c24 */ /* 0x000fe4000f8e02ff */
[----:B------:R-:W-:-:S04]  /*81f0*/  IMAD.WIDE.U32 R10, R7, UR4, R10 ;  /* 0x00000004070a7c25 */ /* 0x000fc8000f8e000a */
[----:B------:R-:W-:Y:S01]  /*8200*/  IMAD R5, R7, UR5, R9 ;  /* 0x0000000507057c24 */ /* 0x000fe2000f8e0209 */
[----:B------:R-:W-:-:S03]  /*8210*/  LEA R14, P1, R10, R2, 0x2 ;  /* 0x000000020a0e7211 */ /* 0x000fc600078210ff */
[----:B------:R-:W-:-:S05]  /*8220*/  IMAD.IADD R5, R11, 0x1, R5 ;  /* 0x000000010b057824 */ /* 0x000fca00078e0205 */
[----:B------:R-:W-:-:S05]  /*8230*/  LEA.HI.X R15, R10, R3, R5, 0x2, P1 ;  /* 0x000000030a0f7211 */ /* 0x000fca00008f1405 */
[----:B------:R1:W5:Y:S02]  /*8240*/  LDG.E R7, desc[UR6][R14.64] ;  /* 0x000000060e077981 */ /* 0x000364000c1e1900 */
.L_x_166:
[----:B------:R-:W2:Y:S01]  /*8250*/  S2R R9, SR_CgaCtaId ;  /* 0x0000000000097919 */ /* 0x000ea20000008800 */
[----:B------:R-:W-:-:S04]  /*8260*/  MOV R5, 0x400 ;  /* 0x0000040000057802 */ /* 0x000fc80000000f00 */
[----:B--2---:R-:W-:Y:S02]  /*8270*/  LEA R5, R9, R5, 0x18 ;  /* 0x0000000509057211 */ /* 0x004fe400078ec0ff */
[----:B------:R-:W-:-:S03]  /*8280*/  SHF.L.U32 R9, R17, 0x1f, RZ ;  /* 0x0000001f11097819 */ /* 0x000fc600000006ff */
[----:B------:R-:W-:-:S04]  /*8290*/  IMAD R5, R16, 0x8, R5 ;  /* 0x0000000810057824 */ /* 0x000fc800078e0205 */
[----:B------:R-:W2:Y:S02]  /*82a0*/  SYNCS.PHASECHK.TRANS64.TRYWAIT P1, [R5+URZ+0x34840], R9 ;  /* 0x03484009050075a7 */ /* 0x000ea4000802017f */
[----:B--2---:R-:W-:Y:S05]  /*82b0*/  @!P1 BRA `(.L_x_167) ;  /* 0x0000002800309947 */ /* 0x004fea0003800000 */
.L_x_228:
[----:B------:R-:W3:Y:S01]  /*82c0*/  S2R R10, SR_TID.X ;  /* 0x00000000000a7919 */ /* 0x000ee20000002100 */
[----:B------:R-:W-:-:S04]  /*82d0*/  UPRMT UR4, UR38, 0x9910, URZ ;  /* 0x0000991026047896 */ /* 0x000fc8000800003f */
[----:B------:R-:W-:Y:S01]  /*82e0*/  UISETP.NE.AND UP0, UPT, UR4, 0x2, UPT ;  /* 0x000000020400788c */ /* 0x000fe2000bf05270 */
[----:B---3--:R-:W-:-:S13]  /*82f0*/  LOP3.LUT P1, RZ, R10, 0x7f, RZ, 0xc0, !PT ;  /* 0x0000007f0aff7812 */ /* 0x008fda000782c0ff */
[----:B--2---:R-:W-:-:S04]  /*8300*/  @!P1 IMAD.MOV.U32 R9, RZ, RZ, 0xc000 ;  /* 0x0000c000ff099424 */ /* 0x004fc800078e00ff */
[----:B------:R2:W-:Y:S01]  /*8310*/  @!P1 SYNCS.ARRIVE.TRANS64 RZ, [R5+URZ+0x34830], R9 ;  /* 0x0348300905ff99a7 */ /* 0x0005e2000800003f */
[----:B------:R-:W-:-:S13]  /*8320*/  PLOP3.LUT P1, PT, PT, PT, UP0, 0x80, 0x0 ;  /* 0x000000000000781c */ /* 0x000fda0003f2f008 */
[----:B--2---:R-:W-:Y:S05]  /*8330*/  @P1 BRA `(.L_x_168) ;  /* 0x0000000000041947 */ /* 0x004fea0003800000 */
[----:B------:R-:W-:Y:S01]  /*8340*/  BPT.TRAP 0x1 ;  /* 0x000000040000795c */ /* 0x000fe20000300000 */
.L_x_168:
[----:B------:R-:W-:-:S13]  /*8350*/  LOP3.LUT P1, RZ, R19, 0x1, RZ, 0xc0, !PT ;  /* 0x0000000113ff7812 */ /* 0x000fda000782c0ff */
[----:B------:R-:W-:Y:S05]  /*8360*/  @P1 BRA `(.L_x_169) ;  /* 0x0000000000041947 */ /* 0x000fea0003800000 */
[----:B------:R-:W-:Y:S01]  /*8370*/  BPT.TRAP 0x1 ;  /* 0x000000040000795c */ /* 0x000fe20000300000 */
.L_x_169:
[----:B------:R-:W2:Y:S01]  /*8380*/  S2R R10, SR_CgaCtaId ;  /* 0x00000000000a7919 */ /* 0x000ea20000008800 */
[----:B------:R-:W-:Y:S01]  /*8390*/  MOV R9, 0x400 ;  /* 0x0000040000097802 */ /* 0x000fe20000000f00 */
[----:B------:R-:W-:Y:S01]  /*83a0*/  UIADD3 UR4, UP0, UR36, 0x370, URZ ;  /* 0x0000037024047890 */ /* 0x000fe2000ff1e03f */
[----:B------:R-:W-:Y:S01]  /*83b0*/  R2UR UR9, R5 ;  /* 0x00000000050972ca */ /* 0x000fe200000e0000 */
[----:B------:R-:W-:Y:S01]  /*83c0*/  IMAD R5, R16, 0x6000, R21 ;  /* 0x0000600010057824 */ /* 0x000fe200078e0215 */
[----:B------:R-:W-:Y:S01]  /*83d0*/  R2UR UR11, R18 ;  /* 0x00000000120b72ca */ /* 0x000fe200000e0000 */
[----:B------:R-:W-:Y:S01]  /*83e0*/  UMOV UR10, URZ ;  /* 0x0000003f000a7c82 */ /* 0x000fe20008000000 */
[----:B------:R-:W-:Y:S01]  /*83f0*/  R2UR UR5, R20 ;  /* 0x00000000140572ca */ /* 0x000fe200000e0000 */
[----:B------:R-:W-:Y:S01]  /*8400*/  UMOV UR18, 0x30000 ;  /* 0x0003000000127882 */ /* 0x000fe20000000000 */
[----:B------:R-:W-:Y:S01]  /*8410*/  R2UR UR12, R0 ;  /* 0x00000000000c72ca */ /* 0x000fe200000e0000 */
[----:B------:R-:W-:Y:S01]  /*8420*/  UMOV UR6, 0x0 ;  /* 0x0000000000067882 */ /* 0x000fe20000000000 */
[----:B-----5:R-:W-:Y:S01]  /*8430*/  R2UR UR13, R7 ;  /* 0x00000000070d72ca */ /* 0x020fe200000e0000 */
[----:B------:R-:W-:Y:S01]  /*8440*/  UMOV UR7, 0x14f00000 ;  /* 0x14f0000000077882 */ /* 0x000fe20000000000 */
[----:B------:R-:W-:-:S03]  /*8450*/  UMOV UR16, 0x40 ;  /* 0x0000004000107882 */ /* 0x000fc60000000000 */
[----:B------:R-:W-:-:S04]  /*8460*/  UIADD3 UR9, UR9, 0x34830, URZ ;  /* 0x0003483009097890 */ /* 0x000fc8000fffe03f */
[----:B------:R-:W-:Y:S02]  /*8470*/  ULEA UR11, UR11, UR5, 0x7 ;  /* 0x000000050b0b7291 */ /* 0x000fe4000f8e383f */
[----:B------:R-:W-:Y:S01]  /*8480*/  UIADD3.X UR5, URZ, UR37, URZ, UP0, !UPT ;  /* 0x000000253f057290 */ /* 0x000fe200087fe43f */
[----:B--2---:R-:W-:-:S05]  /*8490*/  LEA R9, R10, R9, 0x18 ;  /* 0x000000090a097211 */ /* 0x004fca00078ec0ff */
[----:B------:R-:W-:-:S05]  /*84a0*/  IMAD R5, R5, 0x2, R9 ;  /* 0x0000000205057824 */ /* 0x000fca00078e0209 */
[----:B------:R-:W-:Y:S01]  /*84b0*/  R2UR UR8, R5 ;  /* 0x00000000050872ca */ /* 0x000fe200000e0000 */
[----:B------:R-:W-:-:S12]  /*84c0*/  IMAD.MOV.U32 R5, RZ, RZ, R7 ;  /* 0x000000ffff057224 */ /* 0x000fd800078e0007 */
[----:B------:R-:W-:Y:S02]  /*84d0*/  UIADD3 UR14, UR8, 0x1c400, URZ ;  /* 0x0001c400080e7890 */ /* 0x000fe4000fffe03f */
[----:B------:R-:W-:Y:S02]  /*84e0*/  UIADD3 UR15, UR8, 0x20400, URZ ;  /* 0x00020400080f7890 */ /* 0x000fe4000fffe03f */
[----:B------:R-:W-:-:S03]  /*84f0*/  UIADD3 UR17, UR8, 0x24400, URZ ;  /* 0x0002440008117890 */ /* 0x000fc6000fffe03f */
[----:B------:R-:W-:Y:S01]  /*8500*/  UMOV UR8, UR14 ;  /* 0x0000000e00087c82 */ /* 0x000fe20008000000 */
[----:B------:R-:W-:Y:S01]  /*8510*/  UMOV UR14, 0x80 ;  /* 0x00000080000e7882 */ /* 0x000fe20000000000 */
[----:B------:R2:W-:Y:S02]  /*8520*/  UTMALDG.4D.MULTICAST [UR8], [UR4], UR18, desc[UR6] ;  /* 0x00000608040073b4 */ /* 0x0005e40008019812 */
[----:B--2---:R-:W-:Y:S01]  /*8530*/  UMOV UR8, UR15 ;  /* 0x0000000f00087c82 */ /* 0x004fe20008000000 */
[----:B------:R-:W-:Y:S02]  /*8540*/  UMOV UR10, UR16 ;  /* 0x00000010000a7c82 */ /* 0x000fe40008000000 */
[----:B------:R2:W-:Y:S02]  /*8550*/  UTMALDG.4D.MULTICAST [UR8], [UR4], UR18, desc[UR6] ;  /* 0x00000608040073b4 */ /* 0x0005e40008019812 */
[----:B--2---:R-:W-:Y:S01]  /*8560*/  UMOV UR8, UR17 ;  /* 0x0000001100087c82 */ /* 0x004fe20008000000 */
[----:B------:R-:W-:-:S02]  /*8570*/  UMOV UR10, UR14 ;  /* 0x0000000e000a7c82 */ /* 0x000fc40008000000 */
[----:B------:R2:W-:Y:S02]  /*8580*/  UTMALDG.4D.MULTICAST [UR8], [UR4], UR18, desc[UR6] ;  /* 0x00000608040073b4 */ /* 0x0005e40008019812 */
[----:B--2---:R-:W-:Y:S01]  /*8590*/  NOP ;  /* 0x0000000000007918 */ /* 0x004fe20000000000 */
.L_x_165:
[----:B-1----:R-:W2:Y:S04]  /*85a0*/  LDL.LU R15, [R1] ;  /* 0x00000000010f7983 */ /* 0x002ea80000300800 */
[----:B------:R-:W3:Y:S04]  /*85b0*/  LDL.LU R14, [R1+0x4] ;  /* 0x00000400010e7983 */ /* 0x000ee80000300800 */
[----:B------:R-:W4:Y:S01]  /*85c0*/  LDL R13, [R1+0x1c] ;  /* 0x00001c00010d7983 */ /* 0x000f220000100800 */
[----:B------:R-:W-:-:S03]  /*85d0*/  MOV R10, 0x400 ;  /* 0x00000400000a7802 */ /* 0x000fc60000000f00 */
[----:B------:R-:W5:Y:S01]  /*85e0*/  LDL.LU R9, [R1+0x18] ;  /* 0x0000180001097983 */ /* 0x000f620000300800 */
[----:B------:R-:W1:Y:S01]  /*85f0*/  S2R R11, SR_CgaCtaId ;  /* 0x00000000000b7919 */ /* 0x000e620000008800 */
[----:B------:R-:W-:Y:S05]  /*8600*/  WARPSYNC.ALL ;  /* 0x0000000000007948 */ /* 0x000fea0003800000 */
[----:B------:R-:W-:-:S13]  /*8610*/  ELECT P1, URZ, PT ;  /* 0x00000000003f782f */ /* 0x000fda0003820000 */
[----:B------:R-:W-:Y:S01]  /*8620*/  @P1 R2UR UR11, R6 ;  /* 0x00000000060b12ca */ /* 0x000fe200000e0000 */
[----:B------:R-:W-:-:S04]  /*8630*/  UIADD3 UR4, UP0, UR36, 0x270, URZ ;  /* 0x0000027024047890 */ /* 0x000fc8000ff1e03f */
        /* <DEDUP_REMOVED lines=21> */
[C---:B---3--:R-:W-:Y:S02]  /*8790*/  @P1 R2UR UR12, R14.reuse ;  /* 0x000000000e0c12ca */ /* 0x048fe400000e0000 */
[----:B------:R-:W-:Y:S02]  /*87a0*/  @P1 R2UR UR21, R15 ;  /* 0x000000000f1512ca */ /* 0x000fe400000e0000 */
[----:B------:R-:W-:-:S09]  /*87b0*/  @P1 R2UR UR20, R14 ;  /* 0x000000000e1412ca */ /* 0x000fd200000e0000 */
[----:B------:R2:W-:Y:S04]  /*87c0*/  UTMALDG.4D [UR8], [UR4], desc[UR6] ;  /* 0x00000608040075b4 */ /* 0x0005e80008019000 */
[----:B------:R1:W-:Y:S01]  /*87d0*/  UTMALDG.4D [UR16], [UR4], desc[UR14] ;  /* 0x00000e10040075b4 */ /* 0x0003e20008019000 */
[----:B--2---:R-:W-:Y:S02]  /*87e0*/  @P1 R2UR UR13, R15 ;  /* 0x000000000f0d12ca */ /* 0x004fe400000e0000 */
[----:B------:R-:W-:Y:S02]  /*87f0*/  @P1 R2UR UR12, R14 ;  /* 0x000000000e0c12ca */ /* 0x000fe400000e0000 */
[----:B------:R-:W-:Y:S01]  /*8800*/  @P1 R2UR UR11, R6 ;  /* 0x00000000060b12ca */ /* 0x000fe200000e0000 */
[----:B------:R-:W-:Y:S01]  /*8810*/  UIADD3 UR8, UR24, 0x18400, URZ ;  /* 0x0001840018087890 */ /* 0x000fe2000fffe03f */
[----:B----4-:R-:W-:Y:S01]  /*8820*/  LOP3.LUT R6, R13, 0x1, RZ, 0xc, !PT ;  /* 0x000000010d067812 */ /* 0x010fe200078e0cff */
[----:B------:R-:W-:-:S03]  /*8830*/  UMOV UR10, 0x80 ;  /* 0x00000080000a7882 */ /* 0x000fc60000000000 */
[----:B------:R-:W-:-:S07]  /*8840*/  SHF.L.U32 R6, R6, 0x1f, RZ ;  /* 0x0000001f06067819 */ /* 0x000fce00000006ff */
[----:B------:R1:W-:Y:S01]  /*8850*/  UTMALDG.4D [UR8], [UR4], desc[UR22] ;  /* 0x00001608040075b4 */ /* 0x0003e20008019000 */
[----:B------:R-:W2:Y:S01]  /*8860*/  SYNCS.PHASECHK.TRANS64.TRYWAIT P1, [R10+URZ+0x34820], R6 ;  /* 0x034820060a0075a7 */ /* 0x000ea2000802017f */
[----:B-----5:R-:W-:Y:S01]  /*8870*/  ISETP.GE.AND P2, PT, R9, 0x81, PT ;  /* 0x000000810900780c */ /* 0x020fe20003f46270 */
[----:B-12---:R-:W-:-:S12]  /*8880*/  @!P1 BRA `(.L_x_171) ;  /* 0x0000002000d09947 */ /* 0x006fd80003800000 */
.L_x_229:
[----:B------:R-:W-:Y:S05]  /*8890*/  BSYNC B0 ;  /* 0x0000000000007941 */ /* 0x000fea0003800000 */
.L_x_170:
        /* <DEDUP_REMOVED lines=28> */
[----:B------:R-:W-:-:S04]  /*8a60*/  IMAD.MOV R10, RZ, RZ, -R7 ;  /* 0x000000ffff0a7224 */ /* 0x000fc800078e0a07 */
[----:B------:R-:W-:Y:S02]  /*8a70*/  IMAD R6, R15, R10, R6 ;  /* 0x0000000a0f067224 */ /* 0x000fe400078e0206 */
[----:B------:R-:W-:Y:S02]  /*8a80*/  IMAD R15, R12, UR4, RZ ;  /* 0x000000040c0f7c24 */ /* 0x000fe4000f8e02ff */
[----:B------:R-:W-:Y:S02]  /*8a90*/  IMAD.MOV.U32 R10, RZ, RZ, R7 ;  /* 0x000000ffff0a7224 */ /* 0x000fe400078e0007 */
[C---:B------:R-:W-:Y:S02]  /*8aa0*/  IMAD R7, R4.reuse, UR5, R15 ;  /* 0x0000000504077c24 */ /* 0x040fe4000f8e020f */
[----:B------:R-:W-:-:S04]  /*8ab0*/  IMAD.WIDE.U32 R10, R4, UR4, R10 ;  /* 0x00000004040a7c25 */ /* 0x000fc8000f8e000a */
[----:B------:R-:W-:Y:S01]  /*8ac0*/  IMAD.IADD R7, R7, 0x1, R11 ;  /* 0x0000000107077824 */ /* 0x000fe200078e020b */
[----:B------:R-:W-:-:S04]  /*8ad0*/  LEA R2, P1, R10, R2, 0x2 ;  /* 0x000000020a027211 */ /* 0x000fc800078210ff */
[----:B------:R-:W-:-:S05]  /*8ae0*/  LEA.HI.X R3, R10, R3, R7, 0x2, P1 ;  /* 0x000000030a037211 */ /* 0x000fca00008f1407 */
[----:B------:R1:W5:Y:S04]  /*8af0*/  LDG.E R7, desc[UR6][R2.64] ;  /* 0x0000000602077981 */ /* 0x000368000c1e1900 */
.L_x_176:
[----:B-1----:R-:W1:Y:S01]  /*8b00*/  S2R R3, SR_CgaCtaId ;  /* 0x0000000000037919 */ /* 0x002e620000008800 */
[----:B------:R-:W-:-:S04]  /*8b10*/  MOV R2, 0x400 ;  /* 0x0000040000027802 */ /* 0x000fc80000000f00 */
[----:B-1----:R-:W-:Y:S02]  /*8b20*/  LEA R2, R3, R2, 0x18 ;  /* 0x0000000203027211 */ /* 0x002fe400078ec0ff */
[----:B------:R-:W-:-:S03]  /*8b30*/  SHF.L.U32 R3, R13, 0x1f, RZ ;  /* 0x0000001f0d037819 */ /* 0x000fc600000006ff */
[----:B------:R-:W-:-:S04]  /*8b40*/  IMAD R2, R9, 0x8, R2 ;  /* 0x0000000809027824 */ /* 0x000fc800078e0202 */
[----:B------:R-:W1:Y:S02]  /*8b50*/  SYNCS.PHASECHK.TRANS64.TRYWAIT P1, [R2+URZ+0x34840], R3 ;  /* 0x03484003020075a7 */ /* 0x000e64000802017f */
[----:B-1----:R-:W-:Y:S05]  /*8b60*/  @!P1 BRA `(.L_x_177) ;  /* 0x0000002000389947 */ /* 0x002fea0003800000 */
.L_x_230:
[----:B------:R-:W2:Y:S01]  /*8b70*/  S2R R10, SR_TID.X ;  /* 0x00000000000a7919 */ /* 0x000ea20000002100 */
[----:B------:R-:W-:Y:S01]  /*8b80*/  UPRMT UR4, UR38, 0x9910, URZ ;  /* 0x0000991026047896 */ /* 0x000fe2000800003f */
[----:B--2---:R-:W-:-:S13]  /*8b90*/  LOP3.LUT P1, RZ, R10, 0x7f, RZ, 0xc0, !PT ;  /* 0x0000007f0aff7812 */ /* 0x004fda000782c0ff */
[----:B-1----:R-:W-:-:S04]  /*8ba0*/  @!P1 IMAD.MOV.U32 R3, RZ, RZ, 0xc000 ;  /* 0x0000c000ff039424 */ /* 0x002fc800078e00ff */
[----:B------:R1:W-:Y:S02]  /*8bb0*/  @!P1 SYNCS.ARRIVE.TRANS64 RZ, [R2+URZ+0x34830], R3 ;  /* 0x0348300302ff99a7 */ /* 0x0003e4000800003f */
[----:B-1----:R-:W-:-:S05]  /*8bc0*/  IMAD.U32 R3, RZ, RZ, UR4 ;  /* 0x00000004ff037e24 */ /* 0x002fca000f8e00ff */
[----:B------:R-:W-:-:S13]  /*8bd0*/  ISETP.NE.AND P2, PT, R3, 0x2, PT ;  /* 0x000000020300780c */ /* 0x000fda0003f45270 */
[----:B------:R-:W-:Y:S05]  /*8be0*/  @P2 BRA `(.L_x_178) ;  /* 0x0000000000042947 */ /* 0x000fea0003800000 */
[----:B------:R-:W-:Y:S01]  /*8bf0*/  BPT.TRAP 0x1 ;  /* 0x000000040000795c */ /* 0x000fe20000300000 */
.L_x_178:
[----:B------:R-:W-:-:S13]  /*8c00*/  LOP3.LUT P1, RZ, R19, 0x1, RZ, 0xc0, !PT ;  /* 0x0000000113ff7812 */ /* 0x000fda000782c0ff */
[----:B------:R-:W-:Y:S05]  /*8c10*/  @P1 BRA `(.L_x_179) ;  /* 0x0000000000041947 */ /* 0x000fea0003800000 */
[----:B------:R-:W-:Y:S01]  /*8c20*/  BPT.TRAP 0x1 ;  /* 0x000000040000795c */ /* 0x000fe20000300000 */
.L_x_179:
[----:B------:R-:W1:Y:S01]  /*8c30*/  S2R R11, SR_CgaCtaId ;  /* 0x00000000000b7919 */ /* 0x000e620000008800 */
        /* <DEDUP_REMOVED lines=12> */
[----:B------:R-:W-:Y:S01]  /*8d00*/  UMOV UR18, 0x40 ;  /* 0x0000004000127882 */ /* 0x000fe20000000000 */
[----:B------:R-:W-:Y:S01]  /*8d10*/  UMOV UR17, 0x80 ;  /* 0x0000008000117882 */ /* 0x000fe20000000000 */
[----:B------:R-:W-:Y:S01]  /*8d20*/  SHF.L.U32 R3, R17, 0x1f, RZ ;  /* 0x0000001f11037819 */ /* 0x000fe200000006ff */
[----:B------:R-:W-:-:S04]  /*8d30*/  UIADD3 UR9, UR9, 0x34830, URZ ;  /* 0x0003483009097890 */ /* 0x000fc8000fffe03f */
[----:B------:R-:W-:Y:S02]  /*8d40*/  ULEA UR11, UR11, UR5, 0x7 ;  /* 0x000000050b0b7291 */ /* 0x000fe4000f8e383f */
[----:B------:R-:W-:Y:S01]  /*8d50*/  UIADD3.X UR5, URZ, UR37, URZ, UP0, !UPT ;  /* 0x000000253f057290 */ /* 0x000fe200087fe43f */
[----:B-1----:R-:W-:-:S05]  /*8d60*/  LEA R10, R11, R10, 0x18 ;  /* 0x0000000a0b0a7211 */ /* 0x002fca00078ec0ff */
[----:B------:R-:W-:-:S05]  /*8d70*/  IMAD R2, R2, 0x2, R10 ;  /* 0x0000000202027824 */ /* 0x000fca00078e020a */
[----:B------:R-:W-:Y:S01]  /*8d80*/  R2UR UR8, R2 ;  /* 0x00000000020872ca */ /* 0x000fe200000e0000 */
[----:B------:R-:W-:-:S12]  /*8d90*/  IMAD R2, R16, 0x8, R10 ;  /* 0x0000000810027824 */ /* 0x000fd800078e020a */
[----:B------:R-:W-:Y:S02]  /*8da0*/  UIADD3 UR14, UR8, 0x1c400, URZ ;  /* 0x0001c400080e7890 */ /* 0x000fe4000fffe03f */
[----:B------:R-:W-:Y:S02]  /*8db0*/  UIADD3 UR15, UR8, 0x20400, URZ ;  /* 0x00020400080f7890 */ /* 0x000fe4000fffe03f */
[----:B------:R-:W-:-:S03]  /*8dc0*/  UIADD3 UR16, UR8, 0x24400, URZ ;  /* 0x0002440008107890 */ /* 0x000fc6000fffe03f */
[----:B------:R-:W-:Y:S02]  /*8dd0*/  UMOV UR8, UR14 ;  /* 0x0000000e00087c82 */ /* 0x000fe40008000000 */
[----:B------:R1:W-:Y:S02]  /*8de0*/  UTMALDG.4D.MULTICAST [UR8], [UR4], UR19, desc[UR6] ;  /* 0x00000608040073b4 */ /* 0x0003e40008019813 */
[----:B-1----:R-:W-:Y:S01]  /*8df0*/  UMOV UR8, UR15 ;  /* 0x0000000f00087c82 */ /* 0x002fe20008000000 */
[----:B------:R-:W-:Y:S02]  /*8e00*/  UMOV UR10, UR18 ;  /* 0x00000012000a7c82 */ /* 0x000fe40008000000 */
[----:B------:R1:W-:Y:S02]  /*8e10*/  UTMALDG.4D.MULTICAST [UR8], [UR4], UR19, desc[UR6] ;  /* 0x00000608040073b4 */ /* 0x0003e40008019813 */
[----:B-1----:R-:W-:Y:S01]  /*8e20*/  UMOV UR8, UR16 ;  /* 0x0000001000087c82 */ /* 0x002fe20008000000 */
[----:B------:R-:W-:-:S02]  /*8e30*/  UMOV UR10, UR17 ;  /* 0x00000011000a7c82 */ /* 0x000fc40008000000 */
[----:B------:R1:W-:Y:S01]  /*8e40*/  UTMALDG.4D.MULTICAST [UR8], [UR4], UR19, desc[UR6] ;  /* 0x00000608040073b4 */ /* 0x0003e20008019813 */
[----:B------:R-:W2:Y:S02]  /*8e50*/  SYNCS.PHASECHK.TRANS64.TRYWAIT P1, [R2+URZ+0x34860], R3 ;  /* 0x03486003020075a7 */ /* 0x000ea4000802017f */
[----:B-12---:R-:W-:Y:S05]  /*8e60*/  @!P1 BRA `(.L_x_180) ;  /* 0x0000001c008c9947 */ /* 0x006fea0003800000 */
.L_x_231:
[----:B------:R-:W2:Y:S02]  /*8e70*/  S2R R10, SR_TID.X ;  /* 0x00000000000a7919 */ /* 0x000ea40000002100 */
[----:B--2---:R-:W-:-:S13]  /*8e80*/  LOP3.LUT P1, RZ, R10, 0x7f, RZ, 0xc0, !PT ;  /* 0x0000007f0aff7812 */ /* 0x004fda000782c0ff */
[----:B-1----:R-:W-:-:S04]  /*8e90*/  @!P1 IMAD.MOV.U32 R3, RZ, RZ, 0x8000 ;  /* 0x00008000ff039424 */ /* 0x002fc800078e00ff */
[----:B------:R1:W-:Y:S01]  /*8ea0*/  @!P1 SYNCS.ARRIVE.TRANS64 RZ, [R2+URZ+0x34850], R3 ;  /* 0x0348500302ff99a7 */ /* 0x0003e2000800003f */
[----:B------:R-:W-:Y:S05]  /*8eb0*/  @P2 BRA `(.L_x_181) ;  /* 0x0000000000042947 */ /* 0x000fea0003800000 */
[----:B------:R-:W-:Y:S01]  /*8ec0*/  BPT.TRAP 0x1 ;  /* 0x000000040000795c */ /* 0x000fe20000300000 */
.L_x_181:
[----:B------:R-:W-:-:S13]  /*8ed0*/  LOP3.LUT P1, RZ, R19, 0x1, RZ, 0xc0, !PT ;  /* 0x0000000113ff7812 */ /* 0x000fda000782c0ff */
[----:B------:R-:W-:Y:S05]  /*8ee0*/  @P1 BRA `(.L_x_182) ;  /* 0x0000000000041947 */ /* 0x000fea0003800000 */
[----:B------:R-:W-:Y:S01]  /*8ef0*/  BPT.TRAP 0x1 ;  /* 0x000000040000795c */ /* 0x000fe20000300000 */
.L_x_182:
[----:B------:R-:W2:Y:S01]  /*8f00*/  S2R R11, SR_CgaCtaId ;  /* 0x00000000000b7919 */ /* 0x000ea20000008800 */
[----:B------:R-:W-:Y:S01]  /*8f10*/  MOV R10, 0x400 ;  /* 0x00000400000a7802 */ /* 0x000fe20000000f00 */
[----:B-1----:R-:W-:Y:S01]  /*8f20*/  IMAD R3, R16, 0x4000, R21 ;  /* 0x0000400010037824 */ /* 0x002fe200078e0215 */
[----:B------:R-:W-:Y:S01]  /*8f30*/  R2UR UR11, R18 ;  /* 0x00000000120b72ca */ /* 0x000fe200000e0000 */
[----:B------:R-:W-:Y:S01]  /*8f40*/  UIADD3 UR4, UP0, UR36, 0x470, URZ ;  /* 0x0000047024047890 */ /* 0x000fe2000ff1e03f */
[----:B------:R-:W-:Y:S01]  /*8f50*/  R2UR UR5, R20 ;  /* 0x00000000140572ca */ /* 0x000fe200000e0000 */
[----:B------:R-:W-:Y:S01]  /*8f60*/  UMOV UR10, URZ ;  /* 0x0000003f000a7c82 */ /* 0x000fe20008000000 */
[----:B------:R-:W-:Y:S01]  /*8f70*/  R2UR UR9, R2 ;  /* 0x00000000020972ca */ /* 0x000fe200000e0000 */
[----:B------:R-:W-:Y:S01]  /*8f80*/  UMOV UR16, 0x30000 ;  /* 0x0003000000107882 */ /* 0x000fe20000000000 */
[----:B------:R-:W-:Y:S01]  /*8f90*/  R2UR UR13, R5 ;  /* 0x00000000050d72ca */ /* 0x000fe200000e0000 */
[----:B------:R-:W-:Y:S01]  /*8fa0*/  UMOV UR7, 0x14f00000 ;  /* 0x14f0000000077882 */ /* 0x000fe20000000000 */
[----:B------:R-:W-:Y:S01]  /*8fb0*/  R2UR UR12, R0 ;  /* 0x00000000000c72ca */ /* 0x000fe200000e0000 */
[----:B------:R-:W-:Y:S01]  /*8fc0*/  UMOV UR15, 0x40 ;  /* 0x00000040000f7882 */ /* 0x000fe20000000000 */
[----:B------:R-:W-:-:S02]  /*8fd0*/  IMAD.MOV.U32 R5, RZ, RZ, R7 ;  /* 0x000000ffff057224 */ /* 0x000fc400078e0007 */
[----:B------:R-:W-:-:S03]  /*8fe0*/  IMAD.MOV.U32 R18, RZ, RZ, R6 ;  /* 0x000000ffff127224 */ /* 0x000fc600078e0006 */
[----:B------:R-:W-:Y:S02]  /*8ff0*/  ULEA UR11, UR11, UR5, 0x7 ;  /* 0x000000050b0b7291 */ /* 0x000fe4000f8e383f */
[----:B------:R-:W-:Y:S02]  /*9000*/  UIADD3 UR9, UR9, 0x34850, URZ ;  /* 0x0003485009097890 */ /* 0x000fe4000fffe03f */
[----:B------:R-:W-:Y:S01]  /*9010*/  UIADD3.X UR5, URZ, UR37, URZ, UP0, !UPT ;  /* 0x000000253f057290 */ /* 0x000fe200087fe43f */
[----:B--2---:R-:W-:-:S05]  /*9020*/  LEA R10, R11, R10, 0x18 ;  /* 0x0000000a0b0a7211 */ /* 0x004fca00078ec0ff */
[----:B------:R-:W-:-:S05]  /*9030*/  IMAD R3, R3, 0x2, R10 ;  /* 0x0000000203037824 */ /* 0x000fca00078e020a */
[----:B------:R-:W-:-:S13]  /*9040*/  R2UR UR6, R3 ;  /* 0x00000000030672ca */ /* 0x000fda00000e0000 */
[----:B------:R-:W-:Y:S02]  /*9050*/  UIADD3 UR8, UR6, 0x400, URZ ;  /* 0x0000040006087890 */ /* 0x000fe4000fffe03f */
[----:B------:R-:W-:-:S03]  /*9060*/  UIADD3 UR14, UR6, 0x4400, URZ ;  /* 0x00004400060e7890 */ /* 0x000fc6000fffe03f */
[----:B------:R-:W-:-:S04]  /*9070*/  UMOV UR6, 0x0 ;  /* 0x0000000000067882 */ /* 0x000fc80000000000 */
[----:B------:R1:W-:Y:S02]  /*9080*/  UTMALDG.4D.MULTICAST [UR8], [UR4], UR16, desc[UR6] ;  /* 0x00000608040073b4 */ /* 0x0003e40008019810 */
[----:B-1----:R-:W-:Y:S01]  /*9090*/  UMOV UR8, UR14 ;  /* 0x0000000e00087c82 */ /* 0x002fe20008000000 */
[----:B------:R-:W-:Y:S02]  /*90a0*/  UMOV UR10, UR15 ;  /* 0x0000000f000a7c82 */ /* 0x000fe40008000000 */
[----:B------:R1:W-:Y:S02]  /*90b0*/  UTMALDG.4D.MULTICAST [UR8], [UR4], UR16, desc[UR6] ;  /* 0x00000608040073b4 */ /* 0x0003e40008019810 */
[----:B-1----:R-:W-:Y:S01]  /*90c0*/  NOP ;  /* 0x0000000000007918 */ /* 0x002fe20000000000 */
.L_x_175:
[----:B------:R-:W-:Y:S05]  /*90d0*/  BSYNC B0 ;  /* 0x0000000000007941 */ /* 0x000fea0003800000 */
.L_x_174:
[----:B------:R-:W2:Y:S01]  /*90e0*/  LDL.LU R2, [R1+0x10] ;  /* 0x0000100001027983 */ /* 0x000ea20000300800 */
[----:B------:R-:W-:Y:S02]  /*90f0*/  IMAD.MOV.U32 R16, RZ, RZ, R9 ;  /* 0x000000ffff107224 */ /* 0x000fe400078e0009 */
[----:B------:R-:W-:Y:S02]  /*9100*/  IMAD.MOV.U32 R17, RZ, RZ, R13 ;  /* 0x000000ffff117224 */ /* 0x000fe400078e000d */
[----:B--2---:R-:W-:-:S07]  /*9110*/  VIADD R6, R2, 0xfffffffd ;  /* 0xfffffffd02067836 */ /* 0x004fce0000000000 */
.L_x_173:
[----:B------:R-:W-:Y:S01]  /*9120*/  IMAD.MOV R3, RZ, RZ, -R14 ;  /* 0x000000ffff037224 */ /* 0x000fe200078e0a0e */
[----:B------:R-:W-:Y:S04]  /*9130*/  BSSY B0, `(.L_x_172) ;  /* 0x00000fb000007945 */ /* 0x000fe80003800000 */
[----:B------:R-:W-:-:S13]  /*9140*/  ISETP.NE.AND P1, PT, R8, R3, PT ;  /* 0x000000030800720c */ /* 0x000fda0003f25270 */
[----:B------:R-:W-:Y:S05]  /*9150*/  @!P1 BRA `(.L_x_183) ;  /* 0x0000000c00e09947 */ /* 0x000fea0003800000 */
[----:B------:R-:W-:-:S07]  /*9160*/  IMAD.MOV.U32 R8, RZ, RZ, R5 ;  /* 0x000000ffff087224 */ /* 0x000fce00078e0005 */
.L_x_202:
[----:B------:R-:W-:Y:S01]  /*9170*/  VIADD R7, R16, 0x1 ;  /* 0x0000000110077836 */ /* 0x000fe20000000000 */
[----:B------:R-:W-:Y:S04]  /*9180*/  BSSY B1, `(.L_x_184) ;  /* 0x0000078000017945 */ /* 0x000fe80003800000 */
[----:B------:R-:W-:-:S04]  /*9190*/  ISETP.NE.AND P1, PT, R7, 0x2, PT ;  /* 0x000000020700780c */ /* 0x000fc80003f25270 */
[----:B-1----:R-:W-:Y:S02]  /*91a0*/  SEL R10, RZ, 0x1, P1 ;  /* 0x00000001ff0a7807 */ /* 0x002fe40000800000 */
        /* <DEDUP_REMOVED lines=14> */
[----:B------:R-:W-:Y:S02]  /*9290*/  @P1 SHF.R.U32.HI R2, RZ, R3, R8 ;  /* 0x00000003ff021219 */ /* 0x000fe40000011608 */
[----:B------:R-:W1:Y:S03]  /*92a0*/  LDC.64 R8, c[0x0][0x3f8] ;  /* 0x0000fe00ff087b82 */ /* 0x000e660000000a00 */
[----:B------:R-:W-:-:S04]  /*92b0*/  IMAD.MOV R3, RZ, RZ, -R2 ;  /* 0x000000ffff037224 */ /* 0x000fc800078e0a02 */
[----:B------:R-:W-:Y:S01]  /*92c0*/  IMAD R11, R11, R3, R6 ;  /* 0x000000030b0b7224 */ /* 0x000fe200078e0206 */
[----:B------:R-:W-:-:S03]  /*92d0*/  SHF.R.S32.HI R3, RZ, 0x1f, R2 ;  /* 0x0000001fff037819 */ /* 0x000fc60000011402 */
[----:B------:R-:W-:-:S04]  /*92e0*/  IMAD.WIDE.U32 R2, R4, UR4, R2 ;  /* 0x0000000404027c25 */ /* 0x000fc8000f8e0002 */
[----:B------:R-:W-:Y:S01]  /*92f0*/  IMAD.IADD R13, R13, 0x1, R3 ;  /* 0x000000010d0d7824 */ /* 0x000fe200078e0203 */
[----:B-1----:R-:W-:-:S04]  /*9300*/  LEA R8, P1, R2, R8, 0x2 ;  /* 0x0000000802087211 */ /* 0x002fc800078210ff */
[----:B------:R-:W-:-:S05]  /*9310*/  LEA.HI.X R9, R2, R9, R13, 0x2, P1 ;  /* 0x0000000902097211 */ /* 0x000fca00008f140d */
[----:B------:R1:W5:Y:S04]  /*9320*/  LDG.E R8, desc[UR6][R8.64] ;  /* 0x0000000608087981 */ /* 0x000368000c1e1900 */
.L_x_186:
[----:B------:R-:W2:Y:S01]  /*9330*/  S2R R3, SR_CgaCtaId ;  /* 0x0000000000037919 */ /* 0x000ea20000008800 */
[----:B------:R-:W-:-:S04]  /*9340*/  MOV R2, 0x400 ;  /* 0x0000040000027802 */ /* 0x000fc80000000f00 */
[----:B--2---:R-:W-:Y:S02]  /*9350*/  LEA R2, R3, R2, 0x18 ;  /* 0x0000000203027211 */ /* 0x004fe400078ec0ff */
[----:B------:R-:W-:-:S03]  /*9360*/  SHF.L.U32 R3, R10, 0x1f, RZ ;  /* 0x0000001f0a037819 */ /* 0x000fc600000006ff */
[----:B------:R-:W-:-:S04]  /*9370*/  IMAD R2, R7, 0x8, R2 ;  /* 0x0000000807027824 */ /* 0x000fc800078e0202 */
[----:B------:R-:W2:Y:S02]  /*9380*/  SYNCS.PHASECHK.TRANS64.TRYWAIT P1, [R2+URZ+0x34840], R3 ;  /* 0x03484003020075a7 */ /* 0x000ea4000802017f */
[----:B--2---:R-:W-:Y:S05]  /*9390*/  @!P1 BRA `(.L_x_187) ;  /* 0x0000001800549947 */ /* 0x004fea0003800000 */
.L_x_232:
[----:B-1----:R-:W1:Y:S01]  /*93a0*/  S2R R9, SR_TID.X ;  /* 0x0000000000097919 */ /* 0x002e620000002100 */
[----:B------:R-:W-:Y:S01]  /*93b0*/  UPRMT UR4, UR38, 0x9910, URZ ;  /* 0x0000991026047896 */ /* 0x000fe2000800003f */
[----:B-1----:R-:W-:-:S13]  /*93c0*/  LOP3.LUT P1, RZ, R9, 0x7f, RZ, 0xc0, !PT ;  /* 0x0000007f09ff7812 */ /* 0x002fda000782c0ff */
[----:B--2---:R-:W-:-:S04]  /*93d0*/  @!P1 IMAD.MOV.U32 R3, RZ, RZ, 0xc000 ;  /* 0x0000c000ff039424 */ /* 0x004fc800078e00ff */
[----:B------:R1:W-:Y:S02]  /*93e0*/  @!P1 SYNCS.ARRIVE.TRANS64 RZ, [R2+URZ+0x34830], R3 ;  /* 0x0348300302ff99a7 */ /* 0x0003e4000800003f */
[----:B-1----:R-:W-:-:S05]  /*93f0*/  IMAD.U32 R3, RZ, RZ, UR4 ;  /* 0x00000004ff037e24 */ /* 0x002fca000f8e00ff */
[----:B------:R-:W-:-:S13]  /*9400*/  ISETP.NE.AND P2, PT, R3, 0x2, PT ;  /* 0x000000020300780c */ /* 0x000fda0003f45270 */
[----:B------:R-:W-:Y:S05]  /*9410*/  @P2 BRA `(.L_x_188) ;  /* 0x0000000000042947 */ /* 0x000fea0003800000 */
[----:B------:R-:W-:Y:S01]  /*9420*/  BPT.TRAP 0x1 ;  /* 0x000000040000795c */ /* 0x000fe20000300000 */
.L_x_188:
[----:B------:R-:W-:-:S13]  /*9430*/  LOP3.LUT P1, RZ, R19, 0x1, RZ, 0xc0, !PT ;  /* 0x0000000113ff7812 */ /* 0x000fda000782c0ff */
[----:B------:R-:W-:Y:S05]  /*9440*/  @P1 BRA `(.L_x_189) ;  /* 0x0000000000041947 */ /* 0x000fea0003800000 */
[----:B------:R-:W-:Y:S01]  /*9450*/  BPT.TRAP 0x1 ;  /* 0x000000040000795c */ /* 0x000fe20000300000 */
.L_x_189:
        /* <DEDUP_REMOVED lines=36> */
.L_x_233:
[----:B------:R-:W2:Y:S02]  /*96a0*/  S2R R3, SR_TID.X ;  /* 0x0000000000037919 */ /* 0x000ea40000002100 */
[----:B--2---:R-:W-:-:S13]  /*96b0*/  LOP3.LUT P1, RZ, R3, 0x7f, RZ, 0xc0, !PT ;  /* 0x0000007f03ff7812 */ /* 0x004fda000782c0ff */
[----:B------:R-:W-:-:S04]  /*96c0*/  @!P1 IMAD.MOV.U32 R3, RZ, RZ, 0x8000 ;  /* 0x00008000ff039424 */ /* 0x000fc800078e00ff */
[----:B------:R2:W-:Y:S01]  /*96d0*/  @!P1 SYNCS.ARRIVE.TRANS64 RZ, [R2+URZ+0x34850], R3 ;  /* 0x0348500302ff99a7 */ /* 0x0005e2000800003f */
[----:B------:R-:W-:Y:S05]  /*96e0*/  @P2 BRA `(.L_x_191) ;  /* 0x0000000000042947 */ /* 0x000fea0003800000 */
[----:B------:R-:W-:Y:S01]  /*96f0*/  BPT.TRAP 0x1 ;  /* 0x000000040000795c */ /* 0x000fe20000300000 */
.L_x_191:
[----:B------:R-:W-:-:S13]  /*9700*/  LOP3.LUT P1, RZ, R19, 0x1, RZ, 0xc0, !PT ;  /* 0x0000000113ff7812 */ /* 0x000fda000782c0ff */
[----:B------:R-:W-:Y:S05]  /*9710*/  @P1 BRA `(.L_x_192) ;  /* 0x0000000000041947 */ /* 0x000fea0003800000 */
[----:B------:R-:W-:Y:S01]  /*9720*/  BPT.TRAP 0x1 ;  /* 0x000000040000795c */ /* 0x000fe20000300000 */
.L_x_192:
[----:B------:R-:W3:Y:S01]  /*9730*/  S2R R9, SR_CgaCtaId ;  /* 0x0000000000097919 */ /* 0x000ee20000008800 */
[----:B--2---:R-:W-:Y:S01]  /*9740*/  MOV R3, 0x400 ;  /* 0x0000040000037802 */ /* 0x004fe20000000f00 */
[----:B------:R-:W-:Y:S01]  /*9750*/  IMAD R16, R16, 0x4000, R21 ;  /* 0x0000400010107824 */ /* 0x000fe200078e0215 */
        /* <DEDUP_REMOVED lines=15> */
[----:B---3--:R-:W-:-:S05]  /*9850*/  LEA R3, R9, R3, 0x18 ;  /* 0x0000000309037211 */ /* 0x008fca00078ec0ff */
[----:B------:R-:W-:-:S05]  /*9860*/  IMAD R16, R16, 0x2, R3 ;  /* 0x0000000210107824 */ /* 0x000fca00078e0203 */
[----:B------:R-:W-:-:S13]  /*9870*/  R2UR UR6, R16 ;  /* 0x00000000100672ca */ /* 0x000fda00000e0000 */
[----:B------:R-:W-:Y:S02]  /*9880*/  UIADD3 UR8, UR6, 0x400, URZ ;  /* 0x0000040006087890 */ /* 0x000fe4000fffe03f */
[----:B------:R-:W-:-:S03]  /*9890*/  UIADD3 UR14, UR6, 0x4400, URZ ;  /* 0x00004400060e7890 */ /* 0x000fc6000fffe03f */
[----:B------:R-:W-:-:S04]  /*98a0*/  UMOV UR6, 0x0 ;  /* 0x0000000000067882 */ /* 0x000fc80000000000 */
[----:B------:R2:W-:Y:S02]  /*98b0*/  UTMALDG.4D.MULTICAST [UR8], [UR4], UR16, desc[UR6] ;  /* 0x00000608040073b4 */ /* 0x0005e40008019810 */
[----:B--2---:R-:W-:Y:S01]  /*98c0*/  UMOV UR8, UR14 ;  /* 0x0000000e00087c82 */ /* 0x004fe20008000000 */
[----:B------:R-:W-:Y:S02]  /*98d0*/  UMOV UR10, UR15 ;  /* 0x0000000f000a7c82 */ /* 0x000fe40008000000 */
[----:B------:R2:W-:Y:S02]  /*98e0*/  UTMALDG.4D.MULTICAST [UR8], [UR4], UR16, desc[UR6] ;  /* 0x00000608040073b4 */ /* 0x0005e40008019810 */
[----:B--2---:R-:W-:Y:S01]  /*98f0*/  NOP ;  /* 0x0000000000007918 */ /* 0x004fe20000000000 */
.L_x_185:
[----:B------:R-:W-:Y:S05]  /*9900*/  BSYNC B1 ;  /* 0x0000000000017941 */ /* 0x000fea0003800000 */
.L_x_184:
        /* <DEDUP_REMOVED lines=18> */
[----:B------:R-:W-:-:S05]  /*9a30*/  @P1 SHF.R.U32.HI R2, RZ, R3, R8 ;  /* 0x00000003ff021219 */ /* 0x000fca0000011608 */
[----:B------:R-:W-:-:S04]  /*9a40*/  IMAD.MOV R3, RZ, RZ, -R2 ;  /* 0x000000ffff037224 */ /* 0x000fc800078e0a02 */
        /* <DEDUP_REMOVED lines=8> */
.L_x_195:
[----:B------:R-:W2:Y:S01]  /*9ad0*/  S2R R3, SR_CgaCtaId ;  /* 0x0000000000037919 */ /* 0x000ea20000008800 */
[----:B------:R-:W-:-:S04]  /*9ae0*/  MOV R2, 0x400 ;  /* 0x0000040000027802 */ /* 0x000fc80000000f00 */
[----:B--2---:R-:W-:Y:S02]  /*9af0*/  LEA R2, R3, R2, 0x18 ;  /* 0x0000000203027211 */ /* 0x004fe400078ec0ff */
[----:B------:R-:W-:-:S03]  /*9b00*/  SHF.L.U32 R3, R17, 0x1f, RZ ;  /* 0x0000001f11037819 */ /* 0x000fc600000006ff */
[----:B------:R-:W-:-:S04]  /*9b10*/  IMAD R2, R16, 0x8, R2 ;  /* 0x0000000810027824 */ /* 0x000fc800078e0202 */
[----:B------:R-:W2:Y:S02]  /*9b20*/  SYNCS.PHASECHK.TRANS64.TRYWAIT P1, [R2+URZ+0x34840], R3 ;  /* 0x03484003020075a7 */ /* 0x000ea4000802017f */
[----:B--2---:R-:W-:Y:S05]  /*9b30*/  @!P1 BRA `(.L_x_196) ;  /* 0x0000001000949947 */ /* 0x004fea0003800000 */
.L_x_234:
        /* <DEDUP_REMOVED lines=9> */
.L_x_197:
[----:B------:R-:W-:-:S13]  /*9bd0*/  LOP3.LUT P1, RZ, R19, 0x1, RZ, 0xc0, !PT ;  /* 0x0000000113ff7812 */ /* 0x000fda000782c0ff */
[----:B------:R-:W-:Y:S05]  /*9be0*/  @P1 BRA `(.L_x_198) ;  /* 0x0000000000041947 */ /* 0x000fea0003800000 */
[----:B------:R-:W-:Y:S01]  /*9bf0*/  BPT.TRAP 0x1 ;  /* 0x000000040000795c */ /* 0x000fe20000300000 */
.L_x_198:
        /* <DEDUP_REMOVED lines=36> */
.L_x_235:
[----:B------:R-:W2:Y:S02]  /*9e40*/  S2R R3, SR_TID.X ;  /* 0x0000000000037919 */ /* 0x000ea40000002100 */
[----:B--2---:R-:W-:-:S13]  /*9e50*/  LOP3.LUT P1, RZ, R3, 0x7f, RZ, 0xc0, !PT ;  /* 0x0000007f03ff7812 */ /* 0x004fda000782c0ff */
[----:B------:R-:W-:-:S04]  /*9e60*/  @!P1 IMAD.MOV.U32 R3, RZ, RZ, 0x8000 ;  /* 0x00008000ff039424 */ /* 0x000fc800078e00ff */
[----:B------:R2:W-:Y:S01]  /*9e70*/  @!P1 SYNCS.ARRIVE.TRANS64 RZ, [R2+URZ+0x34850], R3 ;  /* 0x0348500302ff99a7 */ /* 0x0005e2000800003f */
[----:B------:R-:W-:Y:S05]  /*9e80*/  @P2 BRA `(.L_x_200) ;  /* 0x0000000000042947 */ /* 0x000fea0003800000 */
[----:B------:R-:W-:Y:S01]  /*9e90*/  BPT.TRAP 0x1 ;  /* 0x000000040000795c */ /* 0x000fe20000300000 */
.L_x_200:
[----:B------:R-:W-:-:S13]  /*9ea0*/  LOP3.LUT P1, RZ, R19, 0x1, RZ, 0xc0, !PT ;  /* 0x0000000113ff7812 */ /* 0x000fda000782c0ff */
[----:B------:R-:W-:Y:S05]  /*9eb0*/  @P1 BRA `(.L_x_201) ;  /* 0x0000000000041947 */ /* 0x000fea0003800000 */
[----:B------:R-:W-:Y:S01]  /*9ec0*/  BPT.TRAP 0x1 ;  /* 0x000000040000795c */ /* 0x000fe20000300000 */
.L_x_201:
        /* <DEDUP_REMOVED lines=29> */
.L_x_194:
[----:B------:R-:W-:Y:S05]  /*a0a0*/  BSYNC B1 ;  /* 0x0000000000017941 */ /* 0x000fea0003800000 */
.L_x_193:
[C---:B------:R-:W-:Y:S01]  /*a0b0*/  ISETP.GT.AND P1, PT, R6.reuse, 0x1, PT ;  /* 0x000000010600780c */ /* 0x040fe20003f24270 */
[----:B------:R-:W-:-:S12]  /*a0c0*/  VIADD R6, R6, 0xfffffffe ;  /* 0xfffffffe06067836 */ /* 0x000fd80000000000 */
[----:B------:R-:W-:Y:S05]  /*a0d0*/  @P1 BRA `(.L_x_202) ;  /* 0xfffffff000241947 */ /* 0x000fea000383ffff */
.L_x_183:
[----:B------:R-:W-:Y:S05]  /*a0e0*/  BSYNC B0 ;  /* 0x0000000000007941 */ /* 0x000fea0003800000 */
.L_x_172:
[----:B------:R-:W-:Y:S04]  /*a0f0*/  BSSY B0, `(.L_x_203) ;  /* 0x0000030000007945 */ /* 0x000fe80003800000 */
[----:B------:R-:W-:Y:S05]  /*a100*/  @!P6 BRA `(.L_x_204) ;  /* 0x0000000000b8e947 */ /* 0x000fea0003800000 */
[----:B------:R-:W2:Y:S01]  /*a110*/  S2R R3, SR_CgaCtaId ;  /* 0x0000000000037919 */ /* 0x000ea20000008800 */
[----:B-1----:R-:W-:-:S04]  /*a120*/  MOV R2, 0x400 ;  /* 0x0000040000027802 */ /* 0x002fc80000000f00 */
[----:B--2---:R-:W-:-:S05]  /*a130*/  LEA R2, R3, R2, 0x18 ;  /* 0x0000000203027211 */ /* 0x004fca00078ec0ff */
[----:B------:R-:W-:Y:S01]  /*a140*/  IMAD R3, R16, 0x8, R2 ;  /* 0x0000000810037824 */ /* 0x000fe200078e0202 */
[----:B------:R-:W-:-:S04]  /*a150*/  SHF.L.U32 R2, R17, 0x1f, RZ ;  /* 0x0000001f11027819 */ /* 0x000fc800000006ff */
[----:B------:R-:W1:Y:S02]  /*a160*/  SYNCS.PHASECHK.TRANS64.TRYWAIT P0, [R3+URZ+0x34860], R2 ;  /* 0x03486002030075a7 */ /* 0x000e64000800017f */
[----:B-1----:R-:W-:Y:S05]  /*a170*/  @!P0 BRA `(.L_x_205) ;  /* 0x0000000c002c8947 */ /* 0x002fea0003800000 */
.L_x_236:
[----:B------:R-:W2:Y:S01]  /*a180*/  S2R R4, SR_TID.X ;  /* 0x0000000000047919 */ /* 0x000ea20000002100 */
[----:B------:R-:W-:-:S04]  /*a190*/  UPRMT UR4, UR38, 0x9910, URZ ;  /* 0x0000991026047896 */ /* 0x000fc8000800003f */
[----:B------:R-:W-:Y:S01]  /*a1a0*/  UISETP.NE.AND UP0, UPT, UR4, 0x2, UPT ;  /* 0x000000020400788c */ /* 0x000fe2000bf05270 */
[----:B--2---:R-:W-:-:S13]  /*a1b0*/  LOP3.LUT P0, RZ, R4, 0x7f, RZ, 0xc0, !PT ;  /* 0x0000007f04ff7812 */ /* 0x004fda000780c0ff */
[----:B-1----:R-:W-:-:S04]  /*a1c0*/  @!P0 IMAD.MOV.U32 R2, RZ, RZ, 0x8000 ;  /* 0x00008000ff028424 */ /* 0x002fc800078e00ff */
[----:B------:R1:W-:Y:S01]  /*a1d0*/  @!P0 SYNCS.ARRIVE.TRANS64 RZ, [R3+URZ+0x34850], R2 ;  /* 0x0348500203ff89a7 */ /* 0x0003e2000800003f */
[----:B------:R-:W-:-:S13]  /*a1e0*/  PLOP3.LUT P0, PT, PT, PT, UP0, 0x80, 0x0 ;  /* 0x000000000000781c */ /* 0x000fda0003f0f008 */
[----:B-1----:R-:W-:Y:S05]  /*a1f0*/  @P0 BRA `(.L_x_206) ;  /* 0x0000000000040947 */ /* 0x002fea0003800000 */
[----:B------:R-:W-:Y:S01]  /*a200*/  BPT.TRAP 0x1 ;  /* 0x000000040000795c */ /* 0x000fe20000300000 */
.L_x_206:
[----:B------:R-:W-:-:S13]  /*a210*/  LOP3.LUT P0, RZ, R19, 0x1, RZ, 0xc0, !PT ;  /* 0x0000000113ff7812 */ /* 0x000fda000780c0ff */
[----:B------:R-:W-:Y:S05]  /*a220*/  @P0 BRA `(.L_x_207) ;  /* 0x0000000000040947 */ /* 0x000fea0003800000 */
[----:B------:R-:W-:Y:S01]  /*a230*/  BPT.TRAP 0x1 ;  /* 0x000000040000795c */ /* 0x000fe20000300000 */
.L_x_207:
[----:B------:R-:W1:Y:S01]  /*a240*/  S2R R4, SR_CgaCtaId ;  /* 0x0000000000047919 */ /* 0x000e620000008800 */
[----:B------:R-:W-:Y:S01]  /*a250*/  MOV R2, 0x400 ;  /* 0x0000040000027802 */ /* 0x000fe20000000f00 */
        /* <DEDUP_REMOVED lines=10> */
[----:B------:R-:W-:-:S06]  /*a300*/  UMOV UR15, 0x40 ;  /* 0x00000040000f7882 */ /* 0x000fcc0000000000 */
[----:B------:R-:W-:Y:S02]  /*a310*/  ULEA UR11, UR11, UR5, 0x7 ;  /* 0x000000050b0b7291 */ /* 0x000fe4000f8e383f */
[----:B------:R-:W-:Y:S02]  /*a320*/  UIADD3 UR9, UR9, 0x34850, URZ ;  /* 0x0003485009097890 */ /* 0x000fe4000fffe03f */
[----:B------:R-:W-:Y:S01]  /*a330*/  UIADD3.X UR5, URZ, UR37, URZ, UP0, !UPT ;  /* 0x000000253f057290 */ /* 0x000fe200087fe43f */
[----:B-1----:R-:W-:-:S05]  /*a340*/  LEA R2, R4, R2, 0x18 ;  /* 0x0000000204027211 */ /* 0x002fca00078ec0ff */
        /* <DEDUP_REMOVED lines=9> */
[----:B--2---:R-:W-:Y:S01]  /*a3e0*/  NOP ;  /* 0x0000000000007918 */ /* 0x004fe20000000000 */
.L_x_204:
[----:B------:R-:W-:Y:S05]  /*a3f0*/  BSYNC B0 ;  /* 0x0000000000007941 */ /* 0x000fea0003800000 */
.L_x_203:
[----:B------:R-:W2:Y:S01]  /*a400*/  LDL.LU R0, [R1+0x14] ;  /* 0x0000140001007983 */ /* 0x000ea20000300800 */
[----:B------:R-:W-:-:S03]  /*a410*/  ULDC UR4, c[0x0][0xda4] ;  /* 0x0003690000047ab9 */ /* 0x000fc60000000800 */
[----:B-1----:R-:W3:Y:S01]  /*a420*/  LDL.LU R2, [R1+0x1c] ;  /* 0x00001c0001027983 */ /* 0x002ee20000300800 */
        /* <DEDUP_REMOVED lines=8> */
[----:B-1----:R-:W-:-:S04]  /*a4b0*/  SEL R0, RZ, 0x1, P0 ;  /* 0x00000001ff007807 */ /* 0x002fc80000000000 */
[----:B------:R-:W-:-:S05]  /*a4c0*/  LOP3.LUT R17, R17, R0, RZ, 0x3c, !PT ;  /* 0x0000000011117212 */ /* 0x000fca00078e3cff */
[----:B--2---:R-:W-:Y:S05]  /*a4d0*/  @!P1 BRA `(.L_x_208) ;  /* 0xffffffd0003c9947 */ /* 0x004fea000383ffff */
[----:B------:R-:W-:-:S07]  /*a4e0*/  LOP3.LUT R2, R2, 0x1, RZ, 0xc, !PT ;  /* 0x0000000102027812 */ /* 0x000fce00078e0cff */
.L_x_156:
[----:B------:R-:W1:Y:S01]  /*a4f0*/  S2R R3, SR_CgaCtaId ;  /* 0x0000000000037919 */ /* 0x000e620000008800 */
[----:B------:R-:W-:Y:S01]  /*a500*/  MOV R0, 0x400 ;  /* 0x0000040000007802 */ /* 0x000fe20000000f00 */
[----:B------:R-:W-:Y:S03]  /*a510*/  BSSY B0, `(.L_x_209) ;  /* 0x0000005000007945 */ /* 0x000fe60003800000 */
[----:B-1----:R-:W-:Y:S02]  /*a520*/  LEA R0, R3, R0, 0x18 ;  /* 0x0000000003007211 */ /* 0x002fe400078ec0ff */
[----:B------:R-:W-:-:S04]  /*a530*/  SHF.L.U32 R3, R2, 0x1f, RZ ;  /* 0x0000001f02037819 */ /* 0x000fc800000006ff */
[----:B------:R-:W1:Y:S02]  /*a540*/  SYNCS.PHASECHK.TRANS64.TRYWAIT P0, [R0+URZ+0x34820], R3 ;  /* 0x03482003000075a7 */ /* 0x000e64000800017f */
[----:B-1----:R-:W-:Y:S05]  /*a550*/  @!P0 BRA `(.L_x_210) ;  /* 0x0000000800488947 */ /* 0x002fea0003800000 */
.L_x_237:
[----:B------:R-:W-:Y:S05]  /*a560*/  BSYNC B0 ;  /* 0x0000000000007941 */ /* 0x000fea0003800000 */
.L_x_209:
[----:B------:R-:W-:-:S03]  /*a570*/  UMOV UR4, 0xffffffff ;  /* 0xffffffff00047882 */ /* 0x000fc60000000000 */
[----:B------:R-:W-:Y:S05]  /*a580*/  BRA.DIV UR4, `(.L_x_211) ;  /* 0x0000000a04507947 */ /* 0x000fea000b800000 */
[----:B------:R-:W2:Y:S02]  /*a590*/  S2R R2, SR_TID.X ;  /* 0x0000000000027919 */ /* 0x000ea40000002100 */
[----:B--2---:R-:W-:-:S04]  /*a5a0*/  SHF.R.U32.HI R2, RZ, 0x5, R2 ;  /* 0x00000005ff027819 */ /* 0x004fc80000011602 */
[----:B------:R-:W-:-:S05]  /*a5b0*/  LOP3.LUT R2, R2, 0x3, RZ, 0xc0, !PT ;  /* 0x0000000302027812 */ /* 0x000fca00078ec0ff */
[----:B------:R2:W3:Y:S02]  /*a5c0*/  SHFL.IDX PT, R14, R2, RZ, 0x1f ;  /* 0x00001fff020e7589 */ /* 0x0004e400000e0000 */
.L_x_240:
[----:B---3--:R-:W-:Y:S01]  /*a5d0*/  ISETP.NE.AND P0, PT, R14, RZ, PT ;  /* 0x000000ff0e00720c */ /* 0x008fe20003f05270 */
[----:B------:R-:W-:-:S12]  /*a5e0*/  BSSY B0, `(.L_x_212) ;  /* 0x0000026000007945 */ /* 0x000fd80003800000 */
[----:B------:R-:W-:Y:S05]  /*a5f0*/  @P0 BRA `(.L_x_213) ;  /* 0x0000000000900947 */ /* 0x000fea0003800000 */
[----:B------:R-:W-:-:S03]  /*a600*/  UMOV UR4, 0xffffffff ;  /* 0xffffffff00047882 */ /* 0x000fc60000000000 */
[----:B------:R-:W-:Y:S05]  /*a610*/  BRA.DIV UR4, `(.L_x_214) ;  /* 0x0000000a04607947 */ /* 0x000fea000b800000 */
[----:B------:R-:W-:-:S13]  /*a620*/  ELECT P6, URZ, PT ;  /* 0x00000000003f782f */ /* 0x000fda00038c0000 */
.L_x_243:
[----:B------:R-:W-:Y:S05]  /*a630*/  @!P6 BRA `(.L_x_213) ;  /* 0x000000000080e947 */ /* 0x000fea0003800000 */
[----:B--2---:R-:W2:Y:S02]  /*a640*/  LDL R2, [R1+0x24] ;  /* 0x0000240001027983 */ /* 0x004ea40000100800 */
[----:B--2---:R-:W-:-:S13]  /*a650*/  R2UR UR4, R2 ;  /* 0x00000000020472ca */ /* 0x004fda00000e0000 */
[----:B------:R-:W-:-:S06]  /*a660*/  ULOP3.LUT UR4, UR4, 0x2, URZ, 0xfc, !UPT ;  /* 0x0000000204047892 */ /* 0x000fcc000f8efc3f */
[----:B------:R-:W-:-:S05]  /*a670*/  IMAD.U32 R2, RZ, RZ, UR4 ;  /* 0x00000004ff027e24 */ /* 0x000fca000f8e00ff */
[----:B------:R-:W-:-:S13]  /*a680*/  ISETP.NE.AND P2, PT, R2, 0x3, PT ;  /* 0x000000030200780c */ /* 0x000fda0003f45270 */
[----:B------:R-:W-:Y:S05]  /*a690*/  @!P2 BRA `(.L_x_215) ;  /* 0x000000000004a947 */ /* 0x000fea0003800000 */
[----:B------:R-:W-:Y:S01]  /*a6a0*/  BPT.TRAP 0x1 ;  /* 0x000000040000795c */ /* 0x000fe20000300000 */
.L_x_215:
[----:B-1----:R-:W-:Y:S01]  /*a6b0*/  VIADD R3, R0, 0x34840 ;  /* 0x0003484000037836 */ /* 0x002fe20000000000 */
[----:B------:R-:W-:Y:S01]  /*a6c0*/  SHF.L.U32 R5, R17, 0x1f, RZ ;  /* 0x0000001f11057819 */ /* 0x000fe200000006ff */
[C---:B------:R-:W-:Y:S02]  /*a6d0*/  VIADD R2, R16.reuse, 0x1 ;  /* 0x0000000110027836 */ /* 0x040fe40000000000 */
[----:B------:R-:W-:-:S03]  /*a6e0*/  IMAD R6, R16, 0x8, R3 ;  /* 0x0000000810067824 */ /* 0x000fc600078e0203 */
        /* <DEDUP_REMOVED lines=8> */
.L_x_244:
[----:B------:R-:W2:Y:S02]  /*a770*/  SYNCS.PHASECHK.TRANS64.TRYWAIT P0, [R3+URZ], R2 ;  /* 0x00000002030075a7 */ /* 0x000ea4000800017f */
[----:B--2---:R-:W-:Y:S05]  /*a780*/  @!P0 BRA `(.L_x_217) ;  /* 0x0000000800388947 */ /* 0x004fea0003800000 */
.L_x_245:
[----:B------:R-:W-:Y:S05]  /*a790*/  @!P2 BRA `(.L_x_218) ;  /* 0x000000000004a947 */ /* 0x000fea0003800000 */
[----:B------:R-:W-:Y:S01]  /*a7a0*/  BPT.TRAP 0x1 ;  /* 0x000000040000795c */ /* 0x000fe20000300000 */
.L_x_218:
[----:B--2---:R-:W-:-:S04]  /*a7b0*/  VIADD R3, R0, 0x34860 ;  /* 0x0003486000037836 */ /* 0x004fc80000000000 */
[----:B------:R-:W-:-:S04]  /*a7c0*/  IMAD R16, R16, 0x8, R3 ;  /* 0x0000000810107824 */ /* 0x000fc800078e0203 */
[----:B------:R-:W2:Y:S02]  /*a7d0*/  SYNCS.PHASECHK.TRANS64.TRYWAIT P0, [R16+URZ], R5 ;  /* 0x00000005100075a7 */ /* 0x000ea4000800017f */
[----:B--2---:R-:W-:Y:S05]  /*a7e0*/  @!P0 BRA `(.L_x_219) ;  /* 0x0000000800348947 */ /* 0x004fea0003800000 */
.L_x_246:
[----:B------:R-:W-:-:S07]  /*a7f0*/  IMAD R3, R4, 0x8, R3 ;  /* 0x0000000804037824 */ /* 0x000fce00078e0203 */
.L_x_220:
[----:B---3--:R3:W4:Y:S02]  /*a800*/  SYNCS.PHASECHK.TRANS64.TRYWAIT P0, [R3+URZ], R2 ;  /* 0x00000002030075a7 */ /* 0x008724000800017f */
[----:B----4-:R-:W-:Y:S05]  /*a810*/  @!P0 NANOSLEEP.SYNCS 0x989680 ;  /* 0x009896800000895d */ /* 0x010fea0003900000 */
[----:B------:R-:W4:Y:S02]  /*a820*/  @!P0 SYNCS.PHASECHK.TRANS64 P0, [R3+URZ], R2 ;  /* 0x00000002030085a7 */ /* 0x000f24000800007f */
[----:B----4-:R-:W-:Y:S05]  /*a830*/  @!P0 BRA `(.L_x_220) ;  /* 0xfffffffc00f08947 */ /* 0x010fea000383ffff */
.L_x_213:
[----:B------:R-:W-:Y:S05]  /*a840*/  BSYNC B0 ;  /* 0x0000000000007941 */ /* 0x000fea0003800000 */
.L_x_212:
[----:B------:R-:W-:Y:S05]  /*a850*/  EXIT ;  /* 0x000000000000794d */ /* 0x000fea0003800000 */
.L_x_130:
[----:B-1----:R-:W-:-:S04]  /*a860*/  IMAD.U32 R3, RZ, RZ, UR60 ;  /* 0x0000003cff037e24 */ /* 0x002fc8000f8e00ff */
[----:B------:R1:W2:Y:S03]  /*a870*/  SYNCS.PHASECHK.TRANS64.TRYWAIT P1, [R3+URZ+0x34800], R0 ;  /* 0x03480000030075a7 */ /* 0x0002a6000802017f */
[----:B--2---:R-:W-:Y:S05]  /*a880*/  @!P1 NANOSLEEP.SYNCS 0x989680 ;  /* 0x009896800000995d */ /* 0x004fea0003900000 */
[----:B------:R-:W2:Y:S02]  /*a890*/  @!P1 SYNCS.PHASECHK.TRANS64 P1, [R3+URZ+0x34800], R0 ;  /* 0x03480000030095a7 */ /* 0x000ea4000802007f */
[----:B--2---:R-:W-:Y:S05]  /*a8a0*/  @!P1 BRA `(.L_x_130) ;  /* 0xfffffffc00ec9947 */ /* 0x004fea000383ffff */
[----:B------:R-:W-:Y:S05]  /*a8b0*/  BRA `(.L_x_221) ;  /* 0xffffff6c00807947 */ /* 0x000fea000383ffff */
.L_x_134:
[----:B--2---:R2:W3:Y:S02]  /*a8c0*/  SYNCS.PHASECHK.TRANS64.TRYWAIT P1, [R3+URZ+0x34830], R0 ;  /* 0x03483000030075a7 */ /* 0x0044e4000802017f */
[----:B---3--:R-:W-:Y:S05]  /*a8d0*/  @!P1 NANOSLEEP.SYNCS 0x989680 ;  /* 0x009896800000995d */ /* 0x008fea0003900000 */
[----:B------:R-:W3:Y:S02]  /*a8e0*/  @!P1 SYNCS.PHASECHK.TRANS64 P1, [R3+URZ+0x34830], R0 ;  /* 0x03483000030095a7 */ /* 0x000ee4000802007f */
[----:B---3--:R-:W-:Y:S05]  /*a8f0*/  @!P1 BRA `(.L_x_134) ;  /* 0xfffffffc00f09947 */ /* 0x008fea000383ffff */
[----:B------:R-:W-:Y:S05]  /*a900*/  BRA `(.L_x_133) ;  /* 0xffffff6c009c7947 */ /* 0x000fea000383ffff */
.L_x_140:
[----:B--2---:R-:W-:-:S04]  /*a910*/  IMAD.U32 R7, RZ, RZ, UR6 ;  /* 0x00000006ff077e24 */ /* 0x004fc8000f8e00ff */
[----:B------:R2:W3:Y:S03]  /*a920*/  SYNCS.PHASECHK.TRANS64.TRYWAIT P1, [R7+URZ+0x34830], R0 ;  /* 0x03483000070075a7 */ /* 0x0004e6000802017f */
[----:B---3--:R-:W-:Y:S05]  /*a930*/  @!P1 NANOSLEEP.SYNCS 0x989680 ;  /* 0x009896800000995d */ /* 0x008fea0003900000 */
[----:B------:R-:W3:Y:S02]  /*a940*/  @!P1 SYNCS.PHASECHK.TRANS64 P1, [R7+URZ+0x34830], R0 ;  /* 0x03483000070095a7 */ /* 0x000ee4000802007f */
[----:B---3--:R-:W-:Y:S05]  /*a950*/  @!P1 BRA `(.L_x_140) ;  /* 0xfffffffc00ec9947 */ /* 0x008fea000383ffff */
[----:B------:R-:W-:Y:S05]  /*a960*/  BRA `(.L_x_139) ;  /* 0xffffff9000687947 */ /* 0x000fea000383ffff */
.L_x_144:
[----:B--2---:R-:W-:-:S04]  /*a970*/  IMAD.U32 R7, RZ, RZ, UR7 ;  /* 0x00000007ff077e24 */ /* 0x004fc8000f8e00ff */
[----:B------:R2:W3:Y:S03]  /*a980*/  SYNCS.PHASECHK.TRANS64.TRYWAIT P1, [R7+URZ+0x34850], R0 ;  /* 0x03485000070075a7 */ /* 0x0004e6000802017f */
[----:B---3--:R-:W-:Y:S05]  /*a990*/  @!P1 NANOSLEEP.SYNCS 0x989680 ;  /* 0x009896800000995d */ /* 0x008fea0003900000 */
[----:B------:R-:W3:Y:S02]  /*a9a0*/  @!P1 SYNCS.PHASECHK.TRANS64 P1, [R7+URZ+0x34850], R0 ;  /* 0x03485000070095a7 */ /* 0x000ee4000802007f */
[----:B---3--:R-:W-:Y:S05]  /*a9b0*/  @!P1 BRA `(.L_x_144) ;  /* 0xfffffffc00ec9947 */ /* 0x008fea000383ffff */
[----:B------:R-:W-:Y:S05]  /*a9c0*/  BRA `(.L_x_143) ;  /* 0xffffff9800907947 */ /* 0x000fea000383ffff */
.L_x_151:
[----:B--2---:R-:W-:-:S04]  /*a9d0*/  IMAD.U32 R5, RZ, RZ, UR5 ;  /* 0x00000005ff057e24 */ /* 0x004fc8000f8e00ff */
[----:B------:R2:W3:Y:S03]  /*a9e0*/  SYNCS.PHASECHK.TRANS64.TRYWAIT P1, [R5+URZ+0x34850], R4 ;  /* 0x03485004050075a7 */ /* 0x0004e6000802017f */
[----:B---3--:R-:W-:Y:S05]  /*a9f0*/  @!P1 NANOSLEEP.SYNCS 0x989680 ;  /* 0x009896800000995d */ /* 0x008fea0003900000 */
[----:B------:R-:W3:Y:S02]  /*aa00*/  @!P1 SYNCS.PHASECHK.TRANS64 P1, [R5+URZ+0x34850], R4 ;  /* 0x03485004050095a7 */ /* 0x000ee4000802007f */
[----:B---3--:R-:W-:Y:S05]  /*aa10*/  @!P1 BRA `(.L_x_151) ;  /* 0xfffffffc00ec9947 */ /* 0x008fea000383ffff */
[----:B------:R-:W-:Y:S05]  /*aa20*/  BRA `(.L_x_150) ;  /* 0xffffffb400747947 */ /* 0x000fea000383ffff */
.L_x_163:
[----:B------:R-:W1:Y:S01]  /*aa30*/  S2R R8, SR_TID.X ;  /* 0x0000000000087919 */ /* 0x000e620000002100 */
[----:B------:R-:W-:Y:S01]  /*aa40*/  BSSY B0, `(.L_x_222) ;  /* 0x000000a000007945 */ /* 0x000fe20003800000 */
[----:B------:R-:W-:Y:S02]  /*aa50*/  IMAD.MOV.U32 R12, RZ, RZ, RZ ;  /* 0x000000ffff0c7224 */ /* 0x000fe400078e00ff */
        /* <DEDUP_REMOVED lines=8> */
.L_x_223:
[----:B------:R-:W-:Y:S05]  /*aae0*/  BSYNC B0 ;  /* 0x0000000000007941 */ /* 0x000fea0003800000 */
.L_x_222:
[----:B------:R-:W-:Y:S05]  /*aaf0*/  BRA `(.L_x_224) ;  /* 0xffffffd400607947 */ /* 0x000fea000383ffff */
.L_x_164:
[----:B------:R-:W-:Y:S01]  /*ab00*/  BSSY B0, `(.L_x_225) ;  /* 0x0000006000007945 */ /* 0x000fe20003800000 */
[----:B------:R-:W-:-:S07]  /*ab10*/  IMAD.MOV.U32 R15, RZ, RZ, -0x1 ;  /* 0xffffffffff0f7424 */ /* 0x000fce00078e00ff */
[----:B------:R-:W-:Y:S05]  /*ab20*/  WARPSYNC.COLLECTIVE R15, `(.L_x_226) ;  /* 0x000000000f0c7348 */ /* 0x000fea0003c00000 */
[----:B------:R-:W-:Y:S02]  /*ab30*/  ELECT P6, UR62, PT ;  /* 0x00000000003e782f */ /* 0x000fe400038c0000 */
[----:B------:R-:W-:Y:S01]  /*ab40*/  MOV R14, UR62 ;  /* 0x0000003e000e7c02 */ /* 0x000fe20008000f00 */
[----:B------:R-:W-:Y:S10]  /*ab50*/  ENDCOLLECTIVE ;  /* 0x000000000000791b */ /* 0x000ff40003800000 */
.L_x_226:
[----:B------:R-:W-:Y:S05]  /*ab60*/  BSYNC B0 ;  /* 0x0000000000007941 */ /* 0x000fea0003800000 */
.L_x_225:
[----:B------:R-:W-:Y:S05]  /*ab70*/  BRA `(.L_x_227) ;  /* 0xffffffd4005c7947 */ /* 0x000fea000383ffff */
.L_x_167:
[----:B--2---:R2:W3:Y:S02]  /*ab80*/  SYNCS.PHASECHK.TRANS64.TRYWAIT P1, [R5+URZ+0x34840], R9 ;  /* 0x03484009050075a7 */ /* 0x0044e4000802017f */
[----:B---3--:R-:W-:Y:S05]  /*ab90*/  @!P1 NANOSLEEP.SYNCS 0x989680 ;  /* 0x009896800000995d */ /* 0x008fea0003900000 */
[----:B------:R-:W3:Y:S02]  /*aba0*/  @!P1 SYNCS.PHASECHK.TRANS64 P1, [R5+URZ+0x34840], R9 ;  /* 0x03484009050095a7 */ /* 0x000ee4000802007f */
[----:B---3--:R-:W-:Y:S05]  /*abb0*/  @!P1 BRA `(.L_x_167) ;  /* 0xfffffffc00f09947 */ /* 0x008fea000383ffff */
[----:B------:R-:W-:Y:S05]  /*abc0*/  BRA `(.L_x_228) ;  /* 0xffffffd400bc7947 */ /* 0x000fea000383ffff */
.L_x_171:
        /* <DEDUP_REMOVED lines=8> */
.L_x_177:
[----:B-1----:R1:W2:Y:S02]  /*ac50*/  SYNCS.PHASECHK.TRANS64.TRYWAIT P1, [R2+URZ+0x34840], R3 ;  /* 0x03484003020075a7 */ /* 0x0022a4000802017f */
[----:B--2---:R-:W-:Y:S05]  /*ac60*/  @!P1 NANOSLEEP.SYNCS 0x989680 ;  /* 0x009896800000995d */ /* 0x004fea0003900000 */
[----:B------:R-:W2:Y:S02]  /*ac70*/  @!P1 SYNCS.PHASECHK.TRANS64 P1, [R2+URZ+0x34840], R3 ;  /* 0x03484003020095a7 */ /* 0x000ea4000802007f */
[----:B--2---:R-:W-:Y:S05]  /*ac80*/  @!P1 BRA `(.L_x_177) ;  /* 0xfffffffc00f09947 */ /* 0x004fea000383ffff */
[----:B------:R-:W-:Y:S05]  /*ac90*/  BRA `(.L_x_230) ;  /* 0xffffffdc00b47947 */ /* 0x000fea000383ffff */
.L_x_180:
[----:B-1----:R1:W2:Y:S02]  /*aca0*/  SYNCS.PHASECHK.TRANS64.TRYWAIT P1, [R2+URZ+0x34860], R3 ;  /* 0x03486003020075a7 */ /* 0x0022a4000802017f */
[----:B--2---:R-:W-:Y:S05]  /*acb0*/  @!P1 NANOSLEEP.SYNCS 0x989680 ;  /* 0x009896800000995d */ /* 0x004fea0003900000 */
[----:B------:R-:W2:Y:S02]  /*acc0*/  @!P1 SYNCS.PHASECHK.TRANS64 P1, [R2+URZ+0x34860], R3 ;  /* 0x03486003020095a7 */ /* 0x000ea4000802007f */
[----:B--2---:R-:W-:Y:S05]  /*acd0*/  @!P1 BRA `(.L_x_180) ;  /* 0xfffffffc00f09947 */ /* 0x004fea000383ffff */
[----:B------:R-:W-:Y:S05]  /*ace0*/  BRA `(.L_x_231) ;  /* 0xffffffe000607947 */ /* 0x000fea000383ffff */
.L_x_187:
[----:B--2---:R2:W3:Y:S02]  /*acf0*/  SYNCS.PHASECHK.TRANS64.TRYWAIT P1, [R2+URZ+0x34840], R3 ;  /* 0x03484003020075a7 */ /* 0x0044e4000802017f */
[----:B---3--:R-:W-:Y:S05]  /*ad00*/  @!P1 NANOSLEEP.SYNCS 0x989680 ;  /* 0x009896800000995d */ /* 0x008fea0003900000 */
[----:B------:R-:W3:Y:S02]  /*ad10*/  @!P1 SYNCS.PHASECHK.TRANS64 P1, [R2+URZ+0x34840], R3 ;  /* 0x03484003020095a7 */ /* 0x000ee4000802007f */
[----:B---3--:R-:W-:Y:S05]  /*ad20*/  @!P1 BRA `(.L_x_187) ;  /* 0xfffffffc00f09947 */ /* 0x008fea000383ffff */
[----:B------:R-:W-:Y:S05]  /*ad30*/  BRA `(.L_x_232) ;  /* 0xffffffe400987947 */ /* 0x000fea000383ffff */
.L_x_190:
[----:B-1----:R1:W2:Y:S02]  /*ad40*/  SYNCS.PHASECHK.TRANS64.TRYWAIT P1, [R2+URZ+0x34860], R17 ;  /* 0x03486011020075a7 */ /* 0x0022a4000802017f */
[----:B--2---:R-:W-:Y:S05]  /*ad50*/  @!P1 NANOSLEEP.SYNCS 0x989680 ;  /* 0x009896800000995d */ /* 0x004fea0003900000 */
[----:B------:R-:W2:Y:S02]  /*ad60*/  @!P1 SYNCS.PHASECHK.TRANS64 P1, [R2+URZ+0x34860], R17 ;  /* 0x03486011020095a7 */ /* 0x000ea4000802007f */
[----:B--2---:R-:W-:Y:S05]  /*ad70*/  @!P1 BRA `(.L_x_190) ;  /* 0xfffffffc00f09947 */ /* 0x004fea000383ffff */
[----:B------:R-:W-:Y:S05]  /*ad80*/  BRA `(.L_x_233) ;  /* 0xffffffe800447947 */ /* 0x000fea000383ffff */
.L_x_196:
[----:B--2---:R2:W3:Y:S02]  /*ad90*/  SYNCS.PHASECHK.TRANS64.TRYWAIT P1, [R2+URZ+0x34840], R3 ;  /* 0x03484003020075a7 */ /* 0x0044e4000802017f */
[----:B---3--:R-:W-:Y:S05]  /*ada0*/  @!P1 NANOSLEEP.SYNCS 0x989680 ;  /* 0x009896800000995d */ /* 0x008fea0003900000 */
[----:B------:R-:W3:Y:S02]  /*adb0*/  @!P1 SYNCS.PHASECHK.TRANS64 P1, [R2+URZ+0x34840], R3 ;  /* 0x03484003020095a7 */ /* 0x000ee4000802007f */
[----:B---3--:R-:W-:Y:S05]  /*adc0*/  @!P1 BRA `(.L_x_196) ;  /* 0xfffffffc00f09947 */ /* 0x008fea000383ffff */
[----:B------:R-:W-:Y:S05]  /*add0*/  BRA `(.L_x_234) ;  /* 0xffffffec00587947 */ /* 0x000fea000383ffff */
.L_x_199:
[----:B-1----:R1:W2:Y:S02]  /*ade0*/  SYNCS.PHASECHK.TRANS64.TRYWAIT P1, [R2+URZ+0x34860], R10 ;  /* 0x0348600a020075a7 */ /* 0x0022a4000802017f */
[----:B--2---:R-:W-:Y:S05]  /*adf0*/  @!P1 NANOSLEEP.SYNCS 0x989680 ;  /* 0x009896800000995d */ /* 0x004fea0003900000 */
[----:B------:R-:W2:Y:S02]  /*ae00*/  @!P1 SYNCS.PHASECHK.TRANS64 P1, [R2+URZ+0x34860], R10 ;  /* 0x0348600a020095a7 */ /* 0x000ea4000802007f */
[----:B--2---:R-:W-:Y:S05]  /*ae10*/  @!P1 BRA `(.L_x_199) ;  /* 0xfffffffc00f09947 */ /* 0x004fea000383ffff */
[----:B------:R-:W-:Y:S05]  /*ae20*/  BRA `(.L_x_235) ;  /* 0xfffffff000047947 */ /* 0x000fea000383ffff */
.L_x_205:
[----:B-1----:R1:W2:Y:S02]  /*ae30*/  SYNCS.PHASECHK.TRANS64.TRYWAIT P0, [R3+URZ+0x34860], R2 ;  /* 0x03486002030075a7 */ /* 0x0022a4000800017f */
[----:B--2---:R-:W-:Y:S05]  /*ae40*/  @!P0 NANOSLEEP.SYNCS 0x989680 ;  /* 0x009896800000895d */ /* 0x004fea0003900000 */
[----:B------:R-:W2:Y:S02]  /*ae50*/  @!P0 SYNCS.PHASECHK.TRANS64 P0, [R3+URZ+0x34860], R2 ;  /* 0x03486002030085a7 */ /* 0x000ea4000800007f */
[----:B--2---:R-:W-:Y:S05]  /*ae60*/  @!P0 BRA `(.L_x_205) ;  /* 0xfffffffc00f08947 */ /* 0x004fea000383ffff */
[----:B------:R-:W-:Y:S05]  /*ae70*/  BRA `(.L_x_236) ;  /* 0xfffffff000c07947 */ /* 0x000fea000383ffff */
.L_x_210:
[----:B-1----:R1:W2:Y:S02]  /*ae80*/  SYNCS.PHASECHK.TRANS64.TRYWAIT P0, [R0+URZ+0x34820], R3 ;  /* 0x03482003000075a7 */ /* 0x0022a4000800017f */
[----:B--2---:R-:W-:Y:S05]  /*ae90*/  @!P0 NANOSLEEP.SYNCS 0x989680 ;  /* 0x009896800000895d */ /* 0x004fea0003900000 */
[----:B------:R-:W2:Y:S02]  /*aea0*/  @!P0 SYNCS.PHASECHK.TRANS64 P0, [R0+URZ+0x34820], R3 ;  /* 0x03482003000085a7 */ /* 0x000ea4000800007f */
[----:B--2---:R-:W-:Y:S05]  /*aeb0*/  @!P0 BRA `(.L_x_210) ;  /* 0xfffffffc00f08947 */ /* 0x004fea000383ffff */
[----:B------:R-:W-:Y:S05]  /*aec0*/  BRA `(.L_x_237) ;  /* 0xfffffff400a47947 */ /* 0x000fea000383ffff */
.L_x_211:
[----:B------:R-:W2:Y:S01]  /*aed0*/  S2R R2, SR_TID.X ;  /* 0x0000000000027919 */ /* 0x000ea20000002100 */
[----:B------:R-:W-:Y:S01]  /*aee0*/  BSSY B0, `(.L_x_238) ;  /* 0x000000a000007945 */ /* 0x000fe20003800000 */
[----:B------:R-:W-:Y:S02]  /*aef0*/  IMAD.MOV.U32 R12, RZ, RZ, RZ ;  /* 0x000000ffff0c7224 */ /* 0x000fe400078e00ff */
[----:B------:R-:W-:Y:S02]  /*af00*/  IMAD.MOV.U32 R11, RZ, RZ, 0x1f ;  /* 0x0000001fff0b7424 */ /* 0x000fe400078e00ff */
[----:B------:R-:W-:Y:S01]  /*af10*/  IMAD.MOV.U32 R15, RZ, RZ, -0x1 ;  /* 0xffffffffff0f7424 */ /* 0x000fe200078e00ff */
[----:B--2---:R-:W-:-:S04]  /*af20*/  SHF.R.U32.HI R2, RZ, 0x5, R2 ;  /* 0x00000005ff027819 */ /* 0x004fc80000011602 */
[----:B------:R-:W-:-:S05]  /*af30*/  LOP3.LUT R2, R2, 0x3, RZ, 0xc0, !PT ;  /* 0x0000000302027812 */ /* 0x000fca00078ec0ff */
[----:B------:R-:W-:-:S07]  /*af40*/  IMAD.MOV.U32 R13, RZ, RZ, R2 ;  /* 0x000000ffff0d7224 */ /* 0x000fce00078e0002 */
[----:B-1----:R-:W-:Y:S05]  /*af50*/  WARPSYNC.COLLECTIVE R15, `(.L_x_239) ;  /* 0x000000000f087348 */ /* 0x002fea0003c00000 */
[----:B------:R2:W3:Y:S02]  /*af60*/  SHFL.IDX P6, R14, R13, R12, R11 ;  /* 0x0000000c0d0e7389 */ /* 0x0004e400000c000b */
[----:B-123--:R-:W-:Y:S01]  /*af70*/  ENDCOLLECTIVE ;  /* 0x000000000000791b */ /* 0x00efe20003800000 */
.L_x_239:
[----:B------:R-:W-:Y:S05]  /*af80*/  BSYNC B0 ;  /* 0x0000000000007941 */ /* 0x000fea0003800000 */
.L_x_238:
[----:B------:R-:W-:Y:S05]  /*af90*/  BRA `(.L_x_240) ;  /* 0xfffffff4008c7947 */ /* 0x000fea000383ffff */
.L_x_214:
[----:B------:R-:W-:Y:S01]  /*afa0*/  BSSY B1, `(.L_x_241) ;  /* 0x0000006000017945 */ /* 0x000fe20003800000 */
[----:B------:R-:W-:-:S07]  /*afb0*/  IMAD.MOV.U32 R15, RZ, RZ, -0x1 ;  /* 0xffffffffff0f7424 */ /* 0x000fce00078e00ff */
[----:B-12---:R-:W-:Y:S05]  /*afc0*/  WARPSYNC.COLLECTIVE R15, `(.L_x_242) ;  /* 0x000000000f0c7348 */ /* 0x006fea0003c00000 */
[----:B------:R-:W-:Y:S02]  /*afd0*/  ELECT P6, UR62, PT ;  /* 0x00000000003e782f */ /* 0x000fe400038c0000 */
[----:B------:R-:W-:Y:S01]  /*afe0*/  MOV R14, UR62 ;  /* 0x0000003e000e7c02 */ /* 0x000fe20008000f00 */
[----:B-12---:R-:W-:Y:S10]  /*aff0*/  ENDCOLLECTIVE ;  /* 0x000000000000791b */ /* 0x006ff40003800000 */
.L_x_242:
[----:B------:R-:W-:Y:S05]  /*b000*/  BSYNC B1 ;  /* 0x0000000000017941 */ /* 0x000fea0003800000 */
.L_x_241:
[----:B------:R-:W-:Y:S05]  /*b010*/  BRA `(.L_x_243) ;  /* 0xfffffff400847947 */ /* 0x000fea000383ffff */
.L_x_216:
[----:B-1----:R1:W2:Y:S02]  /*b020*/  SYNCS.PHASECHK.TRANS64.TRYWAIT P0, [R6+URZ], R5 ;  /* 0x00000005060075a7 */ /* 0x0022a4000800017f */
[----:B--2---:R-:W-:Y:S05]  /*b030*/  @!P0 NANOSLEEP.SYNCS 0x989680 ;  /* 0x009896800000895d */ /* 0x004fea0003900000 */
[----:B------:R-:W2:Y:S02]  /*b040*/  @!P0 SYNCS.PHASECHK.TRANS64 P0, [R6+URZ], R5 ;  /* 0x00000005060085a7 */ /* 0x000ea4000800007f */
[----:B--2---:R-:W-:Y:S05]  /*b050*/  @!P0 BRA `(.L_x_216) ;  /* 0xfffffffc00f08947 */ /* 0x004fea000383ffff */
[----:B------:R-:W-:Y:S05]  /*b060*/  BRA `(.L_x_244) ;  /* 0xfffffff400c07947 */ /* 0x000fea000383ffff */
.L_x_217:
[----:B--2---:R2:W3:Y:S02]  /*b070*/  SYNCS.PHASECHK.TRANS64.TRYWAIT P0, [R3+URZ], R2 ;  /* 0x00000002030075a7 */ /* 0x0044e4000800017f */
[----:B---3--:R-:W-:Y:S05]  /*b080*/  @!P0 NANOSLEEP.SYNCS 0x989680 ;  /* 0x009896800000895d */ /* 0x008fea0003900000 */
[----:B------:R-:W3:Y:S02]  /*b090*/  @!P0 SYNCS.PHASECHK.TRANS64 P0, [R3+URZ], R2 ;  /* 0x00000002030085a7 */ /* 0x000ee4000800007f */
[----:B---3--:R-:W-:Y:S05]  /*b0a0*/  @!P0 BRA `(.L_x_217) ;  /* 0xfffffffc00f08947 */ /* 0x008fea000383ffff */
[----:B------:R-:W-:Y:S05]  /*b0b0*/  BRA `(.L_x_245) ;  /* 0xfffffff400b47947 */ /* 0x000fea000383ffff */
.L_x_219:
[----:B--2---:R2:W3:Y:S02]  /*b0c0*/  SYNCS.PHASECHK.TRANS64.TRYWAIT P0, [R16+URZ], R5 ;  /* 0x00000005100075a7 */ /* 0x0044e4000800017f */
[----:B---3--:R-:W-:Y:S05]  /*b0d0*/  @!P0 NANOSLEEP.SYNCS 0x989680 ;  /* 0x009896800000895d */ /* 0x008fea0003900000 */
[----:B------:R-:W3:Y:S02]  /*b0e0*/  @!P0 SYNCS.PHASECHK.TRANS64 P0, [R16+URZ], R5 ;  /* 0x00000005100085a7 */ /* 0x000ee4000800007f */
[----:B---3--:R-:W-:Y:S05]  /*b0f0*/  @!P0 BRA `(.L_x_219) ;  /* 0xfffffffc00f08947 */ /* 0x008fea000383ffff */
[----:B------:R-:W-:Y:S05]  /*b100*/  BRA `(.L_x_246) ;  /* 0xfffffff400b87947 */ /* 0x000fea000383ffff */
.L_x_247:
        /* <DEDUP_REMOVED lines=15> */
.L_x_11931:


//--------------------- .text._ZN7cutlass13device_kernelIN5flash11enable_sm90INS1_16FlashAttnFwdSm90INS1_25CollectiveMainloopFwdSm90ILi2EN4cute5tupleIJNS5_1CILi1EEES8_S8_EEENS6_IJNS7_ILi128EEESA_NS7_ILi192EEEEEELi128ENS_10bfloat16_tEfNS_4arch4Sm90ELb0ELb0ELb0ELb1ELb0ELb0ELb0ELb1ELb1ELb0ELb0ELb0EEENS1_21CollectiveEpilogueFwdINS6_IJSA_SA_SA_EEES9_SD_SF_Li256ELb1ELb0ELb0ELb0EEENS1_36VarlenDynamicPersistentTileSchedulerILi128ELi128ELi256ELi32ELb0ELb0ELb1ELb0ELb1ELb1EEEEEEEEEvNT_6ParamsE --------------------------
	.section	.text._ZN7cutlass13device_kernelIN5flash11enable_sm90INS1_16FlashAttnFwdSm90INS1_25CollectiveMainloopFwdSm90ILi2EN4cute5tupleIJNS5_1CILi1EEES8_S8_EEENS6_IJNS7_ILi128EEESA_NS7_ILi192EEEEEELi128ENS_10bfloat16_tEfNS_4arch4Sm90ELb0ELb0ELb0ELb1ELb0ELb0ELb0ELb1ELb1ELb0ELb0ELb0EEENS1_21CollectiveEpilogueFwdINS6_IJSA_SA_SA_EEES9_SD_SF_Li256ELb1ELb0ELb0ELb0EEENS1_36VarlenDynamicPersistentTileSchedulerILi128ELi128ELi256ELi32ELb0ELb0ELb1ELb0ELb1ELb1EEEEEEEEEvNT_6ParamsE,"ax",@progbits
	.align	128
.text._ZN7cutlass13device_kernelIN5flash11enable_sm90INS1_16FlashAttnFwdSm90INS1_25CollectiveMainloopFwdSm90ILi2EN4cute5tupleIJNS5_1CILi1EEES8_S8_EEENS6_IJNS7_ILi128EEESA_NS7_ILi192EEEEEELi128ENS_10bfloat16_tEfNS_4arch4Sm90ELb0ELb0ELb0ELb1ELb0ELb0ELb0ELb1ELb1ELb0ELb0ELb0EEENS1_21CollectiveEpilogueFwdINS6_IJSA_SA_SA_EEES9_SD_SF_Li256ELb1ELb0ELb0ELb0EEENS1_36VarlenDynamicPersistentTileSchedulerILi128ELi128ELi256ELi32ELb0ELb0ELb1ELb0ELb1ELb1EEEEEEEEEvNT_6ParamsE:
        .type           _ZN7cutlass13device_kernelIN5flash11enable_sm90INS1_16FlashAttnFwdSm90INS1_25CollectiveMainloopFwdSm90ILi2EN4cute5tupleIJNS5_1CILi1EEES8_S8_EEENS6_IJNS7_ILi128EEESA_NS7_ILi192EEEEEELi128ENS_10bfloat16_tEfNS_4arch4Sm90ELb0ELb0ELb0ELb1ELb0ELb0ELb0ELb1ELb1ELb0ELb0ELb0EEENS1_21CollectiveEpilogueFwdINS6_IJSA_SA_SA_EEES9_SD_SF_Li256ELb1ELb0ELb0ELb0EEENS1_36VarlenDynamicPersistentTileSchedulerILi128ELi128ELi256ELi32ELb0ELb0ELb1ELb0ELb1ELb1EEEEEEEEEvNT_6ParamsE,@function
        .size           _ZN7cutlass13device_kernelIN5flash11enable_sm90INS1_16FlashAttnFwdSm90INS1_25CollectiveMainloopFwdSm90ILi2EN4cute5tupleIJNS5_1CILi1EEES8_S8_EEENS6_IJNS7_ILi128EEESA_NS7_ILi192EEEEEELi128ENS_10bfloat16_tEfNS_4arch4Sm90ELb0ELb0ELb0ELb1ELb0ELb0ELb0ELb1ELb1ELb0ELb0ELb0EEENS1_21CollectiveEpilogueFwdINS6_IJSA_SA_SA_EEES9_SD_SF_Li256ELb1ELb0ELb0ELb0EEENS1_36VarlenDynamicPersistentTileSchedulerILi128ELi128ELi256ELi32ELb0ELb0ELb1ELb0ELb1ELb1EEEEEEEEEvNT_6ParamsE,(.L_x_11932 - _ZN7cutlass13device_kernelIN5flash11enable_sm90INS1_16FlashAttnFwdSm90INS1_25CollectiveMainloopFwdSm90ILi2EN4cute5tupleIJNS5_1CILi1EEES8_S8_EEENS6_IJNS7_ILi128EEESA_NS7_ILi192EEEEEELi128ENS_10bfloat16_tEfNS_4arch4Sm90ELb0ELb0ELb0ELb1ELb0ELb0ELb0ELb1ELb1ELb0ELb0ELb0EEENS1_21CollectiveEpilogueFwdINS6_IJSA_SA_SA_EEES9_SD_SF_Li256ELb1ELb0ELb0ELb0EEENS1_36VarlenDynamicPersistentTileSchedulerILi128ELi128ELi256ELi32ELb0ELb0ELb1ELb0ELb1ELb1EEEEEEEEEvNT_6ParamsE)
        .other          _ZN7cutlass13device_kernelIN5flash11enable_sm90INS1_16FlashAttnFwdSm90INS1_25CollectiveMainloopFwdSm90ILi2EN4cute5tupleIJNS5_1CILi1EEES8_S8_EEENS6_IJNS7_ILi128EEESA_NS7_ILi192EEEEEELi128ENS_10bfloat16_tEfNS_4arch4Sm90ELb0ELb0ELb0ELb1ELb0ELb0ELb0ELb1ELb1ELb0ELb0ELb0EEENS1_21CollectiveEpilogueFwdINS6_IJSA_SA_SA_EEES9_SD_SF_Li256ELb1ELb0ELb0ELb0EEENS1_36VarlenDynamicPersistentTileSchedulerILi128ELi128ELi256ELi32ELb0ELb0ELb1ELb0ELb1ELb1EEEEEEEEEvNT_6ParamsE,@"STO_CUDA_ENTRY STV_DEFAULT"
_ZN7cutlass13device_kernelIN5flash11enable_sm90INS1_16FlashAttnFwdSm90INS1_25CollectiveMainloopFwdSm90ILi2EN4cute5tupleIJNS5_1CILi1EEES8_S8_EEENS6_IJNS7_ILi128EEESA_NS7_ILi192EEEEEELi128ENS_10bfloat16_tEfNS_4arch4Sm90ELb0ELb0ELb0ELb1ELb0ELb0ELb0ELb1ELb1ELb0ELb0ELb0EEENS1_21CollectiveEpilogueFwdINS6_IJSA_SA_SA_EEES9_SD_SF_Li256ELb1ELb0ELb0ELb0EEENS1_36VarlenDynamicPersistentTileSchedulerILi128ELi128ELi256ELi32ELb0ELb0ELb1ELb0ELb1ELb1EEEEEEEEEvNT_6ParamsE:
[----:B------:R-:W0:Y:S02]  /*0000*/  LDC R1, c[0x0][0x28] ;  /* 0x00000a00ff017b82 */ /* 0x000e240000000800 */
[----:B0-----:R-:W-:Y:S01]  /*0010*/  VIADD R1, R1, 0xffffffc8 ;  /* 0xffffffc801017836 */ /* 0x001fe20000000000 */
[----:B------:R-:W0:Y:S01]  /*0020*/  S2R R3, SR_TID.X ;  /* 0x0000000000037919 */ /* 0x000e220000002100 */
[----:B------:R-:W-:Y:S01]  /*0030*/  ELECT P0, URZ, PT ;  /* 0x00000000003f782f */ /* 0x000fe20003800000 */
[----:B------:R-:W-:Y:S01]  /*0040*/  BSSY B0, `(.L_x_248) ;  /* 0x0000011000007945 */ /* 0x000fe20003800000 */
[----:B0-----:R-:W-:-:S05]  /*0050*/  SHF.R.U32.HI R0, RZ, 0x5, R3 ;  /* 0x00000005ff007819 */ /* 0x001fca0000011603 */
[----:B------:R-:W0:Y:S02]  /*0060*/  SHFL.IDX PT, R2, R0, RZ, 0x1f ;  /* 0x00001fff00027589 */ /* 0x000e2400000e0000 */
[----:B0-----:R-:W-:Y:S02]  /*0070*/  ISETP.EQ.AND P0, PT, R2, RZ, P0 ;  /* 0x000000ff0200720c */ /* 0x001fe40000702270 */
[----:B------:R-:W-:-:S11]  /*0080*/  SHF.R.U32.HI R2, RZ, 0x7, R3 ;  /* 0x00000007ff027819 */ /* 0x000fd60000011603 */
[----:B------:R-:W-:Y:S05]  /*0090*/  @!P0 BRA `(.L_x_249) ;  /* 0x00000000002c8947 */ /* 0x000fea0003800000 */
[----:B------:R-:W-:Y:S02]  /*00a0*/  ULDC.64 UR4, c[0x0][0x198] ;  /* 0x0000660000047ab9 */ /* 0x000fe40000000a00 */
[----:B------:R-:W-:Y:S02]  /*00b0*/  UIADD3 UR6, UP0, UR4, 0x270, URZ ;  /* 0x0000027004067890 */ /* 0x000fe4000ff1e03f */
[----:B------:R-:W-:Y:S02]  /*00c0*/  UIADD3 UR8, UP1, UR4, 0x370, URZ ;  /* 0x0000037004087890 */ /* 0x000fe4000ff3e03f */
[----:B------:R-:W-:Y:S02]  /*00d0*/  UIADD3 UR4, UP2, UR4, 0x470, URZ ;  /* 0x0000047004047890 */ /* 0x000fe4000ff5e03f */
[----:B------:R-:W-:Y:S02]  /*00e0*/  UIADD3.X UR7, URZ, UR5, URZ, UP0, !UPT ;  /* 0x000000053f077290 */ /* 0x000fe400087fe43f */
[----:B------:R-:W-:-:S02]  /*00f0*/  UIADD3.X UR9, URZ, UR5, URZ, UP1, !UPT ;  /* 0x000000053f097290 */ /* 0x000fc40008ffe43f */
[----:B------:R-:W-:-:S05]  /*0100*/  UIADD3.X UR5, URZ, UR5, URZ, UP2, !UPT ;  /* 0x000000053f057290 */ /* 0x000fca00097fe43f */
[----:B------:R0:W-:Y:S02]  /*0110*/  UTMACCTL.PF [UR6] ;  /* 0x00000000060079b9 */ /* 0x0001e40008040000 */
[----:B------:R0:W-:Y:S02]  /*0120*/  UTMACCTL.PF [UR8] ;  /* 0x00000000080079b9 */ /* 0x0001e40008040000 */
[----:B------:R0:W-:Y:S02]  /*0130*/  UTMACCTL.PF [UR4] ;  /* 0x00000000040079b9 */ /* 0x0001e40008040000 */
[----:B0-----:R-:W-:Y:S01]  /*0140*/  NOP ;  /* 0x0000000000007918 */ /* 0x001fe20000000000 */
.L_x_249:
[----:B------:R-:W-:Y:S05]  /*0150*/  BSYNC B0 ;  /* 0x0000000000007941 */ /* 0x000fea0003800000 */
.L_x_248:
[----:B------:R-:W-:Y:S01]  /*0160*/  VOTEU.ANY UP0, P0 ;  /* 0x00000000003f7886 */ /* 0x000fe20000000100 */
[----:B------:R-:W0:Y:S01]  /*0170*/  SHFL.IDX PT, R2, R2, RZ, 0x1f ;  /* 0x00001fff02027589 */ /* 0x000e2200000e0000 */
[----:B------:R-:W-:Y:S01]  /*0180*/  UMOV UR4, 0x1 ;  /* 0x0000000100047882 */ /* 0x000fe20000000000 */
[----:B------:R-:W-:Y:S01]  /*0190*/  UMOV UR7, 0x100 ;  /* 0x0000010000077882 */ /* 0x000fe20000000000 */
[----:B------:R-:W-:Y:S01]  /*01a0*/  VOTEU.ANY UP1, P0 ;  /* 0x00000000003f7886 */ /* 0x000fe20000020100 */
[----:B------:R-:W1:Y:S01]  /*01b0*/  @UP0 S2UR UR8, SR_CgaCtaId ;  /* 0x00000000000809c3 */ /* 0x000e620000008800 */
[----:B------:R-:W2:Y:S01]  /*01c0*/  SHFL.IDX PT, R3, R0, RZ, 0x1f ;  /* 0x00001fff00037589 */ /* 0x000ea200000e0000 */
[----:B------:R-:W-:Y:S01]  /*01d0*/  @UP0 UMOV UR6, 0x400 ;  /* 0x0000040000060882 */ /* 0x000fe20000000000 */
[----:B------:R-:W-:-:S04]  /*01e0*/  @UP0 UIADD3 UR4, -UR4, 0x100000, URZ ;  /* 0x0010000004040890 */ /* 0x000fc8000fffe13f */
[----:B------:R-:W-:Y:S02]  /*01f0*/  @UP0 USHF.L.U32 UR5, UR4, 0xb, URZ ;  /* 0x0000000b04050899 */ /* 0x000fe4000800063f */
[----:B------:R-:W-:Y:S01]  /*0200*/  @UP0 USHF.L.U32 UR4, UR4, 0x1, URZ ;  /* 0x0000000104040899 */ /* 0x000fe2000800063f */
[----:B------:R-:W-:Y:S01]  /*0210*/  VOTEU.ANY UP2, P0 ;  /* 0x00000000003f7886 */ /* 0x000fe20000040100 */
[----:B0-----:R-:W-:Y:S01]  /*0220*/  R2UR UR9, R2 ;  /* 0x00000000020972ca */ /* 0x001fe200000e0000 */
[----:B-1----:R-:W-:Y:S01]  /*0230*/  @UP0 ULEA UR8, UR8, UR6, 0x18 ;  /* 0x0000000608080291 */ /* 0x002fe2000f8ec03f */
[----:B--2---:R-:W-:Y:S01]  /*0240*/  ISETP.NE.AND P1, PT, R3, RZ, PT ;  /* 0x000000ff0300720c */ /* 0x004fe20003f25270 */
[----:B------:R-:W-:-:S04]  /*0250*/  @UP0 UIADD3 UR6, -UR7, 0x100000, URZ ;  /* 0x0010000007060890 */ /* 0x000fc8000fffe13f */
[----:B------:R-:W-:Y:S02]  /*0260*/  @UP0 USHF.L.U32 UR7, UR6, 0xb, URZ ;  /* 0x0000000b06070899 */ /* 0x000fe4000800063f */
[----:B------:R-:W-:-:S04]  /*0270*/  @UP0 USHF.L.U32 UR6, UR6, 0x1, URZ ;  /* 0x0000000106060899 */ /* 0x000fc8000800063f */
[----:B------:R-:W-:Y:S01]  /*0280*/  UISETP.NE.AND UP0, UPT, UR9, URZ, UPT ;  /* 0x0000003f0900728c */ /* 0x000fe2000bf05270 */
[----:B------:R-:W0:Y:S02]  /*0290*/  FENCE.VIEW.ASYNC.S ;  /* 0x00000000000073c6 */ /* 0x000e240000000000 */
[----:B0-----:R0:W1:Y:S05]  /*02a0*/  @UP1 SYNCS.EXCH.64 URZ, [UR8+0x34800], UR4 ;  /* 0x03480004083f15b2 */ /* 0x00106a0008000100 */
[----:B------:R0:W2:Y:S01]  /*02b0*/  @UP2 SYNCS.EXCH.64 URZ, [UR8+0x34820], UR6 ;  /* 0x03482006083f25b2 */ /* 0x0000a20008000100 */
[----:B------:R-:W-:Y:S05]  /*02c0*/  @P1 BRA `(.L_x_250) ;  /* 0x0000000000481947 */ /* 0x000fea0003800000 */
[----:B0-----:R-:W0:Y:S01]  /*02d0*/  S2UR UR5, SR_CgaCtaId ;  /* 0x00000000000579c3 */ /* 0x001e220000008800 */
[----:B------:R-:W-:Y:S01]  /*02e0*/  UMOV UR4, 0x400 ;  /* 0x0000040000047882 */ /* 0x000fe20000000000 */
[----:B------:R-:W-:Y:S01]  /*02f0*/  UMOV UR6, 0x1 ;  /* 0x0000000100067882 */ /* 0x000fe20000000000 */
[----:B------:R-:W-:Y:S01]  /*0300*/  UMOV UR9, 0x2 ;  /* 0x0000000200097882 */ /* 0x000fe20000000000 */
[----:B------:R-:W-:-:S04]  /*0310*/  UIADD3 UR6, -UR6, 0x100000, URZ ;  /* 0x0010000006067890 */ /* 0x000fc8000fffe13f */
[----:B------:R-:W-:Y:S02]  /*0320*/  USHF.L.U32 UR7, UR6, 0xb, URZ ;  /* 0x0000000b06077899 */ /* 0x000fe4000800063f */
[----:B------:R-:W-:Y:S01]  /*0330*/  USHF.L.U32 UR6, UR6, 0x1, URZ ;  /* 0x0000000106067899 */ /* 0x000fe2000800063f */
[----:B------:R-:W-:Y:S01]  /*0340*/  ELECT P0, URZ, PT ;  /* 0x00000000003f782f */ /* 0x000fe20003800000 */
[----:B0-----:R-:W-:Y:S02]  /*0350*/  ULEA UR8, UR5, UR4, 0x18 ;  /* 0x0000000405087291 */ /* 0x001fe4000f8ec03f */
[----:B------:R-:W-:-:S04]  /*0360*/  UIADD3 UR4, -UR9, 0x100000, URZ ;  /* 0x0010000009047890 */ /* 0x000fc8000fffe13f */
[----:B------:R-:W-:Y:S02]  /*0370*/  USHF.L.U32 UR5, UR4, 0xb, URZ ;  /* 0x0000000b04057899 */ /* 0x000fe4000800063f */
[----:B------:R-:W-:Y:S01]  /*0380*/  USHF.L.U32 UR4, UR4, 0x1, URZ ;  /* 0x0000000104047899 */ /* 0x000fe2000800063f */
[----:B------:R-:W0:Y:S03]  /*0390*/  FENCE.VIEW.ASYNC.S ;  /* 0x00000000000073c6 */ /* 0x000e260000000000 */
[----:B0-----:R3:W4:Y:S08]  /*03a0*/  SYNCS.EXCH.64 URZ, [UR8+0x34830], UR6 ;  /* 0x03483006083f75b2 */ /* 0x0017300008000100 */
[----:B------:R3:W0:Y:S01]  /*03b0*/  SYNCS.EXCH.64 URZ, [UR8+0x34840], UR4 ;  /* 0x03484004083f75b2 */ /* 0x0006220008000100 */
[----:B------:R3:W0:Y:S01]  /*03c0*/  SYNCS.EXCH.64 URZ, [UR8+0x34838], UR6 ;  /* 0x03483806083f75b2 */ /* 0x0006220008000100 */
[----:B------:R3:W0:Y:S02]  /*03d0*/  SYNCS.EXCH.64 URZ, [UR8+0x34848], UR4 ;  /* 0x03484804083f75b2 */ /* 0x0006240008000100 */
[----:B---3--:R-:W-:Y:S01]  /*03e0*/  NOP ;  /* 0x0000000000007918 */ /* 0x008fe20000000000 */
.L_x_250:
[----:B------:R-:W3:Y:S01]  /*03f0*/  SHFL.IDX PT, R2, R0, RZ, 0x1f ;  /* 0x00001fff00027589 */ /* 0x000ee200000e0000 */
[----:B------:R-:W-:Y:S01]  /*0400*/  NOP ;  /* 0x0000000000007918 */ /* 0x000fe20000000000 */
[----:B---3--:R-:W-:-:S13]  /*0410*/  ISETP.NE.AND P0, PT, R2, RZ, PT ;  /* 0x000000ff0200720c */ /* 0x008fda0003f05270 */
[----:B------:R-:W-:Y:S05]  /*0420*/  @P0 BRA `(.L_x_251) ;  /* 0x0000000000480947 */ /* 0x000fea0003800000 */
[----:B0-----:R-:W0:Y:S01]  /*0430*/  S2UR UR5, SR_CgaCtaId ;  /* 0x00000000000579c3 */ /* 0x001e220000008800 */
[----:B------:R-:W-:Y:S01]  /*0440*/  UMOV UR4, 0x400 ;  /* 0x0000040000047882 */ /* 0x000fe20000000000 */
[----:B------:R-:W-:Y:S01]  /*0450*/  UMOV UR6, 0x1 ;  /* 0x0000000100067882 */ /* 0x000fe20000000000 */
[----:B------:R-:W-:Y:S01]  /*0460*/  UMOV UR7, 0x2 ;  /* 0x0000000200077882 */ /* 0x000fe20000000000 */
[----:B------:R-:W-:Y:S01]  /*0470*/  ELECT P0, URZ, PT ;  /* 0x00000000003f782f */ /* 0x000fe20003800000 */
[----:B0-----:R-:W-:Y:S02]  /*0480*/  ULEA UR8, UR5, UR4, 0x18 ;  /* 0x0000000405087291 */ /* 0x001fe4000f8ec03f */
[----:B------:R-:W-:-:S04]  /*0490*/  UIADD3 UR4, -UR6, 0x100000, URZ ;  /* 0x0010000006047890 */ /* 0x000fc8000fffe13f */
[----:B------:R-:W-:Y:S02]  /*04a0*/  USHF.L.U32 UR5, UR4, 0xb, URZ ;  /* 0x0000000b04057899 */ /* 0x000fe4000800063f */
[----:B------:R-:W-:Y:S02]  /*04b0*/  USHF.L.U32 UR4, UR4, 0x1, URZ ;  /* 0x0000000104047899 */ /* 0x000fe4000800063f */
[----:B------:R-:W-:-:S04]  /*04c0*/  UIADD3 UR6, -UR7, 0x100000, URZ ;  /* 0x0010000007067890 */ /* 0x000fc8000fffe13f */
[----:B------:R-:W-:Y:S02]  /*04d0*/  USHF.L.U32 UR7, UR6, 0xb, URZ ;  /* 0x0000000b06077899 */ /* 0x000fe4000800063f */
[----:B------:R-:W-:Y:S01]  /*04e0*/  USHF.L.U32 UR6, UR6, 0x1, URZ ;  /* 0x0000000106067899 */ /* 0x000fe2000800063f */
[----:B------:R-:W0:Y:S03]  /*04f0*/  FENCE.VIEW.ASYNC.S ;  /* 0x00000000000073c6 */ /* 0x000e260000000000 */
[----:B0-----:R3:W0:Y:S08]  /*0500*/  SYNCS.EXCH.64 URZ, [UR8+0x34850], UR4 ;  /* 0x03485004083f75b2 */ /* 0x0016300008000100 */
[----:B------:R3:W0:Y:S01]  /*0510*/  SYNCS.EXCH.64 URZ, [UR8+0x34860], UR6 ;  /* 0x03486006083f75b2 */ /* 0x0006220008000100 */
[----:B------:R3:W0:Y:S01]  /*0520*/  SYNCS.EXCH.64 URZ, [UR8+0x34858], UR4 ;  /* 0x03485804083f75b2 */ /* 0x0006220008000100 */
[----:B------:R3:W0:Y:S02]  /*0530*/  SYNCS.EXCH.64 URZ, [UR8+0x34868], UR6 ;  /* 0x03486806083f75b2 */ /* 0x0006240008000100 */
[----:B---3--:R-:W-:Y:S01]  /*0540*/  NOP ;  /* 0x0000000000007918 */ /* 0x008fe20000000000 */
.L_x_251:
[----:B------:R-:W3:Y:S01]  /*0550*/  SHFL.IDX PT, R2, R0, RZ, 0x1f ;  /* 0x00001fff00027589 */ /* 0x000ee200000e0000 */
[----:B------:R-:W-:Y:S01]  /*0560*/  NOP ;  /* 0x0000000000007918 */ /* 0x000fe20000000000 */
[----:B---3--:R-:W-:-:S13]  /*0570*/  ISETP.NE.AND P0, PT, R2, RZ, PT ;  /* 0x000000ff0200720c */ /* 0x008fda0003f05270 */
[----:B------:R-:W-:Y:S05]  /*0580*/  @P0 BRA `(.L_x_252) ;  /* 0x0000000000380947 */ /* 0x000fea0003800000 */
[----:B0-----:R-:W0:Y:S01]  /*0590*/  S2UR UR5, SR_CgaCtaId ;  /* 0x00000000000579c3 */ /* 0x001e220000008800 */
[----:B------:R-:W-:Y:S01]  /*05a0*/  UMOV UR4, 0x400 ;  /* 0x0000040000047882 */ /* 0x000fe20000000000 */
[----:B------:R-:W-:Y:S01]  /*05b0*/  UMOV UR7, 0x1 ;  /* 0x0000000100077882 */ /* 0x000fe20000000000 */
[----:B------:R-:W-:Y:S01]  /*05c0*/  ELECT P0, URZ, PT ;  /* 0x00000000003f782f */ /* 0x000fe20003800000 */
[----:B0-----:R-:W-:Y:S02]  /*05d0*/  ULEA UR6, UR5, UR4, 0x18 ;  /* 0x0000000405067291 */ /* 0x001fe4000f8ec03f */
[----:B------:R-:W-:-:S04]  /*05e0*/  UIADD3 UR4, -UR7, 0x100000, URZ ;  /* 0x0010000007047890 */ /* 0x000fc8000fffe13f */
[----:B------:R-:W-:Y:S02]  /*05f0*/  USHF.L.U32 UR5, UR4, 0xb, URZ ;  /* 0x0000000b04057899 */ /* 0x000fe4000800063f */
[----:B------:R-:W-:Y:S01]  /*0600*/  USHF.L.U32 UR4, UR4, 0x1, URZ ;  /* 0x0000000104047899 */ /* 0x000fe2000800063f */
[----:B------:R-:W0:Y:S11]  /*0610*/  FENCE.VIEW.ASYNC.S ;  /* 0x00000000000073c6 */ /* 0x000e360000000000 */
[----:B0-----:R3:W0:Y:S01]  /*0620*/  SYNCS.EXCH.64 URZ, [UR6+0x34870], UR4 ;  /* 0x03487004063f75b2 */ /* 0x0016220008000100 */
[----:B------:R3:W0:Y:S01]  /*0630*/  SYNCS.EXCH.64 URZ, [UR6+0x34880], UR4 ;  /* 0x03488004063f75b2 */ /* 0x0006220008000100 */
[----:B------:R3:W0:Y:S01]  /*0640*/  SYNCS.EXCH.64 URZ, [UR6+0x34878], UR4 ;  /* 0x03487804063f75b2 */ /* 0x0006220008000100 */
[----:B------:R3:W0:Y:S02]  /*0650*/  SYNCS.EXCH.64 URZ, [UR6+0x34888], UR4 ;  /* 0x03488804063f75b2 */ /* 0x0006240008000100 */
[----:B---3--:R-:W-:Y:S01]  /*0660*/  NOP ;  /* 0x0000000000007918 */ /* 0x008fe20000000000 */
.L_x_252:
        /* <DEDUP_REMOVED lines=22> */
.L_x_253:
        /* <DEDUP_REMOVED lines=22> */
.L_x_254:
[----:B0-----:R-:W-:Y:S01]  /*0930*/  UMOV UR4, 0x1 ;  /* 0x0000000100047882 */ /* 0x001fe20000000000 */
[----:B------:R-:W-:Y:S01]  /*0940*/  PLOP3.LUT P0, PT, PT, PT, UP0, 0x80, 0x0 ;  /* 0x000000000000781c */ /* 0x000fe20003f0f008 */
[----:B------:R-:W-:Y:S01]  /*0950*/  USEL UR4, UR4, 0x2, !UP0 ;  /* 0x0000000204047887 */ /* 0x000fe2000c000000 */
[----:B------:R-:W-:-:S05]  /*0960*/  NOP ;  /* 0x0000000000007918 */ /* 0x000fca0000000000 */
[----:B------:R-:W-:-:S05]  /*0970*/  IMAD.U32 R2, RZ, RZ, UR4 ;  /* 0x00000004ff027e24 */ /* 0x000fca000f8e00ff */
[----:B------:R0:W-:Y:S01]  /*0980*/  STL [R1+0x30], R2 ;  /* 0x0000300201007387 */ /* 0x0001e20000100800 */
[----:B-12-4-:R-:W-:Y:S06]  /*0990*/  BAR.SYNC.DEFER_BLOCKING 0x0 ;  /* 0x0000000000007b1d */ /* 0x016fec0000010000 */
[----:B------:R-:W-:Y:S05]  /*09a0*/  @!P0 BRA `(.L_x_255) ;  /* 0x0000008400188947 */ /* 0x000fea0003800000 */
.L_x_256:
[----:B------:R-:W-:-:S08]  /*09b0*/  NOP ;  /* 0x0000000000007918 */ /* 0x000fd00000000000 */
[----:B------:R-:W1:Y:S02]  /*09c0*/  USETMAXREG.TRY_ALLOC.CTAPOOL UP0, 0xf0 ;  /* 0x000000f0000079c8 */ /* 0x000e640008000600 */
[----:B-1----:R-:W-:-:S13]  /*09d0*/  PLOP3.LUT P0, PT, PT, PT, UP0, 0x80, 0x0 ;  /* 0x000000000000781c */ /* 0x002fda0003f0f008 */
[----:B------:R-:W-:Y:S05]  /*09e0*/  @!P0 BRA `(.L_x_256) ;  /* 0xfffffffc00f08947 */ /* 0x000fea000383ffff */
[----:B------:R-:W1:Y:S08]  /*09f0*/  S2UR UR5, SR_CgaCtaId ;  /* 0x00000000000579c3 */ /* 0x000e700000008800 */
[----:B------:R-:W-:Y:S06]  /*0a00*/  BAR.ARV 0x8, 0x120 ;  /* 0x0204800000007b1d */ /* 0x000fec0000002000 */
[----:B------:R-:W-:-:S02]  /*0a10*/  UMOV UR4, 0x400 ;  /* 0x0000040000047882 */ /* 0x000fc40000000000 */
[----:B------:R-:W-:Y:S01]  /*0a20*/  BAR.SYNC.DEFER_BLOCKING 0x5, 0x120 ;  /* 0x0144800000007b1d */ /* 0x000fe20000010000 */
[----:B-1----:R-:W-:-:S09]  /*0a30*/  ULEA UR4, UR5, UR4, 0x18 ;  /* 0x0000000405047291 */ /* 0x002fd2000f8ec03f */
[----:B------:R-:W1:Y:S01]  /*0a40*/  LDS.128 R44, [UR4+0x348d0] ;  /* 0x0348d004ff2c7984 */ /* 0x000e620008000c00 */
[----:B------:R-:W-:Y:S01]  /*0a50*/  ULDC UR4, c[0x0][0xc14] ;  /* 0x0003050000047ab9 */ /* 0x000fe20000000800 */
[----:B------:R-:W-:Y:S06]  /*0a60*/  BAR.ARV 0x4, 0x120 ;  /* 0x0104800000007b1d */ /* 0x000fec0000002000 */
[----:B-1----:R-:W-:-:S13]  /*0a70*/  ISETP.GE.AND P0, PT, R47, UR4, PT ;  /* 0x000000042f007c0c */ /* 0x002fda000bf06270 */
[----:B------:R-:W-:Y:S05]  /*0a80*/  @P0 EXIT ;  /* 0x000000000000094d */ /* 0x000fea0003800000 */
[----:B0-----:R-:W2:Y:S01]  /*0a90*/  LDL R2, [R1+0x30] ;  /* 0x0000300001027983 */ /* 0x001ea20000100800 */
[----:B------:R-:W-:Y:S01]  /*0aa0*/  R2UR UR5, R46 ;  /* 0x000000002e0572ca */ /* 0x000fe200000e0000 */
[----:B------:R-:W-:Y:S01]  /*0ab0*/  IMAD.MOV.U32 R188, RZ, RZ, -0x2 ;  /* 0xfffffffeffbc7424 */ /* 0x000fe200078e00ff */
[----:B------:R-:W0:Y:S01]  /*0ac0*/  S2R R0, SR_TID.X ;  /* 0x0000000000007919 */ /* 0x000e220000002100 */
[----:B------:R-:W-:Y:S02]  /*0ad0*/  IMAD.MOV.U32 R185, RZ, RZ, RZ ;  /* 0x000000ffffb97224 */ /* 0x000fe400078e00ff */
[----:B------:R-:W-:Y:S02]  /*0ae0*/  IMAD.MOV.U32 R16, RZ, RZ, RZ ;  /* 0x000000ffff107224 */ /* 0x000fe400078e00ff */
[----:B0-----:R-:W-:-:S05]  /*0af0*/  VIADD R192, R0, 0xffffff80 ;  /* 0xffffff8000c07836 */ /* 0x001fca0000000000 */
[----:B------:R-:W-:-:S04]  /*0b00*/  SHF.R.S32.HI R3, RZ, 0x1f, R192 ;  /* 0x0000001fff037819 */ /* 0x000fc800000114c0 */
[CC--:B------:R-:W-:Y:S02]  /*0b10*/  LEA.HI R0, R3.reuse, R192.reuse, RZ, 0x7 ;  /* 0x000000c003007211 */ /* 0x0c0fe400078f38ff */
[----:B------:R-:W-:Y:S02]  /*0b20*/  LEA.HI R4, R3, R192, RZ, 0x5 ;  /* 0x000000c003047211 */ /* 0x000fe400078f28ff */
[----:B------:R-:W-:Y:S02]  /*0b30*/  LOP3.LUT R5, R0, 0xffffff80, RZ, 0xc0, !PT ;  /* 0xffffff8000057812 */ /* 0x000fe400078ec0ff */
[----:B------:R-:W-:Y:S01]  /*0b40*/  SHF.R.S32.HI R187, RZ, 0x7, R0 ;  /* 0x00000007ffbb7819 */ /* 0x000fe20000011400 */
[----:B------:R-:W-:Y:S02]  /*0b50*/  IMAD.SHL.U32 R4, R4, 0x20, RZ ;  /* 0x0000002004047824 */ /* 0x000fe400078e00ff */
[----:B------:R-:W-:Y:S01]  /*0b60*/  IMAD.IADD R186, R192, 0x1, -R5 ;  /* 0x00000001c0ba7824 */ /* 0x000fe200078e0a05 */
[----:B------:R-:W-:-:S02]  /*0b70*/  LEA.HI R0, R0, R187, RZ, 0x1 ;  /* 0x000000bb00007211 */ /* 0x000fc400078f08ff */
[----:B------:R-:W-:Y:S02]  /*0b80*/  LOP3.LUT R4, R4, 0xfffffc00, RZ, 0xc0, !PT ;  /* 0xfffffc0004047812 */ /* 0x000fe400078ec0ff */
[----:B------:R-:W-:Y:S02]  /*0b90*/  SHF.R.S32.HI R9, RZ, 0x1f, R186 ;  /* 0x0000001fff097819 */ /* 0x000fe400000114ba */
[----:B------:R-:W-:Y:S02]  /*0ba0*/  LOP3.LUT R0, R0, 0x3fffffe, RZ, 0xc0, !PT ;  /* 0x03fffffe00007812 */ /* 0x000fe400078ec0ff */
[CC--:B------:R-:W-:Y:S02]  /*0bb0*/  LEA.HI R6, R9.reuse, R186.reuse, RZ, 0x2 ;  /* 0x000000ba09067211 */ /* 0x0c0fe400078f10ff */
[----:B------:R-:W-:Y:S01]  /*0bc0*/  LEA.HI R9, R9, R186, RZ, 0x5 ;  /* 0x000000ba09097211 */ /* 0x000fe200078f28ff */
[----:B------:R-:W-:Y:S01]  /*0bd0*/  IMAD.IADD R0, R187, 0x1, -R0 ;  /* 0x00000001bb007824 */ /* 0x000fe200078e0a00 */
[----:B------:R-:W-:-:S02]  /*0be0*/  SHF.R.S32.HI R8, RZ, 0x2, R6 ;  /* 0x00000002ff087819 */ /* 0x000fc40000011406 */
[----:B------:R-:W-:Y:S02]  /*0bf0*/  SHF.R.S32.HI R11, RZ, 0x1f, R6 ;  /* 0x0000001fff0b7819 */ /* 0x000fe40000011406 */
[----:B------:R-:W-:Y:S02]  /*0c00*/  SHF.R.S32.HI R9, RZ, 0x5, R9 ;  /* 0x00000005ff097819 */ /* 0x000fe40000011409 */
[----:B------:R-:W-:-:S04]  /*0c10*/  LEA.HI R11, R11, R8, RZ, 0x3 ;  /* 0x000000080b0b7211 */ /* 0x000fc800078f18ff */
[----:B------:R-:W-:-:S05]  /*0c20*/  LOP3.LUT R11, R11, 0xfffffff8, RZ, 0xc0, !PT ;  /* 0xfffffff80b0b7812 */ /* 0x000fca00078ec0ff */
[----:B------:R-:W-:-:S04]  /*0c30*/  IMAD.IADD R8, R8, 0x1, -R11 ;  /* 0x0000000108087824 */ /* 0x000fc800078e0a0b */
[----:B------:R-:W-:-:S04]  /*0c40*/  IMAD R9, R9, 0x10, R8 ;  /* 0x0000001009097824 */ /* 0x000fc800078e0208 */
[----:B------:R-:W-:Y:S01]  /*0c50*/  IMAD R189, R0, 0x40, R9 ;  /* 0x0000004000bd7824 */ /* 0x000fe200078e0209 */
[----:B--2---:R-:W-:Y:S02]  /*0c60*/  R2UR UR4, R2 ;  /* 0x00000000020472ca */ /* 0x004fe400000e0000 */
[CC--:B------:R-:W-:Y:S02]  /*0c70*/  LEA.HI R2, R3.reuse, R192.reuse, RZ, 0x4 ;  /* 0x000000c003027211 */ /* 0x0c0fe400078f20ff */
[----:B------:R-:W-:Y:S02]  /*0c80*/  LEA.HI R3, R3, R192, RZ, 0x3 ;  /* 0x000000c003037211 */ /* 0x000fe400078f18ff */
[----:B------:R-:W-:Y:S02]  /*0c90*/  SHF.R.S32.HI R7, RZ, 0x4, R2 ;  /* 0x00000004ff077819 */ /* 0x000fe40000011402 */
[C---:B------:R-:W-:Y:S02]  /*0ca0*/  LOP3.LUT R5, R2.reuse, 0x3fffff0, RZ, 0xc0, !PT ;  /* 0x03fffff002057812 */ /* 0x040fe400078ec0ff */
[----:B------:R-:W-:-:S02]  /*0cb0*/  LEA.HI R2, R2, R7, RZ, 0x1 ;  /* 0x0000000702027211 */ /* 0x000fc400078f08ff */
[----:B------:R-:W-:Y:S01]  /*0cc0*/  SHF.R.S32.HI R18, RZ, 0x3, R3 ;  /* 0x00000003ff127819 */ /* 0x000fe20000011403 */
[----:B------:R-:W-:Y:S01]  /*0cd0*/  IMAD.IADD R5, R192, 0x1, -R5 ;  /* 0x00000001c0057824 */ /* 0x000fe200078e0a05 */
[----:B------:R-:W-:Y:S01]  /*0ce0*/  LOP3.LUT R2, R2, 0x1ffffffe, RZ, 0xc0, !PT ;  /* 0x1ffffffe02027812 */ /* 0x000fe200078ec0ff */
[----:B------:R-:W-:Y:S02]  /*0cf0*/  ULOP3.LUT UR4, UR4, 0x1, URZ, 0xfc, !UPT ;  /* 0x0000000104047892 */ /* 0x000fe4000f8efc3f */
[----:B------:R-:W-:Y:S02]  /*0d00*/  IMAD R5, R5, 0x40, R4 ;  /* 0x0000004005057824 */ /* 0x000fe400078e0204 */
[----:B------:R-:W-:Y:S01]  /*0d10*/  IMAD.IADD R2, R7, 0x1, -R2 ;  /* 0x0000000107027824 */ /* 0x000fe200078e0a02 */
[----:B------:R-:W-:Y:S01]  /*0d20*/  LOP3.LUT R7, R6, 0x7ffffffc, RZ, 0xc0, !PT ;  /* 0x7ffffffc06077812 */ /* 0x000fe200078ec0ff */
[----:B------:R-:W-:Y:S02]  /*0d30*/  IMAD.U32 R191, RZ, RZ, UR4 ;  /* 0x00000004ffbf7e24 */ /* 0x000fe4000f8e00ff */
[----:B------:R-:W-:Y:S01]  /*0d40*/  IMAD R190, R2, 0x8, R5 ;  /* 0x0000000802be7824 */ /* 0x000fe200078e0205 */
[----:B------:R-:W-:Y:S01]  /*0d50*/  LOP3.LUT R5, R3, 0x1ffffff8, RZ, 0xc0, !PT ;  /* 0x1ffffff803057812 */ /* 0x000fe200078ec0ff */
[----:B------:R-:W-:-:S02]  /*0d60*/  IMAD.IADD R7, R186, 0x1, -R7 ;  /* 0x00000001ba077824 */ /* 0x000fc400078e0a07 */
[----:B------:R-:W-:Y:S02]  /*0d70*/  IMAD.MOV.U32 R2, RZ, RZ, RZ ;  /* 0x000000ffff027224 */ /* 0x000fe400078e00ff */
[----:B------:R-:W-:Y:S02]  /*0d80*/  IMAD.IADD R5, R192, 0x1, -R5 ;  /* 0x00000001c0057824 */ /* 0x000fe400078e0a05 */
[----:B------:R-:W-:Y:S02]  /*0d90*/  IMAD R188, R7, R188, 0x80 ;  /* 0x0000008007bc7424 */ /* 0x000fe400078e02bc */
[----:B------:R-:W-:-:S07]  /*0da0*/  IMAD.SHL.U32 R17, R5, 0x8, RZ ;  /* 0x0000000805117824 */ /* 0x000fce00078e00ff */
.L_x_299:
[----:B0---45:R-:W0:Y:S01]  /*0db0*/  LDC.64 R4, c[0x0][0xc60] ;  /* 0x00031800ff047b82 */ /* 0x031e220000000a00 */
[----:B------:R-:W-:Y:S01]  /*0dc0*/  ULDC.64 UR10, c[0x0][0x208] ;  /* 0x00008200000a7ab9 */ /* 0x000fe20000000a00 */
[----:B------:R-:W-:Y:S01]  /*0dd0*/  ULDC.64 UR6, c[0x0][0xa28] ;  /* 0x00028a0000067ab9 */ /* 0x000fe20000000a00 */
[----:B------:R-:W-:Y:S01]  /*0de0*/  ULDC.64 UR8, c[0x0][0xa20] ;  /* 0x0002880000087ab9 */ /* 0x000fe20000000a00 */
[----:B0-----:R-:W-:-:S06]  /*0df0*/  IMAD.WIDE R4, R47, 0x4, R4 ;  /* 0x000000042f047825 */ /* 0x001fcc00078e0204 */
[----:B--2---:R-:W2:Y:S01]  /*0e00*/  LDG.E R4, desc[UR10][R4.64] ;  /* 0x0000000a04047981 */ /* 0x004ea2000c1e1900 */
[----:B------:R-:W-:Y:S02]  /*0e10*/  UISETP.NE.U32.AND UP0, UPT, UR6, URZ, UPT ;  /* 0x0000003f0600728c */ /* 0x000fe4000bf05070 */
[----:B------:R-:W-:Y:S02]  /*0e20*/  UISETP.NE.U32.AND UP1, UPT, UR8, URZ, UPT ;  /* 0x0000003f0800728c */ /* 0x000fe4000bf25070 */
[----:B------:R-:W-:Y:S02]  /*0e30*/  UISETP.NE.AND.EX UP0, UPT, UR7, URZ, UPT, UP0 ;  /* 0x0000003f0700728c */ /* 0x000fe4000bf05300 */
[----:B------:R-:W-:-:S04]  /*0e40*/  UISETP.NE.AND.EX UP1, UPT, UR9, URZ, UPT, UP1 ;  /* 0x0000003f0900728c */ /* 0x000fc8000bf25310 */
[----:B------:R-:W-:Y:S02]  /*0e50*/  PLOP3.LUT P0, PT, PT, PT, UP0, 0x80, 0x0 ;  /* 0x000000000000781c */ /* 0x000fe40003f0f008 */
[----:B------:R-:W-:Y:S02]  /*0e60*/  PLOP3.LUT P1, PT, PT, PT, UP1, 0x80, 0x0 ;  /* 0x000000000000781c */ /* 0x000fe40003f2f018 */
[----:B--2---:R-:W-:-:S13]  /*0e70*/  R2UR UR61, R4 ;  /* 0x00000000043d72ca */ /* 0x004fda00000e0000 */
[----:B------:R-:W-:Y:S02]  /*0e80*/  USHF.R.S32.HI UR4, URZ, 0x1f, UR61 ;  /* 0x0000001f3f047899 */ /* 0x000fe4000801143d */
[----:B------:R-:W-:Y:S02]  /*0e90*/  @UP0 ULEA UR6, UP2, UR61, UR6, 0x2 ;  /* 0x000000063d060291 */ /* 0x000fe4000f84103f */
[----:B------:R-:W-:Y:S02]  /*0ea0*/  @UP1 ULEA UR8, UP3, UR61, UR8, 0x2 ;  /* 0x000000083d081291 */ /* 0x000fe4000f86103f */
[----:B------:R-:W-:Y:S02]  /*0eb0*/  @UP0 ULEA.HI.X UR7, UR61, UR7, UR4, 0x2, UP2 ;  /* 0x000000073d070291 */ /* 0x000fe400090f1404 */
[----:B------:R-:W-:Y:S01]  /*0ec0*/  IMAD.U32 R184, RZ, RZ, UR4 ;  /* 0x00000004ffb87e24 */ /* 0x000fe2000f8e00ff */
[----:B------:R-:W-:Y:S01]  /*0ed0*/  @UP1 ULEA.HI.X UR9, UR61, UR9, UR4, 0x2, UP3 ;  /* 0x000000093d091291 */ /* 0x000fe200098f1404 */
[----:B------:R-:W-:-:S02]  /*0ee0*/  IMAD.U32 R4, RZ, RZ, UR6 ;  /* 0x00000006ff047e24 */ /* 0x000fc4000f8e00ff */
[----:B---3--:R-:W-:Y:S01]  /*0ef0*/  IMAD.U32 R6, RZ, RZ, UR8 ;  /* 0x00000008ff067e24 */ /* 0x008fe2000f8e00ff */
[----:B------:R-:W-:Y:S01]  /*0f00*/  ULDC UR4, c[0x0][0x404] ;  /* 0x0001010000047ab9 */ /* 0x000fe20000000800 */
[----:B------:R-:W-:Y:S01]  /*0f10*/  IMAD.U32 R5, RZ, RZ, UR7 ;  /* 0x00000007ff057e24 */ /* 0x000fe2000f8e00ff */
[----:B------:R-:W-:Y:S01]  /*0f20*/  ULDC.64 UR6, c[0x0][0x3f8] ;  /* 0x0000fe0000067ab9 */ /* 0x000fe20000000a00 */
[----:B------:R-:W-:-:S03]  /*0f30*/  IMAD.U32 R7, RZ, RZ, UR9 ;  /* 0x00000009ff077e24 */ /* 0x000fc6000f8e00ff */
[----:B------:R-:W2:Y:S04]  /*0f40*/  @P0 LDG.E R4, desc[UR10][R4.64] ;  /* 0x0000000a04040981 */ /* 0x000ea8000c1e1900 */
[----:B------:R-:W3:Y:S01]  /*0f50*/  @P1 LDG.E R6, desc[UR10][R6.64] ;  /* 0x0000000a06061981 */ /* 0x000ee2000c1e1900 */
[----:B------:R-:W-:Y:S01]  /*0f60*/  UISETP.NE.U32.AND UP0, UPT, UR6, URZ, UPT ;  /* 0x0000003f0600728c */ /* 0x000fe2000bf05070 */
[----:B------:R-:W-:Y:S01]  /*0f70*/  IMAD.MOV.U32 R22, RZ, RZ, R45 ;  /* 0x000000ffff167224 */ /* 0x000fe200078e002d */
[----:B------:R-:W-:Y:S01]  /*0f80*/  UMOV UR48, URZ ;  /* 0x0000003f00307c82 */ /* 0x000fe20008000000 */
[----:B------:R-:W-:Y:S01]  /*0f90*/  ULDC UR6, c[0x0][0x2e0] ;  /* 0x0000b80000067ab9 */ /* 0x000fe20000000800 */
[----:B------:R-:W-:Y:S01]  /*0fa0*/  UISETP.NE.AND.EX UP0, UPT, UR7, URZ, UPT, UP0 ;  /* 0x0000003f0700728c */ /* 0x000fe2000bf05300 */
[----:B------:R-:W-:Y:S01]  /*0fb0*/  IMAD.MOV.U32 R0, RZ, RZ, RZ ;  /* 0x000000ffff007224 */ /* 0x000fe200078e00ff */
[----:B------:R-:W-:-:S02]  /*0fc0*/  CS2R R20, SRZ ;  /* 0x0000000000147805 */ /* 0x000fc4000001ff00 */
[----:B------:R-:W-:Y:S01]  /*0fd0*/  CS2R R86, SRZ ;  /* 0x0000000000567805 */ /* 0x000fe2000001ff00 */
[----:B------:R-:W-:Y:S01]  /*0fe0*/  USEL UR4, UR4, 0x1, UP0 ;  /* 0x0000000104047887 */ /* 0x000fe20008000000 */
[----:B------:R-:W-:Y:S02]  /*0ff0*/  CS2R R84, SRZ ;  /* 0x0000000000547805 */ /* 0x000fe4000001ff00 */
[----:B------:R-:W-:Y:S02]  /*1000*/  CS2R R82, SRZ ;  /* 0x0000000000527805 */ /* 0x000fe4000001ff00 */
[----:B------:R-:W-:Y:S01]  /*1010*/  CS2R R80, SRZ ;  /* 0x0000000000507805 */ /* 0x000fe2000001ff00 */
[----:B------:R-:W-:Y:S01]  /*1020*/  UIMAD UR4, UR4, UR6, URZ ;  /* 0x00000006040472a4 */ /* 0x000fe2000f8e023f */
        /* <DEDUP_REMOVED lines=14> */
[----:B-1----:R-:W-:Y:S02]  /*1110*/  CS2R R50, SRZ ;  /* 0x0000000000327805 */ /* 0x002fe4000001ff00 */
[----:B------:R-:W-:Y:S02]  /*1120*/  CS2R R48, SRZ ;  /* 0x0000000000307805 */ /* 0x000fe4000001ff00 */
[----:B------:R-:W-:Y:S02]  /*1130*/  CS2R R32, SRZ ;  /* 0x0000000000207805 */ /* 0x000fe4000001ff00 */
[----:B------:R-:W-:Y:S02]  /*1140*/  CS2R R36, SRZ ;  /* 0x0000000000247805 */ /* 0x000fe4000001ff00 */
[----:B------:R-:W-:Y:S02]  /*1150*/  CS2R R42, SRZ ;  /* 0x00000000002a7805 */ /* 0x000fe4000001ff00 */
[----:B------:R-:W-:-:S02]  /*1160*/  CS2R R40, SRZ ;  /* 0x0000000000287805 */ /* 0x000fc4000001ff00 */
[----:B------:R-:W-:Y:S01]  /*1170*/  CS2R R38, SRZ ;  /* 0x0000000000267805 */ /* 0x000fe2000001ff00 */
[----:B------:R-:W-:Y:S01]  /*1180*/  IMAD.U32 R23, RZ, RZ, UR5 ;  /* 0x00000005ff177e24 */ /* 0x000fe2000f8e00ff */
[----:B--2---:R-:W-:Y:S02]  /*1190*/  @P0 R2UR UR48, R4 ;  /* 0x00000000043002ca */ /* 0x004fe400000e0000 */
[----:B------:R-:W-:Y:S02]  /*11a0*/  PLOP3.LUT P0, PT, PT, PT, PT, 0x80, 0x0 ;  /* 0x000000000000781c */ /* 0x000fe40003f0f070 */
[----:B---3--:R-:W-:Y:S01]  /*11b0*/  @P1 R2UR UR4, R6 ;  /* 0x00000000060412ca */ /* 0x008fe200000e0000 */
[----:B------:R-:W-:-:S14]  /*11c0*/  @P1 BRA `(.L_x_257) ;  /* 0x0000000000381947 */ /* 0x000fdc0003800000 */
[----:B------:R-:W-:Y:S02]  /*11d0*/  ULDC.64 UR6, c[0x0][0xa08] ;  /* 0x0002820000067ab9 */ /* 0x000fe40000000a00 */
[----:B------:R-:W-:-:S04]  /*11e0*/  ISETP.NE.U32.AND P1, PT, RZ, UR6, PT ;  /* 0x00000006ff007c0c */ /* 0x000fc8000bf25070 */
[----:B------:R-:W-:-:S13]  /*11f0*/  ISETP.NE.AND.EX P1, PT, RZ, UR7, PT, P1 ;  /* 0x00000007ff007c0c */ /* 0x000fda000bf25310 */
[----:B------:R-:W-:Y:S05]  /*1200*/  @!P1 BRA `(.L_x_257) ;  /* 0x0000000000289947 */ /* 0x000fea0003800000 */
[----:B------:R-:W-:Y:S01]  /*1210*/  ULDC.64 UR4, c[0x0][0xa08] ;  /* 0x0002820000047ab9 */ /* 0x000fe20000000a00 */
[----:B------:R-:W-:Y:S01]  /*1220*/  ULDC.64 UR6, c[0x0][0x208] ;  /* 0x0000820000067ab9 */ /* 0x000fe20000000a00 */
[----:B------:R-:W-:-:S06]  /*1230*/  UIMAD.WIDE UR4, UR61, 0x4, UR4 ;  /* 0x000000043d0478a5 */ /* 0x000fcc000f8e0204 */
[----:B------:R-:W-:Y:S02]  /*1240*/  IMAD.U32 R4, RZ, RZ, UR4 ;  /* 0x00000004ff047e24 */ /* 0x000fe4000f8e00ff */
[----:B------:R-:W-:-:S05]  /*1250*/  IMAD.U32 R5, RZ, RZ, UR5 ;  /* 0x00000005ff057e24 */ /* 0x000fca000f8e00ff */
[----:B------:R-:W2:Y:S04]  /*1260*/  LDG.E R6, desc[UR6][R4.64] ;  /* 0x0000000604067981 */ /* 0x000ea8000c1e1900 */
[----:B------:R-:W3:Y:S01]  /*1270*/  LDG.E R3, desc[UR6][R4.64+0x4] ;  /* 0x0000040604037981 */ /* 0x000ee2000c1e1900 */
[----:B--2---:R-:W-:Y:S02]  /*1280*/  R2UR UR4, R6 ;  /* 0x00000000060472ca */ /* 0x004fe400000e0000 */
[----:B---3--:R-:W-:-:S13]  /*1290*/  R2UR UR5, R3 ;  /* 0x00000000030572ca */ /* 0x008fda00000e0000 */
[----:B------:R-:W-:-:S12]  /*12a0*/  UIADD3 UR4, -UR4, UR5, URZ ;  /* 0x0000000504047290 */ /* 0x000fd8000fffe13f */
.L_x_257:
[----:B------:R-:W-:Y:S01]  /*12b0*/  UIADD3 UR48, -UR48, UR4, URZ ;  /* 0x0000000430307290 */ /* 0x000fe2000fffe13f */
[----:B------:R-:W-:Y:S02]  /*12c0*/  CS2R R88, SRZ ;  /* 0x0000000000587805 */ /* 0x000fe4000001ff00 */
[----:B------:R-:W-:Y:S02]  /*12d0*/  CS2R R34, SRZ ;  /* 0x0000000000227805 */ /* 0x000fe4000001ff00 */
[----:B------:R-:W-:Y:S01]  /*12e0*/  CS2R R90, SRZ ;  /* 0x00000000005a7805 */ /* 0x000fe2000001ff00 */
[----:B------:R-:W-:Y:S01]  /*12f0*/  UISETP.GE.AND UP0, UPT, UR48, 0x1, UPT ;  /* 0x000000013000788c */ /* 0x000fe2000bf06270 */
[----:B------:R-:W-:Y:S01]  /*1300*/  CS2R R6, SRZ ;  /* 0x0000000000067805 */ /* 0x000fe2000001ff00 */
[----:B------:R-:W-:Y:S01]  /*1310*/  UIADD3 UR4, UR48, 0x7f, URZ ;  /* 0x0000007f30047890 */ /* 0x000fe2000fffe03f */
[----:B------:R-:W-:Y:S02]  /*1320*/  IMAD.MOV.U32 R8, RZ, RZ, RZ ;  /* 0x000000ffff087224 */ /* 0x000fe400078e00ff */
[----:B------:R-:W-:Y:S01]  /*1330*/  IMAD.MOV.U32 R10, RZ, RZ, RZ ;  /* 0x000000ffff0a7224 */ /* 0x000fe200078e00ff */
[----:B------:R-:W-:Y:S01]  /*1340*/  PLOP3.LUT P1, PT, PT, PT, UP0, 0x80, 0x0 ;  /* 0x000000000000781c */ /* 0x000fe20003f2f008 */
[----:B------:R-:W-:Y:S01]  /*1350*/  USHF.R.S32.HI UR5, URZ, 0x1f, UR4 ;  /* 0x0000001f3f057899 */ /* 0x000fe20008011404 */
[----:B------:R-:W-:-:S02]  /*1360*/  IMAD.MOV.U32 R93, RZ, RZ, RZ ;  /* 0x000000ffff5d7224 */ /* 0x000fc400078e00ff */
[----:B------:R-:W-:Y:S01]  /*1370*/  IMAD.MOV.U32 R12, RZ, RZ, RZ ;  /* 0x000000ffff0c7224 */ /* 0x000fe200078e00ff */
[----:B------:R-:W-:Y:S01]  /*1380*/  ULEA.HI UR5, UR5, UR4, URZ, 0x7 ;  /* 0x0000000405057291 */ /* 0x000fe2000f8f383f */
[----:B------:R-:W-:-:S07]  /*1390*/  IMAD.MOV.U32 R95, RZ, RZ, RZ ;  /* 0x000000ffff5f7224 */ /* 0x000fce00078e00ff */
[----:B------:R-:W-:Y:S05]  /*13a0*/  @!P1 BRA `(.L_x_258) ;  /* 0x0000005800649947 */ /* 0x000fea0003800000 */
[----:B------:R-:W0:Y:S01]  /*13b0*/  SHFL.IDX PT, R0, R187, RZ, 0x1f ;  /* 0x00001fffbb007589 */ /* 0x000e2200000e0000 */
[----:B------:R-:W1:Y:S01]  /*13c0*/  S2UR UR8, SR_CgaCtaId ;  /* 0x00000000000879c3 */ /* 0x000e620000008800 */
[----:B------:R-:W-:Y:S01]  /*13d0*/  UMOV UR7, 0x400 ;  /* 0x0000040000077882 */ /* 0x000fe20000000000 */
[----:B------:R-:W-:Y:S01]  /*13e0*/  USHF.R.S32.HI UR49, URZ, 0x7, UR5 ;  /* 0x000000073f317899 */ /* 0x000fe20008011405 */
[----:B0-----:R-:W-:Y:S01]  /*13f0*/  R2UR UR4, R0 ;  /* 0x00000000000472ca */ /* 0x001fe200000e0000 */
[----:B-1----:R-:W-:-:S04]  /*1400*/  ULEA UR7, UR8, UR7, 0x18 ;  /* 0x0000000708077291 */ /* 0x002fc8000f8ec03f */
[----:B------:R-:W-:-:S04]  /*1410*/  UIADD3 UR7, UR7, 0x10400, URZ ;  /* 0x0001040007077890 */ /* 0x000fc8000fffe03f */
[----:B------:R-:W-:-:S04]  /*1420*/  ULOP3.LUT UP0, URZ, UR7, 0x3ff, URZ, 0xc0, !UPT ;  /* 0x000003ff073f7892 */ /* 0x000fc8000f80c03f */
[----:B------:R-:W-:Y:S02]  /*1430*/  ULEA.HI UR6, UR4, UR4, URZ, 0x1 ;  /* 0x0000000404067291 */ /* 0x000fe4000f8f083f */
[----:B------:R-:W-:Y:S02]  /*1440*/  PLOP3.LUT P0, PT, PT, PT, UP0, 0x80, 0x0 ;  /* 0x000000000000781c */ /* 0x000fe40003f0f008 */
[----:B------:R-:W-:-:S04]  /*1450*/  ULOP3.LUT UR6, UR6, 0x1e, URZ, 0xc0, !UPT ;  /* 0x0000001e06067892 */ /* 0x000fc8000f8ec03f */
        /* <DEDUP_REMOVED lines=9> */
[----:B------:R0:W1:Y:S01]  /*14f0*/  LDC.64 R14, c[0x4][R0] ;  /* 0x01000000000e7b82 */ /* 0x0000620000000a00 */
        /* <DEDUP_REMOVED lines=8> */
[----:B0-----:R-:W-:-:S07]  /*1580*/  IMAD.MOV.U32 R13, RZ, RZ, RZ ;  /* 0x000000ffff0d7224 */ /* 0x001fce00078e00ff */
[----:B------:R-:W-:-:S07]  /*1590*/  LEPC R20, `(.L_x_259) ;  /* 0x000000001014794e */ /* 0x000fce0000000000 */
[----:B-1----:R-:W-:Y:S05]  /*15a0*/  CALL.ABS.NOINC R14 ;  /* 0x000000000e007343 */ /* 0x002fea0003c00000 */
.L_x_259:
[----:B------:R-:W0:Y:S01]  /*15b0*/  S2UR UR5, SR_CgaCtaId ;  /* 0x00000000000579c3 */ /* 0x000e220000008800 */
[----:B------:R-:W-:Y:S01]  /*15c0*/  LEA.HI R0, R185, R185, RZ, 0x1 ;  /* 0x000000b9b9007211 */ /* 0x000fe200078f08ff */
[----:B------:R-:W-:Y:S01]  /*15d0*/  UMOV UR4, 0x400 ;  /* 0x0000040000047882 */ /* 0x000fe20000000000 */
[----:B------:R-:W-:Y:S01]  /*15e0*/  R2UR UR6, R191 ;  /* 0x00000000bf0672ca */ /* 0x000fe200000e0000 */
[----:B------:R-:W-:Y:S01]  /*15f0*/  BSSY B0, `(.L_x_260) ;  /* 0x000000a000007945 */ /* 0x000fe20003800000 */
[----:B------:R-:W-:-:S05]  /*1600*/  LOP3.LUT R0, R0, 0xfffffffe, RZ, 0xc0, !PT ;  /* 0xfffffffe00007812 */ /* 0x000fca00078ec0ff */
[----:B------:R-:W-:-:S05]  /*1610*/  IMAD.IADD R3, R185, 0x1, -R0 ;  /* 0x00000001b9037824 */ /* 0x000fca00078e0a00 */
[----:B------:R-:W-:Y:S01]  /*1620*/  SHF.L.U32 R3, R3, 0x1f, RZ ;  /* 0x0000001f03037819 */ /* 0x000fe200000006ff */
[----:B------:R-:W-:-:S05]  /*1630*/  IMAD.U32 R4, RZ, RZ, UR6 ;  /* 0x00000006ff047e24 */ /* 0x000fca000f8e00ff */
[----:B------:R-:W-:Y:S01]  /*1640*/  ISETP.NE.AND P0, PT, R4, 0x3, PT ;  /* 0x000000030400780c */ /* 0x000fe20003f05270 */
[----:B0-----:R-:W-:-:S06]  /*1650*/  ULEA UR4, UR5, UR4, 0x18 ;  /* 0x0000000405047291 */ /* 0x001fcc000f8ec03f */
[----:B------:R-:W-:-:S04]  /*1660*/  IMAD.U32 R0, RZ, RZ, UR4 ;  /* 0x00000004ff007e24 */ /* 0x000fc8000f8e00ff */
[----:B------:R-:W0:Y:S02]  /*1670*/  SYNCS.PHASECHK.TRANS64.TRYWAIT P1, [R0+URZ+0x34800], R3 ;  /* 0x03480003000075a7 */ /* 0x000e24000802017f */
[----:B0-----:R-:W-:Y:S05]  /*1680*/  @!P1 BRA `(.L_x_261) ;  /* 0x000000c4003c9947 */ /* 0x001fea0003800000 */
.L_x_385:
[----:B------:R-:W-:Y:S05]  /*1690*/  BSYNC B0 ;  /* 0x0000000000007941 */ /* 0x000fea0003800000 */
.L_x_260:
[----:B------:R-:W-:Y:S05]  /*16a0*/  @!P0 BRA `(.L_x_262) ;  /* 0x0000000000048947 */ /* 0x000fea0003800000 */
[----:B------:R-:W-:Y:S01]  /*16b0*/  BPT.TRAP 0x1 ;  /* 0x000000040000795c */ /* 0x000fe20000300000 */
.L_x_262:
[----:B------:R-:W-:Y:S01]  /*16c0*/  IMAD R5, R2, 0x8, R0 ;  /* 0x0000000802057824 */ /* 0x000fe200078e0200 */
[----:B------:R-:W-:-:S04]  /*16d0*/  SHF.L.U32 R4, R16, 0x1f, RZ ;  /* 0x0000001f10047819 */ /* 0x000fc800000006ff */
[----:B------:R1:W2:Y:S01]  /*16e0*/  SYNCS.PHASECHK.TRANS64.TRYWAIT P2, [R5+URZ+0x34830], R4 ;  /* 0x03483004050075a7 */ /* 0x0002a2000804017f */
[----:B------:R-:W-:Y:S05]  /*16f0*/  @!P0 BRA `(.L_x_263) ;  /* 0x0000000000048947 */ /* 0x000fea0003800000 */
[----:B------:R-:W-:Y:S01]  /*1700*/  BPT.TRAP 0x1 ;  /* 0x000000040000795c */ /* 0x000fe20000300000 */
.L_x_263:
[----:B0-----:R-:W0:Y:S01]  /*1710*/  S2R R3, SR_TID.X ;  /* 0x0000000000037919 */ /* 0x001e220000002100 */
[----:B------:R-:W-:Y:S01]  /*1720*/  IMAD.MOV.U32 R151, RZ, RZ, RZ ;  /* 0x000000ffff977224 */ /* 0x000fe200078e00ff */
[----:B0-----:R-:W-:Y:S01]  /*1730*/  LOP3.LUT P1, RZ, R3, 0x7f, RZ, 0xc0, !PT ;  /* 0x0000007f03ff7812 */ /* 0x001fe2000782c0ff */
[----:B--2---:R-:W-:-:S12]  /*1740*/  @P2 BRA `(.L_x_264) ;  /* 0x0000000000082947 */ /* 0x004fd80003800000 */
[----:B------:R-:W0:Y:S02]  /*1750*/  SYNCS.PHASECHK.TRANS64.TRYWAIT P2, [R5+URZ+0x34830], R4 ;  /* 0x03483004050075a7 */ /* 0x000e24000804017f */
[----:B0-----:R-:W-:Y:S05]  /*1760*/  @!P2 BRA `(.L_x_265) ;  /* 0x000000c40018a947 */ /* 0x001fea0003800000 */
.L_x_264:
[----:B------:R-:W-:Y:S05]  /*1770*/  WARPSYNC.ALL ;  /* 0x0000000000007948 */ /* 0x000fea0003800000 */
[----:B------:R-:W-:Y:S01]  /*1780*/  R2UR UR4, R0 ;  /* 0x00000000000472ca */ /* 0x000fe200000e0000 */
[----:B------:R-:W-:Y:S01]  /*1790*/  ULOP3.LUT UR56, UR56, 0x10000, URZ, 0xfc, !UPT ;  /* 0x0001000038387892 */ /* 0x000fe2000f8efc3f */
[----:B------:R-:W-:Y:S01]  /*17a0*/  R2UR UR58, R2 ;  /* 0x00000000023a72ca */ /* 0x000fe200000e0000 */
[----:B------:R-:W-:Y:S01]  /*17b0*/  WARPGROUP.ARRIVE ;  /* 0x00000000000079c5 */ /* 0x000fe20000000000 */
[----:B------:R-:W-:Y:S01]  /*17c0*/  UMOV UR57, 0x40000040 ;  /* 0x4000004000397882 */ /* 0x000fe20000000000 */
[----:B------:R-:W-:Y:S01]  /*17d0*/  UMOV UR59, 0x40000040 ;  /* 0x40000040003b7882 */ /* 0x000fe20000000000 */
[----:B------:R-:W-:Y:S01]  /*17e0*/  UIADD3 UR8, UR56, 0x2, URZ ;  /* 0x0000000238087890 */ /* 0x000fe2000fffe03f */
[----:B------:R-:W-:Y:S01]  /*17f0*/  VIADD R3, R188, UR48 ;  /* 0x00000030bc037c36 */ /* 0x000fe20008000000 */
[----:B------:R-:W-:Y:S01]  /*1800*/  UMOV UR9, 0x40000040 ;  /* 0x4000004000097882 */ /* 0x000fe20000000000 */
[----:B------:R-:W-:Y:S01]  /*1810*/  UMOV UR11, 0x40000040 ;  /* 0x40000040000b7882 */ /* 0x000fe20000000000 */
[----:B------:R-:W-:Y:S01]  /*1820*/  UIADD3 UR12, UR56, 0x4, URZ ;  /* 0x00000004380c7890 */ /* 0x000fe2000fffe03f */
[----:B------:R-:W-:Y:S01]  /*1830*/  IMAD.U32 R6, RZ, RZ, UR49 ;  /* 0x00000031ff067e24 */ /* 0x000fe2000f8e00ff */
[----:B------:R-:W-:Y:S01]  /*1840*/  UMOV UR13, 0x40000040 ;  /* 0x40000040000d7882 */ /* 0x000fe20000000000 */
[----:B------:R-:W-:Y:S01]  /*1850*/  UIADD3 UR4, UR4, 0x1c400, URZ ;  /* 0x0001c40004047890 */ /* 0x000fe2000fffe03f */
[----:B------:R-:W-:Y:S01]  /*1860*/  P2R R88, PR, RZ, 0x2 ;  /* 0x00000002ff587803 */ /* 0x000fe20000000000 */
[----:B------:R-:W-:Y:S01]  /*1870*/  UMOV UR15, 0x40000040 ;  /* 0x40000040000f7882 */ /* 0x000fe20000000000 */
[----:B------:R-:W-:Y:S01]  /*1880*/  UIADD3 UR16, UR56, 0x6, URZ ;  /* 0x0000000638107890 */ /* 0x000fe2000fffe03f */
[----:B------:R-:W-:Y:S01]  /*1890*/  IMAD R6, R6, -0x80, R3 ;  /* 0xffffff8006067824 */ /* 0x000fe200078e0203 */
[----:B------:R-:W-:Y:S01]  /*18a0*/  USHF.R.U32.HI UR4, URZ, 0x4, UR4 ;  /* 0x000000043f047899 */ /* 0x000fe20008011604 */
[----:B------:R-:W-:Y:S01]  /*18b0*/  P2R R90, PR, RZ, 0x1 ;  /* 0x00000001ff5a7803 */ /* 0x000fe20000000000 */
[----:B------:R-:W-:Y:S01]  /*18c0*/  UMOV UR17, 0x40000040 ;  /* 0x4000004000117882 */ /* 0x000fe20000000000 */
[----:B------:R-:W-:Y:S01]  /*18d0*/  UMOV UR19, 0x40000040 ;  /* 0x4000004000137882 */ /* 0x000fe20000000000 */
[----:B------:R-:W-:Y:S01]  /*18e0*/  ULOP3.LUT UR4, UR4, 0x3fff, URZ, 0xc0, !UPT ;  /* 0x00003fff04047892 */ /* 0x000fe2000f8ec03f */
[C---:B------:R-:W-:Y:S01]  /*18f0*/  ISETP.GT.AND P4, PT, R6.reuse, RZ, PT ;  /* 0x000000ff0600720c */ /* 0x040fe20003f84270 */
[----:B------:R-:W-:Y:S01]  /*1900*/  UIADD3 UR20, UR56, 0x400, URZ ;  /* 0x0000040038147890 */ /* 0x000fe2000fffe03f */
[C---:B------:R-:W-:Y:S01]  /*1910*/  ISETP.GT.AND P3, PT, R6.reuse, 0x1, PT ;  /* 0x000000010600780c */ /* 0x040fe20003f64270 */
[----:B------:R-:W-:Y:S01]  /*1920*/  ULOP3.LUT UR60, UR4, 0x10000, URZ, 0xfc, !UPT ;  /* 0x00010000043c7892 */ /* 0x000fe2000f8efc3f */
[C---:B------:R-:W-:Y:S01]  /*1930*/  ISETP.GT.AND P2, PT, R6.reuse, 0x8, PT ;  /* 0x000000080600780c */ /* 0x040fe20003f44270 */
[----:B------:R-:W-:Y:S01]  /*1940*/  UMOV UR21, 0x40000040 ;  /* 0x4000004000157882 */ /* 0x000fe20000000000 */
[----:B------:R-:W-:Y:S01]  /*1950*/  UMOV UR23, 0x40000040 ;  /* 0x4000004000177882 */ /* 0x000fe20000000000 */
[----:B------:R-:W-:Y:S01]  /*1960*/  UIMAD UR58, UR58, 0xc00, UR60 ;  /* 0x00000c003a3a78a4 */ /* 0x000fe2000f8e023c */
[C---:B------:R-:W-:Y:S01]  /*1970*/  ISETP.GT.AND P6, PT, R6.reuse, 0x9, PT ;  /* 0x000000090600780c */ /* 0x040fe20003fc4270 */
[----:B------:R-:W-:Y:S01]  /*1980*/  UIADD3 UR24, UR56, 0x402, URZ ;  /* 0x0000040238187890 */ /* 0x000fe2000fffe03f */
[C---:B------:R-:W-:Y:S01]  /*1990*/  ISETP.GT.AND P5, PT, R6.reuse, 0x10, PT ;  /* 0x000000100600780c */ /* 0x040fe20003fa4270 */
[----:B------:R-:W-:Y:S01]  /*19a0*/  UIADD3 UR10, UR58, 0x2, URZ ;  /* 0x000000023a0a7890 */ /* 0x000fe2000fffe03f */
[C---:B------:R-:W-:Y:S01]  /*19b0*/  ISETP.GT.AND P1, PT, R6.reuse, 0x59, PT ;  /* 0x000000590600780c */ /* 0x040fe20003f24270 */
[----:B------:R-:W-:Y:S01]  /*19c0*/  UIADD3 UR14, UR58, 0x4, URZ ;  /* 0x000000043a0e7890 */ /* 0x000fe2000fffe03f */
[----:B------:R-:W-:Y:S01]  /*19d0*/  ISETP.GT.AND P0, PT, R6, 0x60, PT ;  /* 0x000000600600780c */ /* 0x000fe20003f04270 */
[----:B------:R-:W-:-:S02]  /*19e0*/  UIADD3 UR18, UR58, 0x6, URZ ;  /* 0x000000063a127890 */ /* 0x000fc4000fffe03f */
[----:B------:R-:W-:Y:S01]  /*19f0*/  HGMMA.64x128x16.F32.BF16 R24, gdesc[UR56], RZ, !UPT, gsb0 ;  /* 0x01e00000381879f0 */ /* 0x000fe2000c0018ff */
        /* <DEDUP_REMOVED lines=43> */
[----:B------:R-:W-:Y:S01]  /*1cb0*/  UISETP.GE.AND UP0, UPT, UR48, 0x81, UPT ;  /* 0x000000813000788c */ /* 0x000fe2000bf06270 */
        /* <DEDUP_REMOVED lines=54> */
[----:B01----:R-:W-:-:S02]  /*2020*/  FMNMX.FTZ R4, R9, R8, !PT ;  /* 0x0000000809047209 */ /* 0x003fc40007810000 */
        /* <DEDUP_REMOVED lines=117> */
[----:B------:R-:W-:Y:S01]  /*2780*/  FMNMX.FTZ R10, R147, R4, !PT ;  /* 0x00000004930a7209 */ /* 0x000fe20007810000 */
[----:B------:R-:W-:Y:S01]  /*2790*/  IMAD.U32 R4, RZ, RZ, UR4 ;  /* 0x00000004ff047e24 */ /* 0x000fe2000f8e00ff */
[----:B------:R-:W-:Y:S02]  /*27a0*/  FMNMX.FTZ R6, R21, R6, !PT ;  /* 0x0000000615067209 */ /* 0x000fe40007810000 */
[----:B------:R-:W-:Y:S01]  /*27b0*/  FSEL R71, R71, -INF , P0 ;  /* 0xff80000047477808 */ /* 0x000fe20000000000 */
[----:B------:R-:W0:Y:S01]  /*27c0*/  SHFL.BFLY PT, R3, R10, 0x2, 0x1f ;  /* 0x0c401f000a037f89 */ /* 0x000e2200000e0000 */
[----:B------:R-:W-:-:S02]  /*27d0*/  FMNMX.FTZ R6, R43, R6, !PT ;  /* 0x000000062b067209 */ /* 0x000fc40007810000 */
[----:B------:R-:W-:Y:S02]  /*27e0*/  FSEL R53, R74, -INF , P1 ;  /* 0xff8000004a357808 */ /* 0x000fe40000800000 */
[----:B------:R-:W-:Y:S02]  /*27f0*/  FMNMX.FTZ R6, R25, R6, !PT ;  /* 0x0000000619067209 */ /* 0x000fe40007810000 */
[----:B------:R-:W-:Y:S02]  /*2800*/  ISETP.NE.AND P1, PT, R26, RZ, PT ;  /* 0x000000ff1a00720c */ /* 0x000fe40003f25270 */
[----:B------:R-:W-:Y:S02]  /*2810*/  FMNMX.FTZ R6, R47, R6, !PT ;  /* 0x000000062f067209 */ /* 0x000fe40007810000 */
[----:B------:R-:W-:Y:S02]  /*2820*/  P2R R20, PR, RZ, 0x4 ;  /* 0x00000004ff147803 */ /* 0x000fe40000000000 */
[----:B------:R-:W-:-:S02]  /*2830*/  FMNMX.FTZ R6, R29, R6, !PT ;  /* 0x000000061d067209 */ /* 0x000fc40007810000 */
[----:B------:R-:W-:Y:S02]  /*2840*/  ISETP.NE.AND P0, PT, R24, RZ, PT ;  /* 0x000000ff1800720c */ /* 0x000fe40003f05270 */
[----:B------:R-:W-:Y:S02]  /*2850*/  FMNMX.FTZ R6, R51, R6, !PT ;  /* 0x0000000633067209 */ /* 0x000fe40007810000 */
[----:B------:R-:W-:Y:S02]  /*2860*/  FSEL R75, R75, -INF , P1 ;  /* 0xff8000004b4b7808 */ /* 0x000fe40000800000 */
[----:B------:R-:W-:Y:S02]  /*2870*/  FMNMX.FTZ R6, R33, R6, !PT ;  /* 0x0000000621067209 */ /* 0x000fe40007810000 */
[----:B------:R-:W-:Y:S02]  /*2880*/  FSEL R57, R78, -INF , P0 ;  /* 0xff8000004e397808 */ /* 0x000fe40000000000 */
[----:B0-----:R-:W-:-:S02]  /*2890*/  FMNMX.FTZ R12, R10, R3, !PT ;  /* 0x000000030a0c7209 */ /* 0x001fc40007810000 */
[----:B------:R-:W-:Y:S02]  /*28a0*/  FMNMX.FTZ R6, R55, R6, !PT ;  /* 0x0000000637067209 */ /* 0x000fe40007810000 */
[----:B------:R-:W-:Y:S01]  /*28b0*/  ISETP.NE.AND P1, PT, R88, RZ, PT ;  /* 0x000000ff5800720c */ /* 0x000fe20003f25270 */
[----:B------:R-:W0:Y:S01]  /*28c0*/  SHFL.BFLY PT, R3, R12, 0x1, 0x1f ;  /* 0x0c201f000c037f89 */ /* 0x000e2200000e0000 */
[----:B------:R-:W-:Y:S01]  /*28d0*/  FMNMX.FTZ R6, R37, R6, !PT ;  /* 0x0000000625067209 */ /* 0x000fe20007810000 */
[--C-:B------:R-:W-:Y:S01]  /*28e0*/  IMAD.MOV.U32 R88, RZ, RZ, R151.reuse ;  /* 0x000000ffff587224 */ /* 0x100fe200078e0097 */
[----:B------:R-:W-:Y:S01]  /*28f0*/  ISETP.NE.AND P0, PT, R90, RZ, PT ;  /* 0x000000ff5a00720c */ /* 0x000fe20003f05270 */
[----:B------:R-:W-:Y:S01]  /*2900*/  IMAD.MOV.U32 R90, RZ, RZ, R151 ;  /* 0x000000ffff5a7224 */ /* 0x000fe200078e0097 */
[----:B------:R-:W-:-:S04]  /*2910*/  FMNMX.FTZ R6, R59, R6, !PT ;  /* 0x000000063b067209 */ /* 0x000fc80007810000 */
[----:B------:R-:W-:-:S03]  /*2920*/  FMNMX.FTZ R6, R41, R6, !PT ;  /* 0x0000000629067209 */ /* 0x000fc60007810000 */
[----:B------:R-:W-:Y:S01]  /*2930*/  @!P1 VIADD R5, R5, 0x34840 ;  /* 0x0003484005059836 */ /* 0x000fe20000000000 */
[----:B------:R-:W-:-:S04]  /*2940*/  FMNMX.FTZ R6, R63, R6, !PT ;  /* 0x000000063f067209 */ /* 0x000fc80007810000 */
[----:B------:R-:W-:Y:S02]  /*2950*/  FMNMX.FTZ R6, R45, R6, !PT ;  /* 0x000000062d067209 */ /* 0x000fe40007810000 */
[----:B------:R-:W-:Y:S02]  /*2960*/  @!P1 PRMT R5, RZ, 0x654, R5 ;  /* 0x00000654ff059816 */ /* 0x000fe40000000005 */
[----:B------:R-:W-:Y:S02]  /*2970*/  FMNMX.FTZ R6, R67, R6, !PT ;  /* 0x0000000643067209 */ /* 0x000fe40007810000 */
[----:B------:R1:W-:Y:S01]  /*2980*/  @!P1 SYNCS.ARRIVE.TRANS64.RED.A1T0 RZ, [R5+URZ], RZ ;  /* 0x000000ff05ff99a7 */ /* 0x0003e2000810043f */
[----:B0-----:R-:W-:Y:S02]  /*2990*/  FMNMX.FTZ R3, R12, R3, !PT ;  /* 0x000000030c037209 */ /* 0x001fe40007810000 */
[----:B------:R-:W-:Y:S02]  /*29a0*/  FMNMX.FTZ R6, R49, R6, !PT ;  /* 0x0000000631067209 */ /* 0x000fe40007810000 */
[C---:B------:R-:W-:Y:S01]  /*29b0*/  FSETP.NEU.FTZ.AND P2, PT, R3.reuse, -INF , PT ;  /* 0xff8000000300780b */ /* 0x040fe20003f5d000 */
[----:B------:R-:W-:Y:S01]  /*29c0*/  FMUL.FTZ R14, R3, R4 ;  /* 0x00000004030e7220 */ /* 0x000fe20000410000 */
[----:B------:R-:W-:-:S04]  /*29d0*/  FMNMX.FTZ R6, R71, R6, !PT ;  /* 0x0000000647067209 */ /* 0x000fc80007810000 */
        /* <DEDUP_REMOVED lines=24> */
[-CC-:B------:R-:W-:Y:S01]  /*2b60*/  FFMA.FTZ R77, R103, R4.reuse, -R14.reuse ;  /* 0x00000004674d7223 */ /* 0x180fe2000001080e */
[--C-:B------:R-:W-:Y:S01]  /*2b70*/  FFMA.FTZ R174, R105, R4, -R14.reuse ;  /* 0x0000000469ae7223 */ /* 0x100fe2000001080e */
[----:B------:R-:W-:Y:S01]  /*2b80*/  MUFU.EX2 R180, R180 ;  /* 0x000000b400b47308 */ /* 0x000fe20000000800 */
[----:B------:R-:W-:Y:S01]  /*2b90*/  FMNMX.FTZ R6, R97, R6, !PT ;  /* 0x0000000661067209 */ /* 0x000fe20007810000 */
[-CC-:B------:R-:W-:Y:S01]  /*2ba0*/  FFMA.FTZ R81, R107, R4.reuse, -R14.reuse ;  /* 0x000000046b517223 */ /* 0x180fe2000001080e */
[-CC-:B------:R-:W-:Y:S01]  /*2bb0*/  FFMA.FTZ R168, R109, R4.reuse, -R14.reuse ;  /* 0x000000046da87223 */ /* 0x180fe2000001080e */
[-CC-:B------:R-:W-:Y:S01]  /*2bc0*/  FFMA.FTZ R85, R111, R4.reuse, -R14.reuse ;  /* 0x000000046f557223 */ /* 0x180fe2000001080e */
[-CC-:B------:R-:W-:Y:S01]  /*2bd0*/  FFMA.FTZ R170, R113, R4.reuse, -R14.reuse ;  /* 0x0000000471aa7223 */ /* 0x180fe2000001080e */
[----:B------:R-:W0:Y:S01]  /*2be0*/  SHFL.BFLY PT, R9, R6, 0x2, 0x1f ;  /* 0x0c401f0006097f89 */ /* 0x000e2200000e0000 */
[-CC-:B------:R-:W-:Y:S01]  /*2bf0*/  FFMA.FTZ R115, R115, R4.reuse, -R14.reuse ;  /* 0x0000000473737223 */ /* 0x180fe2000001080e */
        /* <DEDUP_REMOVED lines=18> */
[----:B------:R-:W-:Y:S01]  /*2d20*/  FFMA.FTZ R14, R147, R4, -R14 ;  /* 0x00000004930e7223 */ /* 0x000fe2000001080e */
[----:B------:R-:W-:-:S02]  /*2d30*/  IMAD.MOV.U32 R147, RZ, RZ, R151 ;  /* 0x000000ffff937224 */ /* 0x000fc400078e0097 */
[--C-:B------:R-:W-:Y:S01]  /*2d40*/  IMAD.MOV.U32 R125, RZ, RZ, R151.reuse ;  /* 0x000000ffff7d7224 */ /* 0x100fe200078e0097 */
[----:B0-----:R-:W-:Y:S01]  /*2d50*/  FMNMX.FTZ R8, R6, R9, !PT ;  /* 0x0000000906087209 */ /* 0x001fe20007810000 */
[--C-:B------:R-:W-:Y:S01]  /*2d60*/  IMAD.MOV.U32 R123, RZ, RZ, R151.reuse ;  /* 0x000000ffff7b7224 */ /* 0x100fe200078e0097 */
[----:B------:R-:W0:Y:S01]  /*2d70*/  MUFU.EX2 R69, R69 ;  /* 0x0000004500457308 */ /* 0x000e220000000800 */
[--C-:B------:R-:W-:Y:S02]  /*2d80*/  IMAD.MOV.U32 R121, RZ, RZ, R151.reuse ;  /* 0x000000ffff797224 */ /* 0x100fe400078e0097 */
[----:B------:R-:W5:Y:S01]  /*2d90*/  SHFL.BFLY PT, R9, R8, 0x1, 0x1f ;  /* 0x0c201f0008097f89 */ /* 0x000f6200000e0000 */
[--C-:B------:R-:W-:Y:S02]  /*2da0*/  IMAD.MOV.U32 R119, RZ, RZ, R151.reuse ;  /* 0x000000ffff777224 */ /* 0x100fe400078e0097 */
[--C-:B------:R-:W-:Y:S02]  /*2db0*/  IMAD.MOV.U32 R117, RZ, RZ, R151.reuse ;  /* 0x000000ffff757224 */ /* 0x100fe400078e0097 */
[----:B------:R-:W-:Y:S01]  /*2dc0*/  MUFU.EX2 R178, R178 ;  /* 0x000000b200b27308 */ /* 0x000fe20000000800 */
[----:B------:R-:W-:-:S02]  /*2dd0*/  IMAD.MOV.U32 R113, RZ, RZ, R151 ;  /* 0x000000ffff717224 */ /* 0x000fc400078e0097 */
[--C-:B------:R-:W-:Y:S02]  /*2de0*/  IMAD.MOV.U32 R111, RZ, RZ, R151.reuse ;  /* 0x000000ffff6f7224 */ /* 0x100fe400078e0097 */
[--C-:B------:R-:W-:Y:S02]  /*2df0*/  IMAD.MOV.U32 R109, RZ, RZ, R151.reuse ;  /* 0x000000ffff6d7224 */ /* 0x100fe400078e0097 */
[--C-:B------:R-:W-:Y:S01]  /*2e00*/  IMAD.MOV.U32 R107, RZ, RZ, R151.reuse ;  /* 0x000000ffff6b7224 */ /* 0x100fe200078e0097 */
[----:B------:R-:W-:Y:S01]  /*2e10*/  MUFU.EX2 R73, R73 ;  /* 0x0000004900497308 */ /* 0x000fe20000000800 */
[--C-:B------:R-:W-:Y:S02]  /*2e20*/  IMAD.MOV.U32 R105, RZ, RZ, R151.reuse ;  /* 0x000000ffff697224 */ /* 0x100fe400078e0097 */
[--C-:B------:R-:W-:Y:S02]  /*2e30*/  IMAD.MOV.U32 R103, RZ, RZ, R151.reuse ;  /* 0x000000ffff677224 */ /* 0x100fe400078e0097 */
[----:B------:R-:W-:-:S02]  /*2e40*/  IMAD.MOV.U32 R101, RZ, RZ, R151 ;  /* 0x000000ffff657224 */ /* 0x000fc400078e0097 */
[----:B------:R-:W-:Y:S01]  /*2e50*/  IMAD.MOV.U32 R99, RZ, RZ, R151 ;  /* 0x000000ffff637224 */ /* 0x000fe200078e0097 */
[----:B------:R-:W-:Y:S01]  /*2e60*/  MUFU.EX2 R172, R172 ;  /* 0x000000ac00ac7308 */ /* 0x000fe20000000800 */
[----:B-----5:R-:W-:-:S04]  /*2e70*/  FMNMX.FTZ R9, R8, R9, !PT ;  /* 0x0000000908097209 */ /* 0x020fc80007810000 */
[C---:B------:R-:W-:Y:S01]  /*2e80*/  FSETP.NEU.FTZ.AND P2, PT, R9.reuse, -INF , PT ;  /* 0xff8000000900780b */ /* 0x040fe20003f5d000 */
[----:B------:R-:W-:Y:S02]  /*2e90*/  FMUL.FTZ R6, R9, R4 ;  /* 0x0000000409067220 */ /* 0x000fe40000410000 */
[----:B------:R-:W-:Y:S03]  /*2ea0*/  MUFU.EX2 R77, R77 ;  /* 0x0000004d004d7308 */ /* 0x000fe60000000800 */
[----:B------:R-:W-:Y:S02]  /*2eb0*/  FSEL R6, R6, RZ, P2 ;  /* 0x000000ff06067208 */ /* 0x000fe40001000000 */
[----:B------:R-:W-:-:S03]  /*2ec0*/  PLOP3.LUT P2, PT, PT, PT, UP0, 0x80, 0x0 ;  /* 0x000000000000781c */ /* 0x000fc60003f4f008 */
        /* <DEDUP_REMOVED lines=33> */
[----:B0-----:R-:W-:Y:S01]  /*30e0*/  FADD.FTZ R27, R69, R34 ;  /* 0x00000022451b7221 */ /* 0x001fe20000010000 */
[----:B-----5:R-:W-:Y:S01]  /*30f0*/  FADD.FTZ R34, R7, R8 ;  /* 0x0000000807227221 */ /* 0x020fe20000010000 */
[-CC-:B------:R-:W-:Y:S01]  /*3100*/  FFMA.FTZ R53, R53, R4.reuse, -R6.reuse ;  /* 0x0000000435357223 */ /* 0x180fe20000010806 */
[-CC-:B------:R-:W-:Y:S01]  /*3110*/  FFMA.FTZ R75, R75, R4.reuse, -R6.reuse ;  /* 0x000000044b4b7223 */ /* 0x180fe20000010806 */
[----:B------:R-:W-:Y:S01]  /*3120*/  FADD.FTZ R36, R178, R27 ;  /* 0x0000001bb2247221 */ /* 0x000fe20000010000 */
[-CC-:B------:R-:W-:Y:S01]  /*3130*/  FFMA.FTZ R57, R57, R4.reuse, -R6.reuse ;  /* 0x0000000439397223 */ /* 0x180fe20000010806 */
[-C--:B------:R-:W-:Y:S01]  /*3140*/  FFMA.FTZ R89, R89, R4.reuse, -R6 ;  /* 0x0000000459597223 */ /* 0x080fe20000010806 */
[----:B------:R-:W0:Y:S01]  /*3150*/  MUFU.EX2 R13, R13 ;  /* 0x0000000d000d7308 */ /* 0x000e220000000800 */
        /* <DEDUP_REMOVED lines=16> */
[----:B0-----:R-:W-:Y:S01]  /*3260*/  FADD.FTZ R27, R13, R36 ;  /* 0x000000240d1b7221 */ /* 0x001fe20000010000 */
[----:B------:R-:W-:Y:S01]  /*3270*/  F2FP.BF16.F32.PACK_AB R182, R65, R182 ;  /* 0x000000b641b6723e */ /* 0x000fe200000010ff */
[----:B------:R-:W-:Y:S01]  /*3280*/  IMAD.MOV.U32 R11, RZ, RZ, 0x3f800000 ;  /* 0x3f800000ff0b7424 */ /* 0x000fe200078e00ff */
[----:B------:R-:W-:-:S02]  /*3290*/  F2FP.BF16.F32.PACK_AB R176, R69, R176 ;  /* 0x000000b045b0723e */ /* 0x000fc400000010ff */
[----:B------:R-:W-:Y:S02]  /*32a0*/  F2FP.BF16.F32.PACK_AB R178, R73, R178 ;  /* 0x000000b249b2723e */ /* 0x000fe400000010ff */
[----:B------:R-:W0:Y:S01]  /*32b0*/  MUFU.EX2 R15, R15 ;  /* 0x0000000f000f7308 */ /* 0x000e220000000800 */
[C---:B--2---:R-:W-:Y:S01]  /*32c0*/  FADD.FTZ R36, R12.reuse, R27 ;  /* 0x0000001b0c247221 */ /* 0x044fe20000010000 */
[----:B------:R-:W-:Y:S02]  /*32d0*/  F2FP.BF16.F32.PACK_AB R172, R77, R172 ;  /* 0x000000ac4dac723e */ /* 0x000fe400000010ff */
[----:B------:R-:W-:-:S04]  /*32e0*/  F2FP.BF16.F32.PACK_AB R177, R12, R13 ;  /* 0x0000000d0cb1723e */ /* 0x000fc800000010ff */
[----:B------:R-:W2:Y:S01]  /*32f0*/  MUFU.EX2 R168, R168 ;  /* 0x000000a800a87308 */ /* 0x000ea20000000800 */
[C---:B---3--:R-:W-:Y:S01]  /*3300*/  FADD.FTZ R31, R81.reuse, R38 ;  /* 0x00000026511f7221 */ /* 0x048fe20000010000 */
[----:B------:R-:W-:-:S06]  /*3310*/  F2FP.BF16.F32.PACK_AB R174, R81, R174 ;  /* 0x000000ae51ae723e */ /* 0x000fcc00000010ff */
[----:B------:R-:W3:Y:S01]  /*3320*/  MUFU.EX2 R20, R39 ;  /* 0x0000002700147308 */ /* 0x000ee20000000800 */
[----:B0-----:R-:W-:-:S07]  /*3330*/  FADD.FTZ R27, R15, R36 ;  /* 0x000000240f1b7221 */ /* 0x001fce0000010000 */
[----:B------:R-:W0:Y:S01]  /*3340*/  MUFU.EX2 R85, R85 ;  /* 0x0000005500557308 */ /* 0x000e220000000800 */
[----:B--2---:R-:W-:-:S07]  /*3350*/  FADD.FTZ R40, R168, R31 ;  /* 0x0000001fa8287221 */ /* 0x004fce0000010000 */
[----:B------:R-:W2:Y:S01]  /*3360*/  MUFU.EX2 R21, R21 ;  /* 0x0000001500157308 */ /* 0x000ea20000000800 */
[C---:B---3--:R-:W-:Y:S01]  /*3370*/  FADD.FTZ R38, R20.reuse, R27 ;  /* 0x0000001b14267221 */ /* 0x048fe20000010000 */
[----:B------:R-:W-:-:S06]  /*3380*/  F2FP.BF16.F32.PACK_AB R179, R20, R15 ;  /* 0x0000000f14b3723e */ /* 0x000fcc00000010ff */
[----:B------:R-:W3:Y:S01]  /*3390*/  MUFU.EX2 R170, R170 ;  /* 0x000000aa00aa7308 */ /* 0x000ee20000000800 */
[C---:B0-----:R-:W-:Y:S01]  /*33a0*/  FADD.FTZ R31, R85.reuse, R40 ;  /* 0x00000028551f7221 */ /* 0x041fe20000010000 */
[----:B------:R-:W-:-:S06]  /*33b0*/  F2FP.BF16.F32.PACK_AB R168, R85, R168 ;  /* 0x000000a855a8723e */ /* 0x000fcc00000010ff */
[----:B------:R-:W0:Y:S01]  /*33c0*/  MUFU.EX2 R24, R43 ;  /* 0x0000002b00187308 */ /* 0x000e220000000800 */
[----:B--2---:R-:W-:-:S07]  /*33d0*/  FADD.FTZ R27, R21, R38 ;  /* 0x00000026151b7221 */ /* 0x004fce0000010000 */
[----:B------:R2:W4:Y:S01]  /*33e0*/  MUFU.EX2 R79, R115 ;  /* 0x00000073004f7308 */ /* 0x0005220000000800 */
[----:B---3--:R-:W-:-:S07]  /*33f0*/  FADD.FTZ R40, R170, R31 ;  /* 0x0000001faa287221 */ /* 0x008fce0000010000 */
[----:B------:R-:W1:Y:S01]  /*3400*/  MUFU.EX2 R25, R25 ;  /* 0x0000001900197308 */ /* 0x000e620000000800 */
[C---:B0-----:R-:W-:Y:S01]  /*3410*/  FADD.FTZ R38, R24.reuse, R27 ;  /* 0x0000001b18267221 */ /* 0x041fe20000010000 */
[----:B------:R-:W-:Y:S01]  /*3420*/  F2FP.BF16.F32.PACK_AB R173, R24, R21 ;  /* 0x0000001518ad723e */ /* 0x000fe200000010ff */
[----:B--2---:R-:W-:-:S05]  /*3430*/  IMAD.MOV.U32 R115, RZ, RZ, R151 ;  /* 0x000000ffff737224 */ /* 0x004fca00078e0097 */
[----:B------:R-:W0:Y:S01]  /*3440*/  MUFU.EX2 R152, R152 ;  /* 0x0000009800987308 */ /* 0x000e220000000800 */
[C---:B----4-:R-:W-:Y:S01]  /*3450*/  FADD.FTZ R27, R79.reuse, R40 ;  /* 0x000000284f1b7221 */ /* 0x050fe20000010000 */
[----:B------:R-:W-:-:S06]  /*3460*/  F2FP.BF16.F32.PACK_AB R170, R79, R170 ;  /* 0x000000aa4faa723e */ /* 0x000fcc00000010ff */
[----:B------:R-:W2:Y:S01]  /*3470*/  MUFU.EX2 R26, R47 ;  /* 0x0000002f001a7308 */ /* 0x000ea20000000800 */
[----:B-1----:R-:W-:-:S07]  /*3480*/  FADD.FTZ R5, R25, R38 ;  /* 0x0000002619057221 */ /* 0x002fce0000010000 */
[----:B------:R-:W1:Y:S01]  /*3490*/  MUFU.EX2 R83, R83 ;  /* 0x0000005300537308 */ /* 0x000e620000000800 */
[----:B0-----:R-:W-:-:S07]  /*34a0*/  FADD.FTZ R42, R152, R27 ;  /* 0x0000001b982a7221 */ /* 0x001fce0000010000 */
[----:B------:R-:W0:Y:S01]  /*34b0*/  MUFU.EX2 R29, R29 ;  /* 0x0000001d001d7308 */ /* 0x000e220000000800 */
[C---:B--2---:R-:W-:Y:S01]  /*34c0*/  FADD.FTZ R40, R26.reuse, R5 ;  /* 0x000000051a287221 */ /* 0x044fe20000010000 */
[----:B------:R-:W-:-:S06]  /*34d0*/  F2FP.BF16.F32.PACK_AB R175, R26, R25 ;  /* 0x000000191aaf723e */ /* 0x000fcc00000010ff */
[----:B------:R-:W2:Y:S01]  /*34e0*/  MUFU.EX2 R154, R154 ;  /* 0x0000009a009a7308 */ /* 0x000ea20000000800 */
[C---:B-1----:R-:W-:Y:S01]  /*34f0*/  FADD.FTZ R27, R83.reuse, R42 ;  /* 0x0000002a531b7221 */ /* 0x042fe20000010000 */
[----:B------:R-:W-:-:S06]  /*3500*/  F2FP.BF16.F32.PACK_AB R152, R83, R152 ;  /* 0x000000985398723e */ /* 0x000fcc00000010ff */
[----:B------:R-:W1:Y:S01]  /*3510*/  MUFU.EX2 R28, R51 ;  /* 0x00000033001c7308 */ /* 0x000e620000000800 */
[----:B0-----:R-:W-:-:S07]  /*3520*/  FADD.FTZ R5, R29, R40 ;  /* 0x000000281d057221 */ /* 0x001fce0000010000 */
[----:B------:R-:W0:Y:S01]  /*3530*/  MUFU.EX2 R87, R87 ;  /* 0x0000005700577308 */ /* 0x000e220000000800 */
[----:B--2---:R-:W-:-:S07]  /*3540*/  FADD.FTZ R42, R154, R27 ;  /* 0x0000001b9a2a7221 */ /* 0x004fce0000010000 */
[----:B------:R-:W2:Y:S01]  /*3550*/  MUFU.EX2 R33, R33 ;  /* 0x0000002100217308 */ /* 0x000ea20000000800 */
[C---:B-1----:R-:W-:Y:S01]  /*3560*/  FADD.FTZ R40, R28.reuse, R5 ;  /* 0x000000051c287221 */ /* 0x042fe20000010000 */
[----:B------:R-:W-:-:S06]  /*3570*/  F2FP.BF16.F32.PACK_AB R169, R28, R29 ;  /* 0x0000001d1ca9723e */ /* 0x000fcc00000010ff */
[----:B------:R-:W1:Y:S01]  /*3580*/  MUFU.EX2 R156, R156 ;  /* 0x0000009c009c7308 */ /* 0x000e620000000800 */
[C---:B0-----:R-:W-:Y:S01]  /*3590*/  FADD.FTZ R27, R87.reuse, R42 ;  /* 0x0000002a571b7221 */ /* 0x041fe20000010000 */
[----:B------:R-:W-:-:S06]  /*35a0*/  F2FP.BF16.F32.PACK_AB R154, R87, R154 ;  /* 0x0000009a579a723e */ /* 0x000fcc00000010ff */
[----:B------:R-:W0:Y:S01]  /*35b0*/  MUFU.EX2 R30, R55 ;  /* 0x00000037001e7308 */ /* 0x000e220000000800 */
[----:B--2---:R-:W-:-:S07]  /*35c0*/  FADD.FTZ R5, R33, R40 ;  /* 0x0000002821057221 */ /* 0x004fce0000010000 */
[----:B------:R-:W2:Y:S01]  /*35d0*/  MUFU.EX2 R127, R127 ;  /* 0x0000007f007f7308 */ /* 0x000ea20000000800 */
[----:B-1----:R-:W-:-:S07]  /*35e0*/  FADD.FTZ R42, R156, R27 ;  /* 0x0000001b9c2a7221 */ /* 0x002fce0000010000 */
[----:B------:R-:W1:Y:S01]  /*35f0*/  MUFU.EX2 R37, R37 ;  /* 0x0000002500257308 */ /* 0x000e620000000800 */
[C---:B0-----:R-:W-:Y:S01]  /*3600*/  FADD.FTZ R6, R30.reuse, R5 ;  /* 0x000000051e067221 */ /* 0x041fe20000010000 */
[----:B------:R-:W-:-:S06]  /*3610*/  F2FP.BF16.F32.PACK_AB R171, R30, R33 ;  /* 0x000000211eab723e */ /* 0x000fcc00000010ff */
[----:B------:R-:W0:Y:S01]  /*3620*/  MUFU.EX2 R129, R129 ;  /* 0x0000008100817308 */ /* 0x000e220000000800 */
[C---:B--2---:R-:W-:Y:S01]  /*3630*/  FADD.FTZ R42, R127.reuse, R42 ;  /* 0x0000002a7f2a7221 */ /* 0x044fe20000010000 */
[----:B------:R-:W-:Y:S01]  /*3640*/  F2FP.BF16.F32.PACK_AB R156, R127, R156 ;  /* 0x0000009c7f9c723e */ /* 0x000fe200000010ff */
[----:B------:R-:W-:-:S05]  /*3650*/  IMAD.MOV.U32 R127, RZ, RZ, R151 ;  /* 0x000000ffff7f7224 */ /* 0x000fca00078e0097 */
[----:B------:R-:W2:Y:S01]  /*3660*/  MUFU.EX2 R32, R59 ;  /* 0x0000003b00207308 */ /* 0x000ea20000000800 */
[----:B-1----:R-:W-:-:S07]  /*3670*/  FADD.FTZ R5, R37, R6 ;  /* 0x0000000625057221 */ /* 0x002fce0000010000 */
[----:B------:R1:W3:Y:S01]  /*3680*/  MUFU.EX2 R158, R131 ;  /* 0x00000083009e7308 */ /* 0x0002e20000000800 */
[----:B0-----:R-:W-:-:S07]  /*3690*/  FADD.FTZ R27, R129, R42 ;  /* 0x0000002a811b7221 */ /* 0x001fce0000010000 */
[----:B------:R-:W0:Y:S01]  /*36a0*/  MUFU.EX2 R41, R41 ;  /* 0x0000002900297308 */ /* 0x000e220000000800 */
[C---:B--2---:R-:W-:Y:S01]  /*36b0*/  FADD.FTZ R6, R32.reuse, R5 ;  /* 0x0000000520067221 */ /* 0x044fe20000010000 */
[----:B------:R-:W-:Y:S01]  /*36c0*/  F2FP.BF16.F32.PACK_AB R153, R32, R37 ;  /* 0x000000252099723e */ /* 0x000fe200000010ff */
[----:B-1----:R-:W-:-:S05]  /*36d0*/  IMAD.MOV.U32 R131, RZ, RZ, R151 ;  /* 0x000000ffff837224 */ /* 0x002fca00078e0097 */
[----:B------:R-:W1:Y:S01]  /*36e0*/  MUFU.EX2 R133, R133 ;  /* 0x0000008500857308 */ /* 0x000e620000000800 */
[C---:B---3--:R-:W-:Y:S01]  /*36f0*/  FADD.FTZ R42, R158.reuse, R27 ;  /* 0x0000001b9e2a7221 */ /* 0x048fe20000010000 */
[----:B------:R-:W-:Y:S01]  /*3700*/  F2FP.BF16.F32.PACK_AB R158, R158, R129 ;  /* 0x000000819e9e723e */ /* 0x000fe200000010ff */
[----:B------:R-:W-:-:S05]  /*3710*/  IMAD.MOV.U32 R129, RZ, RZ, R151 ;  /* 0x000000ffff817224 */ /* 0x000fca00078e0097 */
[----:B------:R-:W2:Y:S01]  /*3720*/  MUFU.EX2 R34, R63 ;  /* 0x0000003f00227308 */ /* 0x000ea20000000800 */
[----:B0-----:R-:W-:-:S07]  /*3730*/  FADD.FTZ R5, R41, R6 ;  /* 0x0000000629057221 */ /* 0x001fce0000010000 */
[----:B------:R0:W3:Y:S01]  /*3740*/  MUFU.EX2 R160, R135 ;  /* 0x0000008700a07308 */ /* 0x0000e20000000800 */
[----:B-1----:R-:W-:-:S07]  /*3750*/  FADD.FTZ R27, R133, R42 ;  /* 0x0000002a851b7221 */ /* 0x002fce0000010000 */
[----:B------:R-:W1:Y:S01]  /*3760*/  MUFU.EX2 R45, R45 ;  /* 0x0000002d002d7308 */ /* 0x000e620000000800 */
[C---:B--2---:R-:W-:Y:S01]  /*3770*/  FADD.FTZ R6, R34.reuse, R5 ;  /* 0x0000000522067221 */ /* 0x044fe20000010000 */
[----:B------:R-:W-:Y:S01]  /*3780*/  F2FP.BF16.F32.PACK_AB R155, R34, R41 ;  /* 0x00000029229b723e */ /* 0x000fe200000010ff */
[----:B0-----:R-:W-:-:S05]  /*3790*/  IMAD.MOV.U32 R135, RZ, RZ, R151 ;  /* 0x000000ffff877224 */ /* 0x001fca00078e0097 */
[----:B------:R-:W0:Y:S01]  /*37a0*/  MUFU.EX2 R137, R137 ;  /* 0x0000008900897308 */ /* 0x000e220000000800 */
[C---:B---3--:R-:W-:Y:S01]  /*37b0*/  FADD.FTZ R44, R160.reuse, R27 ;  /* 0x0000001ba02c7221 */ /* 0x048fe20000010000 */
        /* <DEDUP_REMOVED lines=28> */
[----:B------:R-:W1:Y:S01]  /*3980*/  MUFU.EX2 R57, R57 ;  /* 0x0000003900397308 */ /* 0x000e620000000800 */
[----:B0-----:R-:W-:-:S07]  /*3990*/  FADD.FTZ R27, R145, R46 ;  /* 0x0000002e911b7221 */ /* 0x001fce0000010000 */
[----:B------:R0:W3:Y:S01]  /*39a0*/  MUFU.EX2 R42, R89 ;  /* 0x00000059002a7308 */ /* 0x0000e20000000800 */
[C---:B--2---:R-:W-:Y:S01]  /*39b0*/  FADD.FTZ R46, R40.reuse, R5 ;  /* 0x00000005282e7221 */ /* 0x044fe20000010000 */
[----:B------:R-:W-:-:S06]  /*39c0*/  F2FP.BF16.F32.PACK_AB R161, R40, R53 ;  /* 0x0000003528a1723e */ /* 0x000fcc00000010ff */
[----:B------:R-:W2:Y:S01]  /*39d0*/  MUFU.EX2 R91, R91 ;  /* 0x0000005b005b7308 */ /* 0x000ea20000000800 */
[----:B-1----:R-:W-:Y:S01]  /*39e0*/  FADD.FTZ R5, R57, R46 ;  /* 0x0000002e39057221 */ /* 0x002fe20000010000 */
[----:B0-----:R-:W-:-:S06]  /*39f0*/  IMAD.MOV.U32 R89, RZ, RZ, R151 ;  /* 0x000000ffff597224 */ /* 0x001fcc00078e0097 */
[----:B------:R0:W1:Y:S01]  /*3a00*/  MUFU.EX2 R44, R93 ;  /* 0x0000005d002c7308 */ /* 0x0000620000000800 */
[C---:B---3--:R-:W-:Y:S01]  /*3a10*/  FADD.FTZ R10, R42.reuse, R5 ;  /* 0x000000052a0a7221 */ /* 0x048fe20000010000 */
[----:B------:R-:W-:-:S06]  /*3a20*/  F2FP.BF16.F32.PACK_AB R163, R42, R57 ;  /* 0x000000392aa3723e */ /* 0x000fcc00000010ff */
[----:B------:R-:W3:Y:S01]  /*3a30*/  MUFU.EX2 R95, R95 ;  /* 0x0000005f005f7308 */ /* 0x000ee20000000800 */
[----:B--2---:R-:W-:Y:S01]  /*3a40*/  FADD.FTZ R5, R91, R10 ;  /* 0x0000000a5b057221 */ /* 0x004fe20000010000 */
[----:B0-----:R-:W-:-:S06]  /*3a50*/  IMAD.MOV.U32 R93, RZ, RZ, R151 ;  /* 0x000000ffff5d7224 */ /* 0x001fcc00078e0097 */
[----:B------:R-:W0:Y:S01]  /*3a60*/  MUFU.EX2 R14, R14 ;  /* 0x0000000e000e7308 */ /* 0x000e220000000800 */
[C---:B-1----:R-:W-:Y:S01]  /*3a70*/  FADD.FTZ R10, R44.reuse, R5 ;  /* 0x000000052c0a7221 */ /* 0x042fe20000010000 */
[----:B------:R-:W-:Y:S01]  /*3a80*/  F2FP.BF16.F32.PACK_AB R165, R44, R91 ;  /* 0x0000005b2ca5723e */ /* 0x000fe200000010ff */
[----:B------:R-:W-:-:S05]  /*3a90*/  IMAD.MOV.U32 R91, RZ, RZ, R151 ;  /* 0x000000ffff5b7224 */ /* 0x000fca00078e0097 */
[----:B------:R1:W2:Y:S01]  /*3aa0*/  MUFU.EX2 R8, R97 ;  /* 0x0000006100087308 */ /* 0x0002a20000000800 */
[----:B---3--:R-:W-:Y:S01]  /*3ab0*/  FADD.FTZ R5, R95, R10 ;  /* 0x0000000a5f057221 */ /* 0x008fe20000010000 */
[C---:B0-----:R-:W-:Y:S01]  /*3ac0*/  F2FP.BF16.F32.PACK_AB R166, R14.reuse, R145 ;  /* 0x000000910ea6723e */ /* 0x041fe200000010ff */
[----:B------:R-:W-:Y:S01]  /*3ad0*/  FADD.FTZ R6, R14, R27 ;  /* 0x0000001b0e067221 */ /* 0x000fe20000010000 */
[--C-:B------:R-:W-:Y:S02]  /*3ae0*/  IMAD.MOV.U32 R145, RZ, RZ, R151.reuse ;  /* 0x000000ffff917224 */ /* 0x100fe400078e0097 */
[----:B-1----:R-:W-:Y:S01]  /*3af0*/  IMAD.MOV.U32 R97, RZ, RZ, R151 ;  /* 0x000000ffff617224 */ /* 0x002fe200078e0097 */
[C---:B--2---:R-:W-:Y:S01]  /*3b00*/  F2FP.BF16.F32.PACK_AB R167, R8.reuse, R95 ;  /* 0x0000005f08a7723e */ /* 0x044fe200000010ff */
[----:B------:R-:W-:Y:S01]  /*3b10*/  FADD.FTZ R5, R8, R5 ;  /* 0x0000000508057221 */ /* 0x000fe20000010000 */
[----:B------:R-:W-:Y:S01]  /*3b20*/  IMAD.MOV.U32 R95, RZ, RZ, R151 ;  /* 0x000000ffff5f7224 */ /* 0x000fe200078e0097 */
[----:B------:R-:W-:Y:S06]  /*3b30*/  @!P2 BRA `(.L_x_266) ;  /* 0x0000002000d8a947 */ /* 0x000fec0003800000 */
[----:B------:R-:W-:Y:S01]  /*3b40*/  R2UR UR4, R2 ;  /* 0x00000000020472ca */ /* 0x000fe200000e0000 */
[----:B------:R-:W-:Y:S01]  /*3b50*/  IMAD.MOV.U32 R10, RZ, RZ, R9 ;  /* 0x000000ffff0a7224 */ /* 0x000fe200078e0009 */
[----:B------:R-:W-:Y:S01]  /*3b60*/  CS2R R150, SRZ ;  /* 0x0000000000967805 */ /* 0x000fe2000001ff00 */
[----:B------:R-:W-:Y:S01]  /*3b70*/  IMAD.MOV.U32 R12, RZ, RZ, R3 ;  /* 0x000000ffff0c7224 */ /* 0x000fe200078e0003 */
[----:B------:R-:W-:Y:S01]  /*3b80*/  CS2R R146, SRZ ;  /* 0x0000000000927805 */ /* 0x000fe2000001ff00 */
[----:B------:R-:W-:Y:S01]  /*3b90*/  IMAD.MOV.U32 R8, RZ, RZ, R16 ;  /* 0x000000ffff087224 */ /* 0x000fe200078e0010 */
[----:B------:R-:W-:Y:S01]  /*3ba0*/  CS2R R142, SRZ ;  /* 0x00000000008e7805 */ /* 0x000fe2000001ff00 */
[----:B------:R-:W-:Y:S01]  /*3bb0*/  IMAD.MOV.U32 R7, RZ, RZ, 0x3f800000 ;  /* 0x3f800000ff077424 */ /* 0x000fe200078e00ff */
        /* <DEDUP_REMOVED lines=28> */
[----:B------:R-:W-:Y:S01]  /*3d80*/  CS2R R88, SRZ ;  /* 0x0000000000587805 */ /* 0x000fe2000001ff00 */
[----:B------:R-:W-:-:S12]  /*3d90*/  UIADD3 UR5, UR49, -0x2, URZ ;  /* 0xfffffffe31057890 */ /* 0x000fd8000fffe03f */
.L_x_275:
[----:B------:R-:W-:-:S04]  /*3da0*/  UIADD3 UR6, UR4, 0x1, URZ ;  /* 0x0000000104067890 */ /* 0x000fc8000fffe03f */
[----:B------:R-:W-:-:S04]  /*3db0*/  UISETP.NE.AND UP0, UPT, UR6, 0x2, UPT ;  /* 0x000000020600788c */ /* 0x000fc8000bf05270 */
[----:B------:R-:W-:Y:S02]  /*3dc0*/  USEL UR7, URZ, 0x1, UP0 ;  /* 0x000000013f077887 */ /* 0x000fe40008000000 */
[----:B------:R-:W-:-:S04]  /*3dd0*/  USEL UR6, UR6, URZ, UP0 ;  /* 0x0000003f06067287 */ /* 0x000fc80008000000 */
[----:B------:R-:W-:Y:S02]  /*3de0*/  LOP3.LUT R16, R8, UR7, RZ, 0x3c, !PT ;  /* 0x0000000708107c12 */ /* 0x000fe4000f8e3cff */
[----:B------:R-:W-:Y:S01]  /*3df0*/  IMAD.U32 R2, RZ, RZ, UR6 ;  /* 0x00000006ff027e24 */ /* 0x000fe2000f8e00ff */
[----:B------:R-:W-:Y:S06]  /*3e00*/  @!P0 BRA `(.L_x_267) ;  /* 0x0000000000048947 */ /* 0x000fec0003800000 */
[----:B------:R-:W-:Y:S01]  /*3e10*/  BPT.TRAP 0x1 ;  /* 0x000000040000795c */ /* 0x000fe20000300000 */
.L_x_267:
[----:B------:R-:W0:Y:S01]  /*3e20*/  S2UR UR10, SR_CgaCtaId ;  /* 0x00000000000a79c3 */ /* 0x000e220000008800 */
[----:B------:R-:W-:Y:S01]  /*3e30*/  UMOV UR7, 0x400 ;  /* 0x0000040000077882 */ /* 0x000fe20000000000 */
[----:B------:R-:W-:Y:S01]  /*3e40*/  SHF.L.U32 R3, R16, 0x1f, RZ ;  /* 0x0000001f10037819 */ /* 0x000fe200000006ff */
[----:B0-----:R-:W-:-:S06]  /*3e50*/  ULEA UR7, UR10, UR7, 0x18 ;  /* 0x000000070a077291 */ /* 0x001fcc000f8ec03f */
[----:B------:R-:W-:-:S05]  /*3e60*/  IMAD.U32 R0, RZ, RZ, UR7 ;  /* 0x00000007ff007e24 */ /* 0x000fca000f8e00ff */
[----:B------:R-:W-:-:S13]  /*3e70*/  R2UR UR7, R0 ;  /* 0x00000000000772ca */ /* 0x000fda00000e0000 */
[----:B------:R-:W-:-:S09]  /*3e80*/  ULEA UR6, UR6, UR7, 0x3 ;  /* 0x0000000706067291 */ /* 0x000fd2000f8e183f */
[----:B------:R0:W1:Y:S01]  /*3e90*/  SYNCS.PHASECHK.TRANS64.TRYWAIT P2, [UR6+0x34830], R3 ;  /* 0x03483003ff0075a7 */ /* 0x0000620008040146 */
[----:B------:R-:W-:Y:S05]  /*3ea0*/  @!P0 BRA `(.L_x_268) ;  /* 0x0000000000048947 */ /* 0x000fea0003800000 */
[----:B------:R-:W-:Y:S01]  /*3eb0*/  BPT.TRAP 0x1 ;  /* 0x000000040000795c */ /* 0x000fe20000300000 */
.L_x_268:
[----:B-1----:R-:W-:Y:S05]  /*3ec0*/  @P2 BRA `(.L_x_269) ;  /* 0x0000000000082947 */ /* 0x002fea0003800000 */
[----:B------:R-:W1:Y:S02]  /*3ed0*/  SYNCS.PHASECHK.TRANS64.TRYWAIT P2, [UR6+0x34830], R3 ;  /* 0x03483003ff0075a7 */ /* 0x000e640008040146 */
[----:B-1----:R-:W-:Y:S05]  /*3ee0*/  @!P2 BRA `(.L_x_270) ;  /* 0x0000009c004ca947 */ /* 0x002fea0003800000 */
.L_x_269:
[----:B------:R-:W-:Y:S01]  /*3ef0*/  R2UR UR7, R2 ;  /* 0x00000000020772ca */ /* 0x000fe200000e0000 */
[----:B------:R-:W-:Y:S01]  /*3f00*/  WARPGROUP.ARRIVE ;  /* 0x00000000000079c5 */ /* 0x000fe20000000000 */
[----:B------:R-:W-:Y:S01]  /*3f10*/  UMOV UR48, UR56 ;  /* 0x0000003800307c82 */ /* 0x000fe20008000000 */
[----:B------:R-:W-:Y:S01]  /*3f20*/  UMOV UR49, UR57 ;  /* 0x0000003900317c82 */ /* 0x000fe20008000000 */
[----:B------:R-:W-:Y:S01]  /*3f30*/  UMOV UR51, 0x40000040 ;  /* 0x4000004000337882 */ /* 0x000fe20000000000 */
        /* <DEDUP_REMOVED lines=8> */
[----:B------:R-:W-:Y:S01]  /*3fc0*/  UIMAD UR7, UR7, 0xc00, UR60 ;  /* 0x00000c00070778a4 */ /* 0x000fe2000f8e023c */
[-C--:B------:R-:W-:Y:S01]  /*3fd0*/  FMUL.FTZ R88, R88, R11.reuse ;  /* 0x0000000b58587220 */ /* 0x080fe20000410000 */
[----:B------:R-:W-:Y:S01]  /*3fe0*/  UMOV UR43, 0x40000040 ;  /* 0x40000040002b7882 */ /* 0x000fe20000000000 */
[----:B------:R-:W-:Y:S01]  /*3ff0*/  UMOV UR47, 0x40000040 ;  /* 0x40000040002f7882 */ /* 0x000fe20000000000 */
[----:B------:R-:W-:Y:S01]  /*4000*/  UIADD3 UR10, UR7, 0x2, URZ ;  /* 0x00000002070a7890 */ /* 0x000fe2000fffe03f */
[-C--:B------:R-:W-:Y:S01]  /*4010*/  FMUL.FTZ R89, R89, R11.reuse ;  /* 0x0000000b59597220 */ /* 0x080fe20000410000 */
[----:B------:R-:W-:Y:S01]  /*4020*/  UIADD3 UR14, UR7, 0x4, URZ ;  /* 0x00000004070e7890 */ /* 0x000fe2000fffe03f */
[-C--:B------:R-:W-:Y:S01]  /*4030*/  FMUL.FTZ R92, R92, R11.reuse ;  /* 0x0000000b5c5c7220 */ /* 0x080fe20000410000 */
[----:B------:R-:W-:Y:S01]  /*4040*/  UMOV UR50, UR7 ;  /* 0x0000000700327c82 */ /* 0x000fe20008000000 */
[----:B------:R-:W-:Y:S01]  /*4050*/  UIADD3 UR18, UR7, 0x6, URZ ;  /* 0x0000000607127890 */ /* 0x000fe2000fffe03f */
[----:B------:R-:W-:Y:S01]  /*4060*/  HGMMA.64x128x16.F32.BF16 R24, gdesc[UR48], RZ, !UPT, gsb0 ;  /* 0x01e00000301879f0 */ /* 0x000fe2000c0018ff */
[----:B------:R-:W-:Y:S01]  /*4070*/  UIADD3 UR22, UR7, 0x400, URZ ;  /* 0x0000040007167890 */ /* 0x000fe2000fffe03f */
[-C--:B------:R-:W-:Y:S01]  /*4080*/  FMUL.FTZ R93, R93, R11.reuse ;  /* 0x0000000b5d5d7220 */ /* 0x080fe20000410000 */
        /* <DEDUP_REMOVED lines=14> */
[----:B------:R-:W-:Y:S01]  /*4170*/  UMOV UR48, UR52 ;  /* 0x0000003400307c82 */ /* 0x000fe20008000000 */
[----:B------:R-:W-:Y:S01]  /*4180*/  UMOV UR49, UR53 ;  /* 0x0000003500317c82 */ /* 0x000fe20008000000 */
        /* <DEDUP_REMOVED lines=90> */
.L_x_271:
[----:B------:R-:W-:Y:S01]  /*4730*/  IMAD.U32 R7, RZ, RZ, UR4 ;  /* 0x00000004ff077e24 */ /* 0x000fe2000f8e00ff */
[----:B01----:R-:W-:-:S03]  /*4740*/  SHF.L.U32 R3, R8, 0x1f, RZ ;  /* 0x0000001f08037819 */ /* 0x003fc600000006ff */
[----:B------:R-:W-:-:S04]  /*4750*/  IMAD R8, R7, 0x8, R0 ;  /* 0x0000000807087824 */ /* 0x000fc800078e0200 */
[----:B------:R0:W1:Y:S01]  /*4760*/  SYNCS.PHASECHK.TRANS64.TRYWAIT P2, [R8+URZ+0x34850], R3 ;  /* 0x03485003080075a7 */ /* 0x000062000804017f */
[----:B------:R-:W-:Y:S05]  /*4770*/  @!P0 BRA `(.L_x_272) ;  /* 0x0000000000048947 */ /* 0x000fea0003800000 */
[----:B------:R-:W-:Y:S01]  /*4780*/  BPT.TRAP 0x1 ;  /* 0x000000040000795c */ /* 0x000fe20000300000 */
.L_x_272:
[----:B-1----:R-:W-:Y:S05]  /*4790*/  @P2 BRA `(.L_x_273) ;  /* 0x0000000000082947 */ /* 0x002fea0003800000 */
[----:B------:R-:W1:Y:S02]  /*47a0*/  SYNCS.PHASECHK.TRANS64.TRYWAIT P2, [R8+URZ+0x34850], R3 ;  /* 0x03485003080075a7 */ /* 0x000e64000804017f */
[----:B-1----:R-:W-:Y:S05]  /*47b0*/  @!P2 BRA `(.L_x_274) ;  /* 0x000000940030a947 */ /* 0x002fea0003800000 */
.L_x_273:
[----:B------:R-:W-:Y:S01]  /*47c0*/  R2UR UR7, R0 ;  /* 0x00000000000772ca */ /* 0x000fe200000e0000 */
[----:B------:R-:W-:Y:S01]  /*47d0*/  WARPGROUP.ARRIVE ;  /* 0x00000000000079c5 */ /* 0x000fe20000000000 */
[----:B------:R-:W-:Y:S01]  /*47e0*/  UMOV UR11, 0x40000040 ;  /* 0x40000040000b7882 */ /* 0x000fe20000000000 */
[----:B------:R-:W-:Y:S02]  /*47f0*/  FMNMX.FTZ R4, R24, R12, !PT ;  /* 0x0000000c18047209 */ /* 0x000fe40007810000 */
[----:B------:R-:W-:Y:S01]  /*4800*/  ISETP.LT.AND P2, PT, RZ, UR5, PT ;  /* 0x00000005ff007c0c */ /* 0x000fe2000bf41270 */
[----:B------:R-:W-:Y:S01]  /*4810*/  UIADD3 UR5, UR5, -0x1, URZ ;  /* 0xffffffff05057890 */ /* 0x000fe2000fffe03f */
[----:B01----:R-:W-:-:S04]  /*4820*/  FMNMX.FTZ R3, R25, R4, !PT ;  /* 0x0000000419037209 */ /* 0x003fc80007810000 */
[----:B------:R-:W-:Y:S02]  /*4830*/  FMNMX.FTZ R4, R28, R3, !PT ;  /* 0x000000031c047209 */ /* 0x000fe40007810000 */
[----:B------:R-:W-:Y:S02]  /*4840*/  UIADD3 UR7, UR7, 0x400, URZ ;  /* 0x0000040007077890 */ /* 0x000fe4000fffe03f */
[----:B------:R-:W-:Y:S02]  /*4850*/  FMNMX.FTZ R3, R29, R4, !PT ;  /* 0x000000041d037209 */ /* 0x000fe40007810000 */
[----:B------:R-:W-:Y:S02]  /*4860*/  USHF.R.U32.HI UR7, URZ, 0x4, UR7 ;  /* 0x000000043f077899 */ /* 0x000fe40008011607 */
[----:B------:R-:W-:Y:S02]  /*4870*/  FMNMX.FTZ R4, R32, R3, !PT ;  /* 0x0000000320047209 */ /* 0x000fe40007810000 */
[----:B------:R-:W-:-:S02]  /*4880*/  ULOP3.LUT UR7, UR7, 0x3fff, URZ, 0xc0, !UPT ;  /* 0x00003fff07077892 */ /* 0x000fc4000f8ec03f */
[----:B------:R-:W-:Y:S02]  /*4890*/  FMNMX.FTZ R3, R33, R4, !PT ;  /* 0x0000000421037209 */ /* 0x000fe40007810000 */
[----:B------:R-:W-:Y:S02]  /*48a0*/  ULOP3.LUT UR7, UR7, 0x4000000, URZ, 0xfc, !UPT ;  /* 0x0400000007077892 */ /* 0x000fe4000f8efc3f */
[----:B------:R-:W-:Y:S02]  /*48b0*/  FMNMX.FTZ R4, R36, R3, !PT ;  /* 0x0000000324047209 */ /* 0x000fe40007810000 */
[----:B------:R-:W-:Y:S02]  /*48c0*/  ULEA UR4, UR4, UR7, 0xb ;  /* 0x0000000704047291 */ /* 0x000fe4000f8e583f */
[----:B------:R-:W-:Y:S01]  /*48d0*/  FMNMX.FTZ R3, R37, R4, !PT ;  /* 0x0000000425037209 */ /* 0x000fe20007810000 */
[----:B------:R-:W-:-:S03]  /*48e0*/  UMOV UR7, 0x40000040 ;  /* 0x4000004000077882 */ /* 0x000fc60000000000 */
[----:B------:R-:W-:Y:S01]  /*48f0*/  FMNMX.FTZ R4, R40, R3, !PT ;  /* 0x0000000328047209 */ /* 0x000fe20007810000 */
        /* <DEDUP_REMOVED lines=27> */
[----:B------:R-:W0:Y:S02]  /*4ab0*/  SHFL.BFLY PT, R4, R9, 0x2, 0x1f ;  /* 0x0c401f0009047f89 */ /* 0x000e2400000e0000 */
[----:B0-----:R-:W-:Y:S02]  /*4ac0*/  FMNMX.FTZ R14, R9, R4, !PT ;  /* 0x00000004090e7209 */ /* 0x001fe40007810000 */
[----:B------:R-:W0:Y:S03]  /*4ad0*/  LDC R4, c[0x0][0x988] ;  /* 0x00026200ff047b82 */ /* 0x000e260000000800 */
[----:B------:R-:W1:Y:S01]  /*4ae0*/  SHFL.BFLY PT, R3, R14, 0x1, 0x1f ;  /* 0x0c201f000e037f89 */ /* 0x000e6200000e0000 */
[----:B------:R-:W-:Y:S02]  /*4af0*/  WARPGROUP.DEPBAR.LE gsb0, 0x0 ;  /* 0x00008000000079c5 */ /* 0x000fe40000010000 */
[----:B------:R-:W-:Y:S01]  /*4b00*/  WARPGROUP.ARRIVE ;  /* 0x00000000000079c5 */ /* 0x000fe20000000000 */
[----:B-1----:R-:W-:-:S05]  /*4b10*/  FMNMX.FTZ R3, R14, R3, !PT ;  /* 0x000000030e037209 */ /* 0x002fca0007810000 */
[----:B------:R-:W-:Y:S01]  /*4b20*/  HGMMA.64x128x16.F32.BF16 R88, R176, gdesc[UR8].tnspB, R88, gsb0 ;  /* 0x41e00008b0587df0 */ /* 0x000fe20008001858 */
[----:B------:R-:W-:Y:S01]  /*4b30*/  UIADD3 UR10, UR4, 0x100, URZ ;  /* 0x00000100040a7890 */ /* 0x000fe2000fffe03f */
[----:B------:R-:W-:Y:S01]  /*4b40*/  UMOV UR11, 0x40000040 ;  /* 0x40000040000b7882 */ /* 0x000fe20000000000 */
[----:B------:R-:W-:Y:S01]  /*4b50*/  FADD.FTZ R7, -R3, R12 ;  /* 0x0000000c03077221 */ /* 0x000fe20000010100 */
[----:B------:R-:W-:-:S03]  /*4b60*/  FMNMX.FTZ R12, R26, R10, !PT ;  /* 0x0000000a1a0c7209 */ /* 0x000fc60007810000 */
[----:B0-----:R-:W-:Y:S01]  /*4b70*/  FMUL.FTZ R11, R7, R4 ;  /* 0x00000004070b7220 */ /* 0x001fe20000410000 */
[----:B------:R-:W-:Y:S01]  /*4b80*/  FMNMX.FTZ R9, R27, R12, !PT ;  /* 0x0000000c1b097209 */ /* 0x000fe20007810000 */
[----:B------:R-:W-:-:S03]  /*4b90*/  FMUL.FTZ R7, R3, R4 ;  /* 0x0000000403077220 */ /* 0x000fc60000410000 */
        /* <DEDUP_REMOVED lines=26> */
[----:B------:R-:W-:Y:S01]  /*4d40*/  FFMA.FTZ R73, R85, R4, -R7 ;  /* 0x0000000455497223 */ /* 0x000fe20000010807 */
[----:B------:R-:W-:Y:S01]  /*4d50*/  MUFU.EX2 R11, R11 ;  /* 0x0000000b000b7308 */ /* 0x000fe20000000800 */
[----:B------:R-:W-:-:S04]  /*4d60*/  FMNMX.FTZ R9, R43, R12, !PT ;  /* 0x0000000c2b097209 */ /* 0x000fc80007810000 */
[----:B------:R-:W-:-:S03]  /*4d70*/  FMNMX.FTZ R12, R46, R9, !PT ;  /* 0x000000092e0c7209 */ /* 0x000fc60007810000 */
[----:B------:R-:W0:Y:S01]  /*4d80*/  MUFU.EX2 R180, R180 ;  /* 0x000000b400b47308 */ /* 0x000e220000000800 */
[----:B------:R-:W-:-:S04]  /*4d90*/  FMNMX.FTZ R9, R47, R12, !PT ;  /* 0x0000000c2f097209 */ /* 0x000fc80007810000 */
[----:B------:R-:W-:-:S03]  /*4da0*/  FMNMX.FTZ R12, R50, R9, !PT ;  /* 0x00000009320c7209 */ /* 0x000fc60007810000 */
[----:B------:R-:W1:Y:S01]  /*4db0*/  MUFU.EX2 R13, R13 ;  /* 0x0000000d000d7308 */ /* 0x000e620000000800 */
[----:B------:R-:W-:-:S04]  /*4dc0*/  FMNMX.FTZ R9, R51, R12, !PT ;  /* 0x0000000c33097209 */ /* 0x000fc80007810000 */
[----:B------:R-:W-:-:S03]  /*4dd0*/  FMNMX.FTZ R12, R54, R9, !PT ;  /* 0x00000009360c7209 */ /* 0x000fc60007810000 */
[----:B------:R-:W-:Y:S01]  /*4de0*/  MUFU.EX2 R182, R182 ;  /* 0x000000b600b67308 */ /* 0x000fe20000000800 */
[----:B------:R-:W-:Y:S01]  /*4df0*/  FMNMX.FTZ R9, R55, R12, !PT ;  /* 0x0000000c37097209 */ /* 0x000fe20007810000 */
[----:B0-----:R-:W-:-:S03]  /*4e00*/  FFMA.FTZ R6, R11, R6, R180 ;  /* 0x000000060b067223 */ /* 0x001fc600000100b4 */
[----:B------:R-:W-:-:S03]  /*4e10*/  FMNMX.FTZ R12, R58, R9, !PT ;  /* 0x000000093a0c7209 */ /* 0x000fc60007810000 */
[----:B------:R-:W-:Y:S01]  /*4e20*/  MUFU.EX2 R15, R15 ;  /* 0x0000000f000f7308 */ /* 0x000fe20000000800 */
[----:B------:R-:W-:Y:S02]  /*4e30*/  FMNMX.FTZ R9, R59, R12, !PT ;  /* 0x0000000c3b097209 */ /* 0x000fe40007810000 */
[----:B-1----:R-:W-:Y:S02]  /*4e40*/  F2FP.BF16.F32.PACK_AB R180, R13, R180 ;  /* 0x000000b40db4723e */ /* 0x002fe400000010ff */
        /* <DEDUP_REMOVED lines=20> */
[----:B------:R-:W-:Y:S01]  /*4f90*/  FMNMX.FTZ R9, R87, R12, !PT ;  /* 0x0000000c57097209 */ /* 0x000fe20007810000 */
[----:B------:R-:W-:-:S04]  /*4fa0*/  FFMA.FTZ R12, R72, R4, -R7 ;  /* 0x00000004480c7223 */ /* 0x000fc80000010807 */
[----:B------:R-:W0:Y:S02]  /*4fb0*/  SHFL.BFLY PT, R14, R9, 0x2, 0x1f ;  /* 0x0c401f00090e7f89 */ /* 0x000e2400000e0000 */
[----:B------:R-:W-:Y:S01]  /*4fc0*/  MUFU.EX2 R49, R49 ;  /* 0x0000003100317308 */ /* 0x000fe20000000800 */
[----:B------:R-:W-:Y:S02]  /*4fd0*/  WARPGROUP.DEPBAR.LE gsb0, 0x0 ;  /* 0x00008000000079c5 */ /* 0x000fe40000010000 */
[----:B------:R-:W-:Y:S01]  /*4fe0*/  WARPGROUP.ARRIVE ;  /* 0x00000000000079c5 */ /* 0x000fe20000000000 */
[-CC-:B------:R-:W-:Y:S01]  /*4ff0*/  FFMA.FTZ R176, R32, R4.reuse, -R7.reuse ;  /* 0x0000000420b07223 */ /* 0x180fe20000010807 */
[----:B------:R-:W-:-:S03]  /*5000*/  FFMA.FTZ R178, R36, R4, -R7 ;  /* 0x0000000424b27223 */ /* 0x000fc60000010807 */
[----:B------:R-:W-:Y:S01]  /*5010*/  MUFU.EX2 R53, R53 ;  /* 0x0000003500357308 */ /* 0x000fe20000000800 */
[----:B------:R-:W-:Y:S01]  /*5020*/  HGMMA.64x128x16.F32.BF16 R88, R172, gdesc[UR8].tnspB, R88, gsb0 ;  /* 0x41e00008ac587df0 */ /* 0x000fe20008001858 */
[----:B------:R-:W-:Y:S01]  /*5030*/  UIADD3 UR10, UR4, 0x180, URZ ;  /* 0x00000180040a7890 */ /* 0x000fe2000fffe03f */
[----:B------:R-:W-:-:S05]  /*5040*/  UMOV UR11, 0x40000040 ;  /* 0x40000040000b7882 */ /* 0x000fca0000000000 */
[----:B------:R-:W-:Y:S01]  /*5050*/  MUFU.EX2 R176, R176 ;  /* 0x000000b000b07308 */ /* 0x000fe20000000800 */
[----:B0-----:R-:W-:Y:S01]  /*5060*/  FMNMX.FTZ R28, R9, R14, !PT ;  /* 0x0000000e091c7209 */ /* 0x001fe20007810000 */
[----:B------:R-:W-:-:S04]  /*5070*/  FFMA.FTZ R14, R76, R4, -R7 ;  /* 0x000000044c0e7223 */ /* 0x000fc80000010807 */
[----:B------:R-:W0:Y:S02]  /*5080*/  SHFL.BFLY PT, R9, R28, 0x1, 0x1f ;  /* 0x0c201f001c097f89 */ /* 0x000e2400000e0000 */
[----:B------:R-:W-:Y:S08]  /*5090*/  MUFU.EX2 R178, R178 ;  /* 0x000000b200b27308 */ /* 0x000ff00000000800 */
[----:B------:R-:W-:Y:S08]  /*50a0*/  MUFU.EX2 R57, R57 ;  /* 0x0000003900397308 */ /* 0x000ff00000000800 */
[----:B------:R-:W-:Y:S01]  /*50b0*/  MUFU.EX2 R12, R12 ;  /* 0x0000000c000c7308 */ /* 0x000fe20000000800 */
[----:B0-----:R-:W-:-:S07]  /*50c0*/  FMNMX.FTZ R9, R28, R9, !PT ;  /* 0x000000091c097209 */ /* 0x001fce0007810000 */
[----:B------:R-:W0:Y:S01]  /*50d0*/  MUFU.EX2 R61, R61 ;  /* 0x0000003d003d7308 */ /* 0x000e220000000800 */
[----:B------:R-:W-:-:S04]  /*50e0*/  FMUL.FTZ R77, R9, R4 ;  /* 0x00000004094d7220 */ /* 0x000fc80000410000 */
[-CC-:B------:R-:W-:Y:S01]  /*50f0*/  FFMA.FTZ R181, R27, R4.reuse, -R77.reuse ;  /* 0x000000041bb57223 */ /* 0x180fe2000001084d */
[----:B------:R-:W-:Y:S02]  /*5100*/  IMAD.U32 R27, RZ, RZ, UR6 ;  /* 0x00000006ff1b7e24 */ /* 0x000fe4000f8e00ff */
[-CC-:B------:R-:W-:Y:S01]  /*5110*/  FFMA.FTZ R183, R30, R4.reuse, -R77.reuse ;  /* 0x000000041eb77223 */ /* 0x180fe2000001084d */
[-CC-:B------:R-:W-:Y:S01]  /*5120*/  FFMA.FTZ R177, R34, R4.reuse, -R77.reuse ;  /* 0x0000000422b17223 */ /* 0x180fe2000001084d */
[-CC-:B------:R-:W-:Y:S01]  /*5130*/  FFMA.FTZ R179, R38, R4.reuse, -R77.reuse ;  /* 0x0000000426b37223 */ /* 0x180fe2000001084d */
[----:B------:R-:W-:Y:S01]  /*5140*/  @!P1 VIADD R27, R27, 0x34840 ;  /* 0x000348401b1b9836 */ /* 0x000fe20000000000 */
[----:B------:R-:W-:Y:S01]  /*5150*/  MUFU.EX2 R181, R181 ;  /* 0x000000b500b57308 */ /* 0x000fe20000000800 */
[-CC-:B------:R-:W-:Y:S01]  /*5160*/  FFMA.FTZ R36, R39, R4.reuse, -R77.reuse ;  /* 0x0000000427247223 */ /* 0x180fe2000001084d */
[-CC-:B------:R-:W-:Y:S01]  /*5170*/  FFMA.FTZ R34, R43, R4.reuse, -R77.reuse ;  /* 0x000000042b227223 */ /* 0x180fe2000001084d */
[-C--:B------:R-:W-:Y:S01]  /*5180*/  FFMA.FTZ R32, R47, R4.reuse, -R77 ;  /* 0x000000042f207223 */ /* 0x080fe2000001084d */
[----:B------:R-:W-:Y:S01]  /*5190*/  @!P1 PRMT R27, RZ, 0x654, R27 ;  /* 0x00000654ff1b9816 */ /* 0x000fe2000000001b */
        /* <DEDUP_REMOVED lines=16> */
[----:B------:R-:W-:-:S03]  /*52a0*/  FFMA.FTZ R86, R86, R4, -R77 ;  /* 0x0000000456567223 */ /* 0x000fc6000001084d */
        /* <DEDUP_REMOVED lines=14> */
[-CC-:B------:R-:W-:Y:S01]  /*5390*/  FFMA.FTZ R173, R42, R4.reuse, -R77.reuse ;  /* 0x000000042aad7223 */ /* 0x180fe2000001084d */
[----:B------:R-:W-:Y:S01]  /*53a0*/  FFMA.FTZ R175, R46, R4, -R77 ;  /* 0x000000042eaf7223 */ /* 0x000fe2000001084d */
[----:B------:R-:W-:Y:S01]  /*53b0*/  HGMMA.64x128x16.F32.BF16 R88, R168, gdesc[UR8].tnspB, R88, gsb0 ;  /* 0x41e00008a8587df0 */ /* 0x000fe20008001858 */
[----:B------:R-:W-:Y:S01]  /*53c0*/  UIADD3 UR10, UR4, 0x200, URZ ;  /* 0x00000200040a7890 */ /* 0x000fe2000fffe03f */
[----:B------:R-:W-:Y:S01]  /*53d0*/  MUFU.EX2 R172, R172 ;  /* 0x000000ac00ac7308 */ /* 0x000fe20000000800 */
[----:B------:R-:W-:-:S07]  /*53e0*/  UMOV UR11, 0x40000040 ;  /* 0x40000040000b7882 */ /* 0x000fce0000000000 */
[----:B------:R-:W-:Y:S08]  /*53f0*/  MUFU.EX2 R40, R40 ;  /* 0x0000002800287308 */ /* 0x000ff00000000800 */
[----:B------:R-:W-:Y:S08]  /*5400*/  MUFU.EX2 R173, R173 ;  /* 0x000000ad00ad7308 */ /* 0x000ff00000000800 */
[----:B------:R-:W-:Y:S08]  /*5410*/  MUFU.EX2 R174, R174 ;  /* 0x000000ae00ae7308 */ /* 0x000ff00000000800 */
[----:B------:R-:W-:Y:S08]  /*5420*/  MUFU.EX2 R175, R175 ;  /* 0x000000af00af7308 */ /* 0x000ff00000000800 */
[----:B------:R-:W-:Y:S08]  /*5430*/  MUFU.EX2 R71, R71 ;  /* 0x0000004700477308 */ /* 0x000ff00000000800 */
[----:B------:R-:W-:Y:S08]  /*5440*/  MUFU.EX2 R75, R75 ;  /* 0x0000004b004b7308 */ /* 0x000ff00000000800 */
[----:B------:R-:W-:Y:S08]  /*5450*/  MUFU.EX2 R14, R14 ;  /* 0x0000000e000e7308 */ /* 0x000ff00000000800 */
[----:B------:R-:W1:Y:S08]  /*5460*/  MUFU.EX2 R65, R65 ;  /* 0x0000004100417308 */ /* 0x000e700000000800 */
[----:B------:R-:W-:Y:S08]  /*5470*/  MUFU.EX2 R79, R79 ;  /* 0x0000004f004f7308 */ /* 0x000ff00000000800 */
[----:B------:R-:W-:Y:S08]  /*5480*/  MUFU.EX2 R20, R20 ;  /* 0x0000001400147308 */ /* 0x000ff00000000800 */
[----:B------:R-:W2:Y:S08]  /*5490*/  MUFU.EX2 R69, R69 ;  /* 0x0000004500457308 */ /* 0x000eb00000000800 */
[----:B------:R-:W-:Y:S08]  /*54a0*/  MUFU.EX2 R83, R83 ;  /* 0x0000005300537308 */ /* 0x000ff00000000800 */
[----:B------:R-:W-:Y:S08]  /*54b0*/  MUFU.EX2 R24, R24 ;  /* 0x0000001800187308 */ /* 0x000ff00000000800 */
[----:B------:R-:W3:Y:S01]  /*54c0*/  MUFU.EX2 R73, R73 ;  /* 0x0000004900497308 */ /* 0x000ee20000000800 */
        /* <DEDUP_REMOVED lines=26> */
[----:B------:R-:W-:-:S06]  /*5670*/  R2UR UR4, R2 ;  /* 0x00000000020472ca */ /* 0x000fcc00000e0000 */
        /* <DEDUP_REMOVED lines=14> */
[----:B------:R-:W4:Y:S08]  /*5760*/  MUFU.EX2 R10, R10 ;  /* 0x0000000a000a7308 */ /* 0x000f300000000800 */
[----:B------:R-:W5:Y:S08]  /*5770*/  MUFU.EX2 R26, R26 ;  /* 0x0000001a001a7308 */ /* 0x000f700000000800 */
[----:B------:R-:W5:Y:S08]  /*5780*/  MUFU.EX2 R157, R66 ;  /* 0x00000042009d7308 */ /* 0x000f700000000800 */
[----:B------:R-:W5:Y:S08]  /*5790*/  MUFU.EX2 R158, R158 ;  /* 0x0000009e009e7308 */ /* 0x000f700000000800 */
[----:B------:R-:W5:Y:S01]  /*57a0*/  MUFU.EX2 R159, R70 ;  /* 0x00000046009f7308 */ /* 0x000f620000000800 */
[----:B------:R-:W-:-:S02]  /*57b0*/  WARPGROUP.DEPBAR.LE gsb0, 0x0 ;  /* 0x00008000000079c5 */ /* 0x000fc40000010000 */
[----:B------:R-:W-:-:S05]  /*57c0*/  WARPGROUP.ARRIVE ;  /* 0x00000000000079c5 */ /* 0x000fca0000000000 */
[----:B------:R-:W5:Y:S01]  /*57d0*/  MUFU.EX2 R161, R74 ;  /* 0x0000004a00a17308 */ /* 0x000f620000000800 */
[----:B0-----:R-:W-:Y:S02]  /*57e0*/  F2FP.BF16.F32.PACK_AB R160, R61, R12 ;  /* 0x0000000c3da0723e */ /* 0x001fe400000010ff */
[----:B-1----:R-:W-:Y:S01]  /*57f0*/  F2FP.BF16.F32.PACK_AB R162, R65, R14 ;  /* 0x0000000e41a2723e */ /* 0x002fe200000010ff */
[----:B------:R-:W-:Y:S04]  /*5800*/  HGMMA.64x128x16.F32.BF16 R88, R164, gdesc[UR4].tnspB, R88, gsb0 ;  /* 0x41e00004a4587df0 */ /* 0x000fe80008001858 */
[----:B------:R-:W0:Y:S01]  /*5810*/  MUFU.EX2 R163, R78 ;  /* 0x0000004e00a37308 */ /* 0x000e220000000800 */
[----:B------:R-:W-:Y:S02]  /*5820*/  WARPGROUP.DEPBAR.LE gsb0, 0x0 ;  /* 0x00008000000079c5 */ /* 0x000fe40000010000 */
[----:B------:R1:W-:Y:S05]  /*5830*/  @!P1 SYNCS.ARRIVE.TRANS64.RED.A1T0 RZ, [R27+URZ], RZ ;  /* 0x000000ff1bff99a7 */ /* 0x0003ea000810043f */
[----:B------:R-:W0:Y:S01]  /*5840*/  MUFU.EX2 R165, R82 ;  /* 0x0000005200a57308 */ /* 0x000e220000000800 */
[----:B--2---:R-:W-:-:S02]  /*5850*/  F2FP.BF16.F32.PACK_AB R164, R69, R20 ;  /* 0x0000001445a4723e */ /* 0x004fc400000010ff */
[----:B---3--:R-:W-:Y:S01]  /*5860*/  F2FP.BF16.F32.PACK_AB R166, R73, R24 ;  /* 0x0000001849a6723e */ /* 0x008fe200000010ff */
[----:B-1----:R-:W-:Y:S02]  /*5870*/  @!P1 VIADD R27, R8, 0x34860 ;  /* 0x00034860081b9836 */ /* 0x002fe40000000000 */
[----:B----4-:R-:W-:Y:S01]  /*5880*/  FFMA.FTZ R8, R7, R5, R10 ;  /* 0x0000000507087223 */ /* 0x010fe2000001000a */
[----:B------:R-:W-:Y:S01]  /*5890*/  FADD.FTZ R5, R13, R6 ;  /* 0x000000060d057221 */ /* 0x000fe20000010000 */
[----:B------:R-:W1:Y:S02]  /*58a0*/  MUFU.EX2 R167, R86 ;  /* 0x0000005600a77308 */ /* 0x000e640000000800 */
[C---:B------:R-:W-:Y:S01]  /*58b0*/  FADD.FTZ R8, R181.reuse, R8 ;  /* 0x00000008b5087221 */ /* 0x040fe20000010000 */
[----:B------:R-:W-:Y:S01]  /*58c0*/  @!P1 PRMT R27, RZ, 0x654, R27 ;  /* 0x00000654ff1b9816 */ /* 0x000fe2000000001b */
[----:B------:R-:W-:Y:S01]  /*58d0*/  FADD.FTZ R6, R182, R5 ;  /* 0x00000005b6067221 */ /* 0x000fe20000010000 */
[----:B------:R-:W-:Y:S01]  /*58e0*/  F2FP.BF16.F32.PACK_AB R181, R181, R10 ;  /* 0x0000000ab5b5723e */ /* 0x000fe200000010ff */
[----:B------:R-:W-:Y:S01]  /*58f0*/  FADD.FTZ R5, R183, R8 ;  /* 0x00000008b7057221 */ /* 0x000fe20000010000 */
[----:B------:R2:W-:Y:S01]  /*5900*/  @!P1 SYNCS.ARRIVE.TRANS64.RED.A1T0 RZ, [R27+URZ], RZ ;  /* 0x000000ff1bff99a7 */ /* 0x0005e2000810043f */
[----:B------:R-:W3:Y:S01]  /*5910*/  MUFU.EX2 R10, R77 ;  /* 0x0000004d000a7308 */ /* 0x000ee20000000800 */
[----:B------:R-:W-:-:S02]  /*5920*/  F2FP.BF16.F32.PACK_AB R182, R15, R182 ;  /* 0x000000b60fb6723e */ /* 0x000fc400000010ff */
[C---:B-----5:R-:W-:Y:S01]  /*5930*/  F2FP.BF16.F32.PACK_AB R183, R26.reuse, R183 ;  /* 0x000000b71ab7723e */ /* 0x060fe200000010ff */
[----:B--2---:R-:W-:Y:S01]  /*5940*/  FADD.FTZ R27, R15, R6 ;  /* 0x000000060f1b7221 */ /* 0x004fe20000010000 */
        /* <DEDUP_REMOVED lines=66> */
[----:B------:R-:W-:-:S03]  /*5d70*/  FADD.FTZ R6, R75, R6 ;  /* 0x000000064b067221 */ /* 0x000fc60000010000 */
[----:B------:R-:W-:Y:S01]  /*5d80*/  FADD.FTZ R8, R14, R5 ;  /* 0x000000050e087221 */ /* 0x000fe20000010000 */
[----:B0-----:R-:W-:Y:S01]  /*5d90*/  FADD.FTZ R6, R163, R6 ;  /* 0x00000006a3067221 */ /* 0x001fe20000010000 */
        /* <DEDUP_REMOVED lines=9> */
[----:B-1----:R-:W-:Y:S01]  /*5e30*/  FADD.FTZ R5, R167, R6 ;  /* 0x00000006a7057221 */ /* 0x002fe20000010000 */
[C---:B---3--:R-:W-:Y:S02]  /*5e40*/  F2FP.BF16.F32.PACK_AB R167, R10.reuse, R167 ;  /* 0x000000a70aa7723e */ /* 0x048fe400000010ff */
[----:B------:R-:W-:Y:S01]  /*5e50*/  FADD.FTZ R6, R73, R8 ;  /* 0x0000000849067221 */ /* 0x000fe20000010000 */
[----:B------:R-:W-:Y:S01]  /*5e60*/  FADD.FTZ R5, R10, R5 ;  /* 0x000000050a057221 */ /* 0x000fe20000010000 */
[----:B------:R-:W-:Y:S02]  /*5e70*/  IMAD.MOV.U32 R8, RZ, RZ, R16 ;  /* 0x000000ffff087224 */ /* 0x000fe400078e0010 */
[----:B------:R-:W-:Y:S01]  /*5e80*/  IMAD.MOV.U32 R10, RZ, RZ, R9 ;  /* 0x000000ffff0a7224 */ /* 0x000fe200078e0009 */
[----:B------:R-:W-:Y:S06]  /*5e90*/  @P2 BRA `(.L_x_275) ;  /* 0xffffffdc00c02947 */ /* 0x000fec000383ffff */
.L_x_266:
        /* <DEDUP_REMOVED lines=67> */
.L_x_276:
[----:B------:R-:W-:Y:S01]  /*62d0*/  IMAD R14, R2, 0x8, R0 ;  /* 0x00000008020e7824 */ /* 0x000fe200078e0200 */
[----:B------:R-:W-:-:S04]  /*62e0*/  SHF.L.U32 R7, R16, 0x1f, RZ ;  /* 0x0000001f10077819 */ /* 0x000fc800000006ff */
[----:B------:R0:W1:Y:S01]  /*62f0*/  SYNCS.PHASECHK.TRANS64.TRYWAIT P2, [R14+URZ+0x34850], R7 ;  /* 0x034850070e0075a7 */ /* 0x000062000804017f */
[----:B------:R-:W-:Y:S05]  /*6300*/  @!P0 BRA `(.L_x_277) ;  /* 0x0000000000048947 */ /* 0x000fea0003800000 */
[----:B------:R-:W-:Y:S01]  /*6310*/  BPT.TRAP 0x1 ;  /* 0x000000040000795c */ /* 0x000fe20000300000 */
.L_x_277:
[----:B-1----:R-:W-:Y:S05]  /*6320*/  @P2 BRA `(.L_x_278) ;  /* 0x0000000000082947 */ /* 0x002fea0003800000 */
[----:B------:R-:W1:Y:S02]  /*6330*/  SYNCS.PHASECHK.TRANS64.TRYWAIT P0, [R14+URZ+0x34850], R7 ;  /* 0x034850070e0075a7 */ /* 0x000e64000800017f */
[----:B-1----:R-:W-:Y:S05]  /*6340*/  @!P0 BRA `(.L_x_279) ;  /* 0x0000007800608947 */ /* 0x002fea0003800000 */
.L_x_278:
[----:B------:R-:W-:Y:S05]  /*6350*/  WARPSYNC.ALL ;  /* 0x0000000000007948 */ /* 0x000fea0003800000 */
[----:B------:R-:W-:Y:S01]  /*6360*/  VIADD R0, R0, 0x400 ;  /* 0x0000040000007836 */ /* 0x000fe20000000000 */
[----:B------:R-:W-:Y:S01]  /*6370*/  WARPGROUP.ARRIVE ;  /* 0x00000000000079c5 */ /* 0x000fe20000000000 */
[----:B------:R-:W-:Y:S01]  /*6380*/  IMAD.MOV.U32 R13, RZ, RZ, 0x40000040 ;  /* 0x40000040ff0d7424 */ /* 0x000fe200078e00ff */
[----:B01----:R-:W0:Y:S01]  /*6390*/  SHFL.BFLY PT, R7, R6, 0x2, 0x1f ;  /* 0x0c401f0006077f89 */ /* 0x003e2200000e0000 */
[----:B------:R-:W-:Y:S01]  /*63a0*/  IMAD.MOV.U32 R20, RZ, RZ, -0x800000 ;  /* 0xff800000ff147424 */ /* 0x000fe200078e00ff */
[----:B------:R-:W-:Y:S01]  /*63b0*/  SHF.R.U32.HI R0, RZ, 0x4, R0 ;  /* 0x00000004ff007819 */ /* 0x000fe20000011600 */
[----:B------:R-:W-:-:S03]  /*63c0*/  VIADD R185, R185, 0x1 ;  /* 0x00000001b9b97836 */ /* 0x000fc60000000000 */
[----:B------:R-:W-:-:S04]  /*63d0*/  LOP3.LUT R0, R0, 0x3fff, RZ, 0xc0, !PT ;  /* 0x00003fff00007812 */ /* 0x000fc800078ec0ff */
[----:B------:R-:W-:Y:S02]  /*63e0*/  LOP3.LUT R11, R0, 0x4000000, RZ, 0xfc, !PT ;  /* 0x04000000000b7812 */ /* 0x000fe400078efcff */
[----:B------:R-:W1:Y:S03]  /*63f0*/  SHFL.BFLY PT, R0, R5, 0x2, 0x1f ;  /* 0x0c401f0005007f89 */ /* 0x000e6600000e0000 */
[----:B------:R-:W-:Y:S02]  /*6400*/  IMAD R10, R2, 0x800, R11 ;  /* 0x00000800020a7824 */ /* 0x000fe400078e020b */
[----:B------:R-:W-:Y:S02]  /*6410*/  IMAD.MOV.U32 R11, RZ, RZ, 0x40000040 ;  /* 0x40000040ff0b7424 */ /* 0x000fe400078e00ff */
[C---:B------:R-:W-:Y:S01]  /*6420*/  VIADD R12, R10.reuse, 0x80 ;  /* 0x000000800a0c7836 */ /* 0x040fe20000000000 */
[----:B------:R-:W-:-:S02]  /*6430*/  R2UR UR6, R10 ;  /* 0x000000000a0672ca */ /* 0x000fc400000e0000 */
[----:B------:R-:W-:Y:S01]  /*6440*/  R2UR UR7, R11 ;  /* 0x000000000b0772ca */ /* 0x000fe200000e0000 */
[----:B------:R-:W-:Y:S02]  /*6450*/  IMAD.MOV.U32 R11, RZ, RZ, 0x40000040 ;  /* 0x40000040ff0b7424 */ /* 0x000fe400078e00ff */
[----:B0-----:R-:W-:-:S10]  /*6460*/  FADD.FTZ R7, R7, R6 ;  /* 0x0000000607077221 */ /* 0x001fd40000010000 */
[----:B------:R-:W-:Y:S01]  /*6470*/  HGMMA.64x128x16.F32.BF16 R24, R180, gdesc[UR4].tnspB, R24, gsb0 ;  /* 0x41e00004b4187df0 */ /* 0x000fe20008001818 */
[----:B------:R-:W-:Y:S01]  /*6480*/  R2UR UR6, R12 ;  /* 0x000000000c0672ca */ /* 0x000fe200000e0000 */
[----:B------:R-:W-:Y:S01]  /*6490*/  VIADD R12, R10, 0x100 ;  /* 0x000001000a0c7836 */ /* 0x000fe20000000000 */
[----:B------:R-:W-:Y:S01]  /*64a0*/  R2UR UR7, R13 ;  /* 0x000000000d0772ca */ /* 0x000fe200000e0000 */
[----:B------:R-:W-:Y:S02]  /*64b0*/  IMAD.MOV.U32 R13, RZ, RZ, 0x40000040 ;  /* 0x40000040ff0d7424 */ /* 0x000fe400078e00ff */
[----:B-1----:R-:W-:Y:S02]  /*64c0*/  FADD.FTZ R8, R0, R5 ;  /* 0x0000000500087221 */ /* 0x002fe40000010000 */
[----:B------:R-:W0:Y:S02]  /*64d0*/  SHFL.BFLY PT, R0, R7, 0x1, 0x1f ;  /* 0x0c201f0007007f89 */ /* 0x000e2400000e0000 */
[----:B0-----:R-:W-:Y:S01]  /*64e0*/  FADD.FTZ R15, R7, R0 ;  /* 0x00000000070f7221 */ /* 0x001fe20000010000 */
[----:B------:R-:W-:-:S02]  /*64f0*/  @!P1 VIADD R7, R14, 0x34860 ;  /* 0x000348600e079836 */ /* 0x000fc40000000000 */
[----:B------:R-:W-:Y:S02]  /*6500*/  IMAD.MOV.U32 R0, RZ, RZ, -0x800000 ;  /* 0xff800000ff007424 */ /* 0x000fe400078e00ff */
[----:B------:R-:W-:Y:S02]  /*6510*/  FSETP.NE.FTZ.AND P0, PT, R15, RZ, PT ;  /* 0x000000ff0f00720b */ /* 0x000fe40003f15000 */
[----:B------:R-:W-:-:S11]  /*6520*/  @!P1 PRMT R7, RZ, 0x654, R7 ;  /* 0x00000654ff079816 */ /* 0x000fd60000000007 */
[----:B------:R-:W-:Y:S01]  /*6530*/  @P0 FMUL.FTZ R6, R4, 0.69314718246459960938 ;  /* 0x3f31721804060820 */ /* 0x000fe20000410000 */
[----:B------:R-:W-:Y:S02]  /*6540*/  WARPGROUP.DEPBAR.LE gsb0, 0x0 ;  /* 0x00008000000079c5 */ /* 0x000fe40000010000 */
[----:B------:R-:W-:-:S06]  /*6550*/  WARPGROUP.ARRIVE ;  /* 0x00000000000079c5 */ /* 0x000fcc0000000000 */
[----:B------:R-:W-:Y:S01]  /*6560*/  HGMMA.64x128x16.F32.BF16 R24, R176, gdesc[UR4].tnspB, R24, gsb0 ;  /* 0x41e00004b0187df0 */ /* 0x000fe20008001818 */
[----:B------:R-:W-:Y:S01]  /*6570*/  R2UR UR6, R12 ;  /* 0x000000000c0672ca */ /* 0x000fe200000e0000 */
[----:B------:R-:W-:Y:S01]  /*6580*/  VIADD R12, R10, 0x180 ;  /* 0x000001800a0c7836 */ /* 0x000fe20000000000 */
[----:B------:R-:W-:Y:S01]  /*6590*/  R2UR UR7, R13 ;  /* 0x000000000d0772ca */ /* 0x000fe200000e0000 */
[----:B------:R-:W-:Y:S01]  /*65a0*/  IMAD.MOV.U32 R13, RZ, RZ, 0x40000040 ;  /* 0x40000040ff0d7424 */ /* 0x000fe200078e00ff */
[----:B------:R-:W-:Y:S02]  /*65b0*/  WARPGROUP.DEPBAR.LE gsb0, 0x0 ;  /* 0x00008000000079c5 */ /* 0x000fe40000010000 */
[----:B------:R-:W-:-:S09]  /*65c0*/  WARPGROUP.ARRIVE ;  /* 0x00000000000079c5 */ /* 0x000fd20000000000 */
        /* <DEDUP_REMOVED lines=16> */
[C---:B------:R-:W-:Y:S01]  /*66d0*/  VIADD R12, R10.reuse, 0x300 ;  /* 0x000003000a0c7836 */ /* 0x040fe20000000000 */
[----:B------:R-:W-:Y:S01]  /*66e0*/  R2UR UR7, R13 ;  /* 0x000000000d0772ca */ /* 0x000fe200000e0000 */
[----:B------:R-:W-:Y:S02]  /*66f0*/  IMAD.MOV.U32 R13, RZ, RZ, 0x40000040 ;  /* 0x40000040ff0d7424 */ /* 0x000fe400078e00ff */
[----:B------:R-:W-:Y:S01]  /*6700*/  VIADD R10, R10, 0x380 ;  /* 0x000003800a0a7836 */ /* 0x000fe20000000000 */
[----:B------:R-:W-:Y:S02]  /*6710*/  WARPGROUP.DEPBAR.LE gsb0, 0x0 ;  /* 0x00008000000079c5 */ /* 0x000fe40000010000 */
[----:B------:R-:W-:-:S07]  /*6720*/  WARPGROUP.ARRIVE ;  /* 0x00000000000079c5 */ /* 0x000fce0000000000 */
[----:B------:R-:W-:Y:S01]  /*6730*/  HGMMA.64x128x16.F32.BF16 R24, R156, gdesc[UR4].tnspB, R24, gsb0 ;  /* 0x41e000049c187df0 */ /* 0x000fe20008001818 */
[----:B------:R-:W-:Y:S02]  /*6740*/  R2UR UR6, R12 ;  /* 0x000000000c0672ca */ /* 0x000fe400000e0000 */
[----:B------:R-:W-:Y:S01]  /*6750*/  R2UR UR7, R13 ;  /* 0x000000000d0772ca */ /* 0x000fe200000e0000 */
[----:B------:R-:W-:Y:S02]  /*6760*/  VIADD R13, R2, 0x1 ;  /* 0x00000001020d7836 */ /* 0x000fe40000000000 */
[----:B------:R-:W-:-:S03]  /*6770*/  IMAD.MOV.U32 R2, RZ, RZ, RZ ;  /* 0x000000ffff027224 */ /* 0x000fc600078e00ff */
[----:B------:R-:W-:-:S03]  /*6780*/  ISETP.NE.AND P2, PT, R13, 0x2, PT ;  /* 0x000000020d00780c */ /* 0x000fc60003f45270 */
[----:B------:R-:W-:Y:S01]  /*6790*/  @P0 MUFU.RCP R2, R15 ;  /* 0x0000000f00020308 */ /* 0x000fe20000001000 */
[----:B------:R-:W-:-:S04]  /*67a0*/  SEL R5, RZ, 0x1, P2 ;  /* 0x00000001ff057807 */ /* 0x000fc80001000000 */
[----:B------:R-:W-:Y:S01]  /*67b0*/  LOP3.LUT R16, R16, R5, RZ, 0x3c, !PT ;  /* 0x0000000510107212 */ /* 0x000fe200078e3cff */
[----:B------:R-:W-:Y:S02]  /*67c0*/  WARPGROUP.DEPBAR.LE gsb0, 0x0 ;  /* 0x00008000000079c5 */ /* 0x000fe40000010000 */
[----:B------:R-:W-:-:S06]  /*67d0*/  WARPGROUP.ARRIVE ;  /* 0x00000000000079c5 */ /* 0x000fcc0000000000 */
[----:B------:R-:W-:Y:S01]  /*67e0*/  HGMMA.64x128x16.F32.BF16 R24, R160, gdesc[UR4].tnspB, R24, gsb0 ;  /* 0x41e00004a0187df0 */ /* 0x000fe20008001818 */
[----:B------:R-:W-:Y:S02]  /*67f0*/  R2UR UR6, R10 ;  /* 0x000000000a0672ca */ /* 0x000fe400000e0000 */
[----:B------:R-:W-:Y:S01]  /*6800*/  R2UR UR7, R11 ;  /* 0x000000000b0772ca */ /* 0x000fe200000e0000 */
[----:B------:R-:W0:Y:S01]  /*6810*/  @P0 MUFU.LG2 R10, R15 ;  /* 0x0000000f000a0308 */ /* 0x000e220000000c00 */
[----:B------:R-:W1:Y:S01]  /*6820*/  SHFL.BFLY PT, R11, R8, 0x1, 0x1f ;  /* 0x0c201f00080b7f89 */ /* 0x000e6200000e0000 */
[----:B0-----:R-:W-:-:S04]  /*6830*/  @P0 FMUL.FTZ R5, R10, 0.69314718246459960938 ;  /* 0x3f3172180a050820 */ /* 0x001fc80000410000 */
[----:B------:R-:W-:Y:S01]  /*6840*/  @P0 FFMA.FTZ R20, R6, R3, R5 ;  /* 0x0000000306140223 */ /* 0x000fe20000010005 */
[----:B------:R-:W-:Y:S01]  /*6850*/  PLOP3.LUT P0, PT, PT, PT, PT, 0x8, 0x0 ;  /* 0x000000000000781c */ /* 0x000fe20003f0e170 */
[----:B-1----:R-:W-:Y:S01]  /*6860*/  FADD.FTZ R21, R8, R11 ;  /* 0x0000000b08157221 */ /* 0x002fe20000010000 */
[----:B------:R-:W-:-:S04]  /*6870*/  IMAD.MOV.U32 R11, RZ, RZ, RZ ;  /* 0x000000ffff0b7224 */ /* 0x000fc800078e00ff */
[----:B------:R-:W-:-:S13]  /*6880*/  FSETP.NE.FTZ.AND P3, PT, R21, RZ, PT ;  /* 0x000000ff1500720b */ /* 0x000fda0003f75000 */
[----:B------:R-:W0:Y:S01]  /*6890*/  @P3 MUFU.LG2 R12, R21 ;  /* 0x00000015000c3308 */ /* 0x000e220000000c00 */
[----:B------:R-:W-:-:S07]  /*68a0*/  @P3 FMUL.FTZ R89, R4, 0.69314718246459960938 ;  /* 0x3f31721804593820 */ /* 0x000fce0000410000 */
[----:B------:R-:W1:Y:S01]  /*68b0*/  @P3 MUFU.RCP R11, R21 ;  /* 0x00000015000b3308 */ /* 0x000e620000001000 */
[----:B0-----:R-:W-:-:S04]  /*68c0*/  @P3 FMUL.FTZ R12, R12, 0.69314718246459960938 ;  /* 0x3f3172180c0c3820 */ /* 0x001fc80000410000 */
[----:B------:R-:W-:Y:S01]  /*68d0*/  @P3 FFMA.FTZ R0, R89, R9, R12 ;  /* 0x0000000959003223 */ /* 0x000fe2000001000c */
[----:B------:R-:W-:Y:S02]  /*68e0*/  WARPGROUP.DEPBAR.LE gsb0, 0x0 ;  /* 0x00008000000079c5 */ /* 0x000fe40000010000 */
[----:B------:R-:W-:-:S06]  /*68f0*/  WARPGROUP.ARRIVE ;  /* 0x00000000000079c5 */ /* 0x000fcc0000000000 */
[----:B------:R-:W-:Y:S03]  /*6900*/  HGMMA.64x128x16.F32.BF16 R24, R164, gdesc[UR4].tnspB, R24, gsb0 ;  /* 0x41e00004a4187df0 */ /* 0x000fe60008001818 */
[----:B------:R-:W-:Y:S02]  /*6910*/  WARPGROUP.DEPBAR.LE gsb0, 0x0 ;  /* 0x00008000000079c5 */ /* 0x000fe40000010000 */
[-C--:B------:R-:W-:Y:S01]  /*6920*/  FMUL.FTZ R89, R33, R2.reuse ;  /* 0x0000000221597220 */ /* 0x080fe20000410000 */
[-C--:B------:R-:W-:Y:S01]  /*6930*/  FMUL.FTZ R88, R36, R2.reuse ;  /* 0x0000000224587220 */ /* 0x080fe20000410000 */
[----:B------:R0:W-:Y:S01]  /*6940*/  @!P1 SYNCS.ARRIVE.TRANS64.RED.A1T0 RZ, [R7+URZ], RZ ;  /* 0x000000ff07ff99a7 */ /* 0x0001e2000810043f */
        /* <DEDUP_REMOVED lines=30> */
[-C--:B-1----:R-:W-:Y:S01]  /*6b30*/  FMUL.FTZ R93, R26, R11.reuse ;  /* 0x0000000b1a5d7220 */ /* 0x082fe20000410000 */
[-C--:B------:R-:W-:Y:S01]  /*6b40*/  FMUL.FTZ R10, R27, R11.reuse ;  /* 0x0000000b1b0a7220 */ /* 0x080fe20000410000 */
[-C--:B------:R-:W-:Y:S01]  /*6b50*/  FMUL.FTZ R8, R30, R11.reuse ;  /* 0x0000000b1e087220 */ /* 0x080fe20000410000 */
[-C--:B0-----:R-:W-:Y:S01]  /*6b60*/  FMUL.FTZ R7, R31, R11.reuse ;  /* 0x0000000b1f077220 */ /* 0x081fe20000410000 */
        /* <DEDUP_REMOVED lines=28> */
[----:B------:R-:W-:-:S07]  /*6d30*/  SEL R2, R13, RZ, P2 ;  /* 0x000000ff0d027207 */ /* 0x000fce0001000000 */
.L_x_258:
[----:B------:R-:W0:Y:S01]  /*6d40*/  S2R R4, SR_CgaCtaId ;  /* 0x0000000000047919 */ /* 0x000e220000008800 */
[----:B------:R-:W-:Y:S01]  /*6d50*/  MOV R3, 0x400 ;  /* 0x0000040000037802 */ /* 0x000fe20000000f00 */
[----:B------:R-:W-:Y:S01]  /*6d60*/  BSSY B0, `(.L_x_280) ;  /* 0x0000206000007945 */ /* 0x000fe20003800000 */
[----:B------:R-:W-:Y:S02]  /*6d70*/  BAR.SYNC.DEFER_BLOCKING 0x5, 0x120 ;  /* 0x0144800000007b1d */ /* 0x000fe40000010000 */
[----:B0-----:R-:W-:-:S05]  /*6d80*/  LEA R3, R4, R3, 0x18 ;  /* 0x0000000304037211 */ /* 0x001fca00078ec0ff */
[----:B------:R-:W0:Y:S02]  /*6d90*/  LDS.128 R44, [R3+0x348d0] ;  /* 0x0348d000032c7984 */ /* 0x000e240000000c00 */
[----:B0-----:R-:W-:Y:S01]  /*6da0*/  R2UR UR5, R46 ;  /* 0x000000002e0572ca */ /* 0x001fe200000e0000 */
[----:B------:R-:W-:Y:S06]  /*6db0*/  BAR.ARV 0x4, 0x120 ;  /* 0x0104800000007b1d */ /* 0x000fec0000002000 */
[----:B------:R-:W-:Y:S08]  /*6dc0*/  @P0 BRA `(.L_x_281) ;  /* 0x0000001400240947 */ /* 0x000ff00003800000 */
[----:B------:R-:W0:Y:S01]  /*6dd0*/  S2R R4, SR_SWINHI ;  /* 0x0000000000047919 */ /* 0x000e220000002f00 */
[----:B------:R-:W-:Y:S01]  /*6de0*/  F2FP.BF16.F32.PACK_AB R7, R7, R8 ;  /* 0x000000080707723e */ /* 0x000fe200000010ff */
[----:B------:R-:W-:Y:S01]  /*6df0*/  ULDC.64 UR6, c[0x0][0xbd8] ;  /* 0x0002f60000067ab9 */ /* 0x000fe20000000a00 */
[----:B------:R-:W-:Y:S01]  /*6e00*/  F2FP.BF16.F32.PACK_AB R6, R6, R91 ;  /* 0x0000005b0606723e */ /* 0x000fe200000010ff */
[----:B------:R-:W-:Y:S01]  /*6e10*/  UISETP.NE.U32.AND UP0, UPT, UR6, URZ, UPT ;  /* 0x0000003f0600728c */ /* 0x000fe2000bf05070 */
[----:B------:R-:W-:Y:S01]  /*6e20*/  F2FP.BF16.F32.PACK_AB R64, R65, R64 ;  /* 0x000000404140723e */ /* 0x000fe200000010ff */
[----:B------:R-:W-:Y:S01]  /*6e30*/  USHF.L.U32 UR8, UR61, 0x2, URZ ;  /* 0x000000023d087899 */ /* 0x000fe2000800063f */
[----:B------:R-:W-:Y:S01]  /*6e40*/  F2FP.BF16.F32.PACK_AB R65, R67, R66 ;  /* 0x000000424341723e */ /* 0x000fe200000010ff */
[----:B------:R-:W-:Y:S01]  /*6e50*/  UISETP.NE.AND.EX UP0, UPT, UR7, URZ, UPT, UP0 ;  /* 0x0000003f0700728c */ /* 0x000fe2000bf05300 */
[----:B------:R-:W-:Y:S01]  /*6e60*/  F2FP.BF16.F32.PACK_AB R72, R73, R72 ;  /* 0x000000484948723e */ /* 0x000fe200000010ff */
[----:B------:R-:W-:Y:S01]  /*6e70*/  ULDC.64 UR10, c[0x0][0x208] ;  /* 0x00008200000a7ab9 */ /* 0x000fe20000000a00 */
        /* <DEDUP_REMOVED lines=9> */
[----:B------:R-:W-:Y:S02]  /*6f10*/  R2UR UR4, R184 ;  /* 0x00000000b80472ca */ /* 0x000fe400000e0000 */
[----:B------:R-:W-:Y:S02]  /*6f20*/  MOV R24, R3 ;  /* 0x0000000300187202 */ /* 0x000fe40000000f00 */
[----:B0-----:R-:W-:-:S03]  /*6f30*/  MOV R25, R4 ;  /* 0x0000000400197202 */ /* 0x001fc60000000f00 */
[----:B------:R-:W-:-:S03]  /*6f40*/  IMAD.WIDE R4, R190, 0x2, R24 ;  /* 0x00000002be047825 */ /* 0x000fc600078e0218 */
[----:B------:R-:W-:-:S03]  /*6f50*/  LOP3.LUT R9, R4, 0x380, RZ, 0xc0, !PT ;  /* 0x0000038004097812 */ /* 0x000fc600078ec0ff */
[----:B------:R-:W-:Y:S01]  /*6f60*/  USHF.L.U64.HI UR9, UR61, 0x2, UR4 ;  /* 0x000000023d097899 */ /* 0x000fe20008010204 */
[C---:B------:R-:W-:Y:S01]  /*6f70*/  IADD3 R97, P6, R4.reuse, 0x20, RZ ;  /* 0x0000002004617810 */ /* 0x040fe20007fde0ff */
[----:B------:R-:W-:Y:S01]  /*6f80*/  UIADD3 UR4, UP1, UR8, UR6, URZ ;  /* 0x0000000608047290 */ /* 0x000fe2000ff3e03f */
[C---:B------:R-:W-:Y:S02]  /*6f90*/  IADD3 R99, P5, R4.reuse, 0x40, RZ ;  /* 0x0000004004637810 */ /* 0x040fe40007fbe0ff */
[C---:B------:R-:W-:Y:S01]  /*6fa0*/  IADD3 R101, P4, R4.reuse, 0x60, RZ ;  /* 0x0000006004657810 */ /* 0x040fe20007f9e0ff */
[--C-:B------:R-:W-:Y:S01]  /*6fb0*/  IMAD.X R31, RZ, RZ, R5.reuse, P6 ;  /* 0x000000ffff1f7224 */ /* 0x100fe200030e0605 */
[----:B------:R-:W-:Y:S01]  /*6fc0*/  IADD3 R103, P3, R4, 0x4000, RZ ;  /* 0x0000400004677810 */ /* 0x000fe20007f7e0ff */
[--C-:B------:R-:W-:Y:S01]  /*6fd0*/  IMAD.X R29, RZ, RZ, R5.reuse, P5 ;  /* 0x000000ffff1d7224 */ /* 0x100fe200028e0605 */
[----:B------:R-:W-:Y:S01]  /*6fe0*/  SHF.R.U64 R9, R9, 0x3, RZ ;  /* 0x0000000309097819 */ /* 0x000fe200000012ff */
[--C-:B------:R-:W-:Y:S01]  /*6ff0*/  IMAD.X R27, RZ, RZ, R5.reuse, P4 ;  /* 0x000000ffff1b7224 */ /* 0x100fe200020e0605 */
[----:B------:R-:W-:Y:S01]  /*7000*/  LOP3.LUT R14, R97, 0x380, RZ, 0xc0, !PT ;  /* 0x00000380610e7812 */ /* 0x000fe200078ec0ff */
[----:B------:R-:W-:Y:S01]  /*7010*/  IMAD.X R15, RZ, RZ, R5, P3 ;  /* 0x000000ffff0f7224 */ /* 0x000fe200018e0605 */
[----:B------:R-:W-:Y:S01]  /*7020*/  LOP3.LUT R26, R99, 0x380, RZ, 0xc0, !PT ;  /* 0x00000380631a7812 */ /* 0x000fe200078ec0ff */
[----:B------:R-:W-:Y:S01]  /*7030*/  UIADD3.X UR6, UR9, UR7, URZ, UP1, !UPT ;  /* 0x0000000709067290 */ /* 0x000fe20008ffe43f */
[----:B------:R-:W-:-:S02]  /*7040*/  LOP3.LUT R44, R101, 0x380, RZ, 0xc0, !PT ;  /* 0x00000380652c7812 */ /* 0x000fc400078ec0ff */
[----:B------:R-:W-:Y:S01]  /*7050*/  LOP3.LUT R46, R103, 0x380, RZ, 0xc0, !PT ;  /* 0x00000380672e7812 */ /* 0x000fe200078ec0ff */
[----:B------:R-:W-:Y:S01]  /*7060*/  BAR.SYNC.DEFER_BLOCKING 0x1, 0x100 ;  /* 0x0044000000007b1d */ /* 0x000fe20000010000 */
[C---:B------:R-:W-:Y:S02]  /*7070*/  IADD3 R105, P2, R4.reuse, 0x4020, RZ ;  /* 0x0000402004697810 */ /* 0x040fe40007f5e0ff */
[C---:B------:R-:W-:Y:S02]  /*7080*/  IADD3 R107, P1, R4.reuse, 0x4040, RZ ;  /* 0x00004040046b7810 */ /* 0x040fe40007f3e0ff */
[----:B------:R-:W-:Y:S01]  /*7090*/  IADD3 R109, P0, R4, 0x4060, RZ ;  /* 0x00004060046d7810 */ /* 0x000fe20007f1e0ff */
[--C-:B------:R-:W-:Y:S01]  /*70a0*/  IMAD.X R13, RZ, RZ, R5.reuse, P2 ;  /* 0x000000ffff0d7224 */ /* 0x100fe200010e0605 */
[----:B------:R-:W-:Y:S01]  /*70b0*/  LOP3.LUT R4, R9, R4, RZ, 0x3c, !PT ;  /* 0x0000000409047212 */ /* 0x000fe200078e3cff */
[--C-:B------:R-:W-:Y:S01]  /*70c0*/  IMAD.X R11, RZ, RZ, R5.reuse, P1 ;  /* 0x000000ffff0b7224 */ /* 0x100fe200008e0605 */
[----:B------:R-:W-:Y:S01]  /*70d0*/  SHF.R.U64 R14, R14, 0x3, RZ ;  /* 0x000000030e0e7819 */ /* 0x000fe200000012ff */
[----:B------:R-:W-:Y:S01]  /*70e0*/  IMAD.X R9, RZ, RZ, R5, P0 ;  /* 0x000000ffff097224 */ /* 0x000fe200000e0605 */
[----:B------:R-:W-:-:S02]  /*70f0*/  SHF.R.U64 R26, R26, 0x3, RZ ;  /* 0x000000031a1a7819 */ /* 0x000fc400000012ff */
[----:B------:R-:W-:Y:S02]  /*7100*/  SHF.R.U64 R44, R44, 0x3, RZ ;  /* 0x000000032c2c7819 */ /* 0x000fe400000012ff */
[----:B------:R-:W-:Y:S02]  /*7110*/  SHF.R.U64 R46, R46, 0x3, RZ ;  /* 0x000000032e2e7819 */ /* 0x000fe400000012ff */
[----:B------:R-:W-:Y:S02]  /*7120*/  MOV R94, R4 ;  /* 0x00000004005e7202 */ /* 0x000fe40000000f00 */
[----:B------:R-:W-:Y:S02]  /*7130*/  LOP3.LUT R30, R14, R97, RZ, 0x3c, !PT ;  /* 0x000000610e1e7212 */ /* 0x000fe400078e3cff */
[----:B------:R-:W-:Y:S02]  /*7140*/  LOP3.LUT R28, R26, R99, RZ, 0x3c, !PT ;  /* 0x000000631a1c7212 */ /* 0x000fe400078e3cff */
[----:B------:R-:W-:-:S02]  /*7150*/  F2FP.BF16.F32.PACK_AB R5, R10, R93 ;  /* 0x0000005d0a05723e */ /* 0x000fc400000010ff */
[----:B------:R-:W-:Y:S02]  /*7160*/  LOP3.LUT R26, R44, R101, RZ, 0x3c, !PT ;  /* 0x000000652c1a7212 */ /* 0x000fe400078e3cff */
[----:B------:R-:W-:Y:S02]  /*7170*/  LOP3.LUT R14, R46, R103, RZ, 0x3c, !PT ;  /* 0x000000672e0e7212 */ /* 0x000fe400078e3cff */
[----:B------:R-:W-:Y:S02]  /*7180*/  LOP3.LUT R10, R105, 0x380, RZ, 0xc0, !PT ;  /* 0x00000380690a7812 */ /* 0x000fe400078ec0ff */
[----:B------:R-:W-:Y:S02]  /*7190*/  LOP3.LUT R44, R107, 0x380, RZ, 0xc0, !PT ;  /* 0x000003806b2c7812 */ /* 0x000fe400078ec0ff */
[----:B------:R-:W-:Y:S02]  /*71a0*/  LOP3.LUT R46, R109, 0x380, RZ, 0xc0, !PT ;  /* 0x000003806d2e7812 */ /* 0x000fe400078ec0ff */
[----:B------:R-:W-:-:S02]  /*71b0*/  SHF.R.U64 R10, R10, 0x3, RZ ;  /* 0x000000030a0a7819 */ /* 0x000fc400000012ff */
[----:B------:R-:W-:Y:S02]  /*71c0*/  SHF.R.U64 R44, R44, 0x3, RZ ;  /* 0x000000032c2c7819 */ /* 0x000fe400000012ff */
[----:B------:R-:W-:Y:S02]  /*71d0*/  SHF.R.U64 R46, R46, 0x3, RZ ;  /* 0x000000032e2e7819 */ /* 0x000fe400000012ff */
[----:B------:R-:W-:Y:S02]  /*71e0*/  F2FP.BF16.F32.PACK_AB R4, R12, R95 ;  /* 0x0000005f0c04723e */ /* 0x000fe400000010ff */
[----:B------:R-:W-:Y:S02]  /*71f0*/  LOP3.LUT R12, R10, R105, RZ, 0x3c, !PT ;  /* 0x000000690a0c7212 */ /* 0x000fe400078e3cff */
[----:B------:R-:W-:Y:S01]  /*7200*/  LOP3.LUT R10, R44, R107, RZ, 0x3c, !PT ;  /* 0x0000006b2c0a7212 */ /* 0x000fe200078e3cff */
[----:B------:R0:W-:Y:S01]  /*7210*/  STSM.16.M88.4 [R94], R4 ;  /* 0x000000045e007844 */ /* 0x0001e20000000200 */
[----:B------:R-:W-:-:S02]  /*7220*/  LOP3.LUT R8, R46, R109, RZ, 0x3c, !PT ;  /* 0x0000006d2e087212 */ /* 0x000fc400078e3cff */
[----:B------:R-:W-:Y:S02]  /*7230*/  MOV R91, R26 ;  /* 0x0000001a005b7202 */ /* 0x000fe40000000f00 */
[----:B------:R-:W-:Y:S02]  /*7240*/  MOV R27, R10 ;  /* 0x0000000a001b7202 */ /* 0x000fe40000000f00 */
[----:B------:R-:W-:Y:S02]  /*7250*/  MOV R26, R8 ;  /* 0x00000008001a7202 */ /* 0x000fe40000000f00 */
[----:B------:R-:W-:Y:S02]  /*7260*/  MOV R93, R30 ;  /* 0x0000001e005d7202 */ /* 0x000fe40000000f00 */
[----:B------:R-:W-:Y:S02]  /*7270*/  F2FP.BF16.F32.PACK_AB R8, R89, R90 ;  /* 0x0000005a5908723e */ /* 0x000fe400000010ff */
[----:B------:R-:W-:-:S02]  /*7280*/  F2FP.BF16.F32.PACK_AB R9, R35, R34 ;  /* 0x000000222309723e */ /* 0x000fc400000010ff */
[----:B------:R-:W-:Y:S02]  /*7290*/  F2FP.BF16.F32.PACK_AB R10, R37, R88 ;  /* 0x00000058250a723e */ /* 0x000fe400000010ff */
[----:B------:R-:W-:Y:S02]  /*72a0*/  F2FP.BF16.F32.PACK_AB R11, R39, R38 ;  /* 0x00000026270b723e */ /* 0x000fe400000010ff */
[----:B------:R-:W-:Y:S02]  /*72b0*/  MOV R92, R28 ;  /* 0x0000001c005c7202 */ /* 0x000fe40000000f00 */
[----:B------:R-:W-:Y:S01]  /*72c0*/  MOV R46, R14 ;  /* 0x0000000e002e7202 */ /* 0x000fe20000000f00 */
[----:B------:R-:W-:Y:S01]  /*72d0*/  STSM.16.M88.4 [R93], R8 ;  /* 0x000000085d007844 */ /* 0x000fe20000000200 */
[----:B------:R-:W-:Y:S02]  /*72e0*/  MOV R44, R12 ;  /* 0x0000000c002c7202 */ /* 0x000fe40000000f00 */
[----:B0-----:R-:W-:-:S02]  /*72f0*/  F2FP.BF16.F32.PACK_AB R4, R41, R40 ;  /* 0x000000282904723e */ /* 0x001fc400000010ff */
[----:B------:R-:W-:Y:S02]  /*7300*/  F2FP.BF16.F32.PACK_AB R5, R43, R42 ;  /* 0x0000002a2b05723e */ /* 0x000fe400000010ff */
[----:B------:R-:W-:Y:S02]  /*7310*/  F2FP.BF16.F32.PACK_AB R6, R33, R36 ;  /* 0x000000242106723e */ /* 0x000fe400000010ff */
[----:B------:R-:W-:Y:S02]  /*7320*/  F2FP.BF16.F32.PACK_AB R7, R21, R32 ;  /* 0x000000201507723e */ /* 0x000fe400000010ff */
[----:B------:R-:W-:Y:S02]  /*7330*/  F2FP.BF16.F32.PACK_AB R12, R49, R48 ;  /* 0x00000030310c723e */ /* 0x000fe400000010ff */
[----:B------:R-:W-:Y:S01]  /*7340*/  F2FP.BF16.F32.PACK_AB R13, R51, R50 ;  /* 0x00000032330d723e */ /* 0x000fe200000010ff */
[----:B------:R0:W-:Y:S01]  /*7350*/  STSM.16.M88.4 [R92], R4 ;  /* 0x000000045c007844 */ /* 0x0001e20000000200 */
[----:B------:R-:W-:-:S02]  /*7360*/  F2FP.BF16.F32.PACK_AB R14, R53, R52 ;  /* 0x00000034350e723e */ /* 0x000fc400000010ff */
[----:B------:R-:W-:Y:S02]  /*7370*/  F2FP.BF16.F32.PACK_AB R15, R55, R54 ;  /* 0x00000036370f723e */ /* 0x000fe400000010ff */
[----:B------:R-:W-:Y:S02]  /*7380*/  F2FP.BF16.F32.PACK_AB R28, R57, R56 ;  /* 0x00000038391c723e */ /* 0x000fe400000010ff */
[----:B------:R-:W-:Y:S01]  /*7390*/  F2FP.BF16.F32.PACK_AB R29, R59, R58 ;  /* 0x0000003a3b1d723e */ /* 0x000fe200000010ff */
[----:B------:R-:W-:Y:S01]  /*73a0*/  STSM.16.M88.4 [R91], R12 ;  /* 0x0000000c5b007844 */ /* 0x000fe20000000200 */
[----:B------:R-:W-:Y:S02]  /*73b0*/  F2FP.BF16.F32.PACK_AB R30, R61, R60 ;  /* 0x0000003c3d1e723e */ /* 0x000fe400000010ff */
[----:B------:R-:W-:Y:S02]  /*73c0*/  F2FP.BF16.F32.PACK_AB R31, R63, R62 ;  /* 0x0000003e3f1f723e */ /* 0x000fe400000010ff */
[----:B------:R-:W-:-:S03]  /*73d0*/  PLOP3.LUT P0, PT, PT, PT, UP0, 0x80, 0x0 ;  /* 0x000000000000781c */ /* 0x000fc60003f0f008 */
[----:B------:R1:W-:Y:S01]  /*73e0*/  STSM.16.M88.4 [R46], R28 ;  /* 0x0000001c2e007844 */ /* 0x0003e20000000200 */
[----:B0-----:R-:W-:Y:S02]  /*73f0*/  IMAD.U32 R4, RZ, RZ, UR4 ;  /* 0x00000004ff047e24 */ /* 0x001fe4000f8e00ff */
[----:B------:R-:W-:Y:S01]  /*7400*/  IMAD.U32 R5, RZ, RZ, UR6 ;  /* 0x00000006ff057e24 */ /* 0x000fe2000f8e00ff */
[----:B------:R0:W-:Y:S01]  /*7410*/  STSM.16.M88.4 [R44], R64 ;  /* 0x000000402c007844 */ /* 0x0001e20000000200 */
[----:B------:R-:W-:-:S03]  /*7420*/  ULDC.64 UR6, c[0x0][0xbe0] ;  /* 0x0002f80000067ab9 */ /* 0x000fc60000000a00 */
[----:B------:R0:W-:Y:S04]  /*7430*/  STSM.16.M88.4 [R27], R72 ;  /* 0x000000481b007844 */ /* 0x0001e80000000200 */
[----:B------:R0:W-:Y:S01]  /*7440*/  STSM.16.M88.4 [R26], R80 ;  /* 0x000000501a007844 */ /* 0x0001e20000000200 */
[----:B------:R-:W-:Y:S06]  /*7450*/  BAR.SYNC.DEFER_BLOCKING 0x1, 0x100 ;  /* 0x0044000000007b1d */ /* 0x000fec0000010000 */
[----:B------:R-:W2:Y:S01]  /*7460*/  @P0 LDG.E R6, desc[UR10][R4.64] ;  /* 0x0000000a04060981 */ /* 0x000ea2000c1e1900 */
[----:B------:R-:W-:Y:S01]  /*7470*/  UISETP.NE.U32.AND UP1, UPT, UR6, URZ, UPT ;  /* 0x0000003f0600728c */ /* 0x000fe2000bf25070 */
[----:B------:R-:W3:Y:S01]  /*7480*/  LDC R51, c[0x0][0xa88] ;  /* 0x0002a200ff337b82 */ /* 0x000ee20000000800 */
[----:B------:R-:W-:Y:S01]  /*7490*/  IMAD R7, R18, 0x40, R17 ;  /* 0x0000004012077824 */ /* 0x000fe200078e0211 */
[----:B------:R-:W-:Y:S01]  /*74a0*/  UMOV UR4, URZ ;  /* 0x0000003f00047c82 */ /* 0x000fe20008000000 */
[----:B------:R-:W-:-:S02]  /*74b0*/  UISETP.NE.AND.EX UP1, UPT, UR7, URZ, UPT, UP1 ;  /* 0x0000003f0700728c */ /* 0x000fc4000bf25310 */
[----:B------:R-:W-:-:S04]  /*74c0*/  IMAD.WIDE R24, R7, 0x2, R24 ;  /* 0x0000000207187825 */ /* 0x000fc800078e0218 */
[----:B------:R-:W-:Y:S02]  /*74d0*/  PLOP3.LUT P2, PT, PT, PT, UP1, 0x80, 0x0 ;  /* 0x000000000000781c */ /* 0x000fe40003f4f018 */
[----:B-1----:R-:W-:-:S03]  /*74e0*/  IADD3 R29, P1, R24, 0x1000, RZ ;  /* 0x00001000181d7810 */ /* 0x002fc60007f3e0ff */
[----:B------:R-:W-:-:S04]  /*74f0*/  @UP1 UIADD3 UR6, UP2, UR8, UR6, URZ ;  /* 0x0000000608061290 */ /* 0x000fc8000ff5e03f */
[----:B------:R-:W-:-:S06]  /*7500*/  @UP1 UIADD3.X UR7, UR9, UR7, URZ, UP2, !UPT ;  /* 0x0000000709071290 */ /* 0x000fcc00097fe43f */
[----:B------:R-:W-:Y:S01]  /*7510*/  IMAD.U32 R7, RZ, RZ, UR7 ;  /* 0x00000007ff077e24 */ /* 0x000fe2000f8e00ff */
[----:B--2---:R-:W-:Y:S01]  /*7520*/  @P0 R2UR UR4, R6 ;  /* 0x00000000060402ca */ /* 0x004fe200000e0000 */
[----:B------:R-:W-:-:S05]  /*7530*/  IMAD.U32 R6, RZ, RZ, UR6 ;  /* 0x00000006ff067e24 */ /* 0x000fca000f8e00ff */
[----:B---3--:R0:W5:Y:S01]  /*7540*/  @P2 LDG.E R51, desc[UR10][R6.64] ;  /* 0x0000000a06332981 */ /* 0x008162000c1e1900 */
[----:B------:R-:W-:Y:S08]  /*7550*/  @P2 BRA `(.L_x_282) ;  /* 0x0000000000142947 */ /* 0x000ff00003800000 */
[----:B------:R-:W-:Y:S05]  /*7560*/  @!P0 BRA `(.L_x_282) ;  /* 0x0000000000108947 */ /* 0x000fea0003800000 */
[----:B------:R-:W-:Y:S02]  /*7570*/  ULDC.64 UR6, c[0x0][0x208] ;  /* 0x0000820000067ab9 */ /* 0x000fe40000000a00 */
[----:B0-----:R-:W2:Y:S04]  /*7580*/  LDG.E R6, desc[UR6][R4.64] ;  /* 0x0000000604067981 */ /* 0x001ea8000c1e1900 */
[----:B-----5:R-:W2:Y:S02]  /*7590*/  LDG.E R51, desc[UR6][R4.64+0x4] ;  /* 0x0000040604337981 */ /* 0x020ea4000c1e1900 */
[----:B--2---:R-:W-:-:S07]  /*75a0*/  IMAD.IADD R51, R51, 0x1, -R6 ;  /* 0x0000000133337824 */ /* 0x004fce00078e0a06 */
.L_x_282:
[----:B------:R-:W-:Y:S01]  /*75b0*/  R2UR UR15, R23 ;  /* 0x00000000170f72ca */ /* 0x000fe200000e0000 */
[----:B------:R-:W-:Y:S01]  /*75c0*/  ULDC.64 UR12, c[0x0][0xb70] ;  /* 0x0002dc00000c7ab9 */ /* 0x000fe20000000a00 */
[----:B------:R-:W-:Y:S01]  /*75d0*/  R2UR UR14, R184 ;  /* 0x00000000b80e72ca */ /* 0x000fe200000e0000 */
[----:B------:R-:W-:Y:S01]  /*75e0*/  USHF.R.S32.HI UR9, URZ, 0x1f, UR4 ;  /* 0x0000001f3f097899 */ /* 0x000fe20008011404 */
[----:B------:R-:W-:Y:S01]  /*75f0*/  IMAD R8, R22, 0x80, R189 ;  /* 0x0000008016087824 */ /* 0x000fe200078e02bd */
[----:B------:R-:W-:Y:S01]  /*7600*/  UMOV UR8, UR4 ;  /* 0x0000000400087c82 */ /* 0x000fe20008000000 */
[----:B------:R-:W-:Y:S01]  /*7610*/  USEL UR61, UR61, URZ, !UP0 ;  /* 0x0000003f3d3d7287 */ /* 0x000fe2000c000000 */
[----:B------:R-:W-:Y:S01]  /*7620*/  IADD3 R13, P2, R24, 0x2000, RZ ;  /* 0x00002000180d7810 */ /* 0x000fe20007f5e0ff */
[----:B------:R-:W-:Y:S01]  /*7630*/  ULDC.64 UR16, c[0x0][0x208] ;  /* 0x0000820000107ab9 */ /* 0x000fe20000000a00 */
[----:B------:R-:W-:Y:S02]  /*7640*/  SHF.R.S32.HI R5, RZ, 0x1f, R8 ;  /* 0x0000001fff057819 */ /* 0x000fe40000011408 */
[----:B------:R-:W-:-:S02]  /*7650*/  LOP3.LUT R28, R29, 0x380, RZ, 0xc0, !PT ;  /* 0x000003801d1c7812 */ /* 0x000fc400078ec0ff */
[----:B------:R-:W-:Y:S01]  /*7660*/  USHF.R.S32.HI UR11, URZ, 0x1f, UR15 ;  /* 0x0000001f3f0b7899 */ /* 0x000fe2000801140f */
[----:B0-----:R-:W-:Y:S01]  /*7670*/  IADD3 R7, P6, R24, 0x3000, RZ ;  /* 0x0000300018077810 */ /* 0x001fe20007fde0ff */
[----:B------:R-:W-:Y:S01]  /*7680*/  USEL UR14, UR14, URZ, !UP0 ;  /* 0x0000003f0e0e7287 */ /* 0x000fe2000c000000 */
[----:B------:R-:W-:Y:S01]  /*7690*/  LOP3.LUT R12, R13, 0x380, RZ, 0xc0, !PT ;  /* 0x000003800d0c7812 */ /* 0x000fe200078ec0ff */
[----:B------:R-:W-:Y:S01]  /*76a0*/  UIMAD UR10, UR11, UR12, URZ ;  /* 0x0000000c0b0a72a4 */ /* 0x000fe2000f8e023f */
[----:B------:R-:W-:Y:S01]  /*76b0*/  SHF.R.U64 R28, R28, 0x3, RZ ;  /* 0x000000031c1c7819 */ /* 0x000fe200000012ff */
[----:B------:R-:W-:Y:S01]  /*76c0*/  UIMAD.WIDE.U32 UR6, UR15, UR12, UR8 ;  /* 0x0000000c0f0672a5 */ /* 0x000fe2000f8e0008 */
[----:B------:R-:W-:Y:S01]  /*76d0*/  LOP3.LUT R4, R7, 0x380, RZ, 0xc0, !PT ;  /* 0x0000038007047812 */ /* 0x000fe200078ec0ff */
[----:B------:R-:W-:Y:S01]  /*76e0*/  UIMAD UR10, UR15, UR13, UR10 ;  /* 0x0000000d0f0a72a4 */ /* 0x000fe2000f8e020a */
[----:B------:R-:W-:Y:S02]  /*76f0*/  SHF.R.U64 R12, R12, 0x3, RZ ;  /* 0x000000030c0c7819 */ /* 0x000fe400000012ff */
[----:B------:R-:W-:Y:S01]  /*7700*/  ULDC.64 UR12, c[0x0][0xb78] ;  /* 0x0002de00000c7ab9 */ /* 0x000fe20000000a00 */
[----:B------:R-:W-:Y:S01]  /*7710*/  UIADD3 UR7, UR7, UR10, URZ ;  /* 0x0000000a07077290 */ /* 0x000fe2000fffe03f */
[----:B------:R-:W-:Y:S01]  /*7720*/  LOP3.LUT R28, R28, R29, RZ, 0x3c, !PT ;  /* 0x0000001d1c1c7212 */ /* 0x000fe200078e3cff */
[----:B------:R-:W-:Y:S01]  /*7730*/  UIMAD UR8, UR14, UR12, URZ ;  /* 0x0000000c0e0872a4 */ /* 0x000fe2000f8e023f */
[----:B------:R-:W-:Y:S01]  /*7740*/  SHF.R.U64 R4, R4, 0x3, RZ ;  /* 0x0000000304047819 */ /* 0x000fe200000012ff */
[----:B------:R-:W-:Y:S01]  /*7750*/  UIMAD.WIDE.U32 UR6, UR61, UR12, UR6 ;  /* 0x0000000c3d0672a5 */ /* 0x000fe2000f8e0006 */
[--C-:B------:R-:W-:Y:S01]  /*7760*/  IMAD.X R29, RZ, RZ, R25.reuse, P1 ;  /* 0x000000ffff1d7224 */ /* 0x100fe200008e0619 */
[----:B------:R-:W-:Y:S01]  /*7770*/  UIMAD UR8, UR61, UR13, UR8 ;  /* 0x0000000d3d0872a4 */ /* 0x000fe2000f8e0208 */
[----:B------:R-:W-:Y:S01]  /*7780*/  LOP3.LUT R12, R12, R13, RZ, 0x3c, !PT ;  /* 0x0000000d0c0c7212 */ /* 0x000fe200078e3cff */
[----:B------:R-:W-:Y:S01]  /*7790*/  IMAD.X R13, RZ, RZ, R25, P2 ;  /* 0x000000ffff0d7224 */ /* 0x000fe200010e0619 */
[----:B------:R-:W-:Y:S01]  /*77a0*/  IADD3 R41, P5, R24, 0x4000, RZ ;  /* 0x0000400018297810 */ /* 0x000fe20007fbe0ff */
[----:B------:R-:W-:Y:S01]  /*77b0*/  ULDC.64 UR12, c[0x0][0xaa0] ;  /* 0x0002a800000c7ab9 */ /* 0x000fe20000000a00 */
[----:B------:R-:W-:Y:S01]  /*77c0*/  IADD3 R6, P0, R8, UR6, RZ ;  /* 0x0000000608067c10 */ /* 0x000fe2000ff1e0ff */
[----:B------:R-:W-:Y:S01]  /*77d0*/  IMAD.U32 R10, RZ, RZ, UR8 ;  /* 0x00000008ff0a7e24 */ /* 0x000fe2000f8e00ff */
[----:B------:R-:W-:-:S02]  /*77e0*/  LOP3.LUT R4, R4, R7, RZ, 0x3c, !PT ;  /* 0x0000000704047212 */ /* 0x000fc400078e3cff */
[C---:B------:R-:W-:Y:S02]  /*77f0*/  IADD3 R33, P4, R24.reuse, 0x5000, RZ ;  /* 0x0000500018217810 */ /* 0x040fe40007f9e0ff */
[----:B------:R-:W-:Y:S01]  /*7800*/  IADD3.X R5, R5, UR7, R10, P0, !PT ;  /* 0x0000000705057c10 */ /* 0x000fe200087fe40a */
[----:B------:R-:W-:Y:S01]  /*7810*/  ULDC.64 UR6, c[0x0][0xb40] ;  /* 0x0002d00000067ab9 */ /* 0x000fe20000000a00 */
[----:B------:R-:W-:Y:S02]  /*7820*/  IADD3 R27, P3, R24, 0x6000, RZ ;  /* 0x00006000181b7810 */ /* 0x000fe40007f7e0ff */
[----:B------:R-:W-:Y:S02]  /*7830*/  LEA R48, P0, R6, UR6, 0x2 ;  /* 0x0000000606307c11 */ /* 0x000fe4000f8010ff */
[----:B------:R-:W-:Y:S02]  /*7840*/  IADD3 R7, P2, R24, 0x7000, RZ ;  /* 0x0000700018077810 */ /* 0x000fe40007f5e0ff */
[----:B------:R-:W-:Y:S01]  /*7850*/  LEA.HI.X R49, R6, UR7, R5, 0x2, P0 ;  /* 0x0000000706317c11 */ /* 0x000fe200080f1405 */
[----:B------:R-:W-:Y:S01]  /*7860*/  VIADD R6, R8, 0x8 ;  /* 0x0000000808067836 */ /* 0x000fe20000000000 */
[----:B------:R-:W-:-:S02]  /*7870*/  LOP3.LUT P0, RZ, R186, 0x3, RZ, 0xc0, !PT ;  /* 0x00000003baff7812 */ /* 0x000fc4000780c0ff */
[----:B------:R-:W-:Y:S02]  /*7880*/  LOP3.LUT R40, R41, 0x380, RZ, 0xc0, !PT ;  /* 0x0000038029287812 */ /* 0x000fe400078ec0ff */
[----:B------:R-:W-:Y:S02]  /*7890*/  LOP3.LUT R32, R33, 0x380, RZ, 0xc0, !PT ;  /* 0x0000038021207812 */ /* 0x000fe400078ec0ff */
[----:B------:R-:W-:Y:S02]  /*78a0*/  LOP3.LUT R26, R27, 0x380, RZ, 0xc0, !PT ;  /* 0x000003801b1a7812 */ /* 0x000fe400078ec0ff */
[----:B------:R-:W-:Y:S01]  /*78b0*/  LOP3.LUT R37, R24, 0x380, RZ, 0xc0, !PT ;  /* 0x0000038018257812 */ /* 0x000fe200078ec0ff */
[----:B------:R-:W-:Y:S01]  /*78c0*/  UIMAD UR6, UR9, UR12, URZ ;  /* 0x0000000c090672a4 */ /* 0x000fe2000f8e023f */
[-C--:B-----5:R-:W-:Y:S01]  /*78d0*/  ISETP.GE.OR P1, PT, R8, R51.reuse, P0 ;  /* 0x000000330800720c */ /* 0x0a0fe20000726670 */
[----:B------:R-:W-:Y:S01]  /*78e0*/  IMAD.U32 R19, RZ, RZ, UR12 ;  /* 0x0000000cff137e24 */ /* 0x000fe2000f8e00ff */
[----:B------:R-:W-:Y:S01]  /*78f0*/  ISETP.GE.OR P0, PT, R6, R51, P0 ;  /* 0x000000330600720c */ /* 0x000fe20000706670 */
[--C-:B------:R-:W-:Y:S01]  /*7900*/  IMAD.X R5, RZ, RZ, R25.reuse, P6 ;  /* 0x000000ffff057224 */ /* 0x100fe200030e0619 */
[----:B------:R-:W-:Y:S01]  /*7910*/  LOP3.LUT R6, R7, 0x380, RZ, 0xc0, !PT ;  /* 0x0000038007067812 */ /* 0x000fe200078ec0ff */
[----:B------:R-:W-:Y:S01]  /*7920*/  IMAD.X R9, RZ, RZ, R25, P2 ;  /* 0x000000ffff097224 */ /* 0x000fe200010e0619 */
[----:B------:R-:W-:-:S02]  /*7930*/  SHF.R.U64 R40, R40, 0x3, RZ ;  /* 0x0000000328287819 */ /* 0x000fc400000012ff */
[----:B------:R-:W-:Y:S02]  /*7940*/  SHF.R.U64 R32, R32, 0x3, RZ ;  /* 0x0000000320207819 */ /* 0x000fe400000012ff */
[----:B------:R-:W-:Y:S02]  /*7950*/  SHF.R.U64 R26, R26, 0x3, RZ ;  /* 0x000000031a1a7819 */ /* 0x000fe400000012ff */
[----:B------:R-:W-:Y:S01]  /*7960*/  SHF.R.U64 R37, R37, 0x3, RZ ;  /* 0x0000000325257819 */ /* 0x000fe200000012ff */
[----:B------:R0:W-:Y:S01]  /*7970*/  @!P1 STG.E desc[UR16][R48.64], R20 ;  /* 0x0000001430009986 */ /* 0x0001e2000c101910 */
[----:B------:R-:W-:Y:S02]  /*7980*/  SHF.R.U64 R6, R6, 0x3, RZ ;  /* 0x0000000306067819 */ /* 0x000fe400000012ff */
[----:B------:R-:W-:Y:S01]  /*7990*/  SHF.R.S32.HI R21, RZ, 0x1f, R17 ;  /* 0x0000001fff157819 */ /* 0x000fe20000011411 */
[----:B------:R-:W-:Y:S01]  /*79a0*/  UIMAD UR6, UR4, UR13, UR6 ;  /* 0x0000000d040672a4 */ /* 0x000fe2000f8e0206 */
[----:B------:R-:W-:Y:S01]  /*79b0*/  LOP3.LUT R40, R40, R41, RZ, 0x3c, !PT ;  /* 0x0000002928287212 */ /* 0x000fe200078e3cff */
[--C-:B------:R-:W-:Y:S01]  /*79c0*/  IMAD.X R41, RZ, RZ, R25.reuse, P5 ;  /* 0x000000ffff297224 */ /* 0x100fe200028e0619 */
[----:B------:R-:W-:Y:S01]  /*79d0*/  LOP3.LUT R32, R32, R33, RZ, 0x3c, !PT ;  /* 0x0000002120207212 */ /* 0x000fe200078e3cff */
[--C-:B------:R-:W-:Y:S01]  /*79e0*/  IMAD.X R33, RZ, RZ, R25.reuse, P4 ;  /* 0x000000ffff217224 */ /* 0x100fe200020e0619 */
[----:B------:R-:W-:Y:S01]  /*79f0*/  LOP3.LUT R26, R26, R27, RZ, 0x3c, !PT ;  /* 0x0000001b1a1a7212 */ /* 0x000fe200078e3cff */
[----:B------:R-:W-:Y:S01]  /*7a00*/  IMAD.X R27, RZ, RZ, R25, P3 ;  /* 0x000000ffff1b7224 */ /* 0x000fe200018e0619 */
[----:B------:R-:W-:Y:S01]  /*7a10*/  LOP3.LUT R36, R37, R24, RZ, 0x3c, !PT ;  /* 0x0000001825247212 */ /* 0x000fe200078e3cff */
[----:B0-----:R-:W-:Y:S01]  /*7a20*/  IMAD.MOV.U32 R20, RZ, RZ, R17 ;  /* 0x000000ffff147224 */ /* 0x001fe200078e0011 */
[----:B------:R-:W-:Y:S01]  /*7a30*/  LOP3.LUT R8, R6, R7, RZ, 0x3c, !PT ;  /* 0x0000000706087212 */ /* 0x000fe200078e3cff */
[----:B------:R-:W-:Y:S01]  /*7a40*/  IMAD.MOV.U32 R37, RZ, RZ, R25 ;  /* 0x000000ffff257224 */ /* 0x000fe200078e0019 */
[----:B------:R0:W-:Y:S01]  /*7a50*/  @!P0 STG.E desc[UR16][R48.64+0x20], R0 ;  /* 0x0000200030008986 */ /* 0x0001e2000c101910 */
[----:B------:R-:W-:-:S03]  /*7a60*/  IMAD.WIDE.U32 R20, R19, UR4, R20 ;  /* 0x0000000413147c25 */ /* 0x000fc6000f8e0014 */
[----:B------:R-:W5:Y:S01]  /*7a70*/  LD.E.128 R28, desc[UR16][R28.64] ;  /* 0x000000101c1c7980 */ /* 0x000f62000c101d00 */
[----:B------:R-:W-:Y:S01]  /*7a80*/  VIADD R21, R21, UR6 ;  /* 0x0000000615157c36 */ /* 0x000fe20008000000 */
[----:B------:R-:W-:Y:S02]  /*7a90*/  ULDC.64 UR6, c[0x0][0xae0] ;  /* 0x0002b80000067ab9 */ /* 0x000fe40000000a00 */
[----:B------:R-:W5:Y:S04]  /*7aa0*/  LD.E.128 R36, desc[UR16][R36.64] ;  /* 0x0000001024247980 */ /* 0x000f68000c101d00 */
[----:B------:R-:W5:Y:S04]  /*7ab0*/  LD.E.128 R12, desc[UR16][R12.64] ;  /* 0x000000100c0c7980 */ /* 0x000f68000c101d00 */
[----:B------:R-:W5:Y:S04]  /*7ac0*/  LD.E.128 R4, desc[UR16][R4.64] ;  /* 0x0000001004047980 */ /* 0x000f68000c101d00 */
[----:B------:R-:W5:Y:S04]  /*7ad0*/  LD.E.128 R40, desc[UR16][R40.64] ;  /* 0x0000001028287980 */ /* 0x000f68000c101d00 */
[----:B------:R-:W5:Y:S04]  /*7ae0*/  LD.E.128 R32, desc[UR16][R32.64] ;  /* 0x0000001020207980 */ /* 0x000f68000c101d00 */
[----:B------:R-:W5:Y:S04]  /*7af0*/  LD.E.128 R24, desc[UR16][R26.64] ;  /* 0x000000101a187980 */ /* 0x000f68000c101d00 */
[----:B------:R-:W5:Y:S01]  /*7b00*/  LD.E.128 R8, desc[UR16][R8.64] ;  /* 0x0000001008087980 */ /* 0x000f62000c101d00 */
[----:B------:R-:W-:Y:S01]  /*7b10*/  UIMAD UR4, UR11, UR6, URZ ;  /* 0x000000060b0472a4 */ /* 0x000fe2000f8e023f */
[----:B------:R-:W-:Y:S01]  /*7b20*/  @!PT LDS RZ, [RZ] ;  /* 0x00000000fffff984 */ /* 0x000fe20000000800 */
[----:B------:R-:W-:Y:S01]  /*7b30*/  @!PT LDS RZ, [RZ] ;  /* 0x00000000fffff984 */ /* 0x000fe20000000800 */
[----:B------:R-:W-:Y:S01]  /*7b40*/  @!PT LDS RZ, [RZ] ;  /* 0x00000000fffff984 */ /* 0x000fe20000000800 */
[----:B------:R-:W-:Y:S01]  /*7b50*/  @!PT LDS RZ, [RZ] ;  /* 0x00000000fffff984 */ /* 0x000fe20000000800 */
[----:B------:R1:W-:Y:S06]  /*7b60*/  MEMBAR.ALL.CTA ;  /* 0x0000000000007992 */ /* 0x0003ec0000008000 */
[----:B-1----:R-:W1:Y:S01]  /*7b70*/  FENCE.VIEW.ASYNC.S ;  /* 0x00000000000073c6 */ /* 0x002e620000000000 */
[----:B------:R-:W-:Y:S01]  /*7b80*/  IMAD.U32 R23, RZ, RZ, UR6 ;  /* 0x00000006ff177e24 */ /* 0x000fe2000f8e00ff */
[----:B------:R-:W-:Y:S01]  /*7b90*/  UIMAD UR4, UR15, UR7, UR4 ;  /* 0x000000070f0472a4 */ /* 0x000fe2000f8e0204 */
[----:B------:R-:W-:-:S02]  /*7ba0*/  IMAD R51, R22, -0x80, R51 ;  /* 0xffffff8016337824 */ /* 0x000fc400078e0233 */
[----:B------:R-:W-:Y:S01]  /*7bb0*/  IMAD.WIDE.U32 R20, R23, UR15, R20 ;  /* 0x0000000f17147c25 */ /* 0x000fe2000f8e0014 */
[----:B------:R-:W-:Y:S02]  /*7bc0*/  ULDC.64 UR6, c[0x0][0xae8] ;  /* 0x0002ba0000067ab9 */ /* 0x000fe40000000a00 */
[C---:B------:R-:W-:Y:S01]  /*7bd0*/  ISETP.GE.AND P2, PT, R18.reuse, R51, PT ;  /* 0x000000331200720c */ /* 0x040fe20003f46270 */
[----:B------:R-:W-:Y:S01]  /*7be0*/  VIADD R21, R21, UR4 ;  /* 0x0000000415157c36 */ /* 0x000fe20008000000 */
[----:B------:R-:W-:Y:S01]  /*7bf0*/  UIMAD UR4, UR14, UR6, URZ ;  /* 0x000000060e0472a4 */ /* 0x000fe2000f8e023f */
[----:B------:R-:W-:Y:S02]  /*7c00*/  VIADD R3, R3, 0x34820 ;  /* 0x0003482003037836 */ /* 0x000fe40000000000 */
[C---:B0-----:R-:W-:Y:S02]  /*7c10*/  VIADD R0, R18.reuse, 0x20 ;  /* 0x0000002012007836 */ /* 0x041fe40000000000 */
[----:B------:R-:W-:-:S02]  /*7c20*/  VIADD R19, R18, 0x60 ;  /* 0x0000006012137836 */ /* 0x000fc40000000000 */
[----:B------:R-:W-:Y:S01]  /*7c30*/  IMAD.U32 R49, RZ, RZ, UR6 ;  /* 0x00000006ff317e24 */ /* 0x000fe2000f8e00ff */
[----:B------:R-:W-:Y:S01]  /*7c40*/  UIMAD UR4, UR61, UR7, UR4 ;  /* 0x000000073d0472a4 */ /* 0x000fe2000f8e0204 */
[----:B------:R-:W-:Y:S02]  /*7c50*/  PRMT R3, RZ, 0x654, R3 ;  /* 0x00000654ff037816 */ /* 0x000fe40000000003 */
[----:B------:R-:W-:Y:S01]  /*7c60*/  IMAD.WIDE.U32 R48, R49, UR61, R20 ;  /* 0x0000003d31307c25 */ /* 0x000fe2000f8e0014 */
[-C--:B------:R-:W-:Y:S02]  /*7c70*/  ISETP.GE.AND P4, PT, R0, R51.reuse, PT ;  /* 0x000000330000720c */ /* 0x080fe40003f86270 */
[-C--:B------:R-:W-:Y:S01]  /*7c80*/  ISETP.GE.AND P1, PT, R19, R51.reuse, PT ;  /* 0x000000331300720c */ /* 0x080fe20003f26270 */
[----:B------:R-:W-:Y:S01]  /*7c90*/  VIADD R0, R18, 0x40 ;  /* 0x0000004012007836 */ /* 0x000fe20000000000 */
[--C-:B------:R-:W-:Y:S01]  /*7ca0*/  SHF.R.S32.HI R19, RZ, 0x1f, R18.reuse ;  /* 0x0000001fff137819 */ /* 0x100fe20000011412 */
[----:B-1----:R0:W-:Y:S01]  /*7cb0*/  SYNCS.ARRIVE.TRANS64.RED.A1T0 RZ, [R3+URZ], RZ ;  /* 0x000000ff03ff79a7 */ /* 0x0021e2000810043f */
[----:B------:R-:W-:Y:S01]  /*7cc0*/  VIADD R53, R49, UR4 ;  /* 0x0000000431357c36 */ /* 0x000fe20008000000 */
[----:B------:R-:W-:Y:S01]  /*7cd0*/  BSSY B1, `(.L_x_283) ;  /* 0x0000015000017945 */ /* 0x000fe20003800000 */
[----:B------:R-:W-:Y:S01]  /*7ce0*/  ISETP.GE.AND P0, PT, R0, R51, PT ;  /* 0x000000330000720c */ /* 0x000fe20003f06270 */
[----:B------:R-:W-:-:S02]  /*7cf0*/  IMAD.WIDE R22, R22, 0x80, R18 ;  /* 0x0000008016167825 */ /* 0x000fc400078e0212 */
[----:B------:R-:W-:Y:S10]  /*7d00*/  @P2 BRA `(.L_x_284) ;  /* 0x0000000000442947 */ /* 0x000ff40003800000 */
[----:B------:R-:W-:Y:S01]  /*7d10*/  ULDC.64 UR6, c[0x0][0xad8] ;  /* 0x0002b60000067ab9 */ /* 0x000fe20000000a00 */
[----:B------:R-:W-:Y:S01]  /*7d20*/  VIADD R0, R17, 0x40 ;  /* 0x0000004011007836 */ /* 0x000fe20000000000 */
[----:B------:R-:W-:Y:S01]  /*7d30*/  ULDC UR4, c[0x0][0xa8c] ;  /* 0x0002a30000047ab9 */ /* 0x000fe20000000800 */
[----:B0-----:R-:W-:Y:S01]  /*7d40*/  IMAD R3, R23, UR6, RZ ;  /* 0x0000000617037c24 */ /* 0x001fe2000f8e02ff */
[----:B------:R-:W-:Y:S01]  /*7d50*/  ISETP.GE.AND P2, PT, R17, UR4, PT ;  /* 0x0000000411007c0c */ /* 0x000fe2000bf46270 */
[----:B------:R-:W-:Y:S01]  /*7d60*/  IMAD.MOV.U32 R20, RZ, RZ, R48 ;  /* 0x000000ffff147224 */ /* 0x000fe200078e0030 */
[----:B------:R-:W-:Y:S01]  /*7d70*/  ISETP.GE.AND P3, PT, R0, UR4, PT ;  /* 0x0000000400007c0c */ /* 0x000fe2000bf66270 */
[----:B------:R-:W-:Y:S01]  /*7d80*/  IMAD.MOV.U32 R21, RZ, RZ, R53 ;  /* 0x000000ffff157224 */ /* 0x000fe200078e0035 */
[----:B------:R-:W-:Y:S01]  /*7d90*/  ULDC.64 UR8, c[0x0][0x208] ;  /* 0x0000820000087ab9 */ /* 0x000fe20000000a00 */
[C---:B------:R-:W-:Y:S02]  /*7da0*/  IMAD R3, R22.reuse, UR7, R3 ;  /* 0x0000000716037c24 */ /* 0x040fe4000f8e0203 */
[----:B------:R-:W-:Y:S01]  /*7db0*/  IMAD.WIDE.U32 R20, R22, UR6, R20 ;  /* 0x0000000616147c25 */ /* 0x000fe2000f8e0014 */
[----:B------:R-:W-:-:S03]  /*7dc0*/  ULDC.64 UR6, c[0x0][0xa80] ;  /* 0x0002a00000067ab9 */ /* 0x000fc60000000a00 */
[----:B------:R-:W-:Y:S01]  /*7dd0*/  IMAD.IADD R3, R21, 0x1, R3 ;  /* 0x0000000115037824 */ /* 0x000fe200078e0203 */
[----:B------:R-:W-:-:S04]  /*7de0*/  LEA R50, P5, R20, UR6, 0x1 ;  /* 0x0000000614327c11 */ /* 0x000fc8000f8a08ff */
[----:B------:R-:W-:-:S05]  /*7df0*/  LEA.HI.X R51, R20, UR7, R3, 0x1, P5 ;  /* 0x0000000714337c11 */ /* 0x000fca000a8f0c03 */
[----:B-----5:R1:W-:Y:S04]  /*7e00*/  @!P2 STG.E.128 desc[UR8][R50.64], R36 ;  /* 0x000000243200a986 */ /* 0x0203e8000c101d08 */
[----:B------:R1:W-:Y:S02]  /*7e10*/  @!P3 STG.E.128 desc[UR8][R50.64+0x80], R40 ;  /* 0x000080283200b986 */ /* 0x0003e4000c101d08 */
.L_x_284:
[----:B------:R-:W-:Y:S05]  /*7e20*/  BSYNC B1 ;  /* 0x0000000000017941 */ /* 0x000fea0003800000 */
.L_x_283:
[----:B------:R-:W-:Y:S04]  /*7e30*/  BSSY B1, `(.L_x_285) ;  /* 0x0000015000017945 */ /* 0x000fe80003800000 */
[----:B------:R-:W-:Y:S05]  /*7e40*/  @P4 BRA `(.L_x_286) ;  /* 0x00000000004c4947 */ /* 0x000fea0003800000 */
[----:B0-----:R-:W-:Y:S01]  /*7e50*/  IADD3 R3, P2, R22, 0x20, RZ ;  /* 0x0000002016037810 */ /* 0x001fe20007f5e0ff */
[----:B------:R-:W-:Y:S01]  /*7e60*/  ULDC.64 UR6, c[0x0][0xad8] ;  /* 0x0002b60000067ab9 */ /* 0x000fe20000000a00 */
[----:B------:R-:W-:Y:S01]  /*7e70*/  IMAD.MOV.U32 R20, RZ, RZ, R48 ;  /* 0x000000ffff147224 */ /* 0x000fe200078e0030 */
[----:B------:R-:W-:Y:S01]  /*7e80*/  ULDC UR4, c[0x0][0xa8c] ;  /* 0x0002a30000047ab9 */ /* 0x000fe20000000800 */
[----:B------:R-:W-:Y:S01]  /*7e90*/  IMAD.MOV.U32 R21, RZ, RZ, R53 ;  /* 0x000000ffff157224 */ /* 0x000fe200078e0035 */
[C---:B------:R-:W-:Y:S01]  /*7ea0*/  ISETP.GE.AND P3, PT, R17.reuse, UR4, PT ;  /* 0x0000000411007c0c */ /* 0x040fe2000bf66270 */
[----:B------:R-:W-:Y:S01]  /*7eb0*/  IMAD.X R0, RZ, RZ, R23, P2 ;  /* 0x000000ffff007224 */ /* 0x000fe200010e0617 */
[----:B------:R-:W-:Y:S01]  /*7ec0*/  ULDC.64 UR8, c[0x0][0x208] ;  /* 0x0000820000087ab9 */ /* 0x000fe20000000a00 */
[----:B-1---5:R-:W-:Y:S02]  /*7ed0*/  VIADD R36, R17, 0x40 ;  /* 0x0000004011247836 */ /* 0x022fe40000000000 */
[----:B------:R-:W-:-:S02]  /*7ee0*/  IMAD R0, R0, UR6, RZ ;  /* 0x0000000600007c24 */ /* 0x000fc4000f8e02ff */
[----:B------:R-:W-:Y:S01]  /*7ef0*/  IMAD.WIDE.U32 R20, R3, UR6, R20 ;  /* 0x0000000603147c25 */ /* 0x000fe2000f8e0014 */
[----:B------:R-:W-:-:S03]  /*7f00*/  ISETP.GE.AND P4, PT, R36, UR4, PT ;  /* 0x0000000424007c0c */ /* 0x000fc6000bf86270 */
[----:B------:R-:W-:Y:S01]  /*7f10*/  IMAD R3, R3, UR7, R0 ;  /* 0x0000000703037c24 */ /* 0x000fe2000f8e0200 */
[----:B------:R-:W-:Y:S02]  /*7f20*/  ULDC.64 UR6, c[0x0][0xa80] ;  /* 0x0002a00000067ab9 */ /* 0x000fe40000000a00 */
[----:B------:R-:W-:Y:S01]  /*7f30*/  LEA R36, P2, R20, UR6, 0x1 ;  /* 0x0000000614247c11 */ /* 0x000fe2000f8408ff */
[----:B------:R-:W-:-:S05]  /*7f40*/  IMAD.IADD R3, R21, 0x1, R3 ;  /* 0x0000000115037824 */ /* 0x000fca00078e0203 */
[----:B------:R-:W-:-:S05]  /*7f50*/  LEA.HI.X R37, R20, UR7, R3, 0x1, P2 ;  /* 0x0000000714257c11 */ /* 0x000fca00090f0c03 */
[----:B------:R2:W-:Y:S04]  /*7f60*/  @!P3 STG.E.128 desc[UR8][R36.64], R28 ;  /* 0x0000001c2400b986 */ /* 0x0005e8000c101d08 */
[----:B------:R2:W-:Y:S02]  /*7f70*/  @!P4 STG.E.128 desc[UR8][R36.64+0x80], R32 ;  /* 0x000080202400c986 */ /* 0x0005e4000c101d08 */
.L_x_286:
[----:B------:R-:W-:Y:S05]  /*7f80*/  BSYNC B1 ;  /* 0x0000000000017941 */ /* 0x000fea0003800000 */
.L_x_285:
        /* <DEDUP_REMOVED lines=10> */
[----:B--2--5:R-:W-:Y:S02]  /*8030*/  VIADD R28, R17, 0x40 ;  /* 0x00000040111c7836 */ /* 0x024fe40000000000 */
        /* <DEDUP_REMOVED lines=10> */
.L_x_288:
[----:B------:R-:W-:Y:S05]  /*80e0*/  BSYNC B1 ;  /* 0x0000000000017941 */ /* 0x000fea0003800000 */
.L_x_287:
[----:B------:R-:W-:Y:S05]  /*80f0*/  @P1 BRA `(.L_x_289) ;  /* 0x0000000c00301947 */ /* 0x000fea0003800000 */
[----:B0-----:R-:W-:Y:S01]  /*8100*/  IADD3 R3, P0, R22, 0x60, RZ ;  /* 0x0000006016037810 */ /* 0x001fe20007f1e0ff */
[----:B------:R-:W-:Y:S01]  /*8110*/  ULDC.64 UR6, c[0x0][0xad8] ;  /* 0x0002b60000067ab9 */ /* 0x000fe20000000a00 */
[----:B---3-5:R-:W-:Y:S01]  /*8120*/  IMAD.MOV.U32 R12, RZ, RZ, R48 ;  /* 0x000000ffff0c7224 */ /* 0x028fe200078e0030 */
[----:B------:R-:W-:Y:S01]  /*8130*/  ULDC UR4, c[0x0][0xa8c] ;  /* 0x0002a30000047ab9 */ /* 0x000fe20000000800 */
[----:B------:R-:W-:Y:S01]  /*8140*/  IMAD.MOV.U32 R13, RZ, RZ, R53 ;  /* 0x000000ffff0d7224 */ /* 0x000fe200078e0035 */
[----:B------:R-:W-:Y:S01]  /*8150*/  ISETP.GE.AND P1, PT, R17, UR4, PT ;  /* 0x0000000411007c0c */ /* 0x000fe2000bf26270 */
[----:B------:R-:W-:Y:S01]  /*8160*/  IMAD.X R22, RZ, RZ, R23, P0 ;  /* 0x000000ffff167224 */ /* 0x000fe200000e0617 */
[----:B------:R-:W-:Y:S01]  /*8170*/  ULDC.64 UR8, c[0x0][0x208] ;  /* 0x0000820000087ab9 */ /* 0x000fe20000000a00 */
[----:B------:R-:W-:-:S04]  /*8180*/  IMAD.WIDE.U32 R12, R3, UR6, R12 ;  /* 0x00000006030c7c25 */ /* 0x000fc8000f8e000c */
[----:B------:R-:W-:Y:S02]  /*8190*/  IMAD R22, R22, UR6, RZ ;  /* 0x0000000616167c24 */ /* 0x000fe4000f8e02ff */
[----:B------:R-:W-:Y:S02]  /*81a0*/  VIADD R0, R17, 0x40 ;  /* 0x0000004011007836 */ /* 0x000fe40000000000 */
[----:B------:R-:W-:Y:S01]  /*81b0*/  IMAD R3, R3, UR7, R22 ;  /* 0x0000000703037c24 */ /* 0x000fe2000f8e0216 */
[----:B------:R-:W-:Y:S02]  /*81c0*/  ULDC.64 UR6, c[0x0][0xa80] ;  /* 0x0002a00000067ab9 */ /* 0x000fe40000000a00 */
[----:B------:R-:W-:Y:S01]  /*81d0*/  LEA R14, P0, R12, UR6, 0x1 ;  /* 0x000000060c0e7c11 */ /* 0x000fe2000f8008ff */
[----:B------:R-:W-:-:S05]  /*81e0*/  IMAD.IADD R3, R13, 0x1, R3 ;  /* 0x000000010d037824 */ /* 0x000fca00078e0203 */
[----:B------:R-:W-:Y:S02]  /*81f0*/  LEA.HI.X R15, R12, UR7, R3, 0x1, P0 ;  /* 0x000000070c0f7c11 */ /* 0x000fe400080f0c03 */
[----:B------:R-:W-:-:S03]  /*8200*/  ISETP.GE.AND P0, PT, R0, UR4, PT ;  /* 0x0000000400007c0c */ /* 0x000fc6000bf06270 */
[----:B------:R4:W-:Y:S10]  /*8210*/  @!P1 STG.E.128 desc[UR8][R14.64], R4 ;  /* 0x000000040e009986 */ /* 0x0009f4000c101d08 */
[----:B------:R-:W-:Y:S05]  /*8220*/  @P0 BRA `(.L_x_289) ;  /* 0x0000000800e40947 */ /* 0x000fea0003800000 */
[----:B------:R-:W-:Y:S02]  /*8230*/  ULDC.64 UR6, c[0x0][0x208] ;  /* 0x0000820000067ab9 */ /* 0x000fe40000000a00 */
[----:B------:R0:W-:Y:S01]  /*8240*/  STG.E.128 desc[UR6][R14.64+0x80], R8 ;  /* 0x000080080e007986 */ /* 0x0001e2000c101d06 */
[----:B------:R-:W-:Y:S05]  /*8250*/  BRA `(.L_x_289) ;  /* 0x0000000800d87947 */ /* 0x000fea0003800000 */
.L_x_281:
[----:B------:R-:W-:Y:S01]  /*8260*/  R2UR UR4, R184 ;  /* 0x00000000b80472ca */ /* 0x000fe200000e0000 */
[----:B------:R-:W-:Y:S01]  /*8270*/  USHF.L.U32 UR8, UR61, 0x2, URZ ;  /* 0x000000023d087899 */ /* 0x000fe2000800063f */
[----:B------:R-:W-:Y:S01]  /*8280*/  IMAD.MOV.U32 R9, RZ, RZ, RZ ;  /* 0x000000ffff097224 */ /* 0x000fe200078e00ff */
[----:B------:R-:W-:Y:S01]  /*8290*/  ULDC.64 UR6, c[0x0][0xbd8] ;  /* 0x0002f60000067ab9 */ /* 0x000fe20000000a00 */
[----:B------:R-:W-:Y:S01]  /*82a0*/  ULDC.64 UR10, c[0x0][0x208] ;  /* 0x00008200000a7ab9 */ /* 0x000fe20000000a00 */
[----:B------:R-:W-:-:S04]  /*82b0*/  UISETP.NE.U32.AND UP0, UPT, UR6, URZ, UPT ;  /* 0x0000003f0600728c */ /* 0x000fc8000bf05070 */
[----:B------:R-:W-:-:S04]  /*82c0*/  UISETP.NE.AND.EX UP0, UPT, UR7, URZ, UPT, UP0 ;  /* 0x0000003f0700728c */ /* 0x000fc8000bf05300 */
[----:B------:R-:W-:Y:S02]  /*82d0*/  USHF.L.U64.HI UR9, UR61, 0x2, UR4 ;  /* 0x000000023d097899 */ /* 0x000fe40008010204 */
[----:B------:R-:W-:Y:S01]  /*82e0*/  UIADD3 UR4, UP1, UR8, UR6, URZ ;  /* 0x0000000608047290 */ /* 0x000fe2000ff3e03f */
[----:B------:R-:W0:Y:S01]  /*82f0*/  LDC R3, c[0x0][0xa88] ;  /* 0x0002a200ff037b82 */ /* 0x000e220000000800 */
[----:B------:R-:W-:Y:S02]  /*8300*/  PLOP3.LUT P1, PT, PT, PT, UP0, 0x80, 0x0 ;  /* 0x000000000000781c */ /* 0x000fe40003f2f008 */
[----:B------:R-:W-:Y:S02]  /*8310*/  UIADD3.X UR6, UR9, UR7, URZ, UP1, !UPT ;  /* 0x0000000709067290 */ /* 0x000fe40008ffe43f */
[----:B------:R-:W-:-:S04]  /*8320*/  IMAD.U32 R4, RZ, RZ, UR4 ;  /* 0x00000004ff047e24 */ /* 0x000fc8000f8e00ff */
[----:B------:R-:W-:Y:S01]  /*8330*/  IMAD.U32 R5, RZ, RZ, UR6 ;  /* 0x00000006ff057e24 */ /* 0x000fe2000f8e00ff */
[----:B------:R-:W-:Y:S02]  /*8340*/  ULDC.64 UR6, c[0x0][0xbe0] ;  /* 0x0002f80000067ab9 */ /* 0x000fe40000000a00 */
[----:B------:R-:W-:Y:S02]  /*8350*/  UISETP.NE.U32.AND UP1, UPT, UR6, URZ, UPT ;  /* 0x0000003f0600728c */ /* 0x000fe4000bf25070 */
[----:B------:R1:W5:Y:S02]  /*8360*/  @P1 LDG.E R9, desc[UR10][R4.64] ;  /* 0x0000000a04091981 */ /* 0x000364000c1e1900 */
[----:B------:R-:W-:-:S06]  /*8370*/  UISETP.NE.AND.EX UP1, UPT, UR7, URZ, UPT, UP1 ;  /* 0x0000003f0700728c */ /* 0x000fcc000bf25310 */
[----:B------:R-:W-:-:S05]  /*8380*/  PLOP3.LUT P2, PT, PT, PT, UP1, 0x80, 0x0 ;  /* 0x000000000000781c */ /* 0x000fca0003f4f018 */
[----:B------:R-:W-:-:S04]  /*8390*/  @UP1 UIADD3 UR6, UP2, UR8, UR6, URZ ;  /* 0x0000000608061290 */ /* 0x000fc8000ff5e03f */
[----:B------:R-:W-:Y:S02]  /*83a0*/  @UP1 UIADD3.X UR7, UR9, UR7, URZ, UP2, !UPT ;  /* 0x0000000709071290 */ /* 0x000fe400097fe43f */
[----:B------:R-:W-:-:S04]  /*83b0*/  IMAD.U32 R6, RZ, RZ, UR6 ;  /* 0x00000006ff067e24 */ /* 0x000fc8000f8e00ff */
[----:B------:R-:W-:Y:S01]  /*83c0*/  IMAD.U32 R7, RZ, RZ, UR7 ;  /* 0x00000007ff077e24 */ /* 0x000fe2000f8e00ff */
[----:B------:R-:W-:-:S04]  /*83d0*/  ISETP.GE.AND P0, PT, R192, 0x80, PT ;  /* 0x00000080c000780c */ /* 0x000fc80003f06270 */
[----:B0-----:R1:W5:Y:S01]  /*83e0*/  @P2 LDG.E R3, desc[UR10][R6.64] ;  /* 0x0000000a06032981 */ /* 0x001362000c1e1900 */
[----:B------:R-:W-:Y:S08]  /*83f0*/  @P2 BRA `(.L_x_290) ;  /* 0x0000000000142947 */ /* 0x000ff00003800000 */
[----:B------:R-:W-:Y:S05]  /*8400*/  @!P1 BRA `(.L_x_290) ;  /* 0x0000000000109947 */ /* 0x000fea0003800000 */
[----:B------:R-:W-:Y:S02]  /*8410*/  ULDC.64 UR6, c[0x0][0x208] ;  /* 0x0000820000067ab9 */ /* 0x000fe40000000a00 */
[----:B------:R-:W2:Y:S04]  /*8420*/  LDG.E R0, desc[UR6][R4.64] ;  /* 0x0000000604007981 */ /* 0x000ea8000c1e1900 */
[----:B-----5:R-:W2:Y:S02]  /*8430*/  LDG.E R3, desc[UR6][R4.64+0x4] ;  /* 0x0000040604037981 */ /* 0x020ea4000c1e1900 */
[----:B--2---:R-:W-:-:S07]  /*8440*/  IMAD.IADD R3, R3, 0x1, -R0 ;  /* 0x0000000103037824 */ /* 0x004fce00078e0a00 */
.L_x_290:
[----:B------:R-:W-:Y:S01]  /*8450*/  R2UR UR6, R23 ;  /* 0x00000000170672ca */ /* 0x000fe200000e0000 */
[----:B------:R-:W-:Y:S01]  /*8460*/  USEL UR61, UR61, URZ, !UP0 ;  /* 0x0000003f3d3d7287 */ /* 0x000fe2000c000000 */
[----:B------:R-:W-:Y:S01]  /*8470*/  R2UR UR4, R184 ;  /* 0x00000000b80472ca */ /* 0x000fe200000e0000 */
[----:B------:R-:W-:Y:S01]  /*8480*/  BSSY B1, `(.L_x_291) ;  /* 0x0000020000017945 */ /* 0x000fe20003800000 */
[----:B------:R-:W-:Y:S02]  /*8490*/  SHF.R.S32.HI R10, RZ, 0x1f, R17 ;  /* 0x0000001fff0a7819 */ /* 0x000fe40000011411 */
[----:B-----5:R-:W-:-:S07]  /*84a0*/  SHF.R.S32.HI R8, RZ, 0x1f, R9 ;  /* 0x0000001fff087819 */ /* 0x020fce0000011409 */
[----:B------:R-:W-:Y:S02]  /*84b0*/  USHF.R.S32.HI UR7, URZ, 0x1f, UR6 ;  /* 0x0000001f3f077899 */ /* 0x000fe40008011406 */
[----:B------:R-:W-:Y:S01]  /*84c0*/  USEL UR8, UR4, URZ, !UP0 ;  /* 0x0000003f04087287 */ /* 0x000fe2000c000000 */
[----:B------:R-:W-:Y:S11]  /*84d0*/  @P0 BRA `(.L_x_292) ;  /* 0x0000000000680947 */ /* 0x000ff60003800000 */
[----:B------:R-:W0:Y:S02]  /*84e0*/  S2R R0, SR_TID.X ;  /* 0x0000000000007919 */ /* 0x000e240000002100 */
[----:B0-----:R-:W-:-:S04]  /*84f0*/  IMAD R0, R22, 0x80, R0 ;  /* 0x0000008016007824 */ /* 0x001fc800078e0200 */
[----:B------:R-:W-:-:S05]  /*8500*/  VIADD R0, R0, 0xffffff80 ;  /* 0xffffff8000007836 */ /* 0x000fca0000000000 */
[----:B------:R-:W-:-:S13]  /*8510*/  ISETP.GE.AND P0, PT, R0, R3, PT ;  /* 0x000000030000720c */ /* 0x000fda0003f06270 */
[----:B------:R-:W-:Y:S05]  /*8520*/  @P0 BRA `(.L_x_292) ;  /* 0x0000000000540947 */ /* 0x000fea0003800000 */
[----:B------:R-:W-:Y:S01]  /*8530*/  R2UR UR6, R23 ;  /* 0x00000000170672ca */ /* 0x000fe200000e0000 */
[----:B------:R-:W-:Y:S01]  /*8540*/  ULDC.64 UR10, c[0x0][0xb70] ;  /* 0x0002dc00000a7ab9 */ /* 0x000fe20000000a00 */
[C---:B-1----:R-:W-:Y:S01]  /*8550*/  IADD3 R4, P0, R0.reuse, R9, RZ ;  /* 0x0000000900047210 */ /* 0x042fe20007f1e0ff */
[----:B------:R-:W-:Y:S02]  /*8560*/  UIMAD UR4, UR7, UR10, URZ ;  /* 0x0000000a070472a4 */ /* 0x000fe4000f8e023f */
[----:B------:R-:W-:Y:S01]  /*8570*/  IMAD.U32 R7, RZ, RZ, UR10 ;  /* 0x0000000aff077e24 */ /* 0x000fe2000f8e00ff */
[----:B------:R-:W-:Y:S01]  /*8580*/  ULDC.64 UR12, c[0x0][0x208] ;  /* 0x00008200000c7ab9 */ /* 0x000fe20000000a00 */
[----:B------:R-:W-:-:S06]  /*8590*/  LEA.HI.X.SX32 R5, R0, R8, 0x1, P0 ;  /* 0x0000000800057211 */ /* 0x000fcc00000f0eff */
[----:B------:R-:W-:Y:S02]  /*85a0*/  UIMAD UR4, UR6, UR11, UR4 ;  /* 0x0000000b060472a4 */ /* 0x000fe4000f8e0204 */
[----:B------:R-:W-:Y:S01]  /*85b0*/  IMAD.WIDE.U32 R4, R7, UR6, R4 ;  /* 0x0000000607047c25 */ /* 0x000fe2000f8e0004 */
[----:B------:R-:W-:Y:S02]  /*85c0*/  ULDC.64 UR10, c[0x0][0xb78] ;  /* 0x0002de00000a7ab9 */ /* 0x000fe40000000a00 */
[----:B------:R-:W-:Y:S01]  /*85d0*/  UIMAD UR6, UR8, UR10, URZ ;  /* 0x0000000a080672a4 */ /* 0x000fe2000f8e023f */
[----:B------:R-:W-:Y:S02]  /*85e0*/  VIADD R5, R5, UR4 ;  /* 0x0000000405057c36 */ /* 0x000fe40008000000 */
[----:B------:R-:W-:Y:S01]  /*85f0*/  IMAD.U32 R7, RZ, RZ, UR10 ;  /* 0x0000000aff077e24 */ /* 0x000fe2000f8e00ff */
[----:B------:R-:W-:-:S03]  /*8600*/  UIMAD UR6, UR61, UR11, UR6 ;  /* 0x0000000b3d0672a4 */ /* 0x000fc6000f8e0206 */
[----:B------:R-:W-:Y:S01]  /*8610*/  IMAD.WIDE.U32 R4, R7, UR61, R4 ;  /* 0x0000003d07047c25 */ /* 0x000fe2000f8e0004 */
[----:B------:R-:W-:-:S03]  /*8620*/  ULDC.64 UR10, c[0x0][0xb40] ;  /* 0x0002d000000a7ab9 */ /* 0x000fc60000000a00 */
[----:B------:R-:W-:Y:S01]  /*8630*/  VIADD R5, R5, UR6 ;  /* 0x0000000605057c36 */ /* 0x000fe20008000000 */
[----:B------:R-:W-:-:S04]  /*8640*/  LEA R6, P0, R4, UR10, 0x2 ;  /* 0x0000000a04067c11 */ /* 0x000fc8000f8010ff */
[----:B------:R-:W-:Y:S01]  /*8650*/  LEA.HI.X R7, R4, UR11, R5, 0x2, P0 ;  /* 0x0000000b04077c11 */ /* 0x000fe200080f1405 */
[----:B------:R-:W-:-:S05]  /*8660*/  IMAD.MOV.U32 R5, RZ, RZ, -0x800000 ;  /* 0xff800000ff057424 */ /* 0x000fca00078e00ff */
[----:B------:R0:W-:Y:S03]  /*8670*/  STG.E desc[UR12][R6.64], R5 ;  /* 0x0000000506007986 */ /* 0x0001e6000c10190c */
.L_x_292:
[----:B------:R-:W-:Y:S05]  /*8680*/  BSYNC B1 ;  /* 0x0000000000017941 */ /* 0x000fea0003800000 */
.L_x_291:
[----:B------:R-:W-:Y:S01]  /*8690*/  R2UR UR6, R23 ;  /* 0x00000000170672ca */ /* 0x000fe200000e0000 */
[----:B------:R-:W-:Y:S01]  /*86a0*/  ULDC.64 UR10, c[0x0][0xaa0] ;  /* 0x0002a800000a7ab9 */ /* 0x000fe20000000a00 */
[----:B-1----:R-:W-:Y:S01]  /*86b0*/  IMAD.MOV.U32 R4, RZ, RZ, R17 ;  /* 0x000000ffff047224 */ /* 0x002fe200078e0011 */
[----:B------:R-:W-:Y:S01]  /*86c0*/  BSSY B1, `(.L_x_293) ;  /* 0x000002f000017945 */ /* 0x000fe20003800000 */
[----:B0-----:R-:W-:Y:S02]  /*86d0*/  IMAD.MOV.U32 R5, RZ, RZ, R10 ;  /* 0x000000ffff057224 */ /* 0x001fe400078e000a */
[----:B------:R-:W-:Y:S02]  /*86e0*/  IMAD R0, R8, UR10, RZ ;  /* 0x0000000a08007c24 */ /* 0x000fe4000f8e02ff */
[----:B------:R-:W-:-:S04]  /*86f0*/  IMAD.WIDE.U32 R4, R9, UR10, R4 ;  /* 0x0000000a09047c25 */ /* 0x000fc8000f8e0004 */
[----:B------:R-:W-:Y:S01]  /*8700*/  IMAD R9, R9, UR11, R0 ;  /* 0x0000000b09097c24 */ /* 0x000fe2000f8e0200 */
[----:B------:R-:W-:Y:S01]  /*8710*/  ULDC.64 UR10, c[0x0][0xae0] ;  /* 0x0002b800000a7ab9 */ /* 0x000fe20000000a00 */
[----:B------:R-:W-:Y:S01]  /*8720*/  IMAD R3, R22, -0x80, R3 ;  /* 0xffffff8016037824 */ /* 0x000fe200078e0203 */
[----:B------:R-:W-:Y:S01]  /*8730*/  UIMAD UR4, UR7, UR10, URZ ;  /* 0x0000000a070472a4 */ /* 0x000fe2000f8e023f */
[----:B------:R-:W-:Y:S01]  /*8740*/  IMAD.IADD R5, R5, 0x1, R9 ;  /* 0x0000000105057824 */ /* 0x000fe200078e0209 */
[----:B------:R-:W-:Y:S01]  /*8750*/  SHF.R.S32.HI R9, RZ, 0x1f, R18 ;  /* 0x0000001fff097819 */ /* 0x000fe20000011412 */
[----:B------:R-:W-:Y:S01]  /*8760*/  IMAD.U32 R7, RZ, RZ, UR10 ;  /* 0x0000000aff077e24 */ /* 0x000fe2000f8e00ff */
[----:B------:R-:W-:Y:S01]  /*8770*/  UIMAD UR4, UR6, UR11, UR4 ;  /* 0x0000000b060472a4 */ /* 0x000fe2000f8e0204 */
[C---:B------:R-:W-:Y:S01]  /*8780*/  ISETP.GE.AND P2, PT, R18.reuse, R3, PT ;  /* 0x000000031200720c */ /* 0x040fe20003f46270 */
[----:B------:R-:W-:Y:S02]  /*8790*/  VIADD R6, R18, 0x40 ;  /* 0x0000004012067836 */ /* 0x000fe40000000000 */
[----:B------:R-:W-:Y:S01]  /*87a0*/  IMAD.WIDE.U32 R4, R7, UR6, R4 ;  /* 0x0000000607047c25 */ /* 0x000fe2000f8e0004 */
[----:B------:R-:W-:-:S02]  /*87b0*/  ULDC.64 UR6, c[0x0][0xae8] ;  /* 0x0002ba0000067ab9 */ /* 0x000fc40000000a00 */
[-C--:B------:R-:W-:Y:S01]  /*87c0*/  ISETP.GE.AND P1, PT, R6, R3.reuse, PT ;  /* 0x000000030600720c */ /* 0x080fe20003f26270 */
[----:B------:R-:W-:Y:S01]  /*87d0*/  VIADD R5, R5, UR4 ;  /* 0x0000000405057c36 */ /* 0x000fe20008000000 */
[----:B------:R-:W-:Y:S01]  /*87e0*/  UIMAD UR4, UR8, UR6, URZ ;  /* 0x00000006080472a4 */ /* 0x000fe2000f8e023f */
[----:B------:R-:W-:Y:S02]  /*87f0*/  VIADD R0, R18, 0x20 ;  /* 0x0000002012007836 */ /* 0x000fe40000000000 */
[----:B------:R-:W-:Y:S01]  /*8800*/  IMAD.U32 R7, RZ, RZ, UR6 ;  /* 0x00000006ff077e24 */ /* 0x000fe2000f8e00ff */
[----:B------:R-:W-:Y:S01]  /*8810*/  UIMAD UR4, UR61, UR7, UR4 ;  /* 0x000000073d0472a4 */ /* 0x000fe2000f8e0204 */
[----:B------:R-:W-:Y:S01]  /*8820*/  IMAD.MOV.U32 R8, RZ, RZ, R18 ;  /* 0x000000ffff087224 */ /* 0x000fe200078e0012 */
[----:B------:R-:W-:Y:S01]  /*8830*/  ISETP.GE.AND P3, PT, R0, R3, PT ;  /* 0x000000030000720c */ /* 0x000fe20003f66270 */
[----:B------:R-:W-:-:S04]  /*8840*/  IMAD.WIDE.U32 R6, R7, UR61, R4 ;  /* 0x0000003d07067c25 */ /* 0x000fc8000f8e0004 */
[----:B------:R-:W-:Y:S02]  /*8850*/  VIADD R0, R18, 0x60 ;  /* 0x0000006012007836 */ /* 0x000fe40000000000 */
[----:B------:R-:W-:Y:S02]  /*8860*/  VIADD R11, R7, UR4 ;  /* 0x00000004070b7c36 */ /* 0x000fe40008000000 */
[----:B------:R-:W-:Y:S01]  /*8870*/  IMAD.WIDE R8, R22, 0x80, R8 ;  /* 0x0000008016087825 */ /* 0x000fe200078e0208 */
[----:B------:R-:W-:Y:S01]  /*8880*/  ISETP.GE.AND P0, PT, R0, R3, PT ;  /* 0x000000030000720c */ /* 0x000fe20003f06270 */
[----:B------:R-:W-:-:S12]  /*8890*/  @P2 BRA `(.L_x_294) ;  /* 0x0000000000442947 */ /* 0x000fd80003800000 */
[----:B------:R-:W-:Y:S01]  /*88a0*/  ULDC.64 UR6, c[0x0][0xad8] ;  /* 0x0002b60000067ab9 */ /* 0x000fe20000000a00 */
[----:B------:R-:W-:Y:S01]  /*88b0*/  VIADD R0, R17, 0x40 ;  /* 0x0000004011007836 */ /* 0x000fe20000000000 */
[----:B------:R-:W-:Y:S01]  /*88c0*/  ULDC UR4, c[0x0][0xa8c] ;  /* 0x0002a30000047ab9 */ /* 0x000fe20000000800 */
[----:B------:R-:W-:Y:S01]  /*88d0*/  IMAD R3, R9, UR6, RZ ;  /* 0x0000000609037c24 */ /* 0x000fe2000f8e02ff */
        /* <DEDUP_REMOVED lines=11> */
[----:B------:R0:W-:Y:S04]  /*8990*/  @!P4 STG.E.128 desc[UR8][R12.64], RZ ;  /* 0x000000ff0c00c986 */ /* 0x0001e8000c101d08 */
[----:B------:R0:W-:Y:S02]  /*89a0*/  @!P5 STG.E.128 desc[UR8][R12.64+0x80], RZ ;  /* 0x000080ff0c00d986 */ /* 0x0001e4000c101d08 */
.L_x_294:
[----:B------:R-:W-:Y:S05]  /*89b0*/  BSYNC B1 ;  /* 0x0000000000017941 */ /* 0x000fea0003800000 */
.L_x_293:
[----:B------:R-:W-:Y:S04]  /*89c0*/  BSSY B1, `(.L_x_295) ;  /* 0x0000015000017945 */ /* 0x000fe80003800000 */
[----:B------:R-:W-:Y:S05]  /*89d0*/  @P3 BRA `(.L_x_296) ;  /* 0x00000000004c3947 */ /* 0x000fea0003800000 */
[----:B------:R-:W-:Y:S01]  /*89e0*/  IADD3 R3, P2, R8, 0x20, RZ ;  /* 0x0000002008037810 */ /* 0x000fe20007f5e0ff */
[----:B------:R-:W-:Y:S01]  /*89f0*/  ULDC.64 UR6, c[0x0][0xad8] ;  /* 0x0002b60000067ab9 */ /* 0x000fe20000000a00 */
[----:B------:R-:W-:Y:S01]  /*8a00*/  IMAD.MOV.U32 R4, RZ, RZ, R6 ;  /* 0x000000ffff047224 */ /* 0x000fe200078e0006 */
[----:B------:R-:W-:Y:S01]  /*8a10*/  ULDC UR4, c[0x0][0xa8c] ;  /* 0x0002a30000047ab9 */ /* 0x000fe20000000800 */
[----:B------:R-:W-:Y:S01]  /*8a20*/  IMAD.MOV.U32 R5, RZ, RZ, R11 ;  /* 0x000000ffff057224 */ /* 0x000fe200078e000b */
[C---:B------:R-:W-:Y:S01]  /*8a30*/  ISETP.GE.AND P3, PT, R17.reuse, UR4, PT ;  /* 0x0000000411007c0c */ /* 0x040fe2000bf66270 */
[----:B------:R-:W-:Y:S01]  /*8a40*/  IMAD.X R0, RZ, RZ, R9, P2 ;  /* 0x000000ffff007224 */ /* 0x000fe200010e0609 */
[----:B------:R-:W-:Y:S01]  /*8a50*/  ULDC.64 UR8, c[0x0][0x208] ;  /* 0x0000820000087ab9 */ /* 0x000fe20000000a00 */
[----:B------:R-:W-:Y:S02]  /*8a60*/  VIADD R10, R17, 0x40 ;  /* 0x00000040110a7836 */ /* 0x000fe40000000000 */
[----:B------:R-:W-:-:S02]  /*8a70*/  IMAD R0, R0, UR6, RZ ;  /* 0x0000000600007c24 */ /* 0x000fc4000f8e02ff */
[----:B------:R-:W-:Y:S01]  /*8a80*/  IMAD.WIDE.U32 R4, R3, UR6, R4 ;  /* 0x0000000603047c25 */ /* 0x000fe2000f8e0004 */
[----:B------:R-:W-:-:S03]  /*8a90*/  ISETP.GE.AND P4, PT, R10, UR4, PT ;  /* 0x000000040a007c0c */ /* 0x000fc6000bf86270 */
[----:B------:R-:W-:Y:S01]  /*8aa0*/  IMAD R3, R3, UR7, R0 ;  /* 0x0000000703037c24 */ /* 0x000fe2000f8e0200 */
[----:B------:R-:W-:Y:S02]  /*8ab0*/  ULDC.64 UR6, c[0x0][0xa80] ;  /* 0x0002a00000067ab9 */ /* 0x000fe40000000a00 */
[----:B0-----:R-:W-:Y:S01]  /*8ac0*/  LEA R12, P2, R4, UR6, 0x1 ;  /* 0x00000006040c7c11 */ /* 0x001fe2000f8408ff */
[----:B------:R-:W-:-:S05]  /*8ad0*/  IMAD.IADD R3, R5, 0x1, R3 ;  /* 0x0000000105037824 */ /* 0x000fca00078e0203 */
[----:B------:R-:W-:-:S05]  /*8ae0*/  LEA.HI.X R13, R4, UR7, R3, 0x1, P2 ;  /* 0x00000007040d7c11 */ /* 0x000fca00090f0c03 */
[----:B------:R1:W-:Y:S04]  /*8af0*/  @!P3 STG.E.128 desc[UR8][R12.64], RZ ;  /* 0x000000ff0c00b986 */ /* 0x0003e8000c101d08 */
[----:B------:R1:W-:Y:S02]  /*8b00*/  @!P4 STG.E.128 desc[UR8][R12.64+0x80], RZ ;  /* 0x000080ff0c00c986 */ /* 0x0003e4000c101d08 */
.L_x_296:
[----:B------:R-:W-:Y:S05]  /*8b10*/  BSYNC B1 ;  /* 0x0000000000017941 */ /* 0x000fea0003800000 */
.L_x_295:
        /* <DEDUP_REMOVED lines=16> */
[----:B01----:R-:W-:Y:S01]  /*8c20*/  LEA R12, P1, R4, UR6, 0x1 ;  /* 0x00000006040c7c11 */ /* 0x003fe2000f8208ff */
[----:B------:R-:W-:-:S05]  /*8c30*/  IMAD.IADD R3, R5, 0x1, R3 ;  /* 0x0000000105037824 */ /* 0x000fca00078e0203 */
[----:B------:R-:W-:-:S05]  /*8c40*/  LEA.HI.X R13, R4, UR7, R3, 0x1, P1 ;  /* 0x00000007040d7c11 */ /* 0x000fca00088f0c03 */
[----:B------:R2:W-:Y:S04]  /*8c50*/  @!P2 STG.E.128 desc[UR8][R12.64], RZ ;  /* 0x000000ff0c00a986 */ /* 0x0005e8000c101d08 */
[----:B------:R2:W-:Y:S02]  /*8c60*/  @!P3 STG.E.128 desc[UR8][R12.64+0x80], RZ ;  /* 0x000080ff0c00b986 */ /* 0x0005e4000c101d08 */
.L_x_298:
[----:B------:R-:W-:Y:S05]  /*8c70*/  BSYNC B1 ;  /* 0x0000000000017941 */ /* 0x000fea0003800000 */
.L_x_297:
        /* <DEDUP_REMOVED lines=18> */
[----:B------:R3:W-:Y:S04]  /*8da0*/  @!P1 STG.E.128 desc[UR8][R6.64], RZ ;  /* 0x000000ff06009986 */ /* 0x0007e8000c101d08 */
[----:B------:R3:W-:Y:S02]  /*8db0*/  @!P2 STG.E.128 desc[UR8][R6.64+0x80], RZ ;  /* 0x000080ff0600a986 */ /* 0x0007e4000c101d08 */
.L_x_289:
[----:B------:R-:W-:Y:S05]  /*8dc0*/  BSYNC B0 ;  /* 0x0000000000007941 */ /* 0x000fea0003800000 */
.L_x_280:
[----:B------:R-:W-:Y:S02]  /*8dd0*/  ULDC UR4, c[0x0][0xc14] ;  /* 0x0003050000047ab9 */ /* 0x000fe40000000800 */
[----:B------:R-:W-:-:S13]  /*8de0*/  ISETP.GE.AND P0, PT, R47, UR4, PT ;  /* 0x000000042f007c0c */ /* 0x000fda000bf06270 */
[----:B------:R-:W-:Y:S05]  /*8df0*/  @!P0 BRA `(.L_x_299) ;  /* 0xffffff7c00ec8947 */ /* 0x000fea000383ffff */
[----:B------:R-:W-:Y:S05]  /*8e00*/  EXIT ;  /* 0x000000000000794d */ /* 0x000fea0003800000 */
.L_x_255:
[----:B------:R-:W-:-:S08]  /*8e10*/  NOP ;  /* 0x0000000000007918 */ /* 0x000fd00000000000 */
[----:B0-----:R-:W0:-:S00]  /*8e20*/  USETMAXREG.DEALLOC.CTAPOOL 0x18 ;  /* 0x00000018000079c8 */ /* 0x001e0000080e0500 */
[----:B0-----:R-:W-:-:S06]  /*8e30*/  LOP3.LUT R0, R0, 0x3, RZ, 0xc0, !PT ;  /* 0x0000000300007812 */ /* 0x001fcc00078ec0ff */
[----:B------:R-:W0:Y:S02]  /*8e40*/  SHFL.IDX PT, R0, R0, RZ, 0x1f ;  /* 0x00001fff00007589 */ /* 0x000e2400000e0000 */
[----:B0-----:R-:W-:-:S13]  /*8e50*/  ISETP.NE.AND P0, PT, R0, RZ, PT ;  /* 0x000000ff0000720c */ /* 0x001fda0003f05270 */
[----:B------:R-:W-:Y:S05]  /*8e60*/  @P0 EXIT ;  /* 0x000000000000094d */ /* 0x000fea0003800000 */
[----:B------:R-:W0:Y:S01]  /*8e70*/  S2R R2, SR_TID.X ;  /* 0x0000000000027919 */ /* 0x000e220000002100 */
[----:B------:R-:W-:Y:S01]  /*8e80*/  LOP3.LUT R4, R4, 0xffffffdf, RZ, 0xc0, !PT ;  /* 0xffffffdf04047812 */ /* 0x000fe200078ec0ff */
[----:B------:R-:W-:Y:S01]  /*8e90*/  ULDC UR5, c[0x0][0xc14] ;  /* 0x0003050000057ab9 */ /* 0x000fe20000000800 */
[----:B------:R-:W-:Y:S01]  /*8ea0*/  IMAD.MOV.U32 R0, RZ, RZ, RZ ;  /* 0x000000ffff007224 */ /* 0x000fe200078e00ff */
[----:B------:R-:W-:Y:S01]  /*8eb0*/  ULDC.64 UR6, c[0x0][0x208] ;  /* 0x0000820000067ab9 */ /* 0x000fe20000000a00 */
[----:B------:R-:W-:Y:S01]  /*8ec0*/  ULDC UR4, c[0x0][0xc10] ;  /* 0x0003040000047ab9 */ /* 0x000fe20000000800 */
[----:B0-----:R-:W-:-:S04]  /*8ed0*/  LOP3.LUT R8, R2, 0x1f, RZ, 0xc0, !PT ;  /* 0x0000001f02087812 */ /* 0x001fc800078ec0ff */
[----:B------:R-:W-:-:S13]  /*8ee0*/  ISETP.NE.AND P0, PT, R8, 0x1f, PT ;  /* 0x0000001f0800780c */ /* 0x000fda0003f05270 */
[----:B------:R-:W-:Y:S02]  /*8ef0*/  @P0 LOP3.LUT R4, R4, 0x20, RZ, 0xfc, !PT ;  /* 0x0000002004040812 */ /* 0x000fe400078efcff */
[----:B------:R-:W-:-:S13]  /*8f00*/  ISETP.GE.OR P0, PT, R8, UR5, !P0 ;  /* 0x0000000508007c0c */ /* 0x000fda000c706670 */
[----:B------:R-:W0:Y:S02]  /*8f10*/  @!P0 LDC.64 R2, c[0x0][0xc58] ;  /* 0x00031600ff028b82 */ /* 0x000e240000000a00 */
[----:B0-----:R-:W-:-:S05]  /*8f20*/  @!P0 IMAD.WIDE.U32 R2, R8, 0x4, R2 ;  /* 0x0000000408028825 */ /* 0x001fca00078e0002 */
[----:B------:R-:W2:Y:S01]  /*8f30*/  @!P0 LDG.E R0, desc[UR6][R2.64] ;  /* 0x0000000602008981 */ /* 0x000ea2000c1e1900 */
[C---:B------:R-:W-:Y:S01]  /*8f40*/  ISETP.NE.AND P1, PT, R8.reuse, RZ, PT ;  /* 0x000000ff0800720c */ /* 0x040fe20003f25270 */
[----:B------:R-:W0:Y:S01]  /*8f50*/  S2UR UR6, SR_CTAID.X ;  /* 0x00000000000679c3 */ /* 0x000e220000002500 */
[----:B------:R-:W-:Y:S01]  /*8f60*/  ISETP.GE.U32.AND P0, PT, R8, 0x2, PT ;  /* 0x000000020800780c */ /* 0x000fe20003f06070 */
[----:B------:R-:W-:Y:S01]  /*8f70*/  IMAD.MOV.U32 R16, RZ, RZ, RZ ;  /* 0x000000ffff107224 */ /* 0x000fe200078e00ff */
[----:B------:R-:W-:Y:S01]  /*8f80*/  LOP3.LUT R4, R4, 0xfffffffe, RZ, 0xc0, !PT ;  /* 0xfffffffe04047812 */ /* 0x000fe200078ec0ff */
[----:B------:R-:W-:-:S08]  /*8f90*/  IMAD.MOV.U32 R19, RZ, RZ, RZ ;  /* 0x000000ffff137224 */ /* 0x000fd000078e00ff */
[----:B------:R-:W-:-:S04]  /*8fa0*/  @P1 LOP3.LUT R4, R4, 0x1, RZ, 0xfc, !PT ;  /* 0x0000000104041812 */ /* 0x000fc800078efcff */
[----:B------:R-:W-:-:S04]  /*8fb0*/  LOP3.LUT R4, R4, 0xffffffef, RZ, 0xc0, !PT ;  /* 0xffffffef04047812 */ /* 0x000fc800078ec0ff */
[----:B------:R-:W-:-:S04]  /*8fc0*/  @P0 LOP3.LUT R4, R4, 0x10, RZ, 0xfc, !PT ;  /* 0x0000001004040812 */ /* 0x000fc800078efcff */
[----:B------:R-:W-:Y:S01]  /*8fd0*/  LOP3.LUT R4, R4, 0xfffffff7, RZ, 0xc0, !PT ;  /* 0xfffffff704047812 */ /* 0x000fe200078ec0ff */
[----:B--2---:R-:W1:Y:S02]  /*8fe0*/  SHFL.UP PT, R5, R0, 0x1, RZ ;  /* 0x0420000000057989 */ /* 0x004e6400000e00ff */
[----:B-1----:R-:W-:-:S05]  /*8ff0*/  SEL R5, R5, RZ, P1 ;  /* 0x000000ff05057207 */ /* 0x002fca0000800000 */
[----:B------:R-:W-:-:S05]  /*9000*/  IMAD.IADD R5, R0, 0x1, R5 ;  /* 0x0000000100057824 */ /* 0x000fca00078e0205 */
[----:B------:R-:W1:Y:S02]  /*9010*/  SHFL.UP PT, R6, R5, 0x2, RZ ;  /* 0x0440000005067989 */ /* 0x000e6400000e00ff */
[----:B-1----:R-:W-:Y:S02]  /*9020*/  SEL R6, R6, RZ, P0 ;  /* 0x000000ff06067207 */ /* 0x002fe40000000000 */
[----:B------:R-:W-:-:S03]  /*9030*/  ISETP.GE.U32.AND P0, PT, R8, 0x4, PT ;  /* 0x000000040800780c */ /* 0x000fc60003f06070 */
[----:B------:R-:W-:-:S05]  /*9040*/  IMAD.IADD R6, R5, 0x1, R6 ;  /* 0x0000000105067824 */ /* 0x000fca00078e0206 */
[----:B------:R-:W1:Y:S05]  /*9050*/  SHFL.UP PT, R7, R6, 0x4, RZ ;  /* 0x0480000006077989 */ /* 0x000e6a00000e00ff */
[----:B------:R-:W-:-:S04]  /*9060*/  @P0 LOP3.LUT R4, R4, 0x8, RZ, 0xfc, !PT ;  /* 0x0000000804040812 */ /* 0x000fc800078efcff */
[----:B------:R-:W-:Y:S02]  /*9070*/  LOP3.LUT R4, R4, 0xfffffffb, RZ, 0xc0, !PT ;  /* 0xfffffffb04047812 */ /* 0x000fe400078ec0ff */
        /* <DEDUP_REMOVED lines=10> */
[----:B------:R-:W-:Y:S02]  /*9120*/  @P0 LOP3.LUT R4, R4, 0x2, RZ, 0xfc, !PT ;  /* 0x0000000204040812 */ /* 0x000fe400078efcff */
[----:B-1----:R-:W-:-:S04]  /*9130*/  SEL R2, R2, RZ, P0 ;  /* 0x000000ff02027207 */ /* 0x002fc80000000000 */
[----:B------:R-:W-:-:S05]  /*9140*/  IADD3 R2, R3, R2, RZ ;  /* 0x0000000203027210 */ /* 0x000fca0007ffe0ff */
[----:B------:R-:W1:Y:S02]  /*9150*/  SHFL.IDX PT, R5, R2, 0x1f, 0x1f ;  /* 0x03e01f0002057f89 */ /* 0x000e6400000e0000 */
[----:B-1----:R-:W-:-:S04]  /*9160*/  IMAD R5, R5, UR4, RZ ;  /* 0x0000000405057c24 */ /* 0x002fc8000f8e02ff */
[----:B------:R-:W-:Y:S01]  /*9170*/  IMAD.MOV.U32 R6, RZ, RZ, R5 ;  /* 0x000000ffff067224 */ /* 0x000fe200078e0005 */
[----:B0-----:R-:W-:-:S13]  /*9180*/  ISETP.GT.AND P0, PT, R5, UR6, PT ;  /* 0x0000000605007c0c */ /* 0x001fda000bf04270 */
[----:B------:R-:W-:Y:S05]  /*9190*/  @P0 BRA `(.L_x_300) ;  /* 0x0000000000c40947 */ /* 0x000fea0003800000 */
[----:B------:R-:W-:Y:S01]  /*91a0*/  IMAD.MOV.U32 R5, RZ, RZ, R6 ;  /* 0x000000ffff057224 */ /* 0x000fe200078e0006 */
[----:B------:R-:W-:Y:S01]  /*91b0*/  ULDC UR5, c[0x0][0xc14] ;  /* 0x0003050000057ab9 */ /* 0x000fe20000000800 */
[----:B------:R-:W-:Y:S01]  /*91c0*/  IMAD.MOV.U32 R19, RZ, RZ, RZ ;  /* 0x000000ffff137224 */ /* 0x000fe200078e00ff */
[----:B------:R-:W-:Y:S01]  /*91d0*/  ULDC UR7, c[0x0][0xc14] ;  /* 0x0003050000077ab9 */ /* 0x000fe20000000800 */
[----:B------:R-:W-:-:S05]  /*91e0*/  ULDC UR4, c[0x0][0xc10] ;  /* 0x0003040000047ab9 */ /* 0x000fca0000000800 */
.L_x_304:
[----:B------:R-:W-:Y:S02]  /*91f0*/  VIADD R0, R19, 0x1f ;  /* 0x0000001f13007836 */ /* 0x000fe40000000000 */
[----:B------:R-:W-:-:S03]  /*9200*/  IMAD.U32 R19, RZ, RZ, UR7 ;  /* 0x00000007ff137e24 */ /* 0x000fc6000f8e00ff */
[----:B------:R-:W-:-:S13]  /*9210*/  ISETP.GE.AND P0, PT, R0, UR5, PT ;  /* 0x0000000500007c0c */ /* 0x000fda000bf06270 */
[----:B------:R-:W-:Y:S05]  /*9220*/  @P0 BRA `(.L_x_301) ;  /* 0x0000000400440947 */ /* 0x000fea0003800000 */
[----:B------:R-:W0:Y:S01]  /*9230*/  S2R R2, SR_TID.X ;  /* 0x0000000000027919 */ /* 0x000e220000002100 */
[----:B------:R-:W-:Y:S01]  /*9240*/  IMAD.MOV.U32 R19, RZ, RZ, R0 ;  /* 0x000000ffff137224 */ /* 0x000fe200078e0000 */
[----:B------:R-:W-:Y:S01]  /*9250*/  BSSY B0, `(.L_x_302) ;  /* 0x000000b000007945 */ /* 0x000fe20003800000 */
[----:B------:R-:W-:Y:S01]  /*9260*/  IMAD.MOV.U32 R0, RZ, RZ, RZ ;  /* 0x000000ffff007224 */ /* 0x000fe200078e00ff */
[----:B0-----:R-:W-:-:S04]  /*9270*/  LOP3.LUT R8, R2, 0x1f, RZ, 0xc0, !PT ;  /* 0x0000001f02087812 */ /* 0x001fc800078ec0ff */
[C---:B------:R-:W-:Y:S01]  /*9280*/  ISETP.NE.AND P1, PT, R8.reuse, 0x1f, PT ;  /* 0x0000001f0800780c */ /* 0x040fe20003f25270 */
[----:B------:R-:W-:-:S05]  /*9290*/  IMAD.IADD R7, R8, 0x1, R19 ;  /* 0x0000000108077824 */ /* 0x000fca00078e0213 */
[----:B------:R-:W-:-:S13]  /*92a0*/  ISETP.GE.OR P0, PT, R7, UR5, !P1 ;  /* 0x0000000507007c0c */ /* 0x000fda000cf06670 */
[----:B------:R-:W-:Y:S05]  /*92b0*/  @P0 BRA `(.L_x_303) ;  /* 0x0000000000100947 */ /* 0x000fea0003800000 */
[----:B------:R-:W0:Y:S01]  /*92c0*/  LDC.64 R2, c[0x0][0xc58] ;  /* 0x00031600ff027b82 */ /* 0x000e220000000a00 */
[----:B------:R-:W-:Y:S01]  /*92d0*/  ULDC.64 UR8, c[0x0][0x208] ;  /* 0x0000820000087ab9 */ /* 0x000fe20000000a00 */
[----:B0-----:R-:W-:-:S05]  /*92e0*/  IMAD.WIDE R2, R7, 0x4, R2 ;  /* 0x0000000407027825 */ /* 0x001fca00078e0202 */
[----:B------:R0:W5:Y:S02]  /*92f0*/  LDG.E R0, desc[UR8][R2.64] ;  /* 0x0000000802007981 */ /* 0x000164000c1e1900 */
.L_x_303:
[----:B------:R-:W-:Y:S05]  /*9300*/  BSYNC B0 ;  /* 0x0000000000007941 */ /* 0x000fea0003800000 */
.L_x_302:
[----:B0----5:R-:W0:Y:S01]  /*9310*/  SHFL.UP PT, R2, R0, 0x1, RZ ;  /* 0x0420000000027989 */ /* 0x021e2200000e00ff */
[C---:B------:R-:W-:Y:S02]  /*9320*/  ISETP.NE.AND P0, PT, R8.reuse, RZ, PT ;  /* 0x000000ff0800720c */ /* 0x040fe40003f05270 */
[----:B------:R-:W-:Y:S02]  /*9330*/  ISETP.GE.U32.AND P1, PT, R8, 0x2, PT ;  /* 0x000000020800780c */ /* 0x000fe40003f26070 */
[----:B0-----:R-:W-:Y:S02]  /*9340*/  SEL R3, R2, RZ, P0 ;  /* 0x000000ff02037207 */ /* 0x001fe40000000000 */
[----:B------:R-:W-:-:S03]  /*9350*/  ISETP.GE.U32.AND P0, PT, R8, 0x4, PT ;  /* 0x000000040800780c */ /* 0x000fc60003f06070 */
[----:B------:R-:W-:-:S05]  /*9360*/  IMAD.IADD R3, R0, 0x1, R3 ;  /* 0x0000000100037824 */ /* 0x000fca00078e0203 */
[----:B------:R-:W0:Y:S02]  /*9370*/  SHFL.UP PT, R2, R3, 0x2, RZ ;  /* 0x0440000003027989 */ /* 0x000e2400000e00ff */
        /* <DEDUP_REMOVED lines=8> */
[----:B0-----:R-:W-:-:S05]  /*9400*/  SEL R6, R6, RZ, P1 ;  /* 0x000000ff06067207 */ /* 0x001fca0000800000 */
[----:B------:R-:W-:-:S05]  /*9410*/  IMAD.IADD R6, R7, 0x1, R6 ;  /* 0x0000000107067824 */ /* 0x000fca00078e0206 */
[----:B------:R-:W0:Y:S02]  /*9420*/  SHFL.UP PT, R8, R6, 0x10, RZ ;  /* 0x0600000006087989 */ /* 0x000e2400000e00ff */
[----:B0-----:R-:W-:-:S05]  /*9430*/  SEL R9, R8, RZ, P0 ;  /* 0x000000ff08097207 */ /* 0x001fca0000000000 */
[----:B------:R-:W-:-:S05]  /*9440*/  IMAD.IADD R9, R6, 0x1, R9 ;  /* 0x0000000106097824 */ /* 0x000fca00078e0209 */
[----:B------:R-:W0:Y:S02]  /*9450*/  SHFL.IDX PT, R3, R9, 0x1f, 0x1f ;  /* 0x03e01f0009037f89 */ /* 0x000e2400000e0000 */
[----:B0-----:R-:W-:-:S04]  /*9460*/  IMAD R6, R3, UR4, RZ ;  /* 0x0000000403067c24 */ /* 0x001fc8000f8e02ff */
[----:B------:R-:W-:-:S05]  /*9470*/  IMAD.IADD R5, R6, 0x1, R5 ;  /* 0x0000000106057824 */ /* 0x000fca00078e0205 */
[----:B------:R-:W-:-:S13]  /*9480*/  ISETP.GT.AND P0, PT, R5, UR6, PT ;  /* 0x0000000605007c0c */ /* 0x000fda000bf04270 */
[----:B------:R-:W-:Y:S05]  /*9490*/  @!P0 BRA `(.L_x_304) ;  /* 0xfffffffc00548947 */ /* 0x000fea000383ffff */
[----:B------:R-:W-:-:S07]  /*94a0*/  IMAD.MOV.U32 R2, RZ, RZ, R9 ;  /* 0x000000ffff027224 */ /* 0x000fce00078e0009 */
.L_x_300:
[----:B------:R-:W-:-:S04]  /*94b0*/  IMAD.IADD R7, R5, 0x1, -R6 ;  /* 0x0000000105077824 */ /* 0x000fc800078e0a06 */
[----:B------:R-:W-:-:S05]  /*94c0*/  IMAD R3, R2, UR4, R7 ;  /* 0x0000000402037c24 */ /* 0x000fca000f8e0207 */
[----:B------:R-:W-:-:S13]  /*94d0*/  ISETP.GT.AND P0, PT, R3, UR6, PT ;  /* 0x0000000603007c0c */ /* 0x000fda000bf04270 */
[----:B------:R-:W-:-:S04]  /*94e0*/  VOTE.ANY R8, PT, !P0 ;  /* 0x0000000000087806 */ /* 0x000fc800040e0100 */
[----:B------:R-:W0:Y:S01]  /*94f0*/  POPC R5, R8 ;  /* 0x0000000800057309 */ /* 0x000e220000000000 */
[----:B------:R-:W-:Y:S01]  /*9500*/  ISETP.NE.AND P0, PT, R8, RZ, PT ;  /* 0x000000ff0800720c */ /* 0x000fe20003f05270 */
[----:B0-----:R-:W0:Y:S02]  /*9510*/  SHFL.IDX PT, R0, R0, R5, 0x1f ;  /* 0x00001f0500007589 */ /* 0x001e2400000e0000 */
[----:B0-----:R-:W-:-:S04]  /*9520*/  IABS R6, R0 ;  /* 0x0000000000067213 */ /* 0x001fc80000000000 */
[----:B------:R-:W0:Y:S08]  /*9530*/  I2F.RP R9, R6 ;  /* 0x0000000600097306 */ /* 0x000e300000209400 */
[----:B0-----:R-:W0:Y:S02]  /*9540*/  MUFU.RCP R9, R9 ;  /* 0x0000000900097308 */ /* 0x001e240000001000 */
[----:B0-----:R-:W-:-:S06]  /*9550*/  VIADD R3, R9, 0xffffffe ;  /* 0x0ffffffe09037836 */ /* 0x001fcc0000000000 */
[----:B------:R-:W0:Y:S02]  /*9560*/  F2I.FTZ.U32.TRUNC.NTZ R3, R3 ;  /* 0x0000000300037305 */ /* 0x000e24000021f000 */
[----:B0-----:R-:W-:Y:S01]  /*9570*/  IMAD.MOV R11, RZ, RZ, -R3 ;  /* 0x000000ffff0b7224 */ /* 0x001fe200078e0a03 */
[----:B------:R-:W-:Y:S06]  /*9580*/  @!P0 BRA `(.L_x_305) ;  /* 0x0000000000088947 */ /* 0x000fec0003800000 */
[----:B------:R-:W-:-:S05]  /*9590*/  VIADD R9, R5, 0xffffffff ;  /* 0xffffffff05097836 */ /* 0x000fca0000000000 */
[----:B------:R0:W1:Y:S02]  /*95a0*/  SHFL.IDX PT, R16, R2, R9, 0x1f ;  /* 0x00001f0902107589 */ /* 0x00006400000e0000 */
.L_x_305:
[----:B-1----:R-:W-:Y:S02]  /*95b0*/  IMAD R16, R16, UR4, R7 ;  /* 0x0000000410107c24 */ /* 0x002fe4000f8e0207 */
[----:B------:R-:W-:Y:S02]  /*95c0*/  IMAD R7, R11, R6, RZ ;  /* 0x000000060b077224 */ /* 0x000fe400078e02ff */
[----:B0-----:R-:W-:Y:S01]  /*95d0*/  IMAD.MOV.U32 R2, RZ, RZ, RZ ;  /* 0x000000ffff027224 */ /* 0x001fe200078e00ff */
[----:B------:R-:W-:Y:S01]  /*95e0*/  IADD3 R17, -R16, UR6, RZ ;  /* 0x0000000610117c10 */ /* 0x000fe2000fffe1ff */
[----:B------:R-:W-:Y:S02]  /*95f0*/  IMAD.IADD R19, R5, 0x1, R19 ;  /* 0x0000000105137824 */ /* 0x000fe400078e0213 */
[----:B------:R-:W-:Y:S01]  /*9600*/  IMAD.HI.U32 R2, R3, R7, R2 ;  /* 0x0000000703027227 */ /* 0x000fe200078e0002 */
[----:B------:R-:W-:Y:S02]  /*9610*/  IABS R7, R0 ;  /* 0x0000000000077213 */ /* 0x000fe40000000000 */
[----:B------:R-:W-:-:S03]  /*9620*/  IABS R3, R17 ;  /* 0x0000001100037213 */ /* 0x000fc60000000000 */
[----:B------:R-:W-:Y:S02]  /*9630*/  IMAD.MOV R7, RZ, RZ, -R7 ;  /* 0x000000ffff077224 */ /* 0x000fe400078e0a07 */
[----:B------:R-:W-:-:S04]  /*9640*/  IMAD.HI.U32 R2, R2, R3, RZ ;  /* 0x0000000302027227 */ /* 0x000fc800078e00ff */
[----:B------:R-:W-:-:S05]  /*9650*/  IMAD R3, R2, R7, R3 ;  /* 0x0000000702037224 */ /* 0x000fca00078e0203 */
[----:B------:R-:W-:-:S13]  /*9660*/  ISETP.GT.U32.AND P0, PT, R6, R3, PT ;  /* 0x000000030600720c */ /* 0x000fda0003f04070 */
[----:B------:R-:W-:Y:S02]  /*9670*/  @!P0 IMAD.IADD R3, R3, 0x1, -R6 ;  /* 0x0000000103038824 */ /* 0x000fe400078e0a06 */
[----:B------:R-:W-:-:S03]  /*9680*/  @!P0 VIADD R2, R2, 0x1 ;  /* 0x0000000102028836 */ /* 0x000fc60000000000 */
[----:B------:R-:W-:Y:S02]  /*9690*/  ISETP.GE.U32.AND P0, PT, R3, R6, PT ;  /* 0x000000060300720c */ /* 0x000fe40003f06070 */
[----:B------:R-:W-:-:S11]  /*96a0*/  LOP3.LUT R3, R17, R0, RZ, 0x3c, !PT ;  /* 0x0000000011037212 */ /* 0x000fd600078e3cff */
[----:B------:R-:W-:Y:S01]  /*96b0*/  @P0 VIADD R2, R2, 0x1 ;  /* 0x0000000102020836 */ /* 0x000fe20000000000 */
[----:B------:R-:W-:-:S13]  /*96c0*/  ISETP.GE.AND P0, PT, R3, RZ, PT ;  /* 0x000000ff0300720c */ /* 0x000fda0003f06270 */
[----:B------:R-:W-:Y:S01]  /*96d0*/  @!P0 IMAD.MOV R2, RZ, RZ, -R2 ;  /* 0x000000ffff028224 */ /* 0x000fe200078e0a02 */
[----:B------:R-:W-:-:S13]  /*96e0*/  ISETP.NE.AND P0, PT, R0, RZ, PT ;  /* 0x000000ff0000720c */ /* 0x000fda0003f05270 */
[----:B------:R-:W-:-:S05]  /*96f0*/  @!P0 LOP3.LUT R2, RZ, R0, RZ, 0x33, !PT ;  /* 0x00000000ff028212 */ /* 0x000fca00078e33ff */
[--C-:B------:R-:W-:Y:S02]  /*9700*/  IMAD.MOV R3, RZ, RZ, -R2.reuse ;  /* 0x000000ffff037224 */ /* 0x100fe400078e0a02 */
[----:B------:R-:W-:Y:S02]  /*9710*/  IMAD.MOV.U32 R18, RZ, RZ, R2 ;  /* 0x000000ffff127224 */ /* 0x000fe400078e0002 */
[----:B------:R-:W-:Y:S01]  /*9720*/  IMAD R17, R0, R3, R17 ;  /* 0x0000000300117224 */ /* 0x000fe200078e0211 */
[----:B------:R-:W-:Y:S06]  /*9730*/  BRA `(.L_x_306) ;  /* 0x00000000000c7947 */ /* 0x000fec0003800000 */
.L_x_301:
[----:B------:R-:W-:Y:S02]  /*9740*/  IMAD.MOV.U32 R17, RZ, RZ, RZ ;  /* 0x000000ffff117224 */ /* 0x000fe400078e00ff */
[----:B------:R-:W-:Y:S02]  /*9750*/  IMAD.U32 R16, RZ, RZ, UR6 ;  /* 0x00000006ff107e24 */ /* 0x000fe4000f8e00ff */
[----:B------:R-:W-:-:S07]  /*9760*/  IMAD.MOV.U32 R18, RZ, RZ, RZ ;  /* 0x000000ffff127224 */ /* 0x000fce00078e00ff */
.L_x_306:
[----:B------:R-:W0:Y:S01]  /*9770*/  S2R R0, SR_TID.X ;  /* 0x0000000000007919 */ /* 0x000e220000002100 */
[----:B------:R-:W-:Y:S01]  /*9780*/  STL [R1+0x28], RZ ;  /* 0x000028ff01007387 */ /* 0x000fe20000100800 */
[----:B0-----:R-:W-:-:S04]  /*9790*/  LOP3.LUT R0, R0, 0x1f, RZ, 0xc0, !PT ;  /* 0x0000001f00007812 */ /* 0x001fc800078ec0ff */
[----:B------:R-:W-:-:S13]  /*97a0*/  ISETP.NE.AND P0, PT, R0, RZ, PT ;  /* 0x000000ff0000720c */ /* 0x000fda0003f05270 */
[----:B------:R-:W0:Y:S01]  /*97b0*/  @!P0 S2R R3, SR_CgaCtaId ;  /* 0x0000000000038919 */ /* 0x000e220000008800 */
[----:B------:R-:W-:-:S04]  /*97c0*/  @!P0 MOV R0, 0x400 ;  /* 0x0000040000008802 */ /* 0x000fc80000000f00 */
[----:B0-----:R-:W-:-:S05]  /*97d0*/  @!P0 LEA R0, R3, R0, 0x18 ;  /* 0x0000000003008211 */ /* 0x001fca00078ec0ff */
[----:B------:R0:W-:Y:S01]  /*97e0*/  @!P0 STS.128 [R0+0x348d0], R16 ;  /* 0x0348d01000008388 */ /* 0x0001e20000000c00 */
[----:B------:R-:W-:Y:S06]  /*97f0*/  BAR.ARV 0x5, 0x120 ;  /* 0x0144800000007b1d */ /* 0x000fec0000002000 */
[----:B------:R-:W-:Y:S01]  /*9800*/  ISETP.GE.AND P0, PT, R19, UR5, PT ;  /* 0x0000000513007c0c */ /* 0x000fe2000bf06270 */
[----:B0-----:R-:W-:-:S05]  /*9810*/  IMAD.MOV.U32 R0, RZ, RZ, 0x1 ;  /* 0x00000001ff007424 */ /* 0x001fca00078e00ff */
[----:B------:R0:W-:Y:S04]  /*9820*/  STL [R1+0x8], R0 ;  /* 0x0000080001007387 */ /* 0x0001e80000100800 */
[----:B------:R0:W-:Y:S03]  /*9830*/  STL [R1], RZ ;  /* 0x000000ff01007387 */ /* 0x0001e60000100800 */
[----:B------:R-:W-:Y:S05]  /*9840*/  @P0 BRA `(.L_x_307) ;  /* 0x0000003c00d00947 */ /* 0x000fea0003800000 */
[----:B0-----:R-:W-:Y:S01]  /*9850*/  IMAD.MOV.U32 R0, RZ, RZ, 0x1 ;  /* 0x00000001ff007424 */ /* 0x001fe200078e00ff */
[----:B------:R0:W-:Y:S01]  /*9860*/  STL [R1], RZ ;  /* 0x000000ff01007387 */ /* 0x0001e20000100800 */
[----:B------:R-:W-:Y:S01]  /*9870*/  ULDC UR38, c[0x0][0xc] ;  /* 0x0000030000267ab9 */ /* 0x000fe20000000800 */
[----:B------:R-:W-:Y:S02]  /*9880*/  ULDC.64 UR36, c[0x0][0x198] ;  /* 0x0000660000247ab9 */ /* 0x000fe40000000a00 */
[----:B------:R0:W-:Y:S04]  /*9890*/  STL [R1+0x8], R0 ;  /* 0x0000080001007387 */ /* 0x0001e80000100800 */
[----:B------:R0:W-:Y:S02]  /*98a0*/  STL [R1+0x28], RZ ;  /* 0x000028ff01007387 */ /* 0x0001e40000100800 */
.L_x_372:
[----:B-1----:R-:W1:Y:S01]  /*98b0*/  LDC.64 R2, c[0x0][0xc60] ;  /* 0x00031800ff027b82 */ /* 0x002e620000000a00 */
[----:B------:R-:W-:Y:S01]  /*98c0*/  ULDC.64 UR4, c[0x0][0x208] ;  /* 0x0000820000047ab9 */ /* 0x000fe20000000a00 */
[----:B-1----:R-:W-:-:S05]  /*98d0*/  IMAD.WIDE R2, R19, 0x4, R2 ;  /* 0x0000000413027825 */ /* 0x002fca00078e0202 */
[----:B------:R-:W2:Y:S01]  /*98e0*/  LDG.E R5, desc[UR4][R2.64] ;  /* 0x0000000402057981 */ /* 0x000ea2000c1e1900 */
[----:B------:R-:W-:Y:S05]  /*98f0*/  YIELD ;  /* 0x0000000000007946 */ /* 0x000fea0003800000 */
[----:B------:R-:W-:Y:S01]  /*9900*/  ULDC.64 UR4, c[0x0][0xa28] ;  /* 0x00028a0000047ab9 */ /* 0x000fe20000000a00 */
[----:B0-----:R-:W-:Y:S01]  /*9910*/  IMAD.MOV.U32 R0, RZ, RZ, RZ ;  /* 0x000000ffff007224 */ /* 0x001fe200078e00ff */
[----:B------:R-:W-:Y:S01]  /*9920*/  ISETP.NE.U32.AND P0, PT, RZ, UR4, PT ;  /* 0x00000004ff007c0c */ /* 0x000fe2000bf05070 */
[----:B------:R-:W-:-:S03]  /*9930*/  ULDC.64 UR6, c[0x0][0x208] ;  /* 0x0000820000067ab9 */ /* 0x000fc60000000a00 */
[----:B------:R-:W-:Y:S01]  /*9940*/  ISETP.NE.AND.EX P0, PT, RZ, UR5, PT, P0 ;  /* 0x00000005ff007c0c */ /* 0x000fe2000bf05300 */
[----:B------:R-:W-:Y:S01]  /*9950*/  IMAD.MOV.U32 R6, RZ, RZ, RZ ;  /* 0x000000ffff067224 */ /* 0x000fe200078e00ff */
[----:B--2---:R-:W-:Y:S01]  /*9960*/  SHF.R.S32.HI R4, RZ, 0x1f, R5 ;  /* 0x0000001fff047819 */ /* 0x004fe20000011405 */
[----:B------:R-:W-:-:S10]  /*9970*/  IMAD.SHL.U32 R7, R5, 0x4, RZ ;  /* 0x0000000405077824 */ /* 0x000fd400078e00ff */
[C---:B------:R-:W-:Y:S01]  /*9980*/  @P0 LEA R2, P1, R5.reuse, UR4, 0x2 ;  /* 0x0000000405020c11 */ /* 0x040fe2000f8210ff */
[----:B------:R-:W-:Y:S03]  /*9990*/  STL [R1+0x14], R5 ;  /* 0x0000140501007387 */ /* 0x000fe60000100800 */
[----:B------:R-:W-:Y:S01]  /*99a0*/  @P0 LEA.HI.X R3, R5, UR5, R4, 0x2, P1 ;  /* 0x0000000505030c11 */ /* 0x000fe200088f1404 */
[----:B------:R-:W-:-:S04]  /*99b0*/  ULDC.64 UR4, c[0x0][0xa00] ;  /* 0x0002800000047ab9 */ /* 0x000fc80000000a00 */
[----:B------:R0:W5:Y:S01]  /*99c0*/  @P0 LDG.E R0, desc[UR6][R2.64] ;  /* 0x0000000602000981 */ /* 0x000162000c1e1900 */
[----:B------:R-:W-:-:S04]  /*99d0*/  ISETP.NE.U32.AND P0, PT, RZ, UR4, PT ;  /* 0x00000004ff007c0c */ /* 0x000fc8000bf05070 */
[----:B------:R-:W-:-:S13]  /*99e0*/  ISETP.NE.AND.EX P0, PT, RZ, UR5, PT, P0 ;  /* 0x00000005ff007c0c */ /* 0x000fda000bf05300 */
[----:B0-----:R-:W-:-:S04]  /*99f0*/  @P0 LEA R2, P1, R5, UR4, 0x2 ;  /* 0x0000000405020c11 */ /* 0x001fc8000f8210ff */
[----:B------:R-:W-:Y:S01]  /*9a00*/  @P0 LEA.HI.X R3, R5, UR5, R4, 0x2, P1 ;  /* 0x0000000505030c11 */ /* 0x000fe200088f1404 */
[----:B------:R-:W-:-:S04]  /*9a10*/  ULDC.64 UR4, c[0x0][0xa20] ;  /* 0x0002880000047ab9 */ /* 0x000fc80000000a00 */
[----:B------:R-:W2:Y:S01]  /*9a20*/  @P0 LDG.E R6, desc[UR6][R2.64] ;  /* 0x0000000602060981 */ /* 0x000ea2000c1e1900 */
[----:B------:R-:W-:-:S04]  /*9a30*/  ISETP.NE.U32.AND P0, PT, RZ, UR4, PT ;  /* 0x00000004ff007c0c */ /* 0x000fc8000bf05070 */
[----:B------:R-:W-:Y:S01]  /*9a40*/  ISETP.NE.AND.EX P0, PT, RZ, UR5, PT, P0 ;  /* 0x00000005ff007c0c */ /* 0x000fe2000bf05300 */
[----:B--2---:R0:W-:Y:S04]  /*9a50*/  STL [R1+0x2c], R6 ;  /* 0x00002c0601007387 */ /* 0x0041e80000100800 */
[----:B------:R1:W-:Y:S01]  /*9a60*/  STL [R1+0x1c], R7 ;  /* 0x00001c0701007387 */ /* 0x0003e20000100800 */
[----:B0-----:R-:W-:-:S07]  /*9a70*/  SHF.L.U64.HI R6, R5, 0x2, R4 ;  /* 0x0000000205067819 */ /* 0x001fce0000010204 */
[C---:B------:R-:W-:Y:S01]  /*9a80*/  @P0 IADD3 R4, P1, R7.reuse, UR4, RZ ;  /* 0x0000000407040c10 */ /* 0x040fe2000ff3e0ff */
[----:B------:R0:W-:Y:S03]  /*9a90*/  STL [R1+0x20], R6 ;  /* 0x0000200601007387 */ /* 0x0001e60000100800 */
[----:B------:R-:W-:Y:S01]  /*9aa0*/  @P0 IADD3.X R5, R6, UR5, RZ, P1, !PT ;  /* 0x0000000506050c10 */ /* 0x000fe20008ffe4ff */
[----:B------:R-:W-:Y:S02]  /*9ab0*/  ULDC.64 UR4, c[0x0][0xa08] ;  /* 0x0002820000047ab9 */ /* 0x000fe40000000a00 */
[----:B------:R-:W-:Y:S01]  /*9ac0*/  IADD3 R2, P1, R7, UR4, RZ ;  /* 0x0000000407027c10 */ /* 0x000fe2000ff3e0ff */
[----:B-1----:R-:W-:-:S03]  /*9ad0*/  IMAD.MOV.U32 R7, RZ, RZ, RZ ;  /* 0x000000ffff077224 */ /* 0x002fc600078e00ff */
[----:B------:R-:W-:Y:S02]  /*9ae0*/  IADD3.X R3, R6, UR5, RZ, P1, !PT ;  /* 0x0000000506037c10 */ /* 0x000fe40008ffe4ff */
[----:B------:R-:W-:-:S04]  /*9af0*/  ISETP.NE.U32.AND P1, PT, RZ, UR4, PT ;  /* 0x00000004ff007c0c */ /* 0x000fc8000bf25070 */
[----:B------:R-:W-:Y:S01]  /*9b00*/  ISETP.NE.AND.EX P1, PT, RZ, UR5, PT, P1 ;  /* 0x00000005ff007c0c */ /* 0x000fe2000bf25310 */
[----:B------:R-:W-:Y:S02]  /*9b10*/  ULDC.64 UR4, c[0x0][0x3f8] ;  /* 0x0000fe0000047ab9 */ /* 0x000fe40000000a00 */
[----:B------:R-:W-:-:S03]  /*9b20*/  UISETP.NE.U32.AND UP0, UPT, UR4, URZ, UPT ;  /* 0x0000003f0400728c */ /* 0x000fc6000bf05070 */
[----:B------:R-:W-:Y:S01]  /*9b30*/  ULDC UR4, c[0x0][0x404] ;  /* 0x0001010000047ab9 */ /* 0x000fe20000000800 */
[----:B------:R-:W-:-:S03]  /*9b40*/  UISETP.NE.AND.EX UP0, UPT, UR5, URZ, UPT, UP0 ;  /* 0x0000003f0500728c */ /* 0x000fc6000bf05300 */
[----:B------:R-:W-:Y:S01]  /*9b50*/  ULDC UR5, c[0x0][0x2e0] ;  /* 0x0000b80000057ab9 */ /* 0x000fe20000000800 */
[----:B------:R-:W-:Y:S02]  /*9b60*/  USEL UR4, UR4, 0x1, UP0 ;  /* 0x0000000104047887 */ /* 0x000fe40008000000 */
[----:B------:R1:W5:Y:S02]  /*9b70*/  @P1 LDG.E R7, desc[UR6][R2.64] ;  /* 0x0000000602071981 */ /* 0x000364000c1e1900 */
[----:B------:R-:W-:-:S06]  /*9b80*/  UIMAD UR4, UR4, UR5, URZ ;  /* 0x00000005040472a4 */ /* 0x000fcc000f8e023f */
[----:B0-----:R-:W-:-:S06]  /*9b90*/  IMAD.U32 R6, RZ, RZ, UR4 ;  /* 0x00000004ff067e24 */ /* 0x001fcc000f8e00ff */
[----:B------:R1:W5:Y:S01]  /*9ba0*/  @P0 LDG.E R6, desc[UR6][R4.64] ;  /* 0x0000000604060981 */ /* 0x000362000c1e1900 */
[----:B------:R-:W-:Y:S05]  /*9bb0*/  @P0 BRA `(.L_x_308) ;  /* 0x0000000000140947 */ /* 0x000fea0003800000 */
[----:B------:R-:W-:Y:S05]  /*9bc0*/  @!P1 BRA `(.L_x_308) ;  /* 0x0000000000109947 */ /* 0x000fea0003800000 */
[----:B------:R-:W-:Y:S02]  /*9bd0*/  ULDC.64 UR4, c[0x0][0x208] ;  /* 0x0000820000047ab9 */ /* 0x000fe40000000a00 */
[----:B-----5:R-:W2:Y:S04]  /*9be0*/  LDG.E R6, desc[UR4][R2.64] ;  /* 0x0000000402067981 */ /* 0x020ea8000c1e1900 */
[----:B-1----:R-:W2:Y:S02]  /*9bf0*/  LDG.E R5, desc[UR4][R2.64+0x4] ;  /* 0x0000040402057981 */ /* 0x002ea4000c1e1900 */
[----:B--2---:R-:W-:-:S07]  /*9c00*/  IMAD.IADD R6, R5, 0x1, -R6 ;  /* 0x0000000105067824 */ /* 0x004fce00078e0a06 */
.L_x_308:
[--C-:B-1---5:R-:W-:Y:S01]  /*9c10*/  IMAD.IADD R2, R6, 0x1, -R0.reuse ;  /* 0x0000000106027824 */ /* 0x122fe200078e0a00 */
[----:B------:R-:W-:Y:S01]  /*9c20*/  BSSY B6, `(.L_x_309) ;  /* 0x0000317000067945 */ /* 0x000fe20003800000 */
[----:B------:R-:W-:Y:S02]  /*9c30*/  IMAD.IADD R3, R7, 0x1, R0 ;  /* 0x0000000107037824 */ /* 0x000fe400078e0200 */
[C---:B------:R-:W-:Y:S01]  /*9c40*/  VIADD R0, R2.reuse, 0x7f ;  /* 0x0000007f02007836 */ /* 0x040fe20000000000 */
[----:B------:R-:W-:Y:S01]  /*9c50*/  STL [R1+0x24], R2 ;  /* 0x0000240201007387 */ /* 0x000fe20000100800 */
[----:B------:R-:W-:-:S03]  /*9c60*/  ISETP.GT.AND P0, PT, R2, RZ, PT ;  /* 0x000000ff0200720c */ /* 0x000fc60003f04270 */
[----:B------:R0:W-:Y:S02]  /*9c70*/  STL [R1+0x4], R3 ;  /* 0x0000040301007387 */ /* 0x0001e40000100800 */
[----:B0-----:R-:W-:-:S04]  /*9c80*/  SHF.R.S32.HI R3, RZ, 0x1f, R0 ;  /* 0x0000001fff037819 */ /* 0x001fc80000011400 */
[----:B------:R-:W-:-:S04]  /*9c90*/  LEA.HI R3, R3, R0, RZ, 0x7 ;  /* 0x0000000003037211 */ /* 0x000fc800078f38ff */
[----:B------:R-:W-:-:S05]  /*9ca0*/  SHF.R.S32.HI R0, RZ, 0x7, R3 ;  /* 0x00000007ff007819 */ /* 0x000fca0000011403 */
[----:B------:R0:W-:Y:S01]  /*9cb0*/  STL [R1+0x18], R0 ;  /* 0x0000180001007387 */ /* 0x0001e20000100800 */
[----:B------:R-:W-:Y:S05]  /*9cc0*/  @P0 BRA `(.L_x_310) ;  /* 0x0000000000480947 */ /* 0x000fea0003800000 */
[----:B------:R-:W1:Y:S02]  /*9cd0*/  S2R R2, SR_TID.X ;  /* 0x0000000000027919 */ /* 0x000e640000002100 */
[----:B-1----:R-:W-:-:S04]  /*9ce0*/  LOP3.LUT R2, R2, 0x1f, RZ, 0xc0, !PT ;  /* 0x0000001f02027812 */ /* 0x002fc800078ec0ff */
[----:B------:R-:W-:-:S13]  /*9cf0*/  ISETP.NE.AND P1, PT, R2, RZ, PT ;  /* 0x000000ff0200720c */ /* 0x000fda0003f25270 */
[----:B------:R-:W-:Y:S05]  /*9d00*/  @P1 BRA `(.L_x_311) ;  /* 0x0000003000201947 */ /* 0x000fea0003800000 */
[----:B------:R-:W1:Y:S01]  /*9d10*/  S2R R7, SR_LANEID ;  /* 0x0000000000077919 */ /* 0x000e620000000000 */
[----:B------:R-:W-:Y:S01]  /*9d20*/  VOTEU.ANY UR4, UPT, PT ;  /* 0x0000000000047886 */ /* 0x000fe200038e0100 */
[----:B------:R-:W2:Y:S01]  /*9d30*/  LDC.64 R2, c[0x0][0xc38] ;  /* 0x00030e00ff027b82 */ /* 0x000ea20000000a00 */
[----:B0-----:R-:W1:Y:S01]  /*9d40*/  FLO.U32 R0, UR4 ;  /* 0x0000000400007d00 */ /* 0x001e6200080e0000 */
[----:B------:R-:W-:-:S07]  /*9d50*/  ULDC.64 UR6, c[0x0][0x208] ;  /* 0x0000820000067ab9 */ /* 0x000fce0000000a00 */
[----:B------:R-:W2:Y:S01]  /*9d60*/  POPC R5, UR4 ;  /* 0x0000000400057d09 */ /* 0x000ea20008000000 */
[----:B-1----:R-:W-:-:S13]  /*9d70*/  ISETP.EQ.U32.AND P0, PT, R0, R7, PT ;  /* 0x000000070000720c */ /* 0x002fda0003f02070 */
[----:B--2---:R-:W2:Y:S01]  /*9d80*/  @P0 ATOMG.E.ADD.STRONG.GPU PT, R3, desc[UR6][R2.64], R5 ;  /* 0x00000005020309a8 */ /* 0x004ea200081ee1c6 */
[----:B------:R-:W0:Y:S02]  /*9d90*/  S2R R4, SR_LTMASK ;  /* 0x0000000000047919 */ /* 0x000e240000003900 */
[----:B0-----:R-:W-:-:S04]  /*9da0*/  LOP3.LUT R4, R4, UR4, RZ, 0xc0, !PT ;  /* 0x0000000404047c12 */ /* 0x001fc8000f8ec0ff */
[----:B------:R-:W0:Y:S01]  /*9db0*/  POPC R7, R4 ;  /* 0x0000000400077309 */ /* 0x000e220000000000 */
[----:B--2---:R-:W0:Y:S02]  /*9dc0*/  SHFL.IDX PT, R0, R3, R0, 0x1f ;  /* 0x00001f0003007589 */ /* 0x004e2400000e0000 */
[----:B0-----:R-:W-:Y:S01]  /*9dd0*/  IADD3 R16, R0, UR38, R7 ;  /* 0x0000002600107c10 */ /* 0x001fe2000fffe007 */
[----:B------:R-:W-:Y:S06]  /*9de0*/  BRA `(.L_x_311) ;  /* 0x0000002c00e87947 */ /* 0x000fec0003800000 */
.L_x_310:
[----:B------:R-:W1:Y:S01]  /*9df0*/  S2R R3, SR_CgaCtaId ;  /* 0x0000000000037919 */ /* 0x000e620000008800 */
[----:B0-----:R-:W-:-:S04]  /*9e00*/  MOV R0, 0x400 ;  /* 0x0000040000007802 */ /* 0x001fc80000000f00 */
[----:B-1----:R-:W-:-:S05]  /*9e10*/  LEA R2, R3, R0, 0x18 ;  /* 0x0000000003027211 */ /* 0x002fca00078ec0ff */
[----:B------:R0:W-:Y:S01]  /*9e20*/  STL [R1+0x10], R2 ;  /* 0x0000100201007387 */ /* 0x0001e20000100800 */
[----:B------:R-:W-:-:S05]  /*9e30*/  VIADD R0, R2, 0x1c400 ;  /* 0x0001c40002007836 */ /* 0x000fca0000000000 */
[----:B------:R-:W-:-:S13]  /*9e40*/  LOP3.LUT P0, RZ, R0, 0x3ff, RZ, 0xc0, !PT ;  /* 0x000003ff00ff7812 */ /* 0x000fda000780c0ff */
[----:B0-----:R-:W-:Y:S05]  /*9e50*/  @!P0 BRA `(.L_x_312) ;  /* 0x0000000000408947 */ /* 0x001fea0003800000 */
[----:B------:R-:W-:Y:S01]  /*9e60*/  MOV R2, 0x0 ;  /* 0x0000000000027802 */ /* 0x000fe20000000f00 */
[----:B------:R-:W-:Y:S01]  /*9e70*/  ULDC.64 UR6, c[0x4][0x108] ;  /* 0x0100420000067ab9 */ /* 0x000fe20000000a00 */
[----:B------:R-:W-:Y:S01]  /*9e80*/  ULDC.64 UR8, c[0x4][0x110] ;  /* 0x0100440000087ab9 */ /* 0x000fe20000000a00 */
[----:B------:R-:W-:Y:S01]  /*9e90*/  ULDC.64 UR4, c[0x4][0x60] ;  /* 0x0100180000047ab9 */ /* 0x000fe20000000a00 */
[----:B------:R-:W-:Y:S02]  /*9ea0*/  IMAD.U32 R4, RZ, RZ, UR6 ;  /* 0x00000006ff047e24 */ /* 0x000fe4000f8e00ff */
[----:B------:R-:W0:Y:S01]  /*9eb0*/  LDC.64 R2, c[0x4][R2] ;  /* 0x0100000002027b82 */ /* 0x000e220000000a00 */
        /* <DEDUP_REMOVED lines=9> */
[----:B0-----:R-:W-:Y:S05]  /*9f50*/  CALL.ABS.NOINC R2 ;  /* 0x0000000002007343 */ /* 0x001fea0003c00000 */
.L_x_312:
        /* <DEDUP_REMOVED lines=8> */
[----:B------:R0:W1:Y:S01]  /*9fe0*/  LDC.64 R2, c[0x4][R0] ;  /* 0x0100000000027b82 */ /* 0x0000620000000a00 */
        /* <DEDUP_REMOVED lines=8> */
[----:B0-----:R-:W-:-:S07]  /*a070*/  IMAD.MOV.U32 R13, RZ, RZ, RZ ;  /* 0x000000ffff0d7224 */ /* 0x001fce00078e00ff */
[----:B------:R-:W-:-:S07]  /*a080*/  LEPC R20, `(.L_x_314) ;  /* 0x000000001014794e */ /* 0x000fce0000000000 */
[----:B-1----:R-:W-:Y:S05]  /*a090*/  CALL.ABS.NOINC R2 ;  /* 0x0000000002007343 */ /* 0x002fea0003c00000 */
.L_x_314:
        /* <DEDUP_REMOVED lines=16> */
.L_x_313:
[----:B------:R-:W2:Y:S01]  /*a1a0*/  LDL.LU R2, [R1+0x1c] ;  /* 0x00001c0001027983 */ /* 0x000ea20000300800 */
[----:B------:R-:W-:-:S03]  /*a1b0*/  ULDC.64 UR4, c[0x0][0x9f8] ;  /* 0x00027e0000047ab9 */ /* 0x000fc60000000a00 */
[----:B------:R-:W3:Y:S04]  /*a1c0*/  LDL.LU R0, [R1+0x20] ;  /* 0x0000200001007983 */ /* 0x000ee80000300800 */
[----:B------:R-:W4:Y:S04]  /*a1d0*/  LDL.LU R4, [R1+0x2c] ;  /* 0x00002c0001047983 */ /* 0x000f280000300800 */
[----:B------:R-:W4:Y:S01]  /*a1e0*/  LDL.LU R8, [R1+0x14] ;  /* 0x0000140001087983 */ /* 0x000f220000300800 */
[----:B------:R-:W-:Y:S01]  /*a1f0*/  ISETP.NE.U32.AND P0, PT, RZ, UR4, PT ;  /* 0x00000004ff007c0c */ /* 0x000fe2000bf05070 */
[----:B------:R-:W-:-:S03]  /*a200*/  ULDC.64 UR6, c[0x0][0x208] ;  /* 0x0000820000067ab9 */ /* 0x000fc60000000a00 */
[----:B------:R-:W-:Y:S01]  /*a210*/  ISETP.NE.AND.EX P0, PT, RZ, UR5, PT, P0 ;  /* 0x00000005ff007c0c */ /* 0x000fe2000bf05300 */
[----:B------:R-:W0:Y:S02]  /*a220*/  S2R R9, SR_TID.X ;  /* 0x0000000000097919 */ /* 0x000e240000002100 */
[----:B0-----:R-:W-:-:S04]  /*a230*/  LOP3.LUT R9, R9, 0x1f, RZ, 0xc0, !PT ;  /* 0x0000001f09097812 */ /* 0x001fc800078ec0ff */
[----:B------:R-:W-:-:S13]  /*a240*/  ISETP.NE.AND P6, PT, R9, RZ, PT ;  /* 0x000000ff0900720c */ /* 0x000fda0003fc5270 */
[----:B------:R-:W-:-:S05]  /*a250*/  VOTEU.ALL UP1, P6 ;  /* 0x00000000003f7886 */ /* 0x000fca0003020000 */
[----:B------:R-:W-:-:S04]  /*a260*/  @!UP1 UIADD3 UR8, UP0, UR36, 0x270, URZ ;  /* 0x0000027024089890 */ /* 0x000fc8000ff1e03f */
[----:B------:R-:W-:-:S03]  /*a270*/  @!UP1 UIADD3.X UR9, URZ, UR37, URZ, UP0, !UPT ;  /* 0x000000253f099290 */ /* 0x000fc600087fe43f */
[----:B------:R-:W-:Y:S01]  /*a280*/  VOTEU.ALL UP0, P6 ;  /* 0x00000000003f7886 */ /* 0x000fe20003000000 */
[----:B--2---:R-:W-:-:S04]  /*a290*/  @P0 IADD3 R2, P1, R2, UR4, RZ ;  /* 0x0000000402020c10 */ /* 0x004fc8000ff3e0ff */
[----:B---3--:R-:W-:Y:S01]  /*a2a0*/  @P0 IADD3.X R3, R0, UR5, RZ, P1, !PT ;  /* 0x0000000500030c10 */ /* 0x008fe20008ffe4ff */
[----:B------:R-:W-:Y:S01]  /*a2b0*/  ULDC.64 UR4, c[0x0][0xa00] ;  /* 0x0002800000047ab9 */ /* 0x000fe20000000a00 */
[----:B----4-:R-:W-:Y:S02]  /*a2c0*/  IMAD R17, R17, 0x80, R4 ;  /* 0x0000008011117824 */ /* 0x010fe400078e0204 */
[----:B------:R-:W0:Y:S01]  /*a2d0*/  LDC R4, c[0x0][0x428] ;  /* 0x00010a00ff047b82 */ /* 0x000e220000000800 */
[----:B------:R-:W-:-:S06]  /*a2e0*/  IMAD.MOV.U32 R0, RZ, RZ, R8 ;  /* 0x000000ffff007224 */ /* 0x000fcc00078e0008 */
[----:B------:R1:W5:Y:S01]  /*a2f0*/  @P0 LDG.E R0, desc[UR6][R2.64] ;  /* 0x0000000602000981 */ /* 0x000362000c1e1900 */
[----:B------:R-:W-:Y:S02]  /*a300*/  PLOP3.LUT P1, PT, P6, PT, PT, 0x8, 0x0 ;  /* 0x000000000000781c */ /* 0x000fe4000372e170 */
[----:B0-----:R-:W-:Y:S01]  /*a310*/  ISETP.NE.AND P0, PT, R4, 0x1, PT ;  /* 0x000000010400780c */ /* 0x001fe20003f05270 */
[----:B------:R-:W-:-:S12]  /*a320*/  IMAD.MOV.U32 R4, RZ, RZ, R18 ;  /* 0x000000ffff047224 */ /* 0x000fd800078e0012 */
[----:B------:R-:W0:Y:S08]  /*a330*/  @P0 LDC R7, c[0x0][0x42c] ;  /* 0x00010b00ff070b82 */ /* 0x000e300000000800 */
[----:B------:R-:W2:Y:S01]  /*a340*/  @P0 LDC R5, c[0x0][0x430] ;  /* 0x00010c00ff050b82 */ /* 0x000ea20000000800 */
[----:B0-----:R-:W-:-:S05]  /*a350*/  @P0 IMAD.HI.U32 R6, R18, R7, RZ ;  /* 0x0000000712060227 */ /* 0x001fca00078e00ff */
[----:B--2---:R-:W-:Y:S02]  /*a360*/  @P0 SHF.R.U32.HI R4, RZ, R5, R6 ;  /* 0x00000005ff040219 */ /* 0x004fe40000011606 */
[----:B------:R-:W-:-:S04]  /*a370*/  ISETP.NE.U32.AND P0, PT, RZ, UR4, PT ;  /* 0x00000004ff007c0c */ /* 0x000fc8000bf05070 */
[----:B------:R-:W-:-:S04]  /*a380*/  ISETP.NE.AND.EX P0, PT, RZ, UR5, PT, P0 ;  /* 0x00000005ff007c0c */ /* 0x000fc8000bf05300 */
[----:B-1----:R-:W-:-:S09]  /*a390*/  SEL R6, R8, RZ, !P0 ;  /* 0x000000ff08067207 */ /* 0x002fd20004000000 */
.L_x_315:
[----:B------:R-:W-:Y:S02]  /*a3a0*/  PLOP3.LUT P0, PT, P0, P1, PT, 0xa2, 0x0 ;  /* 0x000000000000781c */ /* 0x000fe40000703472 */
[----:B------:R-:W-:Y:S01]  /*a3b0*/  @P1 R2UR P0, UR7, R6 ;  /* 0x00000000060712ca */ /* 0x000fe20000000000 */
[----:B------:R-:W-:-:S07]  /*a3c0*/  UMOV UR4, URZ ;  /* 0x0000003f00047c82 */ /* 0x000fce0008000000 */
[----:B------:R-:W-:Y:S02]  /*a3d0*/  PLOP3.LUT P0, PT, P0, P1, PT, 0xa2, 0x0 ;  /* 0x000000000000781c */ /* 0x000fe40000703472 */
[----:B------:R-:W-:-:S08]  /*a3e0*/  @P1 R2UR.OR P0, UR6, R18 ;  /* 0x00000000120612ca */ /* 0x000fd00000100000 */
[----:B------:R-:W-:Y:S02]  /*a3f0*/  PLOP3.LUT P0, PT, P0, P1, PT, 0xa2, 0x0 ;  /* 0x000000000000781c */ /* 0x000fe40000703472 */
[----:B------:R-:W-:-:S08]  /*a400*/  @P1 R2UR.OR P0, UR5, R17 ;  /* 0x00000000110512ca */ /* 0x000fd00000100000 */
[----:B------:R-:W-:-:S05]  /*a410*/  @P1 PLOP3.LUT P1, PT, P0, PT, PT, 0x80, 0x0 ;  /* 0x000000000000181c */ /* 0x000fca000072f070 */
[----:B------:R0:W-:Y:S08]  /*a420*/  @!UP0 UTMAPF.L2.4D [UR4], [UR8] ;  /* 0x00000004080085b8 */ /* 0x0001f00008018000 */
[----:B0-----:R-:W-:Y:S05]  /*a430*/  @P1 BRA.U.ANY `(.L_x_315) ;  /* 0xfffffffd00d81947 */ /* 0x001fea000393ffff */
[----:B------:R-:W0:Y:S01]  /*a440*/  S2R R2, SR_TID.X ;  /* 0x0000000000027919 */ /* 0x000e220000002100 */
[----:B------:R-:W-:Y:S01]  /*a450*/  UMOV UR4, 0x40 ;  /* 0x0000004000047882 */ /* 0x000fe20000000000 */
[----:B0-----:R-:W-:-:S04]  /*a460*/  LOP3.LUT R2, R2, 0x1f, RZ, 0xc0, !PT ;  /* 0x0000001f02027812 */ /* 0x001fc800078ec0ff */
[----:B------:R-:W-:-:S04]  /*a470*/  ISETP.NE.AND P2, PT, R2, RZ, PT ;  /* 0x000000ff0200720c */ /* 0x000fc80003f45270 */
[----:B------:R-:W-:-:S09]  /*a480*/  PLOP3.LUT P1, PT, P2, PT, PT, 0x8, 0x0 ;  /* 0x000000000000781c */ /* 0x000fd2000172e170 */
[----:B------:R-:W-:-:S05]  /*a490*/  VOTEU.ALL UP0, P2 ;  /* 0x00000000003f7886 */ /* 0x000fca0001000000 */
.L_x_316:
[----:B------:R-:W-:Y:S02]  /*a4a0*/  PLOP3.LUT P0, PT, P0, P1, PT, 0xa2, 0x0 ;  /* 0x000000000000781c */ /* 0x000fe40000703472 */
[----:B------:R-:W-:-:S08]  /*a4b0*/  @P1 R2UR P0, UR7, R6 ;  /* 0x00000000060712ca */ /* 0x000fd00000000000 */
        /* <DEDUP_REMOVED lines=13> */
.L_x_317:
        /* <DEDUP_REMOVED lines=9> */
[----:B------:R-:W0:Y:S01]  /*a620*/  LDC.64 R2, c[0x0][0x3f8] ;  /* 0x0000fe00ff027b82 */ /* 0x000e220000000a00 */
[----:B------:R-:W-:Y:S02]  /*a630*/  ULDC.64 UR4, c[0x0][0xa08] ;  /* 0x0002820000047ab9 */ /* 0x000fe40000000a00 */
[----:B0-----:R-:W-:Y:S01]  /*a640*/  LOP3.LUT P0, RZ, R2, UR4, RZ, 0xfc, !PT ;  /* 0x0000000402ff7c12 */ /* 0x001fe2000f80fcff */
[----:B------:R-:W-:-:S03]  /*a650*/  UMOV UR4, 0xffffffff ;  /* 0xffffffff00047882 */ /* 0x000fc60000000000 */
[----:B------:R-:W-:-:S04]  /*a660*/  LOP3.LUT P0, RZ, R3, UR5, RZ, 0xfc, P0 ;  /* 0x0000000503ff7c12 */ /* 0x000fc8000800fcff */
[----:B-----5:R-:W-:Y:S01]  /*a670*/  SEL R5, R0, RZ, !P0 ;  /* 0x000000ff00057207 */ /* 0x020fe20004000000 */
[----:B------:R-:W-:Y:S08]  /*a680*/  BRA.DIV UR4, `(.L_x_318) ;  /* 0x0000003604a47947 */ /* 0x000ff0000b800000 */
.L_x_388:
[----:B------:R-:W2:Y:S01]  /*a690*/  LDL R7, [R1+0x18] ;  /* 0x0000180001077983 */ /* 0x000ea20000100800 */
[----:B------:R-:W-:Y:S01]  /*a6a0*/  UMOV UR4, 0xffffffff ;  /* 0xffffffff00047882 */ /* 0x000fe20000000000 */
[----:B------:R-:W-:Y:S01]  /*a6b0*/  SHF.R.S32.HI R12, RZ, 0x1f, R0 ;  /* 0x0000001fff0c7819 */ /* 0x000fe20000011400 */
[----:B--2---:R-:W-:Y:S01]  /*a6c0*/  VIADD R7, R7, 0xffffffff ;  /* 0xffffffff07077836 */ /* 0x004fe20000000000 */
[----:B------:R-:W-:Y:S06]  /*a6d0*/  BRA.DIV UR4, `(.L_x_319) ;  /* 0x0000003604c47947 */ /* 0x000fec000b800000 */
[----:B------:R-:W-:-:S13]  /*a6e0*/  ELECT P6, URZ, PT ;  /* 0x00000000003f782f */ /* 0x000fda00038c0000 */
.L_x_391:
[----:B------:R-:W-:Y:S05]  /*a6f0*/  @!P6 BRA `(.L_x_320) ;  /* 0x000000040038e947 */ /* 0x000fea0003800000 */
[----:B------:R0:W-:Y:S01]  /*a700*/  STL [R1+0xc], R7 ;  /* 0x00000c0701007387 */ /* 0x0001e20000100800 */
[----:B------:R-:W-:-:S04]  /*a710*/  ISETP.NE.U32.AND P0, PT, R2, RZ, PT ;  /* 0x000000ff0200720c */ /* 0x000fc80003f05070 */
[----:B------:R-:W-:-:S13]  /*a720*/  ISETP.NE.AND.EX P0, PT, R3, RZ, PT, P0 ;  /* 0x000000ff0300720c */ /* 0x000fda0003f05300 */
[----:B0-----:R-:W-:Y:S05]  /*a730*/  @!P0 BRA `(.L_x_321) ;  /* 0x0000000000508947 */ /* 0x001fea0003800000 */
[----:B------:R-:W0:Y:S01]  /*a740*/  LDC R10, c[0x0][0x41c] ;  /* 0x00010700ff0a7b82 */ /* 0x000e220000000800 */
[----:B------:R-:W-:Y:S01]  /*a750*/  IMAD.MOV.U32 R5, RZ, RZ, R7 ;  /* 0x000000ffff057224 */ /* 0x000fe200078e0007 */
[----:B------:R-:W-:Y:S01]  /*a760*/  ULDC.64 UR4, c[0x0][0x408] ;  /* 0x0001020000047ab9 */ /* 0x000fe20000000a00 */
[----:B------:R-:W-:Y:S01]  /*a770*/  ULDC.64 UR6, c[0x0][0x208] ;  /* 0x0000820000067ab9 */ /* 0x000fe20000000a00 */
[----:B0-----:R-:W-:-:S13]  /*a780*/  ISETP.NE.AND P0, PT, R10, 0x1, PT ;  /* 0x000000010a00780c */ /* 0x001fda0003f05270 */
[----:B------:R-:W0:Y:S02]  /*a790*/  @P0 LDC.64 R8, c[0x0][0x420] ;  /* 0x00010800ff080b82 */ /* 0x000e240000000a00 */
[----:B0-----:R-:W-:-:S05]  /*a7a0*/  @P0 IMAD.HI.U32 R8, R7, R8, RZ ;  /* 0x0000000807080227 */ /* 0x001fca00078e00ff */
[----:B------:R-:W-:-:S05]  /*a7b0*/  @P0 SHF.R.U32.HI R5, RZ, R9, R8 ;  /* 0x00000009ff050219 */ /* 0x000fca0000011608 */
[----:B------:R-:W-:-:S04]  /*a7c0*/  IMAD.MOV R8, RZ, RZ, -R5 ;  /* 0x000000ffff087224 */ /* 0x000fc800078e0a05 */
[----:B------:R-:W-:Y:S02]  /*a7d0*/  IMAD R9, R10, R8, R7 ;  /* 0x000000080a097224 */ /* 0x000fe400078e0207 */
[----:B------:R-:W-:-:S03]  /*a7e0*/  IMAD R8, R12, UR4, RZ ;  /* 0x000000040c087c24 */ /* 0x000fc6000f8e02ff */
[----:B------:R0:W-:Y:S01]  /*a7f0*/  STL [R1+0xc], R9 ;  /* 0x00000c0901007387 */ /* 0x0001e20000100800 */
[----:B------:R-:W-:Y:S02]  /*a800*/  IMAD R10, R0, UR5, R8 ;  /* 0x00000005000a7c24 */ /* 0x000fe4000f8e0208 */
[--C-:B------:R-:W-:Y:S01]  /*a810*/  IMAD.MOV.U32 R8, RZ, RZ, R5.reuse ;  /* 0x000000ffff087224 */ /* 0x100fe200078e0005 */
[----:B0-----:R-:W-:-:S03]  /*a820*/  SHF.R.S32.HI R9, RZ, 0x1f, R5 ;  /* 0x0000001fff097819 */ /* 0x001fc60000011405 */
[----:B------:R-:W-:-:S04]  /*a830*/  IMAD.WIDE.U32 R8, R0, UR4, R8 ;  /* 0x0000000400087c25 */ /* 0x000fc8000f8e0008 */
[----:B------:R-:W-:Y:S01]  /*a840*/  IMAD.IADD R5, R9, 0x1, R10 ;  /* 0x0000000109057824 */ /* 0x000fe200078e020a */
[----:B------:R-:W-:-:S04]  /*a850*/  LEA R10, P0, R8, R2, 0x2 ;  /* 0x00000002080a7211 */ /* 0x000fc800078010ff */
[----:B------:R-:W-:-:S05]  /*a860*/  LEA.HI.X R11, R8, R3, R5, 0x2, P0 ;  /* 0x00000003080b7211 */ /* 0x000fca00000f1405 */
[----:B------:R0:W5:Y:S04]  /*a870*/  LDG.E R5, desc[UR6][R10.64] ;  /* 0x000000060a057981 */ /* 0x000168000c1e1900 */
.L_x_321:
[----:B------:R-:W2:Y:S01]  /*a880*/  LDL R8, [R1] ;  /* 0x0000000001087983 */ /* 0x000ea20000100800 */
[----:B0-----:R-:W-:-:S03]  /*a890*/  MOV R10, 0x400 ;  /* 0x00000400000a7802 */ /* 0x001fc60000000f00 */
[----:B------:R-:W3:Y:S01]  /*a8a0*/  LDL R9, [R1+0x8] ;  /* 0x0000080001097983 */ /* 0x000ee20000100800 */
[----:B------:R-:W0:Y:S02]  /*a8b0*/  S2R R11, SR_CgaCtaId ;  /* 0x00000000000b7919 */ /* 0x000e240000008800 */
[----:B0-----:R-:W-:-:S05]  /*a8c0*/  LEA R10, R11, R10, 0x18 ;  /* 0x0000000a0b0a7211 */ /* 0x001fca00078ec0ff */
[----:B--2---:R-:W-:Y:S01]  /*a8d0*/  IMAD R8, R8, 0x8, R10 ;  /* 0x0000000808087824 */ /* 0x004fe200078e020a */
[----:B---3--:R-:W-:-:S04]  /*a8e0*/  SHF.L.U32 R9, R9, 0x1f, RZ ;  /* 0x0000001f09097819 */ /* 0x008fc800000006ff */
[----:B------:R-:W0:Y:S02]  /*a8f0*/  SYNCS.PHASECHK.TRANS64.TRYWAIT P0, [R8+URZ+0x34840], R9 ;  /* 0x03484009080075a7 */ /* 0x000e24000800017f */
[----:B0-----:R-:W-:Y:S05]  /*a900*/  @!P0 BRA `(.L_x_322) ;  /* 0x0000003400588947 */ /* 0x001fea0003800000 */
.L_x_392:
[----:B------:R-:W1:Y:S02]  /*a910*/  S2R R10, SR_TID.X ;  /* 0x00000000000a7919 */ /* 0x000e640000002100 */
[----:B-1----:R-:W-:-:S04]  /*a920*/  LOP3.LUT R10, R10, 0x7f, RZ, 0xc0, !PT ;  /* 0x0000007f0a0a7812 */ /* 0x002fc800078ec0ff */
[----:B------:R-:W-:-:S13]  /*a930*/  ISETP.NE.AND P0, PT, R10, RZ, PT ;  /* 0x000000ff0a00720c */ /* 0x000fda0003f05270 */
[----:B------:R-:W-:Y:S05]  /*a940*/  @P0 BRA `(.L_x_323) ;  /* 0x00000000001c0947 */ /* 0x000fea0003800000 */
[----:B------:R-:W1:Y:S01]  /*a950*/  S2R R10, SR_TID.X ;  /* 0x00000000000a7919 */ /* 0x000e620000002100 */
[----:B0-----:R-:W-:-:S04]  /*a960*/  IMAD.MOV.U32 R9, RZ, RZ, 0xc000 ;  /* 0x0000c000ff097424 */ /* 0x001fc800078e00ff */
[----:B------:R2:W-:Y:S01]  /*a970*/  SYNCS.ARRIVE.TRANS64 RZ, [R8+URZ+0x34830], R9 ;  /* 0x0348300908ff79a7 */ /* 0x0005e2000800003f */
[----:B-1----:R-:W-:-:S04]  /*a980*/  LOP3.LUT R10, R10, 0x1f, RZ, 0xc0, !PT ;  /* 0x0000001f0a0a7812 */ /* 0x002fc800078ec0ff */
[----:B------:R-:W-:-:S13]  /*a990*/  ISETP.NE.AND P1, PT, R10, RZ, PT ;  /* 0x000000ff0a00720c */ /* 0x000fda0003f25270 */
[----:B--2---:R-:W-:Y:S05]  /*a9a0*/  @!P1 BRA `(.L_x_323) ;  /* 0x0000000000049947 */ /* 0x004fea0003800000 */
[----:B------:R-:W-:Y:S01]  /*a9b0*/  BPT.TRAP 0x1 ;  /* 0x000000040000795c */ /* 0x000fe20000300000 */
.L_x_323:
[----:B------:R-:W2:Y:S01]  /*a9c0*/  LDL R11, [R1] ;  /* 0x00000000010b7983 */ /* 0x000ea20000100800 */
[----:B------:R-:W-:-:S03]  /*a9d0*/  MOV R13, 0x400 ;  /* 0x00000400000d7802 */ /* 0x000fc60000000f00 */
[----:B------:R-:W3:Y:S04]  /*a9e0*/  LDL R10, [R1+0xc] ;  /* 0x00000c00010a7983 */ /* 0x000ee80000100800 */
[----:B0-----:R-:W4:Y:S01]  /*a9f0*/  LDL R9, [R1+0x4] ;  /* 0x0000040001097983 */ /* 0x001f220000100800 */
[----:B------:R-:W0:Y:S01]  /*aa00*/  S2R R14, SR_CgaCtaId ;  /* 0x00000000000e7919 */ /* 0x000e220000008800 */
[----:B------:R-:W-:Y:S01]  /*aa10*/  R2UR UR9, R8 ;  /* 0x00000000080972ca */ /* 0x000fe200000e0000 */
[----:B------:R-:W-:Y:S01]  /*aa20*/  UIADD3 UR4, UP0, UR36, 0x370, URZ ;  /* 0x0000037024047890 */ /* 0x000fe2000ff1e03f */
[----:B------:R-:W-:Y:S02]  /*aa30*/  R2UR UR12, R4 ;  /* 0x00000000040c72ca */ /* 0x000fe400000e0000 */
[----:B-----5:R-:W-:-:S02]  /*aa40*/  R2UR UR13, R5 ;  /* 0x00000000050d72ca */ /* 0x020fc400000e0000 */
[----:B0-----:R-:W-:-:S07]  /*aa50*/  LEA R13, R14, R13, 0x18 ;  /* 0x0000000d0e0d7211 */ /* 0x001fce00078ec0ff */
[----:B------:R-:W-:Y:S01]  /*aa60*/  UIADD3 UR9, UR9, 0x34830, URZ ;  /* 0x0003483009097890 */ /* 0x000fe2000fffe03f */
[----:B------:R-:W-:Y:S01]  /*aa70*/  UMOV UR10, URZ ;  /* 0x0000003f000a7c82 */ /* 0x000fe20008000000 */
[----:B------:R-:W-:Y:S01]  /*aa80*/  UMOV UR6, 0x0 ;  /* 0x0000000000067882 */ /* 0x000fe20000000000 */
[----:B------:R-:W-:Y:S01]  /*aa90*/  UMOV UR7, 0x14f00000 ;  /* 0x14f0000000077882 */ /* 0x000fe20000000000 */
[----:B------:R-:W-:Y:S01]  /*aaa0*/  UMOV UR16, 0x40 ;  /* 0x0000004000107882 */ /* 0x000fe20000000000 */
[----:B--2---:R-:W-:Y:S01]  /*aab0*/  IMAD R8, R11, 0xc000, R13 ;  /* 0x0000c0000b087824 */ /* 0x004fe200078e020d */
[----:B---3--:R-:W-:-:S04]  /*aac0*/  R2UR UR11, R10 ;  /* 0x000000000a0b72ca */ /* 0x008fc800000e0000 */
[----:B------:R-:W-:Y:S02]  /*aad0*/  R2UR UR8, R8 ;  /* 0x00000000080872ca */ /* 0x000fe400000e0000 */
[----:B----4-:R-:W-:-:S11]  /*aae0*/  R2UR UR5, R9 ;  /* 0x00000000090572ca */ /* 0x010fd600000e0000 */
[----:B------:R-:W-:Y:S02]  /*aaf0*/  UIADD3 UR14, UR8, 0x1c400, URZ ;  /* 0x0001c400080e7890 */ /* 0x000fe4000fffe03f */
[----:B------:R-:W-:Y:S02]  /*ab00*/  ULEA UR11, UR11, UR5, 0x7 ;  /* 0x000000050b0b7291 */ /* 0x000fe4000f8e383f */
[----:B------:R-:W-:Y:S02]  /*ab10*/  UIADD3.X UR5, URZ, UR37, URZ, UP0, !UPT ;  /* 0x000000253f057290 */ /* 0x000fe400087fe43f */
[----:B------:R-:W-:Y:S02]  /*ab20*/  UIADD3 UR15, UR8, 0x20400, URZ ;  /* 0x00020400080f7890 */ /* 0x000fe4000fffe03f */
[----:B------:R-:W-:-:S03]  /*ab30*/  UIADD3 UR17, UR8, 0x24400, URZ ;  /* 0x0002440008117890 */ /* 0x000fc6000fffe03f */
[----:B------:R-:W-:Y:S02]  /*ab40*/  UMOV UR8, UR14 ;  /* 0x0000000e00087c82 */ /* 0x000fe40008000000 */
[----:B------:R0:W-:Y:S01]  /*ab50*/  UTMALDG.4D [UR8], [UR4], desc[UR6] ;  /* 0x00000608040075b4 */ /* 0x0001e20008019000 */
[----:B------:R-:W-:Y:S01]  /*ab60*/  UMOV UR14, 0x80 ;  /* 0x00000080000e7882 */ /* 0x000fe20000000000 */
[----:B0-----:R-:W-:Y:S01]  /*ab70*/  UMOV UR8, UR15 ;  /* 0x0000000f00087c82 */ /* 0x001fe20008000000 */
[----:B------:R-:W-:Y:S02]  /*ab80*/  UMOV UR10, UR16 ;  /* 0x00000010000a7c82 */ /* 0x000fe40008000000 */
[----:B------:R0:W-:Y:S02]  /*ab90*/  UTMALDG.4D [UR8], [UR4], desc[UR6] ;  /* 0x00000608040075b4 */ /* 0x0001e40008019000 */
[----:B0-----:R-:W-:Y:S01]  /*aba0*/  UMOV UR8, UR17 ;  /* 0x0000001100087c82 */ /* 0x001fe20008000000 */
[----:B------:R-:W-:-:S02]  /*abb0*/  UMOV UR10, UR14 ;  /* 0x0000000e000a7c82 */ /* 0x000fc40008000000 */
[----:B------:R0:W-:Y:S02]  /*abc0*/  UTMALDG.4D [UR8], [UR4], desc[UR6] ;  /* 0x00000608040075b4 */ /* 0x0001e40008019000 */
[----:B0-----:R-:W-:Y:S01]  /*abd0*/  NOP ;  /* 0x0000000000007918 */ /* 0x001fe20000000000 */
.L_x_320:
[----:B------:R-:W2:Y:S01]  /*abe0*/  LDL.LU R11, [R1+0x28] ;  /* 0x00002800010b7983 */ /* 0x000ea20000300800 */
[----:B------:R-:W-:Y:S01]  /*abf0*/  MOV R9, 0x400 ;  /* 0x0000040000097802 */ /* 0x000fe20000000f00 */
[----:B------:R-:W-:Y:S05]  /*ac00*/  WARPSYNC.ALL ;  /* 0x0000000000007948 */ /* 0x000fea0003800000 */
[----:B------:R-:W0:Y:S01]  /*ac10*/  S2R R10, SR_CgaCtaId ;  /* 0x00000000000a7919 */ /* 0x000e220000008800 */
[----:B------:R-:W-:-:S13]  /*ac20*/  ELECT P0, URZ, PT ;  /* 0x00000000003f782f */ /* 0x000fda0003800000 */
[----:B------:R-:W-:Y:S01]  /*ac30*/  @P0 R2UR UR13, R6 ;  /* 0x00000000060d02ca */ /* 0x000fe200000e0000 */
[----:B------:R-:W-:Y:S01]  /*ac40*/  UIADD3 UR4, UP0, UR36, 0x270, URZ ;  /* 0x0000027024047890 */ /* 0x000fe2000ff1e03f */
[----:B------:R-:W-:Y:S01]  /*ac50*/  @P0 R2UR UR12, R18 ;  /* 0x00000000120c02ca */ /* 0x000fe200000e0000 */
[----:B------:R-:W-:Y:S01]  /*ac60*/  UMOV UR6, 0x0 ;  /* 0x0000000000067882 */ /* 0x000fe20000000000 */
[C---:B------:R-:W-:Y:S01]  /*ac70*/  @P0 R2UR UR11, R17.reuse ;  /* 0x00000000110b02ca */ /* 0x040fe200000e0000 */
[----:B------:R-:W-:Y:S01]  /*ac80*/  UIADD3.X UR5, URZ, UR37, URZ, UP0, !UPT ;  /* 0x000000253f057290 */ /* 0x000fe200087fe43f */
[----:B------:R-:W-:Y:S01]  /*ac90*/  @P0 R2UR UR21, R6 ;  /* 0x00000000061502ca */ /* 0x000fe200000e0000 */
[----:B------:R-:W-:Y:S01]  /*aca0*/  UMOV UR7, 0x12f00000 ;  /* 0x12f0000000077882 */ /* 0x000fe20000000000 */
[----:B------:R-:W-:Y:S01]  /*acb0*/  UMOV UR10, URZ ;  /* 0x0000003f000a7c82 */ /* 0x000fe20008000000 */
[----:B------:R-:W-:Y:S01]  /*acc0*/  @P0 R2UR UR20, R18 ;  /* 0x00000000121402ca */ /* 0x000fe200000e0000 */
[----:B------:R-:W-:Y:S01]  /*acd0*/  UMOV UR14, 0x0 ;  /* 0x00000000000e7882 */ /* 0x000fe20000000000 */
[----:B------:R-:W-:Y:S01]  /*ace0*/  @P0 R2UR UR19, R17 ;  /* 0x00000000111302ca */ /* 0x000fe200000e0000 */
[----:B------:R-:W-:Y:S01]  /*acf0*/  @P0 IMAD.MOV.U32 R8, RZ, RZ, 0xc000 ;  /* 0x0000c000ff080424 */ /* 0x000fe200078e00ff */
[----:B------:R-:W-:Y:S01]  /*ad00*/  UMOV UR15, 0x12f00000 ;  /* 0x12f00000000f7882 */ /* 0x000fe20000000000 */
[----:B------:R-:W-:Y:S01]  /*ad10*/  UMOV UR18, 0x40 ;  /* 0x0000004000127882 */ /* 0x000fe20000000000 */
[----:B------:R-:W-:Y:S01]  /*ad20*/  UMOV UR22, 0x0 ;  /* 0x0000000000167882 */ /* 0x000fe20000000000 */
[----:B------:R-:W-:Y:S01]  /*ad30*/  UMOV UR23, 0x12f00000 ;  /* 0x12f0000000177882 */ /* 0x000fe20000000000 */
[----:B------:R-:W-:Y:S01]  /*ad40*/  BSSY B0, `(.L_x_324) ;  /* 0x0000019000007945 */ /* 0x000fe20003800000 */
[----:B0-----:R-:W-:Y:S01]  /*ad50*/  LEA R9, R10, R9, 0x18 ;  /* 0x000000090a097211 */ /* 0x001fe200078ec0ff */
[----:B------:R-:W-:Y:S03]  /*ad60*/  BAR.SYNC.DEFER_BLOCKING 0x8, 0x120 ;  /* 0x0204800000007b1d */ /* 0x000fe60000010000 */
[----:B------:R-:W-:-:S13]  /*ad70*/  R2UR UR24, R9 ;  /* 0x00000000091872ca */ /* 0x000fda00000e0000 */
[----:B------:R-:W-:Y:S02]  /*ad80*/  UIADD3 UR8, UR24, 0x10400, URZ ;  /* 0x0001040018087890 */ /* 0x000fe4000fffe03f */
[----:B------:R-:W-:Y:S02]  /*ad90*/  UIADD3 UR9, UR24, 0x34800, URZ ;  /* 0x0003480018097890 */ /* 0x000fe4000fffe03f */
[----:B------:R-:W-:Y:S01]  /*ada0*/  UIADD3 UR16, UR24, 0x14400, URZ ;  /* 0x0001440018107890 */ /* 0x000fe2000fffe03f */
[----:B------:R0:W-:Y:S04]  /*adb0*/  @P0 SYNCS.ARRIVE.TRANS64 RZ, [R9+URZ+0x34800], R8 ;  /* 0x0348000809ff09a7 */ /* 0x0001e8000800003f */
[----:B------:R-:W-:Y:S02]  /*adc0*/  UMOV UR17, UR9 ;  /* 0x0000000900117c82 */ /* 0x000fe40008000000 */
[----:B------:R1:W-:Y:S02]  /*add0*/  UTMALDG.4D [UR8], [UR4], desc[UR6] ;  /* 0x00000608040075b4 */ /* 0x0003e40008019000 */
[----:B------:R0:W-:Y:S01]  /*ade0*/  UTMALDG.4D [UR16], [UR4], desc[UR14] ;  /* 0x00000e10040075b4 */ /* 0x0001e20008019000 */
[----:B-1----:R-:W-:Y:S01]  /*adf0*/  @P0 R2UR UR13, R6 ;  /* 0x00000000060d02ca */ /* 0x002fe200000e0000 */
[----:B------:R-:W-:Y:S01]  /*ae00*/  UIADD3 UR8, UR24, 0x18400, URZ ;  /* 0x0001840018087890 */ /* 0x000fe2000fffe03f */
[----:B------:R-:W-:Y:S01]  /*ae10*/  @P0 R2UR UR12, R18 ;  /* 0x00000000120c02ca */ /* 0x000fe200000e0000 */
[----:B------:R-:W-:Y:S01]  /*ae20*/  UMOV UR10, 0x80 ;  /* 0x00000080000a7882 */ /* 0x000fe20000000000 */
[----:B------:R-:W-:-:S13]  /*ae30*/  @P0 R2UR UR11, R17 ;  /* 0x00000000110b02ca */ /* 0x000fda00000e0000 */
[----:B------:R0:W-:Y:S01]  /*ae40*/  UTMALDG.4D [UR8], [UR4], desc[UR22] ;  /* 0x00001608040075b4 */ /* 0x0001e20008019000 */
[----:B--2---:R-:W-:-:S05]  /*ae50*/  VIADD R11, R11, 0x1 ;  /* 0x000000010b0b7836 */ /* 0x004fca0000000000 */
[----:B------:R-:W-:Y:S01]  /*ae60*/  LEA.HI R6, R11, R11, RZ, 0x1 ;  /* 0x0000000b0b067211 */ /* 0x000fe200078f08ff */
[----:B------:R0:W-:Y:S03]  /*ae70*/  STL [R1+0x28], R11 ;  /* 0x0000280b01007387 */ /* 0x0001e60000100800 */
[----:B------:R-:W-:-:S05]  /*ae80*/  LOP3.LUT R6, R6, 0xfffffffe, RZ, 0xc0, !PT ;  /* 0xfffffffe06067812 */ /* 0x000fca00078ec0ff */
[----:B------:R-:W-:-:S05]  /*ae90*/  IMAD.IADD R6, R11, 0x1, -R6 ;  /* 0x000000010b067824 */ /* 0x000fca00078e0a06 */
[----:B------:R-:W-:-:S04]  /*aea0*/  SHF.L.U32 R6, R6, 0x1f, RZ ;  /* 0x0000001f06067819 */ /* 0x000fc800000006ff */
[----:B------:R-:W1:Y:S02]  /*aeb0*/  SYNCS.PHASECHK.TRANS64.TRYWAIT P0, [R9+URZ+0x34820], R6 ;  /* 0x03482006090075a7 */ /* 0x000e64000800017f */
[----:B01----:R-:W-:Y:S05]  /*aec0*/  @!P0 BRA `(.L_x_325) ;  /* 0x0000002c00fc8947 */ /* 0x003fea0003800000 */
.L_x_393:
[----:B------:R-:W-:Y:S05]  /*aed0*/  BSYNC B0 ;  /* 0x0000000000007941 */ /* 0x000fea0003800000 */
.L_x_324:
[----:B0-----:R-:W2:Y:S01]  /*aee0*/  LDL.LU R8, [R1+0x24] ;  /* 0x0000240001087983 */ /* 0x001ea20000300800 */
[----:B------:R-:W-:Y:S01]  /*aef0*/  BSSY B0, `(.L_x_326) ;  /* 0x000019a000007945 */ /* 0x000fe20003800000 */
[----:B--2---:R-:W-:-:S13]  /*af00*/  ISETP.GE.AND P0, PT, R8, 0x81, PT ;  /* 0x000000810800780c */ /* 0x004fda0003f06270 */
[----:B------:R-:W-:Y:S05]  /*af10*/  @!P0 BRA `(.L_x_327) ;  /* 0x00000018005c8947 */ /* 0x000fea0003800000 */
[----:B------:R-:W2:Y:S01]  /*af20*/  LDL R8, [R1+0x18] ;  /* 0x0000180001087983 */ /* 0x000ea20000100800 */
[----:B------:R-:W-:Y:S01]  /*af30*/  IMAD.MOV.U32 R6, RZ, RZ, 0x1 ;  /* 0x00000001ff067424 */ /* 0x000fe200078e00ff */
[----:B------:R-:W-:Y:S01]  /*af40*/  BSSY B1, `(.L_x_328) ;  /* 0x000008f000017945 */ /* 0x000fe20003800000 */
[----:B--2---:R-:W-:-:S05]  /*af50*/  IMAD.MOV R14, RZ, RZ, -R8 ;  /* 0x000000ffff0e7224 */ /* 0x004fca00078e0a08 */
[----:B------:R-:W-:-:S05]  /*af60*/  VIADDMNMX R14, R14, R6, 0xffffffff, !PT ;  /* 0xffffffff0e0e7446 */ /* 0x000fca0007800106 */
[----:B------:R-:W-:-:S05]  /*af70*/  IMAD.IADD R6, R8, 0x1, R14 ;  /* 0x0000000108067824 */ /* 0x000fca00078e020e */
[----:B------:R-:W-:-:S04]  /*af80*/  LOP3.LUT R6, R6, 0x1, RZ, 0xc0, !PT ;  /* 0x0000000106067812 */ /* 0x000fc800078ec0ff */
[----:B------:R-:W-:Y:S01]  /*af90*/  ISETP.NE.U32.AND P0, PT, R6, 0x1, PT ;  /* 0x000000010600780c */ /* 0x000fe20003f05070 */
[----:B------:R-:W-:-:S12]  /*afa0*/  VIADD R6, R8, 0xfffffffe ;  /* 0xfffffffe08067836 */ /* 0x000fd80000000000 */
[----:B------:R-:W-:Y:S05]  /*afb0*/  @P0 BRA `(.L_x_329) ;  /* 0x00000008001c0947 */ /* 0x000fea0003800000 */
[----:B------:R-:W2:Y:S04]  /*afc0*/  LDL R9, [R1] ;  /* 0x0000000001097983 */ /* 0x000ea80000100800 */
[----:B------:R-:W3:Y:S01]  /*afd0*/  LDL R8, [R1+0x8] ;  /* 0x0000080001087983 */ /* 0x000ee20000100800 */
[----:B------:R-:W-:Y:S01]  /*afe0*/  BSSY B2, `(.L_x_330) ;  /* 0x0000080000027945 */ /* 0x000fe20003800000 */
[----:B--2---:R-:W-:-:S05]  /*aff0*/  VIADD R13, R9, 0x1 ;  /* 0x00000001090d7836 */ /* 0x004fca0000000000 */
[----:B------:R-:W-:-:S04]  /*b000*/  ISETP.NE.AND P0, PT, R13, 0x2, PT ;  /* 0x000000020d00780c */ /* 0x000fc80003f05270 */
[----:B------:R-:W-:Y:S02]  /*b010*/  SEL R15, RZ, 0x1, P0 ;  /* 0x00000001ff0f7807 */ /* 0x000fe40000000000 */
[----:B------:R-:W-:Y:S02]  /*b020*/  SEL R13, R13, RZ, P0 ;  /* 0x000000ff0d0d7207 */ /* 0x000fe40000000000 */
[----:B---3--:R-:W-:Y:S01]  /*b030*/  LOP3.LUT R15, R8, R15, RZ, 0x3c, !PT ;  /* 0x0000000f080f7212 */ /* 0x008fe200078e3cff */
[----:B------:R-:W-:Y:S06]  /*b040*/  @!P6 BRA `(.L_x_331) ;  /* 0x0000000400e4e947 */ /* 0x000fec0003800000 */
[----:B------:R-:W-:Y:S01]  /*b050*/  ISETP.NE.U32.AND P0, PT, R2, RZ, PT ;  /* 0x000000ff0200720c */ /* 0x000fe20003f05070 */
[----:B------:R-:W-:-:S03]  /*b060*/  IMAD.MOV.U32 R8, RZ, RZ, R5 ;  /* 0x000000ffff087224 */ /* 0x000fc600078e0005 */
[----:B------:R-:W-:-:S13]  /*b070*/  ISETP.NE.AND.EX P0, PT, R3, RZ, PT, P0 ;  /* 0x000000ff0300720c */ /* 0x000fda0003f05300 */
[----:B------:R-:W-:Y:S05]  /*b080*/  @!P0 BRA `(.L_x_332) ;  /* 0x0000000000488947 */ /* 0x000fea0003800000 */
[----:B------:R-:W0:Y:S01]  /*b090*/  LDC R18, c[0x0][0x41c] ;  /* 0x00010700ff127b82 */ /* 0x000e220000000800 */
[----:B------:R-:W-:Y:S01]  /*b0a0*/  ULDC.64 UR4, c[0x0][0x408] ;  /* 0x0001020000047ab9 */ /* 0x000fe20000000a00 */
[----:B------:R-:W-:Y:S01]  /*b0b0*/  ULDC.64 UR6, c[0x0][0x208] ;  /* 0x0000820000067ab9 */ /* 0x000fe20000000a00 */
[----:B0-----:R-:W-:-:S13]  /*b0c0*/  ISETP.NE.AND P0, PT, R18, 0x1, PT ;  /* 0x000000011200780c */ /* 0x001fda0003f05270 */
[----:B------:R-:W0:Y:S02]  /*b0d0*/  @P0 LDC.64 R8, c[0x0][0x420] ;  /* 0x00010800ff080b82 */ /* 0x000e240000000a00 */
[----:B0-----:R-:W-:-:S04]  /*b0e0*/  @P0 IMAD.HI.U32 R10, R6, R8, RZ ;  /* 0x00000008060a0227 */ /* 0x001fc800078e00ff */
[----:B------:R-:W-:Y:S01]  /*b0f0*/  IMAD.MOV.U32 R8, RZ, RZ, R6 ;  /* 0x000000ffff087224 */ /* 0x000fe200078e0006 */
[----:B------:R-:W-:Y:S01]  /*b100*/  @P0 SHF.R.U32.HI R8, RZ, R9, R10 ;  /* 0x00000009ff080219 */ /* 0x000fe2000001160a */
[----:B------:R-:W-:-:S03]  /*b110*/  IMAD R10, R12, UR4, RZ ;  /* 0x000000040c0a7c24 */ /* 0x000fc6000f8e02ff */
[----:B------:R-:W-:Y:S01]  /*b120*/  SHF.R.S32.HI R9, RZ, 0x1f, R8 ;  /* 0x0000001fff097819 */ /* 0x000fe20000011408 */
[C---:B------:R-:W-:Y:S02]  /*b130*/  IMAD R17, R0.reuse, UR5, R10 ;  /* 0x0000000500117c24 */ /* 0x040fe4000f8e020a */
[----:B------:R-:W-:-:S04]  /*b140*/  IMAD.WIDE.U32 R10, R0, UR4, R8 ;  /* 0x00000004000a7c25 */ /* 0x000fc8000f8e0008 */
[----:B------:R-:W-:Y:S01]  /*b150*/  IMAD.IADD R17, R17, 0x1, R11 ;  /* 0x0000000111117824 */ /* 0x000fe200078e020b */
[----:B------:R-:W-:Y:S01]  /*b160*/  LEA R2, P0, R10, R2, 0x2 ;  /* 0x000000020a027211 */ /* 0x000fe200078010ff */
[----:B------:R-:W-:-:S03]  /*b170*/  IMAD.MOV R8, RZ, RZ, -R8 ;  /* 0x000000ffff087224 */ /* 0x000fc600078e0a08 */
[----:B------:R-:W-:Y:S01]  /*b180*/  LEA.HI.X R3, R10, R3, R17, 0x2, P0 ;  /* 0x000000030a037211 */ /* 0x000fe200000f1411 */
[----:B------:R-:W-:-:S04]  /*b190*/  IMAD R6, R18, R8, R6 ;  /* 0x0000000812067224 */ /* 0x000fc800078e0206 */
[----:B------:R0:W5:Y:S04]  /*b1a0*/  LDG.E R8, desc[UR6][R2.64] ;  /* 0x0000000602087981 */ /* 0x000168000c1e1900 */
.L_x_332:
[----:B0-----:R-:W0:Y:S01]  /*b1b0*/  S2R R3, SR_CgaCtaId ;  /* 0x0000000000037919 */ /* 0x001e220000008800 */
[----:B------:R-:W-:-:S04]  /*b1c0*/  MOV R2, 0x400 ;  /* 0x0000040000027802 */ /* 0x000fc80000000f00 */
[----:B0-----:R-:W-:Y:S02]  /*b1d0*/  LEA R2, R3, R2, 0x18 ;  /* 0x0000000203027211 */ /* 0x001fe400078ec0ff */
[----:B------:R-:W-:-:S03]  /*b1e0*/  SHF.L.U32 R3, R15, 0x1f, RZ ;  /* 0x0000001f0f037819 */ /* 0x000fc600000006ff */
[----:B------:R-:W-:-:S04]  /*b1f0*/  IMAD R2, R13, 0x8, R2 ;  /* 0x000000080d027824 */ /* 0x000fc800078e0202 */
[----:B------:R-:W0:Y:S02]  /*b200*/  SYNCS.PHASECHK.TRANS64.TRYWAIT P0, [R2+URZ+0x34840], R3 ;  /* 0x03484003020075a7 */ /* 0x000e24000800017f */
[----:B0-----:R-:W-:Y:S05]  /*b210*/  @!P0 BRA `(.L_x_333) ;  /* 0x0000002c00488947 */ /* 0x001fea0003800000 */
.L_x_394:
        /* <DEDUP_REMOVED lines=11> */
.L_x_334:
[----:B------:R-:W2:Y:S04]  /*b2d0*/  LDL R17, [R1+0x4] ;  /* 0x0000040001117983 */ /* 0x000ea80000100800 */
[----:B------:R-:W3:Y:S01]  /*b2e0*/  LDL.LU R11, [R1+0x8] ;  /* 0x00000800010b7983 */ /* 0x000ee20000300800 */
[----:B0-----:R-:W-:-:S03]  /*b2f0*/  MOV R3, 0x400 ;  /* 0x0000040000037802 */ /* 0x001fc60000000f00 */
[----:B------:R-:W4:Y:S01]  /*b300*/  LDL R9, [R1] ;  /* 0x0000000001097983 */ /* 0x000f220000100800 */
[----:B------:R-:W0:Y:S01]  /*b310*/  S2R R10, SR_CgaCtaId ;  /* 0x00000000000a7919 */ /* 0x000e220000008800 */
[----:B------:R-:W-:Y:S02]  /*b320*/  R2UR UR9, R2 ;  /* 0x00000000020972ca */ /* 0x000fe400000e0000 */
[----:B------:R-:W-:Y:S01]  /*b330*/  R2UR UR11, R6 ;  /* 0x00000000060b72ca */ /* 0x000fe200000e0000 */
[----:B------:R-:W-:Y:S01]  /*b340*/  UIADD3 UR4, UP0, UR36, 0x370, URZ ;  /* 0x0000037024047890 */ /* 0x000fe2000ff1e03f */
[----:B------:R-:W-:Y:S02]  /*b350*/  R2UR UR12, R4 ;  /* 0x00000000040c72ca */ /* 0x000fe400000e0000 */
[----:B-----5:R-:W-:Y:S02]  /*b360*/  R2UR UR13, R8 ;  /* 0x00000000080d72ca */ /* 0x020fe400000e0000 */
[----:B0-----:R-:W-:-:S05]  /*b370*/  LEA R3, R10, R3, 0x18 ;  /* 0x000000030a037211 */ /* 0x001fca00078ec0ff */
[----:B------:R-:W-:-:S05]  /*b380*/  IMAD R2, R13, 0xc000, R3 ;  /* 0x0000c0000d027824 */ /* 0x000fca00078e0203 */
[----:B------:R-:W-:Y:S01]  /*b390*/  R2UR UR14, R2 ;  /* 0x00000000020e72ca */ /* 0x000fe200000e0000 */
[----:B------:R-:W-:Y:S01]  /*b3a0*/  UIADD3 UR9, UR9, 0x34830, URZ ;  /* 0x0003483009097890 */ /* 0x000fe2000fffe03f */
[----:B------:R-:W-:Y:S01]  /*b3b0*/  VIADD R3, R3, 0x34800 ;  /* 0x0003480003037836 */ /* 0x000fe20000000000 */
[----:B------:R-:W-:Y:S01]  /*b3c0*/  UMOV UR10, URZ ;  /* 0x0000003f000a7c82 */ /* 0x000fe20008000000 */
[----:B------:R-:W-:Y:S01]  /*b3d0*/  UMOV UR6, 0x0 ;  /* 0x0000000000067882 */ /* 0x000fe20000000000 */
[----:B------:R-:W-:-:S08]  /*b3e0*/  UMOV UR7, 0x14f00000 ;  /* 0x14f0000000077882 */ /* 0x000fd00000000000 */
[----:B------:R-:W-:Y:S02]  /*b3f0*/  UIADD3 UR8, UR14, 0x1c400, URZ ;  /* 0x0001c4000e087890 */ /* 0x000fe4000fffe03f */
[----:B------:R-:W-:Y:S02]  /*b400*/  UIADD3 UR15, UR14, 0x20400, URZ ;  /* 0x000204000e0f7890 */ /* 0x000fe4000fffe03f */
[----:B------:R-:W-:Y:S01]  /*b410*/  UIADD3 UR14, UR14, 0x24400, URZ ;  /* 0x000244000e0e7890 */ /* 0x000fe2000fffe03f */
[----:B------:R-:W-:Y:S01]  /*b420*/  UMOV UR17, 0x40 ;  /* 0x0000004000117882 */ /* 0x000fe20000000000 */
[----:B------:R-:W-:Y:S01]  /*b430*/  UMOV UR16, 0x80 ;  /* 0x0000008000107882 */ /* 0x000fe20000000000 */
[----:B--2---:R-:W-:-:S13]  /*b440*/  R2UR UR5, R17 ;  /* 0x00000000110572ca */ /* 0x004fda00000e0000 */
[----:B------:R-:W-:Y:S02]  /*b450*/  ULEA UR11, UR11, UR5, 0x7 ;  /* 0x000000050b0b7291 */ /* 0x000fe4000f8e383f */
[----:B------:R-:W-:Y:S01]  /*b460*/  UIADD3.X UR5, URZ, UR37, URZ, UP0, !UPT ;  /* 0x000000253f057290 */ /* 0x000fe200087fe43f */
[----:B---3--:R-:W-:Y:S01]  /*b470*/  SHF.L.U32 R2, R11, 0x1f, RZ ;  /* 0x0000001f0b027819 */ /* 0x008fe200000006ff */
[----:B----4-:R-:W-:-:S07]  /*b480*/  IMAD R3, R9, 0x8, R3 ;  /* 0x0000000809037824 */ /* 0x010fce00078e0203 */
[----:B------:R0:W-:Y:S02]  /*b490*/  UTMALDG.4D [UR8], [UR4], desc[UR6] ;  /* 0x00000608040075b4 */ /* 0x0001e40008019000 */
[----:B0-----:R-:W-:Y:S01]  /*b4a0*/  UMOV UR8, UR15 ;  /* 0x0000000f00087c82 */ /* 0x001fe20008000000 */
[----:B------:R-:W-:Y:S02]  /*b4b0*/  UMOV UR10, UR17 ;  /* 0x00000011000a7c82 */ /* 0x000fe40008000000 */
[----:B------:R0:W-:Y:S02]  /*b4c0*/  UTMALDG.4D [UR8], [UR4], desc[UR6] ;  /* 0x00000608040075b4 */ /* 0x0001e40008019000 */
[----:B0-----:R-:W-:Y:S01]  /*b4d0*/  UMOV UR8, UR14 ;  /* 0x0000000e00087c82 */ /* 0x001fe20008000000 */
[----:B------:R-:W-:Y:S02]  /*b4e0*/  UMOV UR10, UR16 ;  /* 0x00000010000a7c82 */ /* 0x000fe40008000000 */
[----:B------:R0:W-:Y:S01]  /*b4f0*/  UTMALDG.4D [UR8], [UR4], desc[UR6] ;  /* 0x00000608040075b4 */ /* 0x0001e20008019000 */
[----:B------:R-:W1:Y:S02]  /*b500*/  SYNCS.PHASECHK.TRANS64.TRYWAIT P0, [R3+URZ+0x60], R2 ;  /* 0x00006002030075a7 */ /* 0x000e64000800017f */
[----:B01----:R-:W-:Y:S05]  /*b510*/  @!P0 BRA `(.L_x_335) ;  /* 0x00000028009c8947 */ /* 0x003fea0003800000 */
.L_x_395:
[----:B------:R-:W-:Y:S05]  /*b520*/  @P1 BRA `(.L_x_336) ;  /* 0x0000000000301947 */ /* 0x000fea0003800000 */
[----:B------:R-:W1:Y:S01]  /*b530*/  S2R R9, SR_TID.X ;  /* 0x0000000000097919 */ /* 0x000e620000002100 */
[----:B------:R-:W-:Y:S01]  /*b540*/  MOV R10, 0x400 ;  /* 0x00000400000a7802 */ /* 0x000fe20000000f00 */
[----:B------:R-:W2:Y:S01]  /*b550*/  S2R R11, SR_CgaCtaId ;  /* 0x00000000000b7919 */ /* 0x000ea20000008800 */
[----:B-1----:R-:W-:Y:S02]  /*b560*/  LOP3.LUT R17, R9, 0x1f, RZ, 0xc0, !PT ;  /* 0x0000001f09117812 */ /* 0x002fe400078ec0ff */
[----:B------:R-:W3:Y:S02]  /*b570*/  LDL R9, [R1] ;  /* 0x0000000001097983 */ /* 0x000ee40000100800 */
[----:B------:R-:W-:Y:S02]  /*b580*/  ISETP.NE.AND P0, PT, R17, RZ, PT ;  /* 0x000000ff1100720c */ /* 0x000fe40003f05270 */
[----:B--2---:R-:W-:Y:S01]  /*b590*/  LEA R10, R11, R10, 0x18 ;  /* 0x0000000a0b0a7211 */ /* 0x004fe200078ec0ff */
[----:B0-----:R-:W-:-:S04]  /*b5a0*/  IMAD.MOV.U32 R3, RZ, RZ, 0x8000 ;  /* 0x00008000ff037424 */ /* 0x001fc800078e00ff */
[----:B---3--:R-:W-:-:S04]  /*b5b0*/  IMAD R2, R9, 0x8, R10 ;  /* 0x0000000809027824 */ /* 0x008fc800078e020a */
[----:B------:R1:W-:Y:S02]  /*b5c0*/  SYNCS.ARRIVE.TRANS64 RZ, [R2+URZ+0x34850], R3 ;  /* 0x0348500302ff79a7 */ /* 0x0003e4000800003f */
[----:B------:R-:W-:Y:S05]  /*b5d0*/  @!P0 BRA `(.L_x_336) ;  /* 0x0000000000048947 */ /* 0x000fea0003800000 */
[----:B------:R-:W-:Y:S01]  /*b5e0*/  BPT.TRAP 0x1 ;  /* 0x000000040000795c */ /* 0x000fe20000300000 */
.L_x_336:
[----:B01----:R-:W2:Y:S01]  /*b5f0*/  LDL.LU R2, [R1+0xc] ;  /* 0x00000c0001027983 */ /* 0x003ea20000300800 */
[----:B------:R-:W-:-:S03]  /*b600*/  MOV R10, 0x400 ;  /* 0x00000400000a7802 */ /* 0x000fc60000000f00 */
[----:B------:R-:W3:Y:S04]  /*b610*/  LDL.LU R9, [R1] ;  /* 0x0000000001097983 */ /* 0x000ee80000300800 */
[----:B------:R-:W4:Y:S01]  /*b620*/  LDL R3, [R1+0x4] ;  /* 0x0000040001037983 */ /* 0x000f220000100800 */
[----:B------:R-:W0:Y:S01]  /*b630*/  S2R R11, SR_CgaCtaId ;  /* 0x00000000000b7919 */ /* 0x000e220000008800 */
[----:B------:R-:W-:Y:S01]  /*b640*/  R2UR UR13, R5 ;  /* 0x00000000050d72ca */ /* 0x000fe200000e0000 */
[----:B------:R-:W-:Y:S01]  /*b650*/  UIADD3 UR4, UP0, UR36, 0x470, URZ ;  /* 0x0000047024047890 */ /* 0x000fe2000ff1e03f */
[----:B------:R-:W-:Y:S02]  /*b660*/  R2UR UR12, R4 ;  /* 0x00000000040c72ca */ /* 0x000fe400000e0000 */
[----:B0-----:R-:W-:Y:S01]  /*b670*/  LEA R10, R11, R10, 0x18 ;  /* 0x0000000a0b0a7211 */ /* 0x001fe200078ec0ff */
[----:B------:R-:W-:Y:S01]  /*b680*/  UMOV UR10, URZ ;  /* 0x0000003f000a7c82 */ /* 0x000fe20008000000 */
[----:B------:R-:W-:Y:S01]  /*b690*/  UMOV UR7, 0x14f00000 ;  /* 0x14f0000000077882 */ /* 0x000fe20000000000 */
[----:B------:R-:W-:Y:S01]  /*b6a0*/  UMOV UR15, 0x40 ;  /* 0x00000040000f7882 */ /* 0x000fe20000000000 */
[----:B------:R0:W-:Y:S01]  /*b6b0*/  STL [R1+0xc], R6 ;  /* 0x00000c0601007387 */ /* 0x0001e20000100800 */
[----:B------:R-:W-:Y:S01]  /*b6c0*/  IMAD.MOV.U32 R5, RZ, RZ, R8 ;  /* 0x000000ffff057224 */ /* 0x000fe200078e0008 */
[----:B--2---:R-:W-:Y:S01]  /*b6d0*/  R2UR UR11, R2 ;  /* 0x00000000020b72ca */ /* 0x004fe200000e0000 */
[----:B---3--:R-:W-:-:S05]  /*b6e0*/  IMAD R2, R9, 0x8, R10 ;  /* 0x0000000809027824 */ /* 0x008fca00078e020a */
[----:B------:R-:W-:Y:S01]  /*b6f0*/  R2UR UR9, R2 ;  /* 0x00000000020972ca */ /* 0x000fe200000e0000 */
[----:B------:R-:W-:Y:S01]  /*b700*/  IMAD R2, R9, 0x8000, R10 ;  /* 0x0000800009027824 */ /* 0x000fe200078e020a */
[----:B----4-:R-:W-:-:S04]  /*b710*/  R2UR UR5, R3 ;  /* 0x00000000030572ca */ /* 0x010fc800000e0000 */
[----:B------:R-:W-:-:S07]  /*b720*/  R2UR UR6, R2 ;  /* 0x00000000020672ca */ /* 0x000fce00000e0000 */
[----:B------:R-:W-:Y:S02]  /*b730*/  UIADD3 UR9, UR9, 0x34850, URZ ;  /* 0x0003485009097890 */ /* 0x000fe4000fffe03f */
[----:B------:R-:W-:Y:S02]  /*b740*/  ULEA UR11, UR11, UR5, 0x7 ;  /* 0x000000050b0b7291 */ /* 0x000fe4000f8e383f */
[----:B------:R-:W-:Y:S02]  /*b750*/  UIADD3.X UR5, URZ, UR37, URZ, UP0, !UPT ;  /* 0x000000253f057290 */ /* 0x000fe400087fe43f */
[----:B------:R-:W-:Y:S02]  /*b760*/  UIADD3 UR8, UR6, 0x400, URZ ;  /* 0x0000040006087890 */ /* 0x000fe4000fffe03f */
[----:B------:R-:W-:-:S03]  /*b770*/  UIADD3 UR14, UR6, 0x4400, URZ ;  /* 0x00004400060e7890 */ /* 0x000fc6000fffe03f */
[----:B------:R-:W-:-:S04]  /*b780*/  UMOV UR6, 0x0 ;  /* 0x0000000000067882 */ /* 0x000fc80000000000 */
[----:B------:R1:W-:Y:S02]  /*b790*/  UTMALDG.4D [UR8], [UR4], desc[UR6] ;  /* 0x00000608040075b4 */ /* 0x0003e40008019000 */
[----:B-1----:R-:W-:Y:S01]  /*b7a0*/  UMOV UR8, UR14 ;  /* 0x0000000e00087c82 */ /* 0x002fe20008000000 */
[----:B------:R-:W-:Y:S02]  /*b7b0*/  UMOV UR10, UR15 ;  /* 0x0000000f000a7c82 */ /* 0x000fe40008000000 */
[----:B------:R0:W-:Y:S02]  /*b7c0*/  UTMALDG.4D [UR8], [UR4], desc[UR6] ;  /* 0x00000608040075b4 */ /* 0x0001e40008019000 */
[----:B0-----:R-:W-:Y:S01]  /*b7d0*/  NOP ;  /* 0x0000000000007918 */ /* 0x001fe20000000000 */
.L_x_331:
[----:B------:R-:W-:Y:S05]  /*b7e0*/  BSYNC B2 ;  /* 0x0000000000027941 */ /* 0x000fea0003800000 */
.L_x_330:
[----:B------:R-:W2:Y:S04]  /*b7f0*/  LDL.LU R2, [R1+0x18] ;  /* 0x0000180001027983 */ /* 0x000ea80000300800 */
[----:B------:R0:W-:Y:S04]  /*b800*/  STL [R1], R13 ;  /* 0x0000000d01007387 */ /* 0x0001e80000100800 */
[----:B------:R0:W-:Y:S02]  /*b810*/  STL [R1+0x8], R15 ;  /* 0x0000080f01007387 */ /* 0x0001e40000100800 */
[----:B0-2---:R-:W-:-:S07]  /*b820*/  VIADD R6, R2, 0xfffffffd ;  /* 0xfffffffd02067836 */ /* 0x005fce0000000000 */
.L_x_329:
[----:B------:R-:W-:Y:S05]  /*b830*/  BSYNC B1 ;  /* 0x0000000000017941 */ /* 0x000fea0003800000 */
.L_x_328:
[----:B------:R-:W-:-:S05]  /*b840*/  IMAD.MOV R14, RZ, RZ, -R14 ;  /* 0x000000ffff0e7224 */ /* 0x000fca00078e0a0e */
[----:B------:R-:W-:-:S13]  /*b850*/  ISETP.NE.AND P0, PT, R7, R14, PT ;  /* 0x0000000e0700720c */ /* 0x000fda0003f05270 */
[----:B------:R-:W-:Y:S05]  /*b860*/  @!P0 BRA `(.L_x_327) ;  /* 0x0000001000088947 */ /* 0x000fea0003800000 */
[----:B------:R-:W-:-:S07]  /*b870*/  IMAD.MOV.U32 R10, RZ, RZ, R5 ;  /* 0x000000ffff0a7224 */ /* 0x000fce00078e0005 */
.L_x_351:
[----:B------:R-:W2:Y:S04]  /*b880*/  LDL R3, [R1] ;  /* 0x0000000001037983 */ /* 0x000ea80000100800 */
[----:B------:R-:W3:Y:S01]  /*b890*/  LDL R2, [R1+0x8] ;  /* 0x0000080001027983 */ /* 0x000ee20000100800 */
[----:B------:R-:W-:Y:S05]  /*b8a0*/  YIELD ;  /* 0x0000000000007946 */ /* 0x000fea0003800000 */
[----:B------:R-:W-:Y:S01]  /*b8b0*/  BSSY B1, `(.L_x_337) ;  /* 0x000007b000017945 */ /* 0x000fe20003800000 */
[----:B--2---:R-:W-:-:S05]  /*b8c0*/  VIADD R7, R3, 0x1 ;  /* 0x0000000103077836 */ /* 0x004fca0000000000 */
[----:B------:R-:W-:-:S04]  /*b8d0*/  ISETP.NE.AND P0, PT, R7, 0x2, PT ;  /* 0x000000020700780c */ /* 0x000fc80003f05270 */
[----:B------:R-:W-:Y:S02]  /*b8e0*/  SEL R8, RZ, 0x1, P0 ;  /* 0x00000001ff087807 */ /* 0x000fe40000000000 */
[----:B------:R-:W-:Y:S02]  /*b8f0*/  SEL R7, R7, RZ, P0 ;  /* 0x000000ff07077207 */ /* 0x000fe40000000000 */
[----:B---3--:R-:W-:Y:S01]  /*b900*/  LOP3.LUT R8, R2, R8, RZ, 0x3c, !PT ;  /* 0x0000000802087212 */ /* 0x008fe200078e3cff */
[----:B0-----:R-:W-:Y:S06]  /*b910*/  @!P6 BRA `(.L_x_338) ;  /* 0x0000000400d0e947 */ /* 0x001fec0003800000 */
[----:B------:R-:W-:Y:S01]  /*b920*/  ULDC.64 UR4, c[0x0][0x3f8] ;  /* 0x0000fe0000047ab9 */ /* 0x000fe20000000a00 */
[----:B------:R-:W-:Y:S01]  /*b930*/  IMAD.MOV.U32 R9, RZ, RZ, R6 ;  /* 0x000000ffff097224 */ /* 0x000fe200078e0006 */
[----:B------:R-:W-:-:S04]  /*b940*/  ISETP.NE.U32.AND P0, PT, RZ, UR4, PT ;  /* 0x00000004ff007c0c */ /* 0x000fc8000bf05070 */
[----:B------:R-:W-:-:S13]  /*b950*/  ISETP.NE.AND.EX P0, PT, RZ, UR5, PT, P0 ;  /* 0x00000005ff007c0c */ /* 0x000fda000bf05300 */
        /* <DEDUP_REMOVED lines=9> */
[----:B------:R-:W-:-:S04]  /*b9f0*/  IMAD R10, R12, UR6, RZ ;  /* 0x000000060c0a7c24 */ /* 0x000fc8000f8e02ff */
[----:B------:R-:W-:Y:S02]  /*ba00*/  IMAD.MOV R3, RZ, RZ, -R2 ;  /* 0x000000ffff037224 */ /* 0x000fe400078e0a02 */
[----:B------:R-:W-:Y:S02]  /*ba10*/  IMAD R10, R0, UR7, R10 ;  /* 0x00000007000a7c24 */ /* 0x000fe4000f8e020a */
[----:B------:R-:W-:Y:S01]  /*ba20*/  IMAD R9, R9, R3, R6 ;  /* 0x0000000309097224 */ /* 0x000fe200078e0206 */
[----:B------:R-:W-:-:S03]  /*ba30*/  SHF.R.S32.HI R3, RZ, 0x1f, R2 ;  /* 0x0000001fff037819 */ /* 0x000fc60000011402 */
[----:B------:R-:W-:-:S04]  /*ba40*/  IMAD.WIDE.U32 R2, R0, UR6, R2 ;  /* 0x0000000600027c25 */ /* 0x000fc8000f8e0002 */
[----:B------:R-:W-:Y:S01]  /*ba50*/  IMAD.IADD R3, R10, 0x1, R3 ;  /* 0x000000010a037824 */ /* 0x000fe200078e0203 */
[----:B------:R-:W-:-:S04]  /*ba60*/  LEA R10, P0, R2, UR4, 0x2 ;  /* 0x00000004020a7c11 */ /* 0x000fc8000f8010ff */
[----:B------:R-:W-:-:S05]  /*ba70*/  LEA.HI.X R11, R2, UR5, R3, 0x2, P0 ;  /* 0x00000005020b7c11 */ /* 0x000fca00080f1403 */
[----:B------:R0:W5:Y:S04]  /*ba80*/  LDG.E R10, desc[UR8][R10.64] ;  /* 0x000000080a0a7981 */ /* 0x000168000c1e1900 */
.L_x_339:
[----:B------:R-:W1:Y:S01]  /*ba90*/  S2R R3, SR_CgaCtaId ;  /* 0x0000000000037919 */ /* 0x000e620000008800 */
[----:B------:R-:W-:-:S04]  /*baa0*/  MOV R2, 0x400 ;  /* 0x0000040000027802 */ /* 0x000fc80000000f00 */
[----:B-1----:R-:W-:Y:S02]  /*bab0*/  LEA R2, R3, R2, 0x18 ;  /* 0x0000000203027211 */ /* 0x002fe400078ec0ff */
[----:B------:R-:W-:-:S03]  /*bac0*/  SHF.L.U32 R3, R8, 0x1f, RZ ;  /* 0x0000001f08037819 */ /* 0x000fc600000006ff */
[----:B------:R-:W-:-:S04]  /*bad0*/  IMAD R2, R7, 0x8, R2 ;  /* 0x0000000807027824 */ /* 0x000fc800078e0202 */
[----:B------:R-:W1:Y:S02]  /*bae0*/  SYNCS.PHASECHK.TRANS64.TRYWAIT P0, [R2+URZ+0x34840], R3 ;  /* 0x03484003020075a7 */ /* 0x000e64000800017f */
[----:B-1----:R-:W-:Y:S05]  /*baf0*/  @!P0 BRA `(.L_x_340) ;  /* 0x0000002400388947 */ /* 0x002fea0003800000 */
.L_x_396:
[----:B0-----:R-:W0:Y:S02]  /*bb00*/  S2R R11, SR_TID.X ;  /* 0x00000000000b7919 */ /* 0x001e240000002100 */
[----:B0-----:R-:W-:-:S04]  /*bb10*/  LOP3.LUT R11, R11, 0x7f, RZ, 0xc0, !PT ;  /* 0x0000007f0b0b7812 */ /* 0x001fc800078ec0ff */
[----:B------:R-:W-:-:S13]  /*bb20*/  ISETP.NE.AND P0, PT, R11, RZ, PT ;  /* 0x000000ff0b00720c */ /* 0x000fda0003f05270 */
[----:B------:R-:W-:Y:S05]  /*bb30*/  @P0 BRA `(.L_x_341) ;  /* 0x00000000001c0947 */ /* 0x000fea0003800000 */
[----:B------:R-:W0:Y:S01]  /*bb40*/  S2R R11, SR_TID.X ;  /* 0x00000000000b7919 */ /* 0x000e220000002100 */
[----:B-1----:R-:W-:-:S04]  /*bb50*/  IMAD.MOV.U32 R3, RZ, RZ, 0xc000 ;  /* 0x0000c000ff037424 */ /* 0x002fc800078e00ff */
[----:B------:R2:W-:Y:S01]  /*bb60*/  SYNCS.ARRIVE.TRANS64 RZ, [R2+URZ+0x34830], R3 ;  /* 0x0348300302ff79a7 */ /* 0x0005e2000800003f */
[----:B0-----:R-:W-:-:S04]  /*bb70*/  LOP3.LUT R11, R11, 0x1f, RZ, 0xc0, !PT ;  /* 0x0000001f0b0b7812 */ /* 0x001fc800078ec0ff */
[----:B------:R-:W-:-:S13]  /*bb80*/  ISETP.NE.AND P1, PT, R11, RZ, PT ;  /* 0x000000ff0b00720c */ /* 0x000fda0003f25270 */
[----:B--2---:R-:W-:Y:S05]  /*bb90*/  @!P1 BRA `(.L_x_341) ;  /* 0x0000000000049947 */ /* 0x004fea0003800000 */
[----:B------:R-:W-:Y:S01]  /*bba0*/  BPT.TRAP 0x1 ;  /* 0x000000040000795c */ /* 0x000fe20000300000 */
.L_x_341:
[----:B------:R-:W2:Y:S04]  /*bbb0*/  LDL R15, [R1+0x4] ;  /* 0x00000400010f7983 */ /* 0x000ea80000100800 */
[----:B-1----:R-:W3:Y:S01]  /*bbc0*/  LDL.LU R3, [R1+0x8] ;  /* 0x0000080001037983 */ /* 0x002ee20000300800 */
[----:B------:R-:W-:-:S03]  /*bbd0*/  MOV R13, 0x400 ;  /* 0x00000400000d7802 */ /* 0x000fc60000000f00 */
        /* <DEDUP_REMOVED lines=34> */
.L_x_397:
        /* <DEDUP_REMOVED lines=8> */
.L_x_343:
[----:B------:R-:W2:Y:S01]  /*be80*/  LDL.LU R15, [R1+0xc] ;  /* 0x00000c00010f7983 */ /* 0x000ea20000300800 */
[----:B------:R-:W-:-:S03]  /*be90*/  MOV R13, 0x400 ;  /* 0x00000400000d7802 */ /* 0x000fc60000000f00 */
[----:B0-----:R-:W3:Y:S04]  /*bea0*/  LDL.LU R3, [R1] ;  /* 0x0000000001037983 */ /* 0x001ee80000300800 */
[----:B------:R-:W4:Y:S01]  /*beb0*/  LDL R11, [R1+0x4] ;  /* 0x00000400010b7983 */ /* 0x000f220000100800 */
[----:B------:R-:W0:Y:S01]  /*bec0*/  S2R R14, SR_CgaCtaId ;  /* 0x00000000000e7919 */ /* 0x000e220000008800 */
[----:B------:R-:W-:Y:S01]  /*bed0*/  R2UR UR9, R2 ;  /* 0x00000000020972ca */ /* 0x000fe200000e0000 */
[----:B------:R-:W-:Y:S01]  /*bee0*/  UIADD3 UR4, UP0, UR36, 0x470, URZ ;  /* 0x0000047024047890 */ /* 0x000fe2000ff1e03f */
[----:B------:R-:W-:Y:S02]  /*bef0*/  R2UR UR13, R5 ;  /* 0x00000000050d72ca */ /* 0x000fe400000e0000 */
[----:B------:R-:W-:-:S02]  /*bf00*/  R2UR UR12, R4 ;  /* 0x00000000040c72ca */ /* 0x000fc400000e0000 */
[----:B0-----:R-:W-:-:S07]  /*bf10*/  LEA R13, R14, R13, 0x18 ;  /* 0x0000000d0e0d7211 */ /* 0x001fce00078ec0ff */
[----:B------:R-:W-:Y:S01]  /*bf20*/  UIADD3 UR9, UR9, 0x50, URZ ;  /* 0x0000005009097890 */ /* 0x000fe2000fffe03f */
[----:B------:R-:W-:Y:S01]  /*bf30*/  UMOV UR10, URZ ;  /* 0x0000003f000a7c82 */ /* 0x000fe20008000000 */
[----:B------:R-:W-:Y:S01]  /*bf40*/  UMOV UR7, 0x14f00000 ;  /* 0x14f0000000077882 */ /* 0x000fe20000000000 */
[----:B------:R-:W-:Y:S01]  /*bf50*/  UMOV UR15, 0x40 ;  /* 0x00000040000f7882 */ /* 0x000fe20000000000 */
[----:B------:R0:W-:Y:S01]  /*bf60*/  STL [R1+0xc], R9 ;  /* 0x00000c0901007387 */ /* 0x0001e20000100800 */
[----:B------:R-:W-:Y:S01]  /*bf70*/  IMAD.MOV.U32 R5, RZ, RZ, R10 ;  /* 0x000000ffff057224 */ /* 0x000fe200078e000a */
[----:B--2---:R-:W-:Y:S01]  /*bf80*/  R2UR UR11, R15 ;  /* 0x000000000f0b72ca */ /* 0x004fe200000e0000 */
[----:B---3--:R-:W-:Y:S01]  /*bf90*/  IMAD R3, R3, 0x8000, R13 ;  /* 0x0000800003037824 */ /* 0x008fe200078e020d */
[----:B----4-:R-:W-:-:S04]  /*bfa0*/  R2UR UR5, R11 ;  /* 0x000000000b0572ca */ /* 0x010fc800000e0000 */
[----:B------:R-:W-:-:S09]  /*bfb0*/  R2UR UR6, R3 ;  /* 0x00000000030672ca */ /* 0x000fd200000e0000 */
[----:B------:R-:W-:-:S04]  /*bfc0*/  ULEA UR11, UR11, UR5, 0x7 ;  /* 0x000000050b0b7291 */ /* 0x000fc8000f8e383f */
[----:B------:R-:W-:Y:S02]  /*bfd0*/  UIADD3 UR8, UR6, 0x400, URZ ;  /* 0x0000040006087890 */ /* 0x000fe4000fffe03f */
[----:B------:R-:W-:Y:S02]  /*bfe0*/  UIADD3.X UR5, URZ, UR37, URZ, UP0, !UPT ;  /* 0x000000253f057290 */ /* 0x000fe400087fe43f */
[----:B------:R-:W-:-:S03]  /*bff0*/  UIADD3 UR14, UR6, 0x4400, URZ ;  /* 0x00004400060e7890 */ /* 0x000fc6000fffe03f */
[----:B------:R-:W-:-:S04]  /*c000*/  UMOV UR6, 0x0 ;  /* 0x0000000000067882 */ /* 0x000fc80000000000 */
[----:B------:R1:W-:Y:S02]  /*c010*/  UTMALDG.4D [UR8], [UR4], desc[UR6] ;  /* 0x00000608040075b4 */ /* 0x0003e40008019000 */
[----:B-1----:R-:W-:Y:S01]  /*c020*/  UMOV UR8, UR14 ;  /* 0x0000000e00087c82 */ /* 0x002fe20008000000 */
[----:B------:R-:W-:Y:S02]  /*c030*/  UMOV UR10, UR15 ;  /* 0x0000000f000a7c82 */ /* 0x000fe40008000000 */
[----:B------:R0:W-:Y:S02]  /*c040*/  UTMALDG.4D [UR8], [UR4], desc[UR6] ;  /* 0x00000608040075b4 */ /* 0x0001e40008019000 */
[----:B0-----:R-:W-:Y:S01]  /*c050*/  NOP ;  /* 0x0000000000007918 */ /* 0x001fe20000000000 */
.L_x_338:
[----:B------:R-:W-:Y:S05]  /*c060*/  BSYNC B1 ;  /* 0x0000000000017941 */ /* 0x000fea0003800000 */
.L_x_337:
[----:B------:R-:W-:Y:S01]  /*c070*/  VIADD R2, R7, 0x1 ;  /* 0x0000000107027836 */ /* 0x000fe20000000000 */
[----:B------:R-:W-:Y:S04]  /*c080*/  BSSY B1, `(.L_x_344) ;  /* 0x000007c000017945 */ /* 0x000fe80003800000 */
[----:B------:R-:W-:-:S04]  /*c090*/  ISETP.NE.AND P0, PT, R2, 0x2, PT ;  /* 0x000000020200780c */ /* 0x000fc80003f05270 */
[----:B------:R-:W-:Y:S02]  /*c0a0*/  SEL R3, RZ, 0x1, P0 ;  /* 0x00000001ff037807 */ /* 0x000fe40000000000 */
[----:B------:R-:W-:Y:S02]  /*c0b0*/  SEL R14, R2, RZ, P0 ;  /* 0x000000ff020e7207 */ /* 0x000fe40000000000 */
[----:B------:R-:W-:-:S05]  /*c0c0*/  LOP3.LUT R13, R8, R3, RZ, 0x3c, !PT ;  /* 0x00000003080d7212 */ /* 0x000fca00078e3cff */
[----:B------:R0:W-:Y:S04]  /*c0d0*/  STL [R1+0x8], R13 ;  /* 0x0000080d01007387 */ /* 0x0001e80000100800 */
[----:B------:R0:W-:Y:S01]  /*c0e0*/  STL [R1], R14 ;  /* 0x0000000e01007387 */ /* 0x0001e20000100800 */
[----:B------:R-:W-:Y:S05]  /*c0f0*/  @!P6 BRA `(.L_x_345) ;  /* 0x0000000400d0e947 */ /* 0x000fea0003800000 */
[----:B------:R-:W-:Y:S01]  /*c100*/  ULDC.64 UR4, c[0x0][0x3f8] ;  /* 0x0000fe0000047ab9 */ /* 0x000fe20000000a00 */
[----:B------:R-:W-:Y:S01]  /*c110*/  VIADD R9, R6, 0xffffffff ;  /* 0xffffffff06097836 */ /* 0x000fe20000000000 */
[----:B------:R-:W-:-:S04]  /*c120*/  ISETP.NE.U32.AND P0, PT, RZ, UR4, PT ;  /* 0x00000004ff007c0c */ /* 0x000fc8000bf05070 */
[----:B------:R-:W-:-:S13]  /*c130*/  ISETP.NE.AND.EX P0, PT, RZ, UR5, PT, P0 ;  /* 0x00000005ff007c0c */ /* 0x000fda000bf05300 */
[----:B------:R-:W-:Y:S05]  /*c140*/  @!P0 BRA `(.L_x_346) ;  /* 0x0000000000488947 */ /* 0x000fea0003800000 */
        /* <DEDUP_REMOVED lines=18> */
.L_x_346:
[----:B------:R-:W2:Y:S01]  /*c270*/  S2R R3, SR_CgaCtaId ;  /* 0x0000000000037919 */ /* 0x000ea20000008800 */
[----:B------:R-:W-:-:S04]  /*c280*/  MOV R2, 0x400 ;  /* 0x0000040000027802 */ /* 0x000fc80000000f00 */
[----:B--2---:R-:W-:Y:S02]  /*c290*/  LEA R2, R3, R2, 0x18 ;  /* 0x0000000203027211 */ /* 0x004fe400078ec0ff */
[----:B------:R-:W-:-:S03]  /*c2a0*/  SHF.L.U32 R3, R13, 0x1f, RZ ;  /* 0x0000001f0d037819 */ /* 0x000fc600000006ff */
[----:B------:R-:W-:-:S04]  /*c2b0*/  IMAD R2, R14, 0x8, R2 ;  /* 0x000000080e027824 */ /* 0x000fc800078e0202 */
[----:B------:R-:W2:Y:S02]  /*c2c0*/  SYNCS.PHASECHK.TRANS64.TRYWAIT P0, [R2+URZ+0x34840], R3 ;  /* 0x03484003020075a7 */ /* 0x000ea4000800017f */
[----:B--2---:R-:W-:Y:S05]  /*c2d0*/  @!P0 BRA `(.L_x_347) ;  /* 0x0000001c00688947 */ /* 0x004fea0003800000 */
.L_x_398:
        /* <DEDUP_REMOVED lines=11> */
.L_x_348:
[----:B0-----:R-:W3:Y:S01]  /*c390*/  LDL R13, [R1] ;  /* 0x00000000010d7983 */ /* 0x001ee20000100800 */
[----:B------:R-:W-:-:S03]  /*c3a0*/  MOV R14, 0x400 ;  /* 0x00000400000e7802 */ /* 0x000fc60000000f00 */
[----:B------:R-:W4:Y:S01]  /*c3b0*/  LDL R11, [R1+0x4] ;  /* 0x00000400010b7983 */ /* 0x000f220000100800 */
[----:B------:R-:W0:Y:S01]  /*c3c0*/  S2R R15, SR_CgaCtaId ;  /* 0x00000000000f7919 */ /* 0x000e220000008800 */
[----:B------:R-:W-:Y:S01]  /*c3d0*/  R2UR UR11, R9 ;  /* 0x00000000090b72ca */ /* 0x000fe200000e0000 */
[----:B------:R-:W-:Y:S01]  /*c3e0*/  UIADD3 UR4, UP0, UR36, 0x370, URZ ;  /* 0x0000037024047890 */ /* 0x000fe2000ff1e03f */
[----:B------:R-:W-:Y:S02]  /*c3f0*/  R2UR UR12, R4 ;  /* 0x00000000040c72ca */ /* 0x000fe400000e0000 */
[----:B0-----:R-:W-:-:S05]  /*c400*/  LEA R14, R15, R14, 0x18 ;  /* 0x0000000e0f0e7211 */ /* 0x001fca00078ec0ff */
[----:B--2---:R-:W-:Y:S01]  /*c410*/  VIADD R2, R14, 0x34800 ;  /* 0x000348000e027836 */ /* 0x004fe20000000000 */
[----:B-----5:R-:W-:Y:S01]  /*c420*/  R2UR UR13, R10 ;  /* 0x000000000a0d72ca */ /* 0x020fe200000e0000 */
[----:B------:R-:W-:Y:S01]  /*c430*/  UMOV UR10, URZ ;  /* 0x0000003f000a7c82 */ /* 0x000fe20008000000 */
[----:B------:R-:W-:Y:S01]  /*c440*/  UMOV UR6, 0x0 ;  /* 0x0000000000067882 */ /* 0x000fe20000000000 */
[----:B------:R-:W-:Y:S01]  /*c450*/  UMOV UR7, 0x14f00000 ;  /* 0x14f0000000077882 */ /* 0x000fe20000000000 */
[----:B------:R-:W-:Y:S01]  /*c460*/  UMOV UR18, 0x40 ;  /* 0x0000004000127882 */ /* 0x000fe20000000000 */
[----:B------:R-:W-:Y:S01]  /*c470*/  UMOV UR17, 0x80 ;  /* 0x0000008000117882 */ /* 0x000fe20000000000 */
[----:B------:R-:W-:Y:S01]  /*c480*/  SHF.L.U32 R8, R8, 0x1f, RZ ;  /* 0x0000001f08087819 */ /* 0x000fe200000006ff */
        /* <DEDUP_REMOVED lines=9> */
[----:B------:R-:W-:Y:S02]  /*c520*/  UIADD3 UR15, UR8, 0x20400, URZ ;  /* 0x00020400080f7890 */ /* 0x000fe4000fffe03f */
[----:B------:R-:W-:-:S03]  /*c530*/  UIADD3 UR16, UR8, 0x24400, URZ ;  /* 0x0002440008107890 */ /* 0x000fc6000fffe03f */
[----:B------:R-:W-:Y:S02]  /*c540*/  UMOV UR8, UR14 ;  /* 0x0000000e00087c82 */ /* 0x000fe40008000000 */
[----:B------:R0:W-:Y:S01]  /*c550*/  UTMALDG.4D [UR8], [UR4], desc[UR6] ;  /* 0x00000608040075b4 */ /* 0x0001e20008019000 */
[----:B------:R-:W-:Y:S01]  /*c560*/  IMAD R2, R7, 0x8, R2 ;  /* 0x0000000807027824 */ /* 0x000fe200078e0202 */
[----:B0-----:R-:W-:Y:S01]  /*c570*/  UMOV UR8, UR15 ;  /* 0x0000000f00087c82 */ /* 0x001fe20008000000 */
[----:B------:R-:W-:Y:S02]  /*c580*/  UMOV UR10, UR18 ;  /* 0x00000012000a7c82 */ /* 0x000fe40008000000 */
[----:B------:R0:W-:Y:S02]  /*c590*/  UTMALDG.4D [UR8], [UR4], desc[UR6] ;  /* 0x00000608040075b4 */ /* 0x0001e40008019000 */
[----:B0-----:R-:W-:Y:S01]  /*c5a0*/  UMOV UR8, UR16 ;  /* 0x0000001000087c82 */ /* 0x001fe20008000000 */
[----:B------:R-:W-:-:S02]  /*c5b0*/  UMOV UR10, UR17 ;  /* 0x00000011000a7c82 */ /* 0x000fc40008000000 */
[----:B------:R0:W-:Y:S01]  /*c5c0*/  UTMALDG.4D [UR8], [UR4], desc[UR6] ;  /* 0x00000608040075b4 */ /* 0x0001e20008019000 */
[----:B------:R-:W1:Y:S02]  /*c5d0*/  SYNCS.PHASECHK.TRANS64.TRYWAIT P1, [R2+URZ+0x60], R8 ;  /* 0x00006008020075a7 */ /* 0x000e64000802017f */
[----:B01----:R-:W-:Y:S05]  /*c5e0*/  @!P1 BRA `(.L_x_349) ;  /* 0x0000001800b89947 */ /* 0x003fea0003800000 */
.L_x_399:
[----:B------:R-:W-:Y:S05]  /*c5f0*/  @P0 BRA `(.L_x_350) ;  /* 0x00000000001c0947 */ /* 0x000fea0003800000 */
[----:B------:R-:W1:Y:S02]  /*c600*/  S2R R3, SR_TID.X ;  /* 0x0000000000037919 */ /* 0x000e640000002100 */
[----:B-1----:R-:W-:-:S04]  /*c610*/  LOP3.LUT R3, R3, 0x1f, RZ, 0xc0, !PT ;  /* 0x0000001f03037812 */ /* 0x002fc800078ec0ff */
[----:B------:R-:W-:Y:S01]  /*c620*/  ISETP.NE.AND P1, PT, R3, RZ, PT ;  /* 0x000000ff0300720c */ /* 0x000fe20003f25270 */
[----:B------:R-:W-:-:S04]  /*c630*/  IMAD.MOV.U32 R3, RZ, RZ, 0x8000 ;  /* 0x00008000ff037424 */ /* 0x000fc800078e00ff */
[----:B------:R1:W-:Y:S08]  /*c640*/  SYNCS.ARRIVE.TRANS64 RZ, [R2+URZ+0x50], R3 ;  /* 0x0000500302ff79a7 */ /* 0x0003f0000800003f */
[----:B------:R-:W-:Y:S05]  /*c650*/  @!P1 BRA `(.L_x_350) ;  /* 0x0000000000049947 */ /* 0x000fea0003800000 */
[----:B------:R-:W-:Y:S01]  /*c660*/  BPT.TRAP 0x1 ;  /* 0x000000040000795c */ /* 0x000fe20000300000 */
.L_x_350:
[----:B------:R-:W2:Y:S01]  /*c670*/  LDL.LU R13, [R1+0xc] ;  /* 0x00000c00010d7983 */ /* 0x000ea20000300800 */
[----:B0-----:R-:W-:-:S03]  /*c680*/  MOV R8, 0x400 ;  /* 0x0000040000087802 */ /* 0x001fc60000000f00 */
[----:B-1----:R-:W3:Y:S01]  /*c690*/  LDL R3, [R1+0x4] ;  /* 0x0000040001037983 */ /* 0x002ee20000100800 */
[----:B------:R-:W0:Y:S01]  /*c6a0*/  S2R R11, SR_CgaCtaId ;  /* 0x00000000000b7919 */ /* 0x000e220000008800 */
[----:B------:R-:W-:Y:S01]  /*c6b0*/  R2UR UR9, R2 ;  /* 0x00000000020972ca */ /* 0x000fe200000e0000 */
[----:B------:R-:W-:Y:S01]  /*c6c0*/  UIADD3 UR4, UP0, UR36, 0x470, URZ ;  /* 0x0000047024047890 */ /* 0x000fe2000ff1e03f */
[----:B------:R-:W-:Y:S02]  /*c6d0*/  R2UR UR13, R5 ;  /* 0x00000000050d72ca */ /* 0x000fe400000e0000 */
[----:B------:R-:W-:Y:S02]  /*c6e0*/  R2UR UR12, R4 ;  /* 0x00000000040c72ca */ /* 0x000fe400000e0000 */
[----:B0-----:R-:W-:-:S04]  /*c6f0*/  LEA R8, R11, R8, 0x18 ;  /* 0x000000080b087211 */ /* 0x001fc800078ec0ff */
[----:B------:R-:W-:-:S04]  /*c700*/  LEA R7, R7, R8, 0xf ;  /* 0x0000000807077211 */ /* 0x000fc800078e78ff */
[----:B------:R-:W-:Y:S01]  /*c710*/  R2UR UR6, R7 ;  /* 0x00000000070672ca */ /* 0x000fe200000e0000 */
[----:B------:R-:W-:Y:S01]  /*c720*/  UIADD3 UR9, UR9, 0x50, URZ ;  /* 0x0000005009097890 */ /* 0x000fe2000fffe03f */
[----:B------:R-:W-:Y:S01]  /*c730*/  UMOV UR10, URZ ;  /* 0x0000003f000a7c82 */ /* 0x000fe20008000000 */
[----:B------:R-:W-:Y:S01]  /*c740*/  UMOV UR7, 0x14f00000 ;  /* 0x14f0000000077882 */ /* 0x000fe20000000000 */
[----:B------:R-:W-:-:S09]  /*c750*/  UMOV UR15, 0x40 ;  /* 0x00000040000f7882 */ /* 0x000fd20000000000 */
[----:B------:R-:W-:Y:S02]  /*c760*/  UIADD3 UR8, UR6, 0x400, URZ ;  /* 0x0000040006087890 */ /* 0x000fe4000fffe03f */
[----:B------:R-:W-:-:S03]  /*c770*/  UIADD3 UR14, UR6, 0x4400, URZ ;  /* 0x00004400060e7890 */ /* 0x000fc6000fffe03f */
[----:B------:R-:W-:Y:S01]  /*c780*/  UMOV UR6, 0x0 ;  /* 0x0000000000067882 */ /* 0x000fe20000000000 */
[----:B------:R1:W-:Y:S01]  /*c790*/  STL [R1+0xc], R9 ;  /* 0x00000c0901007387 */ /* 0x0003e20000100800 */
[----:B------:R-:W-:Y:S01]  /*c7a0*/  IMAD.MOV.U32 R5, RZ, RZ, R10 ;  /* 0x000000ffff057224 */ /* 0x000fe200078e000a */
[----:B--2---:R-:W-:Y:S02]  /*c7b0*/  R2UR UR11, R13 ;  /* 0x000000000d0b72ca */ /* 0x004fe400000e0000 */
[----:B---3--:R-:W-:-:S13]  /*c7c0*/  R2UR UR5, R3 ;  /* 0x00000000030572ca */ /* 0x008fda00000e0000 */
[----:B------:R-:W-:Y:S02]  /*c7d0*/  ULEA UR11, UR11, UR5, 0x7 ;  /* 0x000000050b0b7291 */ /* 0x000fe4000f8e383f */
[----:B------:R-:W-:-:S09]  /*c7e0*/  UIADD3.X UR5, URZ, UR37, URZ, UP0, !UPT ;  /* 0x000000253f057290 */ /* 0x000fd200087fe43f */
[----:B------:R0:W-:Y:S02]  /*c7f0*/  UTMALDG.4D [UR8], [UR4], desc[UR6] ;  /* 0x00000608040075b4 */ /* 0x0001e40008019000 */
[----:B0-----:R-:W-:Y:S01]  /*c800*/  UMOV UR8, UR14 ;  /* 0x0000000e00087c82 */ /* 0x001fe20008000000 */
[----:B------:R-:W-:Y:S02]  /*c810*/  UMOV UR10, UR15 ;  /* 0x0000000f000a7c82 */ /* 0x000fe40008000000 */
[----:B------:R1:W-:Y:S02]  /*c820*/  UTMALDG.4D [UR8], [UR4], desc[UR6] ;  /* 0x00000608040075b4 */ /* 0x0003e40008019000 */
[----:B-1----:R-:W-:Y:S01]  /*c830*/  NOP ;  /* 0x0000000000007918 */ /* 0x002fe20000000000 */
.L_x_345:
[----:B------:R-:W-:Y:S05]  /*c840*/  BSYNC B1 ;  /* 0x0000000000017941 */ /* 0x000fea0003800000 */
.L_x_344:
[C---:B------:R-:W-:Y:S01]  /*c850*/  ISETP.GT.AND P0, PT, R6.reuse, 0x1, PT ;  /* 0x000000010600780c */ /* 0x040fe20003f04270 */
[----:B------:R-:W-:-:S04]  /*c860*/  VIADD R2, R6, 0xfffffffe ;  /* 0xfffffffe06027836 */ /* 0x000fc80000000000 */
[----:B------:R-:W-:-:S08]  /*c870*/  IMAD.MOV.U32 R6, RZ, RZ, R2 ;  /* 0x000000ffff067224 */ /* 0x000fd000078e0002 */
[----:B------:R-:W-:Y:S05]  /*c880*/  @P0 BRA `(.L_x_351) ;  /* 0xffffffec00fc0947 */ /* 0x000fea000383ffff */
.L_x_327:
[----:B------:R-:W-:Y:S05]  /*c890*/  BSYNC B0 ;  /* 0x0000000000007941 */ /* 0x000fea0003800000 */
.L_x_326:
[----:B------:R-:W1:Y:S01]  /*c8a0*/  S2R R2, SR_TID.X ;  /* 0x0000000000027919 */ /* 0x000e620000002100 */
[----:B------:R-:W-:Y:S01]  /*c8b0*/  BSSY B0, `(.L_x_352) ;  /* 0x0000011000007945 */ /* 0x000fe20003800000 */
[----:B-1----:R-:W-:-:S04]  /*c8c0*/  LOP3.LUT R2, R2, 0x1f, RZ, 0xc0, !PT ;  /* 0x0000001f02027812 */ /* 0x002fc800078ec0ff */
[----:B------:R-:W-:-:S13]  /*c8d0*/  ISETP.NE.AND P0, PT, R2, RZ, PT ;  /* 0x000000ff0200720c */ /* 0x000fda0003f05270 */
[----:B------:R-:W-:Y:S05]  /*c8e0*/  @P0 BRA `(.L_x_353) ;  /* 0x0000000000340947 */ /* 0x000fea0003800000 */
[----:B------:R-:W1:Y:S01]  /*c8f0*/  S2R R9, SR_LANEID ;  /* 0x0000000000097919 */ /* 0x000e620000000000 */
[----:B------:R-:W-:Y:S01]  /*c900*/  VOTEU.ANY UR4, UPT, PT ;  /* 0x0000000000047886 */ /* 0x000fe200038e0100 */
[----:B------:R-:W2:Y:S01]  /*c910*/  LDC.64 R2, c[0x0][0xc38] ;  /* 0x00030e00ff027b82 */ /* 0x000ea20000000a00 */
[----:B------:R-:W1:Y:S01]  /*c920*/  FLO.U32 R0, UR4 ;  /* 0x0000000400007d00 */ /* 0x000e6200080e0000 */
[----:B------:R-:W-:-:S07]  /*c930*/  ULDC.64 UR6, c[0x0][0x208] ;  /* 0x0000820000067ab9 */ /* 0x000fce0000000a00 */
[----:B------:R-:W2:Y:S01]  /*c940*/  POPC R7, UR4 ;  /* 0x0000000400077d09 */ /* 0x000ea20008000000 */
[----:B-1----:R-:W-:-:S13]  /*c950*/  ISETP.EQ.U32.AND P0, PT, R0, R9, PT ;  /* 0x000000090000720c */ /* 0x002fda0003f02070 */
[----:B--2---:R-:W2:Y:S01]  /*c960*/  @P0 ATOMG.E.ADD.STRONG.GPU PT, R3, desc[UR6][R2.64], R7 ;  /* 0x00000007020309a8 */ /* 0x004ea200081ee1c6 */
[----:B------:R-:W1:Y:S02]  /*c970*/  S2R R6, SR_LTMASK ;  /* 0x0000000000067919 */ /* 0x000e640000003900 */
[----:B-1----:R-:W-:-:S04]  /*c980*/  LOP3.LUT R6, R6, UR4, RZ, 0xc0, !PT ;  /* 0x0000000406067c12 */ /* 0x002fc8000f8ec0ff */
[----:B------:R-:W1:Y:S01]  /*c990*/  POPC R9, R6 ;  /* 0x0000000600097309 */ /* 0x000e620000000000 */
[----:B--2---:R-:W1:Y:S02]  /*c9a0*/  SHFL.IDX PT, R0, R3, R0, 0x1f ;  /* 0x00001f0003007589 */ /* 0x004e6400000e0000 */
[----:B-1----:R-:W-:-:S07]  /*c9b0*/  IADD3 R16, R0, UR38, R9 ;  /* 0x0000002600107c10 */ /* 0x002fce000fffe009 */
.L_x_353:
[----:B------:R-:W-:Y:S05]  /*c9c0*/  BSYNC B0 ;  /* 0x0000000000007941 */ /* 0x000fea0003800000 */
.L_x_352:
[----:B------:R-:W-:Y:S04]  /*c9d0*/  BSSY B0, `(.L_x_354) ;  /* 0x0000032000007945 */ /* 0x000fe80003800000 */
[----:B------:R-:W-:Y:S05]  /*c9e0*/  @!P6 BRA `(.L_x_355) ;  /* 0x0000000000c0e947 */ /* 0x000fea0003800000 */
[----:B------:R-:W2:Y:S01]  /*c9f0*/  LDL R2, [R1] ;  /* 0x0000000001027983 */ /* 0x000ea20000100800 */
[----:B------:R-:W-:-:S03]  /*ca00*/  MOV R3, 0x400 ;  /* 0x0000040000037802 */ /* 0x000fc60000000f00 */
[----:B------:R-:W3:Y:S01]  /*ca10*/  LDL R0, [R1+0x8] ;  /* 0x0000080001007983 */ /* 0x000ee20000100800 */
[----:B------:R-:W1:Y:S02]  /*ca20*/  S2R R6, SR_CgaCtaId ;  /* 0x0000000000067919 */ /* 0x000e640000008800 */
[----:B-1----:R-:W-:-:S05]  /*ca30*/  LEA R3, R6, R3, 0x18 ;  /* 0x0000000306037211 */ /* 0x002fca00078ec0ff */
[----:B--2---:R-:W-:Y:S01]  /*ca40*/  IMAD R3, R2, 0x8, R3 ;  /* 0x0000000802037824 */ /* 0x004fe200078e0203 */
[----:B---3--:R-:W-:-:S04]  /*ca50*/  SHF.L.U32 R0, R0, 0x1f, RZ ;  /* 0x0000001f00007819 */ /* 0x008fc800000006ff */
[----:B------:R-:W1:Y:S02]  /*ca60*/  SYNCS.PHASECHK.TRANS64.TRYWAIT P0, [R3+URZ+0x34860], R0 ;  /* 0x03486000030075a7 */ /* 0x000e64000800017f */
[----:B-1----:R-:W-:Y:S05]  /*ca70*/  @!P0 BRA `(.L_x_356) ;  /* 0x0000001400a88947 */ /* 0x002fea0003800000 */
.L_x_400:
        /* <DEDUP_REMOVED lines=11> */
.L_x_357:
[----:B------:R-:W2:Y:S01]  /*cb30*/  LDL.LU R8, [R1+0x4] ;  /* 0x0000040001087983 */ /* 0x000ea20000300800 */
[----:B------:R-:W-:-:S03]  /*cb40*/  MOV R6, 0x400 ;  /* 0x0000040000067802 */ /* 0x000fc60000000f00 */
[----:B-1----:R-:W3:Y:S04]  /*cb50*/  LDL R0, [R1] ;  /* 0x0000000001007983 */ /* 0x002ee80000100800 */
[----:B------:R-:W4:Y:S01]  /*cb60*/  LDL R2, [R1+0xc] ;  /* 0x00000c0001027983 */ /* 0x000f220000100800 */
[----:B------:R-:W1:Y:S01]  /*cb70*/  S2R R7, SR_CgaCtaId ;  /* 0x0000000000077919 */ /* 0x000e620000008800 */
[----:B------:R-:W-:Y:S01]  /*cb80*/  R2UR UR9, R3 ;  /* 0x00000000030972ca */ /* 0x000fe200000e0000 */
[----:B------:R-:W-:Y:S01]  /*cb90*/  UIADD3 UR4, UP0, UR36, 0x470, URZ ;  /* 0x0000047024047890 */ /* 0x000fe2000ff1e03f */
[----:B------:R-:W-:Y:S02]  /*cba0*/  R2UR UR12, R4 ;  /* 0x00000000040c72ca */ /* 0x000fe400000e0000 */
[----:B------:R-:W-:-:S02]  /*cbb0*/  R2UR UR13, R5 ;  /* 0x00000000050d72ca */ /* 0x000fc400000e0000 */
[----:B-1----:R-:W-:-:S07]  /*cbc0*/  LEA R6, R7, R6, 0x18 ;  /* 0x0000000607067211 */ /* 0x002fce00078ec0ff */
[----:B------:R-:W-:Y:S01]  /*cbd0*/  UIADD3 UR9, UR9, 0x34850, URZ ;  /* 0x0003485009097890 */ /* 0x000fe2000fffe03f */
[----:B------:R-:W-:Y:S01]  /*cbe0*/  UMOV UR10, URZ ;  /* 0x0000003f000a7c82 */ /* 0x000fe20008000000 */
[----:B------:R-:W-:Y:S01]  /*cbf0*/  UMOV UR7, 0x14f00000 ;  /* 0x14f0000000077882 */ /* 0x000fe20000000000 */
[----:B------:R-:W-:Y:S01]  /*cc00*/  UMOV UR15, 0x40 ;  /* 0x00000040000f7882 */ /* 0x000fe20000000000 */
        /* <DEDUP_REMOVED lines=13> */
[----:B-1----:R-:W-:Y:S01]  /*cce0*/  NOP ;  /* 0x0000000000007918 */ /* 0x002fe20000000000 */
.L_x_355:
[----:B------:R-:W-:Y:S05]  /*ccf0*/  BSYNC B0 ;  /* 0x0000000000007941 */ /* 0x000fea0003800000 */
.L_x_354:
[----:B------:R-:W2:Y:S04]  /*cd00*/  LDL.LU R0, [R1] ;  /* 0x0000000001007983 */ /* 0x000ea80000300800 */
[----:B------:R-:W3:Y:S01]  /*cd10*/  LDL.LU R3, [R1+0x8] ;  /* 0x0000080001037983 */ /* 0x000ee20000300800 */
[----:B--2---:R-:W-:-:S05]  /*cd20*/  VIADD R0, R0, 0x1 ;  /* 0x0000000100007836 */ /* 0x004fca0000000000 */
[----:B------:R-:W-:-:S04]  /*cd30*/  ISETP.NE.AND P0, PT, R0, 0x2, PT ;  /* 0x000000020000780c */ /* 0x000fc80003f05270 */
[----:B------:R-:W-:Y:S02]  /*cd40*/  SEL R2, RZ, 0x1, P0 ;  /* 0x00000001ff027807 */ /* 0x000fe40000000000 */
[----:B------:R-:W-:Y:S02]  /*cd50*/  SEL R0, R0, RZ, P0 ;  /* 0x000000ff00007207 */ /* 0x000fe40000000000 */
[----:B---3--:R-:W-:-:S05]  /*cd60*/  LOP3.LUT R3, R3, R2, RZ, 0x3c, !PT ;  /* 0x0000000203037212 */ /* 0x008fca00078e3cff */
[----:B------:R1:W-:Y:S04]  /*cd70*/  STL [R1+0x8], R3 ;  /* 0x0000080301007387 */ /* 0x0003e80000100800 */
[----:B------:R1:W-:Y:S02]  /*cd80*/  STL [R1], R0 ;  /* 0x0000000001007387 */ /* 0x0003e40000100800 */
.L_x_311:
[----:B------:R-:W-:Y:S05]  /*cd90*/  BSYNC B6 ;  /* 0x0000000000067941 */ /* 0x000fea0003800000 */
.L_x_309:
[----:B------:R-:W-:-:S03]  /*cda0*/  UMOV UR4, 0xffffffff ;  /* 0xffffffff00047882 */ /* 0x000fc60000000000 */
[----:B------:R-:W-:Y:S05]  /*cdb0*/  BRA.DIV UR4, `(.L_x_358) ;  /* 0x0000001204ec7947 */ /* 0x000fea000b800000 */
[----:B------:R2:W3:Y:S04]  /*cdc0*/  SHFL.IDX PT, R4, R16, RZ, 0x1f ;  /* 0x00001fff10047589 */ /* 0x0004e800000e0000 */
[----:B------:R2:W4:Y:S02]  /*cdd0*/  SHFL.IDX PT, R5, R16, 0x1, 0x1f ;  /* 0x00201f0010057f89 */ /* 0x00052400000e0000 */
.L_x_404:
[----:B01----:R-:W0:Y:S01]  /*cde0*/  S2R R0, SR_TID.X ;  /* 0x0000000000007919 */ /* 0x003e220000002100 */
[----:B------:R-:W-:Y:S01]  /*cdf0*/  ULDC UR4, c[0x0][0xc14] ;  /* 0x0003050000047ab9 */ /* 0x000fe20000000800 */
[----:B------:R-:W-:Y:S01]  /*ce00*/  BSSY B0, `(.L_x_359) ;  /* 0x000000c000007945 */ /* 0x000fe20003800000 */
[----:B------:R-:W-:Y:S01]  /*ce10*/  IMAD.MOV.U32 R3, RZ, RZ, RZ ;  /* 0x000000ffff037224 */ /* 0x000fe200078e00ff */
[----:B0-----:R-:W-:Y:S01]  /*ce20*/  LOP3.LUT R9, R0, 0x1f, RZ, 0xc0, !PT ;  /* 0x0000001f00097812 */ /* 0x001fe200078ec0ff */
[----:B------:R-:W-:-:S03]  /*ce30*/  IMAD.U32 R0, RZ, RZ, UR4 ;  /* 0x00000004ff007e24 */ /* 0x000fc6000f8e00ff */
[C---:B------:R-:W-:Y:S01]  /*ce40*/  ISETP.NE.AND P0, PT, R9.reuse, 0x1f, PT ;  /* 0x0000001f0900780c */ /* 0x040fe20003f05270 */
[----:B------:R-:W-:-:S05]  /*ce50*/  IMAD.IADD R7, R9, 0x1, R19 ;  /* 0x0000000109077824 */ /* 0x000fca00078e0213 */
[----:B------:R-:W-:-:S13]  /*ce60*/  ISETP.GE.OR P0, PT, R7, R0, !P0 ;  /* 0x000000000700720c */ /* 0x000fda0004706670 */
[----:B------:R-:W-:Y:S05]  /*ce70*/  @P0 BRA `(.L_x_360) ;  /* 0x0000000000100947 */ /* 0x000fea0003800000 */
[----:B------:R-:W0:Y:S01]  /*ce80*/  LDC.64 R2, c[0x0][0xc58] ;  /* 0x00031600ff027b82 */ /* 0x000e220000000a00 */
[----:B------:R-:W-:Y:S01]  /*ce90*/  ULDC.64 UR4, c[0x0][0x208] ;  /* 0x0000820000047ab9 */ /* 0x000fe20000000a00 */
[----:B0-----:R-:W-:-:S06]  /*cea0*/  IMAD.WIDE R2, R7, 0x4, R2 ;  /* 0x0000000407027825 */ /* 0x001fcc00078e0202 */
[----:B------:R0:W5:Y:S02]  /*ceb0*/  LDG.E R3, desc[UR4][R2.64] ;  /* 0x0000000402037981 */ /* 0x000164000c1e1900 */
.L_x_360:
[----:B------:R-:W-:Y:S05]  /*cec0*/  BSYNC B0 ;  /* 0x0000000000007941 */ /* 0x000fea0003800000 */
.L_x_359:
[----:B------:R-:W-:-:S03]  /*ced0*/  UMOV UR4, 0xffffffff ;  /* 0xffffffff00047882 */ /* 0x000fc60000000000 */
[----:B------:R-:W-:Y:S05]  /*cee0*/  BRA.DIV UR4, `(.L_x_361) ;  /* 0x0000001204ec7947 */ /* 0x000fea000b800000 */
[----:B-----5:R-:W1:Y:S01]  /*cef0*/  SHFL.UP PT, R14, R3, 0x1, RZ ;  /* 0x04200000030e7989 */ /* 0x020e6200000e00ff */
[C---:B------:R-:W-:Y:S02]  /*cf00*/  ISETP.NE.AND P0, PT, R9.reuse, RZ, PT ;  /* 0x000000ff0900720c */ /* 0x040fe40003f05270 */
[C---:B------:R-:W-:Y:S02]  /*cf10*/  ISETP.GE.U32.AND P1, PT, R9.reuse, 0x2, PT ;  /* 0x000000020900780c */ /* 0x040fe40003f26070 */
[----:B-1----:R-:W-:Y:S02]  /*cf20*/  SEL R14, R14, RZ, P0 ;  /* 0x000000ff0e0e7207 */ /* 0x002fe40000000000 */
[----:B------:R-:W-:-:S03]  /*cf30*/  ISETP.GE.U32.AND P0, PT, R9, 0x4, PT ;  /* 0x000000040900780c */ /* 0x000fc60003f06070 */
[----:B------:R-:W-:-:S05]  /*cf40*/  IMAD.IADD R13, R3, 0x1, R14 ;  /* 0x00000001030d7824 */ /* 0x000fca00078e020e */
[----:B------:R-:W1:Y:S02]  /*cf50*/  SHFL.UP PT, R14, R13, 0x2, RZ ;  /* 0x044000000d0e7989 */ /* 0x000e6400000e00ff */
        /* <DEDUP_REMOVED lines=8> */
[----:B-1----:R-:W-:-:S05]  /*cfe0*/  SEL R8, R14, RZ, P1 ;  /* 0x000000ff0e087207 */ /* 0x002fca0000800000 */
[----:B------:R-:W-:-:S05]  /*cff0*/  IMAD.IADD R8, R7, 0x1, R8 ;  /* 0x0000000107087824 */ /* 0x000fca00078e0208 */
[----:B------:R-:W1:Y:S02]  /*d000*/  SHFL.UP PT, R14, R8, 0x10, RZ ;  /* 0x06000000080e7989 */ /* 0x000e6400000e00ff */
[----:B-1----:R-:W-:-:S05]  /*d010*/  SEL R9, R14, RZ, P0 ;  /* 0x000000ff0e097207 */ /* 0x002fca0000000000 */
[----:B0-----:R-:W-:-:S05]  /*d020*/  IMAD.IADD R2, R8, 0x1, R9 ;  /* 0x0000000108027824 */ /* 0x001fca00078e0209 */
[----:B------:R0:W1:Y:S02]  /*d030*/  SHFL.IDX PT, R14, R2, 0x1f, 0x1f ;  /* 0x03e01f00020e7f89 */ /* 0x00006400000e0000 */
.L_x_412:
[----:B------:R-:W-:Y:S02]  /*d040*/  ULDC UR4, c[0x0][0xc10] ;  /* 0x0003040000047ab9 */ /* 0x000fe40000000800 */
[----:B--2---:R-:W-:-:S04]  /*d050*/  IMAD.U32 R16, RZ, RZ, UR4 ;  /* 0x00000004ff107e24 */ /* 0x004fc8000f8e00ff */
[----:B-1----:R-:W-:-:S04]  /*d060*/  IMAD R6, R14, R16, RZ ;  /* 0x000000100e067224 */ /* 0x002fc800078e02ff */
[----:B----4-:R-:W-:-:S05]  /*d070*/  IMAD.IADD R5, R5, 0x1, R6 ;  /* 0x0000000105057824 */ /* 0x010fca00078e0206 */
[----:B---3--:R-:W-:-:S13]  /*d080*/  ISETP.GT.AND P0, PT, R5, R4, PT ;  /* 0x000000040500720c */ /* 0x008fda0003f04270 */
[----:B------:R-:W-:Y:S05]  /*d090*/  @P0 BRA `(.L_x_362) ;  /* 0x0000000000b80947 */ /* 0x000fea0003800000 */
[----:B------:R-:W1:Y:S02]  /*d0a0*/  LDC R0, c[0x0][0xc14] ;  /* 0x00030500ff007b82 */ /* 0x000e640000000800 */
.L_x_367:
[----:B------:R-:W-:-:S05]  /*d0b0*/  VIADD R19, R19, 0x1f ;  /* 0x0000001f13137836 */ /* 0x000fca0000000000 */
[----:B-1----:R-:W-:-:S13]  /*d0c0*/  ISETP.GE.AND P0, PT, R19, R0, PT ;  /* 0x000000001300720c */ /* 0x002fda0003f06270 */
[----:B------:R-:W-:Y:S05]  /*d0d0*/  @P0 BRA `(.L_x_363) ;  /* 0x0000000400600947 */ /* 0x000fea0003800000 */
[----:B0-----:R-:W0:Y:S01]  /*d0e0*/  S2R R2, SR_TID.X ;  /* 0x0000000000027919 */ /* 0x001e220000002100 */
[----:B------:R-:W-:Y:S01]  /*d0f0*/  BSSY B0, `(.L_x_364) ;  /* 0x000000b000007945 */ /* 0x000fe20003800000 */
[----:B------:R-:W-:Y:S01]  /*d100*/  IMAD.MOV.U32 R3, RZ, RZ, RZ ;  /* 0x000000ffff037224 */ /* 0x000fe200078e00ff */
[----:B0-----:R-:W-:-:S04]  /*d110*/  LOP3.LUT R8, R2, 0x1f, RZ, 0xc0, !PT ;  /* 0x0000001f02087812 */ /* 0x001fc800078ec0ff */
        /* <DEDUP_REMOVED lines=8> */
.L_x_365:
[----:B------:R-:W-:Y:S05]  /*d1a0*/  BSYNC B0 ;  /* 0x0000000000007941 */ /* 0x000fea0003800000 */
.L_x_364:
[----:B------:R-:W-:-:S03]  /*d1b0*/  UMOV UR4, 0xffffffff ;  /* 0xffffffff00047882 */ /* 0x000fc60000000000 */
[----:B------:R-:W-:Y:S05]  /*d1c0*/  BRA.DIV UR4, `(.L_x_366) ;  /* 0x0000001604047947 */ /* 0x000fea000b800000 */
[----:B-----5:R-:W1:Y:S01]  /*d1d0*/  SHFL.UP PT, R14, R3, 0x1, RZ ;  /* 0x04200000030e7989 */ /* 0x020e6200000e00ff */
[C---:B------:R-:W-:Y:S02]  /*d1e0*/  ISETP.NE.AND P0, PT, R8.reuse, RZ, PT ;  /* 0x000000ff0800720c */ /* 0x040fe40003f05270 */
[----:B------:R-:W-:Y:S02]  /*d1f0*/  ISETP.GE.U32.AND P1, PT, R8, 0x2, PT ;  /* 0x000000020800780c */ /* 0x000fe40003f26070 */
[----:B-1----:R-:W-:Y:S02]  /*d200*/  SEL R14, R14, RZ, P0 ;  /* 0x000000ff0e0e7207 */ /* 0x002fe40000000000 */
        /* <DEDUP_REMOVED lines=16> */
[----:B------:R0:W1:Y:S02]  /*d310*/  SHFL.IDX PT, R14, R2, 0x1f, 0x1f ;  /* 0x03e01f00020e7f89 */ /* 0x00006400000e0000 */
.L_x_420:
[----:B------:R-:W-:Y:S02]  /*d320*/  ULDC UR4, c[0x0][0xc10] ;  /* 0x0003040000047ab9 */ /* 0x000fe40000000800 */
[----:B------:R-:W-:-:S04]  /*d330*/  IMAD.U32 R16, RZ, RZ, UR4 ;  /* 0x00000004ff107e24 */ /* 0x000fc8000f8e00ff */
[----:B-1----:R-:W-:-:S04]  /*d340*/  IMAD R6, R14, R16, RZ ;  /* 0x000000100e067224 */ /* 0x002fc800078e02ff */
[----:B------:R-:W-:-:S05]  /*d350*/  IMAD.IADD R5, R6, 0x1, R5 ;  /* 0x0000000106057824 */ /* 0x000fca00078e0205 */
[----:B------:R-:W-:-:S13]  /*d360*/  ISETP.GT.AND P0, PT, R5, R4, PT ;  /* 0x000000040500720c */ /* 0x000fda0003f04270 */
[----:B------:R-:W-:Y:S05]  /*d370*/  @!P0 BRA `(.L_x_367) ;  /* 0xfffffffc004c8947 */ /* 0x000fea000383ffff */
.L_x_362:
[----:B------:R-:W-:Y:S01]  /*d380*/  IMAD.IADD R6, R5, 0x1, -R6 ;  /* 0x0000000105067824 */ /* 0x000fe200078e0a06 */
[----:B------:R-:W-:-:S03]  /*d390*/  UMOV UR4, 0xffffffff ;  /* 0xffffffff00047882 */ /* 0x000fc60000000000 */
[----:B------:R-:W-:-:S05]  /*d3a0*/  IMAD R5, R2, R16, R6 ;  /* 0x0000001002057224 */ /* 0x000fca00078e0206 */
[----:B------:R-:W-:Y:S01]  /*d3b0*/  ISETP.GT.AND P6, PT, R5, R4, PT ;  /* 0x000000040500720c */ /* 0x000fe20003fc4270 */
[----:B------:R-:W-:-:S12]  /*d3c0*/  BRA.DIV UR4, `(.L_x_368) ;  /* 0x0000001604547947 */ /* 0x000fd8000b800000 */
[----:B------:R-:W-:-:S04]  /*d3d0*/  VOTE.ANY R7, PT, !P6 ;  /* 0x0000000000077806 */ /* 0x000fc800070e0100 */
[----:B------:R-:W1:Y:S02]  /*d3e0*/  POPC R5, R7 ;  /* 0x0000000700057309 */ /* 0x000e640000000000 */
[----:B-1----:R1:W2:Y:S02]  /*d3f0*/  SHFL.IDX PT, R17, R3, R5, 0x1f ;  /* 0x00001f0503117589 */ /* 0x0022a400000e0000 */
.L_x_424:
[----:B------:R-:W-:Y:S01]  /*d400*/  ISETP.NE.AND P0, PT, R7, RZ, PT ;  /* 0x000000ff0700720c */ /* 0x000fe20003f05270 */
[----:B------:R-:W-:-:S12]  /*d410*/  IMAD.MOV.U32 R14, RZ, RZ, RZ ;  /* 0x000000ffff0e7224 */ /* 0x000fd800078e00ff */
[----:B------:R-:W-:Y:S05]  /*d420*/  @!P0 BRA `(.L_x_369) ;  /* 0x0000000000108947 */ /* 0x000fea0003800000 */
[----:B------:R-:W-:Y:S01]  /*d430*/  UMOV UR4, 0xffffffff ;  /* 0xffffffff00047882 */ /* 0x000fe20000000000 */
[----:B------:R-:W-:Y:S02]  /*d440*/  VIADD R12, R5, 0xffffffff ;  /* 0xffffffff050c7836 */ /* 0x000fe40000000000 */
[----:B------:R-:W-:Y:S05]  /*d450*/  BRA.DIV UR4, `(.L_x_370) ;  /* 0x0000001604787947 */ /* 0x000fea000b800000 */
[----:B------:R3:W4:Y:S02]  /*d460*/  SHFL.IDX PT, R14, R2, R12, 0x1f ;  /* 0x00001f0c020e7589 */ /* 0x00072400000e0000 */
.L_x_369:
[-C--:B--2---:R-:W-:Y:S01]  /*d470*/  IABS R7, R17.reuse ;  /* 0x0000001100077213 */ /* 0x084fe20000000000 */
[----:B----4-:R-:W-:Y:S01]  /*d480*/  IMAD R16, R14, R16, R6 ;  /* 0x000000100e107224 */ /* 0x010fe200078e0206 */
[----:B------:R-:W-:Y:S01]  /*d490*/  IABS R6, R17 ;  /* 0x0000001100067213 */ /* 0x000fe20000000000 */
[----:B------:R-:W-:Y:S01]  /*d4a0*/  IMAD.IADD R19, R5, 0x1, R19 ;  /* 0x0000000105137824 */ /* 0x000fe200078e0213 */
[----:B------:R-:W2:Y:S03]  /*d4b0*/  I2F.RP R8, R7 ;  /* 0x0000000700087306 */ /* 0x000ea60000209400 */
[----:B------:R-:W-:-:S05]  /*d4c0*/  IMAD.MOV R6, RZ, RZ, -R6 ;  /* 0x000000ffff067224 */ /* 0x000fca00078e0a06 */
[----:B--2---:R-:W2:Y:S02]  /*d4d0*/  MUFU.RCP R8, R8 ;  /* 0x0000000800087308 */ /* 0x004ea40000001000 */
[----:B--2---:R-:W-:-:S06]  /*d4e0*/  VIADD R9, R8, 0xffffffe ;  /* 0x0ffffffe08097836 */ /* 0x004fcc0000000000 */
[----:B-1----:R-:W0:Y:S02]  /*d4f0*/  F2I.FTZ.U32.TRUNC.NTZ R3, R9 ;  /* 0x0000000900037305 */ /* 0x002e24000021f000 */
[----:B0--3--:R-:W-:-:S04]  /*d500*/  IMAD.MOV R2, RZ, RZ, -R3 ;  /* 0x000000ffff027224 */ /* 0x009fc800078e0a03 */
[----:B------:R-:W-:Y:S02]  /*d510*/  IMAD R11, R2, R7, RZ ;  /* 0x00000007020b7224 */ /* 0x000fe400078e02ff */
[----:B------:R-:W-:-:S04]  /*d520*/  IMAD.MOV.U32 R2, RZ, RZ, RZ ;  /* 0x000000ffff027224 */ /* 0x000fc800078e00ff */
[----:B------:R-:W-:-:S04]  /*d530*/  IMAD.HI.U32 R3, R3, R11, R2 ;  /* 0x0000000b03037227 */ /* 0x000fc800078e0002 */
[----:B------:R-:W-:-:S05]  /*d540*/  IMAD.IADD R2, R4, 0x1, -R16 ;  /* 0x0000000104027824 */ /* 0x000fca00078e0a10 */
[----:B------:R-:W-:-:S05]  /*d550*/  IABS R4, R2 ;  /* 0x0000000200047213 */ /* 0x000fca0000000000 */
        /* <DEDUP_REMOVED lines=16> */
.L_x_363:
[----:B------:R-:W-:Y:S01]  /*d660*/  UMOV UR4, URZ ;  /* 0x0000003f00047c82 */ /* 0x000fe20008000000 */
[----:B------:R-:W-:Y:S01]  /*d670*/  UMOV UR5, URZ ;  /* 0x0000003f00057c82 */ /* 0x000fe20008000000 */
[----:B------:R-:W-:Y:S01]  /*d680*/  ULDC UR6, c[0x0][0xc14] ;  /* 0x0003050000067ab9 */ /* 0x000fe20000000800 */
[----:B------:R-:W-:Y:S02]  /*d690*/  IMAD.MOV.U32 R16, RZ, RZ, R4 ;  /* 0x000000ffff107224 */ /* 0x000fe400078e0004 */
[----:B------:R-:W-:Y:S02]  /*d6a0*/  IMAD.U32 R17, RZ, RZ, UR4 ;  /* 0x00000004ff117e24 */ /* 0x000fe4000f8e00ff */
[----:B------:R-:W-:Y:S02]  /*d6b0*/  IMAD.U32 R18, RZ, RZ, UR5 ;  /* 0x00000005ff127e24 */ /* 0x000fe4000f8e00ff */
[----:B------:R-:W-:-:S07]  /*d6c0*/  IMAD.U32 R19, RZ, RZ, UR6 ;  /* 0x00000006ff137e24 */ /* 0x000fce000f8e00ff */
.L_x_371:
[----:B0-----:R-:W0:Y:S01]  /*d6d0*/  S2R R2, SR_TID.X ;  /* 0x0000000000027919 */ /* 0x001e220000002100 */
[----:B------:R-:W-:Y:S05]  /*d6e0*/  WARPSYNC.ALL ;  /* 0x0000000000007948 */ /* 0x000fea0003800000 */
[----:B------:R-:W-:Y:S01]  /*d6f0*/  BAR.SYNC.DEFER_BLOCKING 0x4, 0x120 ;  /* 0x0104800000007b1d */ /* 0x000fe20000010000 */
[----:B0-----:R-:W-:-:S04]  /*d700*/  LOP3.LUT R2, R2, 0x1f, RZ, 0xc0, !PT ;  /* 0x0000001f02027812 */ /* 0x001fc800078ec0ff */
[----:B------:R-:W-:-:S13]  /*d710*/  ISETP.NE.AND P0, PT, R2, RZ, PT ;  /* 0x000000ff0200720c */ /* 0x000fda0003f05270 */
[----:B------:R-:W0:Y:S01]  /*d720*/  @!P0 S2R R3, SR_CgaCtaId ;  /* 0x0000000000038919 */ /* 0x000e220000008800 */
[----:B------:R-:W-:-:S04]  /*d730*/  @!P0 MOV R2, 0x400 ;  /* 0x0000040000028802 */ /* 0x000fc80000000f00 */
[----:B0-----:R-:W-:-:S05]  /*d740*/  @!P0 LEA R2, R3, R2, 0x18 ;  /* 0x0000000203028211 */ /* 0x001fca00078ec0ff */
[----:B------:R1:W-:Y:S01]  /*d750*/  @!P0 STS.128 [R2+0x348d0], R16 ;  /* 0x0348d01002008388 */ /* 0x0003e20000000c00 */
[----:B------:R-:W-:Y:S06]  /*d760*/  BAR.ARV 0x5, 0x120 ;  /* 0x0144800000007b1d */ /* 0x000fec0000002000 */
[----:B------:R-:W-:-:S13]  /*d770*/  ISETP.GE.AND P0, PT, R19, R0, PT ;  /* 0x000000001300720c */ /* 0x000fda0003f06270 */
[----:B------:R-:W-:Y:S05]  /*d780*/  @!P0 BRA `(.L_x_372) ;  /* 0xffffffc000488947 */ /* 0x000fea000383ffff */
.L_x_307:
[----:B0-----:R-:W2:Y:S01]  /*d790*/  LDL.LU R0, [R1+0x28] ;  /* 0x0000280001007983 */ /* 0x001ea20000300800 */
[----:B------:R-:W-:Y:S01]  /*d7a0*/  BSSY B0, `(.L_x_373) ;  /* 0x000000b000007945 */ /* 0x000fe20003800000 */
[----:B------:R-:W0:Y:S01]  /*d7b0*/  S2R R5, SR_CgaCtaId ;  /* 0x0000000000057919 */ /* 0x000e220000008800 */
[----:B--2---:R-:W-:-:S05]  /*d7c0*/  VIADD R0, R0, 0x1 ;  /* 0x0000000100007836 */ /* 0x004fca0000000000 */
[----:B-1----:R-:W-:-:S04]  /*d7d0*/  LEA.HI R2, R0, R0, RZ, 0x1 ;  /* 0x0000000000027211 */ /* 0x002fc800078f08ff */
[----:B------:R-:W-:-:S05]  /*d7e0*/  LOP3.LUT R3, R2, 0xfffffffe, RZ, 0xc0, !PT ;  /* 0xfffffffe02037812 */ /* 0x000fca00078ec0ff */
[----:B------:R-:W-:Y:S01]  /*d7f0*/  IMAD.IADD R3, R0, 0x1, -R3 ;  /* 0x0000000100037824 */ /* 0x000fe200078e0a03 */
[----:B------:R-:W-:-:S04]  /*d800*/  MOV R0, 0x400 ;  /* 0x0000040000007802 */ /* 0x000fc80000000f00 */
[----:B0-----:R-:W-:Y:S02]  /*d810*/  LEA R0, R5, R0, 0x18 ;  /* 0x0000000005007211 */ /* 0x001fe400078ec0ff */
[----:B------:R-:W-:-:S04]  /*d820*/  SHF.L.U32 R3, R3, 0x1f, RZ ;  /* 0x0000001f03037819 */ /* 0x000fc800000006ff */
[----:B------:R-:W0:Y:S02]  /*d830*/  SYNCS.PHASECHK.TRANS64.TRYWAIT P0, [R0+URZ+0x34820], R3 ;  /* 0x03482003000075a7 */ /* 0x000e24000800017f */
[----:B0-----:R-:W-:Y:S05]  /*d840*/  @!P0 BRA `(.L_x_374) ;  /* 0x0000001000a08947 */ /* 0x001fea0003800000 */
.L_x_427:
[----:B------:R-:W-:Y:S05]  /*d850*/  BSYNC B0 ;  /* 0x0000000000007941 */ /* 0x000fea0003800000 */
.L_x_373:
[----:B------:R-:W-:-:S03]  /*d860*/  UMOV UR4, 0xffffffff ;  /* 0xffffffff00047882 */ /* 0x000fc60000000000 */
[----:B------:R-:W-:Y:S05]  /*d870*/  BRA.DIV UR4, `(.L_x_375) ;  /* 0x0000001204a87947 */ /* 0x000fea000b800000 */
[----:B------:R-:W1:Y:S02]  /*d880*/  S2R R2, SR_TID.X ;  /* 0x0000000000027919 */ /* 0x000e640000002100 */
[----:B-1----:R-:W-:-:S04]  /*d890*/  SHF.R.U32.HI R2, RZ, 0x5, R2 ;  /* 0x00000005ff027819 */ /* 0x002fc80000011602 */
[----:B------:R-:W-:-:S05]  /*d8a0*/  LOP3.LUT R2, R2, 0x3, RZ, 0xc0, !PT ;  /* 0x0000000302027812 */ /* 0x000fca00078ec0ff */
[----:B------:R1:W2:Y:S02]  /*d8b0*/  SHFL.IDX PT, R14, R2, RZ, 0x1f ;  /* 0x00001fff020e7589 */ /* 0x0002a400000e0000 */
.L_x_430:
[----:B--2---:R-:W-:Y:S01]  /*d8c0*/  ISETP.NE.AND P0, PT, R14, RZ, PT ;  /* 0x000000ff0e00720c */ /* 0x004fe20003f05270 */
[----:B------:R-:W-:-:S12]  /*d8d0*/  BSSY B0, `(.L_x_376) ;  /* 0x0000029000007945 */ /* 0x000fd80003800000 */
[----:B------:R-:W-:Y:S05]  /*d8e0*/  @P0 BRA `(.L_x_377) ;  /* 0x00000000009c0947 */ /* 0x000fea0003800000 */
[----:B------:R-:W-:-:S03]  /*d8f0*/  UMOV UR4, 0xffffffff ;  /* 0xffffffff00047882 */ /* 0x000fc60000000000 */
[----:B------:R-:W-:Y:S05]  /*d900*/  BRA.DIV UR4, `(.L_x_378) ;  /* 0x0000001204b87947 */ /* 0x000fea000b800000 */
[----:B------:R-:W-:-:S13]  /*d910*/  ELECT P6, URZ, PT ;  /* 0x00000000003f782f */ /* 0x000fda00038c0000 */
.L_x_433:
[----:B------:R-:W-:Y:S05]  /*d920*/  @!P6 BRA `(.L_x_377) ;  /* 0x00000000008ce947 */ /* 0x000fea0003800000 */
[----:B-1----:R-:W2:Y:S02]  /*d930*/  LDL R2, [R1+0x30] ;  /* 0x0000300001027983 */ /* 0x002ea40000100800 */
[----:B--2---:R-:W-:-:S13]  /*d940*/  R2UR UR4, R2 ;  /* 0x00000000020472ca */ /* 0x004fda00000e0000 */
[----:B------:R-:W-:-:S06]  /*d950*/  ULOP3.LUT UR4, UR4, 0x2, URZ, 0xfc, !UPT ;  /* 0x0000000204047892 */ /* 0x000fcc000f8efc3f */
[----:B------:R-:W-:-:S05]  /*d960*/  IMAD.U32 R2, RZ, RZ, UR4 ;  /* 0x00000004ff027e24 */ /* 0x000fca000f8e00ff */
[----:B------:R-:W-:-:S13]  /*d970*/  ISETP.NE.AND P2, PT, R2, 0x3, PT ;  /* 0x000000030200780c */ /* 0x000fda0003f45270 */
[----:B------:R-:W-:Y:S05]  /*d980*/  @!P2 BRA `(.L_x_379) ;  /* 0x000000000004a947 */ /* 0x000fea0003800000 */
[----:B------:R-:W-:Y:S01]  /*d990*/  BPT.TRAP 0x1 ;  /* 0x000000040000795c */ /* 0x000fe20000300000 */
.L_x_379:
[----:B0-----:R-:W2:Y:S04]  /*d9a0*/  LDL R3, [R1] ;  /* 0x0000000001037983 */ /* 0x001ea80000100800 */
[----:B------:R-:W3:Y:S01]  /*d9b0*/  LDL.LU R7, [R1+0x8] ;  /* 0x0000080001077983 */ /* 0x000ee20000300800 */
[----:B------:R-:W-:-:S04]  /*d9c0*/  VIADD R2, R0, 0x34840 ;  /* 0x0003484000027836 */ /* 0x000fc80000000000 */
[C---:B--2---:R-:W-:Y:S02]  /*d9d0*/  IMAD R6, R3.reuse, 0x8, R2 ;  /* 0x0000000803067824 */ /* 0x044fe400078e0202 */
[----:B------:R-:W-:Y:S01]  /*d9e0*/  VIADD R3, R3, 0x1 ;  /* 0x0000000103037836 */ /* 0x000fe20000000000 */
[----:B---3--:R-:W-:-:S04]  /*d9f0*/  SHF.L.U32 R5, R7, 0x1f, RZ ;  /* 0x0000001f07057819 */ /* 0x008fc800000006ff */
[C---:B------:R-:W-:Y:S01]  /*da00*/  ISETP.NE.AND P1, PT, R3.reuse, 0x2, PT ;  /* 0x000000020300780c */ /* 0x040fe20003f25270 */
[----:B------:R-:W0:Y:S03]  /*da10*/  SYNCS.PHASECHK.TRANS64.TRYWAIT P0, [R6+URZ], R5 ;  /* 0x00000005060075a7 */ /* 0x000e26000800017f */
[----:B------:R-:W-:Y:S02]  /*da20*/  SEL R4, RZ, 0x1, P1 ;  /* 0x00000001ff047807 */ /* 0x000fe40000800000 */
[----:B------:R-:W-:Y:S02]  /*da30*/  SEL R3, R3, RZ, P1 ;  /* 0x000000ff03037207 */ /* 0x000fe40000800000 */
[----:B------:R-:W-:-:S03]  /*da40*/  LOP3.LUT R4, R7, R4, RZ, 0x3c, !PT ;  /* 0x0000000407047212 */ /* 0x000fc600078e3cff */
[----:B------:R-:W-:Y:S01]  /*da50*/  IMAD R7, R3, 0x8, R2 ;  /* 0x0000000803077824 */ /* 0x000fe200078e0202 */
[----:B------:R-:W-:Y:S01]  /*da60*/  SHF.L.U32 R2, R4, 0x1f, RZ ;  /* 0x0000001f04027819 */ /* 0x000fe200000006ff */
[----:B0-----:R-:W-:Y:S06]  /*da70*/  @!P0 BRA `(.L_x_380) ;  /* 0x00000010007c8947 */ /* 0x001fec0003800000 */
.L_x_434:
[----:B------:R-:W1:Y:S02]  /*da80*/  SYNCS.PHASECHK.TRANS64.TRYWAIT P0, [R7+URZ], R2 ;  /* 0x00000002070075a7 */ /* 0x000e64000800017f */
[----:B-1----:R-:W-:Y:S05]  /*da90*/  @!P0 BRA `(.L_x_381) ;  /* 0x0000001000888947 */ /* 0x002fea0003800000 */
.L_x_435:
[----:B------:R-:W-:Y:S05]  /*daa0*/  @!P2 BRA `(.L_x_382) ;  /* 0x000000000004a947 */ /* 0x000fea0003800000 */
[----:B------:R-:W-:Y:S01]  /*dab0*/  BPT.TRAP 0x1 ;  /* 0x000000040000795c */ /* 0x000fe20000300000 */
.L_x_382:
[----:B------:R-:W2:Y:S01]  /*dac0*/  LDL.LU R4, [R1] ;  /* 0x0000000001047983 */ /* 0x000ea20000300800 */
[----:B------:R-:W-:-:S04]  /*dad0*/  VIADD R0, R0, 0x34860 ;  /* 0x0003486000007836 */ /* 0x000fc80000000000 */
[----:B--2---:R-:W-:-:S04]  /*dae0*/  IMAD R4, R4, 0x8, R0 ;  /* 0x0000000804047824 */ /* 0x004fc800078e0200 */
[----:B------:R-:W2:Y:S02]  /*daf0*/  SYNCS.PHASECHK.TRANS64.TRYWAIT P0, [R4+URZ], R5 ;  /* 0x00000005040075a7 */ /* 0x000ea4000800017f */
[----:B--2---:R-:W-:Y:S05]  /*db00*/  @!P0 BRA `(.L_x_383) ;  /* 0x0000001000808947 */ /* 0x004fea0003800000 */
.L_x_436:
[----:B------:R-:W-:-:S07]  /*db10*/  IMAD R3, R3, 0x8, R0 ;  /* 0x0000000803037824 */ /* 0x000fce00078e0200 */
.L_x_384:
[----:B---3--:R3:W4:Y:S02]  /*db20*/  SYNCS.PHASECHK.TRANS64.TRYWAIT P0, [R3+URZ], R2 ;  /* 0x00000002030075a7 */ /* 0x008724000800017f */
[----:B----4-:R-:W-:Y:S05]  /*db30*/  @!P0 NANOSLEEP.SYNCS 0x989680 ;  /* 0x009896800000895d */ /* 0x010fea0003900000 */
[----:B------:R-:W4:Y:S02]  /*db40*/  @!P0 SYNCS.PHASECHK.TRANS64 P0, [R3+URZ], R2 ;  /* 0x00000002030085a7 */ /* 0x000f24000800007f */
[----:B----4-:R-:W-:Y:S05]  /*db50*/  @!P0 BRA `(.L_x_384) ;  /* 0xfffffffc00f08947 */ /* 0x010fea000383ffff */
.L_x_377:
[----:B------:R-:W-:Y:S05]  /*db60*/  BSYNC B0 ;  /* 0x0000000000007941 */ /* 0x000fea0003800000 */
.L_x_376:
[----:B------:R-:W-:Y:S05]  /*db70*/  EXIT ;  /* 0x000000000000794d */ /* 0x000fea0003800000 */
.L_x_261:
[----:B0-----:R0:W1:Y:S02]  /*db80*/  SYNCS.PHASECHK.TRANS64.TRYWAIT P1, [R0+URZ+0x34800], R3 ;  /* 0x03480003000075a7 */ /* 0x001064000802017f */
[----:B-1----:R-:W-:Y:S05]  /*db90*/  @!P1 NANOSLEEP.SYNCS 0x989680 ;  /* 0x009896800000995d */ /* 0x002fea0003900000 */
[----:B------:R-:W1:Y:S02]  /*dba0*/  @!P1 SYNCS.PHASECHK.TRANS64 P1, [R0+URZ+0x34800], R3 ;  /* 0x03480003000095a7 */ /* 0x000e64000802007f */
[----:B-1----:R-:W-:Y:S05]  /*dbb0*/  @!P1 BRA `(.L_x_261) ;  /* 0xfffffffc00f09947 */ /* 0x002fea000383ffff */
[----:B------:R-:W-:Y:S05]  /*dbc0*/  BRA `(.L_x_385) ;  /* 0xffffff3800b07947 */ /* 0x000fea000383ffff */
.L_x_265:
[----:B0-----:R0:W2:Y:S02]  /*dbd0*/  SYNCS.PHASECHK.TRANS64.TRYWAIT P2, [R5+URZ+0x34830], R4 ;  /* 0x03483004050075a7 */ /* 0x0010a4000804017f */
[----:B--2---:R-:W-:Y:S05]  /*dbe0*/  @!P2 NANOSLEEP.SYNCS 0x989680 ;  /* 0x009896800000a95d */ /* 0x004fea0003900000 */
[----:B------:R-:W2:Y:S02]  /*dbf0*/  @!P2 SYNCS.PHASECHK.TRANS64 P2, [R5+URZ+0x34830], R4 ;  /* 0x034830040500a5a7 */ /* 0x000ea4000804007f */
[----:B--2---:R-:W-:Y:S05]  /*dc00*/  @!P2 BRA `(.L_x_265) ;  /* 0xfffffffc00f0a947 */ /* 0x004fea000383ffff */
[----:B------:R-:W-:Y:S05]  /*dc10*/  BRA `(.L_x_264) ;  /* 0xffffff3800d47947 */ /* 0x000fea000383ffff */
.L_x_270:
[----:B-1----:R-:W-:-:S04]  /*dc20*/  IMAD.U32 R4, RZ, RZ, UR6 ;  /* 0x00000006ff047e24 */ /* 0x002fc8000f8e00ff */
[----:B------:R1:W2:Y:S03]  /*dc30*/  SYNCS.PHASECHK.TRANS64.TRYWAIT P2, [R4+URZ+0x34830], R3 ;  /* 0x03483003040075a7 */ /* 0x0002a6000804017f */
[----:B--2---:R-:W-:Y:S05]  /*dc40*/  @!P2 NANOSLEEP.SYNCS 0x989680 ;  /* 0x009896800000a95d */ /* 0x004fea0003900000 */
[----:B------:R-:W2:Y:S02]  /*dc50*/  @!P2 SYNCS.PHASECHK.TRANS64 P2, [R4+URZ+0x34830], R3 ;  /* 0x034830030400a5a7 */ /* 0x000ea4000804007f */
[----:B--2---:R-:W-:Y:S05]  /*dc60*/  @!P2 BRA `(.L_x_270) ;  /* 0xfffffffc00eca947 */ /* 0x004fea000383ffff */
[----:B------:R-:W-:Y:S05]  /*dc70*/  BRA `(.L_x_269) ;  /* 0xffffff60009c7947 */ /* 0x000fea000383ffff */
.L_x_274:
[----:B-1----:R1:W2:Y:S02]  /*dc80*/  SYNCS.PHASECHK.TRANS64.TRYWAIT P2, [R8+URZ+0x34850], R3 ;  /* 0x03485003080075a7 */ /* 0x0022a4000804017f */
[----:B--2---:R-:W-:Y:S05]  /*dc90*/  @!P2 NANOSLEEP.SYNCS 0x989680 ;  /* 0x009896800000a95d */ /* 0x004fea0003900000 */
[----:B------:R-:W2:Y:S02]  /*dca0*/  @!P2 SYNCS.PHASECHK.TRANS64 P2, [R8+URZ+0x34850], R3 ;  /* 0x034850030800a5a7 */ /* 0x000ea4000804007f */
[----:B--2---:R-:W-:Y:S05]  /*dcb0*/  @!P2 BRA `(.L_x_274) ;  /* 0xfffffffc00f0a947 */ /* 0x004fea000383ffff */
[----:B------:R-:W-:Y:S05]  /*dcc0*/  BRA `(.L_x_273) ;  /* 0xffffff6800bc7947 */ /* 0x000fea000383ffff */
.L_x_279:
[----:B-1----:R1:W2:Y:S02]  /*dcd0*/  SYNCS.PHASECHK.TRANS64.TRYWAIT P0, [R14+URZ+0x34850], R7 ;  /* 0x034850070e0075a7 */ /* 0x0022a4000800017f */
[----:B--2---:R-:W-:Y:S05]  /*dce0*/  @!P0 NANOSLEEP.SYNCS 0x989680 ;  /* 0x009896800000895d */ /* 0x004fea0003900000 */
[----:B------:R-:W2:Y:S02]  /*dcf0*/  @!P0 SYNCS.PHASECHK.TRANS64 P0, [R14+URZ+0x34850], R7 ;  /* 0x034850070e0085a7 */ /* 0x000ea4000800007f */
[----:B--2---:R-:W-:Y:S05]  /*dd00*/  @!P0 BRA `(.L_x_279) ;  /* 0xfffffffc00f08947 */ /* 0x004fea000383ffff */
[----:B------:R-:W-:Y:S05]  /*dd10*/  BRA `(.L_x_278) ;  /* 0xffffff84008c7947 */ /* 0x000fea000383ffff */
.L_x_318:
[----:B------:R-:W0:Y:S01]  /*dd20*/  S2R R7, SR_TID.X ;  /* 0x0000000000077919 */ /* 0x000e220000002100 */
[----:B------:R-:W-:Y:S01]  /*dd30*/  BSSY B0, `(.L_x_386) ;  /* 0x000000a000007945 */ /* 0x000fe20003800000 */
[----:B------:R-:W-:Y:S02]  /*dd40*/  IMAD.MOV.U32 R12, RZ, RZ, RZ ;  /* 0x000000ffff0c7224 */ /* 0x000fe400078e00ff */
[----:B------:R-:W-:Y:S02]  /*dd50*/  IMAD.MOV.U32 R11, RZ, RZ, 0x1f ;  /* 0x0000001fff0b7424 */ /* 0x000fe400078e00ff */
[----:B------:R-:W-:Y:S01]  /*dd60*/  IMAD.MOV.U32 R15, RZ, RZ, -0x1 ;  /* 0xffffffffff0f7424 */ /* 0x000fe200078e00ff */
[----:B0-----:R-:W-:-:S04]  /*dd70*/  SHF.R.U32.HI R7, RZ, 0x5, R7 ;  /* 0x00000005ff077819 */ /* 0x001fc80000011607 */
[----:B------:R-:W-:-:S05]  /*dd80*/  LOP3.LUT R7, R7, 0x3, RZ, 0xc0, !PT ;  /* 0x0000000307077812 */ /* 0x000fca00078ec0ff */
[----:B------:R-:W-:-:S07]  /*dd90*/  IMAD.MOV.U32 R13, RZ, RZ, R7 ;  /* 0x000000ffff0d7224 */ /* 0x000fce00078e0007 */
[----:B------:R-:W-:Y:S05]  /*dda0*/  WARPSYNC.COLLECTIVE R15, `(.L_x_387) ;  /* 0x000000000f087348 */ /* 0x000fea0003c00000 */
[----:B------:R0:W1:Y:S02]  /*ddb0*/  SHFL.IDX P6, R14, R13, R12, R11 ;  /* 0x0000000c0d0e7389 */ /* 0x00006400000c000b */
[----:B01----:R-:W-:Y:S01]  /*ddc0*/  ENDCOLLECTIVE ;  /* 0x000000000000791b */ /* 0x003fe20003800000 */
.L_x_387:
[----:B------:R-:W-:Y:S05]  /*ddd0*/  BSYNC B0 ;  /* 0x0000000000007941 */ /* 0x000fea0003800000 */
.L_x_386:
[----:B------:R-:W-:Y:S05]  /*dde0*/  BRA `(.L_x_388) ;  /* 0xffffffc800287947 */ /* 0x000fea000383ffff */
.L_x_319:
[----:B------:R-:W-:Y:S01]  /*ddf0*/  BSSY B0, `(.L_x_389) ;  /* 0x0000006000007945 */ /* 0x000fe20003800000 */
[----:B------:R-:W-:-:S07]  /*de00*/  IMAD.MOV.U32 R15, RZ, RZ, -0x1 ;  /* 0xffffffffff0f7424 */ /* 0x000fce00078e00ff */
[----:B------:R-:W-:Y:S05]  /*de10*/  WARPSYNC.COLLECTIVE R15, `(.L_x_390) ;  /* 0x000000000f0c7348 */ /* 0x000fea0003c00000 */
[----:B------:R-:W-:Y:S02]  /*de20*/  ELECT P6, UR62, PT ;  /* 0x00000000003e782f */ /* 0x000fe400038c0000 */
[----:B------:R-:W-:Y:S01]  /*de30*/  MOV R14, UR62 ;  /* 0x0000003e000e7c02 */ /* 0x000fe20008000f00 */
[----:B------:R-:W-:Y:S10]  /*de40*/  ENDCOLLECTIVE ;  /* 0x000000000000791b */ /* 0x000ff40003800000 */
.L_x_390:
[----:B------:R-:W-:Y:S05]  /*de50*/  BSYNC B0 ;  /* 0x0000000000007941 */ /* 0x000fea0003800000 */
.L_x_389:
[----:B------:R-:W-:Y:S05]  /*de60*/  BRA `(.L_x_391) ;  /* 0xffffffc800207947 */ /* 0x000fea000383ffff */
.L_x_322:
[----:B0-----:R0:W1:Y:S02]  /*de70*/  SYNCS.PHASECHK.TRANS64.TRYWAIT P0, [R8+URZ+0x34840], R9 ;  /* 0x03484009080075a7 */ /* 0x001064000800017f */
[----:B-1----:R-:W-:Y:S05]  /*de80*/  @!P0 NANOSLEEP.SYNCS 0x989680 ;  /* 0x009896800000895d */ /* 0x002fea0003900000 */
[----:B------:R-:W1:Y:S02]  /*de90*/  @!P0 SYNCS.PHASECHK.TRANS64 P0, [R8+URZ+0x34840], R9 ;  /* 0x03484009080085a7 */ /* 0x000e64000800007f */
[----:B-1----:R-:W-:Y:S05]  /*dea0*/  @!P0 BRA `(.L_x_322) ;  /* 0xfffffffc00f08947 */ /* 0x002fea000383ffff */
[----:B------:R-:W-:Y:S05]  /*deb0*/  BRA `(.L_x_392) ;  /* 0xffffffc800947947 */ /* 0x000fea000383ffff */
.L_x_325:
[----:B0-----:R-:W0:Y:S01]  /*dec0*/  S2R R9, SR_CgaCtaId ;  /* 0x0000000000097919 */ /* 0x001e220000008800 */
[----:B------:R-:W-:-:S04]  /*ded0*/  MOV R8, 0x400 ;  /* 0x0000040000087802 */ /* 0x000fc80000000f00 */
[----:B0-----:R-:W-:-:S04]  /*dee0*/  LEA R8, R9, R8, 0x18 ;  /* 0x0000000809087211 */ /* 0x001fc800078ec0ff */
[----:B------:R0:W1:Y:S03]  /*def0*/  SYNCS.PHASECHK.TRANS64.TRYWAIT P0, [R8+URZ+0x34820], R6 ;  /* 0x03482006080075a7 */ /* 0x000066000800017f */
[----:B-1----:R-:W-:Y:S05]  /*df00*/  @!P0 NANOSLEEP.SYNCS 0x989680 ;  /* 0x009896800000895d */ /* 0x002fea0003900000 */
[----:B------:R-:W1:Y:S02]  /*df10*/  @!P0 SYNCS.PHASECHK.TRANS64 P0, [R8+URZ+0x34820], R6 ;  /* 0x03482006080085a7 */ /* 0x000e64000800007f */
[----:B-1----:R-:W-:Y:S05]  /*df20*/  @!P0 BRA `(.L_x_325) ;  /* 0xfffffffc00e48947 */ /* 0x002fea000383ffff */
[----:B------:R-:W-:Y:S05]  /*df30*/  BRA `(.L_x_393) ;  /* 0xffffffcc00e47947 */ /* 0x000fea000383ffff */
.L_x_333:
[----:B0-----:R0:W1:Y:S02]  /*df40*/  SYNCS.PHASECHK.TRANS64.TRYWAIT P0, [R2+URZ+0x34840], R3 ;  /* 0x03484003020075a7 */ /* 0x001064000800017f */
[----:B-1----:R-:W-:Y:S05]  /*df50*/  @!P0 NANOSLEEP.SYNCS 0x989680 ;  /* 0x009896800000895d */ /* 0x002fea0003900000 */
[----:B------:R-:W1:Y:S02]  /*df60*/  @!P0 SYNCS.PHASECHK.TRANS64 P0, [R2+URZ+0x34840], R3 ;  /* 0x03484003020085a7 */ /* 0x000e64000800007f */
[----:B-1----:R-:W-:Y:S05]  /*df70*/  @!P0 BRA `(.L_x_333) ;  /* 0xfffffffc00f08947 */ /* 0x002fea000383ffff */
[----:B------:R-:W-:Y:S05]  /*df80*/  BRA `(.L_x_394) ;  /* 0xffffffd000a47947 */ /* 0x000fea000383ffff */
.L_x_335:
[----:B0-----:R0:W1:Y:S02]  /*df90*/  SYNCS.PHASECHK.TRANS64.TRYWAIT P0, [R3+URZ+0x60], R2 ;  /* 0x00006002030075a7 */ /* 0x001064000800017f */
[----:B-1----:R-:W-:Y:S05]  /*dfa0*/  @!P0 NANOSLEEP.SYNCS 0x989680 ;  /* 0x009896800000895d */ /* 0x002fea0003900000 */
[----:B------:R-:W1:Y:S02]  /*dfb0*/  @!P0 SYNCS.PHASECHK.TRANS64 P0, [R3+URZ+0x60], R2 ;  /* 0x00006002030085a7 */ /* 0x000e64000800007f */
[----:B-1----:R-:W-:Y:S05]  /*dfc0*/  @!P0 BRA `(.L_x_335) ;  /* 0xfffffffc00f08947 */ /* 0x002fea000383ffff */
[----:B------:R-:W-:Y:S05]  /*dfd0*/  BRA `(.L_x_395) ;  /* 0xffffffd400507947 */ /* 0x000fea000383ffff */
.L_x_340:
[----:B-1----:R1:W2:Y:S02]  /*dfe0*/  SYNCS.PHASECHK.TRANS64.TRYWAIT P0, [R2+URZ+0x34840], R3 ;  /* 0x03484003020075a7 */ /* 0x0022a4000800017f */
[----:B--2---:R-:W-:Y:S05]  /*dff0*/  @!P0 NANOSLEEP.SYNCS 0x989680 ;  /* 0x009896800000895d */ /* 0x004fea0003900000 */
[----:B------:R-:W2:Y:S02]  /*e000*/  @!P0 SYNCS.PHASECHK.TRANS64 P0, [R2+URZ+0x34840], R3 ;  /* 0x03484003020085a7 */ /* 0x000ea4000800007f */
[----:B--2---:R-:W-:Y:S05]  /*e010*/  @!P0 BRA `(.L_x_340) ;  /* 0xfffffffc00f08947 */ /* 0x004fea000383ffff */
[----:B------:R-:W-:Y:S05]  /*e020*/  BRA `(.L_x_396) ;  /* 0xffffffd800b47947 */ /* 0x000fea000383ffff */
.L_x_342:
[----:B0-----:R0:W1:Y:S02]  /*e030*/  SYNCS.PHASECHK.TRANS64.TRYWAIT P1, [R2+URZ+0x60], R3 ;  /* 0x00006003020075a7 */ /* 0x001064000802017f */
[----:B-1----:R-:W-:Y:S05]  /*e040*/  @!P1 NANOSLEEP.SYNCS 0x989680 ;  /* 0x009896800000995d */ /* 0x002fea0003900000 */
[----:B------:R-:W1:Y:S02]  /*e050*/  @!P1 SYNCS.PHASECHK.TRANS64 P1, [R2+URZ+0x60], R3 ;  /* 0x00006003020095a7 */ /* 0x000e64000802007f */
[----:B-1----:R-:W-:Y:S05]  /*e060*/  @!P1 BRA `(.L_x_342) ;  /* 0xfffffffc00f09947 */ /* 0x002fea000383ffff */
[----:B------:R-:W-:Y:S05]  /*e070*/  BRA `(.L_x_397) ;  /* 0xffffffdc00607947 */ /* 0x000fea000383ffff */
.L_x_347:
[----:B--2---:R2:W3:Y:S02]  /*e080*/  SYNCS.PHASECHK.TRANS64.TRYWAIT P0, [R2+URZ+0x34840], R3 ;  /* 0x03484003020075a7 */ /* 0x0044e4000800017f */
[----:B---3--:R-:W-:Y:S05]  /*e090*/  @!P0 NANOSLEEP.SYNCS 0x989680 ;  /* 0x009896800000895d */ /* 0x008fea0003900000 */
[----:B------:R-:W3:Y:S02]  /*e0a0*/  @!P0 SYNCS.PHASECHK.TRANS64 P0, [R2+URZ+0x34840], R3 ;  /* 0x03484003020085a7 */ /* 0x000ee4000800007f */
[----:B---3--:R-:W-:Y:S05]  /*e0b0*/  @!P0 BRA `(.L_x_347) ;  /* 0xfffffffc00f08947 */ /* 0x008fea000383ffff */
[----:B------:R-:W-:Y:S05]  /*e0c0*/  BRA `(.L_x_398) ;  /* 0xffffffe000847947 */ /* 0x000fea000383ffff */
.L_x_349:
[----:B0-----:R0:W1:Y:S02]  /*e0d0*/  SYNCS.PHASECHK.TRANS64.TRYWAIT P1, [R2+URZ+0x60], R8 ;  /* 0x00006008020075a7 */ /* 0x001064000802017f */
[----:B-1----:R-:W-:Y:S05]  /*e0e0*/  @!P1 NANOSLEEP.SYNCS 0x989680 ;  /* 0x009896800000995d */ /* 0x002fea0003900000 */
[----:B------:R-:W1:Y:S02]  /*e0f0*/  @!P1 SYNCS.PHASECHK.TRANS64 P1, [R2+URZ+0x60], R8 ;  /* 0x00006008020095a7 */ /* 0x000e64000802007f */
[----:B-1----:R-:W-:Y:S05]  /*e100*/  @!P1 BRA `(.L_x_349) ;  /* 0xfffffffc00f09947 */ /* 0x002fea000383ffff */
[----:B------:R-:W-:Y:S05]  /*e110*/  BRA `(.L_x_399) ;  /* 0xffffffe400347947 */ /* 0x000fea000383ffff */
.L_x_356:
[----:B-1----:R1:W2:Y:S02]  /*e120*/  SYNCS.PHASECHK.TRANS64.TRYWAIT P0, [R3+URZ+0x34860], R0 ;  /* 0x03486000030075a7 */ /* 0x0022a4000800017f */
[----:B--2---:R-:W-:Y:S05]  /*e130*/  @!P0 NANOSLEEP.SYNCS 0x989680 ;  /* 0x009896800000895d */ /* 0x004fea0003900000 */
[----:B------:R-:W2:Y:S02]  /*e140*/  @!P0 SYNCS.PHASECHK.TRANS64 P0, [R3+URZ+0x34860], R0 ;  /* 0x03486000030085a7 */ /* 0x000ea4000800007f */
[----:B--2---:R-:W-:Y:S05]  /*e150*/  @!P0 BRA `(.L_x_356) ;  /* 0xfffffffc00f08947 */ /* 0x004fea000383ffff */
[----:B------:R-:W-:Y:S05]  /*e160*/  BRA `(.L_x_400) ;  /* 0xffffffe800447947 */ /* 0x000fea000383ffff */
.L_x_358:
[----:B------:R-:W-:Y:S01]  /*e170*/  BSSY B0, `(.L_x_401) ;  /* 0x0000008000007945 */ /* 0x000fe20003800000 */
[----:B0-----:R-:W-:Y:S02]  /*e180*/  IMAD.MOV.U32 R13, RZ, RZ, R16 ;  /* 0x000000ffff0d7224 */ /* 0x001fe400078e0010 */
[----:B------:R-:W-:Y:S02]  /*e190*/  IMAD.MOV.U32 R12, RZ, RZ, RZ ;  /* 0x000000ffff0c7224 */ /* 0x000fe400078e00ff */
[----:B------:R-:W-:Y:S02]  /*e1a0*/  IMAD.MOV.U32 R11, RZ, RZ, 0x1f ;  /* 0x0000001fff0b7424 */ /* 0x000fe400078e00ff */
[----:B------:R-:W-:-:S07]  /*e1b0*/  IMAD.MOV.U32 R15, RZ, RZ, -0x1 ;  /* 0xffffffffff0f7424 */ /* 0x000fce00078e00ff */
[----:B-1----:R-:W-:Y:S05]  /*e1c0*/  WARPSYNC.COLLECTIVE R15, `(.L_x_402) ;  /* 0x000000000f087348 */ /* 0x002fea0003c00000 */
[----:B------:R0:W2:Y:S02]  /*e1d0*/  SHFL.IDX P6, R14, R13, R12, R11 ;  /* 0x0000000c0d0e7389 */ /* 0x0000a400000c000b */
[----:B012---:R-:W-:Y:S01]  /*e1e0*/  ENDCOLLECTIVE ;  /* 0x000000000000791b */ /* 0x007fe20003800000 */
.L_x_402:
[----:B------:R-:W-:Y:S05]  /*e1f0*/  BSYNC B0 ;  /* 0x0000000000007941 */ /* 0x000fea0003800000 */
.L_x_401:
[----:B------:R-:W-:Y:S02]  /*e200*/  IMAD.MOV.U32 R13, RZ, RZ, R16 ;  /* 0x000000ffff0d7224 */ /* 0x000fe400078e0010 */
[----:B------:R-:W-:Y:S02]  /*e210*/  IMAD.MOV.U32 R12, RZ, RZ, 0x1 ;  /* 0x00000001ff0c7424 */ /* 0x000fe400078e00ff */
[----:B------:R-:W-:Y:S02]  /*e220*/  IMAD.MOV.U32 R11, RZ, RZ, 0x1f ;  /* 0x0000001fff0b7424 */ /* 0x000fe400078e00ff */
[----:B------:R-:W-:Y:S02]  /*e230*/  IMAD.MOV.U32 R15, RZ, RZ, -0x1 ;  /* 0xffffffffff0f7424 */ /* 0x000fe400078e00ff */
[----:B------:R-:W-:-:S07]  /*e240*/  IMAD.MOV.U32 R4, RZ, RZ, R14 ;  /* 0x000000ffff047224 */ /* 0x000fce00078e000e */
[----:B------:R-:W-:Y:S05]  /*e250*/  WARPSYNC.COLLECTIVE R15, `(.L_x_403) ;  /* 0x000000000f087348 */ /* 0x000fea0003c00000 */
[----:B------:R0:W1:Y:S02]  /*e260*/  SHFL.IDX P6, R14, R13, R12, R11 ;  /* 0x0000000c0d0e7389 */ /* 0x00006400000c000b */
[----:B01----:R-:W-:Y:S01]  /*e270*/  ENDCOLLECTIVE ;  /* 0x000000000000791b */ /* 0x003fe20003800000 */
.L_x_403:
[----:B------:R-:W-:Y:S01]  /*e280*/  IMAD.MOV.U32 R5, RZ, RZ, R14 ;  /* 0x000000ffff057224 */ /* 0x000fe200078e000e */
[----:B------:R-:W-:Y:S06]  /*e290*/  BRA `(.L_x_404) ;  /* 0xffffffe800d07947 */ /* 0x000fec000383ffff */
.L_x_361:
[----:B------:R-:W-:Y:S01]  /*e2a0*/  BSSY B0, `(.L_x_405) ;  /* 0x0000008000007945 */ /* 0x000fe20003800000 */
[----:B-----5:R-:W-:Y:S02]  /*e2b0*/  IMAD.MOV.U32 R13, RZ, RZ, R3 ;  /* 0x000000ffff0d7224 */ /* 0x020fe400078e0003 */
[----:B------:R-:W-:Y:S02]  /*e2c0*/  IMAD.MOV.U32 R12, RZ, RZ, 0x1 ;  /* 0x00000001ff0c7424 */ /* 0x000fe400078e00ff */
[----:B------:R-:W-:Y:S02]  /*e2d0*/  IMAD.MOV.U32 R11, RZ, RZ, RZ ;  /* 0x000000ffff0b7224 */ /* 0x000fe400078e00ff */
[----:B------:R-:W-:-:S07]  /*e2e0*/  IMAD.MOV.U32 R15, RZ, RZ, -0x1 ;  /* 0xffffffffff0f7424 */ /* 0x000fce00078e00ff */
[----:B0-234-:R-:W-:Y:S05]  /*e2f0*/  WARPSYNC.COLLECTIVE R15, `(.L_x_406) ;  /* 0x000000000f087348 */ /* 0x01dfea0003c00000 */
[----:B------:R1:W0:Y:S02]  /*e300*/  SHFL.UP P6, R14, R13, R12, R11 ;  /* 0x0400000c0d0e7389 */ /* 0x00022400000c000b */
[----:B01234-:R-:W-:Y:S01]  /*e310*/  ENDCOLLECTIVE ;  /* 0x000000000000791b */ /* 0x01ffe20003800000 */
.L_x_406:
[----:B------:R-:W-:Y:S05]  /*e320*/  BSYNC B0 ;  /* 0x0000000000007941 */ /* 0x000fea0003800000 */
.L_x_405:
[C---:B------:R-:W-:Y:S01]  /*e330*/  ISETP.NE.AND P0, PT, R9.reuse, RZ, PT ;  /* 0x000000ff0900720c */ /* 0x040fe20003f05270 */
[----:B------:R-:W-:Y:S02]  /*e340*/  IMAD.MOV.U32 R12, RZ, RZ, 0x2 ;  /* 0x00000002ff0c7424 */ /* 0x000fe400078e00ff */
[----:B------:R-:W-:Y:S01]  /*e350*/  IMAD.MOV.U32 R11, RZ, RZ, RZ ;  /* 0x000000ffff0b7224 */ /* 0x000fe200078e00ff */
[----:B------:R-:W-:Y:S01]  /*e360*/  SEL R14, R14, RZ, P0 ;  /* 0x000000ff0e0e7207 */ /* 0x000fe20000000000 */
[----:B------:R-:W-:Y:S01]  /*e370*/  IMAD.MOV.U32 R15, RZ, RZ, -0x1 ;  /* 0xffffffffff0f7424 */ /* 0x000fe200078e00ff */
[----:B------:R-:W-:-:S03]  /*e380*/  ISETP.GE.U32.AND P0, PT, R9, 0x2, PT ;  /* 0x000000020900780c */ /* 0x000fc60003f06070 */
[----:B------:R-:W-:-:S10]  /*e390*/  IMAD.IADD R13, R3, 0x1, R14 ;  /* 0x00000001030d7824 */ /* 0x000fd400078e020e */
[----:B------:R-:W-:Y:S05]  /*e3a0*/  WARPSYNC.COLLECTIVE R15, `(.L_x_407) ;  /* 0x000000000f087348 */ /* 0x000fea0003c00000 */
[----:B------:R0:W1:Y:S02]  /*e3b0*/  SHFL.UP P6, R14, R13, R12, R11 ;  /* 0x0400000c0d0e7389 */ /* 0x00006400000c000b */
[----:B01----:R-:W-:Y:S01]  /*e3c0*/  ENDCOLLECTIVE ;  /* 0x000000000000791b */ /* 0x003fe20003800000 */
.L_x_407:
[----:B------:R-:W-:Y:S01]  /*e3d0*/  IMAD.MOV.U32 R12, RZ, RZ, 0x4 ;  /* 0x00000004ff0c7424 */ /* 0x000fe200078e00ff */
[----:B------:R-:W-:Y:S02]  /*e3e0*/  SEL R6, R14, RZ, P0 ;  /* 0x000000ff0e067207 */ /* 0x000fe40000000000 */
[----:B------:R-:W-:-:S03]  /*e3f0*/  ISETP.GE.U32.AND P0, PT, R9, 0x4, PT ;  /* 0x000000040900780c */ /* 0x000fc60003f06070 */
[----:B------:R-:W-:-:S04]  /*e400*/  IMAD.IADD R6, R13, 0x1, R6 ;  /* 0x000000010d067824 */ /* 0x000fc800078e0206 */
[----:B------:R-:W-:-:S07]  /*e410*/  IMAD.MOV.U32 R13, RZ, RZ, R6 ;  /* 0x000000ffff0d7224 */ /* 0x000fce00078e0006 */
[----:B------:R-:W-:Y:S05]  /*e420*/  WARPSYNC.COLLECTIVE R15, `(.L_x_408) ;  /* 0x000000000f087348 */ /* 0x000fea0003c00000 */
[----:B------:R0:W1:Y:S02]  /*e430*/  SHFL.UP P6, R14, R13, R12, R11 ;  /* 0x0400000c0d0e7389 */ /* 0x00006400000c000b */
[----:B01----:R-:W-:Y:S01]  /*e440*/  ENDCOLLECTIVE ;  /* 0x000000000000791b */ /* 0x003fe20003800000 */
.L_x_408:
        /* <DEDUP_REMOVED lines=8> */
.L_x_409:
        /* <DEDUP_REMOVED lines=8> */
.L_x_410:
[----:B------:R-:W-:Y:S02]  /*e550*/  IMAD.MOV.U32 R12, RZ, RZ, 0x1f ;  /* 0x0000001fff0c7424 */ /* 0x000fe400078e00ff */
[----:B------:R-:W-:Y:S01]  /*e560*/  IMAD.MOV.U32 R11, RZ, RZ, 0x1f ;  /* 0x0000001fff0b7424 */ /* 0x000fe200078e00ff */
[----:B------:R-:W-:-:S05]  /*e570*/  SEL R7, R14, RZ, P0 ;  /* 0x000000ff0e077207 */ /* 0x000fca0000000000 */
[----:B------:R-:W-:-:S04]  /*e580*/  IMAD.IADD R2, R8, 0x1, R7 ;  /* 0x0000000108027824 */ /* 0x000fc800078e0207 */
[----:B------:R-:W-:-:S07]  /*e590*/  IMAD.MOV.U32 R13, RZ, RZ, R2 ;  /* 0x000000ffff0d7224 */ /* 0x000fce00078e0002 */
[----:B------:R-:W-:Y:S05]  /*e5a0*/  WARPSYNC.COLLECTIVE R15, `(.L_x_411) ;  /* 0x000000000f087348 */ /* 0x000fea0003c00000 */
[----:B------:R0:W1:Y:S02]  /*e5b0*/  SHFL.IDX P6, R14, R13, R12, R11 ;  /* 0x0000000c0d0e7389 */ /* 0x00006400000c000b */
[----:B01----:R-:W-:Y:S01]  /*e5c0*/  ENDCOLLECTIVE ;  /* 0x000000000000791b */ /* 0x003fe20003800000 */
.L_x_411:
[----:B------:R-:W-:Y:S05]  /*e5d0*/  BRA `(.L_x_412) ;  /* 0xffffffe800987947 */ /* 0x000fea000383ffff */
.L_x_366:
[----:B------:R-:W-:Y:S01]  /*e5e0*/  BSSY B0, `(.L_x_413) ;  /* 0x0000008000007945 */ /* 0x000fe20003800000 */
[----:B-----5:R-:W-:Y:S02]  /*e5f0*/  IMAD.MOV.U32 R13, RZ, RZ, R3 ;  /* 0x000000ffff0d7224 */ /* 0x020fe400078e0003 */
[----:B------:R-:W-:Y:S02]  /*e600*/  IMAD.MOV.U32 R12, RZ, RZ, 0x1 ;  /* 0x00000001ff0c7424 */ /* 0x000fe400078e00ff */
[----:B------:R-:W-:Y:S02]  /*e610*/  IMAD.MOV.U32 R11, RZ, RZ, RZ ;  /* 0x000000ffff0b7224 */ /* 0x000fe400078e00ff */
[----:B------:R-:W-:-:S07]  /*e620*/  IMAD.MOV.U32 R15, RZ, RZ, -0x1 ;  /* 0xffffffffff0f7424 */ /* 0x000fce00078e00ff */
[----:B0-----:R-:W-:Y:S05]  /*e630*/  WARPSYNC.COLLECTIVE R15, `(.L_x_414) ;  /* 0x000000000f087348 */ /* 0x001fea0003c00000 */
[----:B------:R1:W2:Y:S02]  /*e640*/  SHFL.UP P6, R14, R13, R12, R11 ;  /* 0x0400000c0d0e7389 */ /* 0x0002a400000c000b */
[----:B012---:R-:W-:Y:S01]  /*e650*/  ENDCOLLECTIVE ;  /* 0x000000000000791b */ /* 0x007fe20003800000 */
.L_x_414:
[----:B------:R-:W-:Y:S05]  /*e660*/  BSYNC B0 ;  /* 0x0000000000007941 */ /* 0x000fea0003800000 */
.L_x_413:
[----:B------:R-:W-:Y:S01]  /*e670*/  ISETP.NE.AND P0, PT, R8, RZ, PT ;  /* 0x000000ff0800720c */ /* 0x000fe20003f05270 */
        /* <DEDUP_REMOVED lines=9> */
.L_x_415:
        /* <DEDUP_REMOVED lines=8> */
.L_x_416:
        /* <DEDUP_REMOVED lines=8> */
.L_x_417:
        /* <DEDUP_REMOVED lines=8> */
.L_x_418:
        /* <DEDUP_REMOVED lines=8> */
.L_x_419:
[----:B------:R-:W-:Y:S05]  /*e910*/  BRA `(.L_x_420) ;  /* 0xffffffe800807947 */ /* 0x000fea000383ffff */
.L_x_368:
[----:B------:R-:W-:Y:S01]  /*e920*/  BSSY B0, `(.L_x_421) ;  /* 0x0000006000007945 */ /* 0x000fe20003800000 */
[----:B------:R-:W-:Y:S01]  /*e930*/  PLOP3.LUT P6, PT, P6, PT, PT, 0x8, 0x0 ;  /* 0x000000000000781c */ /* 0x000fe200037ce170 */
[----:B------:R-:W-:-:S12]  /*e940*/  IMAD.MOV.U32 R15, RZ, RZ, -0x1 ;  /* 0xffffffffff0f7424 */ /* 0x000fd800078e00ff */
[----:B0-----:R-:W-:Y:S05]  /*e950*/  WARPSYNC.COLLECTIVE R15, `(.L_x_422) ;  /* 0x000000000f087348 */ /* 0x001fea0003c00000 */
[----:B------:R-:W-:Y:S01]  /*e960*/  VOTE.ANY R14, PT, P6 ;  /* 0x00000000000e7806 */ /* 0x000fe200030e0100 */
[----:B0-----:R-:W-:Y:S06]  /*e970*/  ENDCOLLECTIVE ;  /* 0x000000000000791b */ /* 0x001fec0003800000 */
.L_x_422:
[----:B------:R-:W-:Y:S05]  /*e980*/  BSYNC B0 ;  /* 0x0000000000007941 */ /* 0x000fea0003800000 */
.L_x_421:
[----:B------:R-:W-:Y:S02]  /*e990*/  IMAD.MOV.U32 R7, RZ, RZ, R14 ;  /* 0x000000ffff077224 */ /* 0x000fe400078e000e */
[----:B------:R-:W-:Y:S02]  /*e9a0*/  IMAD.MOV.U32 R13, RZ, RZ, R3 ;  /* 0x000000ffff0d7224 */ /* 0x000fe400078e0003 */
[----:B------:R-:W0:Y:S01]  /*e9b0*/  POPC R5, R7 ;  /* 0x0000000700057309 */ /* 0x000e220000000000 */
[----:B------:R-:W-:Y:S02]  /*e9c0*/  IMAD.MOV.U32 R11, RZ, RZ, 0x1f ;  /* 0x0000001fff0b7424 */ /* 0x000fe400078e00ff */
[----:B------:R-:W-:Y:S02]  /*e9d0*/  IMAD.MOV.U32 R15, RZ, RZ, -0x1 ;  /* 0xffffffffff0f7424 */ /* 0x000fe400078e00ff */
[----:B0-----:R-:W-:-:S07]  /*e9e0*/  IMAD.MOV.U32 R12, RZ, RZ, R5 ;  /* 0x000000ffff0c7224 */ /* 0x001fce00078e0005 */
[----:B------:R-:W-:Y:S05]  /*e9f0*/  WARPSYNC.COLLECTIVE R15, `(.L_x_423) ;  /* 0x000000000f087348 */ /* 0x000fea0003c00000 */
[----:B------:R0:W1:Y:S02]  /*ea00*/  SHFL.IDX P6, R14, R13, R12, R11 ;  /* 0x0000000c0d0e7389 */ /* 0x00006400000c000b */
[----:B01----:R-:W-:Y:S01]  /*ea10*/  ENDCOLLECTIVE ;  /* 0x000000000000791b */ /* 0x003fe20003800000 */
.L_x_423:
[----:B------:R-:W-:Y:S01]  /*ea20*/  IMAD.MOV.U32 R17, RZ, RZ, R14 ;  /* 0x000000ffff117224 */ /* 0x000fe200078e000e */
[----:B------:R-:W-:Y:S06]  /*ea30*/  BRA `(.L_x_424) ;  /* 0xffffffe800707947 */ /* 0x000fec000383ffff */
.L_x_370:
[----:B------:R-:W-:Y:S01]  /*ea40*/  BSSY B0, `(.L_x_425) ;  /* 0x0000007000007945 */ /* 0x000fe20003800000 */
[----:B------:R-:W-:Y:S02]  /*ea50*/  IMAD.MOV.U32 R13, RZ, RZ, R2 ;  /* 0x000000ffff0d7224 */ /* 0x000fe400078e0002 */
[----:B------:R-:W-:Y:S02]  /*ea60*/  IMAD.MOV.U32 R11, RZ, RZ, 0x1f ;  /* 0x0000001fff0b7424 */ /* 0x000fe400078e00ff */
[----:B------:R-:W-:-:S07]  /*ea70*/  IMAD.MOV.U32 R15, RZ, RZ, -0x1 ;  /* 0xffffffffff0f7424 */ /* 0x000fce00078e00ff */
[----:B012---:R-:W-:Y:S05]  /*ea80*/  WARPSYNC.COLLECTIVE R15, `(.L_x_426) ;  /* 0x000000000f087348 */ /* 0x007fea0003c00000 */
[----:B------:R3:W4:Y:S02]  /*ea90*/  SHFL.IDX P6, R14, R13, R12, R11 ;  /* 0x0000000c0d0e7389 */ /* 0x00072400000c000b */
[----:B01234-:R-:W-:Y:S01]  /*eaa0*/  ENDCOLLECTIVE ;  /* 0x000000000000791b */ /* 0x01ffe20003800000 */
.L_x_426:
[----:B------:R-:W-:Y:S05]  /*eab0*/  BSYNC B0 ;  /* 0x0000000000007941 */ /* 0x000fea0003800000 */
.L_x_425:
[----:B------:R-:W-:Y:S05]  /*eac0*/  BRA `(.L_x_369) ;  /* 0xffffffe800687947 */ /* 0x000fea000383ffff */
.L_x_374:
[----:B0-----:R0:W1:Y:S02]  /*ead0*/  SYNCS.PHASECHK.TRANS64.TRYWAIT P0, [R0+URZ+0x34820], R3 ;  /* 0x03482003000075a7 */ /* 0x001064000800017f */
[----:B-1----:R-:W-:Y:S05]  /*eae0*/  @!P0 NANOSLEEP.SYNCS 0x989680 ;  /* 0x009896800000895d */ /* 0x002fea0003900000 */
[----:B------:R-:W1:Y:S02]  /*eaf0*/  @!P0 SYNCS.PHASECHK.TRANS64 P0, [R0+URZ+0x34820], R3 ;  /* 0x03482003000085a7 */ /* 0x000e64000800007f */
[----:B-1----:R-:W-:Y:S05]  /*eb00*/  @!P0 BRA `(.L_x_374) ;  /* 0xfffffffc00f08947 */ /* 0x002fea000383ffff */
[----:B------:R-:W-:Y:S05]  /*eb10*/  BRA `(.L_x_427) ;  /* 0xffffffec004c7947 */ /* 0x000fea000383ffff */
.L_x_375:
        /* <DEDUP_REMOVED lines=8> */
[----:B0-----:R-:W-:Y:S05]  /*eba0*/  WARPSYNC.COLLECTIVE R15, `(.L_x_429) ;  /* 0x000000000f087348 */ /* 0x001fea0003c00000 */
[----:B------:R1:W2:Y:S02]  /*ebb0*/  SHFL.IDX P6, R14, R13, R12, R11 ;  /* 0x0000000c0d0e7389 */ /* 0x0002a400000c000b */
[----:B012---:R-:W-:Y:S01]  /*ebc0*/  ENDCOLLECTIVE ;  /* 0x000000000000791b */ /* 0x007fe20003800000 */
.L_x_429:
[----:B------:R-:W-:Y:S05]  /*ebd0*/  BSYNC B0 ;  /* 0x0000000000007941 */ /* 0x000fea0003800000 */
.L_x_428:
[----:B------:R-:W-:Y:S05]  /*ebe0*/  BRA `(.L_x_430) ;  /* 0xffffffec00347947 */ /* 0x000fea000383ffff */
.L_x_378:
[----:B------:R-:W-:Y:S01]  /*ebf0*/  BSSY B1, `(.L_x_431) ;  /* 0x0000006000017945 */ /* 0x000fe20003800000 */
[----:B------:R-:W-:-:S07]  /*ec00*/  IMAD.MOV.U32 R15, RZ, RZ, -0x1 ;  /* 0xffffffffff0f7424 */ /* 0x000fce00078e00ff */
[----:B01----:R-:W-:Y:S05]  /*ec10*/  WARPSYNC.COLLECTIVE R15, `(.L_x_432) ;  /* 0x000000000f0c7348 */ /* 0x003fea0003c00000 */
[----:B------:R-:W-:Y:S02]  /*ec20*/  ELECT P6, UR62, PT ;  /* 0x00000000003e782f */ /* 0x000fe400038c0000 */
[----:B------:R-:W-:Y:S01]  /*ec30*/  MOV R14, UR62 ;  /* 0x0000003e000e7c02 */ /* 0x000fe20008000f00 */
[----:B01----:R-:W-:Y:S10]  /*ec40*/  ENDCOLLECTIVE ;  /* 0x000000000000791b */ /* 0x003ff40003800000 */
.L_x_432:
[----:B------:R-:W-:Y:S05]  /*ec50*/  BSYNC B1 ;  /* 0x0000000000017941 */ /* 0x000fea0003800000 */
.L_x_431:
[----:B------:R-:W-:Y:S05]  /*ec60*/  BRA `(.L_x_433) ;  /* 0xffffffec002c7947 */ /* 0x000fea000383ffff */
.L_x_380:
[----:B0-----:R0:W1:Y:S02]  /*ec70*/  SYNCS.PHASECHK.TRANS64.TRYWAIT P0, [R6+URZ], R5 ;  /* 0x00000005060075a7 */ /* 0x001064000800017f */
[----:B-1----:R-:W-:Y:S05]  /*ec80*/  @!P0 NANOSLEEP.SYNCS 0x989680 ;  /* 0x009896800000895d */ /* 0x002fea0003900000 */
[----:B------:R-:W1:Y:S02]  /*ec90*/  @!P0 SYNCS.PHASECHK.TRANS64 P0, [R6+URZ], R5 ;  /* 0x00000005060085a7 */ /* 0x000e64000800007f */
[----:B-1----:R-:W-:Y:S05]  /*eca0*/  @!P0 BRA `(.L_x_380) ;  /* 0xfffffffc00f08947 */ /* 0x002fea000383ffff */
[----:B------:R-:W-:Y:S05]  /*ecb0*/  BRA `(.L_x_434) ;  /* 0xffffffec00707947 */ /* 0x000fea000383ffff */
.L_x_381:
[----:B-1----:R1:W2:Y:S02]  /*ecc0*/  SYNCS.PHASECHK.TRANS64.TRYWAIT P0, [R7+URZ], R2 ;  /* 0x00000002070075a7 */ /* 0x0022a4000800017f */
[----:B--2---:R-:W-:Y:S05]  /*ecd0*/  @!P0 NANOSLEEP.SYNCS 0x989680 ;  /* 0x009896800000895d */ /* 0x004fea0003900000 */
[----:B------:R-:W2:Y:S02]  /*ece0*/  @!P0 SYNCS.PHASECHK.TRANS64 P0, [R7+URZ], R2 ;  /* 0x00000002070085a7 */ /* 0x000ea4000800007f */
[----:B--2---:R-:W-:Y:S05]  /*ecf0*/  @!P0 BRA `(.L_x_381) ;  /* 0xfffffffc00f08947 */ /* 0x004fea000383ffff */
[----:B------:R-:W-:Y:S05]  /*ed00*/  BRA `(.L_x_435) ;  /* 0xffffffec00647947 */ /* 0x000fea000383ffff */
.L_x_383:
[----:B--2---:R2:W3:Y:S02]  /*ed10*/  SYNCS.PHASECHK.TRANS64.TRYWAIT P0, [R4+URZ], R5 ;  /* 0x00000005040075a7 */ /* 0x0044e4000800017f */
[----:B---3--:R-:W-:Y:S05]  /*ed20*/  @!P0 NANOSLEEP.SYNCS 0x989680 ;  /* 0x009896800000895d */ /* 0x008fea0003900000 */
[----:B------:R-:W3:Y:S02]  /*ed30*/  @!P0 SYNCS.PHASECHK.TRANS64 P0, [R4+URZ], R5 ;  /* 0x00000005040085a7 */ /* 0x000ee4000800007f */
[----:B---3--:R-:W-:Y:S05]  /*ed40*/  @!P0 BRA `(.L_x_383) ;  /* 0xfffffffc00f08947 */ /* 0x008fea000383ffff */
[----:B------:R-:W-:Y:S05]  /*ed50*/  BRA `(.L_x_436) ;  /* 0xffffffec006c7947 */ /* 0x000fea000383ffff */
.L_x_437:
        /* <DEDUP_REMOVED lines=10> */
.L_x_11932:


//--------------------- .text._ZN7cutlass13device_kernelIN5flash11enable_sm90INS1_16FlashAttnFwdSm90INS1_25CollectiveMainloopFwdSm90ILi2EN4cute5tupleIJNS5_1CILi1EEES8_S8_EEENS6_IJNS7_ILi128EEESA_NS7_ILi192EEEEEELi128ENS_10bfloat16_tEfNS_4arch4Sm90ELb0ELb0ELb0ELb1ELb0ELb1ELb0ELb1ELb1ELb0ELb0ELb0EEENS1_21CollectiveEpilogueFwdINS6_IJSA_SA_SA_EEES9_SD_SF_Li256ELb1ELb0ELb0ELb0EEENS1_36VarlenDynamicPersistentTileSchedulerILi128ELi128ELi256ELi32ELb0ELb0ELb1ELb0ELb1ELb1EEEEEEEEEvNT_6ParamsE --------------------------
	.section	.text._ZN7cutlass13device_kernelIN5flash11enable_sm90INS1_16FlashAttnFwdSm90INS1_25CollectiveMainloopFwdSm90ILi2EN4cute5tupleIJNS5_1CILi1EEES8_S8_EEENS6_IJNS7_ILi128EEESA_NS7_ILi192EEEEEELi128ENS_10bfloat16_tEfNS_4arch4Sm90ELb0ELb0ELb0ELb1ELb0ELb1ELb0ELb1ELb1ELb0ELb0ELb0EEENS1_21CollectiveEpilogueFwdINS6_IJSA_SA_SA_EEES9_SD_SF_Li256ELb1ELb0ELb0ELb0EEENS1_36VarlenDynamicPersistentTileSchedulerILi128ELi128ELi256ELi32ELb0ELb0ELb1ELb0ELb1ELb1EEEEEEEEEvNT_6ParamsE,"ax",@progbits
	.align	128
.text._ZN7cutlass13device_kernelIN5flash11enable_sm90INS1_16FlashAttnFwdSm90INS1_25CollectiveMainloopFwdSm90ILi2EN4cute5tupleIJNS5_1CILi1EEES8_S8_EEENS6_IJNS7_ILi128EEESA_NS7_ILi192EEEEEELi128ENS_10bfloat16_tEfNS_4arch4Sm90ELb0ELb0ELb0ELb1ELb0ELb1ELb0ELb1ELb1ELb0ELb0ELb0EEENS1_21CollectiveEpilogueFwdINS6_IJSA_SA_SA_EEES9_SD_SF_Li256ELb1ELb0ELb0ELb0EEENS1_36VarlenDynamicPersistentTileSchedulerILi128ELi128ELi256ELi32ELb0ELb0ELb1ELb0ELb1ELb1EEEEEEEEEvNT_6ParamsE:
        .type           _ZN7cutlass13device_kernelIN5flash11enable_sm90INS1_16FlashAttnFwdSm90INS1_25CollectiveMainloopFwdSm90ILi2EN4cute5tupleIJNS5_1CILi1EEES8_S8_EEENS6_IJNS7_ILi128EEESA_NS7_ILi192EEEEEELi128ENS_10bfloat16_tEfNS_4arch4Sm90ELb0ELb0ELb0ELb1ELb0ELb1ELb0ELb1ELb1ELb0ELb0ELb0EEENS1_21CollectiveEpilogueFwdINS6_IJSA_SA_SA_EEES9_SD_SF_Li256ELb1ELb0ELb0ELb0EEENS1_36VarlenDynamicPersistentTileSchedulerILi128ELi128ELi256ELi32ELb0ELb0ELb1ELb0ELb1ELb1EEEEEEEEEvNT_6ParamsE,@function
        .size           _ZN7cutlass13device_kernelIN5flash11enable_sm90INS1_16FlashAttnFwdSm90INS1_25CollectiveMainloopFwdSm90ILi2EN4cute5tupleIJNS5_1CILi1EEES8_S8_EEENS6_IJNS7_ILi128EEESA_NS7_ILi192EEEEEELi128ENS_10bfloat16_tEfNS_4arch4Sm90ELb0ELb0ELb0ELb1ELb0ELb1ELb0ELb1ELb1ELb0ELb0ELb0EEENS1_21CollectiveEpilogueFwdINS6_IJSA_SA_SA_EEES9_SD_SF_Li256ELb1ELb0ELb0ELb0EEENS1_36VarlenDynamicPersistentTileSchedulerILi128ELi128ELi256ELi32ELb0ELb0ELb1ELb0ELb1ELb1EEEEEEEEEvNT_6ParamsE,(.L_x_11933 - _ZN7cutlass13device_kernelIN5flash11enable_sm90INS1_16FlashAttnFwdSm90INS1_25CollectiveMainloopFwdSm90ILi2EN4cute5tupleIJNS5_1CILi1EEES8_S8_EEENS6_IJNS7_ILi128EEESA_NS7_ILi192EEEEEELi128ENS_10bfloat16_tEfNS_4arch4Sm90ELb0ELb0ELb0ELb1ELb0ELb1ELb0ELb1ELb1ELb0ELb0ELb0EEENS1_21CollectiveEpilogueFwdINS6_IJSA_SA_SA_EEES9_SD_SF_Li256ELb1ELb0ELb0ELb0EEENS1_36VarlenDynamicPersistentTileSchedulerILi128ELi128ELi256ELi32ELb0ELb0ELb1ELb0ELb1ELb1EEEEEEEEEvNT_6ParamsE)
        .other          _ZN7cutlass13device_kernelIN5flash11enable_sm90INS1_16FlashAttnFwdSm90INS1_25CollectiveMainloopFwdSm90ILi2EN4cute5tupleIJNS5_1CILi1EEES8_S8_EEENS6_IJNS7_ILi128EEESA_NS7_ILi192EEEEEELi128ENS_10bfloat16_tEfNS_4arch4Sm90ELb0ELb0ELb0ELb1ELb0ELb1ELb0ELb1ELb1ELb0ELb0ELb0EEENS1_21CollectiveEpilogueFwdINS6_IJSA_SA_SA_EEES9_SD_SF_Li256ELb1ELb0ELb0ELb0EEENS1_36VarlenDynamicPersistentTileSchedulerILi128ELi128ELi256ELi32ELb0ELb0ELb1ELb0ELb1ELb1EEEEEEEEEvNT_6ParamsE,@"STO_CUDA_ENTRY STV_DEFAULT"
_ZN7cutlass13device_kernelIN5flash11enable_sm90INS1_16FlashAttnFwdSm90INS1_25CollectiveMainloopFwdSm90ILi2EN4cute5tupleIJNS5_1CILi1EEES8_S8_EEENS6_IJNS7_ILi128EEESA_NS7_ILi192EEEEEELi128ENS_10bfloat16_tEfNS_4arch4Sm90ELb0ELb0ELb0ELb1ELb0ELb1ELb0ELb1ELb1ELb0ELb0ELb0EEENS1_21CollectiveEpilogueFwdINS6_IJSA_SA_SA_EEES9_SD_SF_Li256ELb1ELb0ELb0ELb0EEENS1_36VarlenDynamicPersistentTileSchedulerILi128ELi128ELi256ELi32ELb0ELb0ELb1ELb0ELb1ELb1EEEEEEEEEvNT_6ParamsE:
[----:B------:R-:W0:Y:S02]  /*0000*/  LDC R1, c[0x0][0x28] ;  /* 0x00000a00ff017b82 */ /* 0x000e240000000800 */
[----:B0-----:R-:W-:Y:S01]  /*0010*/  VIADD R1, R1, 0xffffffb8 ;  /* 0xffffffb801017836 */ /* 0x001fe20000000000 */
[----:B------:R-:W0:Y:S01]  /*0020*/  S2R R3, SR_TID.X ;  /* 0x0000000000037919 */ /* 0x000e220000002100 */
[----:B------:R-:W-:Y:S01]  /*0030*/  ELECT P0, URZ, PT ;  /* 0x00000000003f782f */ /* 0x000fe20003800000 */
[----:B------:R-:W-:Y:S01]  /*0040*/  BSSY B0, `(.L_x_438) ;  /* 0x0000016000007945 */ /* 0x000fe20003800000 */
[----:B0-----:R-:W-:-:S05]  /*0050*/  SHF.R.U32.HI R0, RZ, 0x5, R3 ;  /* 0x00000005ff007819 */ /* 0x001fca0000011603 */
[----:B------:R-:W0:Y:S02]  /*0060*/  SHFL.IDX PT, R2, R0, RZ, 0x1f ;  /* 0x00001fff00027589 */ /* 0x000e2400000e0000 */
[----:B0-----:R-:W-:-:S13]  /*0070*/  ISETP.EQ.AND P0, PT, R2, RZ, P0 ;  /* 0x000000ff0200720c */ /* 0x001fda0000702270 */
[----:B------:R-:W-:Y:S05]  /*0080*/  @!P0 BRA `(.L_x_439) ;  /* 0x0000000000448947 */ /* 0x000fea0003800000 */
[----:B------:R-:W-:Y:S02]  /*0090*/  ULDC.64 UR4, c[0x0][0x198] ;  /* 0x0000660000047ab9 */ /* 0x000fe40000000a00 */
[----:B------:R-:W-:Y:S02]  /*00a0*/  UIADD3 UR6, UP0, UR4, 0x270, URZ ;  /* 0x0000027004067890 */ /* 0x000fe4000ff1e03f */
[----:B------:R-:W-:Y:S02]  /*00b0*/  UIADD3 UR8, UP1, UR4, 0x370, URZ ;  /* 0x0000037004087890 */ /* 0x000fe4000ff3e03f */
[----:B------:R-:W-:Y:S02]  /*00c0*/  UIADD3 UR10, UP2, UR4, 0x470, URZ ;  /* 0x00000470040a7890 */ /* 0x000fe4000ff5e03f */
[----:B------:R-:W-:Y:S02]  /*00d0*/  UIADD3 UR12, UP3, UR4, 0x570, URZ ;  /* 0x00000570040c7890 */ /* 0x000fe4000ff7e03f */
[----:B------:R-:W-:-:S02]  /*00e0*/  UIADD3 UR4, UP4, UR4, 0x670, URZ ;  /* 0x0000067004047890 */ /* 0x000fc4000ff9e03f */
[----:B------:R-:W-:Y:S02]  /*00f0*/  UIADD3.X UR7, URZ, UR5, URZ, UP0, !UPT ;  /* 0x000000053f077290 */ /* 0x000fe400087fe43f */
[----:B------:R-:W-:Y:S02]  /*0100*/  UIADD3.X UR9, URZ, UR5, URZ, UP1, !UPT ;  /* 0x000000053f097290 */ /* 0x000fe40008ffe43f */
[----:B------:R-:W-:Y:S02]  /*0110*/  UIADD3.X UR11, URZ, UR5, URZ, UP2, !UPT ;  /* 0x000000053f0b7290 */ /* 0x000fe400097fe43f */
[----:B------:R-:W-:Y:S02]  /*0120*/  UIADD3.X UR13, URZ, UR5, URZ, UP3, !UPT ;  /* 0x000000053f0d7290 */ /* 0x000fe40009ffe43f */
[----:B------:R-:W-:Y:S01]  /*0130*/  UIADD3.X UR5, URZ, UR5, URZ, UP4, !UPT ;  /* 0x000000053f057290 */ /* 0x000fe2000a7fe43f */
[----:B------:R0:W-:Y:S02]  /*0140*/  UTMACCTL.PF [UR6] ;  /* 0x00000000060079b9 */ /* 0x0001e40008040000 */
[----:B------:R0:W-:Y:S02]  /*0150*/  UTMACCTL.PF [UR8] ;  /* 0x00000000080079b9 */ /* 0x0001e40008040000 */
[----:B------:R0:W-:Y:S02]  /*0160*/  UTMACCTL.PF [UR10] ;  /* 0x000000000a0079b9 */ /* 0x0001e40008040000 */
[----:B------:R0:W-:Y:S02]  /*0170*/  UTMACCTL.PF [UR12] ;  /* 0x000000000c0079b9 */ /* 0x0001e40008040000 */
[----:B------:R0:W-:Y:S02]  /*0180*/  UTMACCTL.PF [UR4] ;  /* 0x00000000040079b9 */ /* 0x0001e40008040000 */
[----:B0-----:R-:W-:Y:S01]  /*0190*/  NOP ;  /* 0x0000000000007918 */ /* 0x001fe20000000000 */
.L_x_439:
[----:B------:R-:W-:Y:S05]  /*01a0*/  BSYNC B0 ;  /* 0x0000000000007941 */ /* 0x000fea0003800000 */
.L_x_438:
[----:B------:R-:W-:Y:S01]  /*01b0*/  VOTEU.ANY UP0, P0 ;  /* 0x00000000003f7886 */ /* 0x000fe20000000100 */
[----:B------:R-:W0:Y:S01]  /*01c0*/  SHFL.IDX PT, R2, R0, RZ, 0x1f ;  /* 0x00001fff00027589 */ /* 0x000e2200000e0000 */
[----:B------:R-:W-:Y:S01]  /*01d0*/  UMOV UR4, 0x1 ;  /* 0x0000000100047882 */ /* 0x000fe20000000000 */
[----:B------:R-:W-:Y:S01]  /*01e0*/  UMOV UR7, 0x100 ;  /* 0x0000010000077882 */ /* 0x000fe20000000000 */
[----:B------:R-:W-:Y:S01]  /*01f0*/  VOTEU.ANY UP1, P0 ;  /* 0x00000000003f7886 */ /* 0x000fe20000020100 */
[----:B------:R-:W1:Y:S01]  /*0200*/  @UP0 S2UR UR8, SR_CgaCtaId ;  /* 0x00000000000809c3 */ /* 0x000e620000008800 */
[----:B------:R-:W-:Y:S01]  /*0210*/  @UP0 UMOV UR6, 0x400 ;  /* 0x0000040000060882 */ /* 0x000fe20000000000 */
[----:B------:R-:W-:-:S04]  /*0220*/  @UP0 UIADD3 UR4, -UR4, 0x100000, URZ ;  /* 0x0010000004040890 */ /* 0x000fc8000fffe13f */
[----:B------:R-:W-:Y:S02]  /*0230*/  @UP0 USHF.L.U32 UR5, UR4, 0xb, URZ ;  /* 0x0000000b04050899 */ /* 0x000fe4000800063f */
[----:B------:R-:W-:Y:S01]  /*0240*/  @UP0 USHF.L.U32 UR4, UR4, 0x1, URZ ;  /* 0x0000000104040899 */ /* 0x000fe2000800063f */
[----:B0-----:R-:W-:Y:S02]  /*0250*/  ISETP.NE.AND P1, PT, R2, RZ, PT ;  /* 0x000000ff0200720c */ /* 0x001fe40003f25270 */
[----:B------:R-:W-:Y:S01]  /*0260*/  SHF.R.U32.HI R2, RZ, 0x7, R3 ;  /* 0x00000007ff027819 */ /* 0x000fe20000011603 */
[----:B-1----:R-:W-:Y:S02]  /*0270*/  @UP0 ULEA UR8, UR8, UR6, 0x18 ;  /* 0x0000000608080291 */ /* 0x002fe4000f8ec03f */
[----:B------:R-:W-:-:S04]  /*0280*/  @UP0 UIADD3 UR6, -UR7, 0x100000, URZ ;  /* 0x0010000007060890 */ /* 0x000fc8000fffe13f */
[----:B------:R-:W-:Y:S02]  /*0290*/  @UP0 USHF.L.U32 UR7, UR6, 0xb, URZ ;  /* 0x0000000b06070899 */ /* 0x000fe4000800063f */
[----:B------:R-:W-:Y:S01]  /*02a0*/  @UP0 USHF.L.U32 UR6, UR6, 0x1, URZ ;  /* 0x0000000106060899 */ /* 0x000fe2000800063f */
[----:B------:R-:W-:Y:S01]  /*02b0*/  VOTEU.ANY UP0, P0 ;  /* 0x00000000003f7886 */ /* 0x000fe20000000100 */
[----:B------:R-:W0:Y:S04]  /*02c0*/  SHFL.IDX PT, R2, R2, RZ, 0x1f ;  /* 0x00001fff02027589 */ /* 0x000e2800000e0000 */
[----:B------:R-:W1:Y:S02]  /*02d0*/  FENCE.VIEW.ASYNC.S ;  /* 0x00000000000073c6 */ /* 0x000e640000000000 */
[----:B-1----:R1:W2:Y:S04]  /*02e0*/  @UP0 SYNCS.EXCH.64 URZ, [UR8+0x34800], UR4 ;  /* 0x03480004083f05b2 */ /* 0x0022a80008000100 */
        /* <DEDUP_REMOVED lines=16> */
[----:B------:R4:W0:Y:S01]  /*03f0*/  SYNCS.EXCH.64 URZ, [UR8+0x34840], UR4 ;  /* 0x03484004083f75b2 */ /* 0x0008220008000100 */
[----:B------:R4:W0:Y:S01]  /*0400*/  SYNCS.EXCH.64 URZ, [UR8+0x34838], UR6 ;  /* 0x03483806083f75b2 */ /* 0x0008220008000100 */
[----:B------:R4:W0:Y:S02]  /*0410*/  SYNCS.EXCH.64 URZ, [UR8+0x34848], UR4 ;  /* 0x03484804083f75b2 */ /* 0x0008240008000100 */
[----:B----4-:R-:W-:Y:S01]  /*0420*/  NOP ;  /* 0x0000000000007918 */ /* 0x010fe20000000000 */
.L_x_440:
[----:B------:R-:W4:Y:S01]  /*0430*/  SHFL.IDX PT, R4, R0, RZ, 0x1f ;  /* 0x00001fff00047589 */ /* 0x000f2200000e0000 */
[----:B------:R-:W-:Y:S01]  /*0440*/  NOP ;  /* 0x0000000000007918 */ /* 0x000fe20000000000 */
[----:B----4-:R-:W-:-:S13]  /*0450*/  ISETP.NE.AND P0, PT, R4, RZ, PT ;  /* 0x000000ff0400720c */ /* 0x010fda0003f05270 */
        /* <DEDUP_REMOVED lines=19> */
.L_x_441:
[----:B------:R-:W4:Y:S01]  /*0590*/  SHFL.IDX PT, R4, R0, RZ, 0x1f ;  /* 0x00001fff00047589 */ /* 0x000f2200000e0000 */
[----:B------:R-:W-:Y:S01]  /*05a0*/  NOP ;  /* 0x0000000000007918 */ /* 0x000fe20000000000 */
[----:B----4-:R-:W-:-:S13]  /*05b0*/  ISETP.NE.AND P0, PT, R4, RZ, PT ;  /* 0x000000ff0400720c */ /* 0x010fda0003f05270 */
[----:B------:R-:W-:Y:S05]  /*05c0*/  @P0 BRA `(.L_x_442) ;  /* 0x0000000000380947 */ /* 0x000fea0003800000 */
[----:B-1----:R-:W1:Y:S01]  /*05d0*/  S2UR UR5, SR_CgaCtaId ;  /* 0x00000000000579c3 */ /* 0x002e620000008800 */
[----:B------:R-:W-:Y:S01]  /*05e0*/  UMOV UR4, 0x400 ;  /* 0x0000040000047882 */ /* 0x000fe20000000000 */
[----:B------:R-:W-:Y:S01]  /*05f0*/  UMOV UR7, 0x1 ;  /* 0x0000000100077882 */ /* 0x000fe20000000000 */
[----:B------:R-:W-:Y:S01]  /*0600*/  ELECT P0, URZ, PT ;  /* 0x00000000003f782f */ /* 0x000fe20003800000 */
[----:B-1----:R-:W-:Y:S02]  /*0610*/  ULEA UR6, UR5, UR4, 0x18 ;  /* 0x0000000405067291 */ /* 0x002fe4000f8ec03f */
[----:B------:R-:W-:-:S04]  /*0620*/  UIADD3 UR4, -UR7, 0x100000, URZ ;  /* 0x0010000007047890 */ /* 0x000fc8000fffe13f */
[----:B------:R-:W-:Y:S02]  /*0630*/  USHF.L.U32 UR5, UR4, 0xb, URZ ;  /* 0x0000000b04057899 */ /* 0x000fe4000800063f */
[----:B------:R-:W-:Y:S01]  /*0640*/  USHF.L.U32 UR4, UR4, 0x1, URZ ;  /* 0x0000000104047899 */ /* 0x000fe2000800063f */
[----:B------:R-:W1:Y:S11]  /*0650*/  FENCE.VIEW.ASYNC.S ;  /* 0x00000000000073c6 */ /* 0x000e760000000000 */
[----:B-1----:R4:W1:Y:S01]  /*0660*/  SYNCS.EXCH.64 URZ, [UR6+0x34870], UR4 ;  /* 0x03487004063f75b2 */ /* 0x0028620008000100 */
[----:B------:R4:W0:Y:S01]  /*0670*/  SYNCS.EXCH.64 URZ, [UR6+0x34880], UR4 ;  /* 0x03488004063f75b2 */ /* 0x0008220008000100 */
[----:B------:R4:W0:Y:S01]  /*0680*/  SYNCS.EXCH.64 URZ, [UR6+0x34878], UR4 ;  /* 0x03487804063f75b2 */ /* 0x0008220008000100 */
[----:B------:R4:W0:Y:S02]  /*0690*/  SYNCS.EXCH.64 URZ, [UR6+0x34888], UR4 ;  /* 0x03488804063f75b2 */ /* 0x0008240008000100 */
[----:B----4-:R-:W-:Y:S01]  /*06a0*/  NOP ;  /* 0x0000000000007918 */ /* 0x010fe20000000000 */
.L_x_442:
        /* <DEDUP_REMOVED lines=22> */
.L_x_443:
        /* <DEDUP_REMOVED lines=22> */
.L_x_444:
[----:B0-----:R-:W-:Y:S01]  /*0970*/  ISETP.NE.AND P0, PT, R2, RZ, PT ;  /* 0x000000ff0200720c */ /* 0x001fe20003f05270 */
[----:B------:R-:W-:Y:S01]  /*0980*/  IMAD.MOV.U32 R2, RZ, RZ, 0x1 ;  /* 0x00000001ff027424 */ /* 0x000fe200078e00ff */
[----:B------:R-:W-:Y:S01]  /*0990*/  NOP ;  /* 0x0000000000007918 */ /* 0x000fe20000000000 */
[----:B------:R-:W-:Y:S01]  /*09a0*/  ULDC.64 UR36, c[0x0][0x208] ;  /* 0x0000820000247ab9 */ /* 0x000fe20000000a00 */
[----:B------:R-:W-:Y:S02]  /*09b0*/  BSSY B7, `(.L_x_445) ;  /* 0x0001d6d000077945 */ /* 0x000fe40003800000 */
[----:B------:R-:W-:-:S05]  /*09c0*/  SEL R2, R2, 0x2, !P0 ;  /* 0x0000000202027807 */ /* 0x000fca0004000000 */
[----:B------:R0:W-:Y:S01]  /*09d0*/  STL [R1+0x38], R2 ;  /* 0x0000380201007387 */ /* 0x0001e20000100800 */
[----:B-123--:R-:W-:Y:S06]  /*09e0*/  BAR.SYNC.DEFER_BLOCKING 0x0 ;  /* 0x0000000000007b1d */ /* 0x00efec0000010000 */
[----:B------:R-:W-:Y:S05]  /*09f0*/  @!P0 BRA `(.L_x_446) ;  /* 0x0000017800248947 */ /* 0x000fea0003800000 */
.L_x_447:
        /* <DEDUP_REMOVED lines=8> */
[----:B-1----:R-:W-:-:S06]  /*0a80*/  ULEA UR4, UR5, UR4, 0x18 ;  /* 0x0000000405047291 */ /* 0x002fcc000f8ec03f */
[----:B0-----:R-:W-:Y:S01]  /*0a90*/  IMAD.U32 R2, RZ, RZ, UR4 ;  /* 0x00000004ff027e24 */ /* 0x001fe2000f8e00ff */
[----:B------:R-:W-:-:S04]  /*0aa0*/  ULDC UR4, c[0x0][0xc14] ;  /* 0x0003050000047ab9 */ /* 0x000fc80000000800 */
[----:B------:R-:W0:Y:S01]  /*0ab0*/  LDS.128 R148, [R2+0x348d0] ;  /* 0x0348d00002947984 */ /* 0x000e220000000c00 */
[----:B------:R-:W-:Y:S06]  /*0ac0*/  BAR.ARV 0x4, 0x120 ;  /* 0x0104800000007b1d */ /* 0x000fec0000002000 */
[----:B0-----:R-:W-:-:S13]  /*0ad0*/  ISETP.GE.AND P0, PT, R151, UR4, PT ;  /* 0x0000000497007c0c */ /* 0x001fda000bf06270 */
[----:B------:R-:W-:Y:S05]  /*0ae0*/  @P0 BRA `(.L_x_448) ;  /* 0x000001d400640947 */ /* 0x000fea0003800000 */
[----:B------:R-:W2:Y:S01]  /*0af0*/  LDL.LU R12, [R1+0x38] ;  /* 0x00003800010c7983 */ /* 0x000ea20000300800 */
[----:B------:R-:W-:Y:S02]  /*0b00*/  VIADD R224, R3, 0xffffff80 ;  /* 0xffffff8003e07836 */ /* 0x000fe40000000000 */
[----:B------:R-:W-:Y:S02]  /*0b10*/  IMAD.MOV.U32 R222, RZ, RZ, -0x2 ;  /* 0xfffffffeffde7424 */ /* 0x000fe400078e00ff */
[----:B------:R-:W-:Y:S01]  /*0b20*/  VIADD R209, R2, 0x10400 ;  /* 0x0001040002d17836 */ /* 0x000fe20000000000 */
[----:B------:R-:W-:Y:S01]  /*0b30*/  SHF.R.S32.HI R3, RZ, 0x1f, R224 ;  /* 0x0000001fff037819 */ /* 0x000fe200000114e0 */
[----:B------:R-:W-:Y:S02]  /*0b40*/  IMAD.MOV.U32 R205, RZ, RZ, RZ ;  /* 0x000000ffffcd7224 */ /* 0x000fe400078e00ff */
[----:B------:R-:W-:Y:S01]  /*0b50*/  IMAD.MOV.U32 R18, RZ, RZ, RZ ;  /* 0x000000ffff127224 */ /* 0x000fe200078e00ff */
[CC--:B------:R-:W-:Y:S01]  /*0b60*/  LEA.HI R5, R3.reuse, R224.reuse, RZ, 0x7 ;  /* 0x000000e003057211 */ /* 0x0c0fe200078f38ff */
[----:B------:R-:W-:Y:S01]  /*0b70*/  IMAD.MOV.U32 R186, RZ, RZ, RZ ;  /* 0x000000ffffba7224 */ /* 0x000fe200078e00ff */
[----:B------:R-:W-:Y:S01]  /*0b80*/  LEA.HI R0, R3, R224, RZ, 0x4 ;  /* 0x000000e003007211 */ /* 0x000fe200078f20ff */
[----:B------:R-:W-:Y:S01]  /*0b90*/  IMAD.MOV.U32 R194, RZ, RZ, RZ ;  /* 0x000000ffffc27224 */ /* 0x000fe200078e00ff */
[----:B------:R-:W-:Y:S01]  /*0ba0*/  LOP3.LUT R7, R5, 0xffffff80, RZ, 0xc0, !PT ;  /* 0xffffff8005077812 */ /* 0x000fe200078ec0ff */
[----:B------:R-:W-:Y:S01]  /*0bb0*/  IMAD.MOV.U32 R192, RZ, RZ, RZ ;  /* 0x000000ffffc07224 */ /* 0x000fe200078e00ff */
[----:B------:R-:W-:-:S02]  /*0bc0*/  SHF.R.S32.HI R9, RZ, 0x4, R0 ;  /* 0x00000004ff097819 */ /* 0x000fc40000011400 */
[----:B------:R-:W-:Y:S01]  /*0bd0*/  LEA.HI R190, R3, R224, RZ, 0x5 ;  /* 0x000000e003be7211 */ /* 0x000fe200078f28ff */
[----:B------:R-:W-:Y:S01]  /*0be0*/  IMAD.IADD R212, R224, 0x1, -R7 ;  /* 0x00000001e0d47824 */ /* 0x000fe200078e0a07 */
[C---:B------:R-:W-:Y:S02]  /*0bf0*/  LEA.HI R4, R0.reuse, R9, RZ, 0x1 ;  /* 0x0000000900047211 */ /* 0x040fe400078f08ff */
[----:B------:R-:W-:Y:S02]  /*0c00*/  LOP3.LUT R7, R0, 0x3fffff0, RZ, 0xc0, !PT ;  /* 0x03fffff000077812 */ /* 0x000fe400078ec0ff */
[----:B------:R-:W-:Y:S02]  /*0c10*/  SHF.R.S32.HI R11, RZ, 0x1f, R212 ;  /* 0x0000001fff0b7819 */ /* 0x000fe400000114d4 */
[----:B------:R-:W-:Y:S01]  /*0c20*/  LOP3.LUT R4, R4, 0x1ffffffe, RZ, 0xc0, !PT ;  /* 0x1ffffffe04047812 */ /* 0x000fe200078ec0ff */
[----:B------:R-:W-:Y:S01]  /*0c30*/  IMAD.IADD R7, R224, 0x1, -R7 ;  /* 0x00000001e0077824 */ /* 0x000fe200078e0a07 */
[----:B------:R-:W-:-:S02]  /*0c40*/  SHF.R.S32.HI R190, RZ, 0x5, R190 ;  /* 0x00000005ffbe7819 */ /* 0x000fc400000114be */
[----:B------:R-:W-:Y:S01]  /*0c50*/  LEA.HI R0, R11, R212, RZ, 0x2 ;  /* 0x000000d40b007211 */ /* 0x000fe200078f10ff */
[----:B------:R-:W-:Y:S01]  /*0c60*/  IMAD.IADD R4, R9, 0x1, -R4 ;  /* 0x0000000109047824 */ /* 0x000fe200078e0a04 */
[----:B------:R-:W-:Y:S01]  /*0c70*/  SHF.R.S32.HI R220, RZ, 0x7, R5 ;  /* 0x00000007ffdc7819 */ /* 0x000fe20000011405 */
[----:B------:R-:W-:Y:S01]  /*0c80*/  IMAD R7, R190, 0x10, R7 ;  /* 0x00000010be077824 */ /* 0x000fe200078e0207 */
[--C-:B------:R-:W-:Y:S02]  /*0c90*/  SHF.R.S32.HI R6, RZ, 0x2, R0.reuse ;  /* 0x00000002ff067819 */ /* 0x100fe40000011400 */
[----:B------:R-:W-:Y:S01]  /*0ca0*/  SHF.R.S32.HI R9, RZ, 0x1f, R0 ;  /* 0x0000001fff097819 */ /* 0x000fe20000011400 */
[----:B------:R-:W-:Y:S01]  /*0cb0*/  IMAD R221, R7, 0x8, R4 ;  /* 0x0000000807dd7824 */ /* 0x000fe200078e0204 */
[----:B------:R-:W-:Y:S02]  /*0cc0*/  LOP3.LUT R13, R0, 0x7ffffffc, RZ, 0xc0, !PT ;  /* 0x7ffffffc000d7812 */ /* 0x000fe400078ec0ff */
[----:B------:R-:W-:Y:S01]  /*0cd0*/  LEA.HI R0, R3, R224, RZ, 0x2 ;  /* 0x000000e003007211 */ /* 0x000fe200078f10ff */
[----:B------:R-:W-:Y:S01]  /*0ce0*/  IMAD.SHL.U32 R221, R221, 0x8, RZ ;  /* 0x00000008dddd7824 */ /* 0x000fe200078e00ff */
[----:B------:R-:W-:Y:S01]  /*0cf0*/  LEA.HI R9, R9, R6, RZ, 0x3 ;  /* 0x0000000609097211 */ /* 0x000fe200078f18ff */
[----:B------:R-:W-:Y:S01]  /*0d00*/  IMAD.IADD R13, R212, 0x1, -R13 ;  /* 0x00000001d40d7824 */ /* 0x000fe200078e0a0d */
[----:B------:R-:W-:-:S02]  /*0d10*/  LOP3.LUT R7, R0, 0xfffffffc, RZ, 0xc0, !PT ;  /* 0xfffffffc00077812 */ /* 0x000fc400078ec0ff */
[--C-:B------:R-:W-:Y:S01]  /*0d20*/  SHF.R.S32.HI R19, RZ, 0x2, R0.reuse ;  /* 0x00000002ff137819 */ /* 0x100fe20000011400 */
[----:B------:R-:W-:Y:S01]  /*0d30*/  IMAD R222, R13, R222, 0x80 ;  /* 0x000000800dde7424 */ /* 0x000fe200078e02de */
[----:B------:R-:W-:Y:S01]  /*0d40*/  SHF.R.S32.HI R4, RZ, 0x1f, R0 ;  /* 0x0000001fff047819 */ /* 0x000fe20000011400 */
[----:B------:R-:W-:Y:S01]  /*0d50*/  IMAD.IADD R208, R224, 0x1, -R7 ;  /* 0x00000001e0d07824 */ /* 0x000fe200078e0a07 */
[----:B------:R-:W-:Y:S01]  /*0d60*/  LOP3.LUT R9, R9, 0xfffffff8, RZ, 0xc0, !PT ;  /* 0xfffffff809097812 */ /* 0x000fe200078ec0ff */
[----:B------:R-:W-:Y:S01]  /*0d70*/  VIADD R204, R19, 0x40 ;  /* 0x0000004013cc7836 */ /* 0x000fe20000000000 */
[----:B------:R-:W-:Y:S01]  /*0d80*/  LEA.HI R4, R4, R19, RZ, 0x3 ;  /* 0x0000001304047211 */ /* 0x000fe200078f18ff */
[----:B------:R-:W-:Y:S01]  /*0d90*/  IMAD.SHL.U32 R22, R208, 0x8, RZ ;  /* 0x00000008d0167824 */ /* 0x000fe200078e00ff */
[----:B------:R-:W-:Y:S01]  /*0da0*/  LEA.HI R11, R11, R212, RZ, 0x5 ;  /* 0x000000d40b0b7211 */ /* 0x000fe200078f28ff */
[----:B------:R-:W-:Y:S01]  /*0db0*/  IMAD.IADD R6, R6, 0x1, -R9 ;  /* 0x0000000106067824 */ /* 0x000fe200078e0a09 */
[----:B------:R-:W-:Y:S01]  /*0dc0*/  SHF.R.S32.HI R7, RZ, 0x1f, R204 ;  /* 0x0000001fff077819 */ /* 0x000fe200000114cc */
[----:B------:R-:W-:Y:S01]  /*0dd0*/  VIADD R185, R22, 0x40 ;  /* 0x0000004016b97836 */ /* 0x000fe20000000000 */
[----:B------:R-:W-:Y:S01]  /*0de0*/  LOP3.LUT R4, R4, 0xfffffff8, RZ, 0xc0, !PT ;  /* 0xfffffff804047812 */ /* 0x000fe200078ec0ff */
[----:B------:R-:W-:Y:S01]  /*0df0*/  VIADD R184, R22, 0x20 ;  /* 0x0000002016b87836 */ /* 0x000fe20000000000 */
[----:B------:R-:W-:Y:S01]  /*0e00*/  LEA.HI R7, R7, R204, RZ, 0x3 ;  /* 0x000000cc07077211 */ /* 0x000fe200078f18ff */
[----:B------:R-:W-:Y:S01]  /*0e10*/  IMAD.SHL.U32 R187, R204, 0x40, RZ ;  /* 0x00000040ccbb7824 */ /* 0x000fe200078e00ff */
[----:B------:R-:W-:Y:S01]  /*0e20*/  SHF.R.S32.HI R0, RZ, 0x1f, R185 ;  /* 0x0000001fff007819 */ /* 0x000fe200000114b9 */
[----:B------:R-:W-:Y:S01]  /*0e30*/  IMAD.IADD R211, R19, 0x1, -R4 ;  /* 0x0000000113d37824 */ /* 0x000fe200078e0a04 */
[----:B------:R-:W-:Y:S01]  /*0e40*/  SHF.R.S32.HI R9, RZ, 0x1f, R184 ;  /* 0x0000001fff097819 */ /* 0x000fe200000114b8 */
[----:B------:R-:W-:Y:S01]  /*0e50*/  IMAD.SHL.U32 R7, R7, 0x40, RZ ;  /* 0x0000004007077824 */ /* 0x000fe200078e00ff */
[----:B------:R-:W-:Y:S01]  /*0e60*/  LEA.HI R4, R0, R185, RZ, 0x6 ;  /* 0x000000b900047211 */ /* 0x000fe200078f30ff */
[----:B------:R-:W-:Y:S01]  /*0e70*/  IMAD.SHL.U32 R189, R211, 0x40, RZ ;  /* 0x00000040d3bd7824 */ /* 0x000fe200078e00ff */
[----:B------:R-:W-:Y:S01]  /*0e80*/  LEA.HI R5, R5, R220, RZ, 0x1 ;  /* 0x000000dc05057211 */ /* 0x000fe200078f08ff */
[----:B------:R-:W-:Y:S01]  /*0e90*/  IMAD.SHL.U32 R16, R208, 0x4, RZ ;  /* 0x00000004d0107824 */ /* 0x000fe200078e00ff */
[----:B------:R-:W-:Y:S01]  /*0ea0*/  LOP3.LUT R193, R7, 0xfffffe00, RZ, 0xc0, !PT ;  /* 0xfffffe0007c17812 */ /* 0x000fe200078ec0ff */
[----:B------:R-:W-:Y:S01]  /*0eb0*/  IMAD.SHL.U32 R7, R4, 0x80, RZ ;  /* 0x0000008004077824 */ /* 0x000fe200078e00ff */
[----:B------:R-:W-:-:S02]  /*0ec0*/  LEA.HI R210, R9, R184, RZ, 0x3 ;  /* 0x000000b809d27211 */ /* 0x000fc400078f18ff */
[----:B------:R-:W-:Y:S02]  /*0ed0*/  LEA.HI R9, R9, R184, RZ, 0x6 ;  /* 0x000000b809097211 */ /* 0x000fe400078f30ff */
[----:B------:R-:W-:Y:S02]  /*0ee0*/  LOP3.LUT R189, R189, 0x1c0, RZ, 0xc0, !PT ;  /* 0x000001c0bdbd7812 */ /* 0x000fe400078ec0ff */
[----:B------:R-:W-:Y:S01]  /*0ef0*/  LEA.HI R216, R0, R185, RZ, 0x3 ;  /* 0x000000b900d87211 */ /* 0x000fe200078f18ff */
[----:B------:R-:W-:Y:S01]  /*0f00*/  IMAD.SHL.U32 R9, R9, 0x80, RZ ;  /* 0x0000008009097824 */ /* 0x000fe200078e00ff */
[----:B------:R-:W-:Y:S02]  /*0f10*/  SHF.R.S32.HI R11, RZ, 0x5, R11 ;  /* 0x00000005ff0b7819 */ /* 0x000fe4000001140b */
[----:B------:R-:W-:Y:S02]  /*0f20*/  LOP3.LUT R187, R187, 0x1c0, RZ, 0xc0, !PT ;  /* 0x000001c0bbbb7812 */ /* 0x000fe400078ec0ff */
[----:B------:R-:W-:Y:S01]  /*0f30*/  LOP3.LUT R5, R5, 0x3fffffe, RZ, 0xc0, !PT ;  /* 0x03fffffe05057812 */ /* 0x000fe200078ec0ff */
[----:B------:R-:W-:Y:S01]  /*0f40*/  IMAD R6, R11, 0x10, R6 ;  /* 0x000000100b067824 */ /* 0x000fe200078e0206 */
[----:B------:R-:W-:-:S02]  /*0f50*/  SHF.R.U32.HI R191, RZ, 0x3, R189 ;  /* 0x00000003ffbf7819 */ /* 0x000fc400000116bd */
[----:B------:R-:W-:Y:S01]  /*0f60*/  LOP3.LUT R4, R189, 0x38, R216, 0xf8, !PT ;  /* 0x00000038bd047812 */ /* 0x000fe200078ef8d8 */
[----:B------:R-:W-:Y:S01]  /*0f70*/  IMAD.IADD R5, R220, 0x1, -R5 ;  /* 0x00000001dc057824 */ /* 0x000fe200078e0a05 */
[----:B------:R-:W-:Y:S02]  /*0f80*/  LOP3.LUT R7, R7, 0xffffe000, RZ, 0xc0, !PT ;  /* 0xffffe00007077812 */ /* 0x000fe400078ec0ff */
[----:B------:R-:W-:Y:S01]  /*0f90*/  SHF.R.U32.HI R219, RZ, 0x3, R187 ;  /* 0x00000003ffdb7819 */ /* 0x000fe200000116bb */
[----:B------:R-:W-:Y:S01]  /*0fa0*/  IMAD R223, R5, 0x40, R6 ;  /* 0x0000004005df7824 */ /* 0x000fe200078e0206 */
[--C-:B------:R-:W-:Y:S02]  /*0fb0*/  LOP3.LUT R8, R187, 0x38, R210.reuse, 0xf8, !PT ;  /* 0x00000038bb087812 */ /* 0x100fe400078ef8d2 */
[----:B------:R-:W-:Y:S01]  /*0fc0*/  LOP3.LUT R11, R4, R191, RZ, 0x3c, !PT ;  /* 0x000000bf040b7212 */ /* 0x000fe200078e3cff */
[----:B------:R-:W-:Y:S01]  /*0fd0*/  IMAD R4, R190, 0x200, R7 ;  /* 0x00000200be047824 */ /* 0x000fe200078e0207 */
[----:B------:R-:W-:-:S02]  /*0fe0*/  LOP3.LUT R0, R189, 0x38, R210, 0xf8, !PT ;  /* 0x00000038bd007812 */ /* 0x000fc400078ef8d2 */
[----:B------:R-:W-:Y:S01]  /*0ff0*/  LOP3.LUT R10, R187, 0x38, R216, 0xf8, !PT ;  /* 0x00000038bb0a7812 */ /* 0x000fe200078ef8d8 */
[----:B------:R-:W-:Y:S01]  /*1000*/  IMAD.IADD R6, R4, 0x1, R11 ;  /* 0x0000000104067824 */ /* 0x000fe200078e020b */
[----:B------:R-:W-:Y:S02]  /*1010*/  LOP3.LUT R9, R9, 0xffffe000, RZ, 0xc0, !PT ;  /* 0xffffe00009097812 */ /* 0x000fe400078ec0ff */
[----:B------:R-:W-:Y:S01]  /*1020*/  LOP3.LUT R8, R8, R219, RZ, 0x3c, !PT ;  /* 0x000000db08087212 */ /* 0x000fe200078e3cff */
[----:B------:R-:W-:Y:S01]  /*1030*/  IMAD R215, R6, 0x2, R209 ;  /* 0x0000000206d77824 */ /* 0x000fe200078e02d1 */
[----:B------:R-:W-:Y:S02]  /*1040*/  LEA.HI R3, R3, R224, RZ, 0x3 ;  /* 0x000000e003037211 */ /* 0x000fe400078f18ff */
[----:B------:R-:W-:Y:S02]  /*1050*/  LOP3.LUT R0, R0, R191, RZ, 0x3c, !PT ;  /* 0x000000bf00007212 */ /* 0x000fe400078e3cff */
[----:B------:R-:W-:-:S02]  /*1060*/  LOP3.LUT R10, R10, R219, RZ, 0x3c, !PT ;  /* 0x000000db0a0a7212 */ /* 0x000fc400078e3cff */
[----:B------:R-:W-:Y:S01]  /*1070*/  IADD3 R8, R8, R9, R193 ;  /* 0x0000000908087210 */ /* 0x000fe20007ffe0c1 */
[----:B------:R-:W-:Y:S01]  /*1080*/  IMAD R9, R190, 0x200, R9 ;  /* 0x00000200be097824 */ /* 0x000fe200078e0209 */
[----:B------:R-:W-:Y:S02]  /*1090*/  LOP3.LUT R5, R3, 0x1ffffff8, RZ, 0xc0, !PT ;  /* 0x1ffffff803057812 */ /* 0x000fe400078ec0ff */
[----:B------:R-:W-:Y:S01]  /*10a0*/  LOP3.LUT R4, R187, 0x38, R22, 0xf8, !PT ;  /* 0x00000038bb047812 */ /* 0x000fe200078ef816 */
[----:B------:R-:W-:Y:S01]  /*10b0*/  IMAD.IADD R0, R9, 0x1, R0 ;  /* 0x0000000109007824 */ /* 0x000fe200078e0200 */
[----:B------:R-:W-:Y:S01]  /*10c0*/  IADD3 R10, R10, R7, R193 ;  /* 0x000000070a0a7210 */ /* 0x000fe20007ffe0c1 */
[----:B------:R-:W-:Y:S01]  /*10d0*/  IMAD.IADD R5, R224, 0x1, -R5 ;  /* 0x00000001e0057824 */ /* 0x000fe200078e0a05 */
[----:B------:R-:W-:Y:S01]  /*10e0*/  LOP3.LUT R4, R193, R4, R219, 0xf6, !PT ;  /* 0x00000004c1047212 */ /* 0x000fe200078ef6db */
[----:B------:R-:W-:Y:S01]  /*10f0*/  IMAD R214, R8, 0x2, R209 ;  /* 0x0000000208d67824 */ /* 0x000fe200078e02d1 */
[----:B------:R-:W-:Y:S01]  /*1100*/  SHF.R.S32.HI R196, RZ, 0x3, R3 ;  /* 0x00000003ffc47819 */ /* 0x000fe20000011403 */
[----:B------:R-:W-:Y:S01]  /*1110*/  IMAD.SHL.U32 R195, R5, 0x8, RZ ;  /* 0x0000000805c37824 */ /* 0x000fe200078e00ff */
[----:B------:R-:W-:Y:S01]  /*1120*/  SHF.R.S32.HI R210, RZ, 0x3, R210 ;  /* 0x00000003ffd27819 */ /* 0x000fe200000114d2 */
[--C-:B------:R-:W-:Y:S01]  /*1130*/  IMAD R217, R4, 0x2, R209.reuse ;  /* 0x0000000204d97824 */ /* 0x100fe200078e02d1 */
[----:B------:R-:W-:Y:S01]  /*1140*/  SHF.R.S32.HI R216, RZ, 0x3, R216 ;  /* 0x00000003ffd87819 */ /* 0x000fe200000114d8 */
[----:B------:R-:W-:-:S02]  /*1150*/  IMAD R213, R10, 0x2, R209 ;  /* 0x000000020ad57824 */ /* 0x000fc400078e02d1 */
[----:B------:R-:W-:Y:S01]  /*1160*/  IMAD R218, R0, 0x2, R209 ;  /* 0x0000000200da7824 */ /* 0x000fe200078e02d1 */
[----:B--2---:R-:W-:-:S07]  /*1170*/  LOP3.LUT R188, R12, 0x1, RZ, 0xfc, !PT ;  /* 0x000000010cbc7812 */ /* 0x004fce00078efcff */
.L_x_659:
[----:B0-2--5:R-:W0:Y:S01]  /*1180*/  LDC.64 R4, c[0x0][0xc60] ;  /* 0x00031800ff047b82 */ /* 0x025e220000000a00 */
[----:B------:R-:W-:Y:S01]  /*1190*/  ULDC.64 UR4, c[0x0][0xa28] ;  /* 0x00028a0000047ab9 */ /* 0x000fe20000000a00 */
[----:B------:R-:W-:Y:S01]  /*11a0*/  ULDC.64 UR8, c[0x0][0xa18] ;  /* 0x0002860000087ab9 */ /* 0x000fe20000000a00 */
[----:B------:R-:W-:Y:S01]  /*11b0*/  ULDC.64 UR6, c[0x0][0xa08] ;  /* 0x0002820000067ab9 */ /* 0x000fe20000000a00 */
[----:B0-----:R-:W-:-:S05]  /*11c0*/  IMAD.WIDE R4, R151, 0x4, R4 ;  /* 0x0000000497047825 */ /* 0x001fca00078e0204 */
[----:B------:R-:W2:Y:S01]  /*11d0*/  LDG.E R201, desc[UR36][R4.64] ;  /* 0x0000002404c97981 */ /* 0x000ea2000c1e1900 */
[----:B------:R-:W-:Y:S01]  /*11e0*/  ISETP.NE.U32.AND P2, PT, RZ, UR4, PT ;  /* 0x00000004ff007c0c */ /* 0x000fe2000bf45070 */
[----:B------:R-:W-:Y:S01]  /*11f0*/  IMAD.MOV.U32 R3, RZ, RZ, RZ ;  /* 0x000000ffff037224 */ /* 0x000fe200078e00ff */
[----:B------:R-:W-:Y:S01]  /*1200*/  ISETP.NE.U32.AND P1, PT, RZ, UR8, PT ;  /* 0x00000008ff007c0c */ /* 0x000fe2000bf25070 */
[----:B------:R-:W-:Y:S01]  /*1210*/  IMAD.MOV.U32 R31, RZ, RZ, RZ ;  /* 0x000000ffff1f7224 */ /* 0x000fe200078e00ff */
[----:B------:R-:W-:Y:S02]  /*1220*/  ISETP.NE.AND.EX P2, PT, RZ, UR5, PT, P2 ;  /* 0x00000005ff007c0c */ /* 0x000fe4000bf45320 */
[----:B------:R-:W-:Y:S02]  /*1230*/  ISETP.NE.AND.EX P1, PT, RZ, UR9, PT, P1 ;  /* 0x00000009ff007c0c */ /* 0x000fe4000bf25310 */
[----:B------:R-:W-:-:S04]  /*1240*/  ISETP.NE.U32.AND P0, PT, RZ, UR6, PT ;  /* 0x00000006ff007c0c */ /* 0x000fc8000bf05070 */
[----:B------:R-:W-:Y:S02]  /*1250*/  ISETP.NE.AND.EX P0, PT, RZ, UR7, PT, P0 ;  /* 0x00000007ff007c0c */ /* 0x000fe4000bf05300 */
[----:B--2---:R-:W-:Y:S01]  /*1260*/  SHF.R.S32.HI R207, RZ, 0x1f, R201 ;  /* 0x0000001fffcf7819 */ /* 0x004fe200000114c9 */
[C---:B------:R-:W-:Y:S02]  /*1270*/  IMAD.SHL.U32 R199, R201.reuse, 0x4, RZ ;  /* 0x00000004c9c77824 */ /* 0x040fe400078e00ff */
[C---:B------:R-:W-:Y:S02]  /*1280*/  @P2 LEA R4, P3, R201.reuse, UR4, 0x2 ;  /* 0x00000004c9042c11 */ /* 0x040fe4000f8610ff */
[C-C-:B------:R-:W-:Y:S02]  /*1290*/  SHF.L.U64.HI R200, R201.reuse, 0x2, R207.reuse ;  /* 0x00000002c9c87819 */ /* 0x140fe400000102cf */
[----:B------:R-:W-:Y:S01]  /*12a0*/  @P2 LEA.HI.X R5, R201, UR5, R207, 0x2, P3 ;  /* 0x00000005c9052c11 */ /* 0x000fe200098f14cf */
[----:B------:R-:W-:Y:S01]  /*12b0*/  ULDC UR4, c[0x0][0x288] ;  /* 0x0000a20000047ab9 */ /* 0x000fe20000000800 */
[----:B---3--:R-:W-:-:S03]  /*12c0*/  IADD3 R8, P4, R199, UR6, RZ ;  /* 0x00000006c7087c10 */ /* 0x008fc6000ff9e0ff */
[----:B------:R0:W5:Y:S01]  /*12d0*/  @P2 LDG.E R3, desc[UR36][R4.64] ;  /* 0x0000002404032981 */ /* 0x000162000c1e1900 */
[----:B----4-:R-:W-:Y:S01]  /*12e0*/  @P1 IADD3 R6, P2, R199, UR8, RZ ;  /* 0x00000008c7061c10 */ /* 0x010fe2000ff5e0ff */
[----:B------:R-:W-:Y:S01]  /*12f0*/  IMAD.U32 R154, RZ, RZ, UR4 ;  /* 0x00000004ff9a7e24 */ /* 0x000fe2000f8e00ff */
[C---:B------:R-:W-:Y:S01]  /*1300*/  IADD3.X R9, R200.reuse, UR7, RZ, P4, !PT ;  /* 0x00000007c8097c10 */ /* 0x040fe2000a7fe4ff */
[----:B------:R-:W-:Y:S01]  /*1310*/  ULDC.64 UR4, c[0x0][0x3f8] ;  /* 0x0000fe0000047ab9 */ /* 0x000fe20000000a00 */
[----:B------:R-:W-:-:S03]  /*1320*/  @P1 IADD3.X R7, R200, UR9, RZ, P2, !PT ;  /* 0x00000009c8071c10 */ /* 0x000fc600097fe4ff */
[----:B------:R0:W5:Y:S01]  /*1330*/  @P0 LDG.E R31, desc[UR36][R8.64] ;  /* 0x00000024081f0981 */ /* 0x000162000c1e1900 */
[----:B------:R-:W-:Y:S01]  /*1340*/  UISETP.NE.U32.AND UP0, UPT, UR4, URZ, UPT ;  /* 0x0000003f0400728c */ /* 0x000fe2000bf05070 */
[----:B------:R-:W-:Y:S02]  /*1350*/  ULDC.64 UR8, c[0x0][0xa20] ;  /* 0x0002880000087ab9 */ /* 0x000fe40000000a00 */
[----:B------:R0:W5:Y:S01]  /*1360*/  @P1 LDG.E R154, desc[UR36][R6.64] ;  /* 0x00000024069a1981 */ /* 0x000162000c1e1900 */
[----:B------:R-:W-:Y:S01]  /*1370*/  UISETP.NE.AND.EX UP0, UPT, UR5, URZ, UPT, UP0 ;  /* 0x0000003f0500728c */ /* 0x000fe2000bf05300 */
[----:B------:R-:W-:Y:S01]  /*1380*/  ULDC UR4, c[0x0][0x404] ;  /* 0x0001010000047ab9 */ /* 0x000fe20000000800 */
[----:B------:R-:W-:Y:S02]  /*1390*/  ISETP.NE.U32.AND P2, PT, RZ, UR8, PT ;  /* 0x00000008ff007c0c */ /* 0x000fe4000bf45070 */
[----:B------:R-:W-:Y:S01]  /*13a0*/  USEL UR4, UR4, 0x1, UP0 ;  /* 0x0000000104047887 */ /* 0x000fe20008000000 */
[----:B------:R-:W-:Y:S01]  /*13b0*/  ULDC UR5, c[0x0][0x2e0] ;  /* 0x0000b80000057ab9 */ /* 0x000fe20000000800 */
[----:B------:R-:W-:-:S02]  /*13c0*/  ISETP.NE.AND.EX P2, PT, RZ, UR9, PT, P2 ;  /* 0x00000009ff007c0c */ /* 0x000fc4000bf45320 */
[----:B------:R-:W-:-:S03]  /*13d0*/  UIMAD UR4, UR4, UR5, URZ ;  /* 0x00000005040472a4 */ /* 0x000fc6000f8e023f */
[----:B------:R-:W-:Y:S01]  /*13e0*/  ULDC UR5, c[0x0][0x338] ;  /* 0x0000ce0000057ab9 */ /* 0x000fe20000000800 */
[----:B------:R-:W-:Y:S02]  /*13f0*/  IMAD.MOV.U32 R206, RZ, RZ, R149 ;  /* 0x000000ffffce7224 */ /* 0x000fe400078e0095 */
[----:B------:R-:W-:Y:S02]  /*1400*/  IMAD.MOV.U32 R198, RZ, RZ, R150 ;  /* 0x000000ffffc67224 */ /* 0x000fe400078e0096 */
[----:B------:R-:W-:Y:S01]  /*1410*/  IMAD.MOV.U32 R29, RZ, RZ, R201 ;  /* 0x000000ffff1d7224 */ /* 0x000fe200078e00c9 */
[----:B0-----:R-:W-:Y:S06]  /*1420*/  @P1 BRA `(.L_x_449) ;  /* 0x0000000000241947 */ /* 0x001fec0003800000 */
[----:B------:R-:W-:Y:S02]  /*1430*/  ULDC.64 UR6, c[0x0][0xa00] ;  /* 0x0002800000067ab9 */ /* 0x000fe40000000a00 */
[----:B------:R-:W-:-:S04]  /*1440*/  ISETP.NE.U32.AND P1, PT, RZ, UR6, PT ;  /* 0x00000006ff007c0c */ /* 0x000fc8000bf25070 */
[----:B------:R-:W-:-:S13]  /*1450*/  ISETP.NE.AND.EX P1, PT, RZ, UR7, PT, P1 ;  /* 0x00000007ff007c0c */ /* 0x000fda000bf25310 */
[----:B------:R-:W-:Y:S05]  /*1460*/  @!P1 BRA `(.L_x_449) ;  /* 0x0000000000149947 */ /* 0x000fea0003800000 */
[----:B------:R-:W0:Y:S02]  /*1470*/  LDC.64 R4, c[0x0][0xa00] ;  /* 0x00028000ff047b82 */ /* 0x000e240000000a00 */
[----:B0-----:R-:W-:-:S05]  /*1480*/  IMAD.WIDE R4, R29, 0x4, R4 ;  /* 0x000000041d047825 */ /* 0x001fca00078e0204 */
[----:B-----5:R-:W2:Y:S04]  /*1490*/  LDG.E R154, desc[UR36][R4.64] ;  /* 0x00000024049a7981 */ /* 0x020ea8000c1e1900 */
[----:B------:R-:W2:Y:S02]  /*14a0*/  LDG.E R7, desc[UR36][R4.64+0x4] ;  /* 0x0000042404077981 */ /* 0x000ea4000c1e1900 */
[----:B--2---:R-:W-:-:S07]  /*14b0*/  IMAD.IADD R154, R7, 0x1, -R154 ;  /* 0x00000001079a7824 */ /* 0x004fce00078e0a9a */
.L_x_449:
[----:B------:R-:W-:Y:S02]  /*14c0*/  IMAD.U32 R27, RZ, RZ, UR5 ;  /* 0x00000005ff1b7e24 */ /* 0x000fe4000f8e00ff */
[----:B------:R-:W-:Y:S01]  /*14d0*/  IMAD.U32 R28, RZ, RZ, UR4 ;  /* 0x00000004ff1c7e24 */ /* 0x000fe2000f8e00ff */
[----:B------:R-:W-:Y:S06]  /*14e0*/  @!P2 BRA `(.L_x_450) ;  /* 0x000000000010a947 */ /* 0x000fec0003800000 */
[----:B------:R-:W-:-:S04]  /*14f0*/  IADD3 R4, P0, R199, UR8, RZ ;  /* 0x00000008c7047c10 */ /* 0x000fc8000ff1e0ff */
[----:B------:R-:W-:-:S05]  /*1500*/  IADD3.X R5, R200, UR9, RZ, P0, !PT ;  /* 0x00000009c8057c10 */ /* 0x000fca00087fe4ff */
[----:B------:R0:W5:Y:S01]  /*1510*/  LDG.E R28, desc[UR36][R4.64] ;  /* 0x00000024041c7981 */ /* 0x000162000c1e1900 */
[----:B------:R-:W-:Y:S05]  /*1520*/  BRA `(.L_x_451) ;  /* 0x0000000000107947 */ /* 0x000fea0003800000 */
.L_x_450:
[----:B------:R-:W-:Y:S05]  /*1530*/  @!P0 BRA `(.L_x_451) ;  /* 0x00000000000c8947 */ /* 0x000fea0003800000 */
[----:B------:R-:W2:Y:S04]  /*1540*/  LDG.E R5, desc[UR36][R8.64] ;  /* 0x0000002408057981 */ /* 0x000ea8000c1e1900 */
[----:B------:R-:W2:Y:S02]  /*1550*/  LDG.E R28, desc[UR36][R8.64+0x4] ;  /* 0x00000424081c7981 */ /* 0x000ea4000c1e1900 */
[----:B--2---:R-:W-:-:S07]  /*1560*/  IMAD.IADD R28, R28, 0x1, -R5 ;  /* 0x000000011c1c7824 */ /* 0x004fce00078e0a05 */
.L_x_451:
[----:B------:R-:W-:Y:S02]  /*1570*/  ULDC.64 UR4, c[0x0][0xa10] ;  /* 0x0002840000047ab9 */ /* 0x000fe40000000a00 */
[----:B------:R-:W-:-:S04]  /*1580*/  ISETP.NE.U32.AND P0, PT, RZ, UR4, PT ;  /* 0x00000004ff007c0c */ /* 0x000fc8000bf05070 */
[----:B------:R-:W-:Y:S01]  /*1590*/  ISETP.NE.AND.EX P0, PT, RZ, UR5, PT, P0 ;  /* 0x00000005ff007c0c */ /* 0x000fe2000bf05300 */
[----:B-----5:R-:W-:Y:S01]  /*15a0*/  IMAD.IADD R8, R28, 0x1, -R3 ;  /* 0x000000011c087824 */ /* 0x020fe200078e0a03 */
[----:B------:R-:W-:-:S11]  /*15b0*/  ULDC.64 UR4, c[0x0][0xa30] ;  /* 0x00028c0000047ab9 */ /* 0x000fd60000000a00 */
[----:B0-----:R-:W0:Y:S02]  /*15c0*/  @P0 LDC.64 R4, c[0x0][0xa10] ;  /* 0x00028400ff040b82 */ /* 0x001e240000000a00 */
[----:B0-----:R-:W-:-:S05]  /*15d0*/  @P0 IMAD.WIDE R4, R29, 0x4, R4 ;  /* 0x000000041d040825 */ /* 0x001fca00078e0204 */
[----:B------:R-:W2:Y:S04]  /*15e0*/  @P0 LDG.E R0, desc[UR36][R4.64] ;  /* 0x0000002404000981 */ /* 0x000ea8000c1e1900 */
[----:B------:R-:W2:Y:S01]  /*15f0*/  @P0 LDG.E R9, desc[UR36][R4.64+0x4] ;  /* 0x0000042404090981 */ /* 0x000ea2000c1e1900 */
[----:B------:R-:W-:Y:S01]  /*1600*/  IMAD.MOV R123, RZ, RZ, -R8 ;  /* 0x000000ffff7b7224 */ /* 0x000fe200078e0a08 */
[----:B------:R-:W-:Y:S01]  /*1610*/  ISETP.NE.U32.AND P1, PT, RZ, UR4, PT ;  /* 0x00000004ff007c0c */ /* 0x000fe2000bf25070 */
[----:B------:R-:W-:-:S03]  /*1620*/  IMAD.MOV.U32 R147, RZ, RZ, R28 ;  /* 0x000000ffff937224 */ /* 0x000fc600078e001c */
[----:B------:R-:W-:Y:S02]  /*1630*/  VIMNMX R123, RZ, R123, !PT ;  /* 0x0000007bff7b7248 */ /* 0x000fe40007fe0100 */
[----:B------:R-:W-:-:S13]  /*1640*/  ISETP.NE.AND.EX P1, PT, RZ, UR5, PT, P1 ;  /* 0x00000005ff007c0c */ /* 0x000fda000bf25310 */
[----:B------:R-:W-:-:S04]  /*1650*/  @P1 IADD3 R6, P2, R199, UR4, RZ ;  /* 0x00000004c7061c10 */ /* 0x000fc8000ff5e0ff */
[----:B------:R-:W-:-:S05]  /*1660*/  @P1 IADD3.X R7, R200, UR5, RZ, P2, !PT ;  /* 0x00000005c8071c10 */ /* 0x000fca00097fe4ff */
[----:B------:R0:W5:Y:S01]  /*1670*/  @P1 LDG.E R147, desc[UR36][R6.64] ;  /* 0x0000002406931981 */ /* 0x000162000c1e1900 */
[----:B--2---:R-:W-:-:S04]  /*1680*/  @P0 IMAD.IADD R27, R9, 0x1, -R0 ;  /* 0x00000001091b0824 */ /* 0x004fc800078e0a00 */
[----:B------:R-:W-:-:S04]  /*1690*/  IMAD.IADD R152, R8, 0x1, R27 ;  /* 0x0000000108987824 */ /* 0x000fc800078e021b */
[----:B------:R-:W-:-:S05]  /*16a0*/  VIADD R0, R152, 0x7f ;  /* 0x0000007f98007836 */ /* 0x000fca0000000000 */
[----:B------:R-:W-:-:S04]  /*16b0*/  SHF.R.S32.HI R3, RZ, 0x1f, R0 ;  /* 0x0000001fff037819 */ /* 0x000fc80000011400 */
[----:B------:R-:W-:-:S04]  /*16c0*/  LEA.HI R3, R3, R0, RZ, 0x7 ;  /* 0x0000000003037211 */ /* 0x000fc800078f38ff */
[----:B------:R-:W-:Y:S02]  /*16d0*/  LOP3.LUT R0, R3, 0xffffff80, RZ, 0xc0, !PT ;  /* 0xffffff8003007812 */ /* 0x000fe400078ec0ff */
[----:B------:R-:W-:Y:S02]  /*16e0*/  SHF.R.S32.HI R202, RZ, 0x7, R3 ;  /* 0x00000007ffca7819 */ /* 0x000fe40000011403 */
[----:B------:R-:W-:-:S04]  /*16f0*/  VIADDMNMX R0, R0, -R8, R27, PT ;  /* 0x8000000800007246 */ /* 0x000fc8000380011b */
[----:B------:R-:W-:Y:S02]  /*1700*/  ISETP.GT.AND P0, PT, R0, R123, PT ;  /* 0x0000007b0000720c */ /* 0x000fe40003f04270 */
[----:B------:R-:W-:-:S05]  /*1710*/  SHF.R.U32.HI R123, RZ, 0x7, R123 ;  /* 0x00000007ff7b7819 */ /* 0x000fca000001167b */
[----:B------:R-:W-:-:S06]  /*1720*/  IMAD.MOV.U32 R26, RZ, RZ, R123 ;  /* 0x000000ffff1a7224 */ /* 0x000fcc00078e007b */
[----:B------:R-:W-:-:S05]  /*1730*/  @P0 VIADD R0, R0, 0x7f ;  /* 0x0000007f00000836 */ /* 0x000fca0000000000 */
[----:B------:R-:W-:-:S04]  /*1740*/  @P0 SHF.R.S32.HI R5, RZ, 0x1f, R0 ;  /* 0x0000001fff050819 */ /* 0x000fc80000011400 */
[----:B------:R-:W-:-:S04]  /*1750*/  @P0 LEA.HI R5, R5, R0, RZ, 0x7 ;  /* 0x0000000005050211 */ /* 0x000fc800078f38ff */
[----:B------:R-:W-:Y:S02]  /*1760*/  @P0 SHF.R.S32.HI R26, RZ, 0x7, R5 ;  /* 0x00000007ff1a0819 */ /* 0x000fe40000011405 */
[----:B------:R-:W-:Y:S02]  /*1770*/  PLOP3.LUT P0, PT, PT, PT, PT, 0x80, 0x0 ;  /* 0x000000000000781c */ /* 0x000fe40003f0f070 */
[----:B------:R-:W-:-:S13]  /*1780*/  ISETP.GT.AND P1, PT, R26, R123, PT ;  /* 0x0000007b1a00720c */ /* 0x000fda0003f24270 */
[----:B0-----:R-:W-:Y:S05]  /*1790*/  @!P1 BRA `(.L_x_452) ;  /* 0x00000090003c9947 */ /* 0x001fea0003800000 */
[----:B------:R-:W-:Y:S01]  /*17a0*/  VIADD R25, R2, 0x1c400 ;  /* 0x0001c40002197836 */ /* 0x000fe20000000000 */
[----:B------:R-:W-:Y:S04]  /*17b0*/  BSSY B6, `(.L_x_453) ;  /* 0x0000013000067945 */ /* 0x000fe80003800000 */
[----:B------:R-:W-:-:S13]  /*17c0*/  LOP3.LUT P0, RZ, R25, 0x3ff, RZ, 0xc0, !PT ;  /* 0x000003ff19ff7812 */ /* 0x000fda000780c0ff */
[----:B------:R-:W-:Y:S05]  /*17d0*/  @!P0 BRA `(.L_x_454) ;  /* 0x0000000000408947 */ /* 0x000fea0003800000 */
        /* <DEDUP_REMOVED lines=15> */
[----:B-1---5:R-:W-:Y:S05]  /*18d0*/  CALL.ABS.NOINC R14 ;  /* 0x000000000e007343 */ /* 0x022fea0003c00000 */
.L_x_454:
[----:B------:R-:W-:Y:S05]  /*18e0*/  BSYNC B6 ;  /* 0x0000000000067941 */ /* 0x000fea0003800000 */
.L_x_453:
        /* <DEDUP_REMOVED lines=20> */
.L_x_456:
[----:B------:R-:W-:Y:S05]  /*1a30*/  BSYNC B6 ;  /* 0x0000000000067941 */ /* 0x000fea0003800000 */
.L_x_455:
[----:B------:R-:W-:Y:S01]  /*1a40*/  ULDC.64 UR4, c[0x0][0x9f8] ;  /* 0x00027e0000047ab9 */ /* 0x000fe20000000a00 */
[----:B------:R-:W0:Y:S01]  /*1a50*/  LDC R0, c[0x0][0x428] ;  /* 0x00010a00ff007b82 */ /* 0x000e220000000800 */
[----:B------:R-:W-:-:S07]  /*1a60*/  ISETP.NE.U32.AND P0, PT, RZ, UR4, PT ;  /* 0x00000004ff007c0c */ /* 0x000fce000bf05070 */
[----:B------:R-:W1:Y:S01]  /*1a70*/  LDC.64 R4, c[0x0][0x2f0] ;  /* 0x0000bc00ff047b82 */ /* 0x000e620000000a00 */
[----:B------:R-:W-:Y:S01]  /*1a80*/  ISETP.NE.AND.EX P0, PT, RZ, UR5, PT, P0 ;  /* 0x00000005ff007c0c */ /* 0x000fe2000bf05300 */
[C---:B------:R-:W-:Y:S02]  /*1a90*/  VIADD R3, R22.reuse, 0xa0 ;  /* 0x000000a016037836 */ /* 0x040fe40000000000 */
[----:B------:R-:W-:Y:S02]  /*1aa0*/  VIADD R102, R22, 0x60 ;  /* 0x0000006016667836 */ /* 0x000fe40000000000 */
[----:B------:R-:W-:Y:S01]  /*1ab0*/  IMAD.IADD R116, R31, 0x1, R28 ;  /* 0x000000011f747824 */ /* 0x000fe200078e021c */
[----:B------:R-:W-:Y:S01]  /*1ac0*/  SHF.R.S32.HI R23, RZ, 0x1f, R22 ;  /* 0x0000001fff177819 */ /* 0x000fe20000011416 */
[----:B------:R-:W-:Y:S01]  /*1ad0*/  ULDC.64 UR6, c[0x0][0xa08] ;  /* 0x0002820000067ab9 */ /* 0x000fe20000000a00 */
[----:B------:R-:W2:Y:S05]  /*1ae0*/  LDC.64 R36, c[0x0][0x3d8] ;  /* 0x0000f600ff247b82 */ /* 0x000eaa0000000a00 */
[----:B------:R-:W-:Y:S01]  /*1af0*/  @P0 IADD3 R6, P1, R199, UR4, RZ ;  /* 0x00000004c7060c10 */ /* 0x000fe2000ff3e0ff */
[----:B------:R-:W-:-:S02]  /*1b00*/  ULDC UR4, c[0x0][0x2e4] ;  /* 0x0000b90000047ab9 */ /* 0x000fc40000000800 */
[----:B------:R-:W3:Y:S01]  /*1b10*/  LDC R119, c[0x0][0x3d4] ;  /* 0x0000f500ff777b82 */ /* 0x000ee20000000800 */
[----:B------:R-:W-:-:S05]  /*1b20*/  @P0 IADD3.X R7, R200, UR5, RZ, P1, !PT ;  /* 0x00000005c8070c10 */ /* 0x000fca0008ffe4ff */
[----:B------:R4:W3:Y:S01]  /*1b30*/  @P0 LDG.E R29, desc[UR36][R6.64] ;  /* 0x00000024061d0981 */ /* 0x0008e2000c1e1900 */
[----:B0-----:R-:W-:Y:S01]  /*1b40*/  ISETP.NE.AND P0, PT, R0, 0x1, PT ;  /* 0x000000010000780c */ /* 0x001fe20003f05270 */
[----:B------:R-:W-:Y:S01]  /*1b50*/  VIADD R0, R22, 0x80 ;  /* 0x0000008016007836 */ /* 0x000fe20000000000 */
[----:B------:R-:W-:Y:S01]  /*1b60*/  ISETP.GE.AND P3, PT, R184, UR4, PT ;  /* 0x00000004b8007c0c */ /* 0x000fe2000bf66270 */
[----:B------:R-:W0:Y:S01]  /*1b70*/  S2R R155, SR_TID.X ;  /* 0x00000000009b7919 */ /* 0x000e220000002100 */
[----:B------:R-:W-:Y:S01]  /*1b80*/  ISETP.GE.AND P2, PT, R22, UR4, PT ;  /* 0x0000000416007c0c */ /* 0x000fe2000bf46270 */
[----:B------:R-:W-:Y:S01]  /*1b90*/  IMAD.MOV.U32 R124, RZ, RZ, 0x20 ;  /* 0x00000020ff7c7424 */ /* 0x000fe200078e00ff */
[----:B------:R-:W-:Y:S01]  /*1ba0*/  ISETP.GE.AND P4, PT, R0, UR4, PT ;  /* 0x0000000400007c0c */ /* 0x000fe2000bf86270 */
[----:B-1----:R-:W-:Y:S01]  /*1bb0*/  IMAD.SHL.U32 R42, R4, 0x80, RZ ;  /* 0x00000080042a7824 */ /* 0x002fe200078e00ff */
[----:B------:R-:W-:Y:S01]  /*1bc0*/  ISETP.GE.AND P1, PT, R3, UR4, PT ;  /* 0x0000000403007c0c */ /* 0x000fe2000bf26270 */
[----:B--2---:R-:W-:Y:S01]  /*1bd0*/  IMAD.WIDE.U32 R114, R19, R36, R22 ;  /* 0x0000002413727225 */ /* 0x004fe200078e0016 */
[----:B----4-:R-:W-:-:S02]  /*1be0*/  SEL R6, RZ, 0xffffffff, P3 ;  /* 0xffffffffff067807 */ /* 0x010fc40001800000 */
[----:B------:R-:W-:Y:S01]  /*1bf0*/  SEL R3, RZ, 0x1, P2 ;  /* 0x00000001ff037807 */ /* 0x000fe20001000000 */
[----:B------:R-:W1:Y:S01]  /*1c00*/  @P0 LDC R9, c[0x0][0x42c] ;  /* 0x00010b00ff090b82 */ /* 0x000e620000000800 */
[----:B------:R-:W-:Y:S01]  /*1c10*/  ISETP.GE.AND P2, PT, R185, UR4, PT ;  /* 0x00000004b9007c0c */ /* 0x000fe2000bf46270 */
[----:B------:R-:W-:Y:S01]  /*1c20*/  IMAD.SHL.U32 R6, R6, 0x2, RZ ;  /* 0x0000000206067824 */ /* 0x000fe200078e00ff */
[----:B------:R-:W-:Y:S01]  /*1c30*/  ISETP.GE.AND P3, PT, R102, UR4, PT ;  /* 0x0000000466007c0c */ /* 0x000fe2000bf66270 */
[----:B------:R-:W-:Y:S01]  /*1c40*/  ULDC.64 UR4, c[0x0][0x320] ;  /* 0x0000c80000047ab9 */ /* 0x000fe20000000a00 */
[----:B------:R-:W-:Y:S01]  /*1c50*/  SHF.R.S32.HI R21, RZ, 0x1f, R116 ;  /* 0x0000001fff157819 */ /* 0x000fe20000011474 */
[----:B------:R-:W-:Y:S01]  /*1c60*/  IMAD.SHL.U32 R129, R4, 0x40, RZ ;  /* 0x0000004004817824 */ /* 0x000fe200078e00ff */
[----:B------:R-:W-:Y:S01]  /*1c70*/  LOP3.LUT R3, R6, 0x2, R3, 0xe2, !PT ;  /* 0x0000000206037812 */ /* 0x000fe200078ee203 */
[----:B------:R-:W2:Y:S01]  /*1c80*/  @P0 LDC R11, c[0x0][0x430] ;  /* 0x00010c00ff0b0b82 */ /* 0x000ea20000000800 */
[----:B------:R-:W-:-:S02]  /*1c90*/  SEL R6, RZ, 0x8, P3 ;  /* 0x00000008ff067807 */ /* 0x000fc40001800000 */
[----:B------:R-:W-:Y:S02]  /*1ca0*/  SHF.R.S32.HI R148, RZ, 0x1f, R19 ;  /* 0x0000001fff947819 */ /* 0x000fe40000011413 */
[--C-:B------:R-:W-:Y:S02]  /*1cb0*/  SHF.R.S32.HI R17, RZ, 0x1f, R16.reuse ;  /* 0x0000001fff117819 */ /* 0x100fe40000011410 */
[-C--:B---3--:R-:W-:Y:S02]  /*1cc0*/  ISETP.GE.AND P3, PT, R22, R119.reuse, PT ;  /* 0x000000771600720c */ /* 0x088fe40003f66270 */
[----:B------:R-:W-:Y:S01]  /*1cd0*/  ISETP.GE.AND P5, PT, R185, R119, PT ;  /* 0x00000077b900720c */ /* 0x000fe20003fa6270 */
[----:B------:R-:W-:Y:S01]  /*1ce0*/  IMAD.WIDE.U32 R112, R19, R36, R16 ;  /* 0x0000002413707225 */ /* 0x000fe200078e0010 */
[C-C-:B------:R-:W-:Y:S02]  /*1cf0*/  SHF.L.U64.HI R126, R36.reuse, 0x7, R37.reuse ;  /* 0x00000007247e7819 */ /* 0x140fe40000010225 */
[----:B------:R-:W-:-:S02]  /*1d00*/  SHF.L.U64.HI R38, R36, 0x6, R37 ;  /* 0x0000000624267819 */ /* 0x000fc40000010225 */
[--C-:B------:R-:W-:Y:S01]  /*1d10*/  SHF.L.U64.HI R125, R4, 0x7, R5.reuse ;  /* 0x00000007047d7819 */ /* 0x100fe20000010205 */
[----:B-1----:R-:W-:Y:S01]  /*1d20*/  @P0 IMAD.HI.U32 R0, R150, R9, RZ ;  /* 0x0000000996000227 */ /* 0x002fe200078e00ff */
[----:B------:R-:W-:Y:S02]  /*1d30*/  SHF.L.U64.HI R128, R4, 0x6, R5 ;  /* 0x0000000604807819 */ /* 0x000fe40000010205 */
[----:B------:R-:W-:Y:S01]  /*1d40*/  P2R R103, PR, RZ, 0x20 ;  /* 0x00000020ff677803 */ /* 0x000fe20000000000 */
[----:B------:R-:W-:Y:S01]  /*1d50*/  IMAD.WIDE.U32 R8, R116, R4, RZ ;  /* 0x0000000474087225 */ /* 0x000fe200078e00ff */
[----:B0-----:R-:W-:Y:S02]  /*1d60*/  LEA.HI R155, R155, 0x8, RZ, 0x19 ;  /* 0x000000089b9b7811 */ /* 0x001fe400078fc8ff */
[----:B--2---:R-:W-:Y:S02]  /*1d70*/  @P0 SHF.R.U32.HI R150, RZ, R11, R0 ;  /* 0x0000000bff960219 */ /* 0x004fe40000011600 */
[----:B------:R-:W-:-:S02]  /*1d80*/  SEL R0, RZ, 0x4, P2 ;  /* 0x00000004ff007807 */ /* 0x000fc40001000000 */
[----:B------:R-:W-:Y:S01]  /*1d90*/  SHF.R.S32.HI R12, RZ, 0x1f, R150 ;  /* 0x0000001fff0c7819 */ /* 0x000fe20000011496 */
[----:B------:R-:W-:Y:S01]  /*1da0*/  IMAD.WIDE.U32 R10, R150, UR4, R22 ;  /* 0x00000004960a7c25 */ /* 0x000fe2000f8e0016 */
[----:B------:R-:W-:Y:S02]  /*1db0*/  LOP3.LUT R0, R6, R3, R0, 0xfe, !PT ;  /* 0x0000000306007212 */ /* 0x000fe400078efe00 */
[----:B------:R-:W-:Y:S01]  /*1dc0*/  ISETP.NE.U32.AND P0, PT, RZ, UR6, PT ;  /* 0x00000006ff007c0c */ /* 0x000fe2000bf05070 */
[----:B------:R-:W-:Y:S01]  /*1dd0*/  IMAD R6, R21, R4, RZ ;  /* 0x0000000415067224 */ /* 0x000fe200078e02ff */
[----:B------:R-:W-:Y:S01]  /*1de0*/  ISETP.GE.AND P2, PT, R184, R119, PT ;  /* 0x00000077b800720c */ /* 0x000fe20003f46270 */
[----:B------:R-:W-:Y:S01]  /*1df0*/  IMAD R3, R12, UR4, RZ ;  /* 0x000000040c037c24 */ /* 0x000fe2000f8e02ff */
[----:B------:R-:W-:Y:S01]  /*1e00*/  ISETP.NE.AND.EX P0, PT, RZ, UR7, PT, P0 ;  /* 0x00000007ff007c0c */ /* 0x000fe2000bf05300 */
[----:B------:R-:W-:Y:S02]  /*1e10*/  IMAD R13, R116, R5, R6 ;  /* 0x00000005740d7224 */ /* 0x000fe400078e0206 */
[----:B------:R-:W-:Y:S01]  /*1e20*/  IMAD R15, R150, UR5, R3 ;  /* 0x00000005960f7c24 */ /* 0x000fe2000f8e0203 */
[----:B------:R-:W-:Y:S01]  /*1e30*/  ULDC.64 UR4, c[0x0][0x2f8] ;  /* 0x0000be0000047ab9 */ /* 0x000fe20000000a00 */
[----:B------:R-:W-:Y:S01]  /*1e40*/  IMAD.IADD R9, R9, 0x1, R13 ;  /* 0x0000000109097824 */ /* 0x000fe200078e020d */
[----:B------:R-:W-:Y:S01]  /*1e50*/  SEL R3, RZ, 0x10, P4 ;  /* 0x00000010ff037807 */ /* 0x000fe20002000000 */
[----:B------:R-:W-:Y:S01]  /*1e60*/  IMAD R13, R12, UR4, RZ ;  /* 0x000000040c0d7c24 */ /* 0x000fe2000f8e02ff */
[----:B------:R-:W0:Y:S01]  /*1e70*/  LDC.64 R6, c[0x0][0x3e8] ;  /* 0x0000fa00ff067b82 */ /* 0x000e220000000a00 */
[----:B------:R-:W-:Y:S01]  /*1e80*/  IMAD.WIDE.U32 R8, R150, UR4, R8 ;  /* 0x0000000496087c25 */ /* 0x000fe2000f8e0008 */
[----:B------:R-:W-:-:S02]  /*1e90*/  LOP3.LUT R3, R0, R3, RZ, 0xfc, !PT ;  /* 0x0000000300037212 */ /* 0x000fc400078efcff */
[----:B------:R-:W-:Y:S01]  /*1ea0*/  IADD3 R116, P4, R19, R116, RZ ;  /* 0x0000007413747210 */ /* 0x000fe20007f9e0ff */
[----:B------:R-:W-:Y:S01]  /*1eb0*/  IMAD R13, R150, UR5, R13 ;  /* 0x00000005960d7c24 */ /* 0x000fe2000f8e020d */
[----:B------:R-:W-:Y:S01]  /*1ec0*/  ULDC.64 UR4, c[0x0][0x300] ;  /* 0x0000c00000047ab9 */ /* 0x000fe20000000a00 */
[----:B------:R-:W-:Y:S01]  /*1ed0*/  IMAD.IADD R11, R11, 0x1, R15 ;  /* 0x000000010b0b7824 */ /* 0x000fe200078e020f */
[----:B------:R-:W-:Y:S01]  /*1ee0*/  SHF.R.S32.HI R150, RZ, 0x1f, R204 ;  /* 0x0000001fff967819 */ /* 0x000fe200000114cc */
[----:B------:R-:W-:Y:S02]  /*1ef0*/  IMAD.IADD R9, R9, 0x1, R13 ;  /* 0x0000000109097824 */ /* 0x000fe400078e020d */
[----:B------:R-:W-:Y:S02]  /*1f00*/  IMAD.X R117, R21, 0x1, R148, P4 ;  /* 0x0000000115757824 */ /* 0x000fe400020e0694 */
[-C--:B0-----:R-:W-:Y:S01]  /*1f10*/  IMAD R12, R148, R6.reuse, RZ ;  /* 0x00000006940c7224 */ /* 0x081fe200078e02ff */
[C---:B------:R-:W-:Y:S01]  /*1f20*/  SHF.L.U64.HI R127, R6.reuse, 0x7, R7 ;  /* 0x00000007067f7819 */ /* 0x040fe20000010207 */
[----:B------:R-:W-:Y:S01]  /*1f30*/  IMAD.WIDE.U32 R108, R19, R6, R16 ;  /* 0x00000006136c7225 */ /* 0x000fe200078e0010 */
[----:B------:R-:W-:-:S03]  /*1f40*/  SHF.L.U64.HI R41, R6, 0x6, R7 ;  /* 0x0000000606297819 */ /* 0x000fc60000010207 */
[C---:B------:R-:W-:Y:S02]  /*1f50*/  IMAD R15, R19.reuse, R7, R12 ;  /* 0x00000007130f7224 */ /* 0x040fe400078e020c */
[----:B------:R-:W-:-:S04]  /*1f60*/  IMAD.WIDE.U32 R110, R19, R6, R22 ;  /* 0x00000006136e7225 */ /* 0x000fc800078e0016 */
[----:B------:R-:W-:Y:S02]  /*1f70*/  IMAD.IADD R109, R109, 0x1, R15 ;  /* 0x000000016d6d7824 */ /* 0x000fe400078e020f */
[----:B------:R-:W-:Y:S02]  /*1f80*/  IMAD.IADD R111, R15, 0x1, R111 ;  /* 0x000000010f6f7824 */ /* 0x000fe400078e026f */
[----:B-----5:R-:W-:-:S04]  /*1f90*/  IMAD.WIDE.U32 R108, R147, R6, R108 ;  /* 0x00000006936c7225 */ /* 0x020fc800078e006c */
[----:B------:R-:W-:-:S04]  /*1fa0*/  IMAD.WIDE.U32 R110, R147, R6, R110 ;  /* 0x00000006936e7225 */ /* 0x000fc800078e006e */
[C---:B------:R-:W-:Y:S02]  /*1fb0*/  IMAD.SHL.U32 R40, R6.reuse, 0x80, RZ ;  /* 0x0000008006287824 */ /* 0x040fe400078e00ff */
[----:B------:R-:W-:Y:S01]  /*1fc0*/  IMAD.SHL.U32 R39, R6, 0x40, RZ ;  /* 0x0000004006277824 */ /* 0x000fe200078e00ff */
[----:B------:R-:W-:Y:S02]  /*1fd0*/  SHF.R.S32.HI R0, RZ, 0x1f, R29 ;  /* 0x0000001fff007819 */ /* 0x000fe4000001141d */
[----:B------:R-:W-:Y:S02]  /*1fe0*/  SEL R13, R29, RZ, !P0 ;  /* 0x000000ff1d0d7207 */ /* 0x000fe40004000000 */
[----:B------:R-:W-:-:S03]  /*1ff0*/  SEL R0, R0, RZ, !P0 ;  /* 0x000000ff00007207 */ /* 0x000fc60004000000 */
[----:B------:R-:W-:-:S04]  /*2000*/  IMAD.WIDE.U32 R104, R13, UR4, R8 ;  /* 0x000000040d687c25 */ /* 0x000fc8000f8e0008 */
[----:B------:R-:W-:Y:S02]  /*2010*/  IMAD R14, R0, UR4, RZ ;  /* 0x00000004000e7c24 */ /* 0x000fe4000f8e02ff */
[-C--:B------:R-:W-:Y:S02]  /*2020*/  IMAD R8, R148, R4.reuse, RZ ;  /* 0x0000000494087224 */ /* 0x080fe400078e02ff */
[----:B------:R-:W-:Y:S01]  /*2030*/  IMAD R101, R13, UR5, R14 ;  /* 0x000000050d657c24 */ /* 0x000fe2000f8e020e */
[----:B------:R-:W-:Y:S01]  /*2040*/  ULDC.64 UR4, c[0x0][0x328] ;  /* 0x0000ca0000047ab9 */ /* 0x000fe20000000a00 */
[C---:B------:R-:W-:Y:S02]  /*2050*/  IMAD R43, R19.reuse, R5, R8 ;  /* 0x00000005132b7224 */ /* 0x040fe400078e0208 */
[----:B------:R-:W-:-:S04]  /*2060*/  IMAD.WIDE.U32 R8, R19, R4, R22 ;  /* 0x0000000413087225 */ /* 0x000fc800078e0016 */
[----:B------:R-:W-:Y:S01]  /*2070*/  IMAD R0, R0, UR4, RZ ;  /* 0x0000000400007c24 */ /* 0x000fe2000f8e02ff */
[----:B------:R-:W-:Y:S01]  /*2080*/  IADD3 R100, P0, R104, R8, RZ ;  /* 0x0000000868647210 */ /* 0x000fe20007f1e0ff */
[----:B------:R-:W-:Y:S02]  /*2090*/  IMAD.IADD R101, R105, 0x1, R101 ;  /* 0x0000000169657824 */ /* 0x000fe400078e0265 */
[----:B------:R-:W-:Y:S02]  /*20a0*/  IMAD R45, R13, UR5, R0 ;  /* 0x000000050d2d7c24 */ /* 0x000fe4000f8e0200 */
[----:B------:R-:W-:Y:S01]  /*20b0*/  IMAD R0, R148, R36, RZ ;  /* 0x0000002494007224 */ /* 0x000fe200078e02ff */
[----:B------:R-:W-:Y:S01]  /*20c0*/  IADD3.X R43, R101, R9, R43, P0, !PT ;  /* 0x00000009652b7210 */ /* 0x000fe200007fe42b */
[----:B------:R-:W-:Y:S01]  /*20d0*/  IMAD.WIDE.U32 R106, R13, UR4, R10 ;  /* 0x000000040d6a7c25 */ /* 0x000fe2000f8e000a */
[C---:B------:R-:W-:Y:S02]  /*20e0*/  SEL R9, R119.reuse, RZ, P3 ;  /* 0x000000ff77097207 */ /* 0x040fe40001800000 */
[----:B------:R-:W-:Y:S01]  /*20f0*/  SEL R11, R119, RZ, P2 ;  /* 0x000000ff770b7207 */ /* 0x000fe20001000000 */
[----:B------:R-:W-:Y:S01]  /*2100*/  IMAD R13, R19, R37, R0 ;  /* 0x00000025130d7224 */ /* 0x000fe200078e0200 */
[----:B------:R-:W-:Y:S01]  /*2110*/  SEL R0, R119, RZ, P5 ;  /* 0x000000ff77007207 */ /* 0x000fe20002800000 */
[----:B------:R-:W-:Y:S01]  /*2120*/  IMAD.IADD R9, R22, 0x1, R9 ;  /* 0x0000000116097824 */ /* 0x000fe200078e0209 */
[----:B------:R-:W-:Y:S01]  /*2130*/  LOP3.LUT P0, RZ, R211, 0x4, RZ, 0xc0, !PT ;  /* 0x00000004d3ff7812 */ /* 0x000fe2000780c0ff */
[----:B------:R-:W-:-:S02]  /*2140*/  IMAD.IADD R113, R113, 0x1, R13 ;  /* 0x0000000171717824 */ /* 0x000fc400078e020d */
[----:B------:R-:W-:Y:S01]  /*2150*/  IMAD.IADD R115, R13, 0x1, R115 ;  /* 0x000000010d737824 */ /* 0x000fe200078e0273 */
[----:B------:R-:W-:Y:S01]  /*2160*/  SEL R124, R124, 0xffffffe0, !P0 ;  /* 0xffffffe07c7c7807 */ /* 0x000fe20004000000 */
[----:B------:R-:W-:Y:S01]  /*2170*/  IMAD.IADD R13, R185, 0x1, R0 ;  /* 0x00000001b90d7824 */ /* 0x000fe200078e0200 */
[----:B------:R-:W-:Y:S01]  /*2180*/  SHF.R.S32.HI R0, RZ, 0x1f, R9 ;  /* 0x0000001fff007819 */ /* 0x000fe20000011409 */
[----:B------:R-:W-:Y:S02]  /*2190*/  IMAD.IADD R11, R184, 0x1, R11 ;  /* 0x00000001b80b7824 */ /* 0x000fe400078e020b */
[CC--:B------:R-:W-:Y:S01]  /*21a0*/  IMAD.WIDE.U32 R112, R147.reuse, R36.reuse, R112 ;  /* 0x0000002493707225 */ /* 0x0c0fe200078e0070 */
[----:B------:R-:W-:Y:S02]  /*21b0*/  SHF.R.S32.HI R14, RZ, 0x1f, R13 ;  /* 0x0000001fff0e7819 */ /* 0x000fe4000001140d */
[CC--:B------:R-:W-:Y:S01]  /*21c0*/  LEA.HI R8, R0.reuse, R9.reuse, RZ, 0x3 ;  /* 0x0000000900087211 */ /* 0x0c0fe200078f18ff */
[----:B------:R-:W-:Y:S01]  /*21d0*/  IMAD.WIDE.U32 R114, R147, R36, R114 ;  /* 0x0000002493727225 */ /* 0x000fe200078e0072 */
[----:B------:R-:W-:-:S02]  /*21e0*/  LEA.HI R0, R0, R9, RZ, 0x6 ;  /* 0x0000000900007211 */ /* 0x000fc400078f30ff */
[CC--:B------:R-:W-:Y:S01]  /*21f0*/  LEA.HI R44, R14.reuse, R13.reuse, RZ, 0x3 ;  /* 0x0000000d0e2c7211 */ /* 0x0c0fe200078f18ff */
[----:B------:R-:W-:Y:S01]  /*2200*/  IMAD.SHL.U32 R119, R119, 0x2, RZ ;  /* 0x0000000277777824 */ /* 0x000fe200078e00ff */
[----:B------:R-:W-:Y:S01]  /*2210*/  LEA.HI R14, R14, R13, RZ, 0x6 ;  /* 0x0000000d0e0e7211 */ /* 0x000fe200078f30ff */
[----:B------:R-:W-:Y:S01]  /*2220*/  IMAD.SHL.U32 R9, R0, 0x80, RZ ;  /* 0x0000008000097824 */ /* 0x000fe200078e00ff */
[----:B------:R-:W-:Y:S01]  /*2230*/  SHF.R.S32.HI R10, RZ, 0x1f, R11 ;  /* 0x0000001fff0a7819 */ /* 0x000fe2000001140b */
[----:B------:R-:W-:Y:S01]  /*2240*/  IMAD.IADD R5, R107, 0x1, R45 ;  /* 0x000000016b057824 */ /* 0x000fe200078e022d */
[--C-:B------:R-:W-:Y:S01]  /*2250*/  LOP3.LUT R0, R189, 0x38, R8.reuse, 0xf8, !PT ;  /* 0x00000038bd007812 */ /* 0x100fe200078ef808 */
[----:B------:R-:W-:Y:S01]  /*2260*/  IMAD.SHL.U32 R15, R14, 0x80, RZ ;  /* 0x000000800e0f7824 */ /* 0x000fe200078e00ff */
[----:B------:R-:W-:Y:S02]  /*2270*/  LOP3.LUT R14, R187, 0x38, R8, 0xf8, !PT ;  /* 0x00000038bb0e7812 */ /* 0x000fe400078ef808 */
[----:B------:R-:W-:-:S02]  /*2280*/  LOP3.LUT R9, R9, 0xffffe000, RZ, 0xc0, !PT ;  /* 0xffffe00009097812 */ /* 0x000fc400078ec0ff */
[----:B------:R-:W-:Y:S02]  /*2290*/  LOP3.LUT R14, R14, R219, RZ, 0x3c, !PT ;  /* 0x000000db0e0e7212 */ /* 0x000fe400078e3cff */
[----:B------:R-:W-:Y:S01]  /*22a0*/  LEA.HI R12, R10, R11, RZ, 0x3 ;  /* 0x0000000b0a0c7211 */ /* 0x000fe200078f18ff */
[----:B------:R-:W-:Y:S01]  /*22b0*/  IMAD R146, R190, 0x200, R9 ;  /* 0x00000200be927824 */ /* 0x000fe200078e0209 */
[----:B------:R-:W-:Y:S02]  /*22c0*/  IADD3 R144, R14, R9, R193 ;  /* 0x000000090e907210 */ /* 0x000fe40007ffe0c1 */
[----:B------:R-:W-:Y:S02]  /*22d0*/  SHF.R.S32.HI R9, RZ, 0x1f, R147 ;  /* 0x0000001fff097819 */ /* 0x000fe40000011493 */
[----:B------:R-:W-:Y:S02]  /*22e0*/  LEA.HI R10, R10, R11, RZ, 0x6 ;  /* 0x0000000b0a0a7211 */ /* 0x000fe400078f30ff */
[----:B------:R-:W-:Y:S01]  /*22f0*/  LOP3.LUT R11, R0, R191, RZ, 0x3c, !PT ;  /* 0x000000bf000b7212 */ /* 0x000fe200078e3cff */
[----:B------:R-:W-:Y:S01]  /*2300*/  IMAD R0, R9, R6, RZ ;  /* 0x0000000609007224 */ /* 0x000fe200078e02ff */
[----:B------:R-:W-:Y:S01]  /*2310*/  LOP3.LUT R30, R187, 0x38, R44, 0xf8, !PT ;  /* 0x00000038bb1e7812 */ /* 0x000fe200078ef82c */
[----:B------:R-:W-:Y:S01]  /*2320*/  IMAD.SHL.U32 R13, R10, 0x80, RZ ;  /* 0x000000800a0d7824 */ /* 0x000fe200078e00ff */
[----:B------:R-:W-:Y:S01]  /*2330*/  LOP3.LUT R10, R189, 0x38, R12, 0xf8, !PT ;  /* 0x00000038bd0a7812 */ /* 0x000fe200078ef80c */
[----:B------:R-:W-:Y:S01]  /*2340*/  IMAD R33, R147, R7, R0 ;  /* 0x0000000793217224 */ /* 0x000fe200078e0200 */
[----:B------:R-:W-:Y:S01]  /*2350*/  LOP3.LUT R28, R187, 0x38, R12, 0xf8, !PT ;  /* 0x00000038bb1c7812 */ /* 0x000fe200078ef80c */
[----:B------:R-:W-:Y:S01]  /*2360*/  IMAD R0, R9, R36, RZ ;  /* 0x0000002409007224 */ /* 0x000fe200078e02ff */
[----:B------:R-:W-:Y:S01]  /*2370*/  LOP3.LUT R20, R189, 0x38, R44, 0xf8, !PT ;  /* 0x00000038bd147812 */ /* 0x000fe200078ef82c */
[----:B------:R-:W-:Y:S01]  /*2380*/  IMAD.IADD R146, R146, 0x1, R11 ;  /* 0x0000000192927824 */ /* 0x000fe200078e020b */
[----:B------:R-:W-:Y:S01]  /*2390*/  LOP3.LUT R13, R13, 0xffffe000, RZ, 0xc0, !PT ;  /* 0xffffe0000d0d7812 */ /* 0x000fe200078ec0ff */
[----:B------:R-:W-:Y:S01]  /*23a0*/  IMAD R31, R147, R37, R0 ;  /* 0x00000025931f7224 */ /* 0x000fe200078e0200 */
[----:B------:R-:W-:Y:S01]  /*23b0*/  LOP3.LUT R0, R189, 0x18, R22, 0xf8, !PT ;  /* 0x00000018bd007812 */ /* 0x000fe200078ef816 */
[----:B------:R-:W-:Y:S01]  /*23c0*/  IMAD.SHL.U32 R37, R36, 0x80, RZ ;  /* 0x0000008024257824 */ /* 0x000fe200078e00ff */
[----:B------:R-:W-:Y:S01]  /*23d0*/  LOP3.LUT R15, R15, 0xffffe000, RZ, 0xc0, !PT ;  /* 0xffffe0000f0f7812 */ /* 0x000fe200078ec0ff */
[----:B------:R-:W-:Y:S01]  /*23e0*/  IMAD R145, R190, 0x200, R13 ;  /* 0x00000200be917824 */ /* 0x000fe200078e020d */
[----:B------:R-:W-:Y:S01]  /*23f0*/  LOP3.LUT R30, R30, R219, RZ, 0x3c, !PT ;  /* 0x000000db1e1e7212 */ /* 0x000fe200078e3cff */
[----:B------:R-:W-:Y:S01]  /*2400*/  IMAD.IADD R34, R109, 0x1, R33 ;  /* 0x000000016d227824 */ /* 0x000fe200078e0221 */
[-C--:B------:R-:W-:Y:S01]  /*2410*/  LOP3.LUT R35, R0, R191.reuse, RZ, 0x3c, !PT ;  /* 0x000000bf00237212 */ /* 0x080fe200078e3cff */
[----:B------:R-:W-:Y:S01]  /*2420*/  IMAD R139, R190, 0x200, R15 ;  /* 0x00000200be8b7824 */ /* 0x000fe200078e020f */
[----:B------:R-:W-:Y:S01]  /*2430*/  SEL R0, RZ, 0x20, P1 ;  /* 0x00000020ff007807 */ /* 0x000fe20000800000 */
[----:B------:R-:W-:Y:S01]  /*2440*/  IMAD.IADD R32, R113, 0x1, R31 ;  /* 0x0000000171207824 */ /* 0x000fe200078e021f */
[----:B------:R-:W-:Y:S01]  /*2450*/  LOP3.LUT R10, R10, R191, RZ, 0x3c, !PT ;  /* 0x000000bf0a0a7212 */ /* 0x000fe200078e3cff */
[----:B------:R-:W-:Y:S01]  /*2460*/  IMAD R35, R190, 0x200, R35 ;  /* 0x00000200be237824 */ /* 0x000fe200078e0223 */
[----:B------:R-:W-:Y:S01]  /*2470*/  LOP3.LUT R28, R28, R219, RZ, 0x3c, !PT ;  /* 0x000000db1c1c7212 */ /* 0x000fe200078e3cff */
[----:B------:R-:W-:Y:S01]  /*2480*/  IMAD.SHL.U32 R36, R36, 0x40, RZ ;  /* 0x0000004024247824 */ /* 0x000fe200078e00ff */
[----:B------:R-:W-:Y:S01]  /*2490*/  LOP3.LUT R20, R20, R191, RZ, 0x3c, !PT ;  /* 0x000000bf14147212 */ /* 0x000fe200078e3cff */
[----:B------:R-:W-:Y:S01]  /*24a0*/  IMAD.IADD R145, R145, 0x1, R10 ;  /* 0x0000000191917824 */ /* 0x000fe200078e020a */
[----:B------:R-:W-:Y:S01]  /*24b0*/  IADD3 R135, R30, R15, R193 ;  /* 0x0000000f1e877210 */ /* 0x000fe20007ffe0c1 */
[----:B------:R-:W-:Y:S01]  /*24c0*/  IMAD.IADD R134, R124, 0x1, R35 ;  /* 0x000000017c867824 */ /* 0x000fe200078e0223 */
[----:B------:R-:W-:Y:S01]  /*24d0*/  LOP3.LUT R29, R8, 0xfffffff8, RZ, 0xc0, !PT ;  /* 0xfffffff8081d7812 */ /* 0x000fe200078ec0ff */
[----:B------:R-:W-:Y:S01]  /*24e0*/  IMAD.IADD R139, R139, 0x1, R20 ;  /* 0x000000018b8b7824 */ /* 0x000fe200078e0214 */
[----:B------:R-:W-:Y:S01]  /*24f0*/  LOP3.LUT R21, R12, 0xfffffff8, RZ, 0xc0, !PT ;  /* 0xfffffff80c157812 */ /* 0x000fe200078ec0ff */
[----:B------:R-:W-:Y:S01]  /*2500*/  IMAD.IADD R33, R33, 0x1, R111 ;  /* 0x0000000121217824 */ /* 0x000fe200078e026f */
[----:B------:R-:W-:Y:S01]  /*2510*/  LOP3.LUT R15, R44, 0xfffffff8, RZ, 0xc0, !PT ;  /* 0xfffffff82c0f7812 */ /* 0x000fe200078ec0ff */
[----:B------:R-:W-:Y:S01]  /*2520*/  IMAD.IADD R31, R31, 0x1, R115 ;  /* 0x000000011f1f7824 */ /* 0x000fe200078e0273 */
[----:B------:R-:W-:-:S02]  /*2530*/  LOP3.LUT R0, R3, R0, RZ, 0xfc, !PT ;  /* 0x0000000003007212 */ /* 0x000fc400078efcff */
[----:B------:R-:W-:Y:S02]  /*2540*/  IADD3 R138, R28, R13, R193 ;  /* 0x0000000d1c8a7210 */ /* 0x000fe40007ffe0c1 */
[----:B------:R-:W-:Y:S02]  /*2550*/  SHF.R.S32.HI R30, RZ, 0x3, R8 ;  /* 0x00000003ff1e7819 */ /* 0x000fe40000011408 */
[----:B------:R-:W-:Y:S02]  /*2560*/  SHF.R.S32.HI R28, RZ, 0x3, R12 ;  /* 0x00000003ff1c7819 */ /* 0x000fe4000001140c */
[----:B------:R-:W-:Y:S02]  /*2570*/  SHF.R.S32.HI R20, RZ, 0x3, R44 ;  /* 0x00000003ff147819 */ /* 0x000fe4000001142c */
[----:B------:R-:W-:Y:S02]  /*2580*/  LOP3.LUT R14, R3, 0x1, RZ, 0xc0, !PT ;  /* 0x00000001030e7812 */ /* 0x000fe400078ec0ff */
[----:B------:R-:W-:-:S02]  /*2590*/  SHF.R.S32.HI R13, RZ, 0x1f, R29 ;  /* 0x0000001fff0d7819 */ /* 0x000fc4000001141d */
[----:B------:R-:W-:Y:S02]  /*25a0*/  SHF.R.S32.HI R12, RZ, 0x1f, R21 ;  /* 0x0000001fff0c7819 */ /* 0x000fe40000011415 */
[----:B------:R-:W-:Y:S02]  /*25b0*/  SHF.R.S32.HI R11, RZ, 0x1f, R15 ;  /* 0x0000001fff0b7819 */ /* 0x000fe4000001140f */
[C---:B------:R-:W-:Y:S02]  /*25c0*/  LOP3.LUT R10, R0.reuse, 0x2, RZ, 0xc0, !PT ;  /* 0x00000002000a7812 */ /* 0x040fe400078ec0ff */
[C---:B------:R-:W-:Y:S02]  /*25d0*/  LOP3.LUT R9, R0.reuse, 0x4, RZ, 0xc0, !PT ;  /* 0x0000000400097812 */ /* 0x040fe400078ec0ff */
[C---:B------:R-:W-:Y:S02]  /*25e0*/  LOP3.LUT R8, R0.reuse, 0x8, RZ, 0xc0, !PT ;  /* 0x0000000800087812 */ /* 0x040fe400078ec0ff */
[----:B------:R-:W-:-:S02]  /*25f0*/  LOP3.LUT R7, R0, 0x10, RZ, 0xc0, !PT ;  /* 0x0000001000077812 */ /* 0x000fc400078ec0ff */
[----:B------:R-:W-:-:S07]  /*2600*/  LOP3.LUT R6, R0, 0x20, RZ, 0xc0, !PT ;  /* 0x0000002000067812 */ /* 0x000fce00078ec0ff */
.L_x_556:
[----:B0-----:R-:W0:Y:S01]  /*2610*/  LDC.64 R120, c[0x0][0x2d8] ;  /* 0x0000b600ff787b82 */ /* 0x001e220000000a00 */
[----:B-12---:R-:W-:Y:S01]  /*2620*/  VIADD R44, R26, 0xffffffff ;  /* 0xffffffff1a2c7836 */ /* 0x006fe20000000000 */
[----:B------:R-:W-:Y:S05]  /*2630*/  YIELD ;  /* 0x0000000000007946 */ /* 0x000fea0003800000 */
[----:B------:R-:W-:Y:S01]  /*2640*/  SHF.R.S32.HI R46, RZ, 0x1f, R44 ;  /* 0x0000001fff2e7819 */ /* 0x000fe2000001142c */
[----:B------:R-:W1:Y:S01]  /*2650*/  LDC R122, c[0x0][0x3d4] ;  /* 0x0000f500ff7a7b82 */ /* 0x000e620000000800 */
[-C--:B------:R-:W-:Y:S01]  /*2660*/  IMAD R3, R125, R44.reuse, RZ ;  /* 0x0000002c7d037224 */ /* 0x080fe200078e02ff */
[----:B------:R-:W-:Y:S01]  /*2670*/  BSSY B0, `(.L_x_457) ;  /* 0x00007bf000007945 */ /* 0x000fe20003800000 */
[----:B------:R-:W-:-:S04]  /*2680*/  IMAD.WIDE.U32 R132, R42, R44, RZ ;  /* 0x0000002c2a847225 */ /* 0x000fc800078e00ff */
[----:B------:R-:W-:Y:S01]  /*2690*/  IMAD R3, R46, R42, R3 ;  /* 0x0000002a2e037224 */ /* 0x000fe200078e0203 */
[-C--:B------:R-:W-:Y:S01]  /*26a0*/  IADD3 R4, P5, R100, R132.reuse, RZ ;  /* 0x0000008464047210 */ /* 0x080fe20007fbe0ff */
[----:B------:R-:W-:Y:S01]  /*26b0*/  IMAD R54, R18, 0x6000, R134 ;  /* 0x0000600012367824 */ /* 0x000fe200078e0286 */
[----:B------:R-:W-:Y:S01]  /*26c0*/  IADD3 R0, P1, P4, R100, R132, R129 ;  /* 0x0000008464007210 */ /* 0x000fe20007c3e081 */
[----:B------:R-:W-:Y:S02]  /*26d0*/  IMAD.IADD R96, R133, 0x1, R3 ;  /* 0x0000000185607824 */ /* 0x000fe400078e0203 */
[----:B------:R-:W-:Y:S02]  /*26e0*/  IMAD R54, R54, 0x2, R25 ;  /* 0x0000000236367824 */ /* 0x000fe400078e0219 */
[----:B------:R-:W-:Y:S01]  /*26f0*/  IMAD.X R26, R96, 0x1, R43, P5 ;  /* 0x00000001601a7824 */ /* 0x000fe200028e062b */
[-C--:B0-----:R-:W-:Y:S02]  /*2700*/  LEA R56, P0, R4, R120.reuse, 0x1 ;  /* 0x0000007804387211 */ /* 0x081fe400078008ff */
[----:B------:R-:W-:-:S02]  /*2710*/  LEA R52, P5, R0, R120, 0x1 ;  /* 0x0000007800347211 */ /* 0x000fc400078a08ff */
[-C--:B------:R-:W-:Y:S01]  /*2720*/  LEA.HI.X R57, R4, R121.reuse, R26, 0x1, P0 ;  /* 0x0000007904397211 */ /* 0x080fe200000f0c1a */
[----:B------:R-:W-:Y:S01]  /*2730*/  IMAD.MOV.U32 R26, RZ, RZ, R44 ;  /* 0x000000ffff1a7224 */ /* 0x000fe200078e002c */
[----:B------:R-:W-:Y:S02]  /*2740*/  IADD3.X R3, R43, R96, R128, P1, P4 ;  /* 0x000000602b037210 */ /* 0x000fe40000fe8480 */
[----:B-1----:R-:W-:Y:S02]  /*2750*/  ISETP.GE.AND P0, PT, R122, 0x1, PT ;  /* 0x000000017a00780c */ /* 0x002fe40003f06270 */
[----:B------:R-:W-:Y:S01]  /*2760*/  LEA.HI.X R53, R0, R121, R3, 0x1, P5 ;  /* 0x0000007900357211 */ /* 0x000fe200028f0c03 */
[----:B------:R-:W-:Y:S01]  /*2770*/  IMAD R0, R18, 0x6000, R35 ;  /* 0x0000600012007824 */ /* 0x000fe200078e0223 */
[----:B------:R-:W-:-:S03]  /*2780*/  ISETP.GT.AND P1, PT, R44, R123, PT ;  /* 0x0000007b2c00720c */ /* 0x000fc60003f24270 */
[----:B------:R-:W-:Y:S01]  /*2790*/  IMAD R55, R0, 0x2, R25 ;  /* 0x0000000200377824 */ /* 0x000fe200078e0219 */
[----:B------:R-:W-:-:S05]  /*27a0*/  P2R R118, PR, RZ, 0x2 ;  /* 0x00000002ff767803 */ /* 0x000fca0000000000 */
[----:B------:R-:W-:Y:S05]  /*27b0*/  @!P0 BRA `(.L_x_458) ;  /* 0x0000007400d48947 */ /* 0x000fea0003800000 */
[----:B------:R-:W-:Y:S01]  /*27c0*/  ULDC.U8 UR4, c[0x0][0x3f0] ;  /* 0x0000fc0000047ab9 */ /* 0x000fe20000000000 */
[-C--:B------:R-:W-:Y:S01]  /*27d0*/  IMAD R0, R126, R44.reuse, RZ ;  /* 0x0000002c7e007224 */ /* 0x080fe200078e02ff */
[----:B------:R-:W-:Y:S01]  /*27e0*/  ISETP.NE.AND P0, PT, RZ, UR4, PT ;  /* 0x00000004ff007c0c */ /* 0x000fe2000bf05270 */
[-C--:B------:R-:W-:Y:S02]  /*27f0*/  IMAD R45, R127, R44.reuse, RZ ;  /* 0x0000002c7f2d7224 */ /* 0x080fe400078e02ff */
[----:B------:R-:W-:Y:S02]  /*2800*/  IMAD R3, R46, R37, R0 ;  /* 0x000000252e037224 */ /* 0x000fe400078e0200 */
[----:B------:R-:W-:Y:S02]  /*2810*/  IMAD R4, R26, -0x80, R27 ;  /* 0xffffff801a047824 */ /* 0x000fe400078e021b */
[----:B------:R-:W-:-:S03]  /*2820*/  IMAD.WIDE.U32 R94, R37, R44, RZ ;  /* 0x0000002c255e7225 */ /* 0x000fc600078e00ff */
[----:B------:R-:W-:Y:S01]  /*2830*/  VIMNMX R4, R4, 0x80, PT ;  /* 0x0000008004047848 */ /* 0x000fe20003fe0100 */
[----:B------:R-:W-:Y:S02]  /*2840*/  IMAD R45, R46, R40, R45 ;  /* 0x000000282e2d7224 */ /* 0x000fe400078e022d */
[----:B------:R-:W-:-:S04]  /*2850*/  IMAD.WIDE.U32 R92, R40, R44, RZ ;  /* 0x0000002c285c7225 */ /* 0x000fc800078e00ff */
[----:B------:R-:W-:Y:S02]  /*2860*/  IMAD.IADD R0, R95, 0x1, R3 ;  /* 0x000000015f007824 */ /* 0x000fe400078e0203 */
[----:B------:R-:W-:Y:S01]  /*2870*/  IMAD.IADD R3, R93, 0x1, R45 ;  /* 0x000000015d037824 */ /* 0x000fe200078e022d */
[----:B------:R-:W-:Y:S06]  /*2880*/  @!P0 BRA `(.L_x_459) ;  /* 0x0000003800248947 */ /* 0x000fec0003800000 */
[----:B------:R-:W-:Y:S01]  /*2890*/  ISETP.GE.AND P0, PT, R19, R4, PT ;  /* 0x000000041300720c */ /* 0x000fe20003f06270 */
[----:B------:R-:W-:Y:S01]  /*28a0*/  BSSY B1, `(.L_x_460) ;  /* 0x000003c000017945 */ /* 0x000fe20003800000 */
        /* <DEDUP_REMOVED lines=13> */
[----:B------:R-:W-:Y:S06]  /*2980*/  @P0 BRA `(.L_x_461) ;  /* 0x0000000000b40947 */ /* 0x000fec0003800000 */
[----:B------:R-:W-:Y:S01]  /*2990*/  IADD3 R45, P4, R112, R94, RZ ;  /* 0x0000005e702d7210 */ /* 0x000fe20007f9e0ff */
[----:B------:R-:W-:Y:S01]  /*29a0*/  ULDC.64 UR4, c[0x0][0x3c8] ;  /* 0x0000f20000047ab9 */ /* 0x000fe20000000a00 */
[----:B------:R-:W-:Y:S01]  /*29b0*/  IADD3 R47, P1, R108, R92, RZ ;  /* 0x0000005c6c2f7210 */ /* 0x000fe20007f3e0ff */
[----:B------:R-:W-:Y:S01]  /*29c0*/  ULDC.64 UR6, c[0x0][0x3e0] ;  /* 0x0000f80000067ab9 */ /* 0x000fe20000000a00 */
[----:B------:R-:W-:Y:S01]  /*29d0*/  VIADD R51, R16, 0x10 ;  /* 0x0000001010337836 */ /* 0x000fe20000000000 */
[----:B------:R-:W-:Y:S01]  /*29e0*/  CS2R R130, SRZ ;  /* 0x0000000000827805 */ /* 0x000fe2000001ff00 */
[----:B------:R-:W-:Y:S01]  /*29f0*/  IMAD.X R46, R0, 0x1, R32, P4 ;  /* 0x00000001002e7824 */ /* 0x000fe200020e0620 */
[----:B------:R-:W-:Y:S01]  /*2a00*/  LEA R44, P4, R45, UR4, 0x1 ;  /* 0x000000042d2c7c11 */ /* 0x000fe2000f8808ff */
[----:B------:R-:W-:Y:S01]  /*2a10*/  IMAD.X R50, R3, 0x1, R34, P1 ;  /* 0x0000000103327824 */ /* 0x000fe200008e0622 */
[----:B------:R-:W-:Y:S02]  /*2a20*/  ISETP.GE.AND P1, PT, R16, R122, PT ;  /* 0x0000007a1000720c */ /* 0x000fe40003f26270 */
[----:B------:R-:W-:-:S02]  /*2a30*/  CS2R R98, SRZ ;  /* 0x0000000000627805 */ /* 0x000fc4000001ff00 */
[----:B------:R-:W-:Y:S02]  /*2a40*/  LEA.HI.X R45, R45, UR5, R46, 0x1, P4 ;  /* 0x000000052d2d7c11 */ /* 0x000fe4000a0f0c2e */
[----:B------:R-:W-:Y:S02]  /*2a50*/  CS2R R132, SRZ ;  /* 0x0000000000847805 */ /* 0x000fe4000001ff00 */
[C---:B------:R-:W-:Y:S02]  /*2a60*/  LEA R46, P4, R47.reuse, UR6, 0x1 ;  /* 0x000000062f2e7c11 */ /* 0x040fe4000f8808ff */
[----:B------:R-:W-:Y:S01]  /*2a70*/  CS2R R120, SRZ ;  /* 0x0000000000787805 */ /* 0x000fe2000001ff00 */
[C---:B------:R-:W-:Y:S01]  /*2a80*/  VIADD R59, R16.reuse, 0x30 ;  /* 0x00000030103b7836 */ /* 0x040fe20000000000 */
[----:B------:R-:W-:Y:S02]  /*2a90*/  LEA.HI.X R47, R47, UR7, R50, 0x1, P4 ;  /* 0x000000072f2f7c11 */ /* 0x000fe4000a0f0c32 */
[-C--:B------:R-:W-:Y:S01]  /*2aa0*/  ISETP.GE.AND P4, PT, R51, R122.reuse, PT ;  /* 0x0000007a3300720c */ /* 0x080fe20003f86270 */
[----:B------:R-:W-:Y:S01]  /*2ab0*/  VIADD R51, R16, 0x20 ;  /* 0x0000002010337836 */ /* 0x000fe20000000000 */
[----:B------:R0:W5:Y:S04]  /*2ac0*/  @!P1 LDG.E.64 R130, desc[UR36][R44.64] ;  /* 0x000000242c829981 */ /* 0x000168000c1e1b00 */
[----:B------:R0:W5:Y:S01]  /*2ad0*/  @!P1 LDG.E.64 R132, desc[UR36][R46.64] ;  /* 0x000000242e849981 */ /* 0x000162000c1e1b00 */
[----:B------:R-:W-:-:S06]  /*2ae0*/  ISETP.GE.AND P1, PT, R51, R122, PT ;  /* 0x0000007a3300720c */ /* 0x000fcc0003f26270 */
[----:B------:R0:W5:Y:S04]  /*2af0*/  @!P4 LDG.E.64 R98, desc[UR36][R44.64+0x20] ;  /* 0x000020242c62c981 */ /* 0x000168000c1e1b00 */
[----:B------:R0:W5:Y:S01]  /*2b00*/  @!P4 LDG.E.64 R120, desc[UR36][R46.64+0x20] ;  /* 0x000020242e78c981 */ /* 0x000162000c1e1b00 */
[----:B------:R-:W-:Y:S02]  /*2b10*/  ISETP.GE.AND P4, PT, R59, R122, PT ;  /* 0x0000007a3b00720c */ /* 0x000fe40003f86270 */
[----:B------:R-:W-:Y:S02]  /*2b20*/  CS2R R90, SRZ ;  /* 0x00000000005a7805 */ /* 0x000fe4000001ff00 */
[----:B------:R-:W-:Y:S02]  /*2b30*/  CS2R R96, SRZ ;  /* 0x0000000000607805 */ /* 0x000fe4000001ff00 */
[----:B------:R-:W-:-:S02]  /*2b40*/  CS2R R86, SRZ ;  /* 0x0000000000567805 */ /* 0x000fc4000001ff00 */
[----:B------:R-:W-:Y:S01]  /*2b50*/  CS2R R88, SRZ ;  /* 0x0000000000587805 */ /* 0x000fe2000001ff00 */
[C---:B------:R-:W-:Y:S02]  /*2b60*/  VIADD R51, R16.reuse, 0x40 ;  /* 0x0000004010337836 */ /* 0x040fe40000000000 */
[----:B------:R-:W-:Y:S01]  /*2b70*/  VIADD R59, R16, 0x50 ;  /* 0x00000050103b7836 */ /* 0x000fe20000000000 */
[----:B------:R0:W5:Y:S04]  /*2b80*/  @!P1 LDG.E.64 R90, desc[UR36][R44.64+0x40] ;  /* 0x000040242c5a9981 */ /* 0x000168000c1e1b00 */
[----:B------:R0:W5:Y:S01]  /*2b90*/  @!P1 LDG.E.64 R96, desc[UR36][R46.64+0x40] ;  /* 0x000040242e609981 */ /* 0x000162000c1e1b00 */
[----:B------:R-:W-:-:S03]  /*2ba0*/  ISETP.GE.AND P1, PT, R51, R122, PT ;  /* 0x0000007a3300720c */ /* 0x000fc60003f26270 */
[----:B------:R0:W5:Y:S04]  /*2bb0*/  @!P4 LDG.E.64 R86, desc[UR36][R44.64+0x60] ;  /* 0x000060242c56c981 */ /* 0x000168000c1e1b00 */
[----:B------:R0:W5:Y:S01]  /*2bc0*/  @!P4 LDG.E.64 R88, desc[UR36][R46.64+0x60] ;  /* 0x000060242e58c981 */ /* 0x000162000c1e1b00 */
[----:B------:R-:W-:Y:S02]  /*2bd0*/  ISETP.GE.AND P4, PT, R59, R122, PT ;  /* 0x0000007a3b00720c */ /* 0x000fe40003f86270 */
[----:B------:R-:W-:Y:S02]  /*2be0*/  CS2R R82, SRZ ;  /* 0x0000000000527805 */ /* 0x000fe4000001ff00 */
[----:B------:R-:W-:Y:S02]  /*2bf0*/  CS2R R78, SRZ ;  /* 0x00000000004e7805 */ /* 0x000fe4000001ff00 */
[----:B------:R-:W-:-:S02]  /*2c00*/  CS2R R84, SRZ ;  /* 0x0000000000547805 */ /* 0x000fc4000001ff00 */
[----:B------:R-:W-:Y:S01]  /*2c10*/  CS2R R80, SRZ ;  /* 0x0000000000507805 */ /* 0x000fe2000001ff00 */
[----:B------:R0:W5:Y:S04]  /*2c20*/  @!P1 LDG.E.64 R82, desc[UR36][R44.64+0x80] ;  /* 0x000080242c529981 */ /* 0x000168000c1e1b00 */
[----:B------:R0:W5:Y:S04]  /*2c30*/  @!P1 LDG.E.64 R84, desc[UR36][R46.64+0x80] ;  /* 0x000080242e549981 */ /* 0x000168000c1e1b00 */
[----:B------:R0:W5:Y:S04]  /*2c40*/  @!P4 LDG.E.64 R78, desc[UR36][R44.64+0xa0] ;  /* 0x0000a0242c4ec981 */ /* 0x000168000c1e1b00 */
[----:B------:R0:W5:Y:S02]  /*2c50*/  @!P4 LDG.E.64 R80, desc[UR36][R46.64+0xa0] ;  /* 0x0000a0242e50c981 */ /* 0x000164000c1e1b00 */
.L_x_461:
[----:B------:R-:W-:Y:S05]  /*2c60*/  BSYNC B1 ;  /* 0x0000000000017941 */ /* 0x000fea0003800000 */
.L_x_460:
        /* <DEDUP_REMOVED lines=11> */
[----:B------:R-:W-:Y:S01]  /*2d20*/  CS2R R72, SRZ ;  /* 0x0000000000487805 */ /* 0x000fe2000001ff00 */
[----:B-----5:R-:W-:Y:S01]  /*2d30*/  IMAD.MOV.U32 R136, RZ, RZ, R78 ;  /* 0x000000ffff887224 */ /* 0x020fe200078e004e */
[----:B------:R-:W-:Y:S01]  /*2d40*/  CS2R R76, SRZ ;  /* 0x00000000004c7805 */ /* 0x000fe2000001ff00 */
[----:B------:R-:W-:Y:S01]  /*2d50*/  IMAD.MOV.U32 R137, RZ, RZ, R79 ;  /* 0x000000ffff897224 */ /* 0x000fe200078e004f */
[----:B------:R-:W-:Y:S06]  /*2d60*/  @P4 BRA `(.L_x_463) ;  /* 0x0000000000b44947 */ /* 0x000fec0003800000 */
[----:B------:R-:W-:Y:S01]  /*2d70*/  IADD3 R94, P1, P5, R112, R94, R36 ;  /* 0x0000005e705e7210 */ /* 0x000fe20007d3e024 */
[----:B------:R-:W-:Y:S01]  /*2d80*/  ULDC.64 UR4, c[0x0][0x3c8] ;  /* 0x0000f20000047ab9 */ /* 0x000fe20000000a00 */
[----:B------:R-:W-:Y:S01]  /*2d90*/  ULDC.64 UR6, c[0x0][0x3e0] ;  /* 0x0000f80000067ab9 */ /* 0x000fe20000000a00 */
[----:B------:R-:W-:Y:S02]  /*2da0*/  CS2R R74, SRZ ;  /* 0x00000000004a7805 */ /* 0x000fe4000001ff00 */
[----:B0-----:R-:W-:Y:S02]  /*2db0*/  IADD3.X R45, R32, R0, R38, P1, P5 ;  /* 0x00000000202d7210 */ /* 0x001fe40000fea426 */
[----:B------:R-:W-:Y:S02]  /*2dc0*/  CS2R R76, SRZ ;  /* 0x00000000004c7805 */ /* 0x000fe4000001ff00 */
[----:B------:R-:W-:-:S04]  /*2dd0*/  IADD3 R92, P1, P5, R108, R92, R39 ;  /* 0x0000005c6c5c7210 */ /* 0x000fc80007d3e027 */
[----:B------:R-:W-:Y:S02]  /*2de0*/  IADD3.X R3, R34, R3, R41, P1, P5 ;  /* 0x0000000322037210 */ /* 0x000fe40000fea429 */
[----:B------:R-:W-:-:S04]  /*2df0*/  LEA R44, P1, R94, UR4, 0x1 ;  /* 0x000000045e2c7c11 */ /* 0x000fc8000f8208ff */
[----:B------:R-:W-:Y:S02]  /*2e00*/  LEA.HI.X R45, R94, UR5, R45, 0x1, P1 ;  /* 0x000000055e2d7c11 */ /* 0x000fe400088f0c2d */
[----:B------:R-:W-:-:S04]  /*2e10*/  LEA R46, P1, R92, UR6, 0x1 ;  /* 0x000000065c2e7c11 */ /* 0x000fc8000f8208ff */
[----:B------:R-:W-:Y:S01]  /*2e20*/  LEA.HI.X R47, R92, UR7, R3, 0x1, P1 ;  /* 0x000000075c2f7c11 */ /* 0x000fe200088f0c03 */
[C---:B------:R-:W-:Y:S01]  /*2e30*/  VIADD R3, R16.reuse, 0x10 ;  /* 0x0000001010037836 */ /* 0x040fe20000000000 */
[----:B------:R-:W-:Y:S02]  /*2e40*/  ISETP.GE.AND P1, PT, R16, R122, PT ;  /* 0x0000007a1000720c */ /* 0x000fe40003f26270 */
[----:B------:R-:W-:Y:S02]  /*2e50*/  CS2R R70, SRZ ;  /* 0x0000000000467805 */ /* 0x000fe4000001ff00 */
[----:B------:R-:W-:-:S09]  /*2e60*/  CS2R R72, SRZ ;  /* 0x0000000000487805 */ /* 0x000fd2000001ff00 */
[----:B------:R1:W5:Y:S04]  /*2e70*/  @!P1 LDG.E.64 R74, desc[UR36][R44.64] ;  /* 0x000000242c4a9981 */ /* 0x000368000c1e1b00 */
[----:B------:R1:W5:Y:S01]  /*2e80*/  @!P1 LDG.E.64 R76, desc[UR36][R46.64] ;  /* 0x000000242e4c9981 */ /* 0x000362000c1e1b00 */
[----:B------:R-:W-:Y:S01]  /*2e90*/  ISETP.GE.AND P1, PT, R3, R122, PT ;  /* 0x0000007a0300720c */ /* 0x000fe20003f26270 */
[----:B------:R-:W-:Y:S01]  /*2ea0*/  VIADD R3, R16, 0x20 ;  /* 0x0000002010037836 */ /* 0x000fe20000000000 */
        /* <DEDUP_REMOVED lines=22> */
[----:B------:R-:W-:-:S13]  /*3010*/  ISETP.GE.AND P1, PT, R3, R122, PT ;  /* 0x0000007a0300720c */ /* 0x000fda0003f26270 */
[----:B------:R1:W5:Y:S04]  /*3020*/  @!P1 LDG.E.64 R48, desc[UR36][R44.64+0xa0] ;  /* 0x0000a0242c309981 */ /* 0x000368000c1e1b00 */
[----:B------:R1:W5:Y:S02]  /*3030*/  @!P1 LDG.E.64 R50, desc[UR36][R46.64+0xa0] ;  /* 0x0000a0242e329981 */ /* 0x000364000c1e1b00 */
.L_x_463:
[----:B------:R-:W-:Y:S05]  /*3040*/  BSYNC B1 ;  /* 0x0000000000017941 */ /* 0x000fea0003800000 */
.L_x_462:
[----:B------:R-:W-:Y:S01]  /*3050*/  IMAD.MOV.U32 R0, RZ, RZ, R82 ;  /* 0x000000ffff007224 */ /* 0x000fe200078e0052 */
[----:B------:R-:W-:Y:S01]  /*3060*/  PRMT R168, R136, 0x7610, R168 ;  /* 0x0000761088a87816 */ /* 0x000fe200000000a8 */
[----:B------:R-:W-:Y:S01]  /*3070*/  IMAD.MOV.U32 R3, RZ, RZ, R83 ;  /* 0x000000ffff037224 */ /* 0x000fe200078e0053 */
[----:B------:R-:W-:Y:S01]  /*3080*/  PRMT R169, R137, 0x7610, R169 ;  /* 0x0000761089a97816 */ /* 0x000fe200000000a9 */
[----:B01----:R-:W-:Y:S01]  /*3090*/  IMAD.MOV.U32 R44, RZ, RZ, R90 ;  /* 0x000000ffff2c7224 */ /* 0x003fe200078e005a */
[----:B------:R-:W-:Y:S01]  /*30a0*/  PRMT R172, R0, 0x7610, R172 ;  /* 0x0000761000ac7816 */ /* 0x000fe200000000ac */
[----:B------:R-:W-:Y:S01]  /*30b0*/  IMAD.MOV.U32 R0, RZ, RZ, R86 ;  /* 0x000000ffff007224 */ /* 0x000fe200078e0056 */
        /* <DEDUP_REMOVED lines=37> */
[----:B-----5:R-:W-:Y:S01]  /*3310*/  IMAD.MOV.U32 R0, RZ, RZ, R48 ;  /* 0x000000ffff007224 */ /* 0x020fe200078e0030 */
        /* <DEDUP_REMOVED lines=28> */
[----:B------:R-:W-:Y:S01]  /*34e0*/  ISETP.NE.AND P1, PT, R188, 0x3, PT ;  /* 0x00000003bc00780c */ /* 0x000fe20003f25270 */
        /* <DEDUP_REMOVED lines=17> */
[----:B------:R-:W-:-:S02]  /*3600*/  PRMT R163, R44, 0x7610, R163 ;  /* 0x000076102ca37816 */ /* 0x000fc400000000a3 */
[----:B------:R-:W-:Y:S02]  /*3610*/  PRMT R162, R45, 0x7610, R162 ;  /* 0x000076102da27816 */ /* 0x000fe400000000a2 */
[----:B------:R-:W-:Y:S02]  /*3620*/  PRMT R166, R3, 0x7610, R166 ;  /* 0x0000761003a67816 */ /* 0x000fe400000000a6 */
[----:B------:R-:W-:Y:S01]  /*3630*/  PRMT R167, R0, 0x7610, R167 ;  /* 0x0000761000a77816 */ /* 0x000fe200000000a7 */
[----:B------:R-:W-:Y:S06]  /*3640*/  @!P1 BRA `(.L_x_464) ;  /* 0x0000000000049947 */ /* 0x000fec0003800000 */
[----:B------:R-:W-:Y:S01]  /*3650*/  BPT.TRAP 0x1 ;  /* 0x000000040000795c */ /* 0x000fe20000300000 */
.L_x_464:
[----:B------:R-:W-:Y:S01]  /*3660*/  IMAD R3, R18, 0x8, R2 ;  /* 0x0000000812037824 */ /* 0x000fe200078e0202 */
[----:B------:R-:W-:Y:S01]  /*3670*/  SHF.L.U32 R0, R186, 0x1f, RZ ;  /* 0x0000001fba007819 */ /* 0x000fe200000006ff */
[----:B------:R-:W-:Y:S03]  /*3680*/  BSSY B1, `(.L_x_465) ;  /* 0x0000003000017945 */ /* 0x000fe60003800000 */
[----:B------:R-:W0:Y:S02]  /*3690*/  SYNCS.PHASECHK.TRANS64.TRYWAIT P5, [R3+URZ+0x34890], R0 ;  /* 0x03489000030075a7 */ /* 0x000e2400080a017f */
[----:B0-----:R-:W-:Y:S05]  /*36a0*/  @!P5 BRA `(.L_x_466) ;  /* 0x000001a8007cd947 */ /* 0x001fea0003800000 */
.L_x_766:
[----:B------:R-:W-:Y:S05]  /*36b0*/  BSYNC B1 ;  /* 0x0000000000017941 */ /* 0x000fea0003800000 */
.L_x_465:
[----:B------:R-:W-:Y:S04]  /*36c0*/  BSSY B1, `(.L_x_467) ;  /* 0x0000150000017945 */ /* 0x000fe80003800000 */
[----:B------:R-:W-:Y:S05]  /*36d0*/  @P0 BRA `(.L_x_468) ;  /* 0x0000001400380947 */ /* 0x000fea0003800000 */
[----:B------:R-:W-:Y:S01]  /*36e0*/  ISETP.NE.AND P0, PT, R14, RZ, PT ;  /* 0x000000ff0e00720c */ /* 0x000fe20003f05270 */
[----:B------:R-:W-:-:S12]  /*36f0*/  BSSY B2, `(.L_x_469) ;  /* 0x0000035000027945 */ /* 0x000fd80003800000 */
[----:B------:R-:W-:Y:S05]  /*3700*/  @!P0 BRA `(.L_x_470) ;  /* 0x0000000000cc8947 */ /* 0x000fea0003800000 */
[----:B------:R1:W2:Y:S01]  /*3710*/  LDS.128 R44, [R55] ;  /* 0x00000000372c7984 */ /* 0x0002a20000000c00 */
[----:B------:R-:W-:Y:S01]  /*3720*/  ISETP.GE.AND P0, PT, R16, R122, PT ;  /* 0x0000007a1000720c */ /* 0x000fe20003f06270 */
[----:B------:R-:W-:-:S12]  /*3730*/  BSSY B3, `(.L_x_471) ;  /* 0x000002f000037945 */ /* 0x000fd80003800000 */
[----:B-1----:R-:W-:Y:S05]  /*3740*/  @P0 BRA `(.L_x_472) ;  /* 0x0000000000b40947 */ /* 0x002fea0003800000 */
[--C-:B------:R-:W-:Y:S01]  /*3750*/  SHF.R.U64 R173, R132, 0x10, R133.reuse ;  /* 0x0000001084ad7819 */ /* 0x100fe20000001285 */
[----:B--2---:R-:W-:Y:S01]  /*3760*/  IMAD.U32 R175, R47, 0x10000, RZ ;  /* 0x000100002faf7824 */ /* 0x004fe200078e00ff */
[----:B------:R-:W-:Y:S02]  /*3770*/  SHF.R.U32.HI R133, RZ, 0x10, R133 ;  /* 0x00000010ff857819 */ /* 0x000fe40000011685 */
[--C-:B------:R-:W-:Y:S02]  /*3780*/  SHF.R.U64 R174, R130, 0x10, R131.reuse ;  /* 0x0000001082ae7819 */ /* 0x100fe40000001283 */
[----:B------:R-:W-:Y:S01]  /*3790*/  SHF.R.U32.HI R176, RZ, 0x10, R131 ;  /* 0x00000010ffb07819 */ /* 0x000fe20000011683 */
[----:B------:R-:W-:Y:S01]  /*37a0*/  IMAD.U32 R131, R46, 0x10000, RZ ;  /* 0x000100002e837824 */ /* 0x000fe200078e00ff */
[----:B------:R-:W-:Y:S02]  /*37b0*/  PRMT R173, R177, 0x5410, R173 ;  /* 0x00005410b1ad7816 */ /* 0x000fe400000000ad */
[----:B------:R-:W-:-:S02]  /*37c0*/  PRMT R133, R178, 0x5410, R133 ;  /* 0x00005410b2857816 */ /* 0x000fc40000000085 */
[----:B------:R-:W-:Y:S02]  /*37d0*/  PRMT R174, R94, 0x5432, R174 ;  /* 0x000054325eae7816 */ /* 0x000fe400000000ae */
[----:B------:R-:W-:Y:S01]  /*37e0*/  PRMT R132, R93, 0x5432, R176 ;  /* 0x000054325d847816 */ /* 0x000fe200000000b0 */
[----:B------:R-:W-:Y:S01]  /*37f0*/  IMAD.U32 R177, R133, 0x10000, RZ ;  /* 0x0001000085b17824 */ /* 0x000fe200078e00ff */
[----:B------:R-:W-:Y:S02]  /*3800*/  LOP3.LUT R46, R46, 0xffff0000, RZ, 0xc0, !PT ;  /* 0xffff00002e2e7812 */ /* 0x000fe400078ec0ff */
[----:B------:R-:W-:Y:S01]  /*3810*/  LOP3.LUT R181, R45, 0xffff0000, RZ, 0xc0, !PT ;  /* 0xffff00002db57812 */ /* 0x000fe200078ec0ff */
[----:B------:R-:W-:Y:S01]  /*3820*/  IMAD.U32 R179, R132, 0x10000, RZ ;  /* 0x0001000084b37824 */ /* 0x000fe200078e00ff */
[----:B------:R-:W-:Y:S01]  /*3830*/  LOP3.LUT R176, R173, 0xffff0000, RZ, 0xc0, !PT ;  /* 0xffff0000adb07812 */ /* 0x000fe200078ec0ff */
[----:B------:R-:W-:Y:S01]  /*3840*/  FMUL.FTZ R182, R46, R177 ;  /* 0x000000b12eb67220 */ /* 0x000fe20000410000 */
[----:B------:R-:W-:Y:S01]  /*3850*/  LOP3.LUT R178, R174, 0xffff0000, RZ, 0xc0, !PT ;  /* 0xffff0000aeb27812 */ /* 0x000fe200078ec0ff */
[----:B------:R-:W-:Y:S01]  /*3860*/  FMUL.FTZ R46, R46, R179 ;  /* 0x000000b32e2e7220 */ /* 0x000fe20000410000 */
[----:B------:R-:W-:Y:S01]  /*3870*/  LOP3.LUT R130, R47, 0xffff0000, RZ, 0xc0, !PT ;  /* 0xffff00002f827812 */ /* 0x000fe200078ec0ff */
[----:B------:R-:W-:-:S02]  /*3880*/  IMAD.U32 R47, R45, 0x10000, RZ ;  /* 0x000100002d2f7824 */ /* 0x000fc400078e00ff */
[C---:B------:R-:W-:Y:S01]  /*3890*/  FMUL.FTZ R180, R181.reuse, R176 ;  /* 0x000000b0b5b47220 */ /* 0x040fe20000410000 */
[----:B------:R-:W-:Y:S02]  /*38a0*/  IMAD.U32 R45, R44, 0x10000, RZ ;  /* 0x000100002c2d7824 */ /* 0x000fe400078e00ff */
[----:B------:R-:W-:Y:S01]  /*38b0*/  FMUL.FTZ R181, R181, R178 ;  /* 0x000000b2b5b57220 */ /* 0x000fe20000410000 */
[----:B------:R-:W-:Y:S01]  /*38c0*/  LOP3.LUT R133, R133, 0xffff0000, RZ, 0xc0, !PT ;  /* 0xffff000085857812 */ /* 0x000fe200078ec0ff */
[----:B------:R-:W-:Y:S01]  /*38d0*/  IMAD.U32 R173, R173, 0x10000, RZ ;  /* 0x00010000adad7824 */ /* 0x000fe200078e00ff */
[----:B------:R-:W-:Y:S01]  /*38e0*/  LOP3.LUT R132, R132, 0xffff0000, RZ, 0xc0, !PT ;  /* 0xffff000084847812 */ /* 0x000fe200078ec0ff */
[----:B------:R-:W-:Y:S01]  /*38f0*/  FFMA.FTZ R182, R131, R179, -R182 ;  /* 0x000000b383b67223 */ /* 0x000fe200000108b6 */
[----:B------:R-:W-:Y:S01]  /*3900*/  LOP3.LUT R44, R44, 0xffff0000, RZ, 0xc0, !PT ;  /* 0xffff00002c2c7812 */ /* 0x000fe200078ec0ff */
[----:B------:R-:W-:Y:S02]  /*3910*/  IMAD.U32 R174, R174, 0x10000, RZ ;  /* 0x00010000aeae7824 */ /* 0x000fe400078e00ff */
[----:B------:R-:W-:Y:S01]  /*3920*/  FFMA.FTZ R181, R47, R176, R181 ;  /* 0x000000b02fb57223 */ /* 0x000fe200000100b5 */
[----:B------:R-:W-:Y:S01]  /*3930*/  FFMA.FTZ R131, R131, R177, R46 ;  /* 0x000000b183837223 */ /* 0x000fe2000001002e */
[C---:B------:R-:W-:Y:S01]  /*3940*/  FMUL.FTZ R46, R130.reuse, R133 ;  /* 0x00000085822e7220 */ /* 0x040fe20000410000 */
[----:B------:R-:W-:Y:S01]  /*3950*/  FMUL.FTZ R176, R130, R132 ;  /* 0x0000008482b07220 */ /* 0x000fe20000410000 */
[C---:B------:R-:W-:Y:S01]  /*3960*/  FMUL.FTZ R130, R44.reuse, R173 ;  /* 0x000000ad2c827220 */ /* 0x040fe20000410000 */
[----:B------:R-:W-:Y:S01]  /*3970*/  FFMA.FTZ R180, R47, R178, -R180 ;  /* 0x000000b22fb47223 */ /* 0x000fe200000108b4 */
[----:B------:R-:W-:Y:S01]  /*3980*/  FMUL.FTZ R44, R44, R174 ;  /* 0x000000ae2c2c7220 */ /* 0x000fe20000410000 */
[----:B------:R-:W-:Y:S01]  /*3990*/  FFMA.FTZ R46, R175, R132, -R46 ;  /* 0x00000084af2e7223 */ /* 0x000fe2000001082e */
[----:B------:R-:W-:Y:S01]  /*39a0*/  FFMA.FTZ R130, R45, R174, -R130 ;  /* 0x000000ae2d827223 */ /* 0x000fe20000010882 */
[----:B------:R-:W-:Y:S01]  /*39b0*/  FFMA.FTZ R133, R175, R133, R176 ;  /* 0x00000085af857223 */ /* 0x000fe200000100b0 */
[----:B------:R-:W-:Y:S01]  /*39c0*/  FFMA.FTZ R45, R45, R173, R44 ;  /* 0x000000ad2d2d7223 */ /* 0x000fe2000001002c */
[----:B------:R-:W-:-:S03]  /*39d0*/  F2FP.BF16.F32.PACK_AB R180, R181, R180 ;  /* 0x000000b4b5b4723e */ /* 0x000fc600000010ff */
[----:B------:R-:W-:Y:S02]  /*39e0*/  F2FP.BF16.F32.PACK_AB R47, R133, R46 ;  /* 0x0000002e852f723e */ /* 0x000fe400000010ff */
[----:B------:R-:W-:Y:S01]  /*39f0*/  F2FP.BF16.F32.PACK_AB R44, R45, R130 ;  /* 0x000000822d2c723e */ /* 0x000fe200000010ff */
[----:B------:R-:W-:Y:S01]  /*3a00*/  IMAD.MOV.U32 R45, RZ, RZ, R180 ;  /* 0x000000ffff2d7224 */ /* 0x000fe200078e00b4 */
[----:B------:R-:W-:-:S07]  /*3a10*/  F2FP.BF16.F32.PACK_AB R46, R131, R182 ;  /* 0x000000b6832e723e */ /* 0x000fce00000010ff */
.L_x_472:
[----:B------:R-:W-:Y:S05]  /*3a20*/  BSYNC B3 ;  /* 0x0000000000037941 */ /* 0x000fea0003800000 */
.L_x_471:
[----:B--2---:R1:W-:Y:S02]  /*3a30*/  STG.E.128 desc[UR36][R56.64], R44 ;  /* 0x0000002c38007986 */ /* 0x0043e4000c101d24 */
.L_x_470:
[----:B------:R-:W-:Y:S05]  /*3a40*/  BSYNC B2 ;  /* 0x0000000000027941 */ /* 0x000fea0003800000 */
.L_x_469:
[----:B------:R-:W-:Y:S01]  /*3a50*/  ISETP.NE.AND P0, PT, R10, RZ, PT ;  /* 0x000000ff0a00720c */ /* 0x000fe20003f05270 */
[----:B------:R-:W-:-:S12]  /*3a60*/  BSSY B2, `(.L_x_473) ;  /* 0x0000036000027945 */ /* 0x000fd80003800000 */
[----:B------:R-:W-:Y:S05]  /*3a70*/  @!P0 BRA `(.L_x_474) ;  /* 0x0000000000d08947 */ /* 0x000fea0003800000 */
[----:B-1----:R1:W2:Y:S01]  /*3a80*/  LDS.128 R44, [R54] ;  /* 0x00000000362c7984 */ /* 0x0022a20000000c00 */
[----:B------:R-:W-:Y:S01]  /*3a90*/  VIADD R131, R16, 0x10 ;  /* 0x0000001010837836 */ /* 0x000fe20000000000 */
[----:B------:R-:W-:Y:S04]  /*3aa0*/  BSSY B3, `(.L_x_475) ;  /* 0x0000030000037945 */ /* 0x000fe80003800000 */
[----:B------:R-:W-:-:S13]  /*3ab0*/  ISETP.GE.AND P0, PT, R131, R122, PT ;  /* 0x0000007a8300720c */ /* 0x000fda0003f06270 */
[----:B-1----:R-:W-:Y:S05]  /*3ac0*/  @P0 BRA `(.L_x_476) ;  /* 0x0000000000b40947 */ /* 0x002fea0003800000 */
[----:B------:R-:W-:Y:S01]  /*3ad0*/  SHF.R.U64 R130, R120, 0x10, R121 ;  /* 0x0000001078827819 */ /* 0x000fe20000001279 */
[----:B--2---:R-:W-:Y:S01]  /*3ae0*/  IMAD.U32 R132, R47, 0x10000, RZ ;  /* 0x000100002f847824 */ /* 0x004fe200078e00ff */
[----:B------:R-:W-:Y:S02]  /*3af0*/  SHF.R.U64 R131, R98, 0x10, R99 ;  /* 0x0000001062837819 */ /* 0x000fe40000001263 */
[----:B------:R-:W-:Y:S02]  /*3b00*/  SHF.R.U32.HI R121, RZ, 0x10, R121 ;  /* 0x00000010ff797819 */ /* 0x000fe40000011679 */
[----:B------:R-:W-:Y:S02]  /*3b10*/  PRMT R130, R92, 0x5432, R130 ;  /* 0x000054325c827816 */ /* 0x000fe40000000082 */
[----:B------:R-:W-:Y:S01]  /*3b20*/  SHF.R.U32.HI R133, RZ, 0x10, R99 ;  /* 0x00000010ff857819 */ /* 0x000fe20000011663 */
[----:B------:R-:W-:Y:S01]  /*3b30*/  IMAD.U32 R99, R46, 0x10000, RZ ;  /* 0x000100002e637824 */ /* 0x000fe200078e00ff */
[----:B------:R-:W-:-:S02]  /*3b40*/  PRMT R131, R230, 0x5410, R131 ;  /* 0x00005410e6837816 */ /* 0x000fc40000000083 */
[----:B------:R-:W-:Y:S02]  /*3b50*/  PRMT R121, R236, 0x5410, R121 ;  /* 0x00005410ec797816 */ /* 0x000fe40000000079 */
[----:B------:R-:W-:Y:S02]  /*3b60*/  LOP3.LUT R175, R45, 0xffff0000, RZ, 0xc0, !PT ;  /* 0xffff00002daf7812 */ /* 0x000fe400078ec0ff */
[C---:B------:R-:W-:Y:S01]  /*3b70*/  LOP3.LUT R174, R130.reuse, 0xffff0000, RZ, 0xc0, !PT ;  /* 0xffff000082ae7812 */ /* 0x040fe200078ec0ff */
[----:B------:R-:W-:Y:S01]  /*3b80*/  IMAD.U32 R130, R130, 0x10000, RZ ;  /* 0x0001000082827824 */ /* 0x000fe200078e00ff */
[----:B------:R-:W-:Y:S01]  /*3b90*/  PRMT R120, R231, 0x5410, R133 ;  /* 0x00005410e7787816 */ /* 0x000fe20000000085 */
[----:B------:R-:W-:Y:S01]  /*3ba0*/  IMAD.U32 R133, R121, 0x10000, RZ ;  /* 0x0001000079857824 */ /* 0x000fe200078e00ff */
[----:B------:R-:W-:Y:S01]  /*3bb0*/  LOP3.LUT R176, R131, 0xffff0000, RZ, 0xc0, !PT ;  /* 0xffff000083b07812 */ /* 0x000fe200078ec0ff */
[----:B------:R-:W-:Y:S01]  /*3bc0*/  FMUL.FTZ R178, R175, R174 ;  /* 0x000000aeafb27220 */ /* 0x000fe20000410000 */
[----:B------:R-:W-:Y:S01]  /*3bd0*/  LOP3.LUT R46, R46, 0xffff0000, RZ, 0xc0, !PT ;  /* 0xffff00002e2e7812 */ /* 0x000fe200078ec0ff */
[----:B------:R-:W-:Y:S01]  /*3be0*/  IMAD.U32 R173, R120, 0x10000, RZ ;  /* 0x0001000078ad7824 */ /* 0x000fe200078e00ff */
[----:B------:R-:W-:Y:S01]  /*3bf0*/  LOP3.LUT R98, R47, 0xffff0000, RZ, 0xc0, !PT ;  /* 0xffff00002f627812 */ /* 0x000fe200078ec0ff */
[----:B------:R-:W-:-:S02]  /*3c00*/  IMAD.U32 R47, R45, 0x10000, RZ ;  /* 0x000100002d2f7824 */ /* 0x000fc400078e00ff */
[-C--:B------:R-:W-:Y:S01]  /*3c10*/  FMUL.FTZ R175, R175, R176.reuse ;  /* 0x000000b0afaf7220 */ /* 0x080fe20000410000 */
[----:B------:R-:W-:Y:S02]  /*3c20*/  IMAD.U32 R45, R44, 0x10000, RZ ;  /* 0x000100002c2d7824 */ /* 0x000fe400078e00ff */
[----:B------:R-:W-:Y:S01]  /*3c30*/  FMUL.FTZ R180, R46, R133 ;  /* 0x000000852eb47220 */ /* 0x000fe20000410000 */
[----:B------:R-:W-:Y:S01]  /*3c40*/  LOP3.LUT R44, R44, 0xffff0000, RZ, 0xc0, !PT ;  /* 0xffff00002c2c7812 */ /* 0x000fe200078ec0ff */
[C---:B------:R-:W-:Y:S01]  /*3c50*/  FFMA.FTZ R178, R47.reuse, R176, -R178 ;  /* 0x000000b02fb27223 */ /* 0x040fe200000108b2 */
[----:B------:R-:W-:Y:S01]  /*3c60*/  FFMA.FTZ R175, R47, R174, R175 ;  /* 0x000000ae2faf7223 */ /* 0x000fe200000100af */
[-C--:B------:R-:W-:Y:S01]  /*3c70*/  FMUL.FTZ R46, R46, R173.reuse ;  /* 0x000000ad2e2e7220 */ /* 0x080fe20000410000 */
[----:B------:R-:W-:Y:S01]  /*3c80*/  LOP3.LUT R121, R121, 0xffff0000, RZ, 0xc0, !PT ;  /* 0xffff000079797812 */ /* 0x000fe200078ec0ff */
[----:B------:R-:W-:Y:S01]  /*3c90*/  IMAD.U32 R131, R131, 0x10000, RZ ;  /* 0x0001000083837824 */ /* 0x000fe200078e00ff */
[----:B------:R-:W-:Y:S01]  /*3ca0*/  LOP3.LUT R47, R120, 0xffff0000, RZ, 0xc0, !PT ;  /* 0xffff0000782f7812 */ /* 0x000fe200078ec0ff */
[C---:B------:R-:W-:Y:S01]  /*3cb0*/  FFMA.FTZ R180, R99.reuse, R173, -R180 ;  /* 0x000000ad63b47223 */ /* 0x040fe200000108b4 */
[----:B------:R-:W-:Y:S01]  /*3cc0*/  FFMA.FTZ R99, R99, R133, R46 ;  /* 0x0000008563637223 */ /* 0x000fe2000001002e */
[----:B------:R-:W-:Y:S01]  /*3cd0*/  FMUL.FTZ R133, R98, R121 ;  /* 0x0000007962857220 */ /* 0x000fe20000410000 */
[CC--:B------:R-:W-:Y:S01]  /*3ce0*/  FMUL.FTZ R46, R44.reuse, R130.reuse ;  /* 0x000000822c2e7220 */ /* 0x0c0fe20000410000 */
[----:B------:R-:W-:Y:S01]  /*3cf0*/  FMUL.FTZ R173, R44, R131 ;  /* 0x000000832cad7220 */ /* 0x000fe20000410000 */
[-C--:B------:R-:W-:Y:S01]  /*3d00*/  FMUL.FTZ R98, R98, R47.reuse ;  /* 0x0000002f62627220 */ /* 0x080fe20000410000 */
[C---:B------:R-:W-:Y:S01]  /*3d10*/  FFMA.FTZ R133, R132.reuse, R47, -R133 ;  /* 0x0000002f84857223 */ /* 0x040fe20000010885 */
[C---:B------:R-:W-:Y:S01]  /*3d20*/  FFMA.FTZ R46, R45.reuse, R131, -R46 ;  /* 0x000000832d2e7223 */ /* 0x040fe2000001082e */
[----:B------:R-:W-:Y:S01]  /*3d30*/  FFMA.FTZ R173, R45, R130, R173 ;  /* 0x000000822dad7223 */ /* 0x000fe200000100ad */
[----:B------:R-:W-:Y:S01]  /*3d40*/  FFMA.FTZ R98, R132, R121, R98 ;  /* 0x0000007984627223 */ /* 0x000fe20000010062 */
[----:B------:R-:W-:-:S02]  /*3d50*/  F2FP.BF16.F32.PACK_AB R180, R99, R180 ;  /* 0x000000b463b4723e */ /* 0x000fc400000010ff */
[----:B------:R-:W-:Y:S02]  /*3d60*/  F2FP.BF16.F32.PACK_AB R45, R175, R178 ;  /* 0x000000b2af2d723e */ /* 0x000fe400000010ff */
[----:B------:R-:W-:Y:S01]  /*3d70*/  F2FP.BF16.F32.PACK_AB R44, R173, R46 ;  /* 0x0000002ead2c723e */ /* 0x000fe200000010ff */
[----:B------:R-:W-:Y:S01]  /*3d80*/  IMAD.MOV.U32 R46, RZ, RZ, R180 ;  /* 0x000000ffff2e7224 */ /* 0x000fe200078e00b4 */
[----:B------:R-:W-:-:S07]  /*3d90*/  F2FP.BF16.F32.PACK_AB R47, R98, R133 ;  /* 0x00000085622f723e */ /* 0x000fce00000010ff */
.L_x_476:
[----:B------:R-:W-:Y:S05]  /*3da0*/  BSYNC B3 ;  /* 0x0000000000037941 */ /* 0x000fea0003800000 */
.L_x_475:
[----:B--2---:R2:W-:Y:S02]  /*3db0*/  STG.E.128 desc[UR36][R56.64+0x40], R44 ;  /* 0x0000402c38007986 */ /* 0x0045e4000c101d24 */
.L_x_474:
[----:B------:R-:W-:Y:S05]  /*3dc0*/  BSYNC B2 ;  /* 0x0000000000027941 */ /* 0x000fea0003800000 */
.L_x_473:
[----:B------:R-:W-:Y:S01]  /*3dd0*/  ISETP.NE.AND P0, PT, R9, RZ, PT ;  /* 0x000000ff0900720c */ /* 0x000fe20003f05270 */
[----:B------:R-:W-:-:S12]  /*3de0*/  BSSY B2, `(.L_x_477) ;  /* 0x0000035000027945 */ /* 0x000fd80003800000 */
[----:B------:R-:W-:Y:S05]  /*3df0*/  @!P0 BRA `(.L_x_478) ;  /* 0x0000000000cc8947 */ /* 0x000fea0003800000 */
[----:B-12---:R1:W2:Y:S01]  /*3e00*/  LDS.128 R44, [R55+0x4000] ;  /* 0x00400000372c7984 */ /* 0x0062a20000000c00 */
        /* <DEDUP_REMOVED lines=8> */
[----:B------:R-:W-:Y:S01]  /*3e90*/  SHF.R.U32.HI R98, RZ, 0x10, R91 ;  /* 0x00000010ff627819 */ /* 0x000fe2000001165b */
[----:B------:R-:W-:Y:S01]  /*3ea0*/  IMAD.U32 R91, R46, 0x10000, RZ ;  /* 0x000100002e5b7824 */ /* 0x000fe200078e00ff */
[----:B------:R-:W-:Y:S02]  /*3eb0*/  PRMT R234, R234, 0x5410, R121 ;  /* 0x00005410eaea7816 */ /* 0x000fe40000000079 */
[----:B------:R-:W-:-:S02]  /*3ec0*/  PRMT R228, R228, 0x5410, R99 ;  /* 0x00005410e4e47816 */ /* 0x000fc40000000063 */
[----:B------:R-:W-:Y:S01]  /*3ed0*/  PRMT R235, R235, 0x5410, R96 ;  /* 0x00005410ebeb7816 */ /* 0x000fe20000000060 */
[----:B------:R-:W-:Y:S01]  /*3ee0*/  IMAD.U32 R96, R44, 0x10000, RZ ;  /* 0x000100002c607824 */ /* 0x000fe200078e00ff */
[----:B------:R-:W-:Y:S02]  /*3ef0*/  PRMT R229, R229, 0x5410, R98 ;  /* 0x00005410e5e57816 */ /* 0x000fe40000000062 */
[----:B------:R-:W-:Y:S01]  /*3f00*/  LOP3.LUT R45, R45, 0xffff0000, RZ, 0xc0, !PT ;  /* 0xffff00002d2d7812 */ /* 0x000fe200078ec0ff */
[----:B------:R-:W-:Y:S01]  /*3f10*/  IMAD.U32 R97, R235, 0x10000, RZ ;  /* 0x00010000eb617824 */ /* 0x000fe200078e00ff */
[----:B------:R-:W-:Y:S01]  /*3f20*/  LOP3.LUT R130, R234, 0xffff0000, RZ, 0xc0, !PT ;  /* 0xffff0000ea827812 */ /* 0x000fe200078ec0ff */
[----:B------:R-:W-:Y:S01]  /*3f30*/  IMAD.U32 R98, R229, 0x10000, RZ ;  /* 0x00010000e5627824 */ /* 0x000fe200078e00ff */
[----:B------:R-:W-:Y:S02]  /*3f40*/  LOP3.LUT R99, R228, 0xffff0000, RZ, 0xc0, !PT ;  /* 0xffff0000e4637812 */ /* 0x000fe400078ec0ff */
[----:B------:R-:W-:Y:S01]  /*3f50*/  LOP3.LUT R46, R46, 0xffff0000, RZ, 0xc0, !PT ;  /* 0xffff00002e2e7812 */ /* 0x000fe200078ec0ff */
[----:B------:R-:W-:Y:S01]  /*3f60*/  FMUL.FTZ R121, R45, R130 ;  /* 0x000000822d797220 */ /* 0x000fe20000410000 */
[----:B------:R-:W-:Y:S01]  /*3f70*/  LOP3.LUT R90, R47, 0xffff0000, RZ, 0xc0, !PT ;  /* 0xffff00002f5a7812 */ /* 0x000fe200078ec0ff */
[----:B------:R-:W-:Y:S01]  /*3f80*/  FMUL.FTZ R45, R45, R99 ;  /* 0x000000632d2d7220 */ /* 0x000fe20000410000 */
[----:B------:R-:W-:Y:S01]  /*3f90*/  LOP3.LUT R235, R235, 0xffff0000, RZ, 0xc0, !PT ;  /* 0xffff0000ebeb7812 */ /* 0x000fe200078ec0ff */
[----:B------:R-:W-:Y:S01]  /*3fa0*/  FMUL.FTZ R132, R46, R97 ;  /* 0x000000612e847220 */ /* 0x000fe20000410000 */
[----:B------:R-:W-:Y:S01]  /*3fb0*/  FFMA.FTZ R121, R120, R99, -R121 ;  /* 0x0000006378797223 */ /* 0x000fe20000010879 */
[----:B------:R-:W-:Y:S01]  /*3fc0*/  FMUL.FTZ R46, R46, R98 ;  /* 0x000000622e2e7220 */ /* 0x000fe20000410000 */
[----:B------:R-:W-:Y:S01]  /*3fd0*/  LOP3.LUT R44, R44, 0xffff0000, RZ, 0xc0, !PT ;  /* 0xffff00002c2c7812 */ /* 0x000fe200078ec0ff */
[----:B------:R-:W-:Y:S01]  /*3fe0*/  FFMA.FTZ R120, R120, R130, R45 ;  /* 0x0000008278787223 */ /* 0x000fe2000001002d */
[----:B------:R-:W-:Y:S01]  /*3ff0*/  LOP3.LUT R229, R229, 0xffff0000, RZ, 0xc0, !PT ;  /* 0xffff0000e5e57812 */ /* 0x000fe200078ec0ff */
[----:B------:R-:W-:-:S02]  /*4000*/  IMAD.U32 R45, R234, 0x10000, RZ ;  /* 0x00010000ea2d7824 */ /* 0x000fc400078e00ff */
[C---:B------:R-:W-:Y:S01]  /*4010*/  FFMA.FTZ R132, R91.reuse, R98, -R132 ;  /* 0x000000625b847223 */ /* 0x040fe20000010884 */
[----:B------:R-:W-:Y:S02]  /*4020*/  IMAD.U32 R99, R228, 0x10000, RZ ;  /* 0x00010000e4637824 */ /* 0x000fe400078e00ff */
[----:B------:R-:W-:Y:S01]  /*4030*/  FFMA.FTZ R91, R91, R97, R46 ;  /* 0x000000615b5b7223 */ /* 0x000fe2000001002e */
[----:B------:R-:W-:Y:S02]  /*4040*/  IMAD.U32 R47, R47, 0x10000, RZ ;  /* 0x000100002f2f7824 */ /* 0x000fe400078e00ff */
[C---:B------:R-:W-:Y:S01]  /*4050*/  FMUL.FTZ R46, R90.reuse, R235 ;  /* 0x000000eb5a2e7220 */ /* 0x040fe20000410000 */
[----:B------:R-:W-:Y:S01]  /*4060*/  FMUL.FTZ R90, R90, R229 ;  /* 0x000000e55a5a7220 */ /* 0x000fe20000410000 */
[C---:B------:R-:W-:Y:S01]  /*4070*/  FMUL.FTZ R97, R44.reuse, R45 ;  /* 0x0000002d2c617220 */ /* 0x040fe20000410000 */
[----:B------:R-:W-:Y:S01]  /*4080*/  FMUL.FTZ R44, R44, R99 ;  /* 0x000000632c2c7220 */ /* 0x000fe20000410000 */
[C---:B------:R-:W-:Y:S01]  /*4090*/  FFMA.FTZ R46, R47.reuse, R229, -R46 ;  /* 0x000000e52f2e7223 */ /* 0x040fe2000001082e */
[----:B------:R-:W-:Y:S01]  /*40a0*/  FFMA.FTZ R47, R47, R235, R90 ;  /* 0x000000eb2f2f7223 */ /* 0x000fe2000001005a */
[C---:B------:R-:W-:Y:S01]  /*40b0*/  FFMA.FTZ R97, R96.reuse, R99, -R97 ;  /* 0x0000006360617223 */ /* 0x040fe20000010861 */
[----:B------:R-:W-:Y:S01]  /*40c0*/  FFMA.FTZ R44, R96, R45, R44 ;  /* 0x0000002d602c7223 */ /* 0x000fe2000001002c */
[----:B------:R-:W-:-:S02]  /*40d0*/  F2FP.BF16.F32.PACK_AB R45, R120, R121 ;  /* 0x00000079782d723e */ /* 0x000fc400000010ff */
[----:B------:R-:W-:Y:S02]  /*40e0*/  F2FP.BF16.F32.PACK_AB R47, R47, R46 ;  /* 0x0000002e2f2f723e */ /* 0x000fe400000010ff */
[----:B------:R-:W-:Y:S02]  /*40f0*/  F2FP.BF16.F32.PACK_AB R46, R91, R132 ;  /* 0x000000845b2e723e */ /* 0x000fe400000010ff */
[----:B------:R-:W-:-:S07]  /*4100*/  F2FP.BF16.F32.PACK_AB R44, R44, R97 ;  /* 0x000000612c2c723e */ /* 0x000fce00000010ff */
.L_x_480:
[----:B------:R-:W-:Y:S05]  /*4110*/  BSYNC B3 ;  /* 0x0000000000037941 */ /* 0x000fea0003800000 */
.L_x_479:
[----:B--2---:R3:W-:Y:S02]  /*4120*/  STG.E.128 desc[UR36][R56.64+0x80], R44 ;  /* 0x0000802c38007986 */ /* 0x0047e4000c101d24 */
.L_x_478:
[----:B------:R-:W-:Y:S05]  /*4130*/  BSYNC B2 ;  /* 0x0000000000027941 */ /* 0x000fea0003800000 */
.L_x_477:
[----:B------:R-:W-:Y:S01]  /*4140*/  ISETP.NE.AND P0, PT, R8, RZ, PT ;  /* 0x000000ff0800720c */ /* 0x000fe20003f05270 */
[----:B------:R-:W-:-:S12]  /*4150*/  BSSY B2, `(.L_x_481) ;  /* 0x0000036000027945 */ /* 0x000fd80003800000 */
[----:B------:R-:W-:Y:S05]  /*4160*/  @!P0 BRA `(.L_x_482) ;  /* 0x0000000000d08947 */ /* 0x000fea0003800000 */
[----:B-123--:R1:W2:Y:S01]  /*4170*/  LDS.128 R44, [R54+0x4000] ;  /* 0x00400000362c7984 */ /* 0x00e2a20000000c00 */
[----:B------:R-:W-:Y:S01]  /*4180*/  VIADD R91, R16, 0x30 ;  /* 0x00000030105b7836 */ /* 0x000fe20000000000 */
[----:B------:R-:W-:Y:S04]  /*4190*/  BSSY B3, `(.L_x_483) ;  /* 0x0000030000037945 */ /* 0x000fe80003800000 */
[----:B------:R-:W-:-:S13]  /*41a0*/  ISETP.GE.AND P0, PT, R91, R122, PT ;  /* 0x0000007a5b00720c */ /* 0x000fda0003f06270 */
[----:B-1----:R-:W-:Y:S05]  /*41b0*/  @P0 BRA `(.L_x_484) ;  /* 0x0000000000b40947 */ /* 0x002fea0003800000 */
[----:B------:R-:W-:Y:S02]  /*41c0*/  SHF.R.U64 R91, R88, 0x10, R89 ;  /* 0x00000010585b7819 */ /* 0x000fe40000001259 */
[--C-:B------:R-:W-:Y:S01]  /*41d0*/  SHF.R.U64 R97, R86, 0x10, R87.reuse ;  /* 0x0000001056617819 */ /* 0x100fe20000001257 */
[----:B--2---:R-:W-:Y:S01]  /*41e0*/  IMAD.U32 R86, R46, 0x10000, RZ ;  /* 0x000100002e567824 */ /* 0x004fe200078e00ff */
[----:B------:R-:W-:Y:S02]  /*41f0*/  SHF.R.U32.HI R90, RZ, 0x10, R87 ;  /* 0x00000010ff5a7819 */ /* 0x000fe40000011657 */
[----:B------:R-:W-:Y:S01]  /*4200*/  PRMT R232, R232, 0x5410, R91 ;  /* 0x00005410e8e87816 */ /* 0x000fe2000000005b */
[----:B------:R-:W-:Y:S01]  /*4210*/  IMAD.U32 R91, R45, 0x10000, RZ ;  /* 0x000100002d5b7824 */ /* 0x000fe200078e00ff */
[----:B------:R-:W-:Y:S02]  /*4220*/  SHF.R.U32.HI R88, RZ, 0x10, R89 ;  /* 0x00000010ff587819 */ /* 0x000fe40000011659 */
[----:B------:R-:W-:-:S02]  /*4230*/  PRMT R226, R226, 0x5410, R97 ;  /* 0x00005410e2e27816 */ /* 0x000fc40000000061 */
[----:B------:R-:W-:Y:S02]  /*4240*/  PRMT R227, R227, 0x5410, R90 ;  /* 0x00005410e3e37816 */ /* 0x000fe4000000005a */
[----:B------:R-:W-:Y:S01]  /*4250*/  LOP3.LUT R89, R45, 0xffff0000, RZ, 0xc0, !PT ;  /* 0xffff00002d597812 */ /* 0x000fe200078ec0ff */
[----:B------:R-:W-:Y:S01]  /*4260*/  IMAD.U32 R45, R44, 0x10000, RZ ;  /* 0x000100002c2d7824 */ /* 0x000fe200078e00ff */
        /* <DEDUP_REMOVED lines=9> */
[-C--:B------:R-:W-:Y:S01]  /*4300*/  FMUL.FTZ R97, R89, R90.reuse ;  /* 0x0000005a59617220 */ /* 0x080fe20000410000 */
[----:B------:R-:W-:Y:S01]  /*4310*/  LOP3.LUT R89, R44, 0xffff0000, RZ, 0xc0, !PT ;  /* 0xffff00002c597812 */ /* 0x000fe200078ec0ff */
[----:B------:R-:W-:Y:S01]  /*4320*/  FFMA.FTZ R44, R91, R90, -R120 ;  /* 0x0000005a5b2c7223 */ /* 0x000fe20000010878 */
[----:B------:R-:W-:Y:S01]  /*4330*/  FMUL.FTZ R99, R87, R88 ;  /* 0x0000005857637220 */ /* 0x000fe20000410000 */
[----:B------:R-:W-:Y:S01]  /*4340*/  FFMA.FTZ R91, R91, R98, R97 ;  /* 0x000000625b5b7223 */ /* 0x000fe20000010061 */
[-C--:B------:R-:W-:Y:S01]  /*4350*/  FMUL.FTZ R97, R87, R96.reuse ;  /* 0x0000006057617220 */ /* 0x080fe20000410000 */
[----:B------:R-:W-:Y:S01]  /*4360*/  LOP3.LUT R233, R233, 0xffff0000, RZ, 0xc0, !PT ;  /* 0xffff0000e9e97812 */ /* 0x000fe200078ec0ff */
[----:B------:R-:W-:Y:S01]  /*4370*/  FFMA.FTZ R87, R86, R96, -R99 ;  /* 0x0000006056577223 */ /* 0x000fe20000010863 */
[----:B------:R-:W-:Y:S01]  /*4380*/  LOP3.LUT R227, R227, 0xffff0000, RZ, 0xc0, !PT ;  /* 0xffff0000e3e37812 */ /* 0x000fe200078ec0ff */
[----:B------:R-:W-:-:S02]  /*4390*/  IMAD.U32 R226, R226, 0x10000, RZ ;  /* 0x00010000e2e27824 */ /* 0x000fc400078e00ff */
[----:B------:R-:W-:Y:S01]  /*43a0*/  FFMA.FTZ R86, R86, R88, R97 ;  /* 0x0000005856567223 */ /* 0x000fe20000010061 */
[C---:B------:R-:W-:Y:S01]  /*43b0*/  FMUL.FTZ R88, R46.reuse, R233 ;  /* 0x000000e92e587220 */ /* 0x040fe20000410000 */
[----:B------:R-:W-:Y:S02]  /*43c0*/  IMAD.U32 R47, R47, 0x10000, RZ ;  /* 0x000100002f2f7824 */ /* 0x000fe400078e00ff */
[-C--:B------:R-:W-:Y:S01]  /*43d0*/  FMUL.FTZ R90, R46, R227.reuse ;  /* 0x000000e32e5a7220 */ /* 0x080fe20000410000 */
[C---:B------:R-:W-:Y:S01]  /*43e0*/  FMUL.FTZ R46, R89.reuse, R232 ;  /* 0x000000e8592e7220 */ /* 0x040fe20000410000 */
[-C--:B------:R-:W-:Y:S01]  /*43f0*/  FMUL.FTZ R89, R89, R226.reuse ;  /* 0x000000e259597220 */ /* 0x080fe20000410000 */
[C---:B------:R-:W-:Y:S01]  /*4400*/  FFMA.FTZ R88, R47.reuse, R227, -R88 ;  /* 0x000000e32f587223 */ /* 0x040fe20000010858 */
[----:B------:R-:W-:Y:S01]  /*4410*/  FFMA.FTZ R47, R47, R233, R90 ;  /* 0x000000e92f2f7223 */ /* 0x000fe2000001005a */
[C---:B------:R-:W-:Y:S01]  /*4420*/  FFMA.FTZ R46, R45.reuse, R226, -R46 ;  /* 0x000000e22d2e7223 */ /* 0x040fe2000001082e */
[----:B------:R-:W-:Y:S01]  /*4430*/  FFMA.FTZ R89, R45, R232, R89 ;  /* 0x000000e82d597223 */ /* 0x000fe20000010059 */
[----:B------:R-:W-:-:S02]  /*4440*/  F2FP.BF16.F32.PACK_AB R86, R86, R87 ;  /* 0x000000575656723e */ /* 0x000fc400000010ff */
[----:B------:R-:W-:Y:S02]  /*4450*/  F2FP.BF16.F32.PACK_AB R45, R91, R44 ;  /* 0x0000002c5b2d723e */ /* 0x000fe400000010ff */
[----:B------:R-:W-:Y:S01]  /*4460*/  F2FP.BF16.F32.PACK_AB R44, R89, R46 ;  /* 0x0000002e592c723e */ /* 0x000fe200000010ff */
[----:B------:R-:W-:Y:S01]  /*4470*/  IMAD.MOV.U32 R46, RZ, RZ, R86 ;  /* 0x000000ffff2e7224 */ /* 0x000fe200078e0056 */
[----:B------:R-:W-:-:S07]  /*4480*/  F2FP.BF16.F32.PACK_AB R47, R47, R88 ;  /* 0x000000582f2f723e */ /* 0x000fce00000010ff */
.L_x_484:
[----:B------:R-:W-:Y:S05]  /*4490*/  BSYNC B3 ;  /* 0x0000000000037941 */ /* 0x000fea0003800000 */
.L_x_483:
[----:B--2---:R4:W-:Y:S02]  /*44a0*/  STG.E.128 desc[UR36][R56.64+0xc0], R44 ;  /* 0x0000c02c38007986 */ /* 0x0049e4000c101d24 */
.L_x_482:
[----:B------:R-:W-:Y:S05]  /*44b0*/  BSYNC B2 ;  /* 0x0000000000027941 */ /* 0x000fea0003800000 */
.L_x_481:
[----:B------:R-:W-:Y:S01]  /*44c0*/  ISETP.NE.AND P0, PT, R7, RZ, PT ;  /* 0x000000ff0700720c */ /* 0x000fe20003f05270 */
[----:B------:R-:W-:-:S12]  /*44d0*/  BSSY B2, `(.L_x_485) ;  /* 0x0000037000027945 */ /* 0x000fd80003800000 */
[----:B------:R-:W-:Y:S05]  /*44e0*/  @!P0 BRA `(.L_x_486) ;  /* 0x0000000000d48947 */ /* 0x000fea0003800000 */
[----:B-1234-:R1:W2:Y:S01]  /*44f0*/  LDS.128 R44, [R55+0x8000] ;  /* 0x00800000372c7984 */ /* 0x01e2a20000000c00 */
[----:B------:R-:W-:Y:S01]  /*4500*/  VIADD R87, R16, 0x40 ;  /* 0x0000004010577836 */ /* 0x000fe20000000000 */
[----:B------:R-:W-:Y:S04]  /*4510*/  BSSY B3, `(.L_x_487) ;  /* 0x0000031000037945 */ /* 0x000fe80003800000 */
[----:B------:R-:W-:-:S13]  /*4520*/  ISETP.GE.AND P0, PT, R87, R122, PT ;  /* 0x0000007a5700720c */ /* 0x000fda0003f06270 */
[----:B-1----:R-:W-:Y:S05]  /*4530*/  @P0 BRA `(.L_x_488) ;  /* 0x0000000000b80947 */ /* 0x002fea0003800000 */
[--C-:B------:R-:W-:Y:S02]  /*4540*/  SHF.R.U64 R86, R84, 0x10, R85.reuse ;  /* 0x0000001054567819 */ /* 0x100fe40000001255 */
[----:B------:R-:W-:Y:S02]  /*4550*/  SHF.R.U32.HI R84, RZ, 0x10, R85 ;  /* 0x00000010ff547819 */ /* 0x000fe40000011655 */
[--C-:B------:R-:W-:Y:S01]  /*4560*/  SHF.R.U64 R87, R82, 0x10, R83.reuse ;  /* 0x0000001052577819 */ /* 0x100fe20000001253 */
[----:B--2---:R-:W-:Y:S01]  /*4570*/  IMAD.U32 R82, R46, 0x10000, RZ ;  /* 0x000100002e527824 */ /* 0x004fe200078e00ff */
[----:B------:R-:W-:Y:S01]  /*4580*/  SHF.R.U32.HI R88, RZ, 0x10, R83 ;  /* 0x00000010ff587819 */ /* 0x000fe20000011653 */
[----:B------:R-:W-:Y:S01]  /*4590*/  IMAD.U32 R83, R45, 0x10000, RZ ;  /* 0x000100002d537824 */ /* 0x000fe200078e00ff */
[----:B------:R-:W-:Y:S02]  /*45a0*/  PRMT R203, R203, 0x5410, R86 ;  /* 0x00005410cbcb7816 */ /* 0x000fe40000000056 */
[----:B------:R-:W-:-:S02]  /*45b0*/  PRMT R225, R225, 0x5410, R84 ;  /* 0x00005410e1e17816 */ /* 0x000fc40000000054 */
[----:B------:R-:W-:Y:S02]  /*45c0*/  PRMT R172, R172, 0x5410, R87 ;  /* 0x00005410acac7816 */ /* 0x000fe40000000057 */
[----:B------:R-:W-:Y:S01]  /*45d0*/  PRMT R183, R183, 0x5410, R88 ;  /* 0x00005410b7b77816 */ /* 0x000fe20000000058 */
[----:B------:R-:W-:Y:S01]  /*45e0*/  IMAD.U32 R89, R225, 0x10000, RZ ;  /* 0x00010000e1597824 */ /* 0x000fe200078e00ff */
[----:B------:R-:W-:Y:S01]  /*45f0*/  LOP3.LUT R84, R45, 0xffff0000, RZ, 0xc0, !PT ;  /* 0xffff00002d547812 */ /* 0x000fe200078ec0ff */
[----:B------:R-:W-:Y:S01]  /*4600*/  IMAD.U32 R45, R44, 0x10000, RZ ;  /* 0x000100002c2d7824 */ /* 0x000fe200078e00ff */
[----:B------:R-:W-:Y:S01]  /*4610*/  LOP3.LUT R88, R203, 0xffff0000, RZ, 0xc0, !PT ;  /* 0xffff0000cb587812 */ /* 0x000fe200078ec0ff */
[----:B------:R-:W-:Y:S01]  /*4620*/  IMAD.U32 R87, R183, 0x10000, RZ ;  /* 0x00010000b7577824 */ /* 0x000fe200078e00ff */
[----:B------:R-:W-:Y:S01]  /*4630*/  LOP3.LUT R85, R46, 0xffff0000, RZ, 0xc0, !PT ;  /* 0xffff00002e557812 */ /* 0x000fe200078ec0ff */
[----:B------:R-:W-:Y:S01]  /*4640*/  IMAD.U32 R203, R203, 0x10000, RZ ;  /* 0x00010000cbcb7824 */ /* 0x000fe200078e00ff */
[----:B------:R-:W-:Y:S01]  /*4650*/  LOP3.LUT R86, R172, 0xffff0000, RZ, 0xc0, !PT ;  /* 0xffff0000ac567812 */ /* 0x000fe200078ec0ff */
[C---:B------:R-:W-:Y:S01]  /*4660*/  FMUL.FTZ R90, R84.reuse, R88 ;  /* 0x00000058545a7220 */ /* 0x040fe20000410000 */
[----:B------:R-:W-:Y:S01]  /*4670*/  LOP3.LUT R46, R47, 0xffff0000, RZ, 0xc0, !PT ;  /* 0xffff00002f2e7812 */ /* 0x000fe200078ec0ff */
[----:B------:R-:W-:Y:S01]  /*4680*/  FMUL.FTZ R97, R85, R89 ;  /* 0x0000005955617220 */ /* 0x000fe20000410000 */
[----:B------:R-:W-:Y:S01]  /*4690*/  LOP3.LUT R225, R225, 0xffff0000, RZ, 0xc0, !PT ;  /* 0xffff0000e1e17812 */ /* 0x000fe200078ec0ff */
[----:B------:R-:W-:Y:S01]  /*46a0*/  FMUL.FTZ R91, R84, R86 ;  /* 0x00000056545b7220 */ /* 0x000fe20000410000 */
[----:B------:R-:W-:Y:S01]  /*46b0*/  LOP3.LUT R183, R183, 0xffff0000, RZ, 0xc0, !PT ;  /* 0xffff0000b7b77812 */ /* 0x000fe200078ec0ff */
[----:B------:R-:W-:Y:S01]  /*46c0*/  FMUL.FTZ R85, R85, R87 ;  /* 0x0000005755557220 */ /* 0x000fe20000410000 */
[----:B------:R-:W-:Y:S01]  /*46d0*/  LOP3.LUT R44, R44, 0xffff0000, RZ, 0xc0, !PT ;  /* 0xffff00002c2c7812 */ /* 0x000fe200078ec0ff */
[----:B------:R-:W-:-:S02]  /*46e0*/  IMAD.U32 R172, R172, 0x10000, RZ ;  /* 0x00010000acac7824 */ /* 0x000fc400078e00ff */
[----:B------:R-:W-:Y:S01]  /*46f0*/  FFMA.FTZ R90, R83, R86, -R90 ;  /* 0x00000056535a7223 */ /* 0x000fe2000001085a */
[C---:B------:R-:W-:Y:S01]  /*4700*/  FMUL.FTZ R84, R46.reuse, R225 ;  /* 0x000000e12e547220 */ /* 0x040fe20000410000 */
[----:B------:R-:W-:Y:S01]  /*4710*/  FMUL.FTZ R86, R46, R183 ;  /* 0x000000b72e567220 */ /* 0x000fe20000410000 */
[----:B------:R-:W-:Y:S01]  /*4720*/  FFMA.FTZ R97, R82, R87, -R97 ;  /* 0x0000005752617223 */ /* 0x000fe20000010861 */
[----:B------:R-:W-:Y:S01]  /*4730*/  FMUL.FTZ R46, R44, R203 ;  /* 0x000000cb2c2e7220 */ /* 0x000fe20000410000 */
[----:B------:R-:W-:Y:S02]  /*4740*/  IMAD.U32 R47, R47, 0x10000, RZ ;  /* 0x000100002f2f7824 */ /* 0x000fe400078e00ff */
[----:B------:R-:W-:Y:S01]  /*4750*/  FFMA.FTZ R91, R83, R88, R91 ;  /* 0x00000058535b7223 */ /* 0x000fe2000001005b */
[----:B------:R-:W-:Y:S01]  /*4760*/  FFMA.FTZ R82, R82, R89, R85 ;  /* 0x0000005952527223 */ /* 0x000fe20000010055 */
[-C--:B------:R-:W-:Y:S01]  /*4770*/  FMUL.FTZ R44, R44, R172.reuse ;  /* 0x000000ac2c2c7220 */ /* 0x080fe20000410000 */
[----:B------:R-:W-:Y:S01]  /*4780*/  FFMA.FTZ R46, R45, R172, -R46 ;  /* 0x000000ac2d2e7223 */ /* 0x000fe2000001082e */
[C---:B------:R-:W-:Y:S01]  /*4790*/  FFMA.FTZ R84, R47.reuse, R183, -R84 ;  /* 0x000000b72f547223 */ /* 0x040fe20000010854 */
[----:B------:R-:W-:Y:S01]  /*47a0*/  FFMA.FTZ R47, R47, R225, R86 ;  /* 0x000000e12f2f7223 */ /* 0x000fe20000010056 */
[----:B------:R-:W-:Y:S01]  /*47b0*/  FFMA.FTZ R45, R45, R203, R44 ;  /* 0x000000cb2d2d7223 */ /* 0x000fe2000001002c */
[----:B------:R-:W-:-:S02]  /*47c0*/  F2FP.BF16.F32.PACK_AB R90, R91, R90 ;  /* 0x0000005a5b5a723e */ /* 0x000fc400000010ff */
[----:B------:R-:W-:Y:S02]  /*47d0*/  F2FP.BF16.F32.PACK_AB R82, R82, R97 ;  /* 0x000000615252723e */ /* 0x000fe400000010ff */
[----:B------:R-:W-:Y:S01]  /*47e0*/  F2FP.BF16.F32.PACK_AB R44, R45, R46 ;  /* 0x0000002e2d2c723e */ /* 0x000fe200000010ff */
[----:B------:R-:W-:Y:S01]  /*47f0*/  IMAD.MOV.U32 R45, RZ, RZ, R90 ;  /* 0x000000ffff2d7224 */ /* 0x000fe200078e005a */
[----:B------:R-:W-:Y:S01]  /*4800*/  F2FP.BF16.F32.PACK_AB R47, R47, R84 ;  /* 0x000000542f2f723e */ /* 0x000fe200000010ff */
[----:B------:R-:W-:-:S07]  /*4810*/  IMAD.MOV.U32 R46, RZ, RZ, R82 ;  /* 0x000000ffff2e7224 */ /* 0x000fce00078e0052 */
.L_x_488:
[----:B------:R-:W-:Y:S05]  /*4820*/  BSYNC B3 ;  /* 0x0000000000037941 */ /* 0x000fea0003800000 */
.L_x_487:
[----:B--2---:R1:W-:Y:S02]  /*4830*/  STG.E.128 desc[UR36][R56.64+0x100], R44 ;  /* 0x0001002c38007986 */ /* 0x0043e4000c101d24 */
.L_x_486:
[----:B------:R-:W-:Y:S05]  /*4840*/  BSYNC B2 ;  /* 0x0000000000027941 */ /* 0x000fea0003800000 */
.L_x_485:
[----:B------:R-:W-:-:S13]  /*4850*/  ISETP.NE.AND P0, PT, R6, RZ, PT ;  /* 0x000000ff0600720c */ /* 0x000fda0003f05270 */
[----:B------:R-:W-:Y:S05]  /*4860*/  @!P0 BRA `(.L_x_468) ;  /* 0x0000000000d48947 */ /* 0x000fea0003800000 */
[----:B-1234-:R1:W2:Y:S01]  /*4870*/  LDS.128 R44, [R54+0x8000] ;  /* 0x00800000362c7984 */ /* 0x01e2a20000000c00 */
[----:B------:R-:W-:Y:S01]  /*4880*/  VIADD R83, R16, 0x50 ;  /* 0x0000005010537836 */ /* 0x000fe20000000000 */
[----:B------:R-:W-:Y:S04]  /*4890*/  BSSY B2, `(.L_x_489) ;  /* 0x0000031000027945 */ /* 0x000fe80003800000 */
[----:B------:R-:W-:-:S13]  /*48a0*/  ISETP.GE.AND P0, PT, R83, R122, PT ;  /* 0x0000007a5300720c */ /* 0x000fda0003f06270 */
[----:B-1----:R-:W-:Y:S05]  /*48b0*/  @P0 BRA `(.L_x_490) ;  /* 0x0000000000b80947 */ /* 0x002fea0003800000 */
[----:B------:R-:W-:Y:S02]  /*48c0*/  SHF.R.U32.HI R82, RZ, 0x10, R81 ;  /* 0x00000010ff527819 */ /* 0x000fe40000011651 */
[----:B------:R-:W-:Y:S02]  /*48d0*/  SHF.R.U32.HI R84, RZ, 0x10, R79 ;  /* 0x00000010ff547819 */ /* 0x000fe4000001164f */
[----:B------:R-:W-:Y:S01]  /*48e0*/  SHF.R.U64 R83, R80, 0x10, R81 ;  /* 0x0000001050537819 */ /* 0x000fe20000001251 */
[----:B--2---:R-:W-:Y:S01]  /*48f0*/  IMAD.U32 R80, R47, 0x10000, RZ ;  /* 0x000100002f507824 */ /* 0x004fe200078e00ff */
[----:B------:R-:W-:Y:S01]  /*4900*/  SHF.R.U64 R85, R78, 0x10, R79 ;  /* 0x000000104e557819 */ /* 0x000fe2000000124f */
[----:B------:R-:W-:Y:S01]  /*4910*/  IMAD.U32 R78, R46, 0x10000, RZ ;  /* 0x000100002e4e7824 */ /* 0x000fe200078e00ff */
[----:B------:R-:W-:Y:S02]  /*4920*/  PRMT R171, R171, 0x5410, R82 ;  /* 0x00005410abab7816 */ /* 0x000fe40000000052 */
[----:B------:R-:W-:-:S02]  /*4930*/  PRMT R169, R169, 0x5410, R84 ;  /* 0x00005410a9a97816 */ /* 0x000fc40000000054 */
[----:B------:R-:W-:Y:S02]  /*4940*/  PRMT R170, R170, 0x5410, R83 ;  /* 0x00005410aaaa7816 */ /* 0x000fe40000000053 */
[----:B------:R-:W-:Y:S01]  /*4950*/  LOP3.LUT R79, R46, 0xffff0000, RZ, 0xc0, !PT ;  /* 0xffff00002e4f7812 */ /* 0x000fe200078ec0ff */
[----:B------:R-:W-:Y:S01]  /*4960*/  IMAD.U32 R83, R169, 0x10000, RZ ;  /* 0x00010000a9537824 */ /* 0x000fe200078e00ff */
[----:B------:R-:W-:Y:S01]  /*4970*/  LOP3.LUT R81, R47, 0xffff0000, RZ, 0xc0, !PT ;  /* 0xffff00002f517812 */ /* 0x000fe200078ec0ff */
[----:B------:R-:W-:Y:S01]  /*4980*/  IMAD.U32 R46, R45, 0x10000, RZ ;  /* 0x000100002d2e7824 */ /* 0x000fe200078e00ff */
[----:B------:R-:W-:Y:S01]  /*4990*/  PRMT R168, R168, 0x5410, R85 ;  /* 0x00005410a8a87816 */ /* 0x000fe20000000055 */
[----:B------:R-:W-:Y:S01]  /*49a0*/  IMAD.U32 R85, R171, 0x10000, RZ ;  /* 0x00010000ab557824 */ /* 0x000fe200078e00ff */
[----:B------:R-:W-:Y:S01]  /*49b0*/  LOP3.LUT R47, R45, 0xffff0000, RZ, 0xc0, !PT ;  /* 0xffff00002d2f7812 */ /* 0x000fe200078ec0ff */
[----:B------:R-:W-:Y:S01]  /*49c0*/  IMAD.U32 R45, R44, 0x10000, RZ ;  /* 0x000100002c2d7824 */ /* 0x000fe200078e00ff */
[----:B------:R-:W-:Y:S01]  /*49d0*/  LOP3.LUT R84, R170, 0xffff0000, RZ, 0xc0, !PT ;  /* 0xffff0000aa547812 */ /* 0x000fe200078ec0ff */
[C---:B------:R-:W-:Y:S01]  /*49e0*/  FMUL.FTZ R89, R79.reuse, R85 ;  /* 0x000000554f597220 */ /* 0x040fe20000410000 */
[----:B------:R-:W-:Y:S01]  /*49f0*/  LOP3.LUT R82, R168, 0xffff0000, RZ, 0xc0, !PT ;  /* 0xffff0000a8527812 */ /* 0x000fe200078ec0ff */
[-C--:B------:R-:W-:Y:S01]  /*4a00*/  FMUL.FTZ R79, R79, R83.reuse ;  /* 0x000000534f4f7220 */ /* 0x080fe20000410000 */
[----:B------:R-:W-:Y:S01]  /*4a10*/  LOP3.LUT R171, R171, 0xffff0000, RZ, 0xc0, !PT ;  /* 0xffff0000abab7812 */ /* 0x000fe200078ec0ff */
[----:B------:R-:W-:Y:S01]  /*4a20*/  FMUL.FTZ R87, R47, R84 ;  /* 0x000000542f577220 */ /* 0x000fe20000410000 */
[----:B------:R-:W-:Y:S01]  /*4a30*/  LOP3.LUT R169, R169, 0xffff0000, RZ, 0xc0, !PT ;  /* 0xffff0000a9a97812 */ /* 0x000fe200078ec0ff */
[----:B------:R-:W-:Y:S01]  /*4a40*/  FFMA.FTZ R89, R78, R83, -R89 ;  /* 0x000000534e597223 */ /* 0x000fe20000010859 */
[-C--:B------:R-:W-:Y:S01]  /*4a50*/  FMUL.FTZ R47, R47, R82.reuse ;  /* 0x000000522f2f7220 */ /* 0x080fe20000410000 */
[----:B------:R-:W-:Y:S01]  /*4a60*/  LOP3.LUT R44, R44, 0xffff0000, RZ, 0xc0, !PT ;  /* 0xffff00002c2c7812 */ /* 0x000fe200078ec0ff */
[----:B------:R-:W-:Y:S01]  /*4a70*/  FFMA.FTZ R87, R46, R82, -R87 ;  /* 0x000000522e577223 */ /* 0x000fe20000010857 */
[----:B------:R-:W-:Y:S01]  /*4a80*/  FFMA.FTZ R78, R78, R85, R79 ;  /* 0x000000554e4e7223 */ /* 0x000fe2000001004f */
[----:B------:R-:W-:-:S02]  /*4a90*/  IMAD.U32 R170, R170, 0x10000, RZ ;  /* 0x00010000aaaa7824 */ /* 0x000fc400078e00ff */
[C---:B------:R-:W-:Y:S01]  /*4aa0*/  FMUL.FTZ R79, R81.reuse, R171 ;  /* 0x000000ab514f7220 */ /* 0x040fe20000410000 */
[----:B------:R-:W-:Y:S02]  /*4ab0*/  IMAD.U32 R168, R168, 0x10000, RZ ;  /* 0x00010000a8a87824 */ /* 0x000fe400078e00ff */
[-C--:B------:R-:W-:Y:S01]  /*4ac0*/  FMUL.FTZ R82, R81, R169.reuse ;  /* 0x000000a951527220 */ /* 0x080fe20000410000 */
[----:B------:R-:W-:Y:S01]  /*4ad0*/  FFMA.FTZ R84, R46, R84, R47 ;  /* 0x000000542e547223 */ /* 0x000fe2000001002f */
        /* <DEDUP_REMOVED lines=10> */
[----:B------:R-:W-:Y:S01]  /*4b80*/  F2FP.BF16.F32.PACK_AB R45, R84, R87 ;  /* 0x00000057542d723e */ /* 0x000fe200000010ff */
[----:B------:R-:W-:-:S07]  /*4b90*/  IMAD.MOV.U32 R47, RZ, RZ, R79 ;  /* 0x000000ffff2f7224 */ /* 0x000fce00078e004f */
.L_x_490:
[----:B------:R-:W-:Y:S05]  /*4ba0*/  BSYNC B2 ;  /* 0x0000000000027941 */ /* 0x000fea0003800000 */
.L_x_489:
[----:B--2---:R1:W-:Y:S02]  /*4bb0*/  STG.E.128 desc[UR36][R56.64+0x140], R44 ;  /* 0x0001402c38007986 */ /* 0x0043e4000c101d24 */
.L_x_468:
[----:B------:R-:W-:Y:S05]  /*4bc0*/  BSYNC B1 ;  /* 0x0000000000017941 */ /* 0x000fea0003800000 */
.L_x_467:
[----:B------:R-:W-:Y:S05]  /*4bd0*/  @P4 BRA `(.L_x_491) ;  /* 0x0000005400a04947 */ /* 0x000fea0003800000 */
[----:B------:R-:W-:Y:S01]  /*4be0*/  ISETP.NE.AND P0, PT, R14, RZ, PT ;  /* 0x000000ff0e00720c */ /* 0x000fe20003f05270 */
[----:B------:R-:W-:-:S12]  /*4bf0*/  BSSY B1, `(.L_x_492) ;  /* 0x0000036000017945 */ /* 0x000fd80003800000 */
[----:B------:R-:W-:Y:S05]  /*4c00*/  @!P0 BRA `(.L_x_493) ;  /* 0x0000000000d08947 */ /* 0x000fea0003800000 */
[----:B-1234-:R1:W2:Y:S01]  /*4c10*/  LDS.128 R44, [R55+0x2000] ;  /* 0x00200000372c7984 */ /* 0x01e2a20000000c00 */
[----:B------:R-:W-:Y:S01]  /*4c20*/  ISETP.GE.AND P0, PT, R16, R122, PT ;  /* 0x0000007a1000720c */ /* 0x000fe20003f06270 */
[----:B------:R-:W-:-:S12]  /*4c30*/  BSSY B2, `(.L_x_494) ;  /* 0x0000030000027945 */ /* 0x000fd80003800000 */
[----:B-1----:R-:W-:Y:S05]  /*4c40*/  @P0 BRA `(.L_x_495) ;  /* 0x0000000000b80947 */ /* 0x002fea0003800000 */
[--C-:B------:R-:W-:Y:S01]  /*4c50*/  SHF.R.U64 R79, R76, 0x10, R77.reuse ;  /* 0x000000104c4f7819 */ /* 0x100fe2000000124d */
[----:B--2---:R-:W-:Y:S01]  /*4c60*/  IMAD.U32 R56, R46, 0x10000, RZ ;  /* 0x000100002e387824 */ /* 0x004fe200078e00ff */
[----:B------:R-:W-:Y:S02]  /*4c70*/  SHF.R.U32.HI R76, RZ, 0x10, R77 ;  /* 0x00000010ff4c7819 */ /* 0x000fe4000001164d */
[--C-:B------:R-:W-:Y:S02]  /*4c80*/  SHF.R.U32.HI R78, RZ, 0x10, R75.reuse ;  /* 0x00000010ff4e7819 */ /* 0x100fe4000001164b */
[----:B------:R-:W-:Y:S02]  /*4c90*/  PRMT R167, R167, 0x5410, R76 ;  /* 0x00005410a7a77816 */ /* 0x000fe4000000004c */
[----:B------:R-:W-:Y:S01]  /*4ca0*/  SHF.R.U64 R81, R74, 0x10, R75 ;  /* 0x000000104a517819 */ /* 0x000fe2000000124b */
[----:B------:R-:W-:Y:S01]  /*4cb0*/  IMAD.U32 R74, R47, 0x10000, RZ ;  /* 0x000100002f4a7824 */ /* 0x000fe200078e00ff */
[----:B------:R-:W-:-:S02]  /*4cc0*/  PRMT R165, R165, 0x5410, R78 ;  /* 0x00005410a5a57816 */ /* 0x000fc4000000004e */
[----:B------:R-:W-:Y:S01]  /*4cd0*/  PRMT R166, R166, 0x5410, R79 ;  /* 0x00005410a6a67816 */ /* 0x000fe2000000004f */
[----:B------:R-:W-:Y:S01]  /*4ce0*/  IMAD.U32 R79, R167, 0x10000, RZ ;  /* 0x00010000a74f7824 */ /* 0x000fe200078e00ff */
[----:B------:R-:W-:Y:S01]  /*4cf0*/  LOP3.LUT R57, R46, 0xffff0000, RZ, 0xc0, !PT ;  /* 0xffff00002e397812 */ /* 0x000fe200078ec0ff */
[----:B------:R-:W-:Y:S01]  /*4d00*/  IMAD.U32 R77, R165, 0x10000, RZ ;  /* 0x00010000a54d7824 */ /* 0x000fe200078e00ff */
[----:B------:R-:W-:Y:S01]  /*4d10*/  LOP3.LUT R75, R47, 0xffff0000, RZ, 0xc0, !PT ;  /* 0xffff00002f4b7812 */ /* 0x000fe200078ec0ff */
[----:B------:R-:W-:Y:S01]  /*4d20*/  IMAD.U32 R46, R45, 0x10000, RZ ;  /* 0x000100002d2e7824 */ /* 0x000fe200078e00ff */
[----:B------:R-:W-:Y:S01]  /*4d30*/  PRMT R164, R164, 0x5410, R81 ;  /* 0x00005410a4a47816 */ /* 0x000fe20000000051 */
[----:B------:R-:W-:Y:S01]  /*4d40*/  FMUL.FTZ R83, R57, R79 ;  /* 0x0000004f39537220 */ /* 0x000fe20000410000 */
[----:B------:R-:W-:Y:S01]  /*4d50*/  LOP3.LUT R47, R45, 0xffff0000, RZ, 0xc0, !PT ;  /* 0xffff00002d2f7812 */ /* 0x000fe200078ec0ff */
[-C--:B------:R-:W-:Y:S01]  /*4d60*/  FMUL.FTZ R57, R57, R77.reuse ;  /* 0x0000004d39397220 */ /* 0x080fe20000410000 */
[----:B------:R-:W-:Y:S01]  /*4d70*/  LOP3.LUT R78, R166, 0xffff0000, RZ, 0xc0, !PT ;  /* 0xffff0000a64e7812 */ /* 0x000fe200078ec0ff */
[----:B------:R-:W-:Y:S01]  /*4d80*/  IMAD.U32 R45, R44, 0x10000, RZ ;  /* 0x000100002c2d7824 */ /* 0x000fe200078e00ff */
[----:B------:R-:W-:Y:S01]  /*4d90*/  LOP3.LUT R76, R164, 0xffff0000, RZ, 0xc0, !PT ;  /* 0xffff0000a44c7812 */ /* 0x000fe200078ec0ff */
[----:B------:R-:W-:Y:S01]  /*4da0*/  FFMA.FTZ R83, R56, R77, -R83 ;  /* 0x0000004d38537223 */ /* 0x000fe20000010853 */
[----:B------:R-:W-:Y:S01]  /*4db0*/  LOP3.LUT R167, R167, 0xffff0000, RZ, 0xc0, !PT ;  /* 0xffff0000a7a77812 */ /* 0x000fe200078ec0ff */
[----:B------:R-:W-:Y:S01]  /*4dc0*/  FMUL.FTZ R81, R47, R78 ;  /* 0x0000004e2f517220 */ /* 0x000fe20000410000 */
[----:B------:R-:W-:Y:S01]  /*4dd0*/  LOP3.LUT R165, R165, 0xffff0000, RZ, 0xc0, !PT ;  /* 0xffff0000a5a57812 */ /* 0x000fe200078ec0ff */
        /* <DEDUP_REMOVED lines=21> */
.L_x_495:
[----:B------:R-:W-:Y:S05]  /*4f30*/  BSYNC B2 ;  /* 0x0000000000027941 */ /* 0x000fea0003800000 */
.L_x_494:
[----:B--2---:R1:W-:Y:S02]  /*4f40*/  STG.E.128 desc[UR36][R52.64], R44 ;  /* 0x0000002c34007986 */ /* 0x0043e4000c101d24 */
.L_x_493:
[----:B------:R-:W-:Y:S05]  /*4f50*/  BSYNC B1 ;  /* 0x0000000000017941 */ /* 0x000fea0003800000 */
.L_x_492:
        /* <DEDUP_REMOVED lines=54> */
.L_x_499:
[----:B------:R-:W-:Y:S05]  /*52c0*/  BSYNC B2 ;  /* 0x0000000000027941 */ /* 0x000fea0003800000 */
.L_x_498:
[----:B--2---:R1:W-:Y:S02]  /*52d0*/  STG.E.128 desc[UR36][R52.64+0x40], R44 ;  /* 0x0000402c34007986 */ /* 0x0043e4000c101d24 */
.L_x_497:
[----:B------:R-:W-:Y:S05]  /*52e0*/  BSYNC B1 ;  /* 0x0000000000017941 */ /* 0x000fea0003800000 */
.L_x_496:
        /* <DEDUP_REMOVED lines=54> */
.L_x_503:
[----:B------:R-:W-:Y:S05]  /*5650*/  BSYNC B2 ;  /* 0x0000000000027941 */ /* 0x000fea0003800000 */
.L_x_502:
[----:B--2---:R1:W-:Y:S02]  /*5660*/  STG.E.128 desc[UR36][R52.64+0x80], R44 ;  /* 0x0000802c34007986 */ /* 0x0043e4000c101d24 */
.L_x_501:
[----:B------:R-:W-:Y:S05]  /*5670*/  BSYNC B1 ;  /* 0x0000000000017941 */ /* 0x000fea0003800000 */
.L_x_500:
        /* <DEDUP_REMOVED lines=8> */
[----:B------:R-:W-:Y:S01]  /*5700*/  SHF.R.U64 R66, R64, 0x10, R65 ;  /* 0x0000001040427819 */ /* 0x000fe20000001241 */
[----:B--2---:R-:W-:Y:S01]  /*5710*/  IMAD.U32 R56, R46, 0x10000, RZ ;  /* 0x000100002e387824 */ /* 0x004fe200078e00ff */
[----:B------:R-:W-:Y:S01]  /*5720*/  SHF.R.U64 R68, R62, 0x10, R63 ;  /* 0x000000103e447819 */ /* 0x000fe2000000123f */
[----:B------:R-:W-:Y:S01]  /*5730*/  IMAD.U32 R62, R47, 0x10000, RZ ;  /* 0x000100002f3e7824 */ /* 0x000fe200078e00ff */
[----:B------:R-:W-:Y:S02]  /*5740*/  SHF.R.U32.HI R64, RZ, 0x10, R65 ;  /* 0x00000010ff407819 */ /* 0x000fe40000011641 */
[----:B------:R-:W-:Y:S02]  /*5750*/  SHF.R.U32.HI R67, RZ, 0x10, R63 ;  /* 0x00000010ff437819 */ /* 0x000fe4000001163f */
[----:B------:R-:W-:Y:S02]  /*5760*/  PRMT R151, R151, 0x5410, R66 ;  /* 0x0000541097977816 */ /* 0x000fe40000000042 */
[----:B------:R-:W-:-:S02]  /*5770*/  PRMT R143, R143, 0x5410, R68 ;  /* 0x000054108f8f7816 */ /* 0x000fc40000000044 */
[----:B------:R-:W-:Y:S02]  /*5780*/  PRMT R153, R153, 0x5410, R64 ;  /* 0x0000541099997816 */ /* 0x000fe40000000040 */
[----:B------:R-:W-:Y:S02]  /*5790*/  LOP3.LUT R63, R47, 0xffff0000, RZ, 0xc0, !PT ;  /* 0xffff00002f3f7812 */ /* 0x000fe400078ec0ff */
[----:B------:R-:W-:Y:S01]  /*57a0*/  PRMT R142, R142, 0x5410, R67 ;  /* 0x000054108e8e7816 */ /* 0x000fe20000000043 */
[----:B------:R-:W-:Y:S01]  /*57b0*/  IMAD.U32 R67, R153, 0x10000, RZ ;  /* 0x0001000099437824 */ /* 0x000fe200078e00ff */
[----:B------:R-:W-:Y:S02]  /*57c0*/  LOP3.LUT R47, R45, 0xffff0000, RZ, 0xc0, !PT ;  /* 0xffff00002d2f7812 */ /* 0x000fe400078ec0ff */
[----:B------:R-:W-:Y:S01]  /*57d0*/  LOP3.LUT R66, R151, 0xffff0000, RZ, 0xc0, !PT ;  /* 0xffff000097427812 */ /* 0x000fe200078ec0ff */
[----:B------:R-:W-:Y:S01]  /*57e0*/  IMAD.U32 R65, R142, 0x10000, RZ ;  /* 0x000100008e417824 */ /* 0x000fe200078e00ff */
[----:B------:R-:W-:Y:S01]  /*57f0*/  LOP3.LUT R64, R143, 0xffff0000, RZ, 0xc0, !PT ;  /* 0xffff00008f407812 */ /* 0x000fe200078ec0ff */
[----:B------:R-:W-:Y:S01]  /*5800*/  IMAD.U32 R151, R151, 0x10000, RZ ;  /* 0x0001000097977824 */ /* 0x000fe200078e00ff */
[----:B------:R-:W-:Y:S01]  /*5810*/  LOP3.LUT R57, R46, 0xffff0000, RZ, 0xc0, !PT ;  /* 0xffff00002e397812 */ /* 0x000fe200078ec0ff */
[----:B------:R-:W-:-:S02]  /*5820*/  IMAD.U32 R46, R45, 0x10000, RZ ;  /* 0x000100002d2e7824 */ /* 0x000fc400078e00ff */
[C---:B------:R-:W-:Y:S01]  /*5830*/  FMUL.FTZ R69, R47.reuse, R66 ;  /* 0x000000422f457220 */ /* 0x040fe20000410000 */
[C---:B------:R-:W-:Y:S02]  /*5840*/  IMAD.U32 R45, R44.reuse, 0x10000, RZ ;  /* 0x000100002c2d7824 */ /* 0x040fe400078e00ff */
[-C--:B------:R-:W-:Y:S01]  /*5850*/  FMUL.FTZ R47, R47, R64.reuse ;  /* 0x000000402f2f7220 */ /* 0x080fe20000410000 */
[----:B------:R-:W-:Y:S01]  /*5860*/  LOP3.LUT R44, R44, 0xffff0000, RZ, 0xc0, !PT ;  /* 0xffff00002c2c7812 */ /* 0x000fe200078ec0ff */
[C---:B------:R-:W-:Y:S01]  /*5870*/  FMUL.FTZ R71, R57.reuse, R67 ;  /* 0x0000004339477220 */ /* 0x040fe20000410000 */
[-C--:B------:R-:W-:Y:S01]  /*5880*/  FMUL.FTZ R57, R57, R65.reuse ;  /* 0x0000004139397220 */ /* 0x080fe20000410000 */
[----:B------:R-:W-:Y:S01]  /*5890*/  LOP3.LUT R153, R153, 0xffff0000, RZ, 0xc0, !PT ;  /* 0xffff000099997812 */ /* 0x000fe200078ec0ff */
[----:B------:R-:W-:Y:S01]  /*58a0*/  IMAD.U32 R143, R143, 0x10000, RZ ;  /* 0x000100008f8f7824 */ /* 0x000fe200078e00ff */
[----:B------:R-:W-:Y:S01]  /*58b0*/  LOP3.LUT R142, R142, 0xffff0000, RZ, 0xc0, !PT ;  /* 0xffff00008e8e7812 */ /* 0x000fe200078ec0ff */
[C---:B------:R-:W-:Y:S01]  /*58c0*/  FFMA.FTZ R69, R46.reuse, R64, -R69 ;  /* 0x000000402e457223 */ /* 0x040fe20000010845 */
[----:B------:R-:W-:Y:S01]  /*58d0*/  FFMA.FTZ R66, R46, R66, R47 ;  /* 0x000000422e427223 */ /* 0x000fe2000001002f */
[----:B------:R-:W-:Y:S01]  /*58e0*/  FFMA.FTZ R71, R56, R65, -R71 ;  /* 0x0000004138477223 */ /* 0x000fe20000010847 */
[----:B------:R-:W-:Y:S01]  /*58f0*/  FMUL.FTZ R46, R44, R151 ;  /* 0x000000972c2e7220 */ /* 0x000fe20000410000 */
[----:B------:R-:W-:Y:S01]  /*5900*/  FFMA.FTZ R56, R56, R67, R57 ;  /* 0x0000004338387223 */ /* 0x000fe20000010039 */
[----:B------:R-:W-:Y:S01]  /*5910*/  FMUL.FTZ R44, R44, R143 ;  /* 0x0000008f2c2c7220 */ /* 0x000fe20000410000 */
        /* <DEDUP_REMOVED lines=12> */
.L_x_507:
[----:B------:R-:W-:Y:S05]  /*59e0*/  BSYNC B2 ;  /* 0x0000000000027941 */ /* 0x000fea0003800000 */
.L_x_506:
[----:B--2---:R1:W-:Y:S02]  /*59f0*/  STG.E.128 desc[UR36][R52.64+0xc0], R44 ;  /* 0x0000c02c34007986 */ /* 0x0043e4000c101d24 */
.L_x_505:
[----:B------:R-:W-:Y:S05]  /*5a00*/  BSYNC B1 ;  /* 0x0000000000017941 */ /* 0x000fea0003800000 */
.L_x_504:
        /* <DEDUP_REMOVED lines=10> */
[----:B------:R-:W-:Y:S01]  /*5ab0*/  SHF.R.U32.HI R63, RZ, 0x10, R59 ;  /* 0x00000010ff3f7819 */ /* 0x000fe2000001163b */
[----:B------:R-:W-:Y:S01]  /*5ac0*/  IMAD.U32 R57, R47, 0x10000, RZ ;  /* 0x000100002f397824 */ /* 0x000fe200078e00ff */
[--C-:B------:R-:W-:Y:S02]  /*5ad0*/  SHF.R.U64 R59, R60, 0x10, R61.reuse ;  /* 0x000000103c3b7819 */ /* 0x100fe4000000123d */
[----:B------:R-:W-:Y:S02]  /*5ae0*/  SHF.R.U32.HI R60, RZ, 0x10, R61 ;  /* 0x00000010ff3c7819 */ /* 0x000fe4000001163d */
[----:B------:R-:W-:Y:S02]  /*5af0*/  PRMT R136, R136, 0x5410, R63 ;  /* 0x0000541088887816 */ /* 0x000fe4000000003f */
[----:B------:R-:W-:-:S02]  /*5b00*/  PRMT R141, R141, 0x5410, R60 ;  /* 0x000054108d8d7816 */ /* 0x000fc4000000003c */
[----:B------:R-:W-:Y:S01]  /*5b10*/  LOP3.LUT R56, R46, 0xffff0000, RZ, 0xc0, !PT ;  /* 0xffff00002e387812 */ /* 0x000fe200078ec0ff */
[----:B------:R-:W-:Y:S01]  /*5b20*/  IMAD.U32 R60, R136, 0x10000, RZ ;  /* 0x00010000883c7824 */ /* 0x000fe200078e00ff */
[----:B------:R-:W-:Y:S01]  /*5b30*/  PRMT R137, R137, 0x5410, R62 ;  /* 0x0000541089897816 */ /* 0x000fe2000000003e */
[----:B------:R-:W-:Y:S01]  /*5b40*/  IMAD.U32 R62, R141, 0x10000, RZ ;  /* 0x000100008d3e7824 */ /* 0x000fe200078e00ff */
[----:B------:R-:W-:Y:S01]  /*5b50*/  PRMT R140, R140, 0x5410, R59 ;  /* 0x000054108c8c7816 */ /* 0x000fe2000000003b */
[----:B------:R-:W-:Y:S01]  /*5b60*/  IMAD.U32 R46, R45, 0x10000, RZ ;  /* 0x000100002d2e7824 */ /* 0x000fe200078e00ff */
[----:B------:R-:W-:Y:S01]  /*5b70*/  LOP3.LUT R58, R47, 0xffff0000, RZ, 0xc0, !PT ;  /* 0xffff00002f3a7812 */ /* 0x000fe200078ec0ff */
[C---:B------:R-:W-:Y:S01]  /*5b80*/  FMUL.FTZ R66, R56.reuse, R62 ;  /* 0x0000003e38427220 */ /* 0x040fe20000410000 */
[----:B------:R-:W-:Y:S01]  /*5b90*/  LOP3.LUT R47, R45, 0xffff0000, RZ, 0xc0, !PT ;  /* 0xffff00002d2f7812 */ /* 0x000fe200078ec0ff */
[-C--:B------:R-:W-:Y:S01]  /*5ba0*/  FMUL.FTZ R56, R56, R60.reuse ;  /* 0x0000003c38387220 */ /* 0x080fe20000410000 */
[----:B------:R-:W-:Y:S01]  /*5bb0*/  LOP3.LUT R61, R140, 0xffff0000, RZ, 0xc0, !PT ;  /* 0xffff00008c3d7812 */ /* 0x000fe200078ec0ff */
[----:B------:R-:W-:Y:S01]  /*5bc0*/  FFMA.FTZ R66, R55, R60, -R66 ;  /* 0x0000003c37427223 */ /* 0x000fe20000010842 */
[----:B------:R-:W-:Y:S01]  /*5bd0*/  LOP3.LUT R59, R137, 0xffff0000, RZ, 0xc0, !PT ;  /* 0xffff0000893b7812 */ /* 0x000fe200078ec0ff */
[----:B------:R-:W-:Y:S01]  /*5be0*/  IMAD.U32 R45, R44, 0x10000, RZ ;  /* 0x000100002c2d7824 */ /* 0x000fe200078e00ff */
[----:B------:R-:W-:Y:S01]  /*5bf0*/  LOP3.LUT R141, R141, 0xffff0000, RZ, 0xc0, !PT ;  /* 0xffff00008d8d7812 */ /* 0x000fe200078ec0ff */
[----:B------:R-:W-:Y:S01]  /*5c00*/  FFMA.FTZ R55, R55, R62, R56 ;  /* 0x0000003e37377223 */ /* 0x000fe20000010038 */
[----:B------:R-:W-:Y:S01]  /*5c10*/  LOP3.LUT R136, R136, 0xffff0000, RZ, 0xc0, !PT ;  /* 0xffff000088887812 */ /* 0x000fe200078ec0ff */
[C---:B------:R-:W-:Y:S01]  /*5c20*/  FMUL.FTZ R63, R47.reuse, R61 ;  /* 0x0000003d2f3f7220 */ /* 0x040fe20000410000 */
[----:B------:R-:W-:Y:S01]  /*5c30*/  FMUL.FTZ R64, R47, R59 ;  /* 0x0000003b2f407220 */ /* 0x000fe20000410000 */
[----:B------:R-:W-:Y:S01]  /*5c40*/  LOP3.LUT R44, R44, 0xffff0000, RZ, 0xc0, !PT ;  /* 0xffff00002c2c7812 */ /* 0x000fe200078ec0ff */
[----:B------:R-:W-:Y:S01]  /*5c50*/  FMUL.FTZ R56, R58, R141 ;  /* 0x0000008d3a387220 */ /* 0x000fe20000410000 */
[----:B------:R-:W-:-:S02]  /*5c60*/  IMAD.U32 R140, R140, 0x10000, RZ ;  /* 0x000100008c8c7824 */ /* 0x000fc400078e00ff */
[-C--:B------:R-:W-:Y:S01]  /*5c70*/  FMUL.FTZ R58, R58, R136.reuse ;  /* 0x000000883a3a7220 */ /* 0x080fe20000410000 */
[----:B------:R-:W-:Y:S02]  /*5c80*/  IMAD.U32 R137, R137, 0x10000, RZ ;  /* 0x0001000089897824 */ /* 0x000fe400078e00ff */
[C---:B------:R-:W-:Y:S01]  /*5c90*/  FFMA.FTZ R63, R46.reuse, R59, -R63 ;  /* 0x0000003b2e3f7223 */ /* 0x040fe2000001083f */
[----:B------:R-:W-:Y:S01]  /*5ca0*/  FFMA.FTZ R64, R46, R61, R64 ;  /* 0x0000003d2e407223 */ /* 0x000fe20000010040 */
[C---:B------:R-:W-:Y:S01]  /*5cb0*/  FFMA.FTZ R56, R57.reuse, R136, -R56 ;  /* 0x0000008839387223 */ /* 0x040fe20000010838 */
[C---:B------:R-:W-:Y:S01]  /*5cc0*/  FMUL.FTZ R46, R44.reuse, R140 ;  /* 0x0000008c2c2e7220 */ /* 0x040fe20000410000 */
[----:B------:R-:W-:Y:S01]  /*5cd0*/  FMUL.FTZ R47, R44, R137 ;  /* 0x000000892c2f7220 */ /* 0x000fe20000410000 */
[----:B------:R-:W-:Y:S01]  /*5ce0*/  FFMA.FTZ R57, R57, R141, R58 ;  /* 0x0000008d39397223 */ /* 0x000fe2000001003a */
[----:B------:R-:W-:Y:S01]  /*5cf0*/  F2FP.BF16.F32.PACK_AB R55, R55, R66 ;  /* 0x000000423737723e */ /* 0x000fe200000010ff */
[C---:B------:R-:W-:Y:S01]  /*5d00*/  FFMA.FTZ R46, R45.reuse, R137, -R46 ;  /* 0x000000892d2e7223 */ /* 0x040fe2000001082e */
[----:B------:R-:W-:Y:S01]  /*5d10*/  FFMA.FTZ R47, R45, R140, R47 ;  /* 0x0000008c2d2f7223 */ /* 0x000fe2000001002f */
[----:B------:R-:W-:-:S02]  /*5d20*/  F2FP.BF16.F32.PACK_AB R45, R64, R63 ;  /* 0x0000003f402d723e */ /* 0x000fc400000010ff */
[----:B------:R-:W-:Y:S02]  /*5d30*/  F2FP.BF16.F32.PACK_AB R56, R57, R56 ;  /* 0x000000383938723e */ /* 0x000fe400000010ff */
[----:B------:R-:W-:Y:S01]  /*5d40*/  F2FP.BF16.F32.PACK_AB R44, R47, R46 ;  /* 0x0000002e2f2c723e */ /* 0x000fe200000010ff */
[----:B------:R-:W-:Y:S02]  /*5d50*/  IMAD.MOV.U32 R46, RZ, RZ, R55 ;  /* 0x000000ffff2e7224 */ /* 0x000fe400078e0037 */
[----:B------:R-:W-:-:S07]  /*5d60*/  IMAD.MOV.U32 R47, RZ, RZ, R56 ;  /* 0x000000ffff2f7224 */ /* 0x000fce00078e0038 */
.L_x_511:
[----:B------:R-:W-:Y:S05]  /*5d70*/  BSYNC B2 ;  /* 0x0000000000027941 */ /* 0x000fea0003800000 */
.L_x_510:
[----:B--2---:R1:W-:Y:S02]  /*5d80*/  STG.E.128 desc[UR36][R52.64+0x100], R44 ;  /* 0x0001002c34007986 */ /* 0x0043e4000c101d24 */
.L_x_509:
[----:B------:R-:W-:Y:S05]  /*5d90*/  BSYNC B1 ;  /* 0x0000000000017941 */ /* 0x000fea0003800000 */
.L_x_508:
        /* <DEDUP_REMOVED lines=30> */
[C---:B------:R-:W-:Y:S01]  /*5f80*/  FMUL.FTZ R59, R47.reuse, R56 ;  /* 0x000000382f3b7220 */ /* 0x040fe20000410000 */
[----:B------:R-:W-:Y:S01]  /*5f90*/  LOP3.LUT R92, R92, 0xffff0000, RZ, 0xc0, !PT ;  /* 0xffff00005c5c7812 */ /* 0x000fe200078ec0ff */
[-C--:B------:R-:W-:Y:S01]  /*5fa0*/  FMUL.FTZ R47, R47, R54.reuse ;  /* 0x000000362f2f7220 */ /* 0x080fe20000410000 */
[----:B------:R-:W-:Y:S01]  /*5fb0*/  LOP3.LUT R44, R44, 0xffff0000, RZ, 0xc0, !PT ;  /* 0xffff00002c2c7812 */ /* 0x000fe200078ec0ff */
[----:B------:R-:W-:Y:S01]  /*5fc0*/  FFMA.FTZ R59, R46, R54, -R59 ;  /* 0x000000362e3b7223 */ /* 0x000fe2000001083b */
[----:B------:R-:W-:Y:S01]  /*5fd0*/  FFMA.FTZ R48, R48, R57, R49 ;  /* 0x0000003930307223 */ /* 0x000fe20000010031 */
[----:B------:R-:W-:-:S02]  /*5fe0*/  IMAD.U32 R94, R94, 0x10000, RZ ;  /* 0x000100005e5e7824 */ /* 0x000fc400078e00ff */
[----:B------:R-:W-:Y:S01]  /*5ff0*/  FMUL.FTZ R49, R51, R95 ;  /* 0x0000005f33317220 */ /* 0x000fe20000410000 */
[----:B------:R-:W-:Y:S02]  /*6000*/  IMAD.U32 R93, R93, 0x10000, RZ ;  /* 0x000100005d5d7824 */ /* 0x000fe400078e00ff */
[----:B------:R-:W-:Y:S01]  /*6010*/  FMUL.FTZ R54, R51, R92 ;  /* 0x0000005c33367220 */ /* 0x000fe20000410000 */
[----:B------:R-:W-:Y:S01]  /*6020*/  FFMA.FTZ R56, R46, R56, R47 ;  /* 0x000000382e387223 */ /* 0x000fe2000001002f */
        /* <DEDUP_REMOVED lines=12> */
.L_x_513:
[----:B------:R-:W-:Y:S05]  /*60f0*/  BSYNC B1 ;  /* 0x0000000000017941 */ /* 0x000fea0003800000 */
.L_x_512:
[----:B--2---:R1:W-:Y:S01]  /*6100*/  STG.E.128 desc[UR36][R52.64+0x140], R44 ;  /* 0x0001402c34007986 */ /* 0x0043e2000c101d24 */
[----:B------:R-:W-:Y:S05]  /*6110*/  BRA `(.L_x_491) ;  /* 0x0000004000507947 */ /* 0x000fea0003800000 */
.L_x_459:
        /* <DEDUP_REMOVED lines=18> */
[----:B------:R-:W-:Y:S02]  /*6240*/  IADD3 R44, P1, R110, R92, RZ ;  /* 0x0000005c6e2c7210 */ /* 0x000fe40007f3e0ff */
[----:B------:R-:W-:Y:S02]  /*6250*/  CS2R R54, SRZ ;  /* 0x0000000000367805 */ /* 0x000fe4000001ff00 */
[----:B------:R-:W-:Y:S01]  /*6260*/  CS2R R52, SRZ ;  /* 0x0000000000347805 */ /* 0x000fe2000001ff00 */
[----:B------:R-:W-:Y:S01]  /*6270*/  IMAD.X R46, R0, 0x1, R31, P0 ;  /* 0x00000001002e7824 */ /* 0x000fe200000e061f */
[----:B------:R-:W-:Y:S02]  /*6280*/  LEA R68, P0, R45, UR4, 0x1 ;  /* 0x000000042d447c11 */ /* 0x000fe4000f8008ff */
[----:B------:R-:W-:-:S02]  /*6290*/  CS2R R66, SRZ ;  /* 0x0000000000427805 */ /* 0x000fc4000001ff00 */
[----:B------:R-:W-:Y:S02]  /*62a0*/  CS2R R64, SRZ ;  /* 0x0000000000407805 */ /* 0x000fe4000001ff00 */
[----:B------:R-:W-:Y:S01]  /*62b0*/  LEA.HI.X R69, R45, UR5, R46, 0x1, P0 ;  /* 0x000000052d457c11 */ /* 0x000fe200080f0c2e */
[----:B------:R-:W-:Y:S01]  /*62c0*/  ULDC.64 UR4, c[0x0][0x3e0] ;  /* 0x0000f80000047ab9 */ /* 0x000fe20000000a00 */
[----:B------:R-:W-:Y:S01]  /*62d0*/  ISETP.GE.AND P0, PT, R22, R122, PT ;  /* 0x0000007a1600720c */ /* 0x000fe20003f06270 */
[----:B------:R-:W-:Y:S01]  /*62e0*/  IMAD.X R45, R3, 0x1, R33, P1 ;  /* 0x00000001032d7824 */ /* 0x000fe200008e0621 */
[----:B------:R-:W-:-:S04]  /*62f0*/  LEA R72, P1, R44, UR4, 0x1 ;  /* 0x000000042c487c11 */ /* 0x000fc8000f8208ff */
[----:B------:R-:W-:Y:S02]  /*6300*/  LEA.HI.X R73, R44, UR5, R45, 0x1, P1 ;  /* 0x000000052c497c11 */ /* 0x000fe400088f0c2d */
[----:B------:R-:W-:-:S05]  /*6310*/  ISETP.GE.AND P1, PT, R184, R122, PT ;  /* 0x0000007ab800720c */ /* 0x000fca0003f26270 */
[----:B------:R0:W5:Y:S04]  /*6320*/  @!P0 LDG.E.128 R52, desc[UR36][R68.64] ;  /* 0x0000002444348981 */ /* 0x000168000c1e1d00 */
[----:B------:R0:W5:Y:S01]  /*6330*/  @!P0 LDG.E.128 R64, desc[UR36][R72.64] ;  /* 0x0000002448408981 */ /* 0x000162000c1e1d00 */
[----:B------:R-:W-:Y:S02]  /*6340*/  ISETP.GE.AND P0, PT, R185, R122, PT ;  /* 0x0000007ab900720c */ /* 0x000fe40003f06270 */
        /* <DEDUP_REMOVED lines=8> */
[----:B------:R0:W5:Y:S04]  /*63d0*/  @!P1 LDG.E.128 R48, desc[UR36][R68.64+0x40] ;  /* 0x0000402444309981 */ /* 0x000168000c1e1d00 */
[----:B------:R0:W5:Y:S04]  /*63e0*/  @!P0 LDG.E.128 R44, desc[UR36][R68.64+0x80] ;  /* 0x00008024442c8981 */ /* 0x000168000c1e1d00 */
[----:B------:R0:W5:Y:S04]  /*63f0*/  @!P1 LDG.E.128 R60, desc[UR36][R72.64+0x40] ;  /* 0x00004024483c9981 */ /* 0x000168000c1e1d00 */
[----:B------:R0:W5:Y:S02]  /*6400*/  @!P0 LDG.E.128 R56, desc[UR36][R72.64+0x80] ;  /* 0x0000802448388981 */ /* 0x000164000c1e1d00 */
.L_x_515:
[----:B------:R-:W-:Y:S05]  /*6410*/  BSYNC B1 ;  /* 0x0000000000017941 */ /* 0x000fea0003800000 */
.L_x_514:
[----:B------:R-:W-:Y:S01]  /*6420*/  ISETP.GE.AND P0, PT, R204, R4, PT ;  /* 0x00000004cc00720c */ /* 0x000fe20003f06270 */
[----:B------:R-:W-:Y:S01]  /*6430*/  BSSY B1, `(.L_x_516) ;  /* 0x000002e000017945 */ /* 0x000fe20003800000 */
[----:B0-----:R-:W-:Y:S02]  /*6440*/  CS2R R68, SRZ ;  /* 0x0000000000447805 */ /* 0x001fe4000001ff00 */
        /* <DEDUP_REMOVED lines=17> */
[----:B------:R-:W-:Y:S02]  /*6560*/  IADD3.X R69, R31, R0, R38, P1, P5 ;  /* 0x000000001f457210 */ /* 0x000fe40000fea426 */
[----:B------:R-:W-:Y:S02]  /*6570*/  CS2R R76, SRZ ;  /* 0x00000000004c7805 */ /* 0x000fe4000001ff00 */
[----:B------:R-:W-:Y:S02]  /*6580*/  IADD3 R0, P1, P5, R110, R92, R39 ;  /* 0x0000005c6e007210 */ /* 0x000fe40007d3e027 */
[----:B------:R-:W-:-:S02]  /*6590*/  CS2R R90, SRZ ;  /* 0x00000000005a7805 */ /* 0x000fc4000001ff00 */
[----:B------:R-:W-:Y:S02]  /*65a0*/  CS2R R88, SRZ ;  /* 0x0000000000587805 */ /* 0x000fe4000001ff00 */
[----:B------:R-:W-:Y:S02]  /*65b0*/  IADD3.X R3, R33, R3, R41, P1, P5 ;  /* 0x0000000321037210 */ /* 0x000fe40000fea429 */
[----:B------:R-:W-:-:S04]  /*65c0*/  LEA R92, P1, R94, UR4, 0x1 ;  /* 0x000000045e5c7c11 */ /* 0x000fc8000f8208ff */
[----:B------:R-:W-:Y:S02]  /*65d0*/  LEA.HI.X R93, R94, UR5, R69, 0x1, P1 ;  /* 0x000000055e5d7c11 */ /* 0x000fe400088f0c45 */
[----:B------:R-:W-:-:S04]  /*65e0*/  LEA R94, P1, R0, UR6, 0x1 ;  /* 0x00000006005e7c11 */ /* 0x000fc8000f8208ff */
[----:B------:R-:W-:Y:S02]  /*65f0*/  LEA.HI.X R95, R0, UR7, R3, 0x1, P1 ;  /* 0x00000007005f7c11 */ /* 0x000fe400088f0c03 */
[----:B------:R-:W-:Y:S02]  /*6600*/  ISETP.GE.AND P1, PT, R22, R122, PT ;  /* 0x0000007a1600720c */ /* 0x000fe40003f26270 */
[----:B------:R-:W-:Y:S02]  /*6610*/  CS2R R74, SRZ ;  /* 0x00000000004a7805 */ /* 0x000fe4000001ff00 */
[----:B------:R-:W-:Y:S02]  /*6620*/  CS2R R72, SRZ ;  /* 0x0000000000487805 */ /* 0x000fe4000001ff00 */
[----:B------:R-:W-:Y:S02]  /*6630*/  CS2R R86, SRZ ;  /* 0x0000000000567805 */ /* 0x000fe4000001ff00 */
[----:B------:R-:W-:-:S05]  /*6640*/  CS2R R84, SRZ ;  /* 0x0000000000547805 */ /* 0x000fca000001ff00 */
[----:B------:R0:W5:Y:S04]  /*6650*/  @!P1 LDG.E.128 R76, desc[UR36][R92.64] ;  /* 0x000000245c4c9981 */ /* 0x000168000c1e1d00 */
[----:B------:R0:W5:Y:S01]  /*6660*/  @!P1 LDG.E.128 R88, desc[UR36][R94.64] ;  /* 0x000000245e589981 */ /* 0x000162000c1e1d00 */
[----:B------:R-:W-:Y:S02]  /*6670*/  ISETP.GE.AND P1, PT, R184, R122, PT ;  /* 0x0000007ab800720c */ /* 0x000fe40003f26270 */
[----:B------:R-:W-:Y:S02]  /*6680*/  CS2R R70, SRZ ;  /* 0x0000000000467805 */ /* 0x000fe4000001ff00 */
[----:B------:R-:W-:Y:S02]  /*6690*/  CS2R R68, SRZ ;  /* 0x0000000000447805 */ /* 0x000fe4000001ff00 */
[----:B------:R-:W-:-:S02]  /*66a0*/  CS2R R82, SRZ ;  /* 0x0000000000527805 */ /* 0x000fc4000001ff00 */
[----:B------:R-:W-:-:S05]  /*66b0*/  CS2R R80, SRZ ;  /* 0x0000000000507805 */ /* 0x000fca000001ff00 */
[----:B------:R0:W5:Y:S04]  /*66c0*/  @!P1 LDG.E.128 R72, desc[UR36][R92.64+0x40] ;  /* 0x000040245c489981 */ /* 0x000168000c1e1d00 */
[----:B------:R0:W5:Y:S01]  /*66d0*/  @!P1 LDG.E.128 R84, desc[UR36][R94.64+0x40] ;  /* 0x000040245e549981 */ /* 0x000162000c1e1d00 */
[----:B------:R-:W-:-:S13]  /*66e0*/  ISETP.GE.AND P1, PT, R185, R122, PT ;  /* 0x0000007ab900720c */ /* 0x000fda0003f26270 */
[----:B------:R0:W5:Y:S04]  /*66f0*/  @!P1 LDG.E.128 R68, desc[UR36][R92.64+0x80] ;  /* 0x000080245c449981 */ /* 0x000168000c1e1d00 */
[----:B------:R0:W5:Y:S02]  /*6700*/  @!P1 LDG.E.128 R80, desc[UR36][R94.64+0x80] ;  /* 0x000080245e509981 */ /* 0x000164000c1e1d00 */
.L_x_517:
[----:B------:R-:W-:Y:S05]  /*6710*/  BSYNC B1 ;  /* 0x0000000000017941 */ /* 0x000fea0003800000 */
.L_x_516:
[----:B------:R-:W-:Y:S01]  /*6720*/  IMAD.MOV.U32 R0, RZ, RZ, R44 ;  /* 0x000000ffff007224 */ /* 0x000fe200078e002c */
[----:B------:R-:W-:Y:S01]  /*6730*/  ISETP.NE.AND P1, PT, R188, 0x3, PT ;  /* 0x00000003bc00780c */ /* 0x000fe20003f25270 */
[----:B------:R-:W-:Y:S01]  /*6740*/  IMAD.MOV.U32 R3, RZ, RZ, R45 ;  /* 0x000000ffff037224 */ /* 0x000fe200078e002d */
[----:B------:R-:W-:Y:S01]  /*6750*/  PRMT R230, R97, 0x7610, R230 ;  /* 0x0000761061e67816 */ /* 0x000fe200000000e6 */
[----:B0-----:R-:W-:Y:S01]  /*6760*/  IMAD.MOV.U32 R92, RZ, RZ, R48 ;  /* 0x000000ffff5c7224 */ /* 0x001fe200078e0030 */
        /* <DEDUP_REMOVED lines=92> */
.L_x_518:
[----:B------:R-:W-:Y:S01]  /*6d30*/  IMAD R3, R18, 0x8, R2 ;  /* 0x0000000812037824 */ /* 0x000fe200078e0202 */
[----:B------:R-:W-:Y:S01]  /*6d40*/  SHF.L.U32 R0, R186, 0x1f, RZ ;  /* 0x0000001fba007819 */ /* 0x000fe200000006ff */
[----:B------:R-:W0:Y:S01]  /*6d50*/  LDC R151, c[0x0][0x2e4] ;  /* 0x0000b900ff977b82 */ /* 0x000e220000000800 */
[----:B------:R-:W-:Y:S02]  /*6d60*/  BSSY B1, `(.L_x_519) ;  /* 0x0000004000017945 */ /* 0x000fe40003800000 */
[----:B------:R-:W1:Y:S05]  /*6d70*/  SYNCS.PHASECHK.TRANS64.TRYWAIT P5, [R3+URZ+0x34890], R0 ;  /* 0x03489000030075a7 */ /* 0x000e6a00080a017f */
[----:B------:R-:W2:Y:S01]  /*6d80*/  LDC.64 R130, c[0x0][0x2f0] ;  /* 0x0000bc00ff827b82 */ /* 0x000ea20000000a00 */
[----:B-1----:R-:W-:Y:S05]  /*6d90*/  @!P5 BRA `(.L_x_520) ;  /* 0x0000017000d4d947 */ /* 0x002fea0003800000 */
.L_x_767:
[----:B------:R-:W-:Y:S05]  /*6da0*/  BSYNC B1 ;  /* 0x0000000000017941 */ /* 0x000fea0003800000 */
.L_x_519:
[----:B------:R-:W-:Y:S01]  /*6db0*/  BSSY B1, `(.L_x_521) ;  /* 0x000018f000017945 */ /* 0x000fe20003800000 */
[----:B0-----:R-:W-:Y:S02]  /*6dc0*/  IMAD.IADD R153, R151, 0x1, -R119 ;  /* 0x0000000197997824 */ /* 0x001fe400078e0a77 */
[----:B------:R-:W-:Y:S01]  /*6dd0*/  IMAD.MOV.U32 R133, RZ, RZ, R96 ;  /* 0x000000ffff857224 */ /* 0x000fe200078e0060 */
[----:B------:R-:W-:Y:S06]  /*6de0*/  @P4 BRA `(.L_x_522) ;  /* 0x00000018002c4947 */ /* 0x000fec0003800000 */
[----:B------:R-:W-:Y:S01]  /*6df0*/  ISETP.NE.AND P4, PT, R14, RZ, PT ;  /* 0x000000ff0e00720c */ /* 0x000fe20003f85270 */
[-C--:B--2---:R-:W-:Y:S01]  /*6e00*/  IMAD R92, R148, R130.reuse, RZ ;  /* 0x00000082945c7224 */ /* 0x084fe200078e02ff */
[----:B------:R-:W-:Y:S01]  /*6e10*/  BSSY B2, `(.L_x_523) ;  /* 0x0000083000027945 */ /* 0x000fe20003800000 */
[----:B------:R-:W-:-:S04]  /*6e20*/  IMAD.WIDE.U32 R136, R19, R130, R132 ;  /* 0x0000008213887225 */ /* 0x000fc800078e0084 */
[----:B------:R-:W-:-:S04]  /*6e30*/  IMAD R93, R19, R131, R92 ;  /* 0x00000083135d7224 */ /* 0x000fc800078e025c */
[----:B------:R-:W-:Y:S02]  /*6e40*/  IMAD.IADD R170, R93, 0x1, R137 ;  /* 0x000000015daa7824 */ /* 0x000fe400078e0289 */
[----:B------:R-:W-:Y:S05]  /*6e50*/  @!P4 BRA `(.L_x_524) ;  /* 0x0000000400f8c947 */ /* 0x000fea0003800000 */
[----:B------:R-:W-:Y:S01]  /*6e60*/  SEL R92, R119, R153, !P3 ;  /* 0x00000099775c7207 */ /* 0x000fe20005800000 */
[----:B------:R-:W-:Y:S01]  /*6e70*/  BSSY B3, `(.L_x_525) ;  /* 0x000007a000037945 */ /* 0x000fe20003800000 */
[----:B------:R-:W-:Y:S02]  /*6e80*/  IADD3 R96, P4, P5, R104, R136, R29 ;  /* 0x0000008868607210 */ /* 0x000fe40007d9e01d */
[----:B------:R-:W-:Y:S02]  /*6e90*/  SHF.R.S32.HI R93, RZ, 0x1f, R92 ;  /* 0x0000001fff5d7819 */ /* 0x000fe4000001145c */
[----:B------:R-:W-:Y:S02]  /*6ea0*/  IADD3.X R97, R101, R170, R13, P4, P5 ;  /* 0x000000aa65617210 */ /* 0x000fe400027ea40d */
[----:B------:R-:W-:-:S04]  /*6eb0*/  LEA.HI R93, R93, R92, RZ, 0x4 ;  /* 0x0000005c5d5d7211 */ /* 0x000fc800078f20ff */
[----:B------:R-:W-:-:S05]  /*6ec0*/  LEA.HI.SX32 R92, R93, R30, 0x1c ;  /* 0x0000001e5d5c7211 */ /* 0x000fca00078fe2ff */
[----:B------:R-:W-:-:S05]  /*6ed0*/  IMAD.SHL.U32 R93, R92, 0x8, RZ ;  /* 0x000000085c5d7824 */ /* 0x000fca00078e00ff */
[----:B------:R-:W-:-:S13]  /*6ee0*/  ISETP.GE.AND P4, PT, R93, R151, PT ;  /* 0x000000975d00720c */ /* 0x000fda0003f86270 */
[--C-:B------:R-:W-:Y:S02]  /*6ef0*/  @!P4 SHF.R.S32.HI R95, RZ, 0x1f, R93.reuse ;  /* 0x0000001fff5fc819 */ /* 0x100fe4000001145d */
[----:B------:R-:W-:-:S04]  /*6f00*/  @!P4 IADD3 R94, P5, P6, R104, R136, R93 ;  /* 0x00000088685ec210 */ /* 0x000fc80007ebe05d */
[----:B------:R-:W-:Y:S02]  /*6f10*/  @!P4 IADD3.X R95, R101, R170, R95, P5, P6 ;  /* 0x000000aa655fc210 */ /* 0x000fe40002fec45f */
[----:B------:R-:W-:-:S04]  /*6f20*/  LEA R140, P5, R96, R120, 0x1 ;  /* 0x00000078608c7211 */ /* 0x000fc800078a08ff */
[----:B------:R-:W-:Y:S02]  /*6f30*/  LEA.HI.X R141, R96, R121, R97, 0x1, P5 ;  /* 0x00000079608d7211 */ /* 0x000fe400028f0c61 */
[----:B------:R-:W-:-:S04]  /*6f40*/  @!P4 LEA R142, P5, R94, R120, 0x1 ;  /* 0x000000785e8ec211 */ /* 0x000fc800078a08ff */
[----:B------:R-:W-:Y:S02]  /*6f50*/  @!P4 LEA.HI.X R143, R94, R121, R95, 0x1, P5 ;  /* 0x000000795e8fc211 */ /* 0x000fe400028f0c5f */
[----:B------:R-:W-:Y:S02]  /*6f60*/  SHF.R.S32.HI R95, RZ, 0x1f, R92 ;  /* 0x0000001fff5f7819 */ /* 0x000fe4000001145c */
[----:B------:R-:W-:Y:S02]  /*6f70*/  LOP3.LUT R94, R189, 0x38, R93, 0xf8, !PT ;  /* 0x00000038bd5e7812 */ /* 0x000fe400078ef85d */
[----:B------:R-:W-:Y:S01]  /*6f80*/  LEA.HI R92, R95, R92, RZ, 0x3 ;  /* 0x0000005c5f5c7211 */ /* 0x000fe200078f18ff */
[----:B------:R-:W-:Y:S01]  /*6f90*/  IMAD R95, R18, 0x6000, R146 ;  /* 0x00006000125f7824 */ /* 0x000fe200078e0292 */
[----:B------:R-:W-:Y:S02]  /*6fa0*/  LOP3.LUT R94, R94, R191, RZ, 0x3c, !PT ;  /* 0x000000bf5e5e7212 */ /* 0x000fe400078e3cff */
[----:B------:R-:W-:Y:S01]  /*6fb0*/  ISETP.GE.AND P5, PT, R22, R122, PT ;  /* 0x0000007a1600720c */ /* 0x000fe20003fa6270 */
[----:B------:R-:W-:-:S05]  /*6fc0*/  IMAD.SHL.U32 R92, R92, 0x400, RZ ;  /* 0x000004005c5c7824 */ /* 0x000fca00078e00ff */
[----:B------:R-:W-:Y:S01]  /*6fd0*/  LOP3.LUT R93, R92, 0x7fffe000, RZ, 0xc0, !PT ;  /* 0x7fffe0005c5d7812 */ /* 0x000fe200078ec0ff */
[----:B------:R-:W-:-:S04]  /*6fe0*/  IMAD R92, R95, 0x2, R2 ;  /* 0x000000025f5c7824 */ /* 0x000fc800078e0202 */
[----:B------:R-:W-:-:S04]  /*6ff0*/  IMAD R93, R190, 0x200, R93 ;  /* 0x00000200be5d7824 */ /* 0x000fc800078e025d */
[----:B------:R-:W-:-:S04]  /*7000*/  IMAD.IADD R93, R93, 0x1, R94 ;  /* 0x000000015d5d7824 */ /* 0x000fc800078e025e */
[----:B------:R-:W-:-:S04]  /*7010*/  IMAD R93, R18, 0x6000, R93 ;  /* 0x00006000125d7824 */ /* 0x000fc800078e025d */
[----:B------:R-:W-:Y:S02]  /*7020*/  IMAD R96, R93, 0x2, R2 ;  /* 0x000000025d607824 */ /* 0x000fe400078e0202 */
[----:B------:R-:W0:Y:S04]  /*7030*/  LDS.128 R92, [R92+0x1c400] ;  /* 0x01c400005c5c7984 */ /* 0x000e280000000c00 */
[----:B------:R-:W2:Y:S01]  /*7040*/  LDS.128 R96, [R96+0x1c400] ;  /* 0x01c4000060607984 */ /* 0x000ea20000000c00 */
[----:B------:R-:W-:Y:S05]  /*7050*/  @P5 BRA `(.L_x_526) ;  /* 0x00000004006c5947 */ /* 0x000fea0003800000 */
[----:B------:R-:W-:Y:S01]  /*7060*/  SHF.R.U32.HI R172, RZ, 0x10, R65 ;  /* 0x00000010ffac7819 */ /* 0x000fe20000011641 */
[----:B--2---:R-:W-:Y:S01]  /*7070*/  IMAD.U32 R180, R97, 0x10000, RZ ;  /* 0x0001000061b47824 */ /* 0x004fe200078e00ff */
[----:B------:R-:W-:Y:S01]  /*7080*/  SHF.R.U32.HI R178, RZ, 0x10, R53 ;  /* 0x00000010ffb27819 */ /* 0x000fe20000011635 */
[----:B0-----:R-:W-:Y:S01]  /*7090*/  IMAD.U32 R174, R93, 0x10000, RZ ;  /* 0x000100005dae7824 */ /* 0x001fe200078e00ff */
[----:B------:R-:W-:Y:S02]  /*70a0*/  PRMT R172, R171, 0x5432, R172 ;  /* 0x00005432abac7816 */ /* 0x000fe400000000ac */
[----:B------:R-:W-:Y:S02]  /*70b0*/  PRMT R178, R162, 0x5432, R178 ;  /* 0x00005432a2b27816 */ /* 0x000fe400000000b2 */
[----:B------:R-:W-:Y:S01]  /*70c0*/  LOP3.LUT R93, R93, 0xffff0000, RZ, 0xc0, !PT ;  /* 0xffff00005d5d7812 */ /* 0x000fe200078ec0ff */
[C---:B------:R-:W-:Y:S01]  /*70d0*/  IMAD.U32 R173, R172.reuse, 0x10000, RZ ;  /* 0x00010000acad7824 */ /* 0x040fe200078e00ff */
[----:B------:R-:W-:Y:S01]  /*70e0*/  LOP3.LUT R172, R172, 0xffff0000, RZ, 0xc0, !PT ;  /* 0xffff0000acac7812 */ /* 0x000fe200078ec0ff */
[C---:B------:R-:W-:Y:S01]  /*70f0*/  IMAD.U32 R175, R178.reuse, 0x10000, RZ ;  /* 0x00010000b2af7824 */ /* 0x040fe200078e00ff */
[----:B------:R-:W-:Y:S01]  /*7100*/  LOP3.LUT R178, R178, 0xffff0000, RZ, 0xc0, !PT ;  /* 0xffff0000b2b27812 */ /* 0x000fe200078ec0ff */
[----:B------:R-:W-:Y:S01]  /*7110*/  FMUL.FTZ R177, R180, R173 ;  /* 0x000000adb4b17220 */ /* 0x000fe20000410000 */
[----:B------:R-:W-:Y:S01]  /*7120*/  SHF.R.U64 R66, R66, 0x10, R67 ;  /* 0x0000001042427819 */ /* 0x000fe20000001243 */
[-C--:B------:R-:W-:Y:S01]  /*7130*/  FMUL.FTZ R180, R180, R175.reuse ;  /* 0x000000afb4b47220 */ /* 0x080fe20000410000 */
[----:B------:R-:W-:Y:S01]  /*7140*/  SHF.R.U64 R64, R64, 0x10, R65 ;  /* 0x0000001040407819 */ /* 0x000fe20000001241 */
[----:B------:R-:W-:Y:S01]  /*7150*/  FFMA.FTZ R176, R174, R175, -R177 ;  /* 0x000000afaeb07223 */ /* 0x000fe200000108b1 */
[----:B------:R-:W-:-:S02]  /*7160*/  IMAD.U32 R177, R99, 0x10000, RZ ;  /* 0x0001000063b17824 */ /* 0x000fc400078e00ff */
[----:B------:R-:W-:Y:S01]  /*7170*/  FFMA.FTZ R174, R174, R173, R180 ;  /* 0x000000adaeae7223 */ /* 0x000fe200000100b4 */
[----:B------:R-:W-:Y:S01]  /*7180*/  LOP3.LUT R173, R97, 0xffff0000, RZ, 0xc0, !PT ;  /* 0xffff000061ad7812 */ /* 0x000fe200078ec0ff */
[----:B------:R-:W-:Y:S01]  /*7190*/  IMAD.U32 R175, R95, 0x10000, RZ ;  /* 0x000100005faf7824 */ /* 0x000fe200078e00ff */
[----:B------:R-:W-:Y:S01]  /*71a0*/  SHF.R.U64 R52, R52, 0x10, R53 ;  /* 0x0000001034347819 */ /* 0x000fe20000001235 */
[----:B------:R-:W-:Y:S01]  /*71b0*/  IMAD.U32 R53, R92, 0x10000, RZ ;  /* 0x000100005c357824 */ /* 0x000fe200078e00ff */
[----:B------:R-:W-:Y:S01]  /*71c0*/  PRMT R64, R169, 0x5432, R64 ;  /* 0x00005432a9407816 */ /* 0x000fe20000000040 */
[C---:B------:R-:W-:Y:S01]  /*71d0*/  FMUL.FTZ R180, R173.reuse, R172 ;  /* 0x000000acadb47220 */ /* 0x040fe20000410000 */
[-C--:B------:R-:W-:Y:S01]  /*71e0*/  FMUL.FTZ R173, R173, R178.reuse ;  /* 0x000000b2adad7220 */ /* 0x080fe20000410000 */
[----:B------:R-:W-:Y:S01]  /*71f0*/  PRMT R52, R161, 0x5432, R52 ;  /* 0x00005432a1347816 */ /* 0x000fe20000000034 */
[----:B------:R-:W-:Y:S02]  /*7200*/  IMAD.U32 R65, R94, 0x10000, RZ ;  /* 0x000100005e417824 */ /* 0x000fe400078e00ff */
[C---:B------:R-:W-:Y:S01]  /*7210*/  FFMA.FTZ R97, R93.reuse, R178, -R180 ;  /* 0x000000b25d617223 */ /* 0x040fe200000108b4 */
[----:B------:R-:W-:Y:S01]  /*7220*/  FFMA.FTZ R93, R93, R172, R173 ;  /* 0x000000ac5d5d7223 */ /* 0x000fe200000100ad */
[----:B------:R-:W-:-:S02]  /*7230*/  SHF.R.U32.HI R172, RZ, 0x10, R67 ;  /* 0x00000010ffac7819 */ /* 0x000fc40000011643 */
[----:B------:R-:W-:Y:S02]  /*7240*/  SHF.R.U32.HI R173, RZ, 0x10, R55 ;  /* 0x00000010ffad7819 */ /* 0x000fe40000011637 */
[----:B------:R-:W-:Y:S02]  /*7250*/  PRMT R172, R168, 0x5432, R172 ;  /* 0x00005432a8ac7816 */ /* 0x000fe400000000ac */
[----:B------:R-:W-:Y:S02]  /*7260*/  PRMT R173, R182, 0x5410, R173 ;  /* 0x00005410b6ad7816 */ /* 0x000fe400000000ad */
[----:B------:R-:W-:Y:S01]  /*7270*/  LOP3.LUT R67, R95, 0xffff0000, RZ, 0xc0, !PT ;  /* 0xffff00005f437812 */ /* 0x000fe200078ec0ff */
[C---:B------:R-:W-:Y:S01]  /*7280*/  IMAD.U32 R178, R172.reuse, 0x10000, RZ ;  /* 0x00010000acb27824 */ /* 0x040fe200078e00ff */
[----:B------:R-:W-:Y:S01]  /*7290*/  LOP3.LUT R95, R99, 0xffff0000, RZ, 0xc0, !PT ;  /* 0xffff0000635f7812 */ /* 0x000fe200078ec0ff */
[----:B------:R-:W-:Y:S01]  /*72a0*/  IMAD.U32 R180, R173, 0x10000, RZ ;  /* 0x00010000adb47824 */ /* 0x000fe200078e00ff */
[----:B------:R-:W-:Y:S01]  /*72b0*/  LOP3.LUT R172, R172, 0xffff0000, RZ, 0xc0, !PT ;  /* 0xffff0000acac7812 */ /* 0x000fe200078ec0ff */
[C---:B------:R-:W-:Y:S01]  /*72c0*/  FMUL.FTZ R182, R177.reuse, R178 ;  /* 0x000000b2b1b67220 */ /* 0x040fe20000410000 */
[----:B------:R-:W-:Y:S01]  /*72d0*/  SHF.R.U64 R54, R54, 0x10, R55 ;  /* 0x0000001036367819 */ /* 0x000fe20000001237 */
[----:B------:R-:W-:Y:S01]  /*72e0*/  FMUL.FTZ R177, R177, R180 ;  /* 0x000000b4b1b17220 */ /* 0x000fe20000410000 */
[----:B------:R-:W-:-:S02]  /*72f0*/  IMAD.U32 R55, R96, 0x10000, RZ ;  /* 0x0001000060377824 */ /* 0x000fc400078e00ff */
[----:B------:R-:W-:Y:S01]  /*7300*/  FFMA.FTZ R182, R175, R180, -R182 ;  /* 0x000000b4afb67223 */ /* 0x000fe200000108b6 */
[----:B------:R-:W-:Y:S01]  /*7310*/  FMUL.FTZ R180, R95, R172 ;  /* 0x000000ac5fb47220 */ /* 0x000fe20000410000 */
[----:B------:R-:W-:Y:S01]  /*7320*/  FFMA.FTZ R177, R175, R178, R177 ;  /* 0x000000b2afb17223 */ /* 0x000fe200000100b1 */
[----:B------:R-:W-:Y:S02]  /*7330*/  LOP3.LUT R178, R173, 0xffff0000, RZ, 0xc0, !PT ;  /* 0xffff0000adb27812 */ /* 0x000fe400078ec0ff */
[----:B------:R-:W-:Y:S02]  /*7340*/  LOP3.LUT R96, R96, 0xffff0000, RZ, 0xc0, !PT ;  /* 0xffff000060607812 */ /* 0x000fe400078ec0ff */
[----:B------:R-:W-:Y:S01]  /*7350*/  LOP3.LUT R92, R92, 0xffff0000, RZ, 0xc0, !PT ;  /* 0xffff00005c5c7812 */ /* 0x000fe200078ec0ff */
[-C--:B------:R-:W-:Y:S01]  /*7360*/  FMUL.FTZ R95, R95, R178.reuse ;  /* 0x000000b25f5f7220 */ /* 0x080fe20000410000 */
[----:B------:R-:W-:Y:S01]  /*7370*/  FFMA.FTZ R99, R67, R178, -R180 ;  /* 0x000000b243637223 */ /* 0x000fe200000108b4 */
[----:B------:R-:W-:Y:S01]  /*7380*/  IMAD.U32 R178, R64, 0x10000, RZ ;  /* 0x0001000040b27824 */ /* 0x000fe200078e00ff */
[----:B------:R-:W-:Y:S01]  /*7390*/  PRMT R66, R167, 0x5432, R66 ;  /* 0x00005432a7427816 */ /* 0x000fe20000000042 */
[----:B------:R-:W-:Y:S01]  /*73a0*/  FFMA.FTZ R172, R67, R172, R95 ;  /* 0x000000ac43ac7223 */ /* 0x000fe2000001005f */
[----:B------:R-:W-:Y:S01]  /*73b0*/  IMAD.U32 R180, R52, 0x10000, RZ ;  /* 0x0001000034b47824 */ /* 0x000fe200078e00ff */
[----:B------:R-:W-:Y:S01]  /*73c0*/  LOP3.LUT R67, R64, 0xffff0000, RZ, 0xc0, !PT ;  /* 0xffff000040437812 */ /* 0x000fe200078ec0ff */
[C---:B------:R-:W-:Y:S01]  /*73d0*/  FMUL.FTZ R64, R55.reuse, R178 ;  /* 0x000000b237407220 */ /* 0x040fe20000410000 */
[----:B------:R-:W-:Y:S01]  /*73e0*/  LOP3.LUT R95, R52, 0xffff0000, RZ, 0xc0, !PT ;  /* 0xffff0000345f7812 */ /* 0x000fe200078ec0ff */
[-C--:B------:R-:W-:Y:S01]  /*73f0*/  FMUL.FTZ R55, R55, R180.reuse ;  /* 0x000000b437377220 */ /* 0x080fe20000410000 */
[----:B------:R-:W-:Y:S01]  /*7400*/  PRMT R54, R160, 0x5432, R54 ;  /* 0x00005432a0367816 */ /* 0x000fe20000000036 */
[----:B------:R-:W-:Y:S01]  /*7410*/  FMUL.FTZ R173, R96, R67 ;  /* 0x0000004360ad7220 */ /* 0x000fe20000410000 */
[----:B------:R-:W-:Y:S01]  /*7420*/  LOP3.LUT R175, R94, 0xffff0000, RZ, 0xc0, !PT ;  /* 0xffff00005eaf7812 */ /* 0x000fe200078ec0ff */
[C---:B------:R-:W-:Y:S01]  /*7430*/  FFMA.FTZ R64, R53.reuse, R180, -R64 ;  /* 0x000000b435407223 */ /* 0x040fe20000010840 */
[----:B------:R-:W-:Y:S01]  /*7440*/  FFMA.FTZ R55, R53, R178, R55 ;  /* 0x000000b235377223 */ /* 0x000fe20000010037 */
[----:B------:R-:W-:-:S02]  /*7450*/  IMAD.U32 R94, R98, 0x10000, RZ ;  /* 0x00010000625e7824 */ /* 0x000fc400078e00ff */
[-C--:B------:R-:W-:Y:S01]  /*7460*/  FMUL.FTZ R53, R96, R95.reuse ;  /* 0x0000005f60357220 */ /* 0x080fe20000410000 */
[----:B------:R-:W-:Y:S01]  /*7470*/  FFMA.FTZ R173, R92, R95, -R173 ;  /* 0x0000005f5cad7223 */ /* 0x000fe200000108ad */
[----:B------:R-:W-:Y:S01]  /*7480*/  IMAD.U32 R52, R66, 0x10000, RZ ;  /* 0x0001000042347824 */ /* 0x000fe200078e00ff */
[----:B------:R-:W-:Y:S01]  /*7490*/  LOP3.LUT R98, R98, 0xffff0000, RZ, 0xc0, !PT ;  /* 0xffff000062627812 */ /* 0x000fe200078ec0ff */
[----:B------:R-:W-:Y:S01]  /*74a0*/  IMAD.U32 R95, R54, 0x10000, RZ ;  /* 0x00010000365f7824 */ /* 0x000fe200078e00ff */
[----:B------:R-:W-:Y:S01]  /*74b0*/  LOP3.LUT R66, R66, 0xffff0000, RZ, 0xc0, !PT ;  /* 0xffff000042427812 */ /* 0x000fe200078ec0ff */
[----:B------:R-:W-:Y:S01]  /*74c0*/  FFMA.FTZ R96, R92, R67, R53 ;  /* 0x000000435c607223 */ /* 0x000fe20000010035 */
[----:B------:R-:W-:Y:S01]  /*74d0*/  LOP3.LUT R54, R54, 0xffff0000, RZ, 0xc0, !PT ;  /* 0xffff000036367812 */ /* 0x000fe200078ec0ff */
[C---:B------:R-:W-:Y:S01]  /*74e0*/  FMUL.FTZ R92, R94.reuse, R52 ;  /* 0x000000345e5c7220 */ /* 0x040fe20000410000 */
[-C--:B------:R-:W-:Y:S01]  /*74f0*/  FMUL.FTZ R53, R94, R95.reuse ;  /* 0x0000005f5e357220 */ /* 0x080fe20000410000 */
[C---:B------:R-:W-:Y:S01]  /*7500*/  FMUL.FTZ R94, R98.reuse, R66 ;  /* 0x00000042625e7220 */ /* 0x040fe20000410000 */
[----:B------:R-:W-:Y:S01]  /*7510*/  F2FP.BF16.F32.PACK_AB R97, R97, R176 ;  /* 0x000000b06161723e */ /* 0x000fe200000010ff */
[----:B------:R-:W-:Y:S01]  /*7520*/  FMUL.FTZ R67, R98, R54 ;  /* 0x0000003662437220 */ /* 0x000fe20000410000 */
[C---:B------:R-:W-:Y:S01]  /*7530*/  FFMA.FTZ R92, R65.reuse, R95, -R92 ;  /* 0x0000005f415c7223 */ /* 0x040fe2000001085c */
[----:B------:R-:W-:Y:S01]  /*7540*/  FFMA.FTZ R53, R65, R52, R53 ;  /* 0x0000003441357223 */ /* 0x000fe20000010035 */
[C---:B------:R-:W-:Y:S01]  /*7550*/  FFMA.FTZ R65, R175.reuse, R54, -R94 ;  /* 0x00000036af417223 */ /* 0x040fe2000001085e */
[----:B------:R-:W-:Y:S01]  /*7560*/  FFMA.FTZ R66, R175, R66, R67 ;  /* 0x00000042af427223 */ /* 0x000fe20000010043 */
[----:B------:R-:W-:Y:S01]  /*7570*/  F2FP.BF16.F32.PACK_AB R174, R93, R174 ;  /* 0x000000ae5dae723e */ /* 0x000fe200000010ff */
[----:B------:R-:W-:Y:S01]  /*7580*/  IMAD.MOV.U32 R93, RZ, RZ, R97 ;  /* 0x000000ffff5d7224 */ /* 0x000fe200078e0061 */
[----:B------:R-:W-:-:S02]  /*7590*/  F2FP.BF16.F32.PACK_AB R64, R173, R64 ;  /* 0x00000040ad40723e */ /* 0x000fc400000010ff */
[----:B------:R-:W-:Y:S01]  /*75a0*/  F2FP.BF16.F32.PACK_AB R95, R99, R182 ;  /* 0x000000b6635f723e */ /* 0x000fe200000010ff */
[----:B------:R-:W-:Y:S01]  /*75b0*/  IMAD.MOV.U32 R97, RZ, RZ, R174 ;  /* 0x000000ffff617224 */ /* 0x000fe200078e00ae */
[----:B------:R-:W-:Y:S01]  /*75c0*/  F2FP.BF16.F32.PACK_AB R94, R65, R92 ;  /* 0x0000005c415e723e */ /* 0x000fe200000010ff */
[----:B------:R-:W-:Y:S01]  /*75d0*/  IMAD.MOV.U32 R92, RZ, RZ, R64 ;  /* 0x000000ffff5c7224 */ /* 0x000fe200078e0040 */
[----:B------:R-:W-:Y:S02]  /*75e0*/  F2FP.BF16.F32.PACK_AB R99, R172, R177 ;  /* 0x000000b1ac63723e */ /* 0x000fe400000010ff */
[----:B------:R-:W-:Y:S02]  /*75f0*/  F2FP.BF16.F32.PACK_AB R96, R96, R55 ;  /* 0x000000376060723e */ /* 0x000fe400000010ff */
[----:B------:R-:W-:-:S07]  /*7600*/  F2FP.BF16.F32.PACK_AB R98, R66, R53 ;  /* 0x000000354262723e */ /* 0x000fce00000010ff */
.L_x_526:
[----:B------:R-:W-:Y:S05]  /*7610*/  BSYNC B3 ;  /* 0x0000000000037941 */ /* 0x000fea0003800000 */
.L_x_525:
[----:B0-----:R0:W-:Y:S04]  /*7620*/  STG.E.128 desc[UR36][R140.64], R92 ;  /* 0x0000005c8c007986 */ /* 0x0011e8000c101d24 */
[----:B--2---:R0:W-:Y:S02]  /*7630*/  @!P4 STG.E.128 desc[UR36][R142.64], R96 ;  /* 0x000000608e00c986 */ /* 0x0041e4000c101d24 */
.L_x_524:
[----:B------:R-:W-:Y:S05]  /*7640*/  BSYNC B2 ;  /* 0x0000000000027941 */ /* 0x000fea0003800000 */
.L_x_523:
[----:B------:R-:W-:Y:S01]  /*7650*/  ISETP.NE.AND P4, PT, R10, RZ, PT ;  /* 0x000000ff0a00720c */ /* 0x000fe20003f85270 */
[----:B------:R-:W-:-:S12]  /*7660*/  BSSY B2, `(.L_x_527) ;  /* 0x0000081000027945 */ /* 0x000fd80003800000 */
        /* <DEDUP_REMOVED lines=13> */
[----:B0-----:R-:W-:-:S04]  /*7740*/  LEA R92, P5, R64, R120, 0x1 ;  /* 0x00000078405c7211 */ /* 0x001fc800078a08ff */
        /* <DEDUP_REMOVED lines=19> */
[--C-:B------:R-:W-:Y:S01]  /*7880*/  SHF.R.U64 R50, R50, 0x10, R51.reuse ;  /* 0x0000001032327819 */ /* 0x100fe20000001233 */
[----:B--2---:R-:W-:Y:S01]  /*7890*/  IMAD.U32 R98, R65, 0x10000, RZ ;  /* 0x0001000041627824 */ /* 0x004fe200078e00ff */
[----:B------:R-:W-:Y:S01]  /*78a0*/  SHF.R.U32.HI R96, RZ, 0x10, R51 ;  /* 0x00000010ff607819 */ /* 0x000fe20000011633 */
[----:B------:R-:W-:Y:S01]  /*78b0*/  IMAD.U32 R143, R67, 0x10000, RZ ;  /* 0x00010000438f7824 */ /* 0x000fe200078e00ff */
[----:B------:R-:W-:Y:S01]  /*78c0*/  SHF.R.U64 R51, R60, 0x10, R61 ;  /* 0x000000103c337819 */ /* 0x000fe2000000123d */
[----:B0-----:R-:W-:Y:S01]  /*78d0*/  IMAD.U32 R141, R55, 0x10000, RZ ;  /* 0x00010000378d7824 */ /* 0x001fe200078e00ff */
[----:B------:R-:W-:Y:S01]  /*78e0*/  SHF.R.U64 R48, R48, 0x10, R49 ;  /* 0x0000001030307819 */ /* 0x000fe20000001231 */
[----:B------:R-:W-:Y:S01]  /*78f0*/  IMAD.U32 R140, R54, 0x10000, RZ ;  /* 0x00010000368c7824 */ /* 0x000fe200078e00ff */
[----:B------:R-:W-:Y:S02]  /*7900*/  SHF.R.U32.HI R60, RZ, 0x10, R61 ;  /* 0x00000010ff3c7819 */ /* 0x000fe4000001163d */
[----:B------:R-:W-:-:S02]  /*7910*/  SHF.R.U32.HI R49, RZ, 0x10, R49 ;  /* 0x00000010ff317819 */ /* 0x000fc40000011631 */
[----:B------:R-:W-:Y:S02]  /*7920*/  PRMT R60, R166, 0x5432, R60 ;  /* 0x00005432a63c7816 */ /* 0x000fe4000000003c */
[----:B------:R-:W-:Y:S02]  /*7930*/  PRMT R49, R159, 0x5432, R49 ;  /* 0x000054329f317816 */ /* 0x000fe40000000031 */
[--C-:B------:R-:W-:Y:S01]  /*7940*/  SHF.R.U64 R61, R62, 0x10, R63.reuse ;  /* 0x000000103e3d7819 */ /* 0x100fe2000000123f */
[----:B------:R-:W-:Y:S01]  /*7950*/  IMAD.U32 R172, R60, 0x10000, RZ ;  /* 0x000100003cac7824 */ /* 0x000fe200078e00ff */
[----:B------:R-:W-:Y:S01]  /*7960*/  SHF.R.U32.HI R62, RZ, 0x10, R63 ;  /* 0x00000010ff3e7819 */ /* 0x000fe2000001163f */
[----:B------:R-:W-:Y:S01]  /*7970*/  IMAD.U32 R173, R49, 0x10000, RZ ;  /* 0x0001000031ad7824 */ /* 0x000fe200078e00ff */
[----:B------:R-:W-:Y:S01]  /*7980*/  LOP3.LUT R99, R65, 0xffff0000, RZ, 0xc0, !PT ;  /* 0xffff000041637812 */ /* 0x000fe200078ec0ff */
[----:B------:R-:W-:Y:S01]  /*7990*/  FMUL.FTZ R174, R98, R172 ;  /* 0x000000ac62ae7220 */ /* 0x000fe20000410000 */
[----:B------:R-:W-:Y:S01]  /*79a0*/  LOP3.LUT R60, R60, 0xffff0000, RZ, 0xc0, !PT ;  /* 0xffff00003c3c7812 */ /* 0x000fe200078ec0ff */
[----:B------:R-:W-:Y:S01]  /*79b0*/  IMAD.U32 R63, R53, 0x10000, RZ ;  /* 0x00010000353f7824 */ /* 0x000fe200078e00ff */
[----:B------:R-:W-:Y:S01]  /*79c0*/  PRMT R62, R164, 0x5432, R62 ;  /* 0x00005432a43e7816 */ /* 0x000fe2000000003e */
[----:B------:R-:W-:Y:S01]  /*79d0*/  FMUL.FTZ R98, R98, R173 ;  /* 0x000000ad62627220 */ /* 0x000fe20000410000 */
[----:B------:R-:W-:Y:S01]  /*79e0*/  PRMT R96, R156, 0x5432, R96 ;  /* 0x000054329c607816 */ /* 0x000fe20000000060 */
[----:B------:R-:W-:Y:S01]  /*79f0*/  FMUL.FTZ R180, R99, R60 ;  /* 0x0000003c63b47220 */ /* 0x000fe20000410000 */
[----:B------:R-:W-:Y:S01]  /*7a00*/  LOP3.LUT R97, R53, 0xffff0000, RZ, 0xc0, !PT ;  /* 0xffff000035617812 */ /* 0x000fe200078ec0ff */
[----:B------:R-:W-:Y:S01]  /*7a10*/  IMAD.U32 R178, R62, 0x10000, RZ ;  /* 0x000100003eb27824 */ /* 0x000fe200078e00ff */
[----:B------:R-:W-:Y:S01]  /*7a20*/  LOP3.LUT R176, R49, 0xffff0000, RZ, 0xc0, !PT ;  /* 0xffff000031b07812 */ /* 0x000fe200078ec0ff */
[----:B------:R-:W-:Y:S01]  /*7a30*/  FFMA.FTZ R98, R63, R172, R98 ;  /* 0x000000ac3f627223 */ /* 0x000fe20000010062 */
[----:B------:R-:W-:Y:S01]  /*7a40*/  IMAD.U32 R172, R96, 0x10000, RZ ;  /* 0x0001000060ac7824 */ /* 0x000fe200078e00ff */
[----:B------:R-:W-:Y:S01]  /*7a50*/  PRMT R51, R165, 0x5432, R51 ;  /* 0x00005432a5337816 */ /* 0x000fe20000000033 */
[----:B------:R-:W-:-:S02]  /*7a60*/  IMAD.U32 R65, R64, 0x10000, RZ ;  /* 0x0001000040417824 */ /* 0x000fc400078e00ff */
[-C--:B------:R-:W-:Y:S01]  /*7a70*/  FMUL.FTZ R182, R99, R176.reuse ;  /* 0x000000b063b67220 */ /* 0x080fe20000410000 */
[----:B------:R-:W-:Y:S01]  /*7a80*/  FFMA.FTZ R49, R97, R176, -R180 ;  /* 0x000000b061317223 */ /* 0x000fe200000108b4 */
[----:B------:R-:W-:Y:S01]  /*7a90*/  FMUL.FTZ R176, R143, R178 ;  /* 0x000000b28fb07220 */ /* 0x000fe20000410000 */
[----:B------:R-:W-:Y:S01]  /*7aa0*/  LOP3.LUT R67, R67, 0xffff0000, RZ, 0xc0, !PT ;  /* 0xffff000043437812 */ /* 0x000fe200078ec0ff */
[-C--:B------:R-:W-:Y:S01]  /*7ab0*/  FMUL.FTZ R143, R143, R172.reuse ;  /* 0x000000ac8f8f7220 */ /* 0x080fe20000410000 */
[----:B------:R-:W-:Y:S01]  /*7ac0*/  PRMT R48, R158, 0x5432, R48 ;  /* 0x000054329e307816 */ /* 0x000fe20000000030 */
[----:B------:R-:W-:Y:S01]  /*7ad0*/  FFMA.FTZ R176, R141, R172, -R176 ;  /* 0x000000ac8db07223 */ /* 0x000fe200000108b0 */
[----:B------:R-:W-:Y:S01]  /*7ae0*/  LOP3.LUT R62, R62, 0xffff0000, RZ, 0xc0, !PT ;  /* 0xffff00003e3e7812 */ /* 0x000fe200078ec0ff */
[----:B------:R-:W-:Y:S01]  /*7af0*/  FFMA.FTZ R97, R97, R60, R182 ;  /* 0x0000003c61617223 */ /* 0x000fe200000100b6 */
[----:B------:R-:W-:Y:S01]  /*7b00*/  LOP3.LUT R96, R96, 0xffff0000, RZ, 0xc0, !PT ;  /* 0xffff000060607812 */ /* 0x000fe200078ec0ff */
[----:B------:R-:W-:Y:S01]  /*7b10*/  FFMA.FTZ R143, R141, R178, R143 ;  /* 0x000000b28d8f7223 */ /* 0x000fe2000001008f */
[----:B------:R-:W-:Y:S01]  /*7b20*/  LOP3.LUT R55, R55, 0xffff0000, RZ, 0xc0, !PT ;  /* 0xffff000037377812 */ /* 0x000fe200078ec0ff */
[----:B------:R-:W-:Y:S01]  /*7b30*/  IMAD.U32 R172, R51, 0x10000, RZ ;  /* 0x0001000033ac7824 */ /* 0x000fe200078e00ff */
[----:B------:R-:W-:Y:S01]  /*7b40*/  LOP3.LUT R64, R64, 0xffff0000, RZ, 0xc0, !PT ;  /* 0xffff000040407812 */ /* 0x000fe200078ec0ff */
[----:B------:R-:W-:Y:S01]  /*7b50*/  FMUL.FTZ R178, R67, R62 ;  /* 0x0000003e43b27220 */ /* 0x000fe20000410000 */
[----:B------:R-:W-:-:S02]  /*7b60*/  IMAD.U32 R60, R48, 0x10000, RZ ;  /* 0x00010000303c7824 */ /* 0x000fc400078e00ff */
[----:B------:R-:W-:Y:S01]  /*7b70*/  FMUL.FTZ R180, R67, R96 ;  /* 0x0000006043b47220 */ /* 0x000fe20000410000 */
[----:B------:R-:W-:Y:S01]  /*7b80*/  LOP3.LUT R51, R51, 0xffff0000, RZ, 0xc0, !PT ;  /* 0xffff000033337812 */ /* 0x000fe200078ec0ff */
[----:B------:R-:W-:Y:S01]  /*7b90*/  IMAD.U32 R53, R52, 0x10000, RZ ;  /* 0x0001000034357824 */ /* 0x000fe200078e00ff */
[----:B------:R-:W-:Y:S01]  /*7ba0*/  LOP3.LUT R67, R48, 0xffff0000, RZ, 0xc0, !PT ;  /* 0xffff000030437812 */ /* 0x000fe200078ec0ff */
[----:B------:R-:W-:Y:S01]  /*7bb0*/  FFMA.FTZ R174, R63, R173, -R174 ;  /* 0x000000ad3fae7223 */ /* 0x000fe200000108ae */
[----:B------:R-:W-:Y:S01]  /*7bc0*/  FMUL.FTZ R48, R65, R172 ;  /* 0x000000ac41307220 */ /* 0x000fe20000410000 */
[----:B------:R-:W-:Y:S01]  /*7bd0*/  LOP3.LUT R52, R52, 0xffff0000, RZ, 0xc0, !PT ;  /* 0xffff000034347812 */ /* 0x000fe200078ec0ff */
[----:B------:R-:W-:Y:S01]  /*7be0*/  FFMA.FTZ R63, R55, R96, -R178 ;  /* 0x00000060373f7223 */ /* 0x000fe200000108b2 */
[----:B------:R-:W-:Y:S01]  /*7bf0*/  FMUL.FTZ R65, R65, R60 ;  /* 0x0000003c41417220 */ /* 0x000fe20000410000 */
[----:B------:R-:W-:Y:S01]  /*7c00*/  FFMA.FTZ R180, R55, R62, R180 ;  /* 0x0000003e37b47223 */ /* 0x000fe200000100b4 */
[----:B------:R-:W-:Y:S01]  /*7c10*/  PRMT R61, R163, 0x5432, R61 ;  /* 0x00005432a33d7816 */ /* 0x000fe2000000003d */
[----:B------:R-:W-:Y:S01]  /*7c20*/  FMUL.FTZ R55, R64, R51 ;  /* 0x0000003340377220 */ /* 0x000fe20000410000 */
[C---:B------:R-:W-:Y:S01]  /*7c30*/  FFMA.FTZ R48, R53.reuse, R60, -R48 ;  /* 0x0000003c35307223 */ /* 0x040fe20000010830 */
[----:B------:R-:W-:Y:S01]  /*7c40*/  FFMA.FTZ R65, R53, R172, R65 ;  /* 0x000000ac35417223 */ /* 0x000fe20000010041 */
[----:B------:R-:W-:Y:S01]  /*7c50*/  LOP3.LUT R142, R54, 0xffff0000, RZ, 0xc0, !PT ;  /* 0xffff0000368e7812 */ /* 0x000fe200078ec0ff */
[-C--:B------:R-:W-:Y:S01]  /*7c60*/  FMUL.FTZ R53, R64, R67.reuse ;  /* 0x0000004340357220 */ /* 0x080fe20000410000 */
[----:B------:R-:W-:Y:S01]  /*7c70*/  FFMA.FTZ R55, R52, R67, -R55 ;  /* 0x0000004334377223 */ /* 0x000fe20000010837 */
[C---:B------:R-:W-:Y:S01]  /*7c80*/  IMAD.U32 R54, R66.reuse, 0x10000, RZ ;  /* 0x0001000042367824 */ /* 0x040fe200078e00ff */
[----:B------:R-:W-:Y:S01]  /*7c90*/  LOP3.LUT R66, R66, 0xffff0000, RZ, 0xc0, !PT ;  /* 0xffff000042427812 */ /* 0x000fe200078ec0ff */
[----:B------:R-:W-:Y:S01]  /*7ca0*/  IMAD.U32 R67, R61, 0x10000, RZ ;  /* 0x000100003d437824 */ /* 0x000fe200078e00ff */
[----:B------:R-:W-:Y:S01]  /*7cb0*/  PRMT R50, R157, 0x5432, R50 ;  /* 0x000054329d327816 */ /* 0x000fe20000000032 */
[----:B------:R-:W-:Y:S01]  /*7cc0*/  FFMA.FTZ R52, R52, R51, R53 ;  /* 0x0000003334347223 */ /* 0x000fe20000010035 */
[----:B------:R-:W-:Y:S01]  /*7cd0*/  LOP3.LUT R61, R61, 0xffff0000, RZ, 0xc0, !PT ;  /* 0xffff00003d3d7812 */ /* 0x000fe200078ec0ff */
[----:B------:R-:W-:Y:S01]  /*7ce0*/  FMUL.FTZ R51, R54, R67 ;  /* 0x0000004336337220 */ /* 0x000fe20000410000 */
[C---:B------:R-:W-:Y:S01]  /*7cf0*/  LOP3.LUT R141, R50.reuse, 0xffff0000, RZ, 0xc0, !PT ;  /* 0xffff0000328d7812 */ /* 0x040fe200078ec0ff */
[----:B------:R-:W-:Y:S01]  /*7d00*/  IMAD.U32 R99, R50, 0x10000, RZ ;  /* 0x0001000032637824 */ /* 0x000fe200078e00ff */
[----:B------:R-:W-:Y:S01]  /*7d10*/  F2FP.BF16.F32.PACK_AB R63, R63, R176 ;  /* 0x000000b03f3f723e */ /* 0x000fe200000010ff */
[----:B------:R-:W-:Y:S01]  /*7d20*/  FMUL.FTZ R53, R66, R61 ;  /* 0x0000003d42357220 */ /* 0x000fe20000410000 */
[----:B------:R-:W-:Y:S01]  /*7d30*/  F2FP.BF16.F32.PACK_AB R97, R97, R98 ;  /* 0x000000626161723e */ /* 0x000fe200000010ff */
[----:B------:R-:W-:Y:S01]  /*7d40*/  FMUL.FTZ R54, R54, R99 ;  /* 0x0000006336367220 */ /* 0x000fe20000410000 */
[----:B------:R-:W-:Y:S01]  /*7d50*/  FMUL.FTZ R66, R66, R141 ;  /* 0x0000008d42427220 */ /* 0x000fe20000410000 */
[----:B------:R-:W-:Y:S01]  /*7d60*/  FFMA.FTZ R51, R140, R99, -R51 ;  /* 0x000000638c337223 */ /* 0x000fe20000010833 */
[----:B------:R-:W-:Y:S01]  /*7d70*/  FFMA.FTZ R50, R142, R141, -R53 ;  /* 0x0000008d8e327223 */ /* 0x000fe20000010835 */
[----:B------:R-:W-:Y:S01]  /*7d80*/  FFMA.FTZ R54, R140, R67, R54 ;  /* 0x000000438c367223 */ /* 0x000fe20000010036 */
        /* <DEDUP_REMOVED lines=8> */
[----:B------:R-:W-:Y:S01]  /*7e10*/  F2FP.BF16.F32.PACK_AB R53, R49, R174 ;  /* 0x000000ae3135723e */ /* 0x000fe200000010ff */
[----:B------:R-:W-:Y:S01]  /*7e20*/  IMAD.MOV.U32 R54, RZ, RZ, R62 ;  /* 0x000000ffff367224 */ /* 0x000fe200078e003e */
[----:B------:R-:W-:-:S07]  /*7e30*/  F2FP.BF16.F32.PACK_AB R67, R180, R143 ;  /* 0x0000008fb443723e */ /* 0x000fce00000010ff */
.L_x_530:
[----:B------:R-:W-:Y:S05]  /*7e40*/  BSYNC B3 ;  /* 0x0000000000037941 */ /* 0x000fea0003800000 */
.L_x_529:
[----:B0-----:R3:W-:Y:S04]  /*7e50*/  STG.E.128 desc[UR36][R92.64], R52 ;  /* 0x000000345c007986 */ /* 0x0017e8000c101d24 */
[----:B--2---:R3:W-:Y:S02]  /*7e60*/  @!P4 STG.E.128 desc[UR36][R94.64], R64 ;  /* 0x000000405e00c986 */ /* 0x0047e4000c101d24 */
.L_x_528:
[----:B------:R-:W-:Y:S05]  /*7e70*/  BSYNC B2 ;  /* 0x0000000000027941 */ /* 0x000fea0003800000 */
.L_x_527:
[----:B------:R-:W-:-:S13]  /*7e80*/  ISETP.NE.AND P4, PT, R9, RZ, PT ;  /* 0x000000ff0900720c */ /* 0x000fda0003f85270 */
[----:B------:R-:W-:Y:S05]  /*7e90*/  @!P4 BRA `(.L_x_522) ;  /* 0x000000080000c947 */ /* 0x000fea0003800000 */
[----:B------:R-:W-:Y:S01]  /*7ea0*/  ISETP.NE.AND P6, PT, R103, RZ, PT ;  /* 0x000000ff6700720c */ /* 0x000fe20003fc5270 */
[----:B------:R-:W-:Y:S01]  /*7eb0*/  BSSY B2, `(.L_x_531) ;  /* 0x000007c000027945 */ /* 0x000fe20003800000 */
[----:B------:R-:W-:Y:S02]  /*7ec0*/  IADD3 R51, P4, P5, R104, R136, R15 ;  /* 0x0000008868337210 */ /* 0x000fe40007d9e00f */
[----:B------:R-:W-:Y:S02]  /*7ed0*/  SEL R48, R119, R153, !P6 ;  /* 0x0000009977307207 */ /* 0x000fe40007000000 */
[----:B---3--:R-:W-:Y:S02]  /*7ee0*/  IADD3.X R52, R101, R170, R11, P4, P5 ;  /* 0x000000aa65347210 */ /* 0x008fe400027ea40b */
[----:B------:R-:W-:-:S04]  /*7ef0*/  SHF.R.S32.HI R49, RZ, 0x1f, R48 ;  /* 0x0000001fff317819 */ /* 0x000fc80000011430 */
[----:B------:R-:W-:-:S04]  /*7f00*/  LEA.HI R49, R49, R48, RZ, 0x4 ;  /* 0x0000003031317211 */ /* 0x000fc800078f20ff */
[----:B------:R-:W-:-:S05]  /*7f10*/  LEA.HI.SX32 R49, R49, R20, 0x1c ;  /* 0x0000001431317211 */ /* 0x000fca00078fe2ff */
[----:B------:R-:W-:-:S05]  /*7f20*/  IMAD.SHL.U32 R48, R49, 0x8, RZ ;  /* 0x0000000831307824 */ /* 0x000fca00078e00ff */
[----:B------:R-:W-:-:S13]  /*7f30*/  ISETP.GE.AND P4, PT, R48, R151, PT ;  /* 0x000000973000720c */ /* 0x000fda0003f86270 */
[--C-:B------:R-:W-:Y:S02]  /*7f40*/  @!P4 SHF.R.S32.HI R50, RZ, 0x1f, R48.reuse ;  /* 0x0000001fff32c819 */ /* 0x100fe40000011430 */
[--C-:B------:R-:W-:Y:S02]  /*7f50*/  @!P4 IADD3 R136, P5, P6, R104, R136, R48.reuse ;  /* 0x000000886888c210 */ /* 0x100fe40007ebe030 */
[----:B------:R-:W-:Y:S02]  /*7f60*/  LOP3.LUT R48, R189, 0x38, R48, 0xf8, !PT ;  /* 0x00000038bd307812 */ /* 0x000fe400078ef830 */
[----:B------:R-:W-:Y:S02]  /*7f70*/  @!P4 IADD3.X R50, R101, R170, R50, P5, P6 ;  /* 0x000000aa6532c210 */ /* 0x000fe40002fec432 */
[----:B------:R-:W-:Y:S02]  /*7f80*/  LEA R60, P5, R51, R120, 0x1 ;  /* 0x00000078333c7211 */ /* 0x000fe400078a08ff */
[----:B------:R-:W-:-:S02]  /*7f90*/  LOP3.LUT R48, R48, R191, RZ, 0x3c, !PT ;  /* 0x000000bf30307212 */ /* 0x000fc400078e3cff */
[----:B------:R-:W-:Y:S02]  /*7fa0*/  LEA.HI.X R61, R51, R121, R52, 0x1, P5 ;  /* 0x00000079333d7211 */ /* 0x000fe400028f0c34 */
[----:B------:R-:W-:-:S04]  /*7fb0*/  @!P4 LEA R62, P5, R136, R120, 0x1 ;  /* 0x00000078883ec211 */ /* 0x000fc800078a08ff */
[----:B------:R-:W-:Y:S02]  /*7fc0*/  @!P4 LEA.HI.X R63, R136, R121, R50, 0x1, P5 ;  /* 0x00000079883fc211 */ /* 0x000fe400028f0c32 */
[----:B------:R-:W-:Y:S02]  /*7fd0*/  SHF.R.S32.HI R50, RZ, 0x1f, R49 ;  /* 0x0000001fff327819 */ /* 0x000fe40000011431 */
[----:B------:R-:W-:Y:S02]  /*7fe0*/  ISETP.GE.AND P5, PT, R185, R122, PT ;  /* 0x0000007ab900720c */ /* 0x000fe40003fa6270 */
[----:B------:R-:W-:-:S05]  /*7ff0*/  LEA.HI R50, R50, R49, RZ, 0x3 ;  /* 0x0000003132327211 */ /* 0x000fca00078f18ff */
[----:B------:R-:W-:-:S05]  /*8000*/  IMAD.SHL.U32 R50, R50, 0x400, RZ ;  /* 0x0000040032327824 */ /* 0x000fca00078e00ff */
[----:B------:R-:W-:-:S05]  /*8010*/  LOP3.LUT R49, R50, 0x7fffe000, RZ, 0xc0, !PT ;  /* 0x7fffe00032317812 */ /* 0x000fca00078ec0ff */
[----:B------:R-:W-:-:S04]  /*8020*/  IMAD R49, R190, 0x200, R49 ;  /* 0x00000200be317824 */ /* 0x000fc800078e0231 */
[----:B------:R-:W-:Y:S02]  /*8030*/  IMAD.IADD R51, R49, 0x1, R48 ;  /* 0x0000000131337824 */ /* 0x000fe400078e0230 */
[C---:B------:R-:W-:Y:S02]  /*8040*/  IMAD R49, R18.reuse, 0x6000, R139 ;  /* 0x0000600012317824 */ /* 0x040fe400078e028b */
[----:B------:R-:W-:Y:S02]  /*8050*/  IMAD R51, R18, 0x6000, R51 ;  /* 0x0000600012337824 */ /* 0x000fe400078e0233 */
[--C-:B------:R-:W-:Y:S02]  /*8060*/  IMAD R49, R49, 0x2, R2.reuse ;  /* 0x0000000231317824 */ /* 0x100fe400078e0202 */
[----:B------:R-:W-:-:S04]  /*8070*/  IMAD R52, R51, 0x2, R2 ;  /* 0x0000000233347824 */ /* 0x000fc800078e0202 */
[----:B------:R-:W2:Y:S04]  /*8080*/  LDS.128 R48, [R49+0x1c400] ;  /* 0x01c4000031307984 */ /* 0x000ea80000000c00 */
[----:B------:R-:W3:Y:S01]  /*8090*/  LDS.128 R52, [R52+0x1c400] ;  /* 0x01c4000034347984 */ /* 0x000ee20000000c00 */
[----:B------:R-:W-:Y:S05]  /*80a0*/  @P5 BRA `(.L_x_532) ;  /* 0x0000000400705947 */ /* 0x000fea0003800000 */
[--C-:B------:R-:W-:Y:S01]  /*80b0*/  SHF.R.U64 R65, R44, 0x10, R45.reuse ;  /* 0x000000102c417819 */ /* 0x100fe2000000122d */
[----:B---3--:R-:W-:Y:S01]  /*80c0*/  IMAD.U32 R66, R53, 0x10000, RZ ;  /* 0x0001000035427824 */ /* 0x008fe200078e00ff */
[----:B------:R-:W-:Y:S01]  /*80d0*/  SHF.R.U32.HI R44, RZ, 0x10, R45 ;  /* 0x00000010ff2c7819 */ /* 0x000fe2000001162d */
[----:B0-----:R-:W-:Y:S01]  /*80e0*/  IMAD.U32 R95, R55, 0x10000, RZ ;  /* 0x00010000375f7824 */ /* 0x001fe200078e00ff */
[--C-:B------:R-:W-:Y:S01]  /*80f0*/  SHF.R.U64 R45, R46, 0x10, R47.reuse ;  /* 0x000000102e2d7819 */ /* 0x100fe2000000122f */
[----:B--2---:R-:W-:Y:S01]  /*8100*/  IMAD.U32 R93, R51, 0x10000, RZ ;  /* 0x00010000335d7824 */ /* 0x004fe200078e00ff */
[----:B------:R-:W-:Y:S01]  /*8110*/  SHF.R.U32.HI R46, RZ, 0x10, R47 ;  /* 0x00000010ff2e7819 */ /* 0x000fe2000001162f */
[----:B------:R-:W-:Y:S01]  /*8120*/  IMAD.U32 R92, R50, 0x10000, RZ ;  /* 0x00010000325c7824 */ /* 0x000fe200078e00ff */
[--C-:B------:R-:W-:Y:S02]  /*8130*/  SHF.R.U64 R47, R56, 0x10, R57.reuse ;  /* 0x00000010382f7819 */ /* 0x100fe40000001239 */
[----:B------:R-:W-:-:S02]  /*8140*/  SHF.R.U32.HI R56, RZ, 0x10, R57 ;  /* 0x00000010ff387819 */ /* 0x000fc40000011639 */
[--C-:B------:R-:W-:Y:S02]  /*8150*/  SHF.R.U64 R57, R58, 0x10, R59.reuse ;  /* 0x000000103a397819 */ /* 0x100fe4000000123b */
[----:B------:R-:W-:Y:S02]  /*8160*/  PRMT R237, R237, 0x5410, R56 ;  /* 0x00005410eded7816 */ /* 0x000fe40000000038 */
[----:B------:R-:W-:Y:S02]  /*8170*/  PRMT R233, R233, 0x5410, R44 ;  /* 0x00005410e9e97816 */ /* 0x000fe4000000002c */
[----:B------:R-:W-:Y:S01]  /*8180*/  SHF.R.U32.HI R58, RZ, 0x10, R59 ;  /* 0x00000010ff3a7819 */ /* 0x000fe2000001163b */
[----:B------:R-:W-:Y:S01]  /*8190*/  IMAD.U32 R59, R49, 0x10000, RZ ;  /* 0x00010000313b7824 */ /* 0x000fe200078e00ff */
[----:B------:R-:W-:Y:S01]  /*81a0*/  PRMT R230, R230, 0x5410, R45 ;  /* 0x00005410e6e67816 */ /* 0x000fe2000000002d */
[----:B------:R-:W-:Y:S01]  /*81b0*/  IMAD.U32 R45, R237, 0x10000, RZ ;  /* 0x00010000ed2d7824 */ /* 0x000fe200078e00ff */
[----:B------:R-:W-:Y:S01]  /*81c0*/  PRMT R235, R235, 0x5410, R58 ;  /* 0x00005410ebeb7816 */ /* 0x000fe2000000003a */
[----:B------:R-:W-:Y:S01]  /*81d0*/  IMAD.U32 R44, R233, 0x10000, RZ ;  /* 0x00010000e92c7824 */ /* 0x000fe200078e00ff */
[----:B------:R-:W-:Y:S01]  /*81e0*/  PRMT R231, R231, 0x5410, R46 ;  /* 0x00005410e7e77816 */ /* 0x000fe2000000002e */
[CC--:B------:R-:W-:Y:S01]  /*81f0*/  FMUL.FTZ R56, R66.reuse, R45.reuse ;  /* 0x0000002d42387220 */ /* 0x0c0fe20000410000 */
[----:B------:R-:W-:Y:S01]  /*8200*/  LOP3.LUT R67, R53, 0xffff0000, RZ, 0xc0, !PT ;  /* 0xffff000035437812 */ /* 0x000fe200078ec0ff */
[-C--:B------:R-:W-:Y:S01]  /*8210*/  FMUL.FTZ R66, R66, R44.reuse ;  /* 0x0000002c42427220 */ /* 0x080fe20000410000 */
[----:B------:R-:W-:Y:S01]  /*8220*/  LOP3.LUT R46, R237, 0xffff0000, RZ, 0xc0, !PT ;  /* 0xffff0000ed2e7812 */ /* 0x000fe200078ec0ff */
[----:B------:R-:W-:Y:S01]  /*8230*/  IMAD.U32 R58, R235, 0x10000, RZ ;  /* 0x00010000eb3a7824 */ /* 0x000fe200078e00ff */
[----:B------:R-:W-:Y:S01]  /*8240*/  LOP3.LUT R233, R233, 0xffff0000, RZ, 0xc0, !PT ;  /* 0xffff0000e9e97812 */ /* 0x000fe200078ec0ff */
[----:B------:R-:W-:Y:S01]  /*8250*/  FFMA.FTZ R44, R59, R44, -R56 ;  /* 0x0000002c3b2c7223 */ /* 0x000fe20000010838 */
[----:B------:R-:W-:Y:S01]  /*8260*/  LOP3.LUT R64, R49, 0xffff0000, RZ, 0xc0, !PT ;  /* 0xffff000031407812 */ /* 0x000fe200078ec0ff */
[----:B------:R-:W-:Y:S01]  /*8270*/  FFMA.FTZ R59, R59, R45, R66 ;  /* 0x0000002d3b3b7223 */ /* 0x000fe20000010042 */
[----:B------:R-:W-:Y:S01]  /*8280*/  PRMT R236, R236, 0x5410, R47 ;  /* 0x00005410ecec7816 */ /* 0x000fe2000000002f */
[C---:B------:R-:W-:Y:S01]  /*8290*/  FMUL.FTZ R47, R67.reuse, R46 ;  /* 0x0000002e432f7220 */ /* 0x040fe20000410000 */
[----:B------:R-:W-:Y:S01]  /*82a0*/  FMUL.FTZ R67, R67, R233 ;  /* 0x000000e943437220 */ /* 0x000fe20000410000 */
[----:B------:R-:W-:-:S02]  /*82b0*/  IMAD.U32 R66, R231, 0x10000, RZ ;  /* 0x00010000e7427824 */ /* 0x000fc400078e00ff */
[C---:B------:R-:W-:Y:S01]  /*82c0*/  FMUL.FTZ R96, R95.reuse, R58 ;  /* 0x0000003a5f607220 */ /* 0x040fe20000410000 */
[C---:B------:R-:W-:Y:S01]  /*82d0*/  FFMA.FTZ R45, R64.reuse, R233, -R47 ;  /* 0x000000e9402d7223 */ /* 0x040fe2000001082f */
[----:B------:R-:W-:Y:S01]  /*82e0*/  FFMA.FTZ R64, R64, R46, R67 ;  /* 0x0000002e40407223 */ /* 0x000fe20000010043 */
[-C--:B------:R-:W-:Y:S01]  /*82f0*/  FMUL.FTZ R95, R95, R66.reuse ;  /* 0x000000425f5f7220 */ /* 0x080fe20000410000 */
[----:B------:R-:W-:Y:S01]  /*8300*/  FFMA.FTZ R46, R93, R66, -R96 ;  /* 0x000000425d2e7223 */ /* 0x000fe20000010860 */
[----:B------:R-:W-:Y:S01]  /*8310*/  LOP3.LUT R55, R55, 0xffff0000, RZ, 0xc0, !PT ;  /* 0xffff000037377812 */ /* 0x000fe200078ec0ff */
[----:B------:R-:W-:Y:S01]  /*8320*/  IMAD.U32 R53, R52, 0x10000, RZ ;  /* 0x0001000034357824 */ /* 0x000fe200078e00ff */
[----:B------:R-:W-:Y:S01]  /*8330*/  LOP3.LUT R56, R235, 0xffff0000, RZ, 0xc0, !PT ;  /* 0xffff0000eb387812 */ /* 0x000fe200078ec0ff */
[----:B------:R-:W-:Y:S01]  /*8340*/  IMAD.U32 R49, R48, 0x10000, RZ ;  /* 0x0001000030317824 */ /* 0x000fe200078e00ff */
[----:B------:R-:W-:Y:S01]  /*8350*/  LOP3.LUT R66, R231, 0xffff0000, RZ, 0xc0, !PT ;  /* 0xffff0000e7427812 */ /* 0x000fe200078ec0ff */
[----:B------:R-:W-:Y:S01]  /*8360*/  FFMA.FTZ R93, R93, R58, R95 ;  /* 0x0000003a5d5d7223 */ /* 0x000fe2000001005f */
[----:B------:R-:W-:Y:S01]  /*8370*/  PRMT R232, R232, 0x5410, R65 ;  /* 0x00005410e8e87816 */ /* 0x000fe20000000041 */
[C---:B------:R-:W-:Y:S01]  /*8380*/  FMUL.FTZ R98, R55.reuse, R56 ;  /* 0x0000003837627220 */ /* 0x040fe20000410000 */
[----:B------:R-:W-:Y:S01]  /*8390*/  PRMT R234, R234, 0x5410, R57 ;  /* 0x00005410eaea7816 */ /* 0x000fe20000000039 */
[----:B------:R-:W-:Y:S01]  /*83a0*/  FMUL.FTZ R136, R55, R66 ;  /* 0x0000004237887220 */ /* 0x000fe20000410000 */
[----:B------:R-:W-:Y:S01]  /*83b0*/  LOP3.LUT R52, R52, 0xffff0000, RZ, 0xc0, !PT ;  /* 0xffff000034347812 */ /* 0x000fe200078ec0ff */
[C---:B------:R-:W-:Y:S01]  /*83c0*/  IMAD.U32 R96, R236.reuse, 0x10000, RZ ;  /* 0x00010000ec607824 */ /* 0x040fe200078e00ff */
[----:B------:R-:W-:Y:S01]  /*83d0*/  LOP3.LUT R57, R236, 0xffff0000, RZ, 0xc0, !PT ;  /* 0xffff0000ec397812 */ /* 0x000fe200078ec0ff */
[----:B------:R-:W-:Y:S01]  /*83e0*/  IMAD.U32 R58, R232, 0x10000, RZ ;  /* 0x00010000e83a7824 */ /* 0x000fe200078e00ff */
[----:B------:R-:W-:-:S02]  /*83f0*/  LOP3.LUT R51, R51, 0xffff0000, RZ, 0xc0, !PT ;  /* 0xffff000033337812 */ /* 0x000fc400078ec0ff */
[----:B------:R-:W-:Y:S01]  /*8400*/  LOP3.LUT R55, R232, 0xffff0000, RZ, 0xc0, !PT ;  /* 0xffff0000e8377812 */ /* 0x000fe200078ec0ff */
[----:B------:R-:W-:Y:S01]  /*8410*/  FMUL.FTZ R65, R52, R57 ;  /* 0x0000003934417220 */ /* 0x000fe20000410000 */
[----:B------:R-:W-:Y:S01]  /*8420*/  LOP3.LUT R48, R48, 0xffff0000, RZ, 0xc0, !PT ;  /* 0xffff000030307812 */ /* 0x000fe200078ec0ff */
[----:B------:R-:W-:Y:S01]  /*8430*/  FFMA.FTZ R47, R51, R66, -R98 ;  /* 0x00000042332f7223 */ /* 0x000fe20000010862 */
[----:B------:R-:W-:Y:S01]  /*8440*/  LOP3.LUT R94, R50, 0xffff0000, RZ, 0xc0, !PT ;  /* 0xffff0000325e7812 */ /* 0x000fe200078ec0ff */
[----:B------:R-:W-:Y:S02]  /*8450*/  IMAD.U32 R50, R54, 0x10000, RZ ;  /* 0x0001000036327824 */ /* 0x000fe400078e00ff */
[C---:B------:R-:W-:Y:S01]  /*8460*/  FMUL.FTZ R66, R53.reuse, R96 ;  /* 0x0000006035427220 */ /* 0x040fe20000410000 */
[-C--:B------:R-:W-:Y:S01]  /*8470*/  FMUL.FTZ R95, R52, R55.reuse ;  /* 0x00000037345f7220 */ /* 0x080fe20000410000 */
[----:B------:R-:W-:Y:S01]  /*8480*/  LOP3.LUT R54, R54, 0xffff0000, RZ, 0xc0, !PT ;  /* 0xffff000036367812 */ /* 0x000fe200078ec0ff */
[----:B------:R-:W-:Y:S01]  /*8490*/  FMUL.FTZ R53, R53, R58 ;  /* 0x0000003a35357220 */ /* 0x000fe20000410000 */
[----:B------:R-:W-:Y:S01]  /*84a0*/  FFMA.FTZ R52, R48, R55, -R65 ;  /* 0x0000003730347223 */ /* 0x000fe20000010841 */
[C---:B------:R-:W-:Y:S01]  /*84b0*/  LOP3.LUT R67, R234.reuse, 0xffff0000, RZ, 0xc0, !PT ;  /* 0xffff0000ea437812 */ /* 0x040fe200078ec0ff */
[----:B------:R-:W-:-:S02]  /*84c0*/  IMAD.U32 R65, R234, 0x10000, RZ ;  /* 0x00010000ea417824 */ /* 0x000fc400078e00ff */
[----:B------:R-:W-:Y:S01]  /*84d0*/  FFMA.FTZ R56, R51, R56, R136 ;  /* 0x0000003833387223 */ /* 0x000fe20000010088 */
[C---:B------:R-:W-:Y:S01]  /*84e0*/  FFMA.FTZ R51, R49.reuse, R58, -R66 ;  /* 0x0000003a31337223 */ /* 0x040fe20000010842 */
[----:B------:R-:W-:Y:S01]  /*84f0*/  LOP3.LUT R55, R230, 0xffff0000, RZ, 0xc0, !PT ;  /* 0xffff0000e6377812 */ /* 0x000fe200078ec0ff */
[----:B------:R-:W-:Y:S01]  /*8500*/  FFMA.FTZ R49, R49, R96, R53 ;  /* 0x0000006031317223 */ /* 0x000fe20000010035 */
[----:B------:R-:W-:Y:S01]  /*8510*/  FFMA.FTZ R48, R48, R57, R95 ;  /* 0x0000003930307223 */ /* 0x000fe2000001005f */
[----:B------:R-:W-:Y:S02]  /*8520*/  IMAD.U32 R53, R230, 0x10000, RZ ;  /* 0x00010000e6357824 */ /* 0x000fe400078e00ff */
[----:B------:R-:W-:Y:S01]  /*8530*/  FMUL.FTZ R57, R50, R65 ;  /* 0x0000004132397220 */ /* 0x000fe20000410000 */
[C---:B------:R-:W-:Y:S01]  /*8540*/  FMUL.FTZ R95, R54.reuse, R67 ;  /* 0x00000043365f7220 */ /* 0x040fe20000410000 */
[----:B------:R-:W-:Y:S01]  /*8550*/  FMUL.FTZ R58, R54, R55 ;  /* 0x00000037363a7220 */ /* 0x000fe20000410000 */
[-C--:B------:R-:W-:Y:S01]  /*8560*/  FMUL.FTZ R50, R50, R53.reuse ;  /* 0x0000003532327220 */ /* 0x080fe20000410000 */
[----:B------:R-:W-:Y:S01]  /*8570*/  FFMA.FTZ R57, R92, R53, -R57 ;  /* 0x000000355c397223 */ /* 0x000fe20000010839 */
[C---:B------:R-:W-:Y:S01]  /*8580*/  FFMA.FTZ R54, R94.reuse, R55, -R95 ;  /* 0x000000375e367223 */ /* 0x040fe2000001085f */
[----:B------:R-:W-:Y:S01]  /*8590*/  FFMA.FTZ R67, R94, R67, R58 ;  /* 0x000000435e437223 */ /* 0x000fe2000001003a */
[----:B------:R-:W-:Y:S01]  /*85a0*/  FFMA.FTZ R50, R92, R65, R50 ;  /* 0x000000415c327223 */ /* 0x000fe20000010032 */
[----:B------:R-:W-:-:S02]  /*85b0*/  F2FP.BF16.F32.PACK_AB R51, R52, R51 ;  /* 0x000000333433723e */ /* 0x000fc400000010ff */
[----:B------:R-:W-:Y:S02]  /*85c0*/  F2FP.BF16.F32.PACK_AB R44, R45, R44 ;  /* 0x0000002c2d2c723e */ /* 0x000fe400000010ff */
[----:B------:R-:W-:Y:S02]  /*85d0*/  F2FP.BF16.F32.PACK_AB R46, R47, R46 ;  /* 0x0000002e2f2e723e */ /* 0x000fe400000010ff */
[----:B------:R-:W-:Y:S02]  /*85e0*/  F2FP.BF16.F32.PACK_AB R57, R54, R57 ;  /* 0x000000393639723e */ /* 0x000fe400000010ff */
[----:B------:R-:W-:Y:S01]  /*85f0*/  F2FP.BF16.F32.PACK_AB R52, R48, R49 ;  /* 0x000000313034723e */ /* 0x000fe200000010ff */
[----:B------:R-:W-:Y:S01]  /*8600*/  IMAD.MOV.U32 R48, RZ, RZ, R51 ;  /* 0x000000ffff307224 */ /* 0x000fe200078e0033 */
[----:B------:R-:W-:Y:S01]  /*8610*/  F2FP.BF16.F32.PACK_AB R54, R67, R50 ;  /* 0x000000324336723e */ /* 0x000fe200000010ff */
[----:B------:R-:W-:Y:S01]  /*8620*/  IMAD.MOV.U32 R49, RZ, RZ, R44 ;  /* 0x000000ffff317224 */ /* 0x000fe200078e002c */
[----:B------:R-:W-:Y:S01]  /*8630*/  F2FP.BF16.F32.PACK_AB R53, R64, R59 ;  /* 0x0000003b4035723e */ /* 0x000fe200000010ff */
[----:B------:R-:W-:Y:S01]  /*8640*/  IMAD.MOV.U32 R50, RZ, RZ, R57 ;  /* 0x000000ffff327224 */ /* 0x000fe200078e0039 */
[----:B------:R-:W-:Y:S01]  /*8650*/  F2FP.BF16.F32.PACK_AB R55, R56, R93 ;  /* 0x0000005d3837723e */ /* 0x000fe200000010ff */
[----:B------:R-:W-:-:S07]  /*8660*/  IMAD.MOV.U32 R51, RZ, RZ, R46 ;  /* 0x000000ffff337224 */ /* 0x000fce00078e002e */
.L_x_532:
[----:B------:R-:W-:Y:S05]  /*8670*/  BSYNC B2 ;  /* 0x0000000000027941 */ /* 0x000fea0003800000 */
.L_x_531:
[----:B--2---:R4:W-:Y:S04]  /*8680*/  STG.E.128 desc[UR36][R60.64], R48 ;  /* 0x000000303c007986 */ /* 0x0049e8000c101d24 */
[----:B---3--:R4:W-:Y:S02]  /*8690*/  @!P4 STG.E.128 desc[UR36][R62.64], R52 ;  /* 0x000000343e00c986 */ /* 0x0089e4000c101d24 */
.L_x_522:
[----:B------:R-:W-:Y:S05]  /*86a0*/  BSYNC B1 ;  /* 0x0000000000017941 */ /* 0x000fea0003800000 */
.L_x_521:
[-C--:B--2---:R-:W-:Y:S02]  /*86b0*/  IMAD R44, R150, R130.reuse, RZ ;  /* 0x00000082962c7224 */ /* 0x084fe400078e02ff */
[----:B------:R-:W-:-:S04]  /*86c0*/  IMAD.WIDE.U32 R132, R204, R130, R132 ;  /* 0x00000082cc847225 */ /* 0x000fc800078e0084 */
[----:B------:R-:W-:Y:S01]  /*86d0*/  IMAD R131, R204, R131, R44 ;  /* 0x00000083cc837224 */ /* 0x000fe200078e022c */
[----:B------:R-:W-:Y:S06]  /*86e0*/  @P0 BRA `(.L_x_491) ;  /* 0x0000001800dc0947 */ /* 0x000fec0003800000 */
[----:B------:R-:W-:Y:S01]  /*86f0*/  ISETP.NE.AND P0, PT, R14, RZ, PT ;  /* 0x000000ff0e00720c */ /* 0x000fe20003f05270 */
[----:B------:R-:W-:Y:S01]  /*8700*/  BSSY B1, `(.L_x_533) ;  /* 0x000007f000017945 */ /* 0x000fe20003800000 */
[----:B------:R-:W-:-:S11]  /*8710*/  IMAD.IADD R56, R133, 0x1, R131 ;  /* 0x0000000185387824 */ /* 0x000fd600078e0283 */
[----:B------:R-:W-:Y:S05]  /*8720*/  @!P0 BRA `(.L_x_534) ;  /* 0x0000000400f08947 */ /* 0x000fea0003800000 */
[----:B------:R-:W-:Y:S01]  /*8730*/  SEL R44, R119, R153, !P3 ;  /* 0x00000099772c7207 */ /* 0x000fe20005800000 */
[----:B------:R-:W-:Y:S01]  /*8740*/  BSSY B2, `(.L_x_535) ;  /* 0x0000078000027945 */ /* 0x000fe20003800000 */
[----:B----4-:R-:W-:Y:S02]  /*8750*/  IADD3 R48, P0, P4, R104, R132, R29 ;  /* 0x0000008468307210 */ /* 0x010fe40007c1e01d */
[----:B------:R-:W-:Y:S02]  /*8760*/  SHF.R.S32.HI R45, RZ, 0x1f, R44 ;  /* 0x0000001fff2d7819 */ /* 0x000fe4000001142c */
[----:B------:R-:W-:Y:S02]  /*8770*/  IADD3.X R50, R101, R56, R13, P0, P4 ;  /* 0x0000003865327210 */ /* 0x000fe400007e840d */
[----:B------:R-:W-:-:S04]  /*8780*/  LEA.HI R45, R45, R44, RZ, 0x4 ;  /* 0x0000002c2d2d7211 */ /* 0x000fc800078f20ff */
[----:B------:R-:W-:-:S04]  /*8790*/  LEA.HI.SX32 R45, R45, R30, 0x1c ;  /* 0x0000001e2d2d7211 */ /* 0x000fc800078fe2ff */
[----:B---3--:R-:W-:Y:S01]  /*87a0*/  SHF.R.S32.HI R52, RZ, 0x1f, R45 ;  /* 0x0000001fff347819 */ /* 0x008fe2000001142d */
[----:B------:R-:W-:-:S03]  /*87b0*/  IMAD.SHL.U32 R44, R45, 0x8, RZ ;  /* 0x000000082d2c7824 */ /* 0x000fc600078e00ff */
[----:B------:R-:W-:Y:S01]  /*87c0*/  LEA.HI R52, R52, R45, RZ, 0x3 ;  /* 0x0000002d34347211 */ /* 0x000fe200078f18ff */
[----:B------:R-:W-:Y:S01]  /*87d0*/  IMAD R45, R18, 0x6000, R144 ;  /* 0x00006000122d7824 */ /* 0x000fe200078e0290 */
[----:B------:R-:W-:-:S03]  /*87e0*/  ISETP.GE.AND P0, PT, R44, R151, PT ;  /* 0x000000972c00720c */ /* 0x000fc60003f06270 */
[----:B------:R-:W-:Y:S02]  /*87f0*/  IMAD.SHL.U32 R52, R52, 0x400, RZ ;  /* 0x0000040034347824 */ /* 0x000fe400078e00ff */
[----:B------:R-:W-:-:S03]  /*8800*/  IMAD R45, R45, 0x2, R2 ;  /* 0x000000022d2d7824 */ /* 0x000fc600078e0202 */
[----:B------:R-:W-:-:S05]  /*8810*/  LOP3.LUT R47, R52, 0x7fffe000, RZ, 0xc0, !PT ;  /* 0x7fffe000342f7812 */ /* 0x000fca00078ec0ff */
[--C-:B------:R-:W-:Y:S02]  /*8820*/  @!P0 SHF.R.S32.HI R49, RZ, 0x1f, R44.reuse ;  /* 0x0000001fff318819 */ /* 0x100fe4000001142c */
[--C-:B------:R-:W-:Y:S02]  /*8830*/  @!P0 IADD3 R46, P4, P5, R104, R132, R44.reuse ;  /* 0x00000084682e8210 */ /* 0x100fe40007d9e02c */
[----:B------:R-:W-:Y:S02]  /*8840*/  LOP3.LUT R44, R187, 0x38, R44, 0xf8, !PT ;  /* 0x00000038bb2c7812 */ /* 0x000fe400078ef82c */
[----:B------:R-:W-:Y:S02]  /*8850*/  @!P0 IADD3.X R49, R101, R56, R49, P4, P5 ;  /* 0x0000003865318210 */ /* 0x000fe400027ea431 */
[----:B------:R-:W-:Y:S02]  /*8860*/  LOP3.LUT R44, R44, R219, RZ, 0x3c, !PT ;  /* 0x000000db2c2c7212 */ /* 0x000fe400078e3cff */
[----:B------:R-:W-:-:S02]  /*8870*/  LEA R52, P4, R48, R120, 0x1 ;  /* 0x0000007830347211 */ /* 0x000fc400078808ff */
[----:B------:R-:W-:Y:S02]  /*8880*/  IADD3 R47, R44, R47, R193 ;  /* 0x0000002f2c2f7210 */ /* 0x000fe40007ffe0c1 */
[----:B------:R-:W-:Y:S02]  /*8890*/  LEA.HI.X R53, R48, R121, R50, 0x1, P4 ;  /* 0x0000007930357211 */ /* 0x000fe400020f0c32 */
[----:B------:R-:W-:Y:S01]  /*88a0*/  @!P0 LEA R54, P4, R46, R120, 0x1 ;  /* 0x000000782e368211 */ /* 0x000fe200078808ff */
[----:B------:R-:W-:-:S03]  /*88b0*/  IMAD R47, R18, 0x6000, R47 ;  /* 0x00006000122f7824 */ /* 0x000fc600078e022f */
[----:B------:R-:W-:Y:S01]  /*88c0*/  @!P0 LEA.HI.X R55, R46, R121, R49, 0x1, P4 ;  /* 0x000000792e378211 */ /* 0x000fe200020f0c31 */
[----:B------:R-:W-:Y:S01]  /*88d0*/  IMAD R48, R47, 0x2, R2 ;  /* 0x000000022f307824 */ /* 0x000fe200078e0202 */
[----:B------:R-:W-:Y:S01]  /*88e0*/  ISETP.GE.AND P4, PT, R22, R122, PT ;  /* 0x0000007a1600720c */ /* 0x000fe20003f86270 */
[----:B------:R-:W2:Y:S04]  /*88f0*/  LDS.128 R44, [R45+0x1c400] ;  /* 0x01c400002d2c7984 */ /* 0x000ea80000000c00 */
[----:B------:R-:W3:Y:S08]  /*8900*/  LDS.128 R48, [R48+0x1c400] ;  /* 0x01c4000030307984 */ /* 0x000ef00000000c00 */
[----:B------:R-:W-:Y:S05]  /*8910*/  @P4 BRA `(.L_x_536) ;  /* 0x0000000400684947 */ /* 0x000fea0003800000 */
[--C-:B0-----:R-:W-:Y:S01]  /*8920*/  SHF.R.U64 R92, R76, 0x10, R77.reuse ;  /* 0x000000104c5c7819 */ /* 0x101fe2000000124d */
[----:B---3--:R-:W-:Y:S01]  /*8930*/  IMAD.U32 R65, R49, 0x10000, RZ ;  /* 0x0001000031417824 */ /* 0x008fe200078e00ff */
[----:B------:R-:W-:Y:S01]  /*8940*/  SHF.R.U32.HI R76, RZ, 0x10, R77 ;  /* 0x00000010ff4c7819 */ /* 0x000fe2000001164d */
[----:B--2---:R-:W-:Y:S01]  /*8950*/  IMAD.U32 R59, R45, 0x10000, RZ ;  /* 0x000100002d3b7824 */ /* 0x004fe200078e00ff */
[--C-:B------:R-:W-:Y:S01]  /*8960*/  SHF.R.U64 R77, R88, 0x10, R89.reuse ;  /* 0x00000010584d7819 */ /* 0x100fe20000001259 */
[----:B------:R-:W-:Y:S01]  /*8970*/  IMAD.U32 R64, R51, 0x10000, RZ ;  /* 0x0001000033407824 */ /* 0x000fe200078e00ff */
[----:B------:R-:W-:Y:S01]  /*8980*/  SHF.R.U32.HI R88, RZ, 0x10, R89 ;  /* 0x00000010ff587819 */ /* 0x000fe20000011659 */
[----:B------:R-:W-:Y:S01]  /*8990*/  IMAD.U32 R63, R47, 0x10000, RZ ;  /* 0x000100002f3f7824 */ /* 0x000fe200078e00ff */
[----:B------:R-:W-:Y:S01]  /*89a0*/  SHF.R.U64 R66, R78, 0x10, R79 ;  /* 0x000000104e427819 */ /* 0x000fe2000000124f */
[----:B------:R-:W-:Y:S01]  /*89b0*/  IMAD.U32 R57, R44, 0x10000, RZ ;  /* 0x000100002c397824 */ /* 0x000fe200078e00ff */
[----:B------:R-:W-:-:S02]  /*89c0*/  PRMT R229, R229, 0x5410, R88 ;  /* 0x00005410e5e57816 */ /* 0x000fc40000000058 */
[----:B------:R-:W-:Y:S02]  /*89d0*/  PRMT R225, R225, 0x5410, R76 ;  /* 0x00005410e1e17816 */ /* 0x000fe4000000004c */
[----:B------:R-:W-:Y:S01]  /*89e0*/  SHF.R.U32.HI R78, RZ, 0x10, R79 ;  /* 0x00000010ff4e7819 */ /* 0x000fe2000001164f */
[----:B------:R-:W-:Y:S01]  /*89f0*/  IMAD.U32 R76, R229, 0x10000, RZ ;  /* 0x00010000e54c7824 */ /* 0x000fe200078e00ff */
[--C-:B------:R-:W-:Y:S02]  /*8a00*/  SHF.R.U64 R67, R90, 0x10, R91.reuse ;  /* 0x000000105a437819 */ /* 0x100fe4000000125b */
[----:B------:R-:W-:Y:S02]  /*8a10*/  SHF.R.U32.HI R90, RZ, 0x10, R91 ;  /* 0x00000010ff5a7819 */ /* 0x000fe4000001165b */
[----:B------:R-:W-:Y:S01]  /*8a20*/  PRMT R181, R181, 0x5410, R66 ;  /* 0x00005410b5b57816 */ /* 0x000fe20000000042 */
[----:B------:R-:W-:Y:S01]  /*8a30*/  IMAD.U32 R66, R225, 0x10000, RZ ;  /* 0x00010000e1427824 */ /* 0x000fe200078e00ff */
[----:B------:R-:W-:Y:S01]  /*8a40*/  PRMT R183, R183, 0x5410, R78 ;  /* 0x00005410b7b77816 */ /* 0x000fe2000000004e */
[----:B------:R-:W-:Y:S01]  /*8a50*/  FMUL.FTZ R78, R65, R76 ;  /* 0x0000004c414e7220 */ /* 0x000fe20000410000 */
[----:B------:R-:W-:Y:S01]  /*8a60*/  LOP3.LUT R60, R49, 0xffff0000, RZ, 0xc0, !PT ;  /* 0xffff0000313c7812 */ /* 0x000fe200078ec0ff */
[-C--:B------:R-:W-:Y:S01]  /*8a70*/  FMUL.FTZ R88, R65, R66.reuse ;  /* 0x0000004241587220 */ /* 0x080fe20000410000 */
[----:B------:R-:W-:Y:S01]  /*8a80*/  LOP3.LUT R229, R229, 0xffff0000, RZ, 0xc0, !PT ;  /* 0xffff0000e5e57812 */ /* 0x000fe200078ec0ff */
[----:B------:R-:W-:Y:S01]  /*8a90*/  IMAD.U32 R65, R183, 0x10000, RZ ;  /* 0x00010000b7417824 */ /* 0x000fe200078e00ff */
[----:B------:R-:W-:Y:S01]  /*8aa0*/  PRMT R227, R227, 0x5410, R90 ;  /* 0x00005410e3e37816 */ /* 0x000fe2000000005a */
[----:B------:R-:W-:Y:S01]  /*8ab0*/  IMAD.U32 R49, R48, 0x10000, RZ ;  /* 0x0001000030317824 */ /* 0x000fe200078e00ff */
[----:B------:R-:W-:Y:S01]  /*8ac0*/  LOP3.LUT R62, R51, 0xffff0000, RZ, 0xc0, !PT ;  /* 0xffff0000333e7812 */ /* 0x000fe200078ec0ff */
[----:B------:R-:W-:Y:S01]  /*8ad0*/  FFMA.FTZ R51, R59, R66, -R78 ;  /* 0x000000423b337223 */ /* 0x000fe2000001084e */
[----:B------:R-:W-:Y:S01]  /*8ae0*/  LOP3.LUT R225, R225, 0xffff0000, RZ, 0xc0, !PT ;  /* 0xffff0000e1e17812 */ /* 0x000fe200078ec0ff */
[----:B------:R-:W-:Y:S01]  /*8af0*/  FMUL.FTZ R78, R60, R229 ;  /* 0x000000e53c4e7220 */ /* 0x000fe20000410000 */
[----:B------:R-:W-:Y:S01]  /*8b00*/  LOP3.LUT R61, R45, 0xffff0000, RZ, 0xc0, !PT ;  /* 0xffff00002d3d7812 */ /* 0x000fe200078ec0ff */
[----:B------:R-:W-:-:S02]  /*8b10*/  IMAD.U32 R66, R227, 0x10000, RZ ;  /* 0x00010000e3427824 */ /* 0x000fc400078e00ff */
[----:B------:R-:W-:Y:S01]  /*8b20*/  FFMA.FTZ R59, R59, R76, R88 ;  /* 0x0000004c3b3b7223 */ /* 0x000fe20000010058 */
[----:B------:R-:W-:Y:S01]  /*8b30*/  PRMT R228, R228, 0x5410, R77 ;  /* 0x00005410e4e47816 */ /* 0x000fe2000000004d */
[-C--:B------:R-:W-:Y:S01]  /*8b40*/  FMUL.FTZ R76, R60, R225.reuse ;  /* 0x000000e13c4c7220 */ /* 0x080fe20000410000 */
[----:B------:R-:W-:Y:S01]  /*8b50*/  PRMT R226, R226, 0x5410, R67 ;  /* 0x00005410e2e27816 */ /* 0x000fe20000000043 */
[----:B------:R-:W-:Y:S01]  /*8b60*/  FFMA.FTZ R60, R61, R225, -R78 ;  /* 0x000000e13d3c7223 */ /* 0x000fe2000001084e */
[----:B------:R-:W-:Y:S01]  /*8b70*/  PRMT R203, R203, 0x5410, R92 ;  /* 0x00005410cbcb7816 */ /* 0x000fe2000000005c */
[C---:B------:R-:W-:Y:S01]  /*8b80*/  FMUL.FTZ R67, R64.reuse, R65 ;  /* 0x0000004140437220 */ /* 0x040fe20000410000 */
[-C--:B------:R-:W-:Y:S01]  /*8b90*/  FMUL.FTZ R78, R64, R66.reuse ;  /* 0x00000042404e7220 */ /* 0x080fe20000410000 */
[----:B------:R-:W-:Y:S01]  /*8ba0*/  LOP3.LUT R227, R227, 0xffff0000, RZ, 0xc0, !PT ;  /* 0xffff0000e3e37812 */ /* 0x000fe200078ec0ff */
[----:B------:R-:W-:Y:S01]  /*8bb0*/  FFMA.FTZ R64, R61, R229, R76 ;  /* 0x000000e53d407223 */ /* 0x000fe2000001004c */
[----:B------:R-:W-:Y:S01]  /*8bc0*/  LOP3.LUT R183, R183, 0xffff0000, RZ, 0xc0, !PT ;  /* 0xffff0000b7b77812 */ /* 0x000fe200078ec0ff */
[----:B------:R-:W-:Y:S01]  /*8bd0*/  FFMA.FTZ R77, R63, R66, R67 ;  /* 0x000000423f4d7223 */ /* 0x000fe20000010043 */
[----:B------:R-:W-:Y:S01]  /*8be0*/  IMAD.U32 R76, R228, 0x10000, RZ ;  /* 0x00010000e44c7824 */ /* 0x000fe200078e00ff */
[----:B------:R-:W-:Y:S01]  /*8bf0*/  LOP3.LUT R58, R47, 0xffff0000, RZ, 0xc0, !PT ;  /* 0xffff00002f3a7812 */ /* 0x000fe200078ec0ff */
[----:B------:R-:W-:Y:S01]  /*8c00*/  FFMA.FTZ R61, R63, R65, -R78 ;  /* 0x000000413f3d7223 */ /* 0x000fe2000001084e */
[----:B------:R-:W-:-:S02]  /*8c10*/  IMAD.U32 R66, R203, 0x10000, RZ ;  /* 0x00010000cb427824 */ /* 0x000fc400078e00ff */
[C---:B------:R-:W-:Y:S01]  /*8c20*/  FMUL.FTZ R63, R62.reuse, R227 ;  /* 0x000000e33e3f7220 */ /* 0x040fe20000410000 */
[-C--:B------:R-:W-:Y:S01]  /*8c30*/  FMUL.FTZ R65, R62, R183.reuse ;  /* 0x000000b73e417220 */ /* 0x080fe20000410000 */
[C---:B------:R-:W-:Y:S01]  /*8c40*/  FMUL.FTZ R62, R49.reuse, R76 ;  /* 0x0000004c313e7220 */ /* 0x040fe20000410000 */
[-C--:B------:R-:W-:Y:S01]  /*8c50*/  FMUL.FTZ R49, R49, R66.reuse ;  /* 0x0000004231317220 */ /* 0x080fe20000410000 */
[----:B------:R-:W-:Y:S01]  /*8c60*/  FFMA.FTZ R78, R58, R183, -R63 ;  /* 0x000000b73a4e7223 */ /* 0x000fe2000001083f */
[----:B------:R-:W-:Y:S01]  /*8c70*/  LOP3.LUT R48, R48, 0xffff0000, RZ, 0xc0, !PT ;  /* 0xffff000030307812 */ /* 0x000fe200078ec0ff */
[----:B------:R-:W-:Y:S01]  /*8c80*/  FFMA.FTZ R62, R57, R66, -R62 ;  /* 0x00000042393e7223 */ /* 0x000fe2000001083e */
[----:B------:R-:W-:Y:S01]  /*8c90*/  LOP3.LUT R63, R228, 0xffff0000, RZ, 0xc0, !PT ;  /* 0xffff0000e43f7812 */ /* 0x000fe200078ec0ff */
[C---:B------:R-:W-:Y:S01]  /*8ca0*/  IMAD.U32 R45, R46.reuse, 0x10000, RZ ;  /* 0x000100002e2d7824 */ /* 0x040fe200078e00ff */
[----:B------:R-:W-:Y:S01]  /*8cb0*/  LOP3.LUT R203, R203, 0xffff0000, RZ, 0xc0, !PT ;  /* 0xffff0000cbcb7812 */ /* 0x000fe200078ec0ff */
[----:B------:R-:W-:Y:S01]  /*8cc0*/  FFMA.FTZ R57, R57, R76, R49 ;  /* 0x0000004c39397223 */ /* 0x000fe20000010031 */
[----:B------:R-:W-:Y:S01]  /*8cd0*/  LOP3.LUT R47, R46, 0xffff0000, RZ, 0xc0, !PT ;  /* 0xffff00002e2f7812 */ /* 0x000fe200078ec0ff */
[C---:B------:R-:W-:Y:S01]  /*8ce0*/  IMAD.U32 R46, R50.reuse, 0x10000, RZ ;  /* 0x00010000322e7824 */ /* 0x040fe200078e00ff */
[----:B------:R-:W-:Y:S01]  /*8cf0*/  LOP3.LUT R50, R50, 0xffff0000, RZ, 0xc0, !PT ;  /* 0xffff000032327812 */ /* 0x000fe200078ec0ff */
[----:B------:R-:W-:-:S02]  /*8d00*/  IMAD.U32 R49, R226, 0x10000, RZ ;  /* 0x00010000e2317824 */ /* 0x000fc400078e00ff */
[----:B------:R-:W-:Y:S01]  /*8d10*/  FFMA.FTZ R88, R58, R227, R65 ;  /* 0x000000e33a587223 */ /* 0x000fe20000010041 */
[----:B------:R-:W-:Y:S01]  /*8d20*/  LOP3.LUT R226, R226, 0xffff0000, RZ, 0xc0, !PT ;  /* 0xffff0000e2e27812 */ /* 0x000fe200078ec0ff */
[----:B------:R-:W-:Y:S01]  /*8d30*/  FMUL.FTZ R65, R48, R63 ;  /* 0x0000003f30417220 */ /* 0x000fe20000410000 */
[----:B------:R-:W-:Y:S01]  /*8d40*/  LOP3.LUT R44, R44, 0xffff0000, RZ, 0xc0, !PT ;  /* 0xffff00002c2c7812 */ /* 0x000fe200078ec0ff */
[----:B------:R-:W-:Y:S01]  /*8d50*/  FMUL.FTZ R67, R48, R203 ;  /* 0x000000cb30437220 */ /* 0x000fe20000410000 */
[C---:B------:R-:W-:Y:S01]  /*8d60*/  IMAD.U32 R48, R181.reuse, 0x10000, RZ ;  /* 0x00010000b5307824 */ /* 0x040fe200078e00ff */
[----:B------:R-:W-:Y:S01]  /*8d70*/  LOP3.LUT R181, R181, 0xffff0000, RZ, 0xc0, !PT ;  /* 0xffff0000b5b57812 */ /* 0x000fe200078ec0ff */
[----:B------:R-:W-:Y:S01]  /*8d80*/  FMUL.FTZ R58, R46, R49 ;  /* 0x000000312e3a7220 */ /* 0x000fe20000410000 */
[----:B------:R-:W-:Y:S01]  /*8d90*/  FMUL.FTZ R66, R50, R226 ;  /* 0x000000e232427220 */ /* 0x000fe20000410000 */
[C---:B------:R-:W-:Y:S01]  /*8da0*/  FFMA.FTZ R65, R44.reuse, R203, -R65 ;  /* 0x000000cb2c417223 */ /* 0x040fe20000010841 */
[----:B------:R-:W-:Y:S01]  /*8db0*/  FFMA.FTZ R44, R44, R63, R67 ;  /* 0x0000003f2c2c7223 */ /* 0x000fe20000010043 */
[-C--:B------:R-:W-:Y:S01]  /*8dc0*/  FMUL.FTZ R63, R50, R181.reuse ;  /* 0x000000b5323f7220 */ /* 0x080fe20000410000 */
        /* <DEDUP_REMOVED lines=8> */
[----:B------:R-:W-:Y:S01]  /*8e50*/  F2FP.BF16.F32.PACK_AB R48, R44, R57 ;  /* 0x000000392c30723e */ /* 0x000fe200000010ff */
[----:B------:R-:W-:Y:S01]  /*8e60*/  IMAD.MOV.U32 R44, RZ, RZ, R62 ;  /* 0x000000ffff2c7224 */ /* 0x000fe200078e003e */
[----:B------:R-:W-:Y:S01]  /*8e70*/  F2FP.BF16.F32.PACK_AB R50, R63, R46 ;  /* 0x0000002e3f32723e */ /* 0x000fe200000010ff */
[----:B------:R-:W-:Y:S01]  /*8e80*/  IMAD.MOV.U32 R46, RZ, RZ, R58 ;  /* 0x000000ffff2e7224 */ /* 0x000fe200078e003a */
[----:B------:R-:W-:Y:S02]  /*8e90*/  F2FP.BF16.F32.PACK_AB R47, R78, R61 ;  /* 0x0000003d4e2f723e */ /* 0x000fe400000010ff */
[----:B------:R-:W-:-:S02]  /*8ea0*/  F2FP.BF16.F32.PACK_AB R49, R64, R59 ;  /* 0x0000003b4031723e */ /* 0x000fc400000010ff */
[----:B------:R-:W-:-:S07]  /*8eb0*/  F2FP.BF16.F32.PACK_AB R51, R88, R77 ;  /* 0x0000004d5833723e */ /* 0x000fce00000010ff */
.L_x_536:
[----:B------:R-:W-:Y:S05]  /*8ec0*/  BSYNC B2 ;  /* 0x0000000000027941 */ /* 0x000fea0003800000 */
.L_x_535:
[----:B--2---:R2:W-:Y:S04]  /*8ed0*/  STG.E.128 desc[UR36][R52.64], R44 ;  /* 0x0000002c34007986 */ /* 0x0045e8000c101d24 */
[----:B---3--:R2:W-:Y:S02]  /*8ee0*/  @!P0 STG.E.128 desc[UR36][R54.64], R48 ;  /* 0x0000003036008986 */ /* 0x0085e4000c101d24 */
.L_x_534:
[----:B------:R-:W-:Y:S05]  /*8ef0*/  BSYNC B1 ;  /* 0x0000000000017941 */ /* 0x000fea0003800000 */
.L_x_533:
[----:B------:R-:W-:Y:S01]  /*8f00*/  ISETP.NE.AND P0, PT, R10, RZ, PT ;  /* 0x000000ff0a00720c */ /* 0x000fe20003f05270 */
[----:B------:R-:W-:-:S12]  /*8f10*/  BSSY B1, `(.L_x_537) ;  /* 0x000007e000017945 */ /* 0x000fd80003800000 */
[----:B------:R-:W-:Y:S05]  /*8f20*/  @!P0 BRA `(.L_x_538) ;  /* 0x0000000400f08947 */ /* 0x000fea0003800000 */
[----:B--2---:R-:W-:Y:S01]  /*8f30*/  SEL R44, R119, R153, !P2 ;  /* 0x00000099772c7207 */ /* 0x004fe20005000000 */
        /* <DEDUP_REMOVED lines=30> */
[----:B------:R-:W-:Y:S01]  /*9120*/  SHF.R.U64 R77, R72, 0x10, R73 ;  /* 0x00000010484d7819 */ /* 0x000fe20000001249 */
[----:B---3--:R-:W-:Y:S01]  /*9130*/  IMAD.U32 R62, R49, 0x10000, RZ ;  /* 0x00010000313e7824 */ /* 0x008fe200078e00ff */
[----:B------:R-:W-:Y:S01]  /*9140*/  SHF.R.U64 R72, R84, 0x10, R85 ;  /* 0x0000001054487819 */ /* 0x000fe20000001255 */
[----:B--2---:R-:W-:Y:S01]  /*9150*/  IMAD.U32 R59, R45, 0x10000, RZ ;  /* 0x000100002d3b7824 */ /* 0x004fe200078e00ff */
[----:B------:R-:W-:Y:S01]  /*9160*/  SHF.R.U32.HI R66, RZ, 0x10, R73 ;  /* 0x00000010ff427819 */ /* 0x000fe20000011649 */
[----:B------:R-:W-:Y:S01]  /*9170*/  IMAD.U32 R64, R51, 0x10000, RZ ;  /* 0x0001000033407824 */ /* 0x000fe200078e00ff */
[----:B------:R-:W-:Y:S01]  /*9180*/  SHF.R.U32.HI R84, RZ, 0x10, R85 ;  /* 0x00000010ff547819 */ /* 0x000fe20000011655 */
[----:B------:R-:W-:Y:S01]  /*9190*/  IMAD.U32 R61, R47, 0x10000, RZ ;  /* 0x000100002f3d7824 */ /* 0x000fe200078e00ff */
[----:B------:R-:W-:Y:S01]  /*91a0*/  SHF.R.U64 R65, R74, 0x10, R75 ;  /* 0x000000104a417819 */ /* 0x000fe2000000124b */
[----:B------:R-:W-:Y:S01]  /*91b0*/  IMAD.U32 R57, R44, 0x10000, RZ ;  /* 0x000100002c397824 */ /* 0x000fe200078e00ff */
[----:B------:R-:W-:-:S02]  /*91c0*/  PRMT R167, R167, 0x5410, R66 ;  /* 0x00005410a7a77816 */ /* 0x000fc40000000042 */
[----:B------:R-:W-:Y:S02]  /*91d0*/  PRMT R179, R179, 0x5410, R84 ;  /* 0x00005410b3b37816 */ /* 0x000fe40000000054 */
[----:B------:R-:W-:Y:S02]  /*91e0*/  SHF.R.U32.HI R74, RZ, 0x10, R75 ;  /* 0x00000010ff4a7819 */ /* 0x000fe4000001164b */
[----:B------:R-:W-:Y:S01]  /*91f0*/  PRMT R164, R164, 0x5410, R65 ;  /* 0x00005410a4a47816 */ /* 0x000fe20000000041 */
[----:B------:R-:W-:Y:S01]  /*9200*/  IMAD.U32 R66, R179, 0x10000, RZ ;  /* 0x00010000b3427824 */ /* 0x000fe200078e00ff */
[--C-:B------:R-:W-:Y:S01]  /*9210*/  SHF.R.U64 R67, R86, 0x10, R87.reuse ;  /* 0x0000001056437819 */ /* 0x100fe20000001257 */
[----:B------:R-:W-:Y:S01]  /*9220*/  IMAD.U32 R65, R167, 0x10000, RZ ;  /* 0x00010000a7417824 */ /* 0x000fe200078e00ff */
[----:B------:R-:W-:Y:S02]  /*9230*/  SHF.R.U32.HI R86, RZ, 0x10, R87 ;  /* 0x00000010ff567819 */ /* 0x000fe40000011657 */
[----:B------:R-:W-:Y:S01]  /*9240*/  PRMT R165, R165, 0x5410, R74 ;  /* 0x00005410a5a57816 */ /* 0x000fe2000000004a */
[CC--:B------:R-:W-:Y:S01]  /*9250*/  FMUL.FTZ R74, R62.reuse, R65.reuse ;  /* 0x000000413e4a7220 */ /* 0x0c0fe20000410000 */
[----:B------:R-:W-:Y:S01]  /*9260*/  PRMT R171, R171, 0x5410, R72 ;  /* 0x00005410abab7816 */ /* 0x000fe20000000048 */
[-C--:B------:R-:W-:Y:S01]  /*9270*/  FMUL.FTZ R72, R62, R66.reuse ;  /* 0x000000423e487220 */ /* 0x080fe20000410000 */
[----:B------:R-:W-:Y:S01]  /*9280*/  PRMT R169, R169, 0x5410, R86 ;  /* 0x00005410a9a97816 */ /* 0x000fe20000000056 */
[----:B------:R-:W-:Y:S01]  /*9290*/  FFMA.FTZ R74, R59, R66, R74 ;  /* 0x000000423b4a7223 */ /* 0x000fe2000001004a */
[----:B------:R-:W-:Y:S01]  /*92a0*/  LOP3.LUT R63, R49, 0xffff0000, RZ, 0xc0, !PT ;  /* 0xffff0000313f7812 */ /* 0x000fe200078ec0ff */
[----:B------:R-:W-:Y:S01]  /*92b0*/  FFMA.FTZ R72, R59, R65, -R72 ;  /* 0x000000413b487223 */ /* 0x000fe20000010848 */
[----:B------:R-:W-:Y:S01]  /*92c0*/  LOP3.LUT R179, R179, 0xffff0000, RZ, 0xc0, !PT ;  /* 0xffff0000b3b37812 */ /* 0x000fe200078ec0ff */
[----:B------:R-:W-:Y:S01]  /*92d0*/  IMAD.U32 R59, R165, 0x10000, RZ ;  /* 0x00010000a53b7824 */ /* 0x000fe200078e00ff */
[----:B------:R-:W-:Y:S01]  /*92e0*/  LOP3.LUT R167, R167, 0xffff0000, RZ, 0xc0, !PT ;  /* 0xffff0000a7a77812 */ /* 0x000fe200078ec0ff */
[----:B------:R-:W-:Y:S01]  /*92f0*/  IMAD.U32 R62, R169, 0x10000, RZ ;  /* 0x00010000a93e7824 */ /* 0x000fe200078e00ff */
[----:B------:R-:W-:Y:S01]  /*9300*/  PRMT R168, R168, 0x5410, R67 ;  /* 0x00005410a8a87816 */ /* 0x000fe20000000043 */
[----:B------:R-:W-:Y:S01]  /*9310*/  FMUL.FTZ R65, R63, R179 ;  /* 0x000000b33f417220 */ /* 0x000fe20000410000 */
[----:B------:R-:W-:Y:S01]  /*9320*/  LOP3.LUT R60, R45, 0xffff0000, RZ, 0xc0, !PT ;  /* 0xffff00002d3c7812 */ /* 0x000fe200078ec0ff */
[----:B------:R-:W-:Y:S01]  /*9330*/  FMUL.FTZ R67, R64, R59 ;  /* 0x0000003b40437220 */ /* 0x000fe20000410000 */
[----:B------:R-:W-:Y:S01]  /*9340*/  PRMT R166, R166, 0x5410, R77 ;  /* 0x00005410a6a67816 */ /* 0x000fe2000000004d */
[----:B------:R-:W-:Y:S01]  /*9350*/  FMUL.FTZ R63, R63, R167 ;  /* 0x000000a73f3f7220 */ /* 0x000fe20000410000 */
[----:B------:R-:W-:Y:S01]  /*9360*/  LOP3.LUT R51, R51, 0xffff0000, RZ, 0xc0, !PT ;  /* 0xffff000033337812 */ /* 0x000fe200078ec0ff */
[-C--:B------:R-:W-:Y:S01]  /*9370*/  FMUL.FTZ R66, R64, R62.reuse ;  /* 0x0000003e40427220 */ /* 0x080fe20000410000 */
[----:B------:R-:W-:Y:S01]  /*9380*/  LOP3.LUT R169, R169, 0xffff0000, RZ, 0xc0, !PT ;  /* 0xffff0000a9a97812 */ /* 0x000fe200078ec0ff */
[----:B------:R-:W-:Y:S01]  /*9390*/  FFMA.FTZ R67, R61, R62, R67 ;  /* 0x0000003e3d437223 */ /* 0x000fe20000010043 */
[----:B------:R-:W-:Y:S01]  /*93a0*/  LOP3.LUT R165, R165, 0xffff0000, RZ, 0xc0, !PT ;  /* 0xffff0000a5a57812 */ /* 0x000fe200078ec0ff */
[----:B------:R-:W-:-:S02]  /*93b0*/  IMAD.U32 R49, R48, 0x10000, RZ ;  /* 0x0001000030317824 */ /* 0x000fc400078e00ff */
[C---:B------:R-:W-:Y:S01]  /*93c0*/  FFMA.FTZ R65, R60.reuse, R167, -R65 ;  /* 0x000000a73c417223 */ /* 0x040fe20000010841 */
[----:B------:R-:W-:Y:S01]  /*93d0*/  FFMA.FTZ R63, R60, R179, R63 ;  /* 0x000000b33c3f7223 */ /* 0x000fe2000001003f */
[----:B------:R-:W-:Y:S02]  /*93e0*/  IMAD.U32 R62, R171, 0x10000, RZ ;  /* 0x00010000ab3e7824 */ /* 0x000fe400078e00ff */
[----:B------:R-:W-:Y:S01]  /*93f0*/  FFMA.FTZ R66, R61, R59, -R66 ;  /* 0x0000003b3d427223 */ /* 0x000fe20000010842 */
[----:B------:R-:W-:Y:S01]  /*9400*/  IMAD.U32 R60, R166, 0x10000, RZ ;  /* 0x00010000a63c7824 */ /* 0x000fe200078e00ff */
[----:B------:R-:W-:Y:S01]  /*9410*/  LOP3.LUT R58, R47, 0xffff0000, RZ, 0xc0, !PT ;  /* 0xffff00002f3a7812 */ /* 0x000fe200078ec0ff */
[C---:B------:R-:W-:Y:S01]  /*9420*/  FMUL.FTZ R59, R51.reuse, R169 ;  /* 0x000000a9333b7220 */ /* 0x040fe20000410000 */
[----:B------:R-:W-:Y:S01]  /*9430*/  LOP3.LUT R48, R48, 0xffff0000, RZ, 0xc0, !PT ;  /* 0xffff000030307812 */ /* 0x000fe200078ec0ff */
[-C--:B------:R-:W-:Y:S01]  /*9440*/  FMUL.FTZ R51, R51, R165.reuse ;  /* 0x000000a533337220 */ /* 0x080fe20000410000 */
[----:B------:R-:W-:Y:S01]  /*9450*/  LOP3.LUT R171, R171, 0xffff0000, RZ, 0xc0, !PT ;  /* 0xffff0000abab7812 */ /* 0x000fe200078ec0ff */
[C---:B------:R-:W-:Y:S01]  /*9460*/  FMUL.FTZ R64, R49.reuse, R62 ;  /* 0x0000003e31407220 */ /* 0x040fe20000410000 */
[----:B------:R-:W-:Y:S01]  /*9470*/  LOP3.LUT R166, R166, 0xffff0000, RZ, 0xc0, !PT ;  /* 0xffff0000a6a67812 */ /* 0x000fe200078ec0ff */
[-C--:B------:R-:W-:Y:S01]  /*9480*/  FMUL.FTZ R49, R49, R60.reuse ;  /* 0x0000003c31317220 */ /* 0x080fe20000410000 */
[----:B------:R-:W-:Y:S01]  /*9490*/  LOP3.LUT R45, R44, 0xffff0000, RZ, 0xc0, !PT ;  /* 0xffff00002c2d7812 */ /* 0x000fe200078ec0ff */
[C---:B------:R-:W-:Y:S01]  /*94a0*/  FFMA.FTZ R165, R58.reuse, R165, -R59 ;  /* 0x000000a53aa57223 */ /* 0x040fe2000001083b */
[----:B------:R-:W-:Y:S01]  /*94b0*/  FFMA.FTZ R76, R58, R169, R51 ;  /* 0x000000a93a4c7223 */ /* 0x000fe20000010033 */
[----:B------:R-:W-:Y:S01]  /*94c0*/  FFMA.FTZ R64, R57, R60, -R64 ;  /* 0x0000003c39407223 */ /* 0x000fe20000010840 */
[----:B------:R-:W-:-:S02]  /*94d0*/  IMAD.U32 R47, R50, 0x10000, RZ ;  /* 0x00010000322f7824 */ /* 0x000fc400078e00ff */
[C---:B------:R-:W-:Y:S01]  /*94e0*/  FMUL.FTZ R58, R48.reuse, R171 ;  /* 0x000000ab303a7220 */ /* 0x040fe20000410000 */
[----:B------:R-:W-:Y:S01]  /*94f0*/  FFMA.FTZ R62, R57, R62, R49 ;  /* 0x0000003e393e7223 */ /* 0x000fe20000010031 */
[-C--:B------:R-:W-:Y:S01]  /*9500*/  FMUL.FTZ R60, R48, R166.reuse ;  /* 0x000000a6303c7220 */ /* 0x080fe20000410000 */
[----:B------:R-:W-:Y:S01]  /*9510*/  LOP3.LUT R50, R50, 0xffff0000, RZ, 0xc0, !PT ;  /* 0xffff000032327812 */ /* 0x000fe200078ec0ff */
[C---:B------:R-:W-:Y:S01]  /*9520*/  IMAD.U32 R51, R168.reuse, 0x10000, RZ ;  /* 0x00010000a8337824 */ /* 0x040fe200078e00ff */
[----:B------:R-:W-:Y:S01]  /*9530*/  LOP3.LUT R57, R168, 0xffff0000, RZ, 0xc0, !PT ;  /* 0xffff0000a8397812 */ /* 0x000fe200078ec0ff */
[C---:B------:R-:W-:Y:S01]  /*9540*/  IMAD.U32 R48, R164.reuse, 0x10000, RZ ;  /* 0x00010000a4307824 */ /* 0x040fe200078e00ff */
[----:B------:R-:W-:Y:S01]  /*9550*/  LOP3.LUT R49, R164, 0xffff0000, RZ, 0xc0, !PT ;  /* 0xffff0000a4317812 */ /* 0x000fe200078ec0ff */
[C---:B------:R-:W-:Y:S02]  /*9560*/  IMAD.U32 R44, R46.reuse, 0x10000, RZ ;  /* 0x000100002e2c7824 */ /* 0x040fe400078e00ff */
[----:B------:R-:W-:Y:S01]  /*9570*/  FFMA.FTZ R59, R45, R166, -R58 ;  /* 0x000000a62d3b7223 */ /* 0x000fe2000001083a */
[----:B------:R-:W-:Y:S01]  /*9580*/  LOP3.LUT R46, R46, 0xffff0000, RZ, 0xc0, !PT ;  /* 0xffff00002e2e7812 */ /* 0x000fe200078ec0ff */
[C---:B------:R-:W-:Y:S01]  /*9590*/  FMUL.FTZ R61, R47.reuse, R51 ;  /* 0x000000332f3d7220 */ /* 0x040fe20000410000 */
[-C--:B------:R-:W-:Y:S01]  /*95a0*/  FMUL.FTZ R58, R47, R48.reuse ;  /* 0x000000302f3a7220 */ /* 0x080fe20000410000 */
[C---:B------:R-:W-:Y:S01]  /*95b0*/  FMUL.FTZ R47, R50.reuse, R57 ;  /* 0x00000039322f7220 */ /* 0x040fe20000410000 */
[----:B------:R-:W-:Y:S01]  /*95c0*/  FMUL.FTZ R50, R50, R49 ;  /* 0x0000003132327220 */ /* 0x000fe20000410000 */
[C---:B------:R-:W-:Y:S01]  /*95d0*/  FFMA.FTZ R61, R44.reuse, R48, -R61 ;  /* 0x000000302c3d7223 */ /* 0x040fe2000001083d */
[----:B------:R-:W-:Y:S01]  /*95e0*/  FFMA.FTZ R58, R44, R51, R58 ;  /* 0x000000332c3a7223 */ /* 0x000fe2000001003a */
        /* <DEDUP_REMOVED lines=8> */
[----:B------:R-:W-:Y:S01]  /*9670*/  IMAD.MOV.U32 R44, RZ, RZ, R64 ;  /* 0x000000ffff2c7224 */ /* 0x000fe200078e0040 */
[----:B------:R-:W-:Y:S02]  /*9680*/  F2FP.BF16.F32.PACK_AB R47, R165, R66 ;  /* 0x00000042a52f723e */ /* 0x000fe400000010ff */
[----:B------:R-:W-:Y:S02]  /*9690*/  F2FP.BF16.F32.PACK_AB R49, R63, R74 ;  /* 0x0000004a3f31723e */ /* 0x000fe400000010ff */
[----:B------:R-:W-:-:S02]  /*96a0*/  F2FP.BF16.F32.PACK_AB R51, R76, R67 ;  /* 0x000000434c33723e */ /* 0x000fc400000010ff */
[----:B------:R-:W-:-:S07]  /*96b0*/  F2FP.BF16.F32.PACK_AB R50, R57, R58 ;  /* 0x0000003a3932723e */ /* 0x000fce00000010ff */
.L_x_540:
[----:B------:R-:W-:Y:S05]  /*96c0*/  BSYNC B2 ;  /* 0x0000000000027941 */ /* 0x000fea0003800000 */
.L_x_539:
[----:B--2---:R2:W-:Y:S04]  /*96d0*/  STG.E.128 desc[UR36][R52.64], R44 ;  /* 0x0000002c34007986 */ /* 0x0045e8000c101d24 */
[----:B---3--:R2:W-:Y:S02]  /*96e0*/  @!P0 STG.E.128 desc[UR36][R54.64], R48 ;  /* 0x0000003036008986 */ /* 0x0085e4000c101d24 */
.L_x_538:
[----:B------:R-:W-:Y:S05]  /*96f0*/  BSYNC B1 ;  /* 0x0000000000017941 */ /* 0x000fea0003800000 */
.L_x_537:
[----:B------:R-:W-:-:S13]  /*9700*/  ISETP.NE.AND P0, PT, R9, RZ, PT ;  /* 0x000000ff0900720c */ /* 0x000fda0003f05270 */
[----:B------:R-:W-:Y:S05]  /*9710*/  @!P0 BRA `(.L_x_491) ;  /* 0x0000000800d08947 */ /* 0x000fea0003800000 */
[----:B------:R-:W-:Y:S01]  /*9720*/  ISETP.NE.AND P4, PT, R103, RZ, PT ;  /* 0x000000ff6700720c */ /* 0x000fe20003f85270 */
[----:B--2---:R-:W-:Y:S01]  /*9730*/  IMAD R45, R18, 0x6000, R135 ;  /* 0x00006000122d7824 */ /* 0x004fe200078e0287 */
[----:B------:R-:W-:Y:S02]  /*9740*/  BSSY B1, `(.L_x_541) ;  /* 0x0000072000017945 */ /* 0x000fe40003800000 */
[----:B------:R-:W-:Y:S01]  /*9750*/  SEL R153, R119, R153, !P4 ;  /* 0x0000009977997207 */ /* 0x000fe20006000000 */
[----:B------:R-:W-:Y:S01]  /*9760*/  IMAD R45, R45, 0x2, R2 ;  /* 0x000000022d2d7824 */ /* 0x000fe200078e0202 */
[----:B---34-:R-:W-:Y:S02]  /*9770*/  IADD3 R53, P0, P4, R104, R132, R15 ;  /* 0x0000008468357210 */ /* 0x018fe40007c1e00f */
[----:B------:R-:W-:Y:S02]  /*9780*/  SHF.R.S32.HI R44, RZ, 0x1f, R153 ;  /* 0x0000001fff2c7819 */ /* 0x000fe40000011499 */
[----:B------:R-:W-:-:S02]  /*9790*/  IADD3.X R58, R101, R56, R11, P0, P4 ;  /* 0x00000038653a7210 */ /* 0x000fc400007e840b */
[----:B------:R-:W-:Y:S02]  /*97a0*/  LEA.HI R153, R44, R153, RZ, 0x4 ;  /* 0x000000992c997211 */ /* 0x000fe400078f20ff */
[----:B------:R-:W-:Y:S02]  /*97b0*/  ISETP.GE.AND P4, PT, R185, R122, PT ;  /* 0x0000007ab900720c */ /* 0x000fe40003f86270 */
[----:B------:R-:W-:Y:S02]  /*97c0*/  LEA.HI.SX32 R153, R153, R20, 0x1c ;  /* 0x0000001499997211 */ /* 0x000fe400078fe2ff */
[----:B------:R-:W-:Y:S02]  /*97d0*/  LEA R52, P0, R53, R120, 0x1 ;  /* 0x0000007835347211 */ /* 0x000fe400078008ff */
[----:B------:R-:W-:Y:S01]  /*97e0*/  SHF.R.S32.HI R44, RZ, 0x1f, R153 ;  /* 0x0000001fff2c7819 */ /* 0x000fe20000011499 */
[----:B------:R-:W-:Y:S01]  /*97f0*/  IMAD.SHL.U32 R54, R153, 0x8, RZ ;  /* 0x0000000899367824 */ /* 0x000fe200078e00ff */
[----:B------:R-:W-:-:S02]  /*9800*/  LEA.HI.X R53, R53, R121, R58, 0x1, P0 ;  /* 0x0000007935357211 */ /* 0x000fc400000f0c3a */
[----:B------:R-:W-:Y:S02]  /*9810*/  LEA.HI R153, R44, R153, RZ, 0x3 ;  /* 0x000000992c997211 */ /* 0x000fe400078f18ff */
[----:B------:R-:W-:-:S03]  /*9820*/  LOP3.LUT R44, R187, 0x38, R54, 0xf8, !PT ;  /* 0x00000038bb2c7812 */ /* 0x000fc600078ef836 */
[----:B------:R-:W-:Y:S01]  /*9830*/  IMAD.SHL.U32 R153, R153, 0x400, RZ ;  /* 0x0000040099997824 */ /* 0x000fe200078e00ff */
[----:B------:R-:W-:-:S04]  /*9840*/  LOP3.LUT R44, R44, R219, RZ, 0x3c, !PT ;  /* 0x000000db2c2c7212 */ /* 0x000fc800078e3cff */
[----:B------:R-:W-:-:S04]  /*9850*/  LOP3.LUT R47, R153, 0x7fffe000, RZ, 0xc0, !PT ;  /* 0x7fffe000992f7812 */ /* 0x000fc800078ec0ff */
[----:B------:R-:W-:-:S05]  /*9860*/  IADD3 R47, R44, R47, R193 ;  /* 0x0000002f2c2f7210 */ /* 0x000fca0007ffe0c1 */
[----:B------:R-:W-:-:S04]  /*9870*/  IMAD R47, R18, 0x6000, R47 ;  /* 0x00006000122f7824 */ /* 0x000fc800078e022f */
[----:B------:R-:W-:Y:S02]  /*9880*/  IMAD R48, R47, 0x2, R2 ;  /* 0x000000022f307824 */ /* 0x000fe400078e0202 */
[----:B------:R-:W2:Y:S04]  /*9890*/  LDS.128 R44, [R45+0x1c400] ;  /* 0x01c400002d2c7984 */ /* 0x000ea80000000c00 */
[----:B------:R-:W3:Y:S01]  /*98a0*/  LDS.128 R48, [R48+0x1c400] ;  /* 0x01c4000030307984 */ /* 0x000ee20000000c00 */
[----:B------:R-:W-:Y:S05]  /*98b0*/  @P4 BRA `(.L_x_542) ;  /* 0x0000000400684947 */ /* 0x000fea0003800000 */
[--C-:B------:R-:W-:Y:S01]  /*98c0*/  SHF.R.U64 R73, R68, 0x10, R69.reuse ;  /* 0x0000001044497819 */ /* 0x100fe20000001245 */
[----:B---3--:R-:W-:Y:S01]  /*98d0*/  IMAD.U32 R60, R49, 0x10000, RZ ;  /* 0x00010000313c7824 */ /* 0x008fe200078e00ff */
[----:B------:R-:W-:Y:S01]  /*98e0*/  SHF.R.U32.HI R68, RZ, 0x10, R69 ;  /* 0x00000010ff447819 */ /* 0x000fe20000011645 */
[----:B--2---:R-:W-:Y:S01]  /*98f0*/  IMAD.U32 R55, R45, 0x10000, RZ ;  /* 0x000100002d377824 */ /* 0x004fe200078e00ff */
[--C-:B------:R-:W-:Y:S01]  /*9900*/  SHF.R.U64 R69, R80, 0x10, R81.reuse ;  /* 0x0000001050457819 */ /* 0x100fe20000001251 */
[----:B------:R-:W-:Y:S01]  /*9910*/  IMAD.U32 R62, R51, 0x10000, RZ ;  /* 0x00010000333e7824 */ /* 0x000fe200078e00ff */
[----:B------:R-:W-:Y:S01]  /*9920*/  SHF.R.U32.HI R80, RZ, 0x10, R81 ;  /* 0x00000010ff507819 */ /* 0x000fe20000011651 */
[----:B------:R-:W-:Y:S01]  /*9930*/  IMAD.U32 R58, R48, 0x10000, RZ ;  /* 0x00010000303a7824 */ /* 0x000fe200078e00ff */
[----:B------:R-:W-:Y:S02]  /*9940*/  SHF.R.U64 R65, R70, 0x10, R71 ;  /* 0x0000001046417819 */ /* 0x000fe40000001247 */
[----:B------:R-:W-:-:S02]  /*9950*/  PRMT R163, R163, 0x5410, R80 ;  /* 0x00005410a3a37816 */ /* 0x000fc40000000050 */
[----:B------:R-:W-:Y:S02]  /*9960*/  PRMT R159, R159, 0x5410, R68 ;  /* 0x000054109f9f7816 */ /* 0x000fe40000000044 */
[----:B------:R-:W-:Y:S02]  /*9970*/  SHF.R.U64 R67, R82, 0x10, R83 ;  /* 0x0000001052437819 */ /* 0x000fe40000001253 */
[----:B------:R-:W-:Y:S01]  /*9980*/  PRMT R156, R156, 0x5410, R65 ;  /* 0x000054109c9c7816 */ /* 0x000fe20000000041 */
[----:B------:R-:W-:Y:S01]  /*9990*/  IMAD.U32 R65, R163, 0x10000, RZ ;  /* 0x00010000a3417824 */ /* 0x000fe200078e00ff */
[----:B------:R-:W-:Y:S01]  /*99a0*/  SHF.R.U32.HI R70, RZ, 0x10, R71 ;  /* 0x00000010ff467819 */ /* 0x000fe20000011647 */
[----:B------:R-:W-:Y:S01]  /*99b0*/  IMAD.U32 R64, R159, 0x10000, RZ ;  /* 0x000100009f407824 */ /* 0x000fe200078e00ff */
[----:B------:R-:W-:Y:S01]  /*99c0*/  SHF.R.U32.HI R82, RZ, 0x10, R83 ;  /* 0x00000010ff527819 */ /* 0x000fe20000011653 */
[----:B------:R-:W-:Y:S01]  /*99d0*/  FMUL.FTZ R68, R60, R65 ;  /* 0x000000413c447220 */ /* 0x000fe20000410000 */
[----:B------:R-:W-:-:S02]  /*99e0*/  LOP3.LUT R61, R49, 0xffff0000, RZ, 0xc0, !PT ;  /* 0xffff0000313d7812 */ /* 0x000fc400078ec0ff */
[----:B------:R-:W-:Y:S01]  /*99f0*/  PRMT R157, R157, 0x5410, R70 ;  /* 0x000054109d9d7816 */ /* 0x000fe20000000046 */
[-C--:B------:R-:W-:Y:S01]  /*9a00*/  FMUL.FTZ R70, R60, R64.reuse ;  /* 0x000000403c467220 */ /* 0x080fe20000410000 */
[----:B------:R-:W-:Y:S01]  /*9a10*/  PRMT R161, R161, 0x5410, R82 ;  /* 0x00005410a1a17816 */ /* 0x000fe20000000052 */
[----:B------:R-:W-:Y:S01]  /*9a20*/  FFMA.FTZ R68, R55, R64, -R68 ;  /* 0x0000004037447223 */ /* 0x000fe20000010844 */
[----:B------:R-:W-:Y:S01]  /*9a30*/  LOP3.LUT R66, R163, 0xffff0000, RZ, 0xc0, !PT ;  /* 0xffff0000a3427812 */ /* 0x000fe200078ec0ff */
[----:B------:R-:W-:Y:S01]  /*9a40*/  FFMA.FTZ R70, R55, R65, R70 ;  /* 0x0000004137467223 */ /* 0x000fe20000010046 */
[----:B------:R-:W-:Y:S01]  /*9a50*/  LOP3.LUT R60, R159, 0xffff0000, RZ, 0xc0, !PT ;  /* 0xffff00009f3c7812 */ /* 0x000fe200078ec0ff */
[----:B------:R-:W-:Y:S01]  /*9a60*/  IMAD.U32 R55, R157, 0x10000, RZ ;  /* 0x000100009d377824 */ /* 0x000fe200078e00ff */
[----:B------:R-:W-:Y:S01]  /*9a70*/  LOP3.LUT R57, R45, 0xffff0000, RZ, 0xc0, !PT ;  /* 0xffff00002d397812 */ /* 0x000fe200078ec0ff */
[----:B------:R-:W-:Y:S01]  /*9a80*/  FMUL.FTZ R64, R61, R66 ;  /* 0x000000423d407220 */ /* 0x000fe20000410000 */
[----:B------:R-:W-:Y:S01]  /*9a90*/  PRMT R160, R160, 0x5410, R67 ;  /* 0x00005410a0a07816 */ /* 0x000fe20000000043 */
[----:B------:R-:W-:Y:S01]  /*9aa0*/  IMAD.U32 R67, R161, 0x10000, RZ ;  /* 0x00010000a1437824 */ /* 0x000fe200078e00ff */
[----:B------:R-:W-:Y:S01]  /*9ab0*/  LOP3.LUT R59, R48, 0xffff0000, RZ, 0xc0, !PT ;  /* 0xffff0000303b7812 */ /* 0x000fe200078ec0ff */
[----:B------:R-:W-:Y:S01]  /*9ac0*/  FMUL.FTZ R72, R61, R60 ;  /* 0x0000003c3d487220 */ /* 0x000fe20000410000 */
[----:B------:R-:W-:Y:S01]  /*9ad0*/  PRMT R162, R162, 0x5410, R69 ;  /* 0x00005410a2a27816 */ /* 0x000fe20000000045 */
[----:B------:R-:W-:-:S02]  /*9ae0*/  IMAD.U32 R48, R47, 0x10000, RZ ;  /* 0x000100002f307824 */ /* 0x000fc400078e00ff */
[----:B------:R-:W-:Y:S01]  /*9af0*/  FFMA.FTZ R61, R57, R60, -R64 ;  /* 0x0000003c393d7223 */ /* 0x000fe20000010840 */
[C---:B------:R-:W-:Y:S01]  /*9b00*/  FMUL.FTZ R69, R62.reuse, R67 ;  /* 0x000000433e457220 */ /* 0x040fe20000410000 */
[----:B------:R-:W-:Y:S01]  /*9b10*/  LOP3.LUT R63, R51, 0xffff0000, RZ, 0xc0, !PT ;  /* 0xffff0000333f7812 */ /* 0x000fe200078ec0ff */
[-C--:B------:R-:W-:Y:S01]  /*9b20*/  FMUL.FTZ R62, R62, R55.reuse ;  /* 0x000000373e3e7220 */ /* 0x080fe20000410000 */
[----:B------:R-:W-:Y:S01]  /*9b30*/  LOP3.LUT R64, R161, 0xffff0000, RZ, 0xc0, !PT ;  /* 0xffff0000a1407812 */ /* 0x000fe200078ec0ff */
[----:B------:R-:W-:Y:S01]  /*9b40*/  FFMA.FTZ R69, R48, R55, -R69 ;  /* 0x0000003730457223 */ /* 0x000fe20000010845 */
[----:B------:R-:W-:Y:S01]  /*9b50*/  LOP3.LUT R60, R157, 0xffff0000, RZ, 0xc0, !PT ;  /* 0xffff00009d3c7812 */ /* 0x000fe200078ec0ff */
[----:B------:R-:W-:Y:S01]  /*9b60*/  FFMA.FTZ R65, R57, R66, R72 ;  /* 0x0000004239417223 */ /* 0x000fe20000010048 */
[----:B------:R-:W-:Y:S01]  /*9b70*/  PRMT R158, R158, 0x5410, R73 ;  /* 0x000054109e9e7816 */ /* 0x000fe20000000049 */
[----:B------:R-:W-:Y:S01]  /*9b80*/  FFMA.FTZ R67, R48, R67, R62 ;  /* 0x0000004330437223 */ /* 0x000fe2000001003e */
[----:B------:R-:W-:Y:S01]  /*9b90*/  LOP3.LUT R49, R47, 0xffff0000, RZ, 0xc0, !PT ;  /* 0xffff00002f317812 */ /* 0x000fe200078ec0ff */
[----:B------:R-:W-:-:S02]  /*9ba0*/  IMAD.U32 R55, R162, 0x10000, RZ ;  /* 0x00010000a2377824 */ /* 0x000fc400078e00ff */
[C---:B------:R-:W-:Y:S01]  /*9bb0*/  FMUL.FTZ R62, R63.reuse, R64 ;  /* 0x000000403f3e7220 */ /* 0x040fe20000410000 */
[-C--:B------:R-:W-:Y:S01]  /*9bc0*/  FMUL.FTZ R72, R63, R60.reuse ;  /* 0x0000003c3f487220 */ /* 0x080fe20000410000 */
[----:B------:R-:W-:Y:S01]  /*9bd0*/  LOP3.LUT R162, R162, 0xffff0000, RZ, 0xc0, !PT ;  /* 0xffff0000a2a27812 */ /* 0x000fe200078ec0ff */
[----:B------:R-:W-:Y:S02]  /*9be0*/  IMAD.U32 R48, R158, 0x10000, RZ ;  /* 0x000100009e307824 */ /* 0x000fe400078e00ff */
[C---:B------:R-:W-:Y:S01]  /*9bf0*/  FFMA.FTZ R66, R49.reuse, R60, -R62 ;  /* 0x0000003c31427223 */ /* 0x040fe2000001083e */
[C---:B------:R-:W-:Y:S01]  /*9c00*/  IMAD.U32 R45, R44.reuse, 0x10000, RZ ;  /* 0x000100002c2d7824 */ /* 0x040fe200078e00ff */
[----:B------:R-:W-:Y:S01]  /*9c10*/  LOP3.LUT R44, R44, 0xffff0000, RZ, 0xc0, !PT ;  /* 0xffff00002c2c7812 */ /* 0x000fe200078ec0ff */
[----:B------:R-:W-:Y:S01]  /*9c20*/  FFMA.FTZ R72, R49, R64, R72 ;  /* 0x0000004031487223 */ /* 0x000fe20000010048 */
[----:B------:R-:W-:Y:S01]  /*9c30*/  LOP3.LUT R158, R158, 0xffff0000, RZ, 0xc0, !PT ;  /* 0xffff00009e9e7812 */ /* 0x000fe200078ec0ff */
[CC--:B------:R-:W-:Y:S01]  /*9c40*/  FMUL.FTZ R60, R58.reuse, R55.reuse ;  /* 0x000000373a3c7220 */ /* 0x0c0fe20000410000 */
[----:B------:R-:W-:Y:S01]  /*9c50*/  FMUL.FTZ R49, R59, R162 ;  /* 0x000000a23b317220 */ /* 0x000fe20000410000 */
[----:B------:R-:W-:Y:S01]  /*9c60*/  FMUL.FTZ R58, R58, R48 ;  /* 0x000000303a3a7220 */ /* 0x000fe20000410000 */
[C---:B------:R-:W-:Y:S01]  /*9c70*/  IMAD.U32 R51, R50.reuse, 0x10000, RZ ;  /* 0x0001000032337824 */ /* 0x040fe200078e00ff */
[----:B------:R-:W-:Y:S01]  /*9c80*/  LOP3.LUT R50, R50, 0xffff0000, RZ, 0xc0, !PT ;  /* 0xffff000032327812 */ /* 0x000fe200078ec0ff */
[----:B------:R-:W-:Y:S01]  /*9c90*/  FFMA.FTZ R57, R44, R158, -R49 ;  /* 0x0000009e2c397223 */ /* 0x000fe20000010831 */
[C---:B------:R-:W-:Y:S01]  /*9ca0*/  FFMA.FTZ R60, R45.reuse, R48, -R60 ;  /* 0x000000302d3c7223 */ /* 0x040fe2000001083c */
[----:B------:R-:W-:Y:S01]  /*9cb0*/  FFMA.FTZ R55, R45, R55, R58 ;  /* 0x000000372d377223 */ /* 0x000fe2000001003a */
[----:B------:R-:W-:Y:S01]  /*9cc0*/  FMUL.FTZ R59, R59, R158 ;  /* 0x0000009e3b3b7220 */ /* 0x000fe20000410000 */
[C---:B------:R-:W-:Y:S01]  /*9cd0*/  LOP3.LUT R49, R160.reuse, 0xffff0000, RZ, 0xc0, !PT ;  /* 0xffff0000a0317812 */ /* 0x040fe200078ec0ff */
[----:B------:R-:W-:Y:S01]  /*9ce0*/  IMAD.U32 R58, R160, 0x10000, RZ ;  /* 0x00010000a03a7824 */ /* 0x000fe200078e00ff */
[C---:B------:R-:W-:Y:S01]  /*9cf0*/  LOP3.LUT R45, R156.reuse, 0xffff0000, RZ, 0xc0, !PT ;  /* 0xffff00009c2d7812 */ /* 0x040fe200078ec0ff */
[----:B------:R-:W-:-:S02]  /*9d00*/  IMAD.U32 R48, R156, 0x10000, RZ ;  /* 0x000100009c307824 */ /* 0x000fc400078e00ff */
[----:B------:R-:W-:Y:S01]  /*9d10*/  FFMA.FTZ R44, R44, R162, R59 ;  /* 0x000000a22c2c7223 */ /* 0x000fe2000001003b */
[C---:B------:R-:W-:Y:S01]  /*9d20*/  IMAD.U32 R47, R46.reuse, 0x10000, RZ ;  /* 0x000100002e2f7824 */ /* 0x040fe200078e00ff */
[----:B------:R-:W-:Y:S01]  /*9d30*/  LOP3.LUT R46, R46, 0xffff0000, RZ, 0xc0, !PT ;  /* 0xffff00002e2e7812 */ /* 0x000fe200078ec0ff */
[C---:B------:R-:W-:Y:S01]  /*9d40*/  FMUL.FTZ R62, R51.reuse, R58 ;  /* 0x0000003a333e7220 */ /* 0x040fe20000410000 */
[C---:B------:R-:W-:Y:S01]  /*9d50*/  FMUL.FTZ R59, R50.reuse, R49 ;  /* 0x00000031323b7220 */ /* 0x040fe20000410000 */
[-C--:B------:R-:W-:Y:S01]  /*9d60*/  FMUL.FTZ R51, R51, R48.reuse ;  /* 0x0000003033337220 */ /* 0x080fe20000410000 */
[-C--:B------:R-:W-:Y:S01]  /*9d70*/  FMUL.FTZ R50, R50, R45.reuse ;  /* 0x0000002d32327220 */ /* 0x080fe20000410000 */
[C---:B------:R-:W-:Y:S01]  /*9d80*/  FFMA.FTZ R62, R47.reuse, R48, -R62 ;  /* 0x000000302f3e7223 */ /* 0x040fe2000001083e */
        /* <DEDUP_REMOVED lines=13> */
.L_x_542:
[----:B------:R-:W-:Y:S05]  /*9e60*/  BSYNC B1 ;  /* 0x0000000000017941 */ /* 0x000fea0003800000 */
.L_x_541:
[----:B--2---:R2:W-:Y:S01]  /*9e70*/  STG.E.128 desc[UR36][R52.64], R44 ;  /* 0x0000002c34007986 */ /* 0x0045e2000c101d24 */
[----:B------:R-:W-:-:S13]  /*9e80*/  ISETP.GE.AND P0, PT, R54, R151, PT ;  /* 0x000000973600720c */ /* 0x000fda0003f06270 */
[----:B------:R-:W-:Y:S05]  /*9e90*/  @P0 BRA `(.L_x_491) ;  /* 0x0000000000f00947 */ /* 0x000fea0003800000 */
[--C-:B------:R-:W-:Y:S02]  /*9ea0*/  IADD3 R132, P0, P4, R104, R132, R54.reuse ;  /* 0x0000008468847210 */ /* 0x100fe40007c1e036 */
[----:B------:R-:W-:-:S04]  /*9eb0*/  SHF.R.S32.HI R54, RZ, 0x1f, R54 ;  /* 0x0000001fff367819 */ /* 0x000fc80000011436 */
[----:B------:R-:W-:Y:S02]  /*9ec0*/  IADD3.X R56, R101, R56, R54, P0, P4 ;  /* 0x0000003865387210 */ /* 0x000fe400007e8436 */
[----:B------:R-:W-:-:S04]  /*9ed0*/  LEA R120, P0, R132, R120, 0x1 ;  /* 0x0000007884787211 */ /* 0x000fc800078008ff */
[----:B------:R-:W-:-:S05]  /*9ee0*/  LEA.HI.X R121, R132, R121, R56, 0x1, P0 ;  /* 0x0000007984797211 */ /* 0x000fca00000f0c38 */
[----:B---3--:R3:W-:Y:S01]  /*9ef0*/  STG.E.128 desc[UR36][R120.64], R48 ;  /* 0x0000003078007986 */ /* 0x0087e2000c101d24 */
[----:B------:R-:W-:Y:S05]  /*9f00*/  BRA `(.L_x_491) ;  /* 0x0000000000d47947 */ /* 0x000fea0003800000 */
.L_x_458:
[----:B------:R-:W-:-:S13]  /*9f10*/  ISETP.NE.AND P1, PT, R188, 0x3, PT ;  /* 0x00000003bc00780c */ /* 0x000fda0003f25270 */
[----:B------:R-:W-:Y:S05]  /*9f20*/  @!P1 BRA `(.L_x_543) ;  /* 0x0000000000049947 */ /* 0x000fea0003800000 */
[----:B------:R-:W-:Y:S01]  /*9f30*/  BPT.TRAP 0x1 ;  /* 0x000000040000795c */ /* 0x000fe20000300000 */
.L_x_543:
[----:B------:R-:W-:Y:S01]  /*9f40*/  IMAD R3, R18, 0x8, R2 ;  /* 0x0000000812037824 */ /* 0x000fe200078e0202 */
[----:B------:R-:W-:Y:S01]  /*9f50*/  SHF.L.U32 R0, R186, 0x1f, RZ ;  /* 0x0000001fba007819 */ /* 0x000fe200000006ff */
[----:B------:R-:W-:Y:S01]  /*9f60*/  IMAD R4, R26, -0x80, R27 ;  /* 0xffffff801a047824 */ /* 0x000fe200078e021b */
[----:B------:R-:W-:Y:S02]  /*9f70*/  BSSY B1, `(.L_x_544) ;  /* 0x0000005000017945 */ /* 0x000fe40003800000 */
[----:B------:R-:W0:Y:S02]  /*9f80*/  SYNCS.PHASECHK.TRANS64.TRYWAIT P4, [R3+URZ+0x34890], R0 ;  /* 0x03489000030075a7 */ /* 0x000e24000808017f */
[----:B------:R-:W-:-:S04]  /*9f90*/  VIMNMX R4, R4, 0x80, PT ;  /* 0x0000008004047848 */ /* 0x000fc80003fe0100 */
[----:B------:R-:W-:Y:S01]  /*9fa0*/  ISETP.GE.AND P0, PT, R19, R4, PT ;  /* 0x000000041300720c */ /* 0x000fe20003f06270 */
[----:B0-----:R-:W-:-:S12]  /*9fb0*/  @!P4 BRA `(.L_x_545) ;  /* 0x000001400060c947 */ /* 0x001fd80003800000 */
.L_x_768:
[----:B------:R-:W-:Y:S05]  /*9fc0*/  BSYNC B1 ;  /* 0x0000000000017941 */ /* 0x000fea0003800000 */
.L_x_544:
[----:B------:R-:W-:Y:S04]  /*9fd0*/  BSSY B1, `(.L_x_546) ;  /* 0x0000014000017945 */ /* 0x000fe80003800000 */
[----:B------:R-:W-:Y:S05]  /*9fe0*/  @P0 BRA `(.L_x_547) ;  /* 0x0000000000480947 */ /* 0x000fea0003800000 */
[----:B------:R-:W-:Y:S02]  /*9ff0*/  ISETP.NE.AND P4, PT, R14, RZ, PT ;  /* 0x000000ff0e00720c */ /* 0x000fe40003f85270 */
[----:B------:R-:W-:-:S11]  /*a000*/  ISETP.NE.AND P0, PT, R10, RZ, PT ;  /* 0x000000ff0a00720c */ /* 0x000fd60003f05270 */
[----:B------:R-:W1:Y:S04]  /*a010*/  @P4 LDS.128 R44, [R55] ;  /* 0x00000000372c4984 */ /* 0x000e680000000c00 */
[----:B------:R-:W2:Y:S04]  /*a020*/  @P0 LDS.128 R48, [R54] ;  /* 0x0000000036300984 */ /* 0x000ea80000000c00 */
[----:B-1----:R-:W-:Y:S01]  /*a030*/  @P4 STG.E.128 desc[UR36][R56.64], R44 ;  /* 0x0000002c38004986 */ /* 0x002fe2000c101d24 */
[----:B------:R-:W-:-:S03]  /*a040*/  ISETP.NE.AND P4, PT, R9, RZ, PT ;  /* 0x000000ff0900720c */ /* 0x000fc60003f85270 */
[----:B--2---:R-:W-:Y:S01]  /*a050*/  @P0 STG.E.128 desc[UR36][R56.64+0x40], R48 ;  /* 0x0000403038000986 */ /* 0x004fe2000c101d24 */
[----:B------:R-:W-:-:S09]  /*a060*/  ISETP.NE.AND P0, PT, R8, RZ, PT ;  /* 0x000000ff0800720c */ /* 0x000fd20003f05270 */
[----:B------:R-:W1:Y:S04]  /*a070*/  @P4 LDS.128 R44, [R55+0x4000] ;  /* 0x00400000372c4984 */ /* 0x000e680000000c00 */
[----:B------:R-:W2:Y:S04]  /*a080*/  @P0 LDS.128 R48, [R54+0x4000] ;  /* 0x0040000036300984 */ /* 0x000ea80000000c00 */
[----:B-1----:R-:W-:Y:S01]  /*a090*/  @P4 STG.E.128 desc[UR36][R56.64+0x80], R44 ;  /* 0x0000802c38004986 */ /* 0x002fe2000c101d24 */
[----:B------:R-:W-:-:S03]  /*a0a0*/  ISETP.NE.AND P4, PT, R6, RZ, PT ;  /* 0x000000ff0600720c */ /* 0x000fc60003f85270 */
[----:B--2---:R-:W-:Y:S01]  /*a0b0*/  @P0 STG.E.128 desc[UR36][R56.64+0xc0], R48 ;  /* 0x0000c03038000986 */ /* 0x004fe2000c101d24 */
[----:B------:R-:W-:-:S09]  /*a0c0*/  ISETP.NE.AND P0, PT, R7, RZ, PT ;  /* 0x000000ff0700720c */ /* 0x000fd20003f05270 */
[----:B------:R-:W1:Y:S04]  /*a0d0*/  @P4 LDS.128 R48, [R54+0x8000] ;  /* 0x0080000036304984 */ /* 0x000e680000000c00 */
[----:B------:R-:W2:Y:S04]  /*a0e0*/  @P0 LDS.128 R44, [R55+0x8000] ;  /* 0x00800000372c0984 */ /* 0x000ea80000000c00 */
[----:B-1----:R1:W-:Y:S04]  /*a0f0*/  @P4 STG.E.128 desc[UR36][R56.64+0x140], R48 ;  /* 0x0001403038004986 */ /* 0x0023e8000c101d24 */
[----:B--2---:R1:W-:Y:S02]  /*a100*/  @P0 STG.E.128 desc[UR36][R56.64+0x100], R44 ;  /* 0x0001002c38000986 */ /* 0x0043e4000c101d24 */
.L_x_547:
[----:B------:R-:W-:Y:S05]  /*a110*/  BSYNC B1 ;  /* 0x0000000000017941 */ /* 0x000fea0003800000 */
.L_x_546:
[----:B------:R-:W-:-:S13]  /*a120*/  ISETP.GE.AND P0, PT, R204, R4, PT ;  /* 0x00000004cc00720c */ /* 0x000fda0003f06270 */
[----:B------:R-:W-:Y:S05]  /*a130*/  @P0 BRA `(.L_x_491) ;  /* 0x0000000000480947 */ /* 0x000fea0003800000 */
[----:B------:R-:W-:Y:S02]  /*a140*/  ISETP.NE.AND P4, PT, R14, RZ, PT ;  /* 0x000000ff0e00720c */ /* 0x000fe40003f85270 */
[----:B------:R-:W-:-:S11]  /*a150*/  ISETP.NE.AND P0, PT, R9, RZ, PT ;  /* 0x000000ff0900720c */ /* 0x000fd60003f05270 */
[----:B-1----:R-:W1:Y:S04]  /*a160*/  @P4 LDS.128 R44, [R55+0x2000] ;  /* 0x00200000372c4984 */ /* 0x002e680000000c00 */
[----:B------:R-:W2:Y:S04]  /*a170*/  @P0 LDS.128 R48, [R55+0x6000] ;  /* 0x0060000037300984 */ /* 0x000ea80000000c00 */
        /* <DEDUP_REMOVED lines=14> */
.L_x_491:
[----:B------:R-:W-:Y:S05]  /*a260*/  BSYNC B0 ;  /* 0x0000000000007941 */ /* 0x000fea0003800000 */
.L_x_457:
[----:B-1234-:R-:W1:Y:S01]  /*a270*/  S2R R44, SR_TID.X ;  /* 0x00000000002c7919 */ /* 0x01ee620000002100 */
[----:B------:R-:W-:Y:S01]  /*a280*/  @!PT LDS RZ, [RZ] ;  /* 0x00000000fffff984 */ /* 0x000fe20000000800 */
[----:B------:R-:W-:Y:S01]  /*a290*/  @!PT LDS RZ, [RZ] ;  /* 0x00000000fffff984 */ /* 0x000fe20000000800 */
[----:B------:R-:W-:Y:S01]  /*a2a0*/  @!PT LDS RZ, [RZ] ;  /* 0x00000000fffff984 */ /* 0x000fe20000000800 */
[----:B------:R-:W-:Y:S01]  /*a2b0*/  @!PT LDS RZ, [RZ] ;  /* 0x00000000fffff984 */ /* 0x000fe20000000800 */
[----:B------:R2:W-:Y:S06]  /*a2c0*/  MEMBAR.ALL.CTA ;  /* 0x0000000000007992 */ /* 0x0005ec0000008000 */
[----:B--2---:R-:W2:Y:S01]  /*a2d0*/  FENCE.VIEW.ASYNC.S ;  /* 0x00000000000073c6 */ /* 0x004ea20000000000 */
[----:B------:R-:W-:Y:S05]  /*a2e0*/  WARPSYNC.ALL ;  /* 0x0000000000007948 */ /* 0x000fea0003800000 */
[----:B------:R-:W-:Y:S01]  /*a2f0*/  BSSY B0, `(.L_x_548) ;  /* 0x0000009000007945 */ /* 0x000fe20003800000 */
[----:B-1----:R-:W-:Y:S01]  /*a300*/  LOP3.LUT R44, R44, 0x7f, RZ, 0xc0, !PT ;  /* 0x0000007f2c2c7812 */ /* 0x002fe200078ec0ff */
[----:B--2---:R1:W-:Y:S03]  /*a310*/  BAR.SYNC.DEFER_BLOCKING R155, 0x80 ;  /* 0x0002009b0000751d */ /* 0x0043e60000010000 */
[----:B------:R-:W-:-:S13]  /*a320*/  ISETP.NE.AND P0, PT, R44, RZ, PT ;  /* 0x000000ff2c00720c */ /* 0x000fda0003f05270 */
[----:B------:R-:W-:-:S05]  /*a330*/  @!P0 VIADD R44, R3, 0x348a0 ;  /* 0x000348a0032c8836 */ /* 0x000fca0000000000 */
[----:B------:R-:W-:-:S04]  /*a340*/  @!P0 PRMT R44, RZ, 0x654, R44 ;  /* 0x00000654ff2c8816 */ /* 0x000fc8000000002c */
[----:B------:R1:W-:Y:S01]  /*a350*/  @!P0 SYNCS.ARRIVE.TRANS64.RED.A1T0 RZ, [R44+URZ], RZ ;  /* 0x000000ff2cff89a7 */ /* 0x0003e2000810043f */
[----:B------:R-:W-:Y:S05]  /*a360*/  @!P1 BRA `(.L_x_549) ;  /* 0x0000000000049947 */ /* 0x000fea0003800000 */
[----:B------:R-:W-:Y:S01]  /*a370*/  BPT.TRAP 0x1 ;  /* 0x000000040000795c */ /* 0x000fe20000300000 */
.L_x_549:
[----:B------:R-:W-:Y:S05]  /*a380*/  BSYNC B0 ;  /* 0x0000000000007941 */ /* 0x000fea0003800000 */
.L_x_548:
[----:B------:R-:W2:Y:S01]  /*a390*/  SYNCS.PHASECHK.TRANS64.TRYWAIT P4, [R3+URZ+0x348b0], R0 ;  /* 0x0348b000030075a7 */ /* 0x000ea2000808017f */
[----:B------:R-:W-:Y:S01]  /*a3a0*/  IMAD R45, R18, 0x4000, R35 ;  /* 0x00004000122d7824 */ /* 0x000fe200078e0223 */
[----:B------:R-:W-:Y:S01]  /*a3b0*/  ULDC.64 UR60, c[0x0][0x318] ;  /* 0x0000c600003c7ab9 */ /* 0x000fe20000000a00 */
[----:B------:R-:W-:Y:S01]  /*a3c0*/  ULDC.64 UR38, c[0x0][0x308] ;  /* 0x0000c20000267ab9 */ /* 0x000fe20000000a00 */
[----:B------:R-:W-:Y:S01]  /*a3d0*/  BSSY B0, `(.L_x_550) ;  /* 0x0000004000007945 */ /* 0x000fe20003800000 */
[----:B------:R-:W-:Y:S01]  /*a3e0*/  ISETP.GE.AND P1, PT, R19, R4, PT ;  /* 0x000000041300720c */ /* 0x000fe20003f26270 */
[----:B------:R-:W-:Y:S02]  /*a3f0*/  IMAD.IADD R47, R124, 0x1, R45 ;  /* 0x000000017c2f7824 */ /* 0x000fe400078e022d */
[----:B--2---:R-:W-:Y:S10]  /*a400*/  @!P4 BRA `(.L_x_551) ;  /* 0x0000013c0060c947 */ /* 0x004ff40003800000 */
.L_x_769:
[----:B------:R-:W-:Y:S05]  /*a410*/  BSYNC B0 ;  /* 0x0000000000007941 */ /* 0x000fea0003800000 */
.L_x_550:
[----:B------:R-:W-:Y:S01]  /*a420*/  BSSY B0, `(.L_x_552) ;  /* 0x000001a000007945 */ /* 0x000fe20003800000 */
[----:B0-2---:R-:W-:Y:S02]  /*a430*/  IMAD R0, R45, 0x2, R24 ;  /* 0x000000022d007824 */ /* 0x005fe400078e0218 */
[----:B------:R-:W-:-:S04]  /*a440*/  IMAD.WIDE R52, R26, 0x80, R116 ;  /* 0x000000801a347825 */ /* 0x000fc800078e0274 */
[----:B------:R-:W-:Y:S01]  /*a450*/  IMAD R56, R47, 0x2, R24 ;  /* 0x000000022f387824 */ /* 0x000fe200078e0218 */
[----:B------:R-:W-:Y:S06]  /*a460*/  @P1 BRA `(.L_x_553) ;  /* 0x0000000000541947 */ /* 0x000fec0003800000 */
[----:B------:R-:W-:Y:S01]  /*a470*/  IMAD R47, R53, UR60, RZ ;  /* 0x0000003c352f7c24 */ /* 0x000fe2000f8e02ff */
[----:B------:R-:W-:Y:S01]  /*a480*/  ULDC UR4, c[0x0][0x310] ;  /* 0x0000c40000047ab9 */ /* 0x000fe20000000800 */
[----:B-1----:R-:W-:Y:S01]  /*a490*/  IMAD.MOV.U32 R44, RZ, RZ, R106 ;  /* 0x000000ffff2c7224 */ /* 0x002fe200078e006a */
[----:B------:R-:W-:Y:S01]  /*a4a0*/  ISETP.GE.AND P4, PT, R22, UR4, PT ;  /* 0x0000000416007c0c */ /* 0x000fe2000bf86270 */
[----:B------:R-:W-:Y:S02]  /*a4b0*/  IMAD.MOV.U32 R45, RZ, RZ, R5 ;  /* 0x000000ffff2d7224 */ /* 0x000fe400078e0005 */
[C---:B------:R-:W-:Y:S02]  /*a4c0*/  IMAD R47, R52.reuse, UR61, R47 ;  /* 0x0000003d342f7c24 */ /* 0x040fe4000f8e022f */
[----:B------:R-:W-:-:S04]  /*a4d0*/  IMAD.WIDE.U32 R44, R52, UR60, R44 ;  /* 0x0000003c342c7c25 */ /* 0x000fc8000f8e002c */
[----:B------:R-:W-:Y:S01]  /*a4e0*/  IMAD.IADD R45, R45, 0x1, R47 ;  /* 0x000000012d2d7824 */ /* 0x000fe200078e022f */
[----:B------:R-:W-:-:S04]  /*a4f0*/  LEA R54, P1, R44, UR38, 0x1 ;  /* 0x000000262c367c11 */ /* 0x000fc8000f8208ff */
[----:B------:R-:W-:Y:S02]  /*a500*/  LEA.HI.X R55, R44, UR39, R45, 0x1, P1 ;  /* 0x000000272c377c11 */ /* 0x000fe400088f0c2d */
[----:B------:R-:W-:Y:S01]  /*a510*/  ISETP.GE.AND P1, PT, R184, UR4, PT ;  /* 0x00000004b8007c0c */ /* 0x000fe2000bf26270 */
[----:B------:R-:W0:-:S12]  /*a520*/  @!P4 LDS.128 R44, [R0] ;  /* 0x00000000002cc984 */ /* 0x000e180000000c00 */
[----:B------:R-:W1:Y:S04]  /*a530*/  @!P1 LDS.128 R48, [R56] ;  /* 0x0000000038309984 */ /* 0x000e680000000c00 */
[----:B0-----:R-:W-:Y:S01]  /*a540*/  @!P4 STG.E.128 desc[UR36][R54.64], R44 ;  /* 0x0000002c3600c986 */ /* 0x001fe2000c101d24 */
[----:B------:R-:W-:-:S03]  /*a550*/  ISETP.GE.AND P4, PT, R185, UR4, PT ;  /* 0x00000004b9007c0c */ /* 0x000fc6000bf86270 */
[----:B-1----:R-:W-:Y:S01]  /*a560*/  @!P1 STG.E.128 desc[UR36][R54.64+0x40], R48 ;  /* 0x0000403036009986 */ /* 0x002fe2000c101d24 */
[----:B------:R-:W-:-:S09]  /*a570*/  ISETP.GE.AND P1, PT, R102, UR4, PT ;  /* 0x0000000466007c0c */ /* 0x000fd2000bf26270 */
[----:B------:R-:W0:Y:S04]  /*a580*/  @!P4 LDS.128 R44, [R0+0x4000] ;  /* 0x00400000002cc984 */ /* 0x000e280000000c00 */
[----:B------:R-:W1:Y:S04]  /*a590*/  @!P1 LDS.128 R48, [R56+0x4000] ;  /* 0x0040000038309984 */ /* 0x000e680000000c00 */
[----:B0-----:R0:W-:Y:S04]  /*a5a0*/  @!P4 STG.E.128 desc[UR36][R54.64+0x80], R44 ;  /* 0x0000802c3600c986 */ /* 0x0011e8000c101d24 */
[----:B-1----:R0:W-:Y:S02]  /*a5b0*/  @!P1 STG.E.128 desc[UR36][R54.64+0xc0], R48 ;  /* 0x0000c03036009986 */ /* 0x0021e4000c101d24 */
.L_x_553:
[----:B------:R-:W-:Y:S05]  /*a5c0*/  BSYNC B0 ;  /* 0x0000000000007941 */ /* 0x000fea0003800000 */
.L_x_552:
[----:B------:R-:W-:Y:S01]  /*a5d0*/  ISETP.GE.AND P1, PT, R204, R4, PT ;  /* 0x00000004cc00720c */ /* 0x000fe20003f26270 */
[----:B------:R-:W-:-:S12]  /*a5e0*/  BSSY B0, `(.L_x_554) ;  /* 0x0000018000007945 */ /* 0x000fd80003800000 */
[----:B------:R-:W-:Y:S05]  /*a5f0*/  @P1 BRA `(.L_x_555) ;  /* 0x0000000000581947 */ /* 0x000fea0003800000 */
[----:B0-----:R-:W-:Y:S01]  /*a600*/  IADD3 R47, P1, R52, 0x40, RZ ;  /* 0x00000040342f7810 */ /* 0x001fe20007f3e0ff */
[----:B------:R-:W-:Y:S01]  /*a610*/  IMAD.MOV.U32 R4, RZ, RZ, R106 ;  /* 0x000000ffff047224 */ /* 0x000fe200078e006a */
[----:B------:R-:W-:Y:S02]  /*a620*/  ULDC UR4, c[0x0][0x310] ;  /* 0x0000c40000047ab9 */ /* 0x000fe40000000800 */
[----:B------:R-:W-:Y:S01]  /*a630*/  ISETP.GE.AND P4, PT, R22, UR4, PT ;  /* 0x0000000416007c0c */ /* 0x000fe2000bf86270 */
[----:B------:R-:W-:Y:S02]  /*a640*/  IMAD.X R52, RZ, RZ, R53, P1 ;  /* 0x000000ffff347224 */ /* 0x000fe400008e0635 */
[----:B-1----:R-:W-:-:S04]  /*a650*/  IMAD.WIDE.U32 R44, R47, UR60, R4 ;  /* 0x0000003c2f2c7c25 */ /* 0x002fc8000f8e0004 */
[----:B------:R-:W-:-:S04]  /*a660*/  IMAD R52, R52, UR60, RZ ;  /* 0x0000003c34347c24 */ /* 0x000fc8000f8e02ff */
[----:B------:R-:W-:Y:S01]  /*a670*/  IMAD R47, R47, UR61, R52 ;  /* 0x0000003d2f2f7c24 */ /* 0x000fe2000f8e0234 */
[----:B------:R-:W-:-:S03]  /*a680*/  LEA R52, P1, R44, UR38, 0x1 ;  /* 0x000000262c347c11 */ /* 0x000fc6000f8208ff */
[----:B------:R-:W-:-:S05]  /*a690*/  IMAD.IADD R45, R45, 0x1, R47 ;  /* 0x000000012d2d7824 */ /* 0x000fca00078e022f */
[----:B------:R-:W-:Y:S02]  /*a6a0*/  LEA.HI.X R53, R44, UR39, R45, 0x1, P1 ;  /* 0x000000272c357c11 */ /* 0x000fe400088f0c2d */
[----:B------:R-:W-:Y:S01]  /*a6b0*/  ISETP.GE.AND P1, PT, R185, UR4, PT ;  /* 0x00000004b9007c0c */ /* 0x000fe2000bf26270 */
[----:B------:R-:W0:-:S12]  /*a6c0*/  @!P4 LDS.128 R44, [R0+0x2000] ;  /* 0x00200000002cc984 */ /* 0x000e180000000c00 */
[----:B------:R-:W1:Y:S04]  /*a6d0*/  @!P1 LDS.128 R48, [R0+0x6000] ;  /* 0x0060000000309984 */ /* 0x000e680000000c00 */
        /* <DEDUP_REMOVED lines=8> */
.L_x_555:
[----:B------:R-:W-:Y:S05]  /*a760*/  BSYNC B0 ;  /* 0x0000000000007941 */ /* 0x000fea0003800000 */
.L_x_554:
[----:B------:R-:W-:Y:S01]  /*a770*/  @!PT LDS RZ, [RZ] ;  /* 0x00000000fffff984 */ /* 0x000fe20000000800 */
[----:B------:R-:W-:Y:S01]  /*a780*/  @!PT LDS RZ, [RZ] ;  /* 0x00000000fffff984 */ /* 0x000fe20000000800 */
[----:B------:R-:W-:Y:S01]  /*a790*/  @!PT LDS RZ, [RZ] ;  /* 0x00000000fffff984 */ /* 0x000fe20000000800 */
[----:B------:R-:W-:Y:S01]  /*a7a0*/  @!PT LDS RZ, [RZ] ;  /* 0x00000000fffff984 */ /* 0x000fe20000000800 */
[----:B------:R3:W-:Y:S06]  /*a7b0*/  MEMBAR.ALL.CTA ;  /* 0x0000000000007992 */ /* 0x0007ec0000008000 */
[----:B---3--:R-:W3:Y:S02]  /*a7c0*/  FENCE.VIEW.ASYNC.S ;  /* 0x00000000000073c6 */ /* 0x008ee40000000000 */
[----:B---3--:R3:W-:Y:S01]  /*a7d0*/  BAR.SYNC.DEFER_BLOCKING R155, 0x80 ;  /* 0x0002009b0000751d */ /* 0x0087e20000010000 */
[----:B------:R-:W-:Y:S01]  /*a7e0*/  ISETP.NE.AND P4, PT, R118, RZ, PT ;  /* 0x000000ff7600720c */ /* 0x000fe20003f85270 */
[----:B------:R-:W-:-:S02]  /*a7f0*/  @!P0 VIADD R3, R3, 0x348c0 ;  /* 0x000348c003038836 */ /* 0x000fc40000000000 */
[----:B------:R-:W-:-:S03]  /*a800*/  VIADD R18, R18, 0x1 ;  /* 0x0000000112127836 */ /* 0x000fc60000000000 */
[----:B------:R-:W-:Y:S02]  /*a810*/  @!P0 PRMT R3, RZ, 0x654, R3 ;  /* 0x00000654ff038816 */ /* 0x000fe40000000003 */
[----:B------:R-:W-:-:S04]  /*a820*/  ISETP.NE.AND P1, PT, R18, 0x2, PT ;  /* 0x000000021200780c */ /* 0x000fc80003f25270 */
[----:B------:R-:W-:Y:S01]  /*a830*/  SEL R18, R18, RZ, P1 ;  /* 0x000000ff12127207 */ /* 0x000fe20000800000 */
[----:B------:R4:W-:Y:S01]  /*a840*/  @!P0 SYNCS.ARRIVE.TRANS64.RED.A1T0 RZ, [R3+URZ], RZ ;  /* 0x000000ff03ff89a7 */ /* 0x0009e2000810043f */
[----:B------:R-:W-:Y:S02]  /*a850*/  PLOP3.LUT P0, PT, PT, PT, PT, 0x8, 0x0 ;  /* 0x000000000000781c */ /* 0x000fe40003f0e170 */
[----:B----4-:R-:W-:-:S04]  /*a860*/  SEL R3, RZ, 0x1, P1 ;  /* 0x00000001ff037807 */ /* 0x010fc80000800000 */
[----:B------:R-:W-:Y:S01]  /*a870*/  LOP3.LUT R186, R186, R3, RZ, 0x3c, !PT ;  /* 0x00000003baba7212 */ /* 0x000fe200078e3cff */
[----:B---3--:R-:W-:Y:S06]  /*a880*/  @P4 BRA `(.L_x_556) ;  /* 0xffffff7c00604947 */ /* 0x008fec000383ffff */
.L_x_452:
[----:B------:R-:W-:Y:S01]  /*a890*/  BSSY B0, `(.L_x_557) ;  /* 0x000002c000007945 */ /* 0x000fe20003800000 */
[----:B------:R-:W-:Y:S02]  /*a8a0*/  ISETP.GE.AND P2, PT, R152, 0x1, PT ;  /* 0x000000019800780c */ /* 0x000fe40003f46270 */
[----:B------:R-:W-:Y:S02]  /*a8b0*/  CS2R R20, SRZ ;  /* 0x0000000000147805 */ /* 0x000fe4000001ff00 */
[----:B------:R-:W-:Y:S02]  /*a8c0*/  PLOP3.LUT P1, PT, PT, PT, PT, 0x80, 0x0 ;  /* 0x000000000000781c */ /* 0x000fe40003f2f070 */
[----:B------:R-:W-:Y:S02]  /*a8d0*/  CS2R R86, SRZ ;  /* 0x0000000000567805 */ /* 0x000fe4000001ff00 */
[----:B------:R-:W-:Y:S02]  /*a8e0*/  CS2R R84, SRZ ;  /* 0x0000000000547805 */ /* 0x000fe4000001ff00 */
[----:B------:R-:W-:-:S02]  /*a8f0*/  CS2R R82, SRZ ;  /* 0x0000000000527805 */ /* 0x000fc4000001ff00 */
[----:B------:R-:W-:Y:S01]  /*a900*/  CS2R R80, SRZ ;  /* 0x0000000000507805 */ /* 0x000fe2000001ff00 */
[----:B------:R-:W-:Y:S01]  /*a910*/  IMAD.MOV.U32 R35, RZ, RZ, RZ ;  /* 0x000000ffff237224 */ /* 0x000fe200078e00ff */
[----:B------:R-:W-:Y:S01]  /*a920*/  CS2R R76, SRZ ;  /* 0x00000000004c7805 */ /* 0x000fe2000001ff00 */
[----:B------:R-:W-:Y:S01]  /*a930*/  IMAD.MOV.U32 R78, RZ, RZ, RZ ;  /* 0x000000ffff4e7224 */ /* 0x000fe200078e00ff */
[----:B------:R-:W-:Y:S01]  /*a940*/  CS2R R74, SRZ ;  /* 0x00000000004a7805 */ /* 0x000fe2000001ff00 */
[----:B------:R-:W-:Y:S01]  /*a950*/  IMAD.MOV.U32 R73, RZ, RZ, RZ ;  /* 0x000000ffff497224 */ /* 0x000fe200078e00ff */
[----:B------:R-:W-:Y:S02]  /*a960*/  CS2R R32, SRZ ;  /* 0x0000000000207805 */ /* 0x000fe4000001ff00 */
[----:B------:R-:W-:Y:S01]  /*a970*/  CS2R R30, SRZ ;  /* 0x00000000001e7805 */ /* 0x000fe2000001ff00 */
[----:B------:R-:W-:Y:S01]  /*a980*/  IMAD.MOV.U32 R70, RZ, RZ, RZ ;  /* 0x000000ffff467224 */ /* 0x000fe200078e00ff */
[----:B------:R-:W-:-:S02]  /*a990*/  CS2R R68, SRZ ;  /* 0x0000000000447805 */ /* 0x000fc4000001ff00 */
[----:B------:R-:W-:Y:S02]  /*a9a0*/  CS2R R66, SRZ ;  /* 0x0000000000427805 */ /* 0x000fe4000001ff00 */
[----:B------:R-:W-:Y:S02]  /*a9b0*/  CS2R R64, SRZ ;  /* 0x0000000000407805 */ /* 0x000fe4000001ff00 */
[----:B------:R-:W-:Y:S02]  /*a9c0*/  CS2R R62, SRZ ;  /* 0x00000000003e7805 */ /* 0x000fe4000001ff00 */
[----:B------:R-:W-:Y:S02]  /*a9d0*/  CS2R R60, SRZ ;  /* 0x00000000003c7805 */ /* 0x000fe4000001ff00 */
[----:B------:R-:W-:Y:S02]  /*a9e0*/  CS2R R58, SRZ ;  /* 0x00000000003a7805 */ /* 0x000fe4000001ff00 */
[----:B------:R-:W-:-:S02]  /*a9f0*/  CS2R R56, SRZ ;  /* 0x0000000000387805 */ /* 0x000fc4000001ff00 */
[----:B0-----:R-:W-:Y:S02]  /*aa00*/  CS2R R54, SRZ ;  /* 0x0000000000367805 */ /* 0x001fe4000001ff00 */
[----:B--2---:R-:W-:Y:S02]  /*aa10*/  CS2R R52, SRZ ;  /* 0x0000000000347805 */ /* 0x004fe4000001ff00 */
[----:B------:R-:W-:Y:S02]  /*aa20*/  CS2R R50, SRZ ;  /* 0x0000000000327805 */ /* 0x000fe4000001ff00 */
[----:B------:R-:W-:Y:S02]  /*aa30*/  CS2R R48, SRZ ;  /* 0x0000000000307805 */ /* 0x000fe4000001ff00 */
[----:B------:R-:W-:Y:S02]  /*aa40*/  CS2R R46, SRZ ;  /* 0x00000000002e7805 */ /* 0x000fe4000001ff00 */
[----:B-1----:R-:W-:-:S02]  /*aa50*/  CS2R R44, SRZ ;  /* 0x00000000002c7805 */ /* 0x002fc4000001ff00 */
[----:B------:R-:W-:Y:S02]  /*aa60*/  CS2R R42, SRZ ;  /* 0x00000000002a7805 */ /* 0x000fe4000001ff00 */
[----:B------:R-:W-:Y:S02]  /*aa70*/  CS2R R40, SRZ ;  /* 0x0000000000287805 */ /* 0x000fe4000001ff00 */
[----:B------:R-:W-:Y:S01]  /*aa80*/  CS2R R38, SRZ ;  /* 0x0000000000267805 */ /* 0x000fe2000001ff00 */
[----:B------:R-:W-:Y:S01]  /*aa90*/  IMAD.MOV.U32 R0, RZ, RZ, RZ ;  /* 0x000000ffff007224 */ /* 0x000fe200078e00ff */
[----:B------:R-:W-:Y:S01]  /*aaa0*/  CS2R R10, SRZ ;  /* 0x00000000000a7805 */ /* 0x000fe2000001ff00 */
[----:B------:R-:W-:Y:S02]  /*aab0*/  IMAD.MOV.U32 R91, RZ, RZ, RZ ;  /* 0x000000ffff5b7224 */ /* 0x000fe400078e00ff */
[----:B------:R-:W-:Y:S02]  /*aac0*/  IMAD.MOV.U32 R88, RZ, RZ, RZ ;  /* 0x000000ffff587224 */ /* 0x000fe400078e00ff */
[----:B------:R-:W-:-:S02]  /*aad0*/  IMAD.MOV.U32 R3, RZ, RZ, RZ ;  /* 0x000000ffff037224 */ /* 0x000fc400078e00ff */
[----:B------:R-:W-:Y:S02]  /*aae0*/  IMAD.MOV.U32 R26, RZ, RZ, RZ ;  /* 0x000000ffff1a7224 */ /* 0x000fe400078e00ff */
[----:B------:R-:W-:Y:S02]  /*aaf0*/  IMAD.MOV.U32 R93, RZ, RZ, RZ ;  /* 0x000000ffff5d7224 */ /* 0x000fe400078e00ff */
[----:B------:R-:W-:Y:S02]  /*ab00*/  IMAD.MOV.U32 R28, RZ, RZ, RZ ;  /* 0x000000ffff1c7224 */ /* 0x000fe400078e00ff */
[----:B------:R-:W-:Y:S01]  /*ab10*/  IMAD.MOV.U32 R95, RZ, RZ, RZ ;  /* 0x000000ffff5f7224 */ /* 0x000fe200078e00ff */
[----:B------:R-:W-:Y:S06]  /*ab20*/  @P0 BRA `(.L_x_558) ;  /* 0x0000000000080947 */ /* 0x000fec0003800000 */
[----:B------:R-:W0:Y:S02]  /*ab30*/  FENCE.VIEW.ASYNC.G ;  /* 0x00000000000073c6 */ /* 0x000e240000000100 */
[----:B0-----:R-:W-:Y:S06]  /*ab40*/  BAR.ARV 0xc, 0x120 ;  /* 0x0304800000007b1d */ /* 0x001fec0000002000 */
.L_x_558:
[----:B------:R-:W-:Y:S05]  /*ab50*/  BSYNC B0 ;  /* 0x0000000000007941 */ /* 0x000fea0003800000 */
.L_x_557:
[----:B------:R-:W-:Y:S02]  /*ab60*/  IMAD.MOV.U32 R89, RZ, RZ, RZ ;  /* 0x000000ffff597224 */ /* 0x000fe400078e00ff */
[----:B------:R-:W-:Y:S01]  /*ab70*/  IMAD.MOV.U32 R24, RZ, RZ, RZ ;  /* 0x000000ffff187224 */ /* 0x000fe200078e00ff */
[----:B------:R-:W-:Y:S06]  /*ab80*/  @!P2 BRA `(.L_x_559) ;  /* 0x000000b80048a947 */ /* 0x000fec0003800000 */
[----:B------:R-:W0:Y:S01]  /*ab90*/  SHFL.IDX PT, R0, R220, RZ, 0x1f ;  /* 0x00001fffdc007589 */ /* 0x000e2200000e0000 */
[----:B------:R-:W-:-:S04]  /*aba0*/  LOP3.LUT P0, RZ, R209, 0x3ff, RZ, 0xc0, !PT ;  /* 0x000003ffd1ff7812 */ /* 0x000fc8000780c0ff */
[----:B------:R-:W-:Y:S02]  /*abb0*/  P2R R24, PR, RZ, 0x1 ;  /* 0x00000001ff187803 */ /* 0x000fe40000000000 */
[----:B0-----:R-:W-:-:S04]  /*abc0*/  LEA.HI R3, R0, R0, RZ, 0x1 ;  /* 0x0000000000037211 */ /* 0x001fc800078f08ff */
[----:B------:R-:W-:-:S05]  /*abd0*/  LOP3.LUT R3, R3, 0x1e, RZ, 0xc0, !PT ;  /* 0x0000001e03037812 */ /* 0x000fca00078ec0ff */
[----:B------:R-:W-:-:S04]  /*abe0*/  IMAD.IADD R0, R0, 0x1, -R3 ;  /* 0x0000000100007824 */ /* 0x000fc800078e0a03 */
[----:B------:R-:W-:-:S05]  /*abf0*/  IMAD R0, R0, 0x2000, R209 ;  /* 0x0000200000007824 */ /* 0x000fca00078e02d1 */
[----:B------:R-:W-:-:S04]  /*ac00*/  SHF.R.U32.HI R0, RZ, 0x4, R0 ;  /* 0x00000004ff007819 */ /* 0x000fc80000011600 */
[----:B------:R-:W-:Y:S01]  /*ac10*/  LOP3.LUT R40, R0, 0x3fff, RZ, 0xc0, !PT ;  /* 0x00003fff00287812 */ /* 0x000fe200078ec0ff */
[----:B------:R-:W-:Y:S06]  /*ac20*/  @!P0 BRA `(.L_x_560) ;  /* 0x0000000000408947 */ /* 0x000fec0003800000 */
        /* <DEDUP_REMOVED lines=16> */
.L_x_560:
[----:B------:R-:W-:Y:S02]  /*ad30*/  ULDC UR4, c[0x0][0x3d4] ;  /* 0x0000f50000047ab9 */ /* 0x000fe40000000800 */
[----:B------:R-:W-:-:S13]  /*ad40*/  ISETP.LT.AND P0, PT, RZ, UR4, PT ;  /* 0x00000004ff007c0c */ /* 0x000fda000bf01270 */
[----:B------:R-:W-:Y:S05]  /*ad50*/  @P0 BRA `(.L_x_561) ;  /* 0x00000000003c0947 */ /* 0x000fea0003800000 */
[----:B------:R-:W-:-:S04]  /*ad60*/  LEA.HI R0, R205, R205, RZ, 0x1 ;  /* 0x000000cdcd007211 */ /* 0x000fc800078f08ff */
[----:B------:R-:W-:-:S05]  /*ad70*/  LOP3.LUT R0, R0, 0xfffffffe, RZ, 0xc0, !PT ;  /* 0xfffffffe00007812 */ /* 0x000fca00078ec0ff */
[----:B------:R-:W-:-:S05]  /*ad80*/  IMAD.IADD R0, R205, 0x1, -R0 ;  /* 0x00000001cd007824 */ /* 0x000fca00078e0a00 */
[----:B------:R-:W-:-:S04]  /*ad90*/  SHF.L.U32 R3, R0, 0x1f, RZ ;  /* 0x0000001f00037819 */ /* 0x000fc800000006ff */
[----:B------:R0:W1:Y:S03]  /*ada0*/  SYNCS.PHASECHK.TRANS64.TRYWAIT P0, [R2+URZ+0x34800], R3 ;  /* 0x03480003020075a7 */ /* 0x000066000800017f */
[----:B-1----:R-:W-:Y:S05]  /*adb0*/  @!P0 NANOSLEEP.SYNCS 0x989680 ;  /* 0x009896800000895d */ /* 0x002fea0003900000 */
[----:B------:R-:W1:Y:S01]  /*adc0*/  @!P0 SYNCS.PHASECHK.TRANS64 P0, [R2+URZ+0x34800], R3 ;  /* 0x03480003020085a7 */ /* 0x000e62000800007f */
[----:B------:R-:W-:Y:S04]  /*add0*/  BSSY B0, `(.L_x_562) ;  /* 0x0000006000007945 */ /* 0x000fe80003800000 */
[----:B-1----:R-:W-:Y:S05]  /*ade0*/  @P0 BRA `(.L_x_563) ;  /* 0x0000000000100947 */ /* 0x002fea0003800000 */
.L_x_564:
[----:B-1----:R1:W2:Y:S02]  /*adf0*/  SYNCS.PHASECHK.TRANS64.TRYWAIT P0, [R2+URZ+0x34800], R3 ;  /* 0x03480003020075a7 */ /* 0x0022a4000800017f */
[----:B--2---:R-:W-:Y:S05]  /*ae00*/  @!P0 NANOSLEEP.SYNCS 0x989680 ;  /* 0x009896800000895d */ /* 0x004fea0003900000 */
[----:B------:R-:W2:Y:S02]  /*ae10*/  @!P0 SYNCS.PHASECHK.TRANS64 P0, [R2+URZ+0x34800], R3 ;  /* 0x03480003020085a7 */ /* 0x000ea4000800007f */
[----:B--2---:R-:W-:Y:S05]  /*ae20*/  @!P0 BRA `(.L_x_564) ;  /* 0xfffffffc00f08947 */ /* 0x004fea000383ffff */
.L_x_563:
[----:B------:R-:W-:Y:S05]  /*ae30*/  BSYNC B0 ;  /* 0x0000000000007941 */ /* 0x000fea0003800000 */
.L_x_562:
[----:B------:R-:W-:Y:S05]  /*ae40*/  BRA `(.L_x_565) ;  /* 0x00000058002c7947 */ /* 0x000fea0003800000 */
.L_x_561:
[----:B-----5:R-:W-:Y:S01]  /*ae50*/  SHF.R.S32.HI R0, RZ, 0x1f, R147 ;  /* 0x0000001fff007819 */ /* 0x020fe20000011493 */
[----:B------:R-:W-:Y:S01]  /*ae60*/  ULDC.64 UR4, c[0x0][0x3d8] ;  /* 0x0000f60000047ab9 */ /* 0x000fe20000000a00 */
[----:B------:R-:W-:Y:S01]  /*ae70*/  ULDC.64 UR6, c[0x0][0x3e8] ;  /* 0x0000fa0000067ab9 */ /* 0x000fe20000000a00 */
[----:B------:R-:W-:Y:S01]  /*ae80*/  IMAD.WIDE.U32 R38, R147, UR4, RZ ;  /* 0x0000000493267c25 */ /* 0x000fe2000f8e00ff */
[----:B------:R-:W-:Y:S02]  /*ae90*/  SHF.R.S32.HI R8, RZ, 0x1f, R16 ;  /* 0x0000001fff087819 */ /* 0x000fe40000011410 */
[----:B------:R-:W-:Y:S01]  /*aea0*/  ISETP.NE.AND P5, PT, R24, RZ, PT ;  /* 0x000000ff1800720c */ /* 0x000fe20003fa5270 */
[----:B------:R-:W-:Y:S01]  /*aeb0*/  IMAD R4, R0, UR4, RZ ;  /* 0x0000000400047c24 */ /* 0x000fe2000f8e02ff */
[----:B------:R-:W-:-:S03]  /*aec0*/  SHF.R.S32.HI R10, RZ, 0x1f, R22 ;  /* 0x0000001fff0a7819 */ /* 0x000fc60000011416 */
[----:B------:R-:W-:Y:S01]  /*aed0*/  IMAD R9, R147, UR5, R4 ;  /* 0x0000000593097c24 */ /* 0x000fe2000f8e0204 */
[----:B------:R-:W-:Y:S01]  /*aee0*/  ULDC.64 UR4, c[0x0][0x3c8] ;  /* 0x0000f20000047ab9 */ /* 0x000fe20000000a00 */
[----:B------:R-:W-:Y:S01]  /*aef0*/  IMAD R4, R0, UR6, RZ ;  /* 0x0000000600047c24 */ /* 0x000fe2000f8e02ff */
[-C--:B------:R-:W-:Y:S01]  /*af00*/  IADD3 R0, P0, R16, R38.reuse, RZ ;  /* 0x0000002610007210 */ /* 0x080fe20007f1e0ff */
[----:B------:R-:W-:Y:S01]  /*af10*/  IMAD.IADD R9, R9, 0x1, R39 ;  /* 0x0000000109097824 */ /* 0x000fe200078e0227 */
[----:B------:R-:W-:Y:S01]  /*af20*/  LEA R36, P1, R38, UR4, 0x1 ;  /* 0x0000000426247c11 */ /* 0x000fe2000f8208ff */
[C---:B------:R-:W-:Y:S01]  /*af30*/  IMAD R39, R147.reuse, UR7, R4 ;  /* 0x0000000793277c24 */ /* 0x040fe2000f8e0204 */
[----:B------:R-:W-:Y:S01]  /*af40*/  LEA R34, P2, R0, UR4, 0x1 ;  /* 0x0000000400227c11 */ /* 0x000fe2000f8408ff */
[--C-:B------:R-:W-:Y:S01]  /*af50*/  IMAD.X R3, R8, 0x1, R9.reuse, P0 ;  /* 0x0000000108037824 */ /* 0x100fe200000e0609 */
[----:B------:R-:W-:Y:S01]  /*af60*/  IADD3 R6, P0, R22, R38, RZ ;  /* 0x0000002616067210 */ /* 0x000fe20007f1e0ff */
[----:B------:R-:W-:Y:S01]  /*af70*/  IMAD.WIDE.U32 R4, R147, UR6, RZ ;  /* 0x0000000693047c25 */ /* 0x000fe2000f8e00ff */
[----:B------:R-:W-:Y:S01]  /*af80*/  ULDC.64 UR6, c[0x0][0x3e0] ;  /* 0x0000f80000067ab9 */ /* 0x000fe20000000a00 */
[----:B------:R-:W-:-:S02]  /*af90*/  LEA.HI.X R38, R38, UR5, R9, 0x1, P1 ;  /* 0x0000000526267c11 */ /* 0x000fc400088f0c09 */
[----:B------:R-:W-:Y:S01]  /*afa0*/  LEA.HI.X R35, R0, UR5, R3, 0x1, P2 ;  /* 0x0000000500237c11 */ /* 0x000fe200090f0c03 */
[----:B------:R-:W-:Y:S01]  /*afb0*/  IMAD.IADD R39, R39, 0x1, R5 ;  /* 0x0000000127277824 */ /* 0x000fe200078e0205 */
[-C--:B------:R-:W-:Y:S01]  /*afc0*/  IADD3 R7, P3, R16, R4.reuse, RZ ;  /* 0x0000000410077210 */ /* 0x080fe20007f7e0ff */
[----:B------:R-:W-:Y:S01]  /*afd0*/  IMAD.X R5, R10, 0x1, R9, P0 ;  /* 0x000000010a057824 */ /* 0x000fe200000e0609 */
[----:B------:R-:W-:Y:S02]  /*afe0*/  IADD3 R0, P4, R22, R4, RZ ;  /* 0x0000000416007210 */ /* 0x000fe40007f9e0ff */
[----:B------:R-:W-:Y:S01]  /*aff0*/  LEA R42, P1, R7, UR6, 0x1 ;  /* 0x00000006072a7c11 */ /* 0x000fe2000f8208ff */
[--C-:B------:R-:W-:Y:S01]  /*b000*/  IMAD.X R8, R8, 0x1, R39.reuse, P3 ;  /* 0x0000000108087824 */ /* 0x100fe200018e0627 */
[----:B------:R-:W-:Y:S01]  /*b010*/  LEA R44, P2, R6, UR4, 0x1 ;  /* 0x00000004062c7c11 */ /* 0x000fe2000f8408ff */
[----:B------:R-:W-:Y:S01]  /*b020*/  IMAD.X R3, R10, 0x1, R39, P4 ;  /* 0x000000010a037824 */ /* 0x000fe200020e0627 */
[----:B------:R-:W-:-:S02]  /*b030*/  LEA R46, P3, R0, UR6, 0x1 ;  /* 0x00000006002e7c11 */ /* 0x000fc4000f8608ff */
[----:B------:R-:W-:Y:S02]  /*b040*/  LEA R37, P0, R4, UR6, 0x1 ;  /* 0x0000000604257c11 */ /* 0x000fe4000f8008ff */
[----:B------:R-:W-:Y:S02]  /*b050*/  LEA.HI.X R43, R7, UR7, R8, 0x1, P1 ;  /* 0x00000007072b7c11 */ /* 0x000fe400088f0c08 */
[----:B------:R-:W-:Y:S02]  /*b060*/  LEA.HI.X R45, R6, UR5, R5, 0x1, P2 ;  /* 0x00000005062d7c11 */ /* 0x000fe400090f0c05 */
[----:B------:R-:W-:Y:S02]  /*b070*/  LEA.HI.X R47, R0, UR7, R3, 0x1, P3 ;  /* 0x00000007002f7c11 */ /* 0x000fe400098f0c03 */
[----:B------:R-:W-:Y:S01]  /*b080*/  LEA.HI.X R39, R4, UR7, R39, 0x1, P0 ;  /* 0x0000000704277c11 */ /* 0x000fe200080f0c27 */
        /* <DEDUP_REMOVED lines=17> */
.L_x_566:
[----:B------:R-:W-:Y:S01]  /*b1a0*/  ULDC.U8 UR4, c[0x0][0x3f0] ;  /* 0x0000fc0000047ab9 */ /* 0x000fe20000000000 */
[----:B------:R-:W-:Y:S01]  /*b1b0*/  IMAD R0, R149, -0x80, R154 ;  /* 0xffffff8095007824 */ /* 0x000fe200078e029a */
[----:B------:R-:W-:Y:S01]  /*b1c0*/  ISETP.NE.AND P0, PT, RZ, UR4, PT ;  /* 0x00000004ff007c0c */ /* 0x000fe2000bf05270 */
[----:B------:R-:W-:Y:S03]  /*b1d0*/  BSSY B0, `(.L_x_567) ;  /* 0x000054a000007945 */ /* 0x000fe60003800000 */
[----:B------:R-:W-:-:S09]  /*b1e0*/  VIMNMX R0, R0, 0x80, PT ;  /* 0x0000008000007848 */ /* 0x000fd20003fe0100 */
[----:B------:R-:W-:Y:S05]  /*b1f0*/  @!P0 BRA `(.L_x_568) ;  /* 0x0000002800788947 */ /* 0x000fea0003800000 */
        /* <DEDUP_REMOVED lines=13> */
[----:B------:R-:W-:Y:S01]  /*b2d0*/  CS2R R32, SRZ ;  /* 0x0000000000207805 */ /* 0x000fe2000001ff00 */
[----:B------:R-:W-:Y:S06]  /*b2e0*/  @P0 BRA `(.L_x_570) ;  /* 0x0000000000900947 */ /* 0x000fec0003800000 */
[C---:B------:R-:W-:Y:S01]  /*b2f0*/  VIADD R3, R16.reuse, 0x10 ;  /* 0x0000001010037836 */ /* 0x040fe20000000000 */
[----:B------:R-:W-:Y:S01]  /*b300*/  ULDC UR4, c[0x0][0x3d4] ;  /* 0x0000f50000047ab9 */ /* 0x000fe20000000800 */
[C---:B------:R-:W-:Y:S01]  /*b310*/  VIADD R4, R16.reuse, 0x20 ;  /* 0x0000002010047836 */ /* 0x040fe20000000000 */
[C---:B------:R-:W-:Y:S01]  /*b320*/  ISETP.GE.AND P1, PT, R16.reuse, UR4, PT ;  /* 0x0000000410007c0c */ /* 0x040fe2000bf26270 */
[C---:B------:R-:W-:Y:S01]  /*b330*/  VIADD R5, R16.reuse, 0x30 ;  /* 0x0000003010057836 */ /* 0x040fe20000000000 */
[----:B------:R-:W-:Y:S01]  /*b340*/  ISETP.GE.AND P2, PT, R3, UR4, PT ;  /* 0x0000000403007c0c */ /* 0x000fe2000bf46270 */
[----:B------:R-:W-:Y:S01]  /*b350*/  VIADD R3, R16, 0x40 ;  /* 0x0000004010037836 */ /* 0x000fe20000000000 */
[----:B------:R-:W-:Y:S01]  /*b360*/  ISETP.GE.AND P3, PT, R4, UR4, PT ;  /* 0x0000000404007c0c */ /* 0x000fe2000bf66270 */
[----:B------:R-:W-:Y:S01]  /*b370*/  VIADD R6, R16, 0x50 ;  /* 0x0000005010067836 */ /* 0x000fe20000000000 */
[----:B------:R-:W-:Y:S02]  /*b380*/  ISETP.GE.AND P4, PT, R5, UR4, PT ;  /* 0x0000000405007c0c */ /* 0x000fe4000bf86270 */
[----:B------:R-:W-:-:S02]  /*b390*/  CS2R R20, SRZ ;  /* 0x0000000000147805 */ /* 0x000fc4000001ff00 */
[----:B------:R-:W-:Y:S02]  /*b3a0*/  ISETP.GE.AND P5, PT, R3, UR4, PT ;  /* 0x0000000403007c0c */ /* 0x000fe4000bfa6270 */
[----:B------:R-:W-:Y:S02]  /*b3b0*/  CS2R R24, SRZ ;  /* 0x0000000000187805 */ /* 0x000fe4000001ff00 */
[----:B------:R-:W-:Y:S02]  /*b3c0*/  ISETP.GE.AND P6, PT, R6, UR4, PT ;  /* 0x0000000406007c0c */ /* 0x000fe4000bfc6270 */
        /* <DEDUP_REMOVED lines=10> */
[----:B------:R0:W5:Y:S04]  /*b470*/  @!P1 LDG.E.64 R20, desc[UR36][R34.64] ;  /* 0x0000002422149981 */ /* 0x000168000c1e1b00 */
        /* <DEDUP_REMOVED lines=10> */
[----:B------:R0:W5:Y:S02]  /*b520*/  @!P6 LDG.E.64 R4, desc[UR36][R42.64+0xa0] ;  /* 0x0000a0242a04e981 */ /* 0x000164000c1e1b00 */
.L_x_570:
[----:B------:R-:W-:Y:S05]  /*b530*/  BSYNC B1 ;  /* 0x0000000000017941 */ /* 0x000fea0003800000 */
.L_x_569:
[----:B0----5:R-:W-:Y:S01]  /*b540*/  IMAD.MOV.U32 R35, RZ, RZ, R20 ;  /* 0x000000ffff237224 */ /* 0x021fe200078e0014 */
[----:B------:R-:W-:Y:S01]  /*b550*/  SHF.R.U64 R54, R20, 0x10, R21 ;  /* 0x0000001014367819 */ /* 0x000fe20000001215 */
[----:B------:R-:W-:Y:S01]  /*b560*/  IMAD.MOV.U32 R20, RZ, RZ, R8 ;  /* 0x000000ffff147224 */ /* 0x000fe200078e0008 */
[----:B------:R-:W-:Y:S01]  /*b570*/  SHF.R.U64 R66, R8, 0x10, R9 ;  /* 0x0000001008427819 */ /* 0x000fe20000001209 */
[----:B------:R-:W-:Y:S01]  /*b580*/  IMAD.MOV.U32 R45, RZ, RZ, R21 ;  /* 0x000000ffff2d7224 */ /* 0x000fe200078e0015 */
[----:B------:R-:W-:Y:S01]  /*b590*/  LOP3.LUT R8, R189, 0x18, R22, 0xf8, !PT ;  /* 0x00000018bd087812 */ /* 0x000fe200078ef816 */
[----:B------:R-:W-:Y:S01]  /*b5a0*/  IMAD.MOV.U32 R42, RZ, RZ, R6 ;  /* 0x000000ffff2a7224 */ /* 0x000fe200078e0006 */
[----:B------:R-:W-:Y:S01]  /*b5b0*/  LOP3.LUT P1, RZ, R211, 0x4, RZ, 0xc0, !PT ;  /* 0x00000004d3ff7812 */ /* 0x000fe2000782c0ff */
[----:B------:R-:W-:Y:S01]  /*b5c0*/  IMAD.MOV.U32 R46, RZ, RZ, R25 ;  /* 0x000000ffff2e7224 */ /* 0x000fe200078e0019 */
[----:B------:R-:W-:Y:S01]  /*b5d0*/  LOP3.LUT R3, R8, R191, RZ, 0x3c, !PT ;  /* 0x000000bf08037212 */ /* 0x000fe200078e3cff */
[----:B------:R-:W-:Y:S01]  /*b5e0*/  IMAD.MOV.U32 R47, RZ, RZ, R27 ;  /* 0x000000ffff2f7224 */ /* 0x000fe200078e001b */
[----:B------:R-:W-:Y:S01]  /*b5f0*/  SHF.R.U32.HI R55, RZ, 0x10, R21 ;  /* 0x00000010ff377819 */ /* 0x000fe20000011615 */
[----:B------:R-:W-:Y:S01]  /*b600*/  IMAD.MOV.U32 R21, RZ, RZ, R24 ;  /* 0x000000ffff157224 */ /* 0x000fe200078e0018 */
[----:B------:R-:W-:Y:S01]  /*b610*/  SHF.R.U64 R56, R24, 0x10, R25 ;  /* 0x0000001018387819 */ /* 0x000fe20000001219 */
[----:B------:R-:W-:Y:S01]  /*b620*/  IMAD R3, R190, 0x200, R3 ;  /* 0x00000200be037824 */ /* 0x000fe200078e0203 */
[----:B------:R-:W-:Y:S01]  /*b630*/  SHF.R.U64 R74, R6, 0x10, R7 ;  /* 0x00000010064a7819 */ /* 0x000fe20000001207 */
[----:B------:R-:W-:Y:S01]  /*b640*/  IMAD.MOV.U32 R24, RZ, RZ, R26 ;  /* 0x000000ffff187224 */ /* 0x000fe200078e001a */
[----:B------:R-:W-:Y:S01]  /*b650*/  SHF.R.U64 R58, R26, 0x10, R27 ;  /* 0x000000101a3a7819 */ /* 0x000fe2000000121b */
[----:B------:R-:W-:Y:S01]  /*b660*/  IMAD R8, R3, 0x2, R2 ;  /* 0x0000000203087824 */ /* 0x000fe200078e0202 */
[----:B------:R-:W-:Y:S01]  /*b670*/  UMOV UR4, 0xffffffff ;  /* 0xffffffff00047882 */ /* 0x000fe20000000000 */
[----:B------:R-:W-:Y:S01]  /*b680*/  IMAD.MOV.U32 R48, RZ, RZ, R28 ;  /* 0x000000ffff307224 */ /* 0x000fe200078e001c */
[----:B------:R-:W-:Y:S01]  /*b690*/  SHF.R.U32.HI R57, RZ, 0x10, R25 ;  /* 0x00000010ff397819 */ /* 0x000fe20000011619 */
[----:B------:R-:W-:Y:S01]  /*b6a0*/  IMAD.MOV.U32 R49, RZ, RZ, R29 ;  /* 0x000000ffff317224 */ /* 0x000fe200078e001d */
[----:B------:R-:W-:Y:S01]  /*b6b0*/  SHF.R.U32.HI R59, RZ, 0x10, R27 ;  /* 0x00000010ff3b7819 */ /* 0x000fe2000001161b */
[----:B------:R-:W-:Y:S01]  /*b6c0*/  VIADD R6, R8, 0x10400 ;  /* 0x0001040008067836 */ /* 0x000fe20000000000 */
[--C-:B------:R-:W-:Y:S01]  /*b6d0*/  SHF.R.U64 R62, R30, 0x10, R31.reuse ;  /* 0x000000101e3e7819 */ /* 0x100fe2000000121f */
[--C-:B------:R-:W-:Y:S01]  /*b6e0*/  IMAD.MOV.U32 R51, RZ, RZ, R31.reuse ;  /* 0x000000ffff337224 */ /* 0x100fe200078e001f */
[----:B------:R-:W-:Y:S01]  /*b6f0*/  SHF.R.U32.HI R63, RZ, 0x10, R31 ;  /* 0x00000010ff3f7819 */ /* 0x000fe2000001161f */
[--C-:B------:R-:W-:Y:S01]  /*b700*/  IMAD.MOV.U32 R43, RZ, RZ, R7.reuse ;  /* 0x000000ffff2b7224 */ /* 0x100fe200078e0007 */
[----:B------:R-:W-:Y:S01]  /*b710*/  SHF.R.U32.HI R75, RZ, 0x10, R7 ;  /* 0x00000010ff4b7819 */ /* 0x000fe20000011607 */
[----:B------:R-:W-:Y:S01]  /*b720*/  VIADD R3, R8, 0x10440 ;  /* 0x0001044008037836 */ /* 0x000fe20000000000 */
[--C-:B------:R-:W-:Y:S01]  /*b730*/  SHF.R.U64 R60, R28, 0x10, R29.reuse ;  /* 0x000000101c3c7819 */ /* 0x100fe2000000121d */
[----:B------:R-:W-:Y:S01]  /*b740*/  IMAD.MOV.U32 R50, RZ, RZ, R30 ;  /* 0x000000ffff327224 */ /* 0x000fe200078e001e */
[----:B------:R-:W-:Y:S01]  /*b750*/  SHF.R.U32.HI R61, RZ, 0x10, R29 ;  /* 0x00000010ff3d7819 */ /* 0x000fe2000001161d */
[----:B------:R-:W-:Y:S01]  /*b760*/  IMAD.MOV.U32 R52, RZ, RZ, R32 ;  /* 0x000000ffff347224 */ /* 0x000fe200078e0020 */
[--C-:B------:R-:W-:Y:S01]  /*b770*/  SHF.R.U64 R64, R32, 0x10, R33.reuse ;  /* 0x0000001020407819 */ /* 0x100fe20000001221 */
[--C-:B------:R-:W-:Y:S01]  /*b780*/  IMAD.MOV.U32 R53, RZ, RZ, R33.reuse ;  /* 0x000000ffff357224 */ /* 0x100fe200078e0021 */
[----:B------:R-:W-:Y:S01]  /*b790*/  SHF.R.U32.HI R65, RZ, 0x10, R33 ;  /* 0x00000010ff417819 */ /* 0x000fe20000011621 */
[----:B------:R-:W-:Y:S01]  /*b7a0*/  IMAD.MOV.U32 R7, RZ, RZ, R4 ;  /* 0x000000ffff077224 */ /* 0x000fe200078e0004 */
[----:B------:R-:W-:Y:S01]  /*b7b0*/  SHF.R.U64 R76, R4, 0x10, R5 ;  /* 0x00000010044c7819 */ /* 0x000fe20000001205 */
[----:B------:R-:W-:Y:S01]  /*b7c0*/  @P1 VIADD R3, R6, 0xffffffc0 ;  /* 0xffffffc006031836 */ /* 0x000fe20000000000 */
[----:B------:R-:W-:Y:S01]  /*b7d0*/  PRMT R31, R21, 0x5410, R56 ;  /* 0x00005410151f7816 */ /* 0x000fe20000000038 */
[--C-:B------:R-:W-:Y:S01]  /*b7e0*/  IMAD.MOV.U32 R25, RZ, RZ, R9.reuse ;  /* 0x000000ffff197224 */ /* 0x100fe200078e0009 */
[----:B------:R-:W-:Y:S01]  /*b7f0*/  PRMT R27, R24, 0x5410, R58 ;  /* 0x00005410181b7816 */ /* 0x000fe2000000003a */
[----:B------:R-:W-:Y:S01]  /*b800*/  IMAD.MOV.U32 R33, RZ, RZ, R10 ;  /* 0x000000ffff217224 */ /* 0x000fe200078e000a */
[----:B------:R-:W-:Y:S01]  /*b810*/  SHF.R.U32.HI R67, RZ, 0x10, R9 ;  /* 0x00000010ff437819 */ /* 0x000fe20000011609 */
[--C-:B------:R-:W-:Y:S01]  /*b820*/  IMAD.MOV.U32 R34, RZ, RZ, R11.reuse ;  /* 0x000000ffff227224 */ /* 0x100fe200078e000b */
[--C-:B------:R-:W-:Y:S01]  /*b830*/  SHF.R.U64 R68, R10, 0x10, R11.reuse ;  /* 0x000000100a447819 */ /* 0x100fe2000000120b */
[----:B------:R-:W-:Y:S01]  /*b840*/  IMAD.MOV.U32 R29, RZ, RZ, R12 ;  /* 0x000000ffff1d7224 */ /* 0x000fe200078e000c */
[----:B------:R-:W-:Y:S01]  /*b850*/  SHF.R.U32.HI R69, RZ, 0x10, R11 ;  /* 0x00000010ff457819 */ /* 0x000fe2000001160b */
[--C-:B------:R-:W-:Y:S01]  /*b860*/  IMAD.MOV.U32 R30, RZ, RZ, R13.reuse ;  /* 0x000000ffff1e7224 */ /* 0x100fe200078e000d */
[--C-:B------:R-:W-:Y:S01]  /*b870*/  SHF.R.U64 R70, R12, 0x10, R13.reuse ;  /* 0x000000100c467819 */ /* 0x100fe2000000120d */
[----:B------:R-:W-:Y:S01]  /*b880*/  IMAD.MOV.U32 R26, RZ, RZ, R14 ;  /* 0x000000ffff1a7224 */ /* 0x000fe200078e000e */
[----:B------:R-:W-:Y:S01]  /*b890*/  SHF.R.U32.HI R71, RZ, 0x10, R13 ;  /* 0x00000010ff477819 */ /* 0x000fe2000001160d */
[--C-:B------:R-:W-:Y:S01]  /*b8a0*/  IMAD.MOV.U32 R41, RZ, RZ, R15.reuse ;  /* 0x000000ffff297224 */ /* 0x100fe200078e000f */
[----:B------:R-:W-:Y:S01]  /*b8b0*/  SHF.R.U64 R72, R14, 0x10, R15 ;  /* 0x000000100e487819 */ /* 0x000fe2000000120f */
[----:B------:R-:W-:Y:S01]  /*b8c0*/  IMAD.MOV.U32 R44, RZ, RZ, R5 ;  /* 0x000000ffff2c7224 */ /* 0x000fe200078e0005 */
[----:B------:R-:W-:-:S02]  /*b8d0*/  SHF.R.U32.HI R73, RZ, 0x10, R15 ;  /* 0x00000010ff497819 */ /* 0x000fc4000001160f */
[----:B------:R-:W-:Y:S02]  /*b8e0*/  SHF.R.U32.HI R77, RZ, 0x10, R5 ;  /* 0x00000010ff4d7819 */ /* 0x000fe40000011605 */
[----:B------:R-:W-:Y:S02]  /*b8f0*/  PRMT R6, R45, 0x5410, R55 ;  /* 0x000054102d067816 */ /* 0x000fe40000000037 */
[----:B------:R-:W-:Y:S02]  /*b900*/  PRMT R35, R35, 0x5410, R54 ;  /* 0x0000541023237816 */ /* 0x000fe40000000036 */
[----:B------:R-:W-:Y:S02]  /*b910*/  PRMT R32, R46, 0x5410, R57 ;  /* 0x000054102e207816 */ /* 0x000fe40000000039 */
[----:B------:R-:W-:Y:S02]  /*b920*/  PRMT R28, R47, 0x5410, R59 ;  /* 0x000054102f1c7816 */ /* 0x000fe4000000003b */
[----:B------:R-:W-:-:S02]  /*b930*/  PRMT R21, R48, 0x7610, R21 ;  /* 0x0000761030157816 */ /* 0x000fc40000000015 */
[----:B------:R-:W-:Y:S02]  /*b940*/  PRMT R24, R49, 0x7610, R24 ;  /* 0x0000761031187816 */ /* 0x000fe40000000018 */
[----:B------:R-:W-:Y:S01]  /*b950*/  LEA.HI R4, R205, R205, RZ, 0x1 ;  /* 0x000000cdcd047211 */ /* 0x000fe200078f08ff */
[----:B------:R-:W-:Y:S06]  /*b960*/  BRA.DIV UR4, `(.L_x_571) ;  /* 0x0000012a041c7947 */ /* 0x000fec000b800000 */
.L_x_772:
[----:B------:R-:W-:Y:S01]  /*b970*/  UMOV UR4, 0xffffffff ;  /* 0xffffffff00047882 */ /* 0x000fe20000000000 */
[----:B------:R-:W-:Y:S02]  /*b980*/  LOP3.LUT R4, R4, 0xfffffffe, RZ, 0xc0, !PT ;  /* 0xfffffffe04047812 */ /* 0x000fe400078ec0ff */
[----:B------:R-:W-:Y:S05]  /*b990*/  BRA.DIV UR4, `(.L_x_572) ;  /* 0x0000012a04387947 */ /* 0x000fea000b800000 */
.L_x_775:
[----:B------:R-:W-:Y:S01]  /*b9a0*/  UMOV UR4, 0xffffffff ;  /* 0xffffffff00047882 */ /* 0x000fe20000000000 */
[----:B------:R-:W-:Y:S02]  /*b9b0*/  IMAD.IADD R4, R205, 0x1, -R4 ;  /* 0x00000001cd047824 */ /* 0x000fe400078e0a04 */
[----:B------:R-:W-:Y:S05]  /*b9c0*/  BRA.DIV UR4, `(.L_x_573) ;  /* 0x0000012a04547947 */ /* 0x000fea000b800000 */
.L_x_778:
[----:B------:R-:W-:Y:S01]  /*b9d0*/  UMOV UR4, 0xffffffff ;  /* 0xffffffff00047882 */ /* 0x000fe20000000000 */
[----:B------:R-:W-:Y:S02]  /*b9e0*/  SHF.L.U32 R5, R4, 0x1f, RZ ;  /* 0x0000001f04057819 */ /* 0x000fe400000006ff */
[----:B------:R-:W-:Y:S05]  /*b9f0*/  BRA.DIV UR4, `(.L_x_574) ;  /* 0x0000012a04707947 */ /* 0x000fea000b800000 */
.L_x_781:
[----:B------:R-:W0:Y:S01]  /*ba00*/  SYNCS.PHASECHK.TRANS64.TRYWAIT P1, [R2+URZ+0x34800], R5 ;  /* 0x03480005020075a7 */ /* 0x000e22000802017f */
[----:B------:R-:W-:Y:S01]  /*ba10*/  PRMT R38, R25, 0x5410, R67 ;  /* 0x0000541019267816 */ /* 0x000fe20000000043 */
[----:B------:R-:W-:Y:S01]  /*ba20*/  BSSY B1, `(.L_x_575) ;  /* 0x0000014000017945 */ /* 0x000fe20003800000 */
[----:B------:R-:W-:Y:S02]  /*ba30*/  PRMT R25, R26, 0x5410, R72 ;  /* 0x000054101a197816 */ /* 0x000fe40000000048 */
[----:B------:R-:W-:Y:S02]  /*ba40*/  PRMT R26, R41, 0x7610, R26 ;  /* 0x00007610291a7816 */ /* 0x000fe4000000001a */
[----:B------:R-:W-:Y:S02]  /*ba50*/  PRMT R37, R20, 0x5410, R66 ;  /* 0x0000541014257816 */ /* 0x000fe40000000042 */
[----:B------:R-:W-:Y:S02]  /*ba60*/  PRMT R21, R21, 0x5410, R60 ;  /* 0x0000541015157816 */ /* 0x000fe4000000003c */
[----:B------:R-:W-:-:S02]  /*ba70*/  PRMT R24, R24, 0x5410, R61 ;  /* 0x0000541018187816 */ /* 0x000fc4000000003d */
[----:B------:R-:W-:Y:S02]  /*ba80*/  PRMT R13, R50, 0x5410, R62 ;  /* 0x00005410320d7816 */ /* 0x000fe4000000003e */
        /* <DEDUP_REMOVED lines=11> */
[----:B------:R-:W-:Y:S01]  /*bb40*/  PRMT R12, R44, 0x5410, R77 ;  /* 0x000054102c0c7816 */ /* 0x000fe2000000004d */
[----:B0-----:R-:W-:Y:S06]  /*bb50*/  @!P1 BRA `(.L_x_576) ;  /* 0x0000012800409947 */ /* 0x001fec0003800000 */
.L_x_782:
[----:B------:R-:W-:Y:S05]  /*bb60*/  BSYNC B1 ;  /* 0x0000000000017941 */ /* 0x000fea0003800000 */
.L_x_575:
[----:B------:R-:W-:Y:S01]  /*bb70*/  BSSY B1, `(.L_x_577) ;  /* 0x0000103000017945 */ /* 0x000fe20003800000 */
[----:B------:R-:W-:-:S03]  /*bb80*/  IMAD.MOV.U32 R36, RZ, RZ, R6 ;  /* 0x000000ffff247224 */ /* 0x000fc600078e0006 */
[----:B------:R-:W-:Y:S05]  /*bb90*/  @P0 BRA `(.L_x_578) ;  /* 0x0000001000000947 */ /* 0x000fea0003800000 */
[----:B0-----:R-:W0:Y:S01]  /*bba0*/  LDC R5, c[0x0][0x3d4] ;  /* 0x0000f500ff057b82 */ /* 0x001e220000000800 */
[C---:B------:R-:W-:Y:S01]  /*bbb0*/  VIADD R4, R16.reuse, 0x10 ;  /* 0x0000001010047836 */ /* 0x040fe20000000000 */
[----:B------:R-:W-:Y:S01]  /*bbc0*/  BSSY B2, `(.L_x_579) ;  /* 0x0000032000027945 */ /* 0x000fe20003800000 */
[C---:B------:R-:W-:Y:S02]  /*bbd0*/  VIADD R6, R16.reuse, 0x20 ;  /* 0x0000002010067836 */ /* 0x040fe40000000000 */
[C---:B------:R-:W-:Y:S01]  /*bbe0*/  VIADD R42, R16.reuse, 0x30 ;  /* 0x00000030102a7836 */ /* 0x040fe20000000000 */
[-C--:B0-----:R-:W-:Y:S02]  /*bbf0*/  ISETP.GE.AND P0, PT, R16, R5.reuse, PT ;  /* 0x000000051000720c */ /* 0x081fe40003f06270 */
[-C--:B------:R-:W-:Y:S01]  /*bc00*/  ISETP.GE.AND P1, PT, R4, R5.reuse, PT ;  /* 0x000000050400720c */ /* 0x080fe20003f26270 */
[----:B------:R-:W-:Y:S01]  /*bc10*/  VIADD R4, R16, 0x40 ;  /* 0x0000004010047836 */ /* 0x000fe20000000000 */
[-C--:B------:R-:W-:Y:S01]  /*bc20*/  ISETP.GE.AND P2, PT, R6, R5.reuse, PT ;  /* 0x000000050600720c */ /* 0x080fe20003f46270 */
[----:B------:R-:W-:Y:S01]  /*bc30*/  VIADD R6, R16, 0x50 ;  /* 0x0000005010067836 */ /* 0x000fe20000000000 */
[----:B------:R-:W-:-:S02]  /*bc40*/  ISETP.GE.AND P3, PT, R42, R5, PT ;  /* 0x000000052a00720c */ /* 0x000fc40003f66270 */
[-C--:B------:R-:W-:Y:S02]  /*bc50*/  ISETP.GE.AND P4, PT, R4, R5.reuse, PT ;  /* 0x000000050400720c */ /* 0x080fe40003f86270 */
[----:B------:R-:W-:-:S03]  /*bc60*/  ISETP.GE.AND P5, PT, R6, R5, PT ;  /* 0x000000050600720c */ /* 0x000fc60003fa6270 */
[----:B------:R-:W-:Y:S10]  /*bc70*/  @P0 BRA `(.L_x_580) ;  /* 0x0000000000980947 */ /* 0x000ff40003800000 */
[----:B------:R-:W0:Y:S01]  /*bc80*/  LDS.128 R4, [R8+0x10400] ;  /* 0x0104000008047984 */ /* 0x000e220000000c00 */
[C---:B------:R-:W-:Y:S01]  /*bc90*/  IMAD.U32 R45, R37.reuse, 0x10000, RZ ;  /* 0x00010000252d7824 */ /* 0x040fe200078e00ff */
[----:B------:R-:W-:Y:S01]  /*bca0*/  LOP3.LUT R48, R37, 0xffff0000, RZ, 0xc0, !PT ;  /* 0xffff000025307812 */ /* 0x000fe200078ec0ff */
[C---:B------:R-:W-:Y:S01]  /*bcb0*/  IMAD.U32 R44, R35.reuse, 0x10000, RZ ;  /* 0x00010000232c7824 */ /* 0x040fe200078e00ff */
[----:B------:R-:W-:Y:S01]  /*bcc0*/  LOP3.LUT R46, R35, 0xffff0000, RZ, 0xc0, !PT ;  /* 0xffff0000232e7812 */ /* 0x000fe200078ec0ff */
[C---:B0-----:R-:W-:Y:S01]  /*bcd0*/  IMAD.U32 R39, R4.reuse, 0x10000, RZ ;  /* 0x0001000004277824 */ /* 0x041fe200078e00ff */
[----:B------:R-:W-:Y:S01]  /*bce0*/  LOP3.LUT R4, R4, 0xffff0000, RZ, 0xc0, !PT ;  /* 0xffff000004047812 */ /* 0x000fe200078ec0ff */
[C---:B------:R-:W-:Y:S01]  /*bcf0*/  IMAD.U32 R41, R5.reuse, 0x10000, RZ ;  /* 0x0001000005297824 */ /* 0x040fe200078e00ff */
[----:B------:R-:W-:Y:S01]  /*bd00*/  LOP3.LUT R5, R5, 0xffff0000, RZ, 0xc0, !PT ;  /* 0xffff000005057812 */ /* 0x000fe200078ec0ff */
[C---:B------:R-:W-:Y:S01]  /*bd10*/  IMAD.U32 R42, R6.reuse, 0x10000, RZ ;  /* 0x00010000062a7824 */ /* 0x040fe200078e00ff */
[----:B------:R-:W-:Y:S01]  /*bd20*/  LOP3.LUT R6, R6, 0xffff0000, RZ, 0xc0, !PT ;  /* 0xffff000006067812 */ /* 0x000fe200078ec0ff */
[C---:B------:R-:W-:Y:S01]  /*bd30*/  FMUL.FTZ R50, R4.reuse, R45 ;  /* 0x0000002d04327220 */ /* 0x040fe20000410000 */
[----:B------:R-:W-:Y:S01]  /*bd40*/  FMUL.FTZ R4, R4, R44 ;  /* 0x0000002c04047220 */ /* 0x000fe20000410000 */
[----:B------:R-:W-:-:S02]  /*bd50*/  IMAD.U32 R43, R7, 0x10000, RZ ;  /* 0x00010000072b7824 */ /* 0x000fc400078e00ff */
[----:B------:R-:W-:Y:S01]  /*bd60*/  FMUL.FTZ R52, R5, R48 ;  /* 0x0000003005347220 */ /* 0x000fe20000410000 */
[C---:B------:R-:W-:Y:S01]  /*bd70*/  FFMA.FTZ R50, R39.reuse, R44, -R50 ;  /* 0x0000002c27327223 */ /* 0x040fe20000010832 */
[----:B------:R-:W-:Y:S01]  /*bd80*/  FFMA.FTZ R45, R39, R45, R4 ;  /* 0x0000002d272d7223 */ /* 0x000fe20000010004 */
[----:B------:R-:W-:Y:S01]  /*bd90*/  LOP3.LUT R7, R7, 0xffff0000, RZ, 0xc0, !PT ;  /* 0xffff000007077812 */ /* 0x000fe200078ec0ff */
[-C--:B------:R-:W-:Y:S01]  /*bda0*/  FMUL.FTZ R54, R5, R46.reuse ;  /* 0x0000002e05367220 */ /* 0x080fe20000410000 */
[C---:B------:R-:W-:Y:S01]  /*bdb0*/  LOP3.LUT R44, R38.reuse, 0xffff0000, RZ, 0xc0, !PT ;  /* 0xffff0000262c7812 */ /* 0x040fe200078ec0ff */
[----:B------:R-:W-:Y:S01]  /*bdc0*/  IMAD.U32 R39, R38, 0x10000, RZ ;  /* 0x0001000026277824 */ /* 0x000fe200078e00ff */
[C---:B------:R-:W-:Y:S01]  /*bdd0*/  LOP3.LUT R4, R36.reuse, 0xffff0000, RZ, 0xc0, !PT ;  /* 0xffff000024047812 */ /* 0x040fe200078ec0ff */
[----:B------:R-:W-:Y:S02]  /*bde0*/  IMAD.U32 R5, R36, 0x10000, RZ ;  /* 0x0001000024057824 */ /* 0x000fe400078e00ff */
[C---:B------:R-:W-:Y:S01]  /*bdf0*/  FFMA.FTZ R52, R41.reuse, R46, -R52 ;  /* 0x0000002e29347223 */ /* 0x040fe20000010834 */
[----:B------:R-:W-:Y:S01]  /*be00*/  FFMA.FTZ R41, R41, R48, R54 ;  /* 0x0000003029297223 */ /* 0x000fe20000010036 */
[C---:B------:R-:W-:Y:S01]  /*be10*/  FMUL.FTZ R47, R6.reuse, R39 ;  /* 0x00000027062f7220 */ /* 0x040fe20000410000 */
        /* <DEDUP_REMOVED lines=9> */
[----:B------:R-:W-:Y:S02]  /*beb0*/  F2FP.BF16.F32.PACK_AB R6, R39, R6 ;  /* 0x000000062706723e */ /* 0x000fe400000010ff */
[----:B------:R-:W-:-:S05]  /*bec0*/  F2FP.BF16.F32.PACK_AB R7, R44, R7 ;  /* 0x000000072c07723e */ /* 0x000fca00000010ff */
[----:B------:R0:W-:Y:S02]  /*bed0*/  STS.128 [R8+0x10400], R4 ;  /* 0x0104000408007388 */ /* 0x0001e40000000c00 */
.L_x_580:
[----:B------:R-:W-:Y:S05]  /*bee0*/  BSYNC B2 ;  /* 0x0000000000027941 */ /* 0x000fea0003800000 */
.L_x_579:
[----:B------:R-:W-:Y:S04]  /*bef0*/  BSSY B2, `(.L_x_581) ;  /* 0x0000028000027945 */ /* 0x000fe80003800000 */
[----:B------:R-:W-:Y:S05]  /*bf00*/  @P1 BRA `(.L_x_582) ;  /* 0x0000000000981947 */ /* 0x000fea0003800000 */
[----:B0-----:R-:W0:Y:S01]  /*bf10*/  LDS.128 R4, [R3] ;  /* 0x0000000003047984 */ /* 0x001e220000000c00 */
        /* <DEDUP_REMOVED lines=36> */
[----:B------:R1:W-:Y:S02]  /*c160*/  STS.128 [R3], R4 ;  /* 0x0000000403007388 */ /* 0x0003e40000000c00 */
.L_x_582:
[----:B------:R-:W-:Y:S05]  /*c170*/  BSYNC B2 ;  /* 0x0000000000027941 */ /* 0x000fea0003800000 */
.L_x_581:
[----:B------:R-:W-:Y:S04]  /*c180*/  BSSY B2, `(.L_x_583) ;  /* 0x0000028000027945 */ /* 0x000fe80003800000 */
[----:B------:R-:W-:Y:S05]  /*c190*/  @P2 BRA `(.L_x_584) ;  /* 0x0000000000982947 */ /* 0x000fea0003800000 */
[----:B01----:R-:W0:Y:S01]  /*c1a0*/  LDS.128 R4, [R8+0x14400] ;  /* 0x0144000008047984 */ /* 0x003e220000000c00 */
        /* <DEDUP_REMOVED lines=37> */
.L_x_584:
[----:B------:R-:W-:Y:S05]  /*c400*/  BSYNC B2 ;  /* 0x0000000000027941 */ /* 0x000fea0003800000 */
.L_x_583:
[----:B------:R-:W-:Y:S04]  /*c410*/  BSSY B2, `(.L_x_585) ;  /* 0x0000028000027945 */ /* 0x000fe80003800000 */
[----:B------:R-:W-:Y:S05]  /*c420*/  @P3 BRA `(.L_x_586) ;  /* 0x0000000000983947 */ /* 0x000fea0003800000 */
[----:B012---:R-:W0:Y:S01]  /*c430*/  LDS.128 R4, [R3+0x4000] ;  /* 0x0040000003047984 */ /* 0x007e220000000c00 */
        /* <DEDUP_REMOVED lines=37> */
.L_x_586:
[----:B------:R-:W-:Y:S05]  /*c690*/  BSYNC B2 ;  /* 0x0000000000027941 */ /* 0x000fea0003800000 */
.L_x_585:
[----:B------:R-:W-:Y:S04]  /*c6a0*/  BSSY B2, `(.L_x_587) ;  /* 0x0000028000027945 */ /* 0x000fe80003800000 */
[----:B------:R-:W-:Y:S05]  /*c6b0*/  @P4 BRA `(.L_x_588) ;  /* 0x0000000000984947 */ /* 0x000fea0003800000 */
[----:B0123--:R-:W0:Y:S01]  /*c6c0*/  LDS.128 R4, [R8+0x18400] ;  /* 0x0184000008047984 */ /* 0x00fe220000000c00 */
        /* <DEDUP_REMOVED lines=37> */
.L_x_588:
[----:B------:R-:W-:Y:S05]  /*c920*/  BSYNC B2 ;  /* 0x0000000000027941 */ /* 0x000fea0003800000 */
.L_x_587:
[----:B------:R-:W-:Y:S05]  /*c930*/  @P5 BRA `(.L_x_578) ;  /* 0x0000000000985947 */ /* 0x000fea0003800000 */
[----:B01234-:R-:W0:Y:S01]  /*c940*/  LDS.128 R4, [R3+0x8000] ;  /* 0x0080000003047984 */ /* 0x01fe220000000c00 */
        /* <DEDUP_REMOVED lines=37> */
.L_x_578:
[----:B------:R-:W-:Y:S05]  /*cba0*/  BSYNC B1 ;  /* 0x0000000000017941 */ /* 0x000fea0003800000 */
.L_x_577:
[----:B------:R-:W-:-:S13]  /*cbb0*/  ISETP.GE.AND P0, PT, R204, R0, PT ;  /* 0x00000000cc00720c */ /* 0x000fda0003f06270 */
[----:B------:R-:W-:Y:S05]  /*cbc0*/  @P0 BRA `(.L_x_589) ;  /* 0x0000003800a80947 */ /* 0x000fea0003800000 */
[----:B01234-:R-:W0:Y:S01]  /*cbd0*/  LDC R5, c[0x0][0x3d4] ;  /* 0x0000f500ff057b82 */ /* 0x01fe220000000800 */
        /* <DEDUP_REMOVED lines=14> */
[----:B------:R-:W-:Y:S01]  /*ccc0*/  IMAD.U32 R44, R35, 0x10000, RZ ;  /* 0x00010000232c7824 */ /* 0x000fe200078e00ff */
[C---:B------:R-:W-:Y:S01]  /*ccd0*/  LOP3.LUT R47, R37.reuse, 0xffff0000, RZ, 0xc0, !PT ;  /* 0xffff0000252f7812 */ /* 0x040fe200078ec0ff */
[----:B------:R-:W-:Y:S01]  /*cce0*/  IMAD.U32 R46, R37, 0x10000, RZ ;  /* 0x00010000252e7824 */ /* 0x000fe200078e00ff */
        /* <DEDUP_REMOVED lines=9> */
[-C--:B------:R-:W-:Y:S01]  /*cd80*/  FMUL.FTZ R41, R46, R4.reuse ;  /* 0x000000042e297220 */ /* 0x080fe20000410000 */
[----:B------:R-:W-:Y:S01]  /*cd90*/  FMUL.FTZ R43, R44, R4 ;  /* 0x000000042c2b7220 */ /* 0x000fe20000410000 */
[----:B------:R-:W-:Y:S01]  /*cda0*/  FMUL.FTZ R42, R47, R5 ;  /* 0x000000052f2a7220 */ /* 0x000fe20000410000 */
[----:B------:R-:W-:-:S02]  /*cdb0*/  IMAD.U32 R37, R7, 0x10000, RZ ;  /* 0x0001000007257824 */ /* 0x000fc400078e00ff */
[-C--:B------:R-:W-:Y:S01]  /*cdc0*/  FFMA.FTZ R4, R44, R0.reuse, -R41 ;  /* 0x000000002c047223 */ /* 0x080fe20000010829 */
[----:B------:R-:W-:Y:S01]  /*cdd0*/  FFMA.FTZ R43, R46, R0, R43 ;  /* 0x000000002e2b7223 */ /* 0x000fe2000001002b */
[C---:B------:R-:W-:Y:S01]  /*cde0*/  FMUL.FTZ R0, R45.reuse, R5 ;  /* 0x000000052d007220 */ /* 0x040fe20000410000 */
[-C--:B------:R-:W-:Y:S01]  /*cdf0*/  FFMA.FTZ R5, R45, R39.reuse, -R42 ;  /* 0x000000272d057223 */ /* 0x080fe2000001082a */
[----:B------:R-:W-:Y:S01]  /*ce00*/  LOP3.LUT R7, R7, 0xffff0000, RZ, 0xc0, !PT ;  /* 0xffff000007077812 */ /* 0x000fe200078ec0ff */
[C---:B------:R-:W-:Y:S01]  /*ce10*/  IMAD.U32 R41, R36.reuse, 0x10000, RZ ;  /* 0x0001000024297824 */ /* 0x040fe200078e00ff */
[----:B------:R-:W-:Y:S01]  /*ce20*/  LOP3.LUT R45, R36, 0xffff0000, RZ, 0xc0, !PT ;  /* 0xffff0000242d7812 */ /* 0x000fe200078ec0ff */
[-C--:B------:R-:W-:Y:S01]  /*ce30*/  FMUL.FTZ R36, R49, R6.reuse ;  /* 0x0000000631247220 */ /* 0x080fe20000410000 */
[----:B------:R-:W-:Y:S01]  /*ce40*/  FFMA.FTZ R0, R47, R39, R0 ;  /* 0x000000272f007223 */ /* 0x000fe20000010000 */
[----:B------:R-:W-:Y:S01]  /*ce50*/  FMUL.FTZ R38, R41, R6 ;  /* 0x0000000629267220 */ /* 0x000fe20000410000 */
[-C--:B------:R-:W-:Y:S01]  /*ce60*/  FMUL.FTZ R42, R51, R7.reuse ;  /* 0x00000007332a7220 */ /* 0x080fe20000410000 */
[----:B------:R-:W-:Y:S01]  /*ce70*/  FMUL.FTZ R44, R45, R7 ;  /* 0x000000072d2c7220 */ /* 0x000fe20000410000 */
[-C--:B------:R-:W-:Y:S01]  /*ce80*/  FFMA.FTZ R6, R41, R35.reuse, -R36 ;  /* 0x0000002329067223 */ /* 0x080fe20000010824 */
[----:B------:R-:W-:Y:S01]  /*ce90*/  FFMA.FTZ R35, R49, R35, R38 ;  /* 0x0000002331237223 */ /* 0x000fe20000010026 */
[-C--:B------:R-:W-:Y:S01]  /*cea0*/  FFMA.FTZ R7, R45, R37.reuse, -R42 ;  /* 0x000000252d077223 */ /* 0x080fe2000001082a */
[----:B------:R-:W-:Y:S01]  /*ceb0*/  FFMA.FTZ R44, R51, R37, R44 ;  /* 0x00000025332c7223 */ /* 0x000fe2000001002c */
[----:B------:R-:W-:-:S02]  /*cec0*/  F2FP.BF16.F32.PACK_AB R4, R43, R4 ;  /* 0x000000042b04723e */ /* 0x000fc400000010ff */
[----:B------:R-:W-:Y:S02]  /*ced0*/  F2FP.BF16.F32.PACK_AB R5, R0, R5 ;  /* 0x000000050005723e */ /* 0x000fe400000010ff */
[----:B------:R-:W-:Y:S02]  /*cee0*/  F2FP.BF16.F32.PACK_AB R6, R35, R6 ;  /* 0x000000062306723e */ /* 0x000fe400000010ff */
[----:B------:R-:W-:-:S05]  /*cef0*/  F2FP.BF16.F32.PACK_AB R7, R44, R7 ;  /* 0x000000072c07723e */ /* 0x000fca00000010ff */
[----:B------:R0:W-:Y:S02]  /*cf00*/  STS.128 [R8+0x12400], R4 ;  /* 0x0124000408007388 */ /* 0x0001e40000000c00 */
.L_x_591:
[----:B------:R-:W-:Y:S05]  /*cf10*/  BSYNC B1 ;  /* 0x0000000000017941 */ /* 0x000fea0003800000 */
.L_x_590:
[----:B------:R-:W-:Y:S04]  /*cf20*/  BSSY B1, `(.L_x_592) ;  /* 0x0000028000017945 */ /* 0x000fe80003800000 */
[----:B------:R-:W-:Y:S05]  /*cf30*/  @P1 BRA `(.L_x_593) ;  /* 0x0000000000981947 */ /* 0x000fea0003800000 */
[----:B0-----:R-:W0:Y:S01]  /*cf40*/  LDS.128 R4, [R3+0x2000] ;  /* 0x0020000003047984 */ /* 0x001e220000000c00 */
        /* <DEDUP_REMOVED lines=37> */
.L_x_593:
[----:B------:R-:W-:Y:S05]  /*d1a0*/  BSYNC B1 ;  /* 0x0000000000017941 */ /* 0x000fea0003800000 */
.L_x_592:
[----:B------:R-:W-:Y:S04]  /*d1b0*/  BSSY B1, `(.L_x_594) ;  /* 0x0000028000017945 */ /* 0x000fe80003800000 */
[----:B------:R-:W-:Y:S05]  /*d1c0*/  @P2 BRA `(.L_x_595) ;  /* 0x0000000000982947 */ /* 0x000fea0003800000 */
[----:B01----:R-:W0:Y:S01]  /*d1d0*/  LDS.128 R4, [R8+0x16400] ;  /* 0x0164000008047984 */ /* 0x003e220000000c00 */
        /* <DEDUP_REMOVED lines=37> */
.L_x_595:
[----:B------:R-:W-:Y:S05]  /*d430*/  BSYNC B1 ;  /* 0x0000000000017941 */ /* 0x000fea0003800000 */
.L_x_594:
[----:B------:R-:W-:Y:S04]  /*d440*/  BSSY B1, `(.L_x_596) ;  /* 0x0000028000017945 */ /* 0x000fe80003800000 */
[----:B------:R-:W-:Y:S05]  /*d450*/  @P3 BRA `(.L_x_597) ;  /* 0x0000000000983947 */ /* 0x000fea0003800000 */
[----:B012---:R-:W0:Y:S01]  /*d460*/  LDS.128 R4, [R3+0x6000] ;  /* 0x0060000003047984 */ /* 0x007e220000000c00 */
        /* <DEDUP_REMOVED lines=37> */
.L_x_597:
[----:B------:R-:W-:Y:S05]  /*d6c0*/  BSYNC B1 ;  /* 0x0000000000017941 */ /* 0x000fea0003800000 */
.L_x_596:
[----:B------:R-:W-:Y:S04]  /*d6d0*/  BSSY B1, `(.L_x_598) ;  /* 0x0000028000017945 */ /* 0x000fe80003800000 */
[----:B------:R-:W-:Y:S05]  /*d6e0*/  @P4 BRA `(.L_x_599) ;  /* 0x0000000000984947 */ /* 0x000fea0003800000 */
[----:B0123--:R-:W0:Y:S01]  /*d6f0*/  LDS.128 R4, [R8+0x1a400] ;  /* 0x01a4000008047984 */ /* 0x00fe220000000c00 */
        /* <DEDUP_REMOVED lines=37> */
.L_x_599:
[----:B------:R-:W-:Y:S05]  /*d950*/  BSYNC B1 ;  /* 0x0000000000017941 */ /* 0x000fea0003800000 */
.L_x_598:
[----:B------:R-:W-:Y:S05]  /*d960*/  @P5 BRA `(.L_x_589) ;  /* 0x0000002c00405947 */ /* 0x000fea0003800000 */
[----:B01234-:R-:W0:Y:S01]  /*d970*/  LDS.128 R4, [R3+0xa000] ;  /* 0x00a0000003047984 */ /* 0x01fe220000000c00 */
[C---:B------:R-:W-:Y:S01]  /*d980*/  IMAD.U32 R24, R11.reuse, 0x10000, RZ ;  /* 0x000100000b187824 */ /* 0x040fe200078e00ff */
[----:B------:R-:W-:Y:S01]  /*d990*/  LOP3.LUT R26, R11, 0xffff0000, RZ, 0xc0, !PT ;  /* 0xffff00000b1a7812 */ /* 0x000fe200078ec0ff */
[C---:B------:R-:W-:Y:S01]  /*d9a0*/  IMAD.U32 R14, R9.reuse, 0x10000, RZ ;  /* 0x00010000090e7824 */ /* 0x040fe200078e00ff */
[----:B------:R-:W-:Y:S01]  /*d9b0*/  LOP3.LUT R20, R9, 0xffff0000, RZ, 0xc0, !PT ;  /* 0xffff000009147812 */ /* 0x000fe200078ec0ff */
[C---:B------:R-:W-:Y:S01]  /*d9c0*/  IMAD.U32 R27, R12.reuse, 0x10000, RZ ;  /* 0x000100000c1b7824 */ /* 0x040fe200078e00ff */
[----:B------:R-:W-:Y:S02]  /*d9d0*/  LOP3.LUT R29, R12, 0xffff0000, RZ, 0xc0, !PT ;  /* 0xffff00000c1d7812 */ /* 0x000fe400078ec0ff */
        /* <DEDUP_REMOVED lines=11> */
[----:B------:R-:W-:Y:S01]  /*da90*/  FFMA.FTZ R4, R14, R0, -R13 ;  /* 0x000000000e047223 */ /* 0x000fe2000001080d */
[C---:B------:R-:W-:Y:S01]  /*daa0*/  FMUL.FTZ R13, R20.reuse, R5 ;  /* 0x00000005140d7220 */ /* 0x040fe20000410000 */
[----:B------:R-:W-:Y:S01]  /*dab0*/  LOP3.LUT R7, R7, 0xffff0000, RZ, 0xc0, !PT ;  /* 0xffff000007077812 */ /* 0x000fe200078ec0ff */
[----:B------:R-:W-:Y:S01]  /*dac0*/  FFMA.FTZ R5, R20, R8, -R21 ;  /* 0x0000000814057223 */ /* 0x000fe20000010815 */
[----:B------:R-:W-:Y:S02]  /*dad0*/  IMAD.U32 R21, R10, 0x10000, RZ ;  /* 0x000100000a157824 */ /* 0x000fe400078e00ff */
[----:B------:R-:W-:Y:S01]  /*dae0*/  FFMA.FTZ R15, R24, R0, R15 ;  /* 0x00000000180f7223 */ /* 0x000fe2000001000f */
[-C--:B------:R-:W-:Y:S01]  /*daf0*/  FMUL.FTZ R0, R27, R6.reuse ;  /* 0x000000061b007220 */ /* 0x080fe20000410000 */
[-C--:B------:R-:W-:Y:S01]  /*db00*/  FMUL.FTZ R10, R29, R7.reuse ;  /* 0x000000071d0a7220 */ /* 0x080fe20000410000 */
[----:B------:R-:W-:Y:S01]  /*db10*/  FMUL.FTZ R6, R21, R6 ;  /* 0x0000000615067220 */ /* 0x000fe20000410000 */
[----:B------:R-:W-:Y:S01]  /*db20*/  FMUL.FTZ R12, R25, R7 ;  /* 0x00000007190c7220 */ /* 0x000fe20000410000 */
[-C--:B------:R-:W-:Y:S01]  /*db30*/  FFMA.FTZ R0, R21, R9.reuse, -R0 ;  /* 0x0000000915007223 */ /* 0x080fe20000010800 */
[----:B------:R-:W-:Y:S01]  /*db40*/  FFMA.FTZ R8, R26, R8, R13 ;  /* 0x000000081a087223 */ /* 0x000fe2000001000d */
[----:B------:R-:W-:Y:S01]  /*db50*/  FFMA.FTZ R9, R27, R9, R6 ;  /* 0x000000091b097223 */ /* 0x000fe20000010006 */
[-C--:B------:R-:W-:Y:S01]  /*db60*/  FFMA.FTZ R7, R25, R11.reuse, -R10 ;  /* 0x0000000b19077223 */ /* 0x080fe2000001080a */
[----:B------:R-:W-:Y:S01]  /*db70*/  FFMA.FTZ R12, R29, R11, R12 ;  /* 0x0000000b1d0c7223 */ /* 0x000fe2000001000c */
[----:B------:R-:W-:-:S02]  /*db80*/  F2FP.BF16.F32.PACK_AB R4, R15, R4 ;  /* 0x000000040f04723e */ /* 0x000fc400000010ff */
[----:B------:R-:W-:Y:S02]  /*db90*/  F2FP.BF16.F32.PACK_AB R5, R8, R5 ;  /* 0x000000050805723e */ /* 0x000fe400000010ff */
[----:B------:R-:W-:Y:S02]  /*dba0*/  F2FP.BF16.F32.PACK_AB R6, R9, R0 ;  /* 0x000000000906723e */ /* 0x000fe400000010ff */
[----:B------:R-:W-:-:S05]  /*dbb0*/  F2FP.BF16.F32.PACK_AB R7, R12, R7 ;  /* 0x000000070c07723e */ /* 0x000fca00000010ff */
[----:B------:R0:W-:Y:S01]  /*dbc0*/  STS.128 [R3+0xa000], R4 ;  /* 0x00a0000403007388 */ /* 0x0001e20000000c00 */
[----:B------:R-:W-:Y:S05]  /*dbd0*/  BRA `(.L_x_589) ;  /* 0x0000002800a47947 */ /* 0x000fea0003800000 */
.L_x_568:
        /* <DEDUP_REMOVED lines=15> */
[----:B------:R-:W-:Y:S01]  /*dcd0*/  ULDC UR4, c[0x0][0x3d4] ;  /* 0x0000f50000047ab9 */ /* 0x000fe20000000800 */
[----:B------:R-:W-:Y:S02]  /*dce0*/  CS2R R24, SRZ ;  /* 0x0000000000187805 */ /* 0x000fe4000001ff00 */
[----:B------:R-:W-:Y:S02]  /*dcf0*/  ISETP.GE.AND P0, PT, R22, UR4, PT ;  /* 0x0000000416007c0c */ /* 0x000fe4000bf06270 */
[----:B------:R-:W-:Y:S02]  /*dd00*/  CS2R R26, SRZ ;  /* 0x00000000001a7805 */ /* 0x000fe4000001ff00 */
[----:B------:R-:W-:Y:S02]  /*dd10*/  ISETP.GE.AND P2, PT, R184, UR4, PT ;  /* 0x00000004b8007c0c */ /* 0x000fe4000bf46270 */
[----:B------:R-:W-:Y:S02]  /*dd20*/  CS2R R28, SRZ ;  /* 0x00000000001c7805 */ /* 0x000fe4000001ff00 */
[----:B------:R-:W-:-:S02]  /*dd30*/  ISETP.GE.AND P3, PT, R185, UR4, PT ;  /* 0x00000004b9007c0c */ /* 0x000fc4000bf66270 */
        /* <DEDUP_REMOVED lines=9> */
[----:B------:R0:W5:Y:S04]  /*ddd0*/  @!P0 LDG.E.128 R24, desc[UR36][R44.64] ;  /* 0x000000242c188981 */ /* 0x000168000c1e1d00 */
[----:B------:R0:W5:Y:S04]  /*dde0*/  @!P2 LDG.E.128 R28, desc[UR36][R44.64+0x40] ;  /* 0x000040242c1ca981 */ /* 0x000168000c1e1d00 */
[----:B------:R0:W5:Y:S04]  /*ddf0*/  @!P3 LDG.E.128 R32, desc[UR36][R44.64+0x80] ;  /* 0x000080242c20b981 */ /* 0x000168000c1e1d00 */
[----:B------:R0:W5:Y:S04]  /*de00*/  @!P0 LDG.E.128 R4, desc[UR36][R46.64] ;  /* 0x000000242e048981 */ /* 0x000168000c1e1d00 */
[----:B------:R0:W5:Y:S04]  /*de10*/  @!P2 LDG.E.128 R8, desc[UR36][R46.64+0x40] ;  /* 0x000040242e08a981 */ /* 0x000168000c1e1d00 */
[----:B------:R0:W5:Y:S02]  /*de20*/  @!P3 LDG.E.128 R12, desc[UR36][R46.64+0x80] ;  /* 0x000080242e0cb981 */ /* 0x000164000c1e1d00 */
.L_x_601:
[----:B------:R-:W-:Y:S05]  /*de30*/  BSYNC B1 ;  /* 0x0000000000017941 */ /* 0x000fea0003800000 */
.L_x_600:
[--C-:B-----5:R-:W-:Y:S01]  /*de40*/  IMAD.MOV.U32 R42, RZ, RZ, R25.reuse ;  /* 0x000000ffff2a7224 */ /* 0x120fe200078e0019 */
[----:B------:R-:W-:Y:S01]  /*de50*/  SHF.R.U64 R49, R24, 0x10, R25 ;  /* 0x0000001018317819 */ /* 0x000fe20000001219 */
[----:B------:R-:W-:Y:S01]  /*de60*/  IMAD.MOV.U32 R43, RZ, RZ, R27 ;  /* 0x000000ffff2b7224 */ /* 0x000fe200078e001b */
[----:B------:R-:W-:Y:S01]  /*de70*/  SHF.R.U32.HI R50, RZ, 0x10, R25 ;  /* 0x00000010ff327819 */ /* 0x000fe20000011619 */
[----:B------:R-:W-:Y:S01]  /*de80*/  IMAD.MOV.U32 R25, RZ, RZ, R26 ;  /* 0x000000ffff197224 */ /* 0x000fe200078e001a */
[--C-:B------:R-:W-:Y:S01]  /*de90*/  SHF.R.U64 R51, R26, 0x10, R27.reuse ;  /* 0x000000101a337819 */ /* 0x100fe2000000121b */
[----:B------:R-:W-:Y:S01]  /*dea0*/  IMAD.MOV.U32 R26, RZ, RZ, R28 ;  /* 0x000000ffff1a7224 */ /* 0x000fe200078e001c */
[----:B------:R-:W-:Y:S01]  /*deb0*/  SHF.R.U32.HI R52, RZ, 0x10, R27 ;  /* 0x00000010ff347819 */ /* 0x000fe2000001161b */
[--C-:B------:R-:W-:Y:S01]  /*dec0*/  IMAD.MOV.U32 R27, RZ, RZ, R29.reuse ;  /* 0x000000ffff1b7224 */ /* 0x100fe200078e001d */
[----:B------:R-:W-:Y:S01]  /*ded0*/  SHF.R.U64 R53, R28, 0x10, R29 ;  /* 0x000000101c357819 */ /* 0x000fe2000000121d */
[--C-:B------:R-:W-:Y:S01]  /*dee0*/  IMAD.MOV.U32 R48, RZ, RZ, R35.reuse ;  /* 0x000000ffff307224 */ /* 0x100fe200078e0023 */
[--C-:B------:R-:W-:Y:S01]  /*def0*/  SHF.R.U64 R59, R34, 0x10, R35.reuse ;  /* 0x00000010223b7819 */ /* 0x100fe20000001223 */
[----:B------:R-:W-:Y:S01]  /*df00*/  IMAD.MOV.U32 R3, RZ, RZ, R24 ;  /* 0x000000ffff037224 */ /* 0x000fe200078e0018 */
[----:B------:R-:W-:Y:S01]  /*df10*/  SHF.R.U32.HI R60, RZ, 0x10, R35 ;  /* 0x00000010ff3c7819 */ /* 0x000fe20000011623 */
[----:B------:R-:W-:Y:S01]  /*df20*/  IMAD.MOV.U32 R28, RZ, RZ, R30 ;  /* 0x000000ffff1c7224 */ /* 0x000fe200078e001e */
[----:B------:R-:W-:Y:S01]  /*df30*/  PRMT R35, R25, 0x5410, R51 ;  /* 0x0000541019237816 */ /* 0x000fe20000000033 */
[----:B0-----:R-:W-:Y:S01]  /*df40*/  IMAD.MOV.U32 R44, RZ, RZ, R31 ;  /* 0x000000ffff2c7224 */ /* 0x001fe200078e001f */
[----:B------:R-:W-:Y:S01]  /*df50*/  PRMT R25, R26, 0x5410, R53 ;  /* 0x000054101a197816 */ /* 0x000fe20000000035 */
[----:B------:R-:W-:Y:S01]  /*df60*/  UMOV UR4, 0xffffffff ;  /* 0xffffffff00047882 */ /* 0x000fe20000000000 */
[----:B------:R-:W-:Y:S01]  /*df70*/  SHF.R.U32.HI R54, RZ, 0x10, R29 ;  /* 0x00000010ff367819 */ /* 0x000fe2000001161d */
[----:B------:R-:W-:Y:S01]  /*df80*/  IMAD.MOV.U32 R46, RZ, RZ, R33 ;  /* 0x000000ffff2e7224 */ /* 0x000fe200078e0021 */
[----:B------:R-:W-:Y:S01]  /*df90*/  PRMT R26, R27, 0x7610, R26 ;  /* 0x000076101b1a7816 */ /* 0x000fe2000000001a */
[----:B------:R-:W-:Y:S01]  /*dfa0*/  IMAD.MOV.U32 R45, RZ, RZ, R32 ;  /* 0x000000ffff2d7224 */ /* 0x000fe200078e0020 */
[--C-:B------:R-:W-:Y:S01]  /*dfb0*/  SHF.R.U64 R55, R30, 0x10, R31.reuse ;  /* 0x000000101e377819 */ /* 0x100fe2000000121f */
[----:B------:R-:W-:Y:S01]  /*dfc0*/  IMAD.MOV.U32 R47, RZ, RZ, R34 ;  /* 0x000000ffff2f7224 */ /* 0x000fe200078e0022 */
[----:B------:R-:W-:Y:S01]  /*dfd0*/  SHF.R.U32.HI R56, RZ, 0x10, R31 ;  /* 0x00000010ff387819 */ /* 0x000fe2000001161f */
        /* <DEDUP_REMOVED lines=13> */
[----:B------:R-:W-:Y:S01]  /*e0b0*/  SHF.R.U64 R65, R8, 0x10, R9 ;  /* 0x0000001008417819 */ /* 0x000fe20000001209 */
[----:B------:R-:W-:Y:S01]  /*e0c0*/  IMAD.MOV.U32 R32, RZ, RZ, R11 ;  /* 0x000000ffff207224 */ /* 0x000fe200078e000b */
[----:B------:R-:W-:Y:S01]  /*e0d0*/  SHF.R.U32.HI R66, RZ, 0x10, R9 ;  /* 0x00000010ff427819 */ /* 0x000fe20000011609 */
[----:B------:R-:W-:Y:S01]  /*e0e0*/  IMAD.MOV.U32 R6, RZ, RZ, R12 ;  /* 0x000000ffff067224 */ /* 0x000fe200078e000c */
[----:B------:R-:W-:Y:S01]  /*e0f0*/  PRMT R33, R3, 0x5410, R49 ;  /* 0x0000541003217816 */ /* 0x000fe20000000031 */
[----:B------:R-:W-:Y:S01]  /*e100*/  IMAD.MOV.U32 R7, RZ, RZ, R13 ;  /* 0x000000ffff077224 */ /* 0x000fe200078e000d */
[----:B------:R-:W-:Y:S01]  /*e110*/  PRMT R27, R28, 0x7610, R27 ;  /* 0x000076101c1b7816 */ /* 0x000fe2000000001b */
[----:B------:R-:W-:Y:S01]  /*e120*/  IMAD.MOV.U32 R8, RZ, RZ, R14 ;  /* 0x000000ffff087224 */ /* 0x000fe200078e000e */
[----:B------:R-:W-:Y:S01]  /*e130*/  SHF.R.U64 R10, R10, 0x10, R11 ;  /* 0x000000100a0a7819 */ /* 0x000fe2000000120b */
[----:B------:R-:W-:Y:S01]  /*e140*/  IMAD.MOV.U32 R9, RZ, RZ, R15 ;  /* 0x000000ffff097224 */ /* 0x000fe200078e000f */
[----:B------:R-:W-:-:S02]  /*e150*/  SHF.R.U32.HI R67, RZ, 0x10, R11 ;  /* 0x00000010ff437819 */ /* 0x000fc4000001160b */
[--C-:B------:R-:W-:Y:S02]  /*e160*/  SHF.R.U64 R68, R12, 0x10, R13.reuse ;  /* 0x000000100c447819 */ /* 0x100fe4000000120d */
[----:B------:R-:W-:Y:S02]  /*e170*/  SHF.R.U32.HI R69, RZ, 0x10, R13 ;  /* 0x00000010ff457819 */ /* 0x000fe4000001160d */
[--C-:B------:R-:W-:Y:S02]  /*e180*/  SHF.R.U64 R70, R14, 0x10, R15.reuse ;  /* 0x000000100e467819 */ /* 0x100fe4000000120f */
[----:B------:R-:W-:Y:S02]  /*e190*/  SHF.R.U32.HI R71, RZ, 0x10, R15 ;  /* 0x00000010ff477819 */ /* 0x000fe4000001160f */
[----:B------:R-:W-:Y:S02]  /*e1a0*/  PRMT R34, R42, 0x5410, R50 ;  /* 0x000054102a227816 */ /* 0x000fe40000000032 */
[----:B------:R-:W-:-:S02]  /*e1b0*/  PRMT R5, R43, 0x5410, R52 ;  /* 0x000054102b057816 */ /* 0x000fc40000000034 */
[----:B------:R-:W-:Y:S02]  /*e1c0*/  PRMT R26, R26, 0x5410, R54 ;  /* 0x000054101a1a7816 */ /* 0x000fe40000000036 */
[----:B------:R-:W-:Y:S02]  /*e1d0*/  PRMT R28, R44, 0x7610, R28 ;  /* 0x000076102c1c7816 */ /* 0x000fe4000000001c */
[----:B------:R-:W-:Y:S01]  /*e1e0*/  LEA.HI R3, R205, R205, RZ, 0x1 ;  /* 0x000000cdcd037211 */ /* 0x000fe200078f08ff */
[----:B------:R-:W-:Y:S06]  /*e1f0*/  BRA.DIV UR4, `(.L_x_602) ;  /* 0x0000010204ac7947 */ /* 0x000fec000b800000 */
.L_x_785:
[----:B------:R-:W-:Y:S01]  /*e200*/  UMOV UR4, 0xffffffff ;  /* 0xffffffff00047882 */ /* 0x000fe20000000000 */
[----:B------:R-:W-:Y:S02]  /*e210*/  LOP3.LUT R4, R3, 0xfffffffe, RZ, 0xc0, !PT ;  /* 0xfffffffe03047812 */ /* 0x000fe400078ec0ff */
[----:B------:R-:W-:Y:S05]  /*e220*/  BRA.DIV UR4, `(.L_x_603) ;  /* 0x0000010204c87947 */ /* 0x000fea000b800000 */
.L_x_788:
[----:B------:R-:W-:Y:S01]  /*e230*/  UMOV UR4, 0xffffffff ;  /* 0xffffffff00047882 */ /* 0x000fe20000000000 */
[----:B------:R-:W-:Y:S02]  /*e240*/  IMAD.IADD R3, R205, 0x1, -R4 ;  /* 0x00000001cd037824 */ /* 0x000fe400078e0a04 */
[----:B------:R-:W-:Y:S05]  /*e250*/  BRA.DIV UR4, `(.L_x_604) ;  /* 0x0000010204e47947 */ /* 0x000fea000b800000 */
.L_x_791:
[----:B------:R-:W-:Y:S01]  /*e260*/  UMOV UR4, 0xffffffff ;  /* 0xffffffff00047882 */ /* 0x000fe20000000000 */
[----:B------:R-:W-:Y:S02]  /*e270*/  SHF.L.U32 R3, R3, 0x1f, RZ ;  /* 0x0000001f03037819 */ /* 0x000fe400000006ff */
[----:B------:R-:W-:Y:S05]  /*e280*/  BRA.DIV UR4, `(.L_x_605) ;  /* 0x0000010604007947 */ /* 0x000fea000b800000 */
.L_x_794:
[----:B------:R-:W0:Y:S01]  /*e290*/  SYNCS.PHASECHK.TRANS64.TRYWAIT P0, [R2+URZ+0x34800], R3 ;  /* 0x03480003020075a7 */ /* 0x000e22000800017f */
        /* <DEDUP_REMOVED lines=20> */
.L_x_795:
[----:B------:R-:W-:Y:S05]  /*e3e0*/  BSYNC B1 ;  /* 0x0000000000017941 */ /* 0x000fea0003800000 */
.L_x_606:
[----:B------:R-:W-:Y:S01]  /*e3f0*/  BSSY B1, `(.L_x_608) ;  /* 0x0000118000017945 */ /* 0x000fe20003800000 */
[----:B------:R-:W-:Y:S02]  /*e400*/  IMAD.MOV.U32 R36, RZ, RZ, R5 ;  /* 0x000000ffff247224 */ /* 0x000fe400078e0005 */
[----:B0-----:R-:W-:Y:S01]  /*e410*/  IMAD.MOV.U32 R3, RZ, RZ, R4 ;  /* 0x000000ffff037224 */ /* 0x001fe200078e0004 */
[----:B------:R-:W-:Y:S06]  /*e420*/  @P1 BRA `(.L_x_609) ;  /* 0x0000001000501947 */ /* 0x000fec0003800000 */
[----:B------:R-:W0:Y:S01]  /*e430*/  LDC R43, c[0x0][0x3d4] ;  /* 0x0000f500ff2b7b82 */ /* 0x000e220000000800 */
[----:B------:R-:W-:Y:S01]  /*e440*/  BSSY B2, `(.L_x_610) ;  /* 0x0000060000027945 */ /* 0x000fe20003800000 */
[-C--:B0-----:R-:W-:Y:S02]  /*e450*/  ISETP.GE.AND P0, PT, R22, R43.reuse, PT ;  /* 0x0000002b1600720c */ /* 0x081fe40003f06270 */
[-C--:B------:R-:W-:Y:S02]  /*e460*/  ISETP.GE.AND P1, PT, R184, R43.reuse, PT ;  /* 0x0000002bb800720c */ /* 0x080fe40003f26270 */
[----:B------:R-:W-:-:S09]  /*e470*/  ISETP.GE.AND P2, PT, R185, R43, PT ;  /* 0x0000002bb900720c */ /* 0x000fd20003f46270 */
[----:B------:R-:W-:Y:S05]  /*e480*/  @P0 BRA `(.L_x_611) ;  /* 0x00000004006c0947 */ /* 0x000fea0003800000 */
[----:B------:R-:W-:Y:S01]  /*e490*/  LEA.HI R5, R43, R208, RZ, 0x1d ;  /* 0x000000d02b057211 */ /* 0x000fe200078fe8ff */
[----:B------:R-:W-:Y:S01]  /*e4a0*/  IMAD.U32 R52, R37, 0x10000, RZ ;  /* 0x0001000025347824 */ /* 0x000fe200078e00ff */
[----:B------:R-:W-:Y:S01]  /*e4b0*/  LOP3.LUT R4, R189, 0x38, R22, 0xf8, !PT ;  /* 0x00000038bd047812 */ /* 0x000fe200078ef816 */
[----:B------:R-:W-:Y:S01]  /*e4c0*/  IMAD.U32 R51, R33, 0x10000, RZ ;  /* 0x0001000021337824 */ /* 0x000fe200078e00ff */
[----:B------:R-:W-:Y:S02]  /*e4d0*/  SHF.R.S32.HI R6, RZ, 0x1f, R5 ;  /* 0x0000001fff067819 */ /* 0x000fe40000011405 */
[----:B------:R-:W-:Y:S02]  /*e4e0*/  LOP3.LUT R53, R37, 0xffff0000, RZ, 0xc0, !PT ;  /* 0xffff000025357812 */ /* 0x000fe400078ec0ff */
[----:B------:R-:W-:Y:S01]  /*e4f0*/  LEA.HI R7, R6, R5, RZ, 0x3 ;  /* 0x0000000506077211 */ /* 0x000fe200078f18ff */
[----:B------:R-:W-:Y:S01]  /*e500*/  IMAD.SHL.U32 R6, R5, 0x8, RZ ;  /* 0x0000000805067824 */ /* 0x000fe200078e00ff */
[----:B------:R-:W-:-:S03]  /*e510*/  LOP3.LUT R5, R4, R191, RZ, 0x3c, !PT ;  /* 0x000000bf04057212 */ /* 0x000fc600078e3cff */
[----:B------:R-:W-:Y:S01]  /*e520*/  IMAD.SHL.U32 R7, R7, 0x400, RZ ;  /* 0x0000040007077824 */ /* 0x000fe200078e00ff */
[----:B------:R-:W-:Y:S01]  /*e530*/  LOP3.LUT R6, R189, 0x38, R6, 0xf8, !PT ;  /* 0x00000038bd067812 */ /* 0x000fe200078ef806 */
[----:B------:R-:W-:-:S03]  /*e540*/  IMAD R5, R190, 0x200, R5 ;  /* 0x00000200be057824 */ /* 0x000fc600078e0205 */
[----:B------:R-:W-:Y:S01]  /*e550*/  LOP3.LUT R7, R7, 0x7fffe000, RZ, 0xc0, !PT ;  /* 0x7fffe00007077812 */ /* 0x000fe200078ec0ff */
[----:B------:R-:W-:Y:S01]  /*e560*/  IMAD R60, R5, 0x2, R2 ;  /* 0x00000002053c7824 */ /* 0x000fe200078e0202 */
[----:B------:R-:W-:-:S03]  /*e570*/  LOP3.LUT R6, R6, R191, RZ, 0x3c, !PT ;  /* 0x000000bf06067212 */ /* 0x000fc600078e3cff */
[----:B------:R-:W-:-:S04]  /*e580*/  IMAD R7, R190, 0x200, R7 ;  /* 0x00000200be077824 */ /* 0x000fc800078e0207 */
[----:B------:R-:W-:Y:S02]  /*e590*/  IMAD.IADD R9, R7, 0x1, R6 ;  /* 0x0000000107097824 */ /* 0x000fe400078e0206 */
[----:B------:R-:W0:Y:S02]  /*e5a0*/  LDS.128 R4, [R60+0x10400] ;  /* 0x010400003c047984 */ /* 0x000e240000000c00 */
[----:B------:R-:W-:-:S05]  /*e5b0*/  IMAD R62, R9, 0x2, R2 ;  /* 0x00000002093e7824 */ /* 0x000fca00078e0202 */
[----:B------:R-:W1:Y:S01]  /*e5c0*/  LDS.128 R8, [R62+0x10400] ;  /* 0x010400003e087984 */ /* 0x000e620000000c00 */
[C---:B0-----:R-:W-:Y:S01]  /*e5d0*/  IMAD.U32 R42, R4.reuse, 0x10000, RZ ;  /* 0x00010000042a7824 */ /* 0x041fe200078e00ff */
[----:B------:R-:W-:Y:S01]  /*e5e0*/  LOP3.LUT R4, R4, 0xffff0000, RZ, 0xc0, !PT ;  /* 0xffff000004047812 */ /* 0x000fe200078ec0ff */
[C---:B------:R-:W-:Y:S01]  /*e5f0*/  IMAD.U32 R44, R5.reuse, 0x10000, RZ ;  /* 0x00010000052c7824 */ /* 0x040fe200078e00ff */
[----:B------:R-:W-:Y:S01]  /*e600*/  LOP3.LUT R5, R5, 0xffff0000, RZ, 0xc0, !PT ;  /* 0xffff000005057812 */ /* 0x000fe200078ec0ff */
[C---:B------:R-:W-:Y:S01]  /*e610*/  IMAD.U32 R45, R6.reuse, 0x10000, RZ ;  /* 0x00010000062d7824 */ /* 0x040fe200078e00ff */
[----:B------:R-:W-:Y:S01]  /*e620*/  LOP3.LUT R6, R6, 0xffff0000, RZ, 0xc0, !PT ;  /* 0xffff000006067812 */ /* 0x000fe200078ec0ff */
[C---:B------:R-:W-:Y:S01]  /*e630*/  IMAD.U32 R46, R7.reuse, 0x10000, RZ ;  /* 0x00010000072e7824 */ /* 0x040fe200078e00ff */
[----:B------:R-:W-:Y:S01]  /*e640*/  LOP3.LUT R7, R7, 0xffff0000, RZ, 0xc0, !PT ;  /* 0xffff000007077812 */ /* 0x000fe200078ec0ff */
[C---:B-1----:R-:W-:Y:S01]  /*e650*/  IMAD.U32 R47, R8.reuse, 0x10000, RZ ;  /* 0x00010000082f7824 */ /* 0x042fe200078e00ff */
[----:B------:R-:W-:Y:S01]  /*e660*/  LOP3.LUT R8, R8, 0xffff0000, RZ, 0xc0, !PT ;  /* 0xffff000008087812 */ /* 0x000fe200078ec0ff */
[C---:B------:R-:W-:Y:S01]  /*e670*/  IMAD.U32 R48, R9.reuse, 0x10000, RZ ;  /* 0x0001000009307824 */ /* 0x040fe200078e00ff */
[----:B------:R-:W-:Y:S01]  /*e680*/  LOP3.LUT R9, R9, 0xffff0000, RZ, 0xc0, !PT ;  /* 0xffff000009097812 */ /* 0x000fe200078ec0ff */
[C---:B------:R-:W-:Y:S01]  /*e690*/  FMUL.FTZ R55, R47.reuse, R52 ;  /* 0x000000342f377220 */ /* 0x040fe20000410000 */
[----:B------:R-:W-:Y:S01]  /*e6a0*/  FMUL.FTZ R57, R47, R51 ;  /* 0x000000332f397220 */ /* 0x000fe20000410000 */
[----:B------:R-:W-:Y:S01]  /*e6b0*/  LOP3.LUT R47, R33, 0xffff0000, RZ, 0xc0, !PT ;  /* 0xffff0000212f7812 */ /* 0x000fe200078ec0ff */
[----:B------:R-:W-:Y:S01]  /*e6c0*/  FMUL.FTZ R59, R8, R53 ;  /* 0x00000035083b7220 */ /* 0x000fe20000410000 */
[----:B------:R-:W-:Y:S01]  /*e6d0*/  FFMA.FTZ R54, R42, R51, -R55 ;  /* 0x000000332a367223 */ /* 0x000fe20000010837 */
[----:B------:R-:W-:-:S02]  /*e6e0*/  IMAD.U32 R55, R38, 0x10000, RZ ;  /* 0x0001000026377824 */ /* 0x000fc400078e00ff */
[----:B------:R-:W-:Y:S01]  /*e6f0*/  FFMA.FTZ R57, R42, R52, R57 ;  /* 0x000000342a397223 */ /* 0x000fe20000010039 */
[----:B------:R-:W-:Y:S02]  /*e700*/  IMAD.U32 R51, R34, 0x10000, RZ ;  /* 0x0001000022337824 */ /* 0x000fe400078e00ff */
[-C--:B------:R-:W-:Y:S01]  /*e710*/  FMUL.FTZ R61, R8, R47.reuse ;  /* 0x0000002f083d7220 */ /* 0x080fe20000410000 */
[----:B------:R-:W-:Y:S01]  /*e720*/  FFMA.FTZ R59, R4, R47, -R59 ;  /* 0x0000002f043b7223 */ /* 0x000fe2000001083b */
[C---:B------:R-:W-:Y:S01]  /*e730*/  FMUL.FTZ R47, R48.reuse, R55 ;  /* 0x00000037302f7220 */ /* 0x040fe20000410000 */
[-C--:B------:R-:W-:Y:S01]  /*e740*/  FMUL.FTZ R52, R48, R51.reuse ;  /* 0x0000003330347220 */ /* 0x080fe20000410000 */
[C---:B------:R-:W-:Y:S01]  /*e750*/  IMAD.U32 R49, R10.reuse, 0x10000, RZ ;  /* 0x000100000a317824 */ /* 0x040fe200078e00ff */
[----:B------:R-:W-:Y:S01]  /*e760*/  LOP3.LUT R10, R10, 0xffff0000, RZ, 0xc0, !PT ;  /* 0xffff00000a0a7812 */ /* 0x000fe200078ec0ff */
[----:B------:R-:W-:Y:S01]  /*e770*/  FFMA.FTZ R48, R44, R51, -R47 ;  /* 0x000000332c307223 */ /* 0x000fe2000001082f */
[----:B------:R-:W-:Y:S01]  /*e780*/  LOP3.LUT R51, R39, 0xffff0000, RZ, 0xc0, !PT ;  /* 0xffff000027337812 */ /* 0x000fe200078ec0ff */
[----:B------:R-:W-:Y:S01]  /*e790*/  FFMA.FTZ R42, R4, R53, R61 ;  /* 0x00000035042a7223 */ /* 0x000fe2000001003d */
[----:B------:R-:W-:Y:S01]  /*e7a0*/  LOP3.LUT R47, R35, 0xffff0000, RZ, 0xc0, !PT ;  /* 0xffff0000232f7812 */ /* 0x000fe200078ec0ff */
[----:B------:R-:W-:-:S02]  /*e7b0*/  IMAD.U32 R8, R39, 0x10000, RZ ;  /* 0x0001000027087824 */ /* 0x000fc400078e00ff */
[----:B------:R-:W-:Y:S01]  /*e7c0*/  FFMA.FTZ R52, R44, R55, R52 ;  /* 0x000000372c347223 */ /* 0x000fe20000010034 */
[----:B------:R-:W-:Y:S02]  /*e7d0*/  IMAD.U32 R4, R35, 0x10000, RZ ;  /* 0x0001000023047824 */ /* 0x000fe400078e00ff */
[C---:B------:R-:W-:Y:S01]  /*e7e0*/  FMUL.FTZ R61, R10.reuse, R51 ;  /* 0x000000330a3d7220 */ /* 0x040fe20000410000 */
[C---:B------:R-:W-:Y:S01]  /*e7f0*/  FMUL.FTZ R44, R49.reuse, R8 ;  /* 0x00000008312c7220 */ /* 0x040fe20000410000 */
[----:B------:R-:W-:Y:S01]  /*e800*/  FMUL.FTZ R10, R10, R47 ;  /* 0x0000002f0a0a7220 */ /* 0x000fe20000410000 */
[-C--:B------:R-:W-:Y:S01]  /*e810*/  FMUL.FTZ R56, R49, R4.reuse ;  /* 0x0000000431387220 */ /* 0x080fe20000410000 */
[----:B------:R-:W-:Y:S02]  /*e820*/  IMAD.U32 R50, R11, 0x10000, RZ ;  /* 0x000100000b327824 */ /* 0x000fe400078e00ff */
[----:B------:R-:W-:Y:S01]  /*e830*/  FFMA.FTZ R55, R45, R4, -R44 ;  /* 0x000000042d377223 */ /* 0x000fe2000001082c */
[----:B------:R-:W-:-:S02]  /*e840*/  IMAD.U32 R53, R41, 0x10000, RZ ;  /* 0x0001000029357824 */ /* 0x000fc400078e00ff */
[----:B------:R-:W-:Y:S01]  /*e850*/  FFMA.FTZ R56, R45, R8, R56 ;  /* 0x000000082d387223 */ /* 0x000fe20000010038 */
[----:B------:R-:W-:Y:S02]  /*e860*/  IMAD.U32 R49, R36, 0x10000, RZ ;  /* 0x0001000024317824 */ /* 0x000fe400078e00ff */
[C---:B------:R-:W-:Y:S01]  /*e870*/  FFMA.FTZ R58, R6.reuse, R47, -R61 ;  /* 0x0000002f063a7223 */ /* 0x040fe2000001083d */
[----:B------:R-:W-:Y:S01]  /*e880*/  FFMA.FTZ R51, R6, R51, R10 ;  /* 0x0000003306337223 */ /* 0x000fe2000001000a */
[----:B------:R-:W-:Y:S01]  /*e890*/  LOP3.LUT R11, R11, 0xffff0000, RZ, 0xc0, !PT ;  /* 0xffff00000b0b7812 */ /* 0x000fe200078ec0ff */
[C---:B------:R-:W-:Y:S01]  /*e8a0*/  FMUL.FTZ R45, R50.reuse, R53 ;  /* 0x00000035322d7220 */ /* 0x040fe20000410000 */
[-C--:B------:R-:W-:Y:S01]  /*e8b0*/  FMUL.FTZ R47, R50, R49.reuse ;  /* 0x00000031322f7220 */ /* 0x080fe20000410000 */
[----:B------:R-:W-:Y:S02]  /*e8c0*/  LOP3.LUT R8, R38, 0xffff0000, RZ, 0xc0, !PT ;  /* 0xffff000026087812 */ /* 0x000fe400078ec0ff */
[----:B------:R-:W-:Y:S01]  /*e8d0*/  LOP3.LUT R10, R41, 0xffff0000, RZ, 0xc0, !PT ;  /* 0xffff0000290a7812 */ /* 0x000fe200078ec0ff */
[----:B------:R-:W-:Y:S01]  /*e8e0*/  FFMA.FTZ R49, R46, R49, -R45 ;  /* 0x000000312e317223 */ /* 0x000fe2000001082d */
[----:B------:R-:W-:Y:S01]  /*e8f0*/  LOP3.LUT R4, R34, 0xffff0000, RZ, 0xc0, !PT ;  /* 0xffff000022047812 */ /* 0x000fe200078ec0ff */
[----:B------:R-:W-:Y:S01]  /*e900*/  FFMA.FTZ R47, R46, R53, R47 ;  /* 0x000000352e2f7223 */ /* 0x000fe2000001002f */
[----:B------:R-:W-:Y:S01]  /*e910*/  LOP3.LUT R6, R36, 0xffff0000, RZ, 0xc0, !PT ;  /* 0xffff000024067812 */ /* 0x000fe200078ec0ff */
[----:B------:R-:W-:Y:S01]  /*e920*/  FMUL.FTZ R44, R9, R8 ;  /* 0x00000008092c7220 */ /* 0x000fe20000410000 */
[----:B------:R-:W-:Y:S01]  /*e930*/  FMUL.FTZ R46, R11, R10 ;  /* 0x0000000a0b2e7220 */ /* 0x000fe20000410000 */
[----:B------:R-:W-:-:S02]  /*e940*/  FMUL.FTZ R45, R9, R4 ;  /* 0x00000004092d7220 */ /* 0x000fc40000410000 */
[----:B------:R-:W-:Y:S01]  /*e950*/  FMUL.FTZ R11, R11, R6 ;  /* 0x000000060b0b7220 */ /* 0x000fe20000410000 */
[----:B------:R-:W-:Y:S01]  /*e960*/  FFMA.FTZ R9, R5, R4, -R44 ;  /* 0x0000000405097223 */ /* 0x000fe2000001082c */
[----:B------:R-:W-:Y:S01]  /*e970*/  FFMA.FTZ R46, R7, R6, -R46 ;  /* 0x00000006072e7223 */ /* 0x000fe2000001082e */
[----:B------:R-:W-:Y:S01]  /*e980*/  FFMA.FTZ R45, R5, R8, R45 ;  /* 0x00000008052d7223 */ /* 0x000fe2000001002d */
[----:B------:R-:W-:Y:S01]  /*e990*/  FFMA.FTZ R44, R7, R10, R11 ;  /* 0x0000000a072c7223 */ /* 0x000fe2000001000b */
[----:B------:R-:W-:Y:S02]  /*e9a0*/  F2FP.BF16.F32.PACK_AB R6, R58, R55 ;  /* 0x000000373a06723e */ /* 0x000fe400000010ff */
[----:B------:R-:W-:Y:S02]  /*e9b0*/  F2FP.BF16.F32.PACK_AB R4, R59, R54 ;  /* 0x000000363b04723e */ /* 0x000fe400000010ff */
[----:B------:R-:W-:Y:S02]  /*e9c0*/  F2FP.BF16.F32.PACK_AB R5, R9, R48 ;  /* 0x000000300905723e */ /* 0x000fe400000010ff */
[----:B------:R-:W-:-:S02]  /*e9d0*/  F2FP.BF16.F32.PACK_AB R7, R46, R49 ;  /* 0x000000312e07723e */ /* 0x000fc400000010ff */
[----:B------:R-:W-:Y:S02]  /*e9e0*/  F2FP.BF16.F32.PACK_AB R10, R51, R56 ;  /* 0x00000038330a723e */ /* 0x000fe400000010ff */
[----:B------:R-:W-:Y:S01]  /*e9f0*/  F2FP.BF16.F32.PACK_AB R8, R42, R57 ;  /* 0x000000392a08723e */ /* 0x000fe200000010ff */
[----:B------:R0:W-:Y:S01]  /*ea00*/  STS.128 [R60+0x10400], R4 ;  /* 0x010400043c007388 */ /* 0x0001e20000000c00 */
[----:B------:R-:W-:Y:S02]  /*ea10*/  F2FP.BF16.F32.PACK_AB R9, R45, R52 ;  /* 0x000000342d09723e */ /* 0x000fe400000010ff */
[----:B------:R-:W-:-:S05]  /*ea20*/  F2FP.BF16.F32.PACK_AB R11, R44, R47 ;  /* 0x0000002f2c0b723e */ /* 0x000fca00000010ff */
[----:B------:R0:W-:Y:S02]  /*ea30*/  STS.128 [R62+0x10400], R8 ;  /* 0x010400083e007388 */ /* 0x0001e40000000c00 */
.L_x_611:
[----:B------:R-:W-:Y:S05]  /*ea40*/  BSYNC B2 ;  /* 0x0000000000027941 */ /* 0x000fea0003800000 */
.L_x_610:
[----:B------:R-:W-:Y:S04]  /*ea50*/  BSSY B2, `(.L_x_612) ;  /* 0x0000059000027945 */ /* 0x000fe80003800000 */
[----:B------:R-:W-:Y:S05]  /*ea60*/  @P1 BRA `(.L_x_613) ;  /* 0x00000004005c1947 */ /* 0x000fea0003800000 */
[----:B0-----:R-:W-:Y:S01]  /*ea70*/  LEA.HI R4, R43, R210, RZ, 0x1d ;  /* 0x000000d22b047211 */ /* 0x001fe200078fe8ff */
[C---:B------:R-:W-:Y:S01]  /*ea80*/  IMAD.U32 R55, R29.reuse, 0x10000, RZ ;  /* 0x000100001d377824 */ /* 0x040fe200078e00ff */
[----:B------:R-:W-:Y:S01]  /*ea90*/  LOP3.LUT R57, R29, 0xffff0000, RZ, 0xc0, !PT ;  /* 0xffff00001d397812 */ /* 0x000fe200078ec0ff */
[----:B------:R-:W-:Y:S01]  /*eaa0*/  IMAD.U32 R53, R25, 0x10000, RZ ;  /* 0x0001000019357824 */ /* 0x000fe200078e00ff */
[----:B------:R-:W-:-:S04]  /*eab0*/  SHF.R.S32.HI R5, RZ, 0x1f, R4 ;  /* 0x0000001fff057819 */ /* 0x000fc80000011404 */
[----:B------:R-:W-:Y:S01]  /*eac0*/  LEA.HI R5, R5, R4, RZ, 0x3 ;  /* 0x0000000405057211 */ /* 0x000fe200078f18ff */
[----:B------:R-:W-:-:S04]  /*ead0*/  IMAD.SHL.U32 R4, R4, 0x8, RZ ;  /* 0x0000000804047824 */ /* 0x000fc800078e00ff */
[----:B------:R-:W-:Y:S01]  /*eae0*/  IMAD.SHL.U32 R5, R5, 0x400, RZ ;  /* 0x0000040005057824 */ /* 0x000fe200078e00ff */
[----:B------:R-:W-:-:S04]  /*eaf0*/  LOP3.LUT R4, R189, 0x38, R4, 0xf8, !PT ;  /* 0x00000038bd047812 */ /* 0x000fc800078ef804 */
[----:B------:R-:W-:Y:S02]  /*eb00*/  LOP3.LUT R5, R5, 0x7fffe000, RZ, 0xc0, !PT ;  /* 0x7fffe00005057812 */ /* 0x000fe400078ec0ff */
[----:B------:R-:W-:-:S03]  /*eb10*/  LOP3.LUT R4, R4, R191, RZ, 0x3c, !PT ;  /* 0x000000bf04047212 */ /* 0x000fc600078e3cff */
[----:B------:R-:W-:-:S04]  /*eb20*/  IMAD R5, R190, 0x200, R5 ;  /* 0x00000200be057824 */ /* 0x000fc800078e0205 */
[----:B------:R-:W-:Y:S02]  /*eb30*/  IMAD.IADD R9, R5, 0x1, R4 ;  /* 0x0000000105097824 */ /* 0x000fe400078e0204 */
[----:B------:R-:W0:Y:S02]  /*eb40*/  LDS.128 R4, [R218] ;  /* 0x00000000da047984 */ /* 0x000e240000000c00 */
        /* <DEDUP_REMOVED lines=16> */
[----:B------:R-:W-:Y:S01]  /*ec50*/  FMUL.FTZ R63, R8, R57 ;  /* 0x00000039083f7220 */ /* 0x000fe20000410000 */
[----:B------:R-:W-:-:S02]  /*ec60*/  IMAD.U32 R48, R30, 0x10000, RZ ;  /* 0x000100001e307824 */ /* 0x000fc400078e00ff */
[C---:B------:R-:W-:Y:S01]  /*ec70*/  FFMA.FTZ R59, R44.reuse, R53, -R59 ;  /* 0x000000352c3b7223 */ /* 0x040fe2000001083b */
[----:B------:R-:W-:Y:S01]  /*ec80*/  LOP3.LUT R53, R25, 0xffff0000, RZ, 0xc0, !PT ;  /* 0xffff000019357812 */ /* 0x000fe200078ec0ff */
[----:B------:R-:W-:Y:S01]  /*ec90*/  FFMA.FTZ R61, R44, R55, R61 ;  /* 0x000000372c3d7223 */ /* 0x000fe2000001003d */
[----:B------:R-:W-:Y:S02]  /*eca0*/  IMAD.U32 R44, R26, 0x10000, RZ ;  /* 0x000100001a2c7824 */ /* 0x000fe400078e00ff */
[----:B------:R-:W-:Y:S02]  /*ecb0*/  IMAD.U32 R50, R10, 0x10000, RZ ;  /* 0x000100000a327824 */ /* 0x000fe400078e00ff */
[-C--:B------:R-:W-:Y:S01]  /*ecc0*/  FMUL.FTZ R55, R8, R53.reuse ;  /* 0x0000003508377220 */ /* 0x080fe20000410000 */
[----:B------:R-:W-:Y:S01]  /*ecd0*/  FFMA.FTZ R52, R4, R53, -R63 ;  /* 0x0000003504347223 */ /* 0x000fe2000001083f */
[----:B------:R-:W-:Y:S01]  /*ece0*/  FMUL.FTZ R8, R49, R48 ;  /* 0x0000003031087220 */ /* 0x000fe20000410000 */
[----:B------:R-:W-:-:S02]  /*ecf0*/  IMAD.U32 R53, R31, 0x10000, RZ ;  /* 0x000100001f357824 */ /* 0x000fc400078e00ff */
[-C--:B------:R-:W-:Y:S01]  /*ed00*/  FMUL.FTZ R63, R49, R44.reuse ;  /* 0x0000002c313f7220 */ /* 0x080fe20000410000 */
[----:B------:R-:W-:Y:S01]  /*ed10*/  FFMA.FTZ R54, R4, R57, R55 ;  /* 0x0000003904367223 */ /* 0x000fe20000010037 */
[----:B------:R-:W-:Y:S01]  /*ed20*/  LOP3.LUT R10, R10, 0xffff0000, RZ, 0xc0, !PT ;  /* 0xffff00000a0a7812 */ /* 0x000fe200078ec0ff */
[----:B------:R-:W-:Y:S01]  /*ed30*/  FFMA.FTZ R56, R45, R44, -R8 ;  /* 0x0000002c2d387223 */ /* 0x000fe20000010808 */
[----:B------:R-:W-:Y:S02]  /*ed40*/  IMAD.U32 R49, R27, 0x10000, RZ ;  /* 0x000100001b317824 */ /* 0x000fe400078e00ff */
[----:B------:R-:W-:Y:S01]  /*ed50*/  FFMA.FTZ R63, R45, R48, R63 ;  /* 0x000000302d3f7223 */ /* 0x000fe2000001003f */
[----:B------:R-:W-:Y:S01]  /*ed60*/  FMUL.FTZ R57, R50, R53 ;  /* 0x0000003532397220 */ /* 0x000fe20000410000 */
[----:B------:R-:W-:Y:S01]  /*ed70*/  LOP3.LUT R55, R31, 0xffff0000, RZ, 0xc0, !PT ;  /* 0xffff00001f377812 */ /* 0x000fe200078ec0ff */
[----:B------:R-:W-:Y:S01]  /*ed80*/  IMAD.U32 R51, R11, 0x10000, RZ ;  /* 0x000100000b337824 */ /* 0x000fe200078e00ff */
[----:B------:R-:W-:Y:S01]  /*ed90*/  LOP3.LUT R45, R27, 0xffff0000, RZ, 0xc0, !PT ;  /* 0xffff00001b2d7812 */ /* 0x000fe200078ec0ff */
[----:B------:R-:W-:-:S02]  /*eda0*/  IMAD.U32 R44, R32, 0x10000, RZ ;  /* 0x00010000202c7824 */ /* 0x000fc400078e00ff */
[-C--:B------:R-:W-:Y:S01]  /*edb0*/  FMUL.FTZ R65, R50, R49.reuse ;  /* 0x0000003132417220 */ /* 0x080fe20000410000 */
[----:B------:R-:W-:Y:S01]  /*edc0*/  FFMA.FTZ R57, R46, R49, -R57 ;  /* 0x000000312e397223 */ /* 0x000fe20000010839 */
[----:B------:R-:W-:Y:S01]  /*edd0*/  FMUL.FTZ R49, R10, R55 ;  /* 0x000000370a317220 */ /* 0x000fe20000410000 */
[----:B------:R-:W-:Y:S02]  /*ede0*/  IMAD.U32 R4, R28, 0x10000, RZ ;  /* 0x000100001c047824 */ /* 0x000fe400078e00ff */
[----:B------:R-:W-:Y:S01]  /*edf0*/  FMUL.FTZ R10, R10, R45 ;  /* 0x0000002d0a0a7220 */ /* 0x000fe20000410000 */
[----:B------:R-:W-:Y:S01]  /*ee00*/  FMUL.FTZ R8, R51, R44 ;  /* 0x0000002c33087220 */ /* 0x000fe20000410000 */
[----:B------:R-:W-:Y:S01]  /*ee10*/  FFMA.FTZ R65, R46, R53, R65 ;  /* 0x000000352e417223 */ /* 0x000fe20000010041 */
[C---:B------:R-:W-:Y:S01]  /*ee20*/  FFMA.FTZ R46, R6.reuse, R45, -R49 ;  /* 0x0000002d062e7223 */ /* 0x040fe20000010831 */
[----:B------:R-:W-:Y:S01]  /*ee30*/  FFMA.FTZ R48, R6, R55, R10 ;  /* 0x0000003706307223 */ /* 0x000fe2000001000a */
[-C--:B------:R-:W-:Y:S01]  /*ee40*/  FFMA.FTZ R49, R47, R4.reuse, -R8 ;  /* 0x000000042f317223 */ /* 0x080fe20000010808 */
[----:B------:R-:W-:Y:S01]  /*ee50*/  LOP3.LUT R11, R11, 0xffff0000, RZ, 0xc0, !PT ;  /* 0xffff00000b0b7812 */ /* 0x000fe200078ec0ff */
[----:B------:R-:W-:Y:S01]  /*ee60*/  FMUL.FTZ R50, R51, R4 ;  /* 0x0000000433327220 */ /* 0x000fe20000410000 */
[----:B------:R-:W-:-:S02]  /*ee70*/  LOP3.LUT R8, R30, 0xffff0000, RZ, 0xc0, !PT ;  /* 0xffff00001e087812 */ /* 0x000fc400078ec0ff */
[----:B------:R-:W-:Y:S01]  /*ee80*/  LOP3.LUT R10, R32, 0xffff0000, RZ, 0xc0, !PT ;  /* 0xffff0000200a7812 */ /* 0x000fe200078ec0ff */
[----:B------:R-:W-:Y:S01]  /*ee90*/  FFMA.FTZ R50, R47, R44, R50 ;  /* 0x0000002c2f327223 */ /* 0x000fe20000010032 */
[----:B------:R-:W-:Y:S01]  /*eea0*/  LOP3.LUT R4, R26, 0xffff0000, RZ, 0xc0, !PT ;  /* 0xffff00001a047812 */ /* 0x000fe200078ec0ff */
[----:B------:R-:W-:Y:S01]  /*eeb0*/  FMUL.FTZ R44, R9, R8 ;  /* 0x00000008092c7220 */ /* 0x000fe20000410000 */
[----:B------:R-:W-:Y:S01]  /*eec0*/  LOP3.LUT R6, R28, 0xffff0000, RZ, 0xc0, !PT ;  /* 0xffff00001c067812 */ /* 0x000fe200078ec0ff */
[----:B------:R-:W-:Y:S02]  /*eed0*/  FMUL.FTZ R58, R11, R10 ;  /* 0x0000000a0b3a7220 */ /* 0x000fe40000410000 */
[-C--:B------:R-:W-:Y:S01]  /*eee0*/  FMUL.FTZ R45, R9, R4.reuse ;  /* 0x00000004092d7220 */ /* 0x080fe20000410000 */
[----:B------:R-:W-:Y:S01]  /*eef0*/  FFMA.FTZ R9, R5, R4, -R44 ;  /* 0x0000000405097223 */ /* 0x000fe2000001082c */
[-C--:B------:R-:W-:Y:S01]  /*ef00*/  FMUL.FTZ R11, R11, R6.reuse ;  /* 0x000000060b0b7220 */ /* 0x080fe20000410000 */
[----:B------:R-:W-:Y:S01]  /*ef10*/  FFMA.FTZ R58, R7, R6, -R58 ;  /* 0x00000006073a7223 */ /* 0x000fe2000001083a */
[----:B------:R-:W-:Y:S01]  /*ef20*/  FFMA.FTZ R44, R5, R8, R45 ;  /* 0x00000008052c7223 */ /* 0x000fe2000001002d */
[----:B------:R-:W-:Y:S01]  /*ef30*/  F2FP.BF16.F32.PACK_AB R6, R46, R57 ;  /* 0x000000392e06723e */ /* 0x000fe200000010ff */
[----:B------:R-:W-:Y:S01]  /*ef40*/  FFMA.FTZ R11, R7, R10, R11 ;  /* 0x0000000a070b7223 */ /* 0x000fe2000001000b */
[----:B------:R-:W-:-:S02]  /*ef50*/  F2FP.BF16.F32.PACK_AB R4, R52, R59 ;  /* 0x0000003b3404723e */ /* 0x000fc400000010ff */
[----:B------:R-:W-:Y:S02]  /*ef60*/  F2FP.BF16.F32.PACK_AB R5, R9, R56 ;  /* 0x000000380905723e */ /* 0x000fe400000010ff */
[----:B------:R-:W-:Y:S02]  /*ef70*/  F2FP.BF16.F32.PACK_AB R7, R58, R49 ;  /* 0x000000313a07723e */ /* 0x000fe400000010ff */
[----:B------:R-:W-:Y:S02]  /*ef80*/  F2FP.BF16.F32.PACK_AB R10, R48, R65 ;  /* 0x00000041300a723e */ /* 0x000fe400000010ff */
[----:B------:R-:W-:Y:S01]  /*ef90*/  F2FP.BF16.F32.PACK_AB R8, R54, R61 ;  /* 0x0000003d3608723e */ /* 0x000fe200000010ff */
[----:B------:R1:W-:Y:S01]  /*efa0*/  STS.128 [R218], R4 ;  /* 0x00000004da007388 */ /* 0x0003e20000000c00 */
[----:B------:R-:W-:Y:S02]  /*efb0*/  F2FP.BF16.F32.PACK_AB R9, R44, R63 ;  /* 0x0000003f2c09723e */ /* 0x000fe400000010ff */
[----:B------:R-:W-:-:S05]  /*efc0*/  F2FP.BF16.F32.PACK_AB R11, R11, R50 ;  /* 0x000000320b0b723e */ /* 0x000fca00000010ff */
[----:B------:R1:W-:Y:S02]  /*efd0*/  STS.128 [R42+0x10400], R8 ;  /* 0x010400082a007388 */ /* 0x0003e40000000c00 */
.L_x_613:
[----:B------:R-:W-:Y:S05]  /*efe0*/  BSYNC B2 ;  /* 0x0000000000027941 */ /* 0x000fea0003800000 */
.L_x_612:
[----:B------:R-:W-:Y:S05]  /*eff0*/  @P2 BRA `(.L_x_609) ;  /* 0x00000004005c2947 */ /* 0x000fea0003800000 */
[----:B------:R-:W-:Y:S01]  /*f000*/  LEA.HI R43, R43, R216, RZ, 0x1d ;  /* 0x000000d82b2b7211 */ /* 0x000fe200078fe8ff */
[C---:B------:R-:W-:Y:S01]  /*f010*/  IMAD.U32 R54, R15.reuse, 0x10000, RZ ;  /* 0x000100000f367824 */ /* 0x040fe200078e00ff */
[----:B------:R-:W-:Y:S01]  /*f020*/  LOP3.LUT R51, R15, 0xffff0000, RZ, 0xc0, !PT ;  /* 0xffff00000f337812 */ /* 0x000fe200078ec0ff */
[----:B------:R-:W-:Y:S01]  /*f030*/  IMAD.U32 R52, R3, 0x10000, RZ ;  /* 0x0001000003347824 */ /* 0x000fe200078e00ff */
[----:B01----:R-:W-:Y:S01]  /*f040*/  SHF.R.S32.HI R4, RZ, 0x1f, R43 ;  /* 0x0000001fff047819 */ /* 0x003fe2000001142b */
[----:B------:R-:W-:-:S03]  /*f050*/  IMAD.U32 R53, R20, 0x10000, RZ ;  /* 0x0001000014357824 */ /* 0x000fc600078e00ff */
        /* <DEDUP_REMOVED lines=24> */
[-C--:B------:R-:W-:Y:S01]  /*f1e0*/  FMUL.FTZ R58, R47, R52.reuse ;  /* 0x000000342f3a7220 */ /* 0x080fe20000410000 */
[----:B------:R-:W-:Y:S01]  /*f1f0*/  LOP3.LUT R47, R3, 0xffff0000, RZ, 0xc0, !PT ;  /* 0xffff0000032f7812 */ /* 0x000fe200078ec0ff */
[----:B------:R-:W-:Y:S01]  /*f200*/  FMUL.FTZ R55, R8, R51 ;  /* 0x0000003308377220 */ /* 0x000fe20000410000 */
[C---:B------:R-:W-:Y:S01]  /*f210*/  FFMA.FTZ R56, R43.reuse, R52, -R56 ;  /* 0x000000342b387223 */ /* 0x040fe20000010838 */
[----:B------:R-:W-:Y:S01]  /*f220*/  FFMA.FTZ R58, R43, R54, R58 ;  /* 0x000000362b3a7223 */ /* 0x000fe2000001003a */
[----:B------:R-:W-:-:S02]  /*f230*/  IMAD.U32 R43, R12, 0x10000, RZ ;  /* 0x000100000c2b7824 */ /* 0x000fc400078e00ff */
[-C--:B------:R-:W-:Y:S01]  /*f240*/  FMUL.FTZ R57, R8, R47.reuse ;  /* 0x0000002f08397220 */ /* 0x080fe20000410000 */
[----:B------:R-:W-:Y:S01]  /*f250*/  FFMA.FTZ R55, R4, R47, -R55 ;  /* 0x0000002f04377223 */ /* 0x000fe20000010837 */
[----:B------:R-:W-:Y:S01]  /*f260*/  FMUL.FTZ R47, R48, R53 ;  /* 0x00000035302f7220 */ /* 0x000fe20000410000 */
[----:B------:R-:W-:Y:S02]  /*f270*/  IMAD.U32 R49, R10, 0x10000, RZ ;  /* 0x000100000a317824 */ /* 0x000fe400078e00ff */
[----:B------:R-:W-:Y:S01]  /*f280*/  FMUL.FTZ R52, R48, R43 ;  /* 0x0000002b30347220 */ /* 0x000fe20000410000 */
[----:B------:R-:W-:Y:S01]  /*f290*/  FFMA.FTZ R57, R4, R51, R57 ;  /* 0x0000003304397223 */ /* 0x000fe20000010039 */
[----:B------:R-:W-:Y:S01]  /*f2a0*/  LOP3.LUT R10, R10, 0xffff0000, RZ, 0xc0, !PT ;  /* 0xffff00000a0a7812 */ /* 0x000fe200078ec0ff */
[----:B------:R-:W-:Y:S01]  /*f2b0*/  FFMA.FTZ R48, R44, R43, -R47 ;  /* 0x0000002b2c307223 */ /* 0x000fe2000001082f */
[C---:B------:R-:W-:Y:S01]  /*f2c0*/  LOP3.LUT R51, R21.reuse, 0xffff0000, RZ, 0xc0, !PT ;  /* 0xffff000015337812 */ /* 0x040fe200078ec0ff */
[----:B------:R-:W-:Y:S01]  /*f2d0*/  IMAD.U32 R8, R21, 0x10000, RZ ;  /* 0x0001000015087824 */ /* 0x000fe200078e00ff */
[C---:B------:R-:W-:Y:S01]  /*f2e0*/  LOP3.LUT R43, R13.reuse, 0xffff0000, RZ, 0xc0, !PT ;  /* 0xffff00000d2b7812 */ /* 0x040fe200078ec0ff */
[----:B------:R-:W-:-:S02]  /*f2f0*/  IMAD.U32 R4, R13, 0x10000, RZ ;  /* 0x000100000d047824 */ /* 0x000fc400078e00ff */
[----:B------:R-:W-:Y:S01]  /*f300*/  FFMA.FTZ R52, R44, R53, R52 ;  /* 0x000000352c347223 */ /* 0x000fe20000010034 */
[C---:B------:R-:W-:Y:S01]  /*f310*/  FMUL.FTZ R59, R10.reuse, R51 ;  /* 0x000000330a3b7220 */ /* 0x040fe20000410000 */
[C---:B------:R-:W-:Y:S01]  /*f320*/  FMUL.FTZ R44, R49.reuse, R8 ;  /* 0x00000008312c7220 */ /* 0x040fe20000410000 */
[-C--:B------:R-:W-:Y:S01]  /*f330*/  FMUL.FTZ R54, R49, R4.reuse ;  /* 0x0000000431367220 */ /* 0x080fe20000410000 */
[----:B------:R-:W-:Y:S01]  /*f340*/  FMUL.FTZ R10, R10, R43 ;  /* 0x0000002b0a0a7220 */ /* 0x000fe20000410000 */
[----:B------:R-:W-:Y:S02]  /*f350*/  IMAD.U32 R50, R11, 0x10000, RZ ;  /* 0x000100000b327824 */ /* 0x000fe400078e00ff */
[C---:B------:R-:W-:Y:S01]  /*f360*/  FFMA.FTZ R53, R45.reuse, R4, -R44 ;  /* 0x000000042d357223 */ /* 0x040fe2000001082c */
[----:B------:R-:W-:Y:S02]  /*f370*/  IMAD.U32 R49, R24, 0x10000, RZ ;  /* 0x0001000018317824 */ /* 0x000fe400078e00ff */
[----:B------:R-:W-:Y:S01]  /*f380*/  FFMA.FTZ R54, R45, R8, R54 ;  /* 0x000000082d367223 */ /* 0x000fe20000010036 */
[----:B------:R-:W-:-:S02]  /*f390*/  IMAD.U32 R47, R14, 0x10000, RZ ;  /* 0x000100000e2f7824 */ /* 0x000fc400078e00ff */
[----:B------:R-:W-:Y:S01]  /*f3a0*/  FFMA.FTZ R51, R6, R51, R10 ;  /* 0x0000003306337223 */ /* 0x000fe2000001000a */
[----:B------:R-:W-:Y:S01]  /*f3b0*/  LOP3.LUT R11, R11, 0xffff0000, RZ, 0xc0, !PT ;  /* 0xffff00000b0b7812 */ /* 0x000fe200078ec0ff */
[----:B------:R-:W-:Y:S01]  /*f3c0*/  FMUL.FTZ R45, R50, R49 ;  /* 0x00000031322d7220 */ /* 0x000fe20000410000 */
[----:B------:R-:W-:Y:S01]  /*f3d0*/  FFMA.FTZ R60, R6, R43, -R59 ;  /* 0x0000002b063c7223 */ /* 0x000fe2000001083b */
[----:B------:R-:W-:Y:S01]  /*f3e0*/  LOP3.LUT R8, R20, 0xffff0000, RZ, 0xc0, !PT ;  /* 0xffff000014087812 */ /* 0x000fe200078ec0ff */
[-C--:B------:R-:W-:Y:S01]  /*f3f0*/  FMUL.FTZ R43, R50, R47.reuse ;  /* 0x0000002f322b7220 */ /* 0x080fe20000410000 */
        /* <DEDUP_REMOVED lines=19> */
[----:B------:R2:W-:Y:S01]  /*f530*/  STS.128 [R215], R4 ;  /* 0x00000004d7007388 */ /* 0x0005e20000000c00 */
[----:B------:R-:W-:Y:S02]  /*f540*/  F2FP.BF16.F32.PACK_AB R9, R43, R52 ;  /* 0x000000342b09723e */ /* 0x000fe400000010ff */
[----:B------:R-:W-:-:S05]  /*f550*/  F2FP.BF16.F32.PACK_AB R11, R11, R46 ;  /* 0x0000002e0b0b723e */ /* 0x000fca00000010ff */
[----:B------:R2:W-:Y:S02]  /*f560*/  STS.128 [R42+0x10400], R8 ;  /* 0x010400082a007388 */ /* 0x0005e40000000c00 */
.L_x_609:
[----:B------:R-:W-:Y:S05]  /*f570*/  BSYNC B1 ;  /* 0x0000000000017941 */ /* 0x000fea0003800000 */
.L_x_608:
[----:B------:R-:W-:-:S13]  /*f580*/  ISETP.GE.AND P0, PT, R204, R0, PT ;  /* 0x00000000cc00720c */ /* 0x000fda0003f06270 */
[----:B------:R-:W-:Y:S05]  /*f590*/  @P0 BRA `(.L_x_589) ;  /* 0x0000001000340947 */ /* 0x000fea0003800000 */
[----:B------:R-:W3:Y:S01]  /*f5a0*/  LDC R43, c[0x0][0x3d4] ;  /* 0x0000f500ff2b7b82 */ /* 0x000ee20000000800 */
[----:B------:R-:W-:Y:S01]  /*f5b0*/  BSSY B1, `(.L_x_614) ;  /* 0x000005b000017945 */ /* 0x000fe20003800000 */
[-C--:B---3--:R-:W-:Y:S02]  /*f5c0*/  ISETP.GE.AND P0, PT, R22, R43.reuse, PT ;  /* 0x0000002b1600720c */ /* 0x088fe40003f06270 */
[-C--:B------:R-:W-:Y:S02]  /*f5d0*/  ISETP.GE.AND P1, PT, R184, R43.reuse, PT ;  /* 0x0000002bb800720c */ /* 0x080fe40003f26270 */
[----:B------:R-:W-:-:S09]  /*f5e0*/  ISETP.GE.AND P2, PT, R185, R43, PT ;  /* 0x0000002bb900720c */ /* 0x000fd20003f46270 */
[----:B------:R-:W-:Y:S05]  /*f5f0*/  @P0 BRA `(.L_x_615) ;  /* 0x0000000400580947 */ /* 0x000fea0003800000 */
[----:B------:R-:W-:Y:S01]  /*f600*/  LEA.HI R0, R43, R208, RZ, 0x1d ;  /* 0x000000d02b007211 */ /* 0x000fe200078fe8ff */
[C---:B------:R-:W-:Y:S01]  /*f610*/  IMAD.U32 R54, R37.reuse, 0x10000, RZ ;  /* 0x0001000025367824 */ /* 0x040fe200078e00ff */
[----:B------:R-:W-:Y:S01]  /*f620*/  LOP3.LUT R56, R37, 0xffff0000, RZ, 0xc0, !PT ;  /* 0xffff000025387812 */ /* 0x000fe200078ec0ff */
[----:B------:R-:W-:Y:S01]  /*f630*/  IMAD.U32 R52, R33, 0x10000, RZ ;  /* 0x0001000021347824 */ /* 0x000fe200078e00ff */
[----:B012---:R-:W-:Y:S01]  /*f640*/  SHF.R.S32.HI R5, RZ, 0x1f, R0 ;  /* 0x0000001fff057819 */ /* 0x007fe20000011400 */
[----:B------:R-:W-:Y:S01]  /*f650*/  IMAD.SHL.U32 R4, R0, 0x8, RZ ;  /* 0x0000000800047824 */ /* 0x000fe200078e00ff */
[----:B------:R-:W-:Y:S01]  /*f660*/  LOP3.LUT R57, R41, 0xffff0000, RZ, 0xc0, !PT ;  /* 0xffff000029397812 */ /* 0x000fe200078ec0ff */
[----:B------:R-:W-:Y:S01]  /*f670*/  IMAD.U32 R58, R38, 0x10000, RZ ;  /* 0x00010000263a7824 */ /* 0x000fe200078e00ff */
[----:B------:R-:W-:Y:S01]  /*f680*/  LEA.HI R5, R5, R0, RZ, 0x3 ;  /* 0x0000000005057211 */ /* 0x000fe200078f18ff */
[----:B------:R-:W-:Y:S01]  /*f690*/  IMAD.U32 R55, R39, 0x10000, RZ ;  /* 0x0001000027377824 */ /* 0x000fe200078e00ff */
[----:B------:R-:W-:-:S03]  /*f6a0*/  LOP3.LUT R0, R187, 0x38, R4, 0xf8, !PT ;  /* 0x00000038bb007812 */ /* 0x000fc600078ef804 */
[----:B------:R-:W-:Y:S01]  /*f6b0*/  IMAD.SHL.U32 R5, R5, 0x400, RZ ;  /* 0x0000040005057824 */ /* 0x000fe200078e00ff */
[----:B------:R-:W-:-:S04]  /*f6c0*/  LOP3.LUT R0, R0, R219, RZ, 0x3c, !PT ;  /* 0x000000db00007212 */ /* 0x000fc800078e3cff */
[----:B------:R-:W-:-:S04]  /*f6d0*/  LOP3.LUT R5, R5, 0x7fffe000, RZ, 0xc0, !PT ;  /* 0x7fffe00005057812 */ /* 0x000fc800078ec0ff */
[----:B------:R-:W-:Y:S02]  /*f6e0*/  IADD3 R9, R0, R5, R193 ;  /* 0x0000000500097210 */ /* 0x000fe40007ffe0c1 */
[----:B------:R-:W0:Y:S03]  /*f6f0*/  LDS.128 R4, [R217] ;  /* 0x00000000d9047984 */ /* 0x000e260000000c00 */
        /* <DEDUP_REMOVED lines=14> */
[-C--:B------:R-:W-:Y:S01]  /*f7e0*/  FMUL.FTZ R51, R54, R47.reuse ;  /* 0x0000002f36337220 */ /* 0x080fe20000410000 */
[----:B------:R-:W-:Y:S01]  /*f7f0*/  FMUL.FTZ R47, R52, R47 ;  /* 0x0000002f342f7220 */ /* 0x000fe20000410000 */
[C---:B------:R-:W-:Y:S01]  /*f800*/  IMAD.U32 R49, R10.reuse, 0x10000, RZ ;  /* 0x000100000a317824 */ /* 0x040fe200078e00ff */
[----:B------:R-:W-:Y:S01]  /*f810*/  LOP3.LUT R10, R10, 0xffff0000, RZ, 0xc0, !PT ;  /* 0xffff00000a0a7812 */ /* 0x000fe200078ec0ff */
[----:B------:R-:W-:Y:S01]  /*f820*/  FFMA.FTZ R51, R52, R42, -R51 ;  /* 0x0000002a34337223 */ /* 0x000fe20000010833 */
[----:B------:R-:W-:Y:S01]  /*f830*/  LOP3.LUT R52, R33, 0xffff0000, RZ, 0xc0, !PT ;  /* 0xffff000021347812 */ /* 0x000fe200078ec0ff */
[----:B------:R-:W-:Y:S01]  /*f840*/  FMUL.FTZ R33, R56, R8 ;  /* 0x0000000838217220 */ /* 0x000fe20000410000 */
[----:B------:R-:W-:Y:S01]  /*f850*/  FFMA.FTZ R47, R54, R42, R47 ;  /* 0x0000002a362f7223 */ /* 0x000fe2000001002f */
[----:B------:R-:W-:-:S02]  /*f860*/  IMAD.U32 R54, R34, 0x10000, RZ ;  /* 0x0001000022367824 */ /* 0x000fc400078e00ff */
[C---:B------:R-:W-:Y:S01]  /*f870*/  FMUL.FTZ R37, R52.reuse, R8 ;  /* 0x0000000834257220 */ /* 0x040fe20000410000 */
[----:B------:R-:W-:Y:S01]  /*f880*/  FFMA.FTZ R8, R52, R4, -R33 ;  /* 0x0000000434087223 */ /* 0x000fe20000010821 */
[-C--:B------:R-:W-:Y:S01]  /*f890*/  FMUL.FTZ R33, R58, R48.reuse ;  /* 0x000000303a217220 */ /* 0x080fe20000410000 */
[----:B------:R-:W-:Y:S01]  /*f8a0*/  FMUL.FTZ R53, R54, R48 ;  /* 0x0000003036357220 */ /* 0x000fe20000410000 */
[----:B------:R-:W-:Y:S01]  /*f8b0*/  FFMA.FTZ R42, R56, R4, R37 ;  /* 0x00000004382a7223 */ /* 0x000fe20000010025 */
[----:B------:R-:W-:Y:S02]  /*f8c0*/  IMAD.U32 R37, R35, 0x10000, RZ ;  /* 0x0001000023257824 */ /* 0x000fe400078e00ff */
[-C--:B------:R-:W-:Y:S01]  /*f8d0*/  FMUL.FTZ R4, R55, R49.reuse ;  /* 0x0000003137047220 */ /* 0x080fe20000410000 */
[----:B------:R-:W-:Y:S01]  /*f8e0*/  LOP3.LUT R52, R39, 0xffff0000, RZ, 0xc0, !PT ;  /* 0xffff000027347812 */ /* 0x000fe200078ec0ff */
[-C--:B------:R-:W-:Y:S01]  /*f8f0*/  FFMA.FTZ R33, R54, R44.reuse, -R33 ;  /* 0x0000002c36217223 */ /* 0x080fe20000010821 */
[----:B------:R-:W-:Y:S01]  /*f900*/  LOP3.LUT R48, R35, 0xffff0000, RZ, 0xc0, !PT ;  /* 0xffff000023307812 */ /* 0x000fe200078ec0ff */
[----:B------:R-:W-:Y:S01]  /*f910*/  FFMA.FTZ R53, R58, R44, R53 ;  /* 0x0000002c3a357223 */ /* 0x000fe20000010035 */
[C---:B------:R-:W-:Y:S01]  /*f920*/  FMUL.FTZ R44, R37.reuse, R49 ;  /* 0x00000031252c7220 */ /* 0x040fe20000410000 */
[----:B------:R-:W-:Y:S01]  /*f930*/  FFMA.FTZ R35, R37, R45, -R4 ;  /* 0x0000002d25237223 */ /* 0x000fe20000010804 */
[----:B------:R-:W-:-:S02]  /*f940*/  IMAD.U32 R50, R11, 0x10000, RZ ;  /* 0x000100000b327824 */ /* 0x000fc400078e00ff */
[-C--:B------:R-:W-:Y:S01]  /*f950*/  FMUL.FTZ R37, R52, R10.reuse ;  /* 0x0000000a34257220 */ /* 0x080fe20000410000 */
[----:B------:R-:W-:Y:S02]  /*f960*/  IMAD.U32 R54, R41, 0x10000, RZ ;  /* 0x0001000029367824 */ /* 0x000fe400078e00ff */
[----:B------:R-:W-:Y:S01]  /*f970*/  FMUL.FTZ R39, R48, R10 ;  /* 0x0000000a30277220 */ /* 0x000fe20000410000 */
[----:B------:R-:W-:Y:S02]  /*f980*/  IMAD.U32 R4, R36, 0x10000, RZ ;  /* 0x0001000024047824 */ /* 0x000fe400078e00ff */
[----:B------:R-:W-:Y:S01]  /*f990*/  FFMA.FTZ R10, R55, R45, R44 ;  /* 0x0000002d370a7223 */ /* 0x000fe2000001002c */
[----:B------:R-:W-:Y:S01]  /*f9a0*/  LOP3.LUT R11, R11, 0xffff0000, RZ, 0xc0, !PT ;  /* 0xffff00000b0b7812 */ /* 0x000fe200078ec0ff */
[----:B------:R-:W-:Y:S01]  /*f9b0*/  FMUL.FTZ R45, R54, R50 ;  /* 0x00000032362d7220 */ /* 0x000fe20000410000 */
[----:B------:R-:W-:Y:S01]  /*f9c0*/  FFMA.FTZ R44, R48, R6, -R37 ;  /* 0x00000006302c7223 */ /* 0x000fe20000010825 */
[----:B------:R-:W-:Y:S01]  /*f9d0*/  LOP3.LUT R55, R38, 0xffff0000, RZ, 0xc0, !PT ;  /* 0xffff000026377812 */ /* 0x000fe200078ec0ff */
[----:B------:R-:W-:Y:S01]  /*f9e0*/  FMUL.FTZ R37, R4, R50 ;  /* 0x0000003204257220 */ /* 0x000fe20000410000 */
[----:B------:R-:W-:Y:S01]  /*f9f0*/  LOP3.LUT R49, R34, 0xffff0000, RZ, 0xc0, !PT ;  /* 0xffff000022317812 */ /* 0x000fe200078ec0ff */
[----:B------:R-:W-:Y:S01]  /*fa00*/  FFMA.FTZ R45, R4, R46, -R45 ;  /* 0x0000002e042d7223 */ /* 0x000fe2000001082d */
[----:B------:R-:W-:Y:S01]  /*fa10*/  LOP3.LUT R41, R36, 0xffff0000, RZ, 0xc0, !PT ;  /* 0xffff000024297812 */ /* 0x000fe200078ec0ff */
[----:B------:R-:W-:Y:S01]  /*fa20*/  FFMA.FTZ R39, R52, R6, R39 ;  /* 0x0000000634277223 */ /* 0x000fe20000010027 */
[----:B------:R-:W-:Y:S01]  /*fa30*/  FFMA.FTZ R37, R54, R46, R37 ;  /* 0x0000002e36257223 */ /* 0x000fe20000010025 */
[----:B------:R-:W-:Y:S01]  /*fa40*/  FMUL.FTZ R4, R55, R9 ;  /* 0x0000000937047220 */ /* 0x000fe20000410000 */
[----:B------:R-:W-:Y:S01]  /*fa50*/  FMUL.FTZ R38, R57, R11 ;  /* 0x0000000b39267220 */ /* 0x000fe20000410000 */
[----:B------:R-:W-:Y:S01]  /*fa60*/  FMUL.FTZ R6, R49, R9 ;  /* 0x0000000931067220 */ /* 0x000fe20000410000 */
[----:B------:R-:W-:Y:S01]  /*fa70*/  FMUL.FTZ R46, R41, R11 ;  /* 0x0000000b292e7220 */ /* 0x000fe20000410000 */
[----:B------:R-:W-:Y:S01]  /*fa80*/  FFMA.FTZ R34, R49, R5, -R4 ;  /* 0x0000000531227223 */ /* 0x000fe20000010804 */
[----:B------:R-:W-:Y:S01]  /*fa90*/  FFMA.FTZ R38, R41, R7, -R38 ;  /* 0x0000000729267223 */ /* 0x000fe20000010826 */
[----:B------:R-:W-:Y:S01]  /*faa0*/  FFMA.FTZ R36, R55, R5, R6 ;  /* 0x0000000537247223 */ /* 0x000fe20000010006 */
[----:B------:R-:W-:Y:S01]  /*fab0*/  FFMA.FTZ R46, R57, R7, R46 ;  /* 0x00000007392e7223 */ /* 0x000fe2000001002e */
[----:B------:R-:W-:-:S02]  /*fac0*/  F2FP.BF16.F32.PACK_AB R6, R44, R35 ;  /* 0x000000232c06723e */ /* 0x000fc400000010ff */
[----:B------:R-:W-:Y:S02]  /*fad0*/  F2FP.BF16.F32.PACK_AB R4, R8, R51 ;  /* 0x000000330804723e */ /* 0x000fe400000010ff */
[----:B------:R-:W-:Y:S02]  /*fae0*/  F2FP.BF16.F32.PACK_AB R5, R34, R33 ;  /* 0x000000212205723e */ /* 0x000fe400000010ff */
[----:B------:R-:W-:Y:S02]  /*faf0*/  F2FP.BF16.F32.PACK_AB R7, R38, R45 ;  /* 0x0000002d2607723e */ /* 0x000fe400000010ff */
[----:B------:R-:W-:Y:S02]  /*fb00*/  F2FP.BF16.F32.PACK_AB R10, R39, R10 ;  /* 0x0000000a270a723e */ /* 0x000fe400000010ff */
[----:B------:R-:W-:Y:S01]  /*fb10*/  F2FP.BF16.F32.PACK_AB R8, R42, R47 ;  /* 0x0000002f2a08723e */ /* 0x000fe200000010ff */
[----:B------:R3:W-:Y:S01]  /*fb20*/  STS.128 [R217], R4 ;  /* 0x00000004d9007388 */ /* 0x0007e20000000c00 */
[----:B------:R-:W-:-:S02]  /*fb30*/  F2FP.BF16.F32.PACK_AB R9, R36, R53 ;  /* 0x000000352409723e */ /* 0x000fc400000010ff */
[----:B------:R-:W-:-:S05]  /*fb40*/  F2FP.BF16.F32.PACK_AB R11, R46, R37 ;  /* 0x000000252e0b723e */ /* 0x000fca00000010ff */
[----:B------:R3:W-:Y:S02]  /*fb50*/  STS.128 [R0+0x10400], R8 ;  /* 0x0104000800007388 */ /* 0x0007e40000000c00 */
.L_x_615:
[----:B------:R-:W-:Y:S05]  /*fb60*/  BSYNC B1 ;  /* 0x0000000000017941 */ /* 0x000fea0003800000 */
.L_x_614:
[----:B------:R-:W-:Y:S04]  /*fb70*/  BSSY B1, `(.L_x_616) ;  /* 0x0000058000017945 */ /* 0x000fe80003800000 */
[----:B------:R-:W-:Y:S05]  /*fb80*/  @P1 BRA `(.L_x_617) ;  /* 0x0000000400581947 */ /* 0x000fea0003800000 */
[----:B---3--:R-:W-:Y:S01]  /*fb90*/  LEA.HI R0, R43, R210, RZ, 0x1d ;  /* 0x000000d22b007211 */ /* 0x008fe200078fe8ff */
[C---:B------:R-:W-:Y:S01]  /*fba0*/  IMAD.U32 R47, R29.reuse, 0x10000, RZ ;  /* 0x000100001d2f7824 */ /* 0x040fe200078e00ff */
[----:B------:R-:W-:Y:S01]  /*fbb0*/  LOP3.LUT R50, R29, 0xffff0000, RZ, 0xc0, !PT ;  /* 0xffff00001d327812 */ /* 0x000fe200078ec0ff */
[C---:B------:R-:W-:Y:S01]  /*fbc0*/  IMAD.U32 R45, R25.reuse, 0x10000, RZ ;  /* 0x00010000192d7824 */ /* 0x040fe200078e00ff */
[----:B012---:R-:W-:Y:S01]  /*fbd0*/  SHF.R.S32.HI R5, RZ, 0x1f, R0 ;  /* 0x0000001fff057819 */ /* 0x007fe20000011400 */
[----:B------:R-:W-:Y:S01]  /*fbe0*/  IMAD.SHL.U32 R4, R0, 0x8, RZ ;  /* 0x0000000800047824 */ /* 0x000fe200078e00ff */
[----:B------:R-:W-:Y:S01]  /*fbf0*/  LOP3.LUT R46, R25, 0xffff0000, RZ, 0xc0, !PT ;  /* 0xffff0000192e7812 */ /* 0x000fe200078ec0ff */
[----:B------:R-:W-:Y:S01]  /*fc00*/  IMAD.U32 R52, R30, 0x10000, RZ ;  /* 0x000100001e347824 */ /* 0x000fe200078e00ff */
[----:B------:R-:W-:Y:S01]  /*fc10*/  LEA.HI R5, R5, R0, RZ, 0x3 ;  /* 0x0000000005057211 */ /* 0x000fe200078f18ff */
[----:B------:R-:W-:Y:S01]  /*fc20*/  IMAD.U32 R48, R26, 0x10000, RZ ;  /* 0x000100001a307824 */ /* 0x000fe200078e00ff */
[----:B------:R-:W-:-:S02]  /*fc30*/  LOP3.LUT R0, R187, 0x38, R4, 0xf8, !PT ;  /* 0x00000038bb007812 */ /* 0x000fc400078ef804 */
[----:B------:R-:W-:Y:S01]  /*fc40*/  LOP3.LUT R49, R32, 0xffff0000, RZ, 0xc0, !PT ;  /* 0xffff000020317812 */ /* 0x000fe200078ec0ff */
        /* <DEDUP_REMOVED lines=20> */
[C---:B------:R-:W-:Y:S01]  /*fd90*/  FMUL.FTZ R44, R45.reuse, R37 ;  /* 0x000000252d2c7220 */ /* 0x040fe20000410000 */
[-C--:B------:R-:W-:Y:S01]  /*fda0*/  FMUL.FTZ R25, R50, R8.reuse ;  /* 0x0000000832197220 */ /* 0x080fe20000410000 */
[----:B------:R-:W-:Y:S01]  /*fdb0*/  FMUL.FTZ R29, R46, R8 ;  /* 0x000000082e1d7220 */ /* 0x000fe20000410000 */
[-C--:B------:R-:W-:Y:S01]  /*fdc0*/  FFMA.FTZ R42, R45, R33.reuse, -R42 ;  /* 0x000000212d2a7223 */ /* 0x080fe2000001082a */
[----:B------:R-:W-:Y:S01]  /*fdd0*/  FFMA.FTZ R44, R47, R33, R44 ;  /* 0x000000212f2c7223 */ /* 0x000fe2000001002c */
[-C--:B------:R-:W-:Y:S01]  /*fde0*/  FMUL.FTZ R33, R52, R38.reuse ;  /* 0x0000002634217220 */ /* 0x080fe20000410000 */
[----:B------:R-:W-:Y:S01]  /*fdf0*/  FMUL.FTZ R37, R48, R38 ;  /* 0x0000002630257220 */ /* 0x000fe20000410000 */
[----:B------:R-:W-:-:S02]  /*fe00*/  IMAD.U32 R39, R10, 0x10000, RZ ;  /* 0x000100000a277824 */ /* 0x000fc400078e00ff */
[-C--:B------:R-:W-:Y:S01]  /*fe10*/  FFMA.FTZ R25, R46, R4.reuse, -R25 ;  /* 0x000000042e197223 */ /* 0x080fe20000010819 */
[----:B------:R-:W-:Y:S01]  /*fe20*/  IMAD.U32 R47, R31, 0x10000, RZ ;  /* 0x000100001f2f7824 */ /* 0x000fe200078e00ff */
[----:B------:R-:W-:Y:S01]  /*fe30*/  LOP3.LUT R10, R10, 0xffff0000, RZ, 0xc0, !PT ;  /* 0xffff00000a0a7812 */ /* 0x000fe200078ec0ff */
[C---:B------:R-:W-:Y:S01]  /*fe40*/  IMAD.U32 R45, R27.reuse, 0x10000, RZ ;  /* 0x000100001b2d7824 */ /* 0x040fe200078e00ff */
[----:B------:R-:W-:Y:S01]  /*fe50*/  LOP3.LUT R38, R27, 0xffff0000, RZ, 0xc0, !PT ;  /* 0xffff00001b267812 */ /* 0x000fe200078ec0ff */
[----:B------:R-:W-:Y:S01]  /*fe60*/  FFMA.FTZ R29, R50, R4, R29 ;  /* 0x00000004321d7223 */ /* 0x000fe2000001001d */
[----:B------:R-:W-:Y:S01]  /*fe70*/  LOP3.LUT R46, R31, 0xffff0000, RZ, 0xc0, !PT ;  /* 0xffff00001f2e7812 */ /* 0x000fe200078ec0ff */
[-C--:B------:R-:W-:Y:S01]  /*fe80*/  FFMA.FTZ R33, R48, R34.reuse, -R33 ;  /* 0x0000002230217223 */ /* 0x080fe20000010821 */
[----:B------:R-:W-:Y:S01]  /*fe90*/  FFMA.FTZ R37, R52, R34, R37 ;  /* 0x0000002234257223 */ /* 0x000fe20000010025 */
[-C--:B------:R-:W-:Y:S01]  /*fea0*/  FMUL.FTZ R4, R47, R39.reuse ;  /* 0x000000272f047220 */ /* 0x080fe20000410000 */
[----:B------:R-:W-:Y:S01]  /*feb0*/  FMUL.FTZ R34, R45, R39 ;  /* 0x000000272d227220 */ /* 0x000fe20000410000 */
[----:B------:R-:W-:-:S02]  /*fec0*/  IMAD.U32 R41, R11, 0x10000, RZ ;  /* 0x000100000b297824 */ /* 0x000fc400078e00ff */
[-C--:B------:R-:W-:Y:S01]  /*fed0*/  FMUL.FTZ R27, R46, R10.reuse ;  /* 0x0000000a2e1b7220 */ /* 0x080fe20000410000 */
[----:B------:R-:W-:Y:S02]  /*fee0*/  IMAD.U32 R48, R32, 0x10000, RZ ;  /* 0x0001000020307824 */ /* 0x000fe400078e00ff */
[----:B------:R-:W-:Y:S01]  /*fef0*/  FMUL.FTZ R31, R38, R10 ;  /* 0x0000000a261f7220 */ /* 0x000fe20000410000 */
[-C--:B------:R-:W-:Y:S01]  /*ff00*/  FFMA.FTZ R8, R45, R35.reuse, -R4 ;  /* 0x000000232d087223 */ /* 0x080fe20000010804 */
[----:B------:R-:W-:Y:S01]  /*ff10*/  FFMA.FTZ R10, R47, R35, R34 ;  /* 0x000000232f0a7223 */ /* 0x000fe20000010022 */
[----:B------:R-:W-:Y:S01]  /*ff20*/  LOP3.LUT R11, R11, 0xffff0000, RZ, 0xc0, !PT ;  /* 0xffff00000b0b7812 */ /* 0x000fe200078ec0ff */
[----:B------:R-:W-:Y:S02]  /*ff30*/  IMAD.U32 R4, R28, 0x10000, RZ ;  /* 0x000100001c047824 */ /* 0x000fe400078e00ff */
[-C--:B------:R-:W-:Y:S01]  /*ff40*/  FMUL.FTZ R35, R48, R41.reuse ;  /* 0x0000002930237220 */ /* 0x080fe20000410000 */
[----:B------:R-:W-:Y:S01]  /*ff50*/  LOP3.LUT R47, R30, 0xffff0000, RZ, 0xc0, !PT ;  /* 0xffff00001e2f7812 */ /* 0x000fe200078ec0ff */
[----:B------:R-:W-:Y:S01]  /*ff60*/  FFMA.FTZ R27, R38, R6, -R27 ;  /* 0x00000006261b7223 */ /* 0x000fe2000001081b */
[----:B------:R-:W-:Y:S01]  /*ff70*/  LOP3.LUT R39, R26, 0xffff0000, RZ, 0xc0, !PT ;  /* 0xffff00001a277812 */ /* 0x000fe200078ec0ff */
[----:B------:R-:W-:Y:S01]  /*ff80*/  FMUL.FTZ R41, R4, R41 ;  /* 0x0000002904297220 */ /* 0x000fe20000410000 */
[----:B------:R-:W-:Y:S01]  /*ff90*/  LOP3.LUT R45, R28, 0xffff0000, RZ, 0xc0, !PT ;  /* 0xffff00001c2d7812 */ /* 0x000fe200078ec0ff */
[----:B------:R-:W-:Y:S01]  /*ffa0*/  FFMA.FTZ R35, R4, R36, -R35 ;  /* 0x0000002404237223 */ /* 0x000fe20000010823 */
        /* <DEDUP_REMOVED lines=20> */
.L_x_617:
[----:B------:R-:W-:Y:S05]  /*100f0*/  BSYNC B1 ;  /* 0x0000000000017941 */ /* 0x000fea0003800000 */
.L_x_616:
[----:B------:R-:W-:Y:S05]  /*10100*/  @P2 BRA `(.L_x_589) ;  /* 0x0000000400582947 */ /* 0x000fea0003800000 */
[----:B------:R-:W-:Y:S01]  /*10110*/  LEA.HI R43, R43, R216, RZ, 0x1d ;  /* 0x000000d82b2b7211 */ /* 0x000fe200078fe8ff */
[C---:B------:R-:W-:Y:S01]  /*10120*/  IMAD.U32 R35, R15.reuse, 0x10000, RZ ;  /* 0x000100000f237824 */ /* 0x040fe200078e00ff */
[----:B------:R-:W-:Y:S01]  /*10130*/  LOP3.LUT R44, R15, 0xffff0000, RZ, 0xc0, !PT ;  /* 0xffff00000f2c7812 */ /* 0x000fe200078ec0ff */
[----:B------:R-:W-:Y:S01]  /*10140*/  IMAD.U32 R33, R3, 0x10000, RZ ;  /* 0x0001000003217824 */ /* 0x000fe200078e00ff */
[----:B01234-:R-:W-:Y:S01]  /*10150*/  SHF.R.S32.HI R4, RZ, 0x1f, R43 ;  /* 0x0000001fff047819 */ /* 0x01ffe2000001142b */
        /* <DEDUP_REMOVED lines=8> */
[----:B------:R-:W-:Y:S02]  /*101e0*/  LOP3.LUT R0, R0, R219, RZ, 0x3c, !PT ;  /* 0x000000db00007212 */ /* 0x000fe400078e3cff */
[----:B------:R-:W-:Y:S02]  /*101f0*/  LOP3.LUT R39, R24, 0xffff0000, RZ, 0xc0, !PT ;  /* 0xffff000018277812 */ /* 0x000fe400078ec0ff */
        /* <DEDUP_REMOVED lines=45> */
[----:B------:R-:W-:Y:S01]  /*104d0*/  FMUL.FTZ R27, R42, R32 ;  /* 0x000000202a1b7220 */ /* 0x000fe20000410000 */
[----:B------:R-:W-:Y:S01]  /*104e0*/  LOP3.LUT R33, R12, 0xffff0000, RZ, 0xc0, !PT ;  /* 0xffff00000c217812 */ /* 0x000fe200078ec0ff */
[----:B------:R-:W-:Y:S01]  /*104f0*/  FFMA.FTZ R13, R30, R6, -R13 ;  /* 0x000000061e0d7223 */ /* 0x000fe2000001080d */
[----:B------:R-:W-:Y:S01]  /*10500*/  LOP3.LUT R35, R14, 0xffff0000, RZ, 0xc0, !PT ;  /* 0xffff00000e237812 */ /* 0x000fe200078ec0ff */
[C---:B------:R-:W-:Y:S01]  /*10510*/  FMUL.FTZ R31, R4.reuse, R32 ;  /* 0x00000020041f7220 */ /* 0x040fe20000410000 */
        /* <DEDUP_REMOVED lines=21> */
.L_x_589:
[----:B------:R-:W-:Y:S05]  /*10670*/  BSYNC B0 ;  /* 0x0000000000007941 */ /* 0x000fea0003800000 */
.L_x_567:
[----:B------:R-:W-:Y:S01]  /*10680*/  @!PT LDS RZ, [RZ] ;  /* 0x00000000fffff984 */ /* 0x000fe20000000800 */
[----:B------:R-:W-:Y:S01]  /*10690*/  @!PT LDS RZ, [RZ] ;  /* 0x00000000fffff984 */ /* 0x000fe20000000800 */
[----:B------:R-:W-:Y:S01]  /*106a0*/  @!PT LDS RZ, [RZ] ;  /* 0x00000000fffff984 */ /* 0x000fe20000000800 */
[----:B------:R-:W-:Y:S01]  /*106b0*/  @!PT LDS RZ, [RZ] ;  /* 0x00000000fffff984 */ /* 0x000fe20000000800 */
[----:B------:R5:W-:Y:S06]  /*106c0*/  MEMBAR.ALL.CTA ;  /* 0x0000000000007992 */ /* 0x000bec0000008000 */
[----:B-----5:R-:W5:Y:S01]  /*106d0*/  FENCE.VIEW.ASYNC.S ;  /* 0x00000000000073c6 */ /* 0x020f620000000000 */
[----:B------:R-:W-:Y:S05]  /*106e0*/  WARPSYNC.ALL ;  /* 0x0000000000007948 */ /* 0x000fea0003800000 */
[----:B-----5:R-:W-:Y:S06]  /*106f0*/  BAR.SYNC.DEFER_BLOCKING 0xd, 0x100 ;  /* 0x0344000000007b1d */ /* 0x020fec0000010000 */
.L_x_565:
[----:B------:R-:W-:-:S13]  /*10700*/  ISETP.NE.AND P0, PT, R188, 0x3, PT ;  /* 0x00000003bc00780c */ /* 0x000fda0003f05270 */
[----:B------:R-:W-:Y:S05]  /*10710*/  @!P0 BRA `(.L_x_618) ;  /* 0x0000000000048947 */ /* 0x000fea0003800000 */
[----:B------:R-:W-:Y:S01]  /*10720*/  BPT.TRAP 0x1 ;  /* 0x000000040000795c */ /* 0x000fe20000300000 */
.L_x_618:
[----:B01234-:R-:W-:Y:S01]  /*10730*/  IMAD R4, R192, 0x8, R2 ;  /* 0x00000008c0047824 */ /* 0x01ffe200078e0202 */
[----:B------:R-:W-:-:S04]  /*10740*/  SHF.L.U32 R3, R194, 0x1f, RZ ;  /* 0x0000001fc2037819 */ /* 0x000fc800000006ff */
[----:B------:R0:W1:Y:S01]  /*10750*/  SYNCS.PHASECHK.TRANS64.TRYWAIT P2, [R4+URZ+0x34830], R3 ;  /* 0x03483003040075a7 */ /* 0x000062000804017f */
[----:B------:R-:W-:Y:S05]  /*10760*/  @!P0 BRA `(.L_x_619) ;  /* 0x0000000000048947 */ /* 0x000fea0003800000 */
[----:B------:R-:W-:Y:S01]  /*10770*/  BPT.TRAP 0x1 ;  /* 0x000000040000795c */ /* 0x000fe20000300000 */
.L_x_619:
[----:B------:R-:W2:Y:S01]  /*10780*/  S2R R0, SR_TID.X ;  /* 0x0000000000007919 */ /* 0x000ea20000002100 */
[----:B------:R-:W-:Y:S01]  /*10790*/  IMAD.MOV.U32 R151, RZ, RZ, RZ ;  /* 0x000000ffff977224 */ /* 0x000fe200078e00ff */
[----:B--2---:R-:W-:-:S04]  /*107a0*/  LOP3.LUT R0, R0, 0x7f, RZ, 0xc0, !PT ;  /* 0x0000007f00007812 */ /* 0x004fc800078ec0ff */
[----:B------:R-:W-:Y:S01]  /*107b0*/  ISETP.NE.AND P1, PT, R0, RZ, PT ;  /* 0x000000ff0000720c */ /* 0x000fe20003f25270 */
[----:B-1----:R-:W-:-:S12]  /*107c0*/  @P2 BRA `(.L_x_620) ;  /* 0x0000000000082947 */ /* 0x002fd80003800000 */
[----:B------:R-:W1:Y:S02]  /*107d0*/  SYNCS.PHASECHK.TRANS64.TRYWAIT P2, [R4+URZ+0x34830], R3 ;  /* 0x03483003040075a7 */ /* 0x000e64000804017f */
[----:B-1----:R-:W-:Y:S05]  /*107e0*/  @!P2 BRA `(.L_x_621) ;  /* 0x000000dc00e4a947 */ /* 0x002fea0003800000 */
.L_x_620:
[----:B------:R-:W-:Y:S05]  /*107f0*/  WARPSYNC.ALL ;  /* 0x0000000000007948 */ /* 0x000fea0003800000 */
[----:B------:R-:W-:Y:S01]  /*10800*/  VIADD R0, R2, 0x1c400 ;  /* 0x0001c40002007836 */ /* 0x000fe20000000000 */
[----:B------:R-:W-:Y:S01]  /*10810*/  R2UR UR4, R40 ;  /* 0x00000000280472ca */ /* 0x000fe200000e0000 */
[----:B------:R-:W-:Y:S01]  /*10820*/  IMAD.MOV.U32 R9, RZ, RZ, 0x40000040 ;  /* 0x40000040ff097424 */ /* 0x000fe200078e00ff */
[----:B------:R-:W-:Y:S01]  /*10830*/  WARPGROUP.ARRIVE ;  /* 0x00000000000079c5 */ /* 0x000fe20000000000 */
[----:B------:R-:W-:Y:S01]  /*10840*/  UMOV UR9, 0x40000040 ;  /* 0x4000004000097882 */ /* 0x000fe20000000000 */
[----:B------:R-:W-:Y:S01]  /*10850*/  SHF.R.U32.HI R0, RZ, 0x4, R0 ;  /* 0x00000004ff007819 */ /* 0x000fe20000011600 */
[----:B------:R-:W-:Y:S01]  /*10860*/  IMAD.MOV.U32 R11, RZ, RZ, 0x40000040 ;  /* 0x40000040ff0b7424 */ /* 0x000fe200078e00ff */
[----:B------:R-:W-:Y:S01]  /*10870*/  R2UR UR11, R9 ;  /* 0x00000000090b72ca */ /* 0x000fe200000e0000 */
[----:B------:R-:W-:Y:S01]  /*10880*/  IMAD.U32 R13, RZ, RZ, UR9 ;  /* 0x00000009ff0d7e24 */ /* 0x000fe2000f8e00ff */
[----:B------:R-:W-:Y:S01]  /*10890*/  LOP3.LUT R0, R0, 0x3fff, RZ, 0xc0, !PT ;  /* 0x00003fff00007812 */ /* 0x000fe200078ec0ff */
[----:B------:R-:W-:Y:S01]  /*108a0*/  UMOV UR57, 0x40000040 ;  /* 0x4000004000397882 */ /* 0x000fe20000000000 */
[----:B------:R-:W-:Y:S01]  /*108b0*/  UMOV UR53, 0x40000040 ;  /* 0x4000004000357882 */ /* 0x000fe20000000000 */
[----:B------:R-:W-:Y:S01]  /*108c0*/  UMOV UR49, 0x40000040 ;  /* 0x4000004000317882 */ /* 0x000fe20000000000 */
[----:B------:R-:W-:Y:S01]  /*108d0*/  LOP3.LUT R7, R0, 0x10000, RZ, 0xfc, !PT ;  /* 0x0001000000077812 */ /* 0x000fe200078efcff */
[----:B------:R-:W-:Y:S01]  /*108e0*/  ULOP3.LUT UR4, UR4, 0x10000, URZ, 0xfc, !UPT ;  /* 0x0001000004047892 */ /* 0x000fe2000f8efc3f */
[----:B------:R-:W-:Y:S01]  /*108f0*/  IMAD.MOV.U32 R9, RZ, RZ, 0x40000040 ;  /* 0x40000040ff097424 */ /* 0x000fe200078e00ff */
[----:B------:R-:W-:Y:S01]  /*10900*/  UMOV UR45, 0x40000040 ;  /* 0x40000040002d7882 */ /* 0x000fe20000000000 */
[----:B------:R-:W-:Y:S01]  /*10910*/  UMOV UR41, 0x40000040 ;  /* 0x4000004000297882 */ /* 0x000fe20000000000 */
[----:B------:R-:W-:Y:S01]  /*10920*/  IMAD R8, R192, 0xc00, R7 ;  /* 0x00000c00c0087824 */ /* 0x000fe200078e0207 */
[----:B------:R-:W-:Y:S01]  /*10930*/  UIADD3 UR5, UR4, 0x2, URZ ;  /* 0x0000000204057890 */ /* 0x000fe2000fffe03f */
[----:B------:R-:W-:Y:S01]  /*10940*/  R2UR UR43, R9 ;  /* 0x00000000092b72ca */ /* 0x000fe200000e0000 */
[----:B------:R-:W-:Y:S01]  /*10950*/  UMOV UR8, UR4 ;  /* 0x0000000400087c82 */ /* 0x000fe20008000000 */
[C---:B------:R-:W-:Y:S01]  /*10960*/  VIADD R10, R8.reuse, 0x2 ;  /* 0x00000002080a7836 */ /* 0x040fe20000000000 */
[----:B------:R-:W-:Y:S01]  /*10970*/  R2UR UR10, R8 ;  /* 0x00000000080a72ca */ /* 0x000fe200000e0000 */
[----:B------:R-:W-:Y:S01]  /*10980*/  IMAD.U32 R12, RZ, RZ, UR8 ;  /* 0x00000008ff0c7e24 */ /* 0x000fe2000f8e00ff */
[----:B------:R-:W-:Y:S01]  /*10990*/  UIADD3 UR56, UR4, 0x406, URZ ;  /* 0x0000040604387890 */ /* 0x000fe2000fffe03f */
[----:B01----:R-:W-:Y:S01]  /*109a0*/  IMAD.IADD R3, R222, 0x1, R152 ;  /* 0x00000001de037824 */ /* 0x003fe200078e0298 */
[----:B------:R-:W-:Y:S01]  /*109b0*/  UIADD3 UR52, UR4, 0x800, URZ ;  /* 0x0000080004347890 */ /* 0x000fe2000fffe03f */
[----:B------:R-:W-:Y:S01]  /*109c0*/  P2R R20, PR, RZ, 0x2 ;  /* 0x00000002ff147803 */ /* 0x000fe20000000000 */
[----:B------:R0:W-:Y:S01]  /*109d0*/  STL.64 [R1+0x30], R12 ;  /* 0x0000300c01007387 */ /* 0x0001e20000100a00 */
[----:B------:R-:W-:Y:S01]  /*109e0*/  UIADD3 UR48, UR4, 0x802, URZ ;  /* 0x0000080204307890 */ /* 0x000fe2000fffe03f */
[----:B------:R-:W-:Y:S01]  /*109f0*/  IMAD R6, R202, -0x80, R3 ;  /* 0xffffff80ca067824 */ /* 0x000fe200078e0203 */
[----:B------:R-:W-:Y:S01]  /*10a00*/  UIADD3 UR44, UR4, 0x804, URZ ;  /* 0x00000804042c7890 */ /* 0x000fe2000fffe03f */
[----:B------:R-:W-:Y:S01]  /*10a10*/  P2R R14, PR, RZ, 0x1 ;  /* 0x00000001ff0e7803 */ /* 0x000fe20000000000 */
[----:B------:R-:W-:Y:S01]  /*10a20*/  UIADD3 UR40, UR4, 0x806, URZ ;  /* 0x0000080604287890 */ /* 0x000fe2000fffe03f */
[----:B------:R-:W-:Y:S01]  /*10a30*/  BSSY B0, `(.L_x_622) ;  /* 0x00004bc000007945 */ /* 0x000fe20003800000 */
[----:B------:R-:W-:Y:S01]  /*10a40*/  HGMMA.64x128x16.F32.BF16 R24, gdesc[UR8], RZ, !UPT, gsb0 ;  /* 0x01e00000081879f0 */ /* 0x000fe2000c0018ff */
[----:B------:R-:W-:Y:S01]  /*10a50*/  R2UR UR10, R10 ;  /* 0x000000000a0a72ca */ /* 0x000fe200000e0000 */
[----:B------:R-:W-:Y:S01]  /*10a60*/  UMOV UR8, UR5 ;  /* 0x0000000500087c82 */ /* 0x000fe20008000000 */
[----:B------:R-:W-:Y:S01]  /*10a70*/  R2UR UR11, R11 ;  /* 0x000000000b0b72ca */ /* 0x000fe200000e0000 */
[----:B------:R-:W-:Y:S01]  /*10a80*/  UMOV UR9, 0x40000040 ;  /* 0x4000004000097882 */ /* 0x000fe20000000000 */
[----:B------:R-:W-:Y:S01]  /*10a90*/  VIADD R10, R8, 0x4 ;  /* 0x00000004080a7836 */ /* 0x000fe20000000000 */
[----:B------:R-:W-:Y:S01]  /*10aa0*/  UIADD3 UR5, UR4, 0x4, URZ ;  /* 0x0000000404057890 */ /* 0x000fe2000fffe03f */
[----:B------:R-:W-:Y:S01]  /*10ab0*/  IMAD.MOV.U32 R11, RZ, RZ, 0x40000040 ;  /* 0x40000040ff0b7424 */ /* 0x000fe200078e00ff */
[C---:B------:R-:W-:Y:S01]  /*10ac0*/  ISETP.GT.AND P4, PT, R6.reuse, RZ, PT ;  /* 0x000000ff0600720c */ /* 0x040fe20003f84270 */
[----:B0-----:R-:W-:Y:S01]  /*10ad0*/  IMAD.U32 R12, RZ, RZ, UR8 ;  /* 0x00000008ff0c7e24 */ /* 0x001fe2000f8e00ff */
[C---:B------:R-:W-:Y:S01]  /*10ae0*/  ISETP.GT.AND P3, PT, R6.reuse, 0x1, PT ;  /* 0x000000010600780c */ /* 0x040fe20003f64270 */
[----:B------:R-:W-:Y:S01]  /*10af0*/  IMAD.U32 R13, RZ, RZ, UR9 ;  /* 0x00000009ff0d7e24 */ /* 0x000fe2000f8e00ff */
[C---:B------:R-:W-:Y:S01]  /*10b00*/  ISETP.GT.AND P2, PT, R6.reuse, 0x8, PT ;  /* 0x000000080600780c */ /* 0x040fe20003f44270 */
[--C-:B------:R-:W-:Y:S01]  /*10b10*/  IMAD.MOV.U32 R150, RZ, RZ, R151.reuse ;  /* 0x000000ffff967224 */ /* 0x100fe200078e0097 */
[C---:B------:R-:W-:Y:S01]  /*10b20*/  ISETP.GT.AND P6, PT, R6.reuse, 0x9, PT ;  /* 0x000000090600780c */ /* 0x040fe20003fc4270 */
[--C-:B------:R-:W-:Y:S01]  /*10b30*/  IMAD.MOV.U32 R149, RZ, RZ, R151.reuse ;  /* 0x000000ffff957224 */ /* 0x100fe200078e0097 */
[----:B------:R0:W-:Y:S01]  /*10b40*/  STL.64 [R1+0x28], R12 ;  /* 0x0000280c01007387 */ /* 0x0001e20000100a00 */
[C---:B------:R-:W-:Y:S01]  /*10b50*/  ISETP.GT.AND P5, PT, R6.reuse, 0x10, PT ;  /* 0x000000100600780c */ /* 0x040fe20003fa4270 */
[--C-:B------:R-:W-:Y:S01]  /*10b60*/  IMAD.MOV.U32 R148, RZ, RZ, R151.reuse ;  /* 0x000000ffff947224 */ /* 0x100fe200078e0097 */
[C---:B------:R-:W-:Y:S01]  /*10b70*/  ISETP.GT.AND P1, PT, R6.reuse, 0x59, PT ;  /* 0x000000590600780c */ /* 0x040fe20003f24270 */
[--C-:B-----5:R-:W-:Y:S01]  /*10b80*/  IMAD.MOV.U32 R147, RZ, RZ, R151.reuse ;  /* 0x000000ffff937224 */ /* 0x120fe200078e0097 */
[----:B------:R-:W-:Y:S01]  /*10b90*/  ISETP.GT.AND P0, PT, R6, 0x60, PT ;  /* 0x000000600600780c */ /* 0x000fe20003f04270 */
        /* <DEDUP_REMOVED lines=35> */
[----:B------:R-:W-:Y:S01]  /*10dd0*/  HGMMA.64x128x16.F32.BF16 R24, gdesc[UR8], R24, gsb0 ;  /* 0x01e00000081879f0 */ /* 0x000fe20008001818 */
[----:B------:R-:W-:Y:S01]  /*10de0*/  R2UR UR10, R10 ;  /* 0x000000000a0a72ca */ /* 0x000fe200000e0000 */
[----:B------:R-:W-:Y:S01]  /*10df0*/  UMOV UR8, UR5 ;  /* 0x0000000500087c82 */ /* 0x000fe20008000000 */
[----:B------:R-:W-:Y:S01]  /*10e00*/  R2UR UR11, R11 ;  /* 0x000000000b0b72ca */ /* 0x000fe200000e0000 */
[----:B------:R-:W-:Y:S01]  /*10e10*/  UMOV UR9, 0x40000040 ;  /* 0x4000004000097882 */ /* 0x000fe20000000000 */
[----:B------:R-:W-:Y:S01]  /*10e20*/  VIADD R10, R8, 0x6 ;  /* 0x00000006080a7836 */ /* 0x000fe20000000000 */
[----:B------:R-:W-:Y:S01]  /*10e30*/  UIADD3 UR5, UR4, 0x6, URZ ;  /* 0x0000000604057890 */ /* 0x000fe2000fffe03f */
[----:B------:R-:W-:Y:S02]  /*10e40*/  IMAD.MOV.U32 R11, RZ, RZ, 0x40000040 ;  /* 0x40000040ff0b7424 */ /* 0x000fe400078e00ff */
[----:B0-----:R-:W-:Y:S02]  /*10e50*/  IMAD.U32 R12, RZ, RZ, UR8 ;  /* 0x00000008ff0c7e24 */ /* 0x001fe4000f8e00ff */
[----:B------:R-:W-:-:S05]  /*10e60*/  IMAD.U32 R13, RZ, RZ, UR9 ;  /* 0x00000009ff0d7e24 */ /* 0x000fca000f8e00ff */
[----:B------:R0:W-:Y:S01]  /*10e70*/  STL.64 [R1+0x20], R12 ;  /* 0x0000200c01007387 */ /* 0x0001e20000100a00 */
        /* <DEDUP_REMOVED lines=36> */
[----:B0-----:R-:W-:Y:S01]  /*110c0*/  IMAD.U32 R12, RZ, RZ, UR8 ;  /* 0x00000008ff0c7e24 */ /* 0x001fe2000f8e00ff */
[----:B------:R-:W-:Y:S01]  /*110d0*/  ULDC UR4, c[0x0][0x988] ;  /* 0x0002620000047ab9 */ /* 0x000fe20000000800 */
        /* <DEDUP_REMOVED lines=9> */
[----:B------:R-:W-:Y:S02]  /*11170*/  VIADD R10, R8, 0x406 ;  /* 0x00000406080a7836 */ /* 0x000fe40000000000 */
[----:B------:R-:W-:Y:S02]  /*11180*/  IMAD.MOV.U32 R11, RZ, RZ, 0x40000040 ;  /* 0x40000040ff0b7424 */ /* 0x000fe400078e00ff */
[----:B0-----:R-:W-:Y:S01]  /*11190*/  IMAD.U32 R12, RZ, RZ, UR8 ;  /* 0x00000008ff0c7e24 */ /* 0x001fe2000f8e00ff */
[----:B------:R-:W-:Y:S01]  /*111a0*/  R2UR UR58, R10 ;  /* 0x000000000a3a72ca */ /* 0x000fe200000e0000 */
[----:B------:R-:W-:Y:S01]  /*111b0*/  VIADD R10, R8, 0x800 ;  /* 0x00000800080a7836 */ /* 0x000fe20000000000 */
[----:B------:R-:W-:Y:S01]  /*111c0*/  R2UR UR59, R11 ;  /* 0x000000000b3b72ca */ /* 0x000fe200000e0000 */
[----:B------:R-:W-:-:S02]  /*111d0*/  IMAD.MOV.U32 R11, RZ, RZ, 0x40000040 ;  /* 0x40000040ff0b7424 */ /* 0x000fc400078e00ff */
[----:B------:R-:W-:Y:S01]  /*111e0*/  IMAD.U32 R13, RZ, RZ, UR9 ;  /* 0x00000009ff0d7e24 */ /* 0x000fe2000f8e00ff */
[----:B------:R-:W-:Y:S01]  /*111f0*/  R2UR UR54, R10 ;  /* 0x000000000a3672ca */ /* 0x000fe200000e0000 */
[----:B------:R-:W-:Y:S01]  /*11200*/  VIADD R10, R8, 0x802 ;  /* 0x00000802080a7836 */ /* 0x000fe20000000000 */
[----:B------:R-:W-:Y:S01]  /*11210*/  R2UR UR55, R11 ;  /* 0x000000000b3772ca */ /* 0x000fe200000e0000 */
[----:B------:R-:W-:Y:S01]  /*11220*/  IMAD.MOV.U32 R11, RZ, RZ, 0x40000040 ;  /* 0x40000040ff0b7424 */ /* 0x000fe200078e00ff */
[----:B------:R0:W-:Y:S02]  /*11230*/  STL.64 [R1], R12 ;  /* 0x0000000c01007387 */ /* 0x0001e40000100a00 */
[----:B------:R-:W-:Y:S01]  /*11240*/  R2UR UR50, R10 ;  /* 0x000000000a3272ca */ /* 0x000fe200000e0000 */
[----:B------:R-:W-:Y:S01]  /*11250*/  VIADD R10, R8, 0x804 ;  /* 0x00000804080a7836 */ /* 0x000fe20000000000 */
[----:B------:R-:W-:Y:S01]  /*11260*/  R2UR UR51, R11 ;  /* 0x000000000b3372ca */ /* 0x000fe200000e0000 */
[----:B------:R-:W-:-:S02]  /*11270*/  IMAD.MOV.U32 R11, RZ, RZ, 0x40000040 ;  /* 0x40000040ff0b7424 */ /* 0x000fc400078e00ff */
[----:B------:R-:W-:Y:S01]  /*11280*/  VIADD R8, R8, 0x806 ;  /* 0x0000080608087836 */ /* 0x000fe20000000000 */
[----:B------:R-:W-:Y:S02]  /*11290*/  R2UR UR46, R10 ;  /* 0x000000000a2e72ca */ /* 0x000fe400000e0000 */
[----:B------:R-:W-:Y:S02]  /*112a0*/  R2UR UR47, R11 ;  /* 0x000000000b2f72ca */ /* 0x000fe400000e0000 */
[----:B------:R-:W-:Y:S01]  /*112b0*/  R2UR UR42, R8 ;  /* 0x00000000082a72ca */ /* 0x000fe200000e0000 */
        /* <DEDUP_REMOVED lines=17> */
[----:B------:R-:W-:Y:S01]  /*113d0*/  HGMMA.64x128x16.F32.BF16 R24, gdesc[UR40], R24, gsb0 ;  /* 0x01e00000281879f0 */ /* 0x000fe20008001818 */
[----:B------:R-:W-:Y:S02]  /*113e0*/  ULDC UR42, c[0x0][0x988] ;  /* 0x00026200002a7ab9 */ /* 0x000fe40000000800 */
        /* <DEDUP_REMOVED lines=31> */
[----:B0-----:R-:W-:Y:S02]  /*115e0*/  FSEL R13, R38, -INF , P3 ;  /* 0xff800000260d7808 */ /* 0x001fe40001800000 */
        /* <DEDUP_REMOVED lines=51> */
[----:B------:R-:W-:Y:S02]  /*11920*/  ISETP.GT.AND P1, PT, R6, 0x61, PT ;  /* 0x000000610600780c */ /* 0x000fe40003f24270 */
[----:B------:R-:W-:Y:S02]  /*11930*/  FSEL R107, R72, -INF , P0 ;  /* 0xff800000486b7808 */ /* 0x000fe40000000000 */
[----:B------:R-:W-:Y:S02]  /*11940*/  FMNMX.FTZ R0, R105, R0, !PT ;  /* 0x0000000069007209 */ /* 0x000fe40007810000 */
        /* <DEDUP_REMOVED lines=9> */
[----:B------:R-:W-:Y:S02]  /*119e0*/  FMNMX.FTZ R0, R109, R0, !PT ;  /* 0x000000006d007209 */ /* 0x000fe40007810000 */
[----:B------:R-:W-:Y:S02]  /*119f0*/  ISETP.GT.AND P3, PT, R6, 0x70, PT ;  /* 0x000000700600780c */ /* 0x000fe40003f64270 */
[----:B------:R-:W-:Y:S02]  /*11a00*/  FSEL R41, R66, -INF , P4 ;  /* 0xff80000042297808 */ /* 0x000fe40002000000 */
[----:B------:R-:W-:Y:S02]  /*11a10*/  FSEL R113, R80, -INF , P3 ;  /* 0xff80000050717808 */ /* 0x000fe40001800000 */
[----:B------:R-:W-:Y:S02]  /*11a20*/  FMNMX.FTZ R0, R111, R0, !PT ;  /* 0x000000006f007209 */ /* 0x000fe40007810000 */
[----:B------:R-:W-:-:S02]  /*11a30*/  ISETP.GT.AND P4, PT, R6, 0x71, PT ;  /* 0x000000710600780c */ /* 0x000fc40003f84270 */
[----:B------:R-:W-:Y:S02]  /*11a40*/  FSEL R63, R63, -INF , P5 ;  /* 0xff8000003f3f7808 */ /* 0x000fe40002800000 */
[----:B------:R-:W-:Y:S02]  /*11a50*/  FSEL R117, R81, -INF , P4 ;  /* 0xff80000051757808 */ /* 0x000fe40002000000 */
[----:B------:R-:W-:Y:S02]  /*11a60*/  FMNMX.FTZ R0, R113, R0, !PT ;  /* 0x0000000071007209 */ /* 0x000fe40007810000 */
[----:B------:R-:W-:Y:S02]  /*11a70*/  ISETP.GT.AND P5, PT, R6, 0x78, PT ;  /* 0x000000780600780c */ /* 0x000fe40003fa4270 */
[----:B------:R-:W-:Y:S02]  /*11a80*/  FSEL R37, R62, -INF , P6 ;  /* 0xff8000003e257808 */ /* 0x000fe40003000000 */
[----:B------:R-:W-:-:S02]  /*11a90*/  FSEL R115, R84, -INF , P5 ;  /* 0xff80000054737808 */ /* 0x000fc40002800000 */
[----:B------:R-:W-:Y:S02]  /*11aa0*/  FMNMX.FTZ R0, R117, R0, !PT ;  /* 0x0000000075007209 */ /* 0x000fe40007810000 */
[C---:B------:R-:W-:Y:S02]  /*11ab0*/  ISETP.GT.AND P6, PT, R6.reuse, 0x79, PT ;  /* 0x000000790600780c */ /* 0x040fe40003fc4270 */
[----:B------:R-:W-:Y:S02]  /*11ac0*/  FMNMX.FTZ R0, R115, R0, !PT ;  /* 0x0000000073007209 */ /* 0x000fe40007810000 */
[----:B------:R-:W-:Y:S02]  /*11ad0*/  FSEL R85, R85, -INF , P6 ;  /* 0xff80000055557808 */ /* 0x000fe40003000000 */
[----:B------:R-:W-:Y:S02]  /*11ae0*/  P2R R26, PR, RZ, 0x1 ;  /* 0x00000001ff1a7803 */ /* 0x000fe40000000000 */
[----:B------:R-:W-:Y:S01]  /*11af0*/  FMNMX.FTZ R8, R85, R0, !PT ;  /* 0x0000000055087209 */ /* 0x000fe20007810000 */
[----:B------:R-:W-:Y:S01]  /*11b00*/  IMAD.U32 R0, RZ, RZ, UR4 ;  /* 0x00000004ff007e24 */ /* 0x000fe2000f8e00ff */
[----:B------:R-:W-:-:S02]  /*11b10*/  ISETP.GT.AND P0, PT, R6, 0x59, PT ;  /* 0x000000590600780c */ /* 0x000fc40003f04270 */
[----:B------:R-:W-:Y:S01]  /*11b20*/  P2R R28, PR, RZ, 0x2 ;  /* 0x00000002ff1c7803 */ /* 0x000fe20000000000 */
[----:B------:R-:W0:Y:S01]  /*11b30*/  SHFL.BFLY PT, R3, R8, 0x2, 0x1f ;  /* 0x0c401f0008037f89 */ /* 0x000e2200000e0000 */
[----:B------:R-:W-:Y:S02]  /*11b40*/  ISETP.GT.AND P1, PT, R6, 0x60, PT ;  /* 0x000000600600780c */ /* 0x000fe40003f24270 */
[----:B------:R-:W-:Y:S02]  /*11b50*/  FSEL R71, R71, -INF , P0 ;  /* 0xff80000047477808 */ /* 0x000fe40000000000 */
[----:B------:R-:W-:Y:S02]  /*11b60*/  FSEL R65, R74, -INF , P1 ;  /* 0xff8000004a417808 */ /* 0x000fe40000800000 */
[----:B------:R-:W-:Y:S02]  /*11b70*/  ISETP.NE.AND P1, PT, R28, RZ, PT ;  /* 0x000000ff1c00720c */ /* 0x000fe40003f25270 */
[----:B------:R-:W-:-:S02]  /*11b80*/  P2R R24, PR, RZ, 0x4 ;  /* 0x00000004ff187803 */ /* 0x000fc40000000000 */
[----:B------:R-:W-:Y:S02]  /*11b90*/  ISETP.NE.AND P0, PT, R26, RZ, PT ;  /* 0x000000ff1a00720c */ /* 0x000fe40003f05270 */
[----:B------:R-:W-:Y:S02]  /*11ba0*/  FSEL R75, R75, -INF , P1 ;  /* 0xff8000004b4b7808 */ /* 0x000fe40000800000 */
[----:B------:R-:W-:Y:S02]  /*11bb0*/  FSEL R69, R78, -INF , P0 ;  /* 0xff8000004e457808 */ /* 0x000fe40000000000 */
[----:B------:R-:W-:Y:S02]  /*11bc0*/  FSEL R83, R83, -INF , P4 ;  /* 0xff80000053537808 */ /* 0x000fe40002000000 */
[----:B------:R-:W-:Y:S02]  /*11bd0*/  FSEL R87, R87, -INF , P6 ;  /* 0xff80000057577808 */ /* 0x000fe40003000000 */
[----:B------:R-:W-:-:S02]  /*11be0*/  ISETP.NE.AND P0, PT, R14, RZ, PT ;  /* 0x000000ff0e00720c */ /* 0x000fc40003f05270 */
[----:B------:R-:W-:Y:S02]  /*11bf0*/  ISETP.NE.AND P1, PT, R20, RZ, PT ;  /* 0x000000ff1400720c */ /* 0x000fe40003f25270 */
[----:B0-----:R-:W-:Y:S02]  /*11c00*/  FMNMX.FTZ R10, R8, R3, !PT ;  /* 0x00000003080a7209 */ /* 0x001fe40007810000 */
[----:B------:R-:W-:-:S03]  /*11c10*/  FMNMX.FTZ R8, R5, R27, !PT ;  /* 0x0000001b05087209 */ /* 0x000fc60007810000 */
[----:B------:R-:W0:Y:S01]  /*11c20*/  SHFL.BFLY PT, R3, R10, 0x1, 0x1f ;  /* 0x0c201f000a037f89 */ /* 0x000e2200000e0000 */
[----:B------:R-:W-:-:S04]  /*11c30*/  FMNMX.FTZ R8, R9, R8, !PT ;  /* 0x0000000809087209 */ /* 0x000fc80007810000 */
[----:B------:R-:W-:Y:S01]  /*11c40*/  FMNMX.FTZ R8, R31, R8, !PT ;  /* 0x000000081f087209 */ /* 0x000fe20007810000 */
[----:B------:R-:W-:-:S03]  /*11c50*/  @!P1 VIADD R4, R4, 0x34840 ;  /* 0x0003484004049836 */ /* 0x000fc60000000000 */
[----:B------:R-:W-:Y:S02]  /*11c60*/  FMNMX.FTZ R8, R11, R8, !PT ;  /* 0x000000080b087209 */ /* 0x000fe40007810000 */
[----:B------:R-:W-:Y:S02]  /*11c70*/  @!P1 PRMT R4, RZ, 0x654, R4 ;  /* 0x00000654ff049816 */ /* 0x000fe40000000004 */
[----:B------:R-:W-:Y:S02]  /*11c80*/  FMNMX.FTZ R8, R35, R8, !PT ;  /* 0x0000000823087209 */ /* 0x000fe40007810000 */
[----:B------:R1:W-:Y:S02]  /*11c90*/  @!P1 SYNCS.ARRIVE.TRANS64.RED.A1T0 RZ, [R4+URZ], RZ ;  /* 0x000000ff04ff99a7 */ /* 0x0003e4000810043f */
[----:B------:R-:W-:-:S04]  /*11ca0*/  FMNMX.FTZ R8, R13, R8, !PT ;  /* 0x000000080d087209 */ /* 0x000fc80007810000 */
[----:B------:R-:W-:Y:S02]  /*11cb0*/  FMNMX.FTZ R8, R39, R8, !PT ;  /* 0x0000000827087209 */ /* 0x000fe40007810000 */
[----:B0-----:R-:W-:Y:S02]  /*11cc0*/  FMNMX.FTZ R3, R10, R3, !PT ;  /* 0x000000030a037209 */ /* 0x001fe40007810000 */
[----:B------:R-:W-:Y:S02]  /*11cd0*/  FMNMX.FTZ R8, R15, R8, !PT ;  /* 0x000000080f087209 */ /* 0x000fe40007810000 */
[C---:B------:R-:W-:Y:S01]  /*11ce0*/  FSETP.NEU.FTZ.AND P2, PT, R3.reuse, -INF , PT ;  /* 0xff8000000300780b */ /* 0x040fe20003f5d000 */
[----:B------:R-:W-:Y:S01]  /*11cf0*/  FMUL.FTZ R12, R3, R0 ;  /* 0x00000000030c7220 */ /* 0x000fe20000410000 */
[----:B------:R-:W-:-:S04]  /*11d00*/  FMNMX.FTZ R8, R43, R8, !PT ;  /* 0x000000082b087209 */ /* 0x000fc80007810000 */
[----:B------:R-:W-:Y:S02]  /*11d10*/  FMNMX.FTZ R8, R21, R8, !PT ;  /* 0x0000000815087209 */ /* 0x000fe40007810000 */
        /* <DEDUP_REMOVED lines=23> */
[--C-:B------:R-:W-:Y:S01]  /*11e90*/  FFMA.FTZ R119, R139, R0, -R6.reuse ;  /* 0x000000008b777223 */ /* 0x100fe20000010806 */
[----:B------:R-:W-:Y:S01]  /*11ea0*/  FMNMX.FTZ R8, R59, R8, !PT ;  /* 0x000000083b087209 */ /* 0x000fe20007810000 */
[----:B------:R-:W0:Y:S01]  /*11eb0*/  MUFU.EX2 R77, R77 ;  /* 0x0000004d004d7308 */ /* 0x000e220000000800 */
[-CC-:B------:R-:W-:Y:S01]  /*11ec0*/  FFMA.FTZ R178, R129, R0.reuse, -R6.reuse ;  /* 0x0000000081b27223 */ /* 0x180fe20000010806 */
[--C-:B------:R-:W-:Y:S01]  /*11ed0*/  FFMA.FTZ R121, R121, R0, -R6.reuse ;  /* 0x0000000079797223 */ /* 0x100fe20000010806 */
[----:B------:R-:W-:Y:S01]  /*11ee0*/  FMNMX.FTZ R8, R37, R8, !PT ;  /* 0x0000000825087209 */ /* 0x000fe20007810000 */
[-CC-:B------:R-:W-:Y:S01]  /*11ef0*/  FFMA.FTZ R172, R127, R0.reuse, -R6.reuse ;  /* 0x000000007fac7223 */ /* 0x180fe20000010806 */
[-CC-:B------:R-:W-:Y:S01]  /*11f00*/  FFMA.FTZ R123, R123, R0.reuse, -R6.reuse ;  /* 0x000000007b7b7223 */ /* 0x180fe20000010806 */
[--C-:B------:R-:W-:Y:S01]  /*11f10*/  FFMA.FTZ R174, R125, R0, -R6.reuse ;  /* 0x000000007dae7223 */ /* 0x100fe20000010806 */
[----:B------:R-:W-:Y:S01]  /*11f20*/  FMNMX.FTZ R8, R63, R8, !PT ;  /* 0x000000083f087209 */ /* 0x000fe20007810000 */
[----:B------:R2:W-:Y:S01]  /*11f30*/  MUFU.EX2 R79, R10 ;  /* 0x0000000a004f7308 */ /* 0x0005e20000000800 */
[-CC-:B------:R-:W-:Y:S01]  /*11f40*/  FFMA.FTZ R95, R95, R0.reuse, -R6.reuse ;  /* 0x000000005f5f7223 */ /* 0x180fe20000010806 */
[--C-:B------:R-:W-:Y:S01]  /*11f50*/  FFMA.FTZ R97, R97, R0, -R6.reuse ;  /* 0x0000000061617223 */ /* 0x100fe20000010806 */
[----:B------:R-:W-:Y:S01]  /*11f60*/  FMNMX.FTZ R8, R41, R8, !PT ;  /* 0x0000000829087209 */ /* 0x000fe20007810000 */
[-CC-:B------:R-:W-:Y:S01]  /*11f70*/  FFMA.FTZ R57, R57, R0.reuse, -R6.reuse ;  /* 0x0000000039397223 */ /* 0x180fe20000010806 */
[-CC-:B------:R-:W-:Y:S01]  /*11f80*/  FFMA.FTZ R154, R103, R0.reuse, -R6.reuse ;  /* 0x00000000679a7223 */ /* 0x180fe20000010806 */
[--C-:B------:R-:W-:Y:S01]  /*11f90*/  FFMA.FTZ R61, R105, R0, -R6.reuse ;  /* 0x00000000693d7223 */ /* 0x100fe20000010806 */
[----:B------:R-:W-:Y:S01]  /*11fa0*/  FMNMX.FTZ R8, R67, R8, !PT ;  /* 0x0000000843087209 */ /* 0x000fe20007810000 */
[----:B------:R-:W3:Y:S01]  /*11fb0*/  MUFU.EX2 R182, R182 ;  /* 0x000000b600b67308 */ /* 0x000ee20000000800 */
[-CC-:B--2---:R-:W-:Y:S01]  /*11fc0*/  FFMA.FTZ R10, R53, R0.reuse, -R6.reuse ;  /* 0x00000000350a7223 */ /* 0x184fe20000010806 */
[--C-:B------:R-:W-:Y:S01]  /*11fd0*/  FFMA.FTZ R53, R91, R0, -R6.reuse ;  /* 0x000000005b357223 */ /* 0x100fe20000010806 */
[----:B------:R-:W-:Y:S01]  /*11fe0*/  FMNMX.FTZ R8, R45, R8, !PT ;  /* 0x000000082d087209 */ /* 0x000fe20007810000 */
[-CC-:B------:R-:W-:Y:S01]  /*11ff0*/  FFMA.FTZ R156, R107, R0.reuse, -R6.reuse ;  /* 0x000000006b9c7223 */ /* 0x180fe20000010806 */
[-CC-:B------:R-:W-:Y:S01]  /*12000*/  FFMA.FTZ R73, R73, R0.reuse, -R6.reuse ;  /* 0x0000000049497223 */ /* 0x180fe20000010806 */
[--C-:B------:R-:W-:Y:S01]  /*12010*/  FFMA.FTZ R158, R109, R0, -R6.reuse ;  /* 0x000000006d9e7223 */ /* 0x100fe20000010806 */
[----:B------:R-:W-:Y:S01]  /*12020*/  FMNMX.FTZ R8, R71, R8, !PT ;  /* 0x0000000847087209 */ /* 0x000fe20007810000 */
[-CC-:B------:R-:W-:Y:S01]  /*12030*/  FFMA.FTZ R91, R111, R0.reuse, -R6.reuse ;  /* 0x000000006f5b7223 */ /* 0x180fe20000010806 */
[-CC-:B------:R-:W-:Y:S01]  /*12040*/  FFMA.FTZ R160, R113, R0.reuse, -R6.reuse ;  /* 0x0000000071a07223 */ /* 0x180fe20000010806 */
[--C-:B------:R-:W-:Y:S01]  /*12050*/  FFMA.FTZ R117, R117, R0, -R6.reuse ;  /* 0x0000000075757223 */ /* 0x100fe20000010806 */
[----:B------:R-:W-:Y:S01]  /*12060*/  FMNMX.FTZ R8, R65, R8, !PT ;  /* 0x0000000841087209 */ /* 0x000fe20007810000 */
[-CC-:B------:R-:W-:Y:S01]  /*12070*/  FFMA.FTZ R162, R115, R0.reuse, -R6.reuse ;  /* 0x0000000073a27223 */ /* 0x180fe20000010806 */
[----:B------:R-:W-:Y:S01]  /*12080*/  FFMA.FTZ R85, R85, R0, -R6 ;  /* 0x0000000055557223 */ /* 0x000fe20000010806 */
[----:B------:R-:W2:Y:S01]  /*12090*/  MUFU.EX2 R81, R81 ;  /* 0x0000005100517308 */ /* 0x000ea20000000800 */
[----:B------:R-:W-:Y:S01]  /*120a0*/  FMNMX.FTZ R8, R75, R8, !PT ;  /* 0x000000084b087209 */ /* 0x000fe20007810000 */
[----:B------:R-:W-:-:S02]  /*120b0*/  IMAD.MOV.U32 R139, RZ, RZ, R151 ;  /* 0x000000ffff8b7224 */ /* 0x000fc400078e0097 */
[--C-:B------:R-:W-:Y:S01]  /*120c0*/  IMAD.MOV.U32 R137, RZ, RZ, R151.reuse ;  /* 0x000000ffff897224 */ /* 0x100fe200078e0097 */
[----:B------:R-:W-:Y:S01]  /*120d0*/  FMNMX.FTZ R8, R69, R8, !PT ;  /* 0x0000000845087209 */ /* 0x000fe20007810000 */
[--C-:B------:R-:W-:Y:S02]  /*120e0*/  IMAD.MOV.U32 R135, RZ, RZ, R151.reuse ;  /* 0x000000ffff877224 */ /* 0x100fe400078e0097 */
[----:B------:R-:W4:Y:S01]  /*120f0*/  MUFU.EX2 R176, R176 ;  /* 0x000000b000b07308 */ /* 0x000f220000000800 */
[----:B------:R-:W-:Y:S01]  /*12100*/  FMNMX.FTZ R8, R93, R8, !PT ;  /* 0x000000085d087209 */ /* 0x000fe20007810000 */
[--C-:B------:R-:W-:Y:S02]  /*12110*/  IMAD.MOV.U32 R133, RZ, RZ, R151.reuse ;  /* 0x000000ffff857224 */ /* 0x100fe400078e0097 */
[--C-:B------:R-:W-:Y:S01]  /*12120*/  IMAD.MOV.U32 R131, RZ, RZ, R151.reuse ;  /* 0x000000ffff837224 */ /* 0x100fe200078e0097 */
[----:B------:R-:W-:Y:S01]  /*12130*/  FMNMX.FTZ R8, R99, R8, !PT ;  /* 0x0000000863087209 */ /* 0x000fe20007810000 */
[----:B------:R-:W-:-:S02]  /*12140*/  IMAD.MOV.U32 R129, RZ, RZ, R151 ;  /* 0x000000ffff817224 */ /* 0x000fc400078e0097 */
[----:B------:R-:W1:Y:S01]  /*12150*/  MUFU.EX2 R119, R119 ;  /* 0x0000007700777308 */ /* 0x000e620000000800 */
[----:B------:R-:W-:Y:S01]  /*12160*/  FMNMX.FTZ R8, R83, R8, !PT ;  /* 0x0000000853087209 */ /* 0x000fe20007810000 */
[--C-:B------:R-:W-:Y:S02]  /*12170*/  IMAD.MOV.U32 R127, RZ, RZ, R151.reuse ;  /* 0x000000ffff7f7224 */ /* 0x100fe400078e0097 */
[--C-:B------:R-:W-:Y:S01]  /*12180*/  IMAD.MOV.U32 R125, RZ, RZ, R151.reuse ;  /* 0x000000ffff7d7224 */ /* 0x100fe200078e0097 */
[----:B------:R-:W-:Y:S01]  /*12190*/  FMNMX.FTZ R8, R89, R8, !PT ;  /* 0x0000000859087209 */ /* 0x000fe20007810000 */
[--C-:B------:R-:W-:Y:S02]  /*121a0*/  IMAD.MOV.U32 R115, RZ, RZ, R151.reuse ;  /* 0x000000ffff737224 */ /* 0x100fe400078e0097 */
[----:B------:R-:W1:Y:S01]  /*121b0*/  MUFU.EX2 R178, R178 ;  /* 0x000000b200b27308 */ /* 0x000e620000000800 */
[----:B------:R-:W-:Y:S01]  /*121c0*/  FMNMX.FTZ R8, R87, R8, !PT ;  /* 0x0000000857087209 */ /* 0x000fe20007810000 */
[----:B------:R-:W-:-:S02]  /*121d0*/  IMAD.MOV.U32 R113, RZ, RZ, R151 ;  /* 0x000000ffff717224 */ /* 0x000fc400078e0097 */
[--C-:B------:R-:W-:Y:S02]  /*121e0*/  IMAD.MOV.U32 R111, RZ, RZ, R151.reuse ;  /* 0x000000ffff6f7224 */ /* 0x100fe400078e0097 */
[----:B------:R-:W0:Y:S01]  /*121f0*/  SHFL.BFLY PT, R101, R8, 0x2, 0x1f ;  /* 0x0c401f0008657f89 */ /* 0x000e2200000e0000 */
[--C-:B------:R-:W-:Y:S01]  /*12200*/  IMAD.MOV.U32 R109, RZ, RZ, R151.reuse ;  /* 0x000000ffff6d7224 */ /* 0x100fe200078e0097 */
[----:B------:R-:W1:Y:S01]  /*12210*/  MUFU.EX2 R121, R121 ;  /* 0x0000007900797308 */ /* 0x000e620000000800 */
[--C-:B------:R-:W-:Y:S02]  /*12220*/  IMAD.MOV.U32 R107, RZ, RZ, R151.reuse ;  /* 0x000000ffff6b7224 */ /* 0x100fe400078e0097 */
[--C-:B------:R-:W-:Y:S02]  /*12230*/  IMAD.MOV.U32 R105, RZ, RZ, R151.reuse ;  /* 0x000000ffff697224 */ /* 0x100fe400078e0097 */
[----:B------:R-:W-:-:S03]  /*12240*/  IMAD.MOV.U32 R103, RZ, RZ, R151 ;  /* 0x000000ffff677224 */ /* 0x000fc600078e0097 */
[----:B------:R-:W-:Y:S08]  /*12250*/  MUFU.EX2 R172, R172 ;  /* 0x000000ac00ac7308 */ /* 0x000ff00000000800 */
[----:B------:R-:W-:Y:S01]  /*12260*/  MUFU.EX2 R123, R123 ;  /* 0x0000007b007b7308 */ /* 0x000fe20000000800 */
[----:B0-----:R-:W-:-:S07]  /*12270*/  FMNMX.FTZ R101, R8, R101, !PT ;  /* 0x0000006508657209 */ /* 0x001fce0007810000 */
[----:B------:R-:W-:Y:S01]  /*12280*/  MUFU.EX2 R174, R174 ;  /* 0x000000ae00ae7308 */ /* 0x000fe20000000800 */
[----:B------:R-:W0:Y:S07]  /*12290*/  SHFL.BFLY PT, R8, R101, 0x1, 0x1f ;  /* 0x0c201f0065087f89 */ /* 0x000e2e00000e0000 */
[----:B------:R-:W-:Y:S08]  /*122a0*/  MUFU.EX2 R95, R95 ;  /* 0x0000005f005f7308 */ /* 0x000ff00000000800 */
[----:B------:R-:W-:Y:S08]  /*122b0*/  MUFU.EX2 R168, R168 ;  /* 0x000000a800a87308 */ /* 0x000ff00000000800 */
[----:B------:R-:W-:Y:S01]  /*122c0*/  MUFU.EX2 R97, R97 ;  /* 0x0000006100617308 */ /* 0x000fe20000000800 */
[----:B0-----:R-:W-:-:S04]  /*122d0*/  FMNMX.FTZ R8, R101, R8, !PT ;  /* 0x0000000865087209 */ /* 0x001fc80007810000 */
[C---:B------:R-:W-:Y:S01]  /*122e0*/  FSETP.NEU.FTZ.AND P2, PT, R8.reuse, -INF , PT ;  /* 0xff8000000800780b */ /* 0x040fe20003f5d000 */
[----:B------:R-:W-:Y:S02]  /*122f0*/  FMUL.FTZ R12, R8, R0 ;  /* 0x00000000080c7220 */ /* 0x000fe40000410000 */
[----:B------:R-:W-:Y:S03]  /*12300*/  MUFU.EX2 R170, R170 ;  /* 0x000000aa00aa7308 */ /* 0x000fe60000000800 */
[----:B------:R-:W-:Y:S02]  /*12310*/  FSEL R6, R12, RZ, P2 ;  /* 0x000000ff0c067208 */ /* 0x000fe40001000000 */
[----:B------:R-:W-:-:S03]  /*12320*/  ISETP.GE.AND P2, PT, R152, 0x81, PT ;  /* 0x000000819800780c */ /* 0x000fc60003f46270 */
[----:B------:R-:W-:Y:S01]  /*12330*/  MUFU.EX2 R164, R164 ;  /* 0x000000a400a47308 */ /* 0x000fe20000000800 */
[-CC-:B------:R-:W-:Y:S01]  /*12340*/  FFMA.FTZ R181, R5, R0.reuse, -R6.reuse ;  /* 0x0000000005b57223 */ /* 0x180fe20000010806 */
[-CC-:B------:R-:W-:Y:S01]  /*12350*/  FFMA.FTZ R12, R27, R0.reuse, -R6.reuse ;  /* 0x000000001b0c7223 */ /* 0x180fe20000010806 */
[-CC-:B------:R-:W-:Y:S01]  /*12360*/  FFMA.FTZ R183, R9, R0.reuse, -R6.reuse ;  /* 0x0000000009b77223 */ /* 0x180fe20000010806 */
[----:B------:R-:W-:Y:S01]  /*12370*/  FADD.FTZ R5, R180, R77 ;  /* 0x0000004db4057221 */ /* 0x000fe20000010000 */
[-CC-:B------:R-:W-:Y:S01]  /*12380*/  FFMA.FTZ R14, R31, R0.reuse, -R6.reuse ;  /* 0x000000001f0e7223 */ /* 0x180fe20000010806 */
[-CC-:B------:R-:W-:Y:S01]  /*12390*/  FFMA.FTZ R177, R11, R0.reuse, -R6.reuse ;  /* 0x000000000bb17223 */ /* 0x180fe20000010806 */
[-CC-:B------:R-:W-:Y:S01]  /*123a0*/  FFMA.FTZ R20, R35, R0.reuse, -R6.reuse ;  /* 0x0000000023147223 */ /* 0x180fe20000010806 */
[----:B------:R-:W-:Y:S01]  /*123b0*/  MUFU.EX2 R181, R181 ;  /* 0x000000b500b57308 */ /* 0x000fe20000000800 */
[----:B---3--:R-:W-:Y:S01]  /*123c0*/  FADD.FTZ R34, R182, R5 ;  /* 0x00000005b6227221 */ /* 0x008fe20000010000 */
[-CC-:B------:R-:W-:Y:S01]  /*123d0*/  FFMA.FTZ R179, R13, R0.reuse, -R6.reuse ;  /* 0x000000000db37223 */ /* 0x180fe20000010806 */
[-CC-:B------:R-:W-:Y:S01]  /*123e0*/  FFMA.FTZ R24, R39, R0.reuse, -R6.reuse ;  /* 0x0000000027187223 */ /* 0x180fe20000010806 */
[-C--:B------:R-:W-:Y:S01]  /*123f0*/  FFMA.FTZ R173, R15, R0.reuse, -R6 ;  /* 0x000000000fad7223 */ /* 0x080fe20000010806 */
[----:B--2---:R-:W-:Y:S01]  /*12400*/  FADD.FTZ R5, R81, R34 ;  /* 0x0000002251057221 */ /* 0x004fe20000010000 */
[-CC-:B------:R-:W-:Y:S01]  /*12410*/  FFMA.FTZ R26, R43, R0.reuse, -R6.reuse ;  /* 0x000000002b1a7223 */ /* 0x180fe20000010806 */
[-CC-:B------:R-:W-:Y:S01]  /*12420*/  FFMA.FTZ R175, R21, R0.reuse, -R6.reuse ;  /* 0x0000000015af7223 */ /* 0x180fe20000010806 */
[----:B------:R-:W0:Y:S01]  /*12430*/  MUFU.EX2 R12, R12 ;  /* 0x0000000c000c7308 */ /* 0x000e220000000800 */
[----:B----4-:R-:W-:Y:S01]  /*12440*/  FADD.FTZ R36, R176, R5 ;  /* 0x00000005b0247221 */ /* 0x010fe20000010000 */
[-CC-:B------:R-:W-:Y:S01]  /*12450*/  FFMA.FTZ R28, R47, R0.reuse, -R6.reuse ;  /* 0x000000002f1c7223 */ /* 0x180fe20000010806 */
[-CC-:B------:R-:W-:Y:S01]  /*12460*/  FFMA.FTZ R169, R25, R0.reuse, -R6.reuse ;  /* 0x0000000019a97223 */ /* 0x180fe20000010806 */
[-C--:B------:R-:W-:Y:S01]  /*12470*/  FFMA.FTZ R30, R51, R0.reuse, -R6 ;  /* 0x00000000331e7223 */ /* 0x080fe20000010806 */
[----:B-1----:R-:W-:Y:S01]  /*12480*/  FADD.FTZ R5, R119, R36 ;  /* 0x0000002477057221 */ /* 0x002fe20000010000 */
[-CC-:B------:R-:W-:Y:S01]  /*12490*/  FFMA.FTZ R171, R29, R0.reuse, -R6.reuse ;  /* 0x000000001dab7223 */ /* 0x180fe20000010806 */
[-CC-:B------:R-:W-:Y:S01]  /*124a0*/  FFMA.FTZ R32, R55, R0.reuse, -R6.reuse ;  /* 0x0000000037207223 */ /* 0x180fe20000010806 */
[----:B------:R-:W1:Y:S01]  /*124b0*/  MUFU.EX2 R183, R183 ;  /* 0x000000b700b77308 */ /* 0x000e620000000800 */
[----:B------:R-:W-:Y:S01]  /*124c0*/  FADD.FTZ R38, R178, R5 ;  /* 0x00000005b2267221 */ /* 0x000fe20000010000 */
[-CC-:B------:R-:W-:Y:S01]  /*124d0*/  FFMA.FTZ R165, R33, R0.reuse, -R6.reuse ;  /* 0x0000000021a57223 */ /* 0x180fe20000010806 */
[-CC-:B------:R-:W-:Y:S01]  /*124e0*/  FFMA.FTZ R34, R59, R0.reuse, -R6.reuse ;  /* 0x000000003b227223 */ /* 0x180fe20000010806 */
[-C--:B------:R-:W-:Y:S01]  /*124f0*/  FFMA.FTZ R167, R37, R0.reuse, -R6 ;  /* 0x0000000025a77223 */ /* 0x080fe20000010806 */
[----:B------:R-:W-:Y:S01]  /*12500*/  FADD.FTZ R9, R121, R38 ;  /* 0x0000002679097221 */ /* 0x000fe20000010000 */
[-CC-:B------:R-:W-:Y:S01]  /*12510*/  FFMA.FTZ R63, R63, R0.reuse, -R6.reuse ;  /* 0x000000003f3f7223 */ /* 0x180fe20000010806 */
[-C--:B------:R-:W-:Y:S01]  /*12520*/  FFMA.FTZ R41, R41, R0.reuse, -R6 ;  /* 0x0000000029297223 */ /* 0x080fe20000010806 */
[----:B------:R-:W2:Y:S01]  /*12530*/  MUFU.EX2 R14, R14 ;  /* 0x0000000e000e7308 */ /* 0x000ea20000000800 */
[----:B0-----:R-:W-:Y:S01]  /*12540*/  FADD.FTZ R36, R181, R12 ;  /* 0x0000000cb5247221 */ /* 0x001fe20000010000 */
[----:B------:R-:W-:Y:S01]  /*12550*/  FADD.FTZ R40, R172, R9 ;  /* 0x00000009ac287221 */ /* 0x000fe20000010000 */
[-CC-:B------:R-:W-:Y:S01]  /*12560*/  FFMA.FTZ R67, R67, R0.reuse, -R6.reuse ;  /* 0x0000000043437223 */ /* 0x180fe20000010806 */
[-CC-:B------:R-:W-:Y:S01]  /*12570*/  FFMA.FTZ R45, R45, R0.reuse, -R6.reuse ;  /* 0x000000002d2d7223 */ /* 0x180fe20000010806 */
[-C--:B------:R-:W-:Y:S01]  /*12580*/  FFMA.FTZ R71, R71, R0.reuse, -R6 ;  /* 0x0000000047477223 */ /* 0x080fe20000010806 */
[----:B------:R-:W-:Y:S01]  /*12590*/  FADD.FTZ R9, R123, R40 ;  /* 0x000000287b097221 */ /* 0x000fe20000010000 */
[-C--:B------:R-:W-:Y:S01]  /*125a0*/  FFMA.FTZ R65, R65, R0.reuse, -R6 ;  /* 0x0000000041417223 */ /* 0x080fe20000010806 */
[----:B------:R-:W0:Y:S01]  /*125b0*/  MUFU.EX2 R177, R177 ;  /* 0x000000b100b17308 */ /* 0x000e220000000800 */
[----:B-1----:R-:W-:Y:S01]  /*125c0*/  FADD.FTZ R5, R183, R36 ;  /* 0x00000024b7057221 */ /* 0x002fe20000010000 */
[----:B------:R-:W-:Y:S01]  /*125d0*/  FADD.FTZ R40, R174, R9 ;  /* 0x00000009ae287221 */ /* 0x000fe20000010000 */
[-CC-:B------:R-:W-:Y:S01]  /*125e0*/  FFMA.FTZ R75, R75, R0.reuse, -R6.reuse ;  /* 0x000000004b4b7223 */ /* 0x180fe20000010806 */
[-CC-:B------:R-:W-:Y:S01]  /*125f0*/  FFMA.FTZ R69, R69, R0.reuse, -R6.reuse ;  /* 0x0000000045457223 */ /* 0x180fe20000010806 */
[-C--:B------:R-:W-:Y:S01]  /*12600*/  FFMA.FTZ R93, R93, R0.reuse, -R6 ;  /* 0x000000005d5d7223 */ /* 0x080fe20000010806 */
[----:B------:R-:W-:Y:S01]  /*12610*/  FADD.FTZ R9, R95, R40 ;  /* 0x000000285f097221 */ /* 0x000fe20000010000 */
[-CC-:B------:R-:W-:Y:S01]  /*12620*/  FFMA.FTZ R99, R99, R0.reuse, -R6.reuse ;  /* 0x0000000063637223 */ /* 0x180fe20000010806 */
[----:B------:R-:W1:Y:S01]  /*12630*/  MUFU.EX2 R20, R20 ;  /* 0x0000001400147308 */ /* 0x000e620000000800 */
[----:B--2---:R-:W-:Y:S01]  /*12640*/  FADD.FTZ R38, R14, R5 ;  /* 0x000000050e267221 */ /* 0x004fe20000010000 */
[----:B------:R-:W-:Y:S01]  /*12650*/  FADD.FTZ R42, R168, R9 ;  /* 0x00000009a82a7221 */ /* 0x000fe20000010000 */
[-CC-:B------:R-:W-:Y:S01]  /*12660*/  FFMA.FTZ R83, R83, R0.reuse, -R6.reuse ;  /* 0x0000000053537223 */ /* 0x180fe20000010806 */
[-CC-:B------:R-:W-:Y:S01]  /*12670*/  FFMA.FTZ R89, R89, R0.reuse, -R6.reuse ;  /* 0x0000000059597223 */ /* 0x180fe20000010806 */
[----:B------:R-:W-:Y:S01]  /*12680*/  FFMA.FTZ R87, R87, R0, -R6 ;  /* 0x0000000057577223 */ /* 0x000fe20000010806 */
[----:B------:R-:W-:Y:S01]  /*12690*/  FADD.FTZ R9, R97, R42 ;  /* 0x0000002a61097221 */ /* 0x000fe20000010000 */
[----:B------:R-:W-:Y:S01]  /*126a0*/  F2FP.BF16.F32.PACK_AB R181, R12, R181 ;  /* 0x000000b50cb5723e */ /* 0x000fe200000010ff */
[----:B------:R-:W2:Y:S01]  /*126b0*/  MUFU.EX2 R179, R179 ;  /* 0x000000b300b37308 */ /* 0x000ea20000000800 */
[----:B0-----:R-:W-:Y:S01]  /*126c0*/  FADD.FTZ R5, R177, R38 ;  /* 0x00000026b1057221 */ /* 0x001fe20000010000 */
[----:B------:R-:W-:-:S02]  /*126d0*/  F2FP.BF16.F32.PACK_AB R183, R14, R183 ;  /* 0x000000b70eb7723e */ /* 0x000fc400000010ff */
[----:B------:R-:W-:Y:S01]  /*126e0*/  F2FP.BF16.F32.PACK_AB R176, R119, R176 ;  /* 0x000000b077b0723e */ /* 0x000fe200000010ff */
[--C-:B------:R-:W-:Y:S01]  /*126f0*/  IMAD.MOV.U32 R119, RZ, RZ, R151.reuse ;  /* 0x000000ffff777224 */ /* 0x100fe200078e0097 */
[----:B------:R-:W-:Y:S01]  /*12700*/  F2FP.BF16.F32.PACK_AB R178, R121, R178 ;  /* 0x000000b279b2723e */ /* 0x000fe200000010ff */
[----:B------:R-:W-:Y:S01]  /*12710*/  IMAD.MOV.U32 R121, RZ, RZ, R151 ;  /* 0x000000ffff797224 */ /* 0x000fe200078e0097 */
[----:B------:R-:W0:Y:S01]  /*12720*/  MUFU.EX2 R24, R24 ;  /* 0x0000001800187308 */ /* 0x000e220000000800 */
[----:B-1----:R-:W-:Y:S01]  /*12730*/  FADD.FTZ R38, R20, R5 ;  /* 0x0000000514267221 */ /* 0x002fe20000010000 */
[----:B------:R-:W-:Y:S01]  /*12740*/  F2FP.BF16.F32.PACK_AB R172, R123, R172 ;  /* 0x000000ac7bac723e */ /* 0x000fe200000010ff */
[--C-:B------:R-:W-:Y:S01]  /*12750*/  IMAD.MOV.U32 R123, RZ, RZ, R151.reuse ;  /* 0x000000ffff7b7224 */ /* 0x100fe200078e0097 */
[----:B------:R-:W-:Y:S01]  /*12760*/  F2FP.BF16.F32.PACK_AB R174, R95, R174 ;  /* 0x000000ae5fae723e */ /* 0x000fe200000010ff */
[--C-:B------:R-:W-:Y:S01]  /*12770*/  IMAD.MOV.U32 R95, RZ, RZ, R151.reuse ;  /* 0x000000ffff5f7224 */ /* 0x100fe200078e0097 */
[----:B------:R-:W-:Y:S01]  /*12780*/  F2FP.BF16.F32.PACK_AB R168, R97, R168 ;  /* 0x000000a861a8723e */ /* 0x000fe200000010ff */
[----:B------:R-:W-:Y:S01]  /*12790*/  IMAD.MOV.U32 R97, RZ, RZ, R151 ;  /* 0x000000ffff617224 */ /* 0x000fe200078e0097 */
[----:B------:R-:W1:Y:S01]  /*127a0*/  MUFU.EX2 R173, R173 ;  /* 0x000000ad00ad7308 */ /* 0x000e620000000800 */
[----:B--2---:R-:W-:Y:S01]  /*127b0*/  FADD.FTZ R5, R179, R38 ;  /* 0x00000026b3057221 */ /* 0x004fe20000010000 */
[----:B------:R-:W-:-:S02]  /*127c0*/  F2FP.BF16.F32.PACK_AB R180, R77, R180 ;  /* 0x000000b44db4723e */ /* 0x000fc400000010ff */
[----:B------:R-:W-:Y:S02]  /*127d0*/  F2FP.BF16.F32.PACK_AB R182, R81, R182 ;  /* 0x000000b651b6723e */ /* 0x000fe400000010ff */
[----:B------:R-:W-:Y:S02]  /*127e0*/  F2FP.BF16.F32.PACK_AB R177, R20, R177 ;  /* 0x000000b114b1723e */ /* 0x000fe400000010ff */
[----:B------:R-:W2:Y:S01]  /*127f0*/  MUFU.EX2 R26, R26 ;  /* 0x0000001a001a7308 */ /* 0x000ea20000000800 */
[C---:B0-----:R-:W-:Y:S01]  /*12800*/  FADD.FTZ R40, R24.reuse, R5 ;  /* 0x0000000518287221 */ /* 0x041fe20000010000 */
[----:B------:R-:W-:-:S06]  /*12810*/  F2FP.BF16.F32.PACK_AB R179, R24, R179 ;  /* 0x000000b318b3723e */ /* 0x000fcc00000010ff */
[----:B------:R-:W0:Y:S01]  /*12820*/  MUFU.EX2 R175, R175 ;  /* 0x000000af00af7308 */ /* 0x000e220000000800 */
[----:B-1----:R-:W-:Y:S01]  /*12830*/  FADD.FTZ R5, R173, R40 ;  /* 0x00000028ad057221 */ /* 0x002fe20000010000 */
[----:B------:R-:W-:Y:S01]  /*12840*/  FADD.FTZ R40, R170, R9 ;  /* 0x00000009aa287221 */ /* 0x000fe20000010000 */
[----:B------:R-:W-:-:S03]  /*12850*/  F2FP.BF16.F32.PACK_AB R170, R79, R170 ;  /* 0x000000aa4faa723e */ /* 0x000fc600000010ff */
[----:B------:R-:W-:Y:S02]  /*12860*/  FADD.FTZ R9, R79, R40 ;  /* 0x000000284f097221 */ /* 0x000fe40000010000 */
[----:B------:R-:W1:Y:S01]  /*12870*/  MUFU.EX2 R28, R28 ;  /* 0x0000001c001c7308 */ /* 0x000e620000000800 */
[----:B--2---:R-:W-:Y:S01]  /*12880*/  FADD.FTZ R4, R26, R5 ;  /* 0x000000051a047221 */ /* 0x004fe20000010000 */
[----:B------:R-:W-:Y:S01]  /*12890*/  FADD.FTZ R42, R164, R9 ;  /* 0x00000009a42a7221 */ /* 0x000fe20000010000 */
[----:B------:R-:W-:-:S05]  /*128a0*/  F2FP.BF16.F32.PACK_AB R173, R26, R173 ;  /* 0x000000ad1aad723e */ /* 0x000fca00000010ff */
[----:B------:R-:W2:Y:S01]  /*128b0*/  MUFU.EX2 R169, R169 ;  /* 0x000000a900a97308 */ /* 0x000ea20000000800 */
[----:B0-----:R-:W-:-:S07]  /*128c0*/  FADD.FTZ R5, R175, R4 ;  /* 0x00000004af057221 */ /* 0x001fce0000010000 */
[----:B------:R-:W0:Y:S01]  /*128d0*/  MUFU.EX2 R57, R57 ;  /* 0x0000003900397308 */ /* 0x000e220000000800 */
[C---:B-1----:R-:W-:Y:S01]  /*128e0*/  FADD.FTZ R40, R28.reuse, R5 ;  /* 0x000000051c287221 */ /* 0x042fe20000010000 */
[----:B------:R-:W-:-:S06]  /*128f0*/  F2FP.BF16.F32.PACK_AB R175, R28, R175 ;  /* 0x000000af1caf723e */ /* 0x000fcc00000010ff */
[----:B------:R-:W1:Y:S01]  /*12900*/  MUFU.EX2 R30, R30 ;  /* 0x0000001e001e7308 */ /* 0x000e620000000800 */
[----:B--2---:R-:W-:-:S07]  /*12910*/  FADD.FTZ R5, R169, R40 ;  /* 0x00000028a9057221 */ /* 0x004fce0000010000 */
[----:B------:R-:W2:Y:S01]  /*12920*/  MUFU.EX2 R166, R166 ;  /* 0x000000a600a67308 */ /* 0x000ea20000000800 */
[C---:B0-----:R-:W-:Y:S01]  /*12930*/  FADD.FTZ R9, R57.reuse, R42 ;  /* 0x0000002a39097221 */ /* 0x041fe20000010000 */
[----:B------:R-:W-:-:S06]  /*12940*/  F2FP.BF16.F32.PACK_AB R164, R57, R164 ;  /* 0x000000a439a4723e */ /* 0x000fcc00000010ff */
[----:B------:R-:W0:Y:S01]  /*12950*/  MUFU.EX2 R171, R171 ;  /* 0x000000ab00ab7308 */ /* 0x000e220000000800 */
[C---:B-1----:R-:W-:Y:S01]  /*12960*/  FADD.FTZ R40, R30.reuse, R5 ;  /* 0x000000051e287221 */ /* 0x042fe20000010000 */
[----:B------:R-:W-:-:S06]  /*12970*/  F2FP.BF16.F32.PACK_AB R169, R30, R169 ;  /* 0x000000a91ea9723e */ /* 0x000fcc00000010ff */
[----:B------:R-:W1:Y:S01]  /*12980*/  MUFU.EX2 R49, R49 ;  /* 0x0000003100317308 */ /* 0x000e620000000800 */
[----:B--2---:R-:W-:-:S07]  /*12990*/  FADD.FTZ R42, R166, R9 ;  /* 0x00000009a62a7221 */ /* 0x004fce0000010000 */
[----:B------:R-:W2:Y:S01]  /*129a0*/  MUFU.EX2 R32, R32 ;  /* 0x0000002000207308 */ /* 0x000ea20000000800 */
[----:B0-----:R-:W-:-:S07]  /*129b0*/  FADD.FTZ R5, R171, R40 ;  /* 0x00000028ab057221 */ /* 0x001fce0000010000 */
[----:B------:R-:W0:Y:S01]  /*129c0*/  MUFU.EX2 R10, R10 ;  /* 0x0000000a000a7308 */ /* 0x000e220000000800 */
[C---:B-1----:R-:W-:Y:S01]  /*129d0*/  FADD.FTZ R9, R49.reuse, R42 ;  /* 0x0000002a31097221 */ /* 0x042fe20000010000 */
[----:B------:R-:W-:-:S06]  /*129e0*/  F2FP.BF16.F32.PACK_AB R166, R49, R166 ;  /* 0x000000a631a6723e */ /* 0x000fcc00000010ff */
[----:B------:R-:W1:Y:S01]  /*129f0*/  MUFU.EX2 R165, R165 ;  /* 0x000000a500a57308 */ /* 0x000e620000000800 */
[C---:B--2---:R-:W-:Y:S01]  /*12a00*/  FADD.FTZ R6, R32.reuse, R5 ;  /* 0x0000000520067221 */ /* 0x044fe20000010000 */
[----:B------:R-:W-:-:S06]  /*12a10*/  F2FP.BF16.F32.PACK_AB R171, R32, R171 ;  /* 0x000000ab20ab723e */ /* 0x000fcc00000010ff */
[----:B------:R-:W2:Y:S01]  /*12a20*/  MUFU.EX2 R53, R53 ;  /* 0x0000003500357308 */ /* 0x000ea20000000800 */
[----:B0-----:R-:W-:-:S07]  /*12a30*/  FADD.FTZ R42, R10, R9 ;  /* 0x000000090a2a7221 */ /* 0x001fce0000010000 */
[----:B------:R-:W0:Y:S01]  /*12a40*/  MUFU.EX2 R34, R34 ;  /* 0x0000002200227308 */ /* 0x000e220000000800 */
[----:B-1----:R-:W-:-:S07]  /*12a50*/  FADD.FTZ R5, R165, R6 ;  /* 0x00000006a5057221 */ /* 0x002fce0000010000 */
[----:B------:R-:W1:Y:S01]  /*12a60*/  MUFU.EX2 R154, R154 ;  /* 0x0000009a009a7308 */ /* 0x000e620000000800 */
[C---:B--2---:R-:W-:Y:S01]  /*12a70*/  FADD.FTZ R9, R53.reuse, R42 ;  /* 0x0000002a35097221 */ /* 0x044fe20000010000 */
[----:B------:R-:W-:-:S06]  /*12a80*/  F2FP.BF16.F32.PACK_AB R152, R53, R10 ;  /* 0x0000000a3598723e */ /* 0x000fcc00000010ff */
[----:B------:R-:W2:Y:S01]  /*12a90*/  MUFU.EX2 R167, R167 ;  /* 0x000000a700a77308 */ /* 0x000ea20000000800 */
[C---:B0-----:R-:W-:Y:S01]  /*12aa0*/  FADD.FTZ R6, R34.reuse, R5 ;  /* 0x0000000522067221 */ /* 0x041fe20000010000 */
[----:B------:R-:W-:-:S06]  /*12ab0*/  F2FP.BF16.F32.PACK_AB R165, R34, R165 ;  /* 0x000000a522a5723e */ /* 0x000fcc00000010ff */
[----:B------:R-:W0:Y:S01]  /*12ac0*/  MUFU.EX2 R61, R61 ;  /* 0x0000003d003d7308 */ /* 0x000e220000000800 */
[----:B-1----:R-:W-:-:S07]  /*12ad0*/  FADD.FTZ R42, R154, R9 ;  /* 0x000000099a2a7221 */ /* 0x002fce0000010000 */
        /* <DEDUP_REMOVED lines=24> */
[----:B------:R-:W-:Y:S01]  /*12c60*/  F2FP.BF16.F32.PACK_AB R158, R91, R158 ;  /* 0x0000009e5b9e723e */ /* 0x000fe200000010ff */
[----:B------:R-:W-:-:S05]  /*12c70*/  IMAD.MOV.U32 R91, RZ, RZ, R151 ;  /* 0x000000ffff5b7224 */ /* 0x000fca00078e0097 */
[----:B------:R-:W2:Y:S01]  /*12c80*/  MUFU.EX2 R65, R65 ;  /* 0x0000004100417308 */ /* 0x000ea20000000800 */
[C---:B0-----:R-:W-:Y:S01]  /*12c90*/  FADD.FTZ R6, R4.reuse, R5 ;  /* 0x0000000504067221 */ /* 0x041fe20000010000 */
[----:B------:R-:W-:Y:S01]  /*12ca0*/  F2FP.BF16.F32.PACK_AB R155, R4, R45 ;  /* 0x0000002d049b723e */ /* 0x000fe200000010ff */
[----:B------:R-:W-:-:S05]  /*12cb0*/  IMAD.MOV.U32 R4, RZ, RZ, 0x3f800000 ;  /* 0x3f800000ff047424 */ /* 0x000fca00078e00ff */
[----:B------:R0:W3:Y:S01]  /*12cc0*/  MUFU.EX2 R101, R117 ;  /* 0x0000007500657308 */ /* 0x0000e20000000800 */
[----:B-1----:R-:W-:-:S07]  /*12cd0*/  FADD.FTZ R44, R160, R9 ;  /* 0x00000009a02c7221 */ /* 0x002fce0000010000 */
[----:B------:R-:W1:Y:S01]  /*12ce0*/  MUFU.EX2 R40, R75 ;  /* 0x0000004b00287308 */ /* 0x000e620000000800 */
[----:B--2---:R-:W-:Y:S01]  /*12cf0*/  FADD.FTZ R5, R65, R6 ;  /* 0x0000000641057221 */ /* 0x004fe20000010000 */
[----:B0-----:R-:W-:-:S06]  /*12d00*/  IMAD.MOV.U32 R117, RZ, RZ, R151 ;  /* 0x000000ffff757224 */ /* 0x001fcc00078e0097 */
[----:B------:R-:W0:Y:S01]  /*12d10*/  MUFU.EX2 R69, R69 ;  /* 0x0000004500457308 */ /* 0x000e220000000800 */
[C---:B---3--:R-:W-:Y:S01]  /*12d20*/  FADD.FTZ R9, R101.reuse, R44 ;  /* 0x0000002c65097221 */ /* 0x048fe20000010000 */
[----:B------:R-:W-:Y:S01]  /*12d30*/  F2FP.BF16.F32.PACK_AB R160, R101, R160 ;  /* 0x000000a065a0723e */ /* 0x000fe200000010ff */
[----:B------:R-:W-:-:S05]  /*12d40*/  IMAD.MOV.U32 R101, RZ, RZ, R151 ;  /* 0x000000ffff657224 */ /* 0x000fca00078e0097 */
[----:B------:R2:W3:Y:S01]  /*12d50*/  MUFU.EX2 R42, R93 ;  /* 0x0000005d002a7308 */ /* 0x0004e20000000800 */
[C---:B-1----:R-:W-:Y:S01]  /*12d60*/  FADD.FTZ R44, R40.reuse, R5 ;  /* 0x00000005282c7221 */ /* 0x042fe20000010000 */
[----:B------:R-:W-:-:S06]  /*12d70*/  F2FP.BF16.F32.PACK_AB R157, R40, R65 ;  /* 0x00000041289d723e */ /* 0x000fcc00000010ff */
[----:B------:R-:W1:Y:S01]  /*12d80*/  MUFU.EX2 R99, R99 ;  /* 0x0000006300637308 */ /* 0x000e620000000800 */
[----:B0-----:R-:W-:Y:S01]  /*12d90*/  FADD.FTZ R5, R69, R44 ;  /* 0x0000002c45057221 */ /* 0x001fe20000010000 */
[----:B--2---:R-:W-:-:S06]  /*12da0*/  IMAD.MOV.U32 R93, RZ, RZ, R151 ;  /* 0x000000ffff5d7224 */ /* 0x004fcc00078e0097 */
[----:B------:R-:W0:Y:S01]  /*12db0*/  MUFU.EX2 R10, R83 ;  /* 0x00000053000a7308 */ /* 0x000e220000000800 */
[C---:B---3--:R-:W-:Y:S01]  /*12dc0*/  FADD.FTZ R14, R42.reuse, R5 ;  /* 0x000000052a0e7221 */ /* 0x048fe20000010000 */
[----:B------:R-:W-:-:S06]  /*12dd0*/  F2FP.BF16.F32.PACK_AB R159, R42, R69 ;  /* 0x000000452a9f723e */ /* 0x000fcc00000010ff */
[----:B------:R-:W2:Y:S01]  /*12de0*/  MUFU.EX2 R162, R162 ;  /* 0x000000a200a27308 */ /* 0x000ea20000000800 */
[----:B-1----:R-:W-:-:S07]  /*12df0*/  FADD.FTZ R5, R99, R14 ;  /* 0x0000000e63057221 */ /* 0x002fce0000010000 */
[----:B------:R-:W1:Y:S01]  /*12e00*/  MUFU.EX2 R89, R89 ;  /* 0x0000005900597308 */ /* 0x000e620000000800 */
[C---:B0-----:R-:W-:Y:S01]  /*12e10*/  FADD.FTZ R14, R10.reuse, R5 ;  /* 0x000000050a0e7221 */ /* 0x041fe20000010000 */
[----:B------:R-:W-:Y:S01]  /*12e20*/  F2FP.BF16.F32.PACK_AB R161, R10, R99 ;  /* 0x000000630aa1723e */ /* 0x000fe200000010ff */
[----:B------:R-:W-:-:S05]  /*12e30*/  IMAD.MOV.U32 R99, RZ, RZ, R151 ;  /* 0x000000ffff637224 */ /* 0x000fca00078e0097 */
[----:B------:R-:W0:Y:S01]  /*12e40*/  MUFU.EX2 R12, R87 ;  /* 0x00000057000c7308 */ /* 0x000e220000000800 */
[----:B--2---:R-:W-:Y:S01]  /*12e50*/  FADD.FTZ R6, R162, R9 ;  /* 0x00000009a2067221 */ /* 0x004fe20000010000 */
[----:B------:R-:W-:-:S06]  /*12e60*/  IMAD.MOV.U32 R9, RZ, RZ, 0x3f800000 ;  /* 0x3f800000ff097424 */ /* 0x000fcc00078e00ff */
[----:B------:R-:W2:Y:S01]  /*12e70*/  MUFU.EX2 R85, R85 ;  /* 0x0000005500557308 */ /* 0x000ea20000000800 */
[----:B-1----:R-:W-:Y:S01]  /*12e80*/  FADD.FTZ R5, R89, R14 ;  /* 0x0000000e59057221 */ /* 0x002fe20000010000 */
[----:B0-----:R-:W-:-:S03]  /*12e90*/  F2FP.BF16.F32.PACK_AB R163, R12, R89 ;  /* 0x000000590ca3723e */ /* 0x001fc600000010ff */
[----:B------:R-:W-:Y:S01]  /*12ea0*/  FADD.FTZ R5, R12, R5 ;  /* 0x000000050c057221 */ /* 0x000fe20000010000 */
[----:B------:R-:W-:Y:S02]  /*12eb0*/  IMAD.MOV.U32 R89, RZ, RZ, R151 ;  /* 0x000000ffff597224 */ /* 0x000fe400078e0097 */
[C---:B--2---:R-:W-:Y:S01]  /*12ec0*/  FADD.FTZ R6, R85.reuse, R6 ;  /* 0x0000000655067221 */ /* 0x044fe20000010000 */
[----:B------:R-:W-:Y:S01]  /*12ed0*/  F2FP.BF16.F32.PACK_AB R162, R85, R162 ;  /* 0x000000a255a2723e */ /* 0x000fe200000010ff */
[----:B------:R-:W-:Y:S06]  /*12ee0*/  @!P2 BRA `(.L_x_623) ;  /* 0x0000002400c0a947 */ /* 0x000fec0003800000 */
[----:B------:R-:W-:Y:S01]  /*12ef0*/  VIADD R20, R202, 0xfffffffe ;  /* 0xfffffffeca147836 */ /* 0x000fe20000000000 */
[----:B------:R-:W-:Y:S01]  /*12f00*/  CS2R R150, SRZ ;  /* 0x0000000000967805 */ /* 0x000fe2000001ff00 */
[----:B------:R-:W-:Y:S01]  /*12f10*/  IMAD.MOV.U32 R13, RZ, RZ, R8 ;  /* 0x000000ffff0d7224 */ /* 0x000fe200078e0008 */
[----:B------:R-:W-:Y:S01]  /*12f20*/  CS2R R146, SRZ ;  /* 0x0000000000927805 */ /* 0x000fe2000001ff00 */
[----:B------:R-:W-:Y:S01]  /*12f30*/  IMAD.MOV.U32 R12, RZ, RZ, R3 ;  /* 0x000000ffff0c7224 */ /* 0x000fe200078e0003 */
[----:B------:R-:W-:Y:S01]  /*12f40*/  CS2R R142, SRZ ;  /* 0x00000000008e7805 */ /* 0x000fe2000001ff00 */
[----:B------:R-:W-:Y:S01]  /*12f50*/  IMAD.MOV.U32 R202, RZ, RZ, R194 ;  /* 0x000000ffffca7224 */ /* 0x000fe200078e00c2 */
[----:B------:R-:W-:Y:S01]  /*12f60*/  CS2R R138, SRZ ;  /* 0x00000000008a7805 */ /* 0x000fe2000001ff00 */
[----:B------:R-:W-:Y:S01]  /*12f70*/  IMAD.MOV.U32 R203, RZ, RZ, R192 ;  /* 0x000000ffffcb7224 */ /* 0x000fe200078e00c0 */
[----:B------:R-:W-:Y:S01]  /*12f80*/  CS2R R134, SRZ ;  /* 0x0000000000867805 */ /* 0x000fe2000001ff00 */
[----:B------:R-:W-:Y:S01]  /*12f90*/  IMAD.MOV.U32 R4, RZ, RZ, 0x3f800000 ;  /* 0x3f800000ff047424 */ /* 0x000fe200078e00ff */
        /* <DEDUP_REMOVED lines=26> */
[----:B------:R-:W-:-:S07]  /*13140*/  CS2R R88, SRZ ;  /* 0x0000000000587805 */ /* 0x000fce000001ff00 */
.L_x_634:
[----:B------:R-:W-:-:S05]  /*13150*/  VIADD R0, R203, 0x1 ;  /* 0x00000001cb007836 */ /* 0x000fca0000000000 */
[----:B------:R-:W-:-:S04]  /*13160*/  ISETP.NE.AND P2, PT, R0, 0x2, PT ;  /* 0x000000020000780c */ /* 0x000fc80003f45270 */
[----:B------:R-:W-:Y:S02]  /*13170*/  SEL R3, RZ, 0x1, P2 ;  /* 0x00000001ff037807 */ /* 0x000fe40001000000 */
[----:B------:R-:W-:Y:S02]  /*13180*/  SEL R192, R0, RZ, P2 ;  /* 0x000000ff00c07207 */ /* 0x000fe40001000000 */
[----:B------:R-:W-:Y:S01]  /*13190*/  LOP3.LUT R194, R202, R3, RZ, 0x3c, !PT ;  /* 0x00000003cac27212 */ /* 0x000fe200078e3cff */
[----:B------:R-:W-:Y:S06]  /*131a0*/  @!P0 BRA `(.L_x_624) ;  /* 0x0000000000048947 */ /* 0x000fec0003800000 */
[----:B------:R-:W-:Y:S01]  /*131b0*/  BPT.TRAP 0x1 ;  /* 0x000000040000795c */ /* 0x000fe20000300000 */
.L_x_624:
[----:B------:R-:W-:Y:S01]  /*131c0*/  IMAD R21, R192, 0x8, R2 ;  /* 0x00000008c0157824 */ /* 0x000fe200078e0202 */
[----:B------:R-:W-:-:S04]  /*131d0*/  SHF.L.U32 R0, R194, 0x1f, RZ ;  /* 0x0000001fc2007819 */ /* 0x000fc800000006ff */
[----:B------:R0:W1:Y:S01]  /*131e0*/  SYNCS.PHASECHK.TRANS64.TRYWAIT P2, [R21+URZ+0x34830], R0 ;  /* 0x03483000150075a7 */ /* 0x000062000804017f */
[----:B------:R-:W-:Y:S05]  /*131f0*/  @!P0 BRA `(.L_x_625) ;  /* 0x0000000000048947 */ /* 0x000fea0003800000 */
[----:B------:R-:W-:Y:S01]  /*13200*/  BPT.TRAP 0x1 ;  /* 0x000000040000795c */ /* 0x000fe20000300000 */
.L_x_625:
[----:B------:R-:W-:Y:S01]  /*13210*/  BSSY B1, `(.L_x_626) ;  /* 0x0000006000017945 */ /* 0x000fe20003800000 */
[----:B------:R-:W-:Y:S02]  /*13220*/  IMAD R10, R192, 0xc00, R7 ;  /* 0x00000c00c00a7824 */ /* 0x000fe400078e0207 */
[----:B------:R-:W-:Y:S01]  /*13230*/  IMAD.MOV.U32 R11, RZ, RZ, 0x40000040 ;  /* 0x40000040ff0b7424 */ /* 0x000fe200078e00ff */
[----:B-1----:R-:W-:Y:S06]  /*13240*/  @P2 BRA `(.L_x_627) ;  /* 0x0000000000082947 */ /* 0x002fec0003800000 */
[----:B------:R-:W1:Y:S02]  /*13250*/  SYNCS.PHASECHK.TRANS64.TRYWAIT P2, [R21+URZ+0x34830], R0 ;  /* 0x03483000150075a7 */ /* 0x000e64000804017f */
[----:B-1----:R-:W-:Y:S05]  /*13260*/  @!P2 BRA `(.L_x_628) ;  /* 0x000000b40058a947 */ /* 0x002fea0003800000 */
.L_x_627:
[----:B------:R-:W-:Y:S05]  /*13270*/  BSYNC B1 ;  /* 0x0000000000017941 */ /* 0x000fea0003800000 */
.L_x_626:
[----:B------:R-:W2:Y:S04]  /*13280*/  LDL.64 R24, [R1+0x30] ;  /* 0x0000300001187983 */ /* 0x000ea80000100a00 */
[----:B------:R-:W3:Y:S04]  /*13290*/  LDL.64 R226, [R1+0x28] ;  /* 0x0000280001e27983 */ /* 0x000ee80000100a00 */
[----:B------:R-:W4:Y:S01]  /*132a0*/  LDL.64 R234, [R1+0x20] ;  /* 0x0000200001ea7983 */ /* 0x000f220000100a00 */
[C---:B------:R-:W-:Y:S02]  /*132b0*/  R2UR UR6, R10.reuse ;  /* 0x000000000a0672ca */ /* 0x040fe400000e0000 */
[----:B------:R-:W-:Y:S01]  /*132c0*/  R2UR UR7, R11 ;  /* 0x000000000b0772ca */ /* 0x000fe200000e0000 */
[----:B------:R-:W5:Y:S01]  /*132d0*/  LDL.64 R232, [R1+0x18] ;  /* 0x0000180001e87983 */ /* 0x000f620000100a00 */
[----:B------:R-:W-:-:S02]  /*132e0*/  VIADD R14, R10, 0x2 ;  /* 0x000000020a0e7836 */ /* 0x000fc40000000000 */
[----:B------:R-:W-:Y:S01]  /*132f0*/  IMAD.MOV.U32 R15, RZ, RZ, 0x40000040 ;  /* 0x40000040ff0f7424 */ /* 0x000fe200078e00ff */
[----:B------:R-:W5:Y:S04]  /*13300*/  LDL.64 R230, [R1+0x10] ;  /* 0x0000100001e67983 */ /* 0x000f680000100a00 */
[----:B------:R-:W5:Y:S01]  /*13310*/  LDL.64 R228, [R1+0x8] ;  /* 0x0000080001e47983 */ /* 0x000f620000100a00 */
[----:B--2---:R-:W-:Y:S02]  /*13320*/  R2UR UR4, R24 ;  /* 0x00000000180472ca */ /* 0x004fe400000e0000 */
[----:B------:R-:W-:Y:S02]  /*13330*/  R2UR UR5, R25 ;  /* 0x00000000190572ca */ /* 0x000fe400000e0000 */
[----:B------:R-:W-:-:S11]  /*13340*/  WARPGROUP.ARRIVE ;  /* 0x00000000000079c5 */ /* 0x000fd60000000000 */
[----:B------:R-:W-:Y:S01]  /*13350*/  HGMMA.64x128x16.F32.BF16 R24, gdesc[UR4], RZ, !UPT, gsb0 ;  /* 0x01e00000041879f0 */ /* 0x000fe2000c0018ff */
[----:B------:R-:W-:Y:S02]  /*13360*/  R2UR UR6, R14 ;  /* 0x000000000e0672ca */ /* 0x000fe400000e0000 */
[----:B------:R-:W-:Y:S02]  /*13370*/  R2UR UR7, R15 ;  /* 0x000000000f0772ca */ /* 0x000fe400000e0000 */
[----:B---3--:R-:W-:Y:S02]  /*13380*/  R2UR UR4, R226 ;  /* 0x00000000e20472ca */ /* 0x008fe400000e0000 */
[----:B------:R-:W-:Y:S01]  /*13390*/  R2UR UR5, R227 ;  /* 0x00000000e30572ca */ /* 0x000fe200000e0000 */
[----:B------:R-:W-:Y:S01]  /*133a0*/  VIADD R14, R10, 0x4 ;  /* 0x000000040a0e7836 */ /* 0x000fe20000000000 */
[----:B------:R-:W2:Y:S01]  /*133b0*/  LDL.64 R226, [R1] ;  /* 0x0000000001e27983 */ /* 0x000ea20000100a00 */
[----:B------:R-:W-:Y:S01]  /*133c0*/  IMAD.MOV.U32 R15, RZ, RZ, 0x40000040 ;  /* 0x40000040ff0f7424 */ /* 0x000fe200078e00ff */
[----:B------:R-:W-:-:S02]  /*133d0*/  WARPGROUP.DEPBAR.LE gsb0, 0x0 ;  /* 0x00008000000079c5 */ /* 0x000fc40000010000 */
[----:B------:R-:W-:-:S07]  /*133e0*/  WARPGROUP.ARRIVE ;  /* 0x00000000000079c5 */ /* 0x000fce0000000000 */
[----:B------:R-:W-:Y:S01]  /*133f0*/  HGMMA.64x128x16.F32.BF16 R24, gdesc[UR4], R24, gsb0 ;  /* 0x01e00000041879f0 */ /* 0x000fe20008001818 */
[----:B------:R-:W-:Y:S02]  /*13400*/  R2UR UR6, R14 ;  /* 0x000000000e0672ca */ /* 0x000fe400000e0000 */
[----:B------:R-:W-:Y:S02]  /*13410*/  R2UR UR7, R15 ;  /* 0x000000000f0772ca */ /* 0x000fe400000e0000 */
[----:B----4-:R-:W-:Y:S02]  /*13420*/  R2UR UR4, R234 ;  /* 0x00000000ea0472ca */ /* 0x010fe400000e0000 */
[----:B------:R-:W-:Y:S01]  /*13430*/  R2UR UR5, R235 ;  /* 0x00000000eb0572ca */ /* 0x000fe200000e0000 */
[----:B------:R-:W-:Y:S02]  /*13440*/  VIADD R14, R10, 0x6 ;  /* 0x000000060a0e7836 */ /* 0x000fe40000000000 */
[----:B------:R-:W-:Y:S01]  /*13450*/  IMAD.MOV.U32 R15, RZ, RZ, 0x40000040 ;  /* 0x40000040ff0f7424 */ /* 0x000fe200078e00ff */
[----:B------:R-:W-:-:S02]  /*13460*/  WARPGROUP.DEPBAR.LE gsb0, 0x0 ;  /* 0x00008000000079c5 */ /* 0x000fc40000010000 */
[----:B------:R-:W-:-:S07]  /*13470*/  WARPGROUP.ARRIVE ;  /* 0x00000000000079c5 */ /* 0x000fce0000000000 */
[----:B------:R-:W-:Y:S01]  /*13480*/  HGMMA.64x128x16.F32.BF16 R24, gdesc[UR4], R24, gsb0 ;  /* 0x01e00000041879f0 */ /* 0x000fe20008001818 */
[----:B------:R-:W-:Y:S02]  /*13490*/  R2UR UR6, R14 ;  /* 0x000000000e0672ca */ /* 0x000fe400000e0000 */
[----:B------:R-:W-:Y:S02]  /*134a0*/  R2UR UR7, R15 ;  /* 0x000000000f0772ca */ /* 0x000fe400000e0000 */
[----:B-----5:R-:W-:Y:S02]  /*134b0*/  R2UR UR4, R232 ;  /* 0x00000000e80472ca */ /* 0x020fe400000e0000 */
        /* <DEDUP_REMOVED lines=8> */
[----:B------:R-:W-:Y:S02]  /*13540*/  R2UR UR4, R230 ;  /* 0x00000000e60472ca */ /* 0x000fe400000e0000 */
        /* <DEDUP_REMOVED lines=17> */
[----:B--2---:R-:W-:Y:S02]  /*13660*/  R2UR UR4, R226 ;  /* 0x00000000e20472ca */ /* 0x004fe400000e0000 */
[----:B------:R-:W-:Y:S01]  /*13670*/  R2UR UR5, R227 ;  /* 0x00000000e30572ca */ /* 0x000fe200000e0000 */
[----:B------:R-:W-:Y:S02]  /*13680*/  VIADD R14, R10, 0x406 ;  /* 0x000004060a0e7836 */ /* 0x000fe40000000000 */
[----:B------:R-:W-:Y:S01]  /*13690*/  IMAD.MOV.U32 R15, RZ, RZ, 0x40000040 ;  /* 0x40000040ff0f7424 */ /* 0x000fe200078e00ff */
[----:B------:R-:W-:-:S02]  /*136a0*/  WARPGROUP.DEPBAR.LE gsb0, 0x0 ;  /* 0x00008000000079c5 */ /* 0x000fc40000010000 */
[----:B------:R-:W-:-:S07]  /*136b0*/  WARPGROUP.ARRIVE ;  /* 0x00000000000079c5 */ /* 0x000fce0000000000 */
[----:B------:R-:W-:Y:S01]  /*136c0*/  HGMMA.64x128x16.F32.BF16 R24, gdesc[UR4], R24, gsb0 ;  /* 0x01e00000041879f0 */ /* 0x000fe20008001818 */
[----:B------:R-:W-:Y:S02]  /*136d0*/  R2UR UR6, R14 ;  /* 0x000000000e0672ca */ /* 0x000fe400000e0000 */
[----:B------:R-:W-:Y:S01]  /*136e0*/  R2UR UR7, R15 ;  /* 0x000000000f0772ca */ /* 0x000fe200000e0000 */
[----:B------:R-:W-:Y:S01]  /*136f0*/  UMOV UR4, UR56 ;  /* 0x0000003800047c82 */ /* 0x000fe20008000000 */
[----:B------:R-:W-:Y:S01]  /*13700*/  UMOV UR5, UR57 ;  /* 0x0000003900057c82 */ /* 0x000fe20008000000 */
[----:B------:R-:W-:Y:S02]  /*13710*/  VIADD R14, R10, 0x800 ;  /* 0x000008000a0e7836 */ /* 0x000fe40000000000 */
[----:B------:R-:W-:Y:S01]  /*13720*/  IMAD.MOV.U32 R15, RZ, RZ, 0x40000040 ;  /* 0x40000040ff0f7424 */ /* 0x000fe200078e00ff */
[----:B------:R-:W-:Y:S02]  /*13730*/  WARPGROUP.DEPBAR.LE gsb0, 0x0 ;  /* 0x00008000000079c5 */ /* 0x000fe40000010000 */
[----:B------:R-:W-:-:S06]  /*13740*/  WARPGROUP.ARRIVE ;  /* 0x00000000000079c5 */ /* 0x000fcc0000000000 */
        /* <DEDUP_REMOVED lines=100> */
[----:B------:R-:W-:Y:S05]  /*13d90*/  @!P0 BRA `(.L_x_629) ;  /* 0x0000000000048947 */ /* 0x000fea0003800000 */
[----:B------:R-:W-:Y:S01]  /*13da0*/  BPT.TRAP 0x1 ;  /* 0x000000040000795c */ /* 0x000fe20000300000 */
.L_x_629:
[----:B------:R-:W-:Y:S01]  /*13db0*/  SHF.L.U32 R3, R202, 0x1f, RZ ;  /* 0x0000001fca037819 */ /* 0x000fe200000006ff */
[----:B------:R-:W-:-:S04]  /*13dc0*/  IMAD R202, R203, 0x8, R2 ;  /* 0x00000008cbca7824 */ /* 0x000fc800078e0202 */
[----:B------:R2:W3:Y:S01]  /*13dd0*/  SYNCS.PHASECHK.TRANS64.TRYWAIT P2, [R202+URZ+0x34850], R3 ;  /* 0x03485003ca0075a7 */ /* 0x0004e2000804017f */
[----:B------:R-:W-:Y:S05]  /*13de0*/  @!P0 BRA `(.L_x_630) ;  /* 0x0000000000048947 */ /* 0x000fea0003800000 */
[----:B------:R-:W-:Y:S01]  /*13df0*/  BPT.TRAP 0x1 ;  /* 0x000000040000795c */ /* 0x000fe20000300000 */
.L_x_630:
[----:B------:R-:W-:Y:S04]  /*13e00*/  BSSY B1, `(.L_x_631) ;  /* 0x0000004000017945 */ /* 0x000fe80003800000 */
[----:B---3--:R-:W-:Y:S05]  /*13e10*/  @P2 BRA `(.L_x_632) ;  /* 0x0000000000082947 */ /* 0x008fea0003800000 */
[----:B------:R-:W3:Y:S02]  /*13e20*/  SYNCS.PHASECHK.TRANS64.TRYWAIT P2, [R202+URZ+0x34850], R3 ;  /* 0x03485003ca0075a7 */ /* 0x000ee4000804017f */
[----:B---3--:R-:W-:Y:S05]  /*13e30*/  @!P2 BRA `(.L_x_633) ;  /* 0x000000a80078a947 */ /* 0x008fea0003800000 */
.L_x_632:
[----:B------:R-:W-:Y:S05]  /*13e40*/  BSYNC B1 ;  /* 0x0000000000017941 */ /* 0x000fea0003800000 */
.L_x_631:
[----:B01----:R-:W-:Y:S01]  /*13e50*/  VIADD R0, R2, 0x400 ;  /* 0x0000040002007836 */ /* 0x003fe20000000000 */
[----:B------:R-:W-:Y:S01]  /*13e60*/  WARPGROUP.ARRIVE ;  /* 0x00000000000079c5 */ /* 0x000fe20000000000 */
[----:B------:R-:W-:Y:S01]  /*13e70*/  IMAD.MOV.U32 R11, RZ, RZ, 0x40000040 ;  /* 0x40000040ff0b7424 */ /* 0x000fe200078e00ff */
[----:B------:R-:W-:Y:S01]  /*13e80*/  ISETP.GT.AND P2, PT, R20, RZ, PT ;  /* 0x000000ff1400720c */ /* 0x000fe20003f44270 */
[----:B------:R-:W-:Y:S01]  /*13e90*/  IMAD.MOV.U32 R9, RZ, RZ, 0x40000040 ;  /* 0x40000040ff097424 */ /* 0x000fe200078e00ff */
[----:B------:R-:W-:Y:S01]  /*13ea0*/  SHF.R.U32.HI R0, RZ, 0x4, R0 ;  /* 0x00000004ff007819 */ /* 0x000fe20000011600 */
[----:B------:R-:W-:Y:S01]  /*13eb0*/  IMAD.MOV.U32 R15, RZ, RZ, 0x40000040 ;  /* 0x40000040ff0f7424 */ /* 0x000fe200078e00ff */
[----:B------:R-:W-:Y:S01]  /*13ec0*/  R2UR UR7, R11 ;  /* 0x000000000b0772ca */ /* 0x000fe200000e0000 */
[----:B------:R-:W-:Y:S01]  /*13ed0*/  @!P1 VIADD R21, R21, 0x34840 ;  /* 0x0003484015159836 */ /* 0x000fe20000000000 */
[----:B------:R-:W-:Y:S01]  /*13ee0*/  LOP3.LUT R0, R0, 0x3fff, RZ, 0xc0, !PT ;  /* 0x00003fff00007812 */ /* 0x000fe200078ec0ff */
[----:B--23--:R-:W-:-:S02]  /*13ef0*/  @!P1 VIADD R202, R202, 0x34860 ;  /* 0x00034860caca9836 */ /* 0x00cfc40000000000 */
[----:B------:R-:W-:Y:S01]  /*13f00*/  VIADD R20, R20, 0xffffffff ;  /* 0xffffffff14147836 */ /* 0x000fe20000000000 */
[----:B------:R-:W-:Y:S02]  /*13f10*/  LOP3.LUT R0, R0, 0x4000000, RZ, 0xfc, !PT ;  /* 0x0400000000007812 */ /* 0x000fe400078efcff */
[----:B------:R-:W-:Y:S02]  /*13f20*/  @!P1 PRMT R21, RZ, 0x654, R21 ;  /* 0x00000654ff159816 */ /* 0x000fe40000000015 */
[----:B------:R-:W-:Y:S01]  /*13f30*/  @!P1 PRMT R202, RZ, 0x654, R202 ;  /* 0x00000654ffca9816 */ /* 0x000fe200000000ca */
[----:B------:R-:W-:Y:S01]  /*13f40*/  IMAD R10, R203, 0x800, R0 ;  /* 0x00000800cb0a7824 */ /* 0x000fe200078e0200 */
[----:B------:R-:W-:Y:S01]  /*13f50*/  FMNMX.FTZ R0, R24, R12, !PT ;  /* 0x0000000c18007209 */ /* 0x000fe20007810000 */
[----:B------:R-:W-:Y:S02]  /*13f60*/  IMAD.MOV.U32 R203, RZ, RZ, R192 ;  /* 0x000000ffffcb7224 */ /* 0x000fe400078e00c0 */
[C---:B------:R-:W-:Y:S01]  /*13f70*/  VIADD R8, R10.reuse, 0x80 ;  /* 0x000000800a087836 */ /* 0x040fe20000000000 */
[C---:B------:R-:W-:Y:S01]  /*13f80*/  R2UR UR6, R10.reuse ;  /* 0x000000000a0672ca */ /* 0x040fe200000e0000 */
[----:B------:R-:W-:Y:S01]  /*13f90*/  VIADD R14, R10, 0x200 ;  /* 0x000002000a0e7836 */ /* 0x000fe20000000000 */
[----:B------:R-:W-:-:S04]  /*13fa0*/  FMNMX.FTZ R3, R25, R0, !PT ;  /* 0x0000000019037209 */ /* 0x000fc80007810000 */
[----:B------:R-:W-:-:S04]  /*13fb0*/  FMNMX.FTZ R0, R28, R3, !PT ;  /* 0x000000031c007209 */ /* 0x000fc80007810000 */
[----:B------:R-:W-:-:S03]  /*13fc0*/  FMNMX.FTZ R3, R29, R0, !PT ;  /* 0x000000001d037209 */ /* 0x000fc60007810000 */
[----:B------:R-:W-:Y:S01]  /*13fd0*/  HGMMA.64x128x16.F32.BF16 R88, R180, gdesc[UR4].tnspB, R88, gsb0 ;  /* 0x41e00004b4587df0 */ /* 0x000fe20008001858 */
[----:B------:R-:W-:Y:S01]  /*13fe0*/  R2UR UR6, R8 ;  /* 0x00000000080672ca */ /* 0x000fe200000e0000 */
[----:B------:R-:W-:Y:S01]  /*13ff0*/  VIADD R8, R10, 0x100 ;  /* 0x000001000a087836 */ /* 0x000fe20000000000 */
[----:B------:R-:W-:Y:S01]  /*14000*/  R2UR UR7, R9 ;  /* 0x00000000090772ca */ /* 0x000fe200000e0000 */
[----:B------:R-:W-:Y:S01]  /*14010*/  IMAD.MOV.U32 R9, RZ, RZ, 0x40000040 ;  /* 0x40000040ff097424 */ /* 0x000fe200078e00ff */
        /* <DEDUP_REMOVED lines=27> */
[----:B------:R-:W-:Y:S01]  /*141d0*/  FMNMX.FTZ R4, R85, R0, !PT ;  /* 0x0000000055047209 */ /* 0x000fe20007810000 */
[----:B------:R-:W-:-:S04]  /*141e0*/  IMAD.U32 R0, RZ, RZ, UR42 ;  /* 0x0000002aff007e24 */ /* 0x000fc8000f8e00ff */
[----:B------:R-:W0:Y:S01]  /*141f0*/  SHFL.BFLY PT, R3, R4, 0x2, 0x1f ;  /* 0x0c401f0004037f89 */ /* 0x000e2200000e0000 */
        /* <DEDUP_REMOVED lines=10> */
[----:B------:R-:W-:Y:S02]  /*142a0*/  R2UR UR6, R8 ;  /* 0x00000000080672ca */ /* 0x000fe400000e0000 */
[----:B------:R-:W-:Y:S02]  /*142b0*/  R2UR UR7, R9 ;  /* 0x00000000090772ca */ /* 0x000fe400000e0000 */
[----:B0-----:R-:W-:Y:S02]  /*142c0*/  FMNMX.FTZ R8, R4, R3, !PT ;  /* 0x0000000304087209 */ /* 0x001fe40007810000 */
[----:B------:R-:W-:-:S03]  /*142d0*/  FMNMX.FTZ R4, R26, R13, !PT ;  /* 0x0000000d1a047209 */ /* 0x000fc60007810000 */
[----:B------:R-:W0:Y:S02]  /*142e0*/  SHFL.BFLY PT, R3, R8, 0x1, 0x1f ;  /* 0x0c201f0008037f89 */ /* 0x000e2400000e0000 */
[----:B0-----:R-:W-:-:S05]  /*142f0*/  FMNMX.FTZ R3, R8, R3, !PT ;  /* 0x0000000308037209 */ /* 0x001fca0007810000 */
[C---:B------:R-:W-:Y:S01]  /*14300*/  FMUL.FTZ R11, R3.reuse, R0 ;  /* 0x00000000030b7220 */ /* 0x040fe20000410000 */
[----:B------:R-:W-:-:S03]  /*14310*/  FADD.FTZ R9, -R3, R12 ;  /* 0x0000000c03097221 */ /* 0x000fc60000010100 */
[-CC-:B------:R-:W-:Y:S01]  /*14320*/  FFMA.FTZ R182, R28, R0.reuse, -R11.reuse ;  /* 0x000000001cb67223 */ /* 0x180fe2000001080b */
        /* <DEDUP_REMOVED lines=15> */
[-C--:B------:R-:W-:Y:S01]  /*14420*/  FFMA.FTZ R57, R84, R0.reuse, -R11 ;  /* 0x0000000054397223 */ /* 0x080fe2000001080b */
[----:B------:R-:W-:Y:S01]  /*14430*/  FMUL.FTZ R9, R9, R0 ;  /* 0x0000000009097220 */ /* 0x000fe20000410000 */
[----:B------:R-:W-:Y:S08]  /*14440*/  MUFU.EX2 R180, R180 ;  /* 0x000000b400b47308 */ /* 0x000ff00000000800 */
[----:B------:R-:W0:Y:S08]  /*14450*/  MUFU.EX2 R9, R9 ;  /* 0x0000000900097308 */ /* 0x000e300000000800 */
[----:B------:R-:W1:Y:S08]  /*14460*/  MUFU.EX2 R12, R12 ;  /* 0x0000000c000c7308 */ /* 0x000e700000000800 */
[----:B------:R-:W2:Y:S08]  /*14470*/  MUFU.EX2 R182, R182 ;  /* 0x000000b600b67308 */ /* 0x000eb00000000800 */
        /* <DEDUP_REMOVED lines=10> */
[-CC-:B------:R-:W-:Y:S01]  /*14520*/  FFMA.FTZ R174, R44, R0.reuse, -R11.reuse ;  /* 0x000000002cae7223 */ /* 0x180fe2000001080b */
[-CC-:B------:R-:W-:Y:S01]  /*14530*/  FFMA.FTZ R40, R65, R0.reuse, -R11.reuse ;  /* 0x0000000041287223 */ /* 0x180fe2000001080b */
[----:B------:R-:W-:Y:S01]  /*14540*/  FFMA.FTZ R44, R69, R0, -R11 ;  /* 0x00000000452c7223 */ /* 0x000fe2000001080b */
[----:B------:R-:W-:Y:S01]  /*14550*/  MUFU.EX2 R32, R32 ;  /* 0x0000002000207308 */ /* 0x000fe20000000800 */
[----:B------:R-:W-:Y:S01]  /*14560*/  HGMMA.64x128x16.F32.BF16 R88, R168, gdesc[UR4].tnspB, R88, gsb0 ;  /* 0x41e00004a8587df0 */ /* 0x000fe20008001858 */
[----:B------:R-:W-:Y:S01]  /*14570*/  R2UR UR6, R14 ;  /* 0x000000000e0672ca */ /* 0x000fe200000e0000 */
[----:B------:R-:W-:Y:S01]  /*14580*/  VIADD R14, R10, 0x280 ;  /* 0x000002800a0e7836 */ /* 0x000fe20000000000 */
[----:B------:R-:W-:Y:S02]  /*14590*/  R2UR UR7, R15 ;  /* 0x000000000f0772ca */ /* 0x000fe400000e0000 */
[----:B------:R-:W-:-:S02]  /*145a0*/  FMNMX.FTZ R15, R27, R4, !PT ;  /* 0x000000041b0f7209 */ /* 0x000fc40007810000 */
[----:B------:R-:W-:Y:S02]  /*145b0*/  MUFU.EX2 R172, R172 ;  /* 0x000000ac00ac7308 */ /* 0x000fe40000000800 */
[----:B------:R-:W-:-:S04]  /*145c0*/  FMNMX.FTZ R4, R30, R15, !PT ;  /* 0x0000000f1e047209 */ /* 0x000fc80007810000 */
[----:B------:R-:W-:Y:S02]  /*145d0*/  FMNMX.FTZ R15, R31, R4, !PT ;  /* 0x000000041f0f7209 */ /* 0x000fe40007810000 */
        /* <DEDUP_REMOVED lines=25> */
[----:B------:R-:W-:Y:S01]  /*14770*/  FMNMX.FTZ R4, R66, R15, !PT ;  /* 0x0000000f42047209 */ /* 0x000fe20007810000 */
[----:B------:R-:W-:-:S03]  /*14780*/  IMAD.MOV.U32 R15, RZ, RZ, 0x40000040 ;  /* 0x40000040ff0f7424 */ /* 0x000fc600078e00ff */
[----:B------:R-:W-:-:S04]  /*14790*/  FMNMX.FTZ R37, R67, R4, !PT ;  /* 0x0000000443257209 */ /* 0x000fc80007810000 */
[----:B------:R-:W-:Y:S01]  /*147a0*/  FMNMX.FTZ R4, R70, R37, !PT ;  /* 0x0000002546047209 */ /* 0x000fe20007810000 */
[----:B------:R-:W-:-:S06]  /*147b0*/  FFMA.FTZ R37, R72, R0, -R11 ;  /* 0x0000000048257223 */ /* 0x000fcc000001080b */
[----:B------:R-:W-:Y:S01]  /*147c0*/  MUFU.EX2 R37, R37 ;  /* 0x0000002500257308 */ /* 0x000fe20000000800 */
[----:B------:R-:W-:Y:S02]  /*147d0*/  WARPGROUP.DEPBAR.LE gsb0, 0x0 ;  /* 0x00008000000079c5 */ /* 0x000fe40000010000 */
[----:B------:R-:W-:Y:S01]  /*147e0*/  WARPGROUP.ARRIVE ;  /* 0x00000000000079c5 */ /* 0x000fe20000000000 */
[-CC-:B------:R-:W-:Y:S01]  /*147f0*/  FFMA.FTZ R168, R48, R0.reuse, -R11.reuse ;  /* 0x0000000030a87223 */ /* 0x180fe2000001080b */
[-CC-:B------:R-:W-:Y:S01]  /*14800*/  FFMA.FTZ R170, R52, R0.reuse, -R11.reuse ;  /* 0x0000000034aa7223 */ /* 0x180fe2000001080b */
[-CC-:B------:R-:W-:Y:S01]  /*14810*/  FFMA.FTZ R48, R61, R0.reuse, -R11.reuse ;  /* 0x000000003d307223 */ /* 0x180fe2000001080b */
[----:B------:R-:W-:Y:S02]  /*14820*/  FFMA.FTZ R52, R77, R0, -R11 ;  /* 0x000000004d347223 */ /* 0x000fe4000001080b */
[----:B------:R-:W-:Y:S01]  /*14830*/  HGMMA.64x128x16.F32.BF16 R88, R164, gdesc[UR4].tnspB, R88, gsb0 ;  /* 0x41e00004a4587df0 */ /* 0x000fe20008001858 */
[----:B------:R-:W-:Y:S01]  /*14840*/  R2UR UR6, R14 ;  /* 0x000000000e0672ca */ /* 0x000fe200000e0000 */
[C---:B------:R-:W-:Y:S01]  /*14850*/  VIADD R14, R10.reuse, 0x300 ;  /* 0x000003000a0e7836 */ /* 0x040fe20000000000 */
[----:B------:R-:W-:Y:S01]  /*14860*/  R2UR UR7, R15 ;  /* 0x000000000f0772ca */ /* 0x000fe200000e0000 */
[----:B------:R-:W-:Y:S01]  /*14870*/  VIADD R10, R10, 0x380 ;  /* 0x000003800a0a7836 */ /* 0x000fe20000000000 */
[----:B------:R-:W-:Y:S01]  /*14880*/  FMNMX.FTZ R15, R71, R4, !PT ;  /* 0x00000004470f7209 */ /* 0x000fe20007810000 */
[----:B------:R-:W-:Y:S03]  /*14890*/  MUFU.EX2 R168, R168 ;  /* 0x000000a800a87308 */ /* 0x000fe60000000800 */
[----:B------:R-:W-:-:S04]  /*148a0*/  FMNMX.FTZ R4, R74, R15, !PT ;  /* 0x0000000f4a047209 */ /* 0x000fc80007810000 */
        /* <DEDUP_REMOVED lines=9> */
[----:B------:R-:W-:-:S05]  /*14940*/  FMNMX.FTZ R4, R87, R4, !PT ;  /* 0x0000000457047209 */ /* 0x000fca0007810000 */
[----:B------:R-:W3:Y:S02]  /*14950*/  SHFL.BFLY PT, R15, R4, 0x2, 0x1f ;  /* 0x0c401f00040f7f89 */ /* 0x000ee400000e0000 */
[----:B---3--:R-:W-:-:S05]  /*14960*/  FMNMX.FTZ R8, R4, R15, !PT ;  /* 0x0000000f04087209 */ /* 0x008fca0007810000 */
[----:B------:R-:W3:Y:S02]  /*14970*/  SHFL.BFLY PT, R15, R8, 0x1, 0x1f ;  /* 0x0c201f00080f7f89 */ /* 0x000ee400000e0000 */
[----:B---3--:R-:W-:Y:S01]  /*14980*/  FMNMX.FTZ R8, R8, R15, !PT ;  /* 0x0000000f08087209 */ /* 0x008fe20007810000 */
[----:B------:R-:W-:Y:S01]  /*14990*/  IMAD.MOV.U32 R15, RZ, RZ, 0x40000040 ;  /* 0x40000040ff0f7424 */ /* 0x000fe200078e00ff */
[----:B------:R-:W-:Y:S02]  /*149a0*/  WARPGROUP.DEPBAR.LE gsb0, 0x0 ;  /* 0x00008000000079c5 */ /* 0x000fe40000010000 */
[----:B------:R-:W-:Y:S01]  /*149b0*/  WARPGROUP.ARRIVE ;  /* 0x00000000000079c5 */ /* 0x000fe20000000000 */
[-CC-:B------:R-:W-:Y:S01]  /*149c0*/  FFMA.FTZ R164, R56, R0.reuse, -R11.reuse ;  /* 0x0000000038a47223 */ /* 0x180fe2000001080b */
[-CC-:B------:R-:W-:Y:S01]  /*149d0*/  FFMA.FTZ R166, R60, R0.reuse, -R11.reuse ;  /* 0x000000003ca67223 */ /* 0x180fe2000001080b */
[----:B------:R-:W-:-:S03]  /*149e0*/  FFMA.FTZ R56, R81, R0, -R11 ;  /* 0x0000000051387223 */ /* 0x000fc6000001080b */
[----:B------:R-:W-:Y:S01]  /*149f0*/  HGMMA.64x128x16.F32.BF16 R88, R152, gdesc[UR4].tnspB, R88, gsb0 ;  /* 0x41e0000498587df0 */ /* 0x000fe20008001858 */
[----:B------:R-:W-:Y:S01]  /*14a00*/  R2UR UR6, R14 ;  /* 0x000000000e0672ca */ /* 0x000fe200000e0000 */
[----:B------:R-:W-:Y:S01]  /*14a10*/  FFMA.FTZ R14, R85, R0, -R11 ;  /* 0x00000000550e7223 */ /* 0x000fe2000001080b */
[----:B------:R-:W-:Y:S01]  /*14a20*/  R2UR UR7, R15 ;  /* 0x000000000f0772ca */ /* 0x000fe200000e0000 */
        /* <DEDUP_REMOVED lines=8> */
[C---:B------:R-:W-:Y:S01]  /*14ab0*/  FADD.FTZ R11, -R8.reuse, R13 ;  /* 0x0000000d080b7221 */ /* 0x040fe20000010100 */
[-C--:B------:R-:W-:Y:S02]  /*14ac0*/  FMUL.FTZ R13, R8, R0.reuse ;  /* 0x00000000080d7220 */ /* 0x080fe40000410000 */
[----:B------:R-:W-:Y:S01]  /*14ad0*/  HGMMA.64x128x16.F32.BF16 R88, R156, gdesc[UR4].tnspB, R88, gsb0 ;  /* 0x41e000049c587df0 */ /* 0x000fe20008001858 */
[-C--:B------:R-:W-:Y:S01]  /*14ae0*/  FMUL.FTZ R11, R11, R0.reuse ;  /* 0x000000000b0b7220 */ /* 0x080fe20000410000 */
        /* <DEDUP_REMOVED lines=12> */
[----:B---3--:R-:W-:Y:S01]  /*14bb0*/  IMAD.MOV.U32 R11, RZ, RZ, 0x40000040 ;  /* 0x40000040ff0b7424 */ /* 0x008fe200078e00ff */
[----:B------:R-:W-:Y:S01]  /*14bc0*/  R2UR UR6, R10 ;  /* 0x000000000a0672ca */ /* 0x000fe200000e0000 */
[-CC-:B------:R-:W-:Y:S01]  /*14bd0*/  FFMA.FTZ R171, R54, R0.reuse, -R13.reuse ;  /* 0x0000000036ab7223 */ /* 0x180fe2000001080d */
[-CC-:B------:R-:W-:Y:S01]  /*14be0*/  FFMA.FTZ R38, R43, R0.reuse, -R13.reuse ;  /* 0x000000002b267223 */ /* 0x180fe2000001080d */
[--C-:B------:R-:W-:Y:S01]  /*14bf0*/  FFMA.FTZ R175, R46, R0, -R13.reuse ;  /* 0x000000002eaf7223 */ /* 0x100fe2000001080d */
[----:B------:R-:W-:Y:S01]  /*14c00*/  R2UR UR7, R11 ;  /* 0x000000000b0772ca */ /* 0x000fe200000e0000 */
[----:B0-----:R-:W-:Y:S01]  /*14c10*/  FFMA.FTZ R11, R9, R6, R180 ;  /* 0x00000006090b7223 */ /* 0x001fe200000100b4 */
[----:B------:R-:W0:Y:S01]  /*14c20*/  MUFU.EX2 R26, R26 ;  /* 0x0000001a001a7308 */ /* 0x000e220000000800 */
[-CC-:B------:R-:W-:Y:S01]  /*14c30*/  FFMA.FTZ R165, R58, R0.reuse, -R13.reuse ;  /* 0x000000003aa57223 */ /* 0x180fe2000001080d */
[-C--:B------:R-:W-:Y:S01]  /*14c40*/  FFMA.FTZ R42, R47, R0.reuse, -R13 ;  /* 0x000000002f2a7223 */ /* 0x080fe2000001080d */
[----:B-1----:R-:W-:Y:S01]  /*14c50*/  FADD.FTZ R11, R12, R11 ;  /* 0x0000000b0c0b7221 */ /* 0x002fe20000010000 */
[-CC-:B------:R-:W-:Y:S01]  /*14c60*/  FFMA.FTZ R167, R62, R0.reuse, -R13.reuse ;  /* 0x000000003ea77223 */ /* 0x180fe2000001080d */
[-CC-:B------:R-:W-:Y:S01]  /*14c70*/  FFMA.FTZ R34, R51, R0.reuse, -R13.reuse ;  /* 0x0000000033227223 */ /* 0x180fe2000001080d */
[-C--:B------:R-:W-:Y:S01]  /*14c80*/  FFMA.FTZ R46, R55, R0.reuse, -R13 ;  /* 0x00000000372e7223 */ /* 0x080fe2000001080d */
[----:B--2---:R-:W-:Y:S01]  /*14c90*/  FADD.FTZ R11, R182, R11 ;  /* 0x0000000bb60b7221 */ /* 0x004fe20000010000 */
[----:B------:R-:W1:Y:S01]  /*14ca0*/  MUFU.EX2 R183, R183 ;  /* 0x000000b700b77308 */ /* 0x000e620000000800 */
[----:B----4-:R-:W-:Y:S01]  /*14cb0*/  FFMA.FTZ R5, R4, R5, R181 ;  /* 0x0000000504057223 */ /* 0x010fe200000100b5 */
[----:B------:R-:W-:Y:S01]  /*14cc0*/  FFMA.FTZ R10, R59, R0, -R13 ;  /* 0x000000003b0a7223 */ /* 0x000fe2000001080d */
[----:B------:R-:W-:Y:S01]  /*14cd0*/  FADD.FTZ R11, R24, R11 ;  /* 0x0000000b180b7221 */ /* 0x000fe20000010000 */
[----:B------:R-:W-:Y:S01]  /*14ce0*/  F2FP.BF16.F32.PACK_AB R180, R12, R180 ;  /* 0x000000b40cb4723e */ /* 0x000fe200000010ff */
[-CC-:B------:R-:W-:Y:S01]  /*14cf0*/  FFMA.FTZ R6, R63, R0.reuse, -R13.reuse ;  /* 0x000000003f067223 */ /* 0x180fe2000001080d */
[----:B------:R-:W-:Y:S01]  /*14d00*/  FFMA.FTZ R153, R66, R0, -R13 ;  /* 0x0000000042997223 */ /* 0x000fe2000001080d */
[----:B------:R-:W-:Y:S01]  /*14d10*/  FADD.FTZ R11, R176, R11 ;  /* 0x0000000bb00b7221 */ /* 0x000fe20000010000 */
[----:B------:R-:W2:Y:S01]  /*14d20*/  MUFU.EX2 R60, R60 ;  /* 0x0000003c003c7308 */ /* 0x000ea20000000800 */
[----:B0-----:R-:W-:Y:S01]  /*14d30*/  FADD.FTZ R50, R26, R5 ;  /* 0x000000051a327221 */ /* 0x001fe20000010000 */
[----:B------:R-:W-:Y:S01]  /*14d40*/  F2FP.BF16.F32.PACK_AB R182, R24, R182 ;  /* 0x000000b618b6723e */ /* 0x000fe200000010ff */
[----:B------:R-:W-:Y:S01]  /*14d50*/  FADD.FTZ R11, R28, R11 ;  /* 0x0000000b1c0b7221 */ /* 0x000fe20000010000 */
[----:B------:R-:W-:Y:S01]  /*14d60*/  F2FP.BF16.F32.PACK_AB R181, R26, R181 ;  /* 0x000000b51ab5723e */ /* 0x000fe200000010ff */
[-CC-:B------:R-:W-:Y:S01]  /*14d70*/  FFMA.FTZ R155, R70, R0.reuse, -R13.reuse ;  /* 0x00000000469b7223 */ /* 0x180fe2000001080d */
[-C--:B------:R-:W-:Y:S01]  /*14d80*/  FFMA.FTZ R75, R75, R0.reuse, -R13 ;  /* 0x000000004b4b7223 */ /* 0x080fe2000001080d */
[----:B------:R-:W-:Y:S01]  /*14d90*/  FADD.FTZ R62, R178, R11 ;  /* 0x0000000bb23e7221 */ /* 0x000fe20000010000 */
[----:B------:R-:W0:Y:S01]  /*14da0*/  MUFU.EX2 R177, R177 ;  /* 0x000000b100b17308 */ /* 0x000e220000000800 */
[----:B-1----:R-:W-:Y:S01]  /*14db0*/  FADD.FTZ R5, R183, R50 ;  /* 0x00000032b7057221 */ /* 0x002fe20000010000 */
[-CC-:B------:R-:W-:Y:S01]  /*14dc0*/  FFMA.FTZ R50, R67, R0.reuse, -R13.reuse ;  /* 0x0000000043327223 */ /* 0x180fe2000001080d */
[----:B------:R-:W-:Y:S01]  /*14dd0*/  FADD.FTZ R11, R33, R62 ;  /* 0x0000003e210b7221 */ /* 0x000fe20000010000 */
[-CC-:B------:R-:W-:Y:S01]  /*14de0*/  FFMA.FTZ R78, R78, R0.reuse, -R13.reuse ;  /* 0x000000004e4e7223 */ /* 0x180fe2000001080d */
[-CC-:B------:R-:W-:Y:S01]  /*14df0*/  FFMA.FTZ R79, R79, R0.reuse, -R13.reuse ;  /* 0x000000004f4f7223 */ /* 0x180fe2000001080d */
[-C--:B------:R-:W-:Y:S01]  /*14e00*/  FFMA.FTZ R82, R82, R0.reuse, -R13 ;  /* 0x0000000052527223 */ /* 0x080fe2000001080d */
[----:B------:R-:W-:Y:S01]  /*14e10*/  FADD.FTZ R62, R172, R11 ;  /* 0x0000000bac3e7221 */ /* 0x000fe20000010000 */
[----:B------:R-:W1:Y:S01]  /*14e20*/  MUFU.EX2 R64, R64 ;  /* 0x0000004000407308 */ /* 0x000e620000000800 */
[----:B--2---:R-:W-:Y:S01]  /*14e30*/  FADD.FTZ R54, R60, R5 ;  /* 0x000000053c367221 */ /* 0x004fe20000010000 */
[-CC-:B------:R-:W-:Y:S01]  /*14e40*/  FFMA.FTZ R83, R83, R0.reuse, -R13.reuse ;  /* 0x0000000053537223 */ /* 0x180fe2000001080d */
[----:B------:R-:W-:Y:S01]  /*14e50*/  FADD.FTZ R11, R25, R62 ;  /* 0x0000003e190b7221 */ /* 0x000fe20000010000 */
[----:B------:R-:W-:Y:S01]  /*14e60*/  FFMA.FTZ R86, R86, R0, -R13 ;  /* 0x0000000056567223 */ /* 0x000fe2000001080d */
[----:B------:R-:W-:-:S02]  /*14e70*/  F2FP.BF16.F32.PACK_AB R183, R60, R183 ;  /* 0x000000b73cb7723e */ /* 0x000fc400000010ff */
[----:B------:R-:W-:Y:S01]  /*14e80*/  FADD.FTZ R62, R174, R11 ;  /* 0x0000000bae3e7221 */ /* 0x000fe20000010000 */
[----:B------:R-:W2:Y:S01]  /*14e90*/  MUFU.EX2 R179, R179 ;  /* 0x000000b300b37308 */ /* 0x000ea20000000800 */
[----:B0-----:R-:W-:Y:S01]  /*14ea0*/  FADD.FTZ R5, R177, R54 ;  /* 0x00000036b1057221 */ /* 0x001fe20000010000 */
[----:B------:R-:W-:Y:S01]  /*14eb0*/  FFMA.FTZ R54, R71, R0, -R13 ;  /* 0x0000000047367223 */ /* 0x000fe2000001080d */
[----:B------:R-:W-:Y:S01]  /*14ec0*/  FADD.FTZ R11, R29, R62 ;  /* 0x0000003e1d0b7221 */ /* 0x000fe20000010000 */
[----:B------:R-:W-:Y:S02]  /*14ed0*/  F2FP.BF16.F32.PACK_AB R176, R28, R176 ;  /* 0x000000b01cb0723e */ /* 0x000fe400000010ff */
[----:B------:R-:W-:Y:S01]  /*14ee0*/  F2FP.BF16.F32.PACK_AB R178, R33, R178 ;  /* 0x000000b221b2723e */ /* 0x000fe200000010ff */
[----:B------:R-:W-:Y:S01]  /*14ef0*/  FADD.FTZ R11, R168, R11 ;  /* 0x0000000ba80b7221 */ /* 0x000fe20000010000 */
[----:B------:R-:W0:Y:S01]  /*14f00*/  MUFU.EX2 R30, R30 ;  /* 0x0000001e001e7308 */ /* 0x000e220000000800 */
[C---:B-1----:R-:W-:Y:S01]  /*14f10*/  FADD.FTZ R58, R64.reuse, R5 ;  /* 0x00000005403a7221 */ /* 0x042fe20000010000 */
[----:B------:R-:W-:Y:S01]  /*14f20*/  F2FP.BF16.F32.PACK_AB R177, R64, R177 ;  /* 0x000000b140b1723e */ /* 0x000fe200000010ff */
[----:B------:R-:W-:Y:S01]  /*14f30*/  FADD.FTZ R11, R32, R11 ;  /* 0x0000000b200b7221 */ /* 0x000fe20000010000 */
[----:B------:R-:W-:-:S02]  /*14f40*/  F2FP.BF16.F32.PACK_AB R172, R25, R172 ;  /* 0x000000ac19ac723e */ /* 0x000fc400000010ff */
[----:B------:R-:W-:Y:S01]  /*14f50*/  F2FP.BF16.F32.PACK_AB R174, R29, R174 ;  /* 0x000000ae1dae723e */ /* 0x000fe200000010ff */
[----:B------:R-:W-:Y:S01]  /*14f60*/  FADD.FTZ R11, R170, R11 ;  /* 0x0000000baa0b7221 */ /* 0x000fe20000010000 */
[----:B------:R-:W1:Y:S01]  /*14f70*/  MUFU.EX2 R173, R173 ;  /* 0x000000ad00ad7308 */ /* 0x000e620000000800 */
[----:B--2---:R-:W-:Y:S01]  /*14f80*/  FADD.FTZ R5, R179, R58 ;  /* 0x0000003ab3057221 */ /* 0x004fe20000010000 */
[----:B------:R-:W-:Y:S01]  /*14f90*/  F2FP.BF16.F32.PACK_AB R168, R32, R168 ;  /* 0x000000a820a8723e */ /* 0x000fe200000010ff */
[C---:B------:R-:W-:Y:S01]  /*14fa0*/  FADD.FTZ R11, R36.reuse, R11 ;  /* 0x0000000b240b7221 */ /* 0x040fe20000010000 */
[----:B------:R-:W-:-:S03]  /*14fb0*/  F2FP.BF16.F32.PACK_AB R170, R36, R170 ;  /* 0x000000aa24aa723e */ /* 0x000fc600000010ff */
[----:B------:R-:W-:Y:S01]  /*14fc0*/  FADD.FTZ R26, R164, R11 ;  /* 0x0000000ba41a7221 */ /* 0x000fe20000010000 */
[----:B------:R-:W2:Y:S01]  /*14fd0*/  MUFU.EX2 R38, R38 ;  /* 0x0000002600267308 */ /* 0x000ea20000000800 */
[C---:B0-----:R-:W-:Y:S01]  /*14fe0*/  FADD.FTZ R58, R30.reuse, R5 ;  /* 0x000000051e3a7221 */ /* 0x041fe20000010000 */
[----:B------:R-:W-:Y:S01]  /*14ff0*/  F2FP.BF16.F32.PACK_AB R179, R30, R179 ;  /* 0x000000b31eb3723e */ /* 0x000fe200000010ff */
[C---:B------:R-:W-:Y:S01]  /*15000*/  FADD.FTZ R11, R41.reuse, R26 ;  /* 0x0000001a290b7221 */ /* 0x040fe20000010000 */
[----:B------:R-:W-:-:S03]  /*15010*/  F2FP.BF16.F32.PACK_AB R164, R41, R164 ;  /* 0x000000a429a4723e */ /* 0x000fc600000010ff */
[----:B------:R-:W-:Y:S01]  /*15020*/  FADD.FTZ R11, R166, R11 ;  /* 0x0000000ba60b7221 */ /* 0x000fe20000010000 */
[----:B------:R-:W0:Y:S01]  /*15030*/  MUFU.EX2 R175, R175 ;  /* 0x000000af00af7308 */ /* 0x000e220000000800 */
[----:B-1----:R-:W-:Y:S01]  /*15040*/  FADD.FTZ R5, R173, R58 ;  /* 0x0000003aad057221 */ /* 0x002fe20000010000 */
[C---:B------:R-:W-:Y:S01]  /*15050*/  F2FP.BF16.F32.PACK_AB R166, R48.reuse, R166 ;  /* 0x000000a630a6723e */ /* 0x040fe200000010ff */
[----:B------:R-:W-:-:S05]  /*15060*/  FADD.FTZ R11, R48, R11 ;  /* 0x0000000b300b7221 */ /* 0x000fca0000010000 */
[----:B------:R-:W1:Y:S01]  /*15070*/  MUFU.EX2 R42, R42 ;  /* 0x0000002a002a7308 */ /* 0x000e620000000800 */
[C---:B--2---:R-:W-:Y:S01]  /*15080*/  FADD.FTZ R58, R38.reuse, R5 ;  /* 0x00000005263a7221 */ /* 0x044fe20000010000 */
[----:B------:R-:W-:-:S06]  /*15090*/  F2FP.BF16.F32.PACK_AB R173, R38, R173 ;  /* 0x000000ad26ad723e */ /* 0x000fcc00000010ff */
        /* <DEDUP_REMOVED lines=11> */
[----:B------:R-:W-:Y:S02]  /*15150*/  WARPGROUP.DEPBAR.LE gsb0, 0x0 ;  /* 0x00008000000079c5 */ /* 0x000fe40000010000 */
[----:B------:R-:W-:Y:S01]  /*15160*/  WARPGROUP.ARRIVE ;  /* 0x00000000000079c5 */ /* 0x000fe20000000000 */
[----:B-1----:R-:W-:Y:S01]  /*15170*/  FADD.FTZ R5, R171, R12 ;  /* 0x0000000cab057221 */ /* 0x002fe20000010000 */
[-CC-:B------:R-:W-:Y:S01]  /*15180*/  FFMA.FTZ R157, R74, R0.reuse, -R13.reuse ;  /* 0x000000004a9d7223 */ /* 0x180fe2000001080d */
[----:B------:R-:W-:Y:S01]  /*15190*/  FFMA.FTZ R13, R87, R0, -R13 ;  /* 0x00000000570d7223 */ /* 0x000fe2000001080d */
[----:B------:R-:W-:Y:S01]  /*151a0*/  F2FP.BF16.F32.PACK_AB R156, R45, R37 ;  /* 0x000000252d9c723e */ /* 0x000fe200000010ff */
[----:B------:R-:W1:Y:S01]  /*151b0*/  MUFU.EX2 R10, R10 ;  /* 0x0000000a000a7308 */ /* 0x000e620000000800 */
[----:B------:R-:W-:Y:S01]  /*151c0*/  HGMMA.64x128x16.F32.BF16 R88, R160, gdesc[UR4].tnspB, R88, gsb0 ;  /* 0x41e00004a0587df0 */ /* 0x000fe20008001858 */
[C---:B--2---:R-:W-:Y:S01]  /*151d0*/  FADD.FTZ R24, R46.reuse, R5 ;  /* 0x000000052e187221 */ /* 0x044fe20000010000 */
[----:B------:R-:W-:-:S02]  /*151e0*/  F2FP.BF16.F32.PACK_AB R171, R46, R171 ;  /* 0x000000ab2eab723e */ /* 0x000fc400000010ff */
[----:B------:R-:W-:-:S03]  /*151f0*/  F2FP.BF16.F32.PACK_AB R158, R52, R49 ;  /* 0x00000031349e723e */ /* 0x000fc600000010ff */
        /* <DEDUP_REMOVED lines=11> */
[----:B-1----:R-:W-:-:S07]  /*152b0*/  FADD.FTZ R5, R153, R24 ;  /* 0x0000001899057221 */ /* 0x002fce0000010000 */
[----:B------:R-:W1:Y:S01]  /*152c0*/  MUFU.EX2 R155, R155 ;  /* 0x0000009b009b7308 */ /* 0x000e620000000800 */
[----:B--2---:R-:W-:Y:S01]  /*152d0*/  FADD.FTZ R11, R152, R11 ;  /* 0x0000000b980b7221 */ /* 0x004fe20000010000 */
[----:B------:R-:W-:-:S03]  /*152e0*/  F2FP.BF16.F32.PACK_AB R152, R40, R152 ;  /* 0x000000982898723e */ /* 0x000fc600000010ff */
[----:B------:R-:W-:-:S03]  /*152f0*/  FADD.FTZ R11, R40, R11 ;  /* 0x0000000b280b7221 */ /* 0x000fc60000010000 */
        /* <DEDUP_REMOVED lines=11> */
[----:B------:R-:W-:Y:S01]  /*153b0*/  FADD.FTZ R24, R37, R24 ;  /* 0x0000001825187221 */ /* 0x000fe20000010000 */
[----:B------:R-:W-:-:S03]  /*153c0*/  F2FP.BF16.F32.PACK_AB R155, R54, R155 ;  /* 0x0000009b369b723e */ /* 0x000fc600000010ff */
[----:B------:R-:W-:Y:S02]  /*153d0*/  FADD.FTZ R24, R45, R24 ;  /* 0x000000182d187221 */ /* 0x000fe40000010000 */
[----:B------:R-:W0:Y:S01]  /*153e0*/  MUFU.EX2 R78, R78 ;  /* 0x0000004e004e7308 */ /* 0x000e220000000800 */
[----:B-1----:R-:W-:Y:S01]  /*153f0*/  FADD.FTZ R5, R157, R10 ;  /* 0x0000000a9d057221 */ /* 0x002fe20000010000 */
[----:B------:R-:W-:-:S04]  /*15400*/  FADD.FTZ R11, R49, R24 ;  /* 0x00000018310b7221 */ /* 0x000fc80000010000 */
[----:B------:R-:W-:Y:S02]  /*15410*/  FADD.FTZ R6, R52, R11 ;  /* 0x0000000b34067221 */ /* 0x000fe40000010000 */
[----:B------:R-:W1:Y:S01]  /*15420*/  MUFU.EX2 R79, R79 ;  /* 0x0000004f004f7308 */ /* 0x000e620000000800 */
[C---:B--2---:R-:W-:Y:S01]  /*15430*/  FADD.FTZ R5, R12.reuse, R5 ;  /* 0x000000050c057221 */ /* 0x044fe20000010000 */
[----:B------:R-:W-:Y:S01]  /*15440*/  FADD.FTZ R11, R53, R6 ;  /* 0x00000006350b7221 */ /* 0x000fe20000010000 */
[----:B------:R-:W-:Y:S01]  /*15450*/  F2FP.BF16.F32.PACK_AB R157, R12, R157 ;  /* 0x0000009d0c9d723e */ /* 0x000fe200000010ff */
[----:B------:R-:W-:Y:S02]  /*15460*/  IMAD.MOV.U32 R12, RZ, RZ, R3 ;  /* 0x000000ffff0c7224 */ /* 0x000fe400078e0003 */
[----:B------:R-:W-:Y:S02]  /*15470*/  FADD.FTZ R6, R56, R11 ;  /* 0x0000000b38067221 */ /* 0x000fe40000010000 */
[----:B------:R-:W2:Y:S01]  /*15480*/  MUFU.EX2 R82, R82 ;  /* 0x0000005200527308 */ /* 0x000ea20000000800 */
[----:B0-----:R-:W-:Y:S01]  /*15490*/  FADD.FTZ R5, R78, R5 ;  /* 0x000000054e057221 */ /* 0x001fe20000010000 */
[----:B------:R-:W-:-:S04]  /*154a0*/  FADD.FTZ R11, R57, R6 ;  /* 0x00000006390b7221 */ /* 0x000fc80000010000 */
[----:B------:R-:W-:Y:S02]  /*154b0*/  FADD.FTZ R6, R14, R11 ;  /* 0x0000000b0e067221 */ /* 0x000fe40000010000 */
[----:B------:R-:W0:Y:S01]  /*154c0*/  MUFU.EX2 R83, R83 ;  /* 0x0000005300537308 */ /* 0x000e220000000800 */
[C---:B-1----:R-:W-:Y:S01]  /*154d0*/  FADD.FTZ R5, R79.reuse, R5 ;  /* 0x000000054f057221 */ /* 0x042fe20000010000 */
[----:B------:R-:W-:-:S06]  /*154e0*/  F2FP.BF16.F32.PACK_AB R159, R79, R78 ;  /* 0x0000004e4f9f723e */ /* 0x000fcc00000010ff */
[----:B------:R-:W1:Y:S01]  /*154f0*/  MUFU.EX2 R86, R86 ;  /* 0x0000005600567308 */ /* 0x000e620000000800 */
[----:B--2---:R-:W-:-:S07]  /*15500*/  FADD.FTZ R5, R82, R5 ;  /* 0x0000000552057221 */ /* 0x004fce0000010000 */
[----:B------:R-:W2:Y:S01]  /*15510*/  MUFU.EX2 R13, R13 ;  /* 0x0000000d000d7308 */ /* 0x000ea20000000800 */
[----:B0-----:R-:W-:-:S04]  /*15520*/  FADD.FTZ R5, R83, R5 ;  /* 0x0000000553057221 */ /* 0x001fc80000010000 */
[----:B-1----:R-:W-:Y:S01]  /*15530*/  FADD.FTZ R5, R86, R5 ;  /* 0x0000000556057221 */ /* 0x002fe20000010000 */
[----:B------:R-:W-:Y:S02]  /*15540*/  WARPGROUP.DEPBAR.LE gsb0, 0x0 ;  /* 0x00008000000079c5 */ /* 0x000fe40000010000 */
[----:B------:R-:W-:Y:S01]  /*15550*/  @!P1 SYNCS.ARRIVE.TRANS64.RED.A1T0 RZ, [R21+URZ], RZ ;  /* 0x000000ff15ff99a7 */ /* 0x000fe2000810043f */
[C---:B--2---:R-:W-:Y:S01]  /*15560*/  FADD.FTZ R5, R13.reuse, R5 ;  /* 0x000000050d057221 */ /* 0x044fe20000010000 */
[----:B------:R-:W-:Y:S01]  /*15570*/  F2FP.BF16.F32.PACK_AB R163, R13, R86 ;  /* 0x000000560da3723e */ /* 0x000fe200000010ff */
[----:B------:R-:W-:Y:S01]  /*15580*/  IMAD.MOV.U32 R13, RZ, RZ, R8 ;  /* 0x000000ffff0d7224 */ /* 0x000fe200078e0008 */
[----:B------:R-:W-:Y:S02]  /*15590*/  F2FP.BF16.F32.PACK_AB R160, R56, R53 ;  /* 0x0000003538a0723e */ /* 0x000fe400000010ff */
[----:B------:R-:W-:Y:S01]  /*155a0*/  F2FP.BF16.F32.PACK_AB R161, R83, R82 ;  /* 0x0000005253a1723e */ /* 0x000fe200000010ff */
[----:B------:R0:W-:Y:S01]  /*155b0*/  @!P1 SYNCS.ARRIVE.TRANS64.RED.A1T0 RZ, [R202+URZ], RZ ;  /* 0x000000ffcaff99a7 */ /* 0x0001e2000810043f */
[----:B------:R-:W-:Y:S01]  /*155c0*/  F2FP.BF16.F32.PACK_AB R162, R14, R57 ;  /* 0x000000390ea2723e */ /* 0x000fe200000010ff */
[----:B0-----:R-:W-:Y:S01]  /*155d0*/  IMAD.MOV.U32 R202, RZ, RZ, R194 ;  /* 0x000000ffffca7224 */ /* 0x001fe200078e00c2 */
[----:B------:R-:W-:Y:S06]  /*155e0*/  @P2 BRA `(.L_x_634) ;  /* 0xffffffd800d82947 */ /* 0x000fec000383ffff */
.L_x_623:
[----:B------:R-:W-:Y:S05]  /*155f0*/  BSYNC B0 ;  /* 0x0000000000007941 */ /* 0x000fea0003800000 */
.L_x_622:
        /* <DEDUP_REMOVED lines=67> */
.L_x_635:
[----:B------:R-:W-:Y:S01]  /*15a30*/  IMAD R13, R192, 0x8, R2 ;  /* 0x00000008c00d7824 */ /* 0x000fe200078e0202 */
[----:B------:R-:W-:-:S04]  /*15a40*/  SHF.L.U32 R4, R194, 0x1f, RZ ;  /* 0x0000001fc2047819 */ /* 0x000fc800000006ff */
[----:B------:R0:W1:Y:S01]  /*15a50*/  SYNCS.PHASECHK.TRANS64.TRYWAIT P2, [R13+URZ+0x34850], R4 ;  /* 0x034850040d0075a7 */ /* 0x000062000804017f */
[----:B------:R-:W-:Y:S05]  /*15a60*/  @!P0 BRA `(.L_x_636) ;  /* 0x0000000000048947 */ /* 0x000fea0003800000 */
[----:B------:R-:W-:Y:S01]  /*15a70*/  BPT.TRAP 0x1 ;  /* 0x000000040000795c */ /* 0x000fe20000300000 */
.L_x_636:
[----:B------:R-:W-:Y:S01]  /*15a80*/  VIADD R2, R2, 0x400 ;  /* 0x0000040002027836 */ /* 0x000fe20000000000 */
[----:B------:R-:W-:Y:S04]  /*15a90*/  BSSY B0, `(.L_x_637) ;  /* 0x0000008000007945 */ /* 0x000fe80003800000 */
[----:B------:R-:W-:-:S04]  /*15aa0*/  SHF.R.U32.HI R2, RZ, 0x4, R2 ;  /* 0x00000004ff027819 */ /* 0x000fc80000011602 */
[----:B------:R-:W-:-:S04]  /*15ab0*/  LOP3.LUT R2, R2, 0x3fff, RZ, 0xc0, !PT ;  /* 0x00003fff02027812 */ /* 0x000fc800078ec0ff */
[----:B------:R-:W-:-:S05]  /*15ac0*/  LOP3.LUT R7, R2, 0x4000000, RZ, 0xfc, !PT ;  /* 0x0400000002077812 */ /* 0x000fca00078efcff */
[----:B------:R-:W-:Y:S01]  /*15ad0*/  IMAD R10, R192, 0x800, R7 ;  /* 0x00000800c00a7824 */ /* 0x000fe200078e0207 */
[----:B-1----:R-:W-:Y:S06]  /*15ae0*/  @P2 BRA `(.L_x_638) ;  /* 0x0000000000082947 */ /* 0x002fec0003800000 */
[----:B------:R-:W1:Y:S02]  /*15af0*/  SYNCS.PHASECHK.TRANS64.TRYWAIT P0, [R13+URZ+0x34850], R4 ;  /* 0x034850040d0075a7 */ /* 0x000e64000800017f */
[----:B-1----:R-:W-:Y:S05]  /*15b00*/  @!P0 BRA `(.L_x_639) ;  /* 0x0000008c00588947 */ /* 0x002fea0003800000 */
.L_x_638:
[----:B------:R-:W-:Y:S05]  /*15b10*/  BSYNC B0 ;  /* 0x0000000000007941 */ /* 0x000fea0003800000 */
.L_x_637:
[----:B------:R-:W-:Y:S01]  /*15b20*/  IMAD.MOV.U32 R11, RZ, RZ, 0x40000040 ;  /* 0x40000040ff0b7424 */ /* 0x000fe200078e00ff */
[C---:B------:R-:W-:Y:S01]  /*15b30*/  R2UR UR6, R10.reuse ;  /* 0x000000000a0672ca */ /* 0x040fe200000e0000 */
[----:B------:R-:W-:Y:S01]  /*15b40*/  WARPGROUP.ARRIVE ;  /* 0x00000000000079c5 */ /* 0x000fe20000000000 */
[----:B------:R-:W-:Y:S01]  /*15b50*/  VIADD R14, R10, 0x80 ;  /* 0x000000800a0e7836 */ /* 0x000fe20000000000 */
[----:B------:R-:W2:Y:S01]  /*15b60*/  SHFL.BFLY PT, R7, R6, 0x2, 0x1f ;  /* 0x0c401f0006077f89 */ /* 0x000ea200000e0000 */
[----:B------:R-:W-:Y:S01]  /*15b70*/  R2UR UR7, R11 ;  /* 0x000000000b0772ca */ /* 0x000fe200000e0000 */
[----:B------:R-:W-:Y:S02]  /*15b80*/  IMAD.MOV.U32 R15, RZ, RZ, 0x40000040 ;  /* 0x40000040ff0f7424 */ /* 0x000fe400078e00ff */
[----:B------:R-:W-:Y:S01]  /*15b90*/  IMAD.MOV.U32 R11, RZ, RZ, 0x40000040 ;  /* 0x40000040ff0b7424 */ /* 0x000fe200078e00ff */
[----:B------:R-:W0:Y:S01]  /*15ba0*/  SHFL.BFLY PT, R2, R5, 0x2, 0x1f ;  /* 0x0c401f0005027f89 */ /* 0x000e2200000e0000 */
[----:B------:R-:W-:-:S02]  /*15bb0*/  VIADD R192, R192, 0x1 ;  /* 0x00000001c0c07836 */ /* 0x000fc40000000000 */
[----:B------:R-:W-:Y:S02]  /*15bc0*/  IMAD.MOV.U32 R20, RZ, RZ, -0x800000 ;  /* 0xff800000ff147424 */ /* 0x000fe400078e00ff */
[----:B------:R-:W-:Y:S01]  /*15bd0*/  IMAD.MOV.U32 R21, RZ, RZ, -0x800000 ;  /* 0xff800000ff157424 */ /* 0x000fe200078e00ff */
[----:B------:R-:W-:Y:S01]  /*15be0*/  ISETP.NE.AND P0, PT, R192, 0x2, PT ;  /* 0x00000002c000780c */ /* 0x000fe20003f05270 */
[----:B------:R-:W-:Y:S02]  /*15bf0*/  VIADD R205, R205, 0x1 ;  /* 0x00000001cdcd7836 */ /* 0x000fe40000000000 */
[----:B------:R-:W-:Y:S01]  /*15c00*/  HGMMA.64x128x16.F32.BF16 R24, R180, gdesc[UR4].tnspB, R24, gsb0 ;  /* 0x41e00004b4187df0 */ /* 0x000fe20008001818 */
[----:B------:R-:W-:Y:S01]  /*15c10*/  R2UR UR6, R14 ;  /* 0x000000000e0672ca */ /* 0x000fe200000e0000 */
[----:B------:R-:W-:Y:S01]  /*15c20*/  VIADD R14, R10, 0x100 ;  /* 0x000001000a0e7836 */ /* 0x000fe20000000000 */
[----:B------:R-:W-:Y:S01]  /*15c30*/  R2UR UR7, R15 ;  /* 0x000000000f0772ca */ /* 0x000fe200000e0000 */
[----:B------:R-:W-:Y:S01]  /*15c40*/  IMAD.MOV.U32 R15, RZ, RZ, 0x40000040 ;  /* 0x40000040ff0f7424 */ /* 0x000fe200078e00ff */
[----:B------:R-:W-:Y:S01]  /*15c50*/  SEL R192, R192, RZ, P0 ;  /* 0x000000ffc0c07207 */ /* 0x000fe20000000000 */
[----:B--2---:R-:W-:Y:S01]  /*15c60*/  FADD.FTZ R7, R7, R6 ;  /* 0x0000000607077221 */ /* 0x004fe20000010000 */
[----:B01----:R-:W-:Y:S01]  /*15c70*/  FADD.FTZ R4, R2, R5 ;  /* 0x0000000502047221 */ /* 0x003fe20000010000 */
[----:B------:R-:W-:-:S03]  /*15c80*/  SEL R5, RZ, 0x1, P0 ;  /* 0x00000001ff057807 */ /* 0x000fc60000000000 */
[----:B------:R-:W-:Y:S01]  /*15c90*/  SHFL.BFLY PT, R2, R7, 0x1, 0x1f ;  /* 0x0c201f0007027f89 */ /* 0x000fe200000e0000 */
[----:B------:R-:W-:-:S03]  /*15ca0*/  LOP3.LUT R194, R194, R5, RZ, 0x3c, !PT ;  /* 0x00000005c2c27212 */ /* 0x000fc600078e3cff */
[----:B------:R-:W0:Y:S02]  /*15cb0*/  SHFL.BFLY PT, R9, R4, 0x1, 0x1f ;  /* 0x0c201f0004097f89 */ /* 0x000e2400000e0000 */
[----:B0-----:R-:W-:-:S05]  /*15cc0*/  FADD.FTZ R12, R4, R9 ;  /* 0x00000009040c7221 */ /* 0x001fca0000010000 */
[----:B------:R-:W-:-:S13]  /*15cd0*/  FSETP.NE.FTZ.AND P3, PT, R12, RZ, PT ;  /* 0x000000ff0c00720b */ /* 0x000fda0003f75000 */
[----:B------:R-:W0:Y:S02]  /*15ce0*/  @P3 MUFU.LG2 R9, R12 ;  /* 0x0000000c00093308 */ /* 0x000e240000000c00 */
[----:B0-----:R-:W-:Y:S01]  /*15cf0*/  @P3 FMUL.FTZ R9, R9, 0.69314718246459960938 ;  /* 0x3f31721809093820 */ /* 0x001fe20000410000 */
        /* <DEDUP_REMOVED lines=34> */
[----:B------:R-:W-:Y:S02]  /*15f20*/  WARPGROUP.DEPBAR.LE gsb0, 0x0 ;  /* 0x00008000000079c5 */ /* 0x000fe40000010000 */
[----:B------:R-:W-:-:S10]  /*15f30*/  WARPGROUP.ARRIVE ;  /* 0x00000000000079c5 */ /* 0x000fd40000000000 */
[----:B------:R-:W-:Y:S01]  /*15f40*/  HGMMA.64x128x16.F32.BF16 R24, R156, gdesc[UR4].tnspB, R24, gsb0 ;  /* 0x41e000049c187df0 */ /* 0x000fe20008001818 */
[----:B------:R-:W-:Y:S01]  /*15f50*/  R2UR UR6, R10 ;  /* 0x000000000a0672ca */ /* 0x000fe200000e0000 */
[----:B------:R-:W-:Y:S01]  /*15f60*/  @!P1 VIADD R10, R13, 0x34860 ;  /* 0x000348600d0a9836 */ /* 0x000fe20000000000 */
[----:B------:R-:W-:Y:S01]  /*15f70*/  R2UR UR7, R11 ;  /* 0x000000000b0772ca */ /* 0x000fe200000e0000 */
[----:B------:R-:W-:Y:S01]  /*15f80*/  FADD.FTZ R11, R7, R2 ;  /* 0x00000002070b7221 */ /* 0x000fe20000010000 */
[----:B------:R-:W-:Y:S02]  /*15f90*/  IMAD.MOV.U32 R7, RZ, RZ, RZ ;  /* 0x000000ffff077224 */ /* 0x000fe400078e00ff */
[----:B------:R-:W-:Y:S01]  /*15fa0*/  IMAD.MOV.U32 R2, RZ, RZ, RZ ;  /* 0x000000ffff027224 */ /* 0x000fe200078e00ff */
[----:B------:R-:W-:Y:S02]  /*15fb0*/  @!P1 PRMT R10, RZ, 0x654, R10 ;  /* 0x00000654ff0a9816 */ /* 0x000fe4000000000a */
[----:B------:R-:W-:Y:S01]  /*15fc0*/  FSETP.NE.FTZ.AND P2, PT, R11, RZ, PT ;  /* 0x000000ff0b00720b */ /* 0x000fe20003f55000 */
[----:B------:R-:W-:-:S12]  /*15fd0*/  @P3 MUFU.RCP R7, R12 ;  /* 0x0000000c00073308 */ /* 0x000fd80000001000 */
[----:B------:R-:W0:Y:S01]  /*15fe0*/  @P2 MUFU.LG2 R6, R11 ;  /* 0x0000000b00062308 */ /* 0x000e220000000c00 */
[C---:B------:R-:W-:Y:S01]  /*15ff0*/  @P2 FMUL.FTZ R4, R0.reuse, 0.69314718246459960938 ;  /* 0x3f31721800042820 */ /* 0x040fe20000410000 */
[----:B------:R-:W-:-:S04]  /*16000*/  @P3 FMUL.FTZ R0, R0, 0.69314718246459960938 ;  /* 0x3f31721800003820 */ /* 0x000fc80000410000 */
[----:B------:R-:W-:Y:S02]  /*16010*/  @P3 FFMA.FTZ R21, R0, R8, R9 ;  /* 0x0000000800153223 */ /* 0x000fe40000010009 */
[----:B------:R-:W1:Y:S01]  /*16020*/  @P2 MUFU.RCP R2, R11 ;  /* 0x0000000b00022308 */ /* 0x000e620000001000 */
[----:B0-----:R-:W-:-:S04]  /*16030*/  @P2 FMUL.FTZ R5, R6, 0.69314718246459960938 ;  /* 0x3f31721806052820 */ /* 0x001fc80000410000 */
[----:B------:R-:W-:Y:S01]  /*16040*/  @P2 FFMA.FTZ R20, R4, R3, R5 ;  /* 0x0000000304142223 */ /* 0x000fe20000010005 */
[----:B------:R-:W-:Y:S02]  /*16050*/  WARPGROUP.DEPBAR.LE gsb0, 0x0 ;  /* 0x00008000000079c5 */ /* 0x000fe40000010000 */
[----:B------:R-:W-:-:S06]  /*16060*/  WARPGROUP.ARRIVE ;  /* 0x00000000000079c5 */ /* 0x000fcc0000000000 */
[----:B------:R-:W-:Y:S03]  /*16070*/  HGMMA.64x128x16.F32.BF16 R24, R160, gdesc[UR4].tnspB, R24, gsb0 ;  /* 0x41e00004a0187df0 */ /* 0x000fe60008001818 */
[----:B------:R-:W-:Y:S02]  /*16080*/  WARPGROUP.DEPBAR.LE gsb0, 0x0 ;  /* 0x00008000000079c5 */ /* 0x000fe40000010000 */
[----:B------:R0:W-:Y:S01]  /*16090*/  @!P1 SYNCS.ARRIVE.TRANS64.RED.A1T0 RZ, [R10+URZ], RZ ;  /* 0x000000ff0aff99a7 */ /* 0x0001e2000810043f */
[-C--:B------:R-:W-:Y:S01]  /*160a0*/  FMUL.FTZ R95, R26, R7.reuse ;  /* 0x000000071a5f7220 */ /* 0x080fe20000410000 */
[-C--:B------:R-:W-:Y:S01]  /*160b0*/  FMUL.FTZ R93, R30, R7.reuse ;  /* 0x000000071e5d7220 */ /* 0x080fe20000410000 */
[-C--:B-1----:R-:W-:Y:S01]  /*160c0*/  FMUL.FTZ R3, R32, R2.reuse ;  /* 0x0000000220037220 */ /* 0x082fe20000410000 */
[-C--:B------:R-:W-:Y:S01]  /*160d0*/  FMUL.FTZ R88, R33, R2.reuse ;  /* 0x0000000221587220 */ /* 0x080fe20000410000 */
[-C--:B------:R-:W-:Y:S01]  /*160e0*/  FMUL.FTZ R26, R31, R7.reuse ;  /* 0x000000071f1a7220 */ /* 0x080fe20000410000 */
        /* <DEDUP_REMOVED lines=31> */
[----:B------:R-:W-:Y:S01]  /*162e0*/  PLOP3.LUT P1, PT, PT, PT, PT, 0x8, 0x0 ;  /* 0x000000000000781c */ /* 0x000fe20003f2e170 */
        /* <DEDUP_REMOVED lines=27> */
[----:B------:R-:W-:-:S07]  /*164a0*/  FMUL.FTZ R87, R87, R7 ;  /* 0x0000000757577220 */ /* 0x000fce0000410000 */
.L_x_559:
[----:B------:R-:W0:Y:S08]  /*164b0*/  S2UR UR5, SR_CgaCtaId ;  /* 0x00000000000579c3 */ /* 0x000e300000008800 */
[----:B------:R-:W-:Y:S06]  /*164c0*/  BAR.SYNC.DEFER_BLOCKING 0x5, 0x120 ;  /* 0x0144800000007b1d */ /* 0x000fec0000010000 */
[----:B------:R-:W-:Y:S01]  /*164d0*/  UMOV UR4, 0x400 ;  /* 0x0000040000047882 */ /* 0x000fe20000000000 */
[----:B------:R-:W-:Y:S01]  /*164e0*/  BSSY B0, `(.L_x_640) ;  /* 0x00001d6000007945 */ /* 0x000fe20003800000 */
[----:B0-----:R-:W-:-:S06]  /*164f0*/  ULEA UR4, UR5, UR4, 0x18 ;  /* 0x0000000405047291 */ /* 0x001fcc000f8ec03f */
[----:B------:R-:W-:-:S05]  /*16500*/  IMAD.U32 R2, RZ, RZ, UR4 ;  /* 0x00000004ff027e24 */ /* 0x000fca000f8e00ff */
[----:B------:R0:W1:Y:S01]  /*16510*/  LDS.128 R148, [R2+0x348d0] ;  /* 0x0348d00002947984 */ /* 0x0000620000000c00 */
[----:B------:R-:W-:Y:S06]  /*16520*/  BAR.ARV 0x4, 0x120 ;  /* 0x0104800000007b1d */ /* 0x000fec0000002000 */
[----:B------:R-:W-:Y:S05]  /*16530*/  @P1 BRA `(.L_x_641) ;  /* 0x0000001000c41947 */ /* 0x000fea0003800000 */
[----:B------:R-:W2:Y:S01]  /*16540*/  S2R R5, SR_SWINHI ;  /* 0x0000000000057919 */ /* 0x000ea20000002f00 */
[----:B------:R-:W-:Y:S01]  /*16550*/  F2FP.BF16.F32.PACK_AB R10, R11, R10 ;  /* 0x0000000a0b0a723e */ /* 0x000fe200000010ff */
[----:B------:R-:W-:Y:S01]  /*16560*/  ULDC.64 UR4, c[0x0][0xbd8] ;  /* 0x0002f60000047ab9 */ /* 0x000fe20000000a00 */
[----:B------:R-:W-:Y:S02]  /*16570*/  F2FP.BF16.F32.PACK_AB R11, R26, R93 ;  /* 0x0000005d1a0b723e */ /* 0x000fe400000010ff */
[----:B------:R-:W-:Y:S02]  /*16580*/  F2FP.BF16.F32.PACK_AB R31, R31, R70 ;  /* 0x000000461f1f723e */ /* 0x000fe400000010ff */
[----:B------:R-:W-:Y:S02]  /*16590*/  F2FP.BF16.F32.PACK_AB R32, R73, R32 ;  /* 0x000000204920723e */ /* 0x000fe400000010ff */
[----:B------:R-:W-:Y:S02]  /*165a0*/  F2FP.BF16.F32.PACK_AB R35, R35, R78 ;  /* 0x0000004e2323723e */ /* 0x000fe400000010ff */
[----:B------:R-:W-:-:S02]  /*165b0*/  MOV R36, R2 ;  /* 0x0000000200247202 */ /* 0x000fc40000000f00 */
[----:B--2---:R-:W-:-:S03]  /*165c0*/  MOV R37, R5 ;  /* 0x0000000500257202 */ /* 0x004fc60000000f00 */
[----:B------:R-:W-:-:S03]  /*165d0*/  IMAD.WIDE R8, R221, 0x2, R36 ;  /* 0x00000002dd087825 */ /* 0x000fc600078e0224 */
[C---:B------:R-:W-:Y:S02]  /*165e0*/  LOP3.LUT R15, R8.reuse, 0x380, RZ, 0xc0, !PT ;  /* 0x00000380080f7812 */ /* 0x040fe400078ec0ff */
[C---:B------:R-:W-:Y:S02]  /*165f0*/  IADD3 R71, P6, R8.reuse, 0x20, RZ ;  /* 0x0000002008477810 */ /* 0x040fe40007fde0ff */
[----:B------:R-:W-:Y:S02]  /*16600*/  SHF.R.U64 R15, R15, 0x3, RZ ;  /* 0x000000030f0f7819 */ /* 0x000fe400000012ff */
[C---:B------:R-:W-:Y:S01]  /*16610*/  IADD3 R79, P5, R8.reuse, 0x40, RZ ;  /* 0x00000040084f7810 */ /* 0x040fe20007fbe0ff */
[--C-:B------:R-:W-:Y:S01]  /*16620*/  IMAD.X R5, RZ, RZ, R9.reuse, P6 ;  /* 0x000000ffff057224 */ /* 0x100fe200030e0609 */
[C---:B------:R-:W-:Y:S02]  /*16630*/  IADD3 R97, P4, R8.reuse, 0x60, RZ ;  /* 0x0000006008617810 */ /* 0x040fe40007f9e0ff */
[C---:B------:R-:W-:Y:S01]  /*16640*/  IADD3 R99, P3, R8.reuse, 0x4000, RZ ;  /* 0x0000400008637810 */ /* 0x040fe20007f7e0ff */
[--C-:B------:R-:W-:Y:S01]  /*16650*/  IMAD.X R7, RZ, RZ, R9.reuse, P5 ;  /* 0x000000ffff077224 */ /* 0x100fe200028e0609 */
[C---:B------:R-:W-:Y:S01]  /*16660*/  IADD3 R101, P2, R8.reuse, 0x4020, RZ ;  /* 0x0000402008657810 */ /* 0x040fe20007f5e0ff */
[----:B------:R-:W-:Y:S01]  /*16670*/  IMAD.X R13, RZ, RZ, R9, P4 ;  /* 0x000000ffff0d7224 */ /* 0x000fe200020e0609 */
[----:B------:R-:W-:Y:S01]  /*16680*/  BAR.SYNC.DEFER_BLOCKING 0x1, 0x100 ;  /* 0x0044000000007b1d */ /* 0x000fe20000010000 */
[----:B------:R-:W-:-:S02]  /*16690*/  IADD3 R103, P1, R8, 0x4040, RZ ;  /* 0x0000404008677810 */ /* 0x000fc40007f3e0ff */
[----:B------:R-:W-:Y:S01]  /*166a0*/  IADD3 R105, P0, R8, 0x4060, RZ ;  /* 0x0000406008697810 */ /* 0x000fe20007f1e0ff */
[--C-:B------:R-:W-:Y:S01]  /*166b0*/  IMAD.X R25, RZ, RZ, R9.reuse, P2 ;  /* 0x000000ffff197224 */ /* 0x100fe200010e0609 */
[----:B------:R-:W-:Y:S01]  /*166c0*/  LOP3.LUT R8, R15, R8, RZ, 0x3c, !PT ;  /* 0x000000080f087212 */ /* 0x000fe200078e3cff */
[--C-:B------:R-:W-:Y:S01]  /*166d0*/  IMAD.X R15, RZ, RZ, R9.reuse, P3 ;  /* 0x000000ffff0f7224 */ /* 0x100fe200018e0609 */
[----:B------:R-:W-:Y:S01]  /*166e0*/  LOP3.LUT R4, R71, 0x380, RZ, 0xc0, !PT ;  /* 0x0000038047047812 */ /* 0x000fe200078ec0ff */
[--C-:B------:R-:W-:Y:S01]  /*166f0*/  IMAD.X R27, RZ, RZ, R9.reuse, P1 ;  /* 0x000000ffff1b7224 */ /* 0x100fe200008e0609 */
[----:B------:R-:W-:Y:S01]  /*16700*/  LOP3.LUT R6, R79, 0x380, RZ, 0xc0, !PT ;  /* 0x000003804f067812 */ /* 0x000fe200078ec0ff */
[----:B------:R-:W-:Y:S01]  /*16710*/  IMAD.X R29, RZ, RZ, R9, P0 ;  /* 0x000000ffff1d7224 */ /* 0x000fe200000e0609 */
[----:B------:R-:W-:Y:S02]  /*16720*/  MOV R92, R8 ;  /* 0x00000008005c7202 */ /* 0x000fe40000000f00 */
[----:B------:R-:W-:-:S02]  /*16730*/  F2FP.BF16.F32.PACK_AB R9, R28, R95 ;  /* 0x0000005f1c09723e */ /* 0x000fc400000010ff */
[----:B------:R-:W-:Y:S02]  /*16740*/  LOP3.LUT R28, R103, 0x380, RZ, 0xc0, !PT ;  /* 0x00000380671c7812 */ /* 0x000fe400078ec0ff */
[----:B------:R-:W-:Y:S02]  /*16750*/  LOP3.LUT R34, R105, 0x380, RZ, 0xc0, !PT ;  /* 0x0000038069227812 */ /* 0x000fe400078ec0ff */
[----:B------:R-:W-:Y:S02]  /*16760*/  SHF.R.U64 R4, R4, 0x3, RZ ;  /* 0x0000000304047819 */ /* 0x000fe400000012ff */
[----:B------:R-:W-:Y:S02]  /*16770*/  SHF.R.U64 R6, R6, 0x3, RZ ;  /* 0x0000000306067819 */ /* 0x000fe400000012ff */
[----:B------:R-:W-:Y:S02]  /*16780*/  LOP3.LUT R12, R97, 0x380, RZ, 0xc0, !PT ;  /* 0x00000380610c7812 */ /* 0x000fe400078ec0ff */
[----:B------:R-:W-:-:S02]  /*16790*/  LOP3.LUT R14, R99, 0x380, RZ, 0xc0, !PT ;  /* 0x00000380630e7812 */ /* 0x000fc400078ec0ff */
[----:B------:R-:W-:Y:S02]  /*167a0*/  F2FP.BF16.F32.PACK_AB R8, R89, R24 ;  /* 0x000000185908723e */ /* 0x000fe400000010ff */
[----:B------:R-:W-:Y:S02]  /*167b0*/  SHF.R.U64 R28, R28, 0x3, RZ ;  /* 0x000000031c1c7819 */ /* 0x000fe400000012ff */
[----:B------:R-:W-:Y:S01]  /*167c0*/  LOP3.LUT R24, R101, 0x380, RZ, 0xc0, !PT ;  /* 0x0000038065187812 */ /* 0x000fe200078ec0ff */
[----:B------:R2:W-:Y:S01]  /*167d0*/  STSM.16.M88.4 [R92], R8 ;  /* 0x000000085c007844 */ /* 0x0005e20000000200 */
[----:B------:R-:W-:Y:S02]  /*167e0*/  SHF.R.U64 R34, R34, 0x3, RZ ;  /* 0x0000000322227819 */ /* 0x000fe400000012ff */
[----:B------:R-:W-:Y:S02]  /*167f0*/  LOP3.LUT R4, R4, R71, RZ, 0x3c, !PT ;  /* 0x0000004704047212 */ /* 0x000fe400078e3cff */
[----:B------:R-:W-:-:S02]  /*16800*/  LOP3.LUT R6, R6, R79, RZ, 0x3c, !PT ;  /* 0x0000004f06067212 */ /* 0x000fc400078e3cff */
[----:B------:R-:W-:Y:S02]  /*16810*/  SHF.R.U64 R12, R12, 0x3, RZ ;  /* 0x000000030c0c7819 */ /* 0x000fe400000012ff */
[----:B------:R-:W-:Y:S02]  /*16820*/  SHF.R.U64 R14, R14, 0x3, RZ ;  /* 0x000000030e0e7819 */ /* 0x000fe400000012ff */
[----:B------:R-:W-:Y:S02]  /*16830*/  LOP3.LUT R26, R28, R103, RZ, 0x3c, !PT ;  /* 0x000000671c1a7212 */ /* 0x000fe400078e3cff */
[----:B------:R-:W-:Y:S02]  /*16840*/  SHF.R.U64 R24, R24, 0x3, RZ ;  /* 0x0000000318187819 */ /* 0x000fe400000012ff */
[----:B------:R-:W-:Y:S02]  /*16850*/  LOP3.LUT R28, R34, R105, RZ, 0x3c, !PT ;  /* 0x00000069221c7212 */ /* 0x000fe400078e3cff */
[----:B------:R-:W-:-:S02]  /*16860*/  MOV R90, R4 ;  /* 0x00000004005a7202 */ /* 0x000fc40000000f00 */
[----:B------:R-:W-:Y:S02]  /*16870*/  MOV R34, R6 ;  /* 0x0000000600227202 */ /* 0x000fe40000000f00 */
[----:B------:R-:W-:Y:S02]  /*16880*/  F2FP.BF16.F32.PACK_AB R4, R88, R3 ;  /* 0x000000035804723e */ /* 0x000fe400000010ff */
[----:B------:R-:W-:Y:S02]  /*16890*/  F2FP.BF16.F32.PACK_AB R5, R30, R91 ;  /* 0x0000005b1e05723e */ /* 0x000fe400000010ff */
[----:B------:R-:W-:Y:S02]  /*168a0*/  F2FP.BF16.F32.PACK_AB R6, R33, R0 ;  /* 0x000000002106723e */ /* 0x000fe400000010ff */
[----:B------:R-:W-:Y:S02]  /*168b0*/  F2FP.BF16.F32.PACK_AB R7, R39, R38 ;  /* 0x000000262707723e */ /* 0x000fe400000010ff */
[----:B------:R-:W-:-:S02]  /*168c0*/  LOP3.LUT R12, R12, R97, RZ, 0x3c, !PT ;  /* 0x000000610c0c7212 */ /* 0x000fc400078e3cff */
[----:B------:R-:W-:Y:S01]  /*168d0*/  LOP3.LUT R14, R14, R99, RZ, 0x3c, !PT ;  /* 0x000000630e0e7212 */ /* 0x000fe200078e3cff */
[----:B------:R-:W-:Y:S01]  /*168e0*/  STSM.16.M88.4 [R90], R4 ;  /* 0x000000045a007844 */ /* 0x000fe20000000200 */
[----:B--2---:R-:W-:Y:S02]  /*168f0*/  F2FP.BF16.F32.PACK_AB R8, R41, R40 ;  /* 0x000000282908723e */ /* 0x004fe400000010ff */
[----:B------:R-:W-:Y:S02]  /*16900*/  F2FP.BF16.F32.PACK_AB R9, R43, R42 ;  /* 0x0000002a2b09723e */ /* 0x000fe400000010ff */
[----:B------:R-:W-:Y:S01]  /*16910*/  F2FP.BF16.F32.PACK_AB R10, R45, R44 ;  /* 0x0000002c2d0a723e */ /* 0x000fe200000010ff */
[----:B------:R-:W-:Y:S01]  /*16920*/  IMAD.MOV.U32 R44, RZ, RZ, RZ ;  /* 0x000000ffff2c7224 */ /* 0x000fe200078e00ff */
[----:B------:R-:W-:Y:S02]  /*16930*/  F2FP.BF16.F32.PACK_AB R11, R47, R46 ;  /* 0x0000002e2f0b723e */ /* 0x000fe400000010ff */
[----:B------:R-:W-:-:S02]  /*16940*/  LOP3.LUT R24, R24, R101, RZ, 0x3c, !PT ;  /* 0x0000006518187212 */ /* 0x000fc400078e3cff */
[----:B------:R-:W-:Y:S01]  /*16950*/  MOV R89, R12 ;  /* 0x0000000c00597202 */ /* 0x000fe20000000f00 */
[----:B------:R2:W-:Y:S01]  /*16960*/  STSM.16.M88.4 [R34], R8 ;  /* 0x0000000822007844 */ /* 0x0005e20000000200 */
[----:B------:R-:W-:Y:S02]  /*16970*/  MOV R79, R14 ;  /* 0x0000000e004f7202 */ /* 0x000fe40000000f00 */
[----:B------:R-:W-:Y:S02]  /*16980*/  MOV R72, R24 ;  /* 0x0000001800487202 */ /* 0x000fe40000000f00 */
[----:B------:R-:W-:Y:S02]  /*16990*/  MOV R71, R26 ;  /* 0x0000001a00477202 */ /* 0x000fe40000000f00 */
[----:B------:R-:W-:Y:S02]  /*169a0*/  F2FP.BF16.F32.PACK_AB R12, R49, R48 ;  /* 0x00000030310c723e */ /* 0x000fe400000010ff */
[----:B------:R-:W-:-:S02]  /*169b0*/  F2FP.BF16.F32.PACK_AB R13, R51, R50 ;  /* 0x00000032330d723e */ /* 0x000fc400000010ff */
[----:B------:R-:W-:Y:S02]  /*169c0*/  F2FP.BF16.F32.PACK_AB R14, R53, R52 ;  /* 0x00000034350e723e */ /* 0x000fe400000010ff */
[----:B------:R-:W-:Y:S02]  /*169d0*/  F2FP.BF16.F32.PACK_AB R15, R55, R54 ;  /* 0x00000036370f723e */ /* 0x000fe400000010ff */
[----:B------:R-:W-:Y:S02]  /*169e0*/  F2FP.BF16.F32.PACK_AB R24, R57, R56 ;  /* 0x000000383918723e */ /* 0x000fe400000010ff */
[----:B------:R-:W-:Y:S01]  /*169f0*/  F2FP.BF16.F32.PACK_AB R25, R59, R58 ;  /* 0x0000003a3b19723e */ /* 0x000fe200000010ff */
[----:B------:R3:W-:Y:S01]  /*16a00*/  STSM.16.M88.4 [R89], R12 ;  /* 0x0000000c59007844 */ /* 0x0007e20000000200 */
[----:B------:R-:W-:Y:S02]  /*16a10*/  F2FP.BF16.F32.PACK_AB R26, R61, R60 ;  /* 0x0000003c3d1a723e */ /* 0x000fe400000010ff */
[----:B------:R-:W-:-:S02]  /*16a20*/  F2FP.BF16.F32.PACK_AB R27, R63, R62 ;  /* 0x0000003e3f1b723e */ /* 0x000fc400000010ff */
[----:B------:R-:W-:Y:S02]  /*16a30*/  MOV R0, R28 ;  /* 0x0000001c00007202 */ /* 0x000fe40000000f00 */
[----:B------:R-:W-:Y:S01]  /*16a40*/  ISETP.NE.U32.AND P0, PT, RZ, UR4, PT ;  /* 0x00000004ff007c0c */ /* 0x000fe2000bf05070 */
[----:B------:R4:W-:Y:S01]  /*16a50*/  STSM.16.M88.4 [R79], R24 ;  /* 0x000000184f007844 */ /* 0x0009e20000000200 */
[----:B--2---:R-:W-:Y:S02]  /*16a60*/  IADD3 R10, P1, R199, UR4, RZ ;  /* 0x00000004c70a7c10 */ /* 0x004fe4000ff3e0ff */
[----:B------:R-:W-:Y:S02]  /*16a70*/  F2FP.BF16.F32.PACK_AB R28, R65, R64 ;  /* 0x00000040411c723e */ /* 0x000fe400000010ff */
[----:B------:R-:W-:Y:S02]  /*16a80*/  F2FP.BF16.F32.PACK_AB R29, R67, R66 ;  /* 0x00000042431d723e */ /* 0x000fe400000010ff */
[----:B------:R-:W-:-:S02]  /*16a90*/  F2FP.BF16.F32.PACK_AB R30, R69, R68 ;  /* 0x00000044451e723e */ /* 0x000fc400000010ff */
[----:B------:R-:W-:Y:S02]  /*16aa0*/  F2FP.BF16.F32.PACK_AB R33, R75, R74 ;  /* 0x0000004a4b21723e */ /* 0x000fe400000010ff */
[----:B------:R-:W-:Y:S01]  /*16ab0*/  F2FP.BF16.F32.PACK_AB R34, R77, R76 ;  /* 0x0000004c4d22723e */ /* 0x000fe200000010ff */
[----:B------:R4:W-:Y:S01]  /*16ac0*/  STSM.16.M88.4 [R72], R28 ;  /* 0x0000001c48007844 */ /* 0x0009e20000000200 */
[----:B------:R-:W-:Y:S02]  /*16ad0*/  F2FP.BF16.F32.PACK_AB R4, R81, R80 ;  /* 0x000000505104723e */ /* 0x000fe400000010ff */
[----:B------:R-:W-:Y:S01]  /*16ae0*/  F2FP.BF16.F32.PACK_AB R5, R83, R82 ;  /* 0x000000525305723e */ /* 0x000fe200000010ff */
[----:B------:R4:W-:Y:S01]  /*16af0*/  STSM.16.M88.4 [R71], R32 ;  /* 0x0000002047007844 */ /* 0x0009e20000000200 */
[----:B------:R-:W-:Y:S02]  /*16b00*/  F2FP.BF16.F32.PACK_AB R6, R85, R84 ;  /* 0x000000545506723e */ /* 0x000fe400000010ff */
[----:B------:R-:W-:-:S02]  /*16b10*/  F2FP.BF16.F32.PACK_AB R7, R87, R86 ;  /* 0x000000565707723e */ /* 0x000fc400000010ff */
[----:B------:R-:W-:Y:S02]  /*16b20*/  ISETP.NE.AND.EX P0, PT, RZ, UR5, PT, P0 ;  /* 0x00000005ff007c0c */ /* 0x000fe4000bf05300 */
[----:B------:R-:W-:Y:S01]  /*16b30*/  IADD3.X R11, R200, UR5, RZ, P1, !PT ;  /* 0x00000005c80b7c10 */ /* 0x000fe20008ffe4ff */
[----:B------:R-:W-:Y:S01]  /*16b40*/  ULDC.64 UR4, c[0x0][0xbe0] ;  /* 0x0002f80000047ab9 */ /* 0x000fe20000000a00 */
[----:B------:R4:W-:Y:S01]  /*16b50*/  STSM.16.M88.4 [R0], R4 ;  /* 0x0000000400007844 */ /* 0x0009e20000000200 */
[----:B------:R-:W-:Y:S01]  /*16b60*/  BAR.SYNC.DEFER_BLOCKING 0x1, 0x100 ;  /* 0x0044000000007b1d */ /* 0x000fe20000010000 */
[----:B------:R-:W-:-:S04]  /*16b70*/  ISETP.NE.U32.AND P1, PT, RZ, UR4, PT ;  /* 0x00000004ff007c0c */ /* 0x000fc8000bf25070 */
[----:B------:R-:W-:-:S13]  /*16b80*/  ISETP.NE.AND.EX P1, PT, RZ, UR5, PT, P1 ;  /* 0x00000005ff007c0c */ /* 0x000fda000bf25310 */
[----:B------:R-:W-:Y:S01]  /*16b90*/  @P1 IADD3 R8, P2, R199, UR4, RZ ;  /* 0x00000004c7081c10 */ /* 0x000fe2000ff5e0ff */
[----:B------:R-:W-:Y:S02]  /*16ba0*/  ULDC UR4, c[0x0][0xa88] ;  /* 0x0002a20000047ab9 */ /* 0x000fe40000000800 */
[----:B------:R-:W-:Y:S01]  /*16bb0*/  IMAD.U32 R3, RZ, RZ, UR4 ;  /* 0x00000004ff037e24 */ /* 0x000fe2000f8e00ff */
[----:B------:R-:W-:Y:S01]  /*16bc0*/  @P1 IADD3.X R9, R200, UR5, RZ, P2, !PT ;  /* 0x00000005c8091c10 */ /* 0x000fe200097fe4ff */
[----:B------:R4:W5:Y:S01]  /*16bd0*/  @P0 LDG.E R44, desc[UR36][R10.64] ;  /* 0x000000240a2c0981 */ /* 0x000962000c1e1900 */
[----:B---3--:R-:W-:-:S03]  /*16be0*/  IMAD R13, R196, 0x40, R195 ;  /* 0x00000040c40d7824 */ /* 0x008fc600078e02c3 */
[----:B------:R4:W5:Y:S01]  /*16bf0*/  @P1 LDG.E R3, desc[UR36][R8.64] ;  /* 0x0000002408031981 */ /* 0x000962000c1e1900 */
[----:B------:R-:W-:Y:S01]  /*16c00*/  IMAD.WIDE R36, R13, 0x2, R36 ;  /* 0x000000020d247825 */ /* 0x000fe200078e0224 */
[----:B------:R-:W-:Y:S06]  /*16c10*/  @P1 BRA `(.L_x_642) ;  /* 0x0000000000101947 */ /* 0x000fec0003800000 */
[----:B------:R-:W-:Y:S05]  /*16c20*/  @!P0 BRA `(.L_x_642) ;  /* 0x00000000000c8947 */ /* 0x000fea0003800000 */
[----:B----4-:R-:W2:Y:S04]  /*16c30*/  LDG.E R0, desc[UR36][R10.64] ;  /* 0x000000240a007981 */ /* 0x010ea8000c1e1900 */
[----:B-----5:R-:W2:Y:S02]  /*16c40*/  LDG.E R3, desc[UR36][R10.64+0x4] ;  /* 0x000004240a037981 */ /* 0x020ea4000c1e1900 */
[----:B--2---:R-:W-:-:S07]  /*16c50*/  IMAD.IADD R3, R3, 0x1, -R0 ;  /* 0x0000000103037824 */ /* 0x004fce00078e0a00 */
.L_x_642:
[----:B------:R-:W-:Y:S01]  /*16c60*/  SHF.R.S32.HI R50, RZ, 0x1f, R198 ;  /* 0x0000001fff327819 */ /* 0x000fe200000114c6 */
[----:B------:R-:W-:Y:S01]  /*16c70*/  ULDC.64 UR4, c[0x0][0xb70] ;  /* 0x0002dc0000047ab9 */ /* 0x000fe20000000a00 */
[--C-:B-----5:R-:W-:Y:S01]  /*16c80*/  SHF.R.S32.HI R45, RZ, 0x1f, R44.reuse ;  /* 0x0000001fff2d7819 */ /* 0x120fe2000001142c */
[----:B----4-:R-:W-:Y:S01]  /*16c90*/  IMAD R10, R206, 0x80, R223 ;  /* 0x00000080ce0a7824 */ /* 0x010fe200078e02df */
[----:B------:R-:W-:Y:S01]  /*16ca0*/  SEL R207, R207, RZ, !P0 ;  /* 0x000000ffcfcf7207 */ /* 0x000fe20004000000 */
[----:B------:R-:W-:Y:S01]  /*16cb0*/  IMAD R5, R50, UR4, RZ ;  /* 0x0000000432057c24 */ /* 0x000fe2000f8e02ff */
[----:B------:R-:W-:Y:S02]  /*16cc0*/  SEL R201, R201, RZ, !P0 ;  /* 0x000000ffc9c97207 */ /* 0x000fe40004000000 */
[----:B------:R-:W-:Y:S01]  /*16cd0*/  IADD3 R13, P2, R36, 0x2000, RZ ;  /* 0x00002000240d7810 */ /* 0x000fe20007f5e0ff */
[----:B------:R-:W-:Y:S01]  /*16ce0*/  IMAD R7, R198, UR5, R5 ;  /* 0x00000005c6077c24 */ /* 0x000fe2000f8e0205 */
[----:B------:R-:W-:Y:S01]  /*16cf0*/  IADD3 R9, P1, R36, 0x1000, RZ ;  /* 0x0000100024097810 */ /* 0x000fe20007f3e0ff */
[----:B------:R-:W-:Y:S01]  /*16d00*/  IMAD.WIDE.U32 R4, R198, UR4, R44 ;  /* 0x00000004c6047c25 */ /* 0x000fe2000f8e002c */
[----:B------:R-:W-:Y:S01]  /*16d10*/  ULDC.64 UR4, c[0x0][0xb78] ;  /* 0x0002de0000047ab9 */ /* 0x000fe20000000a00 */
[----:B------:R-:W-:-:S02]  /*16d20*/  LOP3.LUT R12, R13, 0x380, RZ, 0xc0, !PT ;  /* 0x000003800d0c7812 */ /* 0x000fc400078ec0ff */
[----:B------:R-:W-:Y:S01]  /*16d30*/  IMAD.IADD R5, R5, 0x1, R7 ;  /* 0x0000000105057824 */ /* 0x000fe200078e0207 */
[----:B------:R-:W-:Y:S01]  /*16d40*/  SHF.R.S32.HI R7, RZ, 0x1f, R10 ;  /* 0x0000001fff077819 */ /* 0x000fe2000001140a */
[----:B------:R-:W-:Y:S01]  /*16d50*/  IMAD R0, R207, UR4, RZ ;  /* 0x00000004cf007c24 */ /* 0x000fe2000f8e02ff */
[----:B------:R-:W-:Y:S01]  /*16d60*/  LOP3.LUT R8, R9, 0x380, RZ, 0xc0, !PT ;  /* 0x0000038009087812 */ /* 0x000fe200078ec0ff */
[C---:B------:R-:W-:Y:S01]  /*16d70*/  IMAD.WIDE.U32 R4, R201.reuse, UR4, R4 ;  /* 0x00000004c9047c25 */ /* 0x040fe2000f8e0004 */
[----:B------:R-:W-:Y:S02]  /*16d80*/  SHF.R.U64 R12, R12, 0x3, RZ ;  /* 0x000000030c0c7819 */ /* 0x000fe400000012ff */
[----:B------:R-:W-:Y:S01]  /*16d90*/  SHF.R.U64 R8, R8, 0x3, RZ ;  /* 0x0000000308087819 */ /* 0x000fe200000012ff */
[----:B------:R-:W-:Y:S01]  /*16da0*/  IMAD R6, R201, UR5, R0 ;  /* 0x00000005c9067c24 */ /* 0x000fe2000f8e0200 */
[----:B------:R-:W-:Y:S01]  /*16db0*/  IADD3 R0, P0, R10, R4, RZ ;  /* 0x000000040a007210 */ /* 0x000fe20007f1e0ff */
[----:B------:R-:W-:Y:S01]  /*16dc0*/  ULDC.64 UR4, c[0x0][0xb40] ;  /* 0x0002d00000047ab9 */ /* 0x000fe20000000a00 */
[----:B------:R-:W-:Y:S01]  /*16dd0*/  LOP3.LUT R12, R12, R13, RZ, 0x3c, !PT ;  /* 0x0000000d0c0c7212 */ /* 0x000fe200078e3cff */
[----:B------:R-:W-:Y:S01]  /*16de0*/  IMAD.X R13, RZ, RZ, R37, P2 ;  /* 0x000000ffff0d7224 */ /* 0x000fe200010e0625 */
[----:B------:R-:W-:-:S02]  /*16df0*/  IADD3.X R7, R7, R5, R6, P0, !PT ;  /* 0x0000000507077210 */ /* 0x000fc400007fe406 */
[----:B------:R-:W-:Y:S02]  /*16e00*/  LEA R48, P0, R0, UR4, 0x2 ;  /* 0x0000000400307c11 */ /* 0x000fe4000f8010ff */
[----:B------:R-:W-:Y:S02]  /*16e10*/  IADD3 R25, P6, R36, 0x3000, RZ ;  /* 0x0000300024197810 */ /* 0x000fe40007fde0ff */
[----:B------:R-:W-:Y:S01]  /*16e20*/  LEA.HI.X R49, R0, UR5, R7, 0x2, P0 ;  /* 0x0000000500317c11 */ /* 0x000fe200080f1407 */
[----:B------:R-:W-:Y:S01]  /*16e30*/  VIADD R0, R10, 0x8 ;  /* 0x000000080a007836 */ /* 0x000fe20000000000 */
[----:B------:R-:W-:Y:S01]  /*16e40*/  LOP3.LUT P0, RZ, R212, 0x3, RZ, 0xc0, !PT ;  /* 0x00000003d4ff7812 */ /* 0x000fe2000780c0ff */
[----:B------:R-:W-:Y:S01]  /*16e50*/  ULDC.64 UR4, c[0x0][0xaa0] ;  /* 0x0002a80000047ab9 */ /* 0x000fe20000000a00 */
[C---:B------:R-:W-:Y:S02]  /*16e60*/  IADD3 R29, P5, R36.reuse, 0x4000, RZ ;  /* 0x00004000241d7810 */ /* 0x040fe40007fbe0ff */
[----:B------:R-:W-:-:S02]  /*16e70*/  IADD3 R33, P4, R36, 0x5000, RZ ;  /* 0x0000500024217810 */ /* 0x000fc40007f9e0ff */
[----:B------:R-:W-:Y:S02]  /*16e80*/  IADD3 R39, P3, R36, 0x6000, RZ ;  /* 0x0000600024277810 */ /* 0x000fe40007f7e0ff */
[----:B------:R-:W-:Y:S01]  /*16e90*/  LOP3.LUT R8, R8, R9, RZ, 0x3c, !PT ;  /* 0x0000000908087212 */ /* 0x000fe200078e3cff */
[--C-:B------:R-:W-:Y:S01]  /*16ea0*/  IMAD.X R9, RZ, RZ, R37.reuse, P1 ;  /* 0x000000ffff097224 */ /* 0x100fe200008e0625 */
[----:B------:R-:W-:Y:S02]  /*16eb0*/  IADD3 R7, P2, R36, 0x7000, RZ ;  /* 0x0000700024077810 */ /* 0x000fe40007f5e0ff */
[----:B------:R-:W-:Y:S02]  /*16ec0*/  ISETP.GE.OR P1, PT, R10, R3, P0 ;  /* 0x000000030a00720c */ /* 0x000fe40000726670 */
[----:B------:R-:W-:Y:S01]  /*16ed0*/  LOP3.LUT R24, R25, 0x380, RZ, 0xc0, !PT ;  /* 0x0000038019187812 */ /* 0x000fe200078ec0ff */
[----:B------:R-:W-:Y:S01]  /*16ee0*/  IMAD.X R41, RZ, RZ, R37, P2 ;  /* 0x000000ffff297224 */ /* 0x000fe200010e0625 */
[----:B------:R-:W-:-:S02]  /*16ef0*/  LOP3.LUT R28, R29, 0x380, RZ, 0xc0, !PT ;  /* 0x000003801d1c7812 */ /* 0x000fc400078ec0ff */
[----:B------:R-:W-:Y:S02]  /*16f00*/  LOP3.LUT R32, R33, 0x380, RZ, 0xc0, !PT ;  /* 0x0000038021207812 */ /* 0x000fe400078ec0ff */
[----:B------:R-:W-:Y:S02]  /*16f10*/  LOP3.LUT R38, R39, 0x380, RZ, 0xc0, !PT ;  /* 0x0000038027267812 */ /* 0x000fe400078ec0ff */
[----:B------:R-:W-:Y:S02]  /*16f20*/  LOP3.LUT R5, R36, 0x380, RZ, 0xc0, !PT ;  /* 0x0000038024057812 */ /* 0x000fe400078ec0ff */
[----:B------:R-:W-:Y:S01]  /*16f30*/  ISETP.GE.OR P0, PT, R0, R3, P0 ;  /* 0x000000030000720c */ /* 0x000fe20000706670 */
[----:B------:R-:W-:Y:S01]  /*16f40*/  @!P1 STG.E desc[UR36][R48.64], R20 ;  /* 0x0000001430009986 */ /* 0x000fe2000c101924 */
[----:B------:R-:W-:Y:S02]  /*16f50*/  LOP3.LUT R0, R7, 0x380, RZ, 0xc0, !PT ;  /* 0x0000038007007812 */ /* 0x000fe400078ec0ff */
[----:B------:R-:W-:-:S02]  /*16f60*/  SHF.R.U64 R24, R24, 0x3, RZ ;  /* 0x0000000318187819 */ /* 0x000fc400000012ff */
[----:B------:R-:W-:Y:S02]  /*16f70*/  SHF.R.U64 R28, R28, 0x3, RZ ;  /* 0x000000031c1c7819 */ /* 0x000fe400000012ff */
[----:B------:R-:W-:Y:S02]  /*16f80*/  SHF.R.U64 R32, R32, 0x3, RZ ;  /* 0x0000000320207819 */ /* 0x000fe400000012ff */
[----:B------:R-:W-:Y:S02]  /*16f90*/  SHF.R.U64 R38, R38, 0x3, RZ ;  /* 0x0000000326267819 */ /* 0x000fe400000012ff */
[----:B------:R-:W-:Y:S01]  /*16fa0*/  SHF.R.U64 R5, R5, 0x3, RZ ;  /* 0x0000000305057819 */ /* 0x000fe200000012ff */
[----:B------:R2:W-:Y:S01]  /*16fb0*/  @!P0 STG.E desc[UR36][R48.64+0x20], R21 ;  /* 0x0000201530008986 */ /* 0x0005e2000c101924 */
[----:B------:R-:W-:Y:S02]  /*16fc0*/  SHF.R.U64 R0, R0, 0x3, RZ ;  /* 0x0000000300007819 */ /* 0x000fe400000012ff */
[----:B------:R-:W-:Y:S01]  /*16fd0*/  LOP3.LUT R24, R24, R25, RZ, 0x3c, !PT ;  /* 0x0000001918187212 */ /* 0x000fe200078e3cff */
[--C-:B------:R-:W-:Y:S01]  /*16fe0*/  IMAD.X R25, RZ, RZ, R37.reuse, P6 ;  /* 0x000000ffff197224 */ /* 0x100fe200030e0625 */
[----:B------:R-:W-:Y:S01]  /*16ff0*/  LOP3.LUT R28, R28, R29, RZ, 0x3c, !PT ;  /* 0x0000001d1c1c7212 */ /* 0x000fe200078e3cff */
[--C-:B------:R-:W-:Y:S01]  /*17000*/  IMAD.X R29, RZ, RZ, R37.reuse, P5 ;  /* 0x000000ffff1d7224 */ /* 0x100fe200028e0625 */
[----:B------:R-:W-:Y:S01]  /*17010*/  LOP3.LUT R32, R32, R33, RZ, 0x3c, !PT ;  /* 0x0000002120207212 */ /* 0x000fe200078e3cff */
[--C-:B------:R-:W-:Y:S01]  /*17020*/  IMAD.X R33, RZ, RZ, R37.reuse, P4 ;  /* 0x000000ffff217224 */ /* 0x100fe200020e0625 */
[----:B------:R-:W-:Y:S01]  /*17030*/  LOP3.LUT R38, R38, R39, RZ, 0x3c, !PT ;  /* 0x0000002726267212 */ /* 0x000fe200078e3cff */
[--C-:B------:R-:W-:Y:S01]  /*17040*/  IMAD.X R39, RZ, RZ, R37.reuse, P3 ;  /* 0x000000ffff277224 */ /* 0x100fe200018e0625 */
[----:B------:R-:W-:Y:S01]  /*17050*/  LOP3.LUT R4, R5, R36, RZ, 0x3c, !PT ;  /* 0x0000002405047212 */ /* 0x000fe200078e3cff */
[----:B------:R-:W-:Y:S01]  /*17060*/  IMAD.MOV.U32 R5, RZ, RZ, R37 ;  /* 0x000000ffff057224 */ /* 0x000fe200078e0025 */
[----:B------:R-:W-:Y:S01]  /*17070*/  LOP3.LUT R40, R0, R7, RZ, 0x3c, !PT ;  /* 0x0000000700287212 */ /* 0x000fe200078e3cff */
[----:B------:R-:W5:Y:S01]  /*17080*/  LD.E.128 R8, desc[UR36][R8.64] ;  /* 0x0000002408087980 */ /* 0x000f62000c101d00 */
[----:B------:R-:W-:-:S03]  /*17090*/  SHF.R.S32.HI R47, RZ, 0x1f, R195 ;  /* 0x0000001fff2f7819 */ /* 0x000fc600000114c3 */
[----:B------:R-:W5:Y:S01]  /*170a0*/  LD.E.128 R4, desc[UR36][R4.64] ;  /* 0x0000002404047980 */ /* 0x000f62000c101d00 */
[----:B------:R-:W-:-:S03]  /*170b0*/  IMAD R45, R45, UR4, RZ ;  /* 0x000000042d2d7c24 */ /* 0x000fc6000f8e02ff */
[----:B------:R-:W5:Y:S01]  /*170c0*/  LD.E.128 R12, desc[UR36][R12.64] ;  /* 0x000000240c0c7980 */ /* 0x000f62000c101d00 */
[----:B------:R-:W-:-:S03]  /*170d0*/  IMAD.MOV.U32 R46, RZ, RZ, R195 ;  /* 0x000000ffff2e7224 */ /* 0x000fc600078e00c3 */
[----:B------:R-:W5:Y:S04]  /*170e0*/  LD.E.128 R24, desc[UR36][R24.64] ;  /* 0x0000002418187980 */ /* 0x000f68000c101d00 */
[----:B------:R-:W5:Y:S04]  /*170f0*/  LD.E.128 R28, desc[UR36][R28.64] ;  /* 0x000000241c1c7980 */ /* 0x000f68000c101d00 */
[----:B------:R-:W5:Y:S04]  /*17100*/  LD.E.128 R32, desc[UR36][R32.64] ;  /* 0x0000002420207980 */ /* 0x000f68000c101d00 */
[----:B------:R-:W5:Y:S04]  /*17110*/  LD.E.128 R36, desc[UR36][R38.64] ;  /* 0x0000002426247980 */ /* 0x000f68000c101d00 */
[----:B------:R-:W5:Y:S01]  /*17120*/  LD.E.128 R40, desc[UR36][R40.64] ;  /* 0x0000002428287980 */ /* 0x000f62000c101d00 */
[----:B------:R-:W-:Y:S01]  /*17130*/  @!PT LDS RZ, [RZ] ;  /* 0x00000000fffff984 */ /* 0x000fe20000000800 */
[----:B------:R-:W-:Y:S01]  /*17140*/  @!PT LDS RZ, [RZ] ;  /* 0x00000000fffff984 */ /* 0x000fe20000000800 */
[----:B------:R-:W-:Y:S01]  /*17150*/  @!PT LDS RZ, [RZ] ;  /* 0x00000000fffff984 */ /* 0x000fe20000000800 */
[----:B------:R-:W-:Y:S01]  /*17160*/  @!PT LDS RZ, [RZ] ;  /* 0x00000000fffff984 */ /* 0x000fe20000000800 */
[----:B------:R3:W-:Y:S06]  /*17170*/  MEMBAR.ALL.CTA ;  /* 0x0000000000007992 */ /* 0x0007ec0000008000 */
[----:B---3--:R-:W3:Y:S01]  /*17180*/  FENCE.VIEW.ASYNC.S ;  /* 0x00000000000073c6 */ /* 0x008ee20000000000 */
[----:B--2---:R-:W-:-:S04]  /*17190*/  IMAD.WIDE.U32 R20, R44, UR4, R46 ;  /* 0x000000042c147c25 */ /* 0x004fc8000f8e002e */
[----:B------:R-:W-:Y:S01]  /*171a0*/  IMAD R45, R44, UR5, R45 ;  /* 0x000000052c2d7c24 */ /* 0x000fe2000f8e022d */
[----:B------:R-:W-:Y:S01]  /*171b0*/  ULDC.64 UR4, c[0x0][0xae0] ;  /* 0x0002b80000047ab9 */ /* 0x000fe20000000a00 */
[----:B------:R-:W-:Y:S02]  /*171c0*/  IMAD R47, R206, -0x80, R3 ;  /* 0xffffff80ce2f7824 */ /* 0x000fe400078e0203 */
[C---:B------:R-:W-:Y:S02]  /*171d0*/  VIADD R0, R196.reuse, 0x20 ;  /* 0x00000020c4007836 */ /* 0x040fe40000000000 */
[----:B------:R-:W-:Y:S01]  /*171e0*/  IMAD.IADD R21, R21, 0x1, R45 ;  /* 0x0000000115157824 */ /* 0x000fe200078e022d */
[-C--:B------:R-:W-:Y:S01]  /*171f0*/  ISETP.GE.AND P2, PT, R196, R47.reuse, PT ;  /* 0x0000002fc400720c */ /* 0x080fe20003f46270 */
[----:B------:R-:W-:Y:S01]  /*17200*/  IMAD R45, R50, UR4, RZ ;  /* 0x00000004322d7c24 */ /* 0x000fe2000f8e02ff */
[----:B------:R-:W-:Y:S01]  /*17210*/  ISETP.GE.AND P4, PT, R0, R47, PT ;  /* 0x0000002f0000720c */ /* 0x000fe20003f86270 */
[----:B------:R-:W-:-:S02]  /*17220*/  VIADD R3, R196, 0x40 ;  /* 0x00000040c4037836 */ /* 0x000fc40000000000 */
[C---:B------:R-:W-:Y:S02]  /*17230*/  IMAD R45, R198.reuse, UR5, R45 ;  /* 0x00000005c62d7c24 */ /* 0x040fe4000f8e022d */
[----:B------:R-:W-:Y:S01]  /*17240*/  IMAD.WIDE.U32 R20, R198, UR4, R20 ;  /* 0x00000004c6147c25 */ /* 0x000fe2000f8e0014 */
[----:B------:R-:W-:-:S03]  /*17250*/  ULDC.64 UR4, c[0x0][0xae8] ;  /* 0x0002ba0000047ab9 */ /* 0x000fc60000000a00 */
[----:B------:R-:W-:Y:S01]  /*17260*/  VIADD R0, R2, 0x34820 ;  /* 0x0003482002007836 */ /* 0x000fe20000000000 */
[-C--:B------:R-:W-:Y:S01]  /*17270*/  ISETP.GE.AND P0, PT, R3, R47.reuse, PT ;  /* 0x0000002f0300720c */ /* 0x080fe20003f06270 */
[----:B------:R-:W-:Y:S02]  /*17280*/  VIADD R44, R196, 0x60 ;  /* 0x00000060c42c7836 */ /* 0x000fe40000000000 */
[----:B------:R-:W-:Y:S01]  /*17290*/  IMAD.IADD R21, R21, 0x1, R45 ;  /* 0x0000000115157824 */ /* 0x000fe200078e022d */
[----:B------:R-:W-:Y:S01]  /*172a0*/  PRMT R0, RZ, 0x654, R0 ;  /* 0x00000654ff007816 */ /* 0x000fe20000000000 */
[----:B------:R-:W-:Y:S01]  /*172b0*/  IMAD R3, R207, UR4, RZ ;  /* 0x00000004cf037c24 */ /* 0x000fe2000f8e02ff */
[----:B------:R-:W-:Y:S01]  /*172c0*/  ISETP.GE.AND P1, PT, R44, R47, PT ;  /* 0x0000002f2c00720c */ /* 0x000fe20003f26270 */
[C---:B------:R-:W-:Y:S01]  /*172d0*/  IMAD.WIDE.U32 R46, R201.reuse, UR4, R20 ;  /* 0x00000004c92e7c25 */ /* 0x040fe2000f8e0014 */
[----:B------:R-:W-:Y:S01]  /*172e0*/  SHF.R.S32.HI R197, RZ, 0x1f, R196 ;  /* 0x0000001fffc57819 */ /* 0x000fe200000114c4 */
[----:B---3--:R2:W-:Y:S01]  /*172f0*/  SYNCS.ARRIVE.TRANS64.RED.A1T0 RZ, [R0+URZ], RZ ;  /* 0x000000ff00ff79a7 */ /* 0x0085e2000810043f */
[----:B------:R-:W-:Y:S01]  /*17300*/  BSSY B1, `(.L_x_643) ;  /* 0x0000015000017945 */ /* 0x000fe20003800000 */
[----:B------:R-:W-:-:S02]  /*17310*/  IMAD R3, R201, UR5, R3 ;  /* 0x00000005c9037c24 */ /* 0x000fc4000f8e0203 */
[----:B------:R-:W-:-:S04]  /*17320*/  IMAD.WIDE R44, R206, 0x80, R196 ;  /* 0x00000080ce2c7825 */ /* 0x000fc800078e02c4 */
[----:B------:R-:W-:Y:S01]  /*17330*/  IMAD.IADD R51, R47, 0x1, R3 ;  /* 0x000000012f337824 */ /* 0x000fe200078e0203 */
[----:B--2---:R-:W-:Y:S06]  /*17340*/  @P2 BRA `(.L_x_644) ;  /* 0x0000000000402947 */ /* 0x004fec0003800000 */
[----:B------:R-:W-:Y:S01]  /*17350*/  ULDC.64 UR4, c[0x0][0xad8] ;  /* 0x0002b60000047ab9 */ /* 0x000fe20000000a00 */
[----:B------:R-:W-:Y:S01]  /*17360*/  IMAD.MOV.U32 R20, RZ, RZ, R46 ;  /* 0x000000ffff147224 */ /* 0x000fe200078e002e */
[----:B------:R-:W-:Y:S01]  /*17370*/  ULDC.64 UR6, c[0x0][0xa80] ;  /* 0x0002a00000067ab9 */ /* 0x000fe20000000a00 */
[----:B------:R-:W-:Y:S02]  /*17380*/  IMAD.MOV.U32 R21, RZ, RZ, R51 ;  /* 0x000000ffff157224 */ /* 0x000fe400078e0033 */
[----:B------:R-:W-:Y:S02]  /*17390*/  IMAD R3, R45, UR4, RZ ;  /* 0x000000042d037c24 */ /* 0x000fe4000f8e02ff */
[----:B------:R-:W-:Y:S02]  /*173a0*/  VIADD R0, R195, 0x40 ;  /* 0x00000040c3007836 */ /* 0x000fe40000000000 */
[----:B------:R-:W-:Y:S01]  /*173b0*/  IMAD.WIDE.U32 R20, R44, UR4, R20 ;  /* 0x000000042c147c25 */ /* 0x000fe2000f8e0014 */
[----:B------:R-:W-:-:S02]  /*173c0*/  ULDC UR4, c[0x0][0xa8c] ;  /* 0x0002a30000047ab9 */ /* 0x000fc40000000800 */
[----:B------:R-:W-:Y:S01]  /*173d0*/  ISETP.GE.AND P2, PT, R195, UR4, PT ;  /* 0x00000004c3007c0c */ /* 0x000fe2000bf46270 */
[----:B------:R-:W-:Y:S01]  /*173e0*/  IMAD R3, R44, UR5, R3 ;  /* 0x000000052c037c24 */ /* 0x000fe2000f8e0203 */
[----:B------:R-:W-:Y:S02]  /*173f0*/  ISETP.GE.AND P3, PT, R0, UR4, PT ;  /* 0x0000000400007c0c */ /* 0x000fe4000bf66270 */
[----:B------:R-:W-:Y:S01]  /*17400*/  LEA R48, P5, R20, UR6, 0x1 ;  /* 0x0000000614307c11 */ /* 0x000fe2000f8a08ff */
[----:B------:R-:W-:-:S05]  /*17410*/  IMAD.IADD R3, R21, 0x1, R3 ;  /* 0x0000000115037824 */ /* 0x000fca00078e0203 */
[----:B------:R-:W-:-:S05]  /*17420*/  LEA.HI.X R49, R20, UR7, R3, 0x1, P5 ;  /* 0x0000000714317c11 */ /* 0x000fca000a8f0c03 */
[----:B-----5:R2:W-:Y:S04]  /*17430*/  @!P2 STG.E.128 desc[UR36][R48.64], R4 ;  /* 0x000000043000a986 */ /* 0x0205e8000c101d24 */
[----:B------:R2:W-:Y:S02]  /*17440*/  @!P3 STG.E.128 desc[UR36][R48.64+0x80], R28 ;  /* 0x0000801c3000b986 */ /* 0x0005e4000c101d24 */
.L_x_644:
[----:B------:R-:W-:Y:S05]  /*17450*/  BSYNC B1 ;  /* 0x0000000000017941 */ /* 0x000fea0003800000 */
.L_x_643:
[----:B------:R-:W-:Y:S04]  /*17460*/  BSSY B1, `(.L_x_645) ;  /* 0x0000014000017945 */ /* 0x000fe80003800000 */
[----:B------:R-:W-:Y:S05]  /*17470*/  @P4 BRA `(.L_x_646) ;  /* 0x0000000000484947 */ /* 0x000fea0003800000 */
[----:B------:R-:W-:Y:S01]  /*17480*/  IADD3 R3, P2, R44, 0x20, RZ ;  /* 0x000000202c037810 */ /* 0x000fe20007f5e0ff */
[----:B------:R-:W-:Y:S01]  /*17490*/  ULDC.64 UR4, c[0x0][0xad8] ;  /* 0x0002b60000047ab9 */ /* 0x000fe20000000a00 */
[----:B--2--5:R-:W-:Y:S01]  /*174a0*/  IMAD.MOV.U32 R4, RZ, RZ, R46 ;  /* 0x000000ffff047224 */ /* 0x024fe200078e002e */
[----:B------:R-:W-:Y:S01]  /*174b0*/  ULDC.64 UR6, c[0x0][0xa80] ;  /* 0x0002a00000067ab9 */ /* 0x000fe20000000a00 */
[----:B------:R-:W-:Y:S02]  /*174c0*/  IMAD.MOV.U32 R5, RZ, RZ, R51 ;  /* 0x000000ffff057224 */ /* 0x000fe400078e0033 */
[----:B------:R-:W-:Y:S02]  /*174d0*/  IMAD.X R0, RZ, RZ, R45, P2 ;  /* 0x000000ffff007224 */ /* 0x000fe400010e062d */
[----:B------:R-:W-:Y:S02]  /*174e0*/  VIADD R6, R195, 0x40 ;  /* 0x00000040c3067836 */ /* 0x000fe40000000000 */
[----:B------:R-:W-:-:S02]  /*174f0*/  IMAD R0, R0, UR4, RZ ;  /* 0x0000000400007c24 */ /* 0x000fc4000f8e02ff */
[----:B------:R-:W-:Y:S01]  /*17500*/  IMAD.WIDE.U32 R4, R3, UR4, R4 ;  /* 0x0000000403047c25 */ /* 0x000fe2000f8e0004 */
[----:B------:R-:W-:Y:S02]  /*17510*/  ULDC UR4, c[0x0][0xa8c] ;  /* 0x0002a30000047ab9 */ /* 0x000fe40000000800 */
[----:B------:R-:W-:Y:S01]  /*17520*/  ISETP.GE.AND P3, PT, R195, UR4, PT ;  /* 0x00000004c3007c0c */ /* 0x000fe2000bf66270 */
[----:B------:R-:W-:Y:S01]  /*17530*/  IMAD R3, R3, UR5, R0 ;  /* 0x0000000503037c24 */ /* 0x000fe2000f8e0200 */
[----:B------:R-:W-:Y:S02]  /*17540*/  ISETP.GE.AND P4, PT, R6, UR4, PT ;  /* 0x0000000406007c0c */ /* 0x000fe4000bf86270 */
[----:B------:R-:W-:Y:S01]  /*17550*/  LEA R6, P2, R4, UR6, 0x1 ;  /* 0x0000000604067c11 */ /* 0x000fe2000f8408ff */
[----:B------:R-:W-:-:S05]  /*17560*/  IMAD.IADD R3, R5, 0x1, R3 ;  /* 0x0000000105037824 */ /* 0x000fca00078e0203 */
[----:B------:R-:W-:-:S05]  /*17570*/  LEA.HI.X R7, R4, UR7, R3, 0x1, P2 ;  /* 0x0000000704077c11 */ /* 0x000fca00090f0c03 */
[----:B------:R3:W-:Y:S04]  /*17580*/  @!P3 STG.E.128 desc[UR36][R6.64], R8 ;  /* 0x000000080600b986 */ /* 0x0007e8000c101d24 */
[----:B------:R3:W-:Y:S02]  /*17590*/  @!P4 STG.E.128 desc[UR36][R6.64+0x80], R32 ;  /* 0x000080200600c986 */ /* 0x0007e4000c101d24 */
.L_x_646:
[----:B------:R-:W-:Y:S05]  /*175a0*/  BSYNC B1 ;  /* 0x0000000000017941 */ /* 0x000fea0003800000 */
.L_x_645:
        /* <DEDUP_REMOVED lines=8> */
[----:B---3--:R-:W-:Y:S02]  /*17630*/  VIADD R6, R195, 0x40 ;  /* 0x00000040c3067836 */ /* 0x008fe40000000000 */
        /* <DEDUP_REMOVED lines=11> */
.L_x_648:
[----:B------:R-:W-:Y:S05]  /*176f0*/  BSYNC B1 ;  /* 0x0000000000017941 */ /* 0x000fea0003800000 */
.L_x_647:
[----:B------:R-:W-:Y:S05]  /*17700*/  @P1 BRA `(.L_x_649) ;  /* 0x0000000800cc1947 */ /* 0x000fea0003800000 */
[----:B------:R-:W-:Y:S01]  /*17710*/  IADD3 R3, P0, R44, 0x60, RZ ;  /* 0x000000602c037810 */ /* 0x000fe20007f1e0ff */
[----:B------:R-:W-:Y:S01]  /*17720*/  ULDC.64 UR6, c[0x0][0xad8] ;  /* 0x0002b60000067ab9 */ /* 0x000fe20000000a00 */
[----:B--2--5:R-:W-:Y:S01]  /*17730*/  IMAD.MOV.U32 R4, RZ, RZ, R46 ;  /* 0x000000ffff047224 */ /* 0x024fe200078e002e */
[----:B------:R-:W-:Y:S01]  /*17740*/  ULDC UR4, c[0x0][0xa8c] ;  /* 0x0002a30000047ab9 */ /* 0x000fe20000000800 */
[----:B------:R-:W-:Y:S01]  /*17750*/  IMAD.MOV.U32 R5, RZ, RZ, R51 ;  /* 0x000000ffff057224 */ /* 0x000fe200078e0033 */
[----:B------:R-:W-:Y:S01]  /*17760*/  ISETP.GE.AND P1, PT, R195, UR4, PT ;  /* 0x00000004c3007c0c */ /* 0x000fe2000bf26270 */
[----:B------:R-:W-:Y:S02]  /*17770*/  IMAD.X R44, RZ, RZ, R45, P0 ;  /* 0x000000ffff2c7224 */ /* 0x000fe400000e062d */
[----:B------:R-:W-:-:S04]  /*17780*/  IMAD.WIDE.U32 R4, R3, UR6, R4 ;  /* 0x0000000603047c25 */ /* 0x000fc8000f8e0004 */
[----:B------:R-:W-:Y:S02]  /*17790*/  IMAD R44, R44, UR6, RZ ;  /* 0x000000062c2c7c24 */ /* 0x000fe4000f8e02ff */
[----:B------:R-:W-:Y:S02]  /*177a0*/  VIADD R0, R195, 0x40 ;  /* 0x00000040c3007836 */ /* 0x000fe40000000000 */
[----:B------:R-:W-:Y:S01]  /*177b0*/  IMAD R3, R3, UR7, R44 ;  /* 0x0000000703037c24 */ /* 0x000fe2000f8e022c */
[----:B------:R-:W-:Y:S02]  /*177c0*/  ULDC.64 UR6, c[0x0][0xa80] ;  /* 0x0002a00000067ab9 */ /* 0x000fe40000000a00 */
[----:B---34-:R-:W-:Y:S01]  /*177d0*/  LEA R6, P0, R4, UR6, 0x1 ;  /* 0x0000000604067c11 */ /* 0x018fe2000f8008ff */
[----:B------:R-:W-:-:S05]  /*177e0*/  IMAD.IADD R3, R5, 0x1, R3 ;  /* 0x0000000105037824 */ /* 0x000fca00078e0203 */
[----:B------:R-:W-:Y:S02]  /*177f0*/  LEA.HI.X R7, R4, UR7, R3, 0x1, P0 ;  /* 0x0000000704077c11 */ /* 0x000fe400080f0c03 */
[----:B------:R-:W-:-:S03]  /*17800*/  ISETP.GE.AND P0, PT, R0, UR4, PT ;  /* 0x0000000400007c0c */ /* 0x000fc6000bf06270 */
[----:B------:R2:W-:Y:S10]  /*17810*/  @!P1 STG.E.128 desc[UR36][R6.64], R24 ;  /* 0x0000001806009986 */ /* 0x0005f4000c101d24 */
[----:B------:R-:W-:Y:S05]  /*17820*/  @P0 BRA `(.L_x_649) ;  /* 0x0000000800840947 */ /* 0x000fea0003800000 */
[----:B------:R3:W-:Y:S01]  /*17830*/  STG.E.128 desc[UR36][R6.64+0x80], R40 ;  /* 0x0000802806007986 */ /* 0x0007e2000c101d24 */
[----:B------:R-:W-:Y:S05]  /*17840*/  BRA `(.L_x_649) ;  /* 0x00000008007c7947 */ /* 0x000fea0003800000 */
.L_x_641:
[----:B------:R-:W-:Y:S01]  /*17850*/  ULDC.64 UR4, c[0x0][0xbd8] ;  /* 0x0002f60000047ab9 */ /* 0x000fe20000000a00 */
[----:B------:R-:W-:Y:S01]  /*17860*/  IMAD.MOV.U32 R9, RZ, RZ, RZ ;  /* 0x000000ffff097224 */ /* 0x000fe200078e00ff */
[----:B------:R-:W-:Y:S02]  /*17870*/  ISETP.NE.U32.AND P0, PT, RZ, UR4, PT ;  /* 0x00000004ff007c0c */ /* 0x000fe4000bf05070 */
[----:B------:R-:W-:Y:S02]  /*17880*/  IADD3 R4, P1, R199, UR4, RZ ;  /* 0x00000004c7047c10 */ /* 0x000fe4000ff3e0ff */
[----:B------:R-:W-:Y:S02]  /*17890*/  ISETP.NE.AND.EX P0, PT, RZ, UR5, PT, P0 ;  /* 0x00000005ff007c0c */ /* 0x000fe4000bf05300 */
[----:B------:R-:W-:Y:S01]  /*178a0*/  IADD3.X R5, R200, UR5, RZ, P1, !PT ;  /* 0x00000005c8057c10 */ /* 0x000fe20008ffe4ff */
[----:B------:R-:W-:Y:S02]  /*178b0*/  ULDC.64 UR4, c[0x0][0xbe0] ;  /* 0x0002f80000047ab9 */ /* 0x000fe40000000a00 */
[----:B------:R-:W-:-:S04]  /*178c0*/  ISETP.NE.U32.AND P1, PT, RZ, UR4, PT ;  /* 0x00000004ff007c0c */ /* 0x000fc8000bf25070 */
[----:B------:R-:W-:-:S04]  /*178d0*/  ISETP.NE.AND.EX P1, PT, RZ, UR5, PT, P1 ;  /* 0x00000005ff007c0c */ /* 0x000fc8000bf25310 */
[----:B------:R2:W5:Y:S09]  /*178e0*/  @P0 LDG.E R9, desc[UR36][R4.64] ;  /* 0x0000002404090981 */ /* 0x000572000c1e1900 */
[----:B------:R-:W-:Y:S01]  /*178f0*/  @P1 IADD3 R6, P2, R199, UR4, RZ ;  /* 0x00000004c7061c10 */ /* 0x000fe2000ff5e0ff */
[----:B------:R-:W-:-:S02]  /*17900*/  ULDC UR4, c[0x0][0xa88] ;  /* 0x0002a20000047ab9 */ /* 0x000fc40000000800 */
[----:B------:R-:W-:Y:S01]  /*17910*/  IMAD.U32 R3, RZ, RZ, UR4 ;  /* 0x00000004ff037e24 */ /* 0x000fe2000f8e00ff */
[----:B------:R-:W-:-:S05]  /*17920*/  @P1 IADD3.X R7, R200, UR5, RZ, P2, !PT ;  /* 0x00000005c8071c10 */ /* 0x000fca00097fe4ff */
[----:B------:R2:W5:Y:S01]  /*17930*/  @P1 LDG.E R3, desc[UR36][R6.64] ;  /* 0x0000002406031981 */ /* 0x000562000c1e1900 */
[----:B------:R-:W-:Y:S01]  /*17940*/  ISETP.GE.AND P2, PT, R224, 0x80, PT ;  /* 0x00000080e000780c */ /* 0x000fe20003f46270 */
[----:B------:R-:W-:-:S12]  /*17950*/  @P1 BRA `(.L_x_650) ;  /* 0x0000000000101947 */ /* 0x000fd80003800000 */
[----:B------:R-:W-:Y:S05]  /*17960*/  @!P0 BRA `(.L_x_650) ;  /* 0x00000000000c8947 */ /* 0x000fea0003800000 */
[----:B------:R-:W3:Y:S04]  /*17970*/  LDG.E R0, desc[UR36][R4.64] ;  /* 0x0000002404007981 */ /* 0x000ee8000c1e1900 */
[----:B-----5:R-:W3:Y:S02]  /*17980*/  LDG.E R3, desc[UR36][R4.64+0x4] ;  /* 0x0000042404037981 */ /* 0x020ee4000c1e1900 */
[----:B---3--:R-:W-:-:S07]  /*17990*/  IMAD.IADD R3, R3, 0x1, -R0 ;  /* 0x0000000103037824 */ /* 0x008fce00078e0a00 */
.L_x_650:
[----:B------:R-:W-:Y:S01]  /*179a0*/  BSSY B1, `(.L_x_651) ;  /* 0x000001d000017945 */ /* 0x000fe20003800000 */
[----:B------:R-:W-:Y:S02]  /*179b0*/  SHF.R.S32.HI R10, RZ, 0x1f, R198 ;  /* 0x0000001fff0a7819 */ /* 0x000fe400000114c6 */
[----:B------:R-:W-:Y:S02]  /*179c0*/  SHF.R.S32.HI R12, RZ, 0x1f, R195 ;  /* 0x0000001fff0c7819 */ /* 0x000fe400000114c3 */
[----:B------:R-:W-:Y:S02]  /*179d0*/  SEL R201, R201, RZ, !P0 ;  /* 0x000000ffc9c97207 */ /* 0x000fe40004000000 */
[----:B------:R-:W-:Y:S02]  /*179e0*/  SEL R207, R207, RZ, !P0 ;  /* 0x000000ffcfcf7207 */ /* 0x000fe40004000000 */
[----:B-----5:R-:W-:Y:S01]  /*179f0*/  SHF.R.S32.HI R8, RZ, 0x1f, R9 ;  /* 0x0000001fff087819 */ /* 0x020fe20000011409 */
[----:B------:R-:W-:Y:S06]  /*17a00*/  @P2 BRA `(.L_x_652) ;  /* 0x0000000000582947 */ /* 0x000fec0003800000 */
[----:B--2---:R-:W2:Y:S02]  /*17a10*/  S2R R5, SR_TID.X ;  /* 0x0000000000057919 */ /* 0x004ea40000002100 */
[----:B--2---:R-:W-:-:S04]  /*17a20*/  IMAD R0, R206, 0x80, R5 ;  /* 0x00000080ce007824 */ /* 0x004fc800078e0205 */
[----:B------:R-:W-:-:S05]  /*17a30*/  VIADD R0, R0, 0xffffff80 ;  /* 0xffffff8000007836 */ /* 0x000fca0000000000 */
[----:B------:R-:W-:-:S13]  /*17a40*/  ISETP.GE.AND P0, PT, R0, R3, PT ;  /* 0x000000030000720c */ /* 0x000fda0003f06270 */
[----:B------:R-:W-:Y:S05]  /*17a50*/  @P0 BRA `(.L_x_652) ;  /* 0x0000000000440947 */ /* 0x000fea0003800000 */
[----:B------:R-:W-:Y:S01]  /*17a60*/  IADD3 R4, P0, R0, R9, RZ ;  /* 0x0000000900047210 */ /* 0x000fe20007f1e0ff */
[----:B------:R-:W-:Y:S02]  /*17a70*/  ULDC.64 UR4, c[0x0][0xb70] ;  /* 0x0002dc0000047ab9 */ /* 0x000fe40000000a00 */
[----:B------:R-:W-:Y:S01]  /*17a80*/  IMAD R7, R10, UR4, RZ ;  /* 0x000000040a077c24 */ /* 0x000fe2000f8e02ff */
[----:B------:R-:W-:-:S03]  /*17a90*/  LEA.HI.X.SX32 R5, R0, R8, 0x1, P0 ;  /* 0x0000000800057211 */ /* 0x000fc600000f0eff */
[C---:B------:R-:W-:Y:S02]  /*17aa0*/  IMAD R7, R198.reuse, UR5, R7 ;  /* 0x00000005c6077c24 */ /* 0x040fe4000f8e0207 */
[----:B------:R-:W-:Y:S01]  /*17ab0*/  IMAD.WIDE.U32 R4, R198, UR4, R4 ;  /* 0x00000004c6047c25 */ /* 0x000fe2000f8e0004 */
[----:B------:R-:W-:-:S03]  /*17ac0*/  ULDC.64 UR4, c[0x0][0xb78] ;  /* 0x0002de0000047ab9 */ /* 0x000fc60000000a00 */
[----:B------:R-:W-:Y:S02]  /*17ad0*/  IMAD R0, R207, UR4, RZ ;  /* 0x00000004cf007c24 */ /* 0x000fe4000f8e02ff */
[----:B------:R-:W-:Y:S02]  /*17ae0*/  IMAD.IADD R5, R5, 0x1, R7 ;  /* 0x0000000105057824 */ /* 0x000fe400078e0207 */
[C---:B------:R-:W-:Y:S02]  /*17af0*/  IMAD R7, R201.reuse, UR5, R0 ;  /* 0x00000005c9077c24 */ /* 0x040fe4000f8e0200 */
[----:B------:R-:W-:Y:S01]  /*17b00*/  IMAD.WIDE.U32 R4, R201, UR4, R4 ;  /* 0x00000004c9047c25 */ /* 0x000fe2000f8e0004 */
[----:B------:R-:W-:-:S03]  /*17b10*/  ULDC.64 UR4, c[0x0][0xb40] ;  /* 0x0002d00000047ab9 */ /* 0x000fc60000000a00 */
[----:B------:R-:W-:Y:S01]  /*17b20*/  IMAD.IADD R5, R5, 0x1, R7 ;  /* 0x0000000105057824 */ /* 0x000fe200078e0207 */
[----:B------:R-:W-:-:S04]  /*17b30*/  LEA R6, P0, R4, UR4, 0x2 ;  /* 0x0000000404067c11 */ /* 0x000fc8000f8010ff */
[----:B------:R-:W-:Y:S01]  /*17b40*/  LEA.HI.X R7, R4, UR5, R5, 0x2, P0 ;  /* 0x0000000504077c11 */ /* 0x000fe200080f1405 */
[----:B------:R-:W-:-:S05]  /*17b50*/  IMAD.MOV.U32 R5, RZ, RZ, -0x800000 ;  /* 0xff800000ff057424 */ /* 0x000fca00078e00ff */
[----:B------:R3:W-:Y:S03]  /*17b60*/  STG.E desc[UR36][R6.64], R5 ;  /* 0x0000000506007986 */ /* 0x0007e6000c101924 */
.L_x_652:
[----:B------:R-:W-:Y:S05]  /*17b70*/  BSYNC B1 ;  /* 0x0000000000017941 */ /* 0x000fea0003800000 */
.L_x_651:
[----:B------:R-:W-:Y:S01]  /*17b80*/  ULDC.64 UR4, c[0x0][0xaa0] ;  /* 0x0002a80000047ab9 */ /* 0x000fe20000000a00 */
[----:B--2---:R-:W-:Y:S01]  /*17b90*/  IMAD.MOV.U32 R4, RZ, RZ, R195 ;  /* 0x000000ffff047224 */ /* 0x004fe200078e00c3 */
[----:B------:R-:W-:Y:S01]  /*17ba0*/  BSSY B1, `(.L_x_653) ;  /* 0x000002c000017945 */ /* 0x000fe20003800000 */
[----:B---3--:R-:W-:Y:S02]  /*17bb0*/  IMAD.MOV.U32 R5, RZ, RZ, R12 ;  /* 0x000000ffff057224 */ /* 0x008fe400078e000c */
[----:B------:R-:W-:Y:S02]  /*17bc0*/  IMAD R0, R8, UR4, RZ ;  /* 0x0000000408007c24 */ /* 0x000fe4000f8e02ff */
[----:B------:R-:W-:-:S04]  /*17bd0*/  IMAD.WIDE.U32 R4, R9, UR4, R4 ;  /* 0x0000000409047c25 */ /* 0x000fc8000f8e0004 */
[----:B------:R-:W-:Y:S01]  /*17be0*/  IMAD R9, R9, UR5, R0 ;  /* 0x0000000509097c24 */ /* 0x000fe2000f8e0200 */
[----:B------:R-:W-:Y:S01]  /*17bf0*/  ULDC.64 UR4, c[0x0][0xae0] ;  /* 0x0002b80000047ab9 */ /* 0x000fe20000000a00 */
[----:B------:R-:W-:Y:S02]  /*17c00*/  VIADD R0, R196, 0x20 ;  /* 0x00000020c4007836 */ /* 0x000fe40000000000 */
[----:B------:R-:W-:Y:S02]  /*17c10*/  IMAD R3, R206, -0x80, R3 ;  /* 0xffffff80ce037824 */ /* 0x000fe400078e0203 */
[----:B------:R-:W-:Y:S01]  /*17c20*/  IMAD.IADD R5, R5, 0x1, R9 ;  /* 0x0000000105057824 */ /* 0x000fe200078e0209 */
[----:B------:R-:W-:Y:S01]  /*17c30*/  SHF.R.S32.HI R9, RZ, 0x1f, R196 ;  /* 0x0000001fff097819 */ /* 0x000fe200000114c4 */
[----:B------:R-:W-:Y:S01]  /*17c40*/  IMAD R7, R10, UR4, RZ ;  /* 0x000000040a077c24 */ /* 0x000fe2000f8e02ff */
[-C--:B------:R-:W-:Y:S01]  /*17c50*/  ISETP.GE.AND P3, PT, R0, R3.reuse, PT ;  /* 0x000000030000720c */ /* 0x080fe20003f66270 */
[C---:B------:R-:W-:Y:S01]  /*17c60*/  VIADD R0, R196.reuse, 0x60 ;  /* 0x00000060c4007836 */ /* 0x040fe20000000000 */
[----:B------:R-:W-:Y:S01]  /*17c70*/  ISETP.GE.AND P2, PT, R196, R3, PT ;  /* 0x00000003c400720c */ /* 0x000fe20003f46270 */
[----:B------:R-:W-:-:S02]  /*17c80*/  IMAD R7, R198, UR5, R7 ;  /* 0x00000005c6077c24 */ /* 0x000fc4000f8e0207 */
[----:B------:R-:W-:Y:S01]  /*17c90*/  IMAD.WIDE.U32 R4, R198, UR4, R4 ;  /* 0x00000004c6047c25 */ /* 0x000fe2000f8e0004 */
[----:B------:R-:W-:Y:S01]  /*17ca0*/  ULDC.64 UR4, c[0x0][0xae8] ;  /* 0x0002ba0000047ab9 */ /* 0x000fe20000000a00 */
[-C--:B------:R-:W-:Y:S02]  /*17cb0*/  ISETP.GE.AND P0, PT, R0, R3.reuse, PT ;  /* 0x000000030000720c */ /* 0x080fe40003f06270 */
[----:B------:R-:W-:Y:S02]  /*17cc0*/  VIADD R6, R196, 0x40 ;  /* 0x00000040c4067836 */ /* 0x000fe40000000000 */
[----:B------:R-:W-:Y:S02]  /*17cd0*/  IMAD.IADD R5, R5, 0x1, R7 ;  /* 0x0000000105057824 */ /* 0x000fe400078e0207 */
[----:B------:R-:W-:Y:S01]  /*17ce0*/  IMAD R0, R207, UR4, RZ ;  /* 0x00000004cf007c24 */ /* 0x000fe2000f8e02ff */
[----:B------:R-:W-:Y:S01]  /*17cf0*/  ISETP.GE.AND P1, PT, R6, R3, PT ;  /* 0x000000030600720c */ /* 0x000fe20003f26270 */
[----:B------:R-:W-:-:S04]  /*17d00*/  IMAD.WIDE.U32 R6, R201, UR4, R4 ;  /* 0x00000004c9067c25 */ /* 0x000fc8000f8e0004 */
[----:B------:R-:W-:Y:S02]  /*17d10*/  IMAD R3, R201, UR5, R0 ;  /* 0x00000005c9037c24 */ /* 0x000fe4000f8e0200 */
[----:B------:R-:W-:Y:S02]  /*17d20*/  IMAD.MOV.U32 R8, RZ, RZ, R196 ;  /* 0x000000ffff087224 */ /* 0x000fe400078e00c4 */
[----:B------:R-:W-:Y:S02]  /*17d30*/  IMAD.IADD R11, R7, 0x1, R3 ;  /* 0x00000001070b7824 */ /* 0x000fe400078e0203 */
[----:B------:R-:W-:Y:S01]  /*17d40*/  IMAD.WIDE R8, R206, 0x80, R8 ;  /* 0x00000080ce087825 */ /* 0x000fe200078e0208 */
[----:B------:R-:W-:Y:S06]  /*17d50*/  @P2 BRA `(.L_x_654) ;  /* 0x0000000000402947 */ /* 0x000fec0003800000 */
        /* <DEDUP_REMOVED lines=14> */
[----:B------:R2:W-:Y:S04]  /*17e40*/  @!P4 STG.E.128 desc[UR36][R12.64], RZ ;  /* 0x000000ff0c00c986 */ /* 0x0005e8000c101d24 */
[----:B------:R2:W-:Y:S02]  /*17e50*/  @!P5 STG.E.128 desc[UR36][R12.64+0x80], RZ ;  /* 0x000080ff0c00d986 */ /* 0x0005e4000c101d24 */
.L_x_654:
[----:B------:R-:W-:Y:S05]  /*17e60*/  BSYNC B1 ;  /* 0x0000000000017941 */ /* 0x000fea0003800000 */
.L_x_653:
[----:B------:R-:W-:Y:S04]  /*17e70*/  BSSY B1, `(.L_x_655) ;  /* 0x0000014000017945 */ /* 0x000fe80003800000 */
[----:B------:R-:W-:Y:S05]  /*17e80*/  @P3 BRA `(.L_x_656) ;  /* 0x0000000000483947 */ /* 0x000fea0003800000 */
[----:B------:R-:W-:Y:S01]  /*17e90*/  IADD3 R3, P2, R8, 0x20, RZ ;  /* 0x0000002008037810 */ /* 0x000fe20007f5e0ff */
[----:B------:R-:W-:Y:S01]  /*17ea0*/  ULDC.64 UR4, c[0x0][0xad8] ;  /* 0x0002b60000047ab9 */ /* 0x000fe20000000a00 */
[----:B------:R-:W-:Y:S01]  /*17eb0*/  IMAD.MOV.U32 R4, RZ, RZ, R6 ;  /* 0x000000ffff047224 */ /* 0x000fe200078e0006 */
        /* <DEDUP_REMOVED lines=10> */
[----:B--2---:R-:W-:Y:S01]  /*17f60*/  LEA R12, P2, R4, UR6, 0x1 ;  /* 0x00000006040c7c11 */ /* 0x004fe2000f8408ff */
[----:B------:R-:W-:-:S05]  /*17f70*/  IMAD.IADD R3, R5, 0x1, R3 ;  /* 0x0000000105037824 */ /* 0x000fca00078e0203 */
[----:B------:R-:W-:-:S05]  /*17f80*/  LEA.HI.X R13, R4, UR7, R3, 0x1, P2 ;  /* 0x00000007040d7c11 */ /* 0x000fca00090f0c03 */
[----:B------:R3:W-:Y:S04]  /*17f90*/  @!P3 STG.E.128 desc[UR36][R12.64], RZ ;  /* 0x000000ff0c00b986 */ /* 0x0007e8000c101d24 */
[----:B------:R3:W-:Y:S02]  /*17fa0*/  @!P4 STG.E.128 desc[UR36][R12.64+0x80], RZ ;  /* 0x000080ff0c00c986 */ /* 0x0007e4000c101d24 */
.L_x_656:
[----:B------:R-:W-:Y:S05]  /*17fb0*/  BSYNC B1 ;  /* 0x0000000000017941 */ /* 0x000fea0003800000 */
.L_x_655:
        /* <DEDUP_REMOVED lines=15> */
[----:B--23--:R-:W-:Y:S01]  /*180b0*/  LEA R12, P1, R4, UR6, 0x1 ;  /* 0x00000006040c7c11 */ /* 0x00cfe2000f8208ff */
[----:B------:R-:W-:-:S05]  /*180c0*/  IMAD.IADD R3, R5, 0x1, R3 ;  /* 0x0000000105037824 */ /* 0x000fca00078e0203 */
[----:B------:R-:W-:-:S05]  /*180d0*/  LEA.HI.X R13, R4, UR7, R3, 0x1, P1 ;  /* 0x00000007040d7c11 */ /* 0x000fca00088f0c03 */
[----:B------:R4:W-:Y:S04]  /*180e0*/  @!P2 STG.E.128 desc[UR36][R12.64], RZ ;  /* 0x000000ff0c00a986 */ /* 0x0009e8000c101d24 */
[----:B------:R4:W-:Y:S02]  /*180f0*/  @!P3 STG.E.128 desc[UR36][R12.64+0x80], RZ ;  /* 0x000080ff0c00b986 */ /* 0x0009e4000c101d24 */
.L_x_658:
[----:B------:R-:W-:Y:S05]  /*18100*/  BSYNC B1 ;  /* 0x0000000000017941 */ /* 0x000fea0003800000 */
.L_x_657:
        /* <DEDUP_REMOVED lines=19> */
.L_x_649:
[----:B------:R-:W-:Y:S05]  /*18240*/  BSYNC B0 ;  /* 0x0000000000007941 */ /* 0x000fea0003800000 */
.L_x_640:
[----:B------:R-:W-:Y:S02]  /*18250*/  ULDC UR4, c[0x0][0xc14] ;  /* 0x0003050000047ab9 */ /* 0x000fe40000000800 */
[----:B-1----:R-:W-:-:S13]  /*18260*/  ISETP.GE.AND P0, PT, R151, UR4, PT ;  /* 0x0000000497007c0c */ /* 0x002fda000bf06270 */
[----:B------:R-:W-:Y:S05]  /*18270*/  @!P0 BRA `(.L_x_659) ;  /* 0xfffffe8c00c08947 */ /* 0x000fea000383ffff */
[----:B------:R-:W-:Y:S05]  /*18280*/  BRA `(.L_x_448) ;  /* 0x0000005c007c7947 */ /* 0x000fea0003800000 */
.L_x_446:
[----:B------:R-:W-:-:S08]  /*18290*/  NOP ;  /* 0x0000000000007918 */ /* 0x000fd00000000000 */
[----:B0-----:R-:W0:-:S00]  /*182a0*/  USETMAXREG.DEALLOC.CTAPOOL 0x18 ;  /* 0x00000018000079c8 */ /* 0x001e0000080e0500 */
[----:B0-----:R-:W-:-:S06]  /*182b0*/  LOP3.LUT R0, R0, 0x3, RZ, 0xc0, !PT ;  /* 0x0000000300007812 */ /* 0x001fcc00078ec0ff */
[----:B------:R-:W0:Y:S02]  /*182c0*/  SHFL.IDX PT, R0, R0, RZ, 0x1f ;  /* 0x00001fff00007589 */ /* 0x000e2400000e0000 */
[----:B0-----:R-:W-:-:S13]  /*182d0*/  ISETP.NE.AND P0, PT, R0, RZ, PT ;  /* 0x000000ff0000720c */ /* 0x001fda0003f05270 */
[----:B------:R-:W-:Y:S05]  /*182e0*/  @P0 BRA `(.L_x_448) ;  /* 0x0000005c00640947 */ /* 0x000fea0003800000 */
[----:B------:R-:W2:Y:S01]  /*182f0*/  LDL.LU R7, [R1+0x18] ;  /* 0x0000180001077983 */ /* 0x000ea20000300800 */
[----:B------:R-:W-:Y:S01]  /*18300*/  LOP3.LUT R8, R3, 0x1f, RZ, 0xc0, !PT ;  /* 0x0000001f03087812 */ /* 0x000fe200078ec0ff */
[----:B------:R-:W-:Y:S01]  /*18310*/  ULDC UR5, c[0x0][0xc14] ;  /* 0x0003050000057ab9 */ /* 0x000fe20000000800 */
[----:B------:R-:W-:Y:S01]  /*18320*/  IMAD.MOV.U32 R0, RZ, RZ, RZ ;  /* 0x000000ffff007224 */ /* 0x000fe200078e00ff */
[----:B------:R-:W0:Y:S01]  /*18330*/  S2UR UR6, SR_CTAID.X ;  /* 0x00000000000679c3 */ /* 0x000e220000002500 */
[----:B------:R-:W-:Y:S01]  /*18340*/  ISETP.NE.AND P0, PT, R8, 0x1f, PT ;  /* 0x0000001f0800780c */ /* 0x000fe20003f05270 */
[----:B------:R-:W-:Y:S01]  /*18350*/  ULDC UR4, c[0x0][0xc10] ;  /* 0x0003040000047ab9 */ /* 0x000fe20000000800 */
[----:B--2---:R-:W-:-:S11]  /*18360*/  LOP3.LUT R7, R7, 0xffffff7f, RZ, 0xc0, !PT ;  /* 0xffffff7f07077812 */ /* 0x004fd600078ec0ff */
[----:B------:R-:W-:Y:S02]  /*18370*/  @P0 LOP3.LUT R7, R7, 0x80, RZ, 0xfc, !PT ;  /* 0x0000008007070812 */ /* 0x000fe400078efcff */
[----:B------:R-:W-:-:S13]  /*18380*/  ISETP.GE.OR P0, PT, R8, UR5, !P0 ;  /* 0x0000000508007c0c */ /* 0x000fda000c706670 */
[----:B------:R-:W1:Y:S02]  /*18390*/  @!P0 LDC.64 R2, c[0x0][0xc58] ;  /* 0x00031600ff028b82 */ /* 0x000e640000000a00 */
[----:B-1----:R-:W-:-:S05]  /*183a0*/  @!P0 IMAD.WIDE.U32 R2, R8, 0x4, R2 ;  /* 0x0000000408028825 */ /* 0x002fca00078e0002 */
[----:B------:R-:W2:Y:S01]  /*183b0*/  @!P0 LDG.E R0, desc[UR36][R2.64] ;  /* 0x0000002402008981 */ /* 0x000ea2000c1e1900 */
[C---:B------:R-:W-:Y:S01]  /*183c0*/  ISETP.NE.AND P1, PT, R8.reuse, RZ, PT ;  /* 0x000000ff0800720c */ /* 0x040fe20003f25270 */
[----:B------:R-:W-:Y:S01]  /*183d0*/  IMAD.MOV.U32 R16, RZ, RZ, RZ ;  /* 0x000000ffff107224 */ /* 0x000fe200078e00ff */
[----:B------:R-:W-:Y:S01]  /*183e0*/  ISETP.GE.U32.AND P0, PT, R8, 0x2, PT ;  /* 0x000000020800780c */ /* 0x000fe20003f06070 */
[----:B------:R-:W-:Y:S01]  /*183f0*/  IMAD.MOV.U32 R19, RZ, RZ, RZ ;  /* 0x000000ffff137224 */ /* 0x000fe200078e00ff */
[----:B------:R-:W-:-:S09]  /*18400*/  LOP3.LUT R7, R7, 0xfffffffe, RZ, 0xc0, !PT ;  /* 0xfffffffe07077812 */ /* 0x000fd200078ec0ff */
        /* <DEDUP_REMOVED lines=24> */
[----:B------:R-:W-:-:S05]  /*18590*/  @P0 LOP3.LUT R7, R7, 0x4, RZ, 0xfc, !PT ;  /* 0x0000000407070812 */ /* 0x000fca00078efcff */
[----:B------:R-:W-:Y:S01]  /*185a0*/  STL [R1+0x18], R7 ;  /* 0x0000180701007387 */ /* 0x000fe20000100800 */
[----:B-1----:R-:W-:-:S05]  /*185b0*/  SEL R2, R2, RZ, P0 ;  /* 0x000000ff02027207 */ /* 0x002fca0000000000 */
[----:B------:R-:W-:-:S05]  /*185c0*/  IMAD.IADD R2, R5, 0x1, R2 ;  /* 0x0000000105027824 */ /* 0x000fca00078e0202 */
        /* <DEDUP_REMOVED lines=10> */
.L_x_664:
        /* <DEDUP_REMOVED lines=13> */
[----:B------:R-:W0:Y:S02]  /*18740*/  LDC.64 R2, c[0x0][0xc58] ;  /* 0x00031600ff027b82 */ /* 0x000e240000000a00 */
[----:B0-----:R-:W-:-:S05]  /*18750*/  IMAD.WIDE R2, R5, 0x4, R2 ;  /* 0x0000000405027825 */ /* 0x001fca00078e0202 */
[----:B------:R0:W5:Y:S02]  /*18760*/  LDG.E R0, desc[UR36][R2.64] ;  /* 0x0000002402007981 */ /* 0x000164000c1e1900 */
.L_x_663:
[----:B------:R-:W-:Y:S05]  /*18770*/  BSYNC B0 ;  /* 0x0000000000007941 */ /* 0x000fea0003800000 */
.L_x_662:
[----:B0----5:R-:W0:Y:S01]  /*18780*/  SHFL.UP PT, R2, R0, 0x1, RZ ;  /* 0x0420000000027989 */ /* 0x021e2200000e00ff */
[C---:B------:R-:W-:Y:S02]  /*18790*/  ISETP.NE.AND P0, PT, R7.reuse, RZ, PT ;  /* 0x000000ff0700720c */ /* 0x040fe40003f05270 */
[C---:B------:R-:W-:Y:S02]  /*187a0*/  ISETP.GE.U32.AND P1, PT, R7.reuse, 0x2, PT ;  /* 0x000000020700780c */ /* 0x040fe40003f26070 */
        /* <DEDUP_REMOVED lines=22> */
[----:B------:R-:W-:Y:S02]  /*18910*/  IMAD.MOV.U32 R2, RZ, RZ, R7 ;  /* 0x000000ffff027224 */ /* 0x000fe400078e0007 */
[----:B------:R-:W-:-:S07]  /*18920*/  IMAD.MOV.U32 R7, RZ, RZ, R3 ;  /* 0x000000ffff077224 */ /* 0x000fce00078e0003 */
.L_x_660:
        /* <DEDUP_REMOVED lines=16> */
.L_x_665:
[----:B-1----:R-:W-:Y:S01]  /*18a30*/  IMAD R16, R16, UR4, R7 ;  /* 0x0000000410107c24 */ /* 0x002fe2000f8e0207 */
[----:B------:R-:W-:Y:S01]  /*18a40*/  IABS R6, R0 ;  /* 0x0000000000067213 */ /* 0x000fe20000000000 */
[----:B------:R-:W-:Y:S02]  /*18a50*/  IMAD R7, R10, R5, RZ ;  /* 0x000000050a077224 */ /* 0x000fe400078e02ff */
[----:B0-----:R-:W-:Y:S01]  /*18a60*/  IMAD.MOV.U32 R2, RZ, RZ, RZ ;  /* 0x000000ffff027224 */ /* 0x001fe200078e00ff */
[----:B------:R-:W-:Y:S01]  /*18a70*/  IADD3 R17, -R16, UR6, RZ ;  /* 0x0000000610117c10 */ /* 0x000fe2000fffe1ff */
[----:B------:R-:W-:Y:S02]  /*18a80*/  IMAD.MOV R6, RZ, RZ, -R6 ;  /* 0x000000ffff067224 */ /* 0x000fe400078e0a06 */
[----:B------:R-:W-:Y:S01]  /*18a90*/  IMAD.HI.U32 R2, R3, R7, R2 ;  /* 0x0000000703027227 */ /* 0x000fe200078e0002 */
[----:B------:R-:W-:-:S03]  /*18aa0*/  IABS R3, R17 ;  /* 0x0000001100037213 */ /* 0x000fc60000000000 */
[----:B------:R-:W-:Y:S02]  /*18ab0*/  IMAD.IADD R19, R4, 0x1, R19 ;  /* 0x0000000104137824 */ /* 0x000fe400078e0213 */
[----:B------:R-:W-:-:S04]  /*18ac0*/  IMAD.HI.U32 R2, R2, R3, RZ ;  /* 0x0000000302027227 */ /* 0x000fc800078e00ff */
[----:B------:R-:W-:Y:S01]  /*18ad0*/  IMAD R6, R2, R6, R3 ;  /* 0x0000000602067224 */ /* 0x000fe200078e0203 */
[----:B------:R-:W-:-:S04]  /*18ae0*/  LOP3.LUT R3, R17, R0, RZ, 0x3c, !PT ;  /* 0x0000000011037212 */ /* 0x000fc800078e3cff */
[----:B------:R-:W-:-:S13]  /*18af0*/  ISETP.GT.U32.AND P0, PT, R5, R6, PT ;  /* 0x000000060500720c */ /* 0x000fda0003f04070 */
[----:B------:R-:W-:Y:S02]  /*18b00*/  @!P0 IMAD.IADD R6, R6, 0x1, -R5 ;  /* 0x0000000106068824 */ /* 0x000fe400078e0a05 */
[----:B------:R-:W-:-:S03]  /*18b10*/  @!P0 VIADD R2, R2, 0x1 ;  /* 0x0000000102028836 */ /* 0x000fc60000000000 */
[----:B------:R-:W-:-:S13]  /*18b20*/  ISETP.GE.U32.AND P0, PT, R6, R5, PT ;  /* 0x000000050600720c */ /* 0x000fda0003f06070 */
        /* <DEDUP_REMOVED lines=9> */
.L_x_661:
[----:B------:R-:W-:Y:S02]  /*18bc0*/  IMAD.MOV.U32 R17, RZ, RZ, RZ ;  /* 0x000000ffff117224 */ /* 0x000fe400078e00ff */
[----:B------:R-:W-:Y:S02]  /*18bd0*/  IMAD.U32 R16, RZ, RZ, UR6 ;  /* 0x00000006ff107e24 */ /* 0x000fe4000f8e00ff */
[----:B------:R-:W-:-:S07]  /*18be0*/  IMAD.MOV.U32 R18, RZ, RZ, RZ ;  /* 0x000000ffff127224 */ /* 0x000fce00078e00ff */
.L_x_666:
[----:B------:R-:W2:Y:S01]  /*18bf0*/  LDL.LU R2, [R1+0x18] ;  /* 0x0000180001027983 */ /* 0x000ea20000300800 */
[----:B------:R-:W0:Y:S02]  /*18c00*/  S2R R5, SR_TID.X ;  /* 0x0000000000057919 */ /* 0x000e240000002100 */
[----:B0-----:R-:W-:-:S04]  /*18c10*/  LOP3.LUT R5, R5, 0x1f, RZ, 0xc0, !PT ;  /* 0x0000001f05057812 */ /* 0x001fc800078ec0ff */
[----:B------:R-:W-:-:S13]  /*18c20*/  ISETP.NE.AND P0, PT, R5, RZ, PT ;  /* 0x000000ff0500720c */ /* 0x000fda0003f05270 */
[----:B------:R-:W0:Y:S01]  /*18c30*/  @!P0 S2R R3, SR_CgaCtaId ;  /* 0x0000000000038919 */ /* 0x000e220000008800 */
[----:B------:R-:W-:-:S04]  /*18c40*/  @!P0 MOV R0, 0x400 ;  /* 0x0000040000008802 */ /* 0x000fc80000000f00 */
[----:B0-----:R-:W-:-:S05]  /*18c50*/  @!P0 LEA R0, R3, R0, 0x18 ;  /* 0x0000000003008211 */ /* 0x001fca00078ec0ff */
[----:B------:R0:W-:Y:S02]  /*18c60*/  @!P0 STS.128 [R0+0x348d0], R16 ;  /* 0x0348d01000008388 */ /* 0x0001e40000000c00 */
[----:B0-----:R-:W-:Y:S01]  /*18c70*/  IMAD.MOV.U32 R0, RZ, RZ, 0x1 ;  /* 0x00000001ff007424 */ /* 0x001fe200078e00ff */
[----:B--2---:R-:W-:-:S04]  /*18c80*/  LOP3.LUT R2, R2, 0xfffffeff, RZ, 0xc0, !PT ;  /* 0xfffffeff02027812 */ /* 0x004fc800078ec0ff */
[----:B------:R-:W-:Y:S01]  /*18c90*/  @P0 LOP3.LUT R2, R2, 0x100, RZ, 0xfc, !PT ;  /* 0x0000010002020812 */ /* 0x000fe200078efcff */
[----:B------:R-:W-:Y:S06]  /*18ca0*/  BAR.ARV 0x5, 0x120 ;  /* 0x0144800000007b1d */ /* 0x000fec0000002000 */
[----:B------:R-:W-:Y:S01]  /*18cb0*/  ISETP.GE.AND P0, PT, R19, UR5, PT ;  /* 0x0000000513007c0c */ /* 0x000fe2000bf06270 */
[----:B------:R0:W-:Y:S04]  /*18cc0*/  STL [R1+0x18], R2 ;  /* 0x0000180201007387 */ /* 0x0001e80000100800 */
[----:B------:R0:W-:Y:S04]  /*18cd0*/  STL [R1], RZ ;  /* 0x000000ff01007387 */ /* 0x0001e80000100800 */
[----:B------:R0:W-:Y:S04]  /*18ce0*/  STL [R1+0xc], R0 ;  /* 0x00000c0001007387 */ /* 0x0001e80000100800 */
[----:B------:R0:W-:Y:S01]  /*18cf0*/  STL [R1+0x3c], RZ ;  /* 0x00003cff01007387 */ /* 0x0001e20000100800 */
[----:B------:R-:W-:Y:S05]  /*18d00*/  @P0 BRA `(.L_x_667) ;  /* 0x0000004c00f40947 */ /* 0x000fea0003800000 */
[----:B------:R-:W2:Y:S01]  /*18d10*/  LDL R4, [R1+0x38] ;  /* 0x0000380001047983 */ /* 0x000ea20000100800 */
[----:B------:R-:W-:Y:S01]  /*18d20*/  ISETP.NE.AND P1, PT, R5, RZ, PT ;  /* 0x000000ff0500720c */ /* 0x000fe20003f25270 */
[----:B0-----:R-:W-:Y:S01]  /*18d30*/  IMAD.MOV.U32 R0, RZ, RZ, 0x1 ;  /* 0x00000001ff007424 */ /* 0x001fe200078e00ff */
[----:B------:R-:W-:Y:S01]  /*18d40*/  LOP3.LUT R2, R2, 0xffffffbf, RZ, 0xc0, !PT ;  /* 0xffffffbf02027812 */ /* 0x000fe200078ec0ff */
[----:B------:R-:W-:Y:S01]  /*18d50*/  ULDC.64 UR38, c[0x0][0x198] ;  /* 0x0000660000267ab9 */ /* 0x000fe20000000a00 */
[----:B------:R-:W-:Y:S02]  /*18d60*/  ULDC UR40, c[0x0][0xc] ;  /* 0x0000030000287ab9 */ /* 0x000fe40000000800 */
[----:B------:R-:W-:Y:S02]  /*18d70*/  LOP3.LUT R2, R2, 0xfffffffd, RZ, 0xc0, !PT ;  /* 0xfffffffd02027812 */ /* 0x000fe400078ec0ff */
[----:B--2---:R-:W-:Y:S02]  /*18d80*/  LOP3.LUT R3, R4, 0x2, RZ, 0xfc, !PT ;  /* 0x0000000204037812 */ /* 0x004fe400078efcff */
[----:B------:R-:W0:Y:S03]  /*18d90*/  S2R R4, SR_TID.X ;  /* 0x0000000000047919 */ /* 0x000e260000002100 */
[----:B------:R1:W-:Y:S04]  /*18da0*/  STL [R1+0x28], R3 ;  /* 0x0000280301007387 */ /* 0x0003e80000100800 */
[----:B------:R1:W-:Y:S04]  /*18db0*/  STL [R1+0x4], RZ ;  /* 0x000004ff01007387 */ /* 0x0003e80000100800 */
[----:B------:R1:W-:Y:S04]  /*18dc0*/  STL [R1+0x14], R0 ;  /* 0x0000140001007387 */ /* 0x0003e80000100800 */
[----:B------:R1:W-:Y:S04]  /*18dd0*/  STL [R1+0x3c], RZ ;  /* 0x00003cff01007387 */ /* 0x0003e80000100800 */
[----:B------:R1:W-:Y:S04]  /*18de0*/  STL [R1], RZ ;  /* 0x000000ff01007387 */ /* 0x0003e80000100800 */
[----:B------:R1:W-:Y:S01]  /*18df0*/  STL [R1+0xc], R0 ;  /* 0x00000c0001007387 */ /* 0x0003e20000100800 */
[----:B0-----:R-:W-:-:S04]  /*18e00*/  LOP3.LUT R4, R4, 0x7f, RZ, 0xc0, !PT ;  /* 0x0000007f04047812 */ /* 0x001fc800078ec0ff */
[C---:B------:R-:W-:Y:S02]  /*18e10*/  ISETP.NE.AND P2, PT, R4.reuse, RZ, PT ;  /* 0x000000ff0400720c */ /* 0x040fe40003f45270 */
[----:B------:R-:W-:-:S11]  /*18e20*/  ISETP.NE.OR P0, PT, R4, RZ, !P1 ;  /* 0x000000ff0400720c */ /* 0x000fd60004f05670 */
[----:B------:R-:W-:-:S04]  /*18e30*/  @P2 LOP3.LUT R2, R2, 0x2, RZ, 0xfc, !PT ;  /* 0x0000000202022812 */ /* 0x000fc800078efcff */
[----:B------:R-:W-:-:S05]  /*18e40*/  @P0 LOP3.LUT R2, R2, 0x40, RZ, 0xfc, !PT ;  /* 0x0000004002020812 */ /* 0x000fca00078efcff */
[----:B------:R1:W-:Y:S02]  /*18e50*/  STL [R1+0x18], R2 ;  /* 0x0000180201007387 */ /* 0x0003e40000100800 */
.L_x_755:
[----:B012---:R-:W0:Y:S02]  /*18e60*/  LDC.64 R2, c[0x0][0xc60] ;  /* 0x00031800ff027b82 */ /* 0x007e240000000a00 */
[----:B0-----:R-:W-:-:S05]  /*18e70*/  IMAD.WIDE R2, R19, 0x4, R2 ;  /* 0x0000000413027825 */ /* 0x001fca00078e0202 */
[----:B------:R-:W2:Y:S01]  /*18e80*/  LDG.E R11, desc[UR36][R2.64] ;  /* 0x00000024020b7981 */ /* 0x000ea2000c1e1900 */
[----:B------:R-:W-:Y:S05]  /*18e90*/  YIELD ;  /* 0x0000000000007946 */ /* 0x000fea0003800000 */
[----:B------:R-:W-:Y:S01]  /*18ea0*/  ULDC.64 UR4, c[0x0][0xa28] ;  /* 0x00028a0000047ab9 */ /* 0x000fe20000000a00 */
[----:B------:R-:W-:Y:S02]  /*18eb0*/  CS2R R4, SRZ ;  /* 0x0000000000047805 */ /* 0x000fe4000001ff00 */
[----:B------:R-:W-:Y:S01]  /*18ec0*/  ISETP.NE.U32.AND P0, PT, RZ, UR4, PT ;  /* 0x00000004ff007c0c */ /* 0x000fe2000bf05070 */
[----:B------:R-:W-:-:S03]  /*18ed0*/  ULDC.64 UR6, c[0x0][0xa10] ;  /* 0x0002840000067ab9 */ /* 0x000fc60000000a00 */
[----:B------:R-:W-:Y:S02]  /*18ee0*/  ISETP.NE.AND.EX P0, PT, RZ, UR5, PT, P0 ;  /* 0x00000005ff007c0c */ /* 0x000fe4000bf05300 */
[----:B--2---:R-:W-:Y:S01]  /*18ef0*/  SHF.R.S32.HI R0, RZ, 0x1f, R11 ;  /* 0x0000001fff007819 */ /* 0x004fe2000001140b */
[----:B------:R-:W-:Y:S10]  /*18f00*/  STL [R1+0x24], R11 ;  /* 0x0000240b01007387 */ /* 0x000ff40000100800 */
[----:B------:R-:W-:-:S04]  /*18f10*/  @P0 LEA R2, P1, R11, UR4, 0x2 ;  /* 0x000000040b020c11 */ /* 0x000fc8000f8210ff */
        /* <DEDUP_REMOVED lines=9> */
[----:B------:R-:W-:Y:S01]  /*18fb0*/  ISETP.NE.U32.AND P1, PT, RZ, UR4, PT ;  /* 0x00000004ff007c0c */ /* 0x000fe2000bf25070 */
[----:B------:R-:W-:Y:S01]  /*18fc0*/  IMAD.MOV.U32 R10, RZ, RZ, RZ ;  /* 0x000000ffff0a7224 */ /* 0x000fe200078e00ff */
[C---:B------:R-:W-:Y:S02]  /*18fd0*/  SHF.L.U64.HI R0, R11.reuse, 0x2, R0 ;  /* 0x000000020b007819 */ /* 0x040fe40000010200 */
[----:B------:R-:W-:Y:S01]  /*18fe0*/  ISETP.NE.AND.EX P1, PT, RZ, UR5, PT, P1 ;  /* 0x00000005ff007c0c */ /* 0x000fe2000bf25310 */
[----:B--2---:R0:W-:Y:S02]  /*18ff0*/  STL [R1+0x44], R4 ;  /* 0x0000440401007387 */ /* 0x0041e40000100800 */
[----:B0-----:R-:W-:-:S10]  /*19000*/  IMAD.SHL.U32 R4, R11, 0x4, RZ ;  /* 0x000000040b047824 */ /* 0x001fd400078e00ff */
[----:B------:R-:W-:Y:S01]  /*19010*/  @P1 IADD3 R8, P0, R4, UR4, RZ ;  /* 0x0000000404081c10 */ /* 0x000fe2000ff1e0ff */
[----:B------:R-:W-:Y:S03]  /*19020*/  STL [R1+0x30], R4 ;  /* 0x0000300401007387 */ /* 0x000fe60000100800 */
[----:B------:R-:W-:Y:S01]  /*19030*/  @P1 IADD3.X R9, R0, UR5, RZ, P0, !PT ;  /* 0x0000000500091c10 */ /* 0x000fe200087fe4ff */
[----:B------:R-:W-:Y:S01]  /*19040*/  ULDC.64 UR4, c[0x0][0xa08] ;  /* 0x0002820000047ab9 */ /* 0x000fe20000000a00 */
[----:B------:R0:W-:Y:S01]  /*19050*/  STL [R1+0x34], R0 ;  /* 0x0000340001007387 */ /* 0x0001e20000100800 */
[----:B------:R-:W-:Y:S02]  /*19060*/  IADD3 R2, P0, R4, UR4, RZ ;  /* 0x0000000404027c10 */ /* 0x000fe4000ff1e0ff */
[----:B------:R-:W-:Y:S02]  /*19070*/  ISETP.NE.U32.AND P2, PT, RZ, UR4, PT ;  /* 0x00000004ff007c0c */ /* 0x000fe4000bf45070 */
[----:B------:R-:W-:-:S02]  /*19080*/  IADD3.X R3, R0, UR5, RZ, P0, !PT ;  /* 0x0000000500037c10 */ /* 0x000fc400087fe4ff */
[----:B------:R-:W-:Y:S01]  /*19090*/  ISETP.NE.AND.EX P2, PT, RZ, UR5, PT, P2 ;  /* 0x00000005ff007c0c */ /* 0x000fe2000bf45320 */
[----:B------:R-:W-:Y:S01]  /*190a0*/  ULDC.64 UR4, c[0x0][0x3f8] ;  /* 0x0000fe0000047ab9 */ /* 0x000fe20000000a00 */
[----:B------:R-:W-:Y:S01]  /*190b0*/  IADD3 R6, P0, R4, UR6, RZ ;  /* 0x0000000604067c10 */ /* 0x000fe2000ff1e0ff */
[----:B------:R-:W-:-:S03]  /*190c0*/  UISETP.NE.U32.AND UP0, UPT, UR4, URZ, UPT ;  /* 0x0000003f0400728c */ /* 0x000fc6000bf05070 */
[----:B------:R-:W-:Y:S01]  /*190d0*/  ULDC UR4, c[0x0][0x404] ;  /* 0x0001010000047ab9 */ /* 0x000fe20000000800 */
[----:B------:R-:W-:Y:S01]  /*190e0*/  UISETP.NE.AND.EX UP0, UPT, UR5, URZ, UPT, UP0 ;  /* 0x0000003f0500728c */ /* 0x000fe2000bf05300 */
[----:B------:R-:W-:Y:S02]  /*190f0*/  IADD3.X R7, R0, UR7, RZ, P0, !PT ;  /* 0x0000000700077c10 */ /* 0x000fe400087fe4ff */
[----:B------:R-:W-:Y:S01]  /*19100*/  ULDC UR5, c[0x0][0x2e0] ;  /* 0x0000b80000057ab9 */ /* 0x000fe20000000800 */
[----:B------:R-:W-:Y:S02]  /*19110*/  USEL UR4, UR4, 0x1, UP0 ;  /* 0x0000000104047887 */ /* 0x000fe40008000000 */
[----:B------:R1:W5:Y:S02]  /*19120*/  @P2 LDG.E R10, desc[UR36][R2.64] ;  /* 0x00000024020a2981 */ /* 0x000364000c1e1900 */
[----:B------:R-:W-:-:S06]  /*19130*/  UIMAD UR4, UR4, UR5, URZ ;  /* 0x00000005040472a4 */ /* 0x000fcc000f8e023f */
[----:B0-----:R-:W-:-:S06]  /*19140*/  IMAD.U32 R0, RZ, RZ, UR4 ;  /* 0x00000004ff007e24 */ /* 0x001fcc000f8e00ff */
[----:B------:R1:W5:Y:S01]  /*19150*/  @P1 LDG.E R0, desc[UR36][R8.64] ;  /* 0x0000002408001981 */ /* 0x000362000c1e1900 */
[----:B------:R-:W-:Y:S01]  /*19160*/  ISETP.NE.U32.AND P0, PT, RZ, UR6, PT ;  /* 0x00000006ff007c0c */ /* 0x000fe2000bf05070 */
[----:B------:R-:W-:Y:S02]  /*19170*/  ULDC UR4, c[0x0][0x338] ;  /* 0x0000ce0000047ab9 */ /* 0x000fe40000000800 */
[----:B------:R-:W-:Y:S01]  /*19180*/  IMAD.U32 R4, RZ, RZ, UR4 ;  /* 0x00000004ff047e24 */ /* 0x000fe2000f8e00ff */
[----:B------:R-:W-:Y:S01]  /*19190*/  ISETP.NE.AND.EX P0, PT, RZ, UR7, PT, P0 ;  /* 0x00000007ff007c0c */ /* 0x000fe2000bf05300 */
[----:B------:R-:W-:-:S12]  /*191a0*/  @P1 BRA `(.L_x_668) ;  /* 0x0000000000101947 */ /* 0x000fd80003800000 */
[----:B------:R-:W-:Y:S05]  /*191b0*/  @!P2 BRA `(.L_x_668) ;  /* 0x00000000000ca947 */ /* 0x000fea0003800000 */
[----:B-1----:R-:W2:Y:S04]  /*191c0*/  LDG.E R8, desc[UR36][R2.64] ;  /* 0x0000002402087981 */ /* 0x002ea8000c1e1900 */
[----:B-----5:R-:W2:Y:S02]  /*191d0*/  LDG.E R0, desc[UR36][R2.64+0x4] ;  /* 0x0000042402007981 */ /* 0x020ea4000c1e1900 */
[----:B--2---:R-:W-:-:S07]  /*191e0*/  IMAD.IADD R0, R0, 0x1, -R8 ;  /* 0x0000000100007824 */ /* 0x004fce00078e0a08 */
.L_x_668:
[----:B-1----:R-:W2:Y:S04]  /*191f0*/  @P0 LDG.E R2, desc[UR36][R6.64] ;  /* 0x0000002406020981 */ /* 0x002ea8000c1e1900 */
[----:B------:R-:W2:Y:S01]  /*19200*/  @P0 LDG.E R3, desc[UR36][R6.64+0x4] ;  /* 0x0000042406030981 */ /* 0x000ea2000c1e1900 */
[--C-:B-----5:R-:W-:Y:S02]  /*19210*/  IMAD.IADD R0, R0, 0x1, -R5.reuse ;  /* 0x0000000100007824 */ /* 0x120fe400078e0a05 */
[----:B------:R-:W-:Y:S02]  /*19220*/  IMAD.IADD R5, R10, 0x1, R5 ;  /* 0x000000010a057824 */ /* 0x000fe400078e0205 */
[----:B--2---:R-:W-:-:S04]  /*19230*/  @P0 IMAD.IADD R4, R3, 0x1, -R2 ;  /* 0x0000000103040824 */ /* 0x004fc800078e0a02 */
[----:B------:R-:W-:-:S04]  /*19240*/  IMAD.IADD R8, R0, 0x1, R4 ;  /* 0x0000000100087824 */ /* 0x000fc800078e0204 */
[----:B------:R-:W-:Y:S01]  /*19250*/  VIADD R2, R8, 0x7f ;  /* 0x0000007f08027836 */ /* 0x000fe20000000000 */
[----:B------:R0:W-:Y:S04]  /*19260*/  STL [R1+0x40], R8 ;  /* 0x0000400801007387 */ /* 0x0001e80000100800 */
[----:B------:R-:W-:-:S04]  /*19270*/  SHF.R.S32.HI R3, RZ, 0x1f, R2 ;  /* 0x0000001fff037819 */ /* 0x000fc80000011402 */
[----:B------:R-:W-:Y:S01]  /*19280*/  LEA.HI R2, R3, R2, RZ, 0x7 ;  /* 0x0000000203027211 */ /* 0x000fe200078f38ff */
[----:B0-----:R-:W-:-:S03]  /*19290*/  IMAD.MOV.U32 R8, RZ, RZ, RZ ;  /* 0x000000ffff087224 */ /* 0x001fc600078e00ff */
[----:B------:R-:W-:-:S03]  /*192a0*/  LOP3.LUT R3, R2, 0xffffff80, RZ, 0xc0, !PT ;  /* 0xffffff8002037812 */ /* 0x000fc600078ec0ff */
[----:B------:R0:W5:Y:S01]  /*192b0*/  @P0 LDG.E R8, desc[UR36][R6.64] ;  /* 0x0000002406080981 */ /* 0x000162000c1e1900 */
[----:B------:R-:W-:Y:S01]  /*192c0*/  VIADDMNMX R4, R3, -R0, R4, PT ;  /* 0x8000000003047246 */ /* 0x000fe20003800104 */
[----:B------:R-:W-:-:S05]  /*192d0*/  IMAD.MOV R3, RZ, RZ, -R0 ;  /* 0x000000ffff037224 */ /* 0x000fca00078e0a00 */
[----:B------:R-:W-:-:S04]  /*192e0*/  VIMNMX R3, RZ, R3, !PT ;  /* 0x00000003ff037248 */ /* 0x000fc80007fe0100 */
[----:B------:R-:W-:Y:S02]  /*192f0*/  ISETP.GT.AND P1, PT, R4, R3, PT ;  /* 0x000000030400720c */ /* 0x000fe40003f24270 */
[----:B------:R-:W-:-:S11]  /*19300*/  SHF.R.U32.HI R3, RZ, 0x7, R3 ;  /* 0x00000007ff037819 */ /* 0x000fd60000011603 */
[----:B------:R-:W-:-:S05]  /*19310*/  @P1 VIADD R4, R4, 0x7f ;  /* 0x0000007f04041836 */ /* 0x000fca0000000000 */
[----:B------:R-:W-:-:S04]  /*19320*/  @P1 SHF.R.S32.HI R0, RZ, 0x1f, R4 ;  /* 0x0000001fff001819 */ /* 0x000fc80000011404 */
[----:B------:R-:W-:Y:S01]  /*19330*/  @P1 LEA.HI R0, R0, R4, RZ, 0x7 ;  /* 0x0000000400001211 */ /* 0x000fe200078f38ff */
[----:B------:R-:W-:-:S03]  /*19340*/  IMAD.MOV.U32 R4, RZ, RZ, R3 ;  /* 0x000000ffff047224 */ /* 0x000fc600078e0003 */
[----:B------:R-:W-:Y:S02]  /*19350*/  @P1 SHF.R.S32.HI R4, RZ, 0x7, R0 ;  /* 0x00000007ff041819 */ /* 0x000fe40000011400 */
[----:B------:R-:W-:Y:S01]  /*19360*/  SHF.R.S32.HI R0, RZ, 0x7, R2 ;  /* 0x00000007ff007819 */ /* 0x000fe20000011402 */
[----:B------:R0:W-:Y:S04]  /*19370*/  STL [R1+0x8], R5 ;  /* 0x0000080501007387 */ /* 0x0001e80000100800 */
[----:B------:R0:W-:Y:S01]  /*19380*/  STL [R1+0x2c], R0 ;  /* 0x00002c0001007387 */ /* 0x0001e20000100800 */
[----:B------:R-:W-:Y:S01]  /*19390*/  ISETP.GT.AND P1, PT, R4, R3, PT ;  /* 0x000000030400720c */ /* 0x000fe20003f24270 */
[----:B------:R-:W-:Y:S01]  /*193a0*/  BSSY B0, `(.L_x_669) ;  /* 0x00000dd000007945 */ /* 0x000fe20003800000 */
[----:B------:R-:W-:-:S11]  /*193b0*/  PLOP3.LUT P2, PT, PT, PT, PT, 0x80, 0x0 ;  /* 0x000000000000781c */ /* 0x000fd60003f4f070 */
[----:B0-----:R-:W-:Y:S05]  /*193c0*/  @!P1 BRA `(.L_x_670) ;  /* 0x0000000c00689947 */ /* 0x001fea0003800000 */
[----:B------:R-:W0:Y:S01]  /*193d0*/  LDC R0, c[0x0][0x428] ;  /* 0x00010a00ff007b82 */ /* 0x000e220000000800 */
[----:B------:R-:W-:Y:S01]  /*193e0*/  UMOV UR4, 0xffffffff ;  /* 0xffffffff00047882 */ /* 0x000fe20000000000 */
[----:B------:R-:W-:Y:S01]  /*193f0*/  IMAD.MOV.U32 R2, RZ, RZ, R18 ;  /* 0x000000ffff027224 */ /* 0x000fe200078e0012 */
[----:B0-----:R-:W-:-:S13]  /*19400*/  ISETP.NE.AND P1, PT, R0, 0x1, PT ;  /* 0x000000010000780c */ /* 0x001fda0003f25270 */
[----:B------:R-:W0:Y:S08]  /*19410*/  @P1 LDC R0, c[0x0][0x42c] ;  /* 0x00010b00ff001b82 */ /* 0x000e300000000800 */
[----:B------:R-:W1:Y:S01]  /*19420*/  @P1 LDC R5, c[0x0][0x430] ;  /* 0x00010c00ff051b82 */ /* 0x000e620000000800 */
[----:B0-----:R-:W-:-:S05]  /*19430*/  @P1 IMAD.HI.U32 R0, R18, R0, RZ ;  /* 0x0000000012001227 */ /* 0x001fca00078e00ff */
[----:B-1----:R-:W-:Y:S02]  /*19440*/  @P1 SHF.R.U32.HI R2, RZ, R5, R0 ;  /* 0x00000005ff021219 */ /* 0x002fe40000011600 */
[----:B------:R-:W-:Y:S01]  /*19450*/  SEL R0, R11, RZ, !P0 ;  /* 0x000000ff0b007207 */ /* 0x000fe20004000000 */
[----:B------:R-:W-:Y:S06]  /*19460*/  BRA.DIV UR4, `(.L_x_671) ;  /* 0x0000005604147947 */ /* 0x000fec000b800000 */
.L_x_798:
[----:B------:R-:W-:-:S03]  /*19470*/  UMOV UR4, 0xffffffff ;  /* 0xffffffff00047882 */ /* 0x000fc60000000000 */
[----:B------:R-:W-:Y:S05]  /*19480*/  BRA.DIV UR4, `(.L_x_672) ;  /* 0x0000005604407947 */ /* 0x000fea000b800000 */
[----:B------:R-:W-:-:S13]  /*19490*/  ELECT P6, URZ, PT ;  /* 0x00000000003f782f */ /* 0x000fda00038c0000 */
.L_x_801:
[----:B------:R-:W2:Y:S01]  /*194a0*/  LDL R5, [R1+0x3c] ;  /* 0x00003c0001057983 */ /* 0x000ea20000100800 */
[----:B------:R-:W-:Y:S01]  /*194b0*/  BSSY B1, `(.L_x_673) ;  /* 0x000000b000017945 */ /* 0x000fe20003800000 */
[----:B------:R-:W0:Y:S01]  /*194c0*/  S2R R9, SR_CgaCtaId ;  /* 0x0000000000097919 */ /* 0x000e220000008800 */
[----:B--2---:R-:W-:-:S05]  /*194d0*/  VIADD R5, R5, 0x1 ;  /* 0x0000000105057836 */ /* 0x004fca0000000000 */
[----:B------:R-:W-:-:S04]  /*194e0*/  LEA.HI R6, R5, R5, RZ, 0x1 ;  /* 0x0000000505067211 */ /* 0x000fc800078f08ff */
[----:B------:R-:W-:-:S05]  /*194f0*/  LOP3.LUT R6, R6, 0xfffffffe, RZ, 0xc0, !PT ;  /* 0xfffffffe06067812 */ /* 0x000fca00078ec0ff */
[----:B------:R-:W-:Y:S01]  /*19500*/  IMAD.IADD R5, R5, 0x1, -R6 ;  /* 0x0000000105057824 */ /* 0x000fe200078e0a06 */
[----:B------:R-:W-:-:S04]  /*19510*/  MOV R6, 0x400 ;  /* 0x0000040000067802 */ /* 0x000fc80000000f00 */
[----:B0-----:R-:W-:Y:S02]  /*19520*/  LEA R9, R9, R6, 0x18 ;  /* 0x0000000609097211 */ /* 0x001fe400078ec0ff */
[----:B------:R-:W-:-:S04]  /*19530*/  SHF.L.U32 R5, R5, 0x1f, RZ ;  /* 0x0000001f05057819 */ /* 0x000fc800000006ff */
[----:B------:R-:W0:Y:S02]  /*19540*/  SYNCS.PHASECHK.TRANS64.TRYWAIT P0, [R9+URZ+0x34820], R5 ;  /* 0x03482005090075a7 */ /* 0x000e24000800017f */
[----:B0-----:R-:W-:Y:S05]  /*19550*/  @!P0 BRA `(.L_x_674) ;  /* 0x00000054002c8947 */ /* 0x001fea0003800000 */
.L_x_802:
[----:B------:R-:W-:Y:S05]  /*19560*/  BSYNC B1 ;  /* 0x0000000000017941 */ /* 0x000fea0003800000 */
.L_x_673:
[----:B------:R-:W-:Y:S04]  /*19570*/  BSSY B1, `(.L_x_675) ;  /* 0x0000053000017945 */ /* 0x000fe80003800000 */
[----:B------:R-:W-:Y:S05]  /*19580*/  @!P6 BRA `(.L_x_676) ;  /* 0x000000040044e947 */ /* 0x000fea0003800000 */
[----:B------:R-:W0:Y:S04]  /*19590*/  LDL R7, [R1+0x4] ;  /* 0x0000040001077983 */ /* 0x000e280000100800 */
[----:B------:R-:W2:Y:S01]  /*195a0*/  LDL R6, [R1+0x14] ;  /* 0x0000140001067983 */ /* 0x000ea20000100800 */
[----:B0-----:R-:W-:Y:S01]  /*195b0*/  IMAD R5, R7, 0x8, R9 ;  /* 0x0000000807057824 */ /* 0x001fe200078e0209 */
[----:B--2---:R-:W-:-:S04]  /*195c0*/  SHF.L.U32 R7, R6, 0x1f, RZ ;  /* 0x0000001f06077819 */ /* 0x004fc800000006ff */
[----:B------:R-:W0:Y:S02]  /*195d0*/  SYNCS.PHASECHK.TRANS64.TRYWAIT P0, [R5+URZ+0x348a0], R7 ;  /* 0x0348a007050075a7 */ /* 0x000e24000800017f */
[----:B0-----:R-:W-:Y:S05]  /*195e0*/  @!P0 BRA `(.L_x_677) ;  /* 0x00000054001c8947 */ /* 0x001fea0003800000 */
.L_x_803:
[----:B------:R-:W1:Y:S02]  /*195f0*/  S2R R6, SR_TID.X ;  /* 0x0000000000067919 */ /* 0x000e640000002100 */
[----:B-1----:R-:W-:-:S04]  /*19600*/  LOP3.LUT R6, R6, 0x7f, RZ, 0xc0, !PT ;  /* 0x0000007f06067812 */ /* 0x002fc800078ec0ff */
[----:B------:R-:W-:-:S13]  /*19610*/  ISETP.NE.AND P1, PT, R6, RZ, PT ;  /* 0x000000ff0600720c */ /* 0x000fda0003f25270 */
        /* <DEDUP_REMOVED lines=8> */
.L_x_678:
[----:B-1----:R-:W2:Y:S01]  /*196a0*/  LDL R6, [R1+0x4] ;  /* 0x0000040001067983 */ /* 0x002ea20000100800 */
[----:B------:R-:W-:Y:S01]  /*196b0*/  R2UR UR9, R5 ;  /* 0x00000000050972ca */ /* 0x000fe200000e0000 */
[----:B------:R-:W-:Y:S01]  /*196c0*/  UIADD3 UR4, UP0, UR38, 0x570, URZ ;  /* 0x0000057026047890 */ /* 0x000fe2000ff1e03f */
[----:B------:R-:W-:Y:S01]  /*196d0*/  R2UR UR12, R2 ;  /* 0x00000000020c72ca */ /* 0x000fe200000e0000 */
[----:B------:R-:W-:Y:S01]  /*196e0*/  UMOV UR10, URZ ;  /* 0x0000003f000a7c82 */ /* 0x000fe20008000000 */
[----:B------:R-:W-:Y:S01]  /*196f0*/  R2UR UR13, R0 ;  /* 0x00000000000d72ca */ /* 0x000fe200000e0000 */
[----:B------:R-:W-:Y:S01]  /*19700*/  UIADD3.X UR5, URZ, UR39, URZ, UP0, !UPT ;  /* 0x000000273f057290 */ /* 0x000fe200087fe43f */
[----:B------:R-:W-:Y:S01]  /*19710*/  UMOV UR6, 0x0 ;  /* 0x0000000000067882 */ /* 0x000fe20000000000 */
[----:B------:R-:W-:Y:S01]  /*19720*/  UMOV UR7, 0x12f00000 ;  /* 0x12f0000000077882 */ /* 0x000fe20000000000 */
[----:B------:R-:W-:-:S05]  /*19730*/  UMOV UR17, 0x40 ;  /* 0x0000004000117882 */ /* 0x000fca0000000000 */
[----:B------:R-:W-:Y:S01]  /*19740*/  UIADD3 UR9, UR9, 0x34890, URZ ;  /* 0x0003489009097890 */ /* 0x000fe2000fffe03f */
[----:B--2---:R-:W-:-:S05]  /*19750*/  IMAD R6, R6, 0xc000, R9 ;  /* 0x0000c00006067824 */ /* 0x004fca00078e0209 */
[----:B------:R-:W-:Y:S01]  /*19760*/  R2UR UR8, R6 ;  /* 0x00000000060872ca */ /* 0x000fe200000e0000 */
[----:B-----5:R-:W-:-:S04]  /*19770*/  IMAD R6, R4, 0x80, R8 ;  /* 0x0000008004067824 */ /* 0x020fc800078e0208 */
[----:B------:R-:W-:-:S05]  /*19780*/  VIADD R6, R6, 0xffffff80 ;  /* 0xffffff8006067836 */ /* 0x000fca0000000000 */
[----:B------:R-:W-:-:S03]  /*19790*/  R2UR UR11, R6 ;  /* 0x00000000060b72ca */ /* 0x000fc600000e0000 */
[----:B------:R-:W-:Y:S02]  /*197a0*/  UIADD3 UR14, UR8, 0x1c400, URZ ;  /* 0x0001c400080e7890 */ /* 0x000fe4000fffe03f */
[----:B------:R-:W-:Y:S02]  /*197b0*/  UIADD3 UR15, UR8, 0x20400, URZ ;  /* 0x00020400080f7890 */ /* 0x000fe4000fffe03f */
[----:B------:R-:W-:-:S03]  /*197c0*/  UIADD3 UR16, UR8, 0x24400, URZ ;  /* 0x0002440008107890 */ /* 0x000fc6000fffe03f */
[----:B------:R-:W-:Y:S01]  /*197d0*/  UMOV UR8, UR14 ;  /* 0x0000000e00087c82 */ /* 0x000fe20008000000 */
[----:B------:R-:W-:Y:S02]  /*197e0*/  UMOV UR14, 0x80 ;  /* 0x00000080000e7882 */ /* 0x000fe40000000000 */
        /* <DEDUP_REMOVED lines=9> */
.L_x_804:
[----:B------:R-:W-:Y:S05]  /*19880*/  @P1 BRA `(.L_x_680) ;  /* 0x00000000001c1947 */ /* 0x000fea0003800000 */
[----:B------:R-:W2:Y:S01]  /*19890*/  S2R R10, SR_TID.X ;  /* 0x00000000000a7919 */ /* 0x000ea20000002100 */
[----:B01----:R-:W-:-:S04]  /*198a0*/  IMAD.MOV.U32 R7, RZ, RZ, 0x8000 ;  /* 0x00008000ff077424 */ /* 0x003fc800078e00ff */
[----:B------:R3:W-:Y:S01]  /*198b0*/  SYNCS.ARRIVE.TRANS64 RZ, [R5+URZ+0x348b0], R7 ;  /* 0x0348b00705ff79a7 */ /* 0x0007e2000800003f */
[----:B--2---:R-:W-:-:S04]  /*198c0*/  LOP3.LUT R10, R10, 0x1f, RZ, 0xc0, !PT ;  /* 0x0000001f0a0a7812 */ /* 0x004fc800078ec0ff */
[----:B------:R-:W-:-:S13]  /*198d0*/  ISETP.NE.AND P0, PT, R10, RZ, PT ;  /* 0x000000ff0a00720c */ /* 0x000fda0003f05270 */
[----:B---3--:R-:W-:Y:S05]  /*198e0*/  @!P0 BRA `(.L_x_680) ;  /* 0x0000000000048947 */ /* 0x008fea0003800000 */
[----:B------:R-:W-:Y:S01]  /*198f0*/  BPT.TRAP 0x1 ;  /* 0x000000040000795c */ /* 0x000fe20000300000 */
.L_x_680:
[----:B01----:R-:W2:Y:S01]  /*19900*/  LDL R7, [R1+0x4] ;  /* 0x0000040001077983 */ /* 0x003ea20000100800 */
[----:B------:R-:W-:Y:S01]  /*19910*/  R2UR UR11, R6 ;  /* 0x00000000060b72ca */ /* 0x000fe200000e0000 */
[----:B------:R-:W-:Y:S01]  /*19920*/  VIADD R6, R9, 0x400 ;  /* 0x0000040009067836 */ /* 0x000fe20000000000 */
[----:B------:R-:W-:Y:S01]  /*19930*/  R2UR UR9, R5 ;  /* 0x00000000050972ca */ /* 0x000fe200000e0000 */
[----:B------:R-:W-:Y:S01]  /*19940*/  UIADD3 UR4, UP0, UR38, 0x670, URZ ;  /* 0x0000067026047890 */ /* 0x000fe2000ff1e03f */
[----:B------:R-:W-:Y:S01]  /*19950*/  R2UR UR12, R2 ;  /* 0x00000000020c72ca */ /* 0x000fe200000e0000 */
[----:B------:R-:W-:Y:S01]  /*19960*/  UMOV UR10, URZ ;  /* 0x0000003f000a7c82 */ /* 0x000fe20008000000 */
[----:B------:R-:W-:Y:S01]  /*19970*/  R2UR UR15, R6 ;  /* 0x00000000060f72ca */ /* 0x000fe200000e0000 */
[----:B------:R-:W-:Y:S01]  /*19980*/  UIADD3.X UR5, URZ, UR39, URZ, UP0, !UPT ;  /* 0x000000273f057290 */ /* 0x000fe200087fe43f */
[----:B------:R-:W-:Y:S01]  /*19990*/  R2UR UR13, R0 ;  /* 0x00000000000d72ca */ /* 0x000fe200000e0000 */
[----:B------:R-:W-:Y:S01]  /*199a0*/  UMOV UR6, 0x0 ;  /* 0x0000000000067882 */ /* 0x000fe20000000000 */
[----:B------:R-:W-:-:S05]  /*199b0*/  UMOV UR7, 0x12f00000 ;  /* 0x12f0000000077882 */ /* 0x000fca0000000000 */
[----:B------:R-:W-:Y:S01]  /*199c0*/  UIADD3 UR9, UR9, 0x348b0, URZ ;  /* 0x000348b009097890 */ /* 0x000fe2000fffe03f */
[----:B--2---:R-:W-:-:S05]  /*199d0*/  IMAD R5, R7, 0x8000, R6 ;  /* 0x0000800007057824 */ /* 0x004fca00078e0206 */
[----:B------:R-:W-:Y:S01]  /*199e0*/  R2UR UR8, R5 ;  /* 0x00000000050872ca */ /* 0x000fe200000e0000 */
[----:B------:R-:W-:-:S04]  /*199f0*/  IMAD.MOV.U32 R5, RZ, RZ, 0x6000 ;  /* 0x00006000ff057424 */ /* 0x000fc800078e00ff */
[----:B------:R-:W-:-:S04]  /*19a00*/  IMAD R5, R7, R5, 0x2000 ;  /* 0x0000200007057424 */ /* 0x000fc800078e0205 */
[----:B------:R-:W-:-:S04]  /*19a10*/  IMAD R5, R7, -0x2000, R5 ;  /* 0xffffe00007057824 */ /* 0x000fc800078e0205 */
[----:B------:R0:W-:Y:S01]  /*19a20*/  UTMALDG.4D [UR8], [UR4], desc[UR6] ;  /* 0x00000608040075b4 */ /* 0x0001e20008019000 */
[----:B------:R-:W-:-:S13]  /*19a30*/  R2UR UR14, R5 ;  /* 0x00000000050e72ca */ /* 0x000fda00000e0000 */
[----:B------:R-:W-:-:S03]  /*19a40*/  ULEA UR14, UR14, UR15, 0x1 ;  /* 0x0000000f0e0e7291 */ /* 0x000fc6000f8e083f */
[----:B------:R-:W-:Y:S02]  /*19a50*/  UMOV UR15, 0x40 ;  /* 0x00000040000f7882 */ /* 0x000fe40000000000 */
[----:B0-----:R-:W-:Y:S02]  /*19a60*/  UMOV UR10, UR15 ;  /* 0x0000000f000a7c82 */ /* 0x001fe40008000000 */
[----:B------:R-:W-:Y:S02]  /*19a70*/  UMOV UR8, UR14 ;  /* 0x0000000e00087c82 */ /* 0x000fe40008000000 */
[----:B------:R1:W-:Y:S02]  /*19a80*/  UTMALDG.4D [UR8], [UR4], desc[UR6] ;  /* 0x00000608040075b4 */ /* 0x0003e40008019000 */
[----:B-1----:R-:W-:Y:S01]  /*19a90*/  NOP ;  /* 0x0000000000007918 */ /* 0x002fe20000000000 */
.L_x_676:
[----:B------:R-:W-:Y:S05]  /*19aa0*/  BSYNC B1 ;  /* 0x0000000000017941 */ /* 0x000fea0003800000 */
.L_x_675:
[----:B0-----:R-:W2:Y:S04]  /*19ab0*/  LDL.LU R5, [R1+0x4] ;  /* 0x0000040001057983 */ /* 0x001ea80000300800 */
[----:B------:R-:W3:Y:S01]  /*19ac0*/  LDL.LU R7, [R1+0x14] ;  /* 0x0000140001077983 */ /* 0x000ee20000300800 */
[----:B------:R-:W-:Y:S01]  /*19ad0*/  PLOP3.LUT P2, PT, PT, PT, PT, 0x8, 0x0 ;  /* 0x000000000000781c */ /* 0x000fe20003f4e170 */
[----:B--2---:R-:W-:-:S05]  /*19ae0*/  VIADD R5, R5, 0x1 ;  /* 0x0000000105057836 */ /* 0x004fca0000000000 */
[----:B------:R-:W-:-:S04]  /*19af0*/  ISETP.NE.AND P0, PT, R5, 0x2, PT ;  /* 0x000000020500780c */ /* 0x000fc80003f05270 */
[----:B------:R-:W-:Y:S02]  /*19b00*/  SEL R6, RZ, 0x1, P0 ;  /* 0x00000001ff067807 */ /* 0x000fe40000000000 */
[----:B------:R-:W-:Y:S01]  /*19b10*/  SEL R10, R5, RZ, P0 ;  /* 0x000000ff050a7207 */ /* 0x000fe20000000000 */
[----:B------:R-:W-:Y:S01]  /*19b20*/  VIADD R5, R4, 0xfffffffe ;  /* 0xfffffffe04057836 */ /* 0x000fe20000000000 */
[----:B---3--:R-:W-:-:S03]  /*19b30*/  LOP3.LUT R7, R7, R6, RZ, 0x3c, !PT ;  /* 0x0000000607077212 */ /* 0x008fc600078e3cff */
[----:B------:R0:W-:Y:S01]  /*19b40*/  STL [R1+0x4], R10 ;  /* 0x0000040a01007387 */ /* 0x0001e20000100800 */
[----:B------:R-:W-:-:S03]  /*19b50*/  ISETP.GE.AND P0, PT, R5, R3, PT ;  /* 0x000000030500720c */ /* 0x000fc60003f06270 */
[----:B------:R0:W-:Y:S10]  /*19b60*/  STL [R1+0x14], R7 ;  /* 0x0000140701007387 */ /* 0x0001f40000100800 */
[----:B0-----:R-:W-:Y:S05]  /*19b70*/  @!P0 BRA `(.L_x_670) ;  /* 0x00000004007c8947 */ /* 0x001fea0003800000 */
[C---:B-----5:R-:W-:Y:S02]  /*19b80*/  IMAD R5, R4.reuse, 0x80, R8 ;  /* 0x0000008004057824 */ /* 0x060fe400078e0208 */
[----:B------:R-:W-:Y:S02]  /*19b90*/  VIADD R4, R4, 0xffffffff ;  /* 0xffffffff04047836 */ /* 0x000fe40000000000 */
[----:B------:R-:W-:-:S07]  /*19ba0*/  VIADD R5, R5, 0xffffff00 ;  /* 0xffffff0005057836 */ /* 0x000fce0000000000 */
.L_x_687:
[----:B------:R-:W-:Y:S05]  /*19bb0*/  YIELD ;  /* 0x0000000000007946 */ /* 0x000fea0003800000 */
[----:B------:R-:W-:Y:S04]  /*19bc0*/  BSSY B1, `(.L_x_681) ;  /* 0x000004d000017945 */ /* 0x000fe80003800000 */
[----:B0-----:R-:W-:Y:S05]  /*19bd0*/  @!P6 BRA `(.L_x_682) ;  /* 0x00000004002ce947 */ /* 0x001fea0003800000 */
[----:B------:R-:W2:Y:S04]  /*19be0*/  LDL R6, [R1+0x4] ;  /* 0x0000040001067983 */ /* 0x000ea80000100800 */
[----:B------:R-:W3:Y:S01]  /*19bf0*/  LDL R7, [R1+0x14] ;  /* 0x0000140001077983 */ /* 0x000ee20000100800 */
[----:B--2---:R-:W-:Y:S01]  /*19c00*/  IMAD R6, R6, 0x8, R9 ;  /* 0x0000000806067824 */ /* 0x004fe200078e0209 */
[----:B---3--:R-:W-:-:S04]  /*19c10*/  SHF.L.U32 R7, R7, 0x1f, RZ ;  /* 0x0000001f07077819 */ /* 0x008fc800000006ff */
[----:B------:R-:W0:Y:S02]  /*19c20*/  SYNCS.PHASECHK.TRANS64.TRYWAIT P0, [R6+URZ+0x348a0], R7 ;  /* 0x0348a007060075a7 */ /* 0x000e24000800017f */
[----:B0-----:R-:W-:Y:S05]  /*19c30*/  @!P0 BRA `(.L_x_683) ;  /* 0x0000004c00b08947 */ /* 0x001fea0003800000 */
.L_x_805:
        /* <DEDUP_REMOVED lines=11> */
.L_x_684:
[----:B-1----:R-:W2:Y:S01]  /*19cf0*/  LDL R8, [R1+0x4] ;  /* 0x0000040001087983 */ /* 0x002ea20000100800 */
        /* <DEDUP_REMOVED lines=9> */
[----:B------:R-:W-:-:S04]  /*19d90*/  UMOV UR17, 0x40 ;  /* 0x0000004000117882 */ /* 0x000fc80000000000 */
[----:B------:R-:W-:Y:S01]  /*19da0*/  UIADD3 UR9, UR9, 0x34890, URZ ;  /* 0x0003489009097890 */ /* 0x000fe2000fffe03f */
[----:B--2---:R-:W-:-:S05]  /*19db0*/  IMAD R8, R8, 0xc000, R9 ;  /* 0x0000c00008087824 */ /* 0x004fca00078e0209 */
[----:B------:R-:W-:-:S13]  /*19dc0*/  R2UR UR8, R8 ;  /* 0x00000000080872ca */ /* 0x000fda00000e0000 */
[----:B------:R-:W-:Y:S02]  /*19dd0*/  UIADD3 UR14, UR8, 0x1c400, URZ ;  /* 0x0001c400080e7890 */ /* 0x000fe4000fffe03f */
[----:B------:R-:W-:Y:S02]  /*19de0*/  UIADD3 UR15, UR8, 0x20400, URZ ;  /* 0x00020400080f7890 */ /* 0x000fe4000fffe03f */
[----:B------:R-:W-:-:S03]  /*19df0*/  UIADD3 UR16, UR8, 0x24400, URZ ;  /* 0x0002440008107890 */ /* 0x000fc6000fffe03f */
[----:B------:R-:W-:Y:S01]  /*19e00*/  UMOV UR8, UR14 ;  /* 0x0000000e00087c82 */ /* 0x000fe20008000000 */
[----:B------:R-:W-:Y:S01]  /*19e10*/  UMOV UR14, 0x80 ;  /* 0x00000080000e7882 */ /* 0x000fe20000000000 */
        /* <DEDUP_REMOVED lines=9> */
.L_x_806:
        /* <DEDUP_REMOVED lines=8> */
.L_x_686:
[----:B01----:R-:W2:Y:S01]  /*19f30*/  LDL R7, [R1+0x4] ;  /* 0x0000040001077983 */ /* 0x003ea20000100800 */
        /* <DEDUP_REMOVED lines=9> */
[----:B------:R-:W-:-:S04]  /*19fd0*/  UMOV UR15, 0x40 ;  /* 0x00000040000f7882 */ /* 0x000fc80000000000 */
[----:B------:R-:W-:Y:S02]  /*19fe0*/  UIADD3 UR8, UR8, 0x400, URZ ;  /* 0x0000040008087890 */ /* 0x000fe4000fffe03f */
[----:B------:R-:W-:Y:S01]  /*19ff0*/  UIADD3 UR9, UR9, 0x348b0, URZ ;  /* 0x000348b009097890 */ /* 0x000fe2000fffe03f */
[----:B--2---:R-:W-:-:S13]  /*1a000*/  R2UR UR5, R7 ;  /* 0x00000000070572ca */ /* 0x004fda00000e0000 */
[----:B------:R-:W-:Y:S02]  /*1a010*/  ULEA UR8, UR5, UR8, 0xf ;  /* 0x0000000805087291 */ /* 0x000fe4000f8e783f */
[----:B------:R-:W-:Y:S02]  /*1a020*/  UIADD3.X UR5, URZ, UR39, URZ, UP0, !UPT ;  /* 0x000000273f057290 */ /* 0x000fe400087fe43f */
[----:B------:R-:W-:-:S07]  /*1a030*/  UIADD3 UR14, UR8, 0x4000, URZ ;  /* 0x00004000080e7890 */ /* 0x000fce000fffe03f */
[----:B------:R0:W-:Y:S02]  /*1a040*/  UTMALDG.4D [UR8], [UR4], desc[UR6] ;  /* 0x00000608040075b4 */ /* 0x0001e40008019000 */
[----:B0-----:R-:W-:Y:S01]  /*1a050*/  UMOV UR8, UR14 ;  /* 0x0000000e00087c82 */ /* 0x001fe20008000000 */
[----:B------:R-:W-:Y:S02]  /*1a060*/  UMOV UR10, UR15 ;  /* 0x0000000f000a7c82 */ /* 0x000fe40008000000 */
[----:B------:R0:W-:Y:S02]  /*1a070*/  UTMALDG.4D [UR8], [UR4], desc[UR6] ;  /* 0x00000608040075b4 */ /* 0x0001e40008019000 */
[----:B0-----:R-:W-:Y:S01]  /*1a080*/  NOP ;  /* 0x0000000000007918 */ /* 0x001fe20000000000 */
.L_x_682:
[----:B------:R-:W-:Y:S05]  /*1a090*/  BSYNC B1 ;  /* 0x0000000000017941 */ /* 0x000fea0003800000 */
.L_x_681:
[----:B------:R-:W2:Y:S04]  /*1a0a0*/  LDL.LU R6, [R1+0x4] ;  /* 0x0000040001067983 */ /* 0x000ea80000300800 */
[----:B------:R-:W3:Y:S01]  /*1a0b0*/  LDL.LU R7, [R1+0x14] ;  /* 0x0000140001077983 */ /* 0x000ee20000300800 */
[----:B------:R-:W-:Y:S02]  /*1a0c0*/  VIADD R4, R4, 0xffffffff ;  /* 0xffffffff04047836 */ /* 0x000fe40000000000 */
[----:B------:R-:W-:Y:S02]  /*1a0d0*/  VIADD R5, R5, 0xffffff80 ;  /* 0xffffff8005057836 */ /* 0x000fe40000000000 */
[----:B--2---:R-:W-:-:S05]  /*1a0e0*/  VIADD R6, R6, 0x1 ;  /* 0x0000000106067836 */ /* 0x004fca0000000000 */
[----:B------:R-:W-:-:S04]  /*1a0f0*/  ISETP.NE.AND P0, PT, R6, 0x2, PT ;  /* 0x000000020600780c */ /* 0x000fc80003f05270 */
[----:B------:R-:W-:Y:S02]  /*1a100*/  SEL R8, R6, RZ, P0 ;  /* 0x000000ff06087207 */ /* 0x000fe40000000000 */
[----:B------:R-:W-:Y:S02]  /*1a110*/  SEL R6, RZ, 0x1, P0 ;  /* 0x00000001ff067807 */ /* 0x000fe40000000000 */
[----:B------:R-:W-:Y:S01]  /*1a120*/  ISETP.GT.AND P0, PT, R4, R3, PT ;  /* 0x000000030400720c */ /* 0x000fe20003f04270 */
[----:B------:R0:W-:Y:S01]  /*1a130*/  STL [R1+0x4], R8 ;  /* 0x0000040801007387 */ /* 0x0001e20000100800 */
[----:B---3--:R-:W-:-:S05]  /*1a140*/  LOP3.LUT R7, R7, R6, RZ, 0x3c, !PT ;  /* 0x0000000607077212 */ /* 0x008fca00078e3cff */
[----:B------:R0:W-:Y:S06]  /*1a150*/  STL [R1+0x14], R7 ;  /* 0x0000140701007387 */ /* 0x0001ec0000100800 */
[----:B------:R-:W-:Y:S05]  /*1a160*/  @P0 BRA `(.L_x_687) ;  /* 0xfffffff800900947 */ /* 0x000fea000383ffff */
.L_x_670:
[----:B------:R-:W-:Y:S05]  /*1a170*/  BSYNC B0 ;  /* 0x0000000000007941 */ /* 0x000fea0003800000 */
.L_x_669:
[----:B------:R-:W2:Y:S01]  /*1a180*/  LDL R6, [R1+0x40] ;  /* 0x0000400001067983 */ /* 0x000ea20000100800 */
[----:B------:R-:W-:Y:S05]  /*1a190*/  @!P2 WARPSYNC.ALL ;  /* 0x000000000000a948 */ /* 0x000fea0003800000 */
[----:B------:R-:W-:Y:S01]  /*1a1a0*/  BSSY B6, `(.L_x_688) ;  /* 0x0000316000067945 */ /* 0x000fe20003800000 */
[----:B------:R-:W-:Y:S01]  /*1a1b0*/  @!P2 BAR.SYNC.DEFER_BLOCKING 0xc, 0x120 ;  /* 0x030480000000ab1d */ /* 0x000fe20000010000 */
[----:B--2---:R-:W-:-:S13]  /*1a1c0*/  ISETP.GT.AND P0, PT, R6, RZ, PT ;  /* 0x000000ff0600720c */ /* 0x004fda0003f04270 */
[----:B------:R-:W-:Y:S05]  /*1a1d0*/  @P0 BRA `(.L_x_689) ;  /* 0x0000000000440947 */ /* 0x000fea0003800000 */
[----:B------:R-:W1:Y:S02]  /*1a1e0*/  S2R R6, SR_TID.X ;  /* 0x0000000000067919 */ /* 0x000e640000002100 */
[----:B-1----:R-:W-:-:S04]  /*1a1f0*/  LOP3.LUT R6, R6, 0x1f, RZ, 0xc0, !PT ;  /* 0x0000001f06067812 */ /* 0x002fc800078ec0ff */
[----:B------:R-:W-:-:S13]  /*1a200*/  ISETP.NE.AND P1, PT, R6, RZ, PT ;  /* 0x000000ff0600720c */ /* 0x000fda0003f25270 */
[----:B------:R-:W-:Y:S05]  /*1a210*/  @P1 BRA `(.L_x_690) ;  /* 0x0000003000381947 */ /* 0x000fea0003800000 */
[----:B0-----:R-:W0:Y:S01]  /*1a220*/  S2R R7, SR_LANEID ;  /* 0x0000000000077919 */ /* 0x001e220000000000 */
[----:B------:R-:W-:Y:S01]  /*1a230*/  VOTEU.ANY UR4, UPT, PT ;  /* 0x0000000000047886 */ /* 0x000fe200038e0100 */
[----:B------:R-:W1:Y:S01]  /*1a240*/  LDC.64 R2, c[0x0][0xc38] ;  /* 0x00030e00ff027b82 */ /* 0x000e620000000a00 */
[----:B------:R-:W0:Y:S08]  /*1a250*/  FLO.U32 R0, UR4 ;  /* 0x0000000400007d00 */ /* 0x000e3000080e0000 */
[----:B------:R-:W1:Y:S01]  /*1a260*/  POPC R5, UR4 ;  /* 0x0000000400057d09 */ /* 0x000e620008000000 */
[----:B0-----:R-:W-:-:S13]  /*1a270*/  ISETP.EQ.U32.AND P0, PT, R0, R7, PT ;  /* 0x000000070000720c */ /* 0x001fda0003f02070 */
[----:B-1----:R-:W2:Y:S01]  /*1a280*/  @P0 ATOMG.E.ADD.STRONG.GPU PT, R3, desc[UR36][R2.64], R5 ;  /* 0x00000005020309a8 */ /* 0x002ea200081ee1e4 */
[----:B------:R-:W0:Y:S02]  /*1a290*/  S2R R4, SR_LTMASK ;  /* 0x0000000000047919 */ /* 0x000e240000003900 */
[----:B0-----:R-:W-:-:S04]  /*1a2a0*/  LOP3.LUT R4, R4, UR4, RZ, 0xc0, !PT ;  /* 0x0000000404047c12 */ /* 0x001fc8000f8ec0ff */
[----:B------:R-:W0:Y:S01]  /*1a2b0*/  POPC R7, R4 ;  /* 0x0000000400077309 */ /* 0x000e220000000000 */
[----:B--2---:R-:W0:Y:S02]  /*1a2c0*/  SHFL.IDX PT, R0, R3, R0, 0x1f ;  /* 0x00001f0003007589 */ /* 0x004e2400000e0000 */
[----:B0-----:R-:W-:Y:S01]  /*1a2d0*/  IADD3 R16, R0, UR40, R7 ;  /* 0x0000002800107c10 */ /* 0x001fe2000fffe007 */
[----:B------:R-:W-:Y:S06]  /*1a2e0*/  BRA `(.L_x_690) ;  /* 0x0000003000047947 */ /* 0x000fec0003800000 */
.L_x_689:
[----:B------:R-:W1:Y:S01]  /*1a2f0*/  S2R R0, SR_CgaCtaId ;  /* 0x0000000000007919 */ /* 0x000e620000008800 */
[----:B------:R-:W-:-:S04]  /*1a300*/  MOV R2, 0x400 ;  /* 0x0000040000027802 */ /* 0x000fc80000000f00 */
[----:B-1----:R-:W-:-:S05]  /*1a310*/  LEA R3, R0, R2, 0x18 ;  /* 0x0000000200037211 */ /* 0x002fca00078ec0ff */
[----:B------:R1:W-:Y:S01]  /*1a320*/  STL [R1+0x20], R3 ;  /* 0x0000200301007387 */ /* 0x0003e20000100800 */
[----:B------:R-:W-:-:S05]  /*1a330*/  VIADD R0, R3, 0x1c400 ;  /* 0x0001c40003007836 */ /* 0x000fca0000000000 */
[----:B------:R-:W-:-:S13]  /*1a340*/  LOP3.LUT P0, RZ, R0, 0x3ff, RZ, 0xc0, !PT ;  /* 0x000003ff00ff7812 */ /* 0x000fda000780c0ff */
[----:B-1----:R-:W-:Y:S05]  /*1a350*/  @!P0 BRA `(.L_x_691) ;  /* 0x0000000000408947 */ /* 0x002fea0003800000 */
        /* <DEDUP_REMOVED lines=8> */
[----:B0-----:R-:W-:-:S02]  /*1a3e0*/  IMAD.U32 R7, RZ, RZ, UR9 ;  /* 0x00000009ff077e24 */ /* 0x001fc4000f8e00ff */
[----:B------:R-:W-:Y:S02]  /*1a3f0*/  IMAD.U32 R10, RZ, RZ, UR4 ;  /* 0x00000004ff0a7e24 */ /* 0x000fe4000f8e00ff */
[----:B------:R-:W-:Y:S02]  /*1a400*/  IMAD.U32 R11, RZ, RZ, UR5 ;  /* 0x00000005ff0b7e24 */ /* 0x000fe4000f8e00ff */
[----:B-----5:R-:W-:Y:S02]  /*1a410*/  IMAD.MOV.U32 R8, RZ, RZ, 0x70 ;  /* 0x00000070ff087424 */ /* 0x020fe400078e00ff */
[----:B------:R-:W-:Y:S02]  /*1a420*/  IMAD.MOV.U32 R12, RZ, RZ, 0x1 ;  /* 0x00000001ff0c7424 */ /* 0x000fe400078e00ff */
[----:B------:R-:W-:-:S07]  /*1a430*/  IMAD.MOV.U32 R13, RZ, RZ, RZ ;  /* 0x000000ffff0d7224 */ /* 0x000fce00078e00ff */
[----:B------:R-:W-:-:S07]  /*1a440*/  LEPC R20, `(.L_x_691) ;  /* 0x000000001014794e */ /* 0x000fce0000000000 */
[----:B-1----:R-:W-:Y:S05]  /*1a450*/  CALL.ABS.NOINC R2 ;  /* 0x0000000002007343 */ /* 0x002fea0003c00000 */
.L_x_691:
        /* <DEDUP_REMOVED lines=12> */
[----:B0-----:R-:W-:-:S02]  /*1a520*/  IMAD.U32 R7, RZ, RZ, UR9 ;  /* 0x00000009ff077e24 */ /* 0x001fc4000f8e00ff */
[----:B------:R-:W-:Y:S02]  /*1a530*/  IMAD.U32 R10, RZ, RZ, UR4 ;  /* 0x00000004ff0a7e24 */ /* 0x000fe4000f8e00ff */
[----:B------:R-:W-:Y:S02]  /*1a540*/  IMAD.U32 R11, RZ, RZ, UR5 ;  /* 0x00000005ff0b7e24 */ /* 0x000fe4000f8e00ff */
[----:B-----5:R-:W-:Y:S02]  /*1a550*/  IMAD.MOV.U32 R8, RZ, RZ, 0x70 ;  /* 0x00000070ff087424 */ /* 0x020fe400078e00ff */
[----:B------:R-:W-:Y:S02]  /*1a560*/  IMAD.MOV.U32 R12, RZ, RZ, 0x1 ;  /* 0x00000001ff0c7424 */ /* 0x000fe400078e00ff */
[----:B-1----:R-:W-:-:S07]  /*1a570*/  IMAD.MOV.U32 R13, RZ, RZ, RZ ;  /* 0x000000ffff0d7224 */ /* 0x002fce00078e00ff */
[----:B------:R-:W-:-:S07]  /*1a580*/  LEPC R20, `(.L_x_693) ;  /* 0x000000001014794e */ /* 0x000fce0000000000 */
[----:B--2---:R-:W-:Y:S05]  /*1a590*/  CALL.ABS.NOINC R2 ;  /* 0x0000000002007343 */ /* 0x004fea0003c00000 */
.L_x_693:
        /* <DEDUP_REMOVED lines=16> */
.L_x_692:
[----:B------:R-:W2:Y:S01]  /*1a6a0*/  LDL.LU R2, [R1+0x30] ;  /* 0x0000300001027983 */ /* 0x000ea20000300800 */
[----:B------:R-:W-:-:S03]  /*1a6b0*/  ULDC.64 UR4, c[0x0][0x9f8] ;  /* 0x00027e0000047ab9 */ /* 0x000fc60000000a00 */
[----:B------:R-:W3:Y:S04]  /*1a6c0*/  LDL.LU R0, [R1+0x34] ;  /* 0x0000340001007983 */ /* 0x000ee80000300800 */
[----:B------:R-:W4:Y:S04]  /*1a6d0*/  LDL.LU R4, [R1+0x44] ;  /* 0x0000440001047983 */ /* 0x000f280000300800 */
[----:B------:R-:W4:Y:S01]  /*1a6e0*/  LDL.LU R5, [R1+0x24] ;  /* 0x0000240001057983 */ /* 0x000f220000300800 */
[----:B------:R-:W-:-:S04]  /*1a6f0*/  ISETP.NE.U32.AND P0, PT, RZ, UR4, PT ;  /* 0x00000004ff007c0c */ /* 0x000fc8000bf05070 */
[----:B------:R-:W-:Y:S01]  /*1a700*/  ISETP.NE.AND.EX P0, PT, RZ, UR5, PT, P0 ;  /* 0x00000005ff007c0c */ /* 0x000fe2000bf05300 */
[----:B------:R-:W1:Y:S02]  /*1a710*/  S2R R6, SR_TID.X ;  /* 0x0000000000067919 */ /* 0x000e640000002100 */
[----:B-1----:R-:W-:-:S04]  /*1a720*/  LOP3.LUT R6, R6, 0x1f, RZ, 0xc0, !PT ;  /* 0x0000001f06067812 */ /* 0x002fc800078ec0ff */
        /* <DEDUP_REMOVED lines=8> */
[----:B----4-:R-:W-:-:S06]  /*1a7b0*/  IMAD.MOV.U32 R0, RZ, RZ, R5 ;  /* 0x000000ffff007224 */ /* 0x010fcc00078e0005 */
[----:B------:R1:W5:Y:S01]  /*1a7c0*/  @P0 LDG.E R0, desc[UR36][R2.64] ;  /* 0x0000002402000981 */ /* 0x000362000c1e1900 */
[----:B------:R-:W-:Y:S01]  /*1a7d0*/  IMAD R17, R17, 0x80, R4 ;  /* 0x0000008011117824 */ /* 0x000fe200078e0204 */
[----:B------:R-:W-:Y:S01]  /*1a7e0*/  PLOP3.LUT P1, PT, P6, PT, PT, 0x8, 0x0 ;  /* 0x000000000000781c */ /* 0x000fe2000372e170 */
[----:B------:R-:W-:Y:S01]  /*1a7f0*/  IMAD.MOV.U32 R4, RZ, RZ, R18 ;  /* 0x000000ffff047224 */ /* 0x000fe200078e0012 */
[----:B-1----:R-:W1:Y:S02]  /*1a800*/  LDC R2, c[0x0][0x428] ;  /* 0x00010a00ff027b82 */ /* 0x002e640000000800 */
[----:B-1----:R-:W-:-:S13]  /*1a810*/  ISETP.NE.AND P0, PT, R2, 0x1, PT ;  /* 0x000000010200780c */ /* 0x002fda0003f05270 */
[----:B------:R-:W1:Y:S08]  /*1a820*/  @P0 LDC R2, c[0x0][0x42c] ;  /* 0x00010b00ff020b82 */ /* 0x000e700000000800 */
[----:B------:R-:W2:Y:S01]  /*1a830*/  @P0 LDC R3, c[0x0][0x430] ;  /* 0x00010c00ff030b82 */ /* 0x000ea20000000800 */
[----:B-1----:R-:W-:-:S05]  /*1a840*/  @P0 IMAD.HI.U32 R2, R18, R2, RZ ;  /* 0x0000000212020227 */ /* 0x002fca00078e00ff */
[----:B--2---:R-:W-:Y:S02]  /*1a850*/  @P0 SHF.R.U32.HI R4, RZ, R3, R2 ;  /* 0x00000003ff040219 */ /* 0x004fe40000011602 */
[----:B------:R-:W-:-:S04]  /*1a860*/  ISETP.NE.U32.AND P0, PT, RZ, UR4, PT ;  /* 0x00000004ff007c0c */ /* 0x000fc8000bf05070 */
[----:B------:R-:W-:-:S04]  /*1a870*/  ISETP.NE.AND.EX P0, PT, RZ, UR5, PT, P0 ;  /* 0x00000005ff007c0c */ /* 0x000fc8000bf05300 */
[----:B------:R-:W-:-:S09]  /*1a880*/  SEL R2, R5, RZ, !P0 ;  /* 0x000000ff05027207 */ /* 0x000fd20004000000 */
.L_x_694:
        /* <DEDUP_REMOVED lines=9> */
[----:B-1----:R-:W-:Y:S05]  /*1a920*/  @P1 BRA.U.ANY `(.L_x_694) ;  /* 0xfffffffd00d81947 */ /* 0x002fea000393ffff */
[----:B------:R-:W1:Y:S01]  /*1a930*/  S2R R3, SR_TID.X ;  /* 0x0000000000037919 */ /* 0x000e620000002100 */
[----:B------:R-:W-:Y:S01]  /*1a940*/  UMOV UR4, 0x40 ;  /* 0x0000004000047882 */ /* 0x000fe20000000000 */
[----:B-1----:R-:W-:-:S04]  /*1a950*/  LOP3.LUT R3, R3, 0x1f, RZ, 0xc0, !PT ;  /* 0x0000001f03037812 */ /* 0x002fc800078ec0ff */
[----:B------:R-:W-:-:S04]  /*1a960*/  ISETP.NE.AND P2, PT, R3, RZ, PT ;  /* 0x000000ff0300720c */ /* 0x000fc80003f45270 */
[----:B------:R-:W-:-:S09]  /*1a970*/  PLOP3.LUT P1, PT, P2, PT, PT, 0x8, 0x0 ;  /* 0x000000000000781c */ /* 0x000fd2000172e170 */
[----:B------:R-:W-:-:S05]  /*1a980*/  VOTEU.ALL UP0, P2 ;  /* 0x00000000003f7886 */ /* 0x000fca0001000000 */
.L_x_695:
        /* <DEDUP_REMOVED lines=15> */
.L_x_696:
        /* <DEDUP_REMOVED lines=9> */
[----:B0----5:R-:W0:Y:S01]  /*1ab10*/  LDC.64 R8, c[0x0][0x3f8] ;  /* 0x0000fe00ff087b82 */ /* 0x021e220000000a00 */
[----:B------:R-:W-:Y:S02]  /*1ab20*/  ULDC.64 UR4, c[0x0][0xa08] ;  /* 0x0002820000047ab9 */ /* 0x000fe40000000a00 */
[----:B0-----:R-:W-:Y:S01]  /*1ab30*/  LOP3.LUT P0, RZ, R8, UR4, RZ, 0xfc, !PT ;  /* 0x0000000408ff7c12 */ /* 0x001fe2000f80fcff */
[----:B------:R-:W-:-:S03]  /*1ab40*/  UMOV UR4, 0xffffffff ;  /* 0xffffffff00047882 */ /* 0x000fc60000000000 */
[----:B------:R-:W-:-:S04]  /*1ab50*/  LOP3.LUT P0, RZ, R9, UR5, RZ, 0xfc, P0 ;  /* 0x0000000509ff7c12 */ /* 0x000fc8000800fcff */
[----:B------:R-:W-:Y:S01]  /*1ab60*/  SEL R5, R0, RZ, !P0 ;  /* 0x000000ff00057207 */ /* 0x000fe20004000000 */
[----:B------:R-:W-:Y:S08]  /*1ab70*/  BRA.DIV UR4, `(.L_x_697) ;  /* 0x0000004204087947 */ /* 0x000ff0000b800000 */
.L_x_809:
[----:B------:R-:W2:Y:S01]  /*1ab80*/  LDL R3, [R1+0x2c] ;  /* 0x00002c0001037983 */ /* 0x000ea20000100800 */
[----:B------:R-:W-:Y:S01]  /*1ab90*/  UMOV UR4, 0xffffffff ;  /* 0xffffffff00047882 */ /* 0x000fe20000000000 */
[----:B------:R-:W-:Y:S01]  /*1aba0*/  SHF.R.S32.HI R12, RZ, 0x1f, R0 ;  /* 0x0000001fff0c7819 */ /* 0x000fe20000011400 */
[----:B--2---:R-:W-:Y:S01]  /*1abb0*/  VIADD R3, R3, 0xffffffff ;  /* 0xffffffff03037836 */ /* 0x004fe20000000000 */
[----:B------:R-:W-:Y:S06]  /*1abc0*/  BRA.DIV UR4, `(.L_x_698) ;  /* 0x0000004204287947 */ /* 0x000fec000b800000 */
[----:B------:R-:W-:-:S13]  /*1abd0*/  ELECT P6, URZ, PT ;  /* 0x00000000003f782f */ /* 0x000fda00038c0000 */
.L_x_812:
        /* <DEDUP_REMOVED lines=24> */
.L_x_700:
        /* <DEDUP_REMOVED lines=9> */
.L_x_813:
        /* <DEDUP_REMOVED lines=11> */
.L_x_702:
        /* <DEDUP_REMOVED lines=34> */
.L_x_699:
        /* <DEDUP_REMOVED lines=47> */
.L_x_814:
[----:B------:R-:W-:Y:S05]  /*1b3b0*/  BSYNC B0 ;  /* 0x0000000000007941 */ /* 0x000fea0003800000 */
.L_x_703:
        /* <DEDUP_REMOVED lines=9> */
[C---:B------:R-:W-:Y:S02]  /*1b450*/  IMAD.IADD R2, R6.reuse, 0x1, R14 ;  /* 0x0000000106027824 */ /* 0x040fe400078e020e */
[----:B------:R-:W-:-:S03]  /*1b460*/  VIADD R6, R6, 0xfffffffe ;  /* 0xfffffffe06067836 */ /* 0x000fc60000000000 */
[----:B------:R-:W-:-:S04]  /*1b470*/  LOP3.LUT R2, R2, 0x1, RZ, 0xc0, !PT ;  /* 0x0000000102027812 */ /* 0x000fc800078ec0ff */
[----:B------:R-:W-:-:S13]  /*1b480*/  ISETP.NE.U32.AND P0, PT, R2, 0x1, PT ;  /* 0x000000010200780c */ /* 0x000fda0003f05070 */
        /* <DEDUP_REMOVED lines=15> */
[----:B------:R-:W-:Y:S01]  /*1b580*/  IMAD.MOV.U32 R2, RZ, RZ, R6 ;  /* 0x000000ffff027224 */ /* 0x000fe200078e0006 */
[----:B------:R-:W-:Y:S02]  /*1b590*/  ULDC.64 UR4, c[0x0][0x408] ;  /* 0x0001020000047ab9 */ /* 0x000fe40000000a00 */
[----:B------:R-:W-:-:S04]  /*1b5a0*/  IMAD R7, R12, UR4, RZ ;  /* 0x000000040c077c24 */ /* 0x000fc8000f8e02ff */
[----:B------:R-:W-:Y:S01]  /*1b5b0*/  IMAD R7, R0, UR5, R7 ;  /* 0x0000000500077c24 */ /* 0x000fe2000f8e0207 */
[----:B0-----:R-:W-:-:S13]  /*1b5c0*/  ISETP.NE.AND P0, PT, R17, 0x1, PT ;  /* 0x000000011100780c */ /* 0x001fda0003f05270 */
[----:B------:R-:W0:Y:S02]  /*1b5d0*/  @P0 LDC.64 R10, c[0x0][0x420] ;  /* 0x00010800ff0a0b82 */ /* 0x000e240000000a00 */
[----:B0-----:R-:W-:-:S05]  /*1b5e0*/  @P0 IMAD.HI.U32 R10, R6, R10, RZ ;  /* 0x0000000a060a0227 */ /* 0x001fca00078e00ff */
[----:B------:R-:W-:-:S04]  /*1b5f0*/  @P0 SHF.R.U32.HI R2, RZ, R11, R10 ;  /* 0x0000000bff020219 */ /* 0x000fc8000001160a */
[--C-:B------:R-:W-:Y:S01]  /*1b600*/  SHF.R.S32.HI R11, RZ, 0x1f, R2.reuse ;  /* 0x0000001fff0b7819 */ /* 0x100fe20000011402 */
[--C-:B------:R-:W-:Y:S02]  /*1b610*/  IMAD.MOV.U32 R10, RZ, RZ, R2.reuse ;  /* 0x000000ffff0a7224 */ /* 0x100fe400078e0002 */
[----:B------:R-:W-:Y:S02]  /*1b620*/  IMAD.MOV R2, RZ, RZ, -R2 ;  /* 0x000000ffff027224 */ /* 0x000fe400078e0a02 */
[----:B------:R-:W-:-:S04]  /*1b630*/  IMAD.WIDE.U32 R10, R0, UR4, R10 ;  /* 0x00000004000a7c25 */ /* 0x000fc8000f8e000a */
[----:B------:R-:W-:Y:S01]  /*1b640*/  IMAD.IADD R7, R7, 0x1, R11 ;  /* 0x0000000107077824 */ /* 0x000fe200078e020b */
[----:B------:R-:W-:Y:S01]  /*1b650*/  LEA R8, P0, R10, R8, 0x2 ;  /* 0x000000080a087211 */ /* 0x000fe200078010ff */
[----:B------:R-:W-:-:S03]  /*1b660*/  IMAD R6, R17, R2, R6 ;  /* 0x0000000211067224 */ /* 0x000fc600078e0206 */
[----:B------:R-:W-:-:S05]  /*1b670*/  LEA.HI.X R9, R10, R9, R7, 0x2, P0 ;  /* 0x000000090a097211 */ /* 0x000fca00000f1407 */
[----:B------:R0:W5:Y:S04]  /*1b680*/  LDG.E R2, desc[UR36][R8.64] ;  /* 0x0000002408027981 */ /* 0x000168000c1e1900 */
.L_x_711:
[----:B0-----:R-:W0:Y:S01]  /*1b690*/  S2R R8, SR_CgaCtaId ;  /* 0x0000000000087919 */ /* 0x001e220000008800 */
[----:B------:R-:W-:-:S04]  /*1b6a0*/  MOV R7, 0x400 ;  /* 0x0000040000077802 */ /* 0x000fc80000000f00 */
[----:B0-----:R-:W-:Y:S02]  /*1b6b0*/  LEA R7, R8, R7, 0x18 ;  /* 0x0000000708077211 */ /* 0x001fe400078ec0ff */
[----:B------:R-:W-:-:S03]  /*1b6c0*/  SHF.L.U32 R8, R15, 0x1f, RZ ;  /* 0x0000001f0f087819 */ /* 0x000fc600000006ff */
[----:B------:R-:W-:-:S04]  /*1b6d0*/  IMAD R7, R13, 0x8, R7 ;  /* 0x000000080d077824 */ /* 0x000fc800078e0207 */
[----:B------:R-:W0:Y:S02]  /*1b6e0*/  SYNCS.PHASECHK.TRANS64.TRYWAIT P0, [R7+URZ+0x34840], R8 ;  /* 0x03484008070075a7 */ /* 0x000e24000800017f */
[----:B0-----:R-:W-:Y:S05]  /*1b6f0*/  @!P0 BRA `(.L_x_712) ;  /* 0x0000003400b08947 */ /* 0x001fea0003800000 */
.L_x_815:
        /* <DEDUP_REMOVED lines=11> */
.L_x_713:
[----:B------:R-:W2:Y:S04]  /*1b7b0*/  LDL R17, [R1+0x8] ;  /* 0x0000080001117983 */ /* 0x000ea80000100800 */
[----:B0-----:R-:W3:Y:S01]  /*1b7c0*/  LDL.LU R8, [R1+0xc] ;  /* 0x00000c0001087983 */ /* 0x001ee20000300800 */
        /* <DEDUP_REMOVED lines=12> */
[----:B------:R-:W-:Y:S01]  /*1b890*/  UMOV UR10, URZ ;  /* 0x0000003f000a7c82 */ /* 0x000fe20008000000 */
[----:B------:R-:W-:Y:S01]  /*1b8a0*/  UMOV UR6, 0x0 ;  /* 0x0000000000067882 */ /* 0x000fe20000000000 */
[----:B------:R-:W-:-:S09]  /*1b8b0*/  UMOV UR7, 0x14f00000 ;  /* 0x14f0000000077882 */ /* 0x000fd20000000000 */
[----:B------:R-:W-:Y:S02]  /*1b8c0*/  UIADD3 UR14, UR8, 0x1c400, URZ ;  /* 0x0001c400080e7890 */ /* 0x000fe4000fffe03f */
[----:B------:R-:W-:Y:S02]  /*1b8d0*/  UIADD3 UR15, UR8, 0x20400, URZ ;  /* 0x00020400080f7890 */ /* 0x000fe4000fffe03f */
[----:B------:R-:W-:Y:S01]  /*1b8e0*/  UIADD3 UR16, UR8, 0x24400, URZ ;  /* 0x0002440008107890 */ /* 0x000fe2000fffe03f */
[----:B------:R-:W-:Y:S02]  /*1b8f0*/  UMOV UR18, 0x40 ;  /* 0x0000004000127882 */ /* 0x000fe40000000000 */
[----:B------:R-:W-:Y:S01]  /*1b900*/  UMOV UR8, UR14 ;  /* 0x0000000e00087c82 */ /* 0x000fe20008000000 */
        /* <DEDUP_REMOVED lines=15> */
.L_x_816:
[----:B------:R-:W2:Y:S01]  /*1ba00*/  LDL R9, [R1+0x28] ;  /* 0x0000280001097983 */ /* 0x000ea20000100800 */
[----:B------:R-:W1:Y:S02]  /*1ba10*/  S2R R10, SR_TID.X ;  /* 0x00000000000a7919 */ /* 0x000e640000002100 */
[----:B-1----:R-:W-:-:S04]  /*1ba20*/  LOP3.LUT R10, R10, 0x7f, RZ, 0xc0, !PT ;  /* 0x0000007f0a0a7812 */ /* 0x002fc800078ec0ff */
[----:B------:R-:W-:-:S13]  /*1ba30*/  ISETP.NE.AND P0, PT, R10, RZ, PT ;  /* 0x000000ff0a00720c */ /* 0x000fda0003f05270 */
[----:B0-----:R-:W-:-:S04]  /*1ba40*/  @!P0 IMAD.MOV.U32 R8, RZ, RZ, 0x8000 ;  /* 0x00008000ff088424 */ /* 0x001fc800078e00ff */
[----:B------:R2:W-:Y:S02]  /*1ba50*/  @!P0 SYNCS.ARRIVE.TRANS64 RZ, [R7+URZ+0x34850], R8 ;  /* 0x0348500807ff89a7 */ /* 0x0005e4000800003f */
[----:B--2---:R-:W-:-:S04]  /*1ba60*/  PRMT R8, R9, 0x9910, RZ ;  /* 0x0000991009087816 */ /* 0x004fc800000000ff */
[----:B------:R-:W-:-:S13]  /*1ba70*/  ISETP.NE.AND P0, PT, R8, 0x2, PT ;  /* 0x000000020800780c */ /* 0x000fda0003f05270 */
[----:B------:R-:W-:Y:S05]  /*1ba80*/  @P0 BRA `(.L_x_715) ;  /* 0x0000000000040947 */ /* 0x000fea0003800000 */
[----:B------:R-:W-:Y:S01]  /*1ba90*/  BPT.TRAP 0x1 ;  /* 0x000000040000795c */ /* 0x000fe20000300000 */
.L_x_715:
[----:B------:R-:W2:Y:S02]  /*1baa0*/  LDL R8, [R1+0x18] ;  /* 0x0000180001087983 */ /* 0x000ea40000100800 */
[----:B--2---:R-:W-:-:S13]  /*1bab0*/  LOP3.LUT P0, RZ, R8, 0x40, RZ, 0xc0, !PT ;  /* 0x0000004008ff7812 */ /* 0x004fda000780c0ff */
[----:B------:R-:W-:Y:S05]  /*1bac0*/  @P0 BRA `(.L_x_716) ;  /* 0x0000000000040947 */ /* 0x000fea0003800000 */
[----:B------:R-:W-:Y:S01]  /*1bad0*/  BPT.TRAP 0x1 ;  /* 0x000000040000795c */ /* 0x000fe20000300000 */
.L_x_716:
[----:B------:R-:W2:Y:S01]  /*1bae0*/  LDL.LU R17, [R1+0x10] ;  /* 0x0000100001117983 */ /* 0x000ea20000300800 */
[----:B------:R-:W-:-:S03]  /*1baf0*/  MOV R10, 0x400 ;  /* 0x00000400000a7802 */ /* 0x000fc60000000f00 */
[----:B------:R-:W3:Y:S04]  /*1bb00*/  LDL.LU R8, [R1] ;  /* 0x0000000001087983 */ /* 0x000ee80000300800 */
        /* <DEDUP_REMOVED lines=27> */
.L_x_710:
[----:B------:R-:W-:Y:S05]  /*1bcc0*/  BSYNC B2 ;  /* 0x0000000000027941 */ /* 0x000fea0003800000 */
.L_x_709:
[----:B------:R-:W2:Y:S04]  /*1bcd0*/  LDL.LU R2, [R1+0x2c] ;  /* 0x00002c0001027983 */ /* 0x000ea80000300800 */
[----:B------:R0:W-:Y:S04]  /*1bce0*/  STL [R1], R13 ;  /* 0x0000000d01007387 */ /* 0x0001e80000100800 */
[----:B------:R0:W-:Y:S02]  /*1bcf0*/  STL [R1+0xc], R15 ;  /* 0x00000c0f01007387 */ /* 0x0001e40000100800 */
[----:B0-2---:R-:W-:-:S07]  /*1bd00*/  VIADD R6, R2, 0xfffffffd ;  /* 0xfffffffd02067836 */ /* 0x005fce0000000000 */
.L_x_708:
[----:B------:R-:W-:Y:S05]  /*1bd10*/  BSYNC B1 ;  /* 0x0000000000017941 */ /* 0x000fea0003800000 */
.L_x_707:
[----:B------:R-:W-:-:S05]  /*1bd20*/  IMAD.MOV R14, RZ, RZ, -R14 ;  /* 0x000000ffff0e7224 */ /* 0x000fca00078e0a0e */
[----:B------:R-:W-:-:S13]  /*1bd30*/  ISETP.NE.AND P0, PT, R3, R14, PT ;  /* 0x0000000e0300720c */ /* 0x000fda0003f05270 */
[----:B------:R-:W-:Y:S05]  /*1bd40*/  @!P0 BRA `(.L_x_706) ;  /* 0x0000001000248947 */ /* 0x000fea0003800000 */
[----:B------:R-:W-:-:S07]  /*1bd50*/  IMAD.MOV.U32 R10, RZ, RZ, R5 ;  /* 0x000000ffff0a7224 */ /* 0x000fce00078e0005 */
.L_x_733:
        /* <DEDUP_REMOVED lines=17> */
[----:B0-----:R-:W-:-:S13]  /*1be70*/  ISETP.NE.AND P0, PT, R10, 0x1, PT ;  /* 0x000000010a00780c */ /* 0x001fda0003f05270 */
[----:B------:R-:W0:Y:S02]  /*1be80*/  @P0 LDC.64 R2, c[0x0][0x420] ;  /* 0x00010800ff020b82 */ /* 0x000e240000000a00 */
[----:B0-----:R-:W-:-:S04]  /*1be90*/  @P0 IMAD.HI.U32 R9, R6, R2, RZ ;  /* 0x0000000206090227 */ /* 0x001fc800078e00ff */
[----:B------:R-:W-:Y:S01]  /*1bea0*/  IMAD.MOV.U32 R2, RZ, RZ, R6 ;  /* 0x000000ffff027224 */ /* 0x000fe200078e0006 */
[----:B------:R-:W-:-:S04]  /*1beb0*/  @P0 SHF.R.U32.HI R2, RZ, R3, R9 ;  /* 0x00000003ff020219 */ /* 0x000fc80000011609 */
[--C-:B------:R-:W-:Y:S01]  /*1bec0*/  SHF.R.S32.HI R3, RZ, 0x1f, R2.reuse ;  /* 0x0000001fff037819 */ /* 0x100fe20000011402 */
[----:B------:R-:W-:-:S04]  /*1bed0*/  IMAD.MOV R9, RZ, RZ, -R2 ;  /* 0x000000ffff097224 */ /* 0x000fc800078e0a02 */
[----:B------:R-:W-:Y:S02]  /*1bee0*/  IMAD R9, R10, R9, R6 ;  /* 0x000000090a097224 */ /* 0x000fe400078e0206 */
[----:B------:R-:W-:Y:S02]  /*1bef0*/  IMAD R10, R12, UR6, RZ ;  /* 0x000000060c0a7c24 */ /* 0x000fe4000f8e02ff */
[----:B------:R-:W-:-:S04]  /*1bf00*/  IMAD.WIDE.U32 R2, R0, UR6, R2 ;  /* 0x0000000600027c25 */ /* 0x000fc8000f8e0002 */
[----:B------:R-:W-:-:S04]  /*1bf10*/  IMAD R10, R0, UR7, R10 ;  /* 0x00000007000a7c24 */ /* 0x000fc8000f8e020a */
[----:B------:R-:W-:Y:S01]  /*1bf20*/  IMAD.IADD R3, R10, 0x1, R3 ;  /* 0x000000010a037824 */ /* 0x000fe200078e0203 */
[----:B------:R-:W-:-:S04]  /*1bf30*/  LEA R10, P0, R2, UR4, 0x2 ;  /* 0x00000004020a7c11 */ /* 0x000fc8000f8010ff */
[----:B------:R-:W-:-:S05]  /*1bf40*/  LEA.HI.X R11, R2, UR5, R3, 0x2, P0 ;  /* 0x00000005020b7c11 */ /* 0x000fca00080f1403 */
[----:B------:R0:W5:Y:S04]  /*1bf50*/  LDG.E R10, desc[UR36][R10.64] ;  /* 0x000000240a0a7981 */ /* 0x000168000c1e1900 */
.L_x_719:
[----:B------:R-:W1:Y:S01]  /*1bf60*/  S2R R3, SR_CgaCtaId ;  /* 0x0000000000037919 */ /* 0x000e620000008800 */
[----:B------:R-:W-:-:S04]  /*1bf70*/  MOV R2, 0x400 ;  /* 0x0000040000027802 */ /* 0x000fc80000000f00 */
[----:B-1----:R-:W-:Y:S02]  /*1bf80*/  LEA R2, R3, R2, 0x18 ;  /* 0x0000000203027211 */ /* 0x002fe400078ec0ff */
[----:B------:R-:W-:-:S03]  /*1bf90*/  SHF.L.U32 R3, R8, 0x1f, RZ ;  /* 0x0000001f08037819 */ /* 0x000fc600000006ff */
[----:B------:R-:W-:-:S04]  /*1bfa0*/  IMAD R2, R7, 0x8, R2 ;  /* 0x0000000807027824 */ /* 0x000fc800078e0202 */
[----:B------:R-:W1:Y:S02]  /*1bfb0*/  SYNCS.PHASECHK.TRANS64.TRYWAIT P0, [R2+URZ+0x34840], R3 ;  /* 0x03484003020075a7 */ /* 0x000e64000800017f */
[----:B-1----:R-:W-:Y:S05]  /*1bfc0*/  @!P0 BRA `(.L_x_720) ;  /* 0x0000002c00a48947 */ /* 0x002fea0003800000 */
.L_x_817:
        /* <DEDUP_REMOVED lines=11> */
.L_x_721:
        /* <DEDUP_REMOVED lines=37> */
.L_x_818:
        /* <DEDUP_REMOVED lines=10> */
.L_x_723:
[----:B------:R-:W2:Y:S02]  /*1c370*/  LDL R3, [R1+0x18] ;  /* 0x0000180001037983 */ /* 0x000ea40000100800 */
[----:B--2---:R-:W-:-:S13]  /*1c380*/  LOP3.LUT P0, RZ, R3, 0x40, RZ, 0xc0, !PT ;  /* 0x0000004003ff7812 */ /* 0x004fda000780c0ff */
[----:B------:R-:W-:Y:S05]  /*1c390*/  @P0 BRA `(.L_x_724) ;  /* 0x0000000000040947 */ /* 0x000fea0003800000 */
[----:B------:R-:W-:Y:S01]  /*1c3a0*/  BPT.TRAP 0x1 ;  /* 0x000000040000795c */ /* 0x000fe20000300000 */
.L_x_724:
        /* <DEDUP_REMOVED lines=30> */
.L_x_718:
[----:B------:R-:W-:Y:S05]  /*1c590*/  BSYNC B1 ;  /* 0x0000000000017941 */ /* 0x000fea0003800000 */
.L_x_717:
        /* <DEDUP_REMOVED lines=31> */
.L_x_727:
[----:B------:R-:W2:Y:S01]  /*1c790*/  S2R R3, SR_CgaCtaId ;  /* 0x0000000000037919 */ /* 0x000ea20000008800 */
[----:B------:R-:W-:-:S04]  /*1c7a0*/  MOV R2, 0x400 ;  /* 0x0000040000027802 */ /* 0x000fc80000000f00 */
[----:B--2---:R-:W-:Y:S02]  /*1c7b0*/  LEA R2, R3, R2, 0x18 ;  /* 0x0000000203027211 */ /* 0x004fe400078ec0ff */
[----:B------:R-:W-:-:S03]  /*1c7c0*/  SHF.L.U32 R3, R13, 0x1f, RZ ;  /* 0x0000001f0d037819 */ /* 0x000fc600000006ff */
[----:B------:R-:W-:-:S04]  /*1c7d0*/  IMAD R2, R14, 0x8, R2 ;  /* 0x000000080e027824 */ /* 0x000fc800078e0202 */
[----:B------:R-:W2:Y:S02]  /*1c7e0*/  SYNCS.PHASECHK.TRANS64.TRYWAIT P0, [R2+URZ+0x34840], R3 ;  /* 0x03484003020075a7 */ /* 0x000ea4000800017f */
[----:B--2---:R-:W-:Y:S05]  /*1c7f0*/  @!P0 BRA `(.L_x_728) ;  /* 0x0000002400c08947 */ /* 0x004fea0003800000 */
.L_x_819:
        /* <DEDUP_REMOVED lines=11> */
.L_x_729:
[----:B0-----:R-:W3:Y:S04]  /*1c8b0*/  LDL R14, [R1] ;  /* 0x00000000010e7983 */ /* 0x001ee80000100800 */
[----:B------:R-:W4:Y:S01]  /*1c8c0*/  LDL R13, [R1+0x8] ;  /* 0x00000800010d7983 */ /* 0x000f220000100800 */
[----:B--2---:R-:W-:Y:S01]  /*1c8d0*/  MOV R3, 0x400 ;  /* 0x0000040000037802 */ /* 0x004fe20000000f00 */
[----:B------:R-:W-:Y:S01]  /*1c8e0*/  UIADD3 UR4, UP0, UR38, 0x370, URZ ;  /* 0x0000037026047890 */ /* 0x000fe2000ff1e03f */
[----:B------:R-:W-:Y:S01]  /*1c8f0*/  R2UR UR9, R2 ;  /* 0x00000000020972ca */ /* 0x000fe200000e0000 */
[----:B------:R-:W0:Y:S01]  /*1c900*/  S2R R11, SR_CgaCtaId ;  /* 0x00000000000b7919 */ /* 0x000e220000008800 */
[----:B------:R-:W-:Y:S01]  /*1c910*/  R2UR UR11, R9 ;  /* 0x00000000090b72ca */ /* 0x000fe200000e0000 */
[----:B------:R-:W-:Y:S01]  /*1c920*/  UMOV UR10, URZ ;  /* 0x0000003f000a7c82 */ /* 0x000fe20008000000 */
[----:B------:R-:W-:Y:S01]  /*1c930*/  R2UR UR12, R4 ;  /* 0x00000000040c72ca */ /* 0x000fe200000e0000 */
[----:B------:R-:W-:Y:S01]  /*1c940*/  UMOV UR6, 0x0 ;  /* 0x0000000000067882 */ /* 0x000fe20000000000 */
[----:B-----5:R-:W-:Y:S01]  /*1c950*/  R2UR UR13, R10 ;  /* 0x000000000a0d72ca */ /* 0x020fe200000e0000 */
[----:B------:R-:W-:Y:S01]  /*1c960*/  UMOV UR7, 0x14f00000 ;  /* 0x14f0000000077882 */ /* 0x000fe20000000000 */
[----:B------:R-:W-:Y:S01]  /*1c970*/  UMOV UR18, 0x40 ;  /* 0x0000004000127882 */ /* 0x000fe20000000000 */
[----:B------:R-:W-:Y:S01]  /*1c980*/  UMOV UR17, 0x80 ;  /* 0x0000008000117882 */ /* 0x000fe20000000000 */
[----:B------:R-:W-:-:S03]  /*1c990*/  SHF.L.U32 R8, R8, 0x1f, RZ ;  /* 0x0000001f08087819 */ /* 0x000fc600000006ff */
[----:B------:R-:W-:Y:S01]  /*1c9a0*/  UIADD3 UR9, UR9, 0x34830, URZ ;  /* 0x0003483009097890 */ /* 0x000fe2000fffe03f */
[----:B0-----:R-:W-:-:S05]  /*1c9b0*/  LEA R3, R11, R3, 0x18 ;  /* 0x000000030b037211 */ /* 0x001fca00078ec0ff */
[----:B---3--:R-:W-:Y:S01]  /*1c9c0*/  IMAD R2, R14, 0xc000, R3 ;  /* 0x0000c0000e027824 */ /* 0x008fe200078e0203 */
[----:B----4-:R-:W-:-:S04]  /*1c9d0*/  R2UR UR5, R13 ;  /* 0x000000000d0572ca */ /* 0x010fc800000e0000 */
[----:B------:R-:W-:Y:S01]  /*1c9e0*/  R2UR UR8, R2 ;  /* 0x00000000020872ca */ /* 0x000fe200000e0000 */
[----:B------:R-:W-:-:S08]  /*1c9f0*/  IMAD R2, R7, 0x8, R3 ;  /* 0x0000000807027824 */ /* 0x000fd000078e0203 */
[----:B------:R-:W-:-:S04]  /*1ca00*/  ULEA UR11, UR11, UR5, 0x7 ;  /* 0x000000050b0b7291 */ /* 0x000fc8000f8e383f */
[----:B------:R-:W-:Y:S02]  /*1ca10*/  UIADD3 UR14, UR8, 0x1c400, URZ ;  /* 0x0001c400080e7890 */ /* 0x000fe4000fffe03f */
[----:B------:R-:W-:Y:S02]  /*1ca20*/  UIADD3.X UR5, URZ, UR39, URZ, UP0, !UPT ;  /* 0x000000273f057290 */ /* 0x000fe400087fe43f */
[----:B------:R-:W-:Y:S02]  /*1ca30*/  UIADD3 UR15, UR8, 0x20400, URZ ;  /* 0x00020400080f7890 */ /* 0x000fe4000fffe03f */
[----:B------:R-:W-:-:S03]  /*1ca40*/  UIADD3 UR16, UR8, 0x24400, URZ ;  /* 0x0002440008107890 */ /* 0x000fc6000fffe03f */
[----:B------:R-:W-:Y:S02]  /*1ca50*/  UMOV UR8, UR14 ;  /* 0x0000000e00087c82 */ /* 0x000fe40008000000 */
[----:B------:R0:W-:Y:S02]  /*1ca60*/  UTMALDG.4D [UR8], [UR4], desc[UR6] ;  /* 0x00000608040075b4 */ /* 0x0001e40008019000 */
        /* <DEDUP_REMOVED lines=8> */
.L_x_820:
[----:B------:R-:W2:Y:S01]  /*1caf0*/  LDL R11, [R1+0x28] ;  /* 0x00002800010b7983 */ /* 0x000ea20000100800 */
[----:B------:R-:W1:Y:S02]  /*1cb00*/  S2R R3, SR_TID.X ;  /* 0x0000000000037919 */ /* 0x000e640000002100 */
[----:B-1----:R-:W-:-:S04]  /*1cb10*/  LOP3.LUT R3, R3, 0x7f, RZ, 0xc0, !PT ;  /* 0x0000007f03037812 */ /* 0x002fc800078ec0ff */
[----:B------:R-:W-:-:S13]  /*1cb20*/  ISETP.NE.AND P0, PT, R3, RZ, PT ;  /* 0x000000ff0300720c */ /* 0x000fda0003f05270 */
[----:B------:R-:W-:-:S04]  /*1cb30*/  @!P0 IMAD.MOV.U32 R3, RZ, RZ, 0x8000 ;  /* 0x00008000ff038424 */ /* 0x000fc800078e00ff */
[----:B------:R2:W-:Y:S02]  /*1cb40*/  @!P0 SYNCS.ARRIVE.TRANS64 RZ, [R2+URZ+0x34850], R3 ;  /* 0x0348500302ff89a7 */ /* 0x0005e4000800003f */
[----:B--2---:R-:W-:-:S04]  /*1cb50*/  PRMT R3, R11, 0x9910, RZ ;  /* 0x000099100b037816 */ /* 0x004fc800000000ff */
[----:B------:R-:W-:-:S13]  /*1cb60*/  ISETP.NE.AND P0, PT, R3, 0x2, PT ;  /* 0x000000020300780c */ /* 0x000fda0003f05270 */
[----:B------:R-:W-:Y:S05]  /*1cb70*/  @P0 BRA `(.L_x_731) ;  /* 0x0000000000040947 */ /* 0x000fea0003800000 */
[----:B------:R-:W-:Y:S01]  /*1cb80*/  BPT.TRAP 0x1 ;  /* 0x000000040000795c */ /* 0x000fe20000300000 */
.L_x_731:
[----:B------:R-:W2:Y:S02]  /*1cb90*/  LDL R3, [R1+0x18] ;  /* 0x0000180001037983 */ /* 0x000ea40000100800 */
[----:B--2---:R-:W-:-:S13]  /*1cba0*/  LOP3.LUT P0, RZ, R3, 0x40, RZ, 0xc0, !PT ;  /* 0x0000004003ff7812 */ /* 0x004fda000780c0ff */
[----:B------:R-:W-:Y:S05]  /*1cbb0*/  @P0 BRA `(.L_x_732) ;  /* 0x0000000000040947 */ /* 0x000fea0003800000 */
[----:B------:R-:W-:Y:S01]  /*1cbc0*/  BPT.TRAP 0x1 ;  /* 0x000000040000795c */ /* 0x000fe20000300000 */
.L_x_732:
[----:B------:R-:W2:Y:S01]  /*1cbd0*/  LDL.LU R13, [R1+0x10] ;  /* 0x00001000010d7983 */ /* 0x000ea20000300800 */
[----:B0-----:R-:W-:-:S03]  /*1cbe0*/  MOV R8, 0x400 ;  /* 0x0000040000087802 */ /* 0x001fc60000000f00 */
[----:B------:R-:W3:Y:S01]  /*1cbf0*/  LDL R3, [R1+0x8] ;  /* 0x0000080001037983 */ /* 0x000ee20000100800 */
[----:B------:R-:W0:Y:S01]  /*1cc00*/  S2R R11, SR_CgaCtaId ;  /* 0x00000000000b7919 */ /* 0x000e220000008800 */
[----:B------:R-:W-:Y:S01]  /*1cc10*/  R2UR UR9, R2 ;  /* 0x00000000020972ca */ /* 0x000fe200000e0000 */
[----:B------:R-:W-:Y:S01]  /*1cc20*/  UIADD3 UR4, UP0, UR38, 0x470, URZ ;  /* 0x0000047026047890 */ /* 0x000fe2000ff1e03f */
[----:B------:R-:W-:Y:S02]  /*1cc30*/  R2UR UR13, R5 ;  /* 0x00000000050d72ca */ /* 0x000fe400000e0000 */
[----:B------:R-:W-:Y:S02]  /*1cc40*/  R2UR UR12, R4 ;  /* 0x00000000040c72ca */ /* 0x000fe400000e0000 */
        /* <DEDUP_REMOVED lines=21> */
.L_x_726:
[----:B------:R-:W-:Y:S05]  /*1cda0*/  BSYNC B1 ;  /* 0x0000000000017941 */ /* 0x000fea0003800000 */
.L_x_725:
[C---:B------:R-:W-:Y:S01]  /*1cdb0*/  ISETP.GT.AND P0, PT, R6.reuse, 0x1, PT ;  /* 0x000000010600780c */ /* 0x040fe20003f04270 */
[----:B------:R-:W-:-:S12]  /*1cdc0*/  VIADD R6, R6, 0xfffffffe ;  /* 0xfffffffe06067836 */ /* 0x000fd80000000000 */
[----:B------:R-:W-:Y:S05]  /*1cdd0*/  @P0 BRA `(.L_x_733) ;  /* 0xffffffec00e00947 */ /* 0x000fea000383ffff */
.L_x_706:
[----:B------:R-:W-:Y:S05]  /*1cde0*/  BSYNC B0 ;  /* 0x0000000000007941 */ /* 0x000fea0003800000 */
.L_x_705:
[----:B------:R-:W1:Y:S01]  /*1cdf0*/  S2R R2, SR_TID.X ;  /* 0x0000000000027919 */ /* 0x000e620000002100 */
[----:B------:R-:W-:Y:S01]  /*1ce00*/  BSSY B0, `(.L_x_734) ;  /* 0x0000010000007945 */ /* 0x000fe20003800000 */
[----:B-1----:R-:W-:-:S04]  /*1ce10*/  LOP3.LUT R2, R2, 0x1f, RZ, 0xc0, !PT ;  /* 0x0000001f02027812 */ /* 0x002fc800078ec0ff */
[----:B------:R-:W-:-:S13]  /*1ce20*/  ISETP.NE.AND P0, PT, R2, RZ, PT ;  /* 0x000000ff0200720c */ /* 0x000fda0003f05270 */
[----:B------:R-:W-:Y:S05]  /*1ce30*/  @P0 BRA `(.L_x_735) ;  /* 0x0000000000300947 */ /* 0x000fea0003800000 */
[----:B------:R-:W1:Y:S01]  /*1ce40*/  S2R R3, SR_LANEID ;  /* 0x0000000000037919 */ /* 0x000e620000000000 */
[----:B------:R-:W-:Y:S02]  /*1ce50*/  VOTEU.ANY UR4, UPT, PT ;  /* 0x0000000000047886 */ /* 0x000fe400038e0100 */
[----:B------:R-:W1:Y:S08]  /*1ce60*/  FLO.U32 R0, UR4 ;  /* 0x0000000400007d00 */ /* 0x000e7000080e0000 */
[----:B------:R-:W2:Y:S01]  /*1ce70*/  POPC R7, UR4 ;  /* 0x0000000400077d09 */ /* 0x000ea20008000000 */
[----:B-1----:R-:W-:-:S02]  /*1ce80*/  ISETP.EQ.U32.AND P0, PT, R0, R3, PT ;  /* 0x000000030000720c */ /* 0x002fc40003f02070 */
[----:B------:R-:W2:Y:S11]  /*1ce90*/  LDC.64 R2, c[0x0][0xc38] ;  /* 0x00030e00ff027b82 */ /* 0x000eb60000000a00 */
[----:B--2---:R-:W2:Y:S01]  /*1cea0*/  @P0 ATOMG.E.ADD.STRONG.GPU PT, R3, desc[UR36][R2.64], R7 ;  /* 0x00000007020309a8 */ /* 0x004ea200081ee1e4 */
[----:B------:R-:W1:Y:S02]  /*1ceb0*/  S2R R6, SR_LTMASK ;  /* 0x0000000000067919 */ /* 0x000e640000003900 */
[----:B-1----:R-:W-:-:S04]  /*1cec0*/  LOP3.LUT R6, R6, UR4, RZ, 0xc0, !PT ;  /* 0x0000000406067c12 */ /* 0x002fc8000f8ec0ff */
[----:B------:R-:W1:Y:S01]  /*1ced0*/  POPC R9, R6 ;  /* 0x0000000600097309 */ /* 0x000e620000000000 */
[----:B--2---:R-:W1:Y:S02]  /*1cee0*/  SHFL.IDX PT, R0, R3, R0, 0x1f ;  /* 0x00001f0003007589 */ /* 0x004e6400000e0000 */
[----:B-1----:R-:W-:-:S07]  /*1cef0*/  IADD3 R16, R0, UR40, R9 ;  /* 0x0000002800107c10 */ /* 0x002fce000fffe009 */
.L_x_735:
[----:B------:R-:W-:Y:S05]  /*1cf00*/  BSYNC B0 ;  /* 0x0000000000007941 */ /* 0x000fea0003800000 */
.L_x_734:
        /* <DEDUP_REMOVED lines=11> */
.L_x_821:
[----:B------:R-:W2:Y:S01]  /*1cfc0*/  LDL R2, [R1+0x28] ;  /* 0x0000280001027983 */ /* 0x000ea20000100800 */
[----:B------:R-:W3:Y:S02]  /*1cfd0*/  S2R R6, SR_TID.X ;  /* 0x0000000000067919 */ /* 0x000ee40000002100 */
[----:B---3--:R-:W-:-:S04]  /*1cfe0*/  LOP3.LUT R6, R6, 0x7f, RZ, 0xc0, !PT ;  /* 0x0000007f06067812 */ /* 0x008fc800078ec0ff */
[----:B------:R-:W-:-:S13]  /*1cff0*/  ISETP.NE.AND P0, PT, R6, RZ, PT ;  /* 0x000000ff0600720c */ /* 0x000fda0003f05270 */
[----:B-1----:R-:W-:-:S04]  /*1d000*/  @!P0 IMAD.MOV.U32 R3, RZ, RZ, 0x8000 ;  /* 0x00008000ff038424 */ /* 0x002fc800078e00ff */
[----:B------:R1:W-:Y:S01]  /*1d010*/  @!P0 SYNCS.ARRIVE.TRANS64 RZ, [R0+URZ+0x34850], R3 ;  /* 0x0348500300ff89a7 */ /* 0x0003e2000800003f */
[----:B--2---:R-:W-:-:S04]  /*1d020*/  PRMT R2, R2, 0x9910, RZ ;  /* 0x0000991002027816 */ /* 0x004fc800000000ff */
[----:B------:R-:W-:-:S13]  /*1d030*/  ISETP.NE.AND P0, PT, R2, 0x2, PT ;  /* 0x000000020200780c */ /* 0x000fda0003f05270 */
[----:B-1----:R-:W-:Y:S05]  /*1d040*/  @P0 BRA `(.L_x_739) ;  /* 0x0000000000040947 */ /* 0x002fea0003800000 */
[----:B------:R-:W-:Y:S01]  /*1d050*/  BPT.TRAP 0x1 ;  /* 0x000000040000795c */ /* 0x000fe20000300000 */
.L_x_739:
[----:B------:R-:W2:Y:S02]  /*1d060*/  LDL R2, [R1+0x18] ;  /* 0x0000180001027983 */ /* 0x000ea40000100800 */
[----:B--2---:R-:W-:-:S13]  /*1d070*/  LOP3.LUT P0, RZ, R2, 0x40, RZ, 0xc0, !PT ;  /* 0x0000004002ff7812 */ /* 0x004fda000780c0ff */
[----:B------:R-:W-:Y:S05]  /*1d080*/  @P0 BRA `(.L_x_740) ;  /* 0x0000000000040947 */ /* 0x000fea0003800000 */
[----:B------:R-:W-:Y:S01]  /*1d090*/  BPT.TRAP 0x1 ;  /* 0x000000040000795c */ /* 0x000fe20000300000 */
.L_x_740:
[----:B------:R-:W2:Y:S01]  /*1d0a0*/  LDL.LU R8, [R1+0x8] ;  /* 0x0000080001087983 */ /* 0x000ea20000300800 */
[----:B------:R-:W-:-:S03]  /*1d0b0*/  MOV R6, 0x400 ;  /* 0x0000040000067802 */ /* 0x000fc60000000f00 */
[----:B------:R-:W3:Y:S04]  /*1d0c0*/  LDL R2, [R1] ;  /* 0x0000000001027983 */ /* 0x000ee80000100800 */
        /* <DEDUP_REMOVED lines=25> */
.L_x_737:
[----:B------:R-:W-:Y:S05]  /*1d260*/  BSYNC B0 ;  /* 0x0000000000007941 */ /* 0x000fea0003800000 */
.L_x_736:
        /* <DEDUP_REMOVED lines=9> */
.L_x_690:
[----:B------:R-:W-:Y:S05]  /*1d300*/  BSYNC B6 ;  /* 0x0000000000067941 */ /* 0x000fea0003800000 */
.L_x_688:
[----:B------:R-:W-:-:S03]  /*1d310*/  UMOV UR4, 0xffffffff ;  /* 0xffffffff00047882 */ /* 0x000fc60000000000 */
[----:B------:R-:W-:Y:S05]  /*1d320*/  BRA.DIV UR4, `(.L_x_741) ;  /* 0x0000001e04307947 */ /* 0x000fea000b800000 */
[----:B------:R2:W3:Y:S04]  /*1d330*/  SHFL.IDX PT, R4, R16, RZ, 0x1f ;  /* 0x00001fff10047589 */ /* 0x0004e800000e0000 */
[----:B------:R2:W4:Y:S02]  /*1d340*/  SHFL.IDX PT, R5, R16, 0x1, 0x1f ;  /* 0x00201f0010057f89 */ /* 0x00052400000e0000 */
.L_x_825:
[----:B0----5:R-:W0:Y:S01]  /*1d350*/  S2R R8, SR_TID.X ;  /* 0x0000000000087919 */ /* 0x021e220000002100 */
[----:B------:R-:W-:Y:S01]  /*1d360*/  ULDC UR4, c[0x0][0xc14] ;  /* 0x0003050000047ab9 */ /* 0x000fe20000000800 */
[----:B------:R-:W-:Y:S01]  /*1d370*/  BSSY B0, `(.L_x_742) ;  /* 0x000000b000007945 */ /* 0x000fe20003800000 */
[----:B-1----:R-:W-:Y:S02]  /*1d380*/  IMAD.U32 R0, RZ, RZ, UR4 ;  /* 0x00000004ff007e24 */ /* 0x002fe4000f8e00ff */
[----:B------:R-:W-:Y:S01]  /*1d390*/  IMAD.MOV.U32 R2, RZ, RZ, RZ ;  /* 0x000000ffff027224 */ /* 0x000fe200078e00ff */
[----:B0-----:R-:W-:-:S04]  /*1d3a0*/  LOP3.LUT R8, R8, 0x1f, RZ, 0xc0, !PT ;  /* 0x0000001f08087812 */ /* 0x001fc800078ec0ff */
[C---:B------:R-:W-:Y:S01]  /*1d3b0*/  ISETP.NE.AND P0, PT, R8.reuse, 0x1f, PT ;  /* 0x0000001f0800780c */ /* 0x040fe20003f05270 */
[----:B------:R-:W-:-:S05]  /*1d3c0*/  IMAD.IADD R7, R8, 0x1, R19 ;  /* 0x0000000108077824 */ /* 0x000fca00078e0213 */
[----:B------:R-:W-:-:S13]  /*1d3d0*/  ISETP.GE.OR P0, PT, R7, R0, !P0 ;  /* 0x000000000700720c */ /* 0x000fda0004706670 */
[----:B------:R-:W-:Y:S05]  /*1d3e0*/  @P0 BRA `(.L_x_743) ;  /* 0x00000000000c0947 */ /* 0x000fea0003800000 */
[----:B------:R-:W0:Y:S02]  /*1d3f0*/  LDC.64 R2, c[0x0][0xc58] ;  /* 0x00031600ff027b82 */ /* 0x000e240000000a00 */
[----:B0-----:R-:W-:-:S06]  /*1d400*/  IMAD.WIDE R2, R7, 0x4, R2 ;  /* 0x0000000407027825 */ /* 0x001fcc00078e0202 */
[----:B------:R0:W5:Y:S02]  /*1d410*/  LDG.E R2, desc[UR36][R2.64] ;  /* 0x0000002402027981 */ /* 0x000164000c1e1900 */
.L_x_743:
[----:B------:R-:W-:Y:S05]  /*1d420*/  BSYNC B0 ;  /* 0x0000000000007941 */ /* 0x000fea0003800000 */
.L_x_742:
[----:B------:R-:W-:-:S03]  /*1d430*/  UMOV UR4, 0xffffffff ;  /* 0xffffffff00047882 */ /* 0x000fc60000000000 */
[----:B------:R-:W-:Y:S05]  /*1d440*/  BRA.DIV UR4, `(.L_x_744) ;  /* 0x0000001e04347947 */ /* 0x000fea000b800000 */
[----:B-----5:R-:W0:Y:S01]  /*1d450*/  SHFL.UP PT, R14, R2, 0x1, RZ ;  /* 0x04200000020e7989 */ /* 0x020e2200000e00ff */
        /* <DEDUP_REMOVED lines=20> */
.L_x_833:
[----:B------:R-:W-:Y:S02]  /*1d5a0*/  ULDC UR4, c[0x0][0xc10] ;  /* 0x0003040000047ab9 */ /* 0x000fe40000000800 */
[----:B--2---:R-:W-:-:S04]  /*1d5b0*/  IMAD.U32 R16, RZ, RZ, UR4 ;  /* 0x00000004ff107e24 */ /* 0x004fc8000f8e00ff */
[----:B-1----:R-:W-:-:S04]  /*1d5c0*/  IMAD R7, R14, R16, RZ ;  /* 0x000000100e077224 */ /* 0x002fc800078e02ff */
[----:B----4-:R-:W-:-:S05]  /*1d5d0*/  IMAD.IADD R5, R5, 0x1, R7 ;  /* 0x0000000105057824 */ /* 0x010fca00078e0207 */
[----:B---3--:R-:W-:-:S13]  /*1d5e0*/  ISETP.GT.AND P0, PT, R5, R4, PT ;  /* 0x000000040500720c */ /* 0x008fda0003f04270 */
[----:B------:R-:W-:Y:S05]  /*1d5f0*/  @P0 BRA `(.L_x_745) ;  /* 0x0000000000b40947 */ /* 0x000fea0003800000 */
[----:B------:R-:W1:Y:S02]  /*1d600*/  LDC R0, c[0x0][0xc14] ;  /* 0x00030500ff007b82 */ /* 0x000e640000000800 */
.L_x_750:
[----:B------:R-:W-:-:S05]  /*1d610*/  VIADD R19, R19, 0x1f ;  /* 0x0000001f13137836 */ /* 0x000fca0000000000 */
[----:B-1----:R-:W-:-:S13]  /*1d620*/  ISETP.GE.AND P0, PT, R19, R0, PT ;  /* 0x000000001300720c */ /* 0x002fda0003f06270 */
[----:B------:R-:W-:Y:S05]  /*1d630*/  @P0 BRA `(.L_x_746) ;  /* 0x00000004005c0947 */ /* 0x000fea0003800000 */
[----:B------:R-:W1:Y:S01]  /*1d640*/  S2R R8, SR_TID.X ;  /* 0x0000000000087919 */ /* 0x000e620000002100 */
[----:B------:R-:W-:Y:S01]  /*1d650*/  BSSY B0, `(.L_x_747) ;  /* 0x000000a000007945 */ /* 0x000fe20003800000 */
[----:B------:R-:W-:Y:S01]  /*1d660*/  IMAD.MOV.U32 R2, RZ, RZ, RZ ;  /* 0x000000ffff027224 */ /* 0x000fe200078e00ff */
[----:B-1----:R-:W-:-:S04]  /*1d670*/  LOP3.LUT R8, R8, 0x1f, RZ, 0xc0, !PT ;  /* 0x0000001f08087812 */ /* 0x002fc800078ec0ff */
[C---:B------:R-:W-:Y:S01]  /*1d680*/  ISETP.NE.AND P1, PT, R8.reuse, 0x1f, PT ;  /* 0x0000001f0800780c */ /* 0x040fe20003f25270 */
[----:B------:R-:W-:-:S05]  /*1d690*/  IMAD.IADD R7, R8, 0x1, R19 ;  /* 0x0000000108077824 */ /* 0x000fca00078e0213 */
[----:B------:R-:W-:-:S13]  /*1d6a0*/  ISETP.GE.OR P0, PT, R7, R0, !P1 ;  /* 0x000000000700720c */ /* 0x000fda0004f06670 */
[----:B------:R-:W-:Y:S05]  /*1d6b0*/  @P0 BRA `(.L_x_748) ;  /* 0x00000000000c0947 */ /* 0x000fea0003800000 */
[----:B------:R-:W1:Y:S02]  /*1d6c0*/  LDC.64 R2, c[0x0][0xc58] ;  /* 0x00031600ff027b82 */ /* 0x000e640000000a00 */
[----:B-1----:R-:W-:-:S06]  /*1d6d0*/  IMAD.WIDE R2, R7, 0x4, R2 ;  /* 0x0000000407027825 */ /* 0x002fcc00078e0202 */
[----:B------:R1:W5:Y:S02]  /*1d6e0*/  LDG.E R2, desc[UR36][R2.64] ;  /* 0x0000002402027981 */ /* 0x000364000c1e1900 */
.L_x_748:
[----:B------:R-:W-:Y:S05]  /*1d6f0*/  BSYNC B0 ;  /* 0x0000000000007941 */ /* 0x000fea0003800000 */
.L_x_747:
        /* <DEDUP_REMOVED lines=19> */
[----:B------:R-:W0:Y:S02]  /*1d830*/  SHFL.UP PT, R14, R3, 0x10, RZ ;  /* 0x06000000030e7989 */ /* 0x000e2400000e00ff */
[----:B0-----:R-:W-:-:S05]  /*1d840*/  SEL R6, R14, RZ, P0 ;  /* 0x000000ff0e067207 */ /* 0x001fca0000000000 */
[----:B------:R-:W-:-:S05]  /*1d850*/  IMAD.IADD R6, R3, 0x1, R6 ;  /* 0x0000000103067824 */ /* 0x000fca00078e0206 */
[----:B------:R0:W1:Y:S02]  /*1d860*/  SHFL.IDX PT, R14, R6, 0x1f, 0x1f ;  /* 0x03e01f00060e7f89 */ /* 0x00006400000e0000 */
.L_x_841:
[----:B------:R-:W-:Y:S02]  /*1d870*/  ULDC UR4, c[0x0][0xc10] ;  /* 0x0003040000047ab9 */ /* 0x000fe40000000800 */
[----:B------:R-:W-:-:S04]  /*1d880*/  IMAD.U32 R16, RZ, RZ, UR4 ;  /* 0x00000004ff107e24 */ /* 0x000fc8000f8e00ff */
[----:B-1----:R-:W-:-:S04]  /*1d890*/  IMAD R7, R14, R16, RZ ;  /* 0x000000100e077224 */ /* 0x002fc800078e02ff */
[----:B------:R-:W-:-:S05]  /*1d8a0*/  IMAD.IADD R5, R7, 0x1, R5 ;  /* 0x0000000107057824 */ /* 0x000fca00078e0205 */
[----:B------:R-:W-:-:S13]  /*1d8b0*/  ISETP.GT.AND P0, PT, R5, R4, PT ;  /* 0x000000040500720c */ /* 0x000fda0003f04270 */
[----:B------:R-:W-:Y:S05]  /*1d8c0*/  @!P0 BRA `(.L_x_750) ;  /* 0xfffffffc00508947 */ /* 0x000fea000383ffff */
.L_x_745:
        /* <DEDUP_REMOVED lines=8> */
.L_x_845:
[----:B------:R-:W-:Y:S01]  /*1d950*/  ISETP.NE.AND P0, PT, R3, RZ, PT ;  /* 0x000000ff0300720c */ /* 0x000fe20003f05270 */
[----:B------:R-:W-:-:S12]  /*1d960*/  IMAD.MOV.U32 R14, RZ, RZ, RZ ;  /* 0x000000ffff0e7224 */ /* 0x000fd800078e00ff */
[----:B------:R-:W-:Y:S05]  /*1d970*/  @!P0 BRA `(.L_x_752) ;  /* 0x0000000000108947 */ /* 0x000fea0003800000 */
[----:B------:R-:W-:Y:S01]  /*1d980*/  UMOV UR4, 0xffffffff ;  /* 0xffffffff00047882 */ /* 0x000fe20000000000 */
[----:B------:R-:W-:Y:S02]  /*1d990*/  VIADD R12, R5, 0xffffffff ;  /* 0xffffffff050c7836 */ /* 0x000fe40000000000 */
[----:B------:R-:W-:Y:S05]  /*1d9a0*/  BRA.DIV UR4, `(.L_x_753) ;  /* 0x0000001e04cc7947 */ /* 0x000fea000b800000 */
[----:B------:R3:W4:Y:S02]  /*1d9b0*/  SHFL.IDX PT, R14, R6, R12, 0x1f ;  /* 0x00001f0c060e7589 */ /* 0x00072400000e0000 */
.L_x_752:
[----:B0-23--:R-:W-:Y:S01]  /*1d9c0*/  IABS R6, R17 ;  /* 0x0000001100067213 */ /* 0x00dfe20000000000 */
[----:B----4-:R-:W-:Y:S02]  /*1d9d0*/  IMAD R16, R14, R16, R7 ;  /* 0x000000100e107224 */ /* 0x010fe400078e0207 */
[----:B------:R-:W-:Y:S01]  /*1d9e0*/  IMAD.IADD R19, R5, 0x1, R19 ;  /* 0x0000000105137824 */ /* 0x000fe200078e0213 */
[----:B------:R-:W0:Y:S08]  /*1d9f0*/  I2F.RP R8, R6 ;  /* 0x0000000600087306 */ /* 0x000e300000209400 */
[----:B0-----:R-:W0:Y:S02]  /*1da00*/  MUFU.RCP R8, R8 ;  /* 0x0000000800087308 */ /* 0x001e240000001000 */
[----:B0-----:R-:W-:-:S06]  /*1da10*/  VIADD R9, R8, 0xffffffe ;  /* 0x0ffffffe08097836 */ /* 0x001fcc0000000000 */
[----:B------:R-:W1:Y:S02]  /*1da20*/  F2I.FTZ.U32.TRUNC.NTZ R3, R9 ;  /* 0x0000000900037305 */ /* 0x000e64000021f000 */
[----:B-1----:R-:W-:-:S04]  /*1da30*/  IMAD.MOV R2, RZ, RZ, -R3 ;  /* 0x000000ffff027224 */ /* 0x002fc800078e0a03 */
[----:B------:R-:W-:Y:S02]  /*1da40*/  IMAD R7, R2, R6, RZ ;  /* 0x0000000602077224 */ /* 0x000fe400078e02ff */
[----:B------:R-:W-:-:S04]  /*1da50*/  IMAD.MOV.U32 R2, RZ, RZ, RZ ;  /* 0x000000ffff027224 */ /* 0x000fc800078e00ff */
[----:B------:R-:W-:Y:S01]  /*1da60*/  IMAD.HI.U32 R2, R3, R7, R2 ;  /* 0x0000000703027227 */ /* 0x000fe200078e0002 */
[----:B------:R-:W-:-:S03]  /*1da70*/  IABS R7, R17 ;  /* 0x0000001100077213 */ /* 0x000fc60000000000 */
[----:B------:R-:W-:Y:S02]  /*1da80*/  IMAD.IADD R3, R4, 0x1, -R16 ;  /* 0x0000000104037824 */ /* 0x000fe400078e0a10 */
[----:B------:R-:W-:-:S03]  /*1da90*/  IMAD.MOV R7, RZ, RZ, -R7 ;  /* 0x000000ffff077224 */ /* 0x000fc600078e0a07 */
[----:B------:R-:W-:-:S05]  /*1daa0*/  IABS R4, R3 ;  /* 0x0000000300047213 */ /* 0x000fca0000000000 */
        /* <DEDUP_REMOVED lines=16> */
.L_x_746:
[----:B------:R-:W-:Y:S01]  /*1dbb0*/  UMOV UR4, URZ ;  /* 0x0000003f00047c82 */ /* 0x000fe20008000000 */
[----:B------:R-:W-:Y:S01]  /*1dbc0*/  UMOV UR5, URZ ;  /* 0x0000003f00057c82 */ /* 0x000fe20008000000 */
[----:B------:R-:W-:Y:S01]  /*1dbd0*/  ULDC UR6, c[0x0][0xc14] ;  /* 0x0003050000067ab9 */ /* 0x000fe20000000800 */
[----:B------:R-:W-:Y:S02]  /*1dbe0*/  IMAD.MOV.U32 R16, RZ, RZ, R4 ;  /* 0x000000ffff107224 */ /* 0x000fe400078e0004 */
[----:B------:R-:W-:Y:S02]  /*1dbf0*/  IMAD.U32 R17, RZ, RZ, UR4 ;  /* 0x00000004ff117e24 */ /* 0x000fe4000f8e00ff */
[----:B------:R-:W-:Y:S02]  /*1dc00*/  IMAD.U32 R18, RZ, RZ, UR5 ;  /* 0x00000005ff127e24 */ /* 0x000fe4000f8e00ff */
[----:B------:R-:W-:-:S07]  /*1dc10*/  IMAD.U32 R19, RZ, RZ, UR6 ;  /* 0x00000006ff137e24 */ /* 0x000fce000f8e00ff */
.L_x_754:
[----:B------:R-:W1:Y:S01]  /*1dc20*/  S2R R2, SR_TID.X ;  /* 0x0000000000027919 */ /* 0x000e620000002100 */
[----:B------:R-:W-:Y:S05]  /*1dc30*/  WARPSYNC.ALL ;  /* 0x0000000000007948 */ /* 0x000fea0003800000 */
[----:B------:R-:W-:Y:S01]  /*1dc40*/  BAR.SYNC.DEFER_BLOCKING 0x4, 0x120 ;  /* 0x0104800000007b1d */ /* 0x000fe20000010000 */
[----:B-1----:R-:W-:-:S04]  /*1dc50*/  LOP3.LUT R2, R2, 0x1f, RZ, 0xc0, !PT ;  /* 0x0000001f02027812 */ /* 0x002fc800078ec0ff */
[----:B------:R-:W-:-:S13]  /*1dc60*/  ISETP.NE.AND P0, PT, R2, RZ, PT ;  /* 0x000000ff0200720c */ /* 0x000fda0003f05270 */
[----:B------:R-:W1:Y:S01]  /*1dc70*/  @!P0 S2R R3, SR_CgaCtaId ;  /* 0x0000000000038919 */ /* 0x000e620000008800 */
[----:B------:R-:W-:-:S04]  /*1dc80*/  @!P0 MOV R2, 0x400 ;  /* 0x0000040000028802 */ /* 0x000fc80000000f00 */
[----:B-1----:R-:W-:-:S05]  /*1dc90*/  @!P0 LEA R2, R3, R2, 0x18 ;  /* 0x0000000203028211 */ /* 0x002fca00078ec0ff */
[----:B------:R2:W-:Y:S01]  /*1dca0*/  @!P0 STS.128 [R2+0x348d0], R16 ;  /* 0x0348d01002008388 */ /* 0x0005e20000000c00 */
[----:B------:R-:W-:Y:S06]  /*1dcb0*/  BAR.ARV 0x5, 0x120 ;  /* 0x0144800000007b1d */ /* 0x000fec0000002000 */
[----:B------:R-:W-:-:S13]  /*1dcc0*/  ISETP.GE.AND P0, PT, R19, R0, PT ;  /* 0x000000001300720c */ /* 0x000fda0003f06270 */
[----:B------:R-:W-:Y:S05]  /*1dcd0*/  @!P0 BRA `(.L_x_755) ;  /* 0xffffffb000608947 */ /* 0x000fea000383ffff */
.L_x_667:
[----:B0-----:R-:W3:Y:S01]  /*1dce0*/  LDL.LU R0, [R1+0x3c] ;  /* 0x00003c0001007983 */ /* 0x001ee20000300800 */
[----:B------:R-:W-:Y:S01]  /*1dcf0*/  BSSY B0, `(.L_x_756) ;  /* 0x000000b000007945 */ /* 0x000fe20003800000 */
[----:B------:R-:W0:Y:S01]  /*1dd00*/  S2R R5, SR_CgaCtaId ;  /* 0x0000000000057919 */ /* 0x000e220000008800 */
[----:B---3--:R-:W-:-:S05]  /*1dd10*/  VIADD R0, R0, 0x1 ;  /* 0x0000000100007836 */ /* 0x008fca0000000000 */
[----:B--2---:R-:W-:-:S04]  /*1dd20*/  LEA.HI R2, R0, R0, RZ, 0x1 ;  /* 0x0000000000027211 */ /* 0x004fc800078f08ff */
[----:B------:R-:W-:-:S05]  /*1dd30*/  LOP3.LUT R3, R2, 0xfffffffe, RZ, 0xc0, !PT ;  /* 0xfffffffe02037812 */ /* 0x000fca00078ec0ff */
[----:B------:R-:W-:Y:S01]  /*1dd40*/  IMAD.IADD R3, R0, 0x1, -R3 ;  /* 0x0000000100037824 */ /* 0x000fe200078e0a03 */
[----:B------:R-:W-:-:S04]  /*1dd50*/  MOV R0, 0x400 ;  /* 0x0000040000007802 */ /* 0x000fc80000000f00 */
[----:B0-----:R-:W-:Y:S02]  /*1dd60*/  LEA R0, R5, R0, 0x18 ;  /* 0x0000000005007211 */ /* 0x001fe400078ec0ff */
[----:B------:R-:W-:-:S04]  /*1dd70*/  SHF.L.U32 R3, R3, 0x1f, RZ ;  /* 0x0000001f03037819 */ /* 0x000fc800000006ff */
[----:B------:R-:W0:Y:S02]  /*1dd80*/  SYNCS.PHASECHK.TRANS64.TRYWAIT P0, [R0+URZ+0x34820], R3 ;  /* 0x03482003000075a7 */ /* 0x000e24000800017f */
[----:B0-----:R-:W-:Y:S05]  /*1dd90*/  @!P0 BRA `(.L_x_757) ;  /* 0x0000001800f48947 */ /* 0x001fea0003800000 */
.L_x_848:
[----:B------:R-:W-:Y:S05]  /*1dda0*/  BSYNC B0 ;  /* 0x0000000000007941 */ /* 0x000fea0003800000 */
.L_x_756:
[----:B------:R-:W-:-:S03]  /*1ddb0*/  UMOV UR4, 0xffffffff ;  /* 0xffffffff00047882 */ /* 0x000fc60000000000 */
[----:B------:R-:W-:Y:S05]  /*1ddc0*/  BRA.DIV UR4, `(.L_x_758) ;  /* 0x0000001a04fc7947 */ /* 0x000fea000b800000 */
[----:B------:R-:W1:Y:S02]  /*1ddd0*/  S2R R2, SR_TID.X ;  /* 0x0000000000027919 */ /* 0x000e640000002100 */
[----:B-1----:R-:W-:-:S04]  /*1dde0*/  SHF.R.U32.HI R2, RZ, 0x5, R2 ;  /* 0x00000005ff027819 */ /* 0x002fc80000011602 */
[----:B------:R-:W-:-:S05]  /*1ddf0*/  LOP3.LUT R2, R2, 0x3, RZ, 0xc0, !PT ;  /* 0x0000000302027812 */ /* 0x000fca00078ec0ff */
[----:B------:R1:W2:Y:S02]  /*1de00*/  SHFL.IDX PT, R14, R2, RZ, 0x1f ;  /* 0x00001fff020e7589 */ /* 0x0002a400000e0000 */
.L_x_851:
[----:B--2---:R-:W-:-:S13]  /*1de10*/  ISETP.NE.AND P0, PT, R14, RZ, PT ;  /* 0x000000ff0e00720c */ /* 0x004fda0003f05270 */
[----:B------:R-:W-:Y:S05]  /*1de20*/  @P0 BRA `(.L_x_448) ;  /* 0x0000000000940947 */ /* 0x000fea0003800000 */
[----:B------:R-:W-:-:S03]  /*1de30*/  UMOV UR4, 0xffffffff ;  /* 0xffffffff00047882 */ /* 0x000fc60000000000 */
[----:B------:R-:W-:Y:S05]  /*1de40*/  BRA.DIV UR4, `(.L_x_759) ;  /* 0x0000001e04107947 */ /* 0x000fea000b800000 */
[----:B------:R-:W-:-:S13]  /*1de50*/  ELECT P6, URZ, PT ;  /* 0x00000000003f782f */ /* 0x000fda00038c0000 */
.L_x_854:
[----:B------:R-:W-:Y:S05]  /*1de60*/  @!P6 BRA `(.L_x_448) ;  /* 0x000000000084e947 */ /* 0x000fea0003800000 */
[----:B-1----:R-:W2:Y:S02]  /*1de70*/  LDL.LU R2, [R1+0x38] ;  /* 0x0000380001027983 */ /* 0x002ea40000300800 */
[----:B--2---:R-:W-:-:S04]  /*1de80*/  LOP3.LUT R2, R2, 0x2, RZ, 0xfc, !PT ;  /* 0x0000000202027812 */ /* 0x004fc800078efcff */
[----:B------:R-:W-:-:S13]  /*1de90*/  ISETP.NE.AND P2, PT, R2, 0x3, PT ;  /* 0x000000030200780c */ /* 0x000fda0003f45270 */
[----:B------:R-:W-:Y:S05]  /*1dea0*/  @!P2 BRA `(.L_x_760) ;  /* 0x000000000004a947 */ /* 0x000fea0003800000 */
[----:B------:R-:W-:Y:S01]  /*1deb0*/  BPT.TRAP 0x1 ;  /* 0x000000040000795c */ /* 0x000fe20000300000 */
.L_x_760:
        /* <DEDUP_REMOVED lines=14> */
.L_x_855:
[----:B------:R-:W1:Y:S02]  /*1dfa0*/  SYNCS.PHASECHK.TRANS64.TRYWAIT P0, [R7+URZ], R2 ;  /* 0x00000002070075a7 */ /* 0x000e64000800017f */
[----:B-1----:R-:W-:Y:S05]  /*1dfb0*/  @!P0 BRA `(.L_x_762) ;  /* 0x0000001800e88947 */ /* 0x002fea0003800000 */
.L_x_856:
[----:B------:R-:W-:Y:S05]  /*1dfc0*/  @!P2 BRA `(.L_x_763) ;  /* 0x000000000004a947 */ /* 0x000fea0003800000 */
[----:B------:R-:W-:Y:S01]  /*1dfd0*/  BPT.TRAP 0x1 ;  /* 0x000000040000795c */ /* 0x000fe20000300000 */
.L_x_763:
[----:B------:R-:W2:Y:S01]  /*1dfe0*/  LDL.LU R4, [R1] ;  /* 0x0000000001047983 */ /* 0x000ea20000300800 */
[----:B------:R-:W-:-:S04]  /*1dff0*/  VIADD R0, R0, 0x34860 ;  /* 0x0003486000007836 */ /* 0x000fc80000000000 */
[----:B--2---:R-:W-:-:S04]  /*1e000*/  IMAD R4, R4, 0x8, R0 ;  /* 0x0000000804047824 */ /* 0x004fc800078e0200 */
[----:B------:R-:W2:Y:S02]  /*1e010*/  SYNCS.PHASECHK.TRANS64.TRYWAIT P0, [R4+URZ], R5 ;  /* 0x00000005040075a7 */ /* 0x000ea4000800017f */
[----:B--2---:R-:W-:Y:S05]  /*1e020*/  @!P0 BRA `(.L_x_764) ;  /* 0x0000001800e08947 */ /* 0x004fea0003800000 */
.L_x_857:
[----:B------:R-:W-:-:S07]  /*1e030*/  IMAD R3, R3, 0x8, R0 ;  /* 0x0000000803037824 */ /* 0x000fce00078e0200 */
.L_x_765:
[----:B---3--:R3:W4:Y:S02]  /*1e040*/  SYNCS.PHASECHK.TRANS64.TRYWAIT P0, [R3+URZ], R2 ;  /* 0x00000002030075a7 */ /* 0x008724000800017f */
[----:B----4-:R-:W-:Y:S05]  /*1e050*/  @!P0 NANOSLEEP.SYNCS 0x989680 ;  /* 0x009896800000895d */ /* 0x010fea0003900000 */
[----:B------:R-:W4:Y:S02]  /*1e060*/  @!P0 SYNCS.PHASECHK.TRANS64 P0, [R3+URZ], R2 ;  /* 0x00000002030085a7 */ /* 0x000f24000800007f */
[----:B----4-:R-:W-:Y:S05]  /*1e070*/  @!P0 BRA `(.L_x_765) ;  /* 0xfffffffc00f08947 */ /* 0x010fea000383ffff */
.L_x_448:
[----:B------:R-:W-:Y:S05]  /*1e080*/  BSYNC B7 ;  /* 0x0000000000077941 */ /* 0x000fea0003800000 */
.L_x_445:
[----:B------:R-:W-:Y:S05]  /*1e090*/  EXIT ;  /* 0x000000000000794d */ /* 0x000fea0003800000 */
.L_x_466:
[----:B0-----:R0:W1:Y:S02]  /*1e0a0*/  SYNCS.PHASECHK.TRANS64.TRYWAIT P5, [R3+URZ+0x34890], R0 ;  /* 0x03489000030075a7 */ /* 0x00106400080a017f */
[----:B-1----:R-:W-:Y:S05]  /*1e0b0*/  @!P5 NANOSLEEP.SYNCS 0x989680 ;  /* 0x009896800000d95d */ /* 0x002fea0003900000 */
[----:B------:R-:W1:Y:S02]  /*1e0c0*/  @!P5 SYNCS.PHASECHK.TRANS64 P5, [R3+URZ+0x34890], R0 ;  /* 0x034890000300d5a7 */ /* 0x000e6400080a007f */
[----:B-1----:R-:W-:Y:S05]  /*1e0d0*/  @!P5 BRA `(.L_x_466) ;  /* 0xfffffffc00f0d947 */ /* 0x002fea000383ffff */
[----:B------:R-:W-:Y:S05]  /*1e0e0*/  BRA `(.L_x_766) ;  /* 0xfffffe5400707947 */ /* 0x000fea000383ffff */
.L_x_520:
[----:B-1----:R1:W3:Y:S02]  /*1e0f0*/  SYNCS.PHASECHK.TRANS64.TRYWAIT P5, [R3+URZ+0x34890], R0 ;  /* 0x03489000030075a7 */ /* 0x0022e400080a017f */
[----:B---3--:R-:W-:Y:S05]  /*1e100*/  @!P5 NANOSLEEP.SYNCS 0x989680 ;  /* 0x009896800000d95d */ /* 0x008fea0003900000 */
[----:B------:R-:W3:Y:S02]  /*1e110*/  @!P5 SYNCS.PHASECHK.TRANS64 P5, [R3+URZ+0x34890], R0 ;  /* 0x034890000300d5a7 */ /* 0x000ee400080a007f */
[----:B---3--:R-:W-:Y:S05]  /*1e120*/  @!P5 BRA `(.L_x_520) ;  /* 0xfffffffc00f0d947 */ /* 0x008fea000383ffff */
[----:B------:R-:W-:Y:S05]  /*1e130*/  BRA `(.L_x_767) ;  /* 0xfffffe8c00187947 */ /* 0x000fea000383ffff */
.L_x_545:
[----:B0-----:R0:W1:Y:S02]  /*1e140*/  SYNCS.PHASECHK.TRANS64.TRYWAIT P4, [R3+URZ+0x34890], R0 ;  /* 0x03489000030075a7 */ /* 0x001064000808017f */
[----:B-1----:R-:W-:Y:S05]  /*1e150*/  @!P4 NANOSLEEP.SYNCS 0x989680 ;  /* 0x009896800000c95d */ /* 0x002fea0003900000 */
[----:B------:R-:W1:Y:S02]  /*1e160*/  @!P4 SYNCS.PHASECHK.TRANS64 P4, [R3+URZ+0x34890], R0 ;  /* 0x034890000300c5a7 */ /* 0x000e64000808007f */
[----:B-1----:R-:W-:Y:S05]  /*1e170*/  @!P4 BRA `(.L_x_545) ;  /* 0xfffffffc00f0c947 */ /* 0x002fea000383ffff */
[----:B------:R-:W-:Y:S05]  /*1e180*/  BRA `(.L_x_768) ;  /* 0xfffffebc008c7947 */ /* 0x000fea000383ffff */
.L_x_551:
[----:B--2---:R2:W3:Y:S02]  /*1e190*/  SYNCS.PHASECHK.TRANS64.TRYWAIT P4, [R3+URZ+0x348b0], R0 ;  /* 0x0348b000030075a7 */ /* 0x0044e4000808017f */
[----:B---3--:R-:W-:Y:S05]  /*1e1a0*/  @!P4 NANOSLEEP.SYNCS 0x989680 ;  /* 0x009896800000c95d */ /* 0x008fea0003900000 */
[----:B------:R-:W3:Y:S02]  /*1e1b0*/  @!P4 SYNCS.PHASECHK.TRANS64 P4, [R3+URZ+0x348b0], R0 ;  /* 0x0348b0000300c5a7 */ /* 0x000ee4000808007f */
[----:B---3--:R-:W-:Y:S05]  /*1e1c0*/  @!P4 BRA `(.L_x_551) ;  /* 0xfffffffc00f0c947 */ /* 0x008fea000383ffff */
[----:B------:R-:W-:Y:S05]  /*1e1d0*/  BRA `(.L_x_769) ;  /* 0xfffffec0008c7947 */ /* 0x000fea000383ffff */
.L_x_571:
[----:B------:R-:W-:Y:S01]  /*1e1e0*/  BSSY B1, `(.L_x_770) ;  /* 0x0000008000017945 */ /* 0x000fe20003800000 */
[----:B------:R-:W-:Y:S02]  /*1e1f0*/  IMAD.MOV.U32 R13, RZ, RZ, R38 ;  /* 0x000000ffff0d7224 */ /* 0x000fe400078e0026 */
[----:B------:R-:W-:Y:S02]  /*1e200*/  IMAD.MOV.U32 R12, RZ, RZ, RZ ;  /* 0x000000ffff0c7224 */ /* 0x000fe400078e00ff */
[----:B------:R-:W-:Y:S02]  /*1e210*/  IMAD.MOV.U32 R11, RZ, RZ, 0x1c1f ;  /* 0x00001c1fff0b7424 */ /* 0x000fe400078e00ff */
[----:B------:R-:W-:-:S07]  /*1e220*/  IMAD.MOV.U32 R15, RZ, RZ, -0x1 ;  /* 0xffffffffff0f7424 */ /* 0x000fce00078e00ff */
[----:B------:R-:W-:Y:S05]  /*1e230*/  WARPSYNC.COLLECTIVE R15, `(.L_x_771) ;  /* 0x000000000f087348 */ /* 0x000fea0003c00000 */
[----:B------:R0:W1:Y:S02]  /*1e240*/  SHFL.IDX P6, R14, R13, R12, R11 ;  /* 0x0000000c0d0e7389 */ /* 0x00006400000c000b */
[----:B01----:R-:W-:Y:S01]  /*1e250*/  ENDCOLLECTIVE ;  /* 0x000000000000791b */ /* 0x003fe20003800000 */
.L_x_771:
[----:B------:R-:W-:Y:S05]  /*1e260*/  BSYNC B1 ;  /* 0x0000000000017941 */ /* 0x000fea0003800000 */
.L_x_770:
[----:B------:R-:W-:Y:S05]  /*1e270*/  BRA `(.L_x_772) ;  /* 0xfffffed400bc7947 */ /* 0x000fea000383ffff */
.L_x_572:
        /* <DEDUP_REMOVED lines=8> */
.L_x_774:
[----:B------:R-:W-:Y:S05]  /*1e300*/  BSYNC B1 ;  /* 0x0000000000017941 */ /* 0x000fea0003800000 */
.L_x_773:
[----:B------:R-:W-:Y:S05]  /*1e310*/  BRA `(.L_x_775) ;  /* 0xfffffed400a07947 */ /* 0x000fea000383ffff */
.L_x_573:
        /* <DEDUP_REMOVED lines=8> */
.L_x_777:
[----:B------:R-:W-:Y:S05]  /*1e3a0*/  BSYNC B1 ;  /* 0x0000000000017941 */ /* 0x000fea0003800000 */
.L_x_776:
[----:B------:R-:W-:Y:S05]  /*1e3b0*/  BRA `(.L_x_778) ;  /* 0xfffffed400847947 */ /* 0x000fea000383ffff */
.L_x_574:
        /* <DEDUP_REMOVED lines=8> */
.L_x_780:
[----:B------:R-:W-:Y:S05]  /*1e440*/  BSYNC B1 ;  /* 0x0000000000017941 */ /* 0x000fea0003800000 */
.L_x_779:
[----:B------:R-:W-:Y:S05]  /*1e450*/  BRA `(.L_x_781) ;  /* 0xfffffed400687947 */ /* 0x000fea000383ffff */
.L_x_576:
[----:B0-----:R0:W1:Y:S02]  /*1e460*/  SYNCS.PHASECHK.TRANS64.TRYWAIT P1, [R2+URZ+0x34800], R5 ;  /* 0x03480005020075a7 */ /* 0x001064000802017f */
[----:B-1----:R-:W-:Y:S05]  /*1e470*/  @!P1 NANOSLEEP.SYNCS 0x989680 ;  /* 0x009896800000995d */ /* 0x002fea0003900000 */
[----:B------:R-:W1:Y:S02]  /*1e480*/  @!P1 SYNCS.PHASECHK.TRANS64 P1, [R2+URZ+0x34800], R5 ;  /* 0x03480005020095a7 */ /* 0x000e64000802007f */
[----:B-1----:R-:W-:Y:S05]  /*1e490*/  @!P1 BRA `(.L_x_576) ;  /* 0xfffffffc00f09947 */ /* 0x002fea000383ffff */
[----:B------:R-:W-:Y:S05]  /*1e4a0*/  BRA `(.L_x_782) ;  /* 0xfffffed400ac7947 */ /* 0x000fea000383ffff */
.L_x_602:
        /* <DEDUP_REMOVED lines=8> */
.L_x_784:
[----:B------:R-:W-:Y:S05]  /*1e530*/  BSYNC B1 ;  /* 0x0000000000017941 */ /* 0x000fea0003800000 */
.L_x_783:
[----:B------:R-:W-:Y:S05]  /*1e540*/  BRA `(.L_x_785) ;  /* 0xfffffefc002c7947 */ /* 0x000fea000383ffff */
.L_x_603:
        /* <DEDUP_REMOVED lines=8> */
.L_x_787:
[----:B------:R-:W-:Y:S05]  /*1e5d0*/  BSYNC B1 ;  /* 0x0000000000017941 */ /* 0x000fea0003800000 */
.L_x_786:
[----:B------:R-:W-:Y:S05]  /*1e5e0*/  BRA `(.L_x_788) ;  /* 0xfffffefc00107947 */ /* 0x000fea000383ffff */
.L_x_604:
        /* <DEDUP_REMOVED lines=8> */
.L_x_790:
[----:B------:R-:W-:Y:S05]  /*1e670*/  BSYNC B1 ;  /* 0x0000000000017941 */ /* 0x000fea0003800000 */
.L_x_789:
[----:B------:R-:W-:Y:S05]  /*1e680*/  BRA `(.L_x_791) ;  /* 0xfffffef800f47947 */ /* 0x000fea000383ffff */
.L_x_605:
        /* <DEDUP_REMOVED lines=8> */
.L_x_793:
[----:B------:R-:W-:Y:S05]  /*1e710*/  BSYNC B1 ;  /* 0x0000000000017941 */ /* 0x000fea0003800000 */
.L_x_792:
[----:B------:R-:W-:Y:S05]  /*1e720*/  BRA `(.L_x_794) ;  /* 0xfffffef800d87947 */ /* 0x000fea000383ffff */
.L_x_607:
[----:B0-----:R0:W1:Y:S02]  /*1e730*/  SYNCS.PHASECHK.TRANS64.TRYWAIT P0, [R2+URZ+0x34800], R3 ;  /* 0x03480003020075a7 */ /* 0x001064000800017f */
[----:B-1----:R-:W-:Y:S05]  /*1e740*/  @!P0 NANOSLEEP.SYNCS 0x989680 ;  /* 0x009896800000895d */ /* 0x002fea0003900000 */
[----:B------:R-:W1:Y:S02]  /*1e750*/  @!P0 SYNCS.PHASECHK.TRANS64 P0, [R2+URZ+0x34800], R3 ;  /* 0x03480003020085a7 */ /* 0x000e64000800007f */
[----:B-1----:R-:W-:Y:S05]  /*1e760*/  @!P0 BRA `(.L_x_607) ;  /* 0xfffffffc00f08947 */ /* 0x002fea000383ffff */
[----:B------:R-:W-:Y:S05]  /*1e770*/  BRA `(.L_x_795) ;  /* 0xfffffefc00187947 */ /* 0x000fea000383ffff */
.L_x_621:
[----:B-1----:R1:W2:Y:S02]  /*1e780*/  SYNCS.PHASECHK.TRANS64.TRYWAIT P2, [R4+URZ+0x34830], R3 ;  /* 0x03483003040075a7 */ /* 0x0022a4000804017f */
[----:B--2---:R-:W-:Y:S05]  /*1e790*/  @!P2 NANOSLEEP.SYNCS 0x989680 ;  /* 0x009896800000a95d */ /* 0x004fea0003900000 */
[----:B------:R-:W2:Y:S02]  /*1e7a0*/  @!P2 SYNCS.PHASECHK.TRANS64 P2, [R4+URZ+0x34830], R3 ;  /* 0x034830030400a5a7 */ /* 0x000ea4000804007f */
[----:B--2---:R-:W-:Y:S05]  /*1e7b0*/  @!P2 BRA `(.L_x_621) ;  /* 0xfffffffc00f0a947 */ /* 0x004fea000383ffff */
[----:B------:R-:W-:Y:S05]  /*1e7c0*/  BRA `(.L_x_620) ;  /* 0xffffff2000087947 */ /* 0x000fea000383ffff */
.L_x_628:
[----:B-1----:R1:W2:Y:S02]  /*1e7d0*/  SYNCS.PHASECHK.TRANS64.TRYWAIT P2, [R21+URZ+0x34830], R0 ;  /* 0x03483000150075a7 */ /* 0x0022a4000804017f */
[----:B--2---:R-:W-:Y:S05]  /*1e7e0*/  @!P2 NANOSLEEP.SYNCS 0x989680 ;  /* 0x009896800000a95d */ /* 0x004fea0003900000 */
[----:B------:R-:W2:Y:S02]  /*1e7f0*/  @!P2 SYNCS.PHASECHK.TRANS64 P2, [R21+URZ+0x34830], R0 ;  /* 0x034830001500a5a7 */ /* 0x000ea4000804007f */
[----:B--2---:R-:W-:Y:S05]  /*1e800*/  @!P2 BRA `(.L_x_628) ;  /* 0xfffffffc00f0a947 */ /* 0x004fea000383ffff */
[----:B------:R-:W-:Y:S05]  /*1e810*/  BRA `(.L_x_627) ;  /* 0xffffff4800947947 */ /* 0x000fea000383ffff */
.L_x_633:
[----:B---3--:R3:W4:Y:S02]  /*1e820*/  SYNCS.PHASECHK.TRANS64.TRYWAIT P2, [R202+URZ+0x34850], R3 ;  /* 0x03485003ca0075a7 */ /* 0x008724000804017f */
[----:B----4-:R-:W-:Y:S05]  /*1e830*/  @!P2 NANOSLEEP.SYNCS 0x989680 ;  /* 0x009896800000a95d */ /* 0x010fea0003900000 */
[----:B------:R-:W4:Y:S02]  /*1e840*/  @!P2 SYNCS.PHASECHK.TRANS64 P2, [R202+URZ+0x34850], R3 ;  /* 0x03485003ca00a5a7 */ /* 0x000f24000804007f */
[----:B----4-:R-:W-:Y:S05]  /*1e850*/  @!P2 BRA `(.L_x_633) ;  /* 0xfffffffc00f0a947 */ /* 0x010fea000383ffff */
[----:B------:R-:W-:Y:S05]  /*1e860*/  BRA `(.L_x_632) ;  /* 0xffffff5400747947 */ /* 0x000fea000383ffff */
.L_x_639:
[----:B-1----:R1:W2:Y:S02]  /*1e870*/  SYNCS.PHASECHK.TRANS64.TRYWAIT P0, [R13+URZ+0x34850], R4 ;  /* 0x034850040d0075a7 */ /* 0x0022a4000800017f */
[----:B--2---:R-:W-:Y:S05]  /*1e880*/  @!P0 NANOSLEEP.SYNCS 0x989680 ;  /* 0x009896800000895d */ /* 0x004fea0003900000 */
[----:B------:R-:W2:Y:S02]  /*1e890*/  @!P0 SYNCS.PHASECHK.TRANS64 P0, [R13+URZ+0x34850], R4 ;  /* 0x034850040d0085a7 */ /* 0x000ea4000800007f */
[----:B--2---:R-:W-:Y:S05]  /*1e8a0*/  @!P0 BRA `(.L_x_639) ;  /* 0xfffffffc00f08947 */ /* 0x004fea000383ffff */
[----:B------:R-:W-:Y:S05]  /*1e8b0*/  BRA `(.L_x_638) ;  /* 0xffffff7000947947 */ /* 0x000fea000383ffff */
.L_x_671:
        /* <DEDUP_REMOVED lines=8> */
[----:B-----5:R-:W-:Y:S05]  /*1e940*/  WARPSYNC.COLLECTIVE R15, `(.L_x_797) ;  /* 0x000000000f087348 */ /* 0x020fea0003c00000 */
[----:B------:R0:W1:Y:S02]  /*1e950*/  SHFL.IDX P6, R14, R13, R12, R11 ;  /* 0x0000000c0d0e7389 */ /* 0x00006400000c000b */
[----:B01---5:R-:W-:Y:S01]  /*1e960*/  ENDCOLLECTIVE ;  /* 0x000000000000791b */ /* 0x023fe20003800000 */
.L_x_797:
[----:B------:R-:W-:Y:S05]  /*1e970*/  BSYNC B1 ;  /* 0x0000000000017941 */ /* 0x000fea0003800000 */
.L_x_796:
[----:B------:R-:W-:Y:S05]  /*1e980*/  BRA `(.L_x_798) ;  /* 0xffffffa800b87947 */ /* 0x000fea000383ffff */
.L_x_672:
[----:B------:R-:W-:Y:S01]  /*1e990*/  BSSY B1, `(.L_x_799) ;  /* 0x0000006000017945 */ /* 0x000fe20003800000 */
[----:B------:R-:W-:-:S07]  /*1e9a0*/  IMAD.MOV.U32 R15, RZ, RZ, -0x1 ;  /* 0xffffffffff0f7424 */ /* 0x000fce00078e00ff */
[----:B-----5:R-:W-:Y:S05]  /*1e9b0*/  WARPSYNC.COLLECTIVE R15, `(.L_x_800) ;  /* 0x000000000f0c7348 */ /* 0x020fea0003c00000 */
[----:B------:R-:W-:Y:S02]  /*1e9c0*/  ELECT P6, UR62, PT ;  /* 0x00000000003e782f */ /* 0x000fe400038c0000 */
[----:B------:R-:W-:Y:S01]  /*1e9d0*/  MOV R14, UR62 ;  /* 0x0000003e000e7c02 */ /* 0x000fe20008000f00 */
[----:B-----5:R-:W-:Y:S10]  /*1e9e0*/  ENDCOLLECTIVE ;  /* 0x000000000000791b */ /* 0x020ff40003800000 */
.L_x_800:
[----:B------:R-:W-:Y:S05]  /*1e9f0*/  BSYNC B1 ;  /* 0x0000000000017941 */ /* 0x000fea0003800000 */
.L_x_799:
[----:B------:R-:W-:Y:S05]  /*1ea00*/  BRA `(.L_x_801) ;  /* 0xffffffa800a47947 */ /* 0x000fea000383ffff */
.L_x_674:
[----:B0-----:R0:W1:Y:S02]  /*1ea10*/  SYNCS.PHASECHK.TRANS64.TRYWAIT P0, [R9+URZ+0x34820], R5 ;  /* 0x03482005090075a7 */ /* 0x001064000800017f */
[----:B-1----:R-:W-:Y:S05]  /*1ea20*/  @!P0 NANOSLEEP.SYNCS 0x989680 ;  /* 0x009896800000895d */ /* 0x002fea0003900000 */
[----:B------:R-:W1:Y:S02]  /*1ea30*/  @!P0 SYNCS.PHASECHK.TRANS64 P0, [R9+URZ+0x34820], R5 ;  /* 0x03482005090085a7 */ /* 0x000e64000800007f */
[----:B-1----:R-:W-:Y:S05]  /*1ea40*/  @!P0 BRA `(.L_x_674) ;  /* 0xfffffffc00f08947 */ /* 0x002fea000383ffff */
[----:B------:R-:W-:Y:S05]  /*1ea50*/  BRA `(.L_x_802) ;  /* 0xffffffa800c07947 */ /* 0x000fea000383ffff */
.L_x_677:
[----:B0-----:R0:W1:Y:S02]  /*1ea60*/  SYNCS.PHASECHK.TRANS64.TRYWAIT P0, [R5+URZ+0x348a0], R7 ;  /* 0x0348a007050075a7 */ /* 0x001064000800017f */
[----:B-1----:R-:W-:Y:S05]  /*1ea70*/  @!P0 NANOSLEEP.SYNCS 0x989680 ;  /* 0x009896800000895d */ /* 0x002fea0003900000 */
[----:B------:R-:W1:Y:S02]  /*1ea80*/  @!P0 SYNCS.PHASECHK.TRANS64 P0, [R5+URZ+0x348a0], R7 ;  /* 0x0348a007050085a7 */ /* 0x000e64000800007f */
[----:B-1----:R-:W-:Y:S05]  /*1ea90*/  @!P0 BRA `(.L_x_677) ;  /* 0xfffffffc00f08947 */ /* 0x002fea000383ffff */
[----:B------:R-:W-:Y:S05]  /*1eaa0*/  BRA `(.L_x_803) ;  /* 0xffffffa800d07947 */ /* 0x000fea000383ffff */
.L_x_679:
[----:B-1----:R1:W2:Y:S02]  /*1eab0*/  SYNCS.PHASECHK.TRANS64.TRYWAIT P0, [R5+URZ+0x348c0], R7 ;  /* 0x0348c007050075a7 */ /* 0x0022a4000800017f */
[----:B--2---:R-:W-:Y:S05]  /*1eac0*/  @!P0 NANOSLEEP.SYNCS 0x989680 ;  /* 0x009896800000895d */ /* 0x004fea0003900000 */
[----:B------:R-:W2:Y:S02]  /*1ead0*/  @!P0 SYNCS.PHASECHK.TRANS64 P0, [R5+URZ+0x348c0], R7 ;  /* 0x0348c007050085a7 */ /* 0x000ea4000800007f */
[----:B--2---:R-:W-:Y:S05]  /*1eae0*/  @!P0 BRA `(.L_x_679) ;  /* 0xfffffffc00f08947 */ /* 0x004fea000383ffff */
[----:B------:R-:W-:Y:S05]  /*1eaf0*/  BRA `(.L_x_804) ;  /* 0xffffffac00607947 */ /* 0x000fea000383ffff */
.L_x_683:
[----:B0-----:R0:W1:Y:S02]  /*1eb00*/  SYNCS.PHASECHK.TRANS64.TRYWAIT P0, [R6+URZ+0x348a0], R7 ;  /* 0x0348a007060075a7 */ /* 0x001064000800017f */
[----:B-1----:R-:W-:Y:S05]  /*1eb10*/  @!P0 NANOSLEEP.SYNCS 0x989680 ;  /* 0x009896800000895d */ /* 0x002fea0003900000 */
[----:B------:R-:W1:Y:S02]  /*1eb20*/  @!P0 SYNCS.PHASECHK.TRANS64 P0, [R6+URZ+0x348a0], R7 ;  /* 0x0348a007060085a7 */ /* 0x000e64000800007f */
[----:B-1----:R-:W-:Y:S05]  /*1eb30*/  @!P0 BRA `(.L_x_683) ;  /* 0xfffffffc00f08947 */ /* 0x002fea000383ffff */
[----:B------:R-:W-:Y:S05]  /*1eb40*/  BRA `(.L_x_805) ;  /* 0xffffffb0003c7947 */ /* 0x000fea000383ffff */
.L_x_685:
[----:B-1----:R1:W2:Y:S02]  /*1eb50*/  SYNCS.PHASECHK.TRANS64.TRYWAIT P1, [R6+URZ+0x348c0], R7 ;  /* 0x0348c007060075a7 */ /* 0x0022a4000802017f */
[----:B--2---:R-:W-:Y:S05]  /*1eb60*/  @!P1 NANOSLEEP.SYNCS 0x989680 ;  /* 0x009896800000995d */ /* 0x004fea0003900000 */
[----:B------:R-:W2:Y:S02]  /*1eb70*/  @!P1 SYNCS.PHASECHK.TRANS64 P1, [R6+URZ+0x348c0], R7 ;  /* 0x0348c007060095a7 */ /* 0x000ea4000802007f */
[----:B--2---:R-:W-:Y:S05]  /*1eb80*/  @!P1 BRA `(.L_x_685) ;  /* 0xfffffffc00f09947 */ /* 0x004fea000383ffff */
[----:B------:R-:W-:Y:S05]  /*1eb90*/  BRA `(.L_x_806) ;  /* 0xffffffb000c47947 */ /* 0x000fea000383ffff */
.L_x_697:
        /* <DEDUP_REMOVED lines=11> */
.L_x_808:
[----:B------:R-:W-:Y:S05]  /*1ec50*/  BSYNC B0 ;  /* 0x0000000000007941 */ /* 0x000fea0003800000 */
.L_x_807:
[----:B------:R-:W-:Y:S05]  /*1ec60*/  BRA `(.L_x_809) ;  /* 0xffffffbc00c47947 */ /* 0x000fea000383ffff */
.L_x_698:
[----:B------:R-:W-:Y:S01]  /*1ec70*/  BSSY B0, `(.L_x_810) ;  /* 0x0000006000007945 */ /* 0x000fe20003800000 */
[----:B------:R-:W-:-:S07]  /*1ec80*/  IMAD.MOV.U32 R15, RZ, RZ, -0x1 ;  /* 0xffffffffff0f7424 */ /* 0x000fce00078e00ff */
[----:B------:R-:W-:Y:S05]  /*1ec90*/  WARPSYNC.COLLECTIVE R15, `(.L_x_811) ;  /* 0x000000000f0c7348 */ /* 0x000fea0003c00000 */
[----:B------:R-:W-:Y:S02]  /*1eca0*/  ELECT P6, UR62, PT ;  /* 0x00000000003e782f */ /* 0x000fe400038c0000 */
[----:B------:R-:W-:Y:S01]  /*1ecb0*/  MOV R14, UR62 ;  /* 0x0000003e000e7c02 */ /* 0x000fe20008000f00 */
[----:B------:R-:W-:Y:S10]  /*1ecc0*/  ENDCOLLECTIVE ;  /* 0x000000000000791b */ /* 0x000ff40003800000 */
.L_x_811:
[----:B------:R-:W-:Y:S05]  /*1ecd0*/  BSYNC B0 ;  /* 0x0000000000007941 */ /* 0x000fea0003800000 */
.L_x_810:
[----:B------:R-:W-:Y:S05]  /*1ece0*/  BRA `(.L_x_812) ;  /* 0xffffffbc00bc7947 */ /* 0x000fea000383ffff */
.L_x_701:
[----:B0-----:R0:W1:Y:S02]  /*1ecf0*/  SYNCS.PHASECHK.TRANS64.TRYWAIT P0, [R6+URZ+0x34840], R7 ;  /* 0x03484007060075a7 */ /* 0x001064000800017f */
[----:B-1----:R-:W-:Y:S05]  /*1ed00*/  @!P0 NANOSLEEP.SYNCS 0x989680 ;  /* 0x009896800000895d */ /* 0x002fea0003900000 */
[----:B------:R-:W1:Y:S02]  /*1ed10*/  @!P0 SYNCS.PHASECHK.TRANS64 P0, [R6+URZ+0x34840], R7 ;  /* 0x03484007060085a7 */ /* 0x000e64000800007f */
[----:B-1----:R-:W-:Y:S05]  /*1ed20*/  @!P0 BRA `(.L_x_701) ;  /* 0xfffffffc00f08947 */ /* 0x002fea000383ffff */
[----:B------:R-:W-:Y:S05]  /*1ed30*/  BRA `(.L_x_813) ;  /* 0xffffffc0002c7947 */ /* 0x000fea000383ffff */
.L_x_704:
        /* <DEDUP_REMOVED lines=8> */
.L_x_712:
[----:B0-----:R0:W1:Y:S02]  /*1edc0*/  SYNCS.PHASECHK.TRANS64.TRYWAIT P0, [R7+URZ+0x34840], R8 ;  /* 0x03484008070075a7 */ /* 0x001064000800017f */
[----:B-1----:R-:W-:Y:S05]  /*1edd0*/  @!P0 NANOSLEEP.SYNCS 0x989680 ;  /* 0x009896800000895d */ /* 0x002fea0003900000 */
[----:B------:R-:W1:Y:S02]  /*1ede0*/  @!P0 SYNCS.PHASECHK.TRANS64 P0, [R7+URZ+0x34840], R8 ;  /* 0x03484008070085a7 */ /* 0x000e64000800007f */
[----:B-1----:R-:W-:Y:S05]  /*1edf0*/  @!P0 BRA `(.L_x_712) ;  /* 0xfffffffc00f08947 */ /* 0x002fea000383ffff */
[----:B------:R-:W-:Y:S05]  /*1ee00*/  BRA `(.L_x_815) ;  /* 0xffffffc8003c7947 */ /* 0x000fea000383ffff */
.L_x_714:
[----:B0-----:R0:W1:Y:S02]  /*1ee10*/  SYNCS.PHASECHK.TRANS64.TRYWAIT P0, [R7+URZ+0x34860], R8 ;  /* 0x03486008070075a7 */ /* 0x001064000800017f */
[----:B-1----:R-:W-:Y:S05]  /*1ee20*/  @!P0 NANOSLEEP.SYNCS 0x989680 ;  /* 0x009896800000895d */ /* 0x002fea0003900000 */
[----:B------:R-:W1:Y:S02]  /*1ee30*/  @!P0 SYNCS.PHASECHK.TRANS64 P0, [R7+URZ+0x34860], R8 ;  /* 0x03486008070085a7 */ /* 0x000e64000800007f */
[----:B-1----:R-:W-:Y:S05]  /*1ee40*/  @!P0 BRA `(.L_x_714) ;  /* 0xfffffffc00f08947 */ /* 0x002fea000383ffff */
[----:B------:R-:W-:Y:S05]  /*1ee50*/  BRA `(.L_x_816) ;  /* 0xffffffc800e87947 */ /* 0x000fea000383ffff */
.L_x_720:
[----:B-1----:R1:W2:Y:S02]  /*1ee60*/  SYNCS.PHASECHK.TRANS64.TRYWAIT P0, [R2+URZ+0x34840], R3 ;  /* 0x03484003020075a7 */ /* 0x0022a4000800017f */
[----:B--2---:R-:W-:Y:S05]  /*1ee70*/  @!P0 NANOSLEEP.SYNCS 0x989680 ;  /* 0x009896800000895d */ /* 0x004fea0003900000 */
[----:B------:R-:W2:Y:S02]  /*1ee80*/  @!P0 SYNCS.PHASECHK.TRANS64 P0, [R2+URZ+0x34840], R3 ;  /* 0x03484003020085a7 */ /* 0x000ea4000800007f */
[----:B--2---:R-:W-:Y:S05]  /*1ee90*/  @!P0 BRA `(.L_x_720) ;  /* 0xfffffffc00f08947 */ /* 0x004fea000383ffff */
[----:B------:R-:W-:Y:S05]  /*1eea0*/  BRA `(.L_x_817) ;  /* 0xffffffd000487947 */ /* 0x000fea000383ffff */
.L_x_722:
[----:B0-----:R0:W1:Y:S02]  /*1eeb0*/  SYNCS.PHASECHK.TRANS64.TRYWAIT P0, [R2+URZ+0x34860], R3 ;  /* 0x03486003020075a7 */ /* 0x001064000800017f */
[----:B-1----:R-:W-:Y:S05]  /*1eec0*/  @!P0 NANOSLEEP.SYNCS 0x989680 ;  /* 0x009896800000895d */ /* 0x002fea0003900000 */
[----:B------:R-:W1:Y:S02]  /*1eed0*/  @!P0 SYNCS.PHASECHK.TRANS64 P0, [R2+URZ+0x34860], R3 ;  /* 0x03486003020085a7 */ /* 0x000e64000800007f */
[----:B-1----:R-:W-:Y:S05]  /*1eee0*/  @!P0 BRA `(.L_x_722) ;  /* 0xfffffffc00f08947 */ /* 0x002fea000383ffff */
[----:B------:R-:W-:Y:S05]  /*1eef0*/  BRA `(.L_x_818) ;  /* 0xffffffd000f47947 */ /* 0x000fea000383ffff */
.L_x_728:
[----:B--2---:R2:W3:Y:S02]  /*1ef00*/  SYNCS.PHASECHK.TRANS64.TRYWAIT P0, [R2+URZ+0x34840], R3 ;  /* 0x03484003020075a7 */ /* 0x0044e4000800017f */
[----:B---3--:R-:W-:Y:S05]  /*1ef10*/  @!P0 NANOSLEEP.SYNCS 0x989680 ;  /* 0x009896800000895d */ /* 0x008fea0003900000 */
[----:B------:R-:W3:Y:S02]  /*1ef20*/  @!P0 SYNCS.PHASECHK.TRANS64 P0, [R2+URZ+0x34840], R3 ;  /* 0x03484003020085a7 */ /* 0x000ee4000800007f */
[----:B---3--:R-:W-:Y:S05]  /*1ef30*/  @!P0 BRA `(.L_x_728) ;  /* 0xfffffffc00f08947 */ /* 0x008fea000383ffff */
[----:B------:R-:W-:Y:S05]  /*1ef40*/  BRA `(.L_x_819) ;  /* 0xffffffd8002c7947 */ /* 0x000fea000383ffff */
.L_x_730:
[----:B0-----:R0:W1:Y:S02]  /*1ef50*/  SYNCS.PHASECHK.TRANS64.TRYWAIT P0, [R2+URZ+0x34860], R8 ;  /* 0x03486008020075a7 */ /* 0x001064000800017f */
[----:B-1----:R-:W-:Y:S05]  /*1ef60*/  @!P0 NANOSLEEP.SYNCS 0x989680 ;  /* 0x009896800000895d */ /* 0x002fea0003900000 */
[----:B------:R-:W1:Y:S02]  /*1ef70*/  @!P0 SYNCS.PHASECHK.TRANS64 P0, [R2+URZ+0x34860], R8 ;  /* 0x03486008020085a7 */ /* 0x000e64000800007f */
[----:B-1----:R-:W-:Y:S05]  /*1ef80*/  @!P0 BRA `(.L_x_730) ;  /* 0xfffffffc00f08947 */ /* 0x002fea000383ffff */
[----:B------:R-:W-:Y:S05]  /*1ef90*/  BRA `(.L_x_820) ;  /* 0xffffffd800d47947 */ /* 0x000fea000383ffff */
.L_x_738:
[----:B-1----:R1:W2:Y:S02]  /*1efa0*/  SYNCS.PHASECHK.TRANS64.TRYWAIT P0, [R0+URZ+0x34860], R3 ;  /* 0x03486003000075a7 */ /* 0x0022a4000800017f */
[----:B--2---:R-:W-:Y:S05]  /*1efb0*/  @!P0 NANOSLEEP.SYNCS 0x989680 ;  /* 0x009896800000895d */ /* 0x004fea0003900000 */
[----:B------:R-:W2:Y:S02]  /*1efc0*/  @!P0 SYNCS.PHASECHK.TRANS64 P0, [R0+URZ+0x34860], R3 ;  /* 0x03486003000085a7 */ /* 0x000ea4000800007f */
[----:B--2---:R-:W-:Y:S05]  /*1efd0*/  @!P0 BRA `(.L_x_738) ;  /* 0xfffffffc00f08947 */ /* 0x004fea000383ffff */
[----:B------:R-:W-:Y:S05]  /*1efe0*/  BRA `(.L_x_821) ;  /* 0xffffffdc00f47947 */ /* 0x000fea000383ffff */
.L_x_741:
[----:B------:R-:W-:Y:S01]  /*1eff0*/  BSSY B0, `(.L_x_822) ;  /* 0x0000008000007945 */ /* 0x000fe20003800000 */
[----:B0-----:R-:W-:Y:S02]  /*1f000*/  IMAD.MOV.U32 R13, RZ, RZ, R16 ;  /* 0x000000ffff0d7224 */ /* 0x001fe400078e0010 */
[----:B------:R-:W-:Y:S02]  /*1f010*/  IMAD.MOV.U32 R12, RZ, RZ, RZ ;  /* 0x000000ffff0c7224 */ /* 0x000fe400078e00ff */
[----:B------:R-:W-:Y:S02]  /*1f020*/  IMAD.MOV.U32 R11, RZ, RZ, 0x1f ;  /* 0x0000001fff0b7424 */ /* 0x000fe400078e00ff */
[----:B------:R-:W-:-:S07]  /*1f030*/  IMAD.MOV.U32 R15, RZ, RZ, -0x1 ;  /* 0xffffffffff0f7424 */ /* 0x000fce00078e00ff */
[----:B-1---5:R-:W-:Y:S05]  /*1f040*/  WARPSYNC.COLLECTIVE R15, `(.L_x_823) ;  /* 0x000000000f087348 */ /* 0x022fea0003c00000 */
[----:B------:R0:W2:Y:S02]  /*1f050*/  SHFL.IDX P6, R14, R13, R12, R11 ;  /* 0x0000000c0d0e7389 */ /* 0x0000a400000c000b */
[----:B012--5:R-:W-:Y:S01]  /*1f060*/  ENDCOLLECTIVE ;  /* 0x000000000000791b */ /* 0x027fe20003800000 */
.L_x_823:
[----:B------:R-:W-:Y:S05]  /*1f070*/  BSYNC B0 ;  /* 0x0000000000007941 */ /* 0x000fea0003800000 */
.L_x_822:
        /* <DEDUP_REMOVED lines=8> */
.L_x_824:
[----:B------:R-:W-:Y:S01]  /*1f100*/  IMAD.MOV.U32 R5, RZ, RZ, R14 ;  /* 0x000000ffff057224 */ /* 0x000fe200078e000e */
[----:B------:R-:W-:Y:S06]  /*1f110*/  BRA `(.L_x_825) ;  /* 0xffffffe0008c7947 */ /* 0x000fec000383ffff */
.L_x_744:
        /* <DEDUP_REMOVED lines=8> */
.L_x_827:
[----:B------:R-:W-:Y:S05]  /*1f1a0*/  BSYNC B0 ;  /* 0x0000000000007941 */ /* 0x000fea0003800000 */
.L_x_826:
[----:B------:R-:W-:Y:S01]  /*1f1b0*/  ISETP.NE.AND P0, PT, R8, RZ, PT ;  /* 0x000000ff0800720c */ /* 0x000fe20003f05270 */
[----:B------:R-:W-:Y:S02]  /*1f1c0*/  IMAD.MOV.U32 R12, RZ, RZ, 0x2 ;  /* 0x00000002ff0c7424 */ /* 0x000fe400078e00ff */
[----:B------:R-:W-:Y:S01]  /*1f1d0*/  IMAD.MOV.U32 R11, RZ, RZ, RZ ;  /* 0x000000ffff0b7224 */ /* 0x000fe200078e00ff */
[----:B------:R-:W-:Y:S01]  /*1f1e0*/  SEL R3, R14, RZ, P0 ;  /* 0x000000ff0e037207 */ /* 0x000fe20000000000 */
[----:B------:R-:W-:Y:S01]  /*1f1f0*/  IMAD.MOV.U32 R15, RZ, RZ, -0x1 ;  /* 0xffffffffff0f7424 */ /* 0x000fe200078e00ff */
[----:B------:R-:W-:-:S03]  /*1f200*/  ISETP.GE.U32.AND P0, PT, R8, 0x2, PT ;  /* 0x000000020800780c */ /* 0x000fc60003f06070 */
[----:B------:R-:W-:-:S04]  /*1f210*/  IMAD.IADD R3, R2, 0x1, R3 ;  /* 0x0000000102037824 */ /* 0x000fc800078e0203 */
[----:B------:R-:W-:-:S07]  /*1f220*/  IMAD.MOV.U32 R13, RZ, RZ, R3 ;  /* 0x000000ffff0d7224 */ /* 0x000fce00078e0003 */
[----:B------:R-:W-:Y:S05]  /*1f230*/  WARPSYNC.COLLECTIVE R15, `(.L_x_828) ;  /* 0x000000000f087348 */ /* 0x000fea0003c00000 */
[----:B------:R0:W1:Y:S02]  /*1f240*/  SHFL.UP P6, R14, R13, R12, R11 ;  /* 0x0400000c0d0e7389 */ /* 0x00006400000c000b */
[----:B01----:R-:W-:Y:S01]  /*1f250*/  ENDCOLLECTIVE ;  /* 0x000000000000791b */ /* 0x003fe20003800000 */
.L_x_828:
        /* <DEDUP_REMOVED lines=8> */
.L_x_829:
        /* <DEDUP_REMOVED lines=8> */
.L_x_830:
        /* <DEDUP_REMOVED lines=8> */
.L_x_831:
        /* <DEDUP_REMOVED lines=8> */
.L_x_832:
[----:B------:R-:W-:Y:S05]  /*1f460*/  BRA `(.L_x_833) ;  /* 0xffffffe0004c7947 */ /* 0x000fea000383ffff */
.L_x_749:
[----:B------:R-:W-:Y:S01]  /*1f470*/  BSSY B0, `(.L_x_834) ;  /* 0x0000008000007945 */ /* 0x000fe20003800000 */
[----:B-----5:R-:W-:Y:S02]  /*1f480*/  IMAD.MOV.U32 R13, RZ, RZ, R2 ;  /* 0x000000ffff0d7224 */ /* 0x020fe400078e0002 */
[----:B------:R-:W-:Y:S02]  /*1f490*/  IMAD.MOV.U32 R12, RZ, RZ, 0x1 ;  /* 0x00000001ff0c7424 */ /* 0x000fe400078e00ff */
[----:B------:R-:W-:Y:S02]  /*1f4a0*/  IMAD.MOV.U32 R11, RZ, RZ, RZ ;  /* 0x000000ffff0b7224 */ /* 0x000fe400078e00ff */
[----:B------:R-:W-:-:S07]  /*1f4b0*/  IMAD.MOV.U32 R15, RZ, RZ, -0x1 ;  /* 0xffffffffff0f7424 */ /* 0x000fce00078e00ff */
[----:B01----:R-:W-:Y:S05]  /*1f4c0*/  WARPSYNC.COLLECTIVE R15, `(.L_x_835) ;  /* 0x000000000f087348 */ /* 0x003fea0003c00000 */
[----:B------:R2:W3:Y:S02]  /*1f4d0*/  SHFL.UP P6, R14, R13, R12, R11 ;  /* 0x0400000c0d0e7389 */ /* 0x0004e400000c000b */
[----:B0123--:R-:W-:Y:S01]  /*1f4e0*/  ENDCOLLECTIVE ;  /* 0x000000000000791b */ /* 0x00ffe20003800000 */
.L_x_835:
[----:B------:R-:W-:Y:S05]  /*1f4f0*/  BSYNC B0 ;  /* 0x0000000000007941 */ /* 0x000fea0003800000 */
.L_x_834:
        /* <DEDUP_REMOVED lines=11> */
.L_x_836:
        /* <DEDUP_REMOVED lines=8> */
.L_x_837:
        /* <DEDUP_REMOVED lines=8> */
.L_x_838:
        /* <DEDUP_REMOVED lines=8> */
.L_x_839:
        /* <DEDUP_REMOVED lines=8> */
.L_x_840:
[----:B------:R-:W-:Y:S05]  /*1f7b0*/  BRA `(.L_x_841) ;  /* 0xffffffe0002c7947 */ /* 0x000fea000383ffff */
.L_x_751:
[----:B------:R-:W-:Y:S01]  /*1f7c0*/  BSSY B0, `(.L_x_842) ;  /* 0x0000006000007945 */ /* 0x000fe20003800000 */
[----:B------:R-:W-:Y:S01]  /*1f7d0*/  PLOP3.LUT P6, PT, P6, PT, PT, 0x8, 0x0 ;  /* 0x000000000000781c */ /* 0x000fe200037ce170 */
[----:B------:R-:W-:-:S12]  /*1f7e0*/  IMAD.MOV.U32 R15, RZ, RZ, -0x1 ;  /* 0xffffffffff0f7424 */ /* 0x000fd800078e00ff */
[----:B0-----:R-:W-:Y:S05]  /*1f7f0*/  WARPSYNC.COLLECTIVE R15, `(.L_x_843) ;  /* 0x000000000f087348 */ /* 0x001fea0003c00000 */
[----:B------:R-:W-:Y:S01]  /*1f800*/  VOTE.ANY R14, PT, P6 ;  /* 0x00000000000e7806 */ /* 0x000fe200030e0100 */
[----:B0-----:R-:W-:Y:S06]  /*1f810*/  ENDCOLLECTIVE ;  /* 0x000000000000791b */ /* 0x001fec0003800000 */
.L_x_843:
[----:B------:R-:W-:Y:S05]  /*1f820*/  BSYNC B0 ;  /* 0x0000000000007941 */ /* 0x000fea0003800000 */
.L_x_842:
        /* <DEDUP_REMOVED lines=9> */
.L_x_844:
[----:B------:R-:W-:Y:S01]  /*1f8c0*/  IMAD.MOV.U32 R17, RZ, RZ, R14 ;  /* 0x000000ffff117224 */ /* 0x000fe200078e000e */
[----:B------:R-:W-:Y:S06]  /*1f8d0*/  BRA `(.L_x_845) ;  /* 0xffffffe0001c7947 */ /* 0x000fec000383ffff */
.L_x_753:
[----:B------:R-:W-:Y:S01]  /*1f8e0*/  BSSY B0, `(.L_x_846) ;  /* 0x0000007000007945 */ /* 0x000fe20003800000 */
[----:B------:R-:W-:Y:S02]  /*1f8f0*/  IMAD.MOV.U32 R13, RZ, RZ, R6 ;  /* 0x000000ffff0d7224 */ /* 0x000fe400078e0006 */
[----:B------:R-:W-:Y:S02]  /*1f900*/  IMAD.MOV.U32 R11, RZ, RZ, 0x1f ;  /* 0x0000001fff0b7424 */ /* 0x000fe400078e00ff */
[----:B------:R-:W-:-:S07]  /*1f910*/  IMAD.MOV.U32 R15, RZ, RZ, -0x1 ;  /* 0xffffffffff0f7424 */ /* 0x000fce00078e00ff */
[----:B012---:R-:W-:Y:S05]  /*1f920*/  WARPSYNC.COLLECTIVE R15, `(.L_x_847) ;  /* 0x000000000f087348 */ /* 0x007fea0003c00000 */
[----:B------:R3:W4:Y:S02]  /*1f930*/  SHFL.IDX P6, R14, R13, R12, R11 ;  /* 0x0000000c0d0e7389 */ /* 0x00072400000c000b */
[----:B01234-:R-:W-:Y:S01]  /*1f940*/  ENDCOLLECTIVE ;  /* 0x000000000000791b */ /* 0x01ffe20003800000 */
.L_x_847:
[----:B------:R-:W-:Y:S05]  /*1f950*/  BSYNC B0 ;  /* 0x0000000000007941 */ /* 0x000fea0003800000 */
.L_x_846:
[----:B------:R-:W-:Y:S05]  /*1f960*/  BRA `(.L_x_752) ;  /* 0xffffffe000147947 */ /* 0x000fea000383ffff */
.L_x_757:
[----:B0-----:R0:W1:Y:S02]  /*1f970*/  SYNCS.PHASECHK.TRANS64.TRYWAIT P0, [R0+URZ+0x34820], R3 ;  /* 0x03482003000075a7 */ /* 0x001064000800017f */
[----:B-1----:R-:W-:Y:S05]  /*1f980*/  @!P0 NANOSLEEP.SYNCS 0x989680 ;  /* 0x009896800000895d */ /* 0x002fea0003900000 */
[----:B------:R-:W1:Y:S02]  /*1f990*/  @!P0 SYNCS.PHASECHK.TRANS64 P0, [R0+URZ+0x34820], R3 ;  /* 0x03482003000085a7 */ /* 0x000e64000800007f */
[----:B-1----:R-:W-:Y:S05]  /*1f9a0*/  @!P0 BRA `(.L_x_757) ;  /* 0xfffffffc00f08947 */ /* 0x002fea000383ffff */
[----:B------:R-:W-:Y:S05]  /*1f9b0*/  BRA `(.L_x_848) ;  /* 0xffffffe000f87947 */ /* 0x000fea000383ffff */
.L_x_758:
        /* <DEDUP_REMOVED lines=11> */
.L_x_850:
[----:B------:R-:W-:Y:S05]  /*1fa70*/  BSYNC B0 ;  /* 0x0000000000007941 */ /* 0x000fea0003800000 */
.L_x_849:
[----:B------:R-:W-:Y:S05]  /*1fa80*/  BRA `(.L_x_851) ;  /* 0xffffffe000e07947 */ /* 0x000fea000383ffff */
.L_x_759:
[----:B------:R-:W-:Y:S01]  /*1fa90*/  BSSY B0, `(.L_x_852) ;  /* 0x0000006000007945 */ /* 0x000fe20003800000 */
[----:B------:R-:W-:-:S07]  /*1faa0*/  IMAD.MOV.U32 R15, RZ, RZ, -0x1 ;  /* 0xffffffffff0f7424 */ /* 0x000fce00078e00ff */
[----:B01----:R-:W-:Y:S05]  /*1fab0*/  WARPSYNC.COLLECTIVE R15, `(.L_x_853) ;  /* 0x000000000f0c7348 */ /* 0x003fea0003c00000 */
[----:B------:R-:W-:Y:S02]  /*1fac0*/  ELECT P6, UR62, PT ;  /* 0x00000000003e782f */ /* 0x000fe400038c0000 */
[----:B------:R-:W-:Y:S01]  /*1fad0*/  MOV R14, UR62 ;  /* 0x0000003e000e7c02 */ /* 0x000fe20008000f00 */
[----:B01----:R-:W-:Y:S10]  /*1fae0*/  ENDCOLLECTIVE ;  /* 0x000000000000791b */ /* 0x003ff40003800000 */
.L_x_853:
[----:B------:R-:W-:Y:S05]  /*1faf0*/  BSYNC B0 ;  /* 0x0000000000007941 */ /* 0x000fea0003800000 */
.L_x_852:
[----:B------:R-:W-:Y:S05]  /*1fb00*/  BRA `(.L_x_854) ;  /* 0xffffffe000d47947 */ /* 0x000fea000383ffff */
.L_x_761:
[----:B0-----:R0:W1:Y:S02]  /*1fb10*/  SYNCS.PHASECHK.TRANS64.TRYWAIT P0, [R6+URZ], R5 ;  /* 0x00000005060075a7 */ /* 0x001064000800017f */
[----:B-1----:R-:W-:Y:S05]  /*1fb20*/  @!P0 NANOSLEEP.SYNCS 0x989680 ;  /* 0x009896800000895d */ /* 0x002fea0003900000 */
[----:B------:R-:W1:Y:S02]  /*1fb30*/  @!P0 SYNCS.PHASECHK.TRANS64 P0, [R6+URZ], R5 ;  /* 0x00000005060085a7 */ /* 0x000e64000800007f */
[----:B-1----:R-:W-:Y:S05]  /*1fb40*/  @!P0 BRA `(.L_x_761) ;  /* 0xfffffffc00f08947 */ /* 0x002fea000383ffff */
[----:B------:R-:W-:Y:S05]  /*1fb50*/  BRA `(.L_x_855) ;  /* 0xffffffe400107947 */ /* 0x000fea000383ffff */
.L_x_762:
[----:B-1----:R1:W2:Y:S02]  /*1fb60*/  SYNCS.PHASECHK.TRANS64.TRYWAIT P0, [R7+URZ], R2 ;  /* 0x00000002070075a7 */ /* 0x0022a4000800017f */
[----:B--2---:R-:W-:Y:S05]  /*1fb70*/  @!P0 NANOSLEEP.SYNCS 0x989680 ;  /* 0x009896800000895d */ /* 0x004fea0003900000 */
[----:B------:R-:W2:Y:S02]  /*1fb80*/  @!P0 SYNCS.PHASECHK.TRANS64 P0, [R7+URZ], R2 ;  /* 0x00000002070085a7 */ /* 0x000ea4000800007f */
[----:B--2---:R-:W-:Y:S05]  /*1fb90*/  @!P0 BRA `(.L_x_762) ;  /* 0xfffffffc00f08947 */ /* 0x004fea000383ffff */
[----:B------:R-:W-:Y:S05]  /*1fba0*/  BRA `(.L_x_856) ;  /* 0xffffffe400047947 */ /* 0x000fea000383ffff */
.L_x_764:
[----:B--2---:R2:W3:Y:S02]  /*1fbb0*/  SYNCS.PHASECHK.TRANS64.TRYWAIT P0, [R4+URZ], R5 ;  /* 0x00000005040075a7 */ /* 0x0044e4000800017f */
[----:B---3--:R-:W-:Y:S05]  /*1fbc0*/  @!P0 NANOSLEEP.SYNCS 0x989680 ;  /* 0x009896800000895d */ /* 0x008fea0003900000 */
[----:B------:R-:W3:Y:S02]  /*1fbd0*/  @!P0 SYNCS.PHASECHK.TRANS64 P0, [R4+URZ], R5 ;  /* 0x00000005040085a7 */ /* 0x000ee4000800007f */
[----:B---3--:R-:W-:Y:S05]  /*1fbe0*/  @!P0 BRA `(.L_x_764) ;  /* 0xfffffffc00f08947 */ /* 0x008fea000383ffff */
[----:B------:R-:W-:Y:S05]  /*1fbf0*/  BRA `(.L_x_857) ;  /* 0xffffffe4000c7947 */ /* 0x000fea000383ffff */
.L_x_858:
        /* <DEDUP_REMOVED lines=16> */
.L_x_11933:


//--------------------- .text._ZN7cutlass13device_kernelIN5flash11enable_sm90INS1_16FlashAttnFwdSm90INS1_25CollectiveMainloopFwdSm90ILi2EN4cute5tupleIJNS5_1CILi1EEES8_S8_EEENS6_IJNS7_ILi128EEENS7_ILi96EEENS7_ILi192EEEEEELi128ENS_10bfloat16_tEfNS_4arch4Sm90ELb0ELb1ELb0ELb0ELb0ELb0ELb0ELb1ELb1ELb0ELb0ELb0EEENS1_21CollectiveEpilogueFwdINS6_IJSA_SA_SB_EEES9_SE_SG_Li256ELb0ELb0ELb0ELb0EEENS1_30DynamicPersistentTileSchedulerILi256ELi32ELb0ELb0ELb1EEEEEEEEEvNT_6ParamsE --------------------------
	.section	.text._ZN7cutlass13device_kernelIN5flash11enable_sm90INS1_16FlashAttnFwdSm90INS1_25CollectiveMainloopFwdSm90ILi2EN4cute5tupleIJNS5_1CILi1EEES8_S8_EEENS6_IJNS7_ILi128EEENS7_ILi96EEENS7_ILi192EEEEEELi128ENS_10bfloat16_tEfNS_4arch4Sm90ELb0ELb1ELb0ELb0ELb0ELb0ELb0ELb1ELb1ELb0ELb0ELb0EEENS1_21CollectiveEpilogueFwdINS6_IJSA_SA_SB_EEES9_SE_SG_Li256ELb0ELb0ELb0ELb0EEENS1_30DynamicPersistentTileSchedulerILi256ELi32ELb0ELb0ELb1EEEEEEEEEvNT_6ParamsE,"ax",@progbits
	.align	128
.text._ZN7cutlass13device_kernelIN5flash11enable_sm90INS1_16FlashAttnFwdSm90INS1_25CollectiveMainloopFwdSm90ILi2EN4cute5tupleIJNS5_1CILi1EEES8_S8_EEENS6_IJNS7_ILi128EEENS7_ILi96EEENS7_ILi192EEEEEELi128ENS_10bfloat16_tEfNS_4arch4Sm90ELb0ELb1ELb0ELb0ELb0ELb0ELb0ELb1ELb1ELb0ELb0ELb0EEENS1_21CollectiveEpilogueFwdINS6_IJSA_SA_SB_EEES9_SE_SG_Li256ELb0ELb0ELb0ELb0EEENS1_30DynamicPersistentTileSchedulerILi256ELi32ELb0ELb0ELb1EEEEEEEEEvNT_6ParamsE:
        .type           _ZN7cutlass13device_kernelIN5flash11enable_sm90INS1_16FlashAttnFwdSm90INS1_25CollectiveMainloopFwdSm90ILi2EN4cute5tupleIJNS5_1CILi1EEES8_S8_EEENS6_IJNS7_ILi128EEENS7_ILi96EEENS7_ILi192EEEEEELi128ENS_10bfloat16_tEfNS_4arch4Sm90ELb0ELb1ELb0ELb0ELb0ELb0ELb0ELb1ELb1ELb0ELb0ELb0EEENS1_21CollectiveEpilogueFwdINS6_IJSA_SA_SB_EEES9_SE_SG_Li256ELb0ELb0ELb0ELb0EEENS1_30DynamicPersistentTileSchedulerILi256ELi32ELb0ELb0ELb1EEEEEEEEEvNT_6ParamsE,@function
        .size           _ZN7cutlass13device_kernelIN5flash11enable_sm90INS1_16FlashAttnFwdSm90INS1_25CollectiveMainloopFwdSm90ILi2EN4cute5tupleIJNS5_1CILi1EEES8_S8_EEENS6_IJNS7_ILi128EEENS7_ILi96EEENS7_ILi192EEEEEELi128ENS_10bfloat16_tEfNS_4arch4Sm90ELb0ELb1ELb0ELb0ELb0ELb0ELb0ELb1ELb1ELb0ELb0ELb0EEENS1_21CollectiveEpilogueFwdINS6_IJSA_SA_SB_EEES9_SE_SG_Li256ELb0ELb0ELb0ELb0EEENS1_30DynamicPersistentTileSchedulerILi256ELi32ELb0ELb0ELb1EEEEEEEEEvNT_6ParamsE,(.L_x_11934 - _ZN7cutlass13device_kernelIN5flash11enable_sm90INS1_16FlashAttnFwdSm90INS1_25CollectiveMainloopFwdSm90ILi2EN4cute5tupleIJNS5_1CILi1EEES8_S8_EEENS6_IJNS7_ILi128EEENS7_ILi96EEENS7_ILi192EEEEEELi128ENS_10bfloat16_tEfNS_4arch4Sm90ELb0ELb1ELb0ELb0ELb0ELb0ELb0ELb1ELb1ELb0ELb0ELb0EEENS1_21CollectiveEpilogueFwdINS6_IJSA_SA_SB_EEES9_SE_SG_Li256ELb0ELb0ELb0ELb0EEENS1_30DynamicPersistentTileSchedulerILi256ELi32ELb0ELb0ELb1EEEEEEEEEvNT_6ParamsE)
        .other          _ZN7cutlass13device_kernelIN5flash11enable_sm90INS1_16FlashAttnFwdSm90INS1_25CollectiveMainloopFwdSm90ILi2EN4cute5tupleIJNS5_1CILi1EEES8_S8_EEENS6_IJNS7_ILi128EEENS7_ILi96EEENS7_ILi192EEEEEELi128ENS_10bfloat16_tEfNS_4arch4Sm90ELb0ELb1ELb0ELb0ELb0ELb0ELb0ELb1ELb1ELb0ELb0ELb0EEENS1_21CollectiveEpilogueFwdINS6_IJSA_SA_SB_EEES9_SE_SG_Li256ELb0ELb0ELb0ELb0EEENS1_30DynamicPersistentTileSchedulerILi256ELi32ELb0ELb0ELb1EEEEEEEEEvNT_6ParamsE,@"STO_CUDA_ENTRY STV_DEFAULT"
_ZN7cutlass13device_kernelIN5flash11enable_sm90INS1_16FlashAttnFwdSm90INS1_25CollectiveMainloopFwdSm90ILi2EN4cute5tupleIJNS5_1CILi1EEES8_S8_EEENS6_IJNS7_ILi128EEENS7_ILi96EEENS7_ILi192EEEEEELi128ENS_10bfloat16_tEfNS_4arch4Sm90ELb0ELb1ELb0ELb0ELb0ELb0ELb0ELb1ELb1ELb0ELb0ELb0EEENS1_21CollectiveEpilogueFwdINS6_IJSA_SA_SB_EEES9_SE_SG_Li256ELb0ELb0ELb0ELb0EEENS1_30DynamicPersistentTileSchedulerILi256ELi32ELb0ELb0ELb1EEEEEEEEEvNT_6ParamsE:
        /* <DEDUP_REMOVED lines=24> */
.L_x_860:
[----:B------:R-:W-:Y:S05]  /*0180*/  BSYNC B0 ;  /* 0x0000000000007941 */ /* 0x000fea0003800000 */
.L_x_859:
[----:B------:R-:W-:Y:S01]  /*0190*/  VOTEU.ANY UP0, P0 ;  /* 0x00000000003f7886 */ /* 0x000fe20000000100 */
[----:B------:R-:W1:Y:S01]  /*01a0*/  SHFL.IDX PT, R2, R2, RZ, 0x1f ;  /* 0x00001fff02027589 */ /* 0x000e6200000e0000 */
[----:B------:R-:W-:Y:S01]  /*01b0*/  UMOV UR4, 0x1 ;  /* 0x0000000100047882 */ /* 0x000fe20000000000 */
[----:B------:R-:W-:Y:S01]  /*01c0*/  VOTEU.ANY UP1, P0 ;  /* 0x00000000003f7886 */ /* 0x000fe20000020100 */
[----:B------:R-:W-:Y:S01]  /*01d0*/  VOTEU.ANY UP2, P0 ;  /* 0x00000000003f7886 */ /* 0x000fe20000040100 */
[----:B------:R-:W2:Y:S01]  /*01e0*/  @UP0 S2UR UR7, SR_CgaCtaId ;  /* 0x00000000000709c3 */ /* 0x000ea20000008800 */
[----:B------:R-:W3:Y:S01]  /*01f0*/  SHFL.IDX PT, R3, R0, RZ, 0x1f ;  /* 0x00001fff00037589 */ /* 0x000ee200000e0000 */
[----:B------:R-:W-:Y:S01]  /*0200*/  @UP0 UMOV UR6, 0x400 ;  /* 0x0000040000060882 */ /* 0x000fe20000000000 */
[----:B------:R-:W-:-:S04]  /*0210*/  @UP0 UIADD3 UR4, -UR4, 0x100000, URZ ;  /* 0x0010000004040890 */ /* 0x000fc8000fffe13f */
[----:B------:R-:W-:Y:S02]  /*0220*/  @UP0 USHF.L.U32 UR5, UR4, 0xb, URZ ;  /* 0x0000000b04050899 */ /* 0x000fe4000800063f */
[----:B------:R-:W-:Y:S01]  /*0230*/  @UP0 USHF.L.U32 UR4, UR4, 0x1, URZ ;  /* 0x0000000104040899 */ /* 0x000fe2000800063f */
[----:B-1----:R-:W-:Y:S01]  /*0240*/  R2UR UR8, R2 ;  /* 0x00000000020872ca */ /* 0x002fe200000e0000 */
[----:B--2---:R-:W-:Y:S01]  /*0250*/  @UP0 ULEA UR6, UR7, UR6, 0x18 ;  /* 0x0000000607060291 */ /* 0x004fe2000f8ec03f */
[----:B---3--:R-:W-:-:S11]  /*0260*/  ISETP.NE.AND P1, PT, R3, RZ, PT ;  /* 0x000000ff0300720c */ /* 0x008fd60003f25270 */
[----:B------:R-:W-:Y:S01]  /*0270*/  UISETP.NE.AND UP0, UPT, UR8, URZ, UPT ;  /* 0x0000003f0800728c */ /* 0x000fe2000bf05270 */
[----:B------:R-:W1:Y:S02]  /*0280*/  FENCE.VIEW.ASYNC.S ;  /* 0x00000000000073c6 */ /* 0x000e640000000000 */
[----:B-1----:R1:W2:Y:S01]  /*0290*/  @UP1 SYNCS.EXCH.64 URZ, [UR6+0x2a800], UR4 ;  /* 0x02a80004063f15b2 */ /* 0x0022a20008000100 */
[----:B------:R1:W3:Y:S01]  /*02a0*/  @UP2 SYNCS.EXCH.64 URZ, [UR6+0x2a820], UR4 ;  /* 0x02a82004063f25b2 */ /* 0x0002e20008000100 */
[----:B------:R-:W-:Y:S06]  /*02b0*/  @P1 BRA `(.L_x_861) ;  /* 0x0000000000481947 */ /* 0x000fec0003800000 */
        /* <DEDUP_REMOVED lines=18> */
.L_x_861:
        /* <DEDUP_REMOVED lines=22> */
.L_x_862:
        /* <DEDUP_REMOVED lines=14> */
[----:B------:R4:W1:Y:S01]  /*0620*/  SYNCS.EXCH.64 URZ, [UR6+0x2a880], UR4 ;  /* 0x02a88004063f75b2 */ /* 0x0008620008000100 */
[----:B------:R4:W1:Y:S01]  /*0630*/  SYNCS.EXCH.64 URZ, [UR6+0x2a878], UR4 ;  /* 0x02a87804063f75b2 */ /* 0x0008620008000100 */
[----:B------:R4:W1:Y:S02]  /*0640*/  SYNCS.EXCH.64 URZ, [UR6+0x2a888], UR4 ;  /* 0x02a88804063f75b2 */ /* 0x0008640008000100 */
[----:B----4-:R-:W-:Y:S01]  /*0650*/  NOP ;  /* 0x0000000000007918 */ /* 0x010fe20000000000 */
.L_x_863:
        /* <DEDUP_REMOVED lines=22> */
.L_x_864:
        /* <DEDUP_REMOVED lines=22> */
.L_x_865:
[----:B-1----:R-:W-:Y:S01]  /*0920*/  UMOV UR4, 0x1 ;  /* 0x0000000100047882 */ /* 0x002fe20000000000 */
[----:B------:R-:W-:Y:S01]  /*0930*/  PLOP3.LUT P0, PT, PT, PT, UP0, 0x80, 0x0 ;  /* 0x000000000000781c */ /* 0x000fe20003f0f008 */
[----:B------:R-:W-:Y:S01]  /*0940*/  USEL UR4, UR4, 0x2, !UP0 ;  /* 0x0000000204047887 */ /* 0x000fe2000c000000 */
[----:B------:R-:W-:Y:S01]  /*0950*/  NOP ;  /* 0x0000000000007918 */ /* 0x000fe20000000000 */
[----:B------:R-:W-:-:S04]  /*0960*/  ULDC.64 UR60, c[0x0][0x208] ;  /* 0x00008200003c7ab9 */ /* 0x000fc80000000a00 */
[----:B------:R-:W-:-:S05]  /*0970*/  IMAD.U32 R2, RZ, RZ, UR4 ;  /* 0x00000004ff027e24 */ /* 0x000fca000f8e00ff */
[----:B------:R1:W-:Y:S01]  /*0980*/  STL [R1], R2 ;  /* 0x0000000201007387 */ /* 0x0003e20000100800 */
[----:B--23--:R-:W-:Y:S06]  /*0990*/  BAR.SYNC.DEFER_BLOCKING 0x0 ;  /* 0x0000000000007b1d */ /* 0x00cfec0000010000 */
[----:B------:R-:W-:Y:S05]  /*09a0*/  @!P0 BRA `(.L_x_866) ;  /* 0x000000d000a48947 */ /* 0x000fea0003800000 */
.L_x_867:
[----:B------:R-:W-:-:S08]  /*09b0*/  NOP ;  /* 0x0000000000007918 */ /* 0x000fd00000000000 */
[----:B------:R-:W2:Y:S02]  /*09c0*/  USETMAXREG.TRY_ALLOC.CTAPOOL UP0, 0xf0 ;  /* 0x000000f0000079c8 */ /* 0x000ea40008000600 */
[----:B--2---:R-:W-:-:S13]  /*09d0*/  PLOP3.LUT P0, PT, PT, PT, UP0, 0x80, 0x0 ;  /* 0x000000000000781c */ /* 0x004fda0003f0f008 */
[----:B------:R-:W-:Y:S05]  /*09e0*/  @!P0 BRA `(.L_x_867) ;  /* 0xfffffffc00f08947 */ /* 0x000fea000383ffff */
[----:B------:R-:W2:Y:S08]  /*09f0*/  S2UR UR7, SR_CTAID.X ;  /* 0x00000000000779c3 */ /* 0x000eb00000002500 */
[----:B------:R-:W-:Y:S08]  /*0a00*/  BAR.ARV 0x4, 0x120 ;  /* 0x0104800000007b1d */ /* 0x000ff00000002000 */
[----:B------:R-:W2:Y:S08]  /*0a10*/  LDC R0, c[0x0][0xda8] ;  /* 0x00036a00ff007b82 */ /* 0x000eb00000000800 */
[----:B------:R-:W-:Y:S06]  /*0a20*/  BAR.ARV 0x8, 0x120 ;  /* 0x0204800000007b1d */ /* 0x000fec0000002000 */
[----:B--2---:R-:W-:-:S13]  /*0a30*/  ISETP.LE.AND P0, PT, R0, UR7, PT ;  /* 0x0000000700007c0c */ /* 0x004fda000bf03270 */
[----:B------:R-:W-:Y:S05]  /*0a40*/  @P0 EXIT ;  /* 0x000000000000094d */ /* 0x000fea0003800000 */
[----:B------:R-:W2:Y:S01]  /*0a50*/  LDL R3, [R1] ;  /* 0x0000000001037983 */ /* 0x000ea20000100800 */
[----:B------:R-:W3:Y:S01]  /*0a60*/  S2UR UR4, SR_CgaCtaId ;  /* 0x00000000000479c3 */ /* 0x000ee20000008800 */
[----:B------:R-:W-:Y:S01]  /*0a70*/  UMOV UR37, 0x400 ;  /* 0x0000040000257882 */ /* 0x000fe20000000000 */
[----:B------:R-:W-:Y:S01]  /*0a80*/  IMAD.MOV.U32 R164, RZ, RZ, RZ ;  /* 0x000000ffffa47224 */ /* 0x000fe200078e00ff */
[----:B-1----:R-:W1:Y:S01]  /*0a90*/  S2R R2, SR_TID.X ;  /* 0x0000000000027919 */ /* 0x002e620000002100 */
[----:B------:R-:W-:Y:S01]  /*0aa0*/  UMOV UR46, URZ ;  /* 0x0000003f002e7c82 */ /* 0x000fe20008000000 */
[----:B------:R-:W-:-:S03]  /*0ab0*/  UMOV UR36, URZ ;  /* 0x0000003f00247c82 */ /* 0x000fc60008000000 */
[----:B------:R-:W4:Y:S01]  /*0ac0*/  S2UR UR6, SR_SWINHI ;  /* 0x00000000000679c3 */ /* 0x000f220000002f00 */
[----:B---3--:R-:W-:-:S07]  /*0ad0*/  ULEA UR37, UR4, UR37, 0x18 ;  /* 0x0000002504257291 */ /* 0x008fce000f8ec03f */
[----:B------:R-:W-:Y:S01]  /*0ae0*/  UMOV UR4, UR37 ;  /* 0x0000002500047c82 */ /* 0x000fe20008000000 */
[----:B----4-:R-:W-:Y:S01]  /*0af0*/  UMOV UR5, UR6 ;  /* 0x0000000600057c82 */ /* 0x010fe20008000000 */
[----:B------:R-:W-:Y:S01]  /*0b00*/  IMAD.U32 R22, RZ, RZ, UR4 ;  /* 0x00000004ff167e24 */ /* 0x000fe2000f8e00ff */
[----:B------:R-:W-:Y:S01]  /*0b10*/  UMOV UR4, UR7 ;  /* 0x0000000700047c82 */ /* 0x000fe20008000000 */
[----:B-1----:R-:W-:Y:S02]  /*0b20*/  VIADD R171, R2, 0xffffff80 ;  /* 0xffffff8002ab7836 */ /* 0x002fe40000000000 */
[----:B------:R-:W-:-:S03]  /*0b30*/  IMAD.U32 R23, RZ, RZ, UR5 ;  /* 0x00000005ff177e24 */ /* 0x000fc6000f8e00ff */
[----:B------:R-:W-:-:S04]  /*0b40*/  SHF.R.S32.HI R0, RZ, 0x1f, R171 ;  /* 0x0000001fff007819 */ /* 0x000fc800000114ab */
[CC--:B------:R-:W-:Y:S02]  /*0b50*/  LEA.HI R2, R0.reuse, R171.reuse, RZ, 0x4 ;  /* 0x000000ab00027211 */ /* 0x0c0fe400078f20ff */
[----:B------:R-:W-:Y:S02]  /*0b60*/  LEA.HI R169, R0, R171, RZ, 0x5 ;  /* 0x000000ab00a97211 */ /* 0x000fe400078f28ff */
[----:B------:R-:W-:Y:S02]  /*0b70*/  SHF.R.S32.HI R5, RZ, 0x4, R2 ;  /* 0x00000004ff057819 */ /* 0x000fe40000011402 */
[----:B------:R-:W-:Y:S02]  /*0b80*/  SHF.R.S32.HI R169, RZ, 0x5, R169 ;  /* 0x00000005ffa97819 */ /* 0x000fe400000114a9 */
[C---:B------:R-:W-:Y:S02]  /*0b90*/  LEA.HI R4, R2.reuse, R5, RZ, 0x1 ;  /* 0x0000000502047211 */ /* 0x040fe400078f08ff */
[----:B------:R-:W-:-:S02]  /*0ba0*/  LOP3.LUT R2, R2, 0x3fffff0, RZ, 0xc0, !PT ;  /* 0x03fffff002027812 */ /* 0x000fc400078ec0ff */
[----:B------:R-:W-:-:S03]  /*0bb0*/  LOP3.LUT R4, R4, 0x1ffffffe, RZ, 0xc0, !PT ;  /* 0x1ffffffe04047812 */ /* 0x000fc600078ec0ff */
[----:B------:R-:W-:Y:S02]  /*0bc0*/  IMAD.IADD R2, R171, 0x1, -R2 ;  /* 0x00000001ab027824 */ /* 0x000fe400078e0a02 */
[----:B------:R-:W-:Y:S02]  /*0bd0*/  IMAD.IADD R4, R5, 0x1, -R4 ;  /* 0x0000000105047824 */ /* 0x000fe400078e0a04 */
[----:B------:R-:W-:-:S04]  /*0be0*/  IMAD R9, R169, 0x10, R2 ;  /* 0x00000010a9097824 */ /* 0x000fc800078e0202 */
[----:B------:R-:W-:Y:S01]  /*0bf0*/  IMAD R4, R9, 0x8, R4 ;  /* 0x0000000809047824 */ /* 0x000fe200078e0204 */
[----:B--2---:R-:W-:Y:S02]  /*0c00*/  R2UR UR8, R3 ;  /* 0x00000000030872ca */ /* 0x004fe400000e0000 */
[CC--:B------:R-:W-:Y:S02]  /*0c10*/  LEA.HI R3, R0.reuse, R171.reuse, RZ, 0x7 ;  /* 0x000000ab00037211 */ /* 0x0c0fe400078f38ff */
[----:B------:R-:W-:Y:S02]  /*0c20*/  LEA.HI R0, R0, R171, RZ, 0x3 ;  /* 0x000000ab00007211 */ /* 0x000fe400078f18ff */
[----:B------:R-:W-:Y:S02]  /*0c30*/  LOP3.LUT R166, R3, 0xffffff80, RZ, 0xc0, !PT ;  /* 0xffffff8003a67812 */ /* 0x000fe400078ec0ff */
[----:B------:R-:W-:Y:S02]  /*0c40*/  SHF.R.S32.HI R168, RZ, 0x7, R3 ;  /* 0x00000007ffa87819 */ /* 0x000fe40000011403 */
[----:B------:R-:W-:Y:S01]  /*0c50*/  LOP3.LUT R2, R0, 0x1ffffff8, RZ, 0xc0, !PT ;  /* 0x1ffffff800027812 */ /* 0x000fe200078ec0ff */
[----:B------:R-:W-:Y:S01]  /*0c60*/  IMAD.IADD R166, R171, 0x1, -R166 ;  /* 0x00000001aba67824 */ /* 0x000fe200078e0aa6 */
[----:B------:R-:W-:Y:S01]  /*0c70*/  LEA.HI R3, R3, R168, RZ, 0x1 ;  /* 0x000000a803037211 */ /* 0x000fe200078f08ff */
[----:B------:R-:W-:Y:S01]  /*0c80*/  ULOP3.LUT UR5, UR8, 0x1, URZ, 0xfc, !UPT ;  /* 0x0000000108057892 */ /* 0x000fe2000f8efc3f */
[----:B------:R-:W-:Y:S01]  /*0c90*/  SHF.R.S32.HI R162, RZ, 0x3, R0 ;  /* 0x00000003ffa27819 */ /* 0x000fe20000011400 */
[----:B------:R-:W-:Y:S01]  /*0ca0*/  IMAD.IADD R2, R171, 0x1, -R2 ;  /* 0x00000001ab027824 */ /* 0x000fe200078e0a02 */
[----:B------:R-:W-:-:S03]  /*0cb0*/  SHF.R.S32.HI R7, RZ, 0x1f, R166 ;  /* 0x0000001fff077819 */ /* 0x000fc600000114a6 */
[----:B------:R-:W-:Y:S01]  /*0cc0*/  IMAD.U32 R170, RZ, RZ, UR5 ;  /* 0x00000005ffaa7e24 */ /* 0x000fe2000f8e00ff */
[CC--:B------:R-:W-:Y:S01]  /*0cd0*/  LEA.HI R6, R7.reuse, R166.reuse, RZ, 0x2 ;  /* 0x000000a607067211 */ /* 0x0c0fe200078f10ff */
[----:B------:R-:W-:Y:S01]  /*0ce0*/  IMAD.SHL.U32 R160, R2, 0x8, RZ ;  /* 0x0000000802a07824 */ /* 0x000fe200078e00ff */
[----:B------:R-:W-:Y:S02]  /*0cf0*/  LEA.HI R7, R7, R166, RZ, 0x5 ;  /* 0x000000a607077211 */ /* 0x000fe400078f28ff */
[--C-:B------:R-:W-:Y:S02]  /*0d00*/  SHF.R.S32.HI R5, RZ, 0x2, R6.reuse ;  /* 0x00000002ff057819 */ /* 0x100fe40000011406 */
[----:B------:R-:W-:Y:S02]  /*0d10*/  SHF.R.S32.HI R8, RZ, 0x1f, R6 ;  /* 0x0000001fff087819 */ /* 0x000fe40000011406 */
[----:B------:R-:W-:Y:S02]  /*0d20*/  SHF.R.S32.HI R7, RZ, 0x5, R7 ;  /* 0x00000005ff077819 */ /* 0x000fe40000011407 */
[----:B------:R-:W-:-:S04]  /*0d30*/  LEA.HI R8, R8, R5, RZ, 0x3 ;  /* 0x0000000508087211 */ /* 0x000fc800078f18ff */
[----:B------:R-:W-:-:S05]  /*0d40*/  LOP3.LUT R8, R8, 0xfffffff8, RZ, 0xc0, !PT ;  /* 0xfffffff808087812 */ /* 0x000fca00078ec0ff */
[----:B------:R-:W-:Y:S01]  /*0d50*/  IMAD.IADD R8, R5, 0x1, -R8 ;  /* 0x0000000105087824 */ /* 0x000fe200078e0a08 */
[----:B------:R-:W-:Y:S01]  /*0d60*/  LOP3.LUT R5, R3, 0x3fffffe, RZ, 0xc0, !PT ;  /* 0x03fffffe03057812 */ /* 0x000fe200078ec0ff */
[----:B------:R-:W-:Y:S02]  /*0d70*/  IMAD.SHL.U32 R3, R4, 0x8, RZ ;  /* 0x0000000804037824 */ /* 0x000fe400078e00ff */
[----:B------:R-:W-:Y:S02]  /*0d80*/  IMAD R8, R7, 0x10, R8 ;  /* 0x0000001007087824 */ /* 0x000fe400078e0208 */
[----:B------:R-:W-:Y:S01]  /*0d90*/  IMAD.WIDE R22, R3, 0x2, R22 ;  /* 0x0000000203167825 */ /* 0x000fe200078e0216 */
[----:B------:R-:W-:-:S03]  /*0da0*/  LOP3.LUT R3, R6, 0x7ffffffc, RZ, 0xc0, !PT ;  /* 0x7ffffffc06037812 */ /* 0x000fc600078ec0ff */
[----:B------:R-:W-:Y:S02]  /*0db0*/  IMAD.IADD R5, R168, 0x1, -R5 ;  /* 0x00000001a8057824 */ /* 0x000fe400078e0a05 */
[----:B------:R-:W-:Y:S02]  /*0dc0*/  IMAD.IADD R16, R166, 0x1, -R3 ;  /* 0x00000001a6107824 */ /* 0x000fe400078e0a03 */
[----:B------:R-:W-:-:S07]  /*0dd0*/  IMAD R167, R5, 0x40, R8 ;  /* 0x0000004005a77824 */ /* 0x000fce00078e0208 */
.L_x_960:
[----:B------:R-:W-:Y:S01]  /*0de0*/  ULDC UR5, c[0x0][0xdd0] ;  /* 0x0003740000057ab9 */ /* 0x000fe20000000800 */
[----:B-1----:R-:W1:Y:S01]  /*0df0*/  LDC R0, c[0x0][0xde8] ;  /* 0x00037a00ff007b82 */ /* 0x002e620000000800 */
[----:B------:R-:W-:Y:S01]  /*0e00*/  UISETP.NE.AND UP0, UPT, UR5, 0x1, UPT ;  /* 0x000000010500788c */ /* 0x000fe2000bf05270 */
[----:B------:R-:W-:-:S10]  /*0e10*/  UMOV UR8, UR4 ;  /* 0x0000000400087c82 */ /* 0x000fd40008000000 */
[----:B------:R-:W-:Y:S01]  /*0e20*/  @UP0 ULDC UR6, c[0x0][0xdd4] ;  /* 0x0003750000060ab9 */ /* 0x000fe20000000800 */
[----:B------:R-:W-:Y:S01]  /*0e30*/  @UP0 ULDC UR9, c[0x0][0xdd8] ;  /* 0x0003760000090ab9 */ /* 0x000fe20000000800 */
[----:B------:R-:W-:-:S04]  /*0e40*/  UIMAD.WIDE.U32 UR6, UR4, UR6, URZ ;  /* 0x00000006040672a5 */ /* 0x000fc8000f8e003f */
[----:B------:R-:W-:-:S04]  /*0e50*/  @UP0 USHF.R.U32.HI UR8, URZ, UR9, UR7 ;  /* 0x000000093f080299 */ /* 0x000fc80008011607 */
[----:B------:R-:W-:Y:S02]  /*0e60*/  UIADD3 UR6, -UR8, URZ, URZ ;  /* 0x0000003f08067290 */ /* 0x000fe4000fffe13f */
[----:B-1----:R-:W-:Y:S02]  /*0e70*/  ISETP.LE.AND P0, PT, R0, UR8, PT ;  /* 0x0000000800007c0c */ /* 0x002fe4000bf03270 */
[----:B------:R-:W-:-:S11]  /*0e80*/  UIMAD UR7, UR5, UR6, UR4 ;  /* 0x00000006050772a4 */ /* 0x000fd6000f8e0204 */
[----:B--234-:R-:W-:Y:S05]  /*0e90*/  @!P0 BRA `(.L_x_868) ;  /* 0x0000000000208947 */ /* 0x01cfea0003800000 */
[----:B------:R-:W-:Y:S01]  /*0ea0*/  ULDC UR6, c[0x0][0xddc] ;  /* 0x0003770000067ab9 */ /* 0x000fe20000000800 */
[----:B------:R-:W-:Y:S01]  /*0eb0*/  UMOV UR45, UR7 ;  /* 0x00000007002d7c82 */ /* 0x000fe20008000000 */
[----:B------:R-:W-:-:S11]  /*0ec0*/  UISETP.NE.AND UP0, UPT, UR6, 0x1, UPT ;  /* 0x000000010600788c */ /* 0x000fd6000bf05270 */
[----:B------:R-:W-:Y:S02]  /*0ed0*/  @UP0 ULDC.64 UR10, c[0x0][0xde0] ;  /* 0x00037800000a0ab9 */ /* 0x000fe40000000a00 */
[----:B------:R-:W-:-:S04]  /*0ee0*/  UIMAD.WIDE.U32 UR4, UR7, UR10, URZ ;  /* 0x0000000a070472a5 */ /* 0x000fc8000f8e003f */
[----:B------:R-:W-:-:S04]  /*0ef0*/  @UP0 USHF.R.U32.HI UR45, URZ, UR11, UR5 ;  /* 0x0000000b3f2d0299 */ /* 0x000fc80008011605 */
[----:B------:R-:W-:Y:S01]  /*0f00*/  UIMAD UR4, UR45, UR6, URZ ;  /* 0x000000062d0472a4 */ /* 0x000fe2000f8e023f */
[----:B------:R-:W-:Y:S11]  /*0f10*/  BRA `(.L_x_869) ;  /* 0x00000000001c7947 */ /* 0x000ff60003800000 */
.L_x_868:
[----:B------:R-:W-:Y:S01]  /*0f20*/  ULDC UR6, c[0x0][0xdc4] ;  /* 0x0003710000067ab9 */ /* 0x000fe20000000800 */
[----:B------:R-:W-:Y:S01]  /*0f30*/  UMOV UR45, UR7 ;  /* 0x00000007002d7c82 */ /* 0x000fe20008000000 */
[----:B------:R-:W-:-:S11]  /*0f40*/  UISETP.NE.AND UP0, UPT, UR6, 0x1, UPT ;  /* 0x000000010600788c */ /* 0x000fd6000bf05270 */
[----:B------:R-:W-:Y:S02]  /*0f50*/  @UP0 ULDC.64 UR10, c[0x0][0xdc8] ;  /* 0x00037200000a0ab9 */ /* 0x000fe40000000a00 */
[----:B------:R-:W-:-:S04]  /*0f60*/  UIMAD.WIDE.U32 UR4, UR7, UR10, URZ ;  /* 0x0000000a070472a5 */ /* 0x000fc8000f8e003f */
[----:B------:R-:W-:-:S04]  /*0f70*/  @UP0 USHF.R.U32.HI UR45, URZ, UR11, UR5 ;  /* 0x0000000b3f2d0299 */ /* 0x000fc80008011605 */
[----:B------:R-:W-:-:S12]  /*0f80*/  UIMAD UR4, UR45, UR6, URZ ;  /* 0x000000062d0472a4 */ /* 0x000fd8000f8e023f */
.L_x_869:
[----:B------:R-:W1:Y:S01]  /*0f90*/  LDC.64 R10, c[0x0][0x9e0] ;  /* 0x00027800ff0a7b82 */ /* 0x000e620000000a00 */
[----:B------:R-:W-:Y:S01]  /*0fa0*/  ULDC UR43, c[0x0][0xdb8] ;  /* 0x00036e00002b7ab9 */ /* 0x000fe20000000800 */
[----:B------:R-:W-:Y:S02]  /*0fb0*/  ULOP3.LUT UR5, URZ, UR45, URZ, 0x33, !UPT ;  /* 0x0000002d3f057292 */ /* 0x000fe4000f8e333f */
[----:B------:R-:W-:Y:S01]  /*0fc0*/  UISETP.NE.AND UP0, UPT, UR43, 0x1, UPT ;  /* 0x000000012b00788c */ /* 0x000fe2000bf05270 */
[----:B------:R-:W-:Y:S01]  /*0fd0*/  ULDC UR6, c[0x0][0xdac] ;  /* 0x00036b0000067ab9 */ /* 0x000fe20000000800 */
[----:B------:R-:W-:Y:S02]  /*0fe0*/  UIADD3 UR4, UR7, -UR4, URZ ;  /* 0x8000000407047290 */ /* 0x000fe4000fffe03f */
[----:B------:R-:W2:Y:S01]  /*0ff0*/  LDC R17, c[0x0][0x404] ;  /* 0x00010100ff117b82 */ /* 0x000ea20000000800 */
[----:B------:R-:W-:Y:S01]  /*1000*/  UIADD3 UR5, UR5, UR6, URZ ;  /* 0x0000000605057290 */ /* 0x000fe2000fffe03f */
[----:B------:R-:W-:Y:S01]  /*1010*/  ULDC UR7, c[0x0][0xdc4] ;  /* 0x0003710000077ab9 */ /* 0x000fe20000000800 */
[----:B------:R-:W-:-:S02]  /*1020*/  ULDC.64 UR10, c[0x0][0x3f8] ;  /* 0x0000fe00000a7ab9 */ /* 0x000fc40000000a00 */
[----:B------:R-:W-:Y:S01]  /*1030*/  USHF.L.U32 UR42, UR5, 0x7, URZ ;  /* 0x00000007052a7899 */ /* 0x000fe2000800063f */
[----:B------:R-:W-:Y:S01]  /*1040*/  ISETP.NE.U32.AND P0, PT, RZ, UR10, PT ;  /* 0x0000000aff007c0c */ /* 0x000fe2000bf05070 */
[----:B------:R-:W-:Y:S01]  /*1050*/  UIMAD UR8, UR8, UR7, UR4 ;  /* 0x00000007080872a4 */ /* 0x000fe2000f8e0204 */
[----:B------:R-:W3:Y:S01]  /*1060*/  LDC R8, c[0x0][0x288] ;  /* 0x0000a200ff087b82 */ /* 0x000ee20000000800 */
[----:B------:R-:W-:Y:S01]  /*1070*/  @UP0 ULDC UR6, c[0x0][0xdc0] ;  /* 0x0003700000060ab9 */ /* 0x000fe20000000800 */
[----:B------:R-:W-:Y:S01]  /*1080*/  @UP0 ULDC UR4, c[0x0][0xdbc] ;  /* 0x00036f0000040ab9 */ /* 0x000fe20000000800 */
[----:B------:R-:W-:Y:S01]  /*1090*/  IMAD.U32 R165, RZ, RZ, UR42 ;  /* 0x0000002affa57e24 */ /* 0x000fe2000f8e00ff */
[----:B------:R-:W-:Y:S01]  /*10a0*/  UIMAD.WIDE.U32 UR4, UR8, UR4, URZ ;  /* 0x00000004080472a5 */ /* 0x000fe2000f8e003f */
[----:B------:R-:W-:Y:S01]  /*10b0*/  ISETP.NE.AND.EX P0, PT, RZ, UR11, PT, P0 ;  /* 0x0000000bff007c0c */ /* 0x000fe2000bf05300 */
[----:B------:R-:W-:Y:S02]  /*10c0*/  UMOV UR44, UR8 ;  /* 0x00000008002c7c82 */ /* 0x000fe40008000000 */
[----:B------:R-:W4:Y:S01]  /*10d0*/  LDC R6, c[0x0][0x2e0] ;  /* 0x0000b800ff067b82 */ /* 0x000f220000000800 */
[----:B-1----:R-:W-:Y:S01]  /*10e0*/  ISETP.GE.AND P1, PT, R11, 0x1, PT ;  /* 0x000000010b00780c */ /* 0x002fe20003f26270 */
[----:B------:R-:W-:-:S04]  /*10f0*/  @UP0 USHF.R.U32.HI UR44, URZ, UR6, UR5 ;  /* 0x000000063f2c0299 */ /* 0x000fc80008011605 */
[----:B------:R-:W-:Y:S01]  /*1100*/  UIADD3 UR4, -UR44, URZ, URZ ;  /* 0x0000003f2c047290 */ /* 0x000fe2000fffe13f */
[----:B--2---:R-:W-:-:S03]  /*1110*/  SEL R17, R17, 0x1, P0 ;  /* 0x0000000111117807 */ /* 0x004fc60000000000 */
[----:B------:R-:W-:Y:S01]  /*1120*/  UIMAD UR43, UR43, UR4, UR8 ;  /* 0x000000042b2b72a4 */ /* 0x000fe2000f8e0208 */
[----:B---3--:R-:W-:-:S05]  /*1130*/  IADD3 R0, R165, 0x80, -R8 ;  /* 0x00000080a5007810 */ /* 0x008fca0007ffe808 */
[CC--:B----4-:R-:W-:Y:S02]  /*1140*/  IMAD R173, R17.reuse, R6.reuse, R0 ;  /* 0x0000000611ad7224 */ /* 0x0d0fe400078e0200 */
[----:B------:R-:W-:Y:S02]  /*1150*/  IMAD R73, R17, R6, RZ ;  /* 0x0000000611497224 */ /* 0x000fe400078e02ff */
[----:B------:R-:W-:Y:S01]  /*1160*/  IMAD.IADD R0, R173, 0x1, R10 ;  /* 0x00000001ad007824 */ /* 0x000fe200078e020a */
[----:B------:R-:W-:Y:S06]  /*1170*/  @!P1 BRA `(.L_x_870) ;  /* 0x0000000000409947 */ /* 0x000fec0003800000 */
[C---:B------:R-:W-:Y:S01]  /*1180*/  ISETP.GT.AND P0, PT, R173.reuse, RZ, PT ;  /* 0x000000ffad00720c */ /* 0x040fe20003f04270 */
[----:B------:R-:W-:-:S12]  /*1190*/  VIADD R2, R173, 0xffffffff ;  /* 0xffffffffad027836 */ /* 0x000fd80000000000 */
[----:B------:R-:W-:Y:S05]  /*11a0*/  @P0 BRA `(.L_x_871) ;  /* 0x00000000001c0947 */ /* 0x000fea0003800000 */
[----:B------:R-:W-:Y:S01]  /*11b0*/  ISETP.NE.AND P0, PT, R11, 0x1, PT ;  /* 0x000000010b00780c */ /* 0x000fe20003f05270 */
[----:B------:R-:W-:-:S12]  /*11c0*/  IMAD.MOV R3, RZ, RZ, -R173 ;  /* 0x000000ffff037224 */ /* 0x000fd800078e0aad */
[----:B------:R-:W1:Y:S02]  /*11d0*/  @P0 LDC.64 R4, c[0x0][0x9e8] ;  /* 0x00027a00ff040b82 */ /* 0x000e640000000a00 */
[----:B-1----:R-:W-:-:S05]  /*11e0*/  @P0 IMAD.HI.U32 R2, R3, R4, RZ ;  /* 0x0000000403020227 */ /* 0x002fca00078e00ff */
[----:B------:R-:W-:-:S04]  /*11f0*/  @P0 SHF.R.U32.HI R3, RZ, R5, R2 ;  /* 0x00000005ff030219 */ /* 0x000fc80000011602 */
[----:B------:R-:W-:Y:S01]  /*1200*/  LOP3.LUT R2, RZ, R3, RZ, 0x33, !PT ;  /* 0x00000003ff027212 */ /* 0x000fe200078e33ff */
[----:B------:R-:W-:Y:S06]  /*1210*/  BRA `(.L_x_872) ;  /* 0x0000000000107947 */ /* 0x000fec0003800000 */
.L_x_871:
[----:B------:R-:W-:-:S13]  /*1220*/  ISETP.NE.AND P0, PT, R11, 0x1, PT ;  /* 0x000000010b00780c */ /* 0x000fda0003f05270 */
[----:B------:R-:W1:Y:S02]  /*1230*/  @P0 LDC.64 R4, c[0x0][0x9e8] ;  /* 0x00027a00ff040b82 */ /* 0x000e640000000a00 */
[----:B-1----:R-:W-:-:S05]  /*1240*/  @P0 IMAD.HI.U32 R4, R2, R4, RZ ;  /* 0x0000000402040227 */ /* 0x002fca00078e00ff */
[----:B------:R-:W-:-:S07]  /*1250*/  @P0 SHF.R.U32.HI R2, RZ, R5, R4 ;  /* 0x00000005ff020219 */ /* 0x000fce0000011604 */
.L_x_872:
[----:B------:R-:W-:-:S05]  /*1260*/  IMAD R3, R2, R11, R11 ;  /* 0x0000000b02037224 */ /* 0x000fca00078e020b */
[----:B------:R-:W-:-:S07]  /*1270*/  VIMNMX R0, R0, R3, PT ;  /* 0x0000000300007248 */ /* 0x000fce0003fe0100 */
.L_x_870:
[----:B------:R-:W-:Y:S01]  /*1280*/  VIADD R2, R0, 0x5f ;  /* 0x0000005f00027836 */ /* 0x000fe20000000000 */
[----:B------:R-:W-:Y:S01]  /*1290*/  IADD3 R4, -R8, UR42, RZ ;  /* 0x0000002a08047c10 */ /* 0x000fe2000fffe1ff */
[----:B------:R-:W-:Y:S01]  /*12a0*/  IMAD R0, R17, R6, 0x5f ;  /* 0x0000005f11007424 */ /* 0x000fe200078e0206 */
[----:B------:R-:W-:Y:S01]  /*12b0*/  ULDC UR4, c[0x0][0x9dc] ;  /* 0x0002770000047ab9 */ /* 0x000fe20000000800 */
[----:B------:R-:W-:-:S04]  /*12c0*/  IMAD.HI R2, R2, 0x2aaaaaab, RZ ;  /* 0x2aaaaaab02027827 */ /* 0x000fc800078e02ff */
[----:B------:R-:W-:Y:S01]  /*12d0*/  IMAD.HI R0, R0, 0x2aaaaaab, RZ ;  /* 0x2aaaaaab00007827 */ /* 0x000fe200078e02ff */
[----:B------:R-:W-:-:S03]  /*12e0*/  SHF.R.U32.HI R5, RZ, 0x1f, R2 ;  /* 0x0000001fff057819 */ /* 0x000fc60000011602 */
[----:B------:R-:W-:Y:S01]  /*12f0*/  IMAD R4, R17, R6, R4 ;  /* 0x0000000611047224 */ /* 0x000fe200078e0204 */
[----:B------:R-:W-:Y:S02]  /*1300*/  SHF.R.U32.HI R3, RZ, 0x1f, R0 ;  /* 0x0000001fff037819 */ /* 0x000fe40000011600 */
[----:B------:R-:W-:Y:S02]  /*1310*/  LEA.HI.SX32 R72, R2, R5, 0x1c ;  /* 0x0000000502487211 */ /* 0x000fe400078fe2ff */
[----:B------:R-:W-:Y:S01]  /*1320*/  LEA.HI.SX32 R3, R0, R3, 0x1c ;  /* 0x0000000300037211 */ /* 0x000fe200078fe2ff */
[----:B------:R-:W-:-:S03]  /*1330*/  VIADD R0, R4, -UR4 ;  /* 0x8000000404007c36 */ /* 0x000fc60008000000 */
[----:B------:R-:W-:Y:S01]  /*1340*/  VIMNMX R72, R3, R72, PT ;  /* 0x0000004803487248 */ /* 0x000fe20003fe0100 */
[----:B------:R-:W-:Y:S06]  /*1350*/  @!P1 BRA `(.L_x_873) ;  /* 0x00000000003c9947 */ /* 0x000fec0003800000 */
[----:B------:R-:W-:-:S13]  /*1360*/  ISETP.GT.AND P0, PT, R4, -0x1, PT ;  /* 0xffffffff0400780c */ /* 0x000fda0003f04270 */
[----:B------:R-:W-:Y:S05]  /*1370*/  @P0 BRA `(.L_x_874) ;  /* 0x00000000001c0947 */ /* 0x000fea0003800000 */
[----:B------:R-:W-:Y:S02]  /*1380*/  ISETP.NE.AND P0, PT, R11, 0x1, PT ;  /* 0x000000010b00780c */ /* 0x000fe40003f05270 */
[----:B------:R-:W-:-:S11]  /*1390*/  LOP3.LUT R3, RZ, R4, RZ, 0x33, !PT ;  /* 0x00000004ff037212 */ /* 0x000fd600078e33ff */
[----:B------:R-:W1:Y:S02]  /*13a0*/  @P0 LDC.64 R6, c[0x0][0x9e8] ;  /* 0x00027a00ff060b82 */ /* 0x000e640000000a00 */
[----:B-1----:R-:W-:-:S05]  /*13b0*/  @P0 IMAD.HI.U32 R2, R3, R6, RZ ;  /* 0x0000000603020227 */ /* 0x002fca00078e00ff */
[----:B------:R-:W-:-:S04]  /*13c0*/  @P0 SHF.R.U32.HI R3, RZ, R7, R2 ;  /* 0x00000007ff030219 */ /* 0x000fc80000011602 */
[----:B------:R-:W-:Y:S01]  /*13d0*/  LOP3.LUT R4, RZ, R3, RZ, 0x33, !PT ;  /* 0x00000003ff047212 */ /* 0x000fe200078e33ff */
[----:B------:R-:W-:Y:S06]  /*13e0*/  BRA `(.L_x_875) ;  /* 0x0000000000107947 */ /* 0x000fec0003800000 */
.L_x_874:
[----:B------:R-:W-:-:S13]  /*13f0*/  ISETP.NE.AND P0, PT, R11, 0x1, PT ;  /* 0x000000010b00780c */ /* 0x000fda0003f05270 */
[----:B------:R-:W1:Y:S02]  /*1400*/  @P0 LDC.64 R2, c[0x0][0x9e8] ;  /* 0x00027a00ff020b82 */ /* 0x000e640000000a00 */
[----:B-1----:R-:W-:-:S05]  /*1410*/  @P0 IMAD.HI.U32 R2, R4, R2, RZ ;  /* 0x0000000204020227 */ /* 0x002fca00078e00ff */
[----:B------:R-:W-:-:S07]  /*1420*/  @P0 SHF.R.U32.HI R4, RZ, R3, R2 ;  /* 0x00000003ff040219 */ /* 0x000fce0000011602 */
.L_x_875:
[----:B------:R-:W-:-:S05]  /*1430*/  IMAD R3, R4, R11, RZ ;  /* 0x0000000b04037224 */ /* 0x000fca00078e02ff */
[----:B------:R-:W-:-:S07]  /*1440*/  VIMNMX R0, R0, R3, !PT ;  /* 0x0000000300007248 */ /* 0x000fce0007fe0100 */
.L_x_873:
[----:B------:R-:W-:Y:S01]  /*1450*/  IMAD.HI R2, R0, 0x2aaaaaab, RZ ;  /* 0x2aaaaaab00027827 */ /* 0x000fe200078e02ff */
[----:B------:R-:W-:Y:S02]  /*1460*/  PLOP3.LUT P0, PT, PT, PT, PT, 0x80, 0x0 ;  /* 0x000000000000781c */ /* 0x000fe40003f0f070 */
[----:B------:R-:W-:Y:S02]  /*1470*/  CS2R R86, SRZ ;  /* 0x0000000000567805 */ /* 0x000fe4000001ff00 */
[----:B------:R-:W-:Y:S01]  /*1480*/  CS2R R84, SRZ ;  /* 0x0000000000547805 */ /* 0x000fe2000001ff00 */
[----:B------:R-:W-:Y:S01]  /*1490*/  IMAD.MOV.U32 R0, RZ, RZ, RZ ;  /* 0x000000ffff007224 */ /* 0x000fe200078e00ff */
[----:B------:R-:W-:Y:S02]  /*14a0*/  SHF.R.U32.HI R3, RZ, 0x1f, R2 ;  /* 0x0000001fff037819 */ /* 0x000fe40000011602 */
[----:B------:R-:W-:Y:S02]  /*14b0*/  CS2R R82, SRZ ;  /* 0x0000000000527805 */ /* 0x000fe4000001ff00 */
[----:B------:R-:W-:-:S02]  /*14c0*/  CS2R R80, SRZ ;  /* 0x0000000000507805 */ /* 0x000fc4000001ff00 */
[----:B------:R-:W-:Y:S02]  /*14d0*/  CS2R R78, SRZ ;  /* 0x00000000004e7805 */ /* 0x000fe4000001ff00 */
[----:B------:R-:W-:Y:S02]  /*14e0*/  LEA.HI.SX32 R3, R2, R3, 0x1c ;  /* 0x0000000302037211 */ /* 0x000fe400078fe2ff */
[----:B------:R-:W-:Y:S02]  /*14f0*/  CS2R R76, SRZ ;  /* 0x00000000004c7805 */ /* 0x000fe4000001ff00 */
[----:B------:R-:W-:Y:S02]  /*1500*/  CS2R R74, SRZ ;  /* 0x00000000004a7805 */ /* 0x000fe4000001ff00 */
[----:B------:R-:W-:Y:S02]  /*1510*/  CS2R R28, SRZ ;  /* 0x00000000001c7805 */ /* 0x000fe4000001ff00 */
[----:B------:R-:W-:-:S02]  /*1520*/  VIMNMX R19, RZ, R3, !PT ;  /* 0x00000003ff137248 */ /* 0x000fc40007fe0100 */
[----:B------:R-:W-:Y:S02]  /*1530*/  CS2R R70, SRZ ;  /* 0x0000000000467805 */ /* 0x000fe4000001ff00 */
[----:B------:R-:W-:Y:S02]  /*1540*/  CS2R R68, SRZ ;  /* 0x0000000000447805 */ /* 0x000fe4000001ff00 */
[----:B------:R-:W-:Y:S02]  /*1550*/  CS2R R66, SRZ ;  /* 0x0000000000427805 */ /* 0x000fe4000001ff00 */
[----:B------:R-:W-:Y:S02]  /*1560*/  ISETP.GT.AND P1, PT, R72, R19, PT ;  /* 0x000000134800720c */ /* 0x000fe40003f24270 */
        /* <DEDUP_REMOVED lines=17> */
[----:B------:R-:W-:Y:S01]  /*1680*/  CS2R R6, SRZ ;  /* 0x0000000000067805 */ /* 0x000fe2000001ff00 */
[----:B------:R-:W-:Y:S01]  /*1690*/  IMAD.MOV.U32 R30, RZ, RZ, RZ ;  /* 0x000000ffff1e7224 */ /* 0x000fe200078e00ff */
[----:B------:R-:W-:Y:S02]  /*16a0*/  CS2R R2, SRZ ;  /* 0x0000000000027805 */ /* 0x000fe4000001ff00 */
[----:B------:R-:W-:Y:S01]  /*16b0*/  CS2R R8, SRZ ;  /* 0x0000000000087805 */ /* 0x000fe2000001ff00 */
[----:B------:R-:W-:-:S02]  /*16c0*/  IMAD.MOV.U32 R25, RZ, RZ, RZ ;  /* 0x000000ffff197224 */ /* 0x000fc400078e00ff */
[----:B------:R-:W-:Y:S01]  /*16d0*/  IMAD.MOV.U32 R10, RZ, RZ, RZ ;  /* 0x000000ffff0a7224 */ /* 0x000fe200078e00ff */
[----:B------:R-:W-:Y:S06]  /*16e0*/  @!P1 BRA `(.L_x_876) ;  /* 0x000000b000bc9947 */ /* 0x000fec0003800000 */
[----:B------:R-:W1:Y:S01]  /*16f0*/  SHFL.IDX PT, R0, R168, RZ, 0x1f ;  /* 0x00001fffa8007589 */ /* 0x000e6200000e0000 */
[----:B------:R-:W-:-:S04]  /*1700*/  UIADD3 UR6, UR37, 0xc400, URZ ;  /* 0x0000c40025067890 */ /* 0x000fc8000fffe03f */
[----:B------:R-:W-:-:S06]  /*1710*/  ULOP3.LUT UP0, URZ, UR6, 0x1bf, URZ, 0xc0, !UPT ;  /* 0x000001bf063f7892 */ /* 0x000fcc000f80c03f */
[----:B------:R-:W-:Y:S02]  /*1720*/  PLOP3.LUT P0, PT, PT, PT, UP0, 0x80, 0x0 ;  /* 0x000000000000781c */ /* 0x000fe40003f0f008 */
[----:B-1----:R-:W-:-:S13]  /*1730*/  R2UR UR4, R0 ;  /* 0x00000000000472ca */ /* 0x002fda00000e0000 */
[----:B------:R-:W-:-:S04]  /*1740*/  ULEA.HI UR5, UR4, UR4, URZ, 0x1 ;  /* 0x0000000404057291 */ /* 0x000fc8000f8f083f */
        /* <DEDUP_REMOVED lines=22> */
.L_x_877:
[----:B------:R-:W-:Y:S02]  /*18b0*/  LEA.HI R0, R164, R164, RZ, 0x1 ;  /* 0x000000a4a4007211 */ /* 0x000fe400078f08ff */
[----:B------:R-:W-:Y:S02]  /*18c0*/  R2UR UR4, R170 ;  /* 0x00000000aa0472ca */ /* 0x000fe400000e0000 */
[----:B------:R-:W-:-:S05]  /*18d0*/  LOP3.LUT R3, R0, 0xfffffffe, RZ, 0xc0, !PT ;  /* 0xfffffffe00037812 */ /* 0x000fca00078ec0ff */
[----:B------:R-:W-:-:S05]  /*18e0*/  IMAD.IADD R0, R164, 0x1, -R3 ;  /* 0x00000001a4007824 */ /* 0x000fca00078e0a03 */
[----:B------:R-:W-:Y:S01]  /*18f0*/  SHF.L.U32 R0, R0, 0x1f, RZ ;  /* 0x0000001f00007819 */ /* 0x000fe200000006ff */
[----:B------:R-:W-:-:S03]  /*1900*/  IMAD.U32 R2, RZ, RZ, UR4 ;  /* 0x00000004ff027e24 */ /* 0x000fc6000f8e00ff */
[----:B------:R-:W1:Y:S02]  /*1910*/  SYNCS.PHASECHK.TRANS64.TRYWAIT P1, [UR37+0x2a800], R0 ;  /* 0x02a80000ff0075a7 */ /* 0x000e640008020165 */
[----:B------:R-:W-:Y:S01]  /*1920*/  ISETP.NE.AND P0, PT, R2, 0x3, PT ;  /* 0x000000030200780c */ /* 0x000fe20003f05270 */
[----:B-1----:R-:W-:-:S12]  /*1930*/  @!P1 BRA `(.L_x_878) ;  /* 0x000000f400c09947 */ /* 0x002fd80003800000 */
.L_x_1025:
[----:B------:R-:W-:Y:S05]  /*1940*/  @!P0 BRA `(.L_x_879) ;  /* 0x0000000000048947 */ /* 0x000fea0003800000 */
[----:B------:R-:W-:Y:S01]  /*1950*/  BPT.TRAP 0x1 ;  /* 0x000000040000795c */ /* 0x000fe20000300000 */
.L_x_879:
[----:B-1----:R-:W-:Y:S02]  /*1960*/  IMAD.U32 R3, RZ, RZ, UR36 ;  /* 0x00000024ff037e24 */ /* 0x002fe4000f8e00ff */
[----:B------:R-:W-:-:S03]  /*1970*/  IMAD.U32 R0, RZ, RZ, UR46 ;  /* 0x0000002eff007e24 */ /* 0x000fc6000f8e00ff */
[----:B------:R-:W-:Y:S02]  /*1980*/  LEA R3, R3, UR37, 0x3 ;  /* 0x0000002503037c11 */ /* 0x000fe4000f8e18ff */
[----:B------:R-:W-:-:S04]  /*1990*/  SHF.L.U32 R0, R0, 0x1f, RZ ;  /* 0x0000001f00007819 */ /* 0x000fc800000006ff */
[----:B------:R1:W2:Y:S01]  /*19a0*/  SYNCS.PHASECHK.TRANS64.TRYWAIT P1, [R3+URZ+0x2a830], R0 ;  /* 0x02a83000030075a7 */ /* 0x0002a2000802017f */
[----:B------:R-:W-:Y:S05]  /*19b0*/  @!P0 BRA `(.L_x_880) ;  /* 0x0000000000048947 */ /* 0x000fea0003800000 */
[----:B------:R-:W-:Y:S01]  /*19c0*/  BPT.TRAP 0x1 ;  /* 0x000000040000795c */ /* 0x000fe20000300000 */
.L_x_880:
[----:B------:R-:W3:Y:S01]  /*19d0*/  S2R R2, SR_TID.X ;  /* 0x0000000000027919 */ /* 0x000ee20000002100 */
[----:B------:R-:W-:Y:S02]  /*19e0*/  LOP3.LUT R18, R18, 0xffefffff, RZ, 0xc0, !PT ;  /* 0xffefffff12127812 */ /* 0x000fe400078ec0ff */
[----:B---3--:R-:W-:-:S13]  /*19f0*/  LOP3.LUT P2, RZ, R2, 0x7f, RZ, 0xc0, !PT ;  /* 0x0000007f02ff7812 */ /* 0x008fda000784c0ff */
[----:B------:R-:W-:Y:S01]  /*1a00*/  @P2 LOP3.LUT R18, R18, 0x100000, RZ, 0xfc, !PT ;  /* 0x0010000012122812 */ /* 0x000fe200078efcff */
[----:B--2---:R-:W-:Y:S06]  /*1a10*/  @P1 BRA `(.L_x_881) ;  /* 0x0000000000081947 */ /* 0x004fec0003800000 */
[----:B------:R-:W2:Y:S02]  /*1a20*/  SYNCS.PHASECHK.TRANS64.TRYWAIT P1, [R3+URZ+0x2a830], R0 ;  /* 0x02a83000030075a7 */ /* 0x000ea4000802017f */
[----:B--2---:R-:W-:Y:S05]  /*1a30*/  @!P1 BRA `(.L_x_882) ;  /* 0x000000f400989947 */ /* 0x004fea0003800000 */
.L_x_881:
[----:B------:R-:W-:Y:S05]  /*1a40*/  WARPSYNC.ALL ;  /* 0x0000000000007948 */ /* 0x000fea0003800000 */
[----:B------:R-:W-:Y:S01]  /*1a50*/  UIADD3 UR4, UR37, 0x18400, URZ ;  /* 0x0001840025047890 */ /* 0x000fe2000fffe03f */
[----:B------:R-:W-:Y:S01]  /*1a60*/  WARPGROUP.ARRIVE ;  /* 0x00000000000079c5 */ /* 0x000fe20000000000 */
[----:B------:R-:W-:-:S05]  /*1a70*/  ULOP3.LUT UR38, UR38, 0x10000, URZ, 0xfc, !UPT ;  /* 0x0001000026267892 */ /* 0x000fca000f8efc3f */
[----:B------:R-:W3:Y:S01]  /*1a80*/  S2R R2, SR_TID.X ;  /* 0x0000000000027919 */ /* 0x000ee20000002100 */
[----:B------:R-:W-:Y:S01]  /*1a90*/  USHF.R.U32.HI UR4, URZ, 0x4, UR4 ;  /* 0x000000043f047899 */ /* 0x000fe20008011604 */
[----:B-12---:R-:W1:Y:S01]  /*1aa0*/  LDC R0, c[0x0][0x288] ;  /* 0x0000a200ff007b82 */ /* 0x006e620000000800 */
[----:B------:R-:W-:Y:S01]  /*1ab0*/  UMOV UR9, 0x40000040 ;  /* 0x4000004000097882 */ /* 0x000fe20000000000 */
[----:B------:R-:W-:Y:S01]  /*1ac0*/  UMOV UR11, 0x40000040 ;  /* 0x40000040000b7882 */ /* 0x000fe20000000000 */
[----:B------:R-:W-:Y:S01]  /*1ad0*/  ULOP3.LUT UR4, UR4, 0x3fff, URZ, 0xc0, !UPT ;  /* 0x00003fff04047892 */ /* 0x000fe2000f8ec03f */
[----:B------:R-:W-:Y:S01]  /*1ae0*/  IMAD.U32 R9, RZ, RZ, UR9 ;  /* 0x00000009ff097e24 */ /* 0x000fe2000f8e00ff */
[----:B------:R-:W-:Y:S01]  /*1af0*/  UMOV UR8, UR38 ;  /* 0x0000002600087c82 */ /* 0x000fe20008000000 */
[----:B------:R-:W-:Y:S01]  /*1b00*/  UMOV UR5, 0x40000040 ;  /* 0x4000004000057882 */ /* 0x000fe20000000000 */
[----:B------:R-:W-:Y:S01]  /*1b10*/  ULOP3.LUT UR39, UR4, 0x10000, URZ, 0xfc, !UPT ;  /* 0x0001000004277892 */ /* 0x000fe2000f8efc3f */
[----:B------:R-:W-:Y:S01]  /*1b20*/  IMAD.U32 R8, RZ, RZ, UR8 ;  /* 0x00000008ff087e24 */ /* 0x000fe2000f8e00ff */
[----:B------:R-:W-:Y:S01]  /*1b30*/  UIADD3 UR4, UR38, 0x2, URZ ;  /* 0x0000000226047890 */ /* 0x000fe2000fffe03f */
[----:B------:R-:W2:Y:S01]  /*1b40*/  LDC.64 R74, c[0x0][0x9e0] ;  /* 0x00027800ff4a7b82 */ /* 0x000ea20000000a00 */
[----:B------:R-:W-:Y:S01]  /*1b50*/  UIMAD UR40, UR36, 0x900, UR39 ;  /* 0x00000900242878a4 */ /* 0x000fe2000f8e0227 */
[----:B------:R-:W-:Y:S01]  /*1b60*/  IMAD.MOV.U32 R5, RZ, RZ, -0x60 ;  /* 0xffffffa0ff057424 */ /* 0x000fe200078e00ff */
[----:B------:R-:W-:Y:S01]  /*1b70*/  UMOV UR7, 0x40000040 ;  /* 0x4000004000077882 */ /* 0x000fe20000000000 */
[----:B------:R-:W-:Y:S01]  /*1b80*/  UIADD3 UR12, UR38, 0x6, URZ ;  /* 0x00000006260c7890 */ /* 0x000fe2000fffe03f */
[----:B------:R-:W-:Y:S01]  /*1b90*/  LOP3.LUT R18, R18, 0xfff7ffff, RZ, 0xc0, !PT ;  /* 0xfff7ffff12127812 */ /* 0x000fe200078ec0ff */
[----:B------:R-:W-:Y:S01]  /*1ba0*/  UIADD3 UR6, UR40, 0x2, URZ ;  /* 0x0000000228067890 */ /* 0x000fe2000fffe03f */
[----:B------:R-:W-:Y:S01]  /*1bb0*/  IMAD R10, R72, R5, 0x60 ;  /* 0x00000060480a7424 */ /* 0x000fe200078e0205 */
[----:B------:R-:W-:Y:S01]  /*1bc0*/  UMOV UR10, UR40 ;  /* 0x00000028000a7c82 */ /* 0x000fe20008000000 */
[----:B------:R-:W-:Y:S01]  /*1bd0*/  UIADD3 UR14, UR40, 0x6, URZ ;  /* 0x00000006280e7890 */ /* 0x000fe2000fffe03f */
[----:B------:R-:W-:Y:S01]  /*1be0*/  HGMMA.64x96x16.F32.BF16 R24, gdesc[UR8], RZ, !UPT, gsb0 ;  /* 0x01600000081879f0 */ /* 0x000fe2000c0018ff */
[----:B------:R-:W-:Y:S01]  /*1bf0*/  UIADD3 UR8, UR38, 0x4, URZ ;  /* 0x0000000426087890 */ /* 0x000fe2000fffe03f */
[----:B------:R-:W4:Y:S01]  /*1c00*/  LDC R94, c[0x0][0x2e0] ;  /* 0x0000b800ff5e7b82 */ /* 0x000f220000000800 */
[----:B------:R-:W-:Y:S01]  /*1c10*/  UIADD3 UR10, UR40, 0x4, URZ ;  /* 0x00000004280a7890 */ /* 0x000fe2000fffe03f */
[----:B------:R-:W-:Y:S01]  /*1c20*/  VIADD R5, R167, UR42 ;  /* 0x0000002aa7057c36 */ /* 0x000fe20008000000 */
[----:B------:R-:W-:Y:S01]  /*1c30*/  UMOV UR9, 0x40000040 ;  /* 0x4000004000097882 */ /* 0x000fe20000000000 */
[----:B------:R-:W-:Y:S01]  /*1c40*/  UMOV UR11, 0x40000040 ;  /* 0x40000040000b7882 */ /* 0x000fe20000000000 */
[----:B------:R-:W-:Y:S01]  /*1c50*/  UMOV UR13, 0x40000040 ;  /* 0x40000040000d7882 */ /* 0x000fe20000000000 */
[----:B------:R-:W-:Y:S01]  /*1c60*/  UMOV UR15, 0x40000040 ;  /* 0x40000040000f7882 */ /* 0x000fe20000000000 */
[----:B------:R-:W-:Y:S01]  /*1c70*/  UIADD3 UR16, UR38, 0x400, URZ ;  /* 0x0000040026107890 */ /* 0x000fe2000fffe03f */
[----:B---3--:R-:W-:Y:S01]  /*1c80*/  LOP3.LUT P1, RZ, R2, 0x7f, RZ, 0xc0, !PT ;  /* 0x0000007f02ff7812 */ /* 0x008fe2000782c0ff */
[----:B------:R-:W-:Y:S01]  /*1c90*/  UIADD3 UR18, UR40, 0x300, URZ ;  /* 0x0000030028127890 */ /* 0x000fe2000fffe03f */
[----:B------:R-:W-:Y:S01]  /*1ca0*/  IMAD R20, R16, -0x2, R10 ;  /* 0xfffffffe10147824 */ /* 0x000fe200078e020a */
        /* <DEDUP_REMOVED lines=8> */
[----:B------:R-:W-:Y:S01]  /*1d30*/  @!P1 VIADD R2, R3, 0x2a840 ;  /* 0x0002a84003029836 */ /* 0x000fe20000000000 */
[----:B------:R-:W-:Y:S01]  /*1d40*/  UMOV UR25, 0x40000040 ;  /* 0x4000004000197882 */ /* 0x000fe20000000000 */
[----:B------:R-:W-:Y:S01]  /*1d50*/  UMOV UR27, 0x40000040 ;  /* 0x40000040001b7882 */ /* 0x000fe20000000000 */
[----:B------:R-:W-:Y:S01]  /*1d60*/  UIADD3 UR28, UR38, 0x406, URZ ;  /* 0x00000406261c7890 */ /* 0x000fe2000fffe03f */
[----:B------:R-:W-:Y:S01]  /*1d70*/  IMAD R3, R72, -0x60, R73 ;  /* 0xffffffa048037824 */ /* 0x000fe200078e0249 */
[----:B------:R-:W-:Y:S01]  /*1d80*/  UIADD3 UR30, UR40, 0x306, URZ ;  /* 0x00000306281e7890 */ /* 0x000fe2000fffe03f */
[----:B------:R-:W-:Y:S01]  /*1d90*/  @!P1 PRMT R2, RZ, 0x654, R2 ;  /* 0x00000654ff029816 */ /* 0x000fe20000000002 */
[----:B------:R-:W-:Y:S01]  /*1da0*/  UMOV UR29, 0x40000040 ;  /* 0x40000040001d7882 */ /* 0x000fe20000000000 */
[----:B------:R-:W-:Y:S01]  /*1db0*/  UMOV UR31, 0x40000040 ;  /* 0x40000040001f7882 */ /* 0x000fe20000000000 */
[----:B------:R-:W-:Y:S01]  /*1dc0*/  UIADD3 UR32, UR38, 0x800, URZ ;  /* 0x0000080026207890 */ /* 0x000fe2000fffe03f */
[----:B-1----:R-:W-:Y:S01]  /*1dd0*/  IADD3 R3, -R0, 0x61, R3 ;  /* 0x0000006100037810 */ /* 0x002fe20007ffe103 */
[----:B------:R-:W-:Y:S01]  /*1de0*/  UIADD3 UR34, UR40, 0x600, URZ ;  /* 0x0000060028227890 */ /* 0x000fe2000fffe03f */
[----:B------:R-:W-:Y:S01]  /*1df0*/  UMOV UR33, 0x40000040 ;  /* 0x4000004000217882 */ /* 0x000fe20000000000 */
[----:B------:R-:W-:Y:S01]  /*1e00*/  UMOV UR35, 0x40000040 ;  /* 0x4000004000237882 */ /* 0x000fe20000000000 */
[----:B------:R-:W-:Y:S01]  /*1e10*/  UIADD3 UR48, UR38, 0x802, URZ ;  /* 0x0000080226307890 */ /* 0x000fe2000fffe03f */
[C---:B------:R-:W-:Y:S01]  /*1e20*/  IMAD R11, R16.reuse, -0x2, R3 ;  /* 0xfffffffe100b7824 */ /* 0x040fe200078e0203 */
[----:B------:R-:W-:Y:S01]  /*1e30*/  UIADD3 UR50, UR40, 0x602, URZ ;  /* 0x0000060228327890 */ /* 0x000fe2000fffe03f */
[----:B----4-:R-:W-:Y:S01]  /*1e40*/  IMAD R3, R17, R94, R10 ;  /* 0x0000005e11037224 */ /* 0x010fe200078e020a */
[----:B------:R-:W-:Y:S01]  /*1e50*/  UMOV UR49, 0x40000040 ;  /* 0x4000004000317882 */ /* 0x000fe20000000000 */
[----:B------:R-:W-:Y:S01]  /*1e60*/  UMOV UR51, 0x40000040 ;  /* 0x4000004000337882 */ /* 0x000fe20000000000 */
[----:B------:R-:W-:Y:S01]  /*1e70*/  UIADD3 UR52, UR38, 0x804, URZ ;  /* 0x0000080426347890 */ /* 0x000fe2000fffe03f */
[----:B------:R-:W-:Y:S01]  /*1e80*/  IMAD R12, R16, -0x2, R3 ;  /* 0xfffffffe100c7824 */ /* 0x000fe200078e0203 */
[----:B------:R-:W-:Y:S01]  /*1e90*/  UIADD3 UR54, UR40, 0x604, URZ ;  /* 0x0000060428367890 */ /* 0x000fe2000fffe03f */
[----:B--2---:R-:W-:Y:S01]  /*1ea0*/  IMAD.IADD R13, R11, 0x1, R74 ;  /* 0x000000010b0d7824 */ /* 0x004fe200078e024a */
[----:B------:R-:W-:Y:S01]  /*1eb0*/  UMOV UR53, 0x40000040 ;  /* 0x4000004000357882 */ /* 0x000fe20000000000 */
[----:B------:R-:W-:Y:S01]  /*1ec0*/  UMOV UR55, 0x40000040 ;  /* 0x4000004000377882 */ /* 0x000fe20000000000 */
[----:B------:R-:W-:Y:S01]  /*1ed0*/  UIADD3 UR40, UR40, 0x606, URZ ;  /* 0x0000060628287890 */ /* 0x000fe2000fffe03f */
[----:B------:R-:W-:Y:S01]  /*1ee0*/  UMOV UR57, 0x40000040 ;  /* 0x4000004000397882 */ /* 0x000fe20000000000 */
[----:B------:R-:W-:Y:S01]  /*1ef0*/  UMOV UR59, 0x40000040 ;  /* 0x40000040003b7882 */ /* 0x000fe20000000000 */
[----:B------:R-:W-:Y:S01]  /*1f00*/  ULDC UR47, c[0x0][0x9dc] ;  /* 0x00027700002f7ab9 */ /* 0x000fe20000000800 */
[----:B------:R-:W-:-:S03]  /*1f10*/  IMAD.U32 R7, RZ, RZ, UR57 ;  /* 0x00000039ff077e24 */ /* 0x000fc6000f8e00ff */
[----:B------:R-:W-:Y:S01]  /*1f20*/  UMOV UR58, UR40 ;  /* 0x00000028003a7c82 */ /* 0x000fe20008000000 */
[----:B------:R-:W-:Y:S02]  /*1f30*/  WARPGROUP.DEPBAR.LE gsb0, 0x0 ;  /* 0x00008000000079c5 */ /* 0x000fe40000010000 */
[----:B------:R-:W-:-:S06]  /*1f40*/  WARPGROUP.ARRIVE ;  /* 0x00000000000079c5 */ /* 0x000fcc0000000000 */
[----:B------:R-:W-:Y:S01]  /*1f50*/  HGMMA.64x96x16.F32.BF16 R24, gdesc[UR4], R24, gsb0 ;  /* 0x01600000041879f0 */ /* 0x000fe20008001818 */
[----:B------:R-:W-:-:S07]  /*1f60*/  UIADD3 UR6, UR38, 0x806, URZ ;  /* 0x0000080626067890 */ /* 0x000fce000fffe03f */
[----:B------:R-:W-:Y:S01]  /*1f70*/  UMOV UR56, UR6 ;  /* 0x0000000600387c82 */ /* 0x000fe20008000000 */
[----:B------:R-:W-:Y:S01]  /*1f80*/  ULOP3.LUT UR6, URZ, UR47, URZ, 0x33, !UPT ;  /* 0x0000002f3f067292 */ /* 0x000fe2000f8e333f */
[----:B------:R-:W-:-:S05]  /*1f90*/  IMAD.U32 R6, RZ, RZ, UR56 ;  /* 0x00000038ff067e24 */ /* 0x000fca000f8e00ff */
[----:B------:R-:W-:-:S04]  /*1fa0*/  VIADD R14, R11, UR6 ;  /* 0x000000060b0e7c36 */ /* 0x000fc80008000000 */
[----:B------:R-:W-:Y:S01]  /*1fb0*/  IMAD.IADD R3, R14, 0x1, R5 ;  /* 0x000000010e037824 */ /* 0x000fe200078e0205 */
[----:B------:R-:W-:Y:S02]  /*1fc0*/  WARPGROUP.DEPBAR.LE gsb0, 0x0 ;  /* 0x00008000000079c5 */ /* 0x000fe40000010000 */
[----:B------:R-:W-:-:S06]  /*1fd0*/  WARPGROUP.ARRIVE ;  /* 0x00000000000079c5 */ /* 0x000fcc0000000000 */
[----:B------:R-:W-:Y:S03]  /*1fe0*/  HGMMA.64x96x16.F32.BF16 R24, gdesc[UR8], R24, gsb0 ;  /* 0x01600000081879f0 */ /* 0x000fe60008001818 */
        /* <DEDUP_REMOVED lines=28> */
[----:B------:R1:W-:Y:S01]  /*21b0*/  @!P1 SYNCS.ARRIVE.TRANS64.RED.A1T0 RZ, [R2+URZ], RZ ;  /* 0x000000ff02ff99a7 */ /* 0x0003e2000810043f */
[----:B------:R-:W-:Y:S02]  /*21c0*/  ISETP.GE.AND P1, PT, R75, 0x1, PT ;  /* 0x000000014b00780c */ /* 0x000fe40003f26270 */
[----:B-1----:R-:W-:-:S11]  /*21d0*/  VIADDMNMX R2, R5, R13, R12, PT ;  /* 0x0000000d05027246 */ /* 0x002fd6000380010c */
[----:B------:R-:W-:Y:S01]  /*21e0*/  @P1 LOP3.LUT R18, R18, 0x80000, RZ, 0xfc, !PT ;  /* 0x0008000012121812 */ /* 0x000fe200078efcff */
[----:B------:R-:W-:Y:S06]  /*21f0*/  @!P1 BRA `(.L_x_883) ;  /* 0x0000000000509947 */ /* 0x000fec0003800000 */
[----:B------:R-:W-:Y:S01]  /*2200*/  IMAD R11, R17, R94, R5 ;  /* 0x0000005e110b7224 */ /* 0x000fe200078e0205 */
[----:B------:R-:W-:Y:S03]  /*2210*/  BSSY B0, `(.L_x_884) ;  /* 0x000000f000007945 */ /* 0x000fe60003800000 */
[----:B------:R-:W-:-:S05]  /*2220*/  IMAD.IADD R11, R11, 0x1, -R0 ;  /* 0x000000010b0b7824 */ /* 0x000fca00078e0a00 */
        /* <DEDUP_REMOVED lines=9> */
.L_x_885:
[----:B------:R-:W-:-:S13]  /*22c0*/  ISETP.NE.AND P1, PT, R75, 0x1, PT ;  /* 0x000000014b00780c */ /* 0x000fda0003f25270 */
[----:B------:R-:W1:Y:S02]  /*22d0*/  @P1 LDC.64 R76, c[0x0][0x9e8] ;  /* 0x00027a00ff4c1b82 */ /* 0x000e640000000a00 */
[----:B-1----:R-:W-:-:S05]  /*22e0*/  @P1 IMAD.HI.U32 R4, R11, R76, RZ ;  /* 0x0000004c0b041227 */ /* 0x002fca00078e00ff */
[----:B------:R-:W-:-:S07]  /*22f0*/  @P1 SHF.R.U32.HI R11, RZ, R77, R4 ;  /* 0x0000004dff0b1219 */ /* 0x000fce0000011604 */
.L_x_886:
[----:B------:R-:W-:Y:S05]  /*2300*/  BSYNC B0 ;  /* 0x0000000000007941 */ /* 0x000fea0003800000 */
.L_x_884:
[----:B------:R-:W-:-:S05]  /*2310*/  IMAD R4, R11, R75, R20 ;  /* 0x0000004b0b047224 */ /* 0x000fca00078e0214 */
[----:B------:R-:W-:Y:S02]  /*2320*/  VIMNMX R3, R3, R4, !PT ;  /* 0x0000000403037248 */ /* 0x000fe40007fe0100 */
[----:B------:R-:W-:-:S07]  /*2330*/  VIADDMNMX R2, R4, R75, R2, PT ;  /* 0x0000004b04027246 */ /* 0x000fce0003800102 */
.L_x_883:
[C---:B------:R-:W-:Y:S01]  /*2340*/  ISETP.GE.AND P6, PT, R10.reuse, 0x9, PT ;  /* 0x000000090a00780c */ /* 0x040fe20003fc6270 */
[----:B------:R-:W-:Y:S01]  /*2350*/  VIADD R4, R5, 0x8 ;  /* 0x0000000805047836 */ /* 0x000fe20000000000 */
[----:B------:R-:W-:Y:S02]  /*2360*/  ISETP.GE.AND P1, PT, R10, 0x2, PT ;  /* 0x000000020a00780c */ /* 0x000fe40003f26270 */
[C---:B------:R-:W-:Y:S02]  /*2370*/  ISETP.GT.AND P2, PT, R3.reuse, 0x8, !P6 ;  /* 0x000000080300780c */ /* 0x040fe40007744270 */
[----:B------:R-:W-:Y:S02]  /*2380*/  ISETP.GT.AND P3, PT, R3, 0x1, !P1 ;  /* 0x000000010300780c */ /* 0x000fe40004f64270 */
[----:B------:R-:W-:Y:S02]  /*2390*/  ISETP.LT.OR P2, PT, R2, 0x9, P2 ;  /* 0x000000090200780c */ /* 0x000fe40001741670 */
[----:B------:R-:W-:-:S02]  /*23a0*/  ISETP.GE.AND P4, PT, R10, 0xa, PT ;  /* 0x0000000a0a00780c */ /* 0x000fc40003f86270 */
[----:B------:R-:W-:Y:S02]  /*23b0*/  FSEL R78, R28, -INF , !P2 ;  /* 0xff8000001c4e7808 */ /* 0x000fe40005000000 */
[C---:B------:R-:W-:Y:S02]  /*23c0*/  ISETP.LT.OR P3, PT, R2.reuse, 0x2, P3 ;  /* 0x000000020200780c */ /* 0x040fe40001f61670 */
[----:B------:R-:W-:Y:S02]  /*23d0*/  ISETP.GT.AND P2, PT, R3, 0x9, !P4 ;  /* 0x000000090300780c */ /* 0x000fe40006744270 */
[----:B------:R-:W-:Y:S02]  /*23e0*/  FSEL R76, R25, -INF , !P3 ;  /* 0xff800000194c7808 */ /* 0x000fe40005800000 */
[----:B------:R-:W-:Y:S02]  /*23f0*/  ISETP.LT.OR P2, PT, R2, 0xa, P2 ;  /* 0x0000000a0200780c */ /* 0x000fe40001741670 */
[----:B------:R-:W-:-:S02]  /*2400*/  ISETP.GE.AND P3, PT, R10, 0x11, PT ;  /* 0x000000110a00780c */ /* 0x000fc40003f66270 */
[----:B------:R-:W-:Y:S02]  /*2410*/  FSEL R80, R29, -INF , !P2 ;  /* 0xff8000001d507808 */ /* 0x000fe40005000000 */
[----:B------:R-:W-:Y:S02]  /*2420*/  ISETP.GT.AND P2, PT, R3, 0x10, !P3 ;  /* 0x000000100300780c */ /* 0x000fe40005f44270 */
[----:B------:R-:W-:Y:S02]  /*2430*/  P2R R77, PR, RZ, 0x8 ;  /* 0x00000008ff4d7803 */ /* 0x000fe40000000000 */
[----:B------:R-:W-:Y:S02]  /*2440*/  ISETP.LT.OR P2, PT, R2, 0x11, P2 ;  /* 0x000000110200780c */ /* 0x000fe40001741670 */
[----:B------:R-:W-:Y:S02]  /*2450*/  ISETP.GE.AND P3, PT, R10, 0x12, PT ;  /* 0x000000120a00780c */ /* 0x000fe40003f66270 */
[----:B------:R-:W-:-:S02]  /*2460*/  FSEL R32, R32, -INF , !P2 ;  /* 0xff80000020207808 */ /* 0x000fc40005000000 */
[----:B------:R-:W-:Y:S02]  /*2470*/  ISETP.GT.AND P2, PT, R3, 0x11, !P3 ;  /* 0x000000110300780c */ /* 0x000fe40005f44270 */
[----:B------:R-:W-:Y:S02]  /*2480*/  P2R R79, PR, RZ, 0x8 ;  /* 0x00000008ff4f7803 */ /* 0x000fe40000000000 */
[----:B------:R-:W-:Y:S02]  /*2490*/  ISETP.LT.OR P2, PT, R2, 0x12, P2 ;  /* 0x000000120200780c */ /* 0x000fe40001741670 */
[----:B------:R-:W-:Y:S02]  /*24a0*/  ISETP.GE.AND P3, PT, R10, 0x19, PT ;  /* 0x000000190a00780c */ /* 0x000fe40003f66270 */
[----:B------:R-:W-:Y:S02]  /*24b0*/  FSEL R82, R33, -INF , !P2 ;  /* 0xff80000021527808 */ /* 0x000fe40005000000 */
[----:B------:R-:W-:-:S02]  /*24c0*/  ISETP.GT.AND P2, PT, R3, 0x18, !P3 ;  /* 0x000000180300780c */ /* 0x000fc40005f44270 */
[----:B------:R-:W-:Y:S02]  /*24d0*/  P2R R33, PR, RZ, 0x8 ;  /* 0x00000008ff217803 */ /* 0x000fe40000000000 */
[----:B------:R-:W-:Y:S02]  /*24e0*/  ISETP.LT.OR P2, PT, R2, 0x19, P2 ;  /* 0x000000190200780c */ /* 0x000fe40001741670 */
[----:B------:R-:W-:Y:S02]  /*24f0*/  ISETP.GE.AND P3, PT, R10, 0x1a, PT ;  /* 0x0000001a0a00780c */ /* 0x000fe40003f66270 */
[----:B------:R-:W-:Y:S02]  /*2500*/  FSEL R36, R36, -INF , !P2 ;  /* 0xff80000024247808 */ /* 0x000fe40005000000 */
[----:B------:R-:W-:Y:S02]  /*2510*/  ISETP.GT.AND P2, PT, R3, 0x19, !P3 ;  /* 0x000000190300780c */ /* 0x000fe40005f44270 */
[----:B------:R-:W-:-:S02]  /*2520*/  P2R R29, PR, RZ, 0x8 ;  /* 0x00000008ff1d7803 */ /* 0x000fc40000000000 */
[----:B------:R-:W-:Y:S02]  /*2530*/  ISETP.LT.OR P2, PT, R2, 0x1a, P2 ;  /* 0x0000001a0200780c */ /* 0x000fe40001741670 */
[----:B------:R-:W-:Y:S02]  /*2540*/  ISETP.GE.AND P3, PT, R10, 0x21, PT ;  /* 0x000000210a00780c */ /* 0x000fe40003f66270 */
[----:B------:R-:W-:Y:S02]  /*2550*/  FSEL R84, R37, -INF , !P2 ;  /* 0xff80000025547808 */ /* 0x000fe40005000000 */
[----:B------:R-:W-:Y:S02]  /*2560*/  ISETP.GT.AND P2, PT, R3, 0x20, !P3 ;  /* 0x000000200300780c */ /* 0x000fe40005f44270 */
[----:B------:R-:W-:Y:S02]  /*2570*/  P2R R81, PR, RZ, 0x8 ;  /* 0x00000008ff517803 */ /* 0x000fe40000000000 */
[----:B------:R-:W-:-:S02]  /*2580*/  ISETP.LT.OR P2, PT, R2, 0x21, P2 ;  /* 0x000000210200780c */ /* 0x000fc40001741670 */
[----:B------:R-:W-:Y:S02]  /*2590*/  ISETP.GE.AND P3, PT, R10, 0x22, PT ;  /* 0x000000220a00780c */ /* 0x000fe40003f66270 */
[----:B------:R-:W-:Y:S02]  /*25a0*/  FSEL R40, R40, -INF , !P2 ;  /* 0xff80000028287808 */ /* 0x000fe40005000000 */
[----:B------:R-:W-:Y:S02]  /*25b0*/  ISETP.GT.AND P2, PT, R3, 0x21, !P3 ;  /* 0x000000210300780c */ /* 0x000fe40005f44270 */
[----:B------:R-:W-:Y:S02]  /*25c0*/  P2R R83, PR, RZ, 0x8 ;  /* 0x00000008ff537803 */ /* 0x000fe40000000000 */
        /* <DEDUP_REMOVED lines=56> */
[----:B------:R-:W-:Y:S02]  /*2950*/  P2R R11, PR, RZ, 0x10 ;  /* 0x00000010ff0b7803 */ /* 0x000fe40000000000 */
[----:B------:R-:W-:Y:S02]  /*2960*/  FSEL R21, R64, -INF , !P2 ;  /* 0xff80000040157808 */ /* 0x000fe40005000000 */
[----:B------:R-:W-:-:S04]  /*2970*/  ISETP.GE.AND P2, PT, R10, 0x52, PT ;  /* 0x000000520a00780c */ /* 0x000fc80003f46270 */
[----:B------:R-:W-:-:S04]  /*2980*/  ISETP.GT.AND P3, PT, R3, 0x51, !P2 ;  /* 0x000000510300780c */ /* 0x000fc80005764270 */
[----:B------:R-:W-:-:S04]  /*2990*/  ISETP.LT.OR P3, PT, R2, 0x52, P3 ;  /* 0x000000520200780c */ /* 0x000fc80001f61670 */
[----:B------:R-:W-:Y:S02]  /*29a0*/  FSEL R65, R65, -INF , !P3 ;  /* 0xff80000041417808 */ /* 0x000fe40005800000 */
[----:B------:R-:W-:-:S04]  /*29b0*/  ISETP.GE.AND P3, PT, R10, 0x59, PT ;  /* 0x000000590a00780c */ /* 0x000fc80003f66270 */
[----:B------:R-:W-:-:S04]  /*29c0*/  ISETP.GT.AND P4, PT, R3, 0x58, !P3 ;  /* 0x000000580300780c */ /* 0x000fc80005f84270 */
[----:B------:R-:W-:-:S04]  /*29d0*/  ISETP.LT.OR P4, PT, R2, 0x59, P4 ;  /* 0x000000590200780c */ /* 0x000fc80002781670 */
[----:B------:R-:W-:Y:S02]  /*29e0*/  FSEL R15, R68, -INF , !P4 ;  /* 0xff800000440f7808 */ /* 0x000fe40006000000 */
[----:B------:R-:W-:-:S04]  /*29f0*/  ISETP.GE.AND P4, PT, R10, 0x1, PT ;  /* 0x000000010a00780c */ /* 0x000fc80003f86270 */
[----:B------:R-:W-:-:S04]  /*2a00*/  ISETP.GT.AND P5, PT, R3, RZ, !P4 ;  /* 0x000000ff0300720c */ /* 0x000fc800067a4270 */
[----:B------:R-:W-:-:S04]  /*2a10*/  ISETP.LT.OR P5, PT, R2, 0x1, P5 ;  /* 0x000000010200780c */ /* 0x000fc80002fa1670 */
[----:B------:R-:W-:Y:S02]  /*2a20*/  FSEL R28, R24, -INF , !P5 ;  /* 0xff800000181c7808 */ /* 0x000fe40006800000 */
[----:B------:R-:W-:Y:S01]  /*2a30*/  ISETP.GE.AND P5, PT, R10, 0x5a, PT ;  /* 0x0000005a0a00780c */ /* 0x000fe20003fa6270 */
[----:B------:R-:W-:-:S03]  /*2a40*/  IMAD.IADD R10, R14, 0x1, R4 ;  /* 0x000000010e0a7824 */ /* 0x000fc600078e0204 */
[----:B------:R-:W-:Y:S02]  /*2a50*/  P2R R64, PR, RZ, 0x20 ;  /* 0x00000020ff407803 */ /* 0x000fe40000000000 */
[----:B------:R-:W-:-:S04]  /*2a60*/  ISETP.GT.AND P5, PT, R3, 0x59, !P5 ;  /* 0x000000590300780c */ /* 0x000fc80006fa4270 */
[----:B------:R-:W-:Y:S02]  /*2a70*/  ISETP.LT.OR P5, PT, R2, 0x5a, P5 ;  /* 0x0000005a0200780c */ /* 0x000fe40002fa1670 */
[----:B------:R-:W-:Y:S02]  /*2a80*/  VIADDMNMX R2, R4, R13, R12, PT ;  /* 0x0000000d04027246 */ /* 0x000fe4000380010c */
[----:B------:R-:W-:Y:S02]  /*2a90*/  FSEL R69, R69, -INF , !P5 ;  /* 0xff80000045457808 */ /* 0x000fe40006800000 */
[----:B------:R-:W-:-:S13]  /*2aa0*/  ISETP.GE.AND P5, PT, R75, 0x1, PT ;  /* 0x000000014b00780c */ /* 0x000fda0003fa6270 */
[----:B------:R-:W-:Y:S05]  /*2ab0*/  @!P5 BRA `(.L_x_887) ;  /* 0x000000000050d947 */ /* 0x000fea0003800000 */
        /* <DEDUP_REMOVED lines=12> */
.L_x_889:
[----:B------:R-:W-:-:S13]  /*2b80*/  ISETP.NE.AND P5, PT, R75, 0x1, PT ;  /* 0x000000014b00780c */ /* 0x000fda0003fa5270 */
[----:B------:R-:W1:Y:S02]  /*2b90*/  @P5 LDC.64 R12, c[0x0][0x9e8] ;  /* 0x00027a00ff0c5b82 */ /* 0x000e640000000a00 */
[----:B-1----:R-:W-:-:S05]  /*2ba0*/  @P5 IMAD.HI.U32 R12, R3, R12, RZ ;  /* 0x0000000c030c5227 */ /* 0x002fca00078e00ff */
[----:B------:R-:W-:-:S07]  /*2bb0*/  @P5 SHF.R.U32.HI R3, RZ, R13, R12 ;  /* 0x0000000dff035219 */ /* 0x000fce000001160c */
.L_x_890:
[----:B------:R-:W-:Y:S05]  /*2bc0*/  BSYNC B0 ;  /* 0x0000000000007941 */ /* 0x000fea0003800000 */
.L_x_888:
[----:B------:R-:W-:-:S05]  /*2bd0*/  IMAD R3, R3, R75, R20 ;  /* 0x0000004b03037224 */ /* 0x000fca00078e0214 */
[----:B------:R-:W-:Y:S02]  /*2be0*/  VIMNMX R10, R10, R3, !PT ;  /* 0x000000030a0a7248 */ /* 0x000fe40007fe0100 */
[----:B------:R-:W-:-:S07]  /*2bf0*/  VIADDMNMX R2, R3, R75, R2, PT ;  /* 0x0000004b03027246 */ /* 0x000fce0003800102 */
.L_x_887:
[C---:B------:R-:W-:Y:S01]  /*2c00*/  ISETP.GT.AND P1, PT, R10.reuse, 0x1, !P1 ;  /* 0x000000010a00780c */ /* 0x040fe20004f24270 */
[----:B------:R-:W-:Y:S01]  /*2c10*/  ULDC UR6, c[0x0][0x988] ;  /* 0x0002620000067ab9 */ /* 0x000fe20000000800 */
[----:B------:R-:W-:Y:S01]  /*2c20*/  ISETP.GT.AND P6, PT, R10, 0x8, !P6 ;  /* 0x000000080a00780c */ /* 0x000fe200077c4270 */
[----:B------:R-:W-:Y:S01]  /*2c30*/  IMAD.U32 R14, RZ, RZ, UR6 ;  /* 0x00000006ff0e7e24 */ /* 0x000fe2000f8e00ff */
[C---:B------:R-:W-:Y:S02]  /*2c40*/  ISETP.LT.OR P1, PT, R2.reuse, 0x2, P1 ;  /* 0x000000020200780c */ /* 0x040fe40000f21670 */
[----:B------:R-:W-:Y:S02]  /*2c50*/  ISETP.LT.OR P6, PT, R2, 0x9, P6 ;  /* 0x000000090200780c */ /* 0x000fe400037c1670 */
[----:B------:R-:W-:Y:S02]  /*2c60*/  FSEL R20, R27, -INF , !P1 ;  /* 0xff8000001b147808 */ /* 0x000fe40004800000 */
[----:B------:R-:W-:-:S02]  /*2c70*/  ISETP.NE.AND P1, PT, R11, RZ, PT ;  /* 0x000000ff0b00720c */ /* 0x000fc40003f25270 */
[----:B------:R-:W-:Y:S02]  /*2c80*/  ISETP.NE.AND P5, PT, R29, RZ, PT ;  /* 0x000000ff1d00720c */ /* 0x000fe40003fa5270 */
[----:B------:R-:W-:Y:S02]  /*2c90*/  ISETP.GT.AND P1, PT, R10, 0x9, !P1 ;  /* 0x000000090a00780c */ /* 0x000fe40004f24270 */
[----:B------:R-:W-:Y:S02]  /*2ca0*/  FSEL R29, R30, -INF , !P6 ;  /* 0xff8000001e1d7808 */ /* 0x000fe40007000000 */
[----:B------:R-:W-:Y:S02]  /*2cb0*/  ISETP.LT.OR P1, PT, R2, 0xa, P1 ;  /* 0x0000000a0200780c */ /* 0x000fe40000f21670 */
[----:B------:R-:W-:Y:S02]  /*2cc0*/  ISETP.NE.AND P6, PT, R33, RZ, PT ;  /* 0x000000ff2100720c */ /* 0x000fe40003fc5270 */
[----:B------:R-:W-:-:S02]  /*2cd0*/  FSEL R31, R31, -INF , !P1 ;  /* 0xff8000001f1f7808 */ /* 0x000fc40004800000 */
[----:B------:R-:W-:Y:S02]  /*2ce0*/  ISETP.NE.AND P1, PT, R77, RZ, PT ;  /* 0x000000ff4d00720c */ /* 0x000fe40003f25270 */
[----:B------:R-:W-:Y:S02]  /*2cf0*/  FMNMX.FTZ R3, R28, R76, !PT ;  /* 0x0000004c1c037209 */ /* 0x000fe40007810000 */
[----:B------:R-:W-:Y:S02]  /*2d00*/  ISETP.GT.AND P1, PT, R10, 0x10, !P1 ;  /* 0x000000100a00780c */ /* 0x000fe40004f24270 */
[----:B------:R-:W-:Y:S02]  /*2d10*/  FMNMX.FTZ R3, R78, R3, !PT ;  /* 0x000000034e037209 */ /* 0x000fe40007810000 */
[----:B------:R-:W-:Y:S02]  /*2d20*/  ISETP.LT.OR P1, PT, R2, 0x11, P1 ;  /* 0x000000110200780c */ /* 0x000fe40000f21670 */
[----:B------:R-:W-:-:S02]  /*2d30*/  FMNMX.FTZ R3, R80, R3, !PT ;  /* 0x0000000350037209 */ /* 0x000fc40007810000 */
[----:B------:R-:W-:Y:S02]  /*2d40*/  FSEL R33, R34, -INF , !P1 ;  /* 0xff80000022217808 */ /* 0x000fe40004800000 */
[----:B------:R-:W-:Y:S02]  /*2d50*/  ISETP.NE.AND P1, PT, R79, RZ, PT ;  /* 0x000000ff4f00720c */ /* 0x000fe40003f25270 */
[----:B------:R-:W-:Y:S02]  /*2d60*/  FMNMX.FTZ R3, R32, R3, !PT ;  /* 0x0000000320037209 */ /* 0x000fe40007810000 */
[----:B------:R-:W-:Y:S02]  /*2d70*/  ISETP.GT.AND P1, PT, R10, 0x11, !P1 ;  /* 0x000000110a00780c */ /* 0x000fe40004f24270 */
[----:B------:R-:W-:Y:S02]  /*2d80*/  FMNMX.FTZ R3, R82, R3, !PT ;  /* 0x0000000352037209 */ /* 0x000fe40007810000 */
[----:B------:R-:W-:-:S02]  /*2d90*/  ISETP.LT.OR P1, PT, R2, 0x12, P1 ;  /* 0x000000120200780c */ /* 0x000fc40000f21670 */
[----:B------:R-:W-:Y:S02]  /*2da0*/  FMNMX.FTZ R3, R36, R3, !PT ;  /* 0x0000000324037209 */ /* 0x000fe40007810000 */
[----:B------:R-:W-:Y:S02]  /*2db0*/  FSEL R35, R35, -INF , !P1 ;  /* 0xff80000023237808 */ /* 0x000fe40004800000 */
[----:B------:R-:W-:Y:S02]  /*2dc0*/  ISETP.GT.AND P1, PT, R10, 0x18, !P6 ;  /* 0x000000180a00780c */ /* 0x000fe40007724270 */
[----:B------:R-:W-:Y:S02]  /*2dd0*/  FMNMX.FTZ R3, R84, R3, !PT ;  /* 0x0000000354037209 */ /* 0x000fe40007810000 */
[----:B------:R-:W-:Y:S02]  /*2de0*/  ISETP.LT.OR P1, PT, R2, 0x19, P1 ;  /* 0x000000190200780c */ /* 0x000fe40000f21670 */
[----:B------:R-:W-:-:S02]  /*2df0*/  FMNMX.FTZ R3, R40, R3, !PT ;  /* 0x0000000328037209 */ /* 0x000fc40007810000 */
[----:B------:R-:W-:Y:S02]  /*2e00*/  FSEL R37, R38, -INF , !P1 ;  /* 0xff80000026257808 */ /* 0x000fe40004800000 */
[----:B------:R-:W-:Y:S02]  /*2e10*/  ISETP.GT.AND P1, PT, R10, 0x19, !P5 ;  /* 0x000000190a00780c */ /* 0x000fe40006f24270 */
[----:B------:R-:W-:Y:S02]  /*2e20*/  FMNMX.FTZ R3, R86, R3, !PT ;  /* 0x0000000356037209 */ /* 0x000fe40007810000 */
[----:B------:R-:W-:Y:S02]  /*2e30*/  ISETP.LT.OR P1, PT, R2, 0x1a, P1 ;  /* 0x0000001a0200780c */ /* 0x000fe40000f21670 */
[----:B------:R-:W-:Y:S02]  /*2e40*/  FMNMX.FTZ R3, R44, R3, !PT ;  /* 0x000000032c037209 */ /* 0x000fe40007810000 */
[----:B------:R-:W-:-:S02]  /*2e50*/  FSEL R39, R39, -INF , !P1 ;  /* 0xff80000027277808 */ /* 0x000fc40004800000 */
[----:B------:R-:W-:Y:S02]  /*2e60*/  ISETP.NE.AND P1, PT, R81, RZ, PT ;  /* 0x000000ff5100720c */ /* 0x000fe40003f25270 */
[----:B------:R-:W-:Y:S02]  /*2e70*/  FMNMX.FTZ R3, R88, R3, !PT ;  /* 0x0000000358037209 */ /* 0x000fe40007810000 */
[----:B------:R-:W-:Y:S02]  /*2e80*/  ISETP.GT.AND P1, PT, R10, 0x20, !P1 ;  /* 0x000000200a00780c */ /* 0x000fe40004f24270 */
[----:B------:R-:W-:Y:S02]  /*2e90*/  ISETP.NE.AND P6, PT, R41, RZ, PT ;  /* 0x000000ff2900720c */ /* 0x000fe40003fc5270 */
        /* <DEDUP_REMOVED lines=10> */
[----:B------:R-:W-:Y:S02]  /*2f40*/  ISETP.NE.AND P1, PT, R85, RZ, PT ;  /* 0x000000ff5500720c */ /* 0x000fe40003f25270 */
[----:B------:R-:W-:Y:S02]  /*2f50*/  FMNMX.FTZ R12, R56, R3, !PT ;  /* 0x00000003380c7209 */ /* 0x000fe40007810000 */
[----:B------:R-:W-:Y:S02]  /*2f60*/  ISETP.GT.AND P1, PT, R10, 0x28, !P1 ;  /* 0x000000280a00780c */ /* 0x000fe40004f24270 */
[----:B------:R-:W-:-:S02]  /*2f70*/  FMNMX.FTZ R12, R57, R12, !PT ;  /* 0x0000000c390c7209 */ /* 0x000fc40007810000 */
[----:B------:R-:W-:Y:S02]  /*2f80*/  ISETP.LT.OR P1, PT, R2, 0x29, P1 ;  /* 0x000000290200780c */ /* 0x000fe40000f21670 */
[----:B------:R-:W-:Y:S02]  /*2f90*/  FMNMX.FTZ R12, R25, R12, !PT ;  /* 0x0000000c190c7209 */ /* 0x000fe40007810000 */
[----:B------:R-:W-:Y:S02]  /*2fa0*/  ISETP.NE.AND P5, PT, R45, RZ, PT ;  /* 0x000000ff2d00720c */ /* 0x000fe40003fa5270 */
[----:B------:R-:W-:Y:S02]  /*2fb0*/  FSEL R45, R46, -INF , !P1 ;  /* 0xff8000002e2d7808 */ /* 0x000fe40004800000 */
[----:B------:R-:W-:Y:S02]  /*2fc0*/  ISETP.NE.AND P1, PT, R87, RZ, PT ;  /* 0x000000ff5700720c */ /* 0x000fe40003f25270 */
[----:B------:R-:W-:-:S02]  /*2fd0*/  FMNMX.FTZ R12, R61, R12, !PT ;  /* 0x0000000c3d0c7209 */ /* 0x000fc40007810000 */
[----:B------:R-:W-:Y:S02]  /*2fe0*/  ISETP.GT.AND P1, PT, R10, 0x29, !P1 ;  /* 0x000000290a00780c */ /* 0x000fe40004f24270 */
[----:B------:R-:W-:Y:S02]  /*2ff0*/  FMNMX.FTZ R12, R21, R12, !PT ;  /* 0x0000000c150c7209 */ /* 0x000fe40007810000 */
[----:B------:R-:W-:Y:S02]  /*3000*/  ISETP.LT.OR P1, PT, R2, 0x2a, P1 ;  /* 0x0000002a0200780c */ /* 0x000fe40000f21670 */
[----:B------:R-:W-:Y:S02]  /*3010*/  FMNMX.FTZ R12, R65, R12, !PT ;  /* 0x0000000c410c7209 */ /* 0x000fe40007810000 */
[----:B------:R-:W-:Y:S02]  /*3020*/  FSEL R47, R47, -INF , !P1 ;  /* 0xff8000002f2f7808 */ /* 0x000fe40004800000 */
[----:B------:R-:W-:-:S02]  /*3030*/  FMNMX.FTZ R12, R15, R12, !PT ;  /* 0x0000000c0f0c7209 */ /* 0x000fc40007810000 */
[----:B------:R-:W-:Y:S02]  /*3040*/  ISETP.NE.AND P1, PT, R89, RZ, PT ;  /* 0x000000ff5900720c */ /* 0x000fe40003f25270 */
[----:B------:R-:W-:Y:S02]  /*3050*/  FMNMX.FTZ R12, R69, R12, !PT ;  /* 0x0000000c450c7209 */ /* 0x000fe40007810000 */
[C---:B------:R-:W-:Y:S02]  /*3060*/  ISETP.GT.AND P1, PT, R10.reuse, 0x30, !P1 ;  /* 0x000000300a00780c */ /* 0x040fe40004f24270 */
[----:B------:R-:W-:Y:S01]  /*3070*/  ISETP.GT.AND P4, PT, R10, RZ, !P4 ;  /* 0x000000ff0a00720c */ /* 0x000fe20006784270 */
[----:B------:R-:W1:Y:S01]  /*3080*/  SHFL.BFLY PT, R3, R12, 0x2, 0x1f ;  /* 0x0c401f000c037f89 */ /* 0x000e6200000e0000 */
[C---:B------:R-:W-:Y:S02]  /*3090*/  ISETP.LT.OR P1, PT, R2.reuse, 0x31, P1 ;  /* 0x000000310200780c */ /* 0x040fe40000f21670 */
[----:B------:R-:W-:-:S02]  /*30a0*/  ISETP.LT.OR P4, PT, R2, 0x1, P4 ;  /* 0x000000010200780c */ /* 0x000fc40002781670 */
[----:B------:R-:W-:Y:S02]  /*30b0*/  FSEL R49, R50, -INF , !P1 ;  /* 0xff80000032317808 */ /* 0x000fe40004800000 */
[----:B------:R-:W-:Y:S02]  /*30c0*/  ISETP.NE.AND P1, PT, R91, RZ, PT ;  /* 0x000000ff5b00720c */ /* 0x000fe40003f25270 */
[----:B------:R-:W-:Y:S02]  /*30d0*/  FSEL R27, R26, -INF , !P4 ;  /* 0xff8000001a1b7808 */ /* 0x000fe40006000000 */
[C---:B------:R-:W-:Y:S02]  /*30e0*/  ISETP.GT.AND P1, PT, R10.reuse, 0x31, !P1 ;  /* 0x000000310a00780c */ /* 0x040fe40004f24270 */
[----:B------:R-:W-:Y:S02]  /*30f0*/  ISETP.GT.AND P2, PT, R10, 0x51, !P2 ;  /* 0x000000510a00780c */ /* 0x000fe40005744270 */
[----:B------:R-:W-:-:S02]  /*3100*/  ISETP.LT.OR P1, PT, R2, 0x32, P1 ;  /* 0x000000320200780c */ /* 0x000fc40000f21670 */
[----:B------:R-:W-:Y:S02]  /*3110*/  ISETP.GT.AND P3, PT, R10, 0x58, !P3 ;  /* 0x000000580a00780c */ /* 0x000fe40005f64270 */
[----:B------:R-:W-:Y:S02]  /*3120*/  FSEL R51, R51, -INF , !P1 ;  /* 0xff80000033337808 */ /* 0x000fe40004800000 */
[----:B------:R-:W-:Y:S02]  /*3130*/  ISETP.NE.AND P1, PT, R93, RZ, PT ;  /* 0x000000ff5d00720c */ /* 0x000fe40003f25270 */
[----:B------:R-:W-:Y:S02]  /*3140*/  ISETP.LT.OR P2, PT, R2, 0x52, P2 ;  /* 0x000000520200780c */ /* 0x000fe40001741670 */
[----:B------:R-:W-:Y:S02]  /*3150*/  ISETP.GT.AND P1, PT, R10, 0x38, !P1 ;  /* 0x000000380a00780c */ /* 0x000fe40004f24270 */
[----:B-1----:R-:W-:-:S02]  /*3160*/  FMNMX.FTZ R24, R12, R3, !PT ;  /* 0x000000030c187209 */ /* 0x002fc40007810000 */
[----:B------:R-:W-:Y:S02]  /*3170*/  FMNMX.FTZ R12, R27, R20, !PT ;  /* 0x000000141b0c7209 */ /* 0x000fe40007810000 */
[----:B------:R-:W-:Y:S01]  /*3180*/  ISETP.LT.OR P1, PT, R2, 0x39, P1 ;  /* 0x000000390200780c */ /* 0x000fe20000f21670 */
[----:B------:R-:W1:Y:S01]  /*3190*/  SHFL.BFLY PT, R3, R24, 0x1, 0x1f ;  /* 0x0c201f0018037f89 */ /* 0x000e6200000e0000 */
[----:B------:R-:W-:Y:S02]  /*31a0*/  FMNMX.FTZ R12, R29, R12, !PT ;  /* 0x0000000c1d0c7209 */ /* 0x000fe40007810000 */
        /* <DEDUP_REMOVED lines=8> */
[----:B------:R-:W-:-:S02]  /*3230*/  ISETP.NE.AND P1, PT, R96, RZ, PT ;  /* 0x000000ff6000720c */ /* 0x000fc40003f25270 */
[----:B------:R-:W-:Y:S02]  /*3240*/  FMNMX.FTZ R12, R37, R12, !PT ;  /* 0x0000000c250c7209 */ /* 0x000fe40007810000 */
[----:B------:R-:W-:Y:S02]  /*3250*/  ISETP.GT.AND P1, PT, R10, 0x40, !P1 ;  /* 0x000000400a00780c */ /* 0x000fe40004f24270 */
[----:B------:R-:W-:Y:S02]  /*3260*/  FMNMX.FTZ R12, R39, R12, !PT ;  /* 0x0000000c270c7209 */ /* 0x000fe40007810000 */
[----:B------:R-:W-:Y:S02]  /*3270*/  ISETP.LT.OR P1, PT, R2, 0x41, P1 ;  /* 0x000000410200780c */ /* 0x000fe40000f21670 */
[----:B------:R-:W-:Y:S02]  /*3280*/  FMNMX.FTZ R12, R41, R12, !PT ;  /* 0x0000000c290c7209 */ /* 0x000fe40007810000 */
[----:B------:R-:W-:-:S02]  /*3290*/  FSEL R13, R58, -INF , !P1 ;  /* 0xff8000003a0d7808 */ /* 0x000fc40004800000 */
[----:B------:R-:W-:Y:S02]  /*32a0*/  ISETP.GT.AND P1, PT, R10, 0x41, !P6 ;  /* 0x000000410a00780c */ /* 0x000fe40007724270 */
[----:B------:R-:W-:Y:S02]  /*32b0*/  FMNMX.FTZ R12, R43, R12, !PT ;  /* 0x0000000c2b0c7209 */ /* 0x000fe40007810000 */
[----:B------:R-:W-:Y:S02]  /*32c0*/  ISETP.LT.OR P1, PT, R2, 0x42, P1 ;  /* 0x000000420200780c */ /* 0x000fe40000f21670 */
[----:B------:R-:W-:Y:S02]  /*32d0*/  FMNMX.FTZ R12, R45, R12, !PT ;  /* 0x0000000c2d0c7209 */ /* 0x000fe40007810000 */
[----:B------:R-:W-:Y:S02]  /*32e0*/  FSEL R59, R59, -INF , !P1 ;  /* 0xff8000003b3b7808 */ /* 0x000fe40004800000 */
[----:B------:R-:W-:-:S02]  /*32f0*/  FMNMX.FTZ R12, R47, R12, !PT ;  /* 0x0000000c2f0c7209 */ /* 0x000fc40007810000 */
[----:B------:R-:W-:Y:S02]  /*3300*/  ISETP.GT.AND P1, PT, R10, 0x48, !P5 ;  /* 0x000000480a00780c */ /* 0x000fe40006f24270 */
[----:B-1----:R-:W-:Y:S02]  /*3310*/  FMNMX.FTZ R3, R24, R3, !PT ;  /* 0x0000000318037209 */ /* 0x002fe40007810000 */
[----:B------:R-:W-:Y:S02]  /*3320*/  FMNMX.FTZ R12, R49, R12, !PT ;  /* 0x0000000c310c7209 */ /* 0x000fe40007810000 */
[----:B------:R-:W-:Y:S01]  /*3330*/  ISETP.LT.OR P1, PT, R2, 0x49, P1 ;  /* 0x000000490200780c */ /* 0x000fe20000f21670 */
[----:B------:R-:W-:Y:S01]  /*3340*/  FMUL.FTZ R26, R3, R14 ;  /* 0x0000000e031a7220 */ /* 0x000fe20000410000 */
[----:B------:R-:W-:Y:S02]  /*3350*/  FMNMX.FTZ R12, R51, R12, !PT ;  /* 0x0000000c330c7209 */ /* 0x000fe40007810000 */
[----:B------:R-:W-:-:S02]  /*3360*/  FSEL R11, R62, -INF , !P1 ;  /* 0xff8000003e0b7808 */ /* 0x000fc40004800000 */
[----:B------:R-:W-:Y:S02]  /*3370*/  FSETP.NEU.FTZ.AND P1, PT, R3, -INF , PT ;  /* 0xff8000000300780b */ /* 0x000fe40003f3d000 */
[----:B------:R-:W-:Y:S02]  /*3380*/  ISETP.NE.AND P5, PT, R60, RZ, PT ;  /* 0x000000ff3c00720c */ /* 0x000fe40003fa5270 */
[----:B------:R-:W-:Y:S02]  /*3390*/  FMNMX.FTZ R12, R53, R12, !PT ;  /* 0x0000000c350c7209 */ /* 0x000fe40007810000 */
[----:B------:R-:W-:Y:S02]  /*33a0*/  FSEL R83, R26, RZ, P1 ;  /* 0x000000ff1a537208 */ /* 0x000fe40000800000 */
[----:B------:R-:W-:Y:S02]  /*33b0*/  ISETP.GT.AND P1, PT, R10, 0x49, !P5 ;  /* 0x000000490a00780c */ /* 0x000fe40006f24270 */
[----:B------:R-:W-:Y:S01]  /*33c0*/  FMNMX.FTZ R12, R55, R12, !PT ;  /* 0x0000000c370c7209 */ /* 0x000fe20007810000 */
[-CC-:B------:R-:W-:Y:S01]  /*33d0*/  FFMA.FTZ R26, R76, R14.reuse, -R83.reuse ;  /* 0x0000000e4c1a7223 */ /* 0x180fe20000010853 */
[----:B------:R-:W-:Y:S01]  /*33e0*/  ISETP.LT.OR P1, PT, R2, 0x4a, P1 ;  /* 0x0000004a0200780c */ /* 0x000fe20000f21670 */
[--C-:B------:R-:W-:Y:S01]  /*33f0*/  FFMA.FTZ R24, R28, R14, -R83.reuse ;  /* 0x0000000e1c187223 */ /* 0x100fe20000010853 */
[----:B------:R-:W-:Y:S01]  /*3400*/  ISETP.NE.AND P6, PT, R97, RZ, PT ;  /* 0x000000ff6100720c */ /* 0x000fe20003fc5270 */
[----:B------:R1:W-:Y:S01]  /*3410*/  MUFU.EX2 R85, R26 ;  /* 0x0000001a00557308 */ /* 0x0003e20000000800 */
[----:B------:R-:W-:Y:S01]  /*3420*/  FMNMX.FTZ R12, R13, R12, !PT ;  /* 0x0000000c0d0c7209 */ /* 0x000fe20007810000 */
[-CC-:B------:R-:W-:Y:S01]  /*3430*/  FFMA.FTZ R28, R78, R14.reuse, -R83.reuse ;  /* 0x0000000e4e1c7223 */ /* 0x180fe20000010853 */
[----:B------:R-:W-:Y:S01]  /*3440*/  FSEL R63, R63, -INF , !P1 ;  /* 0xff8000003f3f7808 */ /* 0x000fe20004800000 */
[-CC-:B------:R-:W-:Y:S01]  /*3450*/  FFMA.FTZ R30, R80, R14.reuse, -R83.reuse ;  /* 0x0000000e501e7223 */ /* 0x180fe20000010853 */
[----:B------:R-:W-:Y:S01]  /*3460*/  ISETP.GT.AND P1, PT, R10, 0x50, !P6 ;  /* 0x000000500a00780c */ /* 0x000fe20007724270 */
[--C-:B------:R-:W-:Y:S01]  /*3470*/  FFMA.FTZ R32, R32, R14, -R83.reuse ;  /* 0x0000000e20207223 */ /* 0x100fe20000010853 */
[----:B------:R-:W-:Y:S01]  /*3480*/  FMNMX.FTZ R12, R59, R12, !PT ;  /* 0x0000000c3b0c7209 */ /* 0x000fe20007810000 */
[----:B------:R-:W2:Y:S01]  /*3490*/  MUFU.EX2 R24, R24 ;  /* 0x0000001800187308 */ /* 0x000ea20000000800 */
[----:B------:R-:W-:Y:S01]  /*34a0*/  ISETP.LT.OR P1, PT, R2, 0x51, P1 ;  /* 0x000000510200780c */ /* 0x000fe20000f21670 */
[--C-:B-1----:R-:W-:Y:S01]  /*34b0*/  FFMA.FTZ R26, R82, R14, -R83.reuse ;  /* 0x0000000e521a7223 */ /* 0x102fe20000010853 */
[----:B------:R-:W-:Y:S01]  /*34c0*/  FMNMX.FTZ R12, R11, R12, !PT ;  /* 0x0000000c0b0c7209 */ /* 0x000fe20007810000 */
[-CC-:B------:R-:W-:Y:S01]  /*34d0*/  FFMA.FTZ R34, R36, R14.reuse, -R83.reuse ;  /* 0x0000000e24227223 */ /* 0x180fe20000010853 */
[----:B------:R-:W-:Y:S01]  /*34e0*/  ISETP.NE.AND P5, PT, R64, RZ, PT ;  /* 0x000000ff4000720c */ /* 0x000fe20003fa5270 */
[--C-:B------:R-:W-:Y:S01]  /*34f0*/  FFMA.FTZ R38, R52, R14, -R83.reuse ;  /* 0x0000000e34267223 */ /* 0x100fe20000010853 */
[----:B------:R-:W-:Y:S01]  /*3500*/  FSEL R77, R66, -INF , !P1 ;  /* 0xff800000424d7808 */ /* 0x000fe20004800000 */
[----:B------:R1:W-:Y:S01]  /*3510*/  MUFU.EX2 R89, R26 ;  /* 0x0000001a00597308 */ /* 0x0003e20000000800 */
[----:B------:R-:W-:Y:S01]  /*3520*/  FMNMX.FTZ R12, R63, R12, !PT ;  /* 0x0000000c3f0c7209 */ /* 0x000fe20007810000 */
[-CC-:B------:R-:W-:Y:S01]  /*3530*/  FFMA.FTZ R36, R48, R14.reuse, -R83.reuse ;  /* 0x0000000e30247223 */ /* 0x180fe20000010853 */
[----:B------:R-:W-:Y:S01]  /*3540*/  ISETP.GT.AND P4, PT, R10, 0x59, !P5 ;  /* 0x000000590a00780c */ /* 0x000fe20006f84270 */
[-CC-:B------:R-:W-:Y:S01]  /*3550*/  FFMA.FTZ R10, R40, R14.reuse, -R83.reuse ;  /* 0x0000000e280a7223 */ /* 0x180fe20000010853 */
[----:B------:R-:W-:Y:S01]  /*3560*/  ISETP.LT.OR P3, PT, R2, 0x59, P3 ;  /* 0x000000590200780c */ /* 0x000fe20001f61670 */
[--C-:B------:R-:W-:Y:S01]  /*3570*/  FFMA.FTZ R40, R92, R14, -R83.reuse ;  /* 0x0000000e5c287223 */ /* 0x100fe20000010853 */
[----:B------:R-:W-:Y:S01]  /*3580*/  FSEL R67, R67, -INF , !P2 ;  /* 0xff80000043437808 */ /* 0x000fe20005000000 */
[----:B------:R-:W-:Y:S01]  /*3590*/  MUFU.EX2 R28, R28 ;  /* 0x0000001c001c7308 */ /* 0x000fe20000000800 */
[----:B------:R-:W-:Y:S01]  /*35a0*/  FMNMX.FTZ R12, R77, R12, !PT ;  /* 0x0000000c4d0c7209 */ /* 0x000fe20007810000 */
[-CC-:B-1----:R-:W-:Y:S01]  /*35b0*/  FFMA.FTZ R26, R86, R14.reuse, -R83.reuse ;  /* 0x0000000e561a7223 */ /* 0x182fe20000010853 */
[----:B------:R-:W-:Y:S01]  /*35c0*/  ISETP.LT.OR P4, PT, R2, 0x5a, P4 ;  /* 0x0000005a0200780c */ /* 0x000fe20002781670 */
[-CC-:B------:R-:W-:Y:S01]  /*35d0*/  FFMA.FTZ R2, R44, R14.reuse, -R83.reuse ;  /* 0x0000000e2c027223 */ /* 0x180fe20000010853 */
[----:B------:R-:W-:Y:S01]  /*35e0*/  FSEL R79, R70, -INF , !P3 ;  /* 0xff800000464f7808 */ /* 0x000fe20005800000 */
[--C-:B------:R-:W-:Y:S01]  /*35f0*/  FFMA.FTZ R42, R56, R14, -R83.reuse ;  /* 0x0000000e382a7223 */ /* 0x100fe20000010853 */
[----:B------:R-:W-:Y:S01]  /*3600*/  FMNMX.FTZ R12, R67, R12, !PT ;  /* 0x0000000c430c7209 */ /* 0x000fe20007810000 */
[----:B------:R1:W-:Y:S01]  /*3610*/  MUFU.EX2 R93, R26 ;  /* 0x0000001a005d7308 */ /* 0x0003e20000000800 */
[----:B------:R-:W-:Y:S01]  /*3620*/  FSEL R71, R71, -INF , !P4 ;  /* 0xff80000047477808 */ /* 0x000fe20006000000 */
[--C-:B------:R-:W-:Y:S01]  /*3630*/  FFMA.FTZ R57, R57, R14, -R83.reuse ;  /* 0x0000000e39397223 */ /* 0x100fe20000010853 */
[----:B------:R-:W-:Y:S01]  /*3640*/  FMNMX.FTZ R12, R79, R12, !PT ;  /* 0x0000000c4f0c7209 */ /* 0x000fe20007810000 */
[-CC-:B------:R-:W-:Y:S01]  /*3650*/  FFMA.FTZ R25, R25, R14.reuse, -R83.reuse ;  /* 0x0000000e19197223 */ /* 0x180fe20000010853 */
[-CC-:B------:R-:W-:Y:S01]  /*3660*/  FFMA.FTZ R61, R61, R14.reuse, -R83.reuse ;  /* 0x0000000e3d3d7223 */ /* 0x180fe20000010853 */
[--C-:B------:R-:W-:Y:S01]  /*3670*/  FFMA.FTZ R21, R21, R14, -R83.reuse ;  /* 0x0000000e15157223 */ /* 0x100fe20000010853 */
[----:B------:R-:W-:Y:S01]  /*3680*/  FMNMX.FTZ R12, R71, R12, !PT ;  /* 0x0000000c470c7209 */ /* 0x000fe20007810000 */
[----:B------:R3:W4:Y:S01]  /*3690*/  MUFU.EX2 R87, R30 ;  /* 0x0000001e00577308 */ /* 0x0007220000000800 */
[-CC-:B-1----:R-:W-:Y:S01]  /*36a0*/  FFMA.FTZ R26, R90, R14.reuse, -R83.reuse ;  /* 0x0000000e5a1a7223 */ /* 0x182fe20000010853 */
[-CC-:B------:R-:W-:Y:S01]  /*36b0*/  FFMA.FTZ R65, R65, R14.reuse, -R83.reuse ;  /* 0x0000000e41417223 */ /* 0x180fe20000010853 */
[--C-:B------:R-:W-:Y:S01]  /*36c0*/  FFMA.FTZ R15, R15, R14, -R83.reuse ;  /* 0x0000000e0f0f7223 */ /* 0x100fe20000010853 */
[----:B------:R-:W1:Y:S01]  /*36d0*/  SHFL.BFLY PT, R81, R12, 0x2, 0x1f ;  /* 0x0c401f000c517f89 */ /* 0x000e6200000e0000 */
[----:B--2---:R-:W-:Y:S01]  /*36e0*/  F2FP.BF16.F32.PACK_AB R156, R85, R24 ;  /* 0x00000018559c723e */ /* 0x004fe200000010ff */
[-CC-:B------:R-:W-:Y:S01]  /*36f0*/  FFMA.FTZ R69, R69, R14.reuse, -R83.reuse ;  /* 0x0000000e45457223 */ /* 0x180fe20000010853 */
[----:B------:R-:W-:Y:S01]  /*3700*/  ISETP.GE.AND P5, PT, R75, 0x1, PT ;  /* 0x000000014b00780c */ /* 0x000fe20003fa6270 */
[----:B------:R-:W-:Y:S01]  /*3710*/  MUFU.EX2 R97, R26 ;  /* 0x0000001a00617308 */ /* 0x000fe20000000800 */
[----:B---3--:R-:W-:-:S07]  /*3720*/  FFMA.FTZ R30, R84, R14, -R83 ;  /* 0x0000000e541e7223 */ /* 0x008fce0000010853 */
[----:B------:R2:W-:Y:S01]  /*3730*/  MUFU.EX2 R91, R30 ;  /* 0x0000001e005b7308 */ /* 0x0005e20000000800 */
[----:B----4-:R-:W-:-:S07]  /*3740*/  F2FP.BF16.F32.PACK_AB R158, R87, R28 ;  /* 0x0000001c579e723e */ /* 0x010fce00000010ff */
[----:B------:R-:W3:Y:S01]  /*3750*/  MUFU.EX2 R32, R32 ;  /* 0x0000002000207308 */ /* 0x000ee20000000800 */
[----:B--2---:R-:W-:Y:S01]  /*3760*/  FFMA.FTZ R30, R88, R14, -R83 ;  /* 0x0000000e581e7223 */ /* 0x004fe20000010853 */
[----:B-1----:R-:W-:-:S06]  /*3770*/  FMNMX.FTZ R81, R12, R81, !PT ;  /* 0x000000510c517209 */ /* 0x002fcc0007810000 */
[----:B------:R-:W-:Y:S01]  /*3780*/  MUFU.EX2 R95, R30 ;  /* 0x0000001e005f7308 */ /* 0x000fe20000000800 */
[----:B------:R-:W1:Y:S07]  /*3790*/  SHFL.BFLY PT, R12, R81, 0x1, 0x1f ;  /* 0x0c201f00510c7f89 */ /* 0x000e6e00000e0000 */
[----:B------:R-:W2:Y:S01]  /*37a0*/  MUFU.EX2 R34, R34 ;  /* 0x0000002200227308 */ /* 0x000ea20000000800 */
[----:B---3--:R-:W-:-:S07]  /*37b0*/  F2FP.BF16.F32.PACK_AB R152, R89, R32 ;  /* 0x000000205998723e */ /* 0x008fce00000010ff */
[----:B------:R-:W3:Y:S08]  /*37c0*/  MUFU.EX2 R10, R10 ;  /* 0x0000000a000a7308 */ /* 0x000ef00000000800 */
[----:B------:R-:W-:Y:S01]  /*37d0*/  MUFU.EX2 R99, R40 ;  /* 0x0000002800637308 */ /* 0x000fe20000000800 */
[----:B-1----:R-:W-:Y:S02]  /*37e0*/  FMNMX.FTZ R12, R81, R12, !PT ;  /* 0x0000000c510c7209 */ /* 0x002fe40007810000 */
[----:B--2---:R-:W-:-:S02]  /*37f0*/  F2FP.BF16.F32.PACK_AB R154, R91, R34 ;  /* 0x000000225b9a723e */ /* 0x004fc400000010ff */
[C---:B------:R-:W-:Y:S01]  /*3800*/  FSETP.NEU.FTZ.AND P1, PT, R12.reuse, -INF , PT ;  /* 0xff8000000c00780b */ /* 0x040fe20003f3d000 */
[----:B------:R-:W-:Y:S02]  /*3810*/  FMUL.FTZ R26, R12, R14 ;  /* 0x0000000e0c1a7220 */ /* 0x000fe40000410000 */
[----:B------:R-:W1:Y:S01]  /*3820*/  MUFU.EX2 R2, R2 ;  /* 0x0000000200027308 */ /* 0x000e620000000800 */
[----:B---3--:R-:W-:Y:S02]  /*3830*/  F2FP.BF16.F32.PACK_AB R148, R93, R10 ;  /* 0x0000000a5d94723e */ /* 0x008fe400000010ff */
[----:B------:R-:W-:-:S05]  /*3840*/  FSEL R26, R26, RZ, P1 ;  /* 0x000000ff1a1a7208 */ /* 0x000fca0000800000 */
        /* <DEDUP_REMOVED lines=23> */
[----:B------:R-:W-:Y:S01]  /*39c0*/  FADD.FTZ R31, R87, R50 ;  /* 0x00000032571f7221 */ /* 0x000fe20000010000 */
[-CC-:B------:R-:W-:Y:S01]  /*39d0*/  FFMA.FTZ R63, R63, R14.reuse, -R26.reuse ;  /* 0x0000000e3f3f7223 */ /* 0x180fe2000001081a */
[-CC-:B------:R-:W-:Y:S01]  /*39e0*/  FFMA.FTZ R77, R77, R14.reuse, -R26.reuse ;  /* 0x0000000e4d4d7223 */ /* 0x180fe2000001081a */
[-CC-:B------:R-:W-:Y:S01]  /*39f0*/  FFMA.FTZ R67, R67, R14.reuse, -R26.reuse ;  /* 0x0000000e43437223 */ /* 0x180fe2000001081a */
[----:B------:R-:W-:Y:S01]  /*3a00*/  FADD.FTZ R52, R32, R31 ;  /* 0x0000001f20347221 */ /* 0x000fe20000010000 */
[-CC-:B------:R-:W-:Y:S01]  /*3a10*/  FFMA.FTZ R79, R79, R14.reuse, -R26.reuse ;  /* 0x0000000e4f4f7223 */ /* 0x180fe2000001081a */
[----:B------:R-:W-:Y:S01]  /*3a20*/  FFMA.FTZ R71, R71, R14, -R26 ;  /* 0x0000000e47477223 */ /* 0x000fe2000001081a */
[----:B------:R-:W3:Y:S01]  /*3a30*/  MUFU.EX2 R29, R29 ;  /* 0x0000001d001d7308 */ /* 0x000ee20000000800 */
[----:B------:R-:W-:Y:S01]  /*3a40*/  FADD.FTZ R31, R89, R52 ;  /* 0x00000034591f7221 */ /* 0x000fe20000010000 */
[----:B-1----:R-:W-:-:S03]  /*3a50*/  F2FP.BF16.F32.PACK_AB R150, R95, R2 ;  /* 0x000000025f96723e */ /* 0x002fc600000010ff */
[----:B------:R-:W-:-:S03]  /*3a60*/  FADD.FTZ R54, R34, R31 ;  /* 0x0000001f22367221 */ /* 0x000fc60000010000 */
[----:B------:R-:W1:Y:S01]  /*3a70*/  MUFU.EX2 R33, R33 ;  /* 0x0000002100217308 */ /* 0x000e620000000800 */
[----:B--2---:R-:W-:Y:S01]  /*3a80*/  FADD.FTZ R52, R27, R20 ;  /* 0x000000141b347221 */ /* 0x004fe20000010000 */
[----:B------:R-:W-:Y:S01]  /*3a90*/  F2FP.BF16.F32.PACK_AB R157, R20, R27 ;  /* 0x0000001b149d723e */ /* 0x000fe200000010ff */
[----:B------:R-:W-:-:S05]  /*3aa0*/  VIADD R20, R72, 0xfffffffe ;  /* 0xfffffffe48147836 */ /* 0x000fca0000000000 */
[----:B------:R2:W4:Y:S01]  /*3ab0*/  MUFU.EX2 R40, R35 ;  /* 0x0000002300287308 */ /* 0x0005220000000800 */
[----:B---3--:R-:W-:Y:S01]  /*3ac0*/  FADD.FTZ R31, R29, R52 ;  /* 0x000000341d1f7221 */ /* 0x008fe20000010000 */
[----:B------:R-:W-:-:S06]  /*3ad0*/  F2FP.BF16.F32.PACK_AB R159, R30, R29 ;  /* 0x0000001d1e9f723e */ /* 0x000fcc00000010ff */
[----:B------:R-:W3:Y:S01]  /*3ae0*/  MUFU.EX2 R37, R37 ;  /* 0x0000002500257308 */ /* 0x000ee20000000800 */
[----:B--2---:R-:W-:Y:S01]  /*3af0*/  FADD.FTZ R35, R91, R54 ;  /* 0x000000365b237221 */ /* 0x004fe20000010000 */
[----:B------:R-:W-:Y:S01]  /*3b00*/  FADD.FTZ R54, R30, R31 ;  /* 0x0000001f1e367221 */ /* 0x000fe20000010000 */
[----:B------:R-:W-:Y:S02]  /*3b10*/  FFMA.FTZ R31, R13, R14, -R26 ;  /* 0x0000000e0d1f7223 */ /* 0x000fe4000001081a */
[----:B------:R-:W-:Y:S01]  /*3b20*/  FADD.FTZ R56, R10, R35 ;  /* 0x000000230a387221 */ /* 0x000fe20000010000 */
[----:B-1----:R-:W-:Y:S02]  /*3b30*/  FADD.FTZ R13, R33, R54 ;  /* 0x00000036210d7221 */ /* 0x002fe40000010000 */
[----:B------:R1:W2:Y:S01]  /*3b40*/  MUFU.EX2 R44, R39 ;  /* 0x00000027002c7308 */ /* 0x0002a20000000800 */
[----:B------:R-:W-:Y:S01]  /*3b50*/  FADD.FTZ R35, R93, R56 ;  /* 0x000000385d237221 */ /* 0x000fe20000010000 */
[C---:B----4-:R-:W-:Y:S01]  /*3b60*/  FADD.FTZ R54, R40.reuse, R13 ;  /* 0x0000000d28367221 */ /* 0x050fe20000010000 */
[----:B------:R-:W-:Y:S01]  /*3b70*/  IMAD.IADD R13, R73, 0x1, -R0 ;  /* 0x00000001490d7824 */ /* 0x000fe200078e0a00 */
[----:B------:R-:W-:Y:S01]  /*3b80*/  F2FP.BF16.F32.PACK_AB R153, R40, R33 ;  /* 0x000000212899723e */ /* 0x000fe200000010ff */
[----:B------:R-:W-:-:S03]  /*3b90*/  FADD.FTZ R56, R2, R35 ;  /* 0x0000002302387221 */ /* 0x000fc60000010000 */
[----:B------:R-:W4:Y:S01]  /*3ba0*/  MUFU.EX2 R41, R41 ;  /* 0x0000002900297308 */ /* 0x000f220000000800 */
[----:B---3--:R-:W-:Y:S01]  /*3bb0*/  FADD.FTZ R35, R37, R54 ;  /* 0x0000003625237221 */ /* 0x008fe20000010000 */
[----:B-1----:R-:W-:-:S06]  /*3bc0*/  FADD.FTZ R39, R95, R56 ;  /* 0x000000385f277221 */ /* 0x002fcc0000010000 */
[----:B------:R-:W1:Y:S01]  /*3bd0*/  MUFU.EX2 R36, R36 ;  /* 0x0000002400247308 */ /* 0x000e620000000800 */
[C---:B--2---:R-:W-:Y:S01]  /*3be0*/  FADD.FTZ R54, R44.reuse, R35 ;  /* 0x000000232c367221 */ /* 0x044fe20000010000 */
[----:B------:R-:W-:-:S06]  /*3bf0*/  F2FP.BF16.F32.PACK_AB R155, R44, R37 ;  /* 0x000000252c9b723e */ /* 0x000fcc00000010ff */
[----:B------:R-:W2:Y:S01]  /*3c00*/  MUFU.EX2 R46, R43 ;  /* 0x0000002b002e7308 */ /* 0x000ea20000000800 */
[----:B----4-:R-:W-:-:S07]  /*3c10*/  FADD.FTZ R35, R41, R54 ;  /* 0x0000003629237221 */ /* 0x010fce0000010000 */
[----:B------:R-:W3:Y:S01]  /*3c20*/  MUFU.EX2 R45, R45 ;  /* 0x0000002d002d7308 */ /* 0x000ee20000000800 */
[----:B-1----:R-:W-:Y:S01]  /*3c30*/  FADD.FTZ R56, R36, R39 ;  /* 0x0000002724387221 */ /* 0x002fe20000010000 */
[----:B------:R-:W-:-:S03]  /*3c40*/  F2FP.BF16.F32.PACK_AB R144, R97, R36 ;  /* 0x000000246190723e */ /* 0x000fc600000010ff */
[----:B------:R-:W-:-:S03]  /*3c50*/  FADD.FTZ R39, R97, R56 ;  /* 0x0000003861277221 */ /* 0x000fc60000010000 */
[----:B------:R-:W1:Y:S01]  /*3c60*/  MUFU.EX2 R38, R38 ;  /* 0x0000002600267308 */ /* 0x000e620000000800 */
[C---:B--2---:R-:W-:Y:S01]  /*3c70*/  FADD.FTZ R54, R46.reuse, R35 ;  /* 0x000000232e367221 */ /* 0x044fe20000010000 */
[----:B------:R-:W-:-:S06]  /*3c80*/  F2FP.BF16.F32.PACK_AB R149, R46, R41 ;  /* 0x000000292e95723e */ /* 0x000fcc00000010ff */
[----:B------:R-:W2:Y:S01]  /*3c90*/  MUFU.EX2 R48, R47 ;  /* 0x0000002f00307308 */ /* 0x000ea20000000800 */
[----:B---3--:R-:W-:-:S07]  /*3ca0*/  FADD.FTZ R35, R45, R54 ;  /* 0x000000362d237221 */ /* 0x008fce0000010000 */
[----:B------:R-:W-:Y:S01]  /*3cb0*/  MUFU.EX2 R49, R49 ;  /* 0x0000003100317308 */ /* 0x000fe20000000800 */
[----:B-1----:R-:W-:Y:S01]  /*3cc0*/  FADD.FTZ R56, R38, R39 ;  /* 0x0000002726387221 */ /* 0x002fe20000010000 */
[----:B------:R-:W-:-:S03]  /*3cd0*/  F2FP.BF16.F32.PACK_AB R146, R99, R38 ;  /* 0x000000266392723e */ /* 0x000fc600000010ff */
[----:B------:R-:W-:-:S03]  /*3ce0*/  FADD.FTZ R39, R99, R56 ;  /* 0x0000003863277221 */ /* 0x000fc60000010000 */
[----:B------:R-:W1:Y:S01]  /*3cf0*/  MUFU.EX2 R42, R42 ;  /* 0x0000002a002a7308 */ /* 0x000e620000000800 */
[C---:B--2---:R-:W-:Y:S01]  /*3d00*/  FADD.FTZ R54, R48.reuse, R35 ;  /* 0x0000002330367221 */ /* 0x044fe20000010000 */
[----:B------:R-:W-:-:S06]  /*3d10*/  F2FP.BF16.F32.PACK_AB R151, R48, R45 ;  /* 0x0000002d3097723e */ /* 0x000fcc00000010ff */
[----:B------:R-:W2:Y:S08]  /*3d20*/  MUFU.EX2 R50, R51 ;  /* 0x0000003300327308 */ /* 0x000eb00000000800 */
[----:B------:R-:W3:Y:S01]  /*3d30*/  MUFU.EX2 R57, R57 ;  /* 0x0000003900397308 */ /* 0x000ee20000000800 */
[----:B-1----:R-:W-:-:S07]  /*3d40*/  FADD.FTZ R56, R42, R39 ;  /* 0x000000272a387221 */ /* 0x002fce0000010000 */
[----:B------:R-:W-:Y:S01]  /*3d50*/  MUFU.EX2 R53, R53 ;  /* 0x0000003500357308 */ /* 0x000fe20000000800 */
[----:B--2---:R-:W-:-:S07]  /*3d60*/  F2FP.BF16.F32.PACK_AB R145, R50, R49 ;  /* 0x000000313291723e */ /* 0x004fce00000010ff */
[----:B------:R-:W1:Y:S01]  /*3d70*/  MUFU.EX2 R25, R25 ;  /* 0x0000001900197308 */ /* 0x000e620000000800 */
[C---:B---3--:R-:W-:Y:S01]  /*3d80*/  FADD.FTZ R56, R57.reuse, R56 ;  /* 0x0000003839387221 */ /* 0x048fe20000010000 */
[----:B------:R-:W-:-:S06]  /*3d90*/  F2FP.BF16.F32.PACK_AB R140, R57, R42 ;  /* 0x0000002a398c723e */ /* 0x000fcc00000010ff */
[----:B------:R-:W2:Y:S08]  /*3da0*/  MUFU.EX2 R52, R55 ;  /* 0x0000003700347308 */ /* 0x000eb00000000800 */
[----:B------:R-:W3:Y:S01]  /*3db0*/  MUFU.EX2 R142, R61 ;  /* 0x0000003d008e7308 */ /* 0x000ee20000000800 */
[----:B-1----:R-:W-:-:S07]  /*3dc0*/  FADD.FTZ R35, R25, R56 ;  /* 0x0000003819237221 */ /* 0x002fce0000010000 */
[----:B------:R-:W1:Y:S01]  /*3dd0*/  MUFU.EX2 R31, R31 ;  /* 0x0000001f001f7308 */ /* 0x000e620000000800 */
[----:B--2---:R-:W-:-:S07]  /*3de0*/  F2FP.BF16.F32.PACK_AB R147, R52, R53 ;  /* 0x000000353493723e */ /* 0x004fce00000010ff */
[----:B------:R2:W-:Y:S08]  /*3df0*/  MUFU.EX2 R143, R11 ;  /* 0x0000000b008f7308 */ /* 0x0005f00000000800 */
[----:B------:R-:W4:Y:S01]  /*3e00*/  MUFU.EX2 R21, R21 ;  /* 0x0000001500157308 */ /* 0x000f220000000800 */
[----:B--2---:R-:W-:-:S04]  /*3e10*/  FADD.FTZ R11, R49, R54 ;  /* 0x00000036310b7221 */ /* 0x004fc80000010000 */
[----:B------:R-:W-:-:S03]  /*3e20*/  FADD.FTZ R24, R50, R11 ;  /* 0x0000000b32187221 */ /* 0x000fc60000010000 */
[----:B------:R-:W2:Y:S01]  /*3e30*/  MUFU.EX2 R0, R59 ;  /* 0x0000003b00007308 */ /* 0x000ea20000000800 */
[----:B------:R-:W-:Y:S01]  /*3e40*/  FADD.FTZ R11, R53, R24 ;  /* 0x00000018350b7221 */ /* 0x000fe20000010000 */
[C---:B---3--:R-:W-:Y:S01]  /*3e50*/  FADD.FTZ R24, R142.reuse, R35 ;  /* 0x000000238e187221 */ /* 0x048fe20000010000 */
[----:B------:R-:W-:Y:S02]  /*3e60*/  F2FP.BF16.F32.PACK_AB R142, R142, R25 ;  /* 0x000000198e8e723e */ /* 0x000fe400000010ff */
[----:B------:R-:W-:-:S03]  /*3e70*/  FADD.FTZ R10, R52, R11 ;  /* 0x0000000b340a7221 */ /* 0x000fc60000010000 */
[----:B------:R-:W3:Y:S01]  /*3e80*/  MUFU.EX2 R136, R65 ;  /* 0x0000004100887308 */ /* 0x000ee20000000800 */
[----:B-1----:R-:W-:Y:S01]  /*3e90*/  FADD.FTZ R11, R31, R10 ;  /* 0x0000000a1f0b7221 */ /* 0x002fe20000010000 */
[----:B----4-:R-:W-:-:S06]  /*3ea0*/  FADD.FTZ R35, R21, R24 ;  /* 0x0000001815237221 */ /* 0x010fcc0000010000 */
[----:B------:R-:W1:Y:S01]  /*3eb0*/  MUFU.EX2 R15, R15 ;  /* 0x0000000f000f7308 */ /* 0x000e620000000800 */
[C---:B--2---:R-:W-:Y:S01]  /*3ec0*/  FADD.FTZ R10, R0.reuse, R11 ;  /* 0x0000000b000a7221 */ /* 0x044fe20000010000 */
[----:B------:R-:W-:-:S06]  /*3ed0*/  F2FP.BF16.F32.PACK_AB R141, R0, R31 ;  /* 0x0000001f008d723e */ /* 0x000fcc00000010ff */
[----:B------:R-:W2:Y:S01]  /*3ee0*/  MUFU.EX2 R26, R63 ;  /* 0x0000003f001a7308 */ /* 0x000ea20000000800 */
[C---:B---3--:R-:W-:Y:S01]  /*3ef0*/  FADD.FTZ R24, R136.reuse, R35 ;  /* 0x0000002388187221 */ /* 0x048fe20000010000 */
[----:B------:R-:W-:Y:S01]  /*3f00*/  F2FP.BF16.F32.PACK_AB R136, R136, R21 ;  /* 0x000000158888723e */ /* 0x000fe200000010ff */
[----:B------:R-:W-:-:S05]  /*3f10*/  FADD.FTZ R21, R143, R10 ;  /* 0x0000000a8f157221 */ /* 0x000fca0000010000 */
[----:B------:R-:W3:Y:S01]  /*3f20*/  MUFU.EX2 R138, R69 ;  /* 0x00000045008a7308 */ /* 0x000ee20000000800 */
[----:B-1----:R-:W-:-:S07]  /*3f30*/  FADD.FTZ R11, R15, R24 ;  /* 0x000000180f0b7221 */ /* 0x002fce0000010000 */
[----:B------:R-:W1:Y:S01]  /*3f40*/  MUFU.EX2 R77, R77 ;  /* 0x0000004d004d7308 */ /* 0x000e620000000800 */
[C---:B--2---:R-:W-:Y:S01]  /*3f50*/  FADD.FTZ R10, R26.reuse, R21 ;  /* 0x000000151a0a7221 */ /* 0x044fe20000010000 */
[----:B------:R-:W-:Y:S01]  /*3f60*/  VIADD R21, R13, UR42 ;  /* 0x0000002a0d157c36 */ /* 0x000fe20008000000 */
[----:B------:R-:W-:-:S03]  /*3f70*/  F2FP.BF16.F32.PACK_AB R143, R26, R143 ;  /* 0x0000008f1a8f723e */ /* 0x000fc600000010ff */
[----:B------:R-:W-:Y:S02]  /*3f80*/  IMAD.IADD R74, R21, 0x1, R74 ;  /* 0x00000001154a7824 */ /* 0x000fe400078e024a */
[----:B------:R-:W2:Y:S01]  /*3f90*/  MUFU.EX2 R2, R67 ;  /* 0x0000004300027308 */ /* 0x000ea20000000800 */
[C---:B---3--:R-:W-:Y:S01]  /*3fa0*/  FADD.FTZ R11, R138.reuse, R11 ;  /* 0x0000000b8a0b7221 */ /* 0x048fe20000010000 */
[----:B------:R-:W-:-:S06]  /*3fb0*/  F2FP.BF16.F32.PACK_AB R138, R138, R15 ;  /* 0x0000000f8a8a723e */ /* 0x000fcc00000010ff */
[----:B------:R-:W3:Y:S01]  /*3fc0*/  MUFU.EX2 R79, R79 ;  /* 0x0000004f004f7308 */ /* 0x000ee20000000800 */
[----:B-1----:R-:W-:-:S07]  /*3fd0*/  FADD.FTZ R15, R77, R10 ;  /* 0x0000000a4d0f7221 */ /* 0x002fce0000010000 */
[----:B------:R-:W1:Y:S01]  /*3fe0*/  MUFU.EX2 R24, R71 ;  /* 0x0000004700187308 */ /* 0x000e620000000800 */
[C---:B--2---:R-:W-:Y:S01]  /*3ff0*/  FADD.FTZ R10, R2.reuse, R15 ;  /* 0x0000000f020a7221 */ /* 0x044fe20000010000 */
[----:B------:R-:W-:-:S03]  /*4000*/  F2FP.BF16.F32.PACK_AB R137, R2, R77 ;  /* 0x0000004d0289723e */ /* 0x000fc600000010ff */
[----:B---3--:R-:W-:-:S04]  /*4010*/  FADD.FTZ R15, R79, R10 ;  /* 0x0000000a4f0f7221 */ /* 0x008fc80000010000 */
[C---:B-1----:R-:W-:Y:S01]  /*4020*/  FADD.FTZ R10, R24.reuse, R15 ;  /* 0x0000000f180a7221 */ /* 0x042fe20000010000 */
[----:B------:R-:W-:Y:S01]  /*4030*/  F2FP.BF16.F32.PACK_AB R139, R24, R79 ;  /* 0x0000004f188b723e */ /* 0x000fe200000010ff */
        /* <DEDUP_REMOVED lines=11> */
.L_x_892:
[----:B------:R-:W-:-:S13]  /*40f0*/  ISETP.NE.AND P1, PT, R75, 0x1, PT ;  /* 0x000000014b00780c */ /* 0x000fda0003f25270 */
[----:B------:R-:W1:Y:S02]  /*4100*/  @P1 LDC.64 R24, c[0x0][0x9e8] ;  /* 0x00027a00ff181b82 */ /* 0x000e640000000a00 */
[----:B-1----:R-:W-:-:S05]  /*4110*/  @P1 IMAD.HI.U32 R2, R0, R24, RZ ;  /* 0x0000001800021227 */ /* 0x002fca00078e00ff */
[----:B------:R-:W-:-:S07]  /*4120*/  @P1 SHF.R.U32.HI R0, RZ, R25, R2 ;  /* 0x00000019ff001219 */ /* 0x000fce0000011602 */
.L_x_893:
[----:B------:R-:W-:-:S05]  /*4130*/  IMAD R75, R0, R75, R75 ;  /* 0x0000004b004b7224 */ /* 0x000fca00078e024b */
[----:B------:R-:W-:-:S07]  /*4140*/  VIMNMX R74, R74, R75, PT ;  /* 0x0000004b4a4a7248 */ /* 0x000fce0003fe0100 */
.L_x_891:
[----:B------:R-:W-:Y:S01]  /*4150*/  IMAD.HI R74, R74, 0x2aaaaaab, RZ ;  /* 0x2aaaaaab4a4a7827 */ /* 0x000fe200078e02ff */
[----:B------:R-:W-:Y:S02]  /*4160*/  CS2R R86, SRZ ;  /* 0x0000000000567805 */ /* 0x000fe4000001ff00 */
[----:B------:R-:W-:Y:S02]  /*4170*/  CS2R R84, SRZ ;  /* 0x0000000000547805 */ /* 0x000fe4000001ff00 */
[----:B------:R-:W-:Y:S01]  /*4180*/  CS2R R82, SRZ ;  /* 0x0000000000527805 */ /* 0x000fe2000001ff00 */
[----:B------:R-:W-:Y:S01]  /*4190*/  IMAD.MOV.U32 R2, RZ, RZ, 0x3f800000 ;  /* 0x3f800000ff027424 */ /* 0x000fe200078e00ff */
[----:B------:R-:W-:Y:S01]  /*41a0*/  SHF.R.U32.HI R15, RZ, 0x1f, R74 ;  /* 0x0000001fff0f7819 */ /* 0x000fe2000001164a */
[----:B------:R-:W-:Y:S01]  /*41b0*/  IMAD.MOV.U32 R0, RZ, RZ, 0x3f800000 ;  /* 0x3f800000ff007424 */ /* 0x000fe200078e00ff */
[----:B------:R-:W-:Y:S02]  /*41c0*/  CS2R R80, SRZ ;  /* 0x0000000000507805 */ /* 0x000fe4000001ff00 */
[----:B------:R-:W-:-:S02]  /*41d0*/  CS2R R78, SRZ ;  /* 0x00000000004e7805 */ /* 0x000fc4000001ff00 */
[----:B------:R-:W-:Y:S02]  /*41e0*/  LEA.HI.SX32 R24, R74, R15, 0x1c ;  /* 0x0000000f4a187211 */ /* 0x000fe400078fe2ff */
[----:B------:R-:W-:Y:S02]  /*41f0*/  CS2R R76, SRZ ;  /* 0x00000000004c7805 */ /* 0x000fe4000001ff00 */
[----:B------:R-:W-:Y:S02]  /*4200*/  CS2R R74, SRZ ;  /* 0x00000000004a7805 */ /* 0x000fe4000001ff00 */
[----:B------:R-:W-:Y:S02]  /*4210*/  CS2R R72, SRZ ;  /* 0x0000000000487805 */ /* 0x000fe4000001ff00 */
[----:B------:R-:W-:Y:S02]  /*4220*/  VIMNMX R21, R19, R24, !PT ;  /* 0x0000001813157248 */ /* 0x000fe40007fe0100 */
[----:B------:R-:W-:-:S02]  /*4230*/  CS2R R70, SRZ ;  /* 0x0000000000467805 */ /* 0x000fc4000001ff00 */
[----:B------:R-:W-:Y:S02]  /*4240*/  CS2R R68, SRZ ;  /* 0x0000000000447805 */ /* 0x000fe4000001ff00 */
[----:B------:R-:W-:Y:S02]  /*4250*/  CS2R R66, SRZ ;  /* 0x0000000000427805 */ /* 0x000fe4000001ff00 */
        /* <DEDUP_REMOVED lines=21> */
[----:B------:R-:W-:Y:S01]  /*43b0*/  CS2R R24, SRZ ;  /* 0x0000000000187805 */ /* 0x000fe2000001ff00 */
[----:B------:R-:W-:Y:S06]  /*43c0*/  @!P1 BRA `(.L_x_894) ;  /* 0x0000002c005c9947 */ /* 0x000fec0003800000 */
[----:B------:R-:W-:Y:S01]  /*43d0*/  IMAD.IADD R15, R5, 0x1, R13 ;  /* 0x00000001050f7824 */ /* 0x000fe200078e020d */
[----:B------:R-:W-:Y:S01]  /*43e0*/  ULDC UR41, c[0x0][0x9e4] ;  /* 0x0002790000297ab9 */ /* 0x000fe20000000800 */
[----:B------:R-:W-:Y:S01]  /*43f0*/  IMAD.MOV.U32 R2, RZ, RZ, 0x3f800000 ;  /* 0x3f800000ff027424 */ /* 0x000fe200078e00ff */
[----:B------:R-:W-:Y:S01]  /*4400*/  ULDC UR47, c[0x0][0x9dc] ;  /* 0x00027700002f7ab9 */ /* 0x000fe20000000800 */
[----:B------:R-:W-:-:S07]  /*4410*/  IMAD.MOV.U32 R87, RZ, RZ, RZ ;  /* 0x000000ffff577224 */ /* 0x000fce00078e00ff */
.L_x_911:
[----:B------:R-:W-:-:S04]  /*4420*/  UIADD3 UR7, UR36, 0x1, URZ ;  /* 0x0000000124077890 */ /* 0x000fc8000fffe03f */
[----:B------:R-:W-:-:S04]  /*4430*/  UISETP.NE.AND UP0, UPT, UR7, 0x2, UPT ;  /* 0x000000020700788c */ /* 0x000fc8000bf05270 */
[----:B------:R-:W-:Y:S02]  /*4440*/  USEL UR40, URZ, 0x1, UP0 ;  /* 0x000000013f287887 */ /* 0x000fe40008000000 */
[----:B------:R-:W-:Y:S02]  /*4450*/  USEL UR7, UR7, URZ, UP0 ;  /* 0x0000003f07077287 */ /* 0x000fe40008000000 */
[----:B------:R-:W-:Y:S01]  /*4460*/  ULOP3.LUT UR40, UR46, UR40, URZ, 0x3c, !UPT ;  /* 0x000000282e287292 */ /* 0x000fe2000f8e3c3f */
[----:B------:R-:W-:Y:S11]  /*4470*/  @!P0 BRA `(.L_x_895) ;  /* 0x0000000000048947 */ /* 0x000ff60003800000 */
[----:B------:R-:W-:Y:S01]  /*4480*/  BPT.TRAP 0x1 ;  /* 0x000000040000795c */ /* 0x000fe20000300000 */
.L_x_895:
[----:B------:R-:W-:Y:S01]  /*4490*/  ULEA UR38, UR7, UR37, 0x3 ;  /* 0x0000002507267291 */ /* 0x000fe2000f8e183f */
[----:B------:R-:W-:-:S05]  /*44a0*/  IMAD.U32 R14, RZ, RZ, UR40 ;  /* 0x00000028ff0e7e24 */ /* 0x000fca000f8e00ff */
[----:B------:R-:W-:-:S04]  /*44b0*/  SHF.L.U32 R14, R14, 0x1f, RZ ;  /* 0x0000001f0e0e7819 */ /* 0x000fc800000006ff */
[----:B------:R1:W2:Y:S01]  /*44c0*/  SYNCS.PHASECHK.TRANS64.TRYWAIT P1, [UR38+0x2a830], R14 ;  /* 0x02a8300eff0075a7 */ /* 0x0002a20008020166 */
[----:B------:R-:W-:Y:S05]  /*44d0*/  @!P0 BRA `(.L_x_896) ;  /* 0x0000000000048947 */ /* 0x000fea0003800000 */
[----:B------:R-:W-:Y:S01]  /*44e0*/  BPT.TRAP 0x1 ;  /* 0x000000040000795c */ /* 0x000fe20000300000 */
.L_x_896:
[----:B--2---:R-:W-:Y:S05]  /*44f0*/  @P1 BRA `(.L_x_897) ;  /* 0x0000000000081947 */ /* 0x004fea0003800000 */
[----:B------:R-:W2:Y:S02]  /*4500*/  SYNCS.PHASECHK.TRANS64.TRYWAIT P1, [UR38+0x2a830], R14 ;  /* 0x02a8300eff0075a7 */ /* 0x000ea40008020166 */
[----:B--2---:R-:W-:Y:S05]  /*4510*/  @!P1 BRA `(.L_x_898) ;  /* 0x000000c800f49947 */ /* 0x004fea0003800000 */
.L_x_897:
[----:B------:R-:W-:Y:S01]  /*4520*/  R2UR UR56, R8 ;  /* 0x00000000083872ca */ /* 0x000fe200000e0000 */
[----:B------:R-:W-:Y:S01]  /*4530*/  UIMAD UR6, UR7, 0x900, UR39 ;  /* 0x00000900070678a4 */ /* 0x000fe2000f8e0227 */
[----:B------:R-:W-:Y:S01]  /*4540*/  R2UR UR57, R9 ;  /* 0x00000000093972ca */ /* 0x000fe200000e0000 */
[----:B--2---:R-:W-:Y:S01]  /*4550*/  WARPGROUP.ARRIVE ;  /* 0x00000000000079c5 */ /* 0x004fe20000000000 */
        /* <DEDUP_REMOVED lines=11> */
[----:B------:R-:W-:Y:S01]  /*4610*/  HGMMA.64x96x16.F32.BF16 R88, gdesc[UR56], RZ, !UPT, gsb0 ;  /* 0x01600000385879f0 */ /* 0x000fe2000c0018ff */
        /* <DEDUP_REMOVED lines=79> */
[----:B------:R-:W-:Y:S01]  /*4b10*/  HGMMA.64x96x16.F32.BF16 R88, gdesc[UR56], R88, gsb0 ;  /* 0x01600000385879f0 */ /* 0x000fe20008001858 */
[----:B------:R-:W-:Y:S01]  /*4b20*/  R2UR UR56, R6 ;  /* 0x00000000063872ca */ /* 0x000fe200000e0000 */
[----:B------:R-:W-:Y:S01]  /*4b30*/  UIADD3 UR58, UR6, 0x606, URZ ;  /* 0x00000606063a7890 */ /* 0x000fe2000fffe03f */
[----:B------:R-:W-:Y:S01]  /*4b40*/  R2UR UR57, R7 ;  /* 0x00000000073972ca */ /* 0x000fe200000e0000 */
[----:B------:R-:W-:Y:S01]  /*4b50*/  UMOV UR59, 0x40000040 ;  /* 0x40000040003b7882 */ /* 0x000fe20000000000 */
        /* <DEDUP_REMOVED lines=31> */
[----:B------:R-:W-:Y:S05]  /*4d50*/  @!P0 BRA `(.L_x_899) ;  /* 0x0000000000048947 */ /* 0x000fea0003800000 */
[----:B------:R-:W-:Y:S01]  /*4d60*/  BPT.TRAP 0x1 ;  /* 0x000000040000795c */ /* 0x000fe20000300000 */
.L_x_899:
[----:B------:R-:W-:Y:S01]  /*4d70*/  ULEA UR6, UR36, UR37, 0x3 ;  /* 0x0000002524067291 */ /* 0x000fe2000f8e183f */
[----:B------:R-:W-:-:S05]  /*4d80*/  IMAD.U32 R0, RZ, RZ, UR46 ;  /* 0x0000002eff007e24 */ /* 0x000fca000f8e00ff */
[----:B------:R-:W-:-:S04]  /*4d90*/  SHF.L.U32 R0, R0, 0x1f, RZ ;  /* 0x0000001f00007819 */ /* 0x000fc800000006ff */
[----:B------:R2:W3:Y:S01]  /*4da0*/  SYNCS.PHASECHK.TRANS64.TRYWAIT P1, [UR6+0x2a850], R0 ;  /* 0x02a85000ff0075a7 */ /* 0x0004e20008020146 */
[----:B------:R-:W-:Y:S05]  /*4db0*/  @!P0 BRA `(.L_x_900) ;  /* 0x0000000000048947 */ /* 0x000fea0003800000 */
[----:B------:R-:W-:Y:S01]  /*4dc0*/  BPT.TRAP 0x1 ;  /* 0x000000040000795c */ /* 0x000fe20000300000 */
.L_x_900:
[----:B---3--:R-:W-:Y:S05]  /*4dd0*/  @P1 BRA `(.L_x_901) ;  /* 0x0000000000081947 */ /* 0x008fea0003800000 */
[----:B------:R-:W3:Y:S02]  /*4de0*/  SYNCS.PHASECHK.TRANS64.TRYWAIT P1, [UR6+0x2a850], R0 ;  /* 0x02a85000ff0075a7 */ /* 0x000ee40008020146 */
[----:B---3--:R-:W-:Y:S05]  /*4df0*/  @!P1 BRA `(.L_x_902) ;  /* 0x000000c000d49947 */ /* 0x008fea0003800000 */
.L_x_901:
[----:B------:R-:W-:Y:S01]  /*4e00*/  UIADD3 UR10, UR37, 0x400, URZ ;  /* 0x00000400250a7890 */ /* 0x000fe2000fffe03f */
[----:B------:R-:W-:Y:S01]  /*4e10*/  WARPGROUP.ARRIVE ;  /* 0x00000000000079c5 */ /* 0x000fe20000000000 */
[----:B------:R-:W-:-:S05]  /*4e20*/  UMOV UR11, 0x40000040 ;  /* 0x40000040000b7882 */ /* 0x000fca0000000000 */
[----:B------:R-:W4:Y:S01]  /*4e30*/  S2R R176, SR_TID.X ;  /* 0x0000000000b07919 */ /* 0x000f220000002100 */
[----:B------:R-:W-:Y:S01]  /*4e40*/  USHF.R.U32.HI UR10, URZ, 0x4, UR10 ;  /* 0x000000043f0a7899 */ /* 0x000fe2000801160a */
[----:B--23--:R-:W-:Y:S01]  /*4e50*/  IMAD.U32 R0, RZ, RZ, UR38 ;  /* 0x00000026ff007e24 */ /* 0x00cfe2000f8e00ff */
[----:B------:R-:W-:Y:S01]  /*4e60*/  ULDC UR15, c[0x0][0x2e0] ;  /* 0x0000b800000f7ab9 */ /* 0x000fe20000000800 */
[----:B------:R-:W-:Y:S01]  /*4e70*/  LOP3.LUT P1, RZ, R18, 0x80000, RZ, 0xc0, !PT ;  /* 0x0008000012ff7812 */ /* 0x000fe2000782c0ff */
[----:B------:R-:W-:-:S04]  /*4e80*/  ULOP3.LUT UR10, UR10, 0x3fff, URZ, 0xc0, !UPT ;  /* 0x00003fff0a0a7892 */ /* 0x000fc8000f8ec03f */
[----:B------:R-:W-:-:S04]  /*4e90*/  ULOP3.LUT UR10, UR10, 0x3000000, URZ, 0xfc, !UPT ;  /* 0x030000000a0a7892 */ /* 0x000fc8000f8efc3f */
[----:B------:R-:W-:-:S07]  /*4ea0*/  UIMAD UR14, UR36, 0x600, UR10 ;  /* 0x00000600240e78a4 */ /* 0x000fce000f8e020a */
[----:B------:R-:W-:Y:S02]  /*4eb0*/  UMOV UR10, UR14 ;  /* 0x0000000e000a7c82 */ /* 0x000fe40008000000 */
[----:B------:R-:W-:Y:S01]  /*4ec0*/  HGMMA.64x128x16.F32.BF16 R24, R156, gdesc[UR8].tnspB, R24, gsb0 ;  /* 0x41e000089c187df0 */ /* 0x000fe20008001818 */
[----:B------:R-:W-:Y:S01]  /*4ed0*/  UIADD3 UR10, UR14, 0x80, URZ ;  /* 0x000000800e0a7890 */ /* 0x000fe2000fffe03f */
[----:B------:R-:W-:Y:S01]  /*4ee0*/  UMOV UR11, 0x40000040 ;  /* 0x40000040000b7882 */ /* 0x000fe20000000000 */
[----:B----4-:R-:W-:-:S13]  /*4ef0*/  LOP3.LUT P2, RZ, R176, 0x7f, RZ, 0xc0, !PT ;  /* 0x0000007fb0ff7812 */ /* 0x010fda000784c0ff */
[----:B------:R-:W-:-:S05]  /*4f00*/  @!P2 VIADD R0, R0, 0x2a840 ;  /* 0x0002a8400000a836 */ /* 0x000fca0000000000 */
[----:B------:R-:W-:Y:S01]  /*4f10*/  @!P2 PRMT R0, RZ, 0x654, R0 ;  /* 0x00000654ff00a816 */ /* 0x000fe20000000000 */
        /* <DEDUP_REMOVED lines=23> */
[----:B------:R-:W-:Y:S02]  /*5090*/  ULOP3.LUT UR10, URZ, UR47, URZ, 0x33, !UPT ;  /* 0x0000002f3f0a7292 */ /* 0x000fe4000f8e333f */
[----:B------:R-:W-:Y:S02]  /*50a0*/  WARPGROUP.DEPBAR.LE gsb0, 0x0 ;  /* 0x00008000000079c5 */ /* 0x000fe40000010000 */
[----:B------:R-:W2:Y:S01]  /*50b0*/  LDC R137, c[0x0][0x288] ;  /* 0x0000a200ff897b82 */ /* 0x000ea20000000800 */
[----:B------:R-:W-:-:S04]  /*50c0*/  IMAD R138, R20, -0x60, RZ ;  /* 0xffffffa0148a7824 */ /* 0x000fc800078e02ff */
[--C-:B------:R-:W-:Y:S01]  /*50d0*/  IMAD R2, R17, UR15, R138.reuse ;  /* 0x0000000f11027c24 */ /* 0x100fe2000f8e028a */
[----:B------:R-:W-:Y:S01]  /*50e0*/  ULDC UR15, c[0x0][0x9e0] ;  /* 0x00027800000f7ab9 */ /* 0x000fe20000000800 */
[----:B------:R-:W-:Y:S01]  /*50f0*/  IMAD R144, R16, -0x2, R138 ;  /* 0xfffffffe10907824 */ /* 0x000fe200078e028a */
[----:B------:R3:W-:Y:S02]  /*5100*/  @!P2 SYNCS.ARRIVE.TRANS64.RED.A1T0 RZ, [R0+URZ], RZ ;  /* 0x000000ff00ffa9a7 */ /* 0x0007e4000810043f */
[----:B--2---:R-:W-:-:S05]  /*5110*/  IADD3 R137, R2, 0x1, -R137 ;  /* 0x0000000102897810 */ /* 0x004fca0007ffe889 */
[----:B------:R-:W-:-:S04]  /*5120*/  IMAD R137, R16, -0x2, R137 ;  /* 0xfffffffe10897824 */ /* 0x000fc800078e0289 */
[C---:B------:R-:W-:Y:S02]  /*5130*/  VIADD R140, R137.reuse, UR15 ;  /* 0x0000000f898c7c36 */ /* 0x040fe40008000000 */
[----:B------:R-:W-:Y:S02]  /*5140*/  VIADD R142, R137, UR10 ;  /* 0x0000000a898e7c36 */ /* 0x000fe40008000000 */
[C---:B---3--:R-:W-:Y:S02]  /*5150*/  IMAD.IADD R0, R5.reuse, 0x1, R140 ;  /* 0x0000000105007824 */ /* 0x048fe400078e028c */
[----:B------:R-:W-:Y:S01]  /*5160*/  IMAD.IADD R2, R5, 0x1, R142 ;  /* 0x0000000105027824 */ /* 0x000fe200078e028e */
[----:B------:R-:W-:Y:S06]  /*5170*/  @!P1 BRA `(.L_x_903) ;  /* 0x0000000000589947 */ /* 0x000fec0003800000 */
[----:B------:R-:W-:Y:S01]  /*5180*/  ISETP.GT.AND P1, PT, R15, -0x1, PT ;  /* 0xffffffff0f00780c */ /* 0x000fe20003f24270 */
[----:B------:R-:W-:-:S12]  /*5190*/  BSSY B0, `(.L_x_904) ;  /* 0x0000011000007945 */ /* 0x000fd80003800000 */
[----:B------:R-:W-:Y:S05]  /*51a0*/  @P1 BRA `(.L_x_905) ;  /* 0x0000000000201947 */ /* 0x000fea0003800000 */
[----:B------:R-:W-:Y:S01]  /*51b0*/  IMAD.U32 R139, RZ, RZ, UR41 ;  /* 0x00000029ff8b7e24 */ /* 0x000fe2000f8e00ff */
[----:B------:R-:W-:-:S04]  /*51c0*/  LOP3.LUT R137, RZ, R15, RZ, 0x33, !PT ;  /* 0x0000000fff897212 */ /* 0x000fc800078e33ff */
[----:B------:R-:W-:-:S13]  /*51d0*/  ISETP.NE.AND P1, PT, R139, 0x1, PT ;  /* 0x000000018b00780c */ /* 0x000fda0003f25270 */
[----:B------:R-:W1:Y:S02]  /*51e0*/  @P1 LDC.64 R146, c[0x0][0x9e8] ;  /* 0x00027a00ff921b82 */ /* 0x000e640000000a00 */
[----:B-1----:R-:W-:-:S05]  /*51f0*/  @P1 IMAD.HI.U32 R14, R137, R146, RZ ;  /* 0x00000092890e1227 */ /* 0x002fca00078e00ff */
[----:B------:R-:W-:-:S04]  /*5200*/  @P1 SHF.R.U32.HI R137, RZ, R147, R14 ;  /* 0x00000093ff891219 */ /* 0x000fc8000001160e */
[----:B------:R-:W-:Y:S01]  /*5210*/  LOP3.LUT R14, RZ, R137, RZ, 0x33, !PT ;  /* 0x00000089ff0e7212 */ /* 0x000fe200078e33ff */
[----:B------:R-:W-:Y:S06]  /*5220*/  BRA `(.L_x_906) ;  /* 0x00000000001c7947 */ /* 0x000fec0003800000 */
.L_x_905:
[----:B------:R-:W-:Y:S02]  /*5230*/  IMAD.U32 R139, RZ, RZ, UR41 ;  /* 0x00000029ff8b7e24 */ /* 0x000fe4000f8e00ff */
[----:B-1----:R-:W-:-:S03]  /*5240*/  IMAD.MOV.U32 R14, RZ, RZ, R15 ;  /* 0x000000ffff0e7224 */ /* 0x002fc600078e000f */
[----:B------:R-:W-:-:S13]  /*5250*/  ISETP.NE.AND P1, PT, R139, 0x1, PT ;  /* 0x000000018b00780c */ /* 0x000fda0003f25270 */
[----:B------:R-:W1:Y:S01]  /*5260*/  @P1 LDC.64 R146, c[0x0][0x9e8] ;  /* 0x00027a00ff921b82 */ /* 0x000e620000000a00 */
[----:B------:R-:W-:-:S04]  /*5270*/  @P1 IMAD.IADD R137, R5, 0x1, R13 ;  /* 0x0000000105891824 */ /* 0x000fc800078e020d */
[----:B-1----:R-:W-:-:S05]  /*5280*/  @P1 IMAD.HI.U32 R136, R137, R146, RZ ;  /* 0x0000009289881227 */ /* 0x002fca00078e00ff */
[----:B------:R-:W-:-:S07]  /*5290*/  @P1 SHF.R.U32.HI R14, RZ, R147, R136 ;  /* 0x00000093ff0e1219 */ /* 0x000fce0000011688 */
.L_x_906:
[----:B------:R-:W-:Y:S05]  /*52a0*/  BSYNC B0 ;  /* 0x0000000000007941 */ /* 0x000fea0003800000 */
.L_x_904:
[----:B------:R-:W-:-:S05]  /*52b0*/  IMAD R137, R14, R139, R144 ;  /* 0x0000008b0e897224 */ /* 0x000fca00078e0290 */
[----:B------:R-:W-:Y:S02]  /*52c0*/  VIADDMNMX R0, R137, R139, R0, PT ;  /* 0x0000008b89007246 */ /* 0x000fe40003800100 */
[----:B------:R-:W-:-:S07]  /*52d0*/  VIMNMX R2, R2, R137, !PT ;  /* 0x0000008902027248 */ /* 0x000fce0007fe0100 */
.L_x_903:
[C---:B------:R-:W-:Y:S02]  /*52e0*/  ISETP.GE.AND P2, PT, R138.reuse, 0x9, PT ;  /* 0x000000098a00780c */ /* 0x040fe40003f46270 */
[----:B------:R-:W-:Y:S02]  /*52f0*/  ISETP.GE.AND P1, PT, R138, 0x2, PT ;  /* 0x000000028a00780c */ /* 0x000fe40003f26270 */
[C---:B------:R-:W-:Y:S02]  /*5300*/  ISETP.GT.AND P3, PT, R2.reuse, 0x8, !P2 ;  /* 0x000000080200780c */ /* 0x040fe40005764270 */
[----:B------:R-:W-:Y:S02]  /*5310*/  ISETP.GT.AND P4, PT, R2, 0x1, !P1 ;  /* 0x000000010200780c */ /* 0x000fe40004f84270 */
[----:B------:R-:W-:Y:S02]  /*5320*/  ISETP.LT.OR P3, PT, R0, 0x9, P3 ;  /* 0x000000090000780c */ /* 0x000fe40001f61670 */
[----:B------:R-:W-:-:S02]  /*5330*/  ISETP.GE.AND P5, PT, R138, 0xa, PT ;  /* 0x0000000a8a00780c */ /* 0x000fc40003fa6270 */
[----:B------:R-:W-:Y:S02]  /*5340*/  FSEL R191, R92, -INF , !P3 ;  /* 0xff8000005cbf7808 */ /* 0x000fe40005800000 */
[----:B------:R-:W-:Y:S02]  /*5350*/  ISETP.LT.OR P4, PT, R0, 0x2, P4 ;  /* 0x000000020000780c */ /* 0x000fe40002781670 */
        /* <DEDUP_REMOVED lines=98> */
[----:B------:R-:W-:Y:S02]  /*5980*/  P2R R92, PR, RZ, 0x40 ;  /* 0x00000040ff5c7803 */ /* 0x000fe40000000000 */
[----:B------:R-:W-:-:S04]  /*5990*/  ISETP.GT.AND P6, PT, R2, RZ, !P6 ;  /* 0x000000ff0200720c */ /* 0x000fc800077c4270 */
[----:B------:R-:W-:-:S04]  /*59a0*/  ISETP.LT.OR P6, PT, R0, 0x1, P6 ;  /* 0x000000010000780c */ /* 0x000fc800037c1670 */
[----:B------:R-:W-:Y:S02]  /*59b0*/  FSEL R88, R88, -INF , !P6 ;  /* 0xff80000058587808 */ /* 0x000fe40007000000 */
[----:B------:R-:W-:-:S04]  /*59c0*/  ISETP.GE.AND P6, PT, R138, 0x5a, PT ;  /* 0x0000005a8a00780c */ /* 0x000fc80003fc6270 */
[----:B------:R-:W-:Y:S02]  /*59d0*/  P2R R128, PR, RZ, 0x40 ;  /* 0x00000040ff807803 */ /* 0x000fe40000000000 */
[----:B------:R-:W-:Y:S01]  /*59e0*/  ISETP.GT.AND P6, PT, R2, 0x59, !P6 ;  /* 0x000000590200780c */ /* 0x000fe200077c4270 */
[----:B------:R-:W-:-:S03]  /*59f0*/  IMAD.IADD R2, R4, 0x1, R142 ;  /* 0x0000000104027824 */ /* 0x000fc600078e028e */
[----:B------:R-:W-:Y:S01]  /*5a00*/  ISETP.LT.OR P6, PT, R0, 0x5a, P6 ;  /* 0x0000005a0000780c */ /* 0x000fe200037c1670 */
[----:B------:R-:W-:-:S03]  /*5a10*/  IMAD.IADD R0, R4, 0x1, R140 ;  /* 0x0000000104007824 */ /* 0x000fc600078e028c */
[----:B------:R-:W-:Y:S02]  /*5a20*/  FSEL R133, R133, -INF , !P6 ;  /* 0xff80000085857808 */ /* 0x000fe40007000000 */
[----:B------:R-:W-:-:S13]  /*5a30*/  LOP3.LUT P6, RZ, R18, 0x80000, RZ, 0xc0, !PT ;  /* 0x0008000012ff7812 */ /* 0x000fda00078cc0ff */
[----:B------:R-:W-:Y:S05]  /*5a40*/  @!P6 BRA `(.L_x_907) ;  /* 0x000000000054e947 */ /* 0x000fea0003800000 */
[----:B------:R-:W-:Y:S01]  /*5a50*/  IMAD.IADD R153, R4, 0x1, R13 ;  /* 0x0000000104997824 */ /* 0x000fe200078e020d */
[----:B------:R-:W-:Y:S04]  /*5a60*/  BSSY B0, `(.L_x_908) ;  /* 0x0000010000007945 */ /* 0x000fe80003800000 */
[----:B------:R-:W-:-:S13]  /*5a70*/  ISETP.GT.AND P6, PT, R153, -0x1, PT ;  /* 0xffffffff9900780c */ /* 0x000fda0003fc4270 */
[----:B------:R-:W-:Y:S05]  /*5a80*/  @P6 BRA `(.L_x_909) ;  /* 0x0000000000206947 */ /* 0x000fea0003800000 */
[----:B-1----:R-:W-:Y:S01]  /*5a90*/  IMAD.U32 R14, RZ, RZ, UR41 ;  /* 0x00000029ff0e7e24 */ /* 0x002fe2000f8e00ff */
[----:B------:R-:W-:-:S04]  /*5aa0*/  LOP3.LUT R153, RZ, R153, RZ, 0x33, !PT ;  /* 0x00000099ff997212 */ /* 0x000fc800078e33ff */
[----:B------:R-:W-:-:S13]  /*5ab0*/  ISETP.NE.AND P6, PT, R14, 0x1, PT ;  /* 0x000000010e00780c */ /* 0x000fda0003fc5270 */
[----:B------:R-:W1:Y:S02]  /*5ac0*/  @P6 LDC.64 R150, c[0x0][0x9e8] ;  /* 0x00027a00ff966b82 */ /* 0x000e640000000a00 */
[----:B-1----:R-:W-:-:S05]  /*5ad0*/  @P6 IMAD.HI.U32 R150, R153, R150, RZ ;  /* 0x0000009699966227 */ /* 0x002fca00078e00ff */
[----:B------:R-:W-:-:S04]  /*5ae0*/  @P6 SHF.R.U32.HI R153, RZ, R151, R150 ;  /* 0x00000097ff996219 */ /* 0x000fc80000011696 */
[----:B------:R-:W-:Y:S01]  /*5af0*/  LOP3.LUT R153, RZ, R153, RZ, 0x33, !PT ;  /* 0x00000099ff997212 */ /* 0x000fe200078e33ff */
[----:B------:R-:W-:Y:S06]  /*5b00*/  BRA `(.L_x_910) ;  /* 0x0000000000147947 */ /* 0x000fec0003800000 */
.L_x_909:
[----:B-1----:R-:W-:-:S05]  /*5b10*/  IMAD.U32 R14, RZ, RZ, UR41 ;  /* 0x00000029ff0e7e24 */ /* 0x002fca000f8e00ff */
[----:B------:R-:W-:-:S13]  /*5b20*/  ISETP.NE.AND P6, PT, R14, 0x1, PT ;  /* 0x000000010e00780c */ /* 0x000fda0003fc5270 */
[----:B------:R-:W1:Y:S02]  /*5b30*/  @P6 LDC.64 R150, c[0x0][0x9e8] ;  /* 0x00027a00ff966b82 */ /* 0x000e640000000a00 */
[----:B-1----:R-:W-:-:S05]  /*5b40*/  @P6 IMAD.HI.U32 R150, R153, R150, RZ ;  /* 0x0000009699966227 */ /* 0x002fca00078e00ff */
[----:B------:R-:W-:-:S07]  /*5b50*/  @P6 SHF.R.U32.HI R153, RZ, R151, R150 ;  /* 0x00000097ff996219 */ /* 0x000fce0000011696 */
.L_x_910:
[----:B------:R-:W-:Y:S05]  /*5b60*/  BSYNC B0 ;  /* 0x0000000000007941 */ /* 0x000fea0003800000 */
.L_x_908:
[----:B------:R-:W-:-:S05]  /*5b70*/  IMAD R153, R153, R14, R144 ;  /* 0x0000000e99997224 */ /* 0x000fca00078e0290 */
[----:B------:R-:W-:Y:S02]  /*5b80*/  VIADDMNMX R0, R153, R14, R0, PT ;  /* 0x0000000e99007246 */ /* 0x000fe40003800100 */
[----:B------:R-:W-:-:S07]  /*5b90*/  VIMNMX R2, R2, R153, !PT ;  /* 0x0000009902027248 */ /* 0x000fce0007fe0100 */
.L_x_907:
[C---:B------:R-:W-:Y:S01]  /*5ba0*/  ISETP.GT.AND P1, PT, R2.reuse, 0x1, !P1 ;  /* 0x000000010200780c */ /* 0x040fe20004f24270 */
[----:B------:R-:W-:Y:S01]  /*5bb0*/  UMOV UR46, UR40 ;  /* 0x00000028002e7c82 */ /* 0x000fe20008000000 */
[----:B------:R-:W-:Y:S01]  /*5bc0*/  ISETP.GT.AND P2, PT, R2, 0x8, !P2 ;  /* 0x000000080200780c */ /* 0x000fe20005744270 */
[----:B------:R-:W-:Y:S01]  /*5bd0*/  UMOV UR36, UR7 ;  /* 0x0000000700247c82 */ /* 0x000fe20008000000 */
[C---:B------:R-:W-:Y:S02]  /*5be0*/  ISETP.LT.OR P1, PT, R0.reuse, 0x2, P1 ;  /* 0x000000020000780c */ /* 0x040fe40000f21670 */
[----:B------:R-:W-:Y:S02]  /*5bf0*/  ISETP.LT.OR P2, PT, R0, 0x9, P2 ;  /* 0x000000090000780c */ /* 0x000fe40001741670 */
[----:B------:R-:W-:Y:S02]  /*5c00*/  FSEL R175, R91, -INF , !P1 ;  /* 0xff8000005baf7808 */ /* 0x000fe40004800000 */
[----:B------:R-:W-:-:S02]  /*5c10*/  ISETP.NE.AND P1, PT, R136, RZ, PT ;  /* 0x000000ff8800720c */ /* 0x000fc40003f25270 */
[----:B------:R-:W-:Y:S02]  /*5c20*/  FSEL R151, R94, -INF , !P2 ;  /* 0xff8000005e977808 */ /* 0x000fe40005000000 */
[----:B------:R-:W-:Y:S02]  /*5c30*/  ISETP.GT.AND P1, PT, R2, 0x9, !P1 ;  /* 0x000000090200780c */ /* 0x000fe40004f24270 */
[----:B------:R-:W-:Y:S02]  /*5c40*/  ISETP.NE.AND P2, PT, R100, RZ, PT ;  /* 0x000000ff6400720c */ /* 0x000fe40003f45270 */
[----:B------:R-:W-:Y:S02]  /*5c50*/  ISETP.LT.OR P1, PT, R0, 0xa, P1 ;  /* 0x0000000a0000780c */ /* 0x000fe40000f21670 */
[----:B------:R-:W-:Y:S02]  /*5c60*/  ISETP.NE.AND P6, PT, R152, RZ, PT ;  /* 0x000000ff9800720c */ /* 0x000fe40003fc5270 */
[----:B------:R-:W-:-:S02]  /*5c70*/  FSEL R159, R95, -INF , !P1 ;  /* 0xff8000005f9f7808 */ /* 0x000fc40004800000 */
[----:B------:R-:W-:Y:S02]  /*5c80*/  ISETP.NE.AND P1, PT, R146, RZ, PT ;  /* 0x000000ff9200720c */ /* 0x000fe40003f25270 */
[----:B-1----:R-:W-:Y:S02]  /*5c90*/  FMNMX.FTZ R14, R88, R3, !PT ;  /* 0x00000003580e7209 */ /* 0x002fe40007810000 */
        /* <DEDUP_REMOVED lines=18> */
[----:B------:R-:W-:Y:S02]  /*5dc0*/  FSEL R95, R102, -INF , !P1 ;  /* 0xff800000665f7808 */ /* 0x000fe40004800000 */
        /* <DEDUP_REMOVED lines=24> */
[----:B------:R-:W-:Y:S02]  /*5f50*/  ISETP.NE.AND P1, PT, R108, RZ, PT ;  /* 0x000000ff6c00720c */ /* 0x000fe40003f25270 */
[----:B------:R-:W-:Y:S02]  /*5f60*/  FMNMX.FTZ R14, R125, R14, !PT ;  /* 0x0000000e7d0e7209 */ /* 0x000fe40007810000 */
[----:B------:R-:W-:-:S02]  /*5f70*/  ISETP.GT.AND P1, PT, R2, 0x29, !P1 ;  /* 0x000000290200780c */ /* 0x000fc40004f24270 */
[----:B------:R-:W-:Y:S02]  /*5f80*/  ISETP.NE.AND P2, PT, R174, RZ, PT ;  /* 0x000000ffae00720c */ /* 0x000fe40003f45270 */
[----:B------:R-:W-:Y:S02]  /*5f90*/  ISETP.LT.OR P1, PT, R0, 0x2a, P1 ;  /* 0x0000002a0000780c */ /* 0x000fe40000f21670 */
[----:B------:R-:W-:Y:S02]  /*5fa0*/  FMNMX.FTZ R14, R105, R14, !PT ;  /* 0x0000000e690e7209 */ /* 0x000fe40007810000 */
[----:B------:R-:W-:Y:S02]  /*5fb0*/  FSEL R111, R111, -INF , !P1 ;  /* 0xff8000006f6f7808 */ /* 0x000fe40004800000 */
[----:B------:R-:W-:Y:S02]  /*5fc0*/  ISETP.NE.AND P1, PT, R156, RZ, PT ;  /* 0x000000ff9c00720c */ /* 0x000fe40003f25270 */
[----:B------:R-:W-:-:S02]  /*5fd0*/  FMNMX.FTZ R14, R129, R14, !PT ;  /* 0x0000000e810e7209 */ /* 0x000fc40007810000 */
[----:B------:R-:W-:Y:S02]  /*5fe0*/  ISETP.GT.AND P1, PT, R2, 0x30, !P1 ;  /* 0x000000300200780c */ /* 0x000fe40004f24270 */
[----:B------:R-:W-:Y:S02]  /*5ff0*/  ISETP.NE.AND P6, PT, R124, RZ, PT ;  /* 0x000000ff7c00720c */ /* 0x000fe40003fc5270 */
[----:B------:R-:W-:Y:S02]  /*6000*/  ISETP.LT.OR P1, PT, R0, 0x31, P1 ;  /* 0x000000310000780c */ /* 0x000fe40000f21670 */
[----:B------:R-:W-:Y:S02]  /*6010*/  FMNMX.FTZ R14, R101, R14, !PT ;  /* 0x0000000e650e7209 */ /* 0x000fe40007810000 */
[----:B------:R-:W-:Y:S02]  /*6020*/  FSEL R91, R114, -INF , !P1 ;  /* 0xff800000725b7808 */ /* 0x000fe40004800000 */
[----:B------:R-:W-:-:S02]  /*6030*/  ISETP.NE.AND P1, PT, R112, RZ, PT ;  /* 0x000000ff7000720c */ /* 0x000fc40003f25270 */
[C---:B------:R-:W-:Y:S02]  /*6040*/  ISETP.GT.AND P3, PT, R2.reuse, 0x50, !P3 ;  /* 0x000000500200780c */ /* 0x040fe40005f64270 */
[----:B------:R-:W-:Y:S02]  /*6050*/  ISETP.GT.AND P1, PT, R2, 0x31, !P1 ;  /* 0x000000310200780c */ /* 0x000fe40004f24270 */
[C---:B------:R-:W-:Y:S02]  /*6060*/  ISETP.LT.OR P3, PT, R0.reuse, 0x51, P3 ;  /* 0x000000510000780c */ /* 0x040fe40001f61670 */
[----:B------:R-:W-:Y:S02]  /*6070*/  ISETP.LT.OR P1, PT, R0, 0x32, P1 ;  /* 0x000000320000780c */ /* 0x000fe40000f21670 */
[----:B------:R-:W-:Y:S02]  /*6080*/  ISETP.GT.AND P4, PT, R2, 0x51, !P4 ;  /* 0x000000510200780c */ /* 0x000fe40006784270 */
[----:B------:R-:W-:-:S02]  /*6090*/  FSEL R115, R115, -INF , !P1 ;  /* 0xff80000073737808 */ /* 0x000fc40004800000 */
[----:B------:R-:W-:Y:S02]  /*60a0*/  ISETP.NE.AND P1, PT, R158, RZ, PT ;  /* 0x000000ff9e00720c */ /* 0x000fe40003f25270 */
[----:B------:R-:W-:Y:S02]  /*60b0*/  FSEL R189, R130, -INF , !P3 ;  /* 0xff80000082bd7808 */ /* 0x000fe40005800000 */
[C---:B------:R-:W-:Y:S02]  /*60c0*/  ISETP.GT.AND P1, PT, R2.reuse, 0x38, !P1 ;  /* 0x000000380200780c */ /* 0x040fe40004f24270 */
[----:B------:R-:W-:Y:S02]  /*60d0*/  ISETP.GT.AND P5, PT, R2, 0x58, !P5 ;  /* 0x000000580200780c */ /* 0x000fe40006fa4270 */
[C---:B------:R-:W-:Y:S02]  /*60e0*/  ISETP.LT.OR P1, PT, R0.reuse, 0x39, P1 ;  /* 0x000000390000780c */ /* 0x040fe40000f21670 */
[----:B------:R-:W-:-:S02]  /*60f0*/  ISETP.LT.OR P4, PT, R0, 0x52, P4 ;  /* 0x000000520000780c */ /* 0x000fc40002781670 */
[----:B------:R-:W-:Y:S02]  /*6100*/  FSEL R177, R118, -INF , !P1 ;  /* 0xff80000076b17808 */ /* 0x000fe40004800000 */
[----:B------:R-:W-:Y:S02]  /*6110*/  ISETP.NE.AND P1, PT, R116, RZ, PT ;  /* 0x000000ff7400720c */ /* 0x000fe40003f25270 */
[----:B------:R-:W-:Y:S02]  /*6120*/  ISETP.LT.OR P5, PT, R0, 0x59, P5 ;  /* 0x000000590000780c */ /* 0x000fe40002fa1670 */
[----:B------:R-:W-:-:S04]  /*6130*/  ISETP.GT.AND P1, PT, R2, 0x39, !P1 ;  /* 0x000000390200780c */ /* 0x000fc80004f24270 */
[----:B------:R-:W-:-:S04]  /*6140*/  ISETP.LT.OR P1, PT, R0, 0x3a, P1 ;  /* 0x0000003a0000780c */ /* 0x000fc80000f21670 */
[----:B------:R-:W-:Y:S02]  /*6150*/  FSEL R119, R119, -INF , !P1 ;  /* 0xff80000077777808 */ /* 0x000fe40004800000 */
[----:B------:R-:W-:-:S04]  /*6160*/  ISETP.NE.AND P1, PT, R172, RZ, PT ;  /* 0x000000ffac00720c */ /* 0x000fc80003f25270 */
[----:B------:R-:W-:-:S04]  /*6170*/  ISETP.GT.AND P1, PT, R2, 0x40, !P1 ;  /* 0x000000400200780c */ /* 0x000fc80004f24270 */
[----:B------:R-:W-:-:S04]  /*6180*/  ISETP.LT.OR P1, PT, R0, 0x41, P1 ;  /* 0x000000410000780c */ /* 0x000fc80000f21670 */
[----:B------:R-:W-:Y:S02]  /*6190*/  FSEL R181, R122, -INF , !P1 ;  /* 0xff8000007ab57808 */ /* 0x000fe40004800000 */
[----:B------:R-:W-:-:S04]  /*61a0*/  ISETP.NE.AND P1, PT, R120, RZ, PT ;  /* 0x000000ff7800720c */ /* 0x000fc80003f25270 */
[----:B------:R-:W-:-:S04]  /*61b0*/  ISETP.GT.AND P1, PT, R2, 0x41, !P1 ;  /* 0x000000410200780c */ /* 0x000fc80004f24270 */
[----:B------:R-:W-:-:S04]  /*61c0*/  ISETP.LT.OR P1, PT, R0, 0x42, P1 ;  /* 0x000000420000780c */ /* 0x000fc80000f21670 */
[----:B------:R-:W-:Y:S02]  /*61d0*/  FSEL R183, R123, -INF , !P1 ;  /* 0xff8000007bb77808 */ /* 0x000fe40004800000 */
[----:B------:R-:W-:-:S04]  /*61e0*/  ISETP.GT.AND P1, PT, R2, 0x48, !P2 ;  /* 0x000000480200780c */ /* 0x000fc80005724270 */
[----:B------:R-:W-:-:S04]  /*61f0*/  ISETP.LT.OR P1, PT, R0, 0x49, P1 ;  /* 0x000000490000780c */ /* 0x000fc80000f21670 */
[----:B------:R-:W-:Y:S02]  /*6200*/  FSEL R185, R126, -INF , !P1 ;  /* 0xff8000007eb97808 */ /* 0x000fe40004800000 */
[----:B------:R-:W-:Y:S02]  /*6210*/  ISETP.GT.AND P1, PT, R2, 0x49, !P6 ;  /* 0x000000490200780c */ /* 0x000fe40007724270 */
[----:B------:R-:W-:Y:S02]  /*6220*/  ISETP.NE.AND P6, PT, R92, RZ, PT ;  /* 0x000000ff5c00720c */ /* 0x000fe40003fc5270 */
[----:B------:R-:W-:Y:S02]  /*6230*/  FMNMX.FTZ R92, R133, R14, !PT ;  /* 0x0000000e855c7209 */ /* 0x000fe40007810000 */
[----:B------:R-:W1:Y:S01]  /*6240*/  LDC R14, c[0x0][0x988] ;  /* 0x00026200ff0e7b82 */ /* 0x000e620000000800 */
[----:B------:R-:W-:Y:S02]  /*6250*/  ISETP.LT.OR P1, PT, R0, 0x4a, P1 ;  /* 0x0000004a0000780c */ /* 0x000fe40000f21670 */
[----:B------:R-:W2:Y:S02]  /*6260*/  SHFL.BFLY PT, R123, R92, 0x2, 0x1f ;  /* 0x0c401f005c7b7f89 */ /* 0x000ea400000e0000 */
[----:B------:R-:W-:-:S02]  /*6270*/  FSEL R127, R127, -INF , !P1 ;  /* 0xff8000007f7f7808 */ /* 0x000fc40004800000 */
[----:B------:R-:W-:Y:S02]  /*6280*/  ISETP.GT.AND P1, PT, R2, RZ, !P6 ;  /* 0x000000ff0200720c */ /* 0x000fe40007724270 */
[----:B------:R-:W-:Y:S02]  /*6290*/  ISETP.NE.AND P6, PT, R128, RZ, PT ;  /* 0x000000ff8000720c */ /* 0x000fe40003fc5270 */
[----:B------:R-:W-:Y:S02]  /*62a0*/  ISETP.LT.OR P1, PT, R0, 0x1, P1 ;  /* 0x000000010000780c */ /* 0x000fe40000f21670 */
[----:B------:R-:W-:Y:S02]  /*62b0*/  ISETP.GT.AND P2, PT, R2, 0x59, !P6 ;  /* 0x000000590200780c */ /* 0x000fe40007744270 */
[----:B------:R-:W-:Y:S02]  /*62c0*/  FSEL R197, R90, -INF , !P1 ;  /* 0xff8000005ac57808 */ /* 0x000fe40004800000 */
[----:B------:R-:W-:-:S02]  /*62d0*/  ISETP.LT.OR P2, PT, R0, 0x5a, P2 ;  /* 0x0000005a0000780c */ /* 0x000fc40001741670 */
[----:B------:R-:W-:Y:S02]  /*62e0*/  LOP3.LUT P6, RZ, R176, 0x7f, RZ, 0xc0, !PT ;  /* 0x0000007fb0ff7812 */ /* 0x000fe400078cc0ff */
[----:B--2---:R-:W-:-:S05]  /*62f0*/  FMNMX.FTZ R94, R92, R123, !PT ;  /* 0x0000007b5c5e7209 */ /* 0x004fca0007810000 */
[----:B------:R-:W2:Y:S02]  /*6300*/  SHFL.BFLY PT, R123, R94, 0x1, 0x1f ;  /* 0x0c201f005e7b7f89 */ /* 0x000ea400000e0000 */
[----:B--2---:R-:W-:-:S04]  /*6310*/  FMNMX.FTZ R123, R94, R123, !PT ;  /* 0x0000007b5e7b7209 */ /* 0x004fc80007810000 */
[C---:B------:R-:W-:Y:S01]  /*6320*/  FSETP.NEU.FTZ.AND P1, PT, R123.reuse, -INF , PT ;  /* 0xff8000007b00780b */ /* 0x040fe20003f3d000 */
[----:B-1----:R-:W-:-:S05]  /*6330*/  FMUL.FTZ R90, R123, R14 ;  /* 0x0000000e7b5a7220 */ /* 0x002fca0000410000 */
[----:B------:R-:W-:Y:S02]  /*6340*/  FSEL R96, R90, RZ, P1 ;  /* 0x000000ff5a607208 */ /* 0x000fe40000800000 */
[----:B------:R-:W-:-:S03]  /*6350*/  FMNMX.FTZ R90, R197, R12, !PT ;  /* 0x0000000cc55a7209 */ /* 0x000fc60007810000 */
[--C-:B------:R-:W-:Y:S01]  /*6360*/  FFMA.FTZ R2, R143, R14, -R96.reuse ;  /* 0x0000000e8f027223 */ /* 0x100fe20000010860 */
[----:B------:R-:W-:Y:S01]  /*6370*/  FMNMX.FTZ R90, R175, R90, !PT ;  /* 0x0000005aaf5a7209 */ /* 0x000fe20007810000 */
        /* <DEDUP_REMOVED lines=9> */
[----:B------:R-:W-:Y:S01]  /*6410*/  FSEL R139, R135, -INF , !P2 ;  /* 0xff800000878b7808 */ /* 0x000fe20005000000 */
[--C-:B------:R-:W-:Y:S01]  /*6420*/  FFMA.FTZ R135, R137, R14, -R96.reuse ;  /* 0x0000000e89877223 */ /* 0x100fe20000010860 */
[----:B------:R-:W-:Y:S01]  /*6430*/  FMNMX.FTZ R90, R153, R90, !PT ;  /* 0x0000005a995a7209 */ /* 0x000fe20007810000 */
[-CC-:B------:R-:W-:Y:S01]  /*6440*/  FFMA.FTZ R195, R88, R14.reuse, -R96.reuse ;  /* 0x0000000e58c37223 */ /* 0x180fe20000010860 */
[----:B-1----:R-:W-:Y:S01]  /*6450*/  FSEL R2, R123, RZ, P1 ;  /* 0x000000ff7b027208 */ /* 0x002fe20000800000 */
[--C-:B------:R-:W-:Y:S01]  /*6460*/  FFMA.FTZ R156, R193, R14, -R96.reuse ;  /* 0x0000000ec19c7223 */ /* 0x100fe20000010860 */
[----:B------:R-:W-:Y:S01]  /*6470*/  FMNMX.FTZ R90, R157, R90, !PT ;  /* 0x0000005a9d5a7209 */ /* 0x000fe20007810000 */
[-CC-:B------:R-:W-:Y:S01]  /*6480*/  FFMA.FTZ R158, R191, R14.reuse, -R96.reuse ;  /* 0x0000000ebf9e7223 */ /* 0x180fe20000010860 */
[--C-:B------:R-:W-:Y:S01]  /*6490*/  FFMA.FTZ R187, R187, R14, -R96.reuse ;  /* 0x0000000ebbbb7223 */ /* 0x100fe20000010860 */
[----:B------:R-:W-:Y:S01]  /*64a0*/  FADD.FTZ R101, -R2, R3 ;  /* 0x0000000302657221 */ /* 0x000fe20000010100 */
        /* <DEDUP_REMOVED lines=22> */
[----:B------:R-:W-:-:S02]  /*6610*/  FFMA.FTZ R3, R133, R14, -R96 ;  /* 0x0000000e85037223 */ /* 0x000fc40000010860 */
        /* <DEDUP_REMOVED lines=17> */
[----:B------:R-:W-:-:S05]  /*6730*/  FMNMX.FTZ R90, R139, R90, !PT ;  /* 0x0000005a8b5a7209 */ /* 0x000fca0007810000 */
[----:B------:R-:W1:Y:S01]  /*6740*/  SHFL.BFLY PT, R137, R90, 0x2, 0x1f ;  /* 0x0c401f005a897f89 */ /* 0x000e6200000e0000 */
[----:B------:R-:W-:Y:S08]  /*6750*/  MUFU.EX2 R150, R150 ;  /* 0x0000009600967308 */ /* 0x000ff00000000800 */
[----:B------:R-:W-:Y:S08]  /*6760*/  MUFU.EX2 R135, R135 ;  /* 0x0000008700877308 */ /* 0x000ff00000000800 */
[----:B------:R-:W-:Y:S01]  /*6770*/  MUFU.EX2 R144, R144 ;  /* 0x0000009000907308 */ /* 0x000fe20000000800 */
[----:B-1----:R-:W-:-:S07]  /*6780*/  FMNMX.FTZ R137, R90, R137, !PT ;  /* 0x000000895a897209 */ /* 0x002fce0007810000 */
[----:B------:R-:W-:Y:S01]  /*6790*/  MUFU.EX2 R97, R97 ;  /* 0x0000006100617308 */ /* 0x000fe20000000800 */
[----:B------:R-:W1:Y:S07]  /*67a0*/  SHFL.BFLY PT, R0, R137, 0x1, 0x1f ;  /* 0x0c201f0089007f89 */ /* 0x000e6e00000e0000 */
[----:B------:R-:W-:Y:S08]  /*67b0*/  MUFU.EX2 R146, R146 ;  /* 0x0000009200927308 */ /* 0x000ff00000000800 */
[----:B------:R-:W-:Y:S08]  /*67c0*/  MUFU.EX2 R109, R109 ;  /* 0x0000006d006d7308 */ /* 0x000ff00000000800 */
[----:B------:R-:W-:Y:S01]  /*67d0*/  MUFU.EX2 R140, R140 ;  /* 0x0000008c008c7308 */ /* 0x000fe20000000800 */
[----:B-1----:R-:W-:Y:S01]  /*67e0*/  FMNMX.FTZ R89, R137, R0, !PT ;  /* 0x0000000089597209 */ /* 0x002fe20007810000 */
[----:B------:R-:W-:-:S03]  /*67f0*/  FMUL.FTZ R0, R101, R14 ;  /* 0x0000000e65007220 */ /* 0x000fc60000410000 */
[C---:B------:R-:W-:Y:S01]  /*6800*/  FSETP.NEU.FTZ.AND P1, PT, R89.reuse, -INF , PT ;  /* 0xff8000005900780b */ /* 0x040fe20003f3d000 */
[----:B------:R-:W-:Y:S02]  /*6810*/  FMUL.FTZ R2, R89, R14 ;  /* 0x0000000e59027220 */ /* 0x000fe40000410000 */
[----:B------:R-:W-:Y:S03]  /*6820*/  MUFU.EX2 R93, R93 ;  /* 0x0000005d005d7308 */ /* 0x000fe60000000800 */
[----:B------:R-:W-:-:S05]  /*6830*/  FSEL R98, R2, RZ, P1 ;  /* 0x000000ff02627208 */ /* 0x000fca0000800000 */
[----:B------:R-:W1:Y:S01]  /*6840*/  MUFU.EX2 R0, R0 ;  /* 0x0000000000007308 */ /* 0x000e620000000800 */
[-CC-:B------:R-:W-:Y:S01]  /*6850*/  FFMA.FTZ R94, R95, R14.reuse, -R98.reuse ;  /* 0x0000000e5f5e7223 */ /* 0x180fe20000010862 */
[-CC-:B------:R-:W-:Y:S01]  /*6860*/  FFMA.FTZ R95, R99, R14.reuse, -R98.reuse ;  /* 0x0000000e635f7223 */ /* 0x180fe20000010862 */
[----:B------:R-:W-:Y:S01]  /*6870*/  FSEL R99, R89, RZ, P1 ;  /* 0x000000ff59637208 */ /* 0x000fe20000800000 */
[-CC-:B------:R-:W-:Y:S01]  /*6880*/  FFMA.FTZ R101, R197, R14.reuse, -R98.reuse ;  /* 0x0000000ec5657223 */ /* 0x180fe20000010862 */
[-CC-:B------:R-:W-:Y:S01]  /*6890*/  FFMA.FTZ R88, R175, R14.reuse, -R98.reuse ;  /* 0x0000000eaf587223 */ /* 0x180fe20000010862 */
[-CC-:B------:R-:W-:Y:S01]  /*68a0*/  FFMA.FTZ R90, R151, R14.reuse, -R98.reuse ;  /* 0x0000000e975a7223 */ /* 0x180fe20000010862 */
[-C--:B------:R-:W-:Y:S01]  /*68b0*/  FFMA.FTZ R159, R159, R14.reuse, -R98 ;  /* 0x0000000e9f9f7223 */ /* 0x080fe20000010862 */
[----:B------:R-:W-:Y:S01]  /*68c0*/  FADD.FTZ R99, -R99, R12 ;  /* 0x0000000c63637221 */ /* 0x000fe20000010100 */
[-CC-:B------:R-:W-:Y:S01]  /*68d0*/  FFMA.FTZ R153, R153, R14.reuse, -R98.reuse ;  /* 0x0000000e99997223 */ /* 0x180fe20000010862 */
[----:B------:R-:W-:Y:S01]  /*68e0*/  MUFU.EX2 R101, R101 ;  /* 0x0000006500657308 */ /* 0x000fe20000000800 */
[-CC-:B------:R-:W-:Y:S01]  /*68f0*/  FFMA.FTZ R92, R157, R14.reuse, -R98.reuse ;  /* 0x0000000e9d5c7223 */ /* 0x180fe20000010862 */
[-C--:B------:R-:W-:Y:S01]  /*6900*/  FMUL.FTZ R99, R99, R14.reuse ;  /* 0x0000000e63637220 */ /* 0x080fe20000410000 */
[-CC-:B------:R-:W-:Y:S01]  /*6910*/  FFMA.FTZ R155, R155, R14.reuse, -R98.reuse ;  /* 0x0000000e9b9b7223 */ /* 0x180fe20000010862 */
[-CC-:B------:R-:W-:Y:S01]  /*6920*/  FFMA.FTZ R96, R107, R14.reuse, -R98.reuse ;  /* 0x0000000e6b607223 */ /* 0x180fe20000010862 */
[-CC-:B------:R-:W-:Y:S01]  /*6930*/  FFMA.FTZ R91, R91, R14.reuse, -R98.reuse ;  /* 0x0000000e5b5b7223 */ /* 0x180fe20000010862 */
[-CC-:B------:R-:W-:Y:S01]  /*6940*/  FFMA.FTZ R151, R103, R14.reuse, -R98.reuse ;  /* 0x0000000e67977223 */ /* 0x180fe20000010862 */
[----:B-1----:R-:W-:Y:S01]  /*6950*/  FFMA.FTZ R11, R0, R11, R195 ;  /* 0x0000000b000b7223 */ /* 0x002fe200000100c3 */
[----:B------:R-:W1:Y:S01]  /*6960*/  MUFU.EX2 R2, R99 ;  /* 0x0000006300027308 */ /* 0x000e620000000800 */
[-CC-:B------:R-:W-:Y:S01]  /*6970*/  FFMA.FTZ R111, R111, R14.reuse, -R98.reuse ;  /* 0x0000000e6f6f7223 */ /* 0x180fe20000010862 */
[-CC-:B------:R-:W-:Y:S01]  /*6980*/  FFMA.FTZ R115, R115, R14.reuse, -R98.reuse ;  /* 0x0000000e73737223 */ /* 0x180fe20000010862 */
[----:B------:R-:W-:Y:S01]  /*6990*/  FADD.FTZ R11, R156, R11 ;  /* 0x0000000b9c0b7221 */ /* 0x000fe20000010000 */
[-CC-:B------:R-:W-:Y:S01]  /*69a0*/  FFMA.FTZ R177, R177, R14.reuse, -R98.reuse ;  /* 0x0000000eb1b17223 */ /* 0x180fe20000010862 */
[-CC-:B------:R-:W-:Y:S01]  /*69b0*/  FFMA.FTZ R119, R119, R14.reuse, -R98.reuse ;  /* 0x0000000e77777223 */ /* 0x180fe20000010862 */
[-CC-:B------:R-:W-:Y:S01]  /*69c0*/  FFMA.FTZ R181, R181, R14.reuse, -R98.reuse ;  /* 0x0000000eb5b57223 */ /* 0x180fe20000010862 */
[----:B------:R-:W-:Y:S01]  /*69d0*/  FADD.FTZ R100, R158, R11 ;  /* 0x0000000b9e647221 */ /* 0x000fe20000010000 */
[----:B------:R-:W2:Y:S01]  /*69e0*/  MUFU.EX2 R88, R88 ;  /* 0x0000005800587308 */ /* 0x000ea20000000800 */
[-CC-:B------:R-:W-:Y:S01]  /*69f0*/  FFMA.FTZ R183, R183, R14.reuse, -R98.reuse ;  /* 0x0000000eb7b77223 */ /* 0x180fe20000010862 */
[-C--:B------:R-:W-:Y:S01]  /*6a00*/  FFMA.FTZ R185, R185, R14.reuse, -R98 ;  /* 0x0000000eb9b97223 */ /* 0x080fe20000010862 */
[----:B------:R-:W-:Y:S01]  /*6a10*/  FADD.FTZ R11, R187, R100 ;  /* 0x00000064bb0b7221 */ /* 0x000fe20000010000 */
[-CC-:B------:R-:W-:Y:S01]  /*6a20*/  FFMA.FTZ R127, R127, R14.reuse, -R98.reuse ;  /* 0x0000000e7f7f7223 */ /* 0x180fe20000010862 */
[-CC-:B------:R-:W-:Y:S01]  /*6a30*/  FFMA.FTZ R189, R189, R14.reuse, -R98.reuse ;  /* 0x0000000ebdbd7223 */ /* 0x180fe20000010862 */
[--C-:B------:R-:W-:Y:S01]  /*6a40*/  FFMA.FTZ R143, R143, R14, -R98.reuse ;  /* 0x0000000e8f8f7223 */ /* 0x100fe20000010862 */
[----:B------:R-:W-:Y:S01]  /*6a50*/  FADD.FTZ R100, R152, R11 ;  /* 0x0000000b98647221 */ /* 0x000fe20000010000 */
[----:B------:R-:W3:Y:S01]  /*6a60*/  MUFU.EX2 R90, R90 ;  /* 0x0000005a005a7308 */ /* 0x000ee20000000800 */
[----:B-1----:R-:W-:Y:S01]  /*6a70*/  FFMA.FTZ R11, R2, R10, R101 ;  /* 0x0000000a020b7223 */ /* 0x002fe20000010065 */
[-C--:B------:R-:W-:Y:S01]  /*6a80*/  FFMA.FTZ R145, R145, R14.reuse, -R98 ;  /* 0x0000000e91917223 */ /* 0x080fe20000010862 */
[----:B------:R-:W-:Y:S01]  /*6a90*/  FADD.FTZ R99, R149, R100 ;  /* 0x0000006495637221 */ /* 0x000fe20000010000 */
[----:B------:R-:W-:Y:S01]  /*6aa0*/  FFMA.FTZ R98, R139, R14, -R98 ;  /* 0x0000000e8b627223 */ /* 0x000fe20000010862 */
[C---:B------:R-:W-:Y:S01]  /*6ab0*/  ISETP.GT.AND P1, PT, R20.reuse, R21, PT ;  /* 0x000000151400720c */ /* 0x040fe20003f24270 */
[----:B------:R-:W-:-:S02]  /*6ac0*/  VIADD R20, R20, 0xffffffff ;  /* 0xffffffff14147836 */ /* 0x000fc40000000000 */
[----:B------:R-:W-:Y:S01]  /*6ad0*/  FADD.FTZ R100, R154, R99 ;  /* 0x000000639a647221 */ /* 0x000fe20000010000 */
[----:B------:R-:W1:Y:S01]  /*6ae0*/  MUFU.EX2 R159, R159 ;  /* 0x0000009f009f7308 */ /* 0x000e620000000800 */
[----:B--2---:R-:W-:Y:S01]  /*6af0*/  FADD.FTZ R11, R88, R11 ;  /* 0x0000000b580b7221 */ /* 0x004fe20000010000 */
[----:B------:R-:W-:Y:S01]  /*6b00*/  IMAD.U32 R99, RZ, RZ, UR6 ;  /* 0x00000006ff637e24 */ /* 0x000fe2000f8e00ff */
[----:B------:R-:W-:Y:S02]  /*6b10*/  F2FP.BF16.F32.PACK_AB R152, R149, R152 ;  /* 0x000000989598723e */ /* 0x000fe400000010ff */
[C---:B------:R-:W-:Y:S02]  /*6b20*/  F2FP.BF16.F32.PACK_AB R154, R141.reuse, R154 ;  /* 0x0000009a8d9a723e */ /* 0x040fe400000010ff */
[----:B------:R-:W-:Y:S01]  /*6b30*/  F2FP.BF16.F32.PACK_AB R156, R156, R195 ;  /* 0x000000c39c9c723e */ /* 0x000fe200000010ff */
[----:B------:R-:W2:Y:S01]  /*6b40*/  MUFU.EX2 R153, R153 ;  /* 0x0000009900997308 */ /* 0x000ea20000000800 */
[----:B---3--:R-:W-:Y:S01]  /*6b50*/  FADD.FTZ R10, R90, R11 ;  /* 0x0000000b5a0a7221 */ /* 0x008fe20000010000 */
[----:B------:R-:W-:Y:S01]  /*6b60*/  FADD.FTZ R11, R141, R100 ;  /* 0x000000648d0b7221 */ /* 0x000fe20000010000 */
[----:B------:R-:W-:-:S02]  /*6b70*/  F2FP.BF16.F32.PACK_AB R158, R187, R158 ;  /* 0x0000009ebb9e723e */ /* 0x000fc400000010ff */
[----:B------:R-:W-:Y:S01]  /*6b80*/  F2FP.BF16.F32.PACK_AB R157, R88, R101 ;  /* 0x00000065589d723e */ /* 0x000fe200000010ff */
[----:B------:R-:W-:Y:S01]  /*6b90*/  FADD.FTZ R100, R148, R11 ;  /* 0x0000000b94647221 */ /* 0x000fe20000010000 */
[----:B------:R-:W-:Y:S01]  /*6ba0*/  F2FP.BF16.F32.PACK_AB R148, R131, R148 ;  /* 0x000000948394723e */ /* 0x000fe200000010ff */
[----:B------:R-:W3:Y:S01]  /*6bb0*/  MUFU.EX2 R92, R92 ;  /* 0x0000005c005c7308 */ /* 0x000ee20000000800 */
[C---:B-1----:R-:W-:Y:S01]  /*6bc0*/  FADD.FTZ R10, R159.reuse, R10 ;  /* 0x0000000a9f0a7221 */ /* 0x042fe20000010000 */
[----:B------:R-:W-:-:S06]  /*6bd0*/  F2FP.BF16.F32.PACK_AB R159, R159, R90 ;  /* 0x0000005a9f9f723e */ /* 0x000fcc00000010ff */
[----:B------:R-:W1:Y:S01]  /*6be0*/  MUFU.EX2 R94, R94 ;  /* 0x0000005e005e7308 */ /* 0x000e620000000800 */
[----:B--2---:R-:W-:Y:S01]  /*6bf0*/  FADD.FTZ R11, R153, R10 ;  /* 0x0000000a990b7221 */ /* 0x004fe20000010000 */
[----:B------:R-:W-:-:S06]  /*6c00*/  @!P6 VIADD R10, R99, 0x2a860 ;  /* 0x0002a860630ae836 */ /* 0x000fcc0000000000 */
[----:B------:R-:W2:Y:S01]  /*6c10*/  MUFU.EX2 R155, R155 ;  /* 0x0000009b009b7308 */ /* 0x000ea20000000800 */
[C---:B---3--:R-:W-:Y:S01]  /*6c20*/  FADD.FTZ R11, R92.reuse, R11 ;  /* 0x0000000b5c0b7221 */ /* 0x048fe20000010000 */
[----:B------:R-:W-:-:S06]  /*6c30*/  F2FP.BF16.F32.PACK_AB R153, R92, R153 ;  /* 0x000000995c99723e */ /* 0x000fcc00000010ff */
[----:B------:R-:W3:Y:S08]  /*6c40*/  MUFU.EX2 R95, R95 ;  /* 0x0000005f005f7308 */ /* 0x000ef00000000800 */
[----:B------:R4:W-:Y:S08]  /*6c50*/  MUFU.EX2 R102, R91 ;  /* 0x0000005b00667308 */ /* 0x0009f00000000800 */
[----:B------:R-:W5:Y:S01]  /*6c60*/  MUFU.EX2 R96, R96 ;  /* 0x0000006000607308 */ /* 0x000f620000000800 */
[----:B----4-:R-:W-:-:S04]  /*6c70*/  FADD.FTZ R91, R131, R100 ;  /* 0x00000064835b7221 */ /* 0x010fc80000010000 */
[----:B------:R-:W-:Y:S01]  /*6c80*/  FADD.FTZ R100, R150, R91 ;  /* 0x0000005b96647221 */ /* 0x000fe20000010000 */
[----:B------:R-:W-:Y:S01]  /*6c90*/  @!P6 PRMT R91, RZ, 0x654, R10 ;  /* 0x00000654ff5be816 */ /* 0x000fe2000000000a */
[----:B-1----:R-:W-:Y:S01]  /*6ca0*/  FADD.FTZ R10, R94, R11 ;  /* 0x0000000b5e0a7221 */ /* 0x002fe20000010000 */
[----:B------:R-:W1:Y:S01]  /*6cb0*/  MUFU.EX2 R151, R151 ;  /* 0x0000009700977308 */ /* 0x000e620000000800 */
[----:B------:R-:W-:Y:S01]  /*6cc0*/  FADD.FTZ R11, R135, R100 ;  /* 0x00000064870b7221 */ /* 0x000fe20000010000 */
[----:B------:R4:W-:Y:S01]  /*6cd0*/  @!P6 SYNCS.ARRIVE.TRANS64.RED.A1T0 RZ, [R91+URZ], RZ ;  /* 0x000000ff5bffe9a7 */ /* 0x0009e2000810043f */
[----:B--2---:R-:W-:Y:S01]  /*6ce0*/  FADD.FTZ R10, R155, R10 ;  /* 0x0000000a9b0a7221 */ /* 0x004fe20000010000 */
[----:B------:R-:W-:Y:S01]  /*6cf0*/  F2FP.BF16.F32.PACK_AB R150, R135, R150 ;  /* 0x000000968796723e */ /* 0x000fe200000010ff */
[----:B------:R-:W-:Y:S01]  /*6d00*/  FADD.FTZ R100, R144, R11 ;  /* 0x0000000b90647221 */ /* 0x000fe20000010000 */
[----:B------:R-:W-:Y:S01]  /*6d10*/  F2FP.BF16.F32.PACK_AB R144, R97, R144 ;  /* 0x000000906190723e */ /* 0x000fe200000010ff */
[----:B---3--:R-:W-:Y:S01]  /*6d20*/  FADD.FTZ R11, R95, R10 ;  /* 0x0000000a5f0b7221 */ /* 0x008fe20000010000 */
[----:B------:R-:W2:Y:S01]  /*6d30*/  MUFU.EX2 R12, R111 ;  /* 0x0000006f000c7308 */ /* 0x000ea20000000800 */
[----:B------:R-:W-:Y:S01]  /*6d40*/  F2FP.BF16.F32.PACK_AB R155, R155, R94 ;  /* 0x0000005e9b9b723e */ /* 0x000fe200000010ff */
[----:B----4-:R-:W-:Y:S01]  /*6d50*/  FADD.FTZ R91, R97, R100 ;  /* 0x00000064615b7221 */ /* 0x010fe20000010000 */
[C---:B-----5:R-:W-:Y:S01]  /*6d60*/  FADD.FTZ R10, R96.reuse, R11 ;  /* 0x0000000b600a7221 */ /* 0x060fe20000010000 */
[----:B------:R-:W-:-:S02]  /*6d70*/  F2FP.BF16.F32.PACK_AB R149, R96, R95 ;  /* 0x0000005f6095723e */ /* 0x000fc400000010ff */
[----:B------:R-:W-:Y:S01]  /*6d80*/  FADD.FTZ R100, R146, R91 ;  /* 0x0000005b92647221 */ /* 0x000fe20000010000 */
[----:B------:R-:W-:Y:S01]  /*6d90*/  F2FP.BF16.F32.PACK_AB R146, R109, R146 ;  /* 0x000000926d92723e */ /* 0x000fe200000010ff */
[----:B------:R-:W3:Y:S01]  /*6da0*/  MUFU.EX2 R115, R115 ;  /* 0x0000007300737308 */ /* 0x000ee20000000800 */
[----:B-1----:R-:W-:Y:S01]  /*6db0*/  FADD.FTZ R11, R151, R10 ;  /* 0x0000000a970b7221 */ /* 0x002fe20000010000 */
[----:B------:R-:W-:-:S04]  /*6dc0*/  FADD.FTZ R91, R109, R100 ;  /* 0x000000646d5b7221 */ /* 0x000fc80000010000 */
[----:B------:R-:W-:Y:S01]  /*6dd0*/  FADD.FTZ R10, R140, R91 ;  /* 0x0000005b8c0a7221 */ /* 0x000fe20000010000 */
[C---:B------:R-:W-:Y:S01]  /*6de0*/  F2FP.BF16.F32.PACK_AB R140, R93.reuse, R140 ;  /* 0x0000008c5d8c723e */ /* 0x040fe200000010ff */
[----:B------:R-:W1:Y:S01]  /*6df0*/  MUFU.EX2 R104, R177 ;  /* 0x000000b100687308 */ /* 0x000e620000000800 */
[C---:B--2---:R-:W-:Y:S01]  /*6e00*/  FADD.FTZ R11, R12.reuse, R11 ;  /* 0x0000000b0c0b7221 */ /* 0x044fe20000010000 */
[----:B------:R-:W-:Y:S01]  /*6e10*/  FADD.FTZ R91, R93, R10 ;  /* 0x0000000a5d5b7221 */ /* 0x000fe20000010000 */
[----:B------:R-:W-:Y:S01]  /*6e20*/  F2FP.BF16.F32.PACK_AB R151, R12, R151 ;  /* 0x000000970c97723e */ /* 0x000fe200000010ff */
[----:B------:R-:W-:Y:S02]  /*6e30*/  IMAD.MOV.U32 R12, RZ, RZ, R89 ;  /* 0x000000ffff0c7224 */ /* 0x000fe400078e0059 */
[----:B------:R-:W-:Y:S02]  /*6e40*/  FADD.FTZ R11, R102, R11 ;  /* 0x0000000b660b7221 */ /* 0x000fe40000010000 */
[----:B------:R-:W2:Y:S02]  /*6e50*/  MUFU.EX2 R142, R142 ;  /* 0x0000008e008e7308 */ /* 0x000ea40000000800 */
[----:B---3--:R-:W-:-:S06]  /*6e60*/  FADD.FTZ R11, R115, R11 ;  /* 0x0000000b730b7221 */ /* 0x008fcc0000010000 */
        /* <DEDUP_REMOVED lines=22> */
[----:B------:R3:W4:Y:S01]  /*6fd0*/  MUFU.EX2 R99, R143 ;  /* 0x0000008f00637308 */ /* 0x0007220000000800 */
[----:B-1----:R-:W-:-:S07]  /*6fe0*/  FADD.FTZ R10, R127, R10 ;  /* 0x0000000a7f0a7221 */ /* 0x002fce0000010000 */
[----:B------:R-:W1:Y:S01]  /*6ff0*/  MUFU.EX2 R138, R138 ;  /* 0x0000008a008a7308 */ /* 0x000e620000000800 */
[----:B--2---:R-:W-:Y:S01]  /*7000*/  FADD.FTZ R10, R137, R10 ;  /* 0x0000000a890a7221 */ /* 0x004fe20000010000 */
[----:B---3--:R-:W-:-:S06]  /*7010*/  F2FP.BF16.F32.PACK_AB R143, R127, R108 ;  /* 0x0000006c7f8f723e */ /* 0x008fcc00000010ff */
[----:B------:R2:W3:Y:S01]  /*7020*/  MUFU.EX2 R139, R145 ;  /* 0x00000091008b7308 */ /* 0x0004e20000000800 */
[C---:B----4-:R-:W-:Y:S01]  /*7030*/  FADD.FTZ R10, R99.reuse, R10 ;  /* 0x0000000a630a7221 */ /* 0x050fe20000010000 */
[----:B------:R-:W-:-:S06]  /*7040*/  F2FP.BF16.F32.PACK_AB R137, R99, R137 ;  /* 0x000000896389723e */ /* 0x000fcc00000010ff */
[----:B------:R-:W4:Y:S01]  /*7050*/  MUFU.EX2 R3, R3 ;  /* 0x0000000300037308 */ /* 0x000f220000000800 */
[----:B-1----:R-:W-:Y:S01]  /*7060*/  FADD.FTZ R100, R138, R91 ;  /* 0x0000005b8a647221 */ /* 0x002fe20000010000 */
[----:B--2---:R-:W-:-:S06]  /*7070*/  F2FP.BF16.F32.PACK_AB R145, R115, R102 ;  /* 0x000000667391723e */ /* 0x004fcc00000010ff */
[----:B------:R-:W1:Y:S01]  /*7080*/  MUFU.EX2 R98, R98 ;  /* 0x0000006200627308 */ /* 0x000e620000000800 */
[----:B---3--:R-:W-:Y:S01]  /*7090*/  FADD.FTZ R10, R139, R10 ;  /* 0x0000000a8b0a7221 */ /* 0x008fe20000010000 */
[C---:B----4-:R-:W-:Y:S01]  /*70a0*/  FADD.FTZ R11, R3.reuse, R100 ;  /* 0x00000064030b7221 */ /* 0x050fe20000010000 */
[----:B------:R-:W-:Y:S01]  /*70b0*/  F2FP.BF16.F32.PACK_AB R138, R3, R138 ;  /* 0x0000008a038a723e */ /* 0x000fe200000010ff */
[----:B------:R-:W-:Y:S02]  /*70c0*/  IMAD.MOV.U32 R3, RZ, RZ, R123 ;  /* 0x000000ffff037224 */ /* 0x000fe400078e007b */
[C---:B-1----:R-:W-:Y:S01]  /*70d0*/  FADD.FTZ R10, R98.reuse, R10 ;  /* 0x0000000a620a7221 */ /* 0x042fe20000010000 */
[----:B------:R-:W-:Y:S01]  /*70e0*/  F2FP.BF16.F32.PACK_AB R139, R98, R139 ;  /* 0x0000008b628b723e */ /* 0x000fe200000010ff */
[----:B------:R-:W-:Y:S06]  /*70f0*/  @P1 BRA `(.L_x_911) ;  /* 0xffffffd000c81947 */ /* 0x000fec000383ffff */
[----:B------:R-:W-:Y:S01]  /*7100*/  IMAD.MOV.U32 R12, RZ, RZ, R89 ;  /* 0x000000ffff0c7224 */ /* 0x000fe200078e0059 */
[----:B------:R-:W-:Y:S01]  /*7110*/  UMOV UR36, UR7 ;  /* 0x0000000700247c82 */ /* 0x000fe20008000000 */
[----:B------:R-:W-:Y:S01]  /*7120*/  IMAD.MOV.U32 R3, RZ, RZ, R123 ;  /* 0x000000ffff037224 */ /* 0x000fe200078e007b */
[----:B------:R-:W-:-:S06]  /*7130*/  UMOV UR46, UR40 ;  /* 0x00000028002e7c82 */ /* 0x000fcc0008000000 */
.L_x_894:
[----:B------:R-:W1:Y:S01]  /*7140*/  LDC R172, c[0x0][0x9e4] ;  /* 0x00027900ffac7b82 */ /* 0x000e620000000800 */
[----:B------:R-:W-:Y:S01]  /*7150*/  VIADD R15, R173, -UR47 ;  /* 0x8000002fad0f7c36 */ /* 0x000fe20008000000 */
[----:B-1----:R-:W-:-:S13]  /*7160*/  ISETP.GE.AND P1, PT, R172, 0x1, PT ;  /* 0x00000001ac00780c */ /* 0x002fda0003f26270 */
[----:B------:R-:W-:Y:S05]  /*7170*/  @!P1 BRA `(.L_x_912) ;  /* 0x00000000003c9947 */ /* 0x000fea0003800000 */
        /* <DEDUP_REMOVED lines=9> */
.L_x_913:
[----:B------:R-:W-:-:S13]  /*7210*/  ISETP.NE.AND P1, PT, R172, 0x1, PT ;  /* 0x00000001ac00780c */ /* 0x000fda0003f25270 */
[----:B------:R-:W1:Y:S02]  /*7220*/  @P1 LDC.64 R88, c[0x0][0x9e8] ;  /* 0x00027a00ff581b82 */ /* 0x000e640000000a00 */
[----:B-1----:R-:W-:-:S05]  /*7230*/  @P1 IMAD.HI.U32 R88, R173, R88, RZ ;  /* 0x00000058ad581227 */ /* 0x002fca00078e00ff */
[----:B------:R-:W-:-:S07]  /*7240*/  @P1 SHF.R.U32.HI R173, RZ, R89, R88 ;  /* 0x00000059ffad1219 */ /* 0x000fce0000011658 */
.L_x_914:
[----:B------:R-:W-:-:S05]  /*7250*/  IMAD R88, R173, R172, RZ ;  /* 0x000000acad587224 */ /* 0x000fca00078e02ff */
[----:B------:R-:W-:-:S07]  /*7260*/  VIMNMX R15, R15, R88, !PT ;  /* 0x000000580f0f7248 */ /* 0x000fce0007fe0100 */
.L_x_912:
[----:B------:R-:W-:-:S04]  /*7270*/  VIADD R15, R15, 0x5f ;  /* 0x0000005f0f0f7836 */ /* 0x000fc80000000000 */
[----:B------:R-:W-:-:S05]  /*7280*/  IMAD.HI R15, R15, 0x2aaaaaab, RZ ;  /* 0x2aaaaaab0f0f7827 */ /* 0x000fca00078e02ff */
[----:B------:R-:W-:-:S04]  /*7290*/  SHF.R.U32.HI R88, RZ, 0x1f, R15 ;  /* 0x0000001fff587819 */ /* 0x000fc8000001160f */
[----:B------:R-:W-:-:S04]  /*72a0*/  LEA.HI.SX32 R88, R15, R88, 0x1c ;  /* 0x000000580f587211 */ /* 0x000fc800078fe2ff */
[----:B------:R-:W-:-:S04]  /*72b0*/  VIMNMX R15, R19, R88, !PT ;  /* 0x00000058130f7248 */ /* 0x000fc80007fe0100 */
[----:B------:R-:W-:-:S13]  /*72c0*/  ISETP.GE.AND P1, PT, R20, R15, PT ;  /* 0x0000000f1400720c */ /* 0x000fda0003f26270 */
[----:B------:R-:W-:Y:S05]  /*72d0*/  @!P1 BRA `(.L_x_915) ;  /* 0x0000001c000c9947 */ /* 0x000fea0003800000 */
[----:B------:R-:W-:Y:S01]  /*72e0*/  IMAD.MOV.U32 R21, RZ, RZ, R12 ;  /* 0x000000ffff157224 */ /* 0x000fe200078e000c */
[----:B------:R-:W-:Y:S01]  /*72f0*/  UMOV UR38, UR46 ;  /* 0x0000002e00267c82 */ /* 0x000fe20008000000 */
[----:B------:R-:W-:Y:S01]  /*7300*/  IMAD.MOV.U32 R173, RZ, RZ, R3 ;  /* 0x000000ffffad7224 */ /* 0x000fe200078e0003 */
[----:B------:R-:W-:-:S06]  /*7310*/  UMOV UR7, UR36 ;  /* 0x0000002400077c82 */ /* 0x000fcc0008000000 */
.L_x_924:
[----:B------:R-:W-:-:S04]  /*7320*/  UIADD3 UR36, UR7, 0x1, URZ ;  /* 0x0000000107247890 */ /* 0x000fc8000fffe03f */
[----:B------:R-:W-:-:S04]  /*7330*/  UISETP.NE.AND UP0, UPT, UR36, 0x2, UPT ;  /* 0x000000022400788c */ /* 0x000fc8000bf05270 */
[----:B------:R-:W-:Y:S02]  /*7340*/  USEL UR46, URZ, 0x1, UP0 ;  /* 0x000000013f2e7887 */ /* 0x000fe40008000000 */
[----:B------:R-:W-:Y:S02]  /*7350*/  USEL UR36, UR36, URZ, UP0 ;  /* 0x0000003f24247287 */ /* 0x000fe40008000000 */
[----:B------:R-:W-:Y:S01]  /*7360*/  ULOP3.LUT UR46, UR38, UR46, URZ, 0x3c, !UPT ;  /* 0x0000002e262e7292 */ /* 0x000fe2000f8e3c3f */
[----:B------:R-:W-:Y:S11]  /*7370*/  @!P0 BRA `(.L_x_916) ;  /* 0x0000000000048947 */ /* 0x000ff60003800000 */
[----:B------:R-:W-:Y:S01]  /*7380*/  BPT.TRAP 0x1 ;  /* 0x000000040000795c */ /* 0x000fe20000300000 */
.L_x_916:
[----:B------:R-:W-:Y:S01]  /*7390*/  ULEA UR6, UR36, UR37, 0x3 ;  /* 0x0000002524067291 */ /* 0x000fe2000f8e183f */
[----:B------:R-:W-:-:S05]  /*73a0*/  IMAD.U32 R3, RZ, RZ, UR46 ;  /* 0x0000002eff037e24 */ /* 0x000fca000f8e00ff */
[----:B------:R-:W-:-:S04]  /*73b0*/  SHF.L.U32 R3, R3, 0x1f, RZ ;  /* 0x0000001f03037819 */ /* 0x000fc800000006ff */
[----:B------:R1:W2:Y:S01]  /*73c0*/  SYNCS.PHASECHK.TRANS64.TRYWAIT P1, [UR6+0x2a830], R3 ;  /* 0x02a83003ff0075a7 */ /* 0x0002a20008020146 */
[----:B------:R-:W-:Y:S05]  /*73d0*/  @!P0 BRA `(.L_x_917) ;  /* 0x0000000000048947 */ /* 0x000fea0003800000 */
[----:B------:R-:W-:Y:S01]  /*73e0*/  BPT.TRAP 0x1 ;  /* 0x000000040000795c */ /* 0x000fe20000300000 */
.L_x_917:
[----:B--2---:R-:W-:Y:S05]  /*73f0*/  @P1 BRA `(.L_x_918) ;  /* 0x0000000000081947 */ /* 0x004fea0003800000 */
[----:B------:R-:W2:Y:S02]  /*7400*/  SYNCS.PHASECHK.TRANS64.TRYWAIT P1, [UR6+0x2a830], R3 ;  /* 0x02a83003ff0075a7 */ /* 0x000ea40008020146 */
[----:B--2---:R-:W-:Y:S05]  /*7410*/  @!P1 BRA `(.L_x_919) ;  /* 0x0000009c00649947 */ /* 0x004fea0003800000 */
.L_x_918:
        /* <DEDUP_REMOVED lines=133> */
.L_x_920:
[----:B------:R-:W-:Y:S01]  /*7c70*/  ULEA UR11, UR7, UR37, 0x3 ;  /* 0x00000025070b7291 */ /* 0x000fe2000f8e183f */
[----:B------:R-:W-:-:S05]  /*7c80*/  IMAD.U32 R0, RZ, RZ, UR38 ;  /* 0x00000026ff007e24 */ /* 0x000fca000f8e00ff */
[----:B------:R-:W-:-:S04]  /*7c90*/  SHF.L.U32 R0, R0, 0x1f, RZ ;  /* 0x0000001f00007819 */ /* 0x000fc800000006ff */
[----:B------:R3:W4:Y:S01]  /*7ca0*/  SYNCS.PHASECHK.TRANS64.TRYWAIT P1, [UR11+0x2a850], R0 ;  /* 0x02a85000ff0075a7 */ /* 0x000722000802014b */
[----:B------:R-:W-:Y:S05]  /*7cb0*/  @!P0 BRA `(.L_x_921) ;  /* 0x0000000000048947 */ /* 0x000fea0003800000 */
[----:B------:R-:W-:Y:S01]  /*7cc0*/  BPT.TRAP 0x1 ;  /* 0x000000040000795c */ /* 0x000fe20000300000 */
.L_x_921:
[----:B----4-:R-:W-:Y:S05]  /*7cd0*/  @P1 BRA `(.L_x_922) ;  /* 0x0000000000081947 */ /* 0x010fea0003800000 */
[----:B------:R-:W4:Y:S02]  /*7ce0*/  SYNCS.PHASECHK.TRANS64.TRYWAIT P1, [UR11+0x2a850], R0 ;  /* 0x02a85000ff0075a7 */ /* 0x000f24000802014b */
[----:B----4-:R-:W-:Y:S05]  /*7cf0*/  @!P1 BRA `(.L_x_923) ;  /* 0x0000009400449947 */ /* 0x010fea0003800000 */
.L_x_922:
[----:B------:R-:W-:Y:S01]  /*7d00*/  UIADD3 UR6, UR37, 0x400, URZ ;  /* 0x0000040025067890 */ /* 0x000fe2000fffe03f */
[----:B------:R-:W-:Y:S01]  /*7d10*/  WARPGROUP.ARRIVE ;  /* 0x00000000000079c5 */ /* 0x000fe20000000000 */
[----:B------:R-:W-:Y:S01]  /*7d20*/  UMOV UR15, 0x40000040 ;  /* 0x40000040000f7882 */ /* 0x000fe20000000000 */
[----:B-1-3--:R-:W-:Y:S01]  /*7d30*/  FMNMX.FTZ R0, R88, R173, !PT ;  /* 0x000000ad58007209 */ /* 0x00afe20007810000 */
[----:B------:R-:W-:Y:S01]  /*7d40*/  USHF.R.U32.HI UR6, URZ, 0x4, UR6 ;  /* 0x000000043f067899 */ /* 0x000fe20008011606 */
[----:B------:R-:W1:Y:S01]  /*7d50*/  LDC R14, c[0x0][0x988] ;  /* 0x00026200ff0e7b82 */ /* 0x000e620000000800 */
[----:B------:R-:W-:Y:S01]  /*7d60*/  FMNMX.FTZ R2, R90, R21, !PT ;  /* 0x000000155a027209 */ /* 0x000fe20007810000 */
[----:B------:R-:W3:Y:S01]  /*7d70*/  S2R R174, SR_TID.X ;  /* 0x0000000000ae7919 */ /* 0x000ee20000002100 */
[----:B------:R-:W-:Y:S01]  /*7d80*/  ULOP3.LUT UR6, UR6, 0x3fff, URZ, 0xc0, !UPT ;  /* 0x00003fff06067892 */ /* 0x000fe2000f8ec03f */
[----:B--2---:R-:W-:Y:S01]  /*7d90*/  FMNMX.FTZ R3, R89, R0, !PT ;  /* 0x0000000059037209 */ /* 0x004fe20007810000 */
[----:B------:R-:W-:-:S02]  /*7da0*/  UMOV UR38, UR46 ;  /* 0x0000002e00267c82 */ /* 0x000fc40008000000 */
[----:B------:R-:W-:Y:S01]  /*7db0*/  ULOP3.LUT UR6, UR6, 0x3000000, URZ, 0xfc, !UPT ;  /* 0x0300000006067892 */ /* 0x000fe2000f8efc3f */
[----:B------:R-:W-:-:S03]  /*7dc0*/  FMNMX.FTZ R0, R92, R3, !PT ;  /* 0x000000035c007209 */ /* 0x000fc60007810000 */
[----:B------:R-:W-:Y:S01]  /*7dd0*/  UIMAD UR6, UR7, 0x600, UR6 ;  /* 0x00000600070678a4 */ /* 0x000fe2000f8e0206 */
[----:B------:R-:W-:Y:S02]  /*7de0*/  FMNMX.FTZ R3, R93, R0, !PT ;  /* 0x000000005d037209 */ /* 0x000fe40007810000 */
[----:B------:R-:W-:Y:S01]  /*7df0*/  UMOV UR7, 0x40000040 ;  /* 0x4000004000077882 */ /* 0x000fe20000000000 */
[----:B------:R-:W-:Y:S01]  /*7e00*/  UIADD3 UR10, UR6, 0x80, URZ ;  /* 0x00000080060a7890 */ /* 0x000fe2000fffe03f */
[----:B------:R-:W-:-:S04]  /*7e10*/  FMNMX.FTZ R0, R96, R3, !PT ;  /* 0x0000000360007209 */ /* 0x000fc80007810000 */
[----:B------:R-:W-:Y:S01]  /*7e20*/  HGMMA.64x128x16.F32.BF16 R24, R156, gdesc[UR4].tnspB, R24, gsb0 ;  /* 0x41e000049c187df0 */ /* 0x000fe20008001818 */
[----:B------:R-:W-:Y:S01]  /*7e30*/  FMNMX.FTZ R3, R97, R0, !PT ;  /* 0x0000000061037209 */ /* 0x000fe20007810000 */
[----:B------:R-:W-:Y:S01]  /*7e40*/  UMOV UR14, UR10 ;  /* 0x0000000a000e7c82 */ /* 0x000fe20008000000 */
[----:B------:R-:W-:Y:S02]  /*7e50*/  UIADD3 UR10, UR6, 0x100, URZ ;  /* 0x00000100060a7890 */ /* 0x000fe4000fffe03f */
[----:B------:R-:W-:Y:S01]  /*7e60*/  FMNMX.FTZ R0, R100, R3, !PT ;  /* 0x0000000364007209 */ /* 0x000fe20007810000 */
[----:B------:R-:W-:-:S03]  /*7e70*/  UMOV UR7, 0x40000040 ;  /* 0x4000004000077882 */ /* 0x000fc60000000000 */
[----:B------:R-:W-:-:S04]  /*7e80*/  FMNMX.FTZ R3, R101, R0, !PT ;  /* 0x0000000065037209 */ /* 0x000fc80007810000 */
[----:B------:R-:W-:Y:S02]  /*7e90*/  FMNMX.FTZ R0, R104, R3, !PT ;  /* 0x0000000368007209 */ /* 0x000fe40007810000 */
[----:B---3--:R-:W-:Y:S02]  /*7ea0*/  LOP3.LUT P1, RZ, R174, 0x7f, RZ, 0xc0, !PT ;  /* 0x0000007faeff7812 */ /* 0x008fe4000782c0ff */
        /* <DEDUP_REMOVED lines=17> */
[----:B------:R-:W2:Y:S02]  /*7fc0*/  SHFL.BFLY PT, R3, R12, 0x1, 0x1f ;  /* 0x0c201f000c037f89 */ /* 0x000ea400000e0000 */
[----:B--2---:R-:W-:Y:S01]  /*7fd0*/  FMNMX.FTZ R3, R12, R3, !PT ;  /* 0x000000030c037209 */ /* 0x004fe20007810000 */
[----:B------:R-:W-:Y:S02]  /*7fe0*/  WARPGROUP.DEPBAR.LE gsb0, 0x0 ;  /* 0x00008000000079c5 */ /* 0x000fe40000010000 */
[----:B------:R-:W-:-:S06]  /*7ff0*/  WARPGROUP.ARRIVE ;  /* 0x00000000000079c5 */ /* 0x000fcc0000000000 */
[----:B------:R-:W-:Y:S01]  /*8000*/  HGMMA.64x128x16.F32.BF16 R24, R152, gdesc[UR12].tnspB, R24, gsb0 ;  /* 0x41e0000c98187df0 */ /* 0x000fe20008001818 */
[----:B------:R-:W-:Y:S01]  /*8010*/  UMOV UR14, UR10 ;  /* 0x0000000a000e7c82 */ /* 0x000fe20008000000 */
[----:B------:R-:W-:Y:S01]  /*8020*/  UMOV UR15, 0x40000040 ;  /* 0x40000040000f7882 */ /* 0x000fe20000000000 */
[----:B------:R-:W-:Y:S01]  /*8030*/  UIADD3 UR10, UR6, 0x180, URZ ;  /* 0x00000180060a7890 */ /* 0x000fe2000fffe03f */
[----:B------:R-:W-:Y:S02]  /*8040*/  WARPGROUP.DEPBAR.LE gsb0, 0x0 ;  /* 0x00008000000079c5 */ /* 0x000fe40000010000 */
[----:B------:R-:W-:Y:S01]  /*8050*/  WARPGROUP.ARRIVE ;  /* 0x00000000000079c5 */ /* 0x000fe20000000000 */
[----:B-1----:R-:W-:-:S04]  /*8060*/  FMUL.FTZ R153, R3, R14 ;  /* 0x0000000e03997220 */ /* 0x002fc80000410000 */
[-CC-:B------:R-:W-:Y:S01]  /*8070*/  FFMA.FTZ R156, R89, R14.reuse, -R153.reuse ;  /* 0x0000000e599c7223 */ /* 0x180fe20000010899 */
[----:B------:R-:W-:Y:S01]  /*8080*/  HGMMA.64x128x16.F32.BF16 R24, R148, gdesc[UR12].tnspB, R24, gsb0 ;  /* 0x41e0000c94187df0 */ /* 0x000fe20008001818 */
[----:B------:R-:W-:Y:S01]  /*8090*/  UMOV UR14, UR10 ;  /* 0x0000000a000e7c82 */ /* 0x000fe20008000000 */
[----:B------:R-:W-:Y:S01]  /*80a0*/  UMOV UR15, 0x40000040 ;  /* 0x40000040000f7882 */ /* 0x000fe20000000000 */
[----:B------:R-:W-:Y:S01]  /*80b0*/  UIADD3 UR10, UR6, 0x200, URZ ;  /* 0x00000200060a7890 */ /* 0x000fe2000fffe03f */
[-CC-:B------:R-:W-:Y:S01]  /*80c0*/  FFMA.FTZ R158, R92, R14.reuse, -R153.reuse ;  /* 0x0000000e5c9e7223 */ /* 0x180fe20000010899 */
[----:B------:R-:W-:Y:S01]  /*80d0*/  UIADD3 UR6, UR6, 0x280, URZ ;  /* 0x0000028006067890 */ /* 0x000fe2000fffe03f */
[----:B------:R-:W-:Y:S01]  /*80e0*/  MUFU.EX2 R156, R156 ;  /* 0x0000009c009c7308 */ /* 0x000fe20000000800 */
[-CC-:B------:R-:W-:Y:S01]  /*80f0*/  FFMA.FTZ R152, R96, R14.reuse, -R153.reuse ;  /* 0x0000000e60987223 */ /* 0x180fe20000010899 */
[-CC-:B------:R-:W-:Y:S01]  /*8100*/  FFMA.FTZ R154, R100, R14.reuse, -R153.reuse ;  /* 0x0000000e649a7223 */ /* 0x180fe20000010899 */
[-CC-:B------:R-:W-:Y:S01]  /*8110*/  FFMA.FTZ R92, R124, R14.reuse, -R153.reuse ;  /* 0x0000000e7c5c7223 */ /* 0x180fe20000010899 */
[-CC-:B------:R-:W-:Y:S01]  /*8120*/  FFMA.FTZ R96, R128, R14.reuse, -R153.reuse ;  /* 0x0000000e80607223 */ /* 0x180fe20000010899 */
[-CC-:B------:R-:W-:Y:S01]  /*8130*/  FFMA.FTZ R100, R132, R14.reuse, -R153.reuse ;  /* 0x0000000e84647223 */ /* 0x180fe20000010899 */
[----:B------:R-:W-:-:S02]  /*8140*/  FFMA.FTZ R133, R133, R14, -R153 ;  /* 0x0000000e85857223 */ /* 0x000fc40000010899 */
        /* <DEDUP_REMOVED lines=8> */
[----:B------:R-:W-:Y:S01]  /*81d0*/  FMNMX.FTZ R151, R91, R2, !PT ;  /* 0x000000025b977209 */ /* 0x000fe20007810000 */
[----:B------:R-:W-:Y:S01]  /*81e0*/  FADD.FTZ R149, -R3, R173 ;  /* 0x000000ad03957221 */ /* 0x000fe20000010100 */
[----:B------:R-:W-:Y:S01]  /*81f0*/  FFMA.FTZ R150, R108, R14, -R153 ;  /* 0x0000000e6c967223 */ /* 0x000fe20000010899 */
[----:B------:R-:W-:Y:S01]  /*8200*/  IMAD.MOV.U32 R173, RZ, RZ, R3 ;  /* 0x000000ffffad7224 */ /* 0x000fe200078e0003 */
[----:B------:R-:W-:Y:S01]  /*8210*/  FMNMX.FTZ R2, R94, R151, !PT ;  /* 0x000000975e027209 */ /* 0x000fe20007810000 */
[----:B------:R-:W-:Y:S01]  /*8220*/  HGMMA.64x128x16.F32.BF16 R24, R144, gdesc[UR12].tnspB, R24, gsb0 ;  /* 0x41e0000c90187df0 */ /* 0x000fe20008001818 */
[----:B------:R-:W-:Y:S01]  /*8230*/  UMOV UR14, UR10 ;  /* 0x0000000a000e7c82 */ /* 0x000fe20008000000 */
[----:B------:R-:W-:Y:S01]  /*8240*/  UMOV UR15, 0x40000040 ;  /* 0x40000040000f7882 */ /* 0x000fe20000000000 */
[----:B------:R-:W-:Y:S01]  /*8250*/  FMNMX.FTZ R89, R95, R2, !PT ;  /* 0x000000025f597209 */ /* 0x000fe20007810000 */
[-C--:B------:R-:W-:Y:S01]  /*8260*/  FMUL.FTZ R148, R149, R14.reuse ;  /* 0x0000000e95947220 */ /* 0x080fe20000410000 */
[-CC-:B------:R-:W-:Y:S01]  /*8270*/  FFMA.FTZ R149, R88, R14.reuse, -R153.reuse ;  /* 0x0000000e58957223 */ /* 0x180fe20000010899 */
[----:B------:R-:W-:Y:S01]  /*8280*/  FFMA.FTZ R88, R120, R14, -R153 ;  /* 0x0000000e78587223 */ /* 0x000fe20000010899 */
[----:B------:R-:W-:Y:S01]  /*8290*/  FMNMX.FTZ R2, R98, R89, !PT ;  /* 0x0000005962027209 */ /* 0x000fe20007810000 */
[----:B------:R1:W-:Y:S03]  /*82a0*/  MUFU.EX2 R0, R148 ;  /* 0x0000009400007308 */ /* 0x0003e60000000800 */
[----:B------:R-:W-:-:S04]  /*82b0*/  FMNMX.FTZ R89, R99, R2, !PT ;  /* 0x0000000263597209 */ /* 0x000fc80007810000 */
[----:B------:R-:W-:Y:S01]  /*82c0*/  FMNMX.FTZ R2, R102, R89, !PT ;  /* 0x0000005966027209 */ /* 0x000fe20007810000 */
[-CC-:B------:R-:W-:Y:S01]  /*82d0*/  FFMA.FTZ R89, R93, R14.reuse, -R153.reuse ;  /* 0x0000000e5d597223 */ /* 0x180fe20000010899 */
[----:B------:R-:W2:Y:S01]  /*82e0*/  MUFU.EX2 R149, R149 ;  /* 0x0000009500957308 */ /* 0x000ea20000000800 */
[----:B-1----:R-:W-:Y:S01]  /*82f0*/  FFMA.FTZ R148, R104, R14, -R153 ;  /* 0x0000000e68947223 */ /* 0x002fe20000010899 */
[----:B------:R-:W-:-:S04]  /*8300*/  FMNMX.FTZ R93, R103, R2, !PT ;  /* 0x00000002675d7209 */ /* 0x000fc80007810000 */
[----:B------:R-:W-:Y:S02]  /*8310*/  FMNMX.FTZ R2, R106, R93, !PT ;  /* 0x0000005d6a027209 */ /* 0x000fe40007810000 */
[----:B------:R-:W-:Y:S02]  /*8320*/  MUFU.EX2 R89, R89 ;  /* 0x0000005900597308 */ /* 0x000fe40000000800 */
[----:B------:R-:W-:-:S04]  /*8330*/  FMNMX.FTZ R93, R107, R2, !PT ;  /* 0x000000026b5d7209 */ /* 0x000fc80007810000 */
[----:B------:R-:W-:Y:S01]  /*8340*/  FMNMX.FTZ R2, R110, R93, !PT ;  /* 0x0000005d6e027209 */ /* 0x000fe20007810000 */
[----:B------:R-:W-:Y:S01]  /*8350*/  FFMA.FTZ R93, R97, R14, -R153 ;  /* 0x0000000e615d7223 */ /* 0x000fe20000010899 */
[----:B------:R-:W-:Y:S01]  /*8360*/  MUFU.EX2 R148, R148 ;  /* 0x0000009400947308 */ /* 0x000fe20000000800 */
[----:B--2---:R-:W-:Y:S01]  /*8370*/  FFMA.FTZ R11, R0, R11, R149 ;  /* 0x0000000b000b7223 */ /* 0x004fe20000010095 */
[----:B------:R-:W-:-:S03]  /*8380*/  FMNMX.FTZ R97, R111, R2, !PT ;  /* 0x000000026f617209 */ /* 0x000fc60007810000 */
[----:B------:R-:W-:Y:S01]  /*8390*/  FADD.FTZ R11, R156, R11 ;  /* 0x0000000b9c0b7221 */ /* 0x000fe20000010000 */
[----:B------:R-:W-:Y:S02]  /*83a0*/  FMNMX.FTZ R2, R114, R97, !PT ;  /* 0x0000006172027209 */ /* 0x000fe40007810000 */
[----:B------:R-:W-:Y:S01]  /*83b0*/  MUFU.EX2 R93, R93 ;  /* 0x0000005d005d7308 */ /* 0x000fe20000000800 */
[----:B------:R-:W-:Y:S02]  /*83c0*/  F2FP.BF16.F32.PACK_AB R156, R156, R149 ;  /* 0x000000959c9c723e */ /* 0x000fe400000010ff */
[----:B------:R-:W-:-:S04]  /*83d0*/  FMNMX.FTZ R97, R115, R2, !PT ;  /* 0x0000000273617209 */ /* 0x000fc80007810000 */
[----:B------:R-:W-:Y:S01]  /*83e0*/  FMNMX.FTZ R2, R118, R97, !PT ;  /* 0x0000006176027209 */ /* 0x000fe20007810000 */
[----:B------:R-:W-:Y:S01]  /*83f0*/  FFMA.FTZ R97, R101, R14, -R153 ;  /* 0x0000000e65617223 */ /* 0x000fe20000010899 */
[----:B------:R-:W-:Y:S02]  /*8400*/  MUFU.EX2 R150, R150 ;  /* 0x0000009600967308 */ /* 0x000fe40000000800 */
[----:B------:R-:W-:-:S04]  /*8410*/  FMNMX.FTZ R101, R119, R2, !PT ;  /* 0x0000000277657209 */ /* 0x000fc80007810000 */
[----:B------:R-:W-:Y:S02]  /*8420*/  FMNMX.FTZ R2, R122, R101, !PT ;  /* 0x000000657a027209 */ /* 0x000fe40007810000 */
[----:B------:R-:W-:Y:S02]  /*8430*/  MUFU.EX2 R97, R97 ;  /* 0x0000006100617308 */ /* 0x000fe40000000800 */
        /* <DEDUP_REMOVED lines=9> */
[-CC-:B------:R-:W-:Y:S01]  /*84d0*/  FFMA.FTZ R105, R109, R14.reuse, -R153.reuse ;  /* 0x0000000e6d697223 */ /* 0x180fe20000010899 */
[-CC-:B------:R-:W-:Y:S01]  /*84e0*/  FFMA.FTZ R109, R113, R14.reuse, -R153.reuse ;  /* 0x0000000e716d7223 */ /* 0x180fe20000010899 */
[--C-:B------:R-:W-:Y:S01]  /*84f0*/  FFMA.FTZ R113, R117, R14, -R153.reuse ;  /* 0x0000000e75717223 */ /* 0x100fe20000010899 */
[----:B------:R-:W-:Y:S01]  /*8500*/  FMNMX.FTZ R2, R135, R2, !PT ;  /* 0x0000000287027209 */ /* 0x000fe20007810000 */
[-CC-:B------:R-:W-:Y:S01]  /*8510*/  FFMA.FTZ R117, R121, R14.reuse, -R153.reuse ;  /* 0x0000000e79757223 */ /* 0x180fe20000010899 */
[-CC-:B------:R-:W-:Y:S01]  /*8520*/  FFMA.FTZ R121, R125, R14.reuse, -R153.reuse ;  /* 0x0000000e7d797223 */ /* 0x180fe20000010899 */
[----:B------:R-:W-:Y:S01]  /*8530*/  FFMA.FTZ R125, R129, R14, -R153 ;  /* 0x0000000e817d7223 */ /* 0x000fe20000010899 */
[----:B------:R-:W-:Y:S08]  /*8540*/  MUFU.EX2 R105, R105 ;  /* 0x0000006900697308 */ /* 0x000ff00000000800 */
[----:B------:R-:W-:Y:S08]  /*8550*/  MUFU.EX2 R109, R109 ;  /* 0x0000006d006d7308 */ /* 0x000ff00000000800 */
[----:B------:R-:W-:Y:S08]  /*8560*/  MUFU.EX2 R113, R113 ;  /* 0x0000007100717308 */ /* 0x000ff00000000800 */
[----:B------:R-:W1:Y:S08]  /*8570*/  MUFU.EX2 R117, R117 ;  /* 0x0000007500757308 */ /* 0x000e700000000800 */
[----:B------:R-:W2:Y:S08]  /*8580*/  MUFU.EX2 R121, R121 ;  /* 0x0000007900797308 */ /* 0x000eb00000000800 */
[----:B------:R-:W-:Y:S01]  /*8590*/  MUFU.EX2 R125, R125 ;  /* 0x0000007d007d7308 */ /* 0x000fe20000000800 */
[----:B------:R-:W-:-:S02]  /*85a0*/  WARPGROUP.DEPBAR.LE gsb0, 0x0 ;  /* 0x00008000000079c5 */ /* 0x000fc40000010000 */
[----:B------:R-:W-:Y:S01]  /*85b0*/  WARPGROUP.ARRIVE ;  /* 0x00000000000079c5 */ /* 0x000fe20000000000 */
[----:B------:R-:W3:Y:S01]  /*85c0*/  SHFL.BFLY PT, R145, R2, 0x2, 0x1f ;  /* 0x0c401f0002917f89 */ /* 0x000ee200000e0000 */
[-CC-:B------:R-:W-:Y:S01]  /*85d0*/  FFMA.FTZ R144, R112, R14.reuse, -R153.reuse ;  /* 0x0000000e70907223 */ /* 0x180fe20000010899 */
[----:B------:R-:W-:-:S03]  /*85e0*/  FFMA.FTZ R146, R116, R14, -R153 ;  /* 0x0000000e74927223 */ /* 0x000fc60000010899 */
[----:B------:R-:W-:Y:S02]  /*85f0*/  HGMMA.64x128x16.F32.BF16 R24, R140, gdesc[UR12].tnspB, R24, gsb0 ;  /* 0x41e0000c8c187df0 */ /* 0x000fe40008001818 */
[----:B------:R-:W-:Y:S08]  /*8600*/  MUFU.EX2 R144, R144 ;  /* 0x0000009000907308 */ /* 0x000ff00000000800 */
[----:B------:R-:W-:Y:S01]  /*8610*/  MUFU.EX2 R146, R146 ;  /* 0x0000009200927308 */ /* 0x000fe20000000800 */
[----:B---3--:R-:W-:-:S05]  /*8620*/  FMNMX.FTZ R145, R2, R145, !PT ;  /* 0x0000009102917209 */ /* 0x008fca0007810000 */
[----:B------:R-:W3:Y:S02]  /*8630*/  SHFL.BFLY PT, R12, R145, 0x1, 0x1f ;  /* 0x0c201f00910c7f89 */ /* 0x000ee400000e0000 */
[----:B---3--:R-:W-:-:S05]  /*8640*/  FMNMX.FTZ R12, R145, R12, !PT ;  /* 0x0000000c910c7209 */ /* 0x008fca0007810000 */
[----:B------:R-:W-:Y:S02]  /*8650*/  FADD.FTZ R129, -R12, R21 ;  /* 0x000000150c817221 */ /* 0x000fe40000010100 */
[----:B------:R-:W-:Y:S02]  /*8660*/  MUFU.EX2 R21, R133 ;  /* 0x0000008500157308 */ /* 0x000fe40000000800 */
[----:B------:R-:W-:-:S06]  /*8670*/  FMUL.FTZ R129, R129, R14 ;  /* 0x0000000e81817220 */ /* 0x000fcc0000410000 */
[----:B------:R-:W-:Y:S01]  /*8680*/  MUFU.EX2 R2, R129 ;  /* 0x0000008100027308 */ /* 0x000fe20000000800 */
[----:B------:R-:W-:Y:S02]  /*8690*/  WARPGROUP.DEPBAR.LE gsb0, 0x0 ;  /* 0x00008000000079c5 */ /* 0x000fe40000010000 */
[----:B------:R-:W-:Y:S01]  /*86a0*/  WARPGROUP.ARRIVE ;  /* 0x00000000000079c5 */ /* 0x000fe20000000000 */
[----:B------:R-:W-:Y:S01]  /*86b0*/  FMUL.FTZ R141, R12, R14 ;  /* 0x0000000e0c8d7220 */ /* 0x000fe20000410000 */
[----:B-1----:R-:W-:Y:S02]  /*86c0*/  F2FP.BF16.F32.PACK_AB R140, R117, R88 ;  /* 0x00000058758c723e */ /* 0x002fe400000010ff */
[----:B--2---:R-:W-:Y:S01]  /*86d0*/  F2FP.BF16.F32.PACK_AB R142, R121, R92 ;  /* 0x0000005c798e723e */ /* 0x004fe200000010ff */
[-CC-:B------:R-:W-:Y:S01]  /*86e0*/  FFMA.FTZ R90, R90, R14.reuse, -R141.reuse ;  /* 0x0000000e5a5a7223 */ /* 0x180fe2000001088d */
[----:B------:R-:W-:Y:S01]  /*86f0*/  HGMMA.64x128x16.F32.BF16 R24, R136, gdesc[UR4].tnspB, R24, gsb0 ;  /* 0x41e0000488187df0 */ /* 0x000fe20008001818 */
[-CC-:B------:R-:W-:Y:S01]  /*8700*/  FFMA.FTZ R91, R91, R14.reuse, -R141.reuse ;  /* 0x0000000e5b5b7223 */ /* 0x180fe2000001088d */
[-CC-:B------:R-:W-:Y:S01]  /*8710*/  FFMA.FTZ R94, R94, R14.reuse, -R141.reuse ;  /* 0x0000000e5e5e7223 */ /* 0x180fe2000001088d */
[----:B------:R1:W2:Y:S01]  /*8720*/  MUFU.EX2 R157, R90 ;  /* 0x0000005a009d7308 */ /* 0x0002a20000000800 */
[-CC-:B------:R-:W-:Y:S01]  /*8730*/  FFMA.FTZ R95, R95, R14.reuse, -R141.reuse ;  /* 0x0000000e5f5f7223 */ /* 0x180fe2000001088d */
[-CC-:B------:R-:W-:Y:S01]  /*8740*/  FFMA.FTZ R98, R98, R14.reuse, -R141.reuse ;  /* 0x0000000e62627223 */ /* 0x180fe2000001088d */
[-CC-:B------:R-:W-:Y:S01]  /*8750*/  FFMA.FTZ R99, R99, R14.reuse, -R141.reuse ;  /* 0x0000000e63637223 */ /* 0x180fe2000001088d */
[-CC-:B------:R-:W-:Y:S01]  /*8760*/  FFMA.FTZ R102, R102, R14.reuse, -R141.reuse ;  /* 0x0000000e66667223 */ /* 0x180fe2000001088d */
[-CC-:B------:R-:W-:Y:S01]  /*8770*/  FFMA.FTZ R103, R103, R14.reuse, -R141.reuse ;  /* 0x0000000e67677223 */ /* 0x180fe2000001088d */
[-CC-:B------:R-:W-:Y:S01]  /*8780*/  FFMA.FTZ R106, R106, R14.reuse, -R141.reuse ;  /* 0x0000000e6a6a7223 */ /* 0x180fe2000001088d */
[----:B------:R-:W-:Y:S01]  /*8790*/  FFMA.FTZ R107, R107, R14, -R141 ;  /* 0x0000000e6b6b7223 */ /* 0x000fe2000001088d */
[----:B------:R-:W3:Y:S01]  /*87a0*/  MUFU.EX2 R91, R91 ;  /* 0x0000005b005b7308 */ /* 0x000ee20000000800 */
[----:B-1----:R-:W-:-:S02]  /*87b0*/  IMAD.U32 R90, RZ, RZ, UR36 ;  /* 0x00000024ff5a7e24 */ /* 0x002fc4000f8e00ff */
[-CC-:B------:R-:W-:Y:S01]  /*87c0*/  FFMA.FTZ R110, R110, R14.reuse, -R141.reuse ;  /* 0x0000000e6e6e7223 */ /* 0x180fe2000001088d */
[-CC-:B------:R-:W-:Y:S01]  /*87d0*/  FFMA.FTZ R111, R111, R14.reuse, -R141.reuse ;  /* 0x0000000e6f6f7223 */ /* 0x180fe2000001088d */
[-CC-:B------:R-:W-:Y:S01]  /*87e0*/  FFMA.FTZ R114, R114, R14.reuse, -R141.reuse ;  /* 0x0000000e72727223 */ /* 0x180fe2000001088d */
[-CC-:B------:R-:W-:Y:S01]  /*87f0*/  FFMA.FTZ R115, R115, R14.reuse, -R141.reuse ;  /* 0x0000000e73737223 */ /* 0x180fe2000001088d */
[----:B------:R-:W-:Y:S01]  /*8800*/  @!P1 LEA R90, R90, UR37, 0x3 ;  /* 0x000000255a5a9c11 */ /* 0x000fe2000f8e18ff */
[----:B------:R-:W-:Y:S01]  /*8810*/  FFMA.FTZ R118, R118, R14, -R141 ;  /* 0x0000000e76767223 */ /* 0x000fe2000001088d */
[----:B------:R1:W4:Y:S01]  /*8820*/  MUFU.EX2 R159, R94 ;  /* 0x0000005e009f7308 */ /* 0x0003220000000800 */
[----:B--2---:R-:W-:Y:S01]  /*8830*/  FFMA.FTZ R10, R2, R10, R157 ;  /* 0x0000000a020a7223 */ /* 0x004fe2000001009d */
[-CC-:B------:R-:W-:Y:S01]  /*8840*/  FFMA.FTZ R119, R119, R14.reuse, -R141.reuse ;  /* 0x0000000e77777223 */ /* 0x180fe2000001088d */
[----:B------:R-:W-:Y:S02]  /*8850*/  @!P1 VIADD R90, R90, 0x2a840 ;  /* 0x0002a8405a5a9836 */ /* 0x000fe40000000000 */
[-CC-:B------:R-:W-:Y:S01]  /*8860*/  FFMA.FTZ R122, R122, R14.reuse, -R141.reuse ;  /* 0x0000000e7a7a7223 */ /* 0x180fe2000001088d */
[-CC-:B------:R-:W-:Y:S01]  /*8870*/  FFMA.FTZ R123, R123, R14.reuse, -R141.reuse ;  /* 0x0000000e7b7b7223 */ /* 0x180fe2000001088d */
[-CC-:B------:R-:W-:Y:S01]  /*8880*/  FFMA.FTZ R126, R126, R14.reuse, -R141.reuse ;  /* 0x0000000e7e7e7223 */ /* 0x180fe2000001088d */
[-CC-:B------:R-:W-:Y:S01]  /*8890*/  FFMA.FTZ R127, R127, R14.reuse, -R141.reuse ;  /* 0x0000000e7f7f7223 */ /* 0x180fe2000001088d */
[----:B------:R-:W-:Y:S01]  /*88a0*/  @!P1 PRMT R90, RZ, 0x654, R90 ;  /* 0x00000654ff5a9816 */ /* 0x000fe2000000005a */
[----:B-1----:R-:W-:Y:S01]  /*88b0*/  IMAD.U32 R94, RZ, RZ, UR11 ;  /* 0x0000000bff5e7e24 */ /* 0x002fe2000f8e00ff */
[----:B------:R-:W1:Y:S01]  /*88c0*/  MUFU.EX2 R95, R95 ;  /* 0x0000005f005f7308 */ /* 0x000e620000000800 */
[----:B---3--:R-:W-:Y:S01]  /*88d0*/  FADD.FTZ R10, R91, R10 ;  /* 0x0000000a5b0a7221 */ /* 0x008fe20000010000 */
[-CC-:B------:R-:W-:Y:S01]  /*88e0*/  FFMA.FTZ R130, R130, R14.reuse, -R141.reuse ;  /* 0x0000000e82827223 */ /* 0x180fe2000001088d */
[-CC-:B------:R-:W-:Y:S01]  /*88f0*/  FFMA.FTZ R131, R131, R14.reuse, -R141.reuse ;  /* 0x0000000e83837223 */ /* 0x180fe2000001088d */
[-CC-:B------:R-:W-:Y:S01]  /*8900*/  FFMA.FTZ R134, R134, R14.reuse, -R141.reuse ;  /* 0x0000000e86867223 */ /* 0x180fe2000001088d */
[----:B------:R-:W-:Y:S01]  /*8910*/  FFMA.FTZ R135, R135, R14, -R141 ;  /* 0x0000000e87877223 */ /* 0x000fe2000001088d */
[----:B------:R-:W-:Y:S01]  /*8920*/  UMOV UR7, UR36 ;  /* 0x0000002400077c82 */ /* 0x000fe20008000000 */
[----:B----4-:R-:W-:Y:S01]  /*8930*/  FADD.FTZ R10, R159, R10 ;  /* 0x0000000a9f0a7221 */ /* 0x010fe20000010000 */
[----:B------:R-:W2:Y:S01]  /*8940*/  MUFU.EX2 R153, R98 ;  /* 0x0000006200997308 */ /* 0x000ea20000000800 */
[----:B------:R-:W-:-:S07]  /*8950*/  F2FP.BF16.F32.PACK_AB R157, R91, R157 ;  /* 0x0000009d5b9d723e */ /* 0x000fce00000010ff */
[----:B------:R-:W3:Y:S01]  /*8960*/  MUFU.EX2 R99, R99 ;  /* 0x0000006300637308 */ /* 0x000ee20000000800 */
[C---:B-1----:R-:W-:Y:S01]  /*8970*/  FADD.FTZ R10, R95.reuse, R10 ;  /* 0x0000000a5f0a7221 */ /* 0x042fe20000010000 */
[----:B------:R-:W-:-:S06]  /*8980*/  F2FP.BF16.F32.PACK_AB R159, R95, R159 ;  /* 0x0000009f5f9f723e */ /* 0x000fcc00000010ff */
[----:B------:R-:W1:Y:S01]  /*8990*/  MUFU.EX2 R155, R102 ;  /* 0x00000066009b7308 */ /* 0x000e620000000800 */
[----:B--2---:R-:W-:-:S07]  /*89a0*/  FADD.FTZ R10, R153, R10 ;  /* 0x0000000a990a7221 */ /* 0x004fce0000010000 */
[----:B------:R-:W2:Y:S01]  /*89b0*/  MUFU.EX2 R103, R103 ;  /* 0x0000006700677308 */ /* 0x000ea20000000800 */
[C---:B---3--:R-:W-:Y:S01]  /*89c0*/  FADD.FTZ R10, R99.reuse, R10 ;  /* 0x0000000a630a7221 */ /* 0x048fe20000010000 */
[----:B------:R-:W-:-:S06]  /*89d0*/  F2FP.BF16.F32.PACK_AB R153, R99, R153 ;  /* 0x000000996399723e */ /* 0x000fcc00000010ff */
[----:B------:R-:W3:Y:S01]  /*89e0*/  MUFU.EX2 R129, R106 ;  /* 0x0000006a00817308 */ /* 0x000ee20000000800 */
[----:B-1----:R-:W-:-:S07]  /*89f0*/  FADD.FTZ R10, R155, R10 ;  /* 0x0000000a9b0a7221 */ /* 0x002fce0000010000 */
[----:B------:R-:W1:Y:S01]  /*8a00*/  MUFU.EX2 R107, R107 ;  /* 0x0000006b006b7308 */ /* 0x000e620000000800 */
[C---:B--2---:R-:W-:Y:S01]  /*8a10*/  FADD.FTZ R10, R103.reuse, R10 ;  /* 0x0000000a670a7221 */ /* 0x044fe20000010000 */
[----:B------:R-:W-:-:S06]  /*8a20*/  F2FP.BF16.F32.PACK_AB R155, R103, R155 ;  /* 0x0000009b679b723e */ /* 0x000fcc00000010ff */
[----:B------:R-:W2:Y:S01]  /*8a30*/  MUFU.EX2 R151, R110 ;  /* 0x0000006e00977308 */ /* 0x000ea20000000800 */
[----:B---3--:R-:W-:-:S07]  /*8a40*/  FADD.FTZ R10, R129, R10 ;  /* 0x0000000a810a7221 */ /* 0x008fce0000010000 */
        /* <DEDUP_REMOVED lines=16> */
[----:B------:R-:W-:Y:S02]  /*8b50*/  WARPGROUP.DEPBAR.LE gsb0, 0x0 ;  /* 0x00008000000079c5 */ /* 0x000fe40000010000 */
[----:B------:R4:W-:Y:S01]  /*8b60*/  @!P1 SYNCS.ARRIVE.TRANS64.RED.A1T0 RZ, [R90+URZ], RZ ;  /* 0x000000ff5aff99a7 */ /* 0x0009e2000810043f */
[----:B-1----:R-:W-:Y:S01]  /*8b70*/  FADD.FTZ R10, R119, R10 ;  /* 0x0000000a770a7221 */ /* 0x002fe20000010000 */
[----:B------:R-:W-:Y:S02]  /*8b80*/  F2FP.BF16.F32.PACK_AB R138, R21, R100 ;  /* 0x00000064158a723e */ /* 0x000fe400000010ff */
[----:B------:R-:W-:Y:S01]  /*8b90*/  F2FP.BF16.F32.PACK_AB R147, R119, R147 ;  /* 0x000000937793723e */ /* 0x000fe200000010ff */
[----:B------:R-:W1:Y:S01]  /*8ba0*/  MUFU.EX2 R143, R126 ;  /* 0x0000007e008f7308 */ /* 0x000e620000000800 */
[----:B--2---:R-:W-:Y:S01]  /*8bb0*/  FADD.FTZ R10, R133, R10 ;  /* 0x0000000a850a7221 */ /* 0x004fe20000010000 */
[----:B------:R-:W-:Y:S01]  /*8bc0*/  F2FP.BF16.F32.PACK_AB R136, R125, R96 ;  /* 0x000000607d88723e */ /* 0x000fe200000010ff */
[----:B----4-:R-:W-:-:S05]  /*8bd0*/  @!P1 VIADD R90, R94, 0x2a860 ;  /* 0x0002a8605e5a9836 */ /* 0x010fca0000000000 */
[----:B------:R-:W-:Y:S01]  /*8be0*/  @!P1 PRMT R90, RZ, 0x654, R90 ;  /* 0x00000654ff5a9816 */ /* 0x000fe2000000005a */
[----:B------:R-:W2:Y:S01]  /*8bf0*/  MUFU.EX2 R127, R127 ;  /* 0x0000007f007f7308 */ /* 0x000ea20000000800 */
[C---:B---3--:R-:W-:Y:S01]  /*8c00*/  FADD.FTZ R10, R123.reuse, R10 ;  /* 0x0000000a7b0a7221 */ /* 0x048fe20000010000 */
[----:B------:R-:W-:Y:S01]  /*8c10*/  F2FP.BF16.F32.PACK_AB R141, R123, R133 ;  /* 0x000000857b8d723e */ /* 0x000fe200000010ff */
[----:B------:R3:W-:Y:S01]  /*8c20*/  @!P1 SYNCS.ARRIVE.TRANS64.RED.A1T0 RZ, [R90+URZ], RZ ;  /* 0x000000ff5aff99a7 */ /* 0x0007e2000810043f */
[C---:B------:R-:W-:Y:S01]  /*8c30*/  ISETP.GT.AND P1, PT, R20.reuse, R15, PT ;  /* 0x0000000f1400720c */ /* 0x040fe20003f24270 */
[----:B------:R-:W-:-:S03]  /*8c40*/  VIADD R20, R20, 0xffffffff ;  /* 0xffffffff14147836 */ /* 0x000fc60000000000 */
[----:B------:R-:W4:Y:S01]  /*8c50*/  MUFU.EX2 R137, R130 ;  /* 0x0000008200897308 */ /* 0x000f220000000800 */
[----:B-1----:R-:W-:Y:S01]  /*8c60*/  FADD.FTZ R10, R143, R10 ;  /* 0x0000000a8f0a7221 */ /* 0x002fe20000010000 */
[----:B---3--:R-:W-:Y:S01]  /*8c70*/  FADD.FTZ R90, R158, R11 ;  /* 0x0000000b9e5a7221 */ /* 0x008fe20000010000 */
[----:B------:R-:W-:-:S03]  /*8c80*/  F2FP.BF16.F32.PACK_AB R158, R89, R158 ;  /* 0x0000009e599e723e */ /* 0x000fc600000010ff */
[----:B------:R-:W-:Y:S02]  /*8c90*/  FADD.FTZ R11, R89, R90 ;  /* 0x0000005a590b7221 */ /* 0x000fe40000010000 */
[----:B------:R-:W1:Y:S01]  /*8ca0*/  MUFU.EX2 R131, R131 ;  /* 0x0000008300837308 */ /* 0x000e620000000800 */
[C---:B--2---:R-:W-:Y:S01]  /*8cb0*/  FADD.FTZ R10, R127.reuse, R10 ;  /* 0x0000000a7f0a7221 */ /* 0x044fe20000010000 */
[----:B------:R-:W-:Y:S01]  /*8cc0*/  F2FP.BF16.F32.PACK_AB R143, R127, R143 ;  /* 0x0000008f7f8f723e */ /* 0x000fe200000010ff */
[----:B------:R-:W-:Y:S01]  /*8cd0*/  FADD.FTZ R90, R152, R11 ;  /* 0x0000000b985a7221 */ /* 0x000fe20000010000 */
[----:B------:R-:W-:-:S03]  /*8ce0*/  F2FP.BF16.F32.PACK_AB R152, R93, R152 ;  /* 0x000000985d98723e */ /* 0x000fc600000010ff */
[----:B------:R-:W-:Y:S01]  /*8cf0*/  FADD.FTZ R11, R93, R90 ;  /* 0x0000005a5d0b7221 */ /* 0x000fe20000010000 */
[----:B------:R-:W2:Y:S01]  /*8d00*/  MUFU.EX2 R139, R134 ;  /* 0x00000086008b7308 */ /* 0x000ea20000000800 */
[----:B----4-:R-:W-:Y:S02]  /*8d10*/  FADD.FTZ R10, R137, R10 ;  /* 0x0000000a890a7221 */ /* 0x010fe40000010000 */
[----:B------:R-:W-:Y:S01]  /*8d20*/  FADD.FTZ R90, R154, R11 ;  /* 0x0000000b9a5a7221 */ /* 0x000fe20000010000 */
[----:B------:R-:W-:-:S03]  /*8d30*/  F2FP.BF16.F32.PACK_AB R154, R97, R154 ;  /* 0x0000009a619a723e */ /* 0x000fc600000010ff */
[----:B------:R-:W-:Y:S01]  /*8d40*/  FADD.FTZ R11, R97, R90 ;  /* 0x0000005a610b7221 */ /* 0x000fe20000010000 */
[----:B------:R-:W3:Y:S01]  /*8d50*/  MUFU.EX2 R135, R135 ;  /* 0x0000008700877308 */ /* 0x000ee20000000800 */
[C---:B-1----:R-:W-:Y:S01]  /*8d60*/  FADD.FTZ R10, R131.reuse, R10 ;  /* 0x0000000a830a7221 */ /* 0x042fe20000010000 */
[----:B------:R-:W-:Y:S01]  /*8d70*/  F2FP.BF16.F32.PACK_AB R137, R131, R137 ;  /* 0x000000898389723e */ /* 0x000fe200000010ff */
[----:B------:R-:W-:Y:S01]  /*8d80*/  FADD.FTZ R90, R148, R11 ;  /* 0x0000000b945a7221 */ /* 0x000fe20000010000 */
[----:B------:R-:W-:-:S03]  /*8d90*/  F2FP.BF16.F32.PACK_AB R148, R101, R148 ;  /* 0x000000946594723e */ /* 0x000fc600000010ff */
[----:B------:R-:W-:Y:S01]  /*8da0*/  FADD.FTZ R11, R101, R90 ;  /* 0x0000005a650b7221 */ /* 0x000fe20000010000 */
[----:B--2---:R-:W-:-:S03]  /*8db0*/  FADD.FTZ R10, R139, R10 ;  /* 0x0000000a8b0a7221 */ /* 0x004fc60000010000 */
[----:B------:R-:W-:Y:S01]  /*8dc0*/  FADD.FTZ R90, R150, R11 ;  /* 0x0000000b965a7221 */ /* 0x000fe20000010000 */
[----:B------:R-:W-:-:S03]  /*8dd0*/  F2FP.BF16.F32.PACK_AB R150, R105, R150 ;  /* 0x000000966996723e */ /* 0x000fc600000010ff */
[----:B------:R-:W-:Y:S01]  /*8de0*/  FADD.FTZ R11, R105, R90 ;  /* 0x0000005a690b7221 */ /* 0x000fe20000010000 */
[C---:B---3--:R-:W-:Y:S01]  /*8df0*/  FADD.FTZ R10, R135.reuse, R10 ;  /* 0x0000000a870a7221 */ /* 0x048fe20000010000 */
[----:B------:R-:W-:Y:S02]  /*8e00*/  F2FP.BF16.F32.PACK_AB R139, R135, R139 ;  /* 0x0000008b878b723e */ /* 0x000fe400000010ff */
[----:B------:R-:W-:Y:S01]  /*8e10*/  FADD.FTZ R90, R144, R11 ;  /* 0x0000000b905a7221 */ /* 0x000fe20000010000 */
[----:B------:R-:W-:-:S03]  /*8e20*/  F2FP.BF16.F32.PACK_AB R144, R109, R144 ;  /* 0x000000906d90723e */ /* 0x000fc600000010ff */
[----:B------:R-:W-:-:S04]  /*8e30*/  FADD.FTZ R11, R109, R90 ;  /* 0x0000005a6d0b7221 */ /* 0x000fc80000010000 */
[----:B------:R-:W-:Y:S01]  /*8e40*/  FADD.FTZ R90, R146, R11 ;  /* 0x0000000b925a7221 */ /* 0x000fe20000010000 */
[----:B------:R-:W-:-:S03]  /*8e50*/  F2FP.BF16.F32.PACK_AB R146, R113, R146 ;  /* 0x000000927192723e */ /* 0x000fc600000010ff */
[----:B------:R-:W-:-:S04]  /*8e60*/  FADD.FTZ R11, R113, R90 ;  /* 0x0000005a710b7221 */ /* 0x000fc80000010000 */
[----:B------:R-:W-:-:S04]  /*8e70*/  FADD.FTZ R90, R88, R11 ;  /* 0x0000000b585a7221 */ /* 0x000fc80000010000 */
[----:B------:R-:W-:-:S04]  /*8e80*/  FADD.FTZ R11, R117, R90 ;  /* 0x0000005a750b7221 */ /* 0x000fc80000010000 */
[----:B------:R-:W-:-:S04]  /*8e90*/  FADD.FTZ R90, R92, R11 ;  /* 0x0000000b5c5a7221 */ /* 0x000fc80000010000 */
[----:B------:R-:W-:-:S04]  /*8ea0*/  FADD.FTZ R11, R121, R90 ;  /* 0x0000005a790b7221 */ /* 0x000fc80000010000 */
[----:B------:R-:W-:-:S04]  /*8eb0*/  FADD.FTZ R88, R96, R11 ;  /* 0x0000000b60587221 */ /* 0x000fc80000010000 */
[----:B------:R-:W-:-:S04]  /*8ec0*/  FADD.FTZ R11, R125, R88 ;  /* 0x000000587d0b7221 */ /* 0x000fc80000010000 */
[----:B------:R-:W-:-:S04]  /*8ed0*/  FADD.FTZ R88, R100, R11 ;  /* 0x0000000b64587221 */ /* 0x000fc80000010000 */
[----:B------:R-:W-:Y:S01]  /*8ee0*/  FADD.FTZ R11, R21, R88 ;  /* 0x00000058150b7221 */ /* 0x000fe20000010000 */
[----:B------:R-:W-:Y:S01]  /*8ef0*/  IMAD.MOV.U32 R21, RZ, RZ, R12 ;  /* 0x000000ffff157224 */ /* 0x000fe200078e000c */
[----:B------:R-:W-:Y:S06]  /*8f00*/  @P1 BRA `(.L_x_924) ;  /* 0xffffffe400041947 */ /* 0x000fec000383ffff */
.L_x_915:
[----:B------:R-:W-:-:S13]  /*8f10*/  ISETP.GE.AND P1, PT, R20, R19, PT ;  /* 0x000000131400720c */ /* 0x000fda0003f26270 */
[----:B------:R-:W-:Y:S05]  /*8f20*/  @!P1 BRA `(.L_x_925) ;  /* 0x0000002c00589947 */ /* 0x000fea0003800000 */
[----:B------:R-:W-:Y:S01]  /*8f30*/  IMAD.MOV.U32 R15, RZ, RZ, R12 ;  /* 0x000000ffff0f7224 */ /* 0x000fe200078e000c */
[----:B------:R-:W-:Y:S01]  /*8f40*/  UMOV UR38, UR46 ;  /* 0x0000002e00267c82 */ /* 0x000fe20008000000 */
[----:B------:R-:W-:Y:S01]  /*8f50*/  IMAD.MOV.U32 R173, RZ, RZ, R3 ;  /* 0x000000ffffad7224 */ /* 0x000fe200078e0003 */
[----:B------:R-:W-:Y:S01]  /*8f60*/  UMOV UR7, UR36 ;  /* 0x0000002400077c82 */ /* 0x000fe20008000000 */
[----:B------:R-:W-:Y:S01]  /*8f70*/  IMAD.IADD R21, R5, 0x1, R13 ;  /* 0x0000000105157824 */ /* 0x000fe200078e020d */
[----:B------:R-:W-:Y:S01]  /*8f80*/  ULDC UR40, c[0x0][0x9e4] ;  /* 0x0002790000287ab9 */ /* 0x000fe20000000800 */
[----:B------:R-:W-:Y:S01]  /*8f90*/  ULDC UR41, c[0x0][0x9dc] ;  /* 0x0002770000297ab9 */ /* 0x000fe20000000800 */
[----:B------:R-:W-:-:S05]  /*8fa0*/  ULDC UR47, c[0x0][0x9e0] ;  /* 0x00027800002f7ab9 */ /* 0x000fca0000000800 */
.L_x_942:
[----:B------:R-:W-:-:S04]  /*8fb0*/  UIADD3 UR36, UR7, 0x1, URZ ;  /* 0x0000000107247890 */ /* 0x000fc8000fffe03f */
[----:B------:R-:W-:-:S04]  /*8fc0*/  UISETP.NE.AND UP0, UPT, UR36, 0x2, UPT ;  /* 0x000000022400788c */ /* 0x000fc8000bf05270 */
[----:B------:R-:W-:Y:S02]  /*8fd0*/  USEL UR46, URZ, 0x1, UP0 ;  /* 0x000000013f2e7887 */ /* 0x000fe40008000000 */
[----:B------:R-:W-:Y:S02]  /*8fe0*/  USEL UR36, UR36, URZ, UP0 ;  /* 0x0000003f24247287 */ /* 0x000fe40008000000 */
[----:B------:R-:W-:Y:S01]  /*8ff0*/  ULOP3.LUT UR46, UR38, UR46, URZ, 0x3c, !UPT ;  /* 0x0000002e262e7292 */ /* 0x000fe2000f8e3c3f */
[----:B------:R-:W-:Y:S11]  /*9000*/  @!P0 BRA `(.L_x_926) ;  /* 0x0000000000048947 */ /* 0x000ff60003800000 */
[----:B------:R-:W-:Y:S01]  /*9010*/  BPT.TRAP 0x1 ;  /* 0x000000040000795c */ /* 0x000fe20000300000 */
.L_x_926:
[----:B------:R-:W-:Y:S01]  /*9020*/  ULEA UR6, UR36, UR37, 0x3 ;  /* 0x0000002524067291 */ /* 0x000fe2000f8e183f */
[----:B------:R-:W-:-:S05]  /*9030*/  IMAD.U32 R3, RZ, RZ, UR46 ;  /* 0x0000002eff037e24 */ /* 0x000fca000f8e00ff */
[----:B------:R-:W-:-:S04]  /*9040*/  SHF.L.U32 R3, R3, 0x1f, RZ ;  /* 0x0000001f03037819 */ /* 0x000fc800000006ff */
[----:B------:R1:W2:Y:S01]  /*9050*/  SYNCS.PHASECHK.TRANS64.TRYWAIT P1, [UR6+0x2a830], R3 ;  /* 0x02a83003ff0075a7 */ /* 0x0002a20008020146 */
[----:B------:R-:W-:Y:S05]  /*9060*/  @!P0 BRA `(.L_x_927) ;  /* 0x0000000000048947 */ /* 0x000fea0003800000 */
[----:B------:R-:W-:Y:S01]  /*9070*/  BPT.TRAP 0x1 ;  /* 0x000000040000795c */ /* 0x000fe20000300000 */
.L_x_927:
[----:B--2---:R-:W-:Y:S05]  /*9080*/  @P1 BRA `(.L_x_928) ;  /* 0x0000000000081947 */ /* 0x004fea0003800000 */
[----:B------:R-:W2:Y:S02]  /*9090*/  SYNCS.PHASECHK.TRANS64.TRYWAIT P1, [UR6+0x2a830], R3 ;  /* 0x02a83003ff0075a7 */ /* 0x000ea40008020146 */
[----:B--2---:R-:W-:Y:S05]  /*90a0*/  @!P1 BRA `(.L_x_929) ;  /* 0x0000008000709947 */ /* 0x004fea0003800000 */
.L_x_928:
        /* <DEDUP_REMOVED lines=133> */
.L_x_930:
[----:B------:R-:W-:Y:S01]  /*9900*/  ULEA UR10, UR7, UR37, 0x3 ;  /* 0x00000025070a7291 */ /* 0x000fe2000f8e183f */
[----:B------:R-:W-:-:S05]  /*9910*/  IMAD.U32 R0, RZ, RZ, UR38 ;  /* 0x00000026ff007e24 */ /* 0x000fca000f8e00ff */
[----:B------:R-:W-:-:S04]  /*9920*/  SHF.L.U32 R0, R0, 0x1f, RZ ;  /* 0x0000001f00007819 */ /* 0x000fc800000006ff */
[----:B------:R3:W4:Y:S01]  /*9930*/  SYNCS.PHASECHK.TRANS64.TRYWAIT P1, [UR10+0x2a850], R0 ;  /* 0x02a85000ff0075a7 */ /* 0x000722000802014a */
[----:B------:R-:W-:Y:S05]  /*9940*/  @!P0 BRA `(.L_x_931) ;  /* 0x0000000000048947 */ /* 0x000fea0003800000 */
[----:B------:R-:W-:Y:S01]  /*9950*/  BPT.TRAP 0x1 ;  /* 0x000000040000795c */ /* 0x000fe20000300000 */
.L_x_931:
[----:B----4-:R-:W-:Y:S05]  /*9960*/  @P1 BRA `(.L_x_932) ;  /* 0x0000000000081947 */ /* 0x010fea0003800000 */
[----:B------:R-:W4:Y:S02]  /*9970*/  SYNCS.PHASECHK.TRANS64.TRYWAIT P1, [UR10+0x2a850], R0 ;  /* 0x02a85000ff0075a7 */ /* 0x000f24000802014a */
[----:B----4-:R-:W-:Y:S05]  /*9980*/  @!P1 BRA `(.L_x_933) ;  /* 0x0000007800509947 */ /* 0x010fea0003800000 */
.L_x_932:
[----:B------:R-:W-:Y:S01]  /*9990*/  UIADD3 UR6, UR37, 0x400, URZ ;  /* 0x0000040025067890 */ /* 0x000fe2000fffe03f */
[----:B------:R-:W-:-:S06]  /*99a0*/  WARPGROUP.ARRIVE ;  /* 0x00000000000079c5 */ /* 0x000fcc0000000000 */
[----:B------:R-:W4:Y:S01]  /*99b0*/  S2R R176, SR_TID.X ;  /* 0x0000000000b07919 */ /* 0x000f220000002100 */
[----:B-12---:R-:W1:Y:S01]  /*99c0*/  LDC R3, c[0x0][0x288] ;  /* 0x0000a200ff037b82 */ /* 0x006e620000000800 */
[----:B------:R-:W-:Y:S01]  /*99d0*/  USHF.R.U32.HI UR6, URZ, 0x4, UR6 ;  /* 0x000000043f067899 */ /* 0x000fe20008011606 */
[----:B---3--:R-:W-:Y:S01]  /*99e0*/  IMAD.U32 R0, RZ, RZ, UR36 ;  /* 0x00000024ff007e24 */ /* 0x008fe2000f8e00ff */
[----:B------:R-:W-:Y:S01]  /*99f0*/  ULDC UR14, c[0x0][0x2e0] ;  /* 0x0000b800000e7ab9 */ /* 0x000fe20000000800 */
[----:B------:R-:W-:Y:S01]  /*9a00*/  IMAD R14, R20, -0x60, RZ ;  /* 0xffffffa0140e7824 */ /* 0x000fe200078e02ff */
[----:B------:R-:W-:-:S03]  /*9a10*/  ULOP3.LUT UR6, UR6, 0x3fff, URZ, 0xc0, !UPT ;  /* 0x00003fff06067892 */ /* 0x000fc6000f8ec03f */
[----:B------:R-:W-:Y:S01]  /*9a20*/  IMAD R2, R17, UR14, R14 ;  /* 0x0000000e11027c24 */ /* 0x000fe2000f8e020e */
[----:B------:R-:W-:-:S04]  /*9a30*/  ULOP3.LUT UR6, UR6, 0x3000000, URZ, 0xfc, !UPT ;  /* 0x0300000006067892 */ /* 0x000fc8000f8efc3f */
[----:B------:R-:W-:-:S03]  /*9a40*/  UIMAD UR11, UR7, 0x600, UR6 ;  /* 0x00000600070b78a4 */ /* 0x000fc6000f8e0206 */
[----:B------:R-:W-:-:S04]  /*9a50*/  UMOV UR7, 0x40000040 ;  /* 0x4000004000077882 */ /* 0x000fc80000000000 */
[----:B------:R-:W-:Y:S02]  /*9a60*/  UMOV UR6, UR11 ;  /* 0x0000000b00067c82 */ /* 0x000fe40008000000 */
[----:B------:R-:W-:Y:S01]  /*9a70*/  HGMMA.64x128x16.F32.BF16 R24, R156, gdesc[UR4].tnspB, R24, gsb0 ;  /* 0x41e000049c187df0 */ /* 0x000fe20008001818 */
[----:B------:R-:W-:Y:S01]  /*9a80*/  UIADD3 UR6, UR11, 0x80, URZ ;  /* 0x000000800b067890 */ /* 0x000fe2000fffe03f */
[----:B-1----:R-:W-:Y:S01]  /*9a90*/  IADD3 R3, R2, 0x1, -R3 ;  /* 0x0000000102037810 */ /* 0x002fe20007ffe803 */
[----:B------:R-:W-:-:S04]  /*9aa0*/  UMOV UR7, 0x40000040 ;  /* 0x4000004000077882 */ /* 0x000fc80000000000 */
[----:B------:R-:W-:Y:S01]  /*9ab0*/  IMAD R3, R16, -0x2, R3 ;  /* 0xfffffffe10037824 */ /* 0x000fe200078e0203 */
[----:B----4-:R-:W-:-:S13]  /*9ac0*/  LOP3.LUT P1, RZ, R176, 0x7f, RZ, 0xc0, !PT ;  /* 0x0000007fb0ff7812 */ /* 0x010fda000782c0ff */
[----:B------:R-:W-:-:S05]  /*9ad0*/  @!P1 LEA R0, R0, UR37, 0x3 ;  /* 0x0000002500009c11 */ /* 0x000fca000f8e18ff */
        /* <DEDUP_REMOVED lines=23> */
[----:B------:R-:W-:Y:S01]  /*9c50*/  WARPGROUP.ARRIVE ;  /* 0x00000000000079c5 */ /* 0x000fe20000000000 */
[----:B------:R-:W-:-:S06]  /*9c60*/  IMAD R140, R16, -0x2, R14 ;  /* 0xfffffffe108c7824 */ /* 0x000fcc00078e020e */
[----:B------:R-:W-:Y:S01]  /*9c70*/  HGMMA.64x128x16.F32.BF16 R24, R136, gdesc[UR4].tnspB, R24, gsb0 ;  /* 0x41e0000488187df0 */ /* 0x000fe20008001818 */
[----:B------:R-:W-:Y:S02]  /*9c80*/  ULOP3.LUT UR6, URZ, UR41, URZ, 0x33, !UPT ;  /* 0x000000293f067292 */ /* 0x000fe4000f8e333f */
[----:B------:R-:W-:Y:S02]  /*9c90*/  WARPGROUP.DEPBAR.LE gsb0, 0x0 ;  /* 0x00008000000079c5 */ /* 0x000fe40000010000 */
[----:B------:R1:W-:Y:S01]  /*9ca0*/  @!P1 SYNCS.ARRIVE.TRANS64.RED.A1T0 RZ, [R0+URZ], RZ ;  /* 0x000000ff00ff99a7 */ /* 0x0003e2000810043f */
[----:B------:R-:W-:Y:S01]  /*9cb0*/  ISETP.GE.AND P1, PT, R172, 0x1, PT ;  /* 0x00000001ac00780c */ /* 0x000fe20003f26270 */
[C---:B------:R-:W-:Y:S02]  /*9cc0*/  VIADD R136, R3.reuse, UR47 ;  /* 0x0000002f03887c36 */ /* 0x040fe40008000000 */
[----:B------:R-:W-:Y:S02]  /*9cd0*/  VIADD R138, R3, UR6 ;  /* 0x00000006038a7c36 */ /* 0x000fe40008000000 */
[----:B-1----:R-:W-:-:S02]  /*9ce0*/  IMAD.IADD R0, R5, 0x1, R136 ;  /* 0x0000000105007824 */ /* 0x002fc400078e0288 */
[----:B------:R-:W-:-:S06]  /*9cf0*/  IMAD.IADD R2, R5, 0x1, R138 ;  /* 0x0000000105027824 */ /* 0x000fcc00078e028a */
[----:B------:R-:W-:Y:S05]  /*9d00*/  @!P1 BRA `(.L_x_934) ;  /* 0x0000000000589947 */ /* 0x000fea0003800000 */
        /* <DEDUP_REMOVED lines=11> */
.L_x_936:
[----:B------:R-:W-:-:S05]  /*9dc0*/  IMAD.U32 R137, RZ, RZ, UR40 ;  /* 0x00000028ff897e24 */ /* 0x000fca000f8e00ff */
[----:B------:R-:W-:-:S13]  /*9dd0*/  ISETP.NE.AND P1, PT, R137, 0x1, PT ;  /* 0x000000018900780c */ /* 0x000fda0003f25270 */
[----:B------:R-:W1:Y:S01]  /*9de0*/  @P1 LDC.64 R142, c[0x0][0x9e8] ;  /* 0x00027a00ff8e1b82 */ /* 0x000e620000000a00 */
[----:B------:R-:W-:-:S04]  /*9df0*/  @P1 IMAD.IADD R3, R5, 0x1, R13 ;  /* 0x0000000105031824 */ /* 0x000fc800078e020d */
[----:B-1----:R-:W-:-:S04]  /*9e00*/  @P1 IMAD.HI.U32 R142, R3, R142, RZ ;  /* 0x0000008e038e1227 */ /* 0x002fc800078e00ff */
[----:B------:R-:W-:Y:S01]  /*9e10*/  IMAD.MOV.U32 R3, RZ, RZ, R21 ;  /* 0x000000ffff037224 */ /* 0x000fe200078e0015 */
[----:B------:R-:W-:-:S07]  /*9e20*/  @P1 SHF.R.U32.HI R3, RZ, R143, R142 ;  /* 0x0000008fff031219 */ /* 0x000fce000001168e */
.L_x_937:
[----:B------:R-:W-:Y:S05]  /*9e30*/  BSYNC B0 ;  /* 0x0000000000007941 */ /* 0x000fea0003800000 */
.L_x_935:
[----:B------:R-:W-:-:S05]  /*9e40*/  IMAD R3, R3, R137, R140 ;  /* 0x0000008903037224 */ /* 0x000fca00078e028c */
[----:B------:R-:W-:Y:S02]  /*9e50*/  VIADDMNMX R0, R3, R137, R0, PT ;  /* 0x0000008903007246 */ /* 0x000fe40003800100 */
[----:B------:R-:W-:-:S07]  /*9e60*/  VIMNMX R2, R2, R3, !PT ;  /* 0x0000000302027248 */ /* 0x000fce0007fe0100 */
.L_x_934:
        /* <DEDUP_REMOVED lines=117> */
[----:B------:R-:W-:-:S13]  /*a5c0*/  ISETP.GE.AND P6, PT, R172, 0x1, PT ;  /* 0x00000001ac00780c */ /* 0x000fda0003fc6270 */
[----:B------:R-:W-:Y:S05]  /*a5d0*/  @!P6 BRA `(.L_x_938) ;  /* 0x000000000054e947 */ /* 0x000fea0003800000 */
[----:B------:R-:W-:Y:S01]  /*a5e0*/  IMAD.IADD R3, R4, 0x1, R13 ;  /* 0x0000000104037824 */ /* 0x000fe200078e020d */
[----:B------:R-:W-:Y:S04]  /*a5f0*/  BSSY B0, `(.L_x_939) ;  /* 0x0000010000007945 */ /* 0x000fe80003800000 */
[----:B------:R-:W-:-:S13]  /*a600*/  ISETP.GT.AND P6, PT, R3, -0x1, PT ;  /* 0xffffffff0300780c */ /* 0x000fda0003fc4270 */
        /* <DEDUP_REMOVED lines=9> */
.L_x_940:
[----:B------:R-:W-:-:S05]  /*a6a0*/  IMAD.U32 R12, RZ, RZ, UR40 ;  /* 0x00000028ff0c7e24 */ /* 0x000fca000f8e00ff */
[----:B------:R-:W-:-:S13]  /*a6b0*/  ISETP.NE.AND P6, PT, R12, 0x1, PT ;  /* 0x000000010c00780c */ /* 0x000fda0003fc5270 */
[----:B------:R-:W1:Y:S02]  /*a6c0*/  @P6 LDC.64 R148, c[0x0][0x9e8] ;  /* 0x00027a00ff946b82 */ /* 0x000e640000000a00 */
[----:B-1----:R-:W-:-:S05]  /*a6d0*/  @P6 IMAD.HI.U32 R148, R3, R148, RZ ;  /* 0x0000009403946227 */ /* 0x002fca00078e00ff */
[----:B------:R-:W-:-:S07]  /*a6e0*/  @P6 SHF.R.U32.HI R3, RZ, R149, R148 ;  /* 0x00000095ff036219 */ /* 0x000fce0000011694 */
.L_x_941:
[----:B------:R-:W-:Y:S05]  /*a6f0*/  BSYNC B0 ;  /* 0x0000000000007941 */ /* 0x000fea0003800000 */
.L_x_939:
[----:B------:R-:W-:-:S05]  /*a700*/  IMAD R3, R3, R12, R140 ;  /* 0x0000000c03037224 */ /* 0x000fca00078e028c */
[----:B------:R-:W-:Y:S02]  /*a710*/  VIADDMNMX R0, R3, R12, R0, PT ;  /* 0x0000000c03007246 */ /* 0x000fe40003800100 */
[----:B------:R-:W-:-:S07]  /*a720*/  VIMNMX R2, R2, R3, !PT ;  /* 0x0000000302027248 */ /* 0x000fce0007fe0100 */
.L_x_938:
[C---:B------:R-:W-:Y:S01]  /*a730*/  ISETP.GT.AND P1, PT, R2.reuse, 0x1, !P1 ;  /* 0x000000010200780c */ /* 0x040fe20004f24270 */
[----:B------:R-:W1:Y:S01]  /*a740*/  LDC R14, c[0x0][0x988] ;  /* 0x00026200ff0e7b82 */ /* 0x000e620000000800 */
[----:B------:R-:W-:Y:S01]  /*a750*/  ISETP.GT.AND P2, PT, R2, 0x8, !P2 ;  /* 0x000000080200780c */ /* 0x000fe20005744270 */
[----:B------:R-:W-:Y:S01]  /*a760*/  UMOV UR38, UR46 ;  /* 0x0000002e00267c82 */ /* 0x000fe20008000000 */
[C---:B------:R-:W-:Y:S01]  /*a770*/  ISETP.LT.OR P1, PT, R0.reuse, 0x2, P1 ;  /* 0x000000020000780c */ /* 0x040fe20000f21670 */
[----:B------:R-:W-:Y:S01]  /*a780*/  UMOV UR7, UR36 ;  /* 0x0000002400077c82 */ /* 0x000fe20008000000 */
        /* <DEDUP_REMOVED lines=57> */
[----:B------:R-:W-:Y:S02]  /*ab20*/  FMNMX.FTZ R12, R105, R12, !PT ;  /* 0x0000000c690c7209 */ /* 0x000fe40007810000 */
[----:B------:R-:W-:Y:S02]  /*ab30*/  ISETP.LT.OR P1, PT, R0, 0x2a, P1 ;  /* 0x0000002a0000780c */ /* 0x000fe40000f21670 */
[----:B------:R-:W-:Y:S02]  /*ab40*/  FMNMX.FTZ R12, R129, R12, !PT ;  /* 0x0000000c810c7209 */ /* 0x000fe40007810000 */
[----:B------:R-:W-:Y:S02]  /*ab50*/  FSEL R111, R111, -INF , !P1 ;  /* 0xff8000006f6f7808 */ /* 0x000fe40004800000 */
[----:B------:R-:W-:Y:S02]  /*ab60*/  ISETP.NE.AND P1, PT, R154, RZ, PT ;  /* 0x000000ff9a00720c */ /* 0x000fe40003f25270 */
[----:B------:R-:W-:-:S02]  /*ab70*/  ISETP.NE.AND P2, PT, R174, RZ, PT ;  /* 0x000000ffae00720c */ /* 0x000fc40003f45270 */
[----:B------:R-:W-:Y:S02]  /*ab80*/  ISETP.GT.AND P1, PT, R2, 0x30, !P1 ;  /* 0x000000300200780c */ /* 0x000fe40004f24270 */
[----:B------:R-:W-:Y:S02]  /*ab90*/  FMNMX.FTZ R12, R101, R12, !PT ;  /* 0x0000000c650c7209 */ /* 0x000fe40007810000 */
[----:B------:R-:W-:Y:S02]  /*aba0*/  ISETP.LT.OR P1, PT, R0, 0x31, P1 ;  /* 0x000000310000780c */ /* 0x000fe40000f21670 */
[----:B------:R-:W-:Y:S02]  /*abb0*/  FMNMX.FTZ R12, R133, R12, !PT ;  /* 0x0000000c850c7209 */ /* 0x000fe40007810000 */
[----:B------:R-:W-:Y:S02]  /*abc0*/  FSEL R91, R114, -INF , !P1 ;  /* 0xff800000725b7808 */ /* 0x000fe40004800000 */
[----:B------:R-:W-:Y:S01]  /*abd0*/  ISETP.NE.AND P1, PT, R112, RZ, PT ;  /* 0x000000ff7000720c */ /* 0x000fe20003f25270 */
[----:B------:R-:W2:Y:S01]  /*abe0*/  SHFL.BFLY PT, R3, R12, 0x2, 0x1f ;  /* 0x0c401f000c037f89 */ /* 0x000ea200000e0000 */
[----:B------:R-:W-:-:S02]  /*abf0*/  ISETP.NE.AND P6, PT, R124, RZ, PT ;  /* 0x000000ff7c00720c */ /* 0x000fc40003fc5270 */
[C---:B------:R-:W-:Y:S02]  /*ac00*/  ISETP.GT.AND P1, PT, R2.reuse, 0x31, !P1 ;  /* 0x000000310200780c */ /* 0x040fe40004f24270 */
[----:B------:R-:W-:Y:S02]  /*ac10*/  ISETP.GT.AND P3, PT, R2, 0x50, !P3 ;  /* 0x000000500200780c */ /* 0x000fe40005f64270 */
[C---:B------:R-:W-:Y:S02]  /*ac20*/  ISETP.LT.OR P1, PT, R0.reuse, 0x32, P1 ;  /* 0x000000320000780c */ /* 0x040fe40000f21670 */
[----:B------:R-:W-:Y:S02]  /*ac30*/  ISETP.LT.OR P3, PT, R0, 0x51, P3 ;  /* 0x000000510000780c */ /* 0x000fe40001f61670 */
[----:B------:R-:W-:Y:S02]  /*ac40*/  FSEL R115, R115, -INF , !P1 ;  /* 0xff80000073737808 */ /* 0x000fe40004800000 */
[----:B------:R-:W-:-:S02]  /*ac50*/  ISETP.NE.AND P1, PT, R156, RZ, PT ;  /* 0x000000ff9c00720c */ /* 0x000fc40003f25270 */
[C---:B------:R-:W-:Y:S02]  /*ac60*/  ISETP.GT.AND P4, PT, R2.reuse, 0x51, !P4 ;  /* 0x000000510200780c */ /* 0x040fe40006784270 */
[----:B------:R-:W-:Y:S02]  /*ac70*/  ISETP.GT.AND P1, PT, R2, 0x38, !P1 ;  /* 0x000000380200780c */ /* 0x000fe40004f24270 */
[----:B------:R-:W-:Y:S02]  /*ac80*/  FSEL R183, R130, -INF , !P3 ;  /* 0xff80000082b77808 */ /* 0x000fe40005800000 */
[----:B------:R-:W-:Y:S02]  /*ac90*/  ISETP.LT.OR P1, PT, R0, 0x39, P1 ;  /* 0x000000390000780c */ /* 0x000fe40000f21670 */
[----:B------:R-:W-:Y:S02]  /*aca0*/  ISETP.GT.AND P5, PT, R2, 0x58, !P5 ;  /* 0x000000580200780c */ /* 0x000fe40006fa4270 */
[----:B------:R-:W-:-:S02]  /*acb0*/  FSEL R175, R118, -INF , !P1 ;  /* 0xff80000076af7808 */ /* 0x000fc40004800000 */
[----:B------:R-:W-:Y:S02]  /*acc0*/  ISETP.NE.AND P1, PT, R116, RZ, PT ;  /* 0x000000ff7400720c */ /* 0x000fe40003f25270 */
[----:B------:R-:W-:Y:S02]  /*acd0*/  ISETP.LT.OR P4, PT, R0, 0x52, P4 ;  /* 0x000000520000780c */ /* 0x000fe40002781670 */
[----:B------:R-:W-:Y:S02]  /*ace0*/  ISETP.GT.AND P1, PT, R2, 0x39, !P1 ;  /* 0x000000390200780c */ /* 0x000fe40004f24270 */
[C---:B------:R-:W-:Y:S02]  /*acf0*/  ISETP.LT.OR P5, PT, R0.reuse, 0x59, P5 ;  /* 0x000000590000780c */ /* 0x040fe40002fa1670 */
        /* <DEDUP_REMOVED lines=15> */
[----:B------:R-:W-:Y:S02]  /*adf0*/  ISETP.LT.OR P1, PT, R0, 0x4a, P1 ;  /* 0x0000004a0000780c */ /* 0x000fe40000f21670 */
[----:B--2---:R-:W-:Y:S02]  /*ae00*/  FMNMX.FTZ R92, R12, R3, !PT ;  /* 0x000000030c5c7209 */ /* 0x004fe40007810000 */
[----:B------:R-:W-:-:S02]  /*ae10*/  FSEL R127, R127, -INF , !P1 ;  /* 0xff8000007f7f7808 */ /* 0x000fc40004800000 */
[----:B------:R-:W-:Y:S01]  /*ae20*/  ISETP.GT.AND P1, PT, R2, RZ, !P6 ;  /* 0x000000ff0200720c */ /* 0x000fe20007724270 */
[----:B------:R-:W2:Y:S01]  /*ae30*/  SHFL.BFLY PT, R3, R92, 0x1, 0x1f ;  /* 0x0c201f005c037f89 */ /* 0x000ea200000e0000 */
[----:B------:R-:W-:Y:S02]  /*ae40*/  ISETP.NE.AND P6, PT, R128, RZ, PT ;  /* 0x000000ff8000720c */ /* 0x000fe40003fc5270 */
[----:B------:R-:W-:Y:S02]  /*ae50*/  ISETP.LT.OR P1, PT, R0, 0x1, P1 ;  /* 0x000000010000780c */ /* 0x000fe40000f21670 */
[----:B------:R-:W-:Y:S02]  /*ae60*/  ISETP.GT.AND P2, PT, R2, 0x59, !P6 ;  /* 0x000000590200780c */ /* 0x000fe40007744270 */
[----:B------:R-:W-:Y:S02]  /*ae70*/  FSEL R90, R90, -INF , !P1 ;  /* 0xff8000005a5a7808 */ /* 0x000fe40004800000 */
[----:B------:R-:W-:-:S02]  /*ae80*/  ISETP.LT.OR P2, PT, R0, 0x5a, P2 ;  /* 0x0000005a0000780c */ /* 0x000fc40001741670 */
[----:B------:R-:W-:Y:S02]  /*ae90*/  FMNMX.FTZ R12, R90, R15, !PT ;  /* 0x0000000f5a0c7209 */ /* 0x000fe40007810000 */
[----:B------:R-:W-:Y:S02]  /*aea0*/  LOP3.LUT P6, RZ, R176, 0x7f, RZ, 0xc0, !PT ;  /* 0x0000007fb0ff7812 */ /* 0x000fe400078cc0ff */
[----:B------:R-:W-:-:S04]  /*aeb0*/  FMNMX.FTZ R12, R159, R12, !PT ;  /* 0x0000000c9f0c7209 */ /* 0x000fc80007810000 */
[----:B------:R-:W-:-:S04]  /*aec0*/  FMNMX.FTZ R12, R149, R12, !PT ;  /* 0x0000000c950c7209 */ /* 0x000fc80007810000 */
[----:B------:R-:W-:Y:S02]  /*aed0*/  FMNMX.FTZ R12, R157, R12, !PT ;  /* 0x0000000c9d0c7209 */ /* 0x000fe40007810000 */
[----:B--2---:R-:W-:Y:S02]  /*aee0*/  FMNMX.FTZ R3, R92, R3, !PT ;  /* 0x000000035c037209 */ /* 0x004fe40007810000 */
[----:B------:R-:W-:Y:S02]  /*aef0*/  FMNMX.FTZ R12, R151, R12, !PT ;  /* 0x0000000c970c7209 */ /* 0x000fe40007810000 */
[C---:B------:R-:W-:Y:S01]  /*af00*/  FSETP.NEU.FTZ.AND P1, PT, R3.reuse, -INF , PT ;  /* 0xff8000000300780b */ /* 0x040fe20003f3d000 */
[----:B-1----:R-:W-:Y:S01]  /*af10*/  FMUL.FTZ R94, R3, R14 ;  /* 0x0000000e035e7220 */ /* 0x002fe20000410000 */
[----:B------:R-:W-:Y:S02]  /*af20*/  FMNMX.FTZ R12, R155, R12, !PT ;  /* 0x0000000c9b0c7209 */ /* 0x000fe40007810000 */
[----:B------:R-:W-:-:S02]  /*af30*/  FSEL R0, R3, RZ, P1 ;  /* 0x000000ff03007208 */ /* 0x000fc40000800000 */
[----:B------:R-:W-:Y:S02]  /*af40*/  FMNMX.FTZ R12, R95, R12, !PT ;  /* 0x0000000c5f0c7209 */ /* 0x000fe40007810000 */
        /* <DEDUP_REMOVED lines=8> */
[-CC-:B------:R-:W-:Y:S01]  /*afd0*/  FFMA.FTZ R144, R97, R14.reuse, -R94.reuse ;  /* 0x0000000e61907223 */ /* 0x180fe2000001085e */
[----:B------:R-:W-:Y:S01]  /*afe0*/  FSEL R143, R134, -INF , !P5 ;  /* 0xff800000868f7808 */ /* 0x000fe20006800000 */
[--C-:B------:R-:W-:Y:S01]  /*aff0*/  FFMA.FTZ R97, R113, R14, -R94.reuse ;  /* 0x0000000e71617223 */ /* 0x100fe2000001085e */
[----:B------:R-:W-:Y:S01]  /*b000*/  FMNMX.FTZ R12, R103, R12, !PT ;  /* 0x0000000c670c7209 */ /* 0x000fe20007810000 */
[----:B------:R-:W-:Y:S01]  /*b010*/  FADD.FTZ R113, -R0, R173 ;  /* 0x000000ad00717221 */ /* 0x000fe20000010100 */
[----:B------:R-:W-:Y:S01]  /*b020*/  FSEL R139, R135, -INF , !P2 ;  /* 0xff800000878b7808 */ /* 0x000fe20005000000 */
[--C-:B------:R-:W-:Y:S01]  /*b030*/  FFMA.FTZ R135, R137, R14, -R94.reuse ;  /* 0x0000000e89877223 */ /* 0x100fe2000001085e */
[----:B------:R-:W-:Y:S01]  /*b040*/  FMNMX.FTZ R12, R111, R12, !PT ;  /* 0x0000000c6f0c7209 */ /* 0x000fe20007810000 */
[-CC-:B------:R-:W-:Y:S01]  /*b050*/  FFMA.FTZ R193, R88, R14.reuse, -R94.reuse ;  /* 0x0000000e58c17223 */ /* 0x180fe2000001085e */
[----:B------:R-:W-:Y:S01]  /*b060*/  FMUL.FTZ R0, R113, R14 ;  /* 0x0000000e71007220 */ /* 0x000fe20000410000 */
        /* <DEDUP_REMOVED lines=20> */
[--C-:B------:R-:W-:Y:S01]  /*b1b0*/  FFMA.FTZ R138, R101, R14, -R94.reuse ;  /* 0x0000000e658a7223 */ /* 0x100fe2000001085e */
[----:B------:R-:W-:Y:S01]  /*b1c0*/  FMNMX.FTZ R12, R123, R12, !PT ;  /* 0x0000000c7b0c7209 */ /* 0x000fe20007810000 */
[-CC-:B------:R-:W-:Y:S01]  /*b1d0*/  FFMA.FTZ R93, R121, R14.reuse, -R94.reuse ;  /* 0x0000000e795d7223 */ /* 0x180fe2000001085e */
[--C-:B------:R-:W-:Y:S01]  /*b1e0*/  FFMA.FTZ R89, R125, R14, -R94.reuse ;  /* 0x0000000e7d597223 */ /* 0x100fe2000001085e */
[----:B------:R-:W2:Y:S01]  /*b1f0*/  MUFU.EX2 R156, R156 ;  /* 0x0000009c009c7308 */ /* 0x000ea20000000800 */
[----:B------:R-:W-:Y:S01]  /*b200*/  FMNMX.FTZ R12, R181, R12, !PT ;  /* 0x0000000cb50c7209 */ /* 0x000fe20007810000 */
[-CC-:B------:R-:W-:Y:S01]  /*b210*/  FFMA.FTZ R105, R129, R14.reuse, -R94.reuse ;  /* 0x0000000e81697223 */ /* 0x180fe2000001085e */
[----:B------:R-:W-:Y:S01]  /*b220*/  FFMA.FTZ R101, R133, R14, -R94 ;  /* 0x0000000e85657223 */ /* 0x000fe2000001085e */
[----:B------:R-:W-:Y:S01]  /*b230*/  IMAD.MOV.U32 R173, RZ, RZ, R3 ;  /* 0x000000ffffad7224 */ /* 0x000fe200078e0003 */
[----:B------:R-:W-:-:S03]  /*b240*/  FMNMX.FTZ R12, R127, R12, !PT ;  /* 0x0000000c7f0c7209 */ /* 0x000fc60007810000 */
[----:B------:R-:W3:Y:S01]  /*b250*/  MUFU.EX2 R158, R158 ;  /* 0x0000009e009e7308 */ /* 0x000ee20000000800 */
[----:B------:R-:W-:Y:S01]  /*b260*/  FMNMX.FTZ R12, R183, R12, !PT ;  /* 0x0000000cb70c7209 */ /* 0x000fe20007810000 */
[----:B-1----:R-:W-:-:S03]  /*b270*/  FFMA.FTZ R11, R0, R11, R193 ;  /* 0x0000000b000b7223 */ /* 0x002fc600000100c1 */
[----:B------:R-:W-:-:S03]  /*b280*/  FMNMX.FTZ R12, R141, R12, !PT ;  /* 0x0000000c8d0c7209 */ /* 0x000fc60007810000 */
[----:B------:R-:W1:Y:S01]  /*b290*/  MUFU.EX2 R187, R187 ;  /* 0x000000bb00bb7308 */ /* 0x000e620000000800 */
[----:B------:R-:W-:Y:S01]  /*b2a0*/  FMNMX.FTZ R12, R143, R12, !PT ;  /* 0x0000000c8f0c7209 */ /* 0x000fe20007810000 */
[C---:B--2---:R-:W-:Y:S01]  /*b2b0*/  FADD.FTZ R11, R156.reuse, R11 ;  /* 0x0000000b9c0b7221 */ /* 0x044fe20000010000 */
[----:B------:R-:W-:Y:S02]  /*b2c0*/  F2FP.BF16.F32.PACK_AB R156, R156, R193 ;  /* 0x000000c19c9c723e */ /* 0x000fe400000010ff */
[----:B------:R-:W-:-:S03]  /*b2d0*/  FMNMX.FTZ R12, R139, R12, !PT ;  /* 0x0000000c8b0c7209 */ /* 0x000fc60007810000 */
[----:B------:R-:W2:Y:S01]  /*b2e0*/  MUFU.EX2 R152, R152 ;  /* 0x0000009800987308 */ /* 0x000ea20000000800 */
[----:B---3--:R-:W-:Y:S01]  /*b2f0*/  FADD.FTZ R102, R158, R11 ;  /* 0x0000000b9e667221 */ /* 0x008fe20000010000 */
[----:B------:R-:W3:Y:S06]  /*b300*/  SHFL.BFLY PT, R137, R12, 0x2, 0x1f ;  /* 0x0c401f000c897f89 */ /* 0x000eec00000e0000 */
[----:B------:R-:W4:Y:S01]  /*b310*/  MUFU.EX2 R177, R177 ;  /* 0x000000b100b17308 */ /* 0x000f220000000800 */
[C---:B-1----:R-:W-:Y:S01]  /*b320*/  FADD.FTZ R11, R187.reuse, R102 ;  /* 0x00000066bb0b7221 */ /* 0x042fe20000010000 */
[----:B------:R-:W-:-:S06]  /*b330*/  F2FP.BF16.F32.PACK_AB R158, R187, R158 ;  /* 0x0000009ebb9e723e */ /* 0x000fcc00000010ff */
[----:B------:R-:W1:Y:S01]  /*b340*/  MUFU.EX2 R154, R154 ;  /* 0x0000009a009a7308 */ /* 0x000e620000000800 */
[----:B--2---:R-:W-:-:S07]  /*b350*/  FADD.FTZ R102, R152, R11 ;  /* 0x0000000b98667221 */ /* 0x004fce0000010000 */
[----:B------:R-:W-:Y:S01]  /*b360*/  MUFU.EX2 R145, R145 ;  /* 0x0000009100917308 */ /* 0x000fe20000000800 */
[----:B----4-:R-:W-:Y:S02]  /*b370*/  F2FP.BF16.F32.PACK_AB R152, R177, R152 ;  /* 0x00000098b198723e */ /* 0x010fe400000010ff */
[----:B---3--:R-:W-:-:S05]  /*b380*/  FMNMX.FTZ R137, R12, R137, !PT ;  /* 0x000000890c897209 */ /* 0x008fca0007810000 */
[----:B------:R-:W2:Y:S01]  /*b390*/  SHFL.BFLY PT, R12, R137, 0x1, 0x1f ;  /* 0x0c201f00890c7f89 */ /* 0x000ea200000e0000 */
[----:B------:R-:W-:Y:S08]  /*b3a0*/  MUFU.EX2 R148, R148 ;  /* 0x0000009400947308 */ /* 0x000ff00000000800 */
[----:B------:R-:W-:Y:S08]  /*b3b0*/  MUFU.EX2 R150, R150 ;  /* 0x0000009600967308 */ /* 0x000ff00000000800 */
[----:B------:R-:W-:Y:S01]  /*b3c0*/  MUFU.EX2 R135, R135 ;  /* 0x0000008700877308 */ /* 0x000fe20000000800 */
[----:B--2---:R-:W-:-:S07]  /*b3d0*/  FMNMX.FTZ R12, R137, R12, !PT ;  /* 0x0000000c890c7209 */ /* 0x004fce0007810000 */
[----:B------:R-:W-:Y:S01]  /*b3e0*/  MUFU.EX2 R144, R144 ;  /* 0x0000009000907308 */ /* 0x000fe20000000800 */
[C---:B------:R-:W-:Y:S01]  /*b3f0*/  FSETP.NEU.FTZ.AND P1, PT, R12.reuse, -INF , PT ;  /* 0xff8000000c00780b */ /* 0x040fe20003f3d000 */
[----:B------:R-:W-:-:S06]  /*b400*/  FMUL.FTZ R2, R12, R14 ;  /* 0x0000000e0c027220 */ /* 0x000fcc0000410000 */
[----:B------:R-:W-:Y:S01]  /*b410*/  MUFU.EX2 R97, R97 ;  /* 0x0000006100617308 */ /* 0x000fe20000000800 */
[----:B------:R-:W-:Y:S02]  /*b420*/  FSEL R100, R2, RZ, P1 ;  /* 0x000000ff02647208 */ /* 0x000fe40000800000 */
[----:B------:R-:W-:Y:S02]  /*b430*/  FSEL R2, R12, RZ, P1 ;  /* 0x000000ff0c027208 */ /* 0x000fe40000800000 */
[----:B------:R-:W-:Y:S01]  /*b440*/  ISETP.GT.AND P1, PT, R20, R19, PT ;  /* 0x000000131400720c */ /* 0x000fe20003f24270 */
[-CC-:B------:R-:W-:Y:S01]  /*b450*/  FFMA.FTZ R113, R90, R14.reuse, -R100.reuse ;  /* 0x0000000e5a717223 */ /* 0x180fe20000010864 */
[-CC-:B------:R-:W-:Y:S01]  /*b460*/  FFMA.FTZ R88, R159, R14.reuse, -R100.reuse ;  /* 0x0000000e9f587223 */ /* 0x180fe20000010864 */
[----:B------:R-:W-:Y:S01]  /*b470*/  FADD.FTZ R15, -R2, R15 ;  /* 0x0000000f020f7221 */ /* 0x000fe20000010100 */
[-CC-:B------:R-:W-:Y:S01]  /*b480*/  FFMA.FTZ R159, R149, R14.reuse, -R100.reuse ;  /* 0x0000000e959f7223 */ /* 0x180fe20000010864 */
[-CC-:B------:R-:W-:Y:S01]  /*b490*/  FFMA.FTZ R90, R157, R14.reuse, -R100.reuse ;  /* 0x0000000e9d5a7223 */ /* 0x180fe20000010864 */
[-CC-:B------:R-:W-:Y:S01]  /*b4a0*/  FFMA.FTZ R92, R151, R14.reuse, -R100.reuse ;  /* 0x0000000e975c7223 */ /* 0x180fe20000010864 */
[-C--:B------:R-:W-:Y:S01]  /*b4b0*/  FMUL.FTZ R15, R15, R14.reuse ;  /* 0x0000000e0f0f7220 */ /* 0x080fe20000410000 */
        /* <DEDUP_REMOVED lines=8> */
[----:B------:R2:W3:Y:S01]  /*b540*/  MUFU.EX2 R2, R15 ;  /* 0x0000000f00027308 */ /* 0x0004e20000000800 */
[-CC-:B------:R-:W-:Y:S01]  /*b550*/  FFMA.FTZ R91, R91, R14.reuse, -R100.reuse ;  /* 0x0000000e5b5b7223 */ /* 0x180fe20000010864 */
[-CC-:B------:R-:W-:Y:S01]  /*b560*/  FFMA.FTZ R115, R115, R14.reuse, -R100.reuse ;  /* 0x0000000e73737223 */ /* 0x180fe20000010864 */
[-CC-:B------:R-:W-:Y:S01]  /*b570*/  FFMA.FTZ R175, R175, R14.reuse, -R100.reuse ;  /* 0x0000000eafaf7223 */ /* 0x180fe20000010864 */
[-CC-:B------:R-:W-:Y:S01]  /*b580*/  FFMA.FTZ R119, R119, R14.reuse, -R100.reuse ;  /* 0x0000000e77777223 */ /* 0x180fe20000010864 */
[-CC-:B------:R-:W-:Y:S01]  /*b590*/  FFMA.FTZ R179, R179, R14.reuse, -R100.reuse ;  /* 0x0000000eb3b37223 */ /* 0x180fe20000010864 */
[-CC-:B------:R-:W-:Y:S01]  /*b5a0*/  FFMA.FTZ R123, R123, R14.reuse, -R100.reuse ;  /* 0x0000000e7b7b7223 */ /* 0x180fe20000010864 */
[-C--:B------:R-:W-:Y:S01]  /*b5b0*/  FFMA.FTZ R181, R181, R14.reuse, -R100 ;  /* 0x0000000eb5b57223 */ /* 0x080fe20000010864 */
[----:B------:R-:W4:Y:S01]  /*b5c0*/  MUFU.EX2 R88, R88 ;  /* 0x0000005800587308 */ /* 0x000f220000000800 */
[----:B--2---:R-:W-:Y:S01]  /*b5d0*/  FADD.FTZ R15, R177, R102 ;  /* 0x00000066b10f7221 */ /* 0x004fe20000010000 */
[-CC-:B------:R-:W-:Y:S01]  /*b5e0*/  FFMA.FTZ R127, R127, R14.reuse, -R100.reuse ;  /* 0x0000000e7f7f7223 */ /* 0x180fe20000010864 */
[-CC-:B------:R-:W-:Y:S01]  /*b5f0*/  FFMA.FTZ R183, R183, R14.reuse, -R100.reuse ;  /* 0x0000000eb7b77223 */ /* 0x180fe20000010864 */
[-CC-:B------:R-:W-:Y:S01]  /*b600*/  FFMA.FTZ R141, R141, R14.reuse, -R100.reuse ;  /* 0x0000000e8d8d7223 */ /* 0x180fe20000010864 */
[----:B-1----:R-:W-:Y:S01]  /*b610*/  FADD.FTZ R102, R154, R15 ;  /* 0x0000000f9a667221 */ /* 0x002fe20000010000 */
[-CC-:B------:R-:W-:Y:S01]  /*b620*/  FFMA.FTZ R143, R143, R14.reuse, -R100.reuse ;  /* 0x0000000e8f8f7223 */ /* 0x180fe20000010864 */
[----:B------:R-:W-:Y:S01]  /*b630*/  FFMA.FTZ R100, R139, R14, -R100 ;  /* 0x0000000e8b647223 */ /* 0x000fe20000010864 */
[----:B------:R-:W1:Y:S01]  /*b640*/  MUFU.EX2 R159, R159 ;  /* 0x0000009f009f7308 */ /* 0x000e620000000800 */
[----:B---3--:R-:W-:Y:S01]  /*b650*/  FFMA.FTZ R11, R2, R10, R113 ;  /* 0x0000000a020b7223 */ /* 0x008fe20000010071 */
[C---:B------:R-:W-:Y:S01]  /*b660*/  FADD.FTZ R15, R145.reuse, R102 ;  /* 0x00000066910f7221 */ /* 0x040fe20000010000 */
[----:B------:R-:W-:Y:S01]  /*b670*/  F2FP.BF16.F32.PACK_AB R154, R145, R154 ;  /* 0x0000009a919a723e */ /* 0x000fe200000010ff */
[----:B------:R-:W-:-:S02]  /*b680*/  VIADD R20, R20, 0xffffffff ;  /* 0xffffffff14147836 */ /* 0x000fc40000000000 */
[----:B------:R-:W-:Y:S01]  /*b690*/  FADD.FTZ R102, R148, R15 ;  /* 0x0000000f94667221 */ /* 0x000fe20000010000 */
[----:B------:R-:W-:Y:S01]  /*b6a0*/  IMAD.U32 R15, RZ, RZ, UR10 ;  /* 0x0000000aff0f7e24 */ /* 0x000fe2000f8e00ff */
[----:B------:R-:W2:Y:S01]  /*b6b0*/  MUFU.EX2 R90, R90 ;  /* 0x0000005a005a7308 */ /* 0x000ea20000000800 */
[C---:B----4-:R-:W-:Y:S01]  /*b6c0*/  FADD.FTZ R10, R88.reuse, R11 ;  /* 0x0000000b580a7221 */ /* 0x050fe20000010000 */
[----:B------:R-:W-:Y:S01]  /*b6d0*/  F2FP.BF16.F32.PACK_AB R148, R131, R148 ;  /* 0x000000948394723e */ /* 0x000fe200000010ff */
[----:B------:R-:W-:Y:S01]  /*b6e0*/  @!P6 VIADD R15, R15, 0x2a860 ;  /* 0x0002a8600f0fe836 */ /* 0x000fe20000000000 */
[----:B------:R-:W-:-:S04]  /*b6f0*/  F2FP.BF16.F32.PACK_AB R157, R88, R113 ;  /* 0x00000071589d723e */ /* 0x000fc800000010ff */
[----:B------:R-:W3:Y:S01]  /*b700*/  MUFU.EX2 R92, R92 ;  /* 0x0000005c005c7308 */ /* 0x000ee20000000800 */
[----:B-1----:R-:W-:-:S07]  /*b710*/  FADD.FTZ R11, R159, R10 ;  /* 0x0000000a9f0b7221 */ /* 0x002fce0000010000 */
[----:B------:R-:W1:Y:S01]  /*b720*/  MUFU.EX2 R117, R117 ;  /* 0x0000007500757308 */ /* 0x000e620000000800 */
[C---:B--2---:R-:W-:Y:S01]  /*b730*/  FADD.FTZ R11, R90.reuse, R11 ;  /* 0x0000000b5a0b7221 */ /* 0x044fe20000010000 */
[----:B------:R-:W-:-:S06]  /*b740*/  F2FP.BF16.F32.PACK_AB R159, R90, R159 ;  /* 0x0000009f5a9f723e */ /* 0x000fcc00000010ff */
[----:B------:R-:W2:Y:S01]  /*b750*/  MUFU.EX2 R155, R155 ;  /* 0x0000009b009b7308 */ /* 0x000ea20000000800 */
[----:B---3--:R-:W-:Y:S01]  /*b760*/  FADD.FTZ R10, R92, R11 ;  /* 0x0000000b5c0a7221 */ /* 0x008fe20000010000 */
[----:B------:R-:W-:-:S04]  /*b770*/  FADD.FTZ R11, R131, R102 ;  /* 0x00000066830b7221 */ /* 0x000fc80000010000 */
[----:B------:R-:W-:Y:S01]  /*b780*/  FADD.FTZ R102, R150, R11 ;  /* 0x0000000b96667221 */ /* 0x000fe20000010000 */
[----:B------:R-:W-:Y:S01]  /*b790*/  F2FP.BF16.F32.PACK_AB R150, R135, R150 ;  /* 0x000000968796723e */ /* 0x000fe200000010ff */
        /* <DEDUP_REMOVED lines=10> */
[----:B------:R-:W-:Y:S01]  /*b840*/  MUFU.EX2 R146, R146 ;  /* 0x0000009200927308 */ /* 0x000fe20000000800 */
[C---:B--2---:R-:W-:Y:S01]  /*b850*/  FADD.FTZ R10, R96.reuse, R11 ;  /* 0x0000000b600a7221 */ /* 0x044fe20000010000 */
[----:B------:R-:W-:-:S06]  /*b860*/  F2FP.BF16.F32.PACK_AB R149, R96, R149 ;  /* 0x000000956095723e */ /* 0x000fcc00000010ff */
[----:B------:R-:W1:Y:S01]  /*b870*/  MUFU.EX2 R98, R98 ;  /* 0x0000006200627308 */ /* 0x000e620000000800 */
[----:B---3--:R-:W-:-:S07]  /*b880*/  FADD.FTZ R11, R151, R10 ;  /* 0x0000000a970b7221 */ /* 0x008fce0000010000 */
[----:B------:R2:W3:Y:S08]  /*b890*/  MUFU.EX2 R104, R91 ;  /* 0x0000005b00687308 */ /* 0x0004f00000000800 */
[----:B------:R-:W4:Y:S01]  /*b8a0*/  MUFU.EX2 R109, R109 ;  /* 0x0000006d006d7308 */ /* 0x000f220000000800 */
[----:B--2---:R-:W-:Y:S01]  /*b8b0*/  @!P6 PRMT R91, RZ, 0x654, R15 ;  /* 0x00000654ff5be816 */ /* 0x004fe2000000000f */
[----:B------:R-:W-:Y:S01]  /*b8c0*/  FADD.FTZ R15, R135, R102 ;  /* 0x00000066870f7221 */ /* 0x000fe20000010000 */
[C---:B-1----:R-:W-:Y:S01]  /*b8d0*/  FADD.FTZ R11, R98.reuse, R11 ;  /* 0x0000000b620b7221 */ /* 0x042fe20000010000 */
[----:B------:R-:W-:Y:S01]  /*b8e0*/  F2FP.BF16.F32.PACK_AB R151, R98, R151 ;  /* 0x000000976297723e */ /* 0x000fe200000010ff */
[----:B------:R1:W-:Y:S01]  /*b8f0*/  @!P6 SYNCS.ARRIVE.TRANS64.RED.A1T0 RZ, [R91+URZ], RZ ;  /* 0x000000ff5bffe9a7 */ /* 0x0003e2000810043f */
[----:B------:R-:W-:Y:S01]  /*b900*/  FADD.FTZ R102, R144, R15 ;  /* 0x0000000f90667221 */ /* 0x000fe20000010000 */
[C---:B------:R-:W-:Y:S01]  /*b910*/  F2FP.BF16.F32.PACK_AB R144, R97.reuse, R144 ;  /* 0x000000906190723e */ /* 0x040fe200000010ff */
[----:B------:R-:W2:Y:S01]  /*b920*/  MUFU.EX2 R140, R140 ;  /* 0x0000008c008c7308 */ /* 0x000ea20000000800 */
[----:B---3--:R-:W-:Y:S01]  /*b930*/  FADD.FTZ R11, R104, R11 ;  /* 0x0000000b680b7221 */ /* 0x008fe20000010000 */
[----:B------:R-:W-:-:S04]  /*b940*/  FADD.FTZ R15, R97, R102 ;  /* 0x00000066610f7221 */ /* 0x000fc80000010000 */
[----:B------:R-:W-:Y:S02]  /*b950*/  FADD.FTZ R102, R146, R15 ;  /* 0x0000000f92667221 */ /* 0x000fe40000010000 */
[----:B------:R-:W3:Y:S01]  /*b960*/  MUFU.EX2 R115, R115 ;  /* 0x0000007300737308 */ /* 0x000ee20000000800 */
[C---:B----4-:R-:W-:Y:S01]  /*b970*/  F2FP.BF16.F32.PACK_AB R146, R109.reuse, R146 ;  /* 0x000000926d92723e */ /* 0x050fe200000010ff */
[----:B------:R-:W-:-:S06]  /*b980*/  FADD.FTZ R15, R109, R102 ;  /* 0x000000666d0f7221 */ /* 0x000fcc0000010000 */
[----:B------:R-:W4:Y:S01]  /*b990*/  MUFU.EX2 R93, R93 ;  /* 0x0000005d005d7308 */ /* 0x000f220000000800 */
[----:B--2---:R-:W-:-:S07]  /*b9a0*/  FADD.FTZ R10, R140, R15 ;  /* 0x0000000f8c0a7221 */ /* 0x004fce0000010000 */
[----:B------:R-:W2:Y:S01]  /*b9b0*/  MUFU.EX2 R106, R175 ;  /* 0x000000af006a7308 */ /* 0x000ea20000000800 */
[C---:B---3--:R-:W-:Y:S01]  /*b9c0*/  FADD.FTZ R11, R115.reuse, R11 ;  /* 0x0000000b730b7221 */ /* 0x048fe20000010000 */
[----:B------:R-:W-:-:S06]  /*b9d0*/  F2FP.BF16.F32.PACK_AB R145, R115, R104 ;  /* 0x000000687391723e */ /* 0x000fcc00000010ff */
[----:B------:R-:W3:Y:S01]  /*b9e0*/  MUFU.EX2 R142, R142 ;  /* 0x0000008e008e7308 */ /* 0x000ee20000000800 */
[C---:B----4-:R-:W-:Y:S01]  /*b9f0*/  FADD.FTZ R15, R93.reuse, R10 ;  /* 0x0000000a5d0f7221 */ /* 0x050fe20000010000 */
[----:B------:R-:W-:-:S06]  /*ba00*/  F2FP.BF16.F32.PACK_AB R140, R93, R140 ;  /* 0x0000008c5d8c723e */ /* 0x000fcc00000010ff */
[----:B------:R-:W4:Y:S01]  /*ba10*/  MUFU.EX2 R119, R119 ;  /* 0x0000007700777308 */ /* 0x000f220000000800 */
[----:B--2---:R-:W-:-:S07]  /*ba20*/  FADD.FTZ R11, R106, R11 ;  /* 0x0000000b6a0b7221 */ /* 0x004fce0000010000 */
[----:B------:R-:W2:Y:S01]  /*ba30*/  MUFU.EX2 R89, R89 ;  /* 0x0000005900597308 */ /* 0x000ea20000000800 */
[----:B---3--:R-:W-:-:S07]  /*ba40*/  FADD.FTZ R10, R142, R15 ;  /* 0x0000000f8e0a7221 */ /* 0x008fce0000010000 */
[----:B------:R-:W3:Y:S01]  /*ba50*/  MUFU.EX2 R108, R179 ;  /* 0x000000b3006c7308 */ /* 0x000ee20000000800 */
[C---:B----4-:R-:W-:Y:S01]  /*ba60*/  FADD.FTZ R11, R119.reuse, R11 ;  /* 0x0000000b770b7221 */ /* 0x050fe20000010000 */
[----:B------:R-:W-:-:S06]  /*ba70*/  F2FP.BF16.F32.PACK_AB R147, R119, R106 ;  /* 0x0000006a7793723e */ /* 0x000fcc00000010ff */
[----:B------:R-:W4:Y:S01]  /*ba80*/  MUFU.EX2 R136, R136 ;  /* 0x0000008800887308 */ /* 0x000f220000000800 */
[C---:B--2---:R-:W-:Y:S01]  /*ba90*/  FADD.FTZ R15, R89.reuse, R10 ;  /* 0x0000000a590f7221 */ /* 0x044fe20000010000 */
[----:B------:R-:W-:-:S06]  /*baa0*/  F2FP.BF16.F32.PACK_AB R142, R89, R142 ;  /* 0x0000008e598e723e */ /* 0x000fcc00000010ff */
[----:B------:R-:W2:Y:S01]  /*bab0*/  MUFU.EX2 R123, R123 ;  /* 0x0000007b007b7308 */ /* 0x000ea20000000800 */
[----:B---3--:R-:W-:-:S07]  /*bac0*/  FADD.FTZ R11, R108, R11 ;  /* 0x0000000b6c0b7221 */ /* 0x008fce0000010000 */
[----:B------:R-:W3:Y:S01]  /*bad0*/  MUFU.EX2 R105, R105 ;  /* 0x0000006900697308 */ /* 0x000ee20000000800 */
[----:B----4-:R-:W-:-:S07]  /*bae0*/  FADD.FTZ R10, R136, R15 ;  /* 0x0000000f880a7221 */ /* 0x010fce0000010000 */
[----:B------:R-:W4:Y:S01]  /*baf0*/  MUFU.EX2 R110, R181 ;  /* 0x000000b5006e7308 */ /* 0x000f220000000800 */
[----:B--2---:R-:W-:-:S07]  /*bb00*/  FADD.FTZ R11, R123, R11 ;  /* 0x0000000b7b0b7221 */ /* 0x004fce0000010000 */
[----:B------:R-:W2:Y:S01]  /*bb10*/  MUFU.EX2 R127, R127 ;  /* 0x0000007f007f7308 */ /* 0x000ea20000000800 */
[C---:B---3--:R-:W-:Y:S01]  /*bb20*/  FADD.FTZ R15, R105.reuse, R10 ;  /* 0x0000000a690f7221 */ /* 0x048fe20000010000 */
[----:B------:R-:W-:-:S06]  /*bb30*/  F2FP.BF16.F32.PACK_AB R136, R105, R136 ;  /* 0x000000886988723e */ /* 0x000fcc00000010ff */
[----:B------:R-:W3:Y:S01]  /*bb40*/  MUFU.EX2 R137, R183 ;  /* 0x000000b700897308 */ /* 0x000ee20000000800 */
[----:B----4-:R-:W-:-:S07]  /*bb50*/  FADD.FTZ R10, R110, R11 ;  /* 0x0000000b6e0a7221 */ /* 0x010fce0000010000 */
[----:B-1----:R1:W4:Y:S01]  /*bb60*/  MUFU.EX2 R91, R141 ;  /* 0x0000008d005b7308 */ /* 0x0023220000000800 */
[----:B--2---:R-:W-:-:S07]  /*bb70*/  FADD.FTZ R10, R127, R10 ;  /* 0x0000000a7f0a7221 */ /* 0x004fce0000010000 */
[----:B------:R-:W2:Y:S01]  /*bb80*/  MUFU.EX2 R138, R138 ;  /* 0x0000008a008a7308 */ /* 0x000ea20000000800 */
[----:B---3--:R-:W-:Y:S01]  /*bb90*/  FADD.FTZ R10, R137, R10 ;  /* 0x0000000a890a7221 */ /* 0x008fe20000010000 */
[----:B-1----:R-:W-:-:S06]  /*bba0*/  F2FP.BF16.F32.PACK_AB R141, R123, R108 ;  /* 0x0000006c7b8d723e */ /* 0x002fcc00000010ff */
[----:B------:R1:W3:Y:S01]  /*bbb0*/  MUFU.EX2 R139, R143 ;  /* 0x0000008f008b7308 */ /* 0x0002e20000000800 */
[C---:B----4-:R-:W-:Y:S01]  /*bbc0*/  FADD.FTZ R10, R91.reuse, R10 ;  /* 0x0000000a5b0a7221 */ /* 0x050fe20000010000 */
[----:B------:R-:W-:-:S06]  /*bbd0*/  F2FP.BF16.F32.PACK_AB R137, R91, R137 ;  /* 0x000000895b89723e */ /* 0x000fcc00000010ff */
[----:B------:R-:W4:Y:S01]  /*bbe0*/  MUFU.EX2 R101, R101 ;  /* 0x0000006500657308 */ /* 0x000f220000000800 */
[----:B--2---:R-:W-:Y:S01]  /*bbf0*/  FADD.FTZ R102, R138, R15 ;  /* 0x0000000f8a667221 */ /* 0x004fe20000010000 */
[----:B-1----:R-:W-:Y:S01]  /*bc00*/  F2FP.BF16.F32.PACK_AB R143, R127, R110 ;  /* 0x0000006e7f8f723e */ /* 0x002fe200000010ff */
[----:B------:R-:W-:-:S05]  /*bc10*/  IMAD.MOV.U32 R15, RZ, RZ, R12 ;  /* 0x000000ffff0f7224 */ /* 0x000fca00078e000c */
[----:B------:R-:W1:Y:S01]  /*bc20*/  MUFU.EX2 R100, R100 ;  /* 0x0000006400647308 */ /* 0x000e620000000800 */
[----:B---3--:R-:W-:Y:S01]  /*bc30*/  FADD.FTZ R10, R139, R10 ;  /* 0x0000000a8b0a7221 */ /* 0x008fe20000010000 */
[C---:B----4-:R-:W-:Y:S01]  /*bc40*/  FADD.FTZ R11, R101.reuse, R102 ;  /* 0x00000066650b7221 */ /* 0x050fe20000010000 */
[----:B------:R-:W-:Y:S02]  /*bc50*/  F2FP.BF16.F32.PACK_AB R138, R101, R138 ;  /* 0x0000008a658a723e */ /* 0x000fe400000010ff */
[C---:B-1----:R-:W-:Y:S01]  /*bc60*/  FADD.FTZ R10, R100.reuse, R10 ;  /* 0x0000000a640a7221 */ /* 0x042fe20000010000 */
[----:B------:R-:W-:Y:S01]  /*bc70*/  F2FP.BF16.F32.PACK_AB R139, R100, R139 ;  /* 0x0000008b648b723e */ /* 0x000fe200000010ff */
[----:B------:R-:W-:Y:S06]  /*bc80*/  @P1 BRA `(.L_x_942) ;  /* 0xffffffd000c81947 */ /* 0x000fec000383ffff */
.L_x_925:
        /* <DEDUP_REMOVED lines=67> */
.L_x_943:
[----:B------:R-:W-:Y:S01]  /*c0c0*/  ULEA UR5, UR36, UR37, 0x3 ;  /* 0x0000002524057291 */ /* 0x000fe2000f8e183f */
[----:B------:R-:W-:-:S05]  /*c0d0*/  IMAD.U32 R0, RZ, RZ, UR46 ;  /* 0x0000002eff007e24 */ /* 0x000fca000f8e00ff */
[----:B------:R-:W-:-:S04]  /*c0e0*/  SHF.L.U32 R0, R0, 0x1f, RZ ;  /* 0x0000001f00007819 */ /* 0x000fc800000006ff */
[----:B------:R1:W2:Y:S01]  /*c0f0*/  SYNCS.PHASECHK.TRANS64.TRYWAIT P1, [UR5+0x2a850], R0 ;  /* 0x02a85000ff0075a7 */ /* 0x0002a20008020145 */
[----:B------:R-:W-:Y:S05]  /*c100*/  @!P0 BRA `(.L_x_944) ;  /* 0x0000000000048947 */ /* 0x000fea0003800000 */
[----:B------:R-:W-:Y:S01]  /*c110*/  BPT.TRAP 0x1 ;  /* 0x000000040000795c */ /* 0x000fe20000300000 */
.L_x_944:
[----:B--2---:R-:W-:Y:S05]  /*c120*/  @P1 BRA `(.L_x_945) ;  /* 0x0000000000081947 */ /* 0x004fea0003800000 */
[----:B------:R-:W2:Y:S02]  /*c130*/  SYNCS.PHASECHK.TRANS64.TRYWAIT P0, [UR5+0x2a850], R0 ;  /* 0x02a85000ff0075a7 */ /* 0x000ea40008000145 */
[----:B--2---:R-:W-:Y:S05]  /*c140*/  @!P0 BRA `(.L_x_946) ;  /* 0x0000005000788947 */ /* 0x004fea0003800000 */
.L_x_945:
[----:B------:R-:W-:Y:S01]  /*c150*/  UIADD3 UR37, UR37, 0x400, URZ ;  /* 0x0000040025257890 */ /* 0x000fe2000fffe03f */
[----:B------:R-:W-:Y:S01]  /*c160*/  WARPGROUP.ARRIVE ;  /* 0x00000000000079c5 */ /* 0x000fe20000000000 */
[----:B------:R-:W-:Y:S01]  /*c170*/  UMOV UR7, 0x40000040 ;  /* 0x4000004000077882 */ /* 0x000fe20000000000 */
[----:B-12---:R-:W1:Y:S01]  /*c180*/  SHFL.BFLY PT, R0, R11, 0x2, 0x1f ;  /* 0x0c401f000b007f89 */ /* 0x006e6200000e0000 */
[----:B------:R-:W-:Y:S01]  /*c190*/  USHF.R.U32.HI UR37, URZ, 0x4, UR37 ;  /* 0x000000043f257899 */ /* 0x000fe20008011625 */
[----:B------:R-:W-:Y:S02]  /*c1a0*/  IMAD.MOV.U32 R4, RZ, RZ, RZ ;  /* 0x000000ffff047224 */ /* 0x000fe400078e00ff */
[----:B------:R-:W2:Y:S01]  /*c1b0*/  SHFL.BFLY PT, R5, R10, 0x2, 0x1f ;  /* 0x0c401f000a057f89 */ /* 0x000ea200000e0000 */
[----:B------:R-:W-:Y:S01]  /*c1c0*/  ULOP3.LUT UR37, UR37, 0x3fff, URZ, 0xc0, !UPT ;  /* 0x00003fff25257892 */ /* 0x000fe2000f8ec03f */
[----:B------:R-:W-:Y:S01]  /*c1d0*/  VIADD R164, R164, 0x1 ;  /* 0x00000001a4a47836 */ /* 0x000fe20000000000 */
[----:B------:R-:W3:Y:S02]  /*c1e0*/  S2R R13, SR_TID.X ;  /* 0x00000000000d7919 */ /* 0x000ee40000002100 */
[----:B------:R-:W-:-:S04]  /*c1f0*/  ULOP3.LUT UR4, UR37, 0x3000000, URZ, 0xfc, !UPT ;  /* 0x0300000025047892 */ /* 0x000fc8000f8efc3f */
[----:B------:R-:W-:Y:S02]  /*c200*/  UIMAD UR4, UR36, 0x600, UR4 ;  /* 0x00000600240478a4 */ /* 0x000fe4000f8e0204 */
[----:B------:R-:W-:-:S04]  /*c210*/  UIADD3 UR36, UR36, 0x1, URZ ;  /* 0x0000000124247890 */ /* 0x000fc8000fffe03f */
[----:B------:R-:W-:Y:S01]  /*c220*/  UISETP.NE.AND UP0, UPT, UR36, 0x2, UPT ;  /* 0x000000022400788c */ /* 0x000fe2000bf05270 */
[----:B------:R-:W-:Y:S02]  /*c230*/  UMOV UR6, UR4 ;  /* 0x0000000400067c82 */ /* 0x000fe40008000000 */
[----:B------:R-:W-:Y:S01]  /*c240*/  HGMMA.64x128x16.F32.BF16 R24, R156, gdesc[UR4].tnspB, R24, gsb0 ;  /* 0x41e000049c187df0 */ /* 0x000fe20008001818 */
[----:B------:R-:W-:Y:S01]  /*c250*/  UIADD3 UR6, UR4, 0x80, URZ ;  /* 0x0000008004067890 */ /* 0x000fe2000fffe03f */
[----:B-1----:R-:W-:Y:S01]  /*c260*/  FADD.FTZ R0, R0, R11 ;  /* 0x0000000b00007221 */ /* 0x002fe20000010000 */
[----:B------:R-:W-:Y:S01]  /*c270*/  UMOV UR7, 0x40000040 ;  /* 0x4000004000077882 */ /* 0x000fe20000000000 */
[----:B------:R-:W-:Y:S02]  /*c280*/  IMAD.MOV.U32 R11, RZ, RZ, RZ ;  /* 0x000000ffff0b7224 */ /* 0x000fe400078e00ff */
[----:B--2---:R-:W-:Y:S01]  /*c290*/  FADD.FTZ R2, R5, R10 ;  /* 0x0000000a05027221 */ /* 0x004fe20000010000 */
[----:B------:R-:W-:Y:S01]  /*c2a0*/  IMAD.U32 R10, RZ, RZ, UR5 ;  /* 0x00000005ff0a7e24 */ /* 0x000fe2000f8e00ff */
[----:B------:R-:W1:Y:S01]  /*c2b0*/  SHFL.BFLY PT, R5, R0, 0x1, 0x1f ;  /* 0x0c201f0000057f89 */ /* 0x000e6200000e0000 */
[----:B------:R-:W-:-:S03]  /*c2c0*/  USEL UR36, UR36, URZ, UP0 ;  /* 0x0000003f24247287 */ /* 0x000fc60008000000 */
[----:B------:R-:W2:Y:S01]  /*c2d0*/  SHFL.BFLY PT, R7, R2, 0x1, 0x1f ;  /* 0x0c201f0002077f89 */ /* 0x000ea200000e0000 */
[----:B---3--:R-:W-:Y:S01]  /*c2e0*/  LOP3.LUT P2, RZ, R13, 0x7f, RZ, 0xc0, !PT ;  /* 0x0000007f0dff7812 */ /* 0x008fe2000784c0ff */
[----:B-1----:R-:W-:Y:S01]  /*c2f0*/  FADD.FTZ R8, R0, R5 ;  /* 0x0000000500087221 */ /* 0x002fe20000010000 */
[----:B------:R-:W-:Y:S02]  /*c300*/  IMAD.MOV.U32 R0, RZ, RZ, -0x800000 ;  /* 0xff800000ff007424 */ /* 0x000fe400078e00ff */
[----:B--2---:R-:W-:Y:S02]  /*c310*/  FADD.FTZ R9, R2, R7 ;  /* 0x0000000702097221 */ /* 0x004fe40000010000 */
[----:B------:R-:W-:Y:S01]  /*c320*/  FSETP.NE.FTZ.AND P0, PT, R8, RZ, PT ;  /* 0x000000ff0800720b */ /* 0x000fe20003f15000 */
[----:B------:R-:W-:Y:S02]  /*c330*/  IMAD.MOV.U32 R2, RZ, RZ, -0x800000 ;  /* 0xff800000ff027424 */ /* 0x000fe400078e00ff */
[----:B------:R-:W-:-:S10]  /*c340*/  FSETP.NE.FTZ.AND P1, PT, R9, RZ, PT ;  /* 0x000000ff0900720b */ /* 0x000fd40003f35000 */
[----:B------:R-:W1:Y:S01]  /*c350*/  @P0 MUFU.LG2 R5, R8 ;  /* 0x0000000800050308 */ /* 0x000e620000000c00 */
[C---:B------:R-:W-:Y:S02]  /*c360*/  @P0 FMUL.FTZ R6, R14.reuse, 0.69314718246459960938 ;  /* 0x3f3172180e060820 */ /* 0x040fe40000410000 */
[----:B------:R-:W-:-:S05]  /*c370*/  @P1 FMUL.FTZ R14, R14, 0.69314718246459960938 ;  /* 0x3f3172180e0e1820 */ /* 0x000fca0000410000 */
[----:B------:R-:W2:Y:S08]  /*c380*/  @P1 MUFU.LG2 R7, R9 ;  /* 0x0000000900071308 */ /* 0x000eb00000000c00 */
[----:B------:R3:W4:Y:S01]  /*c390*/  @P0 MUFU.RCP R4, R8 ;  /* 0x0000000800040308 */ /* 0x0007220000001000 */
[----:B-1----:R-:W-:-:S04]  /*c3a0*/  @P0 FMUL.FTZ R5, R5, 0.69314718246459960938 ;  /* 0x3f31721805050820 */ /* 0x002fc80000410000 */
[----:B------:R-:W-:Y:S01]  /*c3b0*/  @P0 FFMA.FTZ R2, R6, R3, R5 ;  /* 0x0000000306020223 */ /* 0x000fe20000010005 */
[----:B------:R-:W-:Y:S02]  /*c3c0*/  PLOP3.LUT P0, PT, PT, PT, PT, 0x8, 0x0 ;  /* 0x000000000000781c */ /* 0x000fe40003f0e170 */
[----:B------:R-:W1:Y:S01]  /*c3d0*/  @P1 MUFU.RCP R11, R9 ;  /* 0x00000009000b1308 */ /* 0x000e620000001000 */
[----:B---3--:R-:W-:Y:S02]  /*c3e0*/  @!P2 VIADD R8, R10, 0x2a860 ;  /* 0x0002a8600a08a836 */ /* 0x008fe40000000000 */
[----:B--2---:R-:W-:-:S03]  /*c3f0*/  @P1 FMUL.FTZ R7, R7, 0.69314718246459960938 ;  /* 0x3f31721807071820 */ /* 0x004fc60000410000 */
[----:B------:R-:W-:Y:S01]  /*c400*/  @!P2 PRMT R8, RZ, 0x654, R8 ;  /* 0x00000654ff08a816 */ /* 0x000fe20000000008 */
        /* <DEDUP_REMOVED lines=22> */
[----:B------:R-:W-:-:S04]  /*c570*/  USEL UR4, URZ, 0x1, UP0 ;  /* 0x000000013f047887 */ /* 0x000fc80008000000 */
[----:B------:R-:W-:Y:S01]  /*c580*/  ULOP3.LUT UR46, UR46, UR4, URZ, 0x3c, !UPT ;  /* 0x000000042e2e7292 */ /* 0x000fe2000f8e3c3f */
[----:B------:R-:W-:Y:S02]  /*c590*/  WARPGROUP.DEPBAR.LE gsb0, 0x0 ;  /* 0x00008000000079c5 */ /* 0x000fe40000010000 */
[----:B------:R-:W-:-:S06]  /*c5a0*/  WARPGROUP.ARRIVE ;  /* 0x00000000000079c5 */ /* 0x000fcc0000000000 */
[----:B------:R-:W-:Y:S03]  /*c5b0*/  HGMMA.64x128x16.F32.BF16 R24, R136, gdesc[UR4].tnspB, R24, gsb0 ;  /* 0x41e0000488187df0 */ /* 0x000fe60008001818 */
[----:B------:R-:W-:Y:S02]  /*c5c0*/  WARPGROUP.DEPBAR.LE gsb0, 0x0 ;  /* 0x00008000000079c5 */ /* 0x000fe40000010000 */
[-C--:B----4-:R-:W-:Y:S01]  /*c5d0*/  FMUL.FTZ R3, R28, R4.reuse ;  /* 0x000000041c037220 */ /* 0x090fe20000410000 */
        /* <DEDUP_REMOVED lines=33> */
[-C--:B--2---:R-:W-:Y:S01]  /*c7f0*/  FMUL.FTZ R8, R27, R11.reuse ;  /* 0x0000000b1b087220 */ /* 0x084fe20000410000 */
        /* <DEDUP_REMOVED lines=30> */
.L_x_876:
[----:B------:R-:W1:Y:S08]  /*c9e0*/  S2UR UR4, SR_CgaCtaId ;  /* 0x00000000000479c3 */ /* 0x000e700000008800 */
[----:B------:R-:W-:Y:S06]  /*c9f0*/  BAR.SYNC.DEFER_BLOCKING 0x5, 0x120 ;  /* 0x0144800000007b1d */ /* 0x000fec0000010000 */
[----:B------:R-:W-:-:S02]  /*ca00*/  UMOV UR37, 0x400 ;  /* 0x0000040000257882 */ /* 0x000fc40000000000 */
[----:B-1----:R-:W-:-:S09]  /*ca10*/  ULEA UR37, UR4, UR37, 0x18 ;  /* 0x0000002504257291 */ /* 0x002fd2000f8ec03f */
[----:B------:R-:W1:Y:S02]  /*ca20*/  LDS R4, [UR37+0x2a8d0] ;  /* 0x02a8d025ff047984 */ /* 0x000e640008000800 */
[----:B-1----:R-:W-:Y:S01]  /*ca30*/  R2UR UR4, R4 ;  /* 0x00000000040472ca */ /* 0x002fe200000e0000 */
[----:B------:R-:W-:Y:S06]  /*ca40*/  BAR.ARV 0x4, 0x120 ;  /* 0x0104800000007b1d */ /* 0x000fec0000002000 */
[----:B------:R-:W-:Y:S08]  /*ca50*/  @P0 BRA `(.L_x_947) ;  /* 0x0000000800500947 */ /* 0x000ff00003800000 */
[----:B------:R-:W-:Y:S01]  /*ca60*/  VIADD R31, R167, UR42 ;  /* 0x0000002aa71f7c36 */ /* 0x000fe20008000000 */
[C---:B------:R-:W-:Y:S01]  /*ca70*/  LOP3.LUT R5, R22.reuse, 0x380, RZ, 0xc0, !PT ;  /* 0x0000038016057812 */ /* 0x040fe200078ec0ff */
[----:B------:R-:W-:Y:S01]  /*ca80*/  BAR.SYNC.DEFER_BLOCKING 0x1, 0x100 ;  /* 0x0044000000007b1d */ /* 0x000fe20000010000 */
[C---:B------:R-:W-:Y:S01]  /*ca90*/  IADD3 R27, P2, R22.reuse, 0x20, RZ ;  /* 0x00000020161b7810 */ /* 0x040fe20007f5e0ff */
[----:B------:R-:W-:Y:S01]  /*caa0*/  VIADD R4, R31, 0x8 ;  /* 0x000000081f047836 */ /* 0x000fe20000000000 */
[C---:B------:R-:W-:Y:S01]  /*cab0*/  IADD3 R11, P6, R22.reuse, 0x40, RZ ;  /* 0x00000040160b7810 */ /* 0x040fe20007fde0ff */
[----:B------:R-:W-:Y:S01]  /*cac0*/  USHF.R.S32.HI UR5, URZ, 0x1f, UR43 ;  /* 0x0000001f3f057899 */ /* 0x000fe2000801142b */
[----:B------:R-:W-:Y:S01]  /*cad0*/  IADD3 R15, P4, R22, 0x4000, RZ ;  /* 0x00004000160f7810 */ /* 0x000fe20007f9e0ff */
[----:B------:R-:W-:Y:S01]  /*cae0*/  ULDC UR10, c[0x0][0xa88] ;  /* 0x0002a200000a7ab9 */ /* 0x000fe20000000800 */
[----:B------:R-:W-:Y:S01]  /*caf0*/  LOP3.LUT P0, RZ, R166, 0x3, RZ, 0xc0, !PT ;  /* 0x00000003a6ff7812 */ /* 0x000fe2000780c0ff */
[----:B------:R-:W1:Y:S01]  /*cb00*/  LDC.64 R72, c[0x0][0xb78] ;  /* 0x0002de00ff487b82 */ /* 0x000e620000000a00 */
[----:B------:R-:W-:Y:S01]  /*cb10*/  SHF.R.U64 R5, R5, 0x3, RZ ;  /* 0x0000000305057819 */ /* 0x000fe200000012ff */
[----:B------:R-:W-:Y:S01]  /*cb20*/  ULDC.64 UR8, c[0x0][0xb70] ;  /* 0x0002dc0000087ab9 */ /* 0x000fe20000000a00 */
[----:B------:R-:W-:Y:S01]  /*cb30*/  LOP3.LUT R26, R27, 0x380, RZ, 0xc0, !PT ;  /* 0x000003801b1a7812 */ /* 0x000fe200078ec0ff */
[----:B------:R-:W-:Y:S01]  /*cb40*/  UIMAD UR5, UR5, UR8, URZ ;  /* 0x00000008050572a4 */ /* 0x000fe2000f8e023f */
[----:B------:R-:W-:Y:S01]  /*cb50*/  LOP3.LUT R24, R11, 0x380, RZ, 0xc0, !PT ;  /* 0x000003800b187812 */ /* 0x000fe200078ec0ff */
[----:B------:R-:W-:Y:S01]  /*cb60*/  UIMAD.WIDE.U32 UR6, UR43, UR8, URZ ;  /* 0x000000082b0672a5 */ /* 0x000fe2000f8e003f */
[----:B------:R-:W-:Y:S01]  /*cb70*/  LOP3.LUT R14, R15, 0x380, RZ, 0xc0, !PT ;  /* 0x000003800f0e7812 */ /* 0x000fe200078ec0ff */
[----:B------:R-:W-:Y:S01]  /*cb80*/  UIMAD UR5, UR43, UR9, UR5 ;  /* 0x000000092b0572a4 */ /* 0x000fe2000f8e0205 */
[----:B------:R-:W-:Y:S01]  /*cb90*/  ISETP.GE.OR P1, PT, R4, UR10, P0 ;  /* 0x0000000a04007c0c */ /* 0x000fe20008726670 */
[----:B------:R-:W-:Y:S01]  /*cba0*/  USHF.R.S32.HI UR8, URZ, 0x1f, UR44 ;  /* 0x0000001f3f087899 */ /* 0x000fe2000801142c */
[----:B------:R-:W-:Y:S01]  /*cbb0*/  IADD3 R21, P5, R22, 0x60, RZ ;  /* 0x0000006016157810 */ /* 0x000fe20007fbe0ff */
[----:B------:R-:W-:Y:S01]  /*cbc0*/  UIADD3 UR5, UR7, UR5, URZ ;  /* 0x0000000507057290 */ /* 0x000fe2000fffe03f */
[----:B------:R-:W-:Y:S01]  /*cbd0*/  LOP3.LUT R4, R5, R22, RZ, 0x3c, !PT ;  /* 0x0000001605047212 */ /* 0x000fe200078e3cff */
[----:B------:R-:W-:Y:S01]  /*cbe0*/  IMAD.MOV.U32 R5, RZ, RZ, R23 ;  /* 0x000000ffff057224 */ /* 0x000fe200078e0017 */
[----:B------:R-:W-:-:S02]  /*cbf0*/  SHF.R.U64 R26, R26, 0x3, RZ ;  /* 0x000000031a1a7819 */ /* 0x000fc400000012ff */
[----:B------:R-:W-:Y:S02]  /*cc00*/  SHF.R.U64 R24, R24, 0x3, RZ ;  /* 0x0000000318187819 */ /* 0x000fe400000012ff */
[----:B------:R-:W-:Y:S02]  /*cc10*/  SHF.R.U64 R14, R14, 0x3, RZ ;  /* 0x000000030e0e7819 */ /* 0x000fe400000012ff */
[----:B------:R-:W-:Y:S02]  /*cc20*/  LOP3.LUT R20, R21, 0x380, RZ, 0xc0, !PT ;  /* 0x0000038015147812 */ /* 0x000fe400078ec0ff */
[----:B------:R-:W-:Y:S01]  /*cc30*/  LOP3.LUT R26, R26, R27, RZ, 0x3c, !PT ;  /* 0x0000001b1a1a7212 */ /* 0x000fe200078e3cff */
[----:B------:R-:W-:Y:S01]  /*cc40*/  IMAD.X R27, RZ, RZ, R23, P2 ;  /* 0x000000ffff1b7224 */ /* 0x000fe200010e0617 */
[----:B------:R-:W-:Y:S02]  /*cc50*/  LOP3.LUT R24, R24, R11, RZ, 0x3c, !PT ;  /* 0x0000000b18187212 */ /* 0x000fe400078e3cff */
[----:B------:R-:W-:-:S02]  /*cc60*/  LOP3.LUT R14, R14, R15, RZ, 0x3c, !PT ;  /* 0x0000000f0e0e7212 */ /* 0x000fc400078e3cff */
[----:B------:R-:W-:Y:S02]  /*cc70*/  MOV R11, R4 ;  /* 0x00000004000b7202 */ /* 0x000fe40000000f00 */
[----:B------:R-:W-:Y:S02]  /*cc80*/  IADD3 R15, P2, R22, 0x4040, RZ ;  /* 0x00004040160f7810 */ /* 0x000fe40007f5e0ff */
[----:B------:R-:W-:Y:S02]  /*cc90*/  SHF.R.U64 R20, R20, 0x3, RZ ;  /* 0x0000000314147819 */ /* 0x000fe400000012ff */
[----:B------:R-:W-:Y:S01]  /*cca0*/  F2FP.BF16.F32.PACK_AB R4, R25, R10 ;  /* 0x0000000a1904723e */ /* 0x000fe200000010ff */
[----:B------:R-:W-:Y:S01]  /*ccb0*/  IMAD.X R25, RZ, RZ, R23, P6 ;  /* 0x000000ffff197224 */ /* 0x000fe200030e0617 */
[----:B------:R-:W-:Y:S02]  /*ccc0*/  IADD3 R17, P6, R22, 0x4060, RZ ;  /* 0x0000406016117810 */ /* 0x000fe40007fde0ff */
[----:B------:R-:W-:-:S02]  /*ccd0*/  LOP3.LUT R10, R15, 0x380, RZ, 0xc0, !PT ;  /* 0x000003800f0a7812 */ /* 0x000fc400078ec0ff */
[----:B------:R-:W-:Y:S01]  /*cce0*/  LOP3.LUT R20, R20, R21, RZ, 0x3c, !PT ;  /* 0x0000001514147212 */ /* 0x000fe200078e3cff */
[--C-:B------:R-:W-:Y:S01]  /*ccf0*/  IMAD.X R21, RZ, RZ, R23.reuse, P5 ;  /* 0x000000ffff157224 */ /* 0x100fe200028e0617 */
[----:B------:R-:W-:Y:S02]  /*cd00*/  IADD3 R13, P3, R22, 0x4020, RZ ;  /* 0x00004020160d7810 */ /* 0x000fe40007f7e0ff */
[----:B------:R-:W-:Y:S01]  /*cd10*/  F2FP.BF16.F32.PACK_AB R5, R8, R9 ;  /* 0x000000090805723e */ /* 0x000fe200000010ff */
[----:B------:R-:W-:Y:S01]  /*cd20*/  IMAD.X R9, RZ, RZ, R23, P6 ;  /* 0x000000ffff097224 */ /* 0x000fe200030e0617 */
[----:B------:R-:W-:Y:S02]  /*cd30*/  F2FP.BF16.F32.PACK_AB R6, R6, R3 ;  /* 0x000000030606723e */ /* 0x000fe400000010ff */
[----:B------:R-:W-:Y:S02]  /*cd40*/  F2FP.BF16.F32.PACK_AB R7, R7, R30 ;  /* 0x0000001e0707723e */ /* 0x000fe400000010ff */
[----:B------:R-:W-:-:S02]  /*cd50*/  LOP3.LUT R8, R17, 0x380, RZ, 0xc0, !PT ;  /* 0x0000038011087812 */ /* 0x000fc400078ec0ff */
[----:B------:R-:W-:Y:S01]  /*cd60*/  SHF.R.U64 R10, R10, 0x3, RZ ;  /* 0x000000030a0a7819 */ /* 0x000fe200000012ff */
[----:B------:R2:W-:Y:S01]  /*cd70*/  STSM.16.M88.4 [R11], R4 ;  /* 0x000000040b007844 */ /* 0x0005e20000000200 */
[----:B------:R-:W-:Y:S02]  /*cd80*/  LOP3.LUT R12, R13, 0x380, RZ, 0xc0, !PT ;  /* 0x000003800d0c7812 */ /* 0x000fe400078ec0ff */
[----:B------:R-:W-:Y:S02]  /*cd90*/  MOV R27, R26 ;  /* 0x0000001a001b7202 */ /* 0x000fe40000000f00 */
[----:B------:R-:W-:Y:S02]  /*cda0*/  MOV R26, R24 ;  /* 0x00000018001a7202 */ /* 0x000fe40000000f00 */
[----:B------:R-:W-:Y:S02]  /*cdb0*/  SHF.R.U64 R8, R8, 0x3, RZ ;  /* 0x0000000308087819 */ /* 0x000fe400000012ff */
[----:B------:R-:W-:Y:S01]  /*cdc0*/  MOV R25, R20 ;  /* 0x0000001400197202 */ /* 0x000fe20000000f00 */
[----:B------:R-:W-:Y:S01]  /*cdd0*/  IMAD.U32 R21, RZ, RZ, UR7 ;  /* 0x00000007ff157e24 */ /* 0x000fe2000f8e00ff */
[----:B------:R-:W-:Y:S01]  /*cde0*/  LOP3.LUT R10, R10, R15, RZ, 0x3c, !PT ;  /* 0x0000000f0a0a7212 */ /* 0x000fe200078e3cff */
[----:B------:R-:W-:Y:S01]  /*cdf0*/  IMAD.U32 R20, RZ, RZ, UR6 ;  /* 0x00000006ff147e24 */ /* 0x000fe2000f8e00ff */
[----:B------:R-:W-:Y:S01]  /*ce00*/  SHF.R.U64 R12, R12, 0x3, RZ ;  /* 0x000000030c0c7819 */ /* 0x000fe200000012ff */
[----:B------:R-:W-:Y:S01]  /*ce10*/  IMAD.U32 R21, RZ, RZ, UR5 ;  /* 0x00000005ff157e24 */ /* 0x000fe2000f8e00ff */
[----:B------:R-:W-:Y:S01]  /*ce20*/  LOP3.LUT R8, R8, R17, RZ, 0x3c, !PT ;  /* 0x0000001108087212 */ /* 0x000fe200078e3cff */
[----:B--2---:R-:W-:Y:S01]  /*ce30*/  IMAD.X R11, RZ, RZ, R23, P2 ;  /* 0x000000ffff0b7224 */ /* 0x004fe200010e0617 */
[----:B------:R-:W-:Y:S01]  /*ce40*/  F2FP.BF16.F32.PACK_AB R4, R33, R32 ;  /* 0x000000202104723e */ /* 0x000fe200000010ff */
[C---:B-1----:R-:W-:Y:S01]  /*ce50*/  IMAD.WIDE.U32 R20, R72.reuse, UR44, R20 ;  /* 0x0000002c48147c25 */ /* 0x042fe2000f8e0014 */
[----:B------:R-:W-:Y:S01]  /*ce60*/  F2FP.BF16.F32.PACK_AB R5, R35, R34 ;  /* 0x000000222305723e */ /* 0x000fe200000010ff */
[----:B------:R-:W-:Y:S01]  /*ce70*/  ULDC.64 UR6, c[0x0][0xb40] ;  /* 0x0002d00000067ab9 */ /* 0x000fe20000000a00 */
[----:B------:R-:W-:Y:S01]  /*ce80*/  MOV R17, R10 ;  /* 0x0000000a00117202 */ /* 0x000fe20000000f00 */
[----:B------:R-:W-:Y:S01]  /*ce90*/  IMAD R10, R72, UR8, RZ ;  /* 0x00000008480a7c24 */ /* 0x000fe2000f8e02ff */
[----:B------:R-:W-:Y:S01]  /*cea0*/  F2FP.BF16.F32.PACK_AB R6, R37, R36 ;  /* 0x000000242506723e */ /* 0x000fe200000010ff */
[--C-:B------:R-:W-:Y:S01]  /*ceb0*/  IMAD.X R15, RZ, RZ, R23.reuse, P4 ;  /* 0x000000ffff0f7224 */ /* 0x100fe200020e0617 */
[----:B------:R-:W-:Y:S01]  /*cec0*/  F2FP.BF16.F32.PACK_AB R7, R39, R38 ;  /* 0x000000262707723e */ /* 0x000fe200000010ff */
[----:B------:R-:W-:Y:S01]  /*ced0*/  IMAD R30, R73, UR44, R10 ;  /* 0x0000002c491e7c24 */ /* 0x000fe2000f8e020a */
[----:B------:R-:W-:Y:S01]  /*cee0*/  LOP3.LUT R12, R12, R13, RZ, 0x3c, !PT ;  /* 0x0000000d0c0c7212 */ /* 0x000fe200078e3cff */
[----:B------:R-:W-:Y:S01]  /*cef0*/  IMAD.X R13, RZ, RZ, R23, P3 ;  /* 0x000000ffff0d7224 */ /* 0x000fe200018e0617 */
[----:B------:R-:W-:Y:S01]  /*cf00*/  MOV R3, R8 ;  /* 0x0000000800037202 */ /* 0x000fe20000000f00 */
[----:B------:R1:W-:Y:S01]  /*cf10*/  STSM.16.M88.4 [R27], R4 ;  /* 0x000000041b007844 */ /* 0x0003e20000000200 */
[----:B------:R-:W-:-:S02]  /*cf20*/  IADD3 R20, P2, R31, R20, RZ ;  /* 0x000000141f147210 */ /* 0x000fc40007f5e0ff */
[----:B------:R-:W-:Y:S02]  /*cf30*/  MOV R24, R14 ;  /* 0x0000000e00187202 */ /* 0x000fe40000000f00 */
[----:B------:R-:W-:Y:S02]  /*cf40*/  MOV R19, R12 ;  /* 0x0000000c00137202 */ /* 0x000fe40000000f00 */
[----:B------:R-:W-:Y:S02]  /*cf50*/  F2FP.BF16.F32.PACK_AB R8, R41, R40 ;  /* 0x000000282908723e */ /* 0x000fe400000010ff */
[----:B------:R-:W-:Y:S02]  /*cf60*/  F2FP.BF16.F32.PACK_AB R9, R43, R42 ;  /* 0x0000002a2b09723e */ /* 0x000fe400000010ff */
[----:B------:R-:W-:Y:S02]  /*cf70*/  F2FP.BF16.F32.PACK_AB R10, R45, R44 ;  /* 0x0000002c2d0a723e */ /* 0x000fe400000010ff */
[----:B------:R-:W-:-:S02]  /*cf80*/  F2FP.BF16.F32.PACK_AB R11, R47, R46 ;  /* 0x0000002e2f0b723e */ /* 0x000fc400000010ff */
[----:B------:R-:W-:Y:S02]  /*cf90*/  F2FP.BF16.F32.PACK_AB R12, R49, R48 ;  /* 0x00000030310c723e */ /* 0x000fe400000010ff */
[----:B-1----:R-:W-:Y:S01]  /*cfa0*/  SHF.R.S32.HI R27, RZ, 0x1f, R31 ;  /* 0x0000001fff1b7819 */ /* 0x002fe2000001141f */
[----:B------:R-:W-:Y:S01]  /*cfb0*/  STSM.16.M88.4 [R26], R8 ;  /* 0x000000081a007844 */ /* 0x000fe20000000200 */
[----:B------:R-:W-:Y:S02]  /*cfc0*/  F2FP.BF16.F32.PACK_AB R13, R51, R50 ;  /* 0x00000032330d723e */ /* 0x000fe400000010ff */
[----:B------:R-:W-:Y:S02]  /*cfd0*/  F2FP.BF16.F32.PACK_AB R14, R53, R52 ;  /* 0x00000034350e723e */ /* 0x000fe400000010ff */
[----:B------:R-:W-:Y:S02]  /*cfe0*/  F2FP.BF16.F32.PACK_AB R15, R55, R54 ;  /* 0x00000036370f723e */ /* 0x000fe400000010ff */
[----:B------:R-:W-:-:S02]  /*cff0*/  F2FP.BF16.F32.PACK_AB R64, R65, R64 ;  /* 0x000000404140723e */ /* 0x000fc400000010ff */
[----:B------:R-:W-:Y:S01]  /*d000*/  F2FP.BF16.F32.PACK_AB R4, R57, R56 ;  /* 0x000000383904723e */ /* 0x000fe200000010ff */
[----:B------:R-:W-:Y:S01]  /*d010*/  STSM.16.M88.4 [R25], R12 ;  /* 0x0000000c19007844 */ /* 0x000fe20000000200 */
[----:B------:R-:W-:Y:S02]  /*d020*/  F2FP.BF16.F32.PACK_AB R5, R59, R58 ;  /* 0x0000003a3b05723e */ /* 0x000fe400000010ff */
[----:B------:R-:W-:Y:S02]  /*d030*/  F2FP.BF16.F32.PACK_AB R6, R61, R60 ;  /* 0x0000003c3d06723e */ /* 0x000fe400000010ff */
[----:B------:R-:W-:Y:S02]  /*d040*/  F2FP.BF16.F32.PACK_AB R7, R63, R62 ;  /* 0x0000003e3f07723e */ /* 0x000fe400000010ff */
[----:B------:R-:W-:Y:S02]  /*d050*/  F2FP.BF16.F32.PACK_AB R65, R67, R66 ;  /* 0x000000424341723e */ /* 0x000fe400000010ff */
[----:B------:R-:W-:Y:S01]  /*d060*/  ISETP.GE.OR P0, PT, R31, UR10, P0 ;  /* 0x0000000a1f007c0c */ /* 0x000fe20008706670 */
[----:B------:R1:W-:Y:S01]  /*d070*/  STSM.16.M88.4 [R24], R4 ;  /* 0x0000000418007844 */ /* 0x0003e20000000200 */
[----:B------:R-:W-:-:S02]  /*d080*/  IADD3.X R27, R27, R21, R30, P2, !PT ;  /* 0x000000151b1b7210 */ /* 0x000fc400017fe41e */
[----:B------:R-:W-:Y:S01]  /*d090*/  F2FP.BF16.F32.PACK_AB R66, R69, R68 ;  /* 0x000000444542723e */ /* 0x000fe200000010ff */
[----:B------:R-:W2:Y:S01]  /*d0a0*/  SHFL.IDX PT, R6, R169, RZ, 0x1f ;  /* 0x00001fffa9067589 */ /* 0x000ea200000e0000 */
[----:B------:R-:W-:Y:S02]  /*d0b0*/  F2FP.BF16.F32.PACK_AB R67, R71, R70 ;  /* 0x000000464743723e */ /* 0x000fe400000010ff */
[----:B------:R-:W-:Y:S02]  /*d0c0*/  F2FP.BF16.F32.PACK_AB R28, R28, R29 ;  /* 0x0000001d1c1c723e */ /* 0x000fe400000010ff */
[----:B------:R-:W-:Y:S01]  /*d0d0*/  F2FP.BF16.F32.PACK_AB R80, R81, R80 ;  /* 0x000000505150723e */ /* 0x000fe200000010ff */
[----:B------:R3:W-:Y:S01]  /*d0e0*/  STSM.16.M88.4 [R19], R64 ;  /* 0x0000004013007844 */ /* 0x0007e20000000200 */
[----:B------:R-:W-:Y:S02]  /*d0f0*/  F2FP.BF16.F32.PACK_AB R29, R75, R74 ;  /* 0x0000004a4b1d723e */ /* 0x000fe400000010ff */
[----:B------:R-:W-:-:S02]  /*d100*/  F2FP.BF16.F32.PACK_AB R30, R77, R76 ;  /* 0x0000004c4d1e723e */ /* 0x000fc400000010ff */
[----:B------:R-:W-:Y:S02]  /*d110*/  F2FP.BF16.F32.PACK_AB R31, R79, R78 ;  /* 0x0000004e4f1f723e */ /* 0x000fe400000010ff */
[----:B------:R-:W-:Y:S02]  /*d120*/  F2FP.BF16.F32.PACK_AB R81, R83, R82 ;  /* 0x000000525351723e */ /* 0x000fe400000010ff */
[----:B------:R-:W-:Y:S01]  /*d130*/  F2FP.BF16.F32.PACK_AB R82, R85, R84 ;  /* 0x000000545552723e */ /* 0x000fe200000010ff */
[----:B------:R3:W-:Y:S01]  /*d140*/  STSM.16.M88.4 [R17], R28 ;  /* 0x0000001c11007844 */ /* 0x0007e20000000200 */
[----:B------:R-:W-:Y:S02]  /*d150*/  F2FP.BF16.F32.PACK_AB R83, R87, R86 ;  /* 0x000000565753723e */ /* 0x000fe400000010ff */
[----:B-1----:R-:W-:-:S03]  /*d160*/  LEA R4, P2, R20, UR6, 0x2 ;  /* 0x0000000614047c11 */ /* 0x002fc6000f8410ff */
[----:B------:R3:W-:Y:S01]  /*d170*/  STSM.16.M88.4 [R3], R80 ;  /* 0x0000005003007844 */ /* 0x0007e20000000200 */
[----:B------:R-:W-:Y:S01]  /*d180*/  LEA.HI.X R5, R20, UR7, R27, 0x2, P2 ;  /* 0x0000000714057c11 */ /* 0x000fe200090f141b */
[----:B------:R-:W-:Y:S01]  /*d190*/  @!PT LDS RZ, [RZ] ;  /* 0x00000000fffff984 */ /* 0x000fe20000000800 */
[----:B------:R-:W-:Y:S01]  /*d1a0*/  @!PT LDS RZ, [RZ] ;  /* 0x00000000fffff984 */ /* 0x000fe20000000800 */
[----:B------:R-:W-:Y:S01]  /*d1b0*/  @!PT LDS RZ, [RZ] ;  /* 0x00000000fffff984 */ /* 0x000fe20000000800 */
[----:B------:R1:W-:Y:S06]  /*d1c0*/  MEMBAR.ALL.CTA ;  /* 0x0000000000007992 */ /* 0x0003ec0000008000 */
[----:B-1----:R-:W1:Y:S02]  /*d1d0*/  FENCE.VIEW.ASYNC.S ;  /* 0x00000000000073c6 */ /* 0x002e640000000000 */
[----:B-1----:R-:W-:Y:S06]  /*d1e0*/  BAR.ARV 0x1, 0x120 ;  /* 0x0044800000007b1d */ /* 0x002fec0000002000 */
[----:B------:R3:W-:Y:S04]  /*d1f0*/  @!P1 STG.E desc[UR60][R4.64+0x20], R0 ;  /* 0x0000200004009986 */ /* 0x0007e8000c10193c */
[----:B------:R3:W-:Y:S01]  /*d200*/  @!P0 STG.E desc[UR60][R4.64], R2 ;  /* 0x0000000204008986 */ /* 0x0007e2000c10193c */
[----:B--2---:R-:W-:-:S13]  /*d210*/  ISETP.NE.AND P0, PT, R6, 0x7, PT ;  /* 0x000000070600780c */ /* 0x004fda0003f05270 */
[----:B---3--:R-:W-:Y:S05]  /*d220*/  @P0 BRA `(.L_x_948) ;  /* 0x0000000800740947 */ /* 0x008fea0003800000 */
[----:B------:R-:W-:Y:S01]  /*d230*/  BAR.SYNC.DEFER_BLOCKING 0x1, 0x120 ;  /* 0x0044800000007b1d */ /* 0x000fe20000010000 */
[----:B------:R-:W-:-:S05]  /*d240*/  ELECT P0, URZ, PT ;  /* 0x00000000003f782f */ /* 0x000fca0003800000 */
[----:B------:R-:W-:Y:S08]  /*d250*/  BSSY B0, `(.L_x_949) ;  /* 0x0000013000007945 */ /* 0x000ff00003800000 */
[----:B------:R-:W-:Y:S05]  /*d260*/  @!P0 BRA `(.L_x_950) ;  /* 0x0000000000448947 */ /* 0x000fea0003800000 */
[----:B------:R-:W-:Y:S01]  /*d270*/  ULDC.64 UR8, c[0x0][0x198] ;  /* 0x0000660000087ab9 */ /* 0x000fe20000000a00 */
[----:B------:R-:W-:Y:S02]  /*d280*/  UIADD3 UR5, UR37, 0x4000, URZ ;  /* 0x0000400025057890 */ /* 0x000fe4000fffe03f */
[----:B------:R-:W-:Y:S01]  /*d290*/  UIADD3 UR6, UP0, UR8, 0x9f0, URZ ;  /* 0x000009f008067890 */ /* 0x000fe2000ff1e03f */
[----:B------:R-:W-:Y:S01]  /*d2a0*/  UMOV UR41, URZ ;  /* 0x0000003f00297c82 */ /* 0x000fe20008000000 */
[----:B------:R-:W-:Y:S02]  /*d2b0*/  UMOV UR45, URZ ;  /* 0x0000003f002d7c82 */ /* 0x000fe40008000000 */
[----:B------:R-:W-:Y:S01]  /*d2c0*/  UIADD3.X UR7, URZ, UR9, URZ, UP0, !UPT ;  /* 0x000000093f077290 */ /* 0x000fe200087fe43f */
[----:B------:R-:W-:Y:S01]  /*d2d0*/  UMOV UR40, UR37 ;  /* 0x0000002500287c82 */ /* 0x000fe20008000000 */
[----:B------:R-:W-:-:S07]  /*d2e0*/  UMOV UR8, 0x40 ;  /* 0x0000004000087882 */ /* 0x000fce0000000000 */
[----:B------:R1:W-:Y:S02]  /*d2f0*/  UTMASTG.5D [UR40], [UR6] ;  /* 0x00000028060073b5 */ /* 0x0003e40008020000 */
[----:B-1----:R-:W-:Y:S01]  /*d300*/  UMOV UR40, UR5 ;  /* 0x0000000500287c82 */ /* 0x002fe20008000000 */
[----:B------:R-:W-:Y:S01]  /*d310*/  UMOV UR41, UR8 ;  /* 0x0000000800297c82 */ /* 0x000fe20008000000 */
[----:B------:R-:W-:Y:S01]  /*d320*/  UIADD3 UR5, UR37, 0x2a820, URZ ;  /* 0x0002a82025057890 */ /* 0x000fe2000fffe03f */
[----:B------:R1:W-:Y:S03]  /*d330*/  UTMASTG.5D [UR40], [UR6] ;  /* 0x00000028060073b5 */ /* 0x0003e60008020000 */
[----:B------:R-:W-:Y:S01]  /*d340*/  UPRMT UR5, URZ, 0x654, UR5 ;  /* 0x000006543f057896 */ /* 0x000fe20008000005 */
[----:B------:R0:W-:Y:S01]  /*d350*/  UTMACMDFLUSH ;  /* 0x00000000000079b7 */ /* 0x0001e20000000000 */
[----:B------:R-:W-:-:S07]  /*d360*/  DEPBAR.LE SB0, 0x0 ;  /* 0x000080000000791a */ /* 0x000fce0000000000 */
[----:B-1----:R-:W-:Y:S03]  /*d370*/  SYNCS.ARRIVE.TRANS64.RED.A1T0 RZ, [UR5], RZ ;  /* 0x000000ffffff79a7 */ /* 0x002fe60008100405 */
.L_x_950:
[----:B------:R-:W-:Y:S05]  /*d380*/  BSYNC B0 ;  /* 0x0000000000007941 */ /* 0x000fea0003800000 */
.L_x_949:
[----:B------:R-:W-:Y:S05]  /*d390*/  BRA `(.L_x_948) ;  /* 0x0000000800187947 */ /* 0x000fea0003800000 */
.L_x_947:
[----:B------:R-:W1:Y:S01]  /*d3a0*/  LDC R12, c[0x0][0xdac] ;  /* 0x00036b00ff0c7b82 */ /* 0x000e620000000800 */
[----:B------:R-:W-:Y:S01]  /*d3b0*/  ISETP.GT.AND P0, PT, R171, 0x7f, PT ;  /* 0x0000007fab00780c */ /* 0x000fe20003f04270 */
[----:B------:R-:W-:Y:S01]  /*d3c0*/  USHF.R.S32.HI UR6, URZ, 0x1f, UR43 ;  /* 0x0000001f3f067899 */ /* 0x000fe2000801142b */
[----:B------:R-:W-:Y:S01]  /*d3d0*/  BSSY B0, `(.L_x_951) ;  /* 0x000001b000007945 */ /* 0x000fe20003800000 */
[----:B------:R-:W-:Y:S01]  /*d3e0*/  USHF.R.S32.HI UR7, URZ, 0x1f, UR44 ;  /* 0x0000001f3f077899 */ /* 0x000fe2000801142c */
[----:B------:R-:W-:-:S03]  /*d3f0*/  SHF.R.S32.HI R161, RZ, 0x1f, R160 ;  /* 0x0000001fffa17819 */ /* 0x000fc600000114a0 */
[----:B------:R-:W2:Y:S08]  /*d400*/  LDC.64 R6, c[0x0][0xae0] ;  /* 0x0002b800ff067b82 */ /* 0x000eb00000000a00 */
[----:B------:R-:W3:Y:S01]  /*d410*/  LDC.64 R8, c[0x0][0xae8] ;  /* 0x0002ba00ff087b82 */ /* 0x000ee20000000a00 */
[----:B------:R-:W-:Y:S05]  /*d420*/  @P0 BRA `(.L_x_952) ;  /* 0x0000000000540947 */ /* 0x000fea0003800000 */
[----:B------:R-:W4:Y:S01]  /*d430*/  S2R R0, SR_TID.X ;  /* 0x0000000000007919 */ /* 0x000f220000002100 */
[----:B------:R-:W-:Y:S01]  /*d440*/  ULDC UR5, c[0x0][0xa88] ;  /* 0x0002a20000057ab9 */ /* 0x000fe20000000800 */
[----:B----4-:R-:W-:-:S04]  /*d450*/  IADD3 R2, R165, -0x80, R0 ;  /* 0xffffff80a5027810 */ /* 0x010fc80007ffe000 */
[----:B------:R-:W-:-:S13]  /*d460*/  ISETP.GE.AND P0, PT, R2, UR5, PT ;  /* 0x0000000502007c0c */ /* 0x000fda000bf06270 */
[----:B------:R-:W-:Y:S05]  /*d470*/  @P0 BRA `(.L_x_952) ;  /* 0x0000000000400947 */ /* 0x000fea0003800000 */
[----:B------:R-:W4:Y:S01]  /*d480*/  LDC.64 R4, c[0x0][0xb70] ;  /* 0x0002dc00ff047b82 */ /* 0x000f220000000a00 */
[----:B------:R-:W-:Y:S01]  /*d490*/  SHF.R.S32.HI R3, RZ, 0x1f, R2 ;  /* 0x0000001fff037819 */ /* 0x000fe20000011402 */
[----:B------:R-:W-:-:S06]  /*d4a0*/  ULDC.64 UR8, c[0x0][0xb40] ;  /* 0x0002d00000087ab9 */ /* 0x000fcc0000000a00 */
[----:B------:R-:W5:Y:S01]  /*d4b0*/  LDC.64 R10, c[0x0][0xb78] ;  /* 0x0002de00ff0a7b82 */ /* 0x000f620000000a00 */
[C---:B----4-:R-:W-:Y:S02]  /*d4c0*/  IMAD R0, R4.reuse, UR6, RZ ;  /* 0x0000000604007c24 */ /* 0x050fe4000f8e02ff */
[----:B------:R-:W-:-:S04]  /*d4d0*/  IMAD.WIDE.U32 R2, R4, UR43, R2 ;  /* 0x0000002b04027c25 */ /* 0x000fc8000f8e0002 */
[----:B------:R-:W-:Y:S02]  /*d4e0*/  IMAD R5, R5, UR43, R0 ;  /* 0x0000002b05057c24 */ /* 0x000fe4000f8e0200 */
[C---:B-----5:R-:W-:Y:S02]  /*d4f0*/  IMAD R0, R10.reuse, UR7, RZ ;  /* 0x000000070a007c24 */ /* 0x060fe4000f8e02ff */
[----:B------:R-:W-:Y:S02]  /*d500*/  IMAD.IADD R3, R3, 0x1, R5 ;  /* 0x0000000103037824 */ /* 0x000fe400078e0205 */
[----:B------:R-:W-:Y:S02]  /*d510*/  IMAD R5, R11, UR44, R0 ;  /* 0x0000002c0b057c24 */ /* 0x000fe4000f8e0200 */
[----:B------:R-:W-:-:S04]  /*d520*/  IMAD.WIDE.U32 R2, R10, UR44, R2 ;  /* 0x0000002c0a027c25 */ /* 0x000fc8000f8e0002 */
[----:B------:R-:W-:Y:S01]  /*d530*/  IMAD.IADD R3, R3, 0x1, R5 ;  /* 0x0000000103037824 */ /* 0x000fe200078e0205 */
[----:B------:R-:W-:-:S04]  /*d540*/  LEA R4, P0, R2, UR8, 0x2 ;  /* 0x0000000802047c11 */ /* 0x000fc8000f8010ff */
[----:B------:R-:W-:Y:S01]  /*d550*/  LEA.HI.X R5, R2, UR9, R3, 0x2, P0 ;  /* 0x0000000902057c11 */ /* 0x000fe200080f1403 */
[----:B------:R-:W-:-:S05]  /*d560*/  IMAD.MOV.U32 R3, RZ, RZ, -0x800000 ;  /* 0xff800000ff037424 */ /* 0x000fca00078e00ff */
[----:B------:R4:W-:Y:S03]  /*d570*/  STG.E desc[UR60][R4.64], R3 ;  /* 0x0000000304007986 */ /* 0x0009e6000c10193c */
.L_x_952:
[----:B------:R-:W-:Y:S05]  /*d580*/  BSYNC B0 ;  /* 0x0000000000007941 */ /* 0x000fea0003800000 */
.L_x_951:
[----:B------:R-:W-:Y:S01]  /*d590*/  ULDC UR5, c[0x0][0xa88] ;  /* 0x0002a20000057ab9 */ /* 0x000fe20000000800 */
[C---:B--2---:R-:W-:Y:S01]  /*d5a0*/  IMAD R0, R6.reuse, UR6, RZ ;  /* 0x0000000606007c24 */ /* 0x044fe2000f8e02ff */
[----:B------:R-:W-:Y:S01]  /*d5b0*/  UIADD3 UR42, -UR42, UR5, URZ ;  /* 0x000000052a2a7290 */ /* 0x000fe2000fffe13f */
[----:B----4-:R-:W-:Y:S01]  /*d5c0*/  IMAD.WIDE.U32 R2, R6, UR43, R160 ;  /* 0x0000002b06027c25 */ /* 0x010fe2000f8e00a0 */
[----:B------:R-:W-:Y:S01]  /*d5d0*/  ULOP3.LUT UR45, URZ, UR45, URZ, 0x33, !UPT ;  /* 0x0000002d3f2d7292 */ /* 0x000fe2000f8e333f */
[----:B------:R-:W-:Y:S01]  /*d5e0*/  SHF.R.S32.HI R163, RZ, 0x1f, R162 ;  /* 0x0000001fffa37819 */ /* 0x000fe200000114a2 */
[----:B------:R-:W-:Y:S01]  /*d5f0*/  BSSY B0, `(.L_x_953) ;  /* 0x0000021000007945 */ /* 0x000fe20003800000 */
[----:B------:R-:W-:Y:S01]  /*d600*/  IMAD R5, R7, UR43, R0 ;  /* 0x0000002b07057c24 */ /* 0x000fe2000f8e0200 */
[C---:B------:R-:W-:Y:S01]  /*d610*/  ISETP.GE.AND P2, PT, R162.reuse, UR42, PT ;  /* 0x0000002aa2007c0c */ /* 0x040fe2000bf46270 */
[C---:B------:R-:W-:Y:S02]  /*d620*/  VIADD R0, R162.reuse, 0x40 ;  /* 0x00000040a2007836 */ /* 0x040fe40000000000 */
[----:B------:R-:W-:-:S02]  /*d630*/  VIADD R4, R162, 0x20 ;  /* 0x00000020a2047836 */ /* 0x000fc40000000000 */
[----:B------:R-:W-:Y:S01]  /*d640*/  IMAD.IADD R3, R3, 0x1, R5 ;  /* 0x0000000103037824 */ /* 0x000fe200078e0205 */
[----:B------:R-:W-:Y:S01]  /*d650*/  ISETP.GE.AND P0, PT, R0, UR42, PT ;  /* 0x0000002a00007c0c */ /* 0x000fe2000bf06270 */
[----:B---3--:R-:W-:Y:S01]  /*d660*/  IMAD R0, R8, UR7, RZ ;  /* 0x0000000708007c24 */ /* 0x008fe2000f8e02ff */
[----:B------:R-:W-:Y:S01]  /*d670*/  ISETP.GE.AND P4, PT, R4, UR42, PT ;  /* 0x0000002a04007c0c */ /* 0x000fe2000bf86270 */
[----:B------:R-:W-:Y:S02]  /*d680*/  VIADD R4, R162, 0x60 ;  /* 0x00000060a2047836 */ /* 0x000fe40000000000 */
[----:B------:R-:W-:Y:S02]  /*d690*/  IMAD R9, R9, UR44, R0 ;  /* 0x0000002c09097c24 */ /* 0x000fe4000f8e0200 */
[----:B-1----:R-:W-:Y:S01]  /*d6a0*/  VIADD R5, R12, UR45 ;  /* 0x0000002d0c057c36 */ /* 0x002fe20008000000 */
[----:B------:R-:W-:Y:S01]  /*d6b0*/  ISETP.GE.AND P1, PT, R4, UR42, PT ;  /* 0x0000002a04007c0c */ /* 0x000fe2000bf26270 */
[----:B------:R-:W-:-:S04]  /*d6c0*/  IMAD.WIDE.U32 R6, R8, UR44, R2 ;  /* 0x0000002c08067c25 */ /* 0x000fc8000f8e0002 */
[----:B------:R-:W-:-:S04]  /*d6d0*/  IMAD.WIDE R4, R5, 0x80, R162 ;  /* 0x0000008005047825 */ /* 0x000fc800078e02a2 */
[----:B------:R-:W-:Y:S01]  /*d6e0*/  IMAD.IADD R11, R7, 0x1, R9 ;  /* 0x00000001070b7824 */ /* 0x000fe200078e0209 */
[----:B------:R-:W-:Y:S06]  /*d6f0*/  @P2 BRA `(.L_x_954) ;  /* 0x0000000000402947 */ /* 0x000fec0003800000 */
[----:B------:R-:W-:Y:S01]  /*d700*/  ULDC.64 UR6, c[0x0][0xad8] ;  /* 0x0002b60000067ab9 */ /* 0x000fe20000000a00 */
[C---:B------:R-:W-:Y:S01]  /*d710*/  VIADD R0, R160.reuse, 0x40 ;  /* 0x00000040a0007836 */ /* 0x040fe20000000000 */
[----:B------:R-:W-:Y:S01]  /*d720*/  ULDC UR5, c[0x0][0xa8c] ;  /* 0x0002a30000057ab9 */ /* 0x000fe20000000800 */
[----:B------:R-:W-:Y:S01]  /*d730*/  IMAD R9, R5, UR6, RZ ;  /* 0x0000000605097c24 */ /* 0x000fe2000f8e02ff */
[----:B------:R-:W-:Y:S01]  /*d740*/  ISETP.GE.AND P2, PT, R160, UR5, PT ;  /* 0x00000005a0007c0c */ /* 0x000fe2000bf46270 */
[----:B------:R-:W-:Y:S01]  /*d750*/  IMAD.MOV.U32 R2, RZ, RZ, R6 ;  /* 0x000000ffff027224 */ /* 0x000fe200078e0006 */
[----:B------:R-:W-:Y:S01]  /*d760*/  ISETP.GE.AND P3, PT, R0, UR5, PT ;  /* 0x0000000500007c0c */ /* 0x000fe2000bf66270 */
[----:B------:R-:W-:Y:S02]  /*d770*/  IMAD.MOV.U32 R3, RZ, RZ, R11 ;  /* 0x000000ffff037224 */ /* 0x000fe400078e000b */
        /* <DEDUP_REMOVED lines=8> */
.L_x_954:
[----:B------:R-:W-:Y:S05]  /*d800*/  BSYNC B0 ;  /* 0x0000000000007941 */ /* 0x000fea0003800000 */
.L_x_953:
[----:B------:R-:W-:Y:S04]  /*d810*/  BSSY B0, `(.L_x_955) ;  /* 0x0000014000007945 */ /* 0x000fe80003800000 */
[----:B------:R-:W-:Y:S05]  /*d820*/  @P4 BRA `(.L_x_956) ;  /* 0x0000000000484947 */ /* 0x000fea0003800000 */
[----:B-1----:R-:W-:Y:S01]  /*d830*/  IADD3 R9, P2, R4, 0x20, RZ ;  /* 0x0000002004097810 */ /* 0x002fe20007f5e0ff */
[----:B------:R-:W-:Y:S01]  /*d840*/  ULDC.64 UR6, c[0x0][0xad8] ;  /* 0x0002b60000067ab9 */ /* 0x000fe20000000a00 */
[----:B------:R-:W-:Y:S01]  /*d850*/  IMAD.MOV.U32 R2, RZ, RZ, R6 ;  /* 0x000000ffff027224 */ /* 0x000fe200078e0006 */
[----:B------:R-:W-:Y:S01]  /*d860*/  ULDC UR5, c[0x0][0xa8c] ;  /* 0x0002a30000057ab9 */ /* 0x000fe20000000800 */
[----:B------:R-:W-:Y:S01]  /*d870*/  IMAD.MOV.U32 R3, RZ, RZ, R11 ;  /* 0x000000ffff037224 */ /* 0x000fe200078e000b */
[C---:B------:R-:W-:Y:S01]  /*d880*/  ISETP.GE.AND P3, PT, R160.reuse, UR5, PT ;  /* 0x00000005a0007c0c */ /* 0x040fe2000bf66270 */
[----:B------:R-:W-:Y:S02]  /*d890*/  IMAD.X R0, RZ, RZ, R5, P2 ;  /* 0x000000ffff007224 */ /* 0x000fe400010e0605 */
        /* <DEDUP_REMOVED lines=11> */
.L_x_956:
[----:B------:R-:W-:Y:S05]  /*d950*/  BSYNC B0 ;  /* 0x0000000000007941 */ /* 0x000fea0003800000 */
.L_x_955:
[----:B------:R-:W-:Y:S04]  /*d960*/  BSSY B0, `(.L_x_957) ;  /* 0x0000014000007945 */ /* 0x000fe80003800000 */
[----:B------:R-:W-:Y:S05]  /*d970*/  @P0 BRA `(.L_x_958) ;  /* 0x0000000000480947 */ /* 0x000fea0003800000 */
[----:B-12---:R-:W-:Y:S01]  /*d980*/  IADD3 R9, P0, R4, 0x40, RZ ;  /* 0x0000004004097810 */ /* 0x006fe20007f1e0ff */
        /* <DEDUP_REMOVED lines=17> */
.L_x_958:
[----:B------:R-:W-:Y:S05]  /*daa0*/  BSYNC B0 ;  /* 0x0000000000007941 */ /* 0x000fea0003800000 */
.L_x_957:
        /* <DEDUP_REMOVED lines=20> */
.L_x_959:
[----:B------:R-:W-:Y:S05]  /*dbf0*/  BSYNC B0 ;  /* 0x0000000000007941 */ /* 0x000fea0003800000 */
.L_x_948:
[----:B------:R-:W5:Y:S02]  /*dc00*/  LDC R0, c[0x0][0xda8] ;  /* 0x00036a00ff007b82 */ /* 0x000f640000000800 */
[----:B-----5:R-:W-:-:S13]  /*dc10*/  ISETP.LE.AND P0, PT, R0, UR4, PT ;  /* 0x0000000400007c0c */ /* 0x020fda000bf03270 */
[----:B------:R-:W-:Y:S05]  /*dc20*/  @!P0 BRA `(.L_x_960) ;  /* 0xffffff30006c8947 */ /* 0x000fea000383ffff */
[----:B------:R-:W-:Y:S05]  /*dc30*/  EXIT ;  /* 0x000000000000794d */ /* 0x000fea0003800000 */
.L_x_866:
[----:B------:R-:W-:-:S08]  /*dc40*/  NOP ;  /* 0x0000000000007918 */ /* 0x000fd00000000000 */
[----:B-1----:R-:W1:-:S00]  /*dc50*/  USETMAXREG.DEALLOC.CTAPOOL 0x18 ;  /* 0x00000018000079c8 */ /* 0x002e4000080e0500 */
[----:B-1----:R-:W-:-:S06]  /*dc60*/  LOP3.LUT R0, R0, 0x3, RZ, 0xc0, !PT ;  /* 0x0000000300007812 */ /* 0x002fcc00078ec0ff */
[----:B------:R-:W1:Y:S02]  /*dc70*/  SHFL.IDX PT, R0, R0, RZ, 0x1f ;  /* 0x00001fff00007589 */ /* 0x000e6400000e0000 */
[----:B-1----:R-:W-:-:S13]  /*dc80*/  ISETP.NE.AND P0, PT, R0, RZ, PT ;  /* 0x000000ff0000720c */ /* 0x002fda0003f05270 */
[----:B------:R-:W-:Y:S05]  /*dc90*/  @P0 EXIT ;  /* 0x000000000000094d */ /* 0x000fea0003800000 */
[----:B------:R-:W1:Y:S01]  /*dca0*/  S2UR UR4, SR_CTAID.X ;  /* 0x00000000000479c3 */ /* 0x000e620000002500 */
[----:B------:R-:W-:Y:S01]  /*dcb0*/  UMOV UR47, URZ ;  /* 0x0000003f002f7c82 */ /* 0x000fe20008000000 */
[----:B------:R-:W-:Y:S02]  /*dcc0*/  IMAD.MOV.U32 R16, RZ, RZ, RZ ;  /* 0x000000ffff107224 */ /* 0x000fe400078e00ff */
[----:B------:R-:W-:-:S04]  /*dcd0*/  IMAD.MOV.U32 R17, RZ, RZ, 0x1 ;  /* 0x00000001ff117424 */ /* 0x000fc800078e00ff */
[----:B------:R-:W1:Y:S02]  /*dce0*/  LDC R0, c[0x0][0xda8] ;  /* 0x00036a00ff007b82 */ /* 0x000e640000000800 */
[----:B-1----:R-:W-:-:S13]  /*dcf0*/  ISETP.LE.AND P0, PT, R0, UR4, PT ;  /* 0x0000000400007c0c */ /* 0x002fda000bf03270 */
[----:B------:R-:W-:Y:S05]  /*dd00*/  @P0 BRA `(.L_x_961) ;  /* 0x0000002c00f40947 */ /* 0x000fea0003800000 */
[----:B------:R-:W-:Y:S01]  /*dd10*/  IMAD.U32 R19, RZ, RZ, UR4 ;  /* 0x00000004ff137e24 */ /* 0x000fe2000f8e00ff */
[----:B------:R-:W-:Y:S01]  /*dd20*/  ULDC UR48, c[0x0][0xc] ;  /* 0x0000030000307ab9 */ /* 0x000fe20000000800 */
[----:B------:R-:W-:Y:S01]  /*dd30*/  IMAD.MOV.U32 R17, RZ, RZ, 0x1 ;  /* 0x00000001ff117424 */ /* 0x000fe200078e00ff */
[----:B------:R-:W-:Y:S01]  /*dd40*/  ULDC.64 UR44, c[0x0][0x198] ;  /* 0x00006600002c7ab9 */ /* 0x000fe20000000a00 */
[----:B------:R-:W-:Y:S01]  /*dd50*/  IMAD.MOV.U32 R16, RZ, RZ, RZ ;  /* 0x000000ffff107224 */ /* 0x000fe200078e00ff */
[----:B------:R-:W-:-:S06]  /*dd60*/  UMOV UR47, URZ ;  /* 0x0000003f002f7c82 */ /* 0x000fcc0008000000 */
.L_x_1015:
[----:B------:R-:W-:Y:S01]  /*dd70*/  ULDC UR7, c[0x0][0xdd0] ;  /* 0x0003740000077ab9 */ /* 0x000fe20000000800 */
[----:B-1----:R-:W1:Y:S01]  /*dd80*/  LDC R0, c[0x0][0xde8] ;  /* 0x00037a00ff007b82 */ /* 0x002e620000000800 */
[C---:B------:R-:W-:Y:S01]  /*dd90*/  R2UR UR8, R19.reuse ;  /* 0x00000000130872ca */ /* 0x040fe200000e0000 */
[----:B------:R-:W-:Y:S01]  /*dda0*/  UISETP.NE.AND UP0, UPT, UR7, 0x1, UPT ;  /* 0x000000010700788c */ /* 0x000fe2000bf05270 */
[----:B------:R-:W-:-:S10]  /*ddb0*/  R2UR UR6, R19 ;  /* 0x00000000130672ca */ /* 0x000fd400000e0000 */
[----:B------:R-:W-:Y:S01]  /*ddc0*/  @UP0 ULDC UR4, c[0x0][0xdd4] ;  /* 0x0003750000040ab9 */ /* 0x000fe20000000800 */
[----:B------:R-:W-:Y:S01]  /*ddd0*/  @UP0 ULDC UR9, c[0x0][0xdd8] ;  /* 0x0003760000090ab9 */ /* 0x000fe20000000800 */
[----:B------:R-:W-:-:S04]  /*dde0*/  UIMAD.WIDE.U32 UR4, UR8, UR4, URZ ;  /* 0x00000004080472a5 */ /* 0x000fc8000f8e003f */
[----:B------:R-:W-:-:S04]  /*ddf0*/  @UP0 USHF.R.U32.HI UR8, URZ, UR9, UR5 ;  /* 0x000000093f080299 */ /* 0x000fc80008011605 */
[----:B------:R-:W-:Y:S02]  /*de00*/  UIADD3 UR4, -UR8, URZ, URZ ;  /* 0x0000003f08047290 */ /* 0x000fe4000fffe13f */
[----:B-1----:R-:W-:Y:S02]  /*de10*/  ISETP.LE.AND P0, PT, R0, UR8, PT ;  /* 0x0000000800007c0c */ /* 0x002fe4000bf03270 */
[----:B------:R-:W-:-:S11]  /*de20*/  UIMAD UR7, UR7, UR4, UR6 ;  /* 0x00000004070772a4 */ /* 0x000fd6000f8e0206 */
[----:B------:R-:W-:Y:S05]  /*de30*/  @!P0 BRA `(.L_x_962) ;  /* 0x0000000000208947 */ /* 0x000fea0003800000 */
        /* <DEDUP_REMOVED lines=8> */
.L_x_962:
[----:B------:R-:W-:Y:S01]  /*dec0*/  ULDC UR9, c[0x0][0xdc4] ;  /* 0x0003710000097ab9 */ /* 0x000fe20000000800 */
[----:B------:R-:W-:Y:S01]  /*ded0*/  UMOV UR6, UR7 ;  /* 0x0000000700067c82 */ /* 0x000fe20008000000 */
[----:B------:R-:W-:-:S11]  /*dee0*/  UISETP.NE.AND UP0, UPT, UR9, 0x1, UPT ;  /* 0x000000010900788c */ /* 0x000fd6000bf05270 */
[----:B------:R-:W-:Y:S02]  /*def0*/  @UP0 ULDC.64 UR10, c[0x0][0xdc8] ;  /* 0x00037200000a0ab9 */ /* 0x000fe40000000a00 */
[----:B------:R-:W-:-:S04]  /*df00*/  UIMAD.WIDE.U32 UR4, UR7, UR10, URZ ;  /* 0x0000000a070472a5 */ /* 0x000fc8000f8e003f */
[----:B------:R-:W-:-:S04]  /*df10*/  @UP0 USHF.R.U32.HI UR6, URZ, UR11, UR5 ;  /* 0x0000000b3f060299 */ /* 0x000fc80008011605 */
[----:B------:R-:W-:-:S12]  /*df20*/  UIMAD UR4, UR6, UR9, URZ ;  /* 0x00000009060472a4 */ /* 0x000fd8000f8e023f */
.L_x_963:
[----:B------:R-:W-:Y:S01]  /*df30*/  ULDC.64 UR12, c[0x0][0x3f8] ;  /* 0x0000fe00000c7ab9 */ /* 0x000fe20000000a00 */
[----:B------:R-:W-:Y:S02]  /*df40*/  UIADD3 UR9, UR7, -UR4, URZ ;  /* 0x8000000407097290 */ /* 0x000fe4000fffe03f */
[----:B------:R-:W-:Y:S02]  /*df50*/  UISETP.NE.U32.AND UP0, UPT, UR12, URZ, UPT ;  /* 0x0000003f0c00728c */ /* 0x000fe4000bf05070 */
[----:B------:R-:W-:Y:S01]  /*df60*/  ULOP3.LUT UR10, URZ, UR6, URZ, 0x33, !UPT ;  /* 0x000000063f0a7292 */ /* 0x000fe2000f8e333f */
[----:B------:R-:W-:Y:S01]  /*df70*/  ULDC UR12, c[0x0][0xdb8] ;  /* 0x00036e00000c7ab9 */ /* 0x000fe20000000800 */
[----:B------:R-:W-:Y:S01]  /*df80*/  ULDC.64 UR4, c[0x0][0x9e0] ;  /* 0x0002780000047ab9 */ /* 0x000fe20000000a00 */
[----:B------:R-:W-:Y:S02]  /*df90*/  UISETP.NE.AND UP1, UPT, UR12, 0x1, UPT ;  /* 0x000000010c00788c */ /* 0x000fe4000bf25270 */
[----:B------:R-:W-:Y:S01]  /*dfa0*/  UISETP.NE.AND.EX UP0, UPT, UR13, URZ, UPT, UP0 ;  /* 0x0000003f0d00728c */ /* 0x000fe2000bf05300 */
[----:B------:R-:W-:-:S02]  /*dfb0*/  ULDC UR11, c[0x0][0xdc4] ;  /* 0x00037100000b7ab9 */ /* 0x000fc40000000800 */
[----:B------:R-:W-:Y:S01]  /*dfc0*/  ULDC UR13, c[0x0][0xdac] ;  /* 0x00036b00000d7ab9 */ /* 0x000fe20000000800 */
[----:B------:R-:W-:Y:S02]  /*dfd0*/  UISETP.GE.AND UP2, UPT, UR5, 0x1, UPT ;  /* 0x000000010500788c */ /* 0x000fe4000bf46270 */
[----:B------:R-:W-:Y:S02]  /*dfe0*/  UIMAD UR11, UR8, UR11, UR9 ;  /* 0x0000000b080b72a4 */ /* 0x000fe4000f8e0209 */
[----:B------:R-:W-:Y:S01]  /*dff0*/  UIADD3 UR10, UR10, UR13, URZ ;  /* 0x0000000d0a0a7290 */ /* 0x000fe2000fffe03f */
[----:B------:R-:W-:Y:S01]  /*e000*/  @UP1 ULDC UR8, c[0x0][0xdbc] ;  /* 0x00036f0000081ab9 */ /* 0x000fe20000000800 */
[----:B------:R-:W-:Y:S01]  /*e010*/  PLOP3.LUT P1, PT, PT, PT, UP2, 0x80, 0x0 ;  /* 0x000000000000781c */ /* 0x000fe20003f2f028 */
[----:B------:R-:W-:Y:S02]  /*e020*/  UIMAD.WIDE.U32 UR8, UR11, UR8, URZ ;  /* 0x000000080b0872a5 */ /* 0x000fe4000f8e003f */
[----:B------:R-:W-:Y:S01]  /*e030*/  USHF.L.U32 UR41, UR10, 0x7, URZ ;  /* 0x000000070a297899 */ /* 0x000fe2000800063f */
[----:B------:R-:W-:Y:S01]  /*e040*/  ULDC UR14, c[0x0][0x404] ;  /* 0x00010100000e7ab9 */ /* 0x000fe20000000800 */
[----:B------:R-:W-:Y:S01]  /*e050*/  ULDC UR7, c[0x0][0x288] ;  /* 0x0000a20000077ab9 */ /* 0x000fe20000000800 */
[----:B------:R-:W-:Y:S01]  /*e060*/  @UP1 ULDC UR13, c[0x0][0xdc0] ;  /* 0x00037000000d1ab9 */ /* 0x000fe20000000800 */
[----:B------:R-:W-:Y:S01]  /*e070*/  UMOV UR43, UR11 ;  /* 0x0000000b002b7c82 */ /* 0x000fe20008000000 */
[----:B------:R-:W-:-:S02]  /*e080*/  USEL UR14, UR14, 0x1, UP0 ;  /* 0x000000010e0e7887 */ /* 0x000fc40008000000 */
[----:B------:R-:W-:Y:S02]  /*e090*/  UIADD3 UR10, UR41, 0x80, -UR7 ;  /* 0x00000080290a7890 */ /* 0x000fe4000fffe807 */
[----:B------:R-:W-:Y:S01]  /*e0a0*/  @UP1 USHF.R.U32.HI UR43, URZ, UR13, UR9 ;  /* 0x0000000d3f2b1299 */ /* 0x000fe20008011609 */
[----:B------:R-:W-:Y:S02]  /*e0b0*/  ULDC UR6, c[0x0][0x2e0] ;  /* 0x0000b80000067ab9 */ /* 0x000fe40000000800 */
[----:B------:R-:W-:Y:S02]  /*e0c0*/  UIMAD UR8, UR14, UR6, UR10 ;  /* 0x000000060e0872a4 */ /* 0x000fe4000f8e020a */
[----:B------:R-:W-:Y:S02]  /*e0d0*/  UIADD3 UR42, -UR43, URZ, URZ ;  /* 0x0000003f2b2a7290 */ /* 0x000fe4000fffe13f */
[----:B------:R-:W-:Y:S02]  /*e0e0*/  UIADD3 UR4, UR8, UR4, URZ ;  /* 0x0000000408047290 */ /* 0x000fe4000fffe03f */
[----:B------:R-:W-:Y:S01]  /*e0f0*/  UIMAD UR42, UR12, UR42, UR11 ;  /* 0x0000002a0c2a72a4 */ /* 0x000fe2000f8e020b */
[----:B------:R-:W-:Y:S11]  /*e100*/  @!P1 BRA `(.L_x_964) ;  /* 0x0000000000449947 */ /* 0x000ff60003800000 */
[----:B------:R-:W-:Y:S01]  /*e110*/  ISETP.LT.AND P0, PT, RZ, UR8, PT ;  /* 0x00000008ff007c0c */ /* 0x000fe2000bf01270 */
[----:B------:R-:W-:-:S12]  /*e120*/  UIADD3 UR10, UR8, -0x1, URZ ;  /* 0xffffffff080a7890 */ /* 0x000fd8000fffe03f */
[----:B------:R-:W-:Y:S05]  /*e130*/  @P0 BRA `(.L_x_965) ;  /* 0x00000000001c0947 */ /* 0x000fea0003800000 */
[----:B------:R-:W-:Y:S02]  /*e140*/  UISETP.NE.AND UP0, UPT, UR5, 0x1, UPT ;  /* 0x000000010500788c */ /* 0x000fe4000bf05270 */
[----:B------:R-:W-:-:S09]  /*e150*/  UIADD3 UR10, -UR8, URZ, URZ ;  /* 0x0000003f080a7290 */ /* 0x000fd2000fffe13f */
[----:B------:R-:W-:Y:S02]  /*e160*/  @UP0 ULDC.64 UR12, c[0x0][0x9e8] ;  /* 0x00027a00000c0ab9 */ /* 0x000fe40000000a00 */
[----:B------:R-:W-:-:S04]  /*e170*/  UIMAD.WIDE.U32 UR8, UR10, UR12, URZ ;  /* 0x0000000c0a0872a5 */ /* 0x000fc8000f8e003f */
[----:B------:R-:W-:-:S04]  /*e180*/  @UP0 USHF.R.U32.HI UR10, URZ, UR13, UR9 ;  /* 0x0000000d3f0a0299 */ /* 0x000fc80008011609 */
[----:B------:R-:W-:Y:S01]  /*e190*/  ULOP3.LUT UR10, URZ, UR10, URZ, 0x33, !UPT ;  /* 0x0000000a3f0a7292 */ /* 0x000fe2000f8e333f */
[----:B------:R-:W-:Y:S11]  /*e1a0*/  BRA `(.L_x_966) ;  /* 0x0000000000107947 */ /* 0x000ff60003800000 */
.L_x_965:
[----:B------:R-:W-:-:S11]  /*e1b0*/  UISETP.NE.AND UP0, UPT, UR5, 0x1, UPT ;  /* 0x000000010500788c */ /* 0x000fd6000bf05270 */
[----:B------:R-:W-:Y:S02]  /*e1c0*/  @UP0 ULDC.64 UR12, c[0x0][0x9e8] ;  /* 0x00027a00000c0ab9 */ /* 0x000fe40000000a00 */
[----:B------:R-:W-:-:S04]  /*e1d0*/  UIMAD.WIDE.U32 UR8, UR10, UR12, URZ ;  /* 0x0000000c0a0872a5 */ /* 0x000fc8000f8e003f */
[----:B------:R-:W-:-:S12]  /*e1e0*/  @UP0 USHF.R.U32.HI UR10, URZ, UR13, UR9 ;  /* 0x0000000d3f0a0299 */ /* 0x000fd80008011609 */
.L_x_966:
[----:B------:R-:W-:-:S04]  /*e1f0*/  UIMAD UR10, UR10, UR5, UR5 ;  /* 0x000000050a0a72a4 */ /* 0x000fc8000f8e0205 */
[----:B------:R-:W-:-:S04]  /*e200*/  UISETP.LT.AND UP0, UPT, UR4, UR10, UPT ;  /* 0x0000000a0400728c */ /* 0x000fc8000bf01270 */
[----:B------:R-:W-:-:S12]  /*e210*/  USEL UR4, UR4, UR10, UP0 ;  /* 0x0000000a04047287 */ /* 0x000fd80008000000 */
.L_x_964:
[----:B------:R-:W-:Y:S02]  /*e220*/  UIMAD UR8, UR14, UR6, 0x5f ;  /* 0x0000005f0e0874a4 */ /* 0x000fe4000f8e0206 */
[----:B------:R-:W-:Y:S02]  /*e230*/  UIADD3 UR10, UR4, 0x5f, URZ ;  /* 0x0000005f040a7890 */ /* 0x000fe4000fffe03f */
[----:B------:R-:W-:Y:S02]  /*e240*/  UIMAD.WIDE UR8, UR8, 0x2aaaaaab, URZ ;  /* 0x2aaaaaab080878a5 */ /* 0x000fe4000f8e023f */
[----:B------:R-:W-:Y:S02]  /*e250*/  UIMAD.WIDE UR10, UR10, 0x2aaaaaab, URZ ;  /* 0x2aaaaaab0a0a78a5 */ /* 0x000fe4000f8e023f */
[----:B------:R-:W-:Y:S02]  /*e260*/  USHF.R.U32.HI UR8, URZ, 0x1f, UR9 ;  /* 0x0000001f3f087899 */ /* 0x000fe40008011609 */
[----:B------:R-:W-:-:S02]  /*e270*/  USHF.R.U32.HI UR4, URZ, 0x1f, UR11 ;  /* 0x0000001f3f047899 */ /* 0x000fc4000801160b */
[----:B------:R-:W-:Y:S02]  /*e280*/  UIADD3 UR7, UR41, -UR7, URZ ;  /* 0x8000000729077290 */ /* 0x000fe4000fffe03f */
[----:B------:R-:W-:Y:S02]  /*e290*/  ULEA.HI.SX32 UR9, UR9, UR8, 0x1c ;  /* 0x0000000809097291 */ /* 0x000fe4000f8fe23f */
[----:B------:R-:W-:Y:S02]  /*e2a0*/  ULEA.HI.SX32 UR4, UR11, UR4, 0x1c ;  /* 0x000000040b047291 */ /* 0x000fe4000f8fe23f */
[----:B------:R-:W-:Y:S02]  /*e2b0*/  UIMAD UR7, UR14, UR6, UR7 ;  /* 0x000000060e0772a4 */ /* 0x000fe4000f8e0207 */
[----:B------:R-:W-:Y:S01]  /*e2c0*/  UISETP.LT.AND UP0, UPT, UR9, UR4, UPT ;  /* 0x000000040900728c */ /* 0x000fe2000bf01270 */
[----:B------:R-:W-:Y:S02]  /*e2d0*/  ULDC UR8, c[0x0][0x9dc] ;  /* 0x0002770000087ab9 */ /* 0x000fe40000000800 */
[----:B------:R-:W-:-:S02]  /*e2e0*/  UIADD3 UR8, UR7, -UR8, URZ ;  /* 0x8000000807087290 */ /* 0x000fc4000fffe03f */
[----:B------:R-:W-:Y:S01]  /*e2f0*/  USEL UR46, UR9, UR4, UP0 ;  /* 0x00000004092e7287 */ /* 0x000fe20008000000 */
[----:B------:R-:W-:Y:S11]  /*e300*/  @!P1 BRA `(.L_x_967) ;  /* 0x0000000000489947 */ /* 0x000ff60003800000 */
[----:B------:R-:W-:Y:S02]  /*e310*/  UMOV UR4, UR7 ;  /* 0x0000000700047c82 */ /* 0x000fe40008000000 */
[----:B------:R-:W-:-:S06]  /*e320*/  UISETP.GT.AND UP0, UPT, UR4, -0x1, UPT ;  /* 0xffffffff0400788c */ /* 0x000fcc000bf04270 */
[----:B------:R-:W-:-:S13]  /*e330*/  PLOP3.LUT P0, PT, PT, PT, UP0, 0x80, 0x0 ;  /* 0x000000000000781c */ /* 0x000fda0003f0f008 */
[----:B------:R-:W-:Y:S05]  /*e340*/  @P0 BRA `(.L_x_968) ;  /* 0x00000000001c0947 */ /* 0x000fea0003800000 */
[----:B------:R-:W-:Y:S02]  /*e350*/  UISETP.NE.AND UP0, UPT, UR5, 0x1, UPT ;  /* 0x000000010500788c */ /* 0x000fe4000bf05270 */
[----:B------:R-:W-:-:S09]  /*e360*/  ULOP3.LUT UR4, URZ, UR4, URZ, 0x33, !UPT ;  /* 0x000000043f047292 */ /* 0x000fd2000f8e333f */
[----:B------:R-:W-:Y:S02]  /*e370*/  @UP0 ULDC.64 UR10, c[0x0][0x9e8] ;  /* 0x00027a00000a0ab9 */ /* 0x000fe40000000a00 */
[----:B------:R-:W-:-:S04]  /*e380*/  UIMAD.WIDE.U32 UR6, UR4, UR10, URZ ;  /* 0x0000000a040672a5 */ /* 0x000fc8000f8e003f */
[----:B------:R-:W-:-:S04]  /*e390*/  @UP0 USHF.R.U32.HI UR4, URZ, UR11, UR7 ;  /* 0x0000000b3f040299 */ /* 0x000fc80008011607 */
[----:B------:R-:W-:Y:S01]  /*e3a0*/  ULOP3.LUT UR4, URZ, UR4, URZ, 0x33, !UPT ;  /* 0x000000043f047292 */ /* 0x000fe2000f8e333f */
[----:B------:R-:W-:Y:S11]  /*e3b0*/  BRA `(.L_x_969) ;  /* 0x0000000000107947 */ /* 0x000ff60003800000 */
.L_x_968:
[----:B------:R-:W-:-:S11]  /*e3c0*/  UISETP.NE.AND UP0, UPT, UR5, 0x1, UPT ;  /* 0x000000010500788c */ /* 0x000fd6000bf05270 */
[----:B------:R-:W-:Y:S02]  /*e3d0*/  @UP0 ULDC.64 UR10, c[0x0][0x9e8] ;  /* 0x00027a00000a0ab9 */ /* 0x000fe40000000a00 */
[----:B------:R-:W-:-:S04]  /*e3e0*/  UIMAD.WIDE.U32 UR6, UR4, UR10, URZ ;  /* 0x0000000a040672a5 */ /* 0x000fc8000f8e003f */
[----:B------:R-:W-:-:S12]  /*e3f0*/  @UP0 USHF.R.U32.HI UR4, URZ, UR11, UR7 ;  /* 0x0000000b3f040299 */ /* 0x000fd80008011607 */
.L_x_969:
[----:B------:R-:W-:-:S04]  /*e400*/  UIMAD UR4, UR4, UR5, URZ ;  /* 0x00000005040472a4 */ /* 0x000fc8000f8e023f */
[----:B------:R-:W-:-:S04]  /*e410*/  UISETP.LT.AND UP0, UPT, UR8, UR4, UPT ;  /* 0x000000040800728c */ /* 0x000fc8000bf01270 */
[----:B------:R-:W-:-:S12]  /*e420*/  USEL UR8, UR8, UR4, !UP0 ;  /* 0x0000000408087287 */ /* 0x000fd8000c000000 */
.L_x_967:
[----:B------:R-:W-:Y:S01]  /*e430*/  UIMAD.WIDE UR4, UR8, 0x2aaaaaab, URZ ;  /* 0x2aaaaaab080478a5 */ /* 0x000fe2000f8e023f */
[----:B------:R-:W-:Y:S03]  /*e440*/  BSSY B6, `(.L_x_970) ;  /* 0x0000278000067945 */ /* 0x000fe60003800000 */
[----:B------:R-:W-:-:S04]  /*e450*/  USHF.R.U32.HI UR4, URZ, 0x1f, UR5 ;  /* 0x0000001f3f047899 */ /* 0x000fc80008011605 */
[----:B------:R-:W-:-:S04]  /*e460*/  ULEA.HI.SX32 UR4, UR5, UR4, 0x1c ;  /* 0x0000000405047291 */ /* 0x000fc8000f8fe23f */
[----:B------:R-:W-:-:S04]  /*e470*/  UISETP.LT.AND UP0, UPT, URZ, UR4, UPT ;  /* 0x000000043f00728c */ /* 0x000fc8000bf01270 */
[----:B------:R-:W-:-:S04]  /*e480*/  USEL UR39, URZ, UR4, !UP0 ;  /* 0x000000043f277287 */ /* 0x000fc8000c000000 */
[----:B------:R-:W-:-:S06]  /*e490*/  UISETP.GT.AND UP0, UPT, UR46, UR39, UPT ;  /* 0x000000272e00728c */ /* 0x000fcc000bf04270 */
[----:B------:R-:W-:-:S13]  /*e4a0*/  PLOP3.LUT P0, PT, PT, PT, UP0, 0x80, 0x0 ;  /* 0x000000000000781c */ /* 0x000fda0003f0f008 */
[----:B------:R-:W-:Y:S05]  /*e4b0*/  @P0 BRA `(.L_x_971) ;  /* 0x0000000000480947 */ /* 0x000fea0003800000 */
[----:B------:R-:W1:Y:S01]  /*e4c0*/  S2R R0, SR_TID.X ;  /* 0x0000000000007919 */ /* 0x000e620000002100 */
[----:B------:R-:W-:Y:S01]  /*e4d0*/  IMAD.MOV.U32 R13, RZ, RZ, R19 ;  /* 0x000000ffff0d7224 */ /* 0x000fe200078e0013 */
[----:B-1----:R-:W-:-:S04]  /*e4e0*/  LOP3.LUT R0, R0, 0x1f, RZ, 0xc0, !PT ;  /* 0x0000001f00007812 */ /* 0x002fc800078ec0ff */
[----:B------:R-:W-:-:S13]  /*e4f0*/  ISETP.NE.AND P0, PT, R0, RZ, PT ;  /* 0x000000ff0000720c */ /* 0x000fda0003f05270 */
[----:B------:R-:W-:Y:S05]  /*e500*/  @P0 BRA `(.L_x_972) ;  /* 0x0000002400ac0947 */ /* 0x000fea0003800000 */
[----:B------:R-:W1:Y:S01]  /*e510*/  S2R R5, SR_LANEID ;  /* 0x0000000000057919 */ /* 0x000e620000000000 */
[----:B------:R-:W-:Y:S01]  /*e520*/  VOTEU.ANY UR4, UPT, PT ;  /* 0x0000000000047886 */ /* 0x000fe200038e0100 */
[----:B------:R-:W2:Y:S01]  /*e530*/  LDC.64 R2, c[0x0][0xdf0] ;  /* 0x00037c00ff027b82 */ /* 0x000ea20000000a00 */
[----:B------:R-:W1:Y:S02]  /*e540*/  FLO.U32 R0, UR4 ;  /* 0x0000000400007d00 */ /* 0x000e6400080e0000 */
[----:B-1----:R-:W-:-:S06]  /*e550*/  ISETP.EQ.U32.AND P0, PT, R0, R5, PT ;  /* 0x000000050000720c */ /* 0x002fcc0003f02070 */
[----:B------:R-:W2:Y:S07]  /*e560*/  POPC R5, UR4 ;  /* 0x0000000400057d09 */ /* 0x000eae0008000000 */
[----:B--2---:R-:W2:Y:S01]  /*e570*/  @P0 ATOMG.E.ADD.STRONG.GPU PT, R3, desc[UR60][R2.64], R5 ;  /* 0x00000005020309a8 */ /* 0x004ea200081ee1fc */
[----:B------:R-:W1:Y:S02]  /*e580*/  S2R R4, SR_LTMASK ;  /* 0x0000000000047919 */ /* 0x000e640000003900 */
[----:B-1----:R-:W-:-:S04]  /*e590*/  LOP3.LUT R4, R4, UR4, RZ, 0xc0, !PT ;  /* 0x0000000404047c12 */ /* 0x002fc8000f8ec0ff */
[----:B------:R-:W1:Y:S01]  /*e5a0*/  POPC R13, R4 ;  /* 0x00000004000d7309 */ /* 0x000e620000000000 */
[----:B--2---:R-:W1:Y:S02]  /*e5b0*/  SHFL.IDX PT, R0, R3, R0, 0x1f ;  /* 0x00001f0003007589 */ /* 0x004e6400000e0000 */
[----:B-1----:R-:W-:Y:S01]  /*e5c0*/  IADD3 R13, R0, UR48, R13 ;  /* 0x00000030000d7c10 */ /* 0x002fe2000fffe00d */
[----:B------:R-:W-:Y:S06]  /*e5d0*/  BRA `(.L_x_972) ;  /* 0x0000002400787947 */ /* 0x000fec0003800000 */
.L_x_971:
[----:B------:R-:W1:Y:S01]  /*e5e0*/  S2UR UR4, SR_CgaCtaId ;  /* 0x00000000000479c3 */ /* 0x000e620000008800 */
[----:B------:R-:W-:Y:S02]  /*e5f0*/  UMOV UR38, 0x400 ;  /* 0x0000040000267882 */ /* 0x000fe40000000000 */
[----:B-1----:R-:W-:-:S04]  /*e600*/  ULEA UR38, UR4, UR38, 0x18 ;  /* 0x0000002604267291 */ /* 0x002fc8000f8ec03f */
[----:B------:R-:W-:-:S04]  /*e610*/  UIADD3 UR4, UR38, 0x18400, URZ ;  /* 0x0001840026047890 */ /* 0x000fc8000fffe03f */
[----:B------:R-:W-:-:S06]  /*e620*/  ULOP3.LUT UP0, URZ, UR4, 0x3ff, URZ, 0xc0, !UPT ;  /* 0x000003ff043f7892 */ /* 0x000fcc000f80c03f */
[----:B------:R-:W-:-:S13]  /*e630*/  PLOP3.LUT P0, PT, PT, PT, UP0, 0x80, 0x0 ;  /* 0x000000000000781c */ /* 0x000fda0003f0f008 */
[----:B------:R-:W-:Y:S05]  /*e640*/  @!P0 BRA `(.L_x_973) ;  /* 0x0000000000408947 */ /* 0x000fea0003800000 */
        /* <DEDUP_REMOVED lines=16> */
.L_x_973:
        /* <DEDUP_REMOVED lines=20> */
.L_x_975:
[----:B------:R1:W2:Y:S01]  /*e890*/  LDC.64 R2, c[0x4][R18] ;  /* 0x0100000012027b82 */ /* 0x0002a20000000a00 */
[----:B------:R-:W-:Y:S01]  /*e8a0*/  ULDC.64 UR6, c[0x4][0x108] ;  /* 0x0100420000067ab9 */ /* 0x000fe20000000a00 */
[----:B------:R-:W-:Y:S01]  /*e8b0*/  ULDC.64 UR8, c[0x4][0x110] ;  /* 0x0100440000087ab9 */ /* 0x000fe20000000a00 */
[----:B------:R-:W-:Y:S01]  /*e8c0*/  ULDC.64 UR4, c[0x4][0xa0] ;  /* 0x0100280000047ab9 */ /* 0x000fe20000000a00 */
        /* <DEDUP_REMOVED lines=11> */
.L_x_974:
[----:B------:R-:W-:Y:S01]  /*e980*/  ULDC.64 UR4, c[0x0][0x9f8] ;  /* 0x00027e0000047ab9 */ /* 0x000fe20000000a00 */
[----:B------:R-:W-:Y:S01]  /*e990*/  IMAD.U32 R5, RZ, RZ, UR43 ;  /* 0x0000002bff057e24 */ /* 0x000fe2000f8e00ff */
[----:B------:R-:W-:Y:S01]  /*e9a0*/  ISETP.NE.U32.AND P0, PT, RZ, UR4, PT ;  /* 0x00000004ff007c0c */ /* 0x000fe2000bf05070 */
[----:B------:R-:W-:Y:S01]  /*e9b0*/  IMAD.U32 R0, RZ, RZ, UR43 ;  /* 0x0000002bff007e24 */ /* 0x000fe2000f8e00ff */
[----:B------:R-:W1:Y:S01]  /*e9c0*/  LDC R4, c[0x0][0x428] ;  /* 0x00010a00ff047b82 */ /* 0x000e620000000800 */
[----:B------:R-:W2:Y:S01]  /*e9d0*/  S2R R18, SR_TID.X ;  /* 0x0000000000127919 */ /* 0x000ea20000002100 */
[----:B------:R-:W-:-:S13]  /*e9e0*/  ISETP.NE.AND.EX P0, PT, RZ, UR5, PT, P0 ;  /* 0x00000005ff007c0c */ /* 0x000fda000bf05300 */
[----:B------:R-:W3:Y:S02]  /*e9f0*/  @P0 LDC.64 R2, c[0x0][0x9f8] ;  /* 0x00027e00ff020b82 */ /* 0x000ee40000000a00 */
[----:B---3--:R-:W-:-:S05]  /*ea00*/  @P0 IMAD.WIDE R2, R5, 0x4, R2 ;  /* 0x0000000405020825 */ /* 0x008fca00078e0202 */
[----:B------:R3:W4:Y:S01]  /*ea10*/  @P0 LDG.E R0, desc[UR60][R2.64] ;  /* 0x0000003c02000981 */ /* 0x000722000c1e1900 */
[----:B-1----:R-:W-:Y:S01]  /*ea20*/  ISETP.NE.AND P0, PT, R4, 0x1, PT ;  /* 0x000000010400780c */ /* 0x002fe20003f05270 */
[----:B------:R-:W-:Y:S01]  /*ea30*/  IMAD.U32 R4, RZ, RZ, UR42 ;  /* 0x0000002aff047e24 */ /* 0x000fe2000f8e00ff */
[----:B--2---:R-:W-:Y:S01]  /*ea40*/  LOP3.LUT R18, R18, 0x1f, RZ, 0xc0, !PT ;  /* 0x0000001f12127812 */ /* 0x004fe200078ec0ff */
[----:B------:R-:W-:Y:S01]  /*ea50*/  UMOV UR40, URZ ;  /* 0x0000003f00287c82 */ /* 0x000fe20008000000 */
[----:B------:R-:W-:Y:S01]  /*ea60*/  UMOV UR8, 0x40 ;  /* 0x0000004000087882 */ /* 0x000fe20000000000 */
[----:B------:R-:W-:Y:S01]  /*ea70*/  UMOV UR9, UR41 ;  /* 0x0000002900097c82 */ /* 0x000fe20008000000 */
[----:B------:R-:W-:Y:S01]  /*ea80*/  ISETP.NE.AND P1, PT, R18, RZ, PT ;  /* 0x000000ff1200720c */ /* 0x000fe20003f25270 */
[----:B------:R-:W-:Y:S01]  /*ea90*/  UMOV UR10, UR42 ;  /* 0x0000002a000a7c82 */ /* 0x000fe20008000000 */
[----:B------:R-:W-:Y:S01]  /*eaa0*/  UMOV UR11, UR43 ;  /* 0x0000002b000b7c82 */ /* 0x000fe20008000000 */
[----:B---3--:R-:W1:Y:S01]  /*eab0*/  LDC.64 R2, c[0x0][0x3f8] ;  /* 0x0000fe00ff027b82 */ /* 0x008e620000000a00 */
[----:B------:R-:W-:Y:S01]  /*eac0*/  UMOV UR12, 0x80 ;  /* 0x00000080000c7882 */ /* 0x000fe20000000000 */
[----:B------:R-:W-:Y:S01]  /*ead0*/  UMOV UR13, UR41 ;  /* 0x00000029000d7c82 */ /* 0x000fe20008000000 */
[----:B------:R-:W-:Y:S01]  /*eae0*/  UMOV UR14, UR42 ;  /* 0x0000002a000e7c82 */ /* 0x000fe20008000000 */
[----:B------:R-:W-:Y:S01]  /*eaf0*/  UMOV UR15, UR43 ;  /* 0x0000002b000f7c82 */ /* 0x000fe20008000000 */
[----:B------:R-:W-:-:S03]  /*eb00*/  UMOV UR6, 0xffffffff ;  /* 0xffffffff00067882 */ /* 0x000fc60000000000 */
[----:B------:R-:W2:Y:S02]  /*eb10*/  @P0 LDC R5, c[0x0][0x42c] ;  /* 0x00010b00ff050b82 */ /* 0x000ea40000000800 */
[----:B------:R-:W-:-:S05]  /*eb20*/  VOTEU.ALL UP1, P1 ;  /* 0x00000000003f7886 */ /* 0x000fca0000820000 */
[----:B------:R-:W-:Y:S01]  /*eb30*/  @!UP1 UIADD3 UR4, UP0, UR44, 0x270, URZ ;  /* 0x000002702c049890 */ /* 0x000fe2000ff1e03f */
[----:B------:R-:W3:Y:S03]  /*eb40*/  @P0 LDC R6, c[0x0][0x430] ;  /* 0x00010c00ff060b82 */ /* 0x000ee60000000800 */
[----:B------:R-:W-:-:S09]  /*eb50*/  @!UP1 UIADD3.X UR5, URZ, UR45, URZ, UP0, !UPT ;  /* 0x0000002d3f059290 */ /* 0x000fd200087fe43f */
[----:B------:R1:W-:Y:S01]  /*eb60*/  @!UP1 UTMAPF.L2.4D [UR40], [UR4] ;  /* 0x00000028040095b8 */ /* 0x0003e20008018000 */
[----:B--2---:R-:W-:Y:S01]  /*eb70*/  @P0 IMAD.HI.U32 R5, R5, UR42, RZ ;  /* 0x0000002a05050c27 */ /* 0x004fe2000f8e00ff */
[----:B------:R2:W-:Y:S04]  /*eb80*/  @!UP1 UTMAPF.L2.4D [UR8], [UR4] ;  /* 0x00000008040095b8 */ /* 0x0005e80008018000 */
[----:B---3--:R-:W-:Y:S01]  /*eb90*/  @P0 SHF.R.U32.HI R4, RZ, R6, R5 ;  /* 0x00000006ff040219 */ /* 0x008fe20000011605 */
[----:B------:R-:W-:Y:S01]  /*eba0*/  IMAD.U32 R5, RZ, RZ, UR46 ;  /* 0x0000002eff057e24 */ /* 0x000fe2000f8e00ff */
[----:B-1----:R-:W-:Y:S01]  /*ebb0*/  ISETP.NE.U32.AND P0, PT, R2, RZ, PT ;  /* 0x000000ff0200720c */ /* 0x002fe20003f05070 */
[----:B------:R2:W-:Y:S02]  /*ebc0*/  @!UP1 UTMAPF.L2.4D [UR12], [UR4] ;  /* 0x0000000c040095b8 */ /* 0x0005e40008018000 */
[----:B------:R-:W-:Y:S01]  /*ebd0*/  VIADD R5, R5, 0xffffffff ;  /* 0xffffffff05057836 */ /* 0x000fe20000000000 */
[----:B------:R-:W-:-:S04]  /*ebe0*/  ISETP.NE.AND.EX P0, PT, R3, RZ, PT, P0 ;  /* 0x000000ff0300720c */ /* 0x000fc80003f05300 */
[----:B----4-:R-:W-:Y:S01]  /*ebf0*/  SEL R6, R0, RZ, !P0 ;  /* 0x000000ff00067207 */ /* 0x010fe20004000000 */
[----:B--2---:R-:W-:Y:S08]  /*ec00*/  BRA.DIV UR6, `(.L_x_976) ;  /* 0x0000002606e07947 */ /* 0x004ff0000b800000 */
.L_x_1027:
[----:B------:R-:W-:Y:S01]  /*ec10*/  UMOV UR4, 0xffffffff ;  /* 0xffffffff00047882 */ /* 0x000fe20000000000 */
[----:B------:R-:W-:Y:S02]  /*ec20*/  SHF.R.S32.HI R18, RZ, 0x1f, R0 ;  /* 0x0000001fff127819 */ /* 0x000fe40000011400 */
[----:B------:R-:W-:Y:S05]  /*ec30*/  BRA.DIV UR4, `(.L_x_977) ;  /* 0x0000002a04007947 */ /* 0x000fea000b800000 */
[----:B------:R-:W-:-:S13]  /*ec40*/  ELECT P6, URZ, PT ;  /* 0x00000000003f782f */ /* 0x000fda00038c0000 */
.L_x_1030:
[----:B------:R-:W-:Y:S05]  /*ec50*/  @!P6 BRA `(.L_x_978) ;  /* 0x0000000000f8e947 */ /* 0x000fea0003800000 */
[----:B------:R-:W-:Y:S01]  /*ec60*/  IMAD.MOV.U32 R6, RZ, RZ, R0 ;  /* 0x000000ffff067224 */ /* 0x000fe200078e0000 */
[----:B------:R-:W-:Y:S06]  /*ec70*/  @!P0 BRA `(.L_x_979) ;  /* 0x0000000000488947 */ /* 0x000fec0003800000 */
[----:B------:R-:W1:Y:S01]  /*ec80*/  LDC R11, c[0x0][0x41c] ;  /* 0x00010700ff0b7b82 */ /* 0x000e620000000800 */
[----:B------:R-:W-:Y:S01]  /*ec90*/  IMAD.MOV.U32 R10, RZ, RZ, R5 ;  /* 0x000000ffff0a7224 */ /* 0x000fe200078e0005 */
[----:B------:R-:W-:Y:S02]  /*eca0*/  ULDC.64 UR4, c[0x0][0x408] ;  /* 0x0001020000047ab9 */ /* 0x000fe40000000a00 */
[----:B------:R-:W-:-:S04]  /*ecb0*/  IMAD R9, R18, UR4, RZ ;  /* 0x0000000412097c24 */ /* 0x000fc8000f8e02ff */
[----:B------:R-:W-:Y:S01]  /*ecc0*/  IMAD R9, R0, UR5, R9 ;  /* 0x0000000500097c24 */ /* 0x000fe2000f8e0209 */
[----:B-1----:R-:W-:-:S13]  /*ecd0*/  ISETP.NE.AND P2, PT, R11, 0x1, PT ;  /* 0x000000010b00780c */ /* 0x002fda0003f45270 */
[----:B------:R-:W1:Y:S02]  /*ece0*/  @P2 LDC.64 R6, c[0x0][0x420] ;  /* 0x00010800ff062b82 */ /* 0x000e640000000a00 */
[----:B-1----:R-:W-:-:S05]  /*ecf0*/  @P2 IMAD.HI.U32 R6, R5, R6, RZ ;  /* 0x0000000605062227 */ /* 0x002fca00078e00ff */
[----:B------:R-:W-:-:S04]  /*ed00*/  @P2 SHF.R.U32.HI R10, RZ, R7, R6 ;  /* 0x00000007ff0a2219 */ /* 0x000fc80000011606 */
[--C-:B------:R-:W-:Y:S01]  /*ed10*/  SHF.R.S32.HI R7, RZ, 0x1f, R10.reuse ;  /* 0x0000001fff077819 */ /* 0x100fe2000001140a */
[----:B------:R-:W-:-:S04]  /*ed20*/  IMAD.MOV.U32 R6, RZ, RZ, R10 ;  /* 0x000000ffff067224 */ /* 0x000fc800078e000a */
[----:B------:R-:W-:-:S04]  /*ed30*/  IMAD.WIDE.U32 R6, R0, UR4, R6 ;  /* 0x0000000400067c25 */ /* 0x000fc8000f8e0006 */
[----:B------:R-:W-:Y:S01]  /*ed40*/  IMAD.IADD R7, R7, 0x1, R9 ;  /* 0x0000000107077824 */ /* 0x000fe200078e0209 */
[----:B------:R-:W-:-:S04]  /*ed50*/  LEA R8, P2, R6, R2, 0x2 ;  /* 0x0000000206087211 */ /* 0x000fc800078410ff */
[----:B------:R-:W-:-:S05]  /*ed60*/  LEA.HI.X R9, R6, R3, R7, 0x2, P2 ;  /* 0x0000000306097211 */ /* 0x000fca00010f1407 */
[----:B------:R1:W5:Y:S01]  /*ed70*/  LDG.E R6, desc[UR60][R8.64] ;  /* 0x0000003c08067981 */ /* 0x000362000c1e1900 */
[----:B------:R-:W-:-:S04]  /*ed80*/  IMAD.MOV R10, RZ, RZ, -R10 ;  /* 0x000000ffff0a7224 */ /* 0x000fc800078e0a0a */
[----:B------:R-:W-:-:S07]  /*ed90*/  IMAD R5, R11, R10, R5 ;  /* 0x0000000a0b057224 */ /* 0x000fce00078e0205 */
.L_x_979:
[----:B------:R-:W2:Y:S01]  /*eda0*/  S2R R7, SR_TID.X ;  /* 0x0000000000077919 */ /* 0x000ea20000002100 */
[----:B-1----:R-:W-:Y:S02]  /*edb0*/  LEA R8, R16, UR38, 0x3 ;  /* 0x0000002610087c11 */ /* 0x002fe4000f8e18ff */
[----:B--2---:R-:W-:Y:S02]  /*edc0*/  LOP3.LUT R9, R7, 0x7f, RZ, 0xc0, !PT ;  /* 0x0000007f07097812 */ /* 0x004fe400078ec0ff */
[----:B------:R-:W-:Y:S02]  /*edd0*/  SHF.L.U32 R7, R17, 0x1f, RZ ;  /* 0x0000001f11077819 */ /* 0x000fe400000006ff */
[----:B------:R-:W-:Y:S02]  /*ede0*/  ISETP.NE.AND P3, PT, R9, RZ, PT ;  /* 0x000000ff0900720c */ /* 0x000fe40003f65270 */
[----:B------:R-:W1:Y:S02]  /*edf0*/  SYNCS.PHASECHK.TRANS64.TRYWAIT P2, [R8+URZ+0x2a840], R7 ;  /* 0x02a84007080075a7 */ /* 0x000e64000804017f */
[----:B-1----:R-:W-:Y:S09]  /*ee00*/  @!P2 BRA `(.L_x_980) ;  /* 0x0000002400aca947 */ /* 0x002ff20003800000 */
.L_x_1031:
        /* <DEDUP_REMOVED lines=8> */
.L_x_981:
        /* <DEDUP_REMOVED lines=10> */
[----:B------:R-:W-:-:S03]  /*ef30*/  UMOV UR16, 0x40 ;  /* 0x0000004000107882 */ /* 0x000fc60000000000 */
[----:B------:R-:W-:Y:S02]  /*ef40*/  UIMAD UR8, UR8, 0x9000, UR38 ;  /* 0x00009000080878a4 */ /* 0x000fe4000f8e0226 */
[----:B------:R-:W-:Y:S02]  /*ef50*/  UIADD3 UR9, UR9, 0x2a830, URZ ;  /* 0x0002a83009097890 */ /* 0x000fe4000fffe03f */
[----:B------:R-:W-:Y:S02]  /*ef60*/  UIMAD UR11, UR11, 0x60, URZ ;  /* 0x000000600b0b78a4 */ /* 0x000fe4000f8e023f */
        /* <DEDUP_REMOVED lines=13> */
.L_x_978:
[----:B------:R-:W-:Y:S05]  /*f040*/  WARPSYNC.ALL ;  /* 0x0000000000007948 */ /* 0x000fea0003800000 */
[----:B------:R-:W-:Y:S01]  /*f050*/  BAR.SYNC.DEFER_BLOCKING 0x8, 0x120 ;  /* 0x0204800000007b1d */ /* 0x000fe20000010000 */
[----:B------:R-:W-:Y:S01]  /*f060*/  ELECT P2, URZ, PT ;  /* 0x00000000003f782f */ /* 0x000fe20003840000 */
[----:B------:R-:W-:Y:S02]  /*f070*/  UIADD3 UR47, UR47, 0x1, URZ ;  /* 0x000000012f2f7890 */ /* 0x000fe4000fffe03f */
[----:B------:R-:W-:Y:S02]  /*f080*/  UIADD3 UR4, UP0, UR44, 0x270, URZ ;  /* 0x000002702c047890 */ /* 0x000fe4000ff1e03f */
[----:B------:R-:W-:-:S02]  /*f090*/  ULEA.HI UR5, UR47, UR47, URZ, 0x1 ;  /* 0x0000002f2f057291 */ /* 0x000fc4000f8f083f */
[----:B------:R-:W-:Y:S02]  /*f0a0*/  UIADD3 UR8, UR38, 0xc400, URZ ;  /* 0x0000c40026087890 */ /* 0x000fe4000fffe03f */
[----:B------:R-:W-:Y:S02]  /*f0b0*/  ULOP3.LUT UR5, UR5, 0xfffffffe, URZ, 0xc0, !UPT ;  /* 0xfffffffe05057892 */ /* 0x000fe4000f8ec03f */
[----:B------:R-:W-:Y:S02]  /*f0c0*/  UIADD3 UR9, UR38, 0x2a800, URZ ;  /* 0x0002a80026097890 */ /* 0x000fe4000fffe03f */
[----:B-1----:R-:W-:Y:S01]  /*f0d0*/  @P2 IMAD.MOV.U32 R7, RZ, RZ, 0xc000 ;  /* 0x0000c000ff072424 */ /* 0x002fe200078e00ff */
[----:B------:R-:W-:Y:S02]  /*f0e0*/  UIADD3 UR14, UR47, -UR5, URZ ;  /* 0x800000052f0e7290 */ /* 0x000fe4000fffe03f */
[----:B------:R-:W-:Y:S02]  /*f0f0*/  UIADD3.X UR5, URZ, UR45, URZ, UP0, !UPT ;  /* 0x0000002d3f057290 */ /* 0x000fe400087fe43f */
[----:B------:R-:W-:-:S02]  /*f100*/  UIADD3 UR24, UR38, 0x10400, URZ ;  /* 0x0001040026187890 */ /* 0x000fc4000fffe03f */
[----:B------:R-:W-:Y:S01]  /*f110*/  UIADD3 UR16, UR38, 0x14400, URZ ;  /* 0x0001440026107890 */ /* 0x000fe2000fffe03f */
[----:B------:R-:W-:Y:S01]  /*f120*/  UMOV UR11, UR41 ;  /* 0x00000029000b7c82 */ /* 0x000fe20008000000 */
[----:B------:R1:W-:Y:S01]  /*f130*/  @P2 SYNCS.ARRIVE.TRANS64 RZ, [UR38+0x2a800], R7 ;  /* 0x02a80007ffff29a7 */ /* 0x0003e20008000026 */
[----:B------:R-:W-:Y:S01]  /*f140*/  UMOV UR12, UR42 ;  /* 0x0000002a000c7c82 */ /* 0x000fe20008000000 */
[----:B------:R-:W-:Y:S01]  /*f150*/  UMOV UR13, UR43 ;  /* 0x0000002b000d7c82 */ /* 0x000fe20008000000 */
[----:B------:R-:W-:Y:S01]  /*f160*/  UMOV UR6, 0x0 ;  /* 0x0000000000067882 */ /* 0x000fe20000000000 */
[----:B------:R-:W-:Y:S01]  /*f170*/  UMOV UR7, 0x12f00000 ;  /* 0x12f0000000077882 */ /* 0x000fe20000000000 */
[----:B------:R-:W-:Y:S01]  /*f180*/  UMOV UR10, URZ ;  /* 0x0000003f000a7c82 */ /* 0x000fe20008000000 */
[----:B------:R-:W-:Y:S01]  /*f190*/  UMOV UR27, UR41 ;  /* 0x00000029001b7c82 */ /* 0x000fe20008000000 */
[----:B------:R-:W-:Y:S01]  /*f1a0*/  UMOV UR28, UR42 ;  /* 0x0000002a001c7c82 */ /* 0x000fe20008000000 */
[----:B-1----:R-:W-:Y:S01]  /*f1b0*/  IMAD.U32 R7, RZ, RZ, UR14 ;  /* 0x0000000eff077e24 */ /* 0x002fe2000f8e00ff */
[----:B------:R-:W-:Y:S01]  /*f1c0*/  UMOV UR29, UR43 ;  /* 0x0000002b001d7c82 */ /* 0x000fe20008000000 */
[----:B------:R-:W-:Y:S01]  /*f1d0*/  UMOV UR26, 0x40 ;  /* 0x00000040001a7882 */ /* 0x000fe20000000000 */
[----:B------:R-:W-:Y:S01]  /*f1e0*/  UMOV UR25, UR9 ;  /* 0x0000000900197c82 */ /* 0x000fe20008000000 */
[----:B------:R-:W-:Y:S01]  /*f1f0*/  UMOV UR19, UR41 ;  /* 0x0000002900137c82 */ /* 0x000fe20008000000 */
[----:B------:R-:W-:Y:S01]  /*f200*/  SHF.L.U32 R7, R7, 0x1f, RZ ;  /* 0x0000001f07077819 */ /* 0x000fe200000006ff */
[----:B------:R-:W-:Y:S01]  /*f210*/  UMOV UR20, UR42 ;  /* 0x0000002a00147c82 */ /* 0x000fe20008000000 */
[----:B------:R-:W-:Y:S01]  /*f220*/  UMOV UR21, UR43 ;  /* 0x0000002b00157c82 */ /* 0x000fe20008000000 */
[----:B------:R-:W-:Y:S01]  /*f230*/  UMOV UR18, 0x80 ;  /* 0x0000008000127882 */ /* 0x000fe20000000000 */
[----:B------:R1:W-:Y:S01]  /*f240*/  UTMALDG.4D [UR8], [UR4], desc[UR6] ;  /* 0x00000608040075b4 */ /* 0x0003e20008019000 */
[----:B------:R-:W-:Y:S01]  /*f250*/  UMOV UR17, UR9 ;  /* 0x0000000900117c82 */ /* 0x000fe20008000000 */
[----:B------:R1:W-:Y:S01]  /*f260*/  UTMALDG.4D [UR24], [UR4], desc[UR6] ;  /* 0x00000618040075b4 */ /* 0x0003e20008019000 */
[----:B------:R1:W-:Y:S01]  /*f270*/  UTMALDG.4D [UR16], [UR4], desc[UR6] ;  /* 0x00000610040075b4 */ /* 0x0003e20008019000 */
[----:B------:R-:W2:Y:S02]  /*f280*/  SYNCS.PHASECHK.TRANS64.TRYWAIT P2, [UR38+0x2a820], R7 ;  /* 0x02a82007ff0075a7 */ /* 0x000ea40008040166 */
[----:B-12---:R-:W-:Y:S05]  /*f290*/  @!P2 BRA `(.L_x_982) ;  /* 0x00000020009ca947 */ /* 0x006fea0003800000 */
.L_x_1032:
[----:B------:R-:W-:-:S04]  /*f2a0*/  UIADD3 UR4, UR46, -0x2, URZ ;  /* 0xfffffffe2e047890 */ /* 0x000fc8000fffe03f */
[----:B------:R-:W-:-:S06]  /*f2b0*/  UISETP.GE.AND UP0, UPT, UR4, UR39, UPT ;  /* 0x000000270400728c */ /* 0x000fcc000bf06270 */
[----:B------:R-:W-:-:S13]  /*f2c0*/  PLOP3.LUT P2, PT, PT, PT, UP0, 0x80, 0x0 ;  /* 0x000000000000781c */ /* 0x000fda0003f4f008 */
[----:B------:R-:W-:Y:S05]  /*f2d0*/  @!P2 BRA `(.L_x_983) ;  /* 0x000000140048a947 */ /* 0x000fea0003800000 */
[----:B-1----:R-:W-:Y:S01]  /*f2e0*/  IMAD R8, RZ, RZ, -UR46 ;  /* 0x8000002eff087e24 */ /* 0x002fe2000f8e02ff */
[----:B------:R-:W-:Y:S01]  /*f2f0*/  LOP3.LUT R11, RZ, UR39, RZ, 0x33, !PT ;  /* 0x00000027ff0b7c12 */ /* 0x000fe2000f8e33ff */
[----:B------:R-:W-:-:S03]  /*f300*/  ULDC.64 UR36, c[0x0][0x408] ;  /* 0x0001020000247ab9 */ /* 0x000fc60000000a00 */
[----:B------:R-:W-:-:S05]  /*f310*/  VIADDMNMX R11, R8, 0x1, R11, !PT ;  /* 0x00000001080b7846 */ /* 0x000fca000780010b */
[----:B------:R-:W-:-:S05]  /*f320*/  VIADD R7, R11, UR46 ;  /* 0x0000002e0b077c36 */ /* 0x000fca0008000000 */
[----:B------:R-:W-:-:S04]  /*f330*/  LOP3.LUT R7, R7, 0x1, RZ, 0xc0, !PT ;  /* 0x0000000107077812 */ /* 0x000fc800078ec0ff */
[----:B------:R-:W-:Y:S01]  /*f340*/  ISETP.NE.U32.AND P2, PT, R7, 0x1, PT ;  /* 0x000000010700780c */ /* 0x000fe20003f45070 */
[----:B------:R-:W-:-:S12]  /*f350*/  IMAD.U32 R7, RZ, RZ, UR4 ;  /* 0x00000004ff077e24 */ /* 0x000fd8000f8e00ff */
        /* <DEDUP_REMOVED lines=27> */
.L_x_987:
[----:B-1----:R-:W1:Y:S01]  /*f510*/  S2R R2, SR_TID.X ;  /* 0x0000000000027919 */ /* 0x002e620000002100 */
[----:B------:R-:W-:Y:S02]  /*f520*/  LEA R3, R10, UR38, 0x3 ;  /* 0x000000260a037c11 */ /* 0x000fe4000f8e18ff */
[----:B-1----:R-:W-:Y:S02]  /*f530*/  LOP3.LUT R9, R2, 0x7f, RZ, 0xc0, !PT ;  /* 0x0000007f02097812 */ /* 0x002fe400078ec0ff */
[----:B------:R-:W-:Y:S02]  /*f540*/  SHF.L.U32 R2, R12, 0x1f, RZ ;  /* 0x0000001f0c027819 */ /* 0x000fe400000006ff */
[----:B------:R-:W-:Y:S02]  /*f550*/  ISETP.NE.AND P2, PT, R9, RZ, PT ;  /* 0x000000ff0900720c */ /* 0x000fe40003f45270 */
[----:B------:R-:W1:Y:S02]  /*f560*/  SYNCS.PHASECHK.TRANS64.TRYWAIT P3, [R3+URZ+0x2a840], R2 ;  /* 0x02a84002030075a7 */ /* 0x000e64000806017f */
[----:B-1----:R-:W-:Y:S09]  /*f570*/  @!P3 BRA `(.L_x_988) ;  /* 0x0000001c00fcb947 */ /* 0x002ff20003800000 */
.L_x_1033:
        /* <DEDUP_REMOVED lines=8> */
.L_x_989:
[----:B------:R-:W-:Y:S01]  /*f600*/  R2UR UR8, R10 ;  /* 0x000000000a0872ca */ /* 0x000fe200000e0000 */
[----:B------:R-:W-:Y:S01]  /*f610*/  UIADD3 UR4, UP0, UR44, 0x370, URZ ;  /* 0x000003702c047890 */ /* 0x000fe2000ff1e03f */
[----:B------:R-:W-:Y:S01]  /*f620*/  R2UR UR9, R3 ;  /* 0x00000000030972ca */ /* 0x000fe200000e0000 */
[----:B------:R-:W-:Y:S01]  /*f630*/  UIADD3 UR19, UR38, 0x2a800, URZ ;  /* 0x0002a80026137890 */ /* 0x000fe2000fffe03f */
[----:B------:R-:W-:Y:S01]  /*f640*/  R2UR UR11, R7 ;  /* 0x00000000070b72ca */ /* 0x000fe200000e0000 */
[----:B------:R-:W-:Y:S01]  /*f650*/  UIADD3.X UR5, URZ, UR45, URZ, UP0, !UPT ;  /* 0x0000002d3f057290 */ /* 0x000fe200087fe43f */
[----:B------:R-:W-:Y:S01]  /*f660*/  R2UR UR12, R4 ;  /* 0x00000000040c72ca */ /* 0x000fe200000e0000 */
[----:B------:R-:W-:Y:S01]  /*f670*/  UMOV UR10, URZ ;  /* 0x0000003f000a7c82 */ /* 0x000fe20008000000 */
[----:B-----5:R-:W-:Y:S01]  /*f680*/  R2UR UR13, R8 ;  /* 0x00000000080d72ca */ /* 0x020fe200000e0000 */
[----:B------:R-:W-:Y:S01]  /*f690*/  UMOV UR6, 0x0 ;  /* 0x0000000000067882 */ /* 0x000fe20000000000 */
[----:B------:R-:W-:Y:S01]  /*f6a0*/  UMOV UR7, 0x14f00000 ;  /* 0x14f0000000077882 */ /* 0x000fe20000000000 */
[----:B------:R-:W-:Y:S01]  /*f6b0*/  UMOV UR18, 0x40 ;  /* 0x0000004000127882 */ /* 0x000fe20000000000 */
[----:B------:R-:W-:Y:S01]  /*f6c0*/  UMOV UR17, 0x80 ;  /* 0x0000008000117882 */ /* 0x000fe20000000000 */
[----:B------:R-:W-:Y:S01]  /*f6d0*/  UIMAD UR8, UR8, 0x9000, UR38 ;  /* 0x00009000080878a4 */ /* 0x000fe2000f8e0226 */
[----:B-1----:R-:W-:Y:S01]  /*f6e0*/  SHF.L.U32 R3, R17, 0x1f, RZ ;  /* 0x0000001f11037819 */ /* 0x002fe200000006ff */
[----:B------:R-:W-:Y:S01]  /*f6f0*/  UIADD3 UR9, UR9, 0x2a830, URZ ;  /* 0x0002a83009097890 */ /* 0x000fe2000fffe03f */
[----:B------:R-:W-:Y:S01]  /*f700*/  LEA R2, R16, UR19, 0x3 ;  /* 0x0000001310027c11 */ /* 0x000fe2000f8e18ff */
[----:B------:R-:W-:-:S02]  /*f710*/  UIMAD UR11, UR11, 0x60, URZ ;  /* 0x000000600b0b78a4 */ /* 0x000fc4000f8e023f */
        /* <DEDUP_REMOVED lines=13> */
.L_x_1034:
[----:B------:R-:W-:Y:S05]  /*f7f0*/  @P2 BRA `(.L_x_991) ;  /* 0x0000000000202947 */ /* 0x000fea0003800000 */
[----:B------:R-:W2:Y:S01]  /*f800*/  S2R R9, SR_TID.X ;  /* 0x0000000000097919 */ /* 0x000ea20000002100 */
[----:B-1----:R-:W-:Y:S01]  /*f810*/  LEA R2, R16, UR38, 0x3 ;  /* 0x0000002610027c11 */ /* 0x002fe2000f8e18ff */
[----:B------:R-:W-:-:S04]  /*f820*/  IMAD.MOV.U32 R3, RZ, RZ, 0x6000 ;  /* 0x00006000ff037424 */ /* 0x000fc800078e00ff */
[----:B------:R3:W-:Y:S01]  /*f830*/  SYNCS.ARRIVE.TRANS64 RZ, [R2+URZ+0x2a850], R3 ;  /* 0x02a8500302ff79a7 */ /* 0x0007e2000800003f */
[----:B--2---:R-:W-:-:S04]  /*f840*/  LOP3.LUT R9, R9, 0x1f, RZ, 0xc0, !PT ;  /* 0x0000001f09097812 */ /* 0x004fc800078ec0ff */
[----:B------:R-:W-:-:S13]  /*f850*/  ISETP.NE.AND P2, PT, R9, RZ, PT ;  /* 0x000000ff0900720c */ /* 0x000fda0003f45270 */
[----:B---3--:R-:W-:Y:S05]  /*f860*/  @!P2 BRA `(.L_x_991) ;  /* 0x000000000004a947 */ /* 0x008fea0003800000 */
[----:B------:R-:W-:Y:S01]  /*f870*/  BPT.TRAP 0x1 ;  /* 0x000000040000795c */ /* 0x000fe20000300000 */
.L_x_991:
        /* <DEDUP_REMOVED lines=9> */
[----:B------:R-:W-:Y:S02]  /*f910*/  IMAD.MOV.U32 R6, RZ, RZ, R8 ;  /* 0x000000ffff067224 */ /* 0x000fe400078e0008 */
[----:B------:R-:W-:-:S02]  /*f920*/  IMAD.MOV.U32 R5, RZ, RZ, R7 ;  /* 0x000000ffff057224 */ /* 0x000fc400078e0007 */
[----:B------:R-:W-:Y:S02]  /*f930*/  UIMAD UR6, UR9, 0x6000, UR38 ;  /* 0x00006000090678a4 */ /* 0x000fe4000f8e0226 */
[----:B------:R-:W-:Y:S02]  /*f940*/  ULEA UR9, UR9, UR38, 0x3 ;  /* 0x0000002609097291 */ /* 0x000fe4000f8e183f */
[----:B------:R-:W-:Y:S02]  /*f950*/  UIMAD UR11, UR11, 0x60, URZ ;  /* 0x000000600b0b78a4 */ /* 0x000fe4000f8e023f */
[----:B------:R-:W-:Y:S02]  /*f960*/  UIADD3 UR8, UR6, 0x400, URZ ;  /* 0x0000040006087890 */ /* 0x000fe4000fffe03f */
        /* <DEDUP_REMOVED lines=8> */
.L_x_986:
[----:B------:R-:W-:Y:S05]  /*f9f0*/  BSYNC B0 ;  /* 0x0000000000007941 */ /* 0x000fea0003800000 */
.L_x_985:
[----:B------:R-:W-:Y:S01]  /*fa00*/  UIADD3 UR4, UR46, -0x3, URZ ;  /* 0xfffffffd2e047890 */ /* 0x000fe2000fffe03f */
[----:B------:R-:W-:Y:S02]  /*fa10*/  IMAD.MOV.U32 R16, RZ, RZ, R10 ;  /* 0x000000ffff107224 */ /* 0x000fe400078e000a */
[----:B------:R-:W-:-:S03]  /*fa20*/  IMAD.MOV.U32 R17, RZ, RZ, R12 ;  /* 0x000000ffff117224 */ /* 0x000fc600078e000c */
[----:B------:R-:W-:-:S07]  /*fa30*/  IMAD.U32 R7, RZ, RZ, UR4 ;  /* 0x00000004ff077e24 */ /* 0x000fce000f8e00ff */
.L_x_984:
[----:B------:R-:W-:Y:S01]  /*fa40*/  ULOP3.LUT UR4, URZ, UR46, URZ, 0x33, !UPT ;  /* 0x0000002e3f047292 */ /* 0x000fe2000f8e333f */
[----:B------:R-:W-:Y:S01]  /*fa50*/  VIADD R11, R11, 0xfffffffe ;  /* 0xfffffffe0b0b7836 */ /* 0x000fe20000000000 */
[----:B------:R-:W-:Y:S04]  /*fa60*/  BSSY B0, `(.L_x_983) ;  /* 0x00000d9000007945 */ /* 0x000fe80003800000 */
[----:B------:R-:W-:-:S13]  /*fa70*/  ISETP.NE.AND P2, PT, R11, UR4, PT ;  /* 0x000000040b007c0c */ /* 0x000fda000bf45270 */
[----:B------:R-:W-:Y:S05]  /*fa80*/  @!P2 BRA `(.L_x_992) ;  /* 0x0000000c0058a947 */ /* 0x000fea0003800000 */
[----:B------:R-:W-:-:S07]  /*fa90*/  IMAD.MOV.U32 R8, RZ, RZ, R6 ;  /* 0x000000ffff087224 */ /* 0x000fce00078e0006 */
.L_x_1007:
[----:B------:R-:W-:Y:S01]  /*faa0*/  VIADD R10, R16, 0x1 ;  /* 0x00000001100a7836 */ /* 0x000fe20000000000 */
[----:B------:R-:W-:Y:S05]  /*fab0*/  YIELD ;  /* 0x0000000000007946 */ /* 0x000fea0003800000 */
[----:B------:R-:W-:Y:S01]  /*fac0*/  ISETP.NE.AND P2, PT, R10, 0x2, PT ;  /* 0x000000020a00780c */ /* 0x000fe20003f45270 */
[----:B------:R-:W-:Y:S03]  /*fad0*/  BSSY B1, `(.L_x_993) ;  /* 0x0000065000017945 */ /* 0x000fe60003800000 */
[----:B-1----:R-:W-:-:S02]  /*fae0*/  SEL R2, RZ, 0x1, P2 ;  /* 0x00000001ff027807 */ /* 0x002fc40001000000 */
[----:B------:R-:W-:Y:S02]  /*faf0*/  SEL R10, R10, RZ, P2 ;  /* 0x000000ff0a0a7207 */ /* 0x000fe40001000000 */
[----:B------:R-:W-:Y:S01]  /*fb00*/  LOP3.LUT R11, R17, R2, RZ, 0x3c, !PT ;  /* 0x00000002110b7212 */ /* 0x000fe200078e3cff */
[----:B------:R-:W-:Y:S06]  /*fb10*/  @!P6 BRA `(.L_x_994) ;  /* 0x000000040080e947 */ /* 0x000fec0003800000 */
[----:B------:R-:W-:Y:S01]  /*fb20*/  IMAD.MOV.U32 R12, RZ, RZ, R7 ;  /* 0x000000ffff0c7224 */ /* 0x000fe200078e0007 */
[----:B------:R-:W-:Y:S06]  /*fb30*/  @!P0 BRA `(.L_x_995) ;  /* 0x0000000000448947 */ /* 0x000fec0003800000 */
[----:B------:R-:W1:Y:S01]  /*fb40*/  LDC R9, c[0x0][0x41c] ;  /* 0x00010700ff097b82 */ /* 0x000e620000000800 */
        /* <DEDUP_REMOVED lines=16> */
.L_x_995:
[----:B------:R-:W1:Y:S01]  /*fc50*/  S2R R2, SR_TID.X ;  /* 0x0000000000027919 */ /* 0x000e620000002100 */
[----:B------:R-:W-:Y:S02]  /*fc60*/  LEA R3, R10, UR38, 0x3 ;  /* 0x000000260a037c11 */ /* 0x000fe4000f8e18ff */
[----:B-1----:R-:W-:Y:S02]  /*fc70*/  LOP3.LUT R9, R2, 0x7f, RZ, 0xc0, !PT ;  /* 0x0000007f02097812 */ /* 0x002fe400078ec0ff */
[----:B------:R-:W-:Y:S02]  /*fc80*/  SHF.L.U32 R2, R11, 0x1f, RZ ;  /* 0x0000001f0b027819 */ /* 0x000fe400000006ff */
[----:B------:R-:W-:Y:S02]  /*fc90*/  ISETP.NE.AND P2, PT, R9, RZ, PT ;  /* 0x000000ff0900720c */ /* 0x000fe40003f45270 */
[----:B------:R-:W1:Y:S02]  /*fca0*/  SYNCS.PHASECHK.TRANS64.TRYWAIT P3, [R3+URZ+0x2a840], R2 ;  /* 0x02a84002030075a7 */ /* 0x000e64000806017f */
[----:B-1----:R-:W-:Y:S09]  /*fcb0*/  @!P3 BRA `(.L_x_996) ;  /* 0x000000180054b947 */ /* 0x002ff20003800000 */
.L_x_1035:
        /* <DEDUP_REMOVED lines=8> */
.L_x_997:
        /* <DEDUP_REMOVED lines=14> */
[----:B------:R-:W-:Y:S01]  /*fe20*/  SHF.L.U32 R17, R17, 0x1f, RZ ;  /* 0x0000001f11117819 */ /* 0x000fe200000006ff */
[----:B------:R-:W-:Y:S01]  /*fe30*/  UIADD3 UR9, UR9, 0x2a830, URZ ;  /* 0x0002a83009097890 */ /* 0x000fe2000fffe03f */
[----:B-1----:R-:W-:Y:S01]  /*fe40*/  LEA R2, R16, UR19, 0x3 ;  /* 0x0000001310027c11 */ /* 0x002fe2000f8e18ff */
        /* <DEDUP_REMOVED lines=14> */
.L_x_1036:
[----:B------:R-:W-:Y:S05]  /*ff30*/  @P2 BRA `(.L_x_999) ;  /* 0x00000000001c2947 */ /* 0x000fea0003800000 */
[----:B------:R-:W2:Y:S02]  /*ff40*/  S2R R3, SR_TID.X ;  /* 0x0000000000037919 */ /* 0x000ea40000002100 */
[----:B--2---:R-:W-:Y:S01]  /*ff50*/  LOP3.LUT R9, R3, 0x1f, RZ, 0xc0, !PT ;  /* 0x0000001f03097812 */ /* 0x004fe200078ec0ff */
[----:B------:R-:W-:-:S03]  /*ff60*/  IMAD.MOV.U32 R3, RZ, RZ, 0x6000 ;  /* 0x00006000ff037424 */ /* 0x000fc600078e00ff */
[----:B------:R-:W-:Y:S01]  /*ff70*/  ISETP.NE.AND P2, PT, R9, RZ, PT ;  /* 0x000000ff0900720c */ /* 0x000fe20003f45270 */
[----:B------:R2:W-:-:S12]  /*ff80*/  SYNCS.ARRIVE.TRANS64 RZ, [R2+URZ+0x50], R3 ;  /* 0x0000500302ff79a7 */ /* 0x0005d8000800003f */
[----:B--2---:R-:W-:Y:S05]  /*ff90*/  @!P2 BRA `(.L_x_999) ;  /* 0x000000000004a947 */ /* 0x004fea0003800000 */
[----:B------:R-:W-:Y:S01]  /*ffa0*/  BPT.TRAP 0x1 ;  /* 0x000000040000795c */ /* 0x000fe20000300000 */
.L_x_999:
        /* <DEDUP_REMOVED lines=11> */
[----:B------:R-:W-:Y:S01]  /*10060*/  IMAD.MOV.U32 R6, RZ, RZ, R8 ;  /* 0x000000ffff067224 */ /* 0x000fe200078e0008 */
[----:B------:R-:W-:Y:S02]  /*10070*/  UIMAD UR6, UR6, 0x6000, UR38 ;  /* 0x00006000060678a4 */ /* 0x000fe4000f8e0226 */
        /* <DEDUP_REMOVED lines=10> */
.L_x_994:
[----:B------:R-:W-:Y:S05]  /*10120*/  BSYNC B1 ;  /* 0x0000000000017941 */ /* 0x000fea0003800000 */
.L_x_993:
[----:B------:R-:W-:Y:S01]  /*10130*/  VIADD R16, R10, 0x1 ;  /* 0x000000010a107836 */ /* 0x000fe20000000000 */
[----:B------:R-:W-:Y:S01]  /*10140*/  BSSY B1, `(.L_x_1000) ;  /* 0x0000067000017945 */ /* 0x000fe20003800000 */
[----:B------:R-:W-:-:S03]  /*10150*/  VIADD R12, R7, 0xffffffff ;  /* 0xffffffff070c7836 */ /* 0x000fc60000000000 */
[----:B------:R-:W-:-:S04]  /*10160*/  ISETP.NE.AND P2, PT, R16, 0x2, PT ;  /* 0x000000021000780c */ /* 0x000fc80003f45270 */
[----:B-1----:R-:W-:Y:S02]  /*10170*/  SEL R2, RZ, 0x1, P2 ;  /* 0x00000001ff027807 */ /* 0x002fe40001000000 */
[----:B------:R-:W-:Y:S02]  /*10180*/  SEL R16, R16, RZ, P2 ;  /* 0x000000ff10107207 */ /* 0x000fe40001000000 */
[----:B------:R-:W-:Y:S01]  /*10190*/  LOP3.LUT R17, R11, R2, RZ, 0x3c, !PT ;  /* 0x000000020b117212 */ /* 0x000fe200078e3cff */
[----:B------:R-:W-:Y:S06]  /*101a0*/  @!P6 BRA `(.L_x_1001) ;  /* 0x000000040080e947 */ /* 0x000fec0003800000 */
[----:B------:R-:W-:Y:S01]  /*101b0*/  IMAD.MOV.U32 R13, RZ, RZ, R12 ;  /* 0x000000ffff0d7224 */ /* 0x000fe200078e000c */
[----:B------:R-:W-:Y:S06]  /*101c0*/  @!P0 BRA `(.L_x_1002) ;  /* 0x0000000000448947 */ /* 0x000fec0003800000 */
[----:B------:R-:W1:Y:S02]  /*101d0*/  LDC R8, c[0x0][0x41c] ;  /* 0x00010700ff087b82 */ /* 0x000e640000000800 */
        /* <DEDUP_REMOVED lines=16> */
.L_x_1002:
[----:B------:R-:W-:Y:S02]  /*102e0*/  LEA R2, R16, UR38, 0x3 ;  /* 0x0000002610027c11 */ /* 0x000fe4000f8e18ff */
[----:B------:R-:W-:-:S04]  /*102f0*/  SHF.L.U32 R3, R17, 0x1f, RZ ;  /* 0x0000001f11037819 */ /* 0x000fc800000006ff */
[----:B------:R-:W2:Y:S02]  /*10300*/  SYNCS.PHASECHK.TRANS64.TRYWAIT P2, [R2+URZ+0x2a840], R3 ;  /* 0x02a84003020075a7 */ /* 0x000ea4000804017f */
[----:B--2---:R-:W-:Y:S05]  /*10310*/  @!P2 BRA `(.L_x_1003) ;  /* 0x0000001000e4a947 */ /* 0x004fea0003800000 */
.L_x_1037:
        /* <DEDUP_REMOVED lines=11> */
.L_x_1004:
[----:B------:R-:W-:Y:S01]  /*103d0*/  R2UR UR9, R16 ;  /* 0x00000000100972ca */ /* 0x000fe200000e0000 */
[----:B------:R-:W-:Y:S01]  /*103e0*/  UIADD3 UR19, UR38, 0x2a800, URZ ;  /* 0x0002a80026137890 */ /* 0x000fe2000fffe03f */
[----:B------:R-:W-:Y:S01]  /*103f0*/  R2UR UR11, R13 ;  /* 0x000000000d0b72ca */ /* 0x000fe200000e0000 */
[----:B------:R-:W-:Y:S01]  /*10400*/  UIADD3 UR4, UP0, UR44, 0x370, URZ ;  /* 0x000003702c047890 */ /* 0x000fe2000ff1e03f */
[----:B------:R-:W-:Y:S01]  /*10410*/  R2UR UR12, R4 ;  /* 0x00000000040c72ca */ /* 0x000fe200000e0000 */
[----:B------:R-:W-:Y:S01]  /*10420*/  UMOV UR10, URZ ;  /* 0x0000003f000a7c82 */ /* 0x000fe20008000000 */
[----:B-----5:R-:W-:Y:S01]  /*10430*/  R2UR UR13, R8 ;  /* 0x00000000080d72ca */ /* 0x020fe200000e0000 */
[----:B------:R-:W-:Y:S01]  /*10440*/  UIADD3.X UR5, URZ, UR45, URZ, UP0, !UPT ;  /* 0x0000002d3f057290 */ /* 0x000fe200087fe43f */
[----:B------:R-:W-:Y:S01]  /*10450*/  SHF.L.U32 R11, R11, 0x1f, RZ ;  /* 0x0000001f0b0b7819 */ /* 0x000fe200000006ff */
[----:B------:R-:W-:Y:S01]  /*10460*/  UMOV UR6, 0x0 ;  /* 0x0000000000067882 */ /* 0x000fe20000000000 */
[----:B------:R-:W-:Y:S01]  /*10470*/  UMOV UR7, 0x14f00000 ;  /* 0x14f0000000077882 */ /* 0x000fe20000000000 */
[----:B------:R-:W-:Y:S01]  /*10480*/  UMOV UR18, 0x40 ;  /* 0x0000004000127882 */ /* 0x000fe20000000000 */
[----:B------:R-:W-:Y:S01]  /*10490*/  UMOV UR17, 0x80 ;  /* 0x0000008000117882 */ /* 0x000fe20000000000 */
[----:B------:R-:W-:Y:S01]  /*104a0*/  UIMAD UR8, UR9, 0x9000, UR38 ;  /* 0x00009000090878a4 */ /* 0x000fe2000f8e0226 */
[----:B--2---:R-:W-:Y:S01]  /*104b0*/  LEA R2, R10, UR19, 0x3 ;  /* 0x000000130a027c11 */ /* 0x004fe2000f8e18ff */
[----:B------:R-:W-:-:S02]  /*104c0*/  ULEA UR9, UR9, UR19, 0x3 ;  /* 0x0000001309097291 */ /* 0x000fc4000f8e183f */
[----:B------:R-:W-:Y:S02]  /*104d0*/  UIMAD UR11, UR11, 0x60, URZ ;  /* 0x000000600b0b78a4 */ /* 0x000fe4000f8e023f */
[----:B------:R-:W-:Y:S02]  /*104e0*/  UIADD3 UR14, UR8, 0x18400, URZ ;  /* 0x00018400080e7890 */ /* 0x000fe4000fffe03f */
        /* <DEDUP_REMOVED lines=13> */
.L_x_1038:
        /* <DEDUP_REMOVED lines=8> */
.L_x_1006:
        /* <DEDUP_REMOVED lines=23> */
.L_x_1001:
[----:B------:R-:W-:Y:S05]  /*107b0*/  BSYNC B1 ;  /* 0x0000000000017941 */ /* 0x000fea0003800000 */
.L_x_1000:
[----:B------:R-:W-:Y:S01]  /*107c0*/  ISETP.GT.AND P2, PT, R12, UR39, PT ;  /* 0x000000270c007c0c */ /* 0x000fe2000bf44270 */
[----:B------:R-:W-:-:S12]  /*107d0*/  VIADD R7, R7, 0xfffffffe ;  /* 0xfffffffe07077836 */ /* 0x000fd80000000000 */
[----:B------:R-:W-:Y:S05]  /*107e0*/  @P2 BRA `(.L_x_1007) ;  /* 0xfffffff000ac2947 */ /* 0x000fea000383ffff */
.L_x_992:
[----:B------:R-:W-:Y:S05]  /*107f0*/  BSYNC B0 ;  /* 0x0000000000007941 */ /* 0x000fea0003800000 */
.L_x_983:
[----:B------:R-:W-:Y:S04]  /*10800*/  BSSY B0, `(.L_x_1008) ;  /* 0x000000e000007945 */ /* 0x000fe80003800000 */
[----:B------:R-:W-:Y:S05]  /*10810*/  @P1 BRA `(.L_x_1009) ;  /* 0x0000000000301947 */ /* 0x000fea0003800000 */
[----:B-1----:R-:W1:Y:S01]  /*10820*/  S2R R7, SR_LANEID ;  /* 0x0000000000077919 */ /* 0x002e620000000000 */
        /* <DEDUP_REMOVED lines=10> */
[----:B-1----:R-:W-:-:S07]  /*108d0*/  IADD3 R19, R0, UR48, R19 ;  /* 0x0000003000137c10 */ /* 0x002fce000fffe013 */
.L_x_1009:
[----:B------:R-:W-:Y:S05]  /*108e0*/  BSYNC B0 ;  /* 0x0000000000007941 */ /* 0x000fea0003800000 */
.L_x_1008:
[----:B------:R-:W-:Y:S04]  /*108f0*/  BSSY B0, `(.L_x_1010) ;  /* 0x0000026000007945 */ /* 0x000fe80003800000 */
[----:B------:R-:W-:Y:S05]  /*10900*/  @!P6 BRA `(.L_x_1011) ;  /* 0x000000000090e947 */ /* 0x000fea0003800000 */
[----:B------:R-:W2:Y:S01]  /*10910*/  S2R R0, SR_TID.X ;  /* 0x0000000000007919 */ /* 0x000ea20000002100 */
[----:B-1----:R-:W-:Y:S02]  /*10920*/  LEA R3, R16, UR38, 0x3 ;  /* 0x0000002610037c11 */ /* 0x002fe4000f8e18ff */
[----:B--2---:R-:W-:Y:S02]  /*10930*/  LOP3.LUT R2, R0, 0x7f, RZ, 0xc0, !PT ;  /* 0x0000007f00027812 */ /* 0x004fe400078ec0ff */
[----:B------:R-:W-:Y:S02]  /*10940*/  SHF.L.U32 R0, R17, 0x1f, RZ ;  /* 0x0000001f11007819 */ /* 0x000fe400000006ff */
[----:B------:R-:W-:Y:S02]  /*10950*/  ISETP.NE.AND P1, PT, R2, RZ, PT ;  /* 0x000000ff0200720c */ /* 0x000fe40003f25270 */
[----:B------:R-:W1:Y:S02]  /*10960*/  SYNCS.PHASECHK.TRANS64.TRYWAIT P0, [R3+URZ+0x2a860], R0 ;  /* 0x02a86000030075a7 */ /* 0x000e64000800017f */
[----:B-1----:R-:W-:Y:S09]  /*10970*/  @!P0 BRA `(.L_x_1012) ;  /* 0x0000000c00748947 */ /* 0x002ff20003800000 */
.L_x_1039:
        /* <DEDUP_REMOVED lines=8> */
.L_x_1013:
        /* <DEDUP_REMOVED lines=9> */
[----:B------:R-:W-:-:S04]  /*10a90*/  UMOV UR15, 0x40 ;  /* 0x00000040000f7882 */ /* 0x000fc80000000000 */
        /* <DEDUP_REMOVED lines=11> */
.L_x_1011:
[----:B------:R-:W-:Y:S05]  /*10b50*/  BSYNC B0 ;  /* 0x0000000000007941 */ /* 0x000fea0003800000 */
.L_x_1010:
[----:B------:R-:W-:Y:S02]  /*10b60*/  VIADD R16, R16, 0x1 ;  /* 0x0000000110107836 */ /* 0x000fe40000000000 */
[----:B------:R-:W-:-:S03]  /*10b70*/  IMAD.MOV.U32 R13, RZ, RZ, R19 ;  /* 0x000000ffff0d7224 */ /* 0x000fc600078e0013 */
[----:B------:R-:W-:-:S04]  /*10b80*/  ISETP.NE.AND P0, PT, R16, 0x2, PT ;  /* 0x000000021000780c */ /* 0x000fc80003f05270 */
[----:B-1----:R-:W-:Y:S02]  /*10b90*/  SEL R0, RZ, 0x1, P0 ;  /* 0x00000001ff007807 */ /* 0x002fe40000000000 */
[----:B------:R-:W-:Y:S02]  /*10ba0*/  SEL R16, R16, RZ, P0 ;  /* 0x000000ff10107207 */ /* 0x000fe40000000000 */
[----:B------:R-:W-:-:S07]  /*10bb0*/  LOP3.LUT R17, R17, R0, RZ, 0x3c, !PT ;  /* 0x0000000011117212 */ /* 0x000fce00078e3cff */
.L_x_972:
[----:B------:R-:W-:Y:S05]  /*10bc0*/  BSYNC B6 ;  /* 0x0000000000067941 */ /* 0x000fea0003800000 */
.L_x_970:
[----:B------:R-:W-:-:S03]  /*10bd0*/  UMOV UR4, 0xffffffff ;  /* 0xffffffff00047882 */ /* 0x000fc60000000000 */
[----:B------:R-:W-:Y:S05]  /*10be0*/  BRA.DIV UR4, `(.L_x_1014) ;  /* 0x0000000a04ec7947 */ /* 0x000fea000b800000 */
[----:B------:R1:W2:Y:S02]  /*10bf0*/  SHFL.IDX PT, R14, R13, RZ, 0x1f ;  /* 0x00001fff0d0e7589 */ /* 0x0002a400000e0000 */
.L_x_1042:
[----:B------:R-:W3:Y:S01]  /*10c00*/  S2R R0, SR_TID.X ;  /* 0x0000000000007919 */ /* 0x000ee20000002100 */
[----:B------:R-:W-:Y:S05]  /*10c10*/  WARPSYNC.ALL ;  /* 0x0000000000007948 */ /* 0x000fea0003800000 */
[----:B------:R-:W-:Y:S01]  /*10c20*/  BAR.SYNC.DEFER_BLOCKING 0x4, 0x120 ;  /* 0x0104800000007b1d */ /* 0x000fe20000010000 */
[----:B--2---:R-:W-:-:S05]  /*10c30*/  IMAD.MOV.U32 R19, RZ, RZ, R14 ;  /* 0x000000ffff137224 */ /* 0x004fca00078e000e */
[----:B------:R-:W-:Y:S01]  /*10c40*/  ULDC UR4, c[0x0][0xda8] ;  /* 0x00036a0000047ab9 */ /* 0x000fe20000000800 */
[----:B---3--:R-:W-:-:S04]  /*10c50*/  LOP3.LUT R0, R0, 0x1f, RZ, 0xc0, !PT ;  /* 0x0000001f00007812 */ /* 0x008fc800078ec0ff */
[----:B------:R-:W-:-:S13]  /*10c60*/  ISETP.NE.AND P0, PT, R0, RZ, PT ;  /* 0x000000ff0000720c */ /* 0x000fda0003f05270 */
[----:B------:R-:W2:Y:S01]  /*10c70*/  @!P0 S2R R3, SR_CgaCtaId ;  /* 0x0000000000038919 */ /* 0x000ea20000008800 */
[----:B------:R-:W-:-:S04]  /*10c80*/  @!P0 MOV R0, 0x400 ;  /* 0x0000040000008802 */ /* 0x000fc80000000f00 */
[----:B--2---:R-:W-:-:S05]  /*10c90*/  @!P0 LEA R0, R3, R0, 0x18 ;  /* 0x0000000003008211 */ /* 0x004fca00078ec0ff */
[----:B------:R2:W-:Y:S01]  /*10ca0*/  @!P0 STS [R0+0x2a8d0], R13 ;  /* 0x02a8d00d00008388 */ /* 0x0005e20000000800 */
[----:B------:R-:W-:Y:S06]  /*10cb0*/  BAR.ARV 0x5, 0x120 ;  /* 0x0144800000007b1d */ /* 0x000fec0000002000 */
[----:B------:R-:W-:-:S13]  /*10cc0*/  ISETP.GE.AND P0, PT, R19, UR4, PT ;  /* 0x0000000413007c0c */ /* 0x000fda000bf06270 */
[----:B--2---:R-:W-:Y:S05]  /*10cd0*/  @!P0 BRA `(.L_x_1015) ;  /* 0xffffffd000248947 */ /* 0x004fea000383ffff */
.L_x_961:
[----:B------:R-:W2:Y:S01]  /*10ce0*/  S2R R3, SR_CgaCtaId ;  /* 0x0000000000037919 */ /* 0x000ea20000008800 */
[----:B------:R-:W-:Y:S01]  /*10cf0*/  UIADD3 UR47, UR47, 0x1, URZ ;  /* 0x000000012f2f7890 */ /* 0x000fe2000fffe03f */
[----:B------:R-:W-:-:S03]  /*10d00*/  MOV R0, 0x400 ;  /* 0x0000040000007802 */ /* 0x000fc60000000f00 */
[----:B------:R-:W-:-:S04]  /*10d10*/  ULEA.HI UR4, UR47, UR47, URZ, 0x1 ;  /* 0x0000002f2f047291 */ /* 0x000fc8000f8f083f */
[----:B------:R-:W-:-:S04]  /*10d20*/  ULOP3.LUT UR4, UR4, 0xfffffffe, URZ, 0xc0, !UPT ;  /* 0xfffffffe04047892 */ /* 0x000fc8000f8ec03f */
[----:B------:R-:W-:Y:S01]  /*10d30*/  UIADD3 UR4, UR47, -UR4, URZ ;  /* 0x800000042f047290 */ /* 0x000fe2000fffe03f */
[----:B--2---:R-:W-:-:S05]  /*10d40*/  LEA R7, R3, R0, 0x18 ;  /* 0x0000000003077211 */ /* 0x004fca00078ec0ff */
[----:B------:R-:W-:-:S05]  /*10d50*/  IMAD.U32 R0, RZ, RZ, UR4 ;  /* 0x00000004ff007e24 */ /* 0x000fca000f8e00ff */
[----:B------:R-:W-:-:S04]  /*10d60*/  SHF.L.U32 R0, R0, 0x1f, RZ ;  /* 0x0000001f00007819 */ /* 0x000fc800000006ff */
[----:B------:R-:W2:Y:S02]  /*10d70*/  SYNCS.PHASECHK.TRANS64.TRYWAIT P0, [R7+URZ+0x2a820], R0 ;  /* 0x02a82000070075a7 */ /* 0x000ea4000800017f */
[----:B--2---:R-:W-:Y:S05]  /*10d80*/  @!P0 BRA `(.L_x_1016) ;  /* 0x0000000800a88947 */ /* 0x004fea0003800000 */
.L_x_1043:
[----:B------:R-:W3:Y:S02]  /*10d90*/  S2R R2, SR_TID.X ;  /* 0x0000000000027919 */ /* 0x000ee40000002100 */
[----:B---3--:R-:W-:-:S04]  /*10da0*/  SHF.R.U32.HI R2, RZ, 0x5, R2 ;  /* 0x00000005ff027819 */ /* 0x008fc80000011602 */
[----:B------:R-:W-:-:S05]  /*10db0*/  LOP3.LUT R2, R2, 0x3, RZ, 0xc0, !PT ;  /* 0x0000000302027812 */ /* 0x000fca00078ec0ff */
[----:B--2---:R-:W2:Y:S02]  /*10dc0*/  SHFL.IDX PT, R0, R2, RZ, 0x1f ;  /* 0x00001fff02007589 */ /* 0x004ea400000e0000 */
[----:B--2---:R-:W-:-:S13]  /*10dd0*/  ISETP.NE.AND P0, PT, R0, RZ, PT ;  /* 0x000000ff0000720c */ /* 0x004fda0003f05270 */
[----:B------:R-:W-:Y:S05]  /*10de0*/  @P0 EXIT ;  /* 0x000000000000094d */ /* 0x000fea0003800000 */
[----:B------:R-:W-:Y:S01]  /*10df0*/  ELECT P0, URZ, PT ;  /* 0x00000000003f782f */ /* 0x000fe20003800000 */
[----:B------:R-:W-:-:S12]  /*10e00*/  BSSY B0, `(.L_x_1017) ;  /* 0x0000022000007945 */ /* 0x000fd80003800000 */
[----:B------:R-:W-:Y:S05]  /*10e10*/  @!P0 BRA `(.L_x_1018) ;  /* 0x0000000000808947 */ /* 0x000fea0003800000 */
[----:B------:R-:W2:Y:S02]  /*10e20*/  LDL R2, [R1] ;  /* 0x0000000001027983 */ /* 0x000ea40000100800 */
[----:B--2---:R-:W-:-:S13]  /*10e30*/  R2UR UR4, R2 ;  /* 0x00000000020472ca */ /* 0x004fda00000e0000 */
[----:B------:R-:W-:-:S06]  /*10e40*/  ULOP3.LUT UR4, UR4, 0x2, URZ, 0xfc, !UPT ;  /* 0x0000000204047892 */ /* 0x000fcc000f8efc3f */
[----:B------:R-:W-:-:S05]  /*10e50*/  IMAD.U32 R0, RZ, RZ, UR4 ;  /* 0x00000004ff007e24 */ /* 0x000fca000f8e00ff */
[----:B------:R-:W-:-:S13]  /*10e60*/  ISETP.NE.AND P2, PT, R0, 0x3, PT ;  /* 0x000000030000780c */ /* 0x000fda0003f45270 */
[----:B------:R-:W-:Y:S05]  /*10e70*/  @!P2 BRA `(.L_x_1019) ;  /* 0x000000000004a947 */ /* 0x000fea0003800000 */
[----:B------:R-:W-:Y:S01]  /*10e80*/  BPT.TRAP 0x1 ;  /* 0x000000040000795c */ /* 0x000fe20000300000 */
.L_x_1019:
[----:B------:R-:W-:Y:S01]  /*10e90*/  VIADD R3, R7, 0x2a840 ;  /* 0x0002a84007037836 */ /* 0x000fe20000000000 */
[----:B------:R-:W-:Y:S01]  /*10ea0*/  SHF.L.U32 R4, R17, 0x1f, RZ ;  /* 0x0000001f11047819 */ /* 0x000fe200000006ff */
[C---:B------:R-:W-:Y:S02]  /*10eb0*/  VIADD R0, R16.reuse, 0x1 ;  /* 0x0000000110007836 */ /* 0x040fe40000000000 */
[----:B------:R-:W-:-:S03]  /*10ec0*/  IMAD R5, R16, 0x8, R3 ;  /* 0x0000000810057824 */ /* 0x000fc600078e0203 */
[----:B------:R-:W-:Y:S01]  /*10ed0*/  ISETP.NE.AND P1, PT, R0, 0x2, PT ;  /* 0x000000020000780c */ /* 0x000fe20003f25270 */
[----:B------:R-:W2:Y:S03]  /*10ee0*/  SYNCS.PHASECHK.TRANS64.TRYWAIT P0, [R5+URZ], R4 ;  /* 0x00000004050075a7 */ /* 0x000ea6000800017f */
[----:B------:R-:W-:-:S04]  /*10ef0*/  SEL R2, RZ, 0x1, P1 ;  /* 0x00000001ff027807 */ /* 0x000fc80000800000 */
[----:B------:R-:W-:Y:S02]  /*10f00*/  LOP3.LUT R17, R17, R2, RZ, 0x3c, !PT ;  /* 0x0000000211117212 */ /* 0x000fe400078e3cff */
[----:B------:R-:W-:Y:S02]  /*10f10*/  SEL R2, R0, RZ, P1 ;  /* 0x000000ff00027207 */ /* 0x000fe40000800000 */
[----:B------:R-:W-:-:S03]  /*10f20*/  SHF.L.U32 R0, R17, 0x1f, RZ ;  /* 0x0000001f11007819 */ /* 0x000fc600000006ff */
[----:B------:R-:W-:Y:S01]  /*10f30*/  IMAD R3, R2, 0x8, R3 ;  /* 0x0000000802037824 */ /* 0x000fe200078e0203 */
[----:B--2---:R-:W-:Y:S06]  /*10f40*/  @!P0 BRA `(.L_x_1020) ;  /* 0x00000008004c8947 */ /* 0x004fec0003800000 */
.L_x_1044:
[----:B------:R-:W3:Y:S02]  /*10f50*/  SYNCS.PHASECHK.TRANS64.TRYWAIT P0, [R3+URZ], R0 ;  /* 0x00000000030075a7 */ /* 0x000ee4000800017f */
[----:B---3--:R-:W-:Y:S05]  /*10f60*/  @!P0 BRA `(.L_x_1021) ;  /* 0x0000000800588947 */ /* 0x008fea0003800000 */
.L_x_1045:
[----:B------:R-:W-:Y:S05]  /*10f70*/  @!P2 BRA `(.L_x_1022) ;  /* 0x000000000004a947 */ /* 0x000fea0003800000 */
[----:B------:R-:W-:Y:S01]  /*10f80*/  BPT.TRAP 0x1 ;  /* 0x000000040000795c */ /* 0x000fe20000300000 */
.L_x_1022:
[----:B---3--:R-:W-:-:S04]  /*10f90*/  VIADD R3, R7, 0x2a860 ;  /* 0x0002a86007037836 */ /* 0x008fc80000000000 */
[----:B--2---:R-:W-:-:S04]  /*10fa0*/  IMAD R5, R16, 0x8, R3 ;  /* 0x0000000810057824 */ /* 0x004fc800078e0203 */
[----:B------:R-:W2:Y:S02]  /*10fb0*/  SYNCS.PHASECHK.TRANS64.TRYWAIT P0, [R5+URZ], R4 ;  /* 0x00000004050075a7 */ /* 0x000ea4000800017f */
[----:B--2---:R-:W-:Y:S05]  /*10fc0*/  @!P0 BRA `(.L_x_1023) ;  /* 0x0000000800548947 */ /* 0x004fea0003800000 */
.L_x_1046:
[----:B------:R-:W-:-:S07]  /*10fd0*/  IMAD R3, R2, 0x8, R3 ;  /* 0x0000000802037824 */ /* 0x000fce00078e0203 */
.L_x_1024:
[----:B---3--:R3:W4:Y:S02]  /*10fe0*/  SYNCS.PHASECHK.TRANS64.TRYWAIT P0, [R3+URZ], R0 ;  /* 0x00000000030075a7 */ /* 0x008724000800017f */
[----:B----4-:R-:W-:Y:S05]  /*10ff0*/  @!P0 NANOSLEEP.SYNCS 0x989680 ;  /* 0x009896800000895d */ /* 0x010fea0003900000 */
[----:B------:R-:W4:Y:S02]  /*11000*/  @!P0 SYNCS.PHASECHK.TRANS64 P0, [R3+URZ], R0 ;  /* 0x00000000030085a7 */ /* 0x000f24000800007f */
[----:B----4-:R-:W-:Y:S05]  /*11010*/  @!P0 BRA `(.L_x_1024) ;  /* 0xfffffffc00f08947 */ /* 0x010fea000383ffff */
.L_x_1018:
[----:B------:R-:W-:Y:S05]  /*11020*/  BSYNC B0 ;  /* 0x0000000000007941 */ /* 0x000fea0003800000 */
.L_x_1017:
[----:B------:R-:W-:Y:S05]  /*11030*/  EXIT ;  /* 0x000000000000794d */ /* 0x000fea0003800000 */
.L_x_878:
[----:B-1----:R-:W-:-:S04]  /*11040*/  IMAD.U32 R3, RZ, RZ, UR37 ;  /* 0x00000025ff037e24 */ /* 0x002fc8000f8e00ff */
[----:B------:R1:W2:Y:S03]  /*11050*/  SYNCS.PHASECHK.TRANS64.TRYWAIT P1, [R3+URZ+0x2a800], R0 ;  /* 0x02a80000030075a7 */ /* 0x0002a6000802017f */
[----:B--2---:R-:W-:Y:S05]  /*11060*/  @!P1 NANOSLEEP.SYNCS 0x989680 ;  /* 0x009896800000995d */ /* 0x004fea0003900000 */
[----:B------:R-:W2:Y:S02]  /*11070*/  @!P1 SYNCS.PHASECHK.TRANS64 P1, [R3+URZ+0x2a800], R0 ;  /* 0x02a80000030095a7 */ /* 0x000ea4000802007f */
[----:B--2---:R-:W-:Y:S05]  /*11080*/  @!P1 BRA `(.L_x_878) ;  /* 0xfffffffc00ec9947 */ /* 0x004fea000383ffff */
[----:B------:R-:W-:Y:S05]  /*11090*/  BRA `(.L_x_1025) ;  /* 0xffffff0800287947 */ /* 0x000fea000383ffff */
.L_x_882:
[----:B--2---:R2:W3:Y:S02]  /*110a0*/  SYNCS.PHASECHK.TRANS64.TRYWAIT P1, [R3+URZ+0x2a830], R0 ;  /* 0x02a83000030075a7 */ /* 0x0044e4000802017f */
[----:B---3--:R-:W-:Y:S05]  /*110b0*/  @!P1 NANOSLEEP.SYNCS 0x989680 ;  /* 0x009896800000995d */ /* 0x008fea0003900000 */
[----:B------:R-:W3:Y:S02]  /*110c0*/  @!P1 SYNCS.PHASECHK.TRANS64 P1, [R3+URZ+0x2a830], R0 ;  /* 0x02a83000030095a7 */ /* 0x000ee4000802007f */
[----:B---3--:R-:W-:Y:S05]  /*110d0*/  @!P1 BRA `(.L_x_882) ;  /* 0xfffffffc00f09947 */ /* 0x008fea000383ffff */
[----:B------:R-:W-:Y:S05]  /*110e0*/  BRA `(.L_x_881) ;  /* 0xffffff0800547947 */ /* 0x000fea000383ffff */
.L_x_898:
[----:B--2---:R-:W-:-:S04]  /*110f0*/  IMAD.U32 R89, RZ, RZ, UR38 ;  /* 0x00000026ff597e24 */ /* 0x004fc8000f8e00ff */
[----:B------:R2:W3:Y:S03]  /*11100*/  SYNCS.PHASECHK.TRANS64.TRYWAIT P1, [R89+URZ+0x2a830], R14 ;  /* 0x02a8300e590075a7 */ /* 0x0004e6000802017f */
[----:B---3--:R-:W-:Y:S05]  /*11110*/  @!P1 NANOSLEEP.SYNCS 0x989680 ;  /* 0x009896800000995d */ /* 0x008fea0003900000 */
[----:B------:R-:W3:Y:S02]  /*11120*/  @!P1 SYNCS.PHASECHK.TRANS64 P1, [R89+URZ+0x2a830], R14 ;  /* 0x02a8300e590095a7 */ /* 0x000ee4000802007f */
[----:B---3--:R-:W-:Y:S05]  /*11130*/  @!P1 BRA `(.L_x_898) ;  /* 0xfffffffc00ec9947 */ /* 0x008fea000383ffff */
[----:B------:R-:W-:Y:S05]  /*11140*/  BRA `(.L_x_897) ;  /* 0xffffff3000f47947 */ /* 0x000fea000383ffff */
.L_x_902:
[----:B---3--:R-:W-:-:S04]  /*11150*/  IMAD.U32 R175, RZ, RZ, UR6 ;  /* 0x00000006ffaf7e24 */ /* 0x008fc8000f8e00ff */
[----:B------:R3:W4:Y:S03]  /*11160*/  SYNCS.PHASECHK.TRANS64.TRYWAIT P1, [R175+URZ+0x2a850], R0 ;  /* 0x02a85000af0075a7 */ /* 0x000726000802017f */
[----:B----4-:R-:W-:Y:S05]  /*11170*/  @!P1 NANOSLEEP.SYNCS 0x989680 ;  /* 0x009896800000995d */ /* 0x010fea0003900000 */
[----:B------:R-:W4:Y:S02]  /*11180*/  @!P1 SYNCS.PHASECHK.TRANS64 P1, [R175+URZ+0x2a850], R0 ;  /* 0x02a85000af0095a7 */ /* 0x000f24000802007f */
[----:B----4-:R-:W-:Y:S05]  /*11190*/  @!P1 BRA `(.L_x_902) ;  /* 0xfffffffc00ec9947 */ /* 0x010fea000383ffff */
[----:B------:R-:W-:Y:S05]  /*111a0*/  BRA `(.L_x_901) ;  /* 0xffffff3c00147947 */ /* 0x000fea000383ffff */
.L_x_919:
[----:B--2---:R-:W-:-:S04]  /*111b0*/  IMAD.U32 R12, RZ, RZ, UR6 ;  /* 0x00000006ff0c7e24 */ /* 0x004fc8000f8e00ff */
[----:B------:R2:W3:Y:S03]  /*111c0*/  SYNCS.PHASECHK.TRANS64.TRYWAIT P1, [R12+URZ+0x2a830], R3 ;  /* 0x02a830030c0075a7 */ /* 0x0004e6000802017f */
[----:B---3--:R-:W-:Y:S05]  /*111d0*/  @!P1 NANOSLEEP.SYNCS 0x989680 ;  /* 0x009896800000995d */ /* 0x008fea0003900000 */
[----:B------:R-:W3:Y:S02]  /*111e0*/  @!P1 SYNCS.PHASECHK.TRANS64 P1, [R12+URZ+0x2a830], R3 ;  /* 0x02a830030c0095a7 */ /* 0x000ee4000802007f */
[----:B---3--:R-:W-:Y:S05]  /*111f0*/  @!P1 BRA `(.L_x_919) ;  /* 0xfffffffc00ec9947 */ /* 0x008fea000383ffff */
[----:B------:R-:W-:Y:S05]  /*11200*/  BRA `(.L_x_918) ;  /* 0xffffff6000847947 */ /* 0x000fea000383ffff */
.L_x_923:
[----:B-12---:R-:W-:-:S04]  /*11210*/  IMAD.U32 R3, RZ, RZ, UR11 ;  /* 0x0000000bff037e24 */ /* 0x006fc8000f8e00ff */
[----:B------:R1:W2:Y:S03]  /*11220*/  SYNCS.PHASECHK.TRANS64.TRYWAIT P1, [R3+URZ+0x2a850], R0 ;  /* 0x02a85000030075a7 */ /* 0x0002a6000802017f */
[----:B--2---:R-:W-:Y:S05]  /*11230*/  @!P1 NANOSLEEP.SYNCS 0x989680 ;  /* 0x009896800000995d */ /* 0x004fea0003900000 */
[----:B------:R-:W2:Y:S02]  /*11240*/  @!P1 SYNCS.PHASECHK.TRANS64 P1, [R3+URZ+0x2a850], R0 ;  /* 0x02a85000030095a7 */ /* 0x000ea4000802007f */
[----:B--2---:R-:W-:Y:S05]  /*11250*/  @!P1 BRA `(.L_x_923) ;  /* 0xfffffffc00ec9947 */ /* 0x004fea000383ffff */
[----:B------:R-:W-:Y:S05]  /*11260*/  BRA `(.L_x_922) ;  /* 0xffffff6800a47947 */ /* 0x000fea000383ffff */
.L_x_929:
[----:B--2---:R-:W-:-:S04]  /*11270*/  IMAD.U32 R12, RZ, RZ, UR6 ;  /* 0x00000006ff0c7e24 */ /* 0x004fc8000f8e00ff */
[----:B------:R2:W3:Y:S03]  /*11280*/  SYNCS.PHASECHK.TRANS64.TRYWAIT P1, [R12+URZ+0x2a830], R3 ;  /* 0x02a830030c0075a7 */ /* 0x0004e6000802017f */
[----:B---3--:R-:W-:Y:S05]  /*11290*/  @!P1 NANOSLEEP.SYNCS 0x989680 ;  /* 0x009896800000995d */ /* 0x008fea0003900000 */
[----:B------:R-:W3:Y:S02]  /*112a0*/  @!P1 SYNCS.PHASECHK.TRANS64 P1, [R12+URZ+0x2a830], R3 ;  /* 0x02a830030c0095a7 */ /* 0x000ee4000802007f */
[----:B---3--:R-:W-:Y:S05]  /*112b0*/  @!P1 BRA `(.L_x_929) ;  /* 0xfffffffc00ec9947 */ /* 0x008fea000383ffff */
[----:B------:R-:W-:Y:S05]  /*112c0*/  BRA `(.L_x_928) ;  /* 0xffffff7c00787947 */ /* 0x000fea000383ffff */
.L_x_933:
[----:B-12---:R-:W-:-:S04]  /*112d0*/  IMAD.U32 R3, RZ, RZ, UR10 ;  /* 0x0000000aff037e24 */ /* 0x006fc8000f8e00ff */
[----:B------:R1:W2:Y:S03]  /*112e0*/  SYNCS.PHASECHK.TRANS64.TRYWAIT P1, [R3+URZ+0x2a850], R0 ;  /* 0x02a85000030075a7 */ /* 0x0002a6000802017f */
[----:B--2---:R-:W-:Y:S05]  /*112f0*/  @!P1 NANOSLEEP.SYNCS 0x989680 ;  /* 0x009896800000995d */ /* 0x004fea0003900000 */
[----:B------:R-:W2:Y:S02]  /*11300*/  @!P1 SYNCS.PHASECHK.TRANS64 P1, [R3+URZ+0x2a850], R0 ;  /* 0x02a85000030095a7 */ /* 0x000ea4000802007f */
[----:B--2---:R-:W-:Y:S05]  /*11310*/  @!P1 BRA `(.L_x_933) ;  /* 0xfffffffc00ec9947 */ /* 0x004fea000383ffff */
[----:B------:R-:W-:Y:S05]  /*11320*/  BRA `(.L_x_932) ;  /* 0xffffff8400987947 */ /* 0x000fea000383ffff */
.L_x_946:
[----:B--2---:R-:W-:-:S04]  /*11330*/  IMAD.U32 R5, RZ, RZ, UR5 ;  /* 0x00000005ff057e24 */ /* 0x004fc8000f8e00ff */
[----:B------:R2:W3:Y:S03]  /*11340*/  SYNCS.PHASECHK.TRANS64.TRYWAIT P0, [R5+URZ+0x2a850], R0 ;  /* 0x02a85000050075a7 */ /* 0x0004e6000800017f */
[----:B---3--:R-:W-:Y:S05]  /*11350*/  @!P0 NANOSLEEP.SYNCS 0x989680 ;  /* 0x009896800000895d */ /* 0x008fea0003900000 */
[----:B------:R-:W3:Y:S02]  /*11360*/  @!P0 SYNCS.PHASECHK.TRANS64 P0, [R5+URZ+0x2a850], R0 ;  /* 0x02a85000050085a7 */ /* 0x000ee4000800007f */
[----:B---3--:R-:W-:Y:S05]  /*11370*/  @!P0 BRA `(.L_x_946) ;  /* 0xfffffffc00ec8947 */ /* 0x008fea000383ffff */
[----:B------:R-:W-:Y:S05]  /*11380*/  BRA `(.L_x_945) ;  /* 0xffffffac00707947 */ /* 0x000fea000383ffff */
.L_x_976:
[----:B------:R-:W1:Y:S01]  /*11390*/  S2R R18, SR_TID.X ;  /* 0x0000000000127919 */ /* 0x000e620000002100 */
        /* <DEDUP_REMOVED lines=9> */
.L_x_1026:
[----:B------:R-:W-:Y:S05]  /*11430*/  BRA `(.L_x_1027) ;  /* 0xffffffd400f47947 */ /* 0x000fea000383ffff */
.L_x_977:
[----:B------:R-:W-:Y:S01]  /*11440*/  BSSY B0, `(.L_x_1028) ;  /* 0x0000006000007945 */ /* 0x000fe20003800000 */
[----:B------:R-:W-:-:S07]  /*11450*/  IMAD.MOV.U32 R15, RZ, RZ, -0x1 ;  /* 0xffffffffff0f7424 */ /* 0x000fce00078e00ff */
[----:B------:R-:W-:Y:S05]  /*11460*/  WARPSYNC.COLLECTIVE R15, `(.L_x_1029) ;  /* 0x000000000f0c7348 */ /* 0x000fea0003c00000 */
[----:B------:R-:W-:Y:S02]  /*11470*/  ELECT P6, UR62, PT ;  /* 0x00000000003e782f */ /* 0x000fe400038c0000 */
[----:B------:R-:W-:Y:S01]  /*11480*/  MOV R14, UR62 ;  /* 0x0000003e000e7c02 */ /* 0x000fe20008000f00 */
[----:B------:R-:W-:Y:S10]  /*11490*/  ENDCOLLECTIVE ;  /* 0x000000000000791b */ /* 0x000ff40003800000 */
.L_x_1029:
[----:B------:R-:W-:Y:S05]  /*114a0*/  BSYNC B0 ;  /* 0x0000000000007941 */ /* 0x000fea0003800000 */
.L_x_1028:
[----:B------:R-:W-:Y:S05]  /*114b0*/  BRA `(.L_x_1030) ;  /* 0xffffffd400e47947 */ /* 0x000fea000383ffff */
.L_x_980:
[----:B-1----:R1:W2:Y:S02]  /*114c0*/  SYNCS.PHASECHK.TRANS64.TRYWAIT P2, [R8+URZ+0x2a840], R7 ;  /* 0x02a84007080075a7 */ /* 0x0022a4000804017f */
[----:B--2---:R-:W-:Y:S05]  /*114d0*/  @!P2 NANOSLEEP.SYNCS 0x989680 ;  /* 0x009896800000a95d */ /* 0x004fea0003900000 */
[----:B------:R-:W2:Y:S02]  /*114e0*/  @!P2 SYNCS.PHASECHK.TRANS64 P2, [R8+URZ+0x2a840], R7 ;  /* 0x02a840070800a5a7 */ /* 0x000ea4000804007f */
[----:B--2---:R-:W-:Y:S05]  /*114f0*/  @!P2 BRA `(.L_x_980) ;  /* 0xfffffffc00f0a947 */ /* 0x004fea000383ffff */
[----:B------:R-:W-:Y:S05]  /*11500*/  BRA `(.L_x_1031) ;  /* 0xffffffd800407947 */ /* 0x000fea000383ffff */
.L_x_982:
[----:B-1----:R-:W-:-:S04]  /*11510*/  IMAD.U32 R8, RZ, RZ, UR38 ;  /* 0x00000026ff087e24 */ /* 0x002fc8000f8e00ff */
[----:B------:R1:W2:Y:S03]  /*11520*/  SYNCS.PHASECHK.TRANS64.TRYWAIT P2, [R8+URZ+0x2a820], R7 ;  /* 0x02a82007080075a7 */ /* 0x0002a6000804017f */
[----:B--2---:R-:W-:Y:S05]  /*11530*/  @!P2 NANOSLEEP.SYNCS 0x989680 ;  /* 0x009896800000a95d */ /* 0x004fea0003900000 */
[----:B------:R-:W2:Y:S02]  /*11540*/  @!P2 SYNCS.PHASECHK.TRANS64 P2, [R8+URZ+0x2a820], R7 ;  /* 0x02a820070800a5a7 */ /* 0x000ea4000804007f */
[----:B--2---:R-:W-:Y:S05]  /*11550*/  @!P2 BRA `(.L_x_982) ;  /* 0xfffffffc00eca947 */ /* 0x004fea000383ffff */
[----:B------:R-:W-:Y:S05]  /*11560*/  BRA `(.L_x_1032) ;  /* 0xffffffdc004c7947 */ /* 0x000fea000383ffff */
.L_x_988:
[----:B-1----:R1:W2:Y:S02]  /*11570*/  SYNCS.PHASECHK.TRANS64.TRYWAIT P3, [R3+URZ+0x2a840], R2 ;  /* 0x02a84002030075a7 */ /* 0x0022a4000806017f */
[----:B--2---:R-:W-:Y:S05]  /*11580*/  @!P3 NANOSLEEP.SYNCS 0x989680 ;  /* 0x009896800000b95d */ /* 0x004fea0003900000 */
[----:B------:R-:W2:Y:S02]  /*11590*/  @!P3 SYNCS.PHASECHK.TRANS64 P3, [R3+URZ+0x2a840], R2 ;  /* 0x02a840020300b5a7 */ /* 0x000ea4000806007f */
[----:B--2---:R-:W-:Y:S05]  /*115a0*/  @!P3 BRA `(.L_x_988) ;  /* 0xfffffffc00f0b947 */ /* 0x004fea000383ffff */
[----:B------:R-:W-:Y:S05]  /*115b0*/  BRA `(.L_x_1033) ;  /* 0xffffffdc00f07947 */ /* 0x000fea000383ffff */
.L_x_990:
[----:B-1----:R1:W2:Y:S02]  /*115c0*/  SYNCS.PHASECHK.TRANS64.TRYWAIT P3, [R2+URZ+0x60], R3 ;  /* 0x00006003020075a7 */ /* 0x0022a4000806017f */
[----:B--2---:R-:W-:Y:S05]  /*115d0*/  @!P3 NANOSLEEP.SYNCS 0x989680 ;  /* 0x009896800000b95d */ /* 0x004fea0003900000 */
[----:B------:R-:W2:Y:S02]  /*115e0*/  @!P3 SYNCS.PHASECHK.TRANS64 P3, [R2+URZ+0x60], R3 ;  /* 0x000060030200b5a7 */ /* 0x000ea4000806007f */
[----:B--2---:R-:W-:Y:S05]  /*115f0*/  @!P3 BRA `(.L_x_990) ;  /* 0xfffffffc00f0b947 */ /* 0x004fea000383ffff */
[----:B------:R-:W-:Y:S05]  /*11600*/  BRA `(.L_x_1034) ;  /* 0xffffffe000787947 */ /* 0x000fea000383ffff */
.L_x_996:
[----:B-1----:R1:W2:Y:S02]  /*11610*/  SYNCS.PHASECHK.TRANS64.TRYWAIT P3, [R3+URZ+0x2a840], R2 ;  /* 0x02a84002030075a7 */ /* 0x0022a4000806017f */
[----:B--2---:R-:W-:Y:S05]  /*11620*/  @!P3 NANOSLEEP.SYNCS 0x989680 ;  /* 0x009896800000b95d */ /* 0x004fea0003900000 */
[----:B------:R-:W2:Y:S02]  /*11630*/  @!P3 SYNCS.PHASECHK.TRANS64 P3, [R3+URZ+0x2a840], R2 ;  /* 0x02a840020300b5a7 */ /* 0x000ea4000806007f */
[----:B--2---:R-:W-:Y:S05]  /*11640*/  @!P3 BRA `(.L_x_996) ;  /* 0xfffffffc00f0b947 */ /* 0x004fea000383ffff */
[----:B------:R-:W-:Y:S05]  /*11650*/  BRA `(.L_x_1035) ;  /* 0xffffffe400987947 */ /* 0x000fea000383ffff */
.L_x_998:
[----:B-1----:R1:W2:Y:S02]  /*11660*/  SYNCS.PHASECHK.TRANS64.TRYWAIT P3, [R2+URZ+0x60], R17 ;  /* 0x00006011020075a7 */ /* 0x0022a4000806017f */
[----:B--2---:R-:W-:Y:S05]  /*11670*/  @!P3 NANOSLEEP.SYNCS 0x989680 ;  /* 0x009896800000b95d */ /* 0x004fea0003900000 */
[----:B------:R-:W2:Y:S02]  /*11680*/  @!P3 SYNCS.PHASECHK.TRANS64 P3, [R2+URZ+0x60], R17 ;  /* 0x000060110200b5a7 */ /* 0x000ea4000806007f */
[----:B--2---:R-:W-:Y:S05]  /*11690*/  @!P3 BRA `(.L_x_998) ;  /* 0xfffffffc00f0b947 */ /* 0x004fea000383ffff */
[----:B------:R-:W-:Y:S05]  /*116a0*/  BRA `(.L_x_1036) ;  /* 0xffffffe800207947 */ /* 0x000fea000383ffff */
.L_x_1003:
[----:B--2---:R2:W3:Y:S02]  /*116b0*/  SYNCS.PHASECHK.TRANS64.TRYWAIT P2, [R2+URZ+0x2a840], R3 ;  /* 0x02a84003020075a7 */ /* 0x0044e4000804017f */
[----:B---3--:R-:W-:Y:S05]  /*116c0*/  @!P2 NANOSLEEP.SYNCS 0x989680 ;  /* 0x009896800000a95d */ /* 0x008fea0003900000 */
[----:B------:R-:W3:Y:S02]  /*116d0*/  @!P2 SYNCS.PHASECHK.TRANS64 P2, [R2+URZ+0x2a840], R3 ;  /* 0x02a840030200a5a7 */ /* 0x000ee4000804007f */
[----:B---3--:R-:W-:Y:S05]  /*116e0*/  @!P2 BRA `(.L_x_1003) ;  /* 0xfffffffc00f0a947 */ /* 0x008fea000383ffff */
[----:B------:R-:W-:Y:S05]  /*116f0*/  BRA `(.L_x_1037) ;  /* 0xffffffec00087947 */ /* 0x000fea000383ffff */
.L_x_1005:
[----:B-1----:R1:W2:Y:S02]  /*11700*/  SYNCS.PHASECHK.TRANS64.TRYWAIT P2, [R2+URZ+0x60], R11 ;  /* 0x0000600b020075a7 */ /* 0x0022a4000804017f */
[----:B--2---:R-:W-:Y:S05]  /*11710*/  @!P2 NANOSLEEP.SYNCS 0x989680 ;  /* 0x009896800000a95d */ /* 0x004fea0003900000 */
[----:B------:R-:W2:Y:S02]  /*11720*/  @!P2 SYNCS.PHASECHK.TRANS64 P2, [R2+URZ+0x60], R11 ;  /* 0x0000600b0200a5a7 */ /* 0x000ea4000804007f */
[----:B--2---:R-:W-:Y:S05]  /*11730*/  @!P2 BRA `(.L_x_1005) ;  /* 0xfffffffc00f0a947 */ /* 0x004fea000383ffff */
[----:B------:R-:W-:Y:S05]  /*11740*/  BRA `(.L_x_1038) ;  /* 0xffffffec009c7947 */ /* 0x000fea000383ffff */
.L_x_1012:
[----:B-1----:R1:W2:Y:S02]  /*11750*/  SYNCS.PHASECHK.TRANS64.TRYWAIT P0, [R3+URZ+0x2a860], R0 ;  /* 0x02a86000030075a7 */ /* 0x0022a4000800017f */
[----:B--2---:R-:W-:Y:S05]  /*11760*/  @!P0 NANOSLEEP.SYNCS 0x989680 ;  /* 0x009896800000895d */ /* 0x004fea0003900000 */
[----:B------:R-:W2:Y:S02]  /*11770*/  @!P0 SYNCS.PHASECHK.TRANS64 P0, [R3+URZ+0x2a860], R0 ;  /* 0x02a86000030085a7 */ /* 0x000ea4000800007f */
[----:B--2---:R-:W-:Y:S05]  /*11780*/  @!P0 BRA `(.L_x_1012) ;  /* 0xfffffffc00f08947 */ /* 0x004fea000383ffff */
[----:B------:R-:W-:Y:S05]  /*11790*/  BRA `(.L_x_1039) ;  /* 0xfffffff000787947 */ /* 0x000fea000383ffff */
.L_x_1014:
[----:B------:R-:W-:Y:S01]  /*117a0*/  BSSY B0, `(.L_x_1040) ;  /* 0x0000007000007945 */ /* 0x000fe20003800000 */
[----:B------:R-:W-:Y:S02]  /*117b0*/  IMAD.MOV.U32 R12, RZ, RZ, RZ ;  /* 0x000000ffff0c7224 */ /* 0x000fe400078e00ff */
[----:B------:R-:W-:Y:S02]  /*117c0*/  IMAD.MOV.U32 R11, RZ, RZ, 0x1f ;  /* 0x0000001fff0b7424 */ /* 0x000fe400078e00ff */
[----:B------:R-:W-:-:S07]  /*117d0*/  IMAD.MOV.U32 R15, RZ, RZ, -0x1 ;  /* 0xffffffffff0f7424 */ /* 0x000fce00078e00ff */
[----:B------:R-:W-:Y:S05]  /*117e0*/  WARPSYNC.COLLECTIVE R15, `(.L_x_1041) ;  /* 0x000000000f087348 */ /* 0x000fea0003c00000 */
[----:B------:R1:W2:Y:S02]  /*117f0*/  SHFL.IDX P6, R14, R13, R12, R11 ;  /* 0x0000000c0d0e7389 */ /* 0x0002a400000c000b */
[----:B-12---:R-:W-:Y:S01]  /*11800*/  ENDCOLLECTIVE ;  /* 0x000000000000791b */ /* 0x006fe20003800000 */
.L_x_1041:
[----:B------:R-:W-:Y:S05]  /*11810*/  BSYNC B0 ;  /* 0x0000000000007941 */ /* 0x000fea0003800000 */
.L_x_1040:
[----:B------:R-:W-:Y:S05]  /*11820*/  BRA `(.L_x_1042) ;  /* 0xfffffff000f47947 */ /* 0x000fea000383ffff */
.L_x_1016:
[----:B--2---:R2:W3:Y:S02]  /*11830*/  SYNCS.PHASECHK.TRANS64.TRYWAIT P0, [R7+URZ+0x2a820], R0 ;  /* 0x02a82000070075a7 */ /* 0x0044e4000800017f */
[----:B---3--:R-:W-:Y:S05]  /*11840*/  @!P0 NANOSLEEP.SYNCS 0x989680 ;  /* 0x009896800000895d */ /* 0x008fea0003900000 */
[----:B------:R-:W3:Y:S02]  /*11850*/  @!P0 SYNCS.PHASECHK.TRANS64 P0, [R7+URZ+0x2a820], R0 ;  /* 0x02a82000070085a7 */ /* 0x000ee4000800007f */
[----:B---3--:R-:W-:Y:S05]  /*11860*/  @!P0 BRA `(.L_x_1016) ;  /* 0xfffffffc00f08947 */ /* 0x008fea000383ffff */
[----:B------:R-:W-:Y:S05]  /*11870*/  BRA `(.L_x_1043) ;  /* 0xfffffff400447947 */ /* 0x000fea000383ffff */
.L_x_1020:
[----:B--2---:R2:W3:Y:S02]  /*11880*/  SYNCS.PHASECHK.TRANS64.TRYWAIT P0, [R5+URZ], R4 ;  /* 0x00000004050075a7 */ /* 0x0044e4000800017f */
[----:B---3--:R-:W-:Y:S05]  /*11890*/  @!P0 NANOSLEEP.SYNCS 0x989680 ;  /* 0x009896800000895d */ /* 0x008fea0003900000 */
[----:B------:R-:W3:Y:S02]  /*118a0*/  @!P0 SYNCS.PHASECHK.TRANS64 P0, [R5+URZ], R4 ;  /* 0x00000004050085a7 */ /* 0x000ee4000800007f */
[----:B---3--:R-:W-:Y:S05]  /*118b0*/  @!P0 BRA `(.L_x_1020) ;  /* 0xfffffffc00f08947 */ /* 0x008fea000383ffff */
[----:B------:R-:W-:Y:S05]  /*118c0*/  BRA `(.L_x_1044) ;  /* 0xfffffff400a07947 */ /* 0x000fea000383ffff */
.L_x_1021:
[----:B---3--:R3:W4:Y:S02]  /*118d0*/  SYNCS.PHASECHK.TRANS64.TRYWAIT P0, [R3+URZ], R0 ;  /* 0x00000000030075a7 */ /* 0x008724000800017f */
[----:B----4-:R-:W-:Y:S05]  /*118e0*/  @!P0 NANOSLEEP.SYNCS 0x989680 ;  /* 0x009896800000895d */ /* 0x010fea0003900000 */
[----:B------:R-:W4:Y:S02]  /*118f0*/  @!P0 SYNCS.PHASECHK.TRANS64 P0, [R3+URZ], R0 ;  /* 0x00000000030085a7 */ /* 0x000f24000800007f */
[----:B----4-:R-:W-:Y:S05]  /*11900*/  @!P0 BRA `(.L_x_1021) ;  /* 0xfffffffc00f08947 */ /* 0x010fea000383ffff */
[----:B------:R-:W-:Y:S05]  /*11910*/  BRA `(.L_x_1045) ;  /* 0xfffffff400947947 */ /* 0x000fea000383ffff */
.L_x_1023:
[----:B--2---:R2:W3:Y:S02]  /*11920*/  SYNCS.PHASECHK.TRANS64.TRYWAIT P0, [R5+URZ], R4 ;  /* 0x00000004050075a7 */ /* 0x0044e4000800017f */
[----:B---3--:R-:W-:Y:S05]  /*11930*/  @!P0 NANOSLEEP.SYNCS 0x989680 ;  /* 0x009896800000895d */ /* 0x008fea0003900000 */
[----:B------:R-:W3:Y:S02]  /*11940*/  @!P0 SYNCS.PHASECHK.TRANS64 P0, [R5+URZ], R4 ;  /* 0x00000004050085a7 */ /* 0x000ee4000800007f */
[----:B---3--:R-:W-:Y:S05]  /*11950*/  @!P0 BRA `(.L_x_1023) ;  /* 0xfffffffc00f08947 */ /* 0x008fea000383ffff */
[----:B------:R-:W-:Y:S05]  /*11960*/  BRA `(.L_x_1046) ;  /* 0xfffffff400987947 */ /* 0x000fea000383ffff */
.L_x_1047:
        /* <DEDUP_REMOVED lines=9> */
.L_x_11934:


//--------------------- .text._ZN7cutlass13device_kernelIN5flash11enable_sm90INS1_16FlashAttnFwdSm90INS1_25CollectiveMainloopFwdSm90ILi2EN4cute5tupleIJNS5_1CILi1EEES8_S8_EEENS6_IJNS7_ILi128EEENS7_ILi96EEENS7_ILi192EEEEEELi128ENS_10bfloat16_tEfNS_4arch4Sm90ELb0ELb1ELb0ELb1ELb0ELb0ELb0ELb1ELb1ELb0ELb0ELb0EEENS1_21CollectiveEpilogueFwdINS6_IJSA_SA_SB_EEES9_SE_SG_Li256ELb1ELb0ELb0ELb0EEENS1_36VarlenDynamicPersistentTileSchedulerILi128ELi96ELi256ELi32ELb0ELb0ELb1ELb1ELb0ELb1EEEEEEEEEvNT_6ParamsE --------------------------
	.section	.text._ZN7cutlass13device_kernelIN5flash11enable_sm90INS1_16FlashAttnFwdSm90INS1_25CollectiveMainloopFwdSm90ILi2EN4cute5tupleIJNS5_1CILi1EEES8_S8_EEENS6_IJNS7_ILi128EEENS7_ILi96EEENS7_ILi192EEEEEELi128ENS_10bfloat16_tEfNS_4arch4Sm90ELb0ELb1ELb0ELb1ELb0ELb0ELb0ELb1ELb1ELb0ELb0ELb0EEENS1_21CollectiveEpilogueFwdINS6_IJSA_SA_SB_EEES9_SE_SG_Li256ELb1ELb0ELb0ELb0EEENS1_36VarlenDynamicPersistentTileSchedulerILi128ELi96ELi256ELi32ELb0ELb0ELb1ELb1ELb0ELb1EEEEEEEEEvNT_6ParamsE,"ax",@progbits
	.align	128
.text._ZN7cutlass13device_kernelIN5flash11enable_sm90INS1_16FlashAttnFwdSm90INS1_25CollectiveMainloopFwdSm90ILi2EN4cute5tupleIJNS5_1CILi1EEES8_S8_EEENS6_IJNS7_ILi128EEENS7_ILi96EEENS7_ILi192EEEEEELi128ENS_10bfloat16_tEfNS_4arch4Sm90ELb0ELb1ELb0ELb1ELb0ELb0ELb0ELb1ELb1ELb0ELb0ELb0EEENS1_21CollectiveEpilogueFwdINS6_IJSA_SA_SB_EEES9_SE_SG_Li256ELb1ELb0ELb0ELb0EEENS1_36VarlenDynamicPersistentTileSchedulerILi128ELi96ELi256ELi32ELb0ELb0ELb1ELb1ELb0ELb1EEEEEEEEEvNT_6ParamsE:
        .type           _ZN7cutlass13device_kernelIN5flash11enable_sm90INS1_16FlashAttnFwdSm90INS1_25CollectiveMainloopFwdSm90ILi2EN4cute5tupleIJNS5_1CILi1EEES8_S8_EEENS6_IJNS7_ILi128EEENS7_ILi96EEENS7_ILi192EEEEEELi128ENS_10bfloat16_tEfNS_4arch4Sm90ELb0ELb1ELb0ELb1ELb0ELb0ELb0ELb1ELb1ELb0ELb0ELb0EEENS1_21CollectiveEpilogueFwdINS6_IJSA_SA_SB_EEES9_SE_SG_Li256ELb1ELb0ELb0ELb0EEENS1_36VarlenDynamicPersistentTileSchedulerILi128ELi96ELi256ELi32ELb0ELb0ELb1ELb1ELb0ELb1EEEEEEEEEvNT_6ParamsE,@function
        .size           _ZN7cutlass13device_kernelIN5flash11enable_sm90INS1_16FlashAttnFwdSm90INS1_25CollectiveMainloopFwdSm90ILi2EN4cute5tupleIJNS5_1CILi1EEES8_S8_EEENS6_IJNS7_ILi128EEENS7_ILi96EEENS7_ILi192EEEEEELi128ENS_10bfloat16_tEfNS_4arch4Sm90ELb0ELb1ELb0ELb1ELb0ELb0ELb0ELb1ELb1ELb0ELb0ELb0EEENS1_21CollectiveEpilogueFwdINS6_IJSA_SA_SB_EEES9_SE_SG_Li256ELb1ELb0ELb0ELb0EEENS1_36VarlenDynamicPersistentTileSchedulerILi128ELi96ELi256ELi32ELb0ELb0ELb1ELb1ELb0ELb1EEEEEEEEEvNT_6ParamsE,(.L_x_11935 - _ZN7cutlass13device_kernelIN5flash11enable_sm90INS1_16FlashAttnFwdSm90INS1_25CollectiveMainloopFwdSm90ILi2EN4cute5tupleIJNS5_1CILi1EEES8_S8_EEENS6_IJNS7_ILi128EEENS7_ILi96EEENS7_ILi192EEEEEELi128ENS_10bfloat16_tEfNS_4arch4Sm90ELb0ELb1ELb0ELb1ELb0ELb0ELb0ELb1ELb1ELb0ELb0ELb0EEENS1_21CollectiveEpilogueFwdINS6_IJSA_SA_SB_EEES9_SE_SG_Li256ELb1ELb0ELb0ELb0EEENS1_36VarlenDynamicPersistentTileSchedulerILi128ELi96ELi256ELi32ELb0ELb0ELb1ELb1ELb0ELb1EEEEEEEEEvNT_6ParamsE)
        .other          _ZN7cutlass13device_kernelIN5flash11enable_sm90INS1_16FlashAttnFwdSm90INS1_25CollectiveMainloopFwdSm90ILi2EN4cute5tupleIJNS5_1CILi1EEES8_S8_EEENS6_IJNS7_ILi128EEENS7_ILi96EEENS7_ILi192EEEEEELi128ENS_10bfloat16_tEfNS_4arch4Sm90ELb0ELb1ELb0ELb1ELb0ELb0ELb0ELb1ELb1ELb0ELb0ELb0EEENS1_21CollectiveEpilogueFwdINS6_IJSA_SA_SB_EEES9_SE_SG_Li256ELb1ELb0ELb0ELb0EEENS1_36VarlenDynamicPersistentTileSchedulerILi128ELi96ELi256ELi32ELb0ELb0ELb1ELb1ELb0ELb1EEEEEEEEEvNT_6ParamsE,@"STO_CUDA_ENTRY STV_DEFAULT"
_ZN7cutlass13device_kernelIN5flash11enable_sm90INS1_16FlashAttnFwdSm90INS1_25CollectiveMainloopFwdSm90ILi2EN4cute5tupleIJNS5_1CILi1EEES8_S8_EEENS6_IJNS7_ILi128EEENS7_ILi96EEENS7_ILi192EEEEEELi128ENS_10bfloat16_tEfNS_4arch4Sm90ELb0ELb1ELb0ELb1ELb0ELb0ELb0ELb1ELb1ELb0ELb0ELb0EEENS1_21CollectiveEpilogueFwdINS6_IJSA_SA_SB_EEES9_SE_SG_Li256ELb1ELb0ELb0ELb0EEENS1_36VarlenDynamicPersistentTileSchedulerILi128ELi96ELi256ELi32ELb0ELb0ELb1ELb1ELb0ELb1EEEEEEEEEvNT_6ParamsE:
        /* <DEDUP_REMOVED lines=20> */
.L_x_1049:
[----:B------:R-:W-:Y:S05]  /*0140*/  BSYNC B0 ;  /* 0x0000000000007941 */ /* 0x000fea0003800000 */
.L_x_1048:
        /* <DEDUP_REMOVED lines=40> */
.L_x_1050:
        /* <DEDUP_REMOVED lines=22> */
.L_x_1051:
        /* <DEDUP_REMOVED lines=18> */
.L_x_1052:
        /* <DEDUP_REMOVED lines=22> */
.L_x_1053:
        /* <DEDUP_REMOVED lines=22> */
.L_x_1054:
[----:B0-----:R-:W-:Y:S01]  /*0910*/  ISETP.NE.AND P0, PT, R2, RZ, PT ;  /* 0x000000ff0200720c */ /* 0x001fe20003f05270 */
[----:B------:R-:W-:Y:S01]  /*0920*/  IMAD.MOV.U32 R2, RZ, RZ, 0x1 ;  /* 0x00000001ff027424 */ /* 0x000fe200078e00ff */
[----:B------:R-:W-:Y:S01]  /*0930*/  NOP ;  /* 0x0000000000007918 */ /* 0x000fe20000000000 */
[----:B------:R-:W-:-:S03]  /*0940*/  ULDC.64 UR60, c[0x0][0x208] ;  /* 0x00008200003c7ab9 */ /* 0x000fc60000000a00 */
[----:B------:R-:W-:-:S05]  /*0950*/  SEL R2, R2, 0x2, !P0 ;  /* 0x0000000202027807 */ /* 0x000fca0004000000 */
[----:B------:R0:W-:Y:S01]  /*0960*/  STL [R1+0x20], R2 ;  /* 0x0000200201007387 */ /* 0x0001e20000100800 */
[----:B-123--:R-:W-:Y:S06]  /*0970*/  BAR.SYNC.DEFER_BLOCKING 0x0 ;  /* 0x0000000000007b1d */ /* 0x00efec0000010000 */
[----:B------:R-:W-:Y:S05]  /*0980*/  @!P0 BRA `(.L_x_1055) ;  /* 0x000000dc003c8947 */ /* 0x000fea0003800000 */
.L_x_1056:
        /* <DEDUP_REMOVED lines=14> */
[----:B------:R-:W2:Y:S01]  /*0a70*/  LDL.LU R8, [R1+0x20] ;  /* 0x0000200001087983 */ /* 0x000ea20000300800 */
[----:B------:R-:W1:Y:S02]  /*0a80*/  S2R R0, SR_TID.X ;  /* 0x0000000000007919 */ /* 0x000e640000002100 */
[----:B-1----:R-:W-:-:S05]  /*0a90*/  VIADD R174, R0, 0xffffff80 ;  /* 0xffffff8000ae7836 */ /* 0x002fca0000000000 */
[----:B------:R-:W-:-:S04]  /*0aa0*/  SHF.R.S32.HI R3, RZ, 0x1f, R174 ;  /* 0x0000001fff037819 */ /* 0x000fc800000114ae */
[----:B------:R-:W-:-:S04]  /*0ab0*/  LEA.HI R5, R3, R174, RZ, 0x7 ;  /* 0x000000ae03057211 */ /* 0x000fc800078f38ff */
[----:B------:R-:W-:-:S05]  /*0ac0*/  LOP3.LUT R7, R5, 0xffffff80, RZ, 0xc0, !PT ;  /* 0xffffff8005077812 */ /* 0x000fca00078ec0ff */
[----:B------:R-:W-:-:S05]  /*0ad0*/  IMAD.IADD R170, R174, 0x1, -R7 ;  /* 0x00000001aeaa7824 */ /* 0x000fca00078e0a07 */
[----:B------:R-:W-:-:S04]  /*0ae0*/  SHF.R.S32.HI R11, RZ, 0x1f, R170 ;  /* 0x0000001fff0b7819 */ /* 0x000fc800000114aa */
[----:B------:R-:W-:-:S04]  /*0af0*/  LEA.HI R4, R11, R170, RZ, 0x2 ;  /* 0x000000aa0b047211 */ /* 0x000fc800078f10ff */
[--C-:B------:R-:W-:Y:S02]  /*0b00*/  SHF.R.S32.HI R6, RZ, 0x2, R4.reuse ;  /* 0x00000002ff067819 */ /* 0x100fe40000011404 */
[----:B------:R-:W-:-:S04]  /*0b10*/  SHF.R.S32.HI R7, RZ, 0x1f, R4 ;  /* 0x0000001fff077819 */ /* 0x000fc80000011404 */
[----:B------:R-:W-:Y:S02]  /*0b20*/  LEA.HI R7, R7, R6, RZ, 0x3 ;  /* 0x0000000607077211 */ /* 0x000fe400078f18ff */
[-C--:B------:R-:W-:Y:S02]  /*0b30*/  LEA.HI R0, R3, R174.reuse, RZ, 0x4 ;  /* 0x000000ae03007211 */ /* 0x080fe400078f20ff */
[----:B------:R-:W-:Y:S02]  /*0b40*/  SHF.R.S32.HI R172, RZ, 0x7, R5 ;  /* 0x00000007ffac7819 */ /* 0x000fe40000011405 */
[----:B------:R-:W-:Y:S02]  /*0b50*/  LOP3.LUT R7, R7, 0xfffffff8, RZ, 0xc0, !PT ;  /* 0xfffffff807077812 */ /* 0x000fe400078ec0ff */
[----:B0-----:R-:W-:Y:S02]  /*0b60*/  LEA.HI R2, R3, R174, RZ, 0x5 ;  /* 0x000000ae03027211 */ /* 0x001fe400078f28ff */
[----:B------:R-:W-:-:S02]  /*0b70*/  SHF.R.S32.HI R9, RZ, 0x4, R0 ;  /* 0x00000004ff097819 */ /* 0x000fc40000011400 */
[----:B------:R-:W-:Y:S02]  /*0b80*/  LEA.HI R11, R11, R170, RZ, 0x5 ;  /* 0x000000aa0b0b7211 */ /* 0x000fe400078f28ff */
[----:B------:R-:W-:Y:S01]  /*0b90*/  LEA.HI R5, R5, R172, RZ, 0x1 ;  /* 0x000000ac05057211 */ /* 0x000fe200078f08ff */
[----:B------:R-:W-:Y:S01]  /*0ba0*/  IMAD.IADD R6, R6, 0x1, -R7 ;  /* 0x0000000106067824 */ /* 0x000fe200078e0a07 */
[----:B------:R-:W-:Y:S01]  /*0bb0*/  LOP3.LUT R7, R0, 0x3fffff0, RZ, 0xc0, !PT ;  /* 0x03fffff000077812 */ /* 0x000fe200078ec0ff */
[----:B------:R-:W-:Y:S01]  /*0bc0*/  IMAD.SHL.U32 R2, R2, 0x20, RZ ;  /* 0x0000002002027824 */ /* 0x000fe200078e00ff */
[----:B------:R-:W-:Y:S02]  /*0bd0*/  LEA.HI R0, R0, R9, RZ, 0x1 ;  /* 0x0000000900007211 */ /* 0x000fe400078f08ff */
[----:B------:R-:W-:Y:S02]  /*0be0*/  SHF.R.S32.HI R11, RZ, 0x5, R11 ;  /* 0x00000005ff0b7819 */ /* 0x000fe4000001140b */
[----:B------:R-:W-:Y:S01]  /*0bf0*/  LOP3.LUT R5, R5, 0x3fffffe, RZ, 0xc0, !PT ;  /* 0x03fffffe05057812 */ /* 0x000fe200078ec0ff */
[----:B------:R-:W-:Y:S01]  /*0c00*/  IMAD.IADD R7, R174, 0x1, -R7 ;  /* 0x00000001ae077824 */ /* 0x000fe200078e0a07 */
[----:B------:R-:W-:Y:S01]  /*0c10*/  LOP3.LUT R2, R2, 0xfffffc00, RZ, 0xc0, !PT ;  /* 0xfffffc0002027812 */ /* 0x000fe200078ec0ff */
[----:B------:R-:W-:Y:S01]  /*0c20*/  IMAD R6, R11, 0x10, R6 ;  /* 0x000000100b067824 */ /* 0x000fe200078e0206 */
[----:B------:R-:W-:Y:S01]  /*0c30*/  LOP3.LUT R0, R0, 0x1ffffffe, RZ, 0xc0, !PT ;  /* 0x1ffffffe00007812 */ /* 0x000fe200078ec0ff */
[----:B------:R-:W-:Y:S01]  /*0c40*/  IMAD.IADD R5, R172, 0x1, -R5 ;  /* 0x00000001ac057824 */ /* 0x000fe200078e0a05 */
[----:B------:R-:W-:Y:S01]  /*0c50*/  LEA.HI R3, R3, R174, RZ, 0x3 ;  /* 0x000000ae03037211 */ /* 0x000fe200078f18ff */
[----:B------:R-:W-:-:S02]  /*0c60*/  IMAD R7, R7, 0x40, R2 ;  /* 0x0000004007077824 */ /* 0x000fc400078e0202 */
[----:B------:R-:W-:Y:S02]  /*0c70*/  IMAD.IADD R0, R9, 0x1, -R0 ;  /* 0x0000000109007824 */ /* 0x000fe400078e0a00 */
[----:B------:R-:W-:Y:S01]  /*0c80*/  IMAD R171, R5, 0x40, R6 ;  /* 0x0000004005ab7824 */ /* 0x000fe200078e0206 */
[----:B------:R-:W-:Y:S01]  /*0c90*/  LOP3.LUT R5, R3, 0x1ffffff8, RZ, 0xc0, !PT ;  /* 0x1ffffff803057812 */ /* 0x000fe200078ec0ff */
[----:B------:R-:W-:Y:S01]  /*0ca0*/  IMAD R173, R0, 0x8, R7 ;  /* 0x0000000800ad7824 */ /* 0x000fe200078e0207 */
[----:B------:R-:W-:-:S03]  /*0cb0*/  LOP3.LUT R7, R4, 0x7ffffffc, RZ, 0xc0, !PT ;  /* 0x7ffffffc04077812 */ /* 0x000fc600078ec0ff */
[----:B------:R-:W-:Y:S01]  /*0cc0*/  IMAD.IADD R5, R174, 0x1, -R5 ;  /* 0x00000001ae057824 */ /* 0x000fe200078e0a05 */
[----:B------:R-:W-:Y:S01]  /*0cd0*/  SHF.R.S32.HI R164, RZ, 0x3, R3 ;  /* 0x00000003ffa47819 */ /* 0x000fe20000011403 */
[----:B------:R-:W-:Y:S02]  /*0ce0*/  IMAD.MOV.U32 R169, RZ, RZ, RZ ;  /* 0x000000ffffa97224 */ /* 0x000fe400078e00ff */
[----:B------:R-:W-:Y:S02]  /*0cf0*/  IMAD.SHL.U32 R22, R5, 0x8, RZ ;  /* 0x0000000805167824 */ /* 0x000fe400078e00ff */
[----:B------:R-:W-:Y:S01]  /*0d00*/  IMAD.IADD R18, R170, 0x1, -R7 ;  /* 0x00000001aa127824 */ /* 0x000fe200078e0a07 */
[----:B------:R-:W-:Y:S01]  /*0d10*/  UMOV UR37, URZ ;  /* 0x0000003f00257c82 */ /* 0x000fe20008000000 */
[----:B------:R-:W-:Y:S01]  /*0d20*/  UMOV UR36, URZ ;  /* 0x0000003f00247c82 */ /* 0x000fe20008000000 */
[----:B--2---:R-:W-:-:S07]  /*0d30*/  LOP3.LUT R19, R8, 0x1, RZ, 0xfc, !PT ;  /* 0x0000000108137812 */ /* 0x004fce00078efcff */
.L_x_1156:
[----:B0---45:R-:W0:Y:S01]  /*0d40*/  LDC.64 R4, c[0x0][0xa18] ;  /* 0x00028600ff047b82 */ /* 0x031e220000000a00 */
[----:B------:R-:W-:Y:S01]  /*0d50*/  IMAD.MOV.U32 R7, RZ, RZ, RZ ;  /* 0x000000ffff077224 */ /* 0x000fe200078e00ff */
[----:B------:R-:W-:-:S06]  /*0d60*/  ULDC.64 UR4, c[0x0][0xa20] ;  /* 0x0002880000047ab9 */ /* 0x000fcc0000000a00 */
[----:B------:R-:W1:Y:S08]  /*0d70*/  LDC R17, c[0x0][0x288] ;  /* 0x0000a200ff117b82 */ /* 0x000e700000000800 */
[----:B--2---:R-:W2:Y:S01]  /*0d80*/  LDC.64 R2, c[0x0][0xa28] ;  /* 0x00028a00ff027b82 */ /* 0x004ea20000000a00 */
[----:B0-----:R-:W-:-:S07]  /*0d90*/  ISETP.NE.U32.AND P1, PT, R4, RZ, PT ;  /* 0x000000ff0400720c */ /* 0x001fce0003f25070 */
[----:B---3--:R-:W0:Y:S01]  /*0da0*/  LDC.64 R8, c[0x0][0x3f8] ;  /* 0x0000fe00ff087b82 */ /* 0x008e220000000a00 */
[----:B------:R-:W-:-:S07]  /*0db0*/  ISETP.NE.AND.EX P1, PT, R5, RZ, PT, P1 ;  /* 0x000000ff0500720c */ /* 0x000fce0003f25310 */
[----:B------:R-:W3:Y:S01]  /*0dc0*/  LDC R0, c[0x0][0x404] ;  /* 0x00010100ff007b82 */ /* 0x000ee20000000800 */
[----:B--2---:R-:W-:-:S07]  /*0dd0*/  ISETP.NE.U32.AND P0, PT, R2, RZ, PT ;  /* 0x000000ff0200720c */ /* 0x004fce0003f05070 */
[----:B------:R-:W2:Y:S01]  /*0de0*/  @P1 LDC.64 R4, c[0x0][0xa18] ;  /* 0x00028600ff041b82 */ /* 0x000ea20000000a00 */
[----:B------:R-:W-:-:S07]  /*0df0*/  ISETP.NE.AND.EX P0, PT, R3, RZ, PT, P0 ;  /* 0x000000ff0300720c */ /* 0x000fce0003f05300 */
[----:B------:R-:W4:Y:S08]  /*0e00*/  LDC R11, c[0x0][0x2e0] ;  /* 0x0000b800ff0b7b82 */ /* 0x000f300000000800 */
[----:B------:R-:W0:Y:S01]  /*0e10*/  @P0 LDC.64 R2, c[0x0][0xa28] ;  /* 0x00028a00ff020b82 */ /* 0x000e220000000a00 */
[----:B--2---:R-:W-:-:S05]  /*0e20*/  @P1 IMAD.WIDE R4, R163, 0x4, R4 ;  /* 0x00000004a3041825 */ /* 0x004fca00078e0204 */
[----:B-1----:R1:W5:Y:S01]  /*0e30*/  @P1 LDG.E R17, desc[UR60][R4.64] ;  /* 0x0000003c04111981 */ /* 0x002362000c1e1900 */
[----:B0-----:R-:W-:-:S05]  /*0e40*/  @P0 IMAD.WIDE R2, R163, 0x4, R2 ;  /* 0x00000004a3020825 */ /* 0x001fca00078e0202 */
[----:B------:R1:W5:Y:S01]  /*0e50*/  @P0 LDG.E R7, desc[UR60][R2.64] ;  /* 0x0000003c02070981 */ /* 0x000362000c1e1900 */
[----:B------:R-:W-:Y:S02]  /*0e60*/  ISETP.NE.U32.AND P0, PT, R8, RZ, PT ;  /* 0x000000ff0800720c */ /* 0x000fe40003f05070 */
[----:B------:R-:W-:Y:S02]  /*0e70*/  ISETP.NE.U32.AND P2, PT, RZ, UR4, PT ;  /* 0x00000004ff007c0c */ /* 0x000fe4000bf45070 */
[----:B------:R-:W-:Y:S02]  /*0e80*/  ISETP.NE.AND.EX P0, PT, R9, RZ, PT, P0 ;  /* 0x000000ff0900720c */ /* 0x000fe40003f05300 */
[----:B------:R-:W-:Y:S02]  /*0e90*/  ISETP.NE.AND.EX P2, PT, RZ, UR5, PT, P2 ;  /* 0x00000005ff007c0c */ /* 0x000fe4000bf45320 */
[----:B---3--:R-:W-:Y:S01]  /*0ea0*/  SEL R0, R0, 0x1, P0 ;  /* 0x0000000100007807 */ /* 0x008fe20000000000 */
[----:B------:R-:W-:-:S04]  /*0eb0*/  IMAD.MOV.U32 R166, RZ, RZ, R162 ;  /* 0x000000ffffa67224 */ /* 0x000fc800078e00a2 */
[----:B----4-:R-:W-:Y:S01]  /*0ec0*/  IMAD R16, R0, R11, RZ ;  /* 0x0000000b00107224 */ /* 0x010fe200078e02ff */
[----:B-1----:R-:W-:Y:S06]  /*0ed0*/  @P1 BRA `(.L_x_1057) ;  /* 0x0000000000241947 */ /* 0x002fec0003800000 */
        /* <DEDUP_REMOVED lines=9> */
.L_x_1057:
[----:B------:R-:W-:Y:S02]  /*0f70*/  IMAD.MOV.U32 R168, RZ, RZ, R161 ;  /* 0x000000ffffa87224 */ /* 0x000fe400078e00a1 */
[----:B------:R-:W-:Y:S01]  /*0f80*/  IMAD.MOV.U32 R167, RZ, RZ, R163 ;  /* 0x000000ffffa77224 */ /* 0x000fe200078e00a3 */
[----:B------:R-:W-:Y:S06]  /*0f90*/  @!P2 BRA `(.L_x_1058) ;  /* 0x000000000010a947 */ /* 0x000fec0003800000 */
[----:B------:R-:W0:Y:S02]  /*0fa0*/  LDC.64 R2, c[0x0][0xa20] ;  /* 0x00028800ff027b82 */ /* 0x000e240000000a00 */
[----:B0-----:R-:W-:-:S05]  /*0fb0*/  IMAD.WIDE R2, R163, 0x4, R2 ;  /* 0x00000004a3027825 */ /* 0x001fca00078e0202 */
[----:B------:R0:W5:Y:S01]  /*0fc0*/  LDG.E R16, desc[UR60][R2.64] ;  /* 0x0000003c02107981 */ /* 0x000162000c1e1900 */
[----:B------:R-:W-:Y:S05]  /*0fd0*/  BRA `(.L_x_1059) ;  /* 0x0000000000247947 */ /* 0x000fea0003800000 */
.L_x_1058:
[----:B------:R-:W-:Y:S02]  /*0fe0*/  ULDC.64 UR4, c[0x0][0xa08] ;  /* 0x0002820000047ab9 */ /* 0x000fe40000000a00 */
[----:B------:R-:W-:-:S04]  /*0ff0*/  ISETP.NE.U32.AND P0, PT, RZ, UR4, PT ;  /* 0x00000004ff007c0c */ /* 0x000fc8000bf05070 */
[----:B------:R-:W-:-:S13]  /*1000*/  ISETP.NE.AND.EX P0, PT, RZ, UR5, PT, P0 ;  /* 0x00000005ff007c0c */ /* 0x000fda000bf05300 */
[----:B------:R-:W-:Y:S05]  /*1010*/  @!P0 BRA `(.L_x_1059) ;  /* 0x0000000000148947 */ /* 0x000fea0003800000 */
[----:B------:R-:W0:Y:S02]  /*1020*/  LDC.64 R2, c[0x0][0xa08] ;  /* 0x00028200ff027b82 */ /* 0x000e240000000a00 */
[----:B0-----:R-:W-:-:S05]  /*1030*/  IMAD.WIDE R2, R163, 0x4, R2 ;  /* 0x00000004a3027825 */ /* 0x001fca00078e0202 */
[----:B------:R-:W2:Y:S04]  /*1040*/  LDG.E R16, desc[UR60][R2.64] ;  /* 0x0000003c02107981 */ /* 0x000ea8000c1e1900 */
[----:B------:R-:W2:Y:S02]  /*1050*/  LDG.E R5, desc[UR60][R2.64+0x4] ;  /* 0x0000043c02057981 */ /* 0x000ea4000c1e1900 */
[----:B--2---:R-:W-:-:S07]  /*1060*/  IMAD.IADD R16, R5, 0x1, -R16 ;  /* 0x0000000105107824 */ /* 0x004fce00078e0a10 */
.L_x_1059:
[----:B------:R-:W1:Y:S01]  /*1070*/  LDC.64 R8, c[0x0][0x9e0] ;  /* 0x00027800ff087b82 */ /* 0x000e620000000a00 */
[----:B-----5:R-:W-:Y:S01]  /*1080*/  IMAD.IADD R16, R16, 0x1, -R7 ;  /* 0x0000000110107824 */ /* 0x020fe200078e0a07 */
[----:B------:R-:W-:-:S04]  /*1090*/  LEA R0, R161, 0x80, 0x7 ;  /* 0x00000080a1007811 */ /* 0x000fc800078e38ff */
[----:B0-----:R-:W-:Y:S02]  /*10a0*/  IADD3 R3, R16, R0, -R17 ;  /* 0x0000000010037210 */ /* 0x001fe40007ffe811 */
[----:B-1----:R-:W-:-:S03]  /*10b0*/  ISETP.GE.AND P1, PT, R9, 0x1, PT ;  /* 0x000000010900780c */ /* 0x002fc60003f26270 */
[----:B------:R-:W-:-:S10]  /*10c0*/  IMAD.IADD R0, R3, 0x1, R8 ;  /* 0x0000000103007824 */ /* 0x000fd400078e0208 */
[----:B------:R-:W-:Y:S05]  /*10d0*/  @!P1 BRA `(.L_x_1060) ;  /* 0x0000000000409947 */ /* 0x000fea0003800000 */
[C---:B------:R-:W-:Y:S01]  /*10e0*/  ISETP.GT.AND P0, PT, R3.reuse, RZ, PT ;  /* 0x000000ff0300720c */ /* 0x040fe20003f04270 */
[----:B------:R-:W-:-:S12]  /*10f0*/  VIADD R2, R3, 0xffffffff ;  /* 0xffffffff03027836 */ /* 0x000fd80000000000 */
[----:B------:R-:W-:Y:S05]  /*1100*/  @P0 BRA `(.L_x_1061) ;  /* 0x00000000001c0947 */ /* 0x000fea0003800000 */
[----:B------:R-:W-:Y:S01]  /*1110*/  ISETP.NE.AND P0, PT, R9, 0x1, PT ;  /* 0x000000010900780c */ /* 0x000fe20003f05270 */
[----:B------:R-:W-:-:S12]  /*1120*/  IMAD.MOV R3, RZ, RZ, -R3 ;  /* 0x000000ffff037224 */ /* 0x000fd800078e0a03 */
[----:B------:R-:W0:Y:S02]  /*1130*/  @P0 LDC.64 R4, c[0x0][0x9e8] ;  /* 0x00027a00ff040b82 */ /* 0x000e240000000a00 */
[----:B0-----:R-:W-:-:S05]  /*1140*/  @P0 IMAD.HI.U32 R2, R3, R4, RZ ;  /* 0x0000000403020227 */ /* 0x001fca00078e00ff */
[----:B------:R-:W-:-:S04]  /*1150*/  @P0 SHF.R.U32.HI R3, RZ, R5, R2 ;  /* 0x00000005ff030219 */ /* 0x000fc80000011602 */
[----:B------:R-:W-:Y:S01]  /*1160*/  LOP3.LUT R2, RZ, R3, RZ, 0x33, !PT ;  /* 0x00000003ff027212 */ /* 0x000fe200078e33ff */
[----:B------:R-:W-:Y:S06]  /*1170*/  BRA `(.L_x_1062) ;  /* 0x0000000000107947 */ /* 0x000fec0003800000 */
.L_x_1061:
[----:B------:R-:W-:-:S13]  /*1180*/  ISETP.NE.AND P0, PT, R9, 0x1, PT ;  /* 0x000000010900780c */ /* 0x000fda0003f05270 */
[----:B------:R-:W0:Y:S02]  /*1190*/  @P0 LDC.64 R4, c[0x0][0x9e8] ;  /* 0x00027a00ff040b82 */ /* 0x000e240000000a00 */
[----:B0-----:R-:W-:-:S05]  /*11a0*/  @P0 IMAD.HI.U32 R4, R2, R4, RZ ;  /* 0x0000000402040227 */ /* 0x001fca00078e00ff */
[----:B------:R-:W-:-:S07]  /*11b0*/  @P0 SHF.R.U32.HI R2, RZ, R5, R4 ;  /* 0x00000005ff020219 */ /* 0x000fce0000011604 */
.L_x_1062:
[----:B------:R-:W-:-:S05]  /*11c0*/  IMAD R3, R2, R9, R9 ;  /* 0x0000000902037224 */ /* 0x000fca00078e0209 */
[----:B------:R-:W-:-:S07]  /*11d0*/  VIMNMX R0, R0, R3, PT ;  /* 0x0000000300007248 */ /* 0x000fce0003fe0100 */
.L_x_1060:
[----:B------:R-:W-:Y:S01]  /*11e0*/  VIADD R2, R0, 0x5f ;  /* 0x0000005f00027836 */ /* 0x000fe20000000000 */
[----:B------:R-:W-:Y:S01]  /*11f0*/  ULDC UR4, c[0x0][0x9dc] ;  /* 0x0002770000047ab9 */ /* 0x000fe20000000800 */
[----:B------:R-:W-:Y:S02]  /*1200*/  VIADD R0, R16, 0x5f ;  /* 0x0000005f10007836 */ /* 0x000fe40000000000 */
[----:B------:R-:W-:-:S04]  /*1210*/  IMAD.HI R2, R2, 0x2aaaaaab, RZ ;  /* 0x2aaaaaab02027827 */ /* 0x000fc800078e02ff */
[----:B------:R-:W-:Y:S01]  /*1220*/  IMAD.HI R0, R0, 0x2aaaaaab, RZ ;  /* 0x2aaaaaab00007827 */ /* 0x000fe200078e02ff */
[----:B------:R-:W-:-:S03]  /*1230*/  SHF.R.U32.HI R5, RZ, 0x1f, R2 ;  /* 0x0000001fff057819 */ /* 0x000fc60000011602 */
[----:B------:R-:W-:Y:S01]  /*1240*/  IMAD R7, R161, 0x80, -R17 ;  /* 0x00000080a1077824 */ /* 0x000fe200078e0a11 */
[----:B------:R-:W-:Y:S02]  /*1250*/  SHF.R.U32.HI R3, RZ, 0x1f, R0 ;  /* 0x0000001fff037819 */ /* 0x000fe40000011600 */
[----:B------:R-:W-:Y:S01]  /*1260*/  LEA.HI.SX32 R72, R2, R5, 0x1c ;  /* 0x0000000502487211 */ /* 0x000fe200078fe2ff */
[----:B------:R-:W-:Y:S01]  /*1270*/  IMAD.IADD R7, R16, 0x1, R7 ;  /* 0x0000000110077824 */ /* 0x000fe200078e0207 */
[----:B------:R-:W-:-:S03]  /*1280*/  LEA.HI.SX32 R3, R0, R3, 0x1c ;  /* 0x0000000300037211 */ /* 0x000fc600078fe2ff */
[----:B------:R-:W-:Y:S01]  /*1290*/  VIADD R0, R7, -UR4 ;  /* 0x8000000407007c36 */ /* 0x000fe20008000000 */
[----:B------:R-:W-:Y:S01]  /*12a0*/  VIMNMX R72, R3, R72, PT ;  /* 0x0000004803487248 */ /* 0x000fe20003fe0100 */
[----:B------:R-:W-:Y:S06]  /*12b0*/  @!P1 BRA `(.L_x_1063) ;  /* 0x00000000003c9947 */ /* 0x000fec0003800000 */
[----:B------:R-:W-:-:S13]  /*12c0*/  ISETP.GT.AND P0, PT, R7, -0x1, PT ;  /* 0xffffffff0700780c */ /* 0x000fda0003f04270 */
[----:B------:R-:W-:Y:S05]  /*12d0*/  @P0 BRA `(.L_x_1064) ;  /* 0x00000000001c0947 */ /* 0x000fea0003800000 */
[----:B------:R-:W-:Y:S02]  /*12e0*/  ISETP.NE.AND P0, PT, R9, 0x1, PT ;  /* 0x000000010900780c */ /* 0x000fe40003f05270 */
[----:B------:R-:W-:-:S11]  /*12f0*/  LOP3.LUT R7, RZ, R7, RZ, 0x33, !PT ;  /* 0x00000007ff077212 */ /* 0x000fd600078e33ff */
[----:B------:R-:W0:Y:S02]  /*1300*/  @P0 LDC.64 R2, c[0x0][0x9e8] ;  /* 0x00027a00ff020b82 */ /* 0x000e240000000a00 */
[----:B0-----:R-:W-:-:S05]  /*1310*/  @P0 IMAD.HI.U32 R2, R7, R2, RZ ;  /* 0x0000000207020227 */ /* 0x001fca00078e00ff */
[----:B------:R-:W-:-:S04]  /*1320*/  @P0 SHF.R.U32.HI R7, RZ, R3, R2 ;  /* 0x00000003ff070219 */ /* 0x000fc80000011602 */
[----:B------:R-:W-:Y:S01]  /*1330*/  LOP3.LUT R7, RZ, R7, RZ, 0x33, !PT ;  /* 0x00000007ff077212 */ /* 0x000fe200078e33ff */
[----:B------:R-:W-:Y:S06]  /*1340*/  BRA `(.L_x_1065) ;  /* 0x0000000000107947 */ /* 0x000fec0003800000 */
.L_x_1064:
[----:B------:R-:W-:-:S13]  /*1350*/  ISETP.NE.AND P0, PT, R9, 0x1, PT ;  /* 0x000000010900780c */ /* 0x000fda0003f05270 */
[----:B------:R-:W0:Y:S02]  /*1360*/  @P0 LDC.64 R2, c[0x0][0x9e8] ;  /* 0x00027a00ff020b82 */ /* 0x000e240000000a00 */
[----:B0-----:R-:W-:-:S05]  /*1370*/  @P0 IMAD.HI.U32 R2, R7, R2, RZ ;  /* 0x0000000207020227 */ /* 0x001fca00078e00ff */
[----:B------:R-:W-:-:S07]  /*1380*/  @P0 SHF.R.U32.HI R7, RZ, R3, R2 ;  /* 0x00000003ff070219 */ /* 0x000fce0000011602 */
.L_x_1065:
[----:B------:R-:W-:-:S05]  /*1390*/  IMAD R7, R7, R9, RZ ;  /* 0x0000000907077224 */ /* 0x000fca00078e02ff */
[----:B------:R-:W-:-:S07]  /*13a0*/  VIMNMX R0, R0, R7, !PT ;  /* 0x0000000700007248 */ /* 0x000fce0007fe0100 */
.L_x_1063:
        /* <DEDUP_REMOVED lines=9> */
[----:B------:R-:W-:Y:S01]  /*1440*/  LEA.HI.SX32 R3, R2, R3, 0x1c ;  /* 0x0000000302037211 */ /* 0x000fe200078fe2ff */
[----:B------:R-:W-:Y:S01]  /*1450*/  IMAD.MOV.U32 R2, RZ, RZ, RZ ;  /* 0x000000ffff027224 */ /* 0x000fe200078e00ff */
[----:B------:R-:W-:Y:S02]  /*1460*/  CS2R R76, SRZ ;  /* 0x00000000004c7805 */ /* 0x000fe4000001ff00 */
[----:B------:R-:W-:Y:S02]  /*1470*/  CS2R R74, SRZ ;  /* 0x00000000004a7805 */ /* 0x000fe4000001ff00 */
[----:B------:R-:W-:Y:S01]  /*1480*/  VIMNMX R23, RZ, R3, !PT ;  /* 0x00000003ff177248 */ /* 0x000fe20007fe0100 */
[----:B------:R-:W-:Y:S01]  /*1490*/  IMAD.MOV.U32 R73, RZ, RZ, RZ ;  /* 0x000000ffff497224 */ /* 0x000fe200078e00ff */
[----:B------:R-:W-:-:S02]  /*14a0*/  CS2R R28, SRZ ;  /* 0x00000000001c7805 */ /* 0x000fc4000001ff00 */
[----:B------:R-:W-:Y:S02]  /*14b0*/  CS2R R70, SRZ ;  /* 0x0000000000467805 */ /* 0x000fe4000001ff00 */
[----:B------:R-:W-:Y:S02]  /*14c0*/  ISETP.GT.AND P1, PT, R72, R23, PT ;  /* 0x000000174800720c */ /* 0x000fe40003f24270 */
        /* <DEDUP_REMOVED lines=20> */
[----:B------:R-:W-:Y:S02]  /*1610*/  IMAD.MOV.U32 R30, RZ, RZ, RZ ;  /* 0x000000ffff1e7224 */ /* 0x000fe400078e00ff */
[----:B------:R-:W-:Y:S02]  /*1620*/  IMAD.MOV.U32 R89, RZ, RZ, RZ ;  /* 0x000000ffff597224 */ /* 0x000fe400078e00ff */
[----:B------:R-:W-:-:S02]  /*1630*/  IMAD.MOV.U32 R8, RZ, RZ, RZ ;  /* 0x000000ffff087224 */ /* 0x000fc400078e00ff */
[----:B------:R-:W-:Y:S02]  /*1640*/  IMAD.MOV.U32 R10, RZ, RZ, RZ ;  /* 0x000000ffff0a7224 */ /* 0x000fe400078e00ff */
[----:B------:R-:W-:Y:S01]  /*1650*/  IMAD.MOV.U32 R91, RZ, RZ, RZ ;  /* 0x000000ffff5b7224 */ /* 0x000fe200078e00ff */
[----:B------:R-:W-:Y:S06]  /*1660*/  @!P1 BRA `(.L_x_1066) ;  /* 0x000000b0009c9947 */ /* 0x000fec0003800000 */
[----:B------:R-:W0:Y:S01]  /*1670*/  SHFL.IDX PT, R0, R172, RZ, 0x1f ;  /* 0x00001fffac007589 */ /* 0x000e2200000e0000 */
[----:B------:R-:W1:Y:S01]  /*1680*/  S2UR UR6, SR_CgaCtaId ;  /* 0x00000000000679c3 */ /* 0x000e620000008800 */
[----:B------:R-:W-:Y:S01]  /*1690*/  UMOV UR38, 0x400 ;  /* 0x0000040000267882 */ /* 0x000fe20000000000 */
        /* <DEDUP_REMOVED lines=28> */
.L_x_1067:
[----:B------:R-:W-:Y:S02]  /*1860*/  LEA.HI R0, R169, R169, RZ, 0x1 ;  /* 0x000000a9a9007211 */ /* 0x000fe400078f08ff */
[----:B------:R-:W-:Y:S02]  /*1870*/  ISETP.NE.AND P0, PT, R19, 0x3, PT ;  /* 0x000000031300780c */ /* 0x000fe40003f05270 */
[----:B------:R-:W-:-:S05]  /*1880*/  LOP3.LUT R0, R0, 0xfffffffe, RZ, 0xc0, !PT ;  /* 0xfffffffe00007812 */ /* 0x000fca00078ec0ff */
[----:B------:R-:W-:-:S05]  /*1890*/  IMAD.IADD R0, R169, 0x1, -R0 ;  /* 0x00000001a9007824 */ /* 0x000fca00078e0a00 */
[----:B------:R-:W-:-:S04]  /*18a0*/  SHF.L.U32 R0, R0, 0x1f, RZ ;  /* 0x0000001f00007819 */ /* 0x000fc800000006ff */
[----:B------:R-:W0:Y:S02]  /*18b0*/  SYNCS.PHASECHK.TRANS64.TRYWAIT P1, [UR38+0x2a800], R0 ;  /* 0x02a80000ff0075a7 */ /* 0x000e240008020166 */
[----:B0-----:R-:W-:Y:S05]  /*18c0*/  @!P1 BRA `(.L_x_1068) ;  /* 0x00000120007c9947 */ /* 0x001fea0003800000 */
.L_x_1252:
[----:B------:R-:W-:Y:S05]  /*18d0*/  @!P0 BRA `(.L_x_1069) ;  /* 0x0000000000048947 */ /* 0x000fea0003800000 */
[----:B------:R-:W-:Y:S01]  /*18e0*/  BPT.TRAP 0x1 ;  /* 0x000000040000795c */ /* 0x000fe20000300000 */
.L_x_1069:
[----:B0-----:R-:W-:Y:S02]  /*18f0*/  IMAD.U32 R3, RZ, RZ, UR36 ;  /* 0x00000024ff037e24 */ /* 0x001fe4000f8e00ff */
[----:B------:R-:W-:-:S03]  /*1900*/  IMAD.U32 R0, RZ, RZ, UR37 ;  /* 0x00000025ff007e24 */ /* 0x000fc6000f8e00ff */
[----:B------:R-:W-:Y:S02]  /*1910*/  LEA R3, R3, UR38, 0x3 ;  /* 0x0000002603037c11 */ /* 0x000fe4000f8e18ff */
[----:B------:R-:W-:-:S04]  /*1920*/  SHF.L.U32 R0, R0, 0x1f, RZ ;  /* 0x0000001f00007819 */ /* 0x000fc800000006ff */
[----:B------:R0:W1:Y:S01]  /*1930*/  SYNCS.PHASECHK.TRANS64.TRYWAIT P1, [R3+URZ+0x2a830], R0 ;  /* 0x02a83000030075a7 */ /* 0x000062000802017f */
[----:B------:R-:W-:Y:S05]  /*1940*/  @!P0 BRA `(.L_x_1070) ;  /* 0x0000000000048947 */ /* 0x000fea0003800000 */
[----:B------:R-:W-:Y:S01]  /*1950*/  BPT.TRAP 0x1 ;  /* 0x000000040000795c */ /* 0x000fe20000300000 */
.L_x_1070:
[----:B------:R-:W2:Y:S01]  /*1960*/  LDL.LU R2, [R1] ;  /* 0x0000000001027983 */ /* 0x000ea20000300800 */
[----:B------:R-:W3:Y:S02]  /*1970*/  S2R R4, SR_TID.X ;  /* 0x0000000000047919 */ /* 0x000ee40000002100 */
[----:B---3--:R-:W-:Y:S02]  /*1980*/  LOP3.LUT P2, RZ, R4, 0x7f, RZ, 0xc0, !PT ;  /* 0x0000007f04ff7812 */ /* 0x008fe4000784c0ff */
[----:B--2---:R-:W-:-:S11]  /*1990*/  LOP3.LUT R2, R2, 0xffefffff, RZ, 0xc0, !PT ;  /* 0xffefffff02027812 */ /* 0x004fd600078ec0ff */
[----:B------:R-:W-:-:S05]  /*19a0*/  @P2 LOP3.LUT R2, R2, 0x100000, RZ, 0xfc, !PT ;  /* 0x0010000002022812 */ /* 0x000fca00078efcff */
[----:B------:R2:W-:Y:S01]  /*19b0*/  STL [R1], R2 ;  /* 0x0000000201007387 */ /* 0x0005e20000100800 */
[----:B-1----:R-:W-:Y:S05]  /*19c0*/  @P1 BRA `(.L_x_1071) ;  /* 0x0000000000081947 */ /* 0x002fea0003800000 */
[----:B------:R-:W1:Y:S02]  /*19d0*/  SYNCS.PHASECHK.TRANS64.TRYWAIT P1, [R3+URZ+0x2a830], R0 ;  /* 0x02a83000030075a7 */ /* 0x000e64000802017f */
[----:B-1----:R-:W-:Y:S05]  /*19e0*/  @!P1 BRA `(.L_x_1072) ;  /* 0x00000120004c9947 */ /* 0x002fea0003800000 */
.L_x_1071:
[----:B------:R-:W-:Y:S05]  /*19f0*/  WARPSYNC.ALL ;  /* 0x0000000000007948 */ /* 0x000fea0003800000 */
[----:B------:R-:W-:Y:S01]  /*1a00*/  UIADD3 UR4, UR38, 0x18400, URZ ;  /* 0x0001840026047890 */ /* 0x000fe2000fffe03f */
[----:B------:R-:W-:Y:S01]  /*1a10*/  WARPGROUP.ARRIVE ;  /* 0x00000000000079c5 */ /* 0x000fe20000000000 */
[----:B------:R-:W-:-:S05]  /*1a20*/  ULOP3.LUT UR5, UR40, 0x10000, URZ, 0xfc, !UPT ;  /* 0x0001000028057892 */ /* 0x000fca000f8efc3f */
[----:B--2---:R-:W2:Y:S01]  /*1a30*/  S2R R2, SR_TID.X ;  /* 0x0000000000027919 */ /* 0x004ea20000002100 */
[----:B------:R-:W-:Y:S01]  /*1a40*/  USHF.R.U32.HI UR4, URZ, 0x4, UR4 ;  /* 0x000000043f047899 */ /* 0x000fe20008011604 */
[----:B------:R-:W3:Y:S01]  /*1a50*/  LDC.64 R14, c[0x0][0x9e0] ;  /* 0x00027800ff0e7b82 */ /* 0x000ee20000000a00 */
[----:B------:R-:W-:Y:S01]  /*1a60*/  UMOV UR9, 0x40000040 ;  /* 0x4000004000097882 */ /* 0x000fe20000000000 */
[----:B------:R-:W-:Y:S01]  /*1a70*/  UMOV UR11, 0x40000040 ;  /* 0x40000040000b7882 */ /* 0x000fe20000000000 */
[----:B------:R-:W-:Y:S01]  /*1a80*/  ULOP3.LUT UR4, UR4, 0x3fff, URZ, 0xc0, !UPT ;  /* 0x00003fff04047892 */ /* 0x000fe2000f8ec03f */
[----:B------:R-:W-:Y:S01]  /*1a90*/  IMAD.U32 R7, RZ, RZ, UR9 ;  /* 0x00000009ff077e24 */ /* 0x000fe2000f8e00ff */
[----:B------:R-:W-:Y:S01]  /*1aa0*/  UMOV UR8, UR5 ;  /* 0x0000000500087c82 */ /* 0x000fe20008000000 */
[----:B------:R-:W-:Y:S01]  /*1ab0*/  UIADD3 UR12, UR5, 0x4, URZ ;  /* 0x00000004050c7890 */ /* 0x000fe2000fffe03f */
[----:B------:R-:W-:Y:S01]  /*1ac0*/  IMAD.U32 R6, RZ, RZ, UR8 ;  /* 0x00000008ff067e24 */ /* 0x000fe2000f8e00ff */
[----:B------:R-:W-:Y:S01]  /*1ad0*/  ULOP3.LUT UR39, UR4, 0x10000, URZ, 0xfc, !UPT ;  /* 0x0001000004277892 */ /* 0x000fe2000f8efc3f */
[----:B------:R-:W-:Y:S01]  /*1ae0*/  IMAD.MOV.U32 R5, RZ, RZ, -0x60 ;  /* 0xffffffa0ff057424 */ /* 0x000fe200078e00ff */
[----:B------:R-:W-:Y:S01]  /*1af0*/  UMOV UR13, 0x40000040 ;  /* 0x40000040000d7882 */ /* 0x000fe20000000000 */
[----:B------:R-:W-:Y:S01]  /*1b00*/  UMOV UR15, 0x40000040 ;  /* 0x40000040000f7882 */ /* 0x000fe20000000000 */
[----:B------:R-:W-:Y:S01]  /*1b10*/  UIMAD UR4, UR36, 0x900, UR39 ;  /* 0x00000900240478a4 */ /* 0x000fe2000f8e0227 */
[----:B------:R-:W-:Y:S01]  /*1b20*/  IMAD R5, R72, R5, 0x60 ;  /* 0x0000006048057424 */ /* 0x000fe200078e0205 */
[----:B------:R-:W-:Y:S01]  /*1b30*/  UIADD3 UR16, UR5, 0x6, URZ ;  /* 0x0000000605107890 */ /* 0x000fe2000fffe03f */
[----:B------:R-:W-:Y:S01]  /*1b40*/  IMAD R4, R161, 0x80, R171 ;  /* 0x00000080a1047824 */ /* 0x000fe200078e02ab */
[----:B------:R-:W-:Y:S01]  /*1b50*/  UIADD3 UR14, UR4, 0x4, URZ ;  /* 0x00000004040e7890 */ /* 0x000fe2000fffe03f */
[----:B------:R-:W-:Y:S01]  /*1b60*/  IMAD R12, R18, -0x2, R5 ;  /* 0xfffffffe120c7824 */ /* 0x000fe200078e0205 */
[----:B------:R-:W-:-:S02]  /*1b70*/  UIADD3 UR18, UR4, 0x6, URZ ;  /* 0x0000000604127890 */ /* 0x000fc4000fffe03f */
[----:B------:R-:W-:Y:S01]  /*1b80*/  UMOV UR10, UR4 ;  /* 0x00000004000a7c82 */ /* 0x000fe20008000000 */
[----:B------:R-:W-:Y:S01]  /*1b90*/  UMOV UR17, 0x40000040 ;  /* 0x4000004000117882 */ /* 0x000fe20000000000 */
[----:B------:R-:W-:Y:S01]  /*1ba0*/  HGMMA.64x96x16.F32.BF16 R24, gdesc[UR8], RZ, !UPT, gsb0 ;  /* 0x01600000081879f0 */ /* 0x000fe2000c0018ff */
[----:B------:R-:W-:Y:S02]  /*1bb0*/  UIADD3 UR8, UR5, 0x2, URZ ;  /* 0x0000000205087890 */ /* 0x000fe4000fffe03f */
[----:B------:R-:W-:Y:S01]  /*1bc0*/  UIADD3 UR10, UR4, 0x2, URZ ;  /* 0x00000002040a7890 */ /* 0x000fe2000fffe03f */
[----:B------:R-:W-:Y:S01]  /*1bd0*/  UMOV UR9, 0x40000040 ;  /* 0x4000004000097882 */ /* 0x000fe20000000000 */
[----:B------:R-:W-:Y:S01]  /*1be0*/  UMOV UR11, 0x40000040 ;  /* 0x40000040000b7882 */ /* 0x000fe20000000000 */
[----:B------:R-:W-:Y:S01]  /*1bf0*/  UMOV UR19, 0x40000040 ;  /* 0x4000004000137882 */ /* 0x000fe20000000000 */
[----:B------:R-:W-:Y:S01]  /*1c00*/  UIADD3 UR20, UR5, 0x400, URZ ;  /* 0x0000040005147890 */ /* 0x000fe2000fffe03f */
[----:B--2---:R-:W-:Y:S01]  /*1c10*/  LOP3.LUT P1, RZ, R2, 0x7f, RZ, 0xc0, !PT ;  /* 0x0000007f02ff7812 */ /* 0x004fe2000782c0ff */
[----:B------:R-:W-:Y:S01]  /*1c20*/  UIADD3 UR22, UR4, 0x300, URZ ;  /* 0x0000030004167890 */ /* 0x000fe2000fffe03f */
[----:B------:R-:W-:Y:S01]  /*1c30*/  IMAD.IADD R2, R16, 0x1, R5 ;  /* 0x0000000110027824 */ /* 0x000fe200078e0205 */
[----:B------:R-:W-:Y:S01]  /*1c40*/  UMOV UR21, 0x40000040 ;  /* 0x4000004000157882 */ /* 0x000fe20000000000 */
[----:B------:R-:W-:Y:S01]  /*1c50*/  UMOV UR23, 0x40000040 ;  /* 0x4000004000177882 */ /* 0x000fe20000000000 */
[----:B------:R-:W-:Y:S01]  /*1c60*/  UIADD3 UR24, UR5, 0x402, URZ ;  /* 0x0000040205187890 */ /* 0x000fe2000fffe03f */
[----:B------:R-:W-:Y:S01]  /*1c70*/  IMAD R13, R18, -0x2, R2 ;  /* 0xfffffffe120d7824 */ /* 0x000fe200078e0202 */
[----:B------:R-:W-:Y:S01]  /*1c80*/  UIADD3 UR26, UR4, 0x302, URZ ;  /* 0x00000302041a7890 */ /* 0x000fe2000fffe03f */
[----:B------:R-:W-:Y:S01]  /*1c90*/  UMOV UR25, 0x40000040 ;  /* 0x4000004000197882 */ /* 0x000fe20000000000 */
[----:B------:R-:W-:Y:S01]  /*1ca0*/  UMOV UR27, 0x40000040 ;  /* 0x40000040001b7882 */ /* 0x000fe20000000000 */
[----:B------:R-:W-:-:S02]  /*1cb0*/  UIADD3 UR28, UR5, 0x404, URZ ;  /* 0x00000404051c7890 */ /* 0x000fc4000fffe03f */
[----:B------:R-:W-:Y:S01]  /*1cc0*/  UIADD3 UR30, UR4, 0x304, URZ ;  /* 0x00000304041e7890 */ /* 0x000fe2000fffe03f */
[----:B01----:R-:W-:Y:S01]  /*1cd0*/  @!P1 VIADD R0, R3, 0x2a840 ;  /* 0x0002a84003009836 */ /* 0x003fe20000000000 */
[----:B------:R-:W-:Y:S01]  /*1ce0*/  UMOV UR29, 0x40000040 ;  /* 0x40000040001d7882 */ /* 0x000fe20000000000 */
[----:B------:R-:W-:Y:S01]  /*1cf0*/  UMOV UR31, 0x40000040 ;  /* 0x40000040001f7882 */ /* 0x000fe20000000000 */
[----:B------:R-:W-:Y:S01]  /*1d00*/  UIADD3 UR32, UR5, 0x406, URZ ;  /* 0x0000040605207890 */ /* 0x000fe2000fffe03f */
[----:B------:R-:W-:Y:S01]  /*1d10*/  IADD3 R3, -R17, 0x1, R2 ;  /* 0x0000000111037810 */ /* 0x000fe20007ffe102 */
[----:B------:R-:W-:Y:S01]  /*1d20*/  UIADD3 UR34, UR4, 0x306, URZ ;  /* 0x0000030604227890 */ /* 0x000fe2000fffe03f */
[----:B------:R-:W-:Y:S01]  /*1d30*/  @!P1 PRMT R0, RZ, 0x654, R0 ;  /* 0x00000654ff009816 */ /* 0x000fe20000000000 */
[----:B------:R-:W-:Y:S01]  /*1d40*/  UMOV UR33, 0x40000040 ;  /* 0x4000004000217882 */ /* 0x000fe20000000000 */
[----:B------:R-:W-:Y:S01]  /*1d50*/  UMOV UR35, 0x40000040 ;  /* 0x4000004000237882 */ /* 0x000fe20000000000 */
[----:B------:R-:W-:Y:S01]  /*1d60*/  UIADD3 UR40, UR5, 0x800, URZ ;  /* 0x0000080005287890 */ /* 0x000fe2000fffe03f */
[----:B------:R-:W-:Y:S01]  /*1d70*/  IMAD R3, R18, -0x2, R3 ;  /* 0xfffffffe12037824 */ /* 0x000fe200078e0203 */
[----:B------:R-:W-:Y:S01]  /*1d80*/  UIADD3 UR42, UR4, 0x600, URZ ;  /* 0x00000600042a7890 */ /* 0x000fe2000fffe03f */
[----:B------:R-:W-:Y:S01]  /*1d90*/  UMOV UR41, 0x40000040 ;  /* 0x4000004000297882 */ /* 0x000fe20000000000 */
[----:B------:R-:W-:Y:S01]  /*1da0*/  UMOV UR43, 0x40000040 ;  /* 0x40000040002b7882 */ /* 0x000fe20000000000 */
[----:B------:R-:W-:Y:S01]  /*1db0*/  UIADD3 UR44, UR5, 0x802, URZ ;  /* 0x00000802052c7890 */ /* 0x000fe2000fffe03f */
[----:B---3--:R-:W-:Y:S01]  /*1dc0*/  IMAD.IADD R10, R3, 0x1, R14 ;  /* 0x00000001030a7824 */ /* 0x008fe200078e020e */
        /* <DEDUP_REMOVED lines=43> */
[----:B------:R-:W-:Y:S01]  /*2080*/  HGMMA.64x96x16.F32.BF16 R24, gdesc[UR56], R24, gsb0 ;  /* 0x01600000381879f0 */ /* 0x000fe20008001818 */
[----:B------:R-:W-:Y:S02]  /*2090*/  ULDC UR59, c[0x0][0x9dc] ;  /* 0x00027700003b7ab9 */ /* 0x000fe40000000800 */
[----:B------:R-:W-:-:S06]  /*20a0*/  ULOP3.LUT UR4, URZ, UR59, URZ, 0x33, !UPT ;  /* 0x0000003b3f047292 */ /* 0x000fcc000f8e333f */
[----:B------:R-:W-:-:S04]  /*20b0*/  VIADD R21, R3, UR4 ;  /* 0x0000000403157c36 */ /* 0x000fc80008000000 */
[----:B------:R-:W-:Y:S01]  /*20c0*/  IMAD.IADD R2, R21, 0x1, R4 ;  /* 0x0000000115027824 */ /* 0x000fe200078e0204 */
[----:B------:R-:W-:Y:S02]  /*20d0*/  WARPGROUP.DEPBAR.LE gsb0, 0x0 ;  /* 0x00008000000079c5 */ /* 0x000fe40000010000 */
[----:B------:R0:W-:Y:S01]  /*20e0*/  @!P1 SYNCS.ARRIVE.TRANS64.RED.A1T0 RZ, [R0+URZ], RZ ;  /* 0x000000ff00ff99a7 */ /* 0x0001e2000810043f */
[----:B------:R-:W-:-:S04]  /*20f0*/  ISETP.GE.AND P1, PT, R15, 0x1, PT ;  /* 0x000000010f00780c */ /* 0x000fc80003f26270 */
[----:B------:R-:W-:Y:S02]  /*2100*/  P2R R20, PR, RZ, 0x2 ;  /* 0x00000002ff147803 */ /* 0x000fe40000000000 */
[----:B0-----:R-:W-:-:S07]  /*2110*/  VIADDMNMX R0, R4, R10, R13, PT ;  /* 0x0000000a04007246 */ /* 0x001fce000380010d */
[----:B------:R-:W-:Y:S05]  /*2120*/  @!P1 BRA `(.L_x_1073) ;  /* 0x00000000004c9947 */ /* 0x000fea0003800000 */
[----:B------:R-:W-:Y:S01]  /*2130*/  IADD3 R3, -R17, R16, R4 ;  /* 0x0000001011037210 */ /* 0x000fe20007ffe104 */
[----:B------:R-:W-:Y:S03]  /*2140*/  BSSY B0, `(.L_x_1074) ;  /* 0x000000e000007945 */ /* 0x000fe60003800000 */
        /* <DEDUP_REMOVED lines=9> */
.L_x_1075:
[----:B------:R-:W-:-:S13]  /*21e0*/  ISETP.NE.AND P1, PT, R15, 0x1, PT ;  /* 0x000000010f00780c */ /* 0x000fda0003f25270 */
[----:B------:R-:W0:Y:S02]  /*21f0*/  @P1 LDC.64 R8, c[0x0][0x9e8] ;  /* 0x00027a00ff081b82 */ /* 0x000e240000000a00 */
[----:B0-----:R-:W-:-:S05]  /*2200*/  @P1 IMAD.HI.U32 R8, R3, R8, RZ ;  /* 0x0000000803081227 */ /* 0x001fca00078e00ff */
[----:B------:R-:W-:-:S07]  /*2210*/  @P1 SHF.R.U32.HI R3, RZ, R9, R8 ;  /* 0x00000009ff031219 */ /* 0x000fce0000011608 */
.L_x_1076:
[----:B------:R-:W-:Y:S05]  /*2220*/  BSYNC B0 ;  /* 0x0000000000007941 */ /* 0x000fea0003800000 */
.L_x_1074:
[----:B------:R-:W-:-:S05]  /*2230*/  IMAD R3, R3, R15, R12 ;  /* 0x0000000f03037224 */ /* 0x000fca00078e020c */
[----:B------:R-:W-:Y:S02]  /*2240*/  VIMNMX R2, R2, R3, !PT ;  /* 0x0000000302027248 */ /* 0x000fe40007fe0100 */
[----:B------:R-:W-:-:S07]  /*2250*/  VIADDMNMX R0, R3, R15, R0, PT ;  /* 0x0000000f03007246 */ /* 0x000fce0003800100 */
.L_x_1073:
[C---:B------:R-:W-:Y:S02]  /*2260*/  ISETP.GE.AND P6, PT, R5.reuse, 0x9, PT ;  /* 0x000000090500780c */ /* 0x040fe40003fc6270 */
[C---:B------:R-:W-:Y:S02]  /*2270*/  ISETP.GE.AND P1, PT, R5.reuse, 0x2, PT ;  /* 0x000000020500780c */ /* 0x040fe40003f26270 */
        /* <DEDUP_REMOVED lines=34> */
[C---:B------:R-:W-:Y:S02]  /*24a0*/  ISETP.GE.AND P3, PT, R5.reuse, 0x22, PT ;  /* 0x000000220500780c */ /* 0x040fe40003f66270 */
        /* <DEDUP_REMOVED lines=73> */
[----:B------:R-:W-:-:S04]  /*2940*/  ISETP.GE.AND P5, PT, R5, 0x5a, PT ;  /* 0x0000005a0500780c */ /* 0x000fc80003fa6270 */
[----:B------:R-:W-:Y:S02]  /*2950*/  P2R R64, PR, RZ, 0x20 ;  /* 0x00000020ff407803 */ /* 0x000fe40000000000 */
[----:B------:R-:W-:Y:S02]  /*2960*/  ISETP.GT.AND P5, PT, R2, 0x59, !P5 ;  /* 0x000000590200780c */ /* 0x000fe40006fa4270 */
[----:B------:R-:W-:Y:S02]  /*2970*/  IADD3 R2, R21, 0x8, R4 ;  /* 0x0000000815027810 */ /* 0x000fe40007ffe004 */
[----:B------:R-:W-:Y:S01]  /*2980*/  ISETP.LT.OR P5, PT, R0, 0x5a, P5 ;  /* 0x0000005a0000780c */ /* 0x000fe20002fa1670 */
[----:B------:R-:W-:-:S03]  /*2990*/  VIADD R0, R4, 0x8 ;  /* 0x0000000804007836 */ /* 0x000fc60000000000 */
[----:B------:R-:W-:Y:S02]  /*29a0*/  FSEL R69, R69, -INF , !P5 ;  /* 0xff80000045457808 */ /* 0x000fe40006800000 */
[----:B------:R-:W-:Y:S02]  /*29b0*/  ISETP.GE.AND P5, PT, R15, 0x1, PT ;  /* 0x000000010f00780c */ /* 0x000fe40003fa6270 */
[----:B------:R-:W-:-:S11]  /*29c0*/  VIADDMNMX R0, R0, R10, R13, PT ;  /* 0x0000000a00007246 */ /* 0x000fd6000380010d */
[----:B------:R-:W-:Y:S05]  /*29d0*/  @!P5 BRA `(.L_x_1077) ;  /* 0x000000000050d947 */ /* 0x000fea0003800000 */
[----:B------:R-:W-:Y:S01]  /*29e0*/  IADD3 R8, R16, 0x8, R4 ;  /* 0x0000000810087810 */ /* 0x000fe20007ffe004 */
[----:B------:R-:W-:Y:S04]  /*29f0*/  BSSY B0, `(.L_x_1078) ;  /* 0x000000f000007945 */ /* 0x000fe80003800000 */
[----:B------:R-:W-:-:S05]  /*2a00*/  IMAD.IADD R8, R8, 0x1, -R17 ;  /* 0x0000000108087824 */ /* 0x000fca00078e0a11 */
        /* <DEDUP_REMOVED lines=9> */
.L_x_1079:
[----:B------:R-:W-:-:S13]  /*2aa0*/  ISETP.NE.AND P5, PT, R15, 0x1, PT ;  /* 0x000000010f00780c */ /* 0x000fda0003fa5270 */
[----:B------:R-:W0:Y:S02]  /*2ab0*/  @P5 LDC.64 R24, c[0x0][0x9e8] ;  /* 0x00027a00ff185b82 */ /* 0x000e240000000a00 */
[----:B0-----:R-:W-:-:S05]  /*2ac0*/  @P5 IMAD.HI.U32 R10, R8, R24, RZ ;  /* 0x00000018080a5227 */ /* 0x001fca00078e00ff */
[----:B------:R-:W-:-:S07]  /*2ad0*/  @P5 SHF.R.U32.HI R8, RZ, R25, R10 ;  /* 0x00000019ff085219 */ /* 0x000fce000001160a */
.L_x_1080:
[----:B------:R-:W-:Y:S05]  /*2ae0*/  BSYNC B0 ;  /* 0x0000000000007941 */ /* 0x000fea0003800000 */
.L_x_1078:
[----:B------:R-:W-:-:S05]  /*2af0*/  IMAD R3, R8, R15, R12 ;  /* 0x0000000f08037224 */ /* 0x000fca00078e020c */
[----:B------:R-:W-:Y:S02]  /*2b00*/  VIMNMX R2, R2, R3, !PT ;  /* 0x0000000302027248 */ /* 0x000fe40007fe0100 */
[----:B------:R-:W-:-:S07]  /*2b10*/  VIADDMNMX R0, R3, R15, R0, PT ;  /* 0x0000000f03007246 */ /* 0x000fce0003800100 */
.L_x_1077:
[----:B------:R-:W-:Y:S01]  /*2b20*/  ISETP.GT.AND P1, PT, R2, 0x1, !P1 ;  /* 0x000000010200780c */ /* 0x000fe20004f24270 */
[----:B------:R-:W-:Y:S01]  /*2b30*/  ULDC UR4, c[0x0][0x988] ;  /* 0x0002620000047ab9 */ /* 0x000fe20000000800 */
[----:B------:R-:W-:Y:S01]  /*2b40*/  FMNMX.FTZ R3, R28, R74, !PT ;  /* 0x0000004a1c037209 */ /* 0x000fe20007810000 */
[----:B------:R-:W-:Y:S01]  /*2b50*/  IMAD.U32 R10, RZ, RZ, UR4 ;  /* 0x00000004ff0a7e24 */ /* 0x000fe2000f8e00ff */
[----:B------:R-:W-:Y:S02]  /*2b60*/  ISETP.LT.OR P1, PT, R0, 0x2, P1 ;  /* 0x000000020000780c */ /* 0x000fe40000f21670 */
[----:B------:R-:W-:Y:S02]  /*2b70*/  ISETP.GT.AND P6, PT, R2, 0x8, !P6 ;  /* 0x000000080200780c */ /* 0x000fe400077c4270 */
[----:B------:R-:W-:Y:S02]  /*2b80*/  FSEL R27, R27, -INF , !P1 ;  /* 0xff8000001b1b7808 */ /* 0x000fe40004800000 */
[----:B------:R-:W-:-:S02]  /*2b90*/  ISETP.NE.AND P1, PT, R73, RZ, PT ;  /* 0x000000ff4900720c */ /* 0x000fc40003f25270 */
[----:B------:R-:W-:Y:S02]  /*2ba0*/  FMNMX.FTZ R3, R76, R3, !PT ;  /* 0x000000034c037209 */ /* 0x000fe40007810000 */
[----:B------:R-:W-:Y:S02]  /*2bb0*/  ISETP.GT.AND P1, PT, R2, 0x9, !P1 ;  /* 0x000000090200780c */ /* 0x000fe40004f24270 */
[C---:B------:R-:W-:Y:S02]  /*2bc0*/  ISETP.LT.OR P6, PT, R0.reuse, 0x9, P6 ;  /* 0x000000090000780c */ /* 0x040fe400037c1670 */
[----:B------:R-:W-:Y:S02]  /*2bd0*/  ISETP.LT.OR P1, PT, R0, 0xa, P1 ;  /* 0x0000000a0000780c */ /* 0x000fe40000f21670 */
[----:B------:R-:W-:Y:S02]  /*2be0*/  FMNMX.FTZ R3, R78, R3, !PT ;  /* 0x000000034e037209 */ /* 0x000fe40007810000 */
[----:B------:R-:W-:-:S02]  /*2bf0*/  FSEL R31, R31, -INF , !P1 ;  /* 0xff8000001f1f7808 */ /* 0x000fc40004800000 */
[----:B------:R-:W-:Y:S02]  /*2c00*/  ISETP.NE.AND P1, PT, R29, RZ, PT ;  /* 0x000000ff1d00720c */ /* 0x000fe40003f25270 */
[----:B------:R-:W-:Y:S02]  /*2c10*/  FSEL R25, R30, -INF , !P6 ;  /* 0xff8000001e197808 */ /* 0x000fe40007000000 */
        /* <DEDUP_REMOVED lines=8> */
[----:B------:R-:W-:Y:S02]  /*2ca0*/  ISETP.NE.AND P5, PT, R77, RZ, PT ;  /* 0x000000ff4d00720c */ /* 0x000fe40003fa5270 */
        /* <DEDUP_REMOVED lines=42> */
[----:B------:R-:W-:-:S02]  /*2f50*/  FMNMX.FTZ R8, R69, R8, !PT ;  /* 0x0000000845087209 */ /* 0x000fc40007810000 */
[C---:B------:R-:W-:Y:S02]  /*2f60*/  ISETP.GT.AND P1, PT, R2.reuse, 0x30, !P1 ;  /* 0x000000300200780c */ /* 0x040fe40004f24270 */
[----:B------:R-:W-:Y:S01]  /*2f70*/  ISETP.GT.AND P4, PT, R2, RZ, !P4 ;  /* 0x000000ff0200720c */ /* 0x000fe20006784270 */
[----:B------:R-:W0:Y:S01]  /*2f80*/  SHFL.BFLY PT, R3, R8, 0x2, 0x1f ;  /* 0x0c401f0008037f89 */ /* 0x000e2200000e0000 */
        /* <DEDUP_REMOVED lines=11> */
[C---:B------:R-:W-:Y:S02]  /*3040*/  ISETP.GT.AND P2, PT, R2.reuse, 0x51, !P2 ;  /* 0x000000510200780c */ /* 0x040fe40005744270 */
[----:B------:R-:W-:Y:S02]  /*3050*/  ISETP.GT.AND P1, PT, R2, 0x38, !P1 ;  /* 0x000000380200780c */ /* 0x000fe40004f24270 */
[----:B0-----:R-:W-:Y:S02]  /*3060*/  FMNMX.FTZ R12, R8, R3, !PT ;  /* 0x00000003080c7209 */ /* 0x001fe40007810000 */
[----:B------:R-:W-:Y:S02]  /*3070*/  FMNMX.FTZ R8, R21, R27, !PT ;  /* 0x0000001b15087209 */ /* 0x000fe40007810000 */
[----:B------:R-:W-:Y:S01]  /*3080*/  ISETP.LT.OR P1, PT, R0, 0x39, P1 ;  /* 0x000000390000780c */ /* 0x000fe20000f21670 */
[----:B------:R-:W0:Y:S01]  /*3090*/  SHFL.BFLY PT, R3, R12, 0x1, 0x1f ;  /* 0x0c201f000c037f89 */ /* 0x000e2200000e0000 */
        /* <DEDUP_REMOVED lines=21> */
[----:B------:R-:W-:Y:S02]  /*31f0*/  FMNMX.FTZ R8, R47, R8, !PT ;  /* 0x000000082f087209 */ /* 0x000fe40007810000 */
[----:B------:R-:W-:Y:S02]  /*3200*/  ISETP.GT.AND P1, PT, R2, 0x48, !P5 ;  /* 0x000000480200780c */ /* 0x000fe40006f24270 */
[----:B0-----:R-:W-:Y:S02]  /*3210*/  FMNMX.FTZ R3, R12, R3, !PT ;  /* 0x000000030c037209 */ /* 0x001fe40007810000 */
[----:B------:R-:W-:-:S02]  /*3220*/  FMNMX.FTZ R8, R45, R8, !PT ;  /* 0x000000082d087209 */ /* 0x000fc40007810000 */
[----:B------:R-:W-:Y:S01]  /*3230*/  ISETP.LT.OR P1, PT, R0, 0x49, P1 ;  /* 0x000000490000780c */ /* 0x000fe20000f21670 */
[----:B------:R-:W-:Y:S01]  /*3240*/  FMUL.FTZ R24, R3, R10 ;  /* 0x0000000a03187220 */ /* 0x000fe20000410000 */
[----:B------:R-:W-:Y:S02]  /*3250*/  FMNMX.FTZ R8, R51, R8, !PT ;  /* 0x0000000833087209 */ /* 0x000fe40007810000 */
[----:B------:R-:W-:Y:S02]  /*3260*/  FSEL R5, R62, -INF , !P1 ;  /* 0xff8000003e057808 */ /* 0x000fe40004800000 */
[----:B------:R-:W-:Y:S02]  /*3270*/  FSETP.NEU.FTZ.AND P1, PT, R3, -INF , PT ;  /* 0xff8000000300780b */ /* 0x000fe40003f3d000 */
[----:B------:R-:W-:Y:S02]  /*3280*/  ISETP.NE.AND P5, PT, R89, RZ, PT ;  /* 0x000000ff5900720c */ /* 0x000fe40003fa5270 */
[----:B------:R-:W-:-:S02]  /*3290*/  FMNMX.FTZ R8, R49, R8, !PT ;  /* 0x0000000831087209 */ /* 0x000fc40007810000 */
        /* <DEDUP_REMOVED lines=15> */
[----:B------:R1:W-:Y:S01]  /*3390*/  MUFU.EX2 R77, R28 ;  /* 0x0000001c004d7308 */ /* 0x0003e20000000800 */
[----:B------:R-:W-:Y:S01]  /*33a0*/  ISETP.LT.OR P1, PT, R0, 0x51, P1 ;  /* 0x000000510000780c */ /* 0x000fe20000f21670 */
[--C-:B0-----:R-:W-:Y:S01]  /*33b0*/  FFMA.FTZ R38, R9, R10, -R73.reuse ;  /* 0x0000000a09267223 */ /* 0x101fe20000010849 */
[----:B------:R-:W-:Y:S01]  /*33c0*/  FMNMX.FTZ R8, R5, R8, !PT ;  /* 0x0000000805087209 */ /* 0x000fe20007810000 */
[-CC-:B------:R-:W-:Y:S01]  /*33d0*/  FFMA.FTZ R30, R32, R10.reuse, -R73.reuse ;  /* 0x0000000a201e7223 */ /* 0x180fe20000010849 */
[----:B------:R-:W-:Y:S01]  /*33e0*/  ISETP.NE.AND P5, PT, R64, RZ, PT ;  /* 0x000000ff4000720c */ /* 0x000fe20003fa5270 */
[-CC-:B------:R-:W-:Y:S01]  /*33f0*/  FFMA.FTZ R32, R36, R10.reuse, -R73.reuse ;  /* 0x0000000a24207223 */ /* 0x180fe20000010849 */
[----:B------:R-:W-:Y:S01]  /*3400*/  ISETP.GT.AND P3, PT, R2, 0x58, !P3 ;  /* 0x000000580200780c */ /* 0x000fe20005f64270 */
[----:B------:R-:W-:Y:S01]  /*3410*/  MUFU.EX2 R12, R12 ;  /* 0x0000000c000c7308 */ /* 0x000fe20000000800 */
[----:B------:R-:W-:Y:S01]  /*3420*/  ISETP.LT.OR P2, PT, R0, 0x52, P2 ;  /* 0x000000520000780c */ /* 0x000fe20001741670 */
[-CC-:B-1----:R-:W-:Y:S01]  /*3430*/  FFMA.FTZ R28, R82, R10.reuse, -R73.reuse ;  /* 0x0000000a521c7223 */ /* 0x182fe20000010849 */
[----:B------:R-:W-:Y:S01]  /*3440*/  FSEL R53, R66, -INF , !P1 ;  /* 0xff80000042357808 */ /* 0x000fe20004800000 */
[--C-:B------:R-:W-:Y:S01]  /*3450*/  FFMA.FTZ R34, R48, R10, -R73.reuse ;  /* 0x0000000a30227223 */ /* 0x100fe20000010849 */
[----:B------:R-:W-:Y:S01]  /*3460*/  FMNMX.FTZ R8, R63, R8, !PT ;  /* 0x000000083f087209 */ /* 0x000fe20007810000 */
[-CC-:B------:R-:W-:Y:S01]  /*3470*/  FFMA.FTZ R36, R52, R10.reuse, -R73.reuse ;  /* 0x0000000a34247223 */ /* 0x180fe20000010849 */
[----:B------:R-:W-:Y:S01]  /*3480*/  ISETP.GT.AND P4, PT, R2, 0x59, !P5 ;  /* 0x000000590200780c */ /* 0x000fe20006f84270 */
[----:B------:R0:W1:Y:S01]  /*3490*/  MUFU.EX2 R75, R24 ;  /* 0x00000018004b7308 */ /* 0x0000620000000800 */
[----:B------:R-:W-:Y:S01]  /*34a0*/  ISETP.LT.OR P3, PT, R0, 0x59, P3 ;  /* 0x000000590000780c */ /* 0x000fe20001f61670 */
[-CC-:B------:R-:W-:Y:S01]  /*34b0*/  FFMA.FTZ R2, R40, R10.reuse, -R73.reuse ;  /* 0x0000000a28027223 */ /* 0x180fe20000010849 */
[----:B------:R-:W-:Y:S01]  /*34c0*/  FSEL R67, R67, -INF , !P2 ;  /* 0xff80000043437808 */ /* 0x000fe20005000000 */
[--C-:B------:R-:W-:Y:S01]  /*34d0*/  FFMA.FTZ R40, R56, R10, -R73.reuse ;  /* 0x0000000a38287223 */ /* 0x100fe20000010849 */
[----:B------:R-:W-:Y:S01]  /*34e0*/  FMNMX.FTZ R8, R53, R8, !PT ;  /* 0x0000000835087209 */ /* 0x000fe20007810000 */
[-CC-:B------:R-:W-:Y:S01]  /*34f0*/  FFMA.FTZ R65, R65, R10.reuse, -R73.reuse ;  /* 0x0000000a41417223 */ /* 0x180fe20000010849 */
[----:B------:R-:W-:Y:S01]  /*3500*/  ISETP.LT.OR P4, PT, R0, 0x5a, P4 ;  /* 0x0000005a0000780c */ /* 0x000fe20002781670 */
[--C-:B------:R-:W-:Y:S01]  /*3510*/  FFMA.FTZ R0, R44, R10, -R73.reuse ;  /* 0x0000000a2c007223 */ /* 0x100fe20000010849 */
[----:B------:R-:W-:Y:S01]  /*3520*/  FSEL R57, R70, -INF , !P3 ;  /* 0xff80000046397808 */ /* 0x000fe20005800000 */
[----:B------:R-:W2:Y:S01]  /*3530*/  MUFU.EX2 R26, R26 ;  /* 0x0000001a001a7308 */ /* 0x000ea20000000800 */
[----:B------:R-:W-:Y:S01]  /*3540*/  FMNMX.FTZ R8, R67, R8, !PT ;  /* 0x0000000843087209 */ /* 0x000fe20007810000 */
[-CC-:B0-----:R-:W-:Y:S01]  /*3550*/  FFMA.FTZ R24, R80, R10.reuse, -R73.reuse ;  /* 0x0000000a50187223 */ /* 0x181fe20000010849 */
[----:B------:R-:W-:Y:S01]  /*3560*/  FSEL R71, R71, -INF , !P4 ;  /* 0xff80000047477808 */ /* 0x000fe20006000000 */
[--C-:B------:R-:W-:Y:S01]  /*3570*/  FFMA.FTZ R11, R11, R10, -R73.reuse ;  /* 0x0000000a0b0b7223 */ /* 0x100fe20000010849 */
[----:B------:R-:W-:Y:S01]  /*3580*/  FMNMX.FTZ R8, R57, R8, !PT ;  /* 0x0000000839087209 */ /* 0x000fe20007810000 */
[----:B------:R-:W-:Y:S01]  /*3590*/  FFMA.FTZ R69, R69, R10, -R73 ;  /* 0x0000000a45457223 */ /* 0x000fe20000010849 */
[----:B-1----:R-:W-:Y:S01]  /*35a0*/  F2FP.BF16.F32.PACK_AB R156, R75, R12 ;  /* 0x0000000c4b9c723e */ /* 0x002fe200000010ff */
[----:B------:R-:W-:Y:S01]  /*35b0*/  MUFU.EX2 R150, R0 ;  /* 0x0000000000967308 */ /* 0x000fe20000000800 */
[----:B------:R-:W-:-:S02]  /*35c0*/  FMNMX.FTZ R8, R71, R8, !PT ;  /* 0x0000000847087209 */ /* 0x000fc40007810000 */
[----:B------:R-:W-:-:S03]  /*35d0*/  ISETP.GE.AND P5, PT, R15, 0x1, PT ;  /* 0x000000010f00780c */ /* 0x000fc60003fa6270 */
[----:B------:R-:W0:Y:S02]  /*35e0*/  SHFL.BFLY PT, R61, R8, 0x2, 0x1f ;  /* 0x0c401f00083d7f89 */ /* 0x000e2400000e0000 */
[----:B------:R1:W-:Y:S01]  /*35f0*/  MUFU.EX2 R81, R28 ;  /* 0x0000001c00517308 */ /* 0x0003e20000000800 */
[----:B--2---:R-:W-:-:S07]  /*3600*/  F2FP.BF16.F32.PACK_AB R158, R77, R26 ;  /* 0x0000001a4d9e723e */ /* 0x004fce00000010ff */
[----:B------:R-:W-:Y:S01]  /*3610*/  MUFU.EX2 R30, R30 ;  /* 0x0000001e001e7308 */ /* 0x000fe20000000800 */
[----:B-1----:R-:W-:-:S07]  /*3620*/  FFMA.FTZ R28, R86, R10, -R73 ;  /* 0x0000000a561c7223 */ /* 0x002fce0000010849 */
[----:B------:R1:W-:Y:S01]  /*3630*/  MUFU.EX2 R85, R28 ;  /* 0x0000001c00557308 */ /* 0x0003e20000000800 */
[----:B0-----:R-:W-:Y:S01]  /*3640*/  FMNMX.FTZ R61, R8, R61, !PT ;  /* 0x0000003d083d7209 */ /* 0x001fe20007810000 */
[----:B------:R-:W-:-:S06]  /*3650*/  FFMA.FTZ R8, R92, R10, -R73 ;  /* 0x0000000a5c087223 */ /* 0x000fcc0000010849 */
[----:B------:R0:W2:Y:S01]  /*3660*/  MUFU.EX2 R79, R24 ;  /* 0x00000018004f7308 */ /* 0x0000a20000000800 */
[-CC-:B-1----:R-:W-:Y:S01]  /*3670*/  FFMA.FTZ R28, R94, R10.reuse, -R73.reuse ;  /* 0x0000000a5e1c7223 */ /* 0x182fe20000010849 */
[----:B------:R-:W1:Y:S06]  /*3680*/  SHFL.BFLY PT, R0, R61, 0x1, 0x1f ;  /* 0x0c201f003d007f89 */ /* 0x000e6c00000e0000 */
[----:B------:R-:W-:Y:S01]  /*3690*/  MUFU.EX2 R93, R28 ;  /* 0x0000001c005d7308 */ /* 0x000fe20000000800 */
[----:B0-----:R-:W-:-:S07]  /*36a0*/  FFMA.FTZ R24, R84, R10, -R73 ;  /* 0x0000000a54187223 */ /* 0x001fce0000010849 */
[----:B------:R-:W0:Y:S01]  /*36b0*/  MUFU.EX2 R32, R32 ;  /* 0x0000002000207308 */ /* 0x000e220000000800 */
[----:B--2---:R-:W-:-:S07]  /*36c0*/  F2FP.BF16.F32.PACK_AB R152, R79, R30 ;  /* 0x0000001e4f98723e */ /* 0x004fce00000010ff */
[----:B------:R-:W-:Y:S01]  /*36d0*/  MUFU.EX2 R91, R8 ;  /* 0x00000008005b7308 */ /* 0x000fe20000000800 */
[----:B-1----:R-:W-:-:S04]  /*36e0*/  FMNMX.FTZ R9, R61, R0, !PT ;  /* 0x000000003d097209 */ /* 0x002fc80007810000 */
[C---:B------:R-:W-:Y:S01]  /*36f0*/  FSETP.NEU.FTZ.AND P1, PT, R9.reuse, -INF , PT ;  /* 0xff8000000900780b */ /* 0x040fe20003f3d000 */
[----:B------:R-:W-:Y:S02]  /*3700*/  FMUL.FTZ R0, R9, R10 ;  /* 0x0000000a09007220 */ /* 0x000fe40000410000 */
[----:B------:R-:W-:Y:S01]  /*3710*/  MUFU.EX2 R2, R2 ;  /* 0x0000000200027308 */ /* 0x000fe20000000800 */
[----:B0-----:R-:W-:Y:S02]  /*3720*/  F2FP.BF16.F32.PACK_AB R154, R81, R32 ;  /* 0x00000020519a723e */ /* 0x001fe400000010ff */
[----:B------:R-:W-:-:S05]  /*3730*/  FSEL R0, R0, RZ, P1 ;  /* 0x000000ff00007208 */ /* 0x000fca0000800000 */
        /* <DEDUP_REMOVED lines=12> */
[-C--:B0-----:R-:W-:Y:S01]  /*3800*/  FFMA.FTZ R24, R88, R10.reuse, -R73 ;  /* 0x0000000a58187223 */ /* 0x081fe20000010849 */
[-CC-:B------:R-:W-:Y:S01]  /*3810*/  FFMA.FTZ R41, R41, R10.reuse, -R0.reuse ;  /* 0x0000000a29297223 */ /* 0x180fe20000010800 */
[-CC-:B------:R-:W-:Y:S01]  /*3820*/  FFMA.FTZ R47, R47, R10.reuse, -R0.reuse ;  /* 0x0000000a2f2f7223 */ /* 0x180fe20000010800 */
[-CC-:B------:R-:W-:Y:S01]  /*3830*/  FFMA.FTZ R45, R45, R10.reuse, -R0.reuse ;  /* 0x0000000a2d2d7223 */ /* 0x180fe20000010800 */
[----:B------:R-:W0:Y:S01]  /*3840*/  MUFU.EX2 R21, R21 ;  /* 0x0000001500157308 */ /* 0x000e220000000800 */
        /* <DEDUP_REMOVED lines=8> */
[----:B------:R-:W-:Y:S01]  /*38d0*/  FADD.FTZ R27, R77, R8 ;  /* 0x000000084d1b7221 */ /* 0x000fe20000010000 */
[-CC-:B------:R-:W-:Y:S01]  /*38e0*/  FFMA.FTZ R5, R5, R10.reuse, -R0.reuse ;  /* 0x0000000a05057223 */ /* 0x180fe20000010800 */
[-CC-:B------:R-:W-:Y:S01]  /*38f0*/  FFMA.FTZ R63, R63, R10.reuse, -R0.reuse ;  /* 0x0000000a3f3f7223 */ /* 0x180fe20000010800 */
[-CC-:B------:R-:W-:Y:S01]  /*3900*/  FFMA.FTZ R53, R53, R10.reuse, -R0.reuse ;  /* 0x0000000a35357223 */ /* 0x180fe20000010800 */
[----:B------:R-:W-:Y:S01]  /*3910*/  FADD.FTZ R8, R30, R27 ;  /* 0x0000001b1e087221 */ /* 0x000fe20000010000 */
[-CC-:B------:R-:W-:Y:S01]  /*3920*/  FFMA.FTZ R67, R67, R10.reuse, -R0.reuse ;  /* 0x0000000a43437223 */ /* 0x180fe20000010800 */
[-C--:B------:R-:W-:Y:S01]  /*3930*/  FFMA.FTZ R57, R57, R10.reuse, -R0 ;  /* 0x0000000a39397223 */ /* 0x080fe20000010800 */
[----:B------:R2:W3:Y:S01]  /*3940*/  MUFU.EX2 R42, R31 ;  /* 0x0000001f002a7308 */ /* 0x0004e20000000800 */
[----:B------:R-:W-:Y:S01]  /*3950*/  FADD.FTZ R27, R79, R8 ;  /* 0x000000084f1b7221 */ /* 0x000fe20000010000 */
[----:B0-----:R-:W-:Y:S01]  /*3960*/  FADD.FTZ R8, R21, R28 ;  /* 0x0000001c15087221 */ /* 0x001fe20000010000 */
[----:B------:R-:W-:Y:S01]  /*3970*/  FFMA.FTZ R71, R71, R10, -R0 ;  /* 0x0000000a47477223 */ /* 0x000fe20000010800 */
[----:B------:R-:W-:Y:S01]  /*3980*/  F2FP.BF16.F32.PACK_AB R148, R83, R2 ;  /* 0x000000025394723e */ /* 0x000fe200000010ff */
[----:B------:R-:W-:Y:S01]  /*3990*/  FADD.FTZ R54, R32, R27 ;  /* 0x0000001b20367221 */ /* 0x000fe20000010000 */
[----:B------:R-:W-:-:S02]  /*39a0*/  F2FP.BF16.F32.PACK_AB R157, R28, R21 ;  /* 0x000000151c9d723e */ /* 0x000fc400000010ff */
[----:B------:R-:W0:Y:S01]  /*39b0*/  MUFU.EX2 R29, R29 ;  /* 0x0000001d001d7308 */ /* 0x000e220000000800 */
[----:B-1----:R-:W-:Y:S01]  /*39c0*/  FADD.FTZ R27, R25, R8 ;  /* 0x00000008191b7221 */ /* 0x002fe20000010000 */
[----:B--2---:R-:W-:-:S04]  /*39d0*/  FADD.FTZ R31, R81, R54 ;  /* 0x00000036511f7221 */ /* 0x004fc80000010000 */
[----:B------:R-:W-:Y:S02]  /*39e0*/  FADD.FTZ R56, R2, R31 ;  /* 0x0000001f02387221 */ /* 0x000fe40000010000 */
[----:B------:R-:W1:Y:S01]  /*39f0*/  MUFU.EX2 R44, R35 ;  /* 0x00000023002c7308 */ /* 0x000e620000000800 */
[C---:B---3--:R-:W-:Y:S01]  /*3a00*/  FADD.FTZ R8, R42.reuse, R27 ;  /* 0x0000001b2a087221 */ /* 0x048fe20000010000 */
[----:B------:R-:W-:Y:S01]  /*3a10*/  FADD.FTZ R31, R83, R56 ;  /* 0x00000038531f7221 */ /* 0x000fe20000010000 */
[----:B------:R-:W-:-:S03]  /*3a20*/  F2FP.BF16.F32.PACK_AB R159, R42, R25 ;  /* 0x000000192a9f723e */ /* 0x000fc600000010ff */
[----:B------:R-:W-:Y:S01]  /*3a30*/  FADD.FTZ R56, R150, R31 ;  /* 0x0000001f96387221 */ /* 0x000fe20000010000 */
[----:B------:R-:W-:Y:S01]  /*3a40*/  F2FP.BF16.F32.PACK_AB R150, R85, R150 ;  /* 0x000000965596723e */ /* 0x000fe200000010ff */
[----:B------:R-:W2:Y:S01]  /*3a50*/  MUFU.EX2 R33, R33 ;  /* 0x0000002100217308 */ /* 0x000ea20000000800 */
[----:B0-----:R-:W-:Y:S01]  /*3a60*/  FADD.FTZ R27, R29, R8 ;  /* 0x000000081d1b7221 */ /* 0x001fe20000010000 */
[----:B------:R-:W-:-:S06]  /*3a70*/  FADD.FTZ R31, R85, R56 ;  /* 0x00000038551f7221 */ /* 0x000fcc0000010000 */
        /* <DEDUP_REMOVED lines=10> */
[----:B------:R1:W3:Y:S01]  /*3b20*/  MUFU.EX2 R87, R24 ;  /* 0x0000001800577308 */ /* 0x0002e20000000800 */
[----:B--2---:R-:W-:-:S07]  /*3b30*/  FADD.FTZ R58, R34, R31 ;  /* 0x0000001f223a7221 */ /* 0x004fce0000010000 */
[----:B------:R-:W2:Y:S01]  /*3b40*/  MUFU.EX2 R41, R41 ;  /* 0x0000002900297308 */ /* 0x000ea20000000800 */
[----:B-1----:R-:W-:Y:S01]  /*3b50*/  FFMA.FTZ R24, R60, R10, -R73 ;  /* 0x0000000a3c187223 */ /* 0x002fe20000010849 */
[C---:B0-----:R-:W-:Y:S01]  /*3b60*/  FADD.FTZ R8, R48.reuse, R27 ;  /* 0x0000001b30087221 */ /* 0x041fe20000010000 */
[----:B------:R-:W-:-:S05]  /*3b70*/  F2FP.BF16.F32.PACK_AB R149, R48, R37 ;  /* 0x000000253095723e */ /* 0x000fca00000010ff */
[----:B------:R-:W0:Y:S01]  /*3b80*/  MUFU.EX2 R36, R36 ;  /* 0x0000002400247308 */ /* 0x000e220000000800 */
[C---:B---3--:R-:W-:Y:S01]  /*3b90*/  FADD.FTZ R31, R87.reuse, R58 ;  /* 0x0000003a571f7221 */ /* 0x048fe20000010000 */
[----:B------:R-:W-:-:S06]  /*3ba0*/  F2FP.BF16.F32.PACK_AB R144, R87, R34 ;  /* 0x000000225790723e */ /* 0x000fcc00000010ff */
[----:B------:R-:W1:Y:S01]  /*3bb0*/  MUFU.EX2 R50, R47 ;  /* 0x0000002f00327308 */ /* 0x000e620000000800 */
[----:B--2---:R-:W-:-:S07]  /*3bc0*/  FADD.FTZ R27, R41, R8 ;  /* 0x00000008291b7221 */ /* 0x004fce0000010000 */
[----:B------:R-:W2:Y:S01]  /*3bd0*/  MUFU.EX2 R45, R45 ;  /* 0x0000002d002d7308 */ /* 0x000ea20000000800 */
[----:B0-----:R-:W-:Y:S01]  /*3be0*/  FADD.FTZ R58, R36, R31 ;  /* 0x0000001f243a7221 */ /* 0x001fe20000010000 */
[----:B------:R-:W-:-:S03]  /*3bf0*/  F2FP.BF16.F32.PACK_AB R146, R89, R36 ;  /* 0x000000245992723e */ /* 0x000fc600000010ff */
[----:B------:R-:W-:-:S03]  /*3c00*/  FADD.FTZ R31, R89, R58 ;  /* 0x0000003a591f7221 */ /* 0x000fc60000010000 */
[----:B------:R-:W0:Y:S01]  /*3c10*/  MUFU.EX2 R40, R40 ;  /* 0x0000002800287308 */ /* 0x000e220000000800 */
[C---:B-1----:R-:W-:Y:S01]  /*3c20*/  FADD.FTZ R8, R50.reuse, R27 ;  /* 0x0000001b32087221 */ /* 0x042fe20000010000 */
        /* <DEDUP_REMOVED lines=42> */
[----:B--2---:R-:W-:Y:S01]  /*3ed0*/  FADD.FTZ R24, R2, R11 ;  /* 0x0000000b02187221 */ /* 0x004fe20000010000 */
[----:B------:R-:W-:Y:S01]  /*3ee0*/  IMAD.IADD R11, R16, 0x1, -R17 ;  /* 0x00000001100b7824 */ /* 0x000fe200078e0a11 */
[----:B------:R-:W-:-:S03]  /*3ef0*/  F2FP.BF16.F32.PACK_AB R137, R2, R53 ;  /* 0x000000350289723e */ /* 0x000fc600000010ff */
[----:B------:R-:W-:Y:S02]  /*3f00*/  IMAD R21, R161, 0x80, R11 ;  /* 0x00000080a1157824 */ /* 0x000fe400078e020b */
[----:B0-----:R-:W-:Y:S02]  /*3f10*/  FADD.FTZ R13, R57, R24 ;  /* 0x00000018390d7221 */ /* 0x001fe40000010000 */
[----:B------:R-:W-:Y:S02]  /*3f20*/  IMAD.IADD R14, R21, 0x1, R14 ;  /* 0x00000001150e7824 */ /* 0x000fe400078e020e */
[C---:B-1----:R-:W-:Y:S01]  /*3f30*/  FADD.FTZ R5, R12.reuse, R13 ;  /* 0x0000000d0c057221 */ /* 0x042fe20000010000 */
[----:B------:R-:W-:Y:S01]  /*3f40*/  F2FP.BF16.F32.PACK_AB R139, R12, R57 ;  /* 0x000000390c8b723e */ /* 0x000fe200000010ff */
[----:B------:R-:W-:Y:S01]  /*3f50*/  VIADD R12, R72, 0xfffffffe ;  /* 0xfffffffe480c7836 */ /* 0x000fe20000000000 */
[----:B------:R-:W-:Y:S06]  /*3f60*/  @!P5 BRA `(.L_x_1081) ;  /* 0x000000000040d947 */ /* 0x000fec0003800000 */
        /* <DEDUP_REMOVED lines=10> */
.L_x_1082:
[----:B------:R-:W-:-:S13]  /*4010*/  ISETP.NE.AND P1, PT, R15, 0x1, PT ;  /* 0x000000010f00780c */ /* 0x000fda0003f25270 */
[----:B------:R-:W0:Y:S02]  /*4020*/  @P1 LDC.64 R24, c[0x0][0x9e8] ;  /* 0x00027a00ff181b82 */ /* 0x000e240000000a00 */
[----:B0-----:R-:W-:-:S05]  /*4030*/  @P1 IMAD.HI.U32 R2, R0, R24, RZ ;  /* 0x0000001800021227 */ /* 0x001fca00078e00ff */
[----:B------:R-:W-:-:S07]  /*4040*/  @P1 SHF.R.U32.HI R0, RZ, R25, R2 ;  /* 0x00000019ff001219 */ /* 0x000fce0000011602 */
.L_x_1083:
[----:B------:R-:W-:-:S05]  /*4050*/  IMAD R15, R0, R15, R15 ;  /* 0x0000000f000f7224 */ /* 0x000fca00078e020f */
[----:B------:R-:W-:-:S07]  /*4060*/  VIMNMX R14, R14, R15, PT ;  /* 0x0000000f0e0e7248 */ /* 0x000fce0003fe0100 */
.L_x_1081:
        /* <DEDUP_REMOVED lines=44> */
[----:B------:R-:W-:Y:S02]  /*4330*/  VIADD R21, R15, 0x8 ;  /* 0x000000080f157836 */ /* 0x000fe40000000000 */
[----:B------:R-:W-:-:S03]  /*4340*/  IMAD.MOV.U32 R87, RZ, RZ, RZ ;  /* 0x000000ffff577224 */ /* 0x000fc600078e00ff */
[----:B------:R-:W-:-:S07]  /*4350*/  LOP3.LUT R163, RZ, R21, RZ, 0x33, !PT ;  /* 0x00000015ffa37212 */ /* 0x000fce00078e33ff */
.L_x_1101:
[----:B------:R-:W-:-:S04]  /*4360*/  UIADD3 UR4, UR36, 0x1, URZ ;  /* 0x0000000124047890 */ /* 0x000fc8000fffe03f */
[----:B------:R-:W-:-:S04]  /*4370*/  UISETP.NE.AND UP0, UPT, UR4, 0x2, UPT ;  /* 0x000000020400788c */ /* 0x000fc8000bf05270 */
[----:B------:R-:W-:Y:S02]  /*4380*/  USEL UR7, URZ, 0x1, UP0 ;  /* 0x000000013f077887 */ /* 0x000fe40008000000 */
[----:B------:R-:W-:Y:S02]  /*4390*/  USEL UR4, UR4, URZ, UP0 ;  /* 0x0000003f04047287 */ /* 0x000fe40008000000 */
[----:B------:R-:W-:Y:S01]  /*43a0*/  ULOP3.LUT UR7, UR37, UR7, URZ, 0x3c, !UPT ;  /* 0x0000000725077292 */ /* 0x000fe2000f8e3c3f */
[----:B------:R-:W-:Y:S11]  /*43b0*/  @!P0 BRA `(.L_x_1085) ;  /* 0x0000000000048947 */ /* 0x000ff60003800000 */
[----:B------:R-:W-:Y:S01]  /*43c0*/  BPT.TRAP 0x1 ;  /* 0x000000040000795c */ /* 0x000fe20000300000 */
.L_x_1085:
[----:B------:R-:W-:Y:S01]  /*43d0*/  ULEA UR5, UR4, UR38, 0x3 ;  /* 0x0000002604057291 */ /* 0x000fe2000f8e183f */
[----:B------:R-:W-:-:S05]  /*43e0*/  IMAD.U32 R10, RZ, RZ, UR7 ;  /* 0x00000007ff0a7e24 */ /* 0x000fca000f8e00ff */
[----:B------:R-:W-:-:S04]  /*43f0*/  SHF.L.U32 R10, R10, 0x1f, RZ ;  /* 0x0000001f0a0a7819 */ /* 0x000fc800000006ff */
[----:B------:R0:W1:Y:S01]  /*4400*/  SYNCS.PHASECHK.TRANS64.TRYWAIT P1, [UR5+0x2a830], R10 ;  /* 0x02a8300aff0075a7 */ /* 0x0000620008020145 */
[----:B------:R-:W-:Y:S05]  /*4410*/  @!P0 BRA `(.L_x_1086) ;  /* 0x0000000000048947 */ /* 0x000fea0003800000 */
[----:B------:R-:W-:Y:S01]  /*4420*/  BPT.TRAP 0x1 ;  /* 0x000000040000795c */ /* 0x000fe20000300000 */
.L_x_1086:
[----:B-1----:R-:W-:Y:S05]  /*4430*/  @P1 BRA `(.L_x_1087) ;  /* 0x0000000000081947 */ /* 0x002fea0003800000 */
[----:B------:R-:W1:Y:S02]  /*4440*/  SYNCS.PHASECHK.TRANS64.TRYWAIT P1, [UR5+0x2a830], R10 ;  /* 0x02a8300aff0075a7 */ /* 0x000e640008020145 */
[----:B-1----:R-:W-:Y:S05]  /*4450*/  @!P1 BRA `(.L_x_1088) ;  /* 0x000000f400c49947 */ /* 0x002fea0003800000 */
.L_x_1087:
[----:B------:R-:W-:Y:S01]  /*4460*/  R2UR UR52, R6 ;  /* 0x00000000063472ca */ /* 0x000fe200000e0000 */
[----:B------:R-:W-:Y:S01]  /*4470*/  UIMAD UR6, UR4, 0x900, UR39 ;  /* 0x00000900040678a4 */ /* 0x000fe2000f8e0227 */
[----:B------:R-:W-:Y:S01]  /*4480*/  R2UR UR53, R7 ;  /* 0x00000000073572ca */ /* 0x000fe200000e0000 */
[----:B-1----:R-:W-:Y:S01]  /*4490*/  WARPGROUP.ARRIVE ;  /* 0x00000000000079c5 */ /* 0x002fe20000000000 */
        /* <DEDUP_REMOVED lines=127> */
.L_x_1089:
[----:B------:R-:W-:Y:S01]  /*4c90*/  ULEA UR11, UR36, UR38, 0x3 ;  /* 0x00000026240b7291 */ /* 0x000fe2000f8e183f */
[----:B------:R-:W-:-:S05]  /*4ca0*/  IMAD.U32 R0, RZ, RZ, UR37 ;  /* 0x00000025ff007e24 */ /* 0x000fca000f8e00ff */
[----:B------:R-:W-:-:S04]  /*4cb0*/  SHF.L.U32 R0, R0, 0x1f, RZ ;  /* 0x0000001f00007819 */ /* 0x000fc800000006ff */
[----:B------:R1:W2:Y:S01]  /*4cc0*/  SYNCS.PHASECHK.TRANS64.TRYWAIT P1, [UR11+0x2a850], R0 ;  /* 0x02a85000ff0075a7 */ /* 0x0002a2000802014b */
[----:B------:R-:W-:Y:S05]  /*4cd0*/  @!P0 BRA `(.L_x_1090) ;  /* 0x0000000000048947 */ /* 0x000fea0003800000 */
[----:B------:R-:W-:Y:S01]  /*4ce0*/  BPT.TRAP 0x1 ;  /* 0x000000040000795c */ /* 0x000fe20000300000 */
.L_x_1090:
[----:B--2---:R-:W-:Y:S05]  /*4cf0*/  @P1 BRA `(.L_x_1091) ;  /* 0x0000000000081947 */ /* 0x004fea0003800000 */
[----:B------:R-:W2:Y:S02]  /*4d00*/  SYNCS.PHASECHK.TRANS64.TRYWAIT P1, [UR11+0x2a850], R0 ;  /* 0x02a85000ff0075a7 */ /* 0x000ea4000802014b */
[----:B--2---:R-:W-:Y:S05]  /*4d10*/  @!P1 BRA `(.L_x_1092) ;  /* 0x000000ec00ac9947 */ /* 0x004fea0003800000 */
.L_x_1091:
[----:B------:R-:W-:Y:S01]  /*4d20*/  UIADD3 UR6, UR38, 0x400, URZ ;  /* 0x0000040026067890 */ /* 0x000fe2000fffe03f */
[----:B------:R-:W-:Y:S01]  /*4d30*/  WARPGROUP.ARRIVE ;  /* 0x00000000000079c5 */ /* 0x000fe20000000000 */
[----:B------:R-:W-:-:S05]  /*4d40*/  UMOV UR15, 0x40000040 ;  /* 0x40000040000f7882 */ /* 0x000fca0000000000 */
[----:B------:R-:W3:Y:S01]  /*4d50*/  S2R R160, SR_TID.X ;  /* 0x0000000000a07919 */ /* 0x000ee20000002100 */
[----:B------:R-:W-:Y:S01]  /*4d60*/  USHF.R.U32.HI UR6, URZ, 0x4, UR6 ;  /* 0x000000043f067899 */ /* 0x000fe20008011606 */
[----:B-12---:R-:W-:Y:S01]  /*4d70*/  IMAD.U32 R0, RZ, RZ, UR5 ;  /* 0x00000005ff007e24 */ /* 0x006fe2000f8e00ff */
[----:B------:R-:W-:Y:S01]  /*4d80*/  ISETP.NE.AND P1, PT, R20, RZ, PT ;  /* 0x000000ff1400720c */ /* 0x000fe20003f25270 */
[----:B------:R-:W-:Y:S02]  /*4d90*/  ULOP3.LUT UR5, URZ, UR59, URZ, 0x33, !UPT ;  /* 0x0000003b3f057292 */ /* 0x000fe4000f8e333f */
[----:B------:R-:W-:Y:S01]  /*4da0*/  ULOP3.LUT UR6, UR6, 0x3fff, URZ, 0xc0, !UPT ;  /* 0x00003fff06067892 */ /* 0x000fe2000f8ec03f */
[----:B------:R-:W-:-:S03]  /*4db0*/  ULDC UR18, c[0x0][0x9e0] ;  /* 0x0002780000127ab9 */ /* 0x000fc60000000800 */
[----:B------:R-:W-:-:S04]  /*4dc0*/  ULOP3.LUT UR6, UR6, 0x3000000, URZ, 0xfc, !UPT ;  /* 0x0300000006067892 */ /* 0x000fc8000f8efc3f */
[----:B------:R-:W-:-:S04]  /*4dd0*/  UIMAD UR6, UR36, 0x600, UR6 ;  /* 0x00000600240678a4 */ /* 0x000fc8000f8e0206 */
[----:B------:R-:W-:-:S03]  /*4de0*/  UIADD3 UR10, UR6, 0x80, URZ ;  /* 0x00000080060a7890 */ /* 0x000fc6000fffe03f */
[----:B------:R-:W-:Y:S02]  /*4df0*/  UMOV UR14, UR6 ;  /* 0x00000006000e7c82 */ /* 0x000fe40008000000 */
[----:B------:R-:W-:Y:S01]  /*4e00*/  HGMMA.64x128x16.F32.BF16 R24, R156, gdesc[UR12].tnspB, R24, gsb0 ;  /* 0x41e0000c9c187df0 */ /* 0x000fe20008001818 */
[----:B------:R-:W-:Y:S01]  /*4e10*/  UMOV UR15, 0x40000040 ;  /* 0x40000040000f7882 */ /* 0x000fe20000000000 */
[----:B------:R-:W-:Y:S01]  /*4e20*/  UMOV UR14, UR10 ;  /* 0x0000000a000e7c82 */ /* 0x000fe20008000000 */
[----:B------:R-:W-:Y:S01]  /*4e30*/  UIADD3 UR10, UR6, 0x100, URZ ;  /* 0x00000100060a7890 */ /* 0x000fe2000fffe03f */
[----:B---3--:R-:W-:-:S13]  /*4e40*/  LOP3.LUT P2, RZ, R160, 0x7f, RZ, 0xc0, !PT ;  /* 0x0000007fa0ff7812 */ /* 0x008fda000784c0ff */
[----:B------:R-:W-:-:S05]  /*4e50*/  @!P2 VIADD R0, R0, 0x2a840 ;  /* 0x0002a8400000a836 */ /* 0x000fca0000000000 */
[----:B------:R-:W-:Y:S01]  /*4e60*/  @!P2 PRMT R0, RZ, 0x654, R0 ;  /* 0x00000654ff00a816 */ /* 0x000fe20000000000 */
        /* <DEDUP_REMOVED lines=19> */
[----:B------:R-:W-:Y:S01]  /*4fa0*/  WARPGROUP.ARRIVE ;  /* 0x00000000000079c5 */ /* 0x000fe20000000000 */
[----:B------:R-:W-:-:S04]  /*4fb0*/  IMAD R147, R12, -0x60, RZ ;  /* 0xffffffa00c937824 */ /* 0x000fc800078e02ff */
[----:B------:R-:W-:Y:S02]  /*4fc0*/  IMAD R153, R18, -0x2, R147 ;  /* 0xfffffffe12997824 */ /* 0x000fe400078e0293 */
[----:B------:R-:W-:Y:S01]  /*4fd0*/  HGMMA.64x128x16.F32.BF16 R24, R140, gdesc[UR12].tnspB, R24, gsb0 ;  /* 0x41e0000c8c187df0 */ /* 0x000fe20008001818 */
[----:B------:R-:W-:Y:S01]  /*4fe0*/  UMOV UR14, UR6 ;  /* 0x00000006000e7c82 */ /* 0x000fe20008000000 */
[----:B------:R-:W-:Y:S01]  /*4ff0*/  UMOV UR15, 0x40000040 ;  /* 0x40000040000f7882 */ /* 0x000fe20000000000 */
[----:B------:R-:W-:Y:S01]  /*5000*/  IADD3 R2, R147, 0x1, R16 ;  /* 0x0000000193027810 */ /* 0x000fe20007ffe010 */
[----:B------:R-:W-:Y:S02]  /*5010*/  WARPGROUP.DEPBAR.LE gsb0, 0x0 ;  /* 0x00008000000079c5 */ /* 0x000fe40000010000 */
[----:B------:R-:W-:-:S06]  /*5020*/  WARPGROUP.ARRIVE ;  /* 0x00000000000079c5 */ /* 0x000fcc0000000000 */
[----:B------:R-:W-:Y:S03]  /*5030*/  HGMMA.64x128x16.F32.BF16 R24, R136, gdesc[UR12].tnspB, R24, gsb0 ;  /* 0x41e0000c88187df0 */ /* 0x000fe60008001818 */
[----:B------:R-:W-:Y:S02]  /*5040*/  WARPGROUP.DEPBAR.LE gsb0, 0x0 ;  /* 0x00008000000079c5 */ /* 0x000fe40000010000 */
[----:B------:R-:W-:Y:S01]  /*5050*/  IMAD.IADD R137, R2, 0x1, -R17 ;  /* 0x0000000102897824 */ /* 0x000fe200078e0a11 */
[----:B------:R1:W-:Y:S03]  /*5060*/  @!P2 SYNCS.ARRIVE.TRANS64.RED.A1T0 RZ, [R0+URZ], RZ ;  /* 0x000000ff00ffa9a7 */ /* 0x0003e6000810043f */
[----:B------:R-:W-:-:S04]  /*5070*/  IMAD R137, R18, -0x2, R137 ;  /* 0xfffffffe12897824 */ /* 0x000fc800078e0289 */
[C---:B------:R-:W-:Y:S02]  /*5080*/  VIADD R149, R137.reuse, UR18 ;  /* 0x0000001289957c36 */ /* 0x040fe40008000000 */
[----:B------:R-:W-:Y:S02]  /*5090*/  VIADD R151, R137, UR5 ;  /* 0x0000000589977c36 */ /* 0x000fe40008000000 */
[C---:B-1----:R-:W-:Y:S02]  /*50a0*/  IMAD.IADD R0, R4.reuse, 0x1, R149 ;  /* 0x0000000104007824 */ /* 0x042fe400078e0295 */
[----:B------:R-:W-:Y:S01]  /*50b0*/  IMAD.IADD R2, R4, 0x1, R151 ;  /* 0x0000000104027824 */ /* 0x000fe200078e0297 */
[----:B------:R-:W-:Y:S06]  /*50c0*/  @!P1 BRA `(.L_x_1093) ;  /* 0x0000000000589947 */ /* 0x000fec0003800000 */
[----:B------:R-:W-:Y:S01]  /*50d0*/  ISETP.GT.AND P1, PT, R15, -0x1, PT ;  /* 0xffffffff0f00780c */ /* 0x000fe20003f24270 */
[----:B------:R-:W-:-:S12]  /*50e0*/  BSSY B0, `(.L_x_1094) ;  /* 0x0000011000007945 */ /* 0x000fd80003800000 */
[----:B------:R-:W-:Y:S05]  /*50f0*/  @P1 BRA `(.L_x_1095) ;  /* 0x0000000000241947 */ /* 0x000fea0003800000 */
[----:B------:R-:W-:Y:S02]  /*5100*/  IMAD.U32 R136, RZ, RZ, UR58 ;  /* 0x0000003aff887e24 */ /* 0x000fe4000f8e00ff */
[----:B------:R-:W-:-:S03]  /*5110*/  IMAD.IADD R137, R4, 0x1, R11 ;  /* 0x0000000104897824 */ /* 0x000fc600078e020b */
[----:B------:R-:W-:Y:S02]  /*5120*/  ISETP.NE.AND P1, PT, R136, 0x1, PT ;  /* 0x000000018800780c */ /* 0x000fe40003f25270 */
[----:B------:R-:W-:-:S11]  /*5130*/  LOP3.LUT R137, RZ, R137, RZ, 0x33, !PT ;  /* 0x00000089ff897212 */ /* 0x000fd600078e33ff */
[----:B------:R-:W0:Y:S02]  /*5140*/  @P1 LDC.64 R138, c[0x0][0x9e8] ;  /* 0x00027a00ff8a1b82 */ /* 0x000e240000000a00 */
[----:B0-----:R-:W-:-:S05]  /*5150*/  @P1 IMAD.HI.U32 R10, R137, R138, RZ ;  /* 0x0000008a890a1227 */ /* 0x001fca00078e00ff */
[----:B------:R-:W-:-:S04]  /*5160*/  @P1 SHF.R.U32.HI R137, RZ, R139, R10 ;  /* 0x0000008bff891219 */ /* 0x000fc8000001160a */
[----:B------:R-:W-:Y:S01]  /*5170*/  LOP3.LUT R10, RZ, R137, RZ, 0x33, !PT ;  /* 0x00000089ff0a7212 */ /* 0x000fe200078e33ff */
[----:B------:R-:W-:Y:S06]  /*5180*/  BRA `(.L_x_1096) ;  /* 0x0000000000187947 */ /* 0x000fec0003800000 */
.L_x_1095:
[----:B------:R-:W-:Y:S02]  /*5190*/  IMAD.U32 R136, RZ, RZ, UR58 ;  /* 0x0000003aff887e24 */ /* 0x000fe4000f8e00ff */
[----:B0-----:R-:W-:-:S03]  /*51a0*/  IMAD.MOV.U32 R10, RZ, RZ, R15 ;  /* 0x000000ffff0a7224 */ /* 0x001fc600078e000f */
[----:B------:R-:W-:-:S13]  /*51b0*/  ISETP.NE.AND P1, PT, R136, 0x1, PT ;  /* 0x000000018800780c */ /* 0x000fda0003f25270 */
[----:B------:R-:W0:Y:S02]  /*51c0*/  @P1 LDC.64 R138, c[0x0][0x9e8] ;  /* 0x00027a00ff8a1b82 */ /* 0x000e240000000a00 */
[----:B0-----:R-:W-:-:S05]  /*51d0*/  @P1 IMAD.HI.U32 R14, R15, R138, RZ ;  /* 0x0000008a0f0e1227 */ /* 0x001fca00078e00ff */
[----:B------:R-:W-:-:S07]  /*51e0*/  @P1 SHF.R.U32.HI R10, RZ, R139, R14 ;  /* 0x0000008bff0a1219 */ /* 0x000fce000001160e */
.L_x_1096:
[----:B------:R-:W-:Y:S05]  /*51f0*/  BSYNC B0 ;  /* 0x0000000000007941 */ /* 0x000fea0003800000 */
.L_x_1094:
[----:B------:R-:W-:-:S05]  /*5200*/  IMAD R137, R10, R136, R153 ;  /* 0x000000880a897224 */ /* 0x000fca00078e0299 */
[----:B------:R-:W-:Y:S02]  /*5210*/  VIADDMNMX R0, R137, R136, R0, PT ;  /* 0x0000008889007246 */ /* 0x000fe40003800100 */
[----:B------:R-:W-:-:S07]  /*5220*/  VIMNMX R2, R2, R137, !PT ;  /* 0x0000008902027248 */ /* 0x000fce0007fe0100 */
.L_x_1093:
        /* <DEDUP_REMOVED lines=112> */
[----:B------:R-:W-:Y:S02]  /*5930*/  ISETP.GT.AND P6, PT, R2, 0x59, !P6 ;  /* 0x000000590200780c */ /* 0x000fe400077c4270 */
[--C-:B------:R-:W-:Y:S02]  /*5940*/  IADD3 R2, R151, 0x8, R4.reuse ;  /* 0x0000000897027810 */ /* 0x100fe40007ffe004 */
[----:B------:R-:W-:Y:S02]  /*5950*/  ISETP.LT.OR P6, PT, R0, 0x5a, P6 ;  /* 0x0000005a0000780c */ /* 0x000fe400037c1670 */
[----:B------:R-:W-:Y:S02]  /*5960*/  IADD3 R0, R149, 0x8, R4 ;  /* 0x0000000895007810 */ /* 0x000fe40007ffe004 */
[----:B------:R-:W-:-:S02]  /*5970*/  FSEL R133, R133, -INF , !P6 ;  /* 0xff80000085857808 */ /* 0x000fc40007000000 */
[----:B------:R-:W-:-:S13]  /*5980*/  ISETP.NE.AND P6, PT, R20, RZ, PT ;  /* 0x000000ff1400720c */ /* 0x000fda0003fc5270 */
[----:B------:R-:W-:Y:S05]  /*5990*/  @!P6 BRA `(.L_x_1097) ;  /* 0x000000000054e947 */ /* 0x000fea0003800000 */
[----:B------:R-:W-:Y:S01]  /*59a0*/  ISETP.GT.AND P6, PT, R21, -0x1, PT ;  /* 0xffffffff1500780c */ /* 0x000fe20003fc4270 */
[----:B------:R-:W-:-:S12]  /*59b0*/  BSSY B0, `(.L_x_1098) ;  /* 0x0000010000007945 */ /* 0x000fd80003800000 */
[----:B------:R-:W-:Y:S05]  /*59c0*/  @P6 BRA `(.L_x_1099) ;  /* 0x0000000000206947 */ /* 0x000fea0003800000 */
[----:B------:R-:W-:Y:S02]  /*59d0*/  IMAD.U32 R14, RZ, RZ, UR58 ;  /* 0x0000003aff0e7e24 */ /* 0x000fe4000f8e00ff */
[----:B0-----:R-:W-:-:S03]  /*59e0*/  IMAD.MOV.U32 R10, RZ, RZ, R163 ;  /* 0x000000ffff0a7224 */ /* 0x001fc600078e00a3 */
[----:B------:R-:W-:-:S13]  /*59f0*/  ISETP.NE.AND P6, PT, R14, 0x1, PT ;  /* 0x000000010e00780c */ /* 0x000fda0003fc5270 */
[----:B------:R-:W0:Y:S02]  /*5a00*/  @P6 LDC.64 R146, c[0x0][0x9e8] ;  /* 0x00027a00ff926b82 */ /* 0x000e240000000a00 */
[----:B0-----:R-:W-:-:S05]  /*5a10*/  @P6 IMAD.HI.U32 R146, R163, R146, RZ ;  /* 0x00000092a3926227 */ /* 0x001fca00078e00ff */
[----:B------:R-:W-:-:S04]  /*5a20*/  @P6 SHF.R.U32.HI R10, RZ, R147, R146 ;  /* 0x00000093ff0a6219 */ /* 0x000fc80000011692 */
[----:B------:R-:W-:Y:S01]  /*5a30*/  LOP3.LUT R10, RZ, R10, RZ, 0x33, !PT ;  /* 0x0000000aff0a7212 */ /* 0x000fe200078e33ff */
[----:B------:R-:W-:Y:S06]  /*5a40*/  BRA `(.L_x_1100) ;  /* 0x0000000000187947 */ /* 0x000fec0003800000 */
.L_x_1099:
[----:B------:R-:W-:Y:S02]  /*5a50*/  IMAD.U32 R14, RZ, RZ, UR58 ;  /* 0x0000003aff0e7e24 */ /* 0x000fe4000f8e00ff */
[----:B0-----:R-:W-:-:S03]  /*5a60*/  IMAD.MOV.U32 R10, RZ, RZ, R21 ;  /* 0x000000ffff0a7224 */ /* 0x001fc600078e0015 */
[----:B------:R-:W-:-:S13]  /*5a70*/  ISETP.NE.AND P6, PT, R14, 0x1, PT ;  /* 0x000000010e00780c */ /* 0x000fda0003fc5270 */
[----:B------:R-:W0:Y:S02]  /*5a80*/  @P6 LDC.64 R146, c[0x0][0x9e8] ;  /* 0x00027a00ff926b82 */ /* 0x000e240000000a00 */
[----:B0-----:R-:W-:-:S05]  /*5a90*/  @P6 IMAD.HI.U32 R146, R21, R146, RZ ;  /* 0x0000009215926227 */ /* 0x001fca00078e00ff */
[----:B------:R-:W-:-:S07]  /*5aa0*/  @P6 SHF.R.U32.HI R10, RZ, R147, R146 ;  /* 0x00000093ff0a6219 */ /* 0x000fce0000011692 */
.L_x_1100:
[----:B------:R-:W-:Y:S05]  /*5ab0*/  BSYNC B0 ;  /* 0x0000000000007941 */ /* 0x000fea0003800000 */
.L_x_1098:
[----:B------:R-:W-:-:S05]  /*5ac0*/  IMAD R147, R10, R14, R153 ;  /* 0x0000000e0a937224 */ /* 0x000fca00078e0299 */
[----:B------:R-:W-:Y:S02]  /*5ad0*/  VIADDMNMX R0, R147, R14, R0, PT ;  /* 0x0000000e93007246 */ /* 0x000fe40003800100 */
[----:B------:R-:W-:-:S07]  /*5ae0*/  VIMNMX R2, R2, R147, !PT ;  /* 0x0000009302027248 */ /* 0x000fce0007fe0100 */
.L_x_1097:
        /* <DEDUP_REMOVED lines=15> */
[----:B0-----:R-:W-:Y:S02]  /*5be0*/  FMNMX.FTZ R10, R195, R3, !PT ;  /* 0x00000003c30a7209 */ /* 0x001fe40007810000 */
        /* <DEDUP_REMOVED lines=44> */
[----:B------:R-:W-:Y:S02]  /*5eb0*/  ISETP.NE.AND P2, PT, R154, RZ, PT ;  /* 0x000000ff9a00720c */ /* 0x000fe40003f45270 */
        /* <DEDUP_REMOVED lines=12> */
[----:B------:R-:W-:-:S02]  /*5f80*/  ISETP.NE.AND P1, PT, R112, RZ, PT ;  /* 0x000000ff7000720c */ /* 0x000fc40003f25270 */
[----:B------:R-:W-:Y:S02]  /*5f90*/  FMNMX.FTZ R14, R133, R10, !PT ;  /* 0x0000000a850e7209 */ /* 0x000fe40007810000 */
[C---:B------:R-:W-:Y:S01]  /*5fa0*/  ISETP.GT.AND P1, PT, R2.reuse, 0x31, !P1 ;  /* 0x000000310200780c */ /* 0x040fe20004f24270 */
[----:B------:R-:W0:Y:S01]  /*5fb0*/  LDC R10, c[0x0][0x988] ;  /* 0x00026200ff0a7b82 */ /* 0x000e220000000800 */
[----:B------:R-:W-:Y:S02]  /*5fc0*/  ISETP.GT.AND P3, PT, R2, 0x50, !P3 ;  /* 0x000000500200780c */ /* 0x000fe40005f64270 */
[C---:B------:R-:W-:Y:S02]  /*5fd0*/  ISETP.LT.OR P1, PT, R0.reuse, 0x32, P1 ;  /* 0x000000320000780c */ /* 0x040fe40000f21670 */
[----:B------:R-:W-:Y:S02]  /*5fe0*/  ISETP.LT.OR P3, PT, R0, 0x51, P3 ;  /* 0x000000510000780c */ /* 0x000fe40001f61670 */
[----:B------:R-:W-:-:S02]  /*5ff0*/  FSEL R115, R115, -INF , !P1 ;  /* 0xff80000073737808 */ /* 0x000fc40004800000 */
[----:B------:R-:W-:Y:S02]  /*6000*/  ISETP.NE.AND P1, PT, R150, RZ, PT ;  /* 0x000000ff9600720c */ /* 0x000fe40003f25270 */
[C---:B------:R-:W-:Y:S02]  /*6010*/  ISETP.GT.AND P4, PT, R2.reuse, 0x51, !P4 ;  /* 0x000000510200780c */ /* 0x040fe40006784270 */
[----:B------:R-:W-:Y:S02]  /*6020*/  ISETP.GT.AND P1, PT, R2, 0x38, !P1 ;  /* 0x000000380200780c */ /* 0x000fe40004f24270 */
[----:B------:R-:W-:Y:S02]  /*6030*/  FSEL R185, R130, -INF , !P3 ;  /* 0xff80000082b97808 */ /* 0x000fe40005800000 */
[----:B------:R-:W-:Y:S02]  /*6040*/  ISETP.LT.OR P1, PT, R0, 0x39, P1 ;  /* 0x000000390000780c */ /* 0x000fe40000f21670 */
[----:B------:R-:W-:-:S02]  /*6050*/  ISETP.GT.AND P5, PT, R2, 0x58, !P5 ;  /* 0x000000580200780c */ /* 0x000fc40006fa4270 */
[----:B------:R-:W-:Y:S02]  /*6060*/  FSEL R175, R118, -INF , !P1 ;  /* 0xff80000076af7808 */ /* 0x000fe40004800000 */
        /* <DEDUP_REMOVED lines=19> */
[----:B------:R-:W-:-:S04]  /*61a0*/  ISETP.LT.OR P1, PT, R0, 0x4a, P1 ;  /* 0x0000004a0000780c */ /* 0x000fc80000f21670 */
[----:B------:R-:W-:Y:S02]  /*61b0*/  FSEL R183, R127, -INF , !P1 ;  /* 0xff8000007fb77808 */ /* 0x000fe40004800000 */
[----:B------:R-:W1:Y:S01]  /*61c0*/  SHFL.BFLY PT, R127, R14, 0x2, 0x1f ;  /* 0x0c401f000e7f7f89 */ /* 0x000e6200000e0000 */
[----:B------:R-:W-:Y:S02]  /*61d0*/  ISETP.GT.AND P1, PT, R2, RZ, !P6 ;  /* 0x000000ff0200720c */ /* 0x000fe40007724270 */
[----:B------:R-:W-:Y:S02]  /*61e0*/  ISETP.NE.AND P6, PT, R128, RZ, PT ;  /* 0x000000ff8000720c */ /* 0x000fe40003fc5270 */
[----:B------:R-:W-:Y:S02]  /*61f0*/  ISETP.LT.OR P1, PT, R0, 0x1, P1 ;  /* 0x000000010000780c */ /* 0x000fe40000f21670 */
[----:B------:R-:W-:Y:S02]  /*6200*/  ISETP.GT.AND P2, PT, R2, 0x59, !P6 ;  /* 0x000000590200780c */ /* 0x000fe40007744270 */
[----:B------:R-:W-:-:S02]  /*6210*/  FSEL R90, R90, -INF , !P1 ;  /* 0xff8000005a5a7808 */ /* 0x000fc40004800000 */
[----:B------:R-:W-:Y:S02]  /*6220*/  ISETP.LT.OR P2, PT, R0, 0x5a, P2 ;  /* 0x0000005a0000780c */ /* 0x000fe40001741670 */
[----:B------:R-:W-:Y:S02]  /*6230*/  LOP3.LUT P6, RZ, R160, 0x7f, RZ, 0xc0, !PT ;  /* 0x0000007fa0ff7812 */ /* 0x000fe400078cc0ff */
        /* <DEDUP_REMOVED lines=11> */
[C---:B------:R-:W-:Y:S01]  /*62f0*/  FSETP.NEU.FTZ.AND P1, PT, R127.reuse, -INF , PT ;  /* 0xff8000007f00780b */ /* 0x040fe20003f3d000 */
[----:B0-----:R-:W-:Y:S01]  /*6300*/  FMUL.FTZ R92, R127, R10 ;  /* 0x0000000a7f5c7220 */ /* 0x001fe20000410000 */
[----:B------:R-:W-:-:S04]  /*6310*/  FMNMX.FTZ R14, R99, R14, !PT ;  /* 0x0000000e630e7209 */ /* 0x000fc80007810000 */
        /* <DEDUP_REMOVED lines=18> */
[----:B0-----:R-:W-:Y:S01]  /*6440*/  FSEL R2, R127, RZ, P1 ;  /* 0x000000ff7f027208 */ /* 0x001fe20000800000 */
        /* <DEDUP_REMOVED lines=30> */
[----:B------:R-:W-:-:S05]  /*6630*/  FMNMX.FTZ R14, R139, R14, !PT ;  /* 0x0000000e8b0e7209 */ /* 0x000fca0007810000 */
[----:B------:R-:W0:Y:S01]  /*6640*/  SHFL.BFLY PT, R137, R14, 0x2, 0x1f ;  /* 0x0c401f000e897f89 */ /* 0x000e2200000e0000 */
[----:B------:R-:W-:Y:S08]  /*6650*/  MUFU.EX2 R152, R152 ;  /* 0x0000009800987308 */ /* 0x000ff00000000800 */
        /* <DEDUP_REMOVED lines=8> */
[----:B0-----:R-:W-:Y:S01]  /*66e0*/  FMNMX.FTZ R89, R137, R0, !PT ;  /* 0x0000000089597209 */ /* 0x001fe20007810000 */
[----:B------:R-:W-:-:S03]  /*66f0*/  FMUL.FTZ R0, R97, R10 ;  /* 0x0000000a61007220 */ /* 0x000fc60000410000 */
[C---:B------:R-:W-:Y:S01]  /*6700*/  FSETP.NEU.FTZ.AND P1, PT, R89.reuse, -INF , PT ;  /* 0xff8000005900780b */ /* 0x040fe20003f3d000 */
[C---:B------:R-:W-:Y:S02]  /*6710*/  FMUL.FTZ R2, R89.reuse, R10 ;  /* 0x0000000a59027220 */ /* 0x040fe40000410000 */
[----:B------:R-:W-:Y:S03]  /*6720*/  MUFU.EX2 R144, R144 ;  /* 0x0000009000907308 */ /* 0x000fe60000000800 */
[----:B------:R-:W-:Y:S02]  /*6730*/  FSEL R98, R2, RZ, P1 ;  /* 0x000000ff02627208 */ /* 0x000fe40000800000 */
[----:B------:R-:W-:-:S03]  /*6740*/  FSEL R2, R89, RZ, P1 ;  /* 0x000000ff59027208 */ /* 0x000fc60000800000 */
[----:B------:R-:W0:Y:S01]  /*6750*/  MUFU.EX2 R0, R0 ;  /* 0x0000000000007308 */ /* 0x000e220000000800 */
        /* <DEDUP_REMOVED lines=14> */
[--C-:B------:R-:W-:Y:S01]  /*6840*/  FFMA.FTZ R96, R111, R10, -R98.reuse ;  /* 0x0000000a6f607223 */ /* 0x100fe20000010862 */
[----:B------:R-:W1:Y:S01]  /*6850*/  MUFU.EX2 R2, R9 ;  /* 0x0000000900027308 */ /* 0x000e620000000800 */
[----:B0-----:R-:W-:Y:S01]  /*6860*/  FFMA.FTZ R95, R0, R8, R195 ;  /* 0x00000008005f7223 */ /* 0x001fe200000100c3 */
[-CC-:B------:R-:W-:Y:S01]  /*6870*/  FFMA.FTZ R91, R91, R10.reuse, -R98.reuse ;  /* 0x0000000a5b5b7223 */ /* 0x180fe20000010862 */
[-CC-:B------:R-:W-:Y:S01]  /*6880*/  FFMA.FTZ R115, R115, R10.reuse, -R98.reuse ;  /* 0x0000000a73737223 */ /* 0x180fe20000010862 */
[-CC-:B------:R-:W-:Y:S01]  /*6890*/  FFMA.FTZ R175, R175, R10.reuse, -R98.reuse ;  /* 0x0000000aafaf7223 */ /* 0x180fe20000010862 */
[----:B------:R-:W-:Y:S01]  /*68a0*/  FADD.FTZ R95, R156, R95 ;  /* 0x0000005f9c5f7221 */ /* 0x000fe20000010000 */
[-CC-:B------:R-:W-:Y:S01]  /*68b0*/  FFMA.FTZ R119, R119, R10.reuse, -R98.reuse ;  /* 0x0000000a77777223 */ /* 0x180fe20000010862 */
[-CC-:B------:R-:W-:Y:S01]  /*68c0*/  FFMA.FTZ R177, R177, R10.reuse, -R98.reuse ;  /* 0x0000000ab1b17223 */ /* 0x180fe20000010862 */
[----:B------:R-:W0:Y:S01]  /*68d0*/  MUFU.EX2 R14, R14 ;  /* 0x0000000e000e7308 */ /* 0x000e220000000800 */
[----:B------:R-:W-:Y:S01]  /*68e0*/  FADD.FTZ R8, R158, R95 ;  /* 0x0000005f9e087221 */ /* 0x000fe20000010000 */
[-CC-:B------:R-:W-:Y:S01]  /*68f0*/  FFMA.FTZ R123, R123, R10.reuse, -R98.reuse ;  /* 0x0000000a7b7b7223 */ /* 0x180fe20000010862 */
[-CC-:B------:R-:W-:Y:S01]  /*6900*/  FFMA.FTZ R181, R181, R10.reuse, -R98.reuse ;  /* 0x0000000ab5b57223 */ /* 0x180fe20000010862 */
[-C--:B------:R-:W-:Y:S01]  /*6910*/  FFMA.FTZ R183, R183, R10.reuse, -R98 ;  /* 0x0000000ab7b77223 */ /* 0x080fe20000010862 */
[----:B------:R-:W-:Y:S01]  /*6920*/  FADD.FTZ R95, R189, R8 ;  /* 0x00000008bd5f7221 */ /* 0x000fe20000010000 */
[-CC-:B------:R-:W-:Y:S01]  /*6930*/  FFMA.FTZ R185, R185, R10.reuse, -R98.reuse ;  /* 0x0000000ab9b97223 */ /* 0x180fe20000010862 */
[-CC-:B------:R-:W-:Y:S01]  /*6940*/  FFMA.FTZ R141, R141, R10.reuse, -R98.reuse ;  /* 0x0000000a8d8d7223 */ /* 0x180fe20000010862 */
[----:B------:R-:W2:Y:S01]  /*6950*/  MUFU.EX2 R159, R159 ;  /* 0x0000009f009f7308 */ /* 0x000ea20000000800 */
[----:B------:R-:W-:Y:S01]  /*6960*/  FADD.FTZ R8, R152, R95 ;  /* 0x0000005f98087221 */ /* 0x000fe20000010000 */
[----:B-1----:R-:W-:Y:S01]  /*6970*/  FFMA.FTZ R5, R2, R5, R97 ;  /* 0x0000000502057223 */ /* 0x002fe20000010061 */
[-CC-:B------:R-:W-:Y:S01]  /*6980*/  FFMA.FTZ R143, R143, R10.reuse, -R98.reuse ;  /* 0x0000000a8f8f7223 */ /* 0x180fe20000010862 */
[----:B------:R-:W-:Y:S01]  /*6990*/  FFMA.FTZ R98, R139, R10, -R98 ;  /* 0x0000000a8b627223 */ /* 0x000fe20000010862 */
[----:B------:R-:W-:Y:S01]  /*69a0*/  FADD.FTZ R9, R179, R8 ;  /* 0x00000008b3097221 */ /* 0x000fe20000010000 */
[C---:B------:R-:W-:Y:S01]  /*69b0*/  ISETP.GT.AND P1, PT, R12.reuse, R13, PT ;  /* 0x0000000d0c00720c */ /* 0x040fe20003f24270 */
[----:B------:R-:W-:Y:S01]  /*69c0*/  VIADD R12, R12, 0xffffffff ;  /* 0xffffffff0c0c7836 */ /* 0x000fe20000000000 */
[----:B------:R-:W1:Y:S01]  /*69d0*/  MUFU.EX2 R88, R88 ;  /* 0x0000005800587308 */ /* 0x000e620000000800 */
[----:B0-----:R-:W-:Y:S01]  /*69e0*/  FADD.FTZ R8, R14, R5 ;  /* 0x000000050e087221 */ /* 0x001fe20000010000 */
[----:B------:R-:W-:Y:S01]  /*69f0*/  FADD.FTZ R100, R154, R9 ;  /* 0x000000099a647221 */ /* 0x000fe20000010000 */
[----:B------:R-:W-:-:S02]  /*6a00*/  F2FP.BF16.F32.PACK_AB R154, R145, R154 ;  /* 0x0000009a919a723e */ /* 0x000fc400000010ff */
[----:B------:R-:W-:Y:S01]  /*6a10*/  F2FP.BF16.F32.PACK_AB R156, R156, R195 ;  /* 0x000000c39c9c723e */ /* 0x000fe200000010ff */
[----:B------:R-:W-:Y:S01]  /*6a20*/  FADD.FTZ R9, R145, R100 ;  /* 0x0000006491097221 */ /* 0x000fe20000010000 */
[----:B------:R-:W-:Y:S01]  /*6a30*/  F2FP.BF16.F32.PACK_AB R158, R189, R158 ;  /* 0x0000009ebd9e723e */ /* 0x000fe200000010ff */
[----:B------:R-:W0:Y:S01]  /*6a40*/  MUFU.EX2 R90, R90 ;  /* 0x0000005a005a7308 */ /* 0x000e220000000800 */
[----:B--2---:R-:W-:Y:S01]  /*6a50*/  FADD.FTZ R5, R159, R8 ;  /* 0x000000089f057221 */ /* 0x004fe20000010000 */
[----:B------:R-:W-:Y:S01]  /*6a60*/  FADD.FTZ R100, R148, R9 ;  /* 0x0000000994647221 */ /* 0x000fe20000010000 */
[----:B------:R-:W-:Y:S01]  /*6a70*/  IMAD.U32 R9, RZ, RZ, UR11 ;  /* 0x0000000bff097e24 */ /* 0x000fe2000f8e00ff */
[----:B------:R-:W-:Y:S02]  /*6a80*/  F2FP.BF16.F32.PACK_AB R152, R179, R152 ;  /* 0x00000098b398723e */ /* 0x000fe400000010ff */
[----:B------:R-:W-:Y:S01]  /*6a90*/  F2FP.BF16.F32.PACK_AB R148, R131, R148 ;  /* 0x000000948394723e */ /* 0x000fe200000010ff */
[----:B------:R-:W-:Y:S01]  /*6aa0*/  @!P6 VIADD R9, R9, 0x2a860 ;  /* 0x0002a8600909e836 */ /* 0x000fe20000000000 */
[----:B------:R-:W2:Y:S01]  /*6ab0*/  MUFU.EX2 R153, R153 ;  /* 0x0000009900997308 */ /* 0x000ea20000000800 */
[----:B-1----:R-:W-:Y:S01]  /*6ac0*/  FADD.FTZ R5, R88, R5 ;  /* 0x0000000558057221 */ /* 0x002fe20000010000 */
[----:B------:R-:W-:-:S02]  /*6ad0*/  F2FP.BF16.F32.PACK_AB R157, R14, R97 ;  /* 0x000000610e9d723e */ /* 0x000fc400000010ff */
[----:B------:R-:W-:-:S04]  /*6ae0*/  F2FP.BF16.F32.PACK_AB R159, R88, R159 ;  /* 0x0000009f589f723e */ /* 0x000fc800000010ff */
[----:B------:R-:W1:Y:S01]  /*6af0*/  MUFU.EX2 R155, R155 ;  /* 0x0000009b009b7308 */ /* 0x000e620000000800 */
[----:B0-----:R-:W-:Y:S01]  /*6b00*/  FADD.FTZ R8, R90, R5 ;  /* 0x000000055a087221 */ /* 0x001fe20000010000 */
[----:B------:R-:W-:-:S04]  /*6b10*/  FADD.FTZ R5, R131, R100 ;  /* 0x0000006483057221 */ /* 0x000fc80000010000 */
[----:B------:R-:W-:Y:S01]  /*6b20*/  FADD.FTZ R100, R150, R5 ;  /* 0x0000000596647221 */ /* 0x000fe20000010000 */
[----:B------:R-:W-:Y:S01]  /*6b30*/  F2FP.BF16.F32.PACK_AB R150, R135, R150 ;  /* 0x000000968796723e */ /* 0x000fe200000010ff */
[----:B------:R-:W0:Y:S01]  /*6b40*/  MUFU.EX2 R92, R92 ;  /* 0x0000005c005c7308 */ /* 0x000e220000000800 */
[C---:B--2---:R-:W-:Y:S01]  /*6b50*/  FADD.FTZ R8, R153.reuse, R8 ;  /* 0x0000000899087221 */ /* 0x044fe20000010000 */
[----:B------:R-:W-:-:S06]  /*6b60*/  F2FP.BF16.F32.PACK_AB R153, R153, R90 ;  /* 0x0000005a9999723e */ /* 0x000fcc00000010ff */
[----:B------:R-:W2:Y:S01]  /*6b70*/  MUFU.EX2 R149, R149 ;  /* 0x0000009500957308 */ /* 0x000ea20000000800 */
[----:B-1----:R-:W-:-:S07]  /*6b80*/  FADD.FTZ R5, R155, R8 ;  /* 0x000000089b057221 */ /* 0x002fce0000010000 */
[----:B------:R-:W1:Y:S01]  /*6b90*/  MUFU.EX2 R94, R94 ;  /* 0x0000005e005e7308 */ /* 0x000e620000000800 */
[C---:B0-----:R-:W-:Y:S01]  /*6ba0*/  FADD.FTZ R8, R92.reuse, R5 ;  /* 0x000000055c087221 */ /* 0x041fe20000010000 */
[----:B------:R-:W-:-:S06]  /*6bb0*/  F2FP.BF16.F32.PACK_AB R155, R92, R155 ;  /* 0x0000009b5c9b723e */ /* 0x000fcc00000010ff */
[----:B------:R-:W0:Y:S01]  /*6bc0*/  MUFU.EX2 R151, R151 ;  /* 0x0000009700977308 */ /* 0x000e220000000800 */
[----:B--2---:R-:W-:-:S07]  /*6bd0*/  FADD.FTZ R5, R149, R8 ;  /* 0x0000000895057221 */ /* 0x004fce0000010000 */
[----:B------:R-:W2:Y:S01]  /*6be0*/  MUFU.EX2 R96, R96 ;  /* 0x0000006000607308 */ /* 0x000ea20000000800 */
[C---:B-1----:R-:W-:Y:S01]  /*6bf0*/  FADD.FTZ R8, R94.reuse, R5 ;  /* 0x000000055e087221 */ /* 0x042fe20000010000 */
[----:B------:R-:W-:-:S06]  /*6c00*/  F2FP.BF16.F32.PACK_AB R149, R94, R149 ;  /* 0x000000955e95723e */ /* 0x000fcc00000010ff */
[----:B------:R1:W3:Y:S01]  /*6c10*/  MUFU.EX2 R102, R91 ;  /* 0x0000005b00667308 */ /* 0x0002e20000000800 */
[----:B0-----:R-:W-:-:S07]  /*6c20*/  FADD.FTZ R5, R151, R8 ;  /* 0x0000000897057221 */ /* 0x001fce0000010000 */
[----:B------:R-:W0:Y:S01]  /*6c30*/  MUFU.EX2 R93, R93 ;  /* 0x0000005d005d7308 */ /* 0x000e220000000800 */
[----:B-1----:R-:W-:Y:S01]  /*6c40*/  @!P6 PRMT R91, RZ, 0x654, R9 ;  /* 0x00000654ff5be816 */ /* 0x002fe20000000009 */
[----:B------:R-:W-:Y:S01]  /*6c50*/  FADD.FTZ R9, R135, R100 ;  /* 0x0000006487097221 */ /* 0x000fe20000010000 */
[C---:B--2---:R-:W-:Y:S01]  /*6c60*/  FADD.FTZ R5, R96.reuse, R5 ;  /* 0x0000000560057221 */ /* 0x044fe20000010000 */
[----:B------:R-:W-:Y:S01]  /*6c70*/  F2FP.BF16.F32.PACK_AB R151, R96, R151 ;  /* 0x000000976097723e */ /* 0x000fe200000010ff */
[----:B------:R1:W-:Y:S01]  /*6c80*/  @!P6 SYNCS.ARRIVE.TRANS64.RED.A1T0 RZ, [R91+URZ], RZ ;  /* 0x000000ff5bffe9a7 */ /* 0x0003e2000810043f */
[----:B------:R-:W-:Y:S02]  /*6c90*/  FADD.FTZ R100, R144, R9 ;  /* 0x0000000990647221 */ /* 0x000fe40000010000 */
[----:B------:R-:W2:Y:S01]  /*6ca0*/  MUFU.EX2 R115, R115 ;  /* 0x0000007300737308 */ /* 0x000ea20000000800 */
[----:B---3--:R-:W-:-:S07]  /*6cb0*/  FADD.FTZ R5, R102, R5 ;  /* 0x0000000566057221 */ /* 0x008fce0000010000 */
[----:B------:R-:W3:Y:S01]  /*6cc0*/  MUFU.EX2 R146, R146 ;  /* 0x0000009200927308 */ /* 0x000ee20000000800 */
[C---:B0-----:R-:W-:Y:S01]  /*6cd0*/  FADD.FTZ R9, R93.reuse, R100 ;  /* 0x000000645d097221 */ /* 0x041fe20000010000 */
[----:B------:R-:W-:-:S06]  /*6ce0*/  F2FP.BF16.F32.PACK_AB R144, R93, R144 ;  /* 0x000000905d90723e */ /* 0x000fcc00000010ff */
[----:B------:R-:W0:Y:S01]  /*6cf0*/  MUFU.EX2 R104, R175 ;  /* 0x000000af00687308 */ /* 0x000e220000000800 */
[C---:B--2---:R-:W-:Y:S01]  /*6d00*/  FADD.FTZ R5, R115.reuse, R5 ;  /* 0x0000000573057221 */ /* 0x044fe20000010000 */
[----:B------:R-:W-:-:S06]  /*6d10*/  F2FP.BF16.F32.PACK_AB R145, R115, R102 ;  /* 0x000000667391723e */ /* 0x000fcc00000010ff */
[----:B------:R-:W2:Y:S01]  /*6d20*/  MUFU.EX2 R109, R109 ;  /* 0x0000006d006d7308 */ /* 0x000ea20000000800 */
[----:B---3--:R-:W-:-:S07]  /*6d30*/  FADD.FTZ R100, R146, R9 ;  /* 0x0000000992647221 */ /* 0x008fce0000010000 */
[----:B------:R-:W3:Y:S01]  /*6d40*/  MUFU.EX2 R119, R119 ;  /* 0x0000007700777308 */ /* 0x000ee20000000800 */
[----:B0-----:R-:W-:-:S07]  /*6d50*/  FADD.FTZ R5, R104, R5 ;  /* 0x0000000568057221 */ /* 0x001fce0000010000 */
[----:B------:R-:W0:Y:S01]  /*6d60*/  MUFU.EX2 R140, R140 ;  /* 0x0000008c008c7308 */ /* 0x000e220000000800 */
[C---:B--2---:R-:W-:Y:S01]  /*6d70*/  FADD.FTZ R9, R109.reuse, R100 ;  /* 0x000000646d097221 */ /* 0x044fe20000010000 */
[----:B------:R-:W-:-:S06]  /*6d80*/  F2FP.BF16.F32.PACK_AB R146, R109, R146 ;  /* 0x000000926d92723e */ /* 0x000fcc00000010ff */
        /* <DEDUP_REMOVED lines=15> */
[----:B---3--:R-:W-:-:S07]  /*6e80*/  FADD.FTZ R5, R108, R5 ;  /* 0x000000056c057221 */ /* 0x008fce0000010000 */
[----:B------:R-:W3:Y:S01]  /*6e90*/  MUFU.EX2 R136, R136 ;  /* 0x0000008800887308 */ /* 0x000ee20000000800 */
[C---:B0-----:R-:W-:Y:S01]  /*6ea0*/  FADD.FTZ R9, R105.reuse, R8 ;  /* 0x0000000869097221 */ /* 0x041fe20000010000 */
[----:B------:R-:W-:-:S06]  /*6eb0*/  F2FP.BF16.F32.PACK_AB R142, R105, R142 ;  /* 0x0000008e698e723e */ /* 0x000fcc00000010ff */
[----:B------:R-:W0:Y:S01]  /*6ec0*/  MUFU.EX2 R100, R185 ;  /* 0x000000b900647308 */ /* 0x000e220000000800 */
[----:B--2---:R-:W-:-:S07]  /*6ed0*/  FADD.FTZ R5, R183, R5 ;  /* 0x00000005b7057221 */ /* 0x004fce0000010000 */
[----:B------:R-:W2:Y:S01]  /*6ee0*/  MUFU.EX2 R101, R101 ;  /* 0x0000006500657308 */ /* 0x000ea20000000800 */
[----:B---3--:R-:W-:-:S07]  /*6ef0*/  FADD.FTZ R8, R136, R9 ;  /* 0x0000000988087221 */ /* 0x008fce0000010000 */
[----:B------:R3:W4:Y:S01]  /*6f00*/  MUFU.EX2 R137, R141 ;  /* 0x0000008d00897308 */ /* 0x0007220000000800 */
[----:B0-----:R-:W-:-:S07]  /*6f10*/  FADD.FTZ R5, R100, R5 ;  /* 0x0000000564057221 */ /* 0x001fce0000010000 */
[----:B------:R-:W0:Y:S01]  /*6f20*/  MUFU.EX2 R138, R138 ;  /* 0x0000008a008a7308 */ /* 0x000e220000000800 */
[C---:B--2---:R-:W-:Y:S01]  /*6f30*/  FADD.FTZ R9, R101.reuse, R8 ;  /* 0x0000000865097221 */ /* 0x044fe20000010000 */
[----:B------:R-:W-:Y:S02]  /*6f40*/  F2FP.BF16.F32.PACK_AB R136, R101, R136 ;  /* 0x000000886588723e */ /* 0x000fe400000010ff */
[----:B---3--:R-:W-:-:S04]  /*6f50*/  F2FP.BF16.F32.PACK_AB R141, R123, R106 ;  /* 0x0000006a7b8d723e */ /* 0x008fc800000010ff */
[----:B------:R2:W3:Y:S01]  /*6f60*/  MUFU.EX2 R110, R143 ;  /* 0x0000008f006e7308 */ /* 0x0004e20000000800 */
[C---:B----4-:R-:W-:Y:S01]  /*6f70*/  FADD.FTZ R5, R137.reuse, R5 ;  /* 0x0000000589057221 */ /* 0x050fe20000010000 */
[----:B------:R-:W-:-:S06]  /*6f80*/  F2FP.BF16.F32.PACK_AB R137, R137, R100 ;  /* 0x000000648989723e */ /* 0x000fcc00000010ff */
[----:B------:R-:W4:Y:S01]  /*6f90*/  MUFU.EX2 R3, R3 ;  /* 0x0000000300037308 */ /* 0x000f220000000800 */
[----:B0-----:R-:W-:Y:S01]  /*6fa0*/  FADD.FTZ R8, R138, R9 ;  /* 0x000000098a087221 */ /* 0x001fe20000010000 */
[----:B--2---:R-:W-:Y:S01]  /*6fb0*/  F2FP.BF16.F32.PACK_AB R143, R183, R108 ;  /* 0x0000006cb78f723e */ /* 0x004fe200000010ff */
[----:B------:R-:W-:-:S05]  /*6fc0*/  IMAD.MOV.U32 R9, RZ, RZ, R89 ;  /* 0x000000ffff097224 */ /* 0x000fca00078e0059 */
[----:B------:R-:W0:Y:S01]  /*6fd0*/  MUFU.EX2 R98, R98 ;  /* 0x0000006200627308 */ /* 0x000e220000000800 */
[----:B---3--:R-:W-:Y:S01]  /*6fe0*/  FADD.FTZ R5, R110, R5 ;  /* 0x000000056e057221 */ /* 0x008fe20000010000 */
[C---:B----4-:R-:W-:Y:S01]  /*6ff0*/  FADD.FTZ R8, R3.reuse, R8 ;  /* 0x0000000803087221 */ /* 0x050fe20000010000 */
[----:B------:R-:W-:Y:S01]  /*7000*/  F2FP.BF16.F32.PACK_AB R138, R3, R138 ;  /* 0x0000008a038a723e */ /* 0x000fe200000010ff */
[----:B------:R-:W-:Y:S02]  /*7010*/  IMAD.MOV.U32 R3, RZ, RZ, R127 ;  /* 0x000000ffff037224 */ /* 0x000fe400078e007f */
[C---:B0-----:R-:W-:Y:S01]  /*7020*/  FADD.FTZ R5, R98.reuse, R5 ;  /* 0x0000000562057221 */ /* 0x041fe20000010000 */
[----:B------:R-:W-:Y:S01]  /*7030*/  F2FP.BF16.F32.PACK_AB R139, R98, R110 ;  /* 0x0000006e628b723e */ /* 0x000fe200000010ff */
[----:B-1----:R-:W-:Y:S06]  /*7040*/  @P1 BRA `(.L_x_1101) ;  /* 0xffffffd000c41947 */ /* 0x002fec000383ffff */
[----:B------:R-:W-:Y:S01]  /*7050*/  IMAD.MOV.U32 R9, RZ, RZ, R89 ;  /* 0x000000ffff097224 */ /* 0x000fe200078e0059 */
[----:B------:R-:W-:Y:S01]  /*7060*/  UMOV UR36, UR4 ;  /* 0x0000000400247c82 */ /* 0x000fe20008000000 */
[----:B------:R-:W-:Y:S01]  /*7070*/  IMAD.MOV.U32 R3, RZ, RZ, R127 ;  /* 0x000000ffff037224 */ /* 0x000fe200078e007f */
[----:B------:R-:W-:-:S06]  /*7080*/  UMOV UR37, UR7 ;  /* 0x0000000700257c82 */ /* 0x000fcc0008000000 */
.L_x_1084:
[----:B------:R-:W0:Y:S01]  /*7090*/  LDC R11, c[0x0][0x9e4] ;  /* 0x00027900ff0b7b82 */ /* 0x000e220000000800 */
[----:B------:R-:W-:-:S05]  /*70a0*/  IADD3 R14, R16, 0x80, -R17 ;  /* 0x00000080100e7810 */ /* 0x000fca0007ffe811 */
[----:B------:R-:W-:-:S04]  /*70b0*/  IMAD R14, R161, 0x80, R14 ;  /* 0x00000080a10e7824 */ /* 0x000fc800078e020e */
[----:B------:R-:W-:Y:S01]  /*70c0*/  VIADD R13, R14, -UR59 ;  /* 0x8000003b0e0d7c36 */ /* 0x000fe20008000000 */
[----:B0-----:R-:W-:-:S13]  /*70d0*/  ISETP.GE.AND P1, PT, R11, 0x1, PT ;  /* 0x000000010b00780c */ /* 0x001fda0003f26270 */
[----:B------:R-:W-:Y:S05]  /*70e0*/  @!P1 BRA `(.L_x_1102) ;  /* 0x00000000003c9947 */ /* 0x000fea0003800000 */
        /* <DEDUP_REMOVED lines=9> */
.L_x_1103:
[----:B------:R-:W-:-:S13]  /*7180*/  ISETP.NE.AND P1, PT, R11, 0x1, PT ;  /* 0x000000010b00780c */ /* 0x000fda0003f25270 */
[----:B------:R-:W0:Y:S02]  /*7190*/  @P1 LDC.64 R20, c[0x0][0x9e8] ;  /* 0x00027a00ff141b82 */ /* 0x000e240000000a00 */
[----:B0-----:R-:W-:-:S05]  /*71a0*/  @P1 IMAD.HI.U32 R20, R14, R20, RZ ;  /* 0x000000140e141227 */ /* 0x001fca00078e00ff */
[----:B------:R-:W-:-:S07]  /*71b0*/  @P1 SHF.R.U32.HI R14, RZ, R21, R20 ;  /* 0x00000015ff0e1219 */ /* 0x000fce0000011614 */
.L_x_1104:
[----:B------:R-:W-:-:S05]  /*71c0*/  IMAD R14, R14, R11, RZ ;  /* 0x0000000b0e0e7224 */ /* 0x000fca00078e02ff */
[----:B------:R-:W-:-:S07]  /*71d0*/  VIMNMX R13, R13, R14, !PT ;  /* 0x0000000e0d0d7248 */ /* 0x000fce0007fe0100 */
.L_x_1102:
        /* <DEDUP_REMOVED lines=11> */
.L_x_1114:
[----:B------:R-:W-:-:S04]  /*7290*/  UIADD3 UR5, UR4, 0x1, URZ ;  /* 0x0000000104057890 */ /* 0x000fc8000fffe03f */
[----:B------:R-:W-:-:S04]  /*72a0*/  UISETP.NE.AND UP0, UPT, UR5, 0x2, UPT ;  /* 0x000000020500788c */ /* 0x000fc8000bf05270 */
[----:B------:R-:W-:Y:S02]  /*72b0*/  USEL UR37, URZ, 0x1, UP0 ;  /* 0x000000013f257887 */ /* 0x000fe40008000000 */
[----:B------:R-:W-:Y:S02]  /*72c0*/  USEL UR36, UR5, URZ, UP0 ;  /* 0x0000003f05247287 */ /* 0x000fe40008000000 */
[----:B------:R-:W-:Y:S01]  /*72d0*/  ULOP3.LUT UR37, UR7, UR37, URZ, 0x3c, !UPT ;  /* 0x0000002507257292 */ /* 0x000fe2000f8e3c3f */
[----:B------:R-:W-:Y:S11]  /*72e0*/  @!P0 BRA `(.L_x_1106) ;  /* 0x0000000000048947 */ /* 0x000ff60003800000 */
[----:B------:R-:W-:Y:S01]  /*72f0*/  BPT.TRAP 0x1 ;  /* 0x000000040000795c */ /* 0x000fe20000300000 */
.L_x_1106:
[----:B------:R-:W-:Y:S01]  /*7300*/  ULEA UR5, UR36, UR38, 0x3 ;  /* 0x0000002624057291 */ /* 0x000fe2000f8e183f */
[----:B------:R-:W-:-:S05]  /*7310*/  IMAD.U32 R3, RZ, RZ, UR37 ;  /* 0x00000025ff037e24 */ /* 0x000fca000f8e00ff */
[----:B------:R-:W-:-:S04]  /*7320*/  SHF.L.U32 R3, R3, 0x1f, RZ ;  /* 0x0000001f03037819 */ /* 0x000fc800000006ff */
[----:B------:R0:W1:Y:S01]  /*7330*/  SYNCS.PHASECHK.TRANS64.TRYWAIT P1, [UR5+0x2a830], R3 ;  /* 0x02a83003ff0075a7 */ /* 0x0000620008020145 */
[----:B------:R-:W-:Y:S05]  /*7340*/  @!P0 BRA `(.L_x_1107) ;  /* 0x0000000000048947 */ /* 0x000fea0003800000 */
[----:B------:R-:W-:Y:S01]  /*7350*/  BPT.TRAP 0x1 ;  /* 0x000000040000795c */ /* 0x000fe20000300000 */
.L_x_1107:
[----:B-1----:R-:W-:Y:S05]  /*7360*/  @P1 BRA `(.L_x_1108) ;  /* 0x0000000000081947 */ /* 0x002fea0003800000 */
[----:B------:R-:W1:Y:S02]  /*7370*/  SYNCS.PHASECHK.TRANS64.TRYWAIT P1, [UR5+0x2a830], R3 ;  /* 0x02a83003ff0075a7 */ /* 0x000e640008020145 */
[----:B-1----:R-:W-:Y:S05]  /*7380*/  @!P1 BRA `(.L_x_1109) ;  /* 0x000000c800289947 */ /* 0x002fea0003800000 */
.L_x_1108:
        /* <DEDUP_REMOVED lines=131> */
.L_x_1110:
[----:B------:R-:W-:Y:S01]  /*7bc0*/  ULEA UR10, UR4, UR38, 0x3 ;  /* 0x00000026040a7291 */ /* 0x000fe2000f8e183f */
[----:B------:R-:W-:-:S05]  /*7bd0*/  IMAD.U32 R0, RZ, RZ, UR7 ;  /* 0x00000007ff007e24 */ /* 0x000fca000f8e00ff */
[----:B------:R-:W-:-:S04]  /*7be0*/  SHF.L.U32 R0, R0, 0x1f, RZ ;  /* 0x0000001f00007819 */ /* 0x000fc800000006ff */
[----:B------:R2:W3:Y:S01]  /*7bf0*/  SYNCS.PHASECHK.TRANS64.TRYWAIT P1, [UR10+0x2a850], R0 ;  /* 0x02a85000ff0075a7 */ /* 0x0004e2000802014a */
[----:B------:R-:W-:Y:S05]  /*7c00*/  @!P0 BRA `(.L_x_1111) ;  /* 0x0000000000048947 */ /* 0x000fea0003800000 */
[----:B------:R-:W-:Y:S01]  /*7c10*/  BPT.TRAP 0x1 ;  /* 0x000000040000795c */ /* 0x000fe20000300000 */
.L_x_1111:
[----:B---3--:R-:W-:Y:S05]  /*7c20*/  @P1 BRA `(.L_x_1112) ;  /* 0x0000000000081947 */ /* 0x008fea0003800000 */
[----:B------:R-:W3:Y:S02]  /*7c30*/  SYNCS.PHASECHK.TRANS64.TRYWAIT P1, [UR10+0x2a850], R0 ;  /* 0x02a85000ff0075a7 */ /* 0x000ee4000802014a */
[----:B---3--:R-:W-:Y:S05]  /*7c40*/  @!P1 BRA `(.L_x_1113) ;  /* 0x000000c000109947 */ /* 0x008fea0003800000 */
.L_x_1112:
[----:B------:R-:W-:Y:S01]  /*7c50*/  UIADD3 UR6, UR38, 0x400, URZ ;  /* 0x0000040026067890 */ /* 0x000fe2000fffe03f */
[----:B------:R-:W-:Y:S01]  /*7c60*/  WARPGROUP.ARRIVE ;  /* 0x00000000000079c5 */ /* 0x000fe20000000000 */
[----:B------:R-:W-:Y:S01]  /*7c70*/  UMOV UR7, 0x40000040 ;  /* 0x4000004000077882 */ /* 0x000fe20000000000 */
[----:B0-2---:R-:W-:Y:S01]  /*7c80*/  FMNMX.FTZ R0, R88, R15, !PT ;  /* 0x0000000f58007209 */ /* 0x005fe20007810000 */
[----:B------:R-:W-:Y:S01]  /*7c90*/  USHF.R.U32.HI UR6, URZ, 0x4, UR6 ;  /* 0x000000043f067899 */ /* 0x000fe20008011606 */
[----:B-1----:R-:W0:Y:S01]  /*7ca0*/  LDC R10, c[0x0][0x988] ;  /* 0x00026200ff0a7b82 */ /* 0x002e220000000800 */
[----:B------:R-:W-:Y:S01]  /*7cb0*/  FMNMX.FTZ R2, R90, R14, !PT ;  /* 0x0000000e5a027209 */ /* 0x000fe20007810000 */
[----:B------:R-:W1:Y:S01]  /*7cc0*/  S2R R160, SR_TID.X ;  /* 0x0000000000a07919 */ /* 0x000e620000002100 */
[----:B------:R-:W-:Y:S01]  /*7cd0*/  ULOP3.LUT UR6, UR6, 0x3fff, URZ, 0xc0, !UPT ;  /* 0x00003fff06067892 */ /* 0x000fe2000f8ec03f */
[----:B------:R-:W-:-:S03]  /*7ce0*/  FMNMX.FTZ R3, R89, R0, !PT ;  /* 0x0000000059037209 */ /* 0x000fc60007810000 */
[----:B------:R-:W-:Y:S01]  /*7cf0*/  ULOP3.LUT UR6, UR6, 0x3000000, URZ, 0xfc, !UPT ;  /* 0x0300000006067892 */ /* 0x000fe2000f8efc3f */
[----:B------:R-:W-:-:S03]  /*7d00*/  FMNMX.FTZ R0, R92, R3, !PT ;  /* 0x000000035c007209 */ /* 0x000fc60007810000 */
[----:B------:R-:W-:Y:S01]  /*7d10*/  UIMAD UR4, UR4, 0x600, UR6 ;  /* 0x00000600040478a4 */ /* 0x000fe2000f8e0206 */
[----:B------:R-:W-:-:S04]  /*7d20*/  FMNMX.FTZ R3, R93, R0, !PT ;  /* 0x000000005d037209 */ /* 0x000fc80007810000 */
        /* <DEDUP_REMOVED lines=8> */
[----:B------:R-:W-:Y:S02]  /*7db0*/  FMNMX.FTZ R0, R104, R3, !PT ;  /* 0x0000000368007209 */ /* 0x000fe40007810000 */
[----:B-1----:R-:W-:Y:S02]  /*7dc0*/  LOP3.LUT P1, RZ, R160, 0x7f, RZ, 0xc0, !PT ;  /* 0x0000007fa0ff7812 */ /* 0x002fe4000782c0ff */
        /* <DEDUP_REMOVED lines=15> */
[----:B------:R-:W1:Y:S02]  /*7ec0*/  SHFL.BFLY PT, R3, R0, 0x2, 0x1f ;  /* 0x0c401f0000037f89 */ /* 0x000e6400000e0000 */
[----:B-1----:R-:W-:-:S05]  /*7ed0*/  FMNMX.FTZ R20, R0, R3, !PT ;  /* 0x0000000300147209 */ /* 0x002fca0007810000 */
[----:B------:R-:W1:Y:S02]  /*7ee0*/  SHFL.BFLY PT, R3, R20, 0x1, 0x1f ;  /* 0x0c201f0014037f89 */ /* 0x000e6400000e0000 */
[----:B-1----:R-:W-:-:S05]  /*7ef0*/  FMNMX.FTZ R3, R20, R3, !PT ;  /* 0x0000000314037209 */ /* 0x002fca0007810000 */
[----:B------:R-:W-:-:S04]  /*7f00*/  FADD.FTZ R9, -R3, R15 ;  /* 0x0000000f03097221 */ /* 0x000fc80000010100 */
[----:B0-----:R-:W-:Y:S01]  /*7f10*/  FMUL.FTZ R21, R9, R10 ;  /* 0x0000000a09157220 */ /* 0x001fe20000410000 */
[----:B------:R-:W-:Y:S02]  /*7f20*/  WARPGROUP.DEPBAR.LE gsb0, 0x0 ;  /* 0x00008000000079c5 */ /* 0x000fe40000010000 */
[----:B------:R-:W-:Y:S01]  /*7f30*/  WARPGROUP.ARRIVE ;  /* 0x00000000000079c5 */ /* 0x000fe20000000000 */
[----:B------:R-:W-:Y:S01]  /*7f40*/  FMNMX.FTZ R9, R91, R2, !PT ;  /* 0x000000025b097209 */ /* 0x000fe20007810000 */
[----:B------:R0:W-:Y:S03]  /*7f50*/  MUFU.EX2 R0, R21 ;  /* 0x0000001500007308 */ /* 0x0001e60000000800 */
[----:B------:R-:W-:Y:S01]  /*7f60*/  FMNMX.FTZ R2, R94, R9, !PT ;  /* 0x000000095e027209 */ /* 0x000fe20007810000 */
[----:B------:R-:W-:Y:S01]  /*7f70*/  HGMMA.64x128x16.F32.BF16 R24, R152, gdesc[UR4].tnspB, R24, gsb0 ;  /* 0x41e0000498187df0 */ /* 0x000fe20008001818 */
[----:B------:R-:W-:Y:S01]  /*7f80*/  UIADD3 UR6, UR4, 0x100, URZ ;  /* 0x0000010004067890 */ /* 0x000fe2000fffe03f */
[----:B------:R-:W-:Y:S01]  /*7f90*/  UMOV UR7, 0x40000040 ;  /* 0x4000004000077882 */ /* 0x000fe20000000000 */
        /* <DEDUP_REMOVED lines=23> */
[----:B------:R-:W1:Y:S01]  /*8110*/  SHFL.BFLY PT, R2, R9, 0x1, 0x1f ;  /* 0x0c201f0009027f89 */ /* 0x000e6200000e0000 */
[----:B------:R-:W-:Y:S02]  /*8120*/  WARPGROUP.DEPBAR.LE gsb0, 0x0 ;  /* 0x00008000000079c5 */ /* 0x000fe40000010000 */
[----:B------:R-:W-:Y:S01]  /*8130*/  WARPGROUP.ARRIVE ;  /* 0x00000000000079c5 */ /* 0x000fe20000000000 */
[----:B-1----:R-:W-:-:S05]  /*8140*/  FMNMX.FTZ R9, R9, R2, !PT ;  /* 0x0000000209097209 */ /* 0x002fca0007810000 */
[----:B------:R-:W-:Y:S01]  /*8150*/  HGMMA.64x128x16.F32.BF16 R24, R148, gdesc[UR4].tnspB, R24, gsb0 ;  /* 0x41e0000494187df0 */ /* 0x000fe20008001818 */
[----:B------:R-:W-:Y:S01]  /*8160*/  UIADD3 UR6, UR4, 0x180, URZ ;  /* 0x0000018004067890 */ /* 0x000fe2000fffe03f */
[----:B------:R-:W-:Y:S01]  /*8170*/  UMOV UR7, 0x40000040 ;  /* 0x4000004000077882 */ /* 0x000fe20000000000 */
[----:B------:R-:W-:Y:S02]  /*8180*/  WARPGROUP.DEPBAR.LE gsb0, 0x0 ;  /* 0x00008000000079c5 */ /* 0x000fe40000010000 */
[----:B------:R-:W-:Y:S01]  /*8190*/  WARPGROUP.ARRIVE ;  /* 0x00000000000079c5 */ /* 0x000fe20000000000 */
[----:B------:R-:W-:-:S04]  /*81a0*/  FMUL.FTZ R149, R3, R10 ;  /* 0x0000000a03957220 */ /* 0x000fc80000410000 */
[-CC-:B------:R-:W-:Y:S02]  /*81b0*/  FFMA.FTZ R156, R89, R10.reuse, -R149.reuse ;  /* 0x0000000a599c7223 */ /* 0x180fe40000010895 */
[----:B------:R-:W-:Y:S01]  /*81c0*/  HGMMA.64x128x16.F32.BF16 R24, R144, gdesc[UR4].tnspB, R24, gsb0 ;  /* 0x41e0000490187df0 */ /* 0x000fe20008001818 */
[----:B------:R-:W-:Y:S01]  /*81d0*/  UIADD3 UR6, UR4, 0x200, URZ ;  /* 0x0000020004067890 */ /* 0x000fe2000fffe03f */
[-CC-:B0-----:R-:W-:Y:S01]  /*81e0*/  FFMA.FTZ R21, R93, R10.reuse, -R149.reuse ;  /* 0x0000000a5d157223 */ /* 0x181fe20000010895 */
[----:B------:R-:W-:Y:S01]  /*81f0*/  UMOV UR7, 0x40000040 ;  /* 0x4000004000077882 */ /* 0x000fe20000000000 */
[----:B------:R-:W-:Y:S01]  /*8200*/  UIADD3 UR4, UR4, 0x280, URZ ;  /* 0x0000028004047890 */ /* 0x000fe2000fffe03f */
        /* <DEDUP_REMOVED lines=10> */
[C---:B------:R-:W-:Y:S01]  /*82b0*/  FADD.FTZ R129, -R9.reuse, R14 ;  /* 0x0000000e09817221 */ /* 0x040fe20000010100 */
[-C--:B------:R-:W-:Y:S01]  /*82c0*/  FMUL.FTZ R133, R9, R10.reuse ;  /* 0x0000000a09857220 */ /* 0x080fe20000410000 */
[-CC-:B------:R-:W-:Y:S01]  /*82d0*/  FFMA.FTZ R15, R88, R10.reuse, -R149.reuse ;  /* 0x0000000a580f7223 */ /* 0x180fe20000010895 */
[-C--:B------:R-:W-:Y:S01]  /*82e0*/  FFMA.FTZ R158, R92, R10.reuse, -R149 ;  /* 0x0000000a5c9e7223 */ /* 0x080fe20000010895 */
[-C--:B------:R-:W-:Y:S01]  /*82f0*/  FMUL.FTZ R129, R129, R10.reuse ;  /* 0x0000000a81817220 */ /* 0x080fe20000410000 */
[-CC-:B------:R-:W-:Y:S01]  /*8300*/  FFMA.FTZ R90, R90, R10.reuse, -R133.reuse ;  /* 0x0000000a5a5a7223 */ /* 0x180fe20000010885 */
[-CC-:B------:R-:W-:Y:S01]  /*8310*/  FFMA.FTZ R91, R91, R10.reuse, -R133.reuse ;  /* 0x0000000a5b5b7223 */ /* 0x180fe20000010885 */
[-C--:B------:R-:W-:Y:S01]  /*8320*/  FFMA.FTZ R94, R94, R10.reuse, -R133 ;  /* 0x0000000a5e5e7223 */ /* 0x080fe20000010885 */
[----:B------:R-:W-:Y:S01]  /*8330*/  MUFU.EX2 R15, R15 ;  /* 0x0000000f000f7308 */ /* 0x000fe20000000800 */
[-C--:B------:R-:W-:Y:S01]  /*8340*/  FFMA.FTZ R154, R100, R10.reuse, -R149 ;  /* 0x0000000a649a7223 */ /* 0x080fe20000010895 */
[-C--:B------:R-:W-:Y:S01]  /*8350*/  FFMA.FTZ R95, R95, R10.reuse, -R133 ;  /* 0x0000000a5f5f7223 */ /* 0x080fe20000010885 */
[-C--:B------:R-:W-:Y:S01]  /*8360*/  FFMA.FTZ R152, R96, R10.reuse, -R149 ;  /* 0x0000000a60987223 */ /* 0x080fe20000010895 */
[-CC-:B------:R-:W-:Y:S01]  /*8370*/  FFMA.FTZ R98, R98, R10.reuse, -R133.reuse ;  /* 0x0000000a62627223 */ /* 0x180fe20000010885 */
[-CC-:B------:R-:W-:Y:S01]  /*8380*/  FFMA.FTZ R99, R99, R10.reuse, -R133.reuse ;  /* 0x0000000a63637223 */ /* 0x180fe20000010885 */
[-CC-:B------:R-:W-:Y:S01]  /*8390*/  FFMA.FTZ R102, R102, R10.reuse, -R133.reuse ;  /* 0x0000000a66667223 */ /* 0x180fe20000010885 */
[-C--:B------:R-:W-:Y:S01]  /*83a0*/  FFMA.FTZ R103, R103, R10.reuse, -R133 ;  /* 0x0000000a67677223 */ /* 0x080fe20000010885 */
[----:B------:R-:W-:Y:S01]  /*83b0*/  MUFU.EX2 R2, R129 ;  /* 0x0000008100027308 */ /* 0x000fe20000000800 */
[-C--:B------:R-:W-:Y:S01]  /*83c0*/  FFMA.FTZ R148, R104, R10.reuse, -R149 ;  /* 0x0000000a68947223 */ /* 0x080fe20000010895 */
[-CC-:B------:R-:W-:Y:S01]  /*83d0*/  FFMA.FTZ R106, R106, R10.reuse, -R133.reuse ;  /* 0x0000000a6a6a7223 */ /* 0x180fe20000010885 */
[-C--:B------:R-:W-:Y:S01]  /*83e0*/  FFMA.FTZ R107, R107, R10.reuse, -R133 ;  /* 0x0000000a6b6b7223 */ /* 0x080fe20000010885 */
[-C--:B------:R-:W-:Y:S01]  /*83f0*/  FFMA.FTZ R150, R108, R10.reuse, -R149 ;  /* 0x0000000a6c967223 */ /* 0x080fe20000010895 */
[-CC-:B------:R-:W-:Y:S01]  /*8400*/  FFMA.FTZ R110, R110, R10.reuse, -R133.reuse ;  /* 0x0000000a6e6e7223 */ /* 0x180fe20000010885 */
[-CC-:B------:R-:W-:Y:S01]  /*8410*/  FFMA.FTZ R111, R111, R10.reuse, -R133.reuse ;  /* 0x0000000a6f6f7223 */ /* 0x180fe20000010885 */
[-CC-:B------:R-:W-:Y:S01]  /*8420*/  FFMA.FTZ R114, R114, R10.reuse, -R133.reuse ;  /* 0x0000000a72727223 */ /* 0x180fe20000010885 */
[----:B------:R-:W0:Y:S01]  /*8430*/  MUFU.EX2 R157, R90 ;  /* 0x0000005a009d7308 */ /* 0x000e220000000800 */
[-CC-:B------:R-:W-:Y:S01]  /*8440*/  FFMA.FTZ R115, R115, R10.reuse, -R133.reuse ;  /* 0x0000000a73737223 */ /* 0x180fe20000010885 */
[-CC-:B------:R-:W-:Y:S01]  /*8450*/  FFMA.FTZ R118, R118, R10.reuse, -R133.reuse ;  /* 0x0000000a76767223 */ /* 0x180fe20000010885 */
[-C--:B------:R-:W-:Y:S01]  /*8460*/  FFMA.FTZ R119, R119, R10.reuse, -R133 ;  /* 0x0000000a77777223 */ /* 0x080fe20000010885 */
[-C--:B------:R-:W-:Y:S01]  /*8470*/  FFMA.FTZ R20, R120, R10.reuse, -R149 ;  /* 0x0000000a78147223 */ /* 0x080fe20000010895 */
[-CC-:B------:R-:W-:Y:S01]  /*8480*/  FFMA.FTZ R122, R122, R10.reuse, -R133.reuse ;  /* 0x0000000a7a7a7223 */ /* 0x180fe20000010885 */
[-C--:B------:R-:W-:Y:S01]  /*8490*/  FFMA.FTZ R123, R123, R10.reuse, -R133 ;  /* 0x0000000a7b7b7223 */ /* 0x080fe20000010885 */
[-C--:B------:R-:W-:Y:S01]  /*84a0*/  FFMA.FTZ R88, R124, R10.reuse, -R149 ;  /* 0x0000000a7c587223 */ /* 0x080fe20000010895 */
[----:B------:R-:W1:Y:S01]  /*84b0*/  MUFU.EX2 R156, R156 ;  /* 0x0000009c009c7308 */ /* 0x000e620000000800 */
[----:B------:R-:W-:Y:S01]  /*84c0*/  FFMA.FTZ R126, R126, R10, -R133 ;  /* 0x0000000a7e7e7223 */ /* 0x000fe20000010885 */
[----:B------:R-:W-:-:S02]  /*84d0*/  IMAD.U32 R14, RZ, RZ, UR5 ;  /* 0x00000005ff0e7e24 */ /* 0x000fc4000f8e00ff */
[-C--:B------:R-:W-:Y:S01]  /*84e0*/  FFMA.FTZ R127, R127, R10.reuse, -R133 ;  /* 0x0000000a7f7f7223 */ /* 0x080fe20000010885 */
[-C--:B------:R-:W-:Y:S01]  /*84f0*/  FFMA.FTZ R92, R128, R10.reuse, -R149 ;  /* 0x0000000a805c7223 */ /* 0x080fe20000010895 */
[-CC-:B------:R-:W-:Y:S01]  /*8500*/  FFMA.FTZ R130, R130, R10.reuse, -R133.reuse ;  /* 0x0000000a82827223 */ /* 0x180fe20000010885 */
[----:B------:R-:W-:Y:S02]  /*8510*/  @!P1 VIADD R14, R14, 0x2a840 ;  /* 0x0002a8400e0e9836 */ /* 0x000fe40000000000 */
[-C--:B------:R-:W-:Y:S01]  /*8520*/  FFMA.FTZ R131, R131, R10.reuse, -R133 ;  /* 0x0000000a83837223 */ /* 0x080fe20000010885 */
[----:B------:R2:W3:Y:S01]  /*8530*/  MUFU.EX2 R100, R91 ;  /* 0x0000005b00647308 */ /* 0x0004e20000000800 */
[----:B0-----:R-:W-:Y:S01]  /*8540*/  FFMA.FTZ R5, R2, R5, R157 ;  /* 0x0000000502057223 */ /* 0x001fe2000001009d */
[----:B------:R-:W-:Y:S01]  /*8550*/  IMAD.U32 R90, RZ, RZ, UR10 ;  /* 0x0000000aff5a7e24 */ /* 0x000fe2000f8e00ff */
[----:B------:R-:W-:Y:S01]  /*8560*/  @!P1 PRMT R14, RZ, 0x654, R14 ;  /* 0x00000654ff0e9816 */ /* 0x000fe2000000000e */
[-C--:B------:R-:W-:Y:S01]  /*8570*/  FFMA.FTZ R96, R132, R10.reuse, -R149 ;  /* 0x0000000a84607223 */ /* 0x080fe20000010895 */
[-CC-:B------:R-:W-:Y:S01]  /*8580*/  FFMA.FTZ R134, R134, R10.reuse, -R133.reuse ;  /* 0x0000000a86867223 */ /* 0x180fe20000010885 */
[----:B------:R-:W-:-:S02]  /*8590*/  FFMA.FTZ R133, R135, R10, -R133 ;  /* 0x0000000a87857223 */ /* 0x000fc40000010885 */
[----:B------:R-:W0:Y:S01]  /*85a0*/  MUFU.EX2 R158, R158 ;  /* 0x0000009e009e7308 */ /* 0x000e220000000800 */
[----:B--2---:R-:W-:-:S04]  /*85b0*/  FFMA.FTZ R91, R0, R8, R15 ;  /* 0x00000008005b7223 */ /* 0x004fc8000001000f */
[C---:B-1----:R-:W-:Y:S01]  /*85c0*/  FADD.FTZ R91, R156.reuse, R91 ;  /* 0x0000005b9c5b7221 */ /* 0x042fe20000010000 */
[----:B------:R-:W-:Y:S02]  /*85d0*/  F2FP.BF16.F32.PACK_AB R156, R156, R15 ;  /* 0x0000000f9c9c723e */ /* 0x000fe400000010ff */
[----:B------:R-:W1:Y:S01]  /*85e0*/  MUFU.EX2 R94, R94 ;  /* 0x0000005e005e7308 */ /* 0x000e620000000800 */
[C---:B---3--:R-:W-:Y:S01]  /*85f0*/  FADD.FTZ R5, R100.reuse, R5 ;  /* 0x0000000564057221 */ /* 0x048fe20000010000 */
        /* <DEDUP_REMOVED lines=20> */
[----:B------:R-:W-:Y:S01]  /*8740*/  F2FP.BF16.F32.PACK_AB R153, R99, R98 ;  /* 0x000000626399723e */ /* 0x000fe200000010ff */
[----:B------:R-:W-:Y:S02]  /*8750*/  WARPGROUP.DEPBAR.LE gsb0, 0x0 ;  /* 0x00008000000079c5 */ /* 0x000fe40000010000 */
[----:B------:R-:W-:-:S03]  /*8760*/  WARPGROUP.ARRIVE ;  /* 0x00000000000079c5 */ /* 0x000fc60000000000 */
[----:B------:R-:W1:Y:S01]  /*8770*/  MUFU.EX2 R93, R93 ;  /* 0x0000005d005d7308 */ /* 0x000e620000000800 */
[----:B--2---:R-:W-:Y:S01]  /*8780*/  FADD.FTZ R8, R154, R91 ;  /* 0x0000005b9a087221 */ /* 0x004fe20000010000 */
[-CC-:B------:R-:W-:Y:S01]  /*8790*/  FFMA.FTZ R144, R112, R10.reuse, -R149.reuse ;  /* 0x0000000a70907223 */ /* 0x180fe20000010895 */
[----:B------:R-:W-:Y:S01]  /*87a0*/  FFMA.FTZ R146, R116, R10, -R149 ;  /* 0x0000000a74927223 */ /* 0x000fe20000010895 */
[----:B------:R-:W-:Y:S01]  /*87b0*/  HGMMA.64x128x16.F32.BF16 R24, R140, gdesc[UR4].tnspB, R24, gsb0 ;  /* 0x41e000048c187df0 */ /* 0x000fe20008001818 */
[----:B------:R-:W-:Y:S01]  /*87c0*/  UMOV UR6, UR4 ;  /* 0x0000000400067c82 */ /* 0x000fe20008000000 */
[----:B------:R-:W-:Y:S02]  /*87d0*/  UMOV UR7, 0x40000040 ;  /* 0x4000004000077882 */ /* 0x000fe40000000000 */
[----:B------:R-:W2:Y:S01]  /*87e0*/  MUFU.EX2 R103, R103 ;  /* 0x0000006700677308 */ /* 0x000ea20000000800 */
[----:B0-----:R-:W-:Y:S01]  /*87f0*/  FADD.FTZ R5, R102, R5 ;  /* 0x0000000566057221 */ /* 0x001fe20000010000 */
[----:B------:R-:W-:-:S06]  /*8800*/  UMOV UR4, UR36 ;  /* 0x0000002400047c82 */ /* 0x000fcc0008000000 */
        /* <DEDUP_REMOVED lines=43> */
[----:B------:R-:W-:Y:S02]  /*8ac0*/  WARPGROUP.DEPBAR.LE gsb0, 0x0 ;  /* 0x00008000000079c5 */ /* 0x000fe40000010000 */
[----:B------:R-:W-:-:S03]  /*8ad0*/  WARPGROUP.ARRIVE ;  /* 0x00000000000079c5 */ /* 0x000fc60000000000 */
[----:B------:R-:W2:Y:S01]  /*8ae0*/  MUFU.EX2 R122, R122 ;  /* 0x0000007a007a7308 */ /* 0x000ea20000000800 */
[C---:B0-----:R-:W-:Y:S01]  /*8af0*/  FADD.FTZ R5, R119.reuse, R5 ;  /* 0x0000000577057221 */ /* 0x041fe20000010000 */
[----:B------:R-:W-:Y:S01]  /*8b00*/  F2FP.BF16.F32.PACK_AB R147, R119, R118 ;  /* 0x000000767793723e */ /* 0x000fe200000010ff */
[----:B------:R-:W-:Y:S01]  /*8b10*/  HGMMA.64x128x16.F32.BF16 R24, R136, gdesc[UR4].tnspB, R24, gsb0 ;  /* 0x41e0000488187df0 */ /* 0x000fe20008001818 */
[----:B------:R-:W-:-:S04]  /*8b20*/  UMOV UR7, UR37 ;  /* 0x0000002500077c82 */ /* 0x000fc80008000000 */
        /* <DEDUP_REMOVED lines=25> */
[----:B--2---:R-:W-:-:S07]  /*8cc0*/  FADD.FTZ R15, R121, R8 ;  /* 0x00000008790f7221 */ /* 0x004fce0000010000 */
[----:B------:R-:W2:Y:S01]  /*8cd0*/  MUFU.EX2 R134, R134 ;  /* 0x0000008600867308 */ /* 0x000ea20000000800 */
[----:B0-----:R-:W-:-:S07]  /*8ce0*/  FADD.FTZ R5, R131, R5 ;  /* 0x0000000583057221 */ /* 0x001fce0000010000 */
[----:B------:R-:W0:Y:S01]  /*8cf0*/  MUFU.EX2 R125, R125 ;  /* 0x0000007d007d7308 */ /* 0x000e220000000800 */
[----:B-1----:R-:W-:Y:S01]  /*8d00*/  FADD.FTZ R8, R96, R15 ;  /* 0x0000000f60087221 */ /* 0x002fe20000010000 */
[----:B------:R-:W-:-:S06]  /*8d10*/  IMAD.MOV.U32 R15, RZ, RZ, R3 ;  /* 0x000000ffff0f7224 */ /* 0x000fcc00078e0003 */
[----:B------:R-:W1:Y:S01]  /*8d20*/  MUFU.EX2 R133, R133 ;  /* 0x0000008500857308 */ /* 0x000e620000000800 */
[----:B--2---:R-:W-:Y:S01]  /*8d30*/  FADD.FTZ R5, R134, R5 ;  /* 0x0000000586057221 */ /* 0x004fe20000010000 */
[----:B0-----:R-:W-:-:S03]  /*8d40*/  FADD.FTZ R8, R125, R8 ;  /* 0x000000087d087221 */ /* 0x001fc60000010000 */
[----:B-1----:R-:W-:Y:S01]  /*8d50*/  FADD.FTZ R5, R133, R5 ;  /* 0x0000000585057221 */ /* 0x002fe20000010000 */
[----:B------:R-:W-:Y:S02]  /*8d60*/  WARPGROUP.DEPBAR.LE gsb0, 0x0 ;  /* 0x00008000000079c5 */ /* 0x000fe40000010000 */
[----:B------:R0:W-:Y:S01]  /*8d70*/  @!P1 SYNCS.ARRIVE.TRANS64.RED.A1T0 RZ, [R14+URZ], RZ ;  /* 0x000000ff0eff99a7 */ /* 0x0001e2000810043f */
[----:B------:R-:W-:Y:S02]  /*8d80*/  F2FP.BF16.F32.PACK_AB R136, R121, R92 ;  /* 0x0000005c7988723e */ /* 0x000fe400000010ff */
[----:B------:R-:W-:Y:S02]  /*8d90*/  F2FP.BF16.F32.PACK_AB R137, R131, R130 ;  /* 0x000000828389723e */ /* 0x000fe400000010ff */
[----:B------:R-:W-:Y:S02]  /*8da0*/  F2FP.BF16.F32.PACK_AB R138, R125, R96 ;  /* 0x000000607d8a723e */ /* 0x000fe400000010ff */
[----:B------:R-:W-:Y:S01]  /*8db0*/  F2FP.BF16.F32.PACK_AB R139, R133, R134 ;  /* 0x00000086858b723e */ /* 0x000fe200000010ff */
[----:B0-----:R-:W-:-:S05]  /*8dc0*/  @!P1 VIADD R14, R90, 0x2a860 ;  /* 0x0002a8605a0e9836 */ /* 0x001fca0000000000 */
[----:B------:R-:W-:-:S04]  /*8dd0*/  @!P1 PRMT R14, RZ, 0x654, R14 ;  /* 0x00000654ff0e9816 */ /* 0x000fc8000000000e */
[----:B------:R0:W-:Y:S01]  /*8de0*/  @!P1 SYNCS.ARRIVE.TRANS64.RED.A1T0 RZ, [R14+URZ], RZ ;  /* 0x000000ff0eff99a7 */ /* 0x0001e2000810043f */
[C---:B------:R-:W-:Y:S01]  /*8df0*/  ISETP.GT.AND P1, PT, R12.reuse, R13, PT ;  /* 0x0000000d0c00720c */ /* 0x040fe20003f24270 */
[----:B------:R-:W-:Y:S02]  /*8e00*/  VIADD R12, R12, 0xffffffff ;  /* 0xffffffff0c0c7836 */ /* 0x000fe40000000000 */
[----:B0-----:R-:W-:-:S10]  /*8e10*/  IMAD.MOV.U32 R14, RZ, RZ, R9 ;  /* 0x000000ffff0e7224 */ /* 0x001fd400078e0009 */
[----:B------:R-:W-:Y:S05]  /*8e20*/  @P1 BRA `(.L_x_1114) ;  /* 0xffffffe400181947 */ /* 0x000fea000383ffff */
.L_x_1105:
[----:B------:R-:W-:-:S13]  /*8e30*/  ISETP.GE.AND P1, PT, R12, R23, PT ;  /* 0x000000170c00720c */ /* 0x000fda0003f26270 */
[----:B------:R-:W-:Y:S05]  /*8e40*/  @!P1 BRA `(.L_x_1115) ;  /* 0x0000002c00549947 */ /* 0x000fea0003800000 */
[----:B------:R-:W-:Y:S01]  /*8e50*/  IMAD.IADD R15, R16, 0x1, -R17 ;  /* 0x00000001100f7824 */ /* 0x000fe200078e0a11 */
[----:B------:R-:W-:Y:S01]  /*8e60*/  UMOV UR7, UR37 ;  /* 0x0000002500077c82 */ /* 0x000fe20008000000 */
[----:B------:R-:W-:Y:S01]  /*8e70*/  IMAD.MOV.U32 R13, RZ, RZ, R9 ;  /* 0x000000ffff0d7224 */ /* 0x000fe200078e0009 */
[----:B------:R-:W-:Y:S01]  /*8e80*/  UMOV UR4, UR36 ;  /* 0x0000002400047c82 */ /* 0x000fe20008000000 */
[----:B------:R-:W-:Y:S01]  /*8e90*/  IMAD.MOV.U32 R14, RZ, RZ, R3 ;  /* 0x000000ffff0e7224 */ /* 0x000fe200078e0003 */
[----:B------:R-:W-:Y:S01]  /*8ea0*/  IADD3 R161, R15, 0x8, R4 ;  /* 0x000000080fa17810 */ /* 0x000fe20007ffe004 */
[----:B------:R-:W-:Y:S01]  /*8eb0*/  IMAD.IADD R15, R4, 0x1, R15 ;  /* 0x00000001040f7824 */ /* 0x000fe200078e020f */
[----:B------:R-:W-:Y:S01]  /*8ec0*/  ULDC UR58, c[0x0][0x9e4] ;  /* 0x00027900003a7ab9 */ /* 0x000fe20000000800 */
[----:B------:R-:W-:Y:S01]  /*8ed0*/  ULDC UR59, c[0x0][0x9dc] ;  /* 0x00027700003b7ab9 */ /* 0x000fe20000000800 */
[----:B------:R-:W-:-:S07]  /*8ee0*/  LOP3.LUT R21, RZ, R161, RZ, 0x33, !PT ;  /* 0x000000a1ff157212 */ /* 0x000fce00078e33ff */
.L_x_1132:
[----:B------:R-:W-:-:S04]  /*8ef0*/  UIADD3 UR5, UR4, 0x1, URZ ;  /* 0x0000000104057890 */ /* 0x000fc8000fffe03f */
[----:B------:R-:W-:-:S04]  /*8f00*/  UISETP.NE.AND UP0, UPT, UR5, 0x2, UPT ;  /* 0x000000020500788c */ /* 0x000fc8000bf05270 */
[----:B------:R-:W-:Y:S02]  /*8f10*/  USEL UR37, URZ, 0x1, UP0 ;  /* 0x000000013f257887 */ /* 0x000fe40008000000 */
[----:B------:R-:W-:Y:S02]  /*8f20*/  USEL UR36, UR5, URZ, UP0 ;  /* 0x0000003f05247287 */ /* 0x000fe40008000000 */
[----:B------:R-:W-:Y:S01]  /*8f30*/  ULOP3.LUT UR37, UR7, UR37, URZ, 0x3c, !UPT ;  /* 0x0000002507257292 */ /* 0x000fe2000f8e3c3f */
[----:B------:R-:W-:Y:S11]  /*8f40*/  @!P0 BRA `(.L_x_1116) ;  /* 0x0000000000048947 */ /* 0x000ff60003800000 */
[----:B------:R-:W-:Y:S01]  /*8f50*/  BPT.TRAP 0x1 ;  /* 0x000000040000795c */ /* 0x000fe20000300000 */
.L_x_1116:
[----:B------:R-:W-:Y:S01]  /*8f60*/  ULEA UR5, UR36, UR38, 0x3 ;  /* 0x0000002624057291 */ /* 0x000fe2000f8e183f */
[----:B------:R-:W-:-:S05]  /*8f70*/  IMAD.U32 R3, RZ, RZ, UR37 ;  /* 0x00000025ff037e24 */ /* 0x000fca000f8e00ff */
[----:B------:R-:W-:-:S04]  /*8f80*/  SHF.L.U32 R3, R3, 0x1f, RZ ;  /* 0x0000001f03037819 */ /* 0x000fc800000006ff */
[----:B------:R0:W1:Y:S01]  /*8f90*/  SYNCS.PHASECHK.TRANS64.TRYWAIT P1, [UR5+0x2a830], R3 ;  /* 0x02a83003ff0075a7 */ /* 0x0000620008020145 */
[----:B------:R-:W-:Y:S05]  /*8fa0*/  @!P0 BRA `(.L_x_1117) ;  /* 0x0000000000048947 */ /* 0x000fea0003800000 */
[----:B------:R-:W-:Y:S01]  /*8fb0*/  BPT.TRAP 0x1 ;  /* 0x000000040000795c */ /* 0x000fe20000300000 */
.L_x_1117:
[----:B-1----:R-:W-:Y:S05]  /*8fc0*/  @P1 BRA `(.L_x_1118) ;  /* 0x0000000000081947 */ /* 0x002fea0003800000 */
[----:B------:R-:W1:Y:S02]  /*8fd0*/  SYNCS.PHASECHK.TRANS64.TRYWAIT P1, [UR5+0x2a830], R3 ;  /* 0x02a83003ff0075a7 */ /* 0x000e640008020145 */
[----:B-1----:R-:W-:Y:S05]  /*8fe0*/  @!P1 BRA `(.L_x_1119) ;  /* 0x000000ac00409947 */ /* 0x002fea0003800000 */
.L_x_1118:
        /* <DEDUP_REMOVED lines=131> */
.L_x_1120:
[----:B------:R-:W-:Y:S01]  /*9820*/  ULEA UR10, UR4, UR38, 0x3 ;  /* 0x00000026040a7291 */ /* 0x000fe2000f8e183f */
[----:B------:R-:W-:-:S05]  /*9830*/  IMAD.U32 R0, RZ, RZ, UR7 ;  /* 0x00000007ff007e24 */ /* 0x000fca000f8e00ff */
[----:B------:R-:W-:-:S04]  /*9840*/  SHF.L.U32 R0, R0, 0x1f, RZ ;  /* 0x0000001f00007819 */ /* 0x000fc800000006ff */
[----:B------:R2:W3:Y:S01]  /*9850*/  SYNCS.PHASECHK.TRANS64.TRYWAIT P1, [UR10+0x2a850], R0 ;  /* 0x02a85000ff0075a7 */ /* 0x0004e2000802014a */
[----:B------:R-:W-:Y:S05]  /*9860*/  @!P0 BRA `(.L_x_1121) ;  /* 0x0000000000048947 */ /* 0x000fea0003800000 */
[----:B------:R-:W-:Y:S01]  /*9870*/  BPT.TRAP 0x1 ;  /* 0x000000040000795c */ /* 0x000fe20000300000 */
.L_x_1121:
[----:B---3--:R-:W-:Y:S05]  /*9880*/  @P1 BRA `(.L_x_1122) ;  /* 0x0000000000081947 */ /* 0x008fea0003800000 */
[----:B------:R-:W3:Y:S02]  /*9890*/  SYNCS.PHASECHK.TRANS64.TRYWAIT P1, [UR10+0x2a850], R0 ;  /* 0x02a85000ff0075a7 */ /* 0x000ee4000802014a */
[----:B---3--:R-:W-:Y:S05]  /*98a0*/  @!P1 BRA `(.L_x_1123) ;  /* 0x000000a400289947 */ /* 0x008fea0003800000 */
.L_x_1122:
[----:B------:R-:W-:Y:S01]  /*98b0*/  UIADD3 UR6, UR38, 0x400, URZ ;  /* 0x0000040026067890 */ /* 0x000fe2000fffe03f */
[----:B------:R-:W-:Y:S01]  /*98c0*/  WARPGROUP.ARRIVE ;  /* 0x00000000000079c5 */ /* 0x000fe20000000000 */
[----:B------:R-:W-:-:S05]  /*98d0*/  UMOV UR7, 0x40000040 ;  /* 0x4000004000077882 */ /* 0x000fca0000000000 */
[----:B------:R-:W3:Y:S01]  /*98e0*/  S2R R160, SR_TID.X ;  /* 0x0000000000a07919 */ /* 0x000ee20000002100 */
[----:B------:R-:W-:Y:S01]  /*98f0*/  USHF.R.U32.HI UR6, URZ, 0x4, UR6 ;  /* 0x000000043f067899 */ /* 0x000fe20008011606 */
[----:B0-2---:R-:W-:Y:S01]  /*9900*/  IMAD.U32 R0, RZ, RZ, UR5 ;  /* 0x00000005ff007e24 */ /* 0x005fe2000f8e00ff */
[----:B------:R-:W-:Y:S02]  /*9910*/  ULDC UR11, c[0x0][0x9e0] ;  /* 0x00027800000b7ab9 */ /* 0x000fe40000000800 */
[----:B------:R-:W-:-:S04]  /*9920*/  ULOP3.LUT UR6, UR6, 0x3fff, URZ, 0xc0, !UPT ;  /* 0x00003fff06067892 */ /* 0x000fc8000f8ec03f */
[----:B------:R-:W-:-:S04]  /*9930*/  ULOP3.LUT UR6, UR6, 0x3000000, URZ, 0xfc, !UPT ;  /* 0x0300000006067892 */ /* 0x000fc8000f8efc3f */
[----:B------:R-:W-:-:S07]  /*9940*/  UIMAD UR4, UR4, 0x600, UR6 ;  /* 0x00000600040478a4 */ /* 0x000fce000f8e0206 */
[----:B------:R-:W-:Y:S02]  /*9950*/  UMOV UR6, UR4 ;  /* 0x0000000400067c82 */ /* 0x000fe40008000000 */
[----:B------:R-:W-:Y:S01]  /*9960*/  HGMMA.64x128x16.F32.BF16 R24, R156, gdesc[UR4].tnspB, R24, gsb0 ;  /* 0x41e000049c187df0 */ /* 0x000fe20008001818 */
[----:B------:R-:W-:Y:S01]  /*9970*/  UIADD3 UR6, UR4, 0x80, URZ ;  /* 0x0000008004067890 */ /* 0x000fe2000fffe03f */
[----:B------:R-:W-:Y:S01]  /*9980*/  UMOV UR7, 0x40000040 ;  /* 0x4000004000077882 */ /* 0x000fe20000000000 */
[----:B---3--:R-:W-:-:S13]  /*9990*/  LOP3.LUT P1, RZ, R160, 0x7f, RZ, 0xc0, !PT ;  /* 0x0000007fa0ff7812 */ /* 0x008fda000782c0ff */
        /* <DEDUP_REMOVED lines=19> */
[----:B------:R-:W-:Y:S01]  /*9ad0*/  WARPGROUP.ARRIVE ;  /* 0x00000000000079c5 */ /* 0x000fe20000000000 */
[----:B------:R-:W-:-:S04]  /*9ae0*/  IMAD R145, R12, -0x60, RZ ;  /* 0xffffffa00c917824 */ /* 0x000fc800078e02ff */
[----:B------:R-:W-:Y:S01]  /*9af0*/  IMAD R20, R18, -0x2, R145 ;  /* 0xfffffffe12147824 */ /* 0x000fe200078e0291 */
[----:B------:R-:W-:Y:S01]  /*9b00*/  HGMMA.64x128x16.F32.BF16 R24, R140, gdesc[UR4].tnspB, R24, gsb0 ;  /* 0x41e000048c187df0 */ /* 0x000fe20008001818 */
[----:B------:R-:W-:Y:S01]  /*9b10*/  UMOV UR6, UR4 ;  /* 0x0000000400067c82 */ /* 0x000fe20008000000 */
[----:B------:R-:W-:Y:S01]  /*9b20*/  UMOV UR7, 0x40000040 ;  /* 0x4000004000077882 */ /* 0x000fe20000000000 */
[----:B------:R-:W-:Y:S01]  /*9b30*/  IADD3 R2, R145, 0x1, R16 ;  /* 0x0000000191027810 */ /* 0x000fe20007ffe010 */
[----:B------:R-:W-:-:S04]  /*9b40*/  ULOP3.LUT UR4, URZ, UR59, URZ, 0x33, !UPT ;  /* 0x0000003b3f047292 */ /* 0x000fc8000f8e333f */
[----:B-1----:R-:W-:-:S04]  /*9b50*/  IMAD.IADD R3, R2, 0x1, -R17 ;  /* 0x0000000102037824 */ /* 0x002fc800078e0a11 */
[----:B------:R-:W-:-:S04]  /*9b60*/  IMAD R3, R18, -0x2, R3 ;  /* 0xfffffffe12037824 */ /* 0x000fc800078e0203 */
[C---:B------:R-:W-:Y:S02]  /*9b70*/  VIADD R147, R3.reuse, UR11 ;  /* 0x0000000b03937c36 */ /* 0x040fe40008000000 */
[----:B------:R-:W-:-:S04]  /*9b80*/  VIADD R149, R3, UR4 ;  /* 0x0000000403957c36 */ /* 0x000fc80008000000 */
[----:B------:R-:W-:Y:S01]  /*9b90*/  IMAD.IADD R2, R4, 0x1, R149 ;  /* 0x0000000104027824 */ /* 0x000fe200078e0295 */
[----:B------:R-:W-:Y:S02]  /*9ba0*/  WARPGROUP.DEPBAR.LE gsb0, 0x0 ;  /* 0x00008000000079c5 */ /* 0x000fe40000010000 */
[----:B------:R-:W-:-:S06]  /*9bb0*/  WARPGROUP.ARRIVE ;  /* 0x00000000000079c5 */ /* 0x000fcc0000000000 */
[----:B------:R-:W-:Y:S03]  /*9bc0*/  HGMMA.64x128x16.F32.BF16 R24, R136, gdesc[UR4].tnspB, R24, gsb0 ;  /* 0x41e0000488187df0 */ /* 0x000fe60008001818 */
[----:B------:R-:W-:Y:S02]  /*9bd0*/  WARPGROUP.DEPBAR.LE gsb0, 0x0 ;  /* 0x00008000000079c5 */ /* 0x000fe40000010000 */
[----:B------:R0:W-:Y:S01]  /*9be0*/  @!P1 SYNCS.ARRIVE.TRANS64.RED.A1T0 RZ, [R0+URZ], RZ ;  /* 0x000000ff00ff99a7 */ /* 0x0001e2000810043f */
[----:B------:R-:W-:Y:S01]  /*9bf0*/  ISETP.GE.AND P1, PT, R11, 0x1, PT ;  /* 0x000000010b00780c */ /* 0x000fe20003f26270 */
[----:B0-----:R-:W-:-:S12]  /*9c00*/  IMAD.IADD R0, R4, 0x1, R147 ;  /* 0x0000000104007824 */ /* 0x001fd800078e0293 */
[----:B------:R-:W-:Y:S05]  /*9c10*/  @!P1 BRA `(.L_x_1124) ;  /* 0x0000000000589947 */ /* 0x000fea0003800000 */
[----:B------:R-:W-:Y:S01]  /*9c20*/  ISETP.GT.AND P1, PT, R15, -0x1, PT ;  /* 0xffffffff0f00780c */ /* 0x000fe20003f24270 */
[----:B------:R-:W-:-:S12]  /*9c30*/  BSSY B0, `(.L_x_1125) ;  /* 0x0000011000007945 */ /* 0x000fd80003800000 */
[----:B------:R-:W-:Y:S05]  /*9c40*/  @P1 BRA `(.L_x_1126) ;  /* 0x0000000000241947 */ /* 0x000fea0003800000 */
[----:B------:R-:W-:Y:S01]  /*9c50*/  IMAD.U32 R9, RZ, RZ, UR58 ;  /* 0x0000003aff097e24 */ /* 0x000fe2000f8e00ff */
[----:B------:R-:W-:-:S04]  /*9c60*/  IADD3 R3, R4, R16, -R17 ;  /* 0x0000001004037210 */ /* 0x000fc80007ffe811 */
[----:B------:R-:W-:Y:S02]  /*9c70*/  ISETP.NE.AND P1, PT, R9, 0x1, PT ;  /* 0x000000010900780c */ /* 0x000fe40003f25270 */
[----:B------:R-:W-:-:S11]  /*9c80*/  LOP3.LUT R3, RZ, R3, RZ, 0x33, !PT ;  /* 0x00000003ff037212 */ /* 0x000fd600078e33ff */
[----:B------:R-:W0:Y:S02]  /*9c90*/  @P1 LDC.64 R136, c[0x0][0x9e8] ;  /* 0x00027a00ff881b82 */ /* 0x000e240000000a00 */
[----:B0-----:R-:W-:-:S05]  /*9ca0*/  @P1 IMAD.HI.U32 R10, R3, R136, RZ ;  /* 0x00000088030a1227 */ /* 0x001fca00078e00ff */
[----:B------:R-:W-:-:S04]  /*9cb0*/  @P1 SHF.R.U32.HI R3, RZ, R137, R10 ;  /* 0x00000089ff031219 */ /* 0x000fc8000001160a */
[----:B------:R-:W-:Y:S01]  /*9cc0*/  LOP3.LUT R3, RZ, R3, RZ, 0x33, !PT ;  /* 0x00000003ff037212 */ /* 0x000fe200078e33ff */
[----:B------:R-:W-:Y:S06]  /*9cd0*/  BRA `(.L_x_1127) ;  /* 0x0000000000187947 */ /* 0x000fec0003800000 */
.L_x_1126:
[----:B------:R-:W-:Y:S02]  /*9ce0*/  IMAD.U32 R9, RZ, RZ, UR58 ;  /* 0x0000003aff097e24 */ /* 0x000fe4000f8e00ff */
[----:B------:R-:W-:-:S03]  /*9cf0*/  IMAD.MOV.U32 R3, RZ, RZ, R15 ;  /* 0x000000ffff037224 */ /* 0x000fc600078e000f */
[----:B------:R-:W-:-:S13]  /*9d00*/  ISETP.NE.AND P1, PT, R9, 0x1, PT ;  /* 0x000000010900780c */ /* 0x000fda0003f25270 */
[----:B------:R-:W0:Y:S02]  /*9d10*/  @P1 LDC.64 R136, c[0x0][0x9e8] ;  /* 0x00027a00ff881b82 */ /* 0x000e240000000a00 */
[----:B0-----:R-:W-:-:S05]  /*9d20*/  @P1 IMAD.HI.U32 R10, R15, R136, RZ ;  /* 0x000000880f0a1227 */ /* 0x001fca00078e00ff */
[----:B------:R-:W-:-:S07]  /*9d30*/  @P1 SHF.R.U32.HI R3, RZ, R137, R10 ;  /* 0x00000089ff031219 */ /* 0x000fce000001160a */
.L_x_1127:
[----:B------:R-:W-:Y:S05]  /*9d40*/  BSYNC B0 ;  /* 0x0000000000007941 */ /* 0x000fea0003800000 */
.L_x_1125:
[----:B------:R-:W-:-:S05]  /*9d50*/  IMAD R3, R3, R9, R20 ;  /* 0x0000000903037224 */ /* 0x000fca00078e0214 */
[----:B------:R-:W-:Y:S02]  /*9d60*/  VIADDMNMX R0, R3, R9, R0, PT ;  /* 0x0000000903007246 */ /* 0x000fe40003800100 */
[----:B------:R-:W-:-:S07]  /*9d70*/  VIMNMX R2, R2, R3, !PT ;  /* 0x0000000302027248 */ /* 0x000fce0007fe0100 */
.L_x_1124:
        /* <DEDUP_REMOVED lines=117> */
[----:B------:R-:W-:-:S13]  /*a4d0*/  ISETP.GE.AND P6, PT, R11, 0x1, PT ;  /* 0x000000010b00780c */ /* 0x000fda0003fc6270 */
[----:B------:R-:W-:Y:S05]  /*a4e0*/  @!P6 BRA `(.L_x_1128) ;  /* 0x000000000054e947 */ /* 0x000fea0003800000 */
[----:B------:R-:W-:Y:S01]  /*a4f0*/  ISETP.GT.AND P6, PT, R161, -0x1, PT ;  /* 0xffffffffa100780c */ /* 0x000fe20003fc4270 */
[----:B------:R-:W-:-:S12]  /*a500*/  BSSY B0, `(.L_x_1129) ;  /* 0x0000010000007945 */ /* 0x000fd80003800000 */
[----:B------:R-:W-:Y:S05]  /*a510*/  @P6 BRA `(.L_x_1130) ;  /* 0x0000000000206947 */ /* 0x000fea0003800000 */
[----:B------:R-:W-:Y:S02]  /*a520*/  IMAD.U32 R10, RZ, RZ, UR58 ;  /* 0x0000003aff0a7e24 */ /* 0x000fe4000f8e00ff */
[----:B------:R-:W-:-:S03]  /*a530*/  IMAD.MOV.U32 R3, RZ, RZ, R21 ;  /* 0x000000ffff037224 */ /* 0x000fc600078e0015 */
[----:B------:R-:W-:-:S13]  /*a540*/  ISETP.NE.AND P6, PT, R10, 0x1, PT ;  /* 0x000000010a00780c */ /* 0x000fda0003fc5270 */
[----:B------:R-:W0:Y:S02]  /*a550*/  @P6 LDC.64 R144, c[0x0][0x9e8] ;  /* 0x00027a00ff906b82 */ /* 0x000e240000000a00 */
[----:B0-----:R-:W-:-:S05]  /*a560*/  @P6 IMAD.HI.U32 R144, R21, R144, RZ ;  /* 0x0000009015906227 */ /* 0x001fca00078e00ff */
[----:B------:R-:W-:-:S04]  /*a570*/  @P6 SHF.R.U32.HI R3, RZ, R145, R144 ;  /* 0x00000091ff036219 */ /* 0x000fc80000011690 */
[----:B------:R-:W-:Y:S01]  /*a580*/  LOP3.LUT R3, RZ, R3, RZ, 0x33, !PT ;  /* 0x00000003ff037212 */ /* 0x000fe200078e33ff */
[----:B------:R-:W-:Y:S06]  /*a590*/  BRA `(.L_x_1131) ;  /* 0x0000000000187947 */ /* 0x000fec0003800000 */
.L_x_1130:
[----:B------:R-:W-:Y:S02]  /*a5a0*/  IMAD.U32 R10, RZ, RZ, UR58 ;  /* 0x0000003aff0a7e24 */ /* 0x000fe4000f8e00ff */
[----:B------:R-:W-:-:S03]  /*a5b0*/  IMAD.MOV.U32 R3, RZ, RZ, R161 ;  /* 0x000000ffff037224 */ /* 0x000fc600078e00a1 */
[----:B------:R-:W-:-:S13]  /*a5c0*/  ISETP.NE.AND P6, PT, R10, 0x1, PT ;  /* 0x000000010a00780c */ /* 0x000fda0003fc5270 */
[----:B------:R-:W0:Y:S02]  /*a5d0*/  @P6 LDC.64 R144, c[0x0][0x9e8] ;  /* 0x00027a00ff906b82 */ /* 0x000e240000000a00 */
[----:B0-----:R-:W-:-:S05]  /*a5e0*/  @P6 IMAD.HI.U32 R144, R161, R144, RZ ;  /* 0x00000090a1906227 */ /* 0x001fca00078e00ff */
[----:B------:R-:W-:-:S07]  /*a5f0*/  @P6 SHF.R.U32.HI R3, RZ, R145, R144 ;  /* 0x00000091ff036219 */ /* 0x000fce0000011690 */
.L_x_1131:
[----:B------:R-:W-:Y:S05]  /*a600*/  BSYNC B0 ;  /* 0x0000000000007941 */ /* 0x000fea0003800000 */
.L_x_1129:
[----:B------:R-:W-:-:S05]  /*a610*/  IMAD R3, R3, R10, R20 ;  /* 0x0000000a03037224 */ /* 0x000fca00078e0214 */
[----:B------:R-:W-:Y:S02]  /*a620*/  VIADDMNMX R0, R3, R10, R0, PT ;  /* 0x0000000a03007246 */ /* 0x000fe40003800100 */
[----:B------:R-:W-:-:S07]  /*a630*/  VIMNMX R2, R2, R3, !PT ;  /* 0x0000000302027248 */ /* 0x000fce0007fe0100 */
.L_x_1128:
        /* <DEDUP_REMOVED lines=72> */
[----:B------:R-:W-:Y:S01]  /*aac0*/  FSEL R107, R114, -INF , !P1 ;  /* 0xff800000726b7808 */ /* 0x000fe20004800000 */
[----:B------:R-:W0:Y:S01]  /*aad0*/  LDC R10, c[0x0][0x988] ;  /* 0x00026200ff0a7b82 */ /* 0x000e220000000800 */
[----:B------:R-:W-:Y:S01]  /*aae0*/  ISETP.NE.AND P1, PT, R112, RZ, PT ;  /* 0x000000ff7000720c */ /* 0x000fe20003f25270 */
[----:B------:R-:W1:Y:S01]  /*aaf0*/  SHFL.BFLY PT, R3, R20, 0x2, 0x1f ;  /* 0x0c401f0014037f89 */ /* 0x000e6200000e0000 */
        /* <DEDUP_REMOVED lines=14> */
[----:B-1----:R-:W-:Y:S02]  /*abe0*/  FMNMX.FTZ R88, R20, R3, !PT ;  /* 0x0000000314587209 */ /* 0x002fe40007810000 */
[----:B------:R-:W-:Y:S02]  /*abf0*/  ISETP.GT.AND P1, PT, R2, 0x39, !P1 ;  /* 0x000000390200780c */ /* 0x000fe40004f24270 */
[C---:B------:R-:W-:Y:S01]  /*ac00*/  ISETP.LT.OR P4, PT, R0.reuse, 0x52, P4 ;  /* 0x000000520000780c */ /* 0x040fe20002781670 */
[----:B------:R-:W1:Y:S01]  /*ac10*/  SHFL.BFLY PT, R3, R88, 0x1, 0x1f ;  /* 0x0c201f0058037f89 */ /* 0x000e6200000e0000 */
[C---:B------:R-:W-:Y:S02]  /*ac20*/  ISETP.LT.OR P1, PT, R0.reuse, 0x3a, P1 ;  /* 0x0000003a0000780c */ /* 0x040fe40000f21670 */
[----:B------:R-:W-:-:S02]  /*ac30*/  ISETP.LT.OR P5, PT, R0, 0x59, P5 ;  /* 0x000000590000780c */ /* 0x000fc40002fa1670 */
[----:B------:R-:W-:Y:S02]  /*ac40*/  FSEL R119, R119, -INF , !P1 ;  /* 0xff80000077777808 */ /* 0x000fe40004800000 */
[----:B------:R-:W-:-:S04]  /*ac50*/  ISETP.NE.AND P1, PT, R152, RZ, PT ;  /* 0x000000ff9800720c */ /* 0x000fc80003f25270 */
[----:B------:R-:W-:-:S04]  /*ac60*/  ISETP.GT.AND P1, PT, R2, 0x40, !P1 ;  /* 0x000000400200780c */ /* 0x000fc80004f24270 */
[----:B------:R-:W-:-:S04]  /*ac70*/  ISETP.LT.OR P1, PT, R0, 0x41, P1 ;  /* 0x000000410000780c */ /* 0x000fc80000f21670 */
[----:B------:R-:W-:Y:S02]  /*ac80*/  FSEL R163, R122, -INF , !P1 ;  /* 0xff8000007aa37808 */ /* 0x000fe40004800000 */
[----:B------:R-:W-:Y:S02]  /*ac90*/  ISETP.NE.AND P1, PT, R120, RZ, PT ;  /* 0x000000ff7800720c */ /* 0x000fe40003f25270 */
[----:B-1----:R-:W-:Y:S02]  /*aca0*/  FMNMX.FTZ R3, R88, R3, !PT ;  /* 0x0000000358037209 */ /* 0x002fe40007810000 */
[----:B------:R-:W-:-:S04]  /*acb0*/  ISETP.GT.AND P1, PT, R2, 0x41, !P1 ;  /* 0x000000410200780c */ /* 0x000fc80004f24270 */
[----:B------:R-:W-:-:S04]  /*acc0*/  ISETP.LT.OR P1, PT, R0, 0x42, P1 ;  /* 0x000000420000780c */ /* 0x000fc80000f21670 */
[----:B------:R-:W-:Y:S02]  /*acd0*/  FSEL R123, R123, -INF , !P1 ;  /* 0xff8000007b7b7808 */ /* 0x000fe40004800000 */
[----:B------:R-:W-:-:S04]  /*ace0*/  ISETP.GT.AND P1, PT, R2, 0x48, !P2 ;  /* 0x000000480200780c */ /* 0x000fc80005724270 */
[----:B------:R-:W-:-:S04]  /*acf0*/  ISETP.LT.OR P1, PT, R0, 0x49, P1 ;  /* 0x000000490000780c */ /* 0x000fc80000f21670 */
[----:B------:R-:W-:Y:S02]  /*ad00*/  FSEL R175, R126, -INF , !P1 ;  /* 0xff8000007eaf7808 */ /* 0x000fe40004800000 */
[----:B------:R-:W-:Y:S02]  /*ad10*/  ISETP.GT.AND P1, PT, R2, 0x49, !P6 ;  /* 0x000000490200780c */ /* 0x000fe40007724270 */
[----:B------:R-:W-:Y:S01]  /*ad20*/  ISETP.NE.AND P6, PT, R92, RZ, PT ;  /* 0x000000ff5c00720c */ /* 0x000fe20003fc5270 */
[----:B0-----:R-:W-:Y:S01]  /*ad30*/  FMUL.FTZ R92, R3, R10 ;  /* 0x0000000a035c7220 */ /* 0x001fe20000410000 */
[----:B------:R-:W-:-:S04]  /*ad40*/  ISETP.LT.OR P1, PT, R0, 0x4a, P1 ;  /* 0x0000004a0000780c */ /* 0x000fc80000f21670 */
[----:B------:R-:W-:Y:S02]  /*ad50*/  FSEL R127, R127, -INF , !P1 ;  /* 0xff8000007f7f7808 */ /* 0x000fe40004800000 */
[----:B------:R-:W-:Y:S02]  /*ad60*/  ISETP.GT.AND P1, PT, R2, RZ, !P6 ;  /* 0x000000ff0200720c */ /* 0x000fe40007724270 */
[----:B------:R-:W-:Y:S02]  /*ad70*/  ISETP.NE.AND P6, PT, R128, RZ, PT ;  /* 0x000000ff8000720c */ /* 0x000fe40003fc5270 */
[----:B------:R-:W-:Y:S02]  /*ad80*/  ISETP.LT.OR P1, PT, R0, 0x1, P1 ;  /* 0x000000010000780c */ /* 0x000fe40000f21670 */
[----:B------:R-:W-:Y:S02]  /*ad90*/  ISETP.GT.AND P2, PT, R2, 0x59, !P6 ;  /* 0x000000590200780c */ /* 0x000fe40007744270 */
[----:B------:R-:W-:-:S02]  /*ada0*/  FSEL R90, R90, -INF , !P1 ;  /* 0xff8000005a5a7808 */ /* 0x000fc40004800000 */
[----:B------:R-:W-:Y:S02]  /*adb0*/  FSETP.NEU.FTZ.AND P1, PT, R3, -INF , PT ;  /* 0xff8000000300780b */ /* 0x000fe40003f3d000 */
[----:B------:R-:W-:Y:S02]  /*adc0*/  FMNMX.FTZ R20, R90, R13, !PT ;  /* 0x0000000d5a147209 */ /* 0x000fe40007810000 */
[----:B------:R-:W-:Y:S02]  /*add0*/  FSEL R92, R92, RZ, P1 ;  /* 0x000000ff5c5c7208 */ /* 0x000fe40000800000 */
[----:B------:R-:W-:Y:S02]  /*ade0*/  FMNMX.FTZ R20, R155, R20, !PT ;  /* 0x000000149b147209 */ /* 0x000fe40007810000 */
[----:B------:R-:W-:Y:S01]  /*adf0*/  ISETP.LT.OR P2, PT, R0, 0x5a, P2 ;  /* 0x0000005a0000780c */ /* 0x000fe20001741670 */
        /* <DEDUP_REMOVED lines=14> */
[----:B------:R0:W-:Y:S01]  /*aee0*/  MUFU.EX2 R131, R2 ;  /* 0x0000000200837308 */ /* 0x0001e20000000800 */
[----:B------:R-:W-:Y:S01]  /*aef0*/  FSEL R117, R3, RZ, P1 ;  /* 0x000000ff03757208 */ /* 0x000fe20000800000 */
[--C-:B------:R-:W-:Y:S01]  /*af00*/  FFMA.FTZ R156, R189, R10, -R92.reuse ;  /* 0x0000000abd9c7223 */ /* 0x100fe2000001085c */
[----:B------:R-:W-:Y:S01]  /*af10*/  FMNMX.FTZ R20, R95, R20, !PT ;  /* 0x000000145f147209 */ /* 0x000fe20007810000 */
[-CC-:B------:R-:W-:Y:S01]  /*af20*/  FFMA.FTZ R158, R185, R10.reuse, -R92.reuse ;  /* 0x0000000ab99e7223 */ /* 0x180fe2000001085c */
[----:B------:R-:W-:Y:S01]  /*af30*/  FFMA.FTZ R183, R183, R10, -R92 ;  /* 0x0000000ab7b77223 */ /* 0x000fe2000001085c */
        /* <DEDUP_REMOVED lines=23> */
[----:B------:R-:W-:Y:S01]  /*b0b0*/  FFMA.FTZ R97, R133, R10, -R92 ;  /* 0x0000000a85617223 */ /* 0x000fe2000001085c */
[----:B------:R-:W-:-:S02]  /*b0c0*/  LOP3.LUT P6, RZ, R160, 0x7f, RZ, 0xc0, !PT ;  /* 0x0000007fa0ff7812 */ /* 0x000fc400078cc0ff */
        /* <DEDUP_REMOVED lines=16> */
[----:B------:R-:W-:Y:S04]  /*b1d0*/  MUFU.EX2 R148, R148 ;  /* 0x0000009400947308 */ /* 0x000fe80000000800 */
[----:B------:R-:W1:Y:S04]  /*b1e0*/  SHFL.BFLY PT, R137, R20, 0x2, 0x1f ;  /* 0x0c401f0014897f89 */ /* 0x000e6800000e0000 */
        /* <DEDUP_REMOVED lines=12> */
[CC--:B0-----:R-:W-:Y:S02]  /*b2b0*/  FMUL.FTZ R2, R9.reuse, R10.reuse ;  /* 0x0000000a09027220 */ /* 0x0c1fe40000410000 */
[----:B------:R-:W0:Y:S03]  /*b2c0*/  MUFU.EX2 R0, R0 ;  /* 0x0000000000007308 */ /* 0x000e260000000800 */
        /* <DEDUP_REMOVED lines=11> */
[--C-:B------:R-:W-:Y:S01]  /*b380*/  FFMA.FTZ R88, R151, R10, -R94.reuse ;  /* 0x0000000a97587223 */ /* 0x100fe2000001085e */
[----:B0-----:R-:W-:Y:S01]  /*b390*/  FFMA.FTZ R91, R0, R8, R187 ;  /* 0x00000008005b7223 */ /* 0x001fe200000100bb */
[-CC-:B------:R-:W-:Y:S01]  /*b3a0*/  FFMA.FTZ R155, R95, R10.reuse, -R94.reuse ;  /* 0x0000000a5f9b7223 */ /* 0x180fe2000001085e */
[-CC-:B------:R-:W-:Y:S01]  /*b3b0*/  FFMA.FTZ R90, R149, R10.reuse, -R94.reuse ;  /* 0x0000000a955a7223 */ /* 0x180fe2000001085e */
[-CC-:B------:R-:W-:Y:S01]  /*b3c0*/  FFMA.FTZ R149, R99, R10.reuse, -R94.reuse ;  /* 0x0000000a63957223 */ /* 0x180fe2000001085e */
[----:B------:R-:W-:Y:S01]  /*b3d0*/  FADD.FTZ R91, R156, R91 ;  /* 0x0000005b9c5b7221 */ /* 0x000fe20000010000 */
[-CC-:B------:R-:W-:Y:S01]  /*b3e0*/  FFMA.FTZ R92, R147, R10.reuse, -R94.reuse ;  /* 0x0000000a935c7223 */ /* 0x180fe2000001085e */
[----:B------:R0:W1:Y:S01]  /*b3f0*/  MUFU.EX2 R2, R13 ;  /* 0x0000000d00027308 */ /* 0x0000620000000800 */
[-CC-:B------:R-:W-:Y:S01]  /*b400*/  FFMA.FTZ R151, R103, R10.reuse, -R94.reuse ;  /* 0x0000000a67977223 */ /* 0x180fe2000001085e */
[----:B------:R-:W-:Y:S01]  /*b410*/  FADD.FTZ R8, R158, R91 ;  /* 0x0000005b9e087221 */ /* 0x000fe20000010000 */
[-CC-:B------:R-:W-:Y:S01]  /*b420*/  FFMA.FTZ R111, R111, R10.reuse, -R94.reuse ;  /* 0x0000000a6f6f7223 */ /* 0x180fe2000001085e */
[-CC-:B------:R-:W-:Y:S01]  /*b430*/  FFMA.FTZ R107, R107, R10.reuse, -R94.reuse ;  /* 0x0000000a6b6b7223 */ /* 0x180fe2000001085e */
[-C--:B------:R-:W-:Y:S01]  /*b440*/  FFMA.FTZ R115, R115, R10.reuse, -R94 ;  /* 0x0000000a73737223 */ /* 0x080fe2000001085e */
[----:B------:R-:W-:Y:S01]  /*b450*/  FADD.FTZ R91, R183, R8 ;  /* 0x00000008b75b7221 */ /* 0x000fe20000010000 */
[-CC-:B------:R-:W-:Y:S01]  /*b460*/  FFMA.FTZ R157, R157, R10.reuse, -R94.reuse ;  /* 0x0000000a9d9d7223 */ /* 0x180fe2000001085e */
[----:B------:R-:W2:Y:S01]  /*b470*/  MUFU.EX2 R14, R14 ;  /* 0x0000000e000e7308 */ /* 0x000ea20000000800 */
[-CC-:B------:R-:W-:Y:S01]  /*b480*/  FFMA.FTZ R119, R119, R10.reuse, -R94.reuse ;  /* 0x0000000a77777223 */ /* 0x180fe2000001085e */
[----:B------:R-:W-:Y:S01]  /*b490*/  FADD.FTZ R8, R152, R91 ;  /* 0x0000005b98087221 */ /* 0x000fe20000010000 */
[-CC-:B------:R-:W-:Y:S01]  /*b4a0*/  FFMA.FTZ R163, R163, R10.reuse, -R94.reuse ;  /* 0x0000000aa3a37223 */ /* 0x180fe2000001085e */
[-CC-:B------:R-:W-:Y:S01]  /*b4b0*/  FFMA.FTZ R123, R123, R10.reuse, -R94.reuse ;  /* 0x0000000a7b7b7223 */ /* 0x180fe2000001085e */
[-C--:B------:R-:W-:Y:S01]  /*b4c0*/  FFMA.FTZ R175, R175, R10.reuse, -R94 ;  /* 0x0000000aafaf7223 */ /* 0x080fe2000001085e */
[----:B0-----:R-:W-:Y:S01]  /*b4d0*/  FADD.FTZ R13, R177, R8 ;  /* 0x00000008b10d7221 */ /* 0x001fe20000010000 */
[-CC-:B------:R-:W-:Y:S01]  /*b4e0*/  FFMA.FTZ R127, R127, R10.reuse, -R94.reuse ;  /* 0x0000000a7f7f7223 */ /* 0x180fe2000001085e */
[----:B------:R-:W0:Y:S01]  /*b4f0*/  MUFU.EX2 R159, R159 ;  /* 0x0000009f009f7308 */ /* 0x000e220000000800 */
[----:B-1----:R-:W-:Y:S01]  /*b500*/  FFMA.FTZ R5, R2, R5, R117 ;  /* 0x0000000502057223 */ /* 0x002fe20000010075 */
[----:B------:R-:W-:Y:S01]  /*b510*/  FADD.FTZ R96, R154, R13 ;  /* 0x0000000d9a607221 */ /* 0x000fe20000010000 */
[-CC-:B------:R-:W-:Y:S01]  /*b520*/  FFMA.FTZ R179, R179, R10.reuse, -R94.reuse ;  /* 0x0000000ab3b37223 */ /* 0x180fe2000001085e */
[-CC-:B------:R-:W-:Y:S01]  /*b530*/  FFMA.FTZ R139, R139, R10.reuse, -R94.reuse ;  /* 0x0000000a8b8b7223 */ /* 0x180fe2000001085e */
[-C--:B------:R-:W-:Y:S01]  /*b540*/  FFMA.FTZ R141, R141, R10.reuse, -R94 ;  /* 0x0000000a8d8d7223 */ /* 0x080fe2000001085e */
[----:B------:R-:W-:Y:S01]  /*b550*/  FADD.FTZ R13, R143, R96 ;  /* 0x000000608f0d7221 */ /* 0x000fe20000010000 */
[----:B------:R-:W-:Y:S01]  /*b560*/  FFMA.FTZ R94, R135, R10, -R94 ;  /* 0x0000000a875e7223 */ /* 0x000fe2000001085e */
[----:B------:R-:W1:Y:S01]  /*b570*/  MUFU.EX2 R20, R20 ;  /* 0x0000001400147308 */ /* 0x000e620000000800 */
[----:B--2---:R-:W-:Y:S01]  /*b580*/  FADD.FTZ R8, R14, R5 ;  /* 0x000000050e087221 */ /* 0x004fe20000010000 */
[----:B------:R-:W-:Y:S01]  /*b590*/  FADD.FTZ R96, R148, R13 ;  /* 0x0000000d94607221 */ /* 0x000fe20000010000 */
[----:B------:R-:W-:Y:S01]  /*b5a0*/  IMAD.U32 R91, RZ, RZ, UR10 ;  /* 0x0000000aff5b7e24 */ /* 0x000fe2000f8e00ff */
[----:B------:R-:W-:Y:S01]  /*b5b0*/  F2FP.BF16.F32.PACK_AB R154, R143, R154 ;  /* 0x0000009a8f9a723e */ /* 0x000fe200000010ff */
[----:B------:R-:W-:-:S02]  /*b5c0*/  VIADD R12, R12, 0xffffffff ;  /* 0xffffffff0c0c7836 */ /* 0x000fc40000000000 */
[----:B------:R-:W-:Y:S01]  /*b5d0*/  FADD.FTZ R13, R131, R96 ;  /* 0x00000060830d7221 */ /* 0x000fe20000010000 */
[----:B------:R-:W-:Y:S01]  /*b5e0*/  @!P6 VIADD R91, R91, 0x2a860 ;  /* 0x0002a8605b5be836 */ /* 0x000fe20000000000 */
[----:B------:R-:W2:Y:S01]  /*b5f0*/  MUFU.EX2 R153, R153 ;  /* 0x0000009900997308 */ /* 0x000ea20000000800 */
[----:B0-----:R-:W-:Y:S01]  /*b600*/  FADD.FTZ R5, R159, R8 ;  /* 0x000000089f057221 */ /* 0x001fe20000010000 */
[----:B------:R-:W-:Y:S01]  /*b610*/  FADD.FTZ R96, R150, R13 ;  /* 0x0000000d96607221 */ /* 0x000fe20000010000 */
[----:B------:R-:W-:Y:S02]  /*b620*/  F2FP.BF16.F32.PACK_AB R156, R156, R187 ;  /* 0x000000bb9c9c723e */ /* 0x000fe400000010ff */
[----:B------:R-:W-:Y:S01]  /*b630*/  @!P6 PRMT R91, RZ, 0x654, R91 ;  /* 0x00000654ff5be816 */ /* 0x000fe2000000005b */
[----:B------:R-:W-:Y:S01]  /*b640*/  FADD.FTZ R13, R109, R96 ;  /* 0x000000606d0d7221 */ /* 0x000fe20000010000 */
[----:B------:R-:W-:Y:S01]  /*b650*/  F2FP.BF16.F32.PACK_AB R158, R183, R158 ;  /* 0x0000009eb79e723e */ /* 0x000fe200000010ff */
[----:B------:R-:W0:Y:S01]  /*b660*/  MUFU.EX2 R88, R88 ;  /* 0x0000005800587308 */ /* 0x000e220000000800 */
[----:B-1----:R-:W-:Y:S01]  /*b670*/  FADD.FTZ R8, R20, R5 ;  /* 0x0000000514087221 */ /* 0x002fe20000010000 */
[----:B------:R-:W-:Y:S01]  /*b680*/  FADD.FTZ R96, R144, R13 ;  /* 0x0000000d90607221 */ /* 0x000fe20000010000 */
[----:B------:R1:W-:Y:S01]  /*b690*/  @!P6 SYNCS.ARRIVE.TRANS64.RED.A1T0 RZ, [R91+URZ], RZ ;  /* 0x000000ff5bffe9a7 */ /* 0x0003e2000810043f */
[----:B------:R-:W-:-:S02]  /*b6a0*/  F2FP.BF16.F32.PACK_AB R152, R177, R152 ;  /* 0x00000098b198723e */ /* 0x000fc400000010ff */
[----:B------:R-:W-:Y:S01]  /*b6b0*/  FADD.FTZ R13, R93, R96 ;  /* 0x000000605d0d7221 */ /* 0x000fe20000010000 */
[----:B------:R-:W-:Y:S01]  /*b6c0*/  F2FP.BF16.F32.PACK_AB R148, R131, R148 ;  /* 0x000000948394723e */ /* 0x000fe200000010ff */
[----:B------:R-:W3:Y:S01]  /*b6d0*/  MUFU.EX2 R155, R155 ;  /* 0x0000009b009b7308 */ /* 0x000ee20000000800 */
[----:B--2---:R-:W-:Y:S01]  /*b6e0*/  FADD.FTZ R5, R153, R8 ;  /* 0x0000000899057221 */ /* 0x004fe20000010000 */
[----:B------:R-:W-:Y:S01]  /*b6f0*/  FADD.FTZ R96, R146, R13 ;  /* 0x0000000d92607221 */ /* 0x000fe20000010000 */
[----:B------:R-:W-:Y:S01]  /*b700*/  F2FP.BF16.F32.PACK_AB R150, R109, R150 ;  /* 0x000000966d96723e */ /* 0x000fe200000010ff */
[----:B------:R-:W-:Y:S01]  /*b710*/  IMAD.MOV.U32 R13, RZ, RZ, R9 ;  /* 0x000000ffff0d7224 */ /* 0x000fe200078e0009 */
[----:B------:R-:W-:Y:S02]  /*b720*/  F2FP.BF16.F32.PACK_AB R144, R93, R144 ;  /* 0x000000905d90723e */ /* 0x000fe400000010ff */
[----:B------:R-:W-:Y:S01]  /*b730*/  F2FP.BF16.F32.PACK_AB R146, R105, R146 ;  /* 0x000000926992723e */ /* 0x000fe200000010ff */
[----:B------:R-:W2:Y:S01]  /*b740*/  MUFU.EX2 R90, R90 ;  /* 0x0000005a005a7308 */ /* 0x000ea20000000800 */
[----:B0-----:R-:W-:Y:S01]  /*b750*/  FADD.FTZ R8, R88, R5 ;  /* 0x0000000558087221 */ /* 0x001fe20000010000 */
[----:B------:R-:W-:-:S02]  /*b760*/  F2FP.BF16.F32.PACK_AB R159, R20, R159 ;  /* 0x0000009f149f723e */ /* 0x000fc400000010ff */
[----:B------:R-:W-:-:S04]  /*b770*/  F2FP.BF16.F32.PACK_AB R153, R88, R153 ;  /* 0x000000995899723e */ /* 0x000fc800000010ff */
[----:B------:R-:W0:Y:S01]  /*b780*/  MUFU.EX2 R149, R149 ;  /* 0x0000009500957308 */ /* 0x000e220000000800 */
[----:B---3--:R-:W-:-:S07]  /*b790*/  FADD.FTZ R5, R155, R8 ;  /* 0x000000089b057221 */ /* 0x008fce0000010000 */
[----:B------:R-:W3:Y:S01]  /*b7a0*/  MUFU.EX2 R92, R92 ;  /* 0x0000005c005c7308 */ /* 0x000ee20000000800 */
[C---:B--2---:R-:W-:Y:S01]  /*b7b0*/  FADD.FTZ R8, R90.reuse, R5 ;  /* 0x000000055a087221 */ /* 0x044fe20000010000 */
[----:B------:R-:W-:-:S06]  /*b7c0*/  F2FP.BF16.F32.PACK_AB R155, R90, R155 ;  /* 0x0000009b5a9b723e */ /* 0x000fcc00000010ff */
[----:B------:R-:W2:Y:S01]  /*b7d0*/  MUFU.EX2 R151, R151 ;  /* 0x0000009700977308 */ /* 0x000ea20000000800 */
[----:B0-----:R-:W-:-:S07]  /*b7e0*/  FADD.FTZ R5, R149, R8 ;  /* 0x0000000895057221 */ /* 0x001fce0000010000 */
[----:B------:R-:W0:Y:S01]  /*b7f0*/  MUFU.EX2 R111, R111 ;  /* 0x0000006f006f7308 */ /* 0x000e220000000800 */
[C---:B---3--:R-:W-:Y:S01]  /*b800*/  FADD.FTZ R8, R92.reuse, R5 ;  /* 0x000000055c087221 */ /* 0x048fe20000010000 */
[----:B------:R-:W-:Y:S01]  /*b810*/  FADD.FTZ R5, R105, R96 ;  /* 0x0000006069057221 */ /* 0x000fe20000010000 */
[----:B------:R-:W-:-:S03]  /*b820*/  F2FP.BF16.F32.PACK_AB R149, R92, R149 ;  /* 0x000000955c95723e */ /* 0x000fc600000010ff */
[----:B------:R-:W-:Y:S02]  /*b830*/  FADD.FTZ R96, R140, R5 ;  /* 0x000000058c607221 */ /* 0x000fe40000010000 */
[----:B------:R-:W3:Y:S01]  /*b840*/  MUFU.EX2 R107, R107 ;  /* 0x0000006b006b7308 */ /* 0x000ee20000000800 */
[----:B--2---:R-:W-:-:S07]  /*b850*/  FADD.FTZ R8, R151, R8 ;  /* 0x0000000897087221 */ /* 0x004fce0000010000 */
[----:B------:R-:W2:Y:S01]  /*b860*/  MUFU.EX2 R89, R89 ;  /* 0x0000005900597308 */ /* 0x000ea20000000800 */
[C---:B0-----:R-:W-:Y:S01]  /*b870*/  FADD.FTZ R8, R111.reuse, R8 ;  /* 0x000000086f087221 */ /* 0x041fe20000010000 */
[----:B------:R-:W-:-:S06]  /*b880*/  F2FP.BF16.F32.PACK_AB R151, R111, R151 ;  /* 0x000000976f97723e */ /* 0x000fcc00000010ff */
[----:B------:R-:W0:Y:S01]  /*b890*/  MUFU.EX2 R115, R115 ;  /* 0x0000007300737308 */ /* 0x000e220000000800 */
[----:B---3--:R-:W-:-:S07]  /*b8a0*/  FADD.FTZ R8, R107, R8 ;  /* 0x000000086b087221 */ /* 0x008fce0000010000 */
[----:B------:R-:W3:Y:S01]  /*b8b0*/  MUFU.EX2 R142, R142 ;  /* 0x0000008e008e7308 */ /* 0x000ee20000000800 */
[C---:B--2---:R-:W-:Y:S01]  /*b8c0*/  FADD.FTZ R5, R89.reuse, R96 ;  /* 0x0000006059057221 */ /* 0x044fe20000010000 */
[----:B------:R-:W-:-:S06]  /*b8d0*/  F2FP.BF16.F32.PACK_AB R140, R89, R140 ;  /* 0x0000008c598c723e */ /* 0x000fcc00000010ff */
[----:B------:R2:W4:Y:S01]  /*b8e0*/  MUFU.EX2 R147, R157 ;  /* 0x0000009d00937308 */ /* 0x0005220000000800 */
[C---:B0-----:R-:W-:Y:S01]  /*b8f0*/  FADD.FTZ R8, R115.reuse, R8 ;  /* 0x0000000873087221 */ /* 0x041fe20000010000 */
[----:B------:R-:W-:-:S06]  /*b900*/  F2FP.BF16.F32.PACK_AB R145, R115, R107 ;  /* 0x0000006b7391723e */ /* 0x000fcc00000010ff */
[----:B------:R-:W0:Y:S01]  /*b910*/  MUFU.EX2 R113, R113 ;  /* 0x0000007100717308 */ /* 0x000e220000000800 */
[----:B---3--:R-:W-:Y:S01]  /*b920*/  FADD.FTZ R96, R142, R5 ;  /* 0x000000058e607221 */ /* 0x008fe20000010000 */
[----:B--2---:R-:W-:Y:S01]  /*b930*/  F2FP.BF16.F32.PACK_AB R157, R14, R117 ;  /* 0x000000750e9d723e */ /* 0x004fe200000010ff */
[----:B------:R-:W-:-:S05]  /*b940*/  IMAD.MOV.U32 R14, RZ, RZ, R3 ;  /* 0x000000ffff0e7224 */ /* 0x000fca00078e0003 */
[----:B------:R-:W2:Y:S01]  /*b950*/  MUFU.EX2 R119, R119 ;  /* 0x0000007700777308 */ /* 0x000ea20000000800 */
[----:B----4-:R-:W-:-:S07]  /*b960*/  FADD.FTZ R8, R147, R8 ;  /* 0x0000000893087221 */ /* 0x010fce0000010000 */
        /* <DEDUP_REMOVED lines=18> */
[----:B--2---:R-:W-:-:S07]  /*ba90*/  FADD.FTZ R5, R175, R8 ;  /* 0x00000008af057221 */ /* 0x004fce0000010000 */
[----:B------:R-:W2:Y:S01]  /*baa0*/  MUFU.EX2 R137, R139 ;  /* 0x0000008b00897308 */ /* 0x000ea20000000800 */
[C---:B---3--:R-:W-:Y:S01]  /*bab0*/  FADD.FTZ R5, R98.reuse, R5 ;  /* 0x0000000562057221 */ /* 0x048fe20000010000 */
[----:B------:R-:W-:-:S06]  /*bac0*/  F2FP.BF16.F32.PACK_AB R143, R98, R175 ;  /* 0x000000af628f723e */ /* 0x000fcc00000010ff */
[----:B------:R3:W4:Y:S01]  /*bad0*/  MUFU.EX2 R102, R141 ;  /* 0x0000008d00667308 */ /* 0x0007220000000800 */
[----:B0-----:R-:W-:-:S07]  /*bae0*/  FADD.FTZ R5, R100, R5 ;  /* 0x0000000564057221 */ /* 0x001fce0000010000 */
[----:B------:R-:W0:Y:S01]  /*baf0*/  MUFU.EX2 R97, R97 ;  /* 0x0000006100617308 */ /* 0x000e220000000800 */
[----:B--2---:R-:W-:Y:S01]  /*bb00*/  FADD.FTZ R5, R137, R5 ;  /* 0x0000000589057221 */ /* 0x004fe20000010000 */
[----:B---3--:R-:W-:Y:S02]  /*bb10*/  F2FP.BF16.F32.PACK_AB R141, R123, R163 ;  /* 0x000000a37b8d723e */ /* 0x008fe400000010ff */
[----:B------:R-:W-:-:S04]  /*bb20*/  F2FP.BF16.F32.PACK_AB R137, R137, R100 ;  /* 0x000000648989723e */ /* 0x000fc800000010ff */
[----:B------:R-:W2:Y:S01]  /*bb30*/  MUFU.EX2 R94, R94 ;  /* 0x0000005e005e7308 */ /* 0x000ea20000000800 */
[----:B----4-:R-:W-:Y:S01]  /*bb40*/  FADD.FTZ R5, R102, R5 ;  /* 0x0000000566057221 */ /* 0x010fe20000010000 */
[C---:B0-----:R-:W-:Y:S01]  /*bb50*/  FADD.FTZ R8, R97.reuse, R96 ;  /* 0x0000006061087221 */ /* 0x041fe20000010000 */
[----:B------:R-:W-:Y:S02]  /*bb60*/  F2FP.BF16.F32.PACK_AB R138, R97, R138 ;  /* 0x0000008a618a723e */ /* 0x000fe400000010ff */
[C---:B--2---:R-:W-:Y:S01]  /*bb70*/  FADD.FTZ R5, R94.reuse, R5 ;  /* 0x000000055e057221 */ /* 0x044fe20000010000 */
[----:B------:R-:W-:Y:S01]  /*bb80*/  F2FP.BF16.F32.PACK_AB R139, R94, R102 ;  /* 0x000000665e8b723e */ /* 0x000fe200000010ff */
[----:B-1----:R-:W-:Y:S06]  /*bb90*/  @P1 BRA `(.L_x_1132) ;  /* 0xffffffd000d41947 */ /* 0x002fec000383ffff */
.L_x_1115:
        /* <DEDUP_REMOVED lines=67> */
.L_x_1133:
[----:B------:R-:W-:Y:S01]  /*bfd0*/  ULEA UR5, UR36, UR38, 0x3 ;  /* 0x0000002624057291 */ /* 0x000fe2000f8e183f */
[----:B------:R-:W-:-:S05]  /*bfe0*/  IMAD.U32 R0, RZ, RZ, UR37 ;  /* 0x00000025ff007e24 */ /* 0x000fca000f8e00ff */
[----:B------:R-:W-:-:S04]  /*bff0*/  SHF.L.U32 R0, R0, 0x1f, RZ ;  /* 0x0000001f00007819 */ /* 0x000fc800000006ff */
[----:B------:R0:W1:Y:S01]  /*c000*/  SYNCS.PHASECHK.TRANS64.TRYWAIT P1, [UR5+0x2a850], R0 ;  /* 0x02a85000ff0075a7 */ /* 0x0000620008020145 */
[----:B------:R-:W-:Y:S05]  /*c010*/  @!P0 BRA `(.L_x_1134) ;  /* 0x0000000000048947 */ /* 0x000fea0003800000 */
[----:B------:R-:W-:Y:S01]  /*c020*/  BPT.TRAP 0x1 ;  /* 0x000000040000795c */ /* 0x000fe20000300000 */
.L_x_1134:
[----:B-1----:R-:W-:Y:S05]  /*c030*/  @P1 BRA `(.L_x_1135) ;  /* 0x0000000000081947 */ /* 0x002fea0003800000 */
[----:B------:R-:W1:Y:S02]  /*c040*/  SYNCS.PHASECHK.TRANS64.TRYWAIT P0, [UR5+0x2a850], R0 ;  /* 0x02a85000ff0075a7 */ /* 0x000e640008000145 */
[----:B-1----:R-:W-:Y:S05]  /*c050*/  @!P0 BRA `(.L_x_1136) ;  /* 0x0000007c00548947 */ /* 0x002fea0003800000 */
.L_x_1135:
[----:B------:R-:W-:Y:S01]  /*c060*/  UIADD3 UR38, UR38, 0x400, URZ ;  /* 0x0000040026267890 */ /* 0x000fe2000fffe03f */
[----:B------:R-:W-:Y:S01]  /*c070*/  WARPGROUP.ARRIVE ;  /* 0x00000000000079c5 */ /* 0x000fe20000000000 */
[----:B------:R-:W-:Y:S01]  /*c080*/  UMOV UR7, 0x40000040 ;  /* 0x4000004000077882 */ /* 0x000fe20000000000 */
[----:B-1----:R-:W1:Y:S01]  /*c090*/  SHFL.BFLY PT, R7, R8, 0x2, 0x1f ;  /* 0x0c401f0008077f89 */ /* 0x002e6200000e0000 */
[----:B------:R-:W-:Y:S01]  /*c0a0*/  USHF.R.U32.HI UR38, URZ, 0x4, UR38 ;  /* 0x000000043f267899 */ /* 0x000fe20008011626 */
[----:B------:R-:W-:Y:S02]  /*c0b0*/  VIADD R169, R169, 0x1 ;  /* 0x00000001a9a97836 */ /* 0x000fe40000000000 */
[----:B0-----:R-:W0:Y:S01]  /*c0c0*/  SHFL.BFLY PT, R0, R5, 0x2, 0x1f ;  /* 0x0c401f0005007f89 */ /* 0x001e2200000e0000 */
[----:B------:R-:W-:Y:S01]  /*c0d0*/  ULOP3.LUT UR38, UR38, 0x3fff, URZ, 0xc0, !UPT ;  /* 0x00003fff26267892 */ /* 0x000fe2000f8ec03f */
[----:B------:R-:W2:Y:S03]  /*c0e0*/  S2R R14, SR_TID.X ;  /* 0x00000000000e7919 */ /* 0x000ea60000002100 */
        /* <DEDUP_REMOVED lines=9> */
[----:B------:R-:W-:Y:S01]  /*c180*/  USEL UR36, UR36, URZ, UP0 ;  /* 0x0000003f24247287 */ /* 0x000fe20008000000 */
[----:B0-----:R-:W-:Y:S01]  /*c190*/  FADD.FTZ R2, R0, R5 ;  /* 0x0000000500027221 */ /* 0x001fe20000010000 */
[----:B------:R-:W-:Y:S01]  /*c1a0*/  CS2R R4, SRZ ;  /* 0x0000000000047805 */ /* 0x000fe2000001ff00 */
[----:B------:R-:W0:Y:S04]  /*c1b0*/  SHFL.BFLY PT, R0, R7, 0x1, 0x1f ;  /* 0x0c201f0007007f89 */ /* 0x000e2800000e0000 */
[----:B------:R-:W1:Y:S01]  /*c1c0*/  SHFL.BFLY PT, R11, R2, 0x1, 0x1f ;  /* 0x0c201f00020b7f89 */ /* 0x000e6200000e0000 */
[----:B--2---:R-:W-:Y:S01]  /*c1d0*/  LOP3.LUT P2, RZ, R14, 0x7f, RZ, 0xc0, !PT ;  /* 0x0000007f0eff7812 */ /* 0x004fe2000784c0ff */
[----:B0-----:R-:W-:Y:S01]  /*c1e0*/  FADD.FTZ R12, R7, R0 ;  /* 0x00000000070c7221 */ /* 0x001fe20000010000 */
[----:B------:R-:W-:-:S02]  /*c1f0*/  IMAD.U32 R7, RZ, RZ, UR5 ;  /* 0x00000005ff077e24 */ /* 0x000fc4000f8e00ff */
[----:B------:R-:W-:Y:S02]  /*c200*/  IMAD.MOV.U32 R0, RZ, RZ, -0x800000 ;  /* 0xff800000ff007424 */ /* 0x000fe400078e00ff */
[----:B-1----:R-:W-:Y:S01]  /*c210*/  FADD.FTZ R13, R2, R11 ;  /* 0x0000000b020d7221 */ /* 0x002fe20000010000 */
[----:B------:R-:W-:-:S06]  /*c220*/  FSETP.NE.FTZ.AND P0, PT, R12, RZ, PT ;  /* 0x000000ff0c00720b */ /* 0x000fcc0003f15000 */
[----:B------:R-:W-:Y:S02]  /*c230*/  @!P2 VIADD R7, R7, 0x2a860 ;  /* 0x0002a8600707a836 */ /* 0x000fe40000000000 */
[----:B------:R-:W-:Y:S01]  /*c240*/  IMAD.MOV.U32 R2, RZ, RZ, -0x800000 ;  /* 0xff800000ff027424 */ /* 0x000fe200078e00ff */
[----:B------:R-:W-:Y:S02]  /*c250*/  FSETP.NE.FTZ.AND P1, PT, R13, RZ, PT ;  /* 0x000000ff0d00720b */ /* 0x000fe40003f35000 */
[----:B------:R-:W-:Y:S02]  /*c260*/  @!P2 PRMT R7, RZ, 0x654, R7 ;  /* 0x00000654ff07a816 */ /* 0x000fe40000000007 */
[----:B------:R-:W0:Y:S01]  /*c270*/  @P0 MUFU.LG2 R11, R12 ;  /* 0x0000000c000b0308 */ /* 0x000e220000000c00 */
[----:B------:R-:W-:-:S08]  /*c280*/  @P0 FMUL.FTZ R6, R10, 0.69314718246459960938 ;  /* 0x3f3172180a060820 */ /* 0x000fd00000410000 */
[----:B------:R-:W-:Y:S01]  /*c290*/  @P1 FMUL.FTZ R15, R10, 0.69314718246459960938 ;  /* 0x3f3172180a0f1820 */ /* 0x000fe20000410000 */
[----:B------:R-:W1:Y:S08]  /*c2a0*/  @P1 MUFU.LG2 R8, R13 ;  /* 0x0000000d00081308 */ /* 0x000e700000000c00 */
[----:B------:R-:W2:Y:S01]  /*c2b0*/  @P0 MUFU.RCP R4, R12 ;  /* 0x0000000c00040308 */ /* 0x000ea20000001000 */
[----:B0-----:R-:W-:-:S04]  /*c2c0*/  @P0 FMUL.FTZ R11, R11, 0.69314718246459960938 ;  /* 0x3f3172180b0b0820 */ /* 0x001fc80000410000 */
[----:B------:R-:W-:Y:S01]  /*c2d0*/  @P0 FFMA.FTZ R2, R6, R3, R11 ;  /* 0x0000000306020223 */ /* 0x000fe2000001000b */
[----:B------:R-:W-:Y:S02]  /*c2e0*/  PLOP3.LUT P0, PT, PT, PT, PT, 0x8, 0x0 ;  /* 0x000000000000781c */ /* 0x000fe40003f0e170 */
[----:B------:R-:W0:Y:S01]  /*c2f0*/  @P1 MUFU.RCP R5, R13 ;  /* 0x0000000d00051308 */ /* 0x000e220000001000 */
[----:B-1----:R-:W-:-:S04]  /*c300*/  @P1 FMUL.FTZ R8, R8, 0.69314718246459960938 ;  /* 0x3f31721808081820 */ /* 0x002fc80000410000 */
        /* <DEDUP_REMOVED lines=28> */
[-C--:B--2---:R-:W-:Y:S01]  /*c4d0*/  FMUL.FTZ R89, R28, R4.reuse ;  /* 0x000000041c597220 */ /* 0x084fe20000410000 */
        /* <DEDUP_REMOVED lines=32> */
[-C--:B0-----:R-:W-:Y:S01]  /*c6e0*/  FMUL.FTZ R29, R26, R5.reuse ;  /* 0x000000051a1d7220 */ /* 0x081fe20000410000 */
[-C--:B------:R-:W-:Y:S01]  /*c6f0*/  FMUL.FTZ R8, R27, R5.reuse ;  /* 0x000000051b087220 */ /* 0x080fe20000410000 */
[-C--:B------:R-:W-:Y:S01]  /*c700*/  FMUL.FTZ R30, R30, R5.reuse ;  /* 0x000000051e1e7220 */ /* 0x080fe20000410000 */
[-C--:B-1----:R-:W-:Y:S01]  /*c710*/  FMUL.FTZ R7, R31, R5.reuse ;  /* 0x000000051f077220 */ /* 0x082fe20000410000 */
        /* <DEDUP_REMOVED lines=28> */
.L_x_1066:
[----:B------:R-:W0:Y:S01]  /*c8e0*/  S2R R4, SR_CgaCtaId ;  /* 0x0000000000047919 */ /* 0x000e220000008800 */
[----:B------:R-:W-:Y:S01]  /*c8f0*/  MOV R3, 0x400 ;  /* 0x0000040000037802 */ /* 0x000fe20000000f00 */
[----:B------:R-:W-:Y:S01]  /*c900*/  BSSY B0, `(.L_x_1137) ;  /* 0x00001d3000007945 */ /* 0x000fe20003800000 */
[----:B------:R-:W-:Y:S02]  /*c910*/  BAR.SYNC.DEFER_BLOCKING 0x5, 0x120 ;  /* 0x0144800000007b1d */ /* 0x000fe40000010000 */
[----:B0-----:R-:W-:-:S05]  /*c920*/  LEA R3, R4, R3, 0x18 ;  /* 0x0000000304037211 */ /* 0x001fca00078ec0ff */
[----:B------:R0:W1:Y:S01]  /*c930*/  LDS.128 R160, [R3+0x2a8d0] ;  /* 0x02a8d00003a07984 */ /* 0x0000620000000c00 */
[----:B------:R-:W-:Y:S06]  /*c940*/  BAR.ARV 0x4, 0x120 ;  /* 0x0104800000007b1d */ /* 0x000fec0000002000 */
[----:B------:R-:W-:Y:S05]  /*c950*/  @P0 BRA `(.L_x_1138) ;  /* 0x0000001000c00947 */ /* 0x000fea0003800000 */
[----:B------:R-:W2:Y:S01]  /*c960*/  S2R R4, SR_SWINHI ;  /* 0x0000000000047919 */ /* 0x000ea20000002f00 */
[----:B------:R-:W-:Y:S02]  /*c970*/  F2FP.BF16.F32.PACK_AB R6, R6, R89 ;  /* 0x000000590606723e */ /* 0x000fe400000010ff */
[----:B------:R-:W-:Y:S01]  /*c980*/  F2FP.BF16.F32.PACK_AB R7, R7, R30 ;  /* 0x0000001e0707723e */ /* 0x000fe200000010ff */
[----:B------:R-:W-:Y:S01]  /*c990*/  BAR.SYNC.DEFER_BLOCKING 0x1, 0x100 ;  /* 0x0044000000007b1d */ /* 0x000fe20000010000 */
        /* <DEDUP_REMOVED lines=10> */
[----:B------:R-:W-:Y:S02]  /*ca40*/  MOV R16, R3 ;  /* 0x0000000300107202 */ /* 0x000fe40000000f00 */
[----:B--2---:R-:W-:-:S03]  /*ca50*/  MOV R17, R4 ;  /* 0x0000000400117202 */ /* 0x004fc60000000f00 */
[----:B------:R-:W-:-:S03]  /*ca60*/  IMAD.WIDE R4, R173, 0x2, R16 ;  /* 0x00000002ad047825 */ /* 0x000fc600078e0210 */
[C---:B------:R-:W-:Y:S02]  /*ca70*/  LOP3.LUT R9, R4.reuse, 0x380, RZ, 0xc0, !PT ;  /* 0x0000038004097812 */ /* 0x040fe400078ec0ff */
[C---:B------:R-:W-:Y:S02]  /*ca80*/  IADD3 R23, P6, R4.reuse, 0x20, RZ ;  /* 0x0000002004177810 */ /* 0x040fe40007fde0ff */
[----:B------:R-:W-:Y:S02]  /*ca90*/  SHF.R.U64 R9, R9, 0x3, RZ ;  /* 0x0000000309097819 */ /* 0x000fe400000012ff */
[----:B------:R-:W-:Y:S01]  /*caa0*/  LOP3.LUT R12, R23, 0x380, RZ, 0xc0, !PT ;  /* 0x00000380170c7812 */ /* 0x000fe200078ec0ff */
[----:B------:R-:W-:Y:S01]  /*cab0*/  IMAD.X R27, RZ, RZ, R5, P6 ;  /* 0x000000ffff1b7224 */ /* 0x000fe200030e0605 */
[C---:B------:R-:W-:Y:S02]  /*cac0*/  IADD3 R31, P5, R4.reuse, 0x40, RZ ;  /* 0x00000040041f7810 */ /* 0x040fe40007fbe0ff */
[----:B------:R-:W-:-:S02]  /*cad0*/  IADD3 R93, P4, R4, 0x60, RZ ;  /* 0x00000060045d7810 */ /* 0x000fc40007f9e0ff */
[C---:B------:R-:W-:Y:S01]  /*cae0*/  IADD3 R95, P3, R4.reuse, 0x4000, RZ ;  /* 0x00004000045f7810 */ /* 0x040fe20007f7e0ff */
[--C-:B------:R-:W-:Y:S01]  /*caf0*/  IMAD.X R25, RZ, RZ, R5.reuse, P5 ;  /* 0x000000ffff197224 */ /* 0x100fe200028e0605 */
[C---:B------:R-:W-:Y:S01]  /*cb00*/  IADD3 R97, P2, R4.reuse, 0x4020, RZ ;  /* 0x0000402004617810 */ /* 0x040fe20007f5e0ff */
[--C-:B------:R-:W-:Y:S01]  /*cb10*/  IMAD.X R21, RZ, RZ, R5.reuse, P4 ;  /* 0x000000ffff157224 */ /* 0x100fe200020e0605 */
[C---:B------:R-:W-:Y:S01]  /*cb20*/  IADD3 R99, P1, R4.reuse, 0x4040, RZ ;  /* 0x0000404004637810 */ /* 0x040fe20007f3e0ff */
[--C-:B------:R-:W-:Y:S01]  /*cb30*/  IMAD.X R15, RZ, RZ, R5.reuse, P3 ;  /* 0x000000ffff0f7224 */ /* 0x100fe200018e0605 */
[----:B------:R-:W-:Y:S01]  /*cb40*/  IADD3 R88, P0, R4, 0x4060, RZ ;  /* 0x0000406004587810 */ /* 0x000fe20007f1e0ff */
[--C-:B------:R-:W-:Y:S01]  /*cb50*/  IMAD.X R13, RZ, RZ, R5.reuse, P2 ;  /* 0x000000ffff0d7224 */ /* 0x100fe200010e0605 */
[----:B------:R-:W-:Y:S01]  /*cb60*/  LOP3.LUT R4, R9, R4, RZ, 0x3c, !PT ;  /* 0x0000000409047212 */ /* 0x000fe200078e3cff */
[--C-:B------:R-:W-:Y:S01]  /*cb70*/  IMAD.X R11, RZ, RZ, R5.reuse, P1 ;  /* 0x000000ffff0b7224 */ /* 0x100fe200008e0605 */
[----:B------:R-:W-:Y:S01]  /*cb80*/  SHF.R.U64 R12, R12, 0x3, RZ ;  /* 0x000000030c0c7819 */ /* 0x000fe200000012ff */
[----:B------:R-:W-:Y:S01]  /*cb90*/  IMAD.X R9, RZ, RZ, R5, P0 ;  /* 0x000000ffff097224 */ /* 0x000fe200000e0605 */
[----:B------:R-:W-:-:S02]  /*cba0*/  MOV R92, R4 ;  /* 0x00000004005c7202 */ /* 0x000fc40000000f00 */
[----:B------:R-:W-:Y:S02]  /*cbb0*/  F2FP.BF16.F32.PACK_AB R5, R8, R29 ;  /* 0x0000001d0805723e */ /* 0x000fe400000010ff */
[----:B------:R-:W-:Y:S02]  /*cbc0*/  LOP3.LUT R26, R12, R23, RZ, 0x3c, !PT ;  /* 0x000000170c1a7212 */ /* 0x000fe400078e3cff */
[----:B------:R-:W-:Y:S02]  /*cbd0*/  F2FP.BF16.F32.PACK_AB R4, R10, R91 ;  /* 0x0000005b0a04723e */ /* 0x000fe400000010ff */
[----:B------:R-:W-:Y:S02]  /*cbe0*/  LOP3.LUT R8, R97, 0x380, RZ, 0xc0, !PT ;  /* 0x0000038061087812 */ /* 0x000fe400078ec0ff */
[----:B------:R-:W-:Y:S01]  /*cbf0*/  LOP3.LUT R10, R99, 0x380, RZ, 0xc0, !PT ;  /* 0x00000380630a7812 */ /* 0x000fe200078ec0ff */
[----:B------:R2:W-:Y:S01]  /*cc00*/  STSM.16.M88.4 [R92], R4 ;  /* 0x000000045c007844 */ /* 0x0005e20000000200 */
[----:B------:R-:W-:-:S02]  /*cc10*/  LOP3.LUT R23, R88, 0x380, RZ, 0xc0, !PT ;  /* 0x0000038058177812 */ /* 0x000fc400078ec0ff */
[----:B------:R-:W-:Y:S02]  /*cc20*/  LOP3.LUT R14, R31, 0x380, RZ, 0xc0, !PT ;  /* 0x000003801f0e7812 */ /* 0x000fe400078ec0ff */
[----:B------:R-:W-:Y:S02]  /*cc30*/  LOP3.LUT R72, R95, 0x380, RZ, 0xc0, !PT ;  /* 0x000003805f487812 */ /* 0x000fe400078ec0ff */
[----:B------:R-:W-:Y:S02]  /*cc40*/  SHF.R.U64 R8, R8, 0x3, RZ ;  /* 0x0000000308087819 */ /* 0x000fe400000012ff */
[----:B------:R-:W-:Y:S02]  /*cc50*/  SHF.R.U64 R10, R10, 0x3, RZ ;  /* 0x000000030a0a7819 */ /* 0x000fe400000012ff */
[----:B------:R-:W-:Y:S02]  /*cc60*/  SHF.R.U64 R23, R23, 0x3, RZ ;  /* 0x0000000317177819 */ /* 0x000fe400000012ff */
[----:B------:R-:W-:-:S02]  /*cc70*/  SHF.R.U64 R14, R14, 0x3, RZ ;  /* 0x000000030e0e7819 */ /* 0x000fc400000012ff */
[----:B------:R-:W-:Y:S02]  /*cc80*/  SHF.R.U64 R72, R72, 0x3, RZ ;  /* 0x0000000348487819 */ /* 0x000fe400000012ff */
[----:B------:R-:W-:Y:S02]  /*cc90*/  LOP3.LUT R12, R8, R97, RZ, 0x3c, !PT ;  /* 0x00000061080c7212 */ /* 0x000fe400078e3cff */
[----:B------:R-:W-:Y:S02]  /*cca0*/  LOP3.LUT R10, R10, R99, RZ, 0x3c, !PT ;  /* 0x000000630a0a7212 */ /* 0x000fe400078e3cff */
[----:B------:R-:W-:Y:S02]  /*ccb0*/  LOP3.LUT R8, R23, R88, RZ, 0x3c, !PT ;  /* 0x0000005817087212 */ /* 0x000fe400078e3cff */
[----:B------:R-:W-:Y:S02]  /*ccc0*/  LOP3.LUT R24, R14, R31, RZ, 0x3c, !PT ;  /* 0x0000001f0e187212 */ /* 0x000fe400078e3cff */
[----:B------:R-:W-:-:S02]  /*ccd0*/  LOP3.LUT R14, R72, R95, RZ, 0x3c, !PT ;  /* 0x0000005f480e7212 */ /* 0x000fc400078e3cff */
[----:B------:R-:W-:Y:S01]  /*cce0*/  MOV R72, R10 ;  /* 0x0000000a00487202 */ /* 0x000fe20000000f00 */
[----:B------:R-:W3:Y:S01]  /*ccf0*/  LDC.64 R94, c[0x0][0xbd8] ;  /* 0x0002f600ff5e7b82 */ /* 0x000ee20000000a00 */
[----:B------:R-:W-:Y:S02]  /*cd00*/  MOV R23, R8 ;  /* 0x0000000800177202 */ /* 0x000fe40000000f00 */
[----:B------:R-:W-:Y:S02]  /*cd10*/  MOV R29, R26 ;  /* 0x0000001a001d7202 */ /* 0x000fe40000000f00 */
[----:B------:R-:W-:Y:S02]  /*cd20*/  F2FP.BF16.F32.PACK_AB R8, R33, R32 ;  /* 0x000000202108723e */ /* 0x000fe400000010ff */
[----:B------:R-:W-:Y:S02]  /*cd30*/  F2FP.BF16.F32.PACK_AB R9, R35, R34 ;  /* 0x000000222309723e */ /* 0x000fe400000010ff */
[----:B------:R-:W-:-:S02]  /*cd40*/  F2FP.BF16.F32.PACK_AB R10, R37, R36 ;  /* 0x00000024250a723e */ /* 0x000fc400000010ff */
[----:B------:R-:W-:Y:S02]  /*cd50*/  F2FP.BF16.F32.PACK_AB R11, R39, R38 ;  /* 0x00000026270b723e */ /* 0x000fe400000010ff */
[----:B------:R-:W-:Y:S02]  /*cd60*/  MOV R31, R24 ;  /* 0x00000018001f7202 */ /* 0x000fe40000000f00 */
[----:B--2---:R-:W-:Y:S01]  /*cd70*/  F2FP.BF16.F32.PACK_AB R4, R41, R40 ;  /* 0x000000282904723e */ /* 0x004fe200000010ff */
[----:B------:R-:W-:Y:S01]  /*cd80*/  STSM.16.M88.4 [R29], R8 ;  /* 0x000000081d007844 */ /* 0x000fe20000000200 */
[----:B------:R-:W-:Y:S02]  /*cd90*/  F2FP.BF16.F32.PACK_AB R5, R43, R42 ;  /* 0x0000002a2b05723e */ /* 0x000fe400000010ff */
[----:B------:R-:W-:Y:S02]  /*cda0*/  F2FP.BF16.F32.PACK_AB R6, R45, R44 ;  /* 0x0000002c2d06723e */ /* 0x000fe400000010ff */
[----:B------:R-:W-:-:S02]  /*cdb0*/  F2FP.BF16.F32.PACK_AB R7, R47, R46 ;  /* 0x0000002e2f07723e */ /* 0x000fc400000010ff */
[----:B------:R-:W-:Y:S02]  /*cdc0*/  LOP3.LUT R20, R93, 0x380, RZ, 0xc0, !PT ;  /* 0x000003805d147812 */ /* 0x000fe400078ec0ff */
[----:B------:R-:W-:Y:S01]  /*cdd0*/  MOV R89, R14 ;  /* 0x0000000e00597202 */ /* 0x000fe20000000f00 */
[----:B------:R2:W-:Y:S01]  /*cde0*/  STSM.16.M88.4 [R31], R4 ;  /* 0x000000041f007844 */ /* 0x0005e20000000200 */
[----:B------:R-:W-:Y:S02]  /*cdf0*/  SHF.R.U64 R20, R20, 0x3, RZ ;  /* 0x0000000314147819 */ /* 0x000fe400000012ff */
[----:B------:R-:W-:Y:S02]  /*ce00*/  MOV R88, R12 ;  /* 0x0000000c00587202 */ /* 0x000fe40000000f00 */
[----:B------:R-:W-:Y:S02]  /*ce10*/  LOP3.LUT R20, R20, R93, RZ, 0x3c, !PT ;  /* 0x0000005d14147212 */ /* 0x000fe400078e3cff */
[----:B------:R-:W-:-:S02]  /*ce20*/  F2FP.BF16.F32.PACK_AB R12, R49, R48 ;  /* 0x00000030310c723e */ /* 0x000fc400000010ff */
[----:B------:R-:W-:Y:S02]  /*ce30*/  F2FP.BF16.F32.PACK_AB R24, R57, R56 ;  /* 0x000000383918723e */ /* 0x000fe400000010ff */
[----:B------:R-:W-:Y:S02]  /*ce40*/  F2FP.BF16.F32.PACK_AB R25, R59, R58 ;  /* 0x0000003a3b19723e */ /* 0x000fe400000010ff */
[----:B------:R-:W-:Y:S02]  /*ce50*/  F2FP.BF16.F32.PACK_AB R26, R61, R60 ;  /* 0x0000003c3d1a723e */ /* 0x000fe400000010ff */
[----:B------:R-:W-:Y:S01]  /*ce60*/  F2FP.BF16.F32.PACK_AB R27, R63, R62 ;  /* 0x0000003e3f1b723e */ /* 0x000fe200000010ff */
[----:B--2---:R-:W2:Y:S01]  /*ce70*/  LDC.64 R4, c[0x0][0xbe0] ;  /* 0x0002f800ff047b82 */ /* 0x004ea20000000a00 */
[----:B------:R-:W-:Y:S01]  /*ce80*/  MOV R90, R20 ;  /* 0x00000014005a7202 */ /* 0x000fe20000000f00 */
[----:B------:R-:W-:Y:S01]  /*ce90*/  IMAD.MOV.U32 R49, RZ, RZ, RZ ;  /* 0x000000ffff317224 */ /* 0x000fe200078e00ff */
[----:B------:R-:W-:-:S02]  /*cea0*/  F2FP.BF16.F32.PACK_AB R13, R51, R50 ;  /* 0x00000032330d723e */ /* 0x000fc400000010ff */
[----:B------:R-:W-:Y:S02]  /*ceb0*/  F2FP.BF16.F32.PACK_AB R14, R53, R52 ;  /* 0x00000034350e723e */ /* 0x000fe400000010ff */
[----:B------:R-:W-:Y:S01]  /*cec0*/  F2FP.BF16.F32.PACK_AB R15, R55, R54 ;  /* 0x00000036370f723e */ /* 0x000fe200000010ff */
[----:B------:R-:W4:Y:S01]  /*ced0*/  LDC.64 R20, c[0x0][0xbd8] ;  /* 0x0002f600ff147b82 */ /* 0x000f220000000a00 */
[----:B------:R-:W-:Y:S02]  /*cee0*/  F2FP.BF16.F32.PACK_AB R29, R75, R74 ;  /* 0x0000004a4b1d723e */ /* 0x000fe400000010ff */
[----:B------:R-:W-:Y:S01]  /*cef0*/  F2FP.BF16.F32.PACK_AB R31, R79, R78 ;  /* 0x0000004e4f1f723e */ /* 0x000fe200000010ff */
[----:B------:R0:W-:Y:S01]  /*cf00*/  STSM.16.M88.4 [R90], R12 ;  /* 0x0000000c5a007844 */ /* 0x0001e20000000200 */
[----:B---3--:R-:W-:-:S03]  /*cf10*/  ISETP.NE.U32.AND P0, PT, R94, RZ, PT ;  /* 0x000000ff5e00720c */ /* 0x008fc60003f05070 */
[----:B------:R0:W-:Y:S01]  /*cf20*/  STSM.16.M88.4 [R89], R24 ;  /* 0x0000001859007844 */ /* 0x0001e20000000200 */
[----:B------:R-:W3:Y:S01]  /*cf30*/  LDC R47, c[0x0][0xa88] ;  /* 0x0002a200ff2f7b82 */ /* 0x000ee20000000800 */
[----:B------:R-:W-:Y:S02]  /*cf40*/  ISETP.NE.AND.EX P0, PT, R95, RZ, PT, P0 ;  /* 0x000000ff5f00720c */ /* 0x000fe40003f05300 */
[----:B------:R0:W-:Y:S01]  /*cf50*/  STSM.16.M88.4 [R88], R64 ;  /* 0x0000004058007844 */ /* 0x0001e20000000200 */
[----:B--2---:R-:W-:-:S03]  /*cf60*/  ISETP.NE.U32.AND P1, PT, R4, RZ, PT ;  /* 0x000000ff0400720c */ /* 0x004fc60003f25070 */
[----:B------:R0:W-:Y:S01]  /*cf70*/  STSM.16.M88.4 [R72], R28 ;  /* 0x0000001c48007844 */ /* 0x0001e20000000200 */
[----:B------:R-:W-:-:S03]  /*cf80*/  ISETP.NE.AND.EX P1, PT, R5, RZ, PT, P1 ;  /* 0x000000ff0500720c */ /* 0x000fc60003f25310 */
[----:B------:R0:W-:Y:S01]  /*cf90*/  STSM.16.M88.4 [R23], R80 ;  /* 0x0000005017007844 */ /* 0x0001e20000000200 */
[----:B----4-:R-:W-:Y:S01]  /*cfa0*/  IMAD.WIDE R20, R167, 0x4, R20 ;  /* 0x00000004a7147825 */ /* 0x010fe200078e0214 */
[----:B------:R-:W-:Y:S08]  /*cfb0*/  BAR.SYNC.DEFER_BLOCKING 0x1, 0x100 ;  /* 0x0044000000007b1d */ /* 0x000ff00000010000 */
[----:B------:R-:W2:Y:S01]  /*cfc0*/  @P1 LDC.64 R4, c[0x0][0xbe0] ;  /* 0x0002f800ff041b82 */ /* 0x000ea20000000a00 */
[----:B------:R0:W5:Y:S01]  /*cfd0*/  @P0 LDG.E R49, desc[UR60][R20.64] ;  /* 0x0000003c14310981 */ /* 0x000162000c1e1900 */
[----:B------:R-:W-:-:S04]  /*cfe0*/  IMAD R7, R164, 0x40, R22 ;  /* 0x00000040a4077824 */ /* 0x000fc800078e0216 */
[----:B------:R-:W-:-:S04]  /*cff0*/  IMAD.WIDE R16, R7, 0x2, R16 ;  /* 0x0000000207107825 */ /* 0x000fc800078e0210 */
[----:B--2---:R-:W-:-:S05]  /*d000*/  @P1 IMAD.WIDE R4, R167, 0x4, R4 ;  /* 0x00000004a7041825 */ /* 0x004fca00078e0204 */
[----:B---3--:R0:W5:Y:S01]  /*d010*/  @P1 LDG.E R47, desc[UR60][R4.64] ;  /* 0x0000003c042f1981 */ /* 0x008162000c1e1900 */
[----:B------:R-:W-:Y:S05]  /*d020*/  @P1 BRA `(.L_x_1139) ;  /* 0x0000000000101947 */ /* 0x000fea0003800000 */
[----:B------:R-:W-:Y:S05]  /*d030*/  @!P0 BRA `(.L_x_1139) ;  /* 0x00000000000c8947 */ /* 0x000fea0003800000 */
[----:B0-----:R-:W2:Y:S04]  /*d040*/  LDG.E R4, desc[UR60][R20.64] ;  /* 0x0000003c14047981 */ /* 0x001ea8000c1e1900 */
[----:B-----5:R-:W2:Y:S02]  /*d050*/  LDG.E R47, desc[UR60][R20.64+0x4] ;  /* 0x0000043c142f7981 */ /* 0x020ea4000c1e1900 */
[----:B--2---:R-:W-:-:S07]  /*d060*/  IMAD.IADD R47, R47, 0x1, -R4 ;  /* 0x000000012f2f7824 */ /* 0x004fce00078e0a04 */
.L_x_1139:
[----:B------:R-:W-:Y:S01]  /*d070*/  SHF.R.S32.HI R46, RZ, 0x1f, R166 ;  /* 0x0000001fff2e7819 */ /* 0x000fe200000114a6 */
[----:B------:R-:W-:Y:S01]  /*d080*/  ULDC.64 UR4, c[0x0][0xb70] ;  /* 0x0002dc0000047ab9 */ /* 0x000fe20000000a00 */
[--C-:B0----5:R-:W-:Y:S01]  /*d090*/  SHF.R.S32.HI R21, RZ, 0x1f, R49.reuse ;  /* 0x0000001fff157819 */ /* 0x121fe20000011431 */
[----:B------:R-:W-:Y:S01]  /*d0a0*/  IMAD.MOV.U32 R20, RZ, RZ, R49 ;  /* 0x000000ffff147224 */ /* 0x000fe200078e0031 */
[----:B------:R-:W-:Y:S01]  /*d0b0*/  SHF.R.S32.HI R6, RZ, 0x1f, R167 ;  /* 0x0000001fff067819 */ /* 0x000fe200000114a7 */
[----:B------:R-:W-:Y:S01]  /*d0c0*/  IMAD R5, R46, UR4, RZ ;  /* 0x000000042e057c24 */ /* 0x000fe2000f8e02ff */
[----:B------:R-:W-:Y:S01]  /*d0d0*/  SEL R51, R167, RZ, !P0 ;  /* 0x000000ffa7337207 */ /* 0x000fe20004000000 */
[----:B------:R-:W-:Y:S01]  /*d0e0*/  IMAD R11, R168, 0x80, R171 ;  /* 0x00000080a80b7824 */ /* 0x000fe200078e02ab */
[----:B------:R-:W-:Y:S01]  /*d0f0*/  SEL R48, R6, RZ, !P0 ;  /* 0x000000ff06307207 */ /* 0x000fe20004000000 */
[----:B------:R-:W-:Y:S01]  /*d100*/  IMAD R7, R166, UR5, R5 ;  /* 0x00000005a6077c24 */ /* 0x000fe2000f8e0205 */
[----:B------:R-:W-:Y:S01]  /*d110*/  IADD3 R9, P6, R16, 0x3000, RZ ;  /* 0x0000300010097810 */ /* 0x000fe20007fde0ff */
[----:B------:R-:W-:Y:S01]  /*d120*/  IMAD.WIDE.U32 R4, R166, UR4, R20 ;  /* 0x00000004a6047c25 */ /* 0x000fe2000f8e0014 */
[----:B------:R-:W-:Y:S01]  /*d130*/  ULDC.64 UR4, c[0x0][0xb78] ;  /* 0x0002de0000047ab9 */ /* 0x000fe20000000a00 */
[----:B------:R-:W-:-:S02]  /*d140*/  IADD3 R13, P2, R16, 0x2000, RZ ;  /* 0x00002000100d7810 */ /* 0x000fc40007f5e0ff */
[----:B------:R-:W-:Y:S01]  /*d150*/  IMAD.IADD R5, R5, 0x1, R7 ;  /* 0x0000000105057824 */ /* 0x000fe200078e0207 */
[----:B------:R-:W-:Y:S01]  /*d160*/  IADD3 R29, P1, R16, 0x1000, RZ ;  /* 0x00001000101d7810 */ /* 0x000fe20007f3e0ff */
[----:B------:R-:W-:Y:S01]  /*d170*/  IMAD R7, R48, UR4, RZ ;  /* 0x0000000430077c24 */ /* 0x000fe2000f8e02ff */
[----:B------:R-:W-:Y:S01]  /*d180*/  LOP3.LUT R6, R9, 0x380, RZ, 0xc0, !PT ;  /* 0x0000038009067812 */ /* 0x000fe200078ec0ff */
[----:B------:R-:W-:Y:S01]  /*d190*/  IMAD.WIDE.U32 R4, R51, UR4, R4 ;  /* 0x0000000433047c25 */ /* 0x000fe2000f8e0004 */
[----:B------:R-:W-:Y:S02]  /*d1a0*/  LOP3.LUT R12, R13, 0x380, RZ, 0xc0, !PT ;  /* 0x000003800d0c7812 */ /* 0x000fe400078ec0ff */
[----:B------:R-:W-:Y:S01]  /*d1b0*/  LOP3.LUT R28, R29, 0x380, RZ, 0xc0, !PT ;  /* 0x000003801d1c7812 */ /* 0x000fe200078ec0ff */
[----:B------:R-:W-:Y:S01]  /*d1c0*/  IMAD R10, R51, UR5, R7 ;  /* 0x00000005330a7c24 */ /* 0x000fe2000f8e0207 */
[----:B------:R-:W-:Y:S01]  /*d1d0*/  SHF.R.S32.HI R7, RZ, 0x1f, R11 ;  /* 0x0000001fff077819 */ /* 0x000fe2000001140b */
[----:B------:R-:W-:Y:S01]  /*d1e0*/  ULDC.64 UR4, c[0x0][0xb40] ;  /* 0x0002d00000047ab9 */ /* 0x000fe20000000a00 */
[----:B------:R-:W-:-:S02]  /*d1f0*/  IADD3 R8, P0, R11, R4, RZ ;  /* 0x000000040b087210 */ /* 0x000fc40007f1e0ff */
[----:B------:R-:W-:Y:S02]  /*d200*/  SHF.R.U64 R6, R6, 0x3, RZ ;  /* 0x0000000306067819 */ /* 0x000fe400000012ff */
[----:B------:R-:W-:Y:S01]  /*d210*/  IADD3.X R7, R7, R5, R10, P0, !PT ;  /* 0x0000000507077210 */ /* 0x000fe200007fe40a */
[----:B------:R-:W-:Y:S01]  /*d220*/  IMAD.X R5, RZ, RZ, R17, P6 ;  /* 0x000000ffff057224 */ /* 0x000fe200030e0611 */
[----:B------:R-:W-:Y:S02]  /*d230*/  LEA R44, P0, R8, UR4, 0x2 ;  /* 0x00000004082c7c11 */ /* 0x000fe4000f8010ff */
[----:B------:R-:W-:Y:S02]  /*d240*/  SHF.R.U64 R12, R12, 0x3, RZ ;  /* 0x000000030c0c7819 */ /* 0x000fe400000012ff */
[----:B------:R-:W-:Y:S02]  /*d250*/  SHF.R.U64 R28, R28, 0x3, RZ ;  /* 0x000000031c1c7819 */ /* 0x000fe400000012ff */
[----:B------:R-:W-:Y:S01]  /*d260*/  LOP3.LUT R4, R6, R9, RZ, 0x3c, !PT ;  /* 0x0000000906047212 */ /* 0x000fe200078e3cff */
[----:B------:R-:W-:Y:S01]  /*d270*/  VIADD R6, R11, 0x8 ;  /* 0x000000080b067836 */ /* 0x000fe20000000000 */
[----:B------:R-:W-:Y:S01]  /*d280*/  LEA.HI.X R45, R8, UR5, R7, 0x2, P0 ;  /* 0x00000005082d7c11 */ /* 0x000fe200080f1407 */
[----:B------:R-:W-:Y:S01]  /*d290*/  ULDC.64 UR4, c[0x0][0xaa0] ;  /* 0x0002a80000047ab9 */ /* 0x000fe20000000a00 */
[----:B------:R-:W-:Y:S01]  /*d2a0*/  LOP3.LUT R12, R12, R13, RZ, 0x3c, !PT ;  /* 0x0000000d0c0c7212 */ /* 0x000fe200078e3cff */
[----:B------:R-:W-:Y:S01]  /*d2b0*/  IMAD.X R13, RZ, RZ, R17, P2 ;  /* 0x000000ffff0d7224 */ /* 0x000fe200010e0611 */
[----:B------:R-:W-:-:S02]  /*d2c0*/  LOP3.LUT P0, RZ, R170, 0x3, RZ, 0xc0, !PT ;  /* 0x00000003aaff7812 */ /* 0x000fc4000780c0ff */
[C---:B------:R-:W-:Y:S02]  /*d2d0*/  IADD3 R41, P5, R16.reuse, 0x4000, RZ ;  /* 0x0000400010297810 */ /* 0x040fe40007fbe0ff */
[C---:B------:R-:W-:Y:S02]  /*d2e0*/  IADD3 R33, P4, R16.reuse, 0x5000, RZ ;  /* 0x0000500010217810 */ /* 0x040fe40007f9e0ff */
[----:B------:R-:W-:Y:S02]  /*d2f0*/  IADD3 R25, P3, R16, 0x6000, RZ ;  /* 0x0000600010197810 */ /* 0x000fe40007f7e0ff */
[----:B------:R-:W-:Y:S01]  /*d300*/  LOP3.LUT R28, R28, R29, RZ, 0x3c, !PT ;  /* 0x0000001d1c1c7212 */ /* 0x000fe200078e3cff */
[----:B------:R-:W-:Y:S01]  /*d310*/  IMAD.X R29, RZ, RZ, R17, P1 ;  /* 0x000000ffff1d7224 */ /* 0x000fe200008e0611 */
[----:B------:R-:W-:Y:S02]  /*d320*/  IADD3 R7, P2, R16, 0x7000, RZ ;  /* 0x0000700010077810 */ /* 0x000fe40007f5e0ff */
[----:B------:R-:W-:-:S02]  /*d330*/  ISETP.GE.OR P1, PT, R11, R47, P0 ;  /* 0x0000002f0b00720c */ /* 0x000fc40000726670 */
[----:B------:R-:W-:Y:S02]  /*d340*/  LOP3.LUT R40, R41, 0x380, RZ, 0xc0, !PT ;  /* 0x0000038029287812 */ /* 0x000fe400078ec0ff */
[----:B------:R-:W-:Y:S02]  /*d350*/  LOP3.LUT R32, R33, 0x380, RZ, 0xc0, !PT ;  /* 0x0000038021207812 */ /* 0x000fe400078ec0ff */
[----:B------:R-:W-:Y:S02]  /*d360*/  LOP3.LUT R24, R25, 0x380, RZ, 0xc0, !PT ;  /* 0x0000038019187812 */ /* 0x000fe400078ec0ff */
[----:B------:R-:W-:Y:S02]  /*d370*/  LOP3.LUT R9, R16, 0x380, RZ, 0xc0, !PT ;  /* 0x0000038010097812 */ /* 0x000fe400078ec0ff */
[----:B------:R-:W-:Y:S02]  /*d380*/  ISETP.GE.OR P0, PT, R6, R47, P0 ;  /* 0x0000002f0600720c */ /* 0x000fe40000706670 */
[----:B------:R-:W-:Y:S01]  /*d390*/  LOP3.LUT R6, R7, 0x380, RZ, 0xc0, !PT ;  /* 0x0000038007067812 */ /* 0x000fe200078ec0ff */
[----:B------:R-:W-:Y:S01]  /*d3a0*/  @!P1 STG.E desc[UR60][R44.64], R2 ;  /* 0x000000022c009986 */ /* 0x000fe2000c10193c */
[----:B------:R-:W-:-:S02]  /*d3b0*/  SHF.R.U64 R40, R40, 0x3, RZ ;  /* 0x0000000328287819 */ /* 0x000fc400000012ff */
[----:B------:R-:W-:Y:S02]  /*d3c0*/  SHF.R.U64 R32, R32, 0x3, RZ ;  /* 0x0000000320207819 */ /* 0x000fe400000012ff */
[----:B------:R-:W-:Y:S02]  /*d3d0*/  SHF.R.U64 R24, R24, 0x3, RZ ;  /* 0x0000000318187819 */ /* 0x000fe400000012ff */
[----:B------:R-:W-:Y:S02]  /*d3e0*/  SHF.R.U64 R9, R9, 0x3, RZ ;  /* 0x0000000309097819 */ /* 0x000fe400000012ff */
[----:B------:R-:W-:Y:S01]  /*d3f0*/  SHF.R.U64 R6, R6, 0x3, RZ ;  /* 0x0000000306067819 */ /* 0x000fe200000012ff */
[----:B------:R0:W-:Y:S01]  /*d400*/  @!P0 STG.E desc[UR60][R44.64+0x20], R0 ;  /* 0x000020002c008986 */ /* 0x0001e2000c10193c */
[----:B------:R-:W-:Y:S01]  /*d410*/  LOP3.LUT R40, R40, R41, RZ, 0x3c, !PT ;  /* 0x0000002928287212 */ /* 0x000fe200078e3cff */
[--C-:B------:R-:W-:Y:S01]  /*d420*/  IMAD.X R41, RZ, RZ, R17.reuse, P5 ;  /* 0x000000ffff297224 */ /* 0x100fe200028e0611 */
[----:B------:R-:W-:Y:S01]  /*d430*/  LOP3.LUT R32, R32, R33, RZ, 0x3c, !PT ;  /* 0x0000002120207212 */ /* 0x000fe200078e3cff */
[--C-:B------:R-:W-:Y:S01]  /*d440*/  IMAD.X R33, RZ, RZ, R17.reuse, P4 ;  /* 0x000000ffff217224 */ /* 0x100fe200020e0611 */
[----:B------:R-:W-:Y:S01]  /*d450*/  LOP3.LUT R24, R24, R25, RZ, 0x3c, !PT ;  /* 0x0000001918187212 */ /* 0x000fe200078e3cff */
[--C-:B------:R-:W-:Y:S01]  /*d460*/  IMAD.X R25, RZ, RZ, R17.reuse, P3 ;  /* 0x000000ffff197224 */ /* 0x100fe200018e0611 */
[----:B------:R-:W-:Y:S01]  /*d470*/  LOP3.LUT R16, R9, R16, RZ, 0x3c, !PT ;  /* 0x0000001009107212 */ /* 0x000fe200078e3cff */
[----:B------:R-:W-:Y:S01]  /*d480*/  IMAD.X R9, RZ, RZ, R17, P2 ;  /* 0x000000ffff097224 */ /* 0x000fe200010e0611 */
[----:B------:R-:W-:Y:S01]  /*d490*/  LOP3.LUT R8, R6, R7, RZ, 0x3c, !PT ;  /* 0x0000000706087212 */ /* 0x000fe200078e3cff */
[----:B------:R-:W5:Y:S01]  /*d4a0*/  LD.E.128 R28, desc[UR60][R28.64] ;  /* 0x0000003c1c1c7980 */ /* 0x000f62000c101d00 */
[----:B------:R-:W-:-:S03]  /*d4b0*/  SHF.R.S32.HI R23, RZ, 0x1f, R22 ;  /* 0x0000001fff177819 */ /* 0x000fc60000011416 */
[----:B------:R2:W5:Y:S04]  /*d4c0*/  LD.E.128 R36, desc[UR60][R16.64] ;  /* 0x0000003c10247980 */ /* 0x000568000c101d00 */
[----:B------:R-:W5:Y:S04]  /*d4d0*/  LD.E.128 R12, desc[UR60][R12.64] ;  /* 0x0000003c0c0c7980 */ /* 0x000f68000c101d00 */
[----:B------:R-:W5:Y:S04]  /*d4e0*/  LD.E.128 R4, desc[UR60][R4.64] ;  /* 0x0000003c04047980 */ /* 0x000f68000c101d00 */
[----:B------:R-:W5:Y:S04]  /*d4f0*/  LD.E.128 R40, desc[UR60][R40.64] ;  /* 0x0000003c28287980 */ /* 0x000f68000c101d00 */
[----:B------:R-:W5:Y:S04]  /*d500*/  LD.E.128 R32, desc[UR60][R32.64] ;  /* 0x0000003c20207980 */ /* 0x000f68000c101d00 */
[----:B------:R-:W5:Y:S04]  /*d510*/  LD.E.128 R24, desc[UR60][R24.64] ;  /* 0x0000003c18187980 */ /* 0x000f68000c101d00 */
[----:B------:R-:W5:Y:S01]  /*d520*/  LD.E.128 R8, desc[UR60][R8.64] ;  /* 0x0000003c08087980 */ /* 0x000f62000c101d00 */
[----:B0-----:R-:W-:Y:S01]  /*d530*/  IMAD R0, R21, UR4, RZ ;  /* 0x0000000415007c24 */ /* 0x001fe2000f8e02ff */
[----:B------:R-:W-:Y:S01]  /*d540*/  @!PT LDS RZ, [RZ] ;  /* 0x00000000fffff984 */ /* 0x000fe20000000800 */
[----:B------:R-:W-:Y:S01]  /*d550*/  @!PT LDS RZ, [RZ] ;  /* 0x00000000fffff984 */ /* 0x000fe20000000800 */
[----:B------:R-:W-:Y:S01]  /*d560*/  @!PT LDS RZ, [RZ] ;  /* 0x00000000fffff984 */ /* 0x000fe20000000800 */
[----:B------:R-:W-:Y:S01]  /*d570*/  @!PT LDS RZ, [RZ] ;  /* 0x00000000fffff984 */ /* 0x000fe20000000800 */
[----:B------:R0:W-:Y:S06]  /*d580*/  MEMBAR.ALL.CTA ;  /* 0x0000000000007992 */ /* 0x0001ec0000008000 */
[----:B0-----:R-:W0:Y:S01]  /*d590*/  FENCE.VIEW.ASYNC.S ;  /* 0x00000000000073c6 */ /* 0x001e220000000000 */
[----:B--2---:R-:W-:-:S04]  /*d5a0*/  IMAD.WIDE.U32 R16, R49, UR4, R22 ;  /* 0x0000000431107c25 */ /* 0x004fc8000f8e0016 */
[----:B------:R-:W-:Y:S01]  /*d5b0*/  IMAD R49, R49, UR5, R0 ;  /* 0x0000000531317c24 */ /* 0x000fe2000f8e0200 */
[----:B------:R-:W-:Y:S01]  /*d5c0*/  ULDC.64 UR4, c[0x0][0xae0] ;  /* 0x0002b80000047ab9 */ /* 0x000fe20000000a00 */
[----:B------:R-:W-:Y:S02]  /*d5d0*/  IMAD R47, R168, -0x80, R47 ;  /* 0xffffff80a82f7824 */ /* 0x000fe400078e022f */
[----:B------:R-:W-:Y:S02]  /*d5e0*/  IMAD.IADD R17, R17, 0x1, R49 ;  /* 0x0000000111117824 */ /* 0x000fe400078e0231 */
[----:B------:R-:W-:Y:S01]  /*d5f0*/  IMAD R21, R46, UR4, RZ ;  /* 0x000000042e157c24 */ /* 0x000fe2000f8e02ff */
[C---:B------:R-:W-:Y:S01]  /*d600*/  ISETP.GE.AND P2, PT, R164.reuse, R47, PT ;  /* 0x0000002fa400720c */ /* 0x040fe20003f46270 */
[----:B------:R-:W-:Y:S02]  /*d610*/  VIADD R0, R164, 0x20 ;  /* 0x00000020a4007836 */ /* 0x000fe40000000000 */
[----:B------:R-:W-:-:S02]  /*d620*/  IMAD R21, R166, UR5, R21 ;  /* 0x00000005a6157c24 */ /* 0x000fc4000f8e0215 */
        /* <DEDUP_REMOVED lines=8> */
[-C--:B------:R-:W-:Y:S01]  /*d6b0*/  ISETP.GE.AND P1, PT, R20, R47.reuse, PT ;  /* 0x0000002f1400720c */ /* 0x080fe20003f26270 */
[----:B------:R-:W-:Y:S01]  /*d6c0*/  VIADD R2, R164, 0x40 ;  /* 0x00000040a4027836 */ /* 0x000fe20000000000 */
[----:B------:R-:W-:Y:S01]  /*d6d0*/  SHF.R.S32.HI R165, RZ, 0x1f, R164 ;  /* 0x0000001fffa57819 */ /* 0x000fe200000114a4 */
[C---:B------:R-:W-:Y:S01]  /*d6e0*/  IMAD R23, R51.reuse, UR5, R0 ;  /* 0x0000000533177c24 */ /* 0x040fe2000f8e0200 */
[----:B0-----:R0:W-:Y:S01]  /*d6f0*/  SYNCS.ARRIVE.TRANS64.RED.A1T0 RZ, [R3+URZ], RZ ;  /* 0x000000ff03ff79a7 */ /* 0x0011e2000810043f */
[----:B------:R-:W-:Y:S01]  /*d700*/  IMAD.WIDE.U32 R20, R51, UR4, R16 ;  /* 0x0000000433147c25 */ /* 0x000fe2000f8e0010 */
[----:B------:R-:W-:Y:S01]  /*d710*/  BSSY B1, `(.L_x_1140) ;  /* 0x0000015000017945 */ /* 0x000fe20003800000 */
[----:B------:R-:W-:-:S02]  /*d720*/  ISETP.GE.AND P0, PT, R2, R47, PT ;  /* 0x0000002f0200720c */ /* 0x000fc40003f06270 */
[----:B------:R-:W-:-:S04]  /*d730*/  IMAD.WIDE R16, R168, 0x80, R164 ;  /* 0x00000080a8107825 */ /* 0x000fc800078e02a4 */
[----:B------:R-:W-:Y:S01]  /*d740*/  IMAD.IADD R47, R21, 0x1, R23 ;  /* 0x00000001152f7824 */ /* 0x000fe200078e0217 */
[----:B0-----:R-:W-:Y:S06]  /*d750*/  @P2 BRA `(.L_x_1141) ;  /* 0x0000000000402947 */ /* 0x001fec0003800000 */
        /* <DEDUP_REMOVED lines=16> */
.L_x_1141:
[----:B------:R-:W-:Y:S05]  /*d860*/  BSYNC B1 ;  /* 0x0000000000017941 */ /* 0x000fea0003800000 */
.L_x_1140:
        /* <DEDUP_REMOVED lines=8> */
[----:B0----5:R-:W-:Y:S02]  /*d8f0*/  VIADD R36, R22, 0x40 ;  /* 0x0000004016247836 */ /* 0x021fe40000000000 */
[----:B------:R-:W-:-:S02]  /*d900*/  IMAD R0, R0, UR4, RZ ;  /* 0x0000000400007c24 */ /* 0x000fc4000f8e02ff */
[C---:B------:R-:W-:Y:S01]  /*d910*/  IMAD.WIDE.U32 R2, R23.reuse, UR4, R2 ;  /* 0x0000000417027c25 */ /* 0x040fe2000f8e0002 */
        /* <DEDUP_REMOVED lines=9> */
.L_x_1143:
[----:B------:R-:W-:Y:S05]  /*d9b0*/  BSYNC B1 ;  /* 0x0000000000017941 */ /* 0x000fea0003800000 */
.L_x_1142:
        /* <DEDUP_REMOVED lines=8> */
[----:B--2--5:R-:W-:Y:S02]  /*da40*/  VIADD R28, R22, 0x40 ;  /* 0x00000040161c7836 */ /* 0x024fe40000000000 */
        /* <DEDUP_REMOVED lines=11> */
.L_x_1145:
[----:B------:R-:W-:Y:S05]  /*db00*/  BSYNC B1 ;  /* 0x0000000000017941 */ /* 0x000fea0003800000 */
.L_x_1144:
[----:B------:R-:W-:Y:S05]  /*db10*/  @P1 BRA `(.L_x_1146) ;  /* 0x0000000800c41947 */ /* 0x000fea0003800000 */
[----:B---3-5:R-:W-:Y:S01]  /*db20*/  IADD3 R13, P0, R16, 0x60, RZ ;  /* 0x00000060100d7810 */ /* 0x028fe20007f1e0ff */
[----:B------:R-:W-:Y:S01]  /*db30*/  ULDC.64 UR6, c[0x0][0xad8] ;  /* 0x0002b60000067ab9 */ /* 0x000fe20000000a00 */
[----:B------:R-:W-:Y:S01]  /*db40*/  IMAD.MOV.U32 R2, RZ, RZ, R20 ;  /* 0x000000ffff027224 */ /* 0x000fe200078e0014 */
        /* <DEDUP_REMOVED lines=15> */
[----:B------:R3:W-:Y:S01]  /*dc40*/  STG.E.128 desc[UR60][R12.64+0x80], R8 ;  /* 0x000080080c007986 */ /* 0x0007e2000c101d3c */
[----:B------:R-:W-:Y:S05]  /*dc50*/  BRA `(.L_x_1146) ;  /* 0x0000000800747947 */ /* 0x000fea0003800000 */
.L_x_1138:
[----:B------:R-:W2:Y:S01]  /*dc60*/  LDC.64 R4, c[0x0][0xbd8] ;  /* 0x0002f600ff047b82 */ /* 0x000ea20000000a00 */
[----:B------:R-:W-:-:S07]  /*dc70*/  IMAD.MOV.U32 R9, RZ, RZ, RZ ;  /* 0x000000ffff097224 */ /* 0x000fce00078e00ff */
[----:B0-----:R-:W0:Y:S01]  /*dc80*/  LDC.64 R2, c[0x0][0xbd8] ;  /* 0x0002f600ff027b82 */ /* 0x001e220000000a00 */
[----:B--2---:R-:W-:-:S04]  /*dc90*/  ISETP.NE.U32.AND P0, PT, R4, RZ, PT ;  /* 0x000000ff0400720c */ /* 0x004fc80003f05070 */
[----:B------:R-:W-:-:S03]  /*dca0*/  ISETP.NE.AND.EX P0, PT, R5, RZ, PT, P0 ;  /* 0x000000ff0500720c */ /* 0x000fc60003f05300 */
[----:B------:R-:W2:Y:S01]  /*dcb0*/  LDC.64 R4, c[0x0][0xbe0] ;  /* 0x0002f800ff047b82 */ /* 0x000ea20000000a00 */
[----:B0-----:R-:W-:-:S07]  /*dcc0*/  IMAD.WIDE R2, R167, 0x4, R2 ;  /* 0x00000004a7027825 */ /* 0x001fce00078e0202 */
[----:B------:R-:W0:Y:S02]  /*dcd0*/  LDC R7, c[0x0][0xa88] ;  /* 0x0002a200ff077b82 */ /* 0x000e240000000800 */
[----:B------:R3:W5:Y:S01]  /*dce0*/  @P0 LDG.E R9, desc[UR60][R2.64] ;  /* 0x0000003c02090981 */ /* 0x000762000c1e1900 */
[----:B--2---:R-:W-:-:S04]  /*dcf0*/  ISETP.NE.U32.AND P1, PT, R4, RZ, PT ;  /* 0x000000ff0400720c */ /* 0x004fc80003f25070 */
[----:B------:R-:W-:-:S13]  /*dd00*/  ISETP.NE.AND.EX P1, PT, R5, RZ, PT, P1 ;  /* 0x000000ff0500720c */ /* 0x000fda0003f25310 */
[----:B------:R-:W2:Y:S02]  /*dd10*/  @P1 LDC.64 R4, c[0x0][0xbe0] ;  /* 0x0002f800ff041b82 */ /* 0x000ea40000000a00 */
[----:B--2---:R-:W-:-:S05]  /*dd20*/  @P1 IMAD.WIDE R4, R167, 0x4, R4 ;  /* 0x00000004a7041825 */ /* 0x004fca00078e0204 */
[----:B0-----:R3:W5:Y:S01]  /*dd30*/  @P1 LDG.E R7, desc[UR60][R4.64] ;  /* 0x0000003c04071981 */ /* 0x001762000c1e1900 */
[----:B------:R-:W-:Y:S01]  /*dd40*/  ISETP.GT.AND P2, PT, R174, 0x7f, PT ;  /* 0x0000007fae00780c */ /* 0x000fe20003f44270 */
[----:B------:R-:W-:-:S12]  /*dd50*/  @P1 BRA `(.L_x_1147) ;  /* 0x0000000000101947 */ /* 0x000fd80003800000 */
[----:B------:R-:W-:Y:S05]  /*dd60*/  @!P0 BRA `(.L_x_1147) ;  /* 0x00000000000c8947 */ /* 0x000fea0003800000 */
[----:B------:R-:W2:Y:S04]  /*dd70*/  LDG.E R0, desc[UR60][R2.64] ;  /* 0x0000003c02007981 */ /* 0x000ea8000c1e1900 */
[----:B-----5:R-:W2:Y:S02]  /*dd80*/  LDG.E R7, desc[UR60][R2.64+0x4] ;  /* 0x0000043c02077981 */ /* 0x020ea4000c1e1900 */
[----:B--2---:R-:W-:-:S07]  /*dd90*/  IMAD.IADD R7, R7, 0x1, -R0 ;  /* 0x0000000107077824 */ /* 0x004fce00078e0a00 */
.L_x_1147:
[----:B------:R-:W-:Y:S01]  /*dda0*/  SHF.R.S32.HI R0, RZ, 0x1f, R167 ;  /* 0x0000001fff007819 */ /* 0x000fe200000114a7 */
[----:B------:R-:W-:Y:S01]  /*ddb0*/  BSSY B1, `(.L_x_1148) ;  /* 0x000001d000017945 */ /* 0x000fe20003800000 */
[----:B------:R-:W-:Y:S02]  /*ddc0*/  SHF.R.S32.HI R8, RZ, 0x1f, R166 ;  /* 0x0000001fff087819 */ /* 0x000fe400000114a6 */
[----:B------:R-:W-:Y:S02]  /*ddd0*/  SHF.R.S32.HI R23, RZ, 0x1f, R22 ;  /* 0x0000001fff177819 */ /* 0x000fe40000011416 */
[----:B------:R-:W-:Y:S02]  /*dde0*/  SEL R11, R167, RZ, !P0 ;  /* 0x000000ffa70b7207 */ /* 0x000fe40004000000 */
[----:B------:R-:W-:Y:S02]  /*ddf0*/  SEL R10, R0, RZ, !P0 ;  /* 0x000000ff000a7207 */ /* 0x000fe40004000000 */
[----:B-----5:R-:W-:Y:S01]  /*de00*/  SHF.R.S32.HI R6, RZ, 0x1f, R9 ;  /* 0x0000001fff067819 */ /* 0x020fe20000011409 */
[----:B------:R-:W-:Y:S06]  /*de10*/  @P2 BRA `(.L_x_1149) ;  /* 0x0000000000582947 */ /* 0x000fec0003800000 */
[----:B---3--:R-:W0:Y:S02]  /*de20*/  S2R R2, SR_TID.X ;  /* 0x0000000000027919 */ /* 0x008e240000002100 */
[----:B0-----:R-:W-:-:S04]  /*de30*/  IMAD R0, R168, 0x80, R2 ;  /* 0x00000080a8007824 */ /* 0x001fc800078e0202 */
        /* <DEDUP_REMOVED lines=20> */
.L_x_1149:
[----:B------:R-:W-:Y:S05]  /*df80*/  BSYNC B1 ;  /* 0x0000000000017941 */ /* 0x000fea0003800000 */
.L_x_1148:
[----:B------:R-:W-:Y:S01]  /*df90*/  ULDC.64 UR4, c[0x0][0xaa0] ;  /* 0x0002a80000047ab9 */ /* 0x000fe20000000a00 */
[----:B------:R-:W-:Y:S01]  /*dfa0*/  IMAD R7, R168, -0x80, R7 ;  /* 0xffffff80a8077824 */ /* 0x000fe200078e0207 */
[----:B------:R-:W-:Y:S01]  /*dfb0*/  BSSY B1, `(.L_x_1150) ;  /* 0x000002a000017945 */ /* 0x000fe20003800000 */
[----:B------:R-:W-:Y:S02]  /*dfc0*/  IMAD R0, R6, UR4, RZ ;  /* 0x0000000406007c24 */ /* 0x000fe4000f8e02ff */
[----:B0--3--:R-:W-:Y:S01]  /*dfd0*/  IMAD.WIDE.U32 R2, R9, UR4, R22 ;  /* 0x0000000409027c25 */ /* 0x009fe2000f8e0016 */
[----:B------:R-:W-:-:S03]  /*dfe0*/  ISETP.GE.AND P2, PT, R164, R7, PT ;  /* 0x00000007a400720c */ /* 0x000fc60003f46270 */
[----:B------:R-:W-:Y:S01]  /*dff0*/  IMAD R9, R9, UR5, R0 ;  /* 0x0000000509097c24 */ /* 0x000fe2000f8e0200 */
[----:B------:R-:W-:Y:S01]  /*e000*/  ULDC.64 UR4, c[0x0][0xae0] ;  /* 0x0002b80000047ab9 */ /* 0x000fe20000000a00 */
[----:B------:R-:W-:Y:S02]  /*e010*/  VIADD R0, R164, 0x20 ;  /* 0x00000020a4007836 */ /* 0x000fe40000000000 */
[----:B------:R-:W-:Y:S02]  /*e020*/  IMAD.IADD R3, R3, 0x1, R9 ;  /* 0x0000000103037824 */ /* 0x000fe400078e0209 */
[----:B------:R-:W-:Y:S01]  /*e030*/  IMAD R5, R8, UR4, RZ ;  /* 0x0000000408057c24 */ /* 0x000fe2000f8e02ff */
[----:B------:R-:W-:Y:S01]  /*e040*/  ISETP.GE.AND P3, PT, R0, R7, PT ;  /* 0x000000070000720c */ /* 0x000fe20003f66270 */
[----:B------:R-:W-:Y:S02]  /*e050*/  VIADD R0, R164, 0x60 ;  /* 0x00000060a4007836 */ /* 0x000fe40000000000 */
        /* <DEDUP_REMOVED lines=8> */
[----:B------:R-:W-:Y:S01]  /*e0e0*/  IMAD.WIDE.U32 R4, R11, UR4, R2 ;  /* 0x000000040b047c25 */ /* 0x000fe2000f8e0002 */
[----:B------:R-:W-:-:S03]  /*e0f0*/  SHF.R.S32.HI R7, RZ, 0x1f, R164 ;  /* 0x0000001fff077819 */ /* 0x000fc600000114a4 */
        /* <DEDUP_REMOVED lines=21> */
.L_x_1151:
[----:B------:R-:W-:Y:S05]  /*e250*/  BSYNC B1 ;  /* 0x0000000000017941 */ /* 0x000fea0003800000 */
.L_x_1150:
[----:B------:R-:W-:Y:S04]  /*e260*/  BSSY B1, `(.L_x_1152) ;  /* 0x0000014000017945 */ /* 0x000fe80003800000 */
[----:B------:R-:W-:Y:S05]  /*e270*/  @P3 BRA `(.L_x_1153) ;  /* 0x0000000000483947 */ /* 0x000fea0003800000 */
[----:B0-----:R-:W-:Y:S01]  /*e280*/  IADD3 R9, P2, R6, 0x20, RZ ;  /* 0x0000002006097810 */ /* 0x001fe20007f5e0ff */
[----:B------:R-:W-:Y:S01]  /*e290*/  ULDC.64 UR4, c[0x0][0xad8] ;  /* 0x0002b60000047ab9 */ /* 0x000fe20000000a00 */
[----:B------:R-:W-:Y:S01]  /*e2a0*/  IMAD.MOV.U32 R2, RZ, RZ, R4 ;  /* 0x000000ffff027224 */ /* 0x000fe200078e0004 */
[----:B------:R-:W-:Y:S01]  /*e2b0*/  ULDC.64 UR6, c[0x0][0xa80] ;  /* 0x0002a00000067ab9 */ /* 0x000fe20000000a00 */
[----:B------:R-:W-:Y:S02]  /*e2c0*/  IMAD.MOV.U32 R3, RZ, RZ, R11 ;  /* 0x000000ffff037224 */ /* 0x000fe400078e000b */
[----:B------:R-:W-:Y:S02]  /*e2d0*/  IMAD.X R0, RZ, RZ, R7, P2 ;  /* 0x000000ffff007224 */ /* 0x000fe400010e0607 */
[----:B------:R-:W-:Y:S02]  /*e2e0*/  VIADD R8, R22, 0x40 ;  /* 0x0000004016087836 */ /* 0x000fe40000000000 */
        /* <DEDUP_REMOVED lines=11> */
.L_x_1153:
[----:B------:R-:W-:Y:S05]  /*e3a0*/  BSYNC B1 ;  /* 0x0000000000017941 */ /* 0x000fea0003800000 */
.L_x_1152:
[----:B------:R-:W-:Y:S04]  /*e3b0*/  BSSY B1, `(.L_x_1154) ;  /* 0x0000014000017945 */ /* 0x000fe80003800000 */
[----:B------:R-:W-:Y:S05]  /*e3c0*/  @P1 BRA `(.L_x_1155) ;  /* 0x0000000000481947 */ /* 0x000fea0003800000 */
[----:B0-2---:R-:W-:Y:S01]  /*e3d0*/  IADD3 R9, P1, R6, 0x40, RZ ;  /* 0x0000004006097810 */ /* 0x005fe20007f3e0ff */
        /* <DEDUP_REMOVED lines=17> */
.L_x_1155:
[----:B------:R-:W-:Y:S05]  /*e4f0*/  BSYNC B1 ;  /* 0x0000000000017941 */ /* 0x000fea0003800000 */
.L_x_1154:
        /* <DEDUP_REMOVED lines=19> */
.L_x_1146:
[----:B------:R-:W-:Y:S05]  /*e630*/  BSYNC B0 ;  /* 0x0000000000007941 */ /* 0x000fea0003800000 */
.L_x_1137:
[----:B------:R-:W-:Y:S02]  /*e640*/  ULDC UR4, c[0x0][0xc14] ;  /* 0x0003050000047ab9 */ /* 0x000fe40000000800 */
[----:B-1----:R-:W-:-:S13]  /*e650*/  ISETP.GE.AND P0, PT, R163, UR4, PT ;  /* 0x00000004a3007c0c */ /* 0x002fda000bf06270 */
[----:B------:R-:W-:Y:S05]  /*e660*/  @!P0 BRA `(.L_x_1156) ;  /* 0xffffff2400b48947 */ /* 0x000fea000383ffff */
[----:B------:R-:W-:Y:S05]  /*e670*/  EXIT ;  /* 0x000000000000794d */ /* 0x000fea0003800000 */
.L_x_1055:
[----:B------:R-:W-:-:S08]  /*e680*/  NOP ;  /* 0x0000000000007918 */ /* 0x000fd00000000000 */
[----:B0-----:R-:W0:-:S00]  /*e690*/  USETMAXREG.DEALLOC.CTAPOOL 0x18 ;  /* 0x00000018000079c8 */ /* 0x001e0000080e0500 */
[----:B0-----:R-:W-:-:S06]  /*e6a0*/  LOP3.LUT R0, R0, 0x3, RZ, 0xc0, !PT ;  /* 0x0000000300007812 */ /* 0x001fcc00078ec0ff */
[----:B------:R-:W0:Y:S02]  /*e6b0*/  SHFL.IDX PT, R0, R0, RZ, 0x1f ;  /* 0x00001fff00007589 */ /* 0x000e2400000e0000 */
[----:B0-----:R-:W-:-:S13]  /*e6c0*/  ISETP.NE.AND P0, PT, R0, RZ, PT ;  /* 0x000000ff0000720c */ /* 0x001fda0003f05270 */
[----:B------:R-:W-:Y:S05]  /*e6d0*/  @P0 EXIT ;  /* 0x000000000000094d */ /* 0x000fea0003800000 */
[----:B------:R-:W2:Y:S01]  /*e6e0*/  LDL.LU R6, [R1] ;  /* 0x0000000001067983 */ /* 0x000ea20000300800 */
[----:B------:R-:W-:Y:S01]  /*e6f0*/  ULDC UR5, c[0x0][0xc14] ;  /* 0x0003050000057ab9 */ /* 0x000fe20000000800 */
[----:B------:R-:W0:Y:S01]  /*e700*/  S2R R2, SR_TID.X ;  /* 0x0000000000027919 */ /* 0x000e220000002100 */
[----:B------:R-:W-:Y:S01]  /*e710*/  CS2R R16, SRZ ;  /* 0x0000000000107805 */ /* 0x000fe2000001ff00 */
[----:B------:R-:W1:Y:S01]  /*e720*/  S2UR UR6, SR_CTAID.X ;  /* 0x00000000000679c3 */ /* 0x000e620000002500 */
[----:B------:R-:W-:Y:S01]  /*e730*/  ULDC UR4, c[0x0][0xc10] ;  /* 0x0003040000047ab9 */ /* 0x000fe20000000800 */
[----:B0-----:R-:W-:-:S04]  /*e740*/  LOP3.LUT R7, R2, 0x1f, RZ, 0xc0, !PT ;  /* 0x0000001f02077812 */ /* 0x001fc800078ec0ff */
[----:B------:R-:W-:Y:S02]  /*e750*/  ISETP.NE.AND P0, PT, R7, 0x1f, PT ;  /* 0x0000001f0700780c */ /* 0x000fe40003f05270 */
[----:B--2---:R-:W-:-:S11]  /*e760*/  LOP3.LUT R6, R6, 0xffffffdf, RZ, 0xc0, !PT ;  /* 0xffffffdf06067812 */ /* 0x004fd600078ec0ff */
[----:B------:R-:W-:Y:S02]  /*e770*/  @P0 LOP3.LUT R6, R6, 0x20, RZ, 0xfc, !PT ;  /* 0x0000002006060812 */ /* 0x000fe400078efcff */
[----:B------:R-:W-:-:S13]  /*e780*/  ISETP.GE.OR P0, PT, R7, UR5, !P0 ;  /* 0x0000000507007c0c */ /* 0x000fda000c706670 */
[----:B------:R-:W0:Y:S02]  /*e790*/  @!P0 LDC.64 R2, c[0x0][0xc58] ;  /* 0x00031600ff028b82 */ /* 0x000e240000000a00 */
[----:B0-----:R-:W-:-:S05]  /*e7a0*/  @!P0 IMAD.WIDE.U32 R2, R7, 0x4, R2 ;  /* 0x0000000407028825 */ /* 0x001fca00078e0002 */
[----:B------:R-:W2:Y:S01]  /*e7b0*/  @!P0 LDG.E R17, desc[UR60][R2.64] ;  /* 0x0000003c02118981 */ /* 0x000ea2000c1e1900 */
[C---:B------:R-:W-:Y:S02]  /*e7c0*/  ISETP.NE.AND P1, PT, R7.reuse, RZ, PT ;  /* 0x000000ff0700720c */ /* 0x040fe40003f25270 */
[----:B------:R-:W-:Y:S02]  /*e7d0*/  ISETP.GE.U32.AND P0, PT, R7, 0x2, PT ;  /* 0x000000020700780c */ /* 0x000fe40003f06070 */
[----:B------:R-:W-:-:S09]  /*e7e0*/  LOP3.LUT R6, R6, 0xfffffffe, RZ, 0xc0, !PT ;  /* 0xfffffffe06067812 */ /* 0x000fd200078ec0ff */
[----:B------:R-:W-:-:S04]  /*e7f0*/  @P1 LOP3.LUT R6, R6, 0x1, RZ, 0xfc, !PT ;  /* 0x0000000106061812 */ /* 0x000fc800078efcff */
[----:B------:R-:W-:-:S04]  /*e800*/  LOP3.LUT R6, R6, 0xffffffef, RZ, 0xc0, !PT ;  /* 0xffffffef06067812 */ /* 0x000fc800078ec0ff */
[----:B------:R-:W-:-:S04]  /*e810*/  @P0 LOP3.LUT R6, R6, 0x10, RZ, 0xfc, !PT ;  /* 0x0000001006060812 */ /* 0x000fc800078efcff */
[----:B------:R-:W-:Y:S01]  /*e820*/  LOP3.LUT R6, R6, 0xfffffff7, RZ, 0xc0, !PT ;  /* 0xfffffff706067812 */ /* 0x000fe200078ec0ff */
[----:B------:R-:W-:Y:S01]  /*e830*/  IMAD.MOV.U32 R19, RZ, RZ, RZ ;  /* 0x000000ffff137224 */ /* 0x000fe200078e00ff */
[----:B--2---:R-:W0:Y:S02]  /*e840*/  SHFL.UP PT, R0, R17, 0x1, RZ ;  /* 0x0420000011007989 */ /* 0x004e2400000e00ff */
[----:B0-----:R-:W-:-:S05]  /*e850*/  SEL R0, R0, RZ, P1 ;  /* 0x000000ff00007207 */ /* 0x001fca0000800000 */
[----:B------:R-:W-:-:S05]  /*e860*/  IMAD.IADD R0, R17, 0x1, R0 ;  /* 0x0000000111007824 */ /* 0x000fca00078e0200 */
[----:B------:R-:W0:Y:S02]  /*e870*/  SHFL.UP PT, R4, R0, 0x2, RZ ;  /* 0x0440000000047989 */ /* 0x000e2400000e00ff */
[----:B0-----:R-:W-:-:S05]  /*e880*/  SEL R5, R4, RZ, P0 ;  /* 0x000000ff04057207 */ /* 0x001fca0000000000 */
[----:B------:R-:W-:-:S05]  /*e890*/  IMAD.IADD R5, R0, 0x1, R5 ;  /* 0x0000000100057824 */ /* 0x000fca00078e0205 */
[----:B------:R-:W0:Y:S01]  /*e8a0*/  SHFL.UP PT, R4, R5, 0x4, RZ ;  /* 0x0480000005047989 */ /* 0x000e2200000e00ff */
[----:B------:R-:W-:-:S04]  /*e8b0*/  ISETP.GE.U32.AND P0, PT, R7, 0x4, PT ;  /* 0x000000040700780c */ /* 0x000fc80003f06070 */
[----:B0-----:R-:W-:-:S05]  /*e8c0*/  SEL R4, R4, RZ, P0 ;  /* 0x000000ff04047207 */ /* 0x001fca0000000000 */
[----:B------:R-:W-:-:S05]  /*e8d0*/  IMAD.IADD R4, R5, 0x1, R4 ;  /* 0x0000000105047824 */ /* 0x000fca00078e0204 */
[----:B------:R-:W0:Y:S01]  /*e8e0*/  SHFL.UP PT, R2, R4, 0x8, RZ ;  /* 0x0500000004027989 */ /* 0x000e2200000e00ff */
[----:B------:R-:W-:Y:S02]  /*e8f0*/  @P0 LOP3.LUT R6, R6, 0x8, RZ, 0xfc, !PT ;  /* 0x0000000806060812 */ /* 0x000fe400078efcff */
[----:B------:R-:W-:-:S04]  /*e900*/  ISETP.GE.U32.AND P0, PT, R7, 0x8, PT ;  /* 0x000000080700780c */ /* 0x000fc80003f06070 */
[----:B0-----:R-:W-:-:S05]  /*e910*/  SEL R3, R2, RZ, P0 ;  /* 0x000000ff02037207 */ /* 0x001fca0000000000 */
[----:B------:R-:W-:-:S05]  /*e920*/  IMAD.IADD R3, R4, 0x1, R3 ;  /* 0x0000000104037824 */ /* 0x000fca00078e0203 */
[----:B------:R-:W0:Y:S01]  /*e930*/  SHFL.UP PT, R0, R3, 0x10, RZ ;  /* 0x0600000003007989 */ /* 0x000e2200000e00ff */
[----:B------:R-:W-:-:S04]  /*e940*/  LOP3.LUT R6, R6, 0xfffffffb, RZ, 0xc0, !PT ;  /* 0xfffffffb06067812 */ /* 0x000fc800078ec0ff */
[----:B------:R-:W-:Y:S02]  /*e950*/  @P0 LOP3.LUT R6, R6, 0x4, RZ, 0xfc, !PT ;  /* 0x0000000406060812 */ /* 0x000fe400078efcff */
[----:B------:R-:W-:-:S04]  /*e960*/  ISETP.GE.U32.AND P0, PT, R7, 0x10, PT ;  /* 0x000000100700780c */ /* 0x000fc80003f06070 */
[----:B0-----:R-:W-:-:S05]  /*e970*/  SEL R0, R0, RZ, P0 ;  /* 0x000000ff00007207 */ /* 0x001fca0000000000 */
[----:B------:R-:W-:-:S05]  /*e980*/  IMAD.IADD R0, R3, 0x1, R0 ;  /* 0x0000000103007824 */ /* 0x000fca00078e0200 */
[----:B------:R-:W0:Y:S01]  /*e990*/  SHFL.IDX PT, R2, R0, 0x1f, 0x1f ;  /* 0x03e01f0000027f89 */ /* 0x000e2200000e0000 */
[----:B------:R-:W-:-:S04]  /*e9a0*/  LOP3.LUT R6, R6, 0xfffffffd, RZ, 0xc0, !PT ;  /* 0xfffffffd06067812 */ /* 0x000fc800078ec0ff */
[----:B------:R-:W-:-:S05]  /*e9b0*/  @P0 LOP3.LUT R6, R6, 0x2, RZ, 0xfc, !PT ;  /* 0x0000000206060812 */ /* 0x000fca00078efcff */
[----:B------:R2:W-:Y:S01]  /*e9c0*/  STL [R1], R6 ;  /* 0x0000000601007387 */ /* 0x0005e20000100800 */
[----:B0-----:R-:W-:-:S05]  /*e9d0*/  IMAD R4, R2, UR4, RZ ;  /* 0x0000000402047c24 */ /* 0x001fca000f8e02ff */
[----:B-1----:R-:W-:Y:S01]  /*e9e0*/  ISETP.GT.AND P0, PT, R4, UR6, PT ;  /* 0x0000000604007c0c */ /* 0x002fe2000bf04270 */
[----:B------:R-:W-:-:S12]  /*e9f0*/  IMAD.MOV.U32 R5, RZ, RZ, R4 ;  /* 0x000000ffff057224 */ /* 0x000fd800078e0004 */
[----:B--2---:R-:W-:Y:S05]  /*ea00*/  @P0 BRA `(.L_x_1157) ;  /* 0x0000000000bc0947 */ /* 0x004fea0003800000 */
[----:B------:R-:W-:Y:S01]  /*ea10*/  IMAD.MOV.U32 R4, RZ, RZ, R5 ;  /* 0x000000ffff047224 */ /* 0x000fe200078e0005 */
[----:B------:R-:W-:Y:S01]  /*ea20*/  ULDC UR5, c[0x0][0xc14] ;  /* 0x0003050000057ab9 */ /* 0x000fe20000000800 */
[----:B------:R-:W-:Y:S01]  /*ea30*/  IMAD.MOV.U32 R19, RZ, RZ, RZ ;  /* 0x000000ffff137224 */ /* 0x000fe200078e00ff */
[----:B------:R-:W-:Y:S01]  /*ea40*/  ULDC UR7, c[0x0][0xc14] ;  /* 0x0003050000077ab9 */ /* 0x000fe20000000800 */
[----:B------:R-:W-:-:S05]  /*ea50*/  ULDC UR4, c[0x0][0xc10] ;  /* 0x0003040000047ab9 */ /* 0x000fca0000000800 */
.L_x_1161:
        /* <DEDUP_REMOVED lines=16> */
.L_x_1160:
[----:B------:R-:W-:Y:S05]  /*eb60*/  BSYNC B0 ;  /* 0x0000000000007941 */ /* 0x000fea0003800000 */
.L_x_1159:
[----:B-----5:R-:W1:Y:S01]  /*eb70*/  SHFL.UP PT, R0, R17, 0x1, RZ ;  /* 0x0420000011007989 */ /* 0x020e6200000e00ff */
[C---:B------:R-:W-:Y:S02]  /*eb80*/  ISETP.NE.AND P0, PT, R6.reuse, RZ, PT ;  /* 0x000000ff0600720c */ /* 0x040fe40003f05270 */
[----:B------:R-:W-:Y:S02]  /*eb90*/  ISETP.GE.U32.AND P1, PT, R6, 0x2, PT ;  /* 0x000000020600780c */ /* 0x000fe40003f26070 */
[----:B-1----:R-:W-:Y:S02]  /*eba0*/  SEL R0, R0, RZ, P0 ;  /* 0x000000ff00007207 */ /* 0x002fe40000000000 */
[----:B------:R-:W-:-:S03]  /*ebb0*/  ISETP.GE.U32.AND P0, PT, R6, 0x4, PT ;  /* 0x000000040600780c */ /* 0x000fc60003f06070 */
[----:B------:R-:W-:-:S05]  /*ebc0*/  IMAD.IADD R0, R17, 0x1, R0 ;  /* 0x0000000111007824 */ /* 0x000fca00078e0200 */
[----:B0-----:R-:W0:Y:S02]  /*ebd0*/  SHFL.UP PT, R2, R0, 0x2, RZ ;  /* 0x0440000000027989 */ /* 0x001e2400000e00ff */
        /* <DEDUP_REMOVED lines=18> */
.L_x_1157:
[----:B------:R-:W-:-:S04]  /*ed00*/  IMAD.IADD R5, R4, 0x1, -R5 ;  /* 0x0000000104057824 */ /* 0x000fc800078e0a05 */
[----:B------:R-:W-:-:S05]  /*ed10*/  IMAD R2, R0, UR4, R5 ;  /* 0x0000000400027c24 */ /* 0x000fca000f8e0205 */
[----:B------:R-:W-:Y:S02]  /*ed20*/  ISETP.GT.AND P0, PT, R2, UR6, PT ;  /* 0x0000000602007c0c */ /* 0x000fe4000bf04270 */
[----:B------:R-:W0:Y:S11]  /*ed30*/  LDC.64 R2, c[0x0][0xc68] ;  /* 0x00031a00ff027b82 */ /* 0x000e360000000a00 */
[----:B------:R-:W-:-:S04]  /*ed40*/  VOTE.ANY R7, PT, !P0 ;  /* 0x0000000000077806 */ /* 0x000fc800040e0100 */
[----:B------:R-:W1:Y:S02]  /*ed50*/  POPC R4, R7 ;  /* 0x0000000700047309 */ /* 0x000e640000000000 */
[----:B-1----:R-:W-:-:S04]  /*ed60*/  IMAD.IADD R19, R4, 0x1, R19 ;  /* 0x0000000104137824 */ /* 0x002fc800078e0213 */
[----:B0-----:R-:W-:-:S05]  /*ed70*/  IMAD.WIDE R2, R19, 0x4, R2 ;  /* 0x0000000413027825 */ /* 0x001fca00078e0202 */
[----:B------:R-:W2:Y:S01]  /*ed80*/  LDG.E R8, desc[UR60][R2.64] ;  /* 0x0000003c02087981 */ /* 0x000ea2000c1e1900 */
[----:B------:R-:W-:-:S03]  /*ed90*/  ISETP.NE.AND P0, PT, R7, RZ, PT ;  /* 0x000000ff0700720c */ /* 0x000fc60003f05270 */
[----:B------:R-:W2:Y:S02]  /*eda0*/  SHFL.IDX PT, R17, R17, R4, 0x1f ;  /* 0x00001f0411117589 */ /* 0x000ea400000e0000 */
[----:B--2---:R-:W-:-:S05]  /*edb0*/  IMAD R6, R17, R8, RZ ;  /* 0x0000000811067224 */ /* 0x004fca00078e02ff */
[----:B------:R-:W-:-:S04]  /*edc0*/  IABS R9, R6 ;  /* 0x0000000600097213 */ /* 0x000fc80000000000 */
[----:B------:R-:W0:Y:S08]  /*edd0*/  I2F.RP R10, R9 ;  /* 0x00000009000a7306 */ /* 0x000e300000209400 */
[----:B0-----:R-:W0:Y:S02]  /*ede0*/  MUFU.RCP R10, R10 ;  /* 0x0000000a000a7308 */ /* 0x001e240000001000 */
[----:B0-----:R-:W-:-:S06]  /*edf0*/  VIADD R11, R10, 0xffffffe ;  /* 0x0ffffffe0a0b7836 */ /* 0x001fcc0000000000 */
[----:B------:R0:W1:Y:S01]  /*ee00*/  F2I.FTZ.U32.TRUNC.NTZ R3, R11 ;  /* 0x0000000b00037305 */ /* 0x000062000021f000 */
[----:B------:R-:W-:Y:S05]  /*ee10*/  @!P0 BRA `(.L_x_1162) ;  /* 0x0000000000088947 */ /* 0x000fea0003800000 */
[----:B------:R-:W-:-:S05]  /*ee20*/  VIADD R7, R4, 0xffffffff ;  /* 0xffffffff04077836 */ /* 0x000fca0000000000 */
[----:B------:R2:W3:Y:S02]  /*ee30*/  SHFL.IDX PT, R16, R0, R7, 0x1f ;  /* 0x00001f0700107589 */ /* 0x0004e400000e0000 */
.L_x_1162:
[----:B-12---:R-:W-:Y:S02]  /*ee40*/  IMAD.MOV R0, RZ, RZ, -R3 ;  /* 0x000000ffff007224 */ /* 0x006fe400078e0a03 */
[----:B---3--:R-:W-:Y:S02]  /*ee50*/  IMAD R16, R16, UR4, R5 ;  /* 0x0000000410107c24 */ /* 0x008fe4000f8e0205 */
[----:B------:R-:W-:Y:S02]  /*ee60*/  IMAD R5, R0, R9, RZ ;  /* 0x0000000900057224 */ /* 0x000fe400078e02ff */
[----:B------:R-:W-:-:S04]  /*ee70*/  IMAD.MOV.U32 R2, RZ, RZ, RZ ;  /* 0x000000ffff027224 */ /* 0x000fc800078e00ff */
[----:B------:R-:W-:Y:S01]  /*ee80*/  IMAD.HI.U32 R2, R3, R5, R2 ;  /* 0x0000000503027227 */ /* 0x000fe200078e0002 */
[----:B------:R-:W-:Y:S02]  /*ee90*/  IADD3 R5, -R16, UR6, RZ ;  /* 0x0000000610057c10 */ /* 0x000fe4000fffe1ff */
        /* <DEDUP_REMOVED lines=15> */
[----:B------:R-:W-:Y:S02]  /*ef90*/  IMAD R0, R8, R7, RZ ;  /* 0x0000000708007224 */ /* 0x000fe400078e02ff */
[----:B------:R-:W-:Y:S02]  /*efa0*/  IMAD.MOV R7, RZ, RZ, -R7 ;  /* 0x000000ffff077224 */ /* 0x000fe400078e0a07 */
[----:B------:R-:W-:Y:S02]  /*efb0*/  IMAD.MOV R3, RZ, RZ, -R0 ;  /* 0x000000ffff037224 */ /* 0x000fe400078e0a00 */
[----:B------:R-:W-:-:S03]  /*efc0*/  IMAD R5, R6, R7, R5 ;  /* 0x0000000706057224 */ /* 0x000fc600078e0205 */
[----:B------:R-:W-:Y:S01]  /*efd0*/  VIADDMNMX R8, R3, UR4, R8, PT ;  /* 0x0000000403087c46 */ /* 0x000fe2000b800108 */
[----:B------:R-:W-:Y:S01]  /*efe0*/  IMAD.IADD R0, R5, 0x1, R0 ;  /* 0x0000000105007824 */ /* 0x000fe200078e0200 */
[----:B------:R-:W-:Y:S02]  /*eff0*/  IABS R6, R5 ;  /* 0x0000000500067213 */ /* 0x000fe40000000000 */
[----:B------:R-:W-:-:S04]  /*f000*/  IABS R4, R8 ;  /* 0x0000000800047213 */ /* 0x000fc80000000000 */
[----:B------:R-:W1:Y:S08]  /*f010*/  I2F.RP R9, R4 ;  /* 0x0000000400097306 */ /* 0x000e700000209400 */
[----:B-1----:R-:W1:Y:S02]  /*f020*/  MUFU.RCP R9, R9 ;  /* 0x0000000900097308 */ /* 0x002e640000001000 */
[----:B-1----:R-:W-:-:S06]  /*f030*/  VIADD R2, R9, 0xffffffe ;  /* 0x0ffffffe09027836 */ /* 0x002fcc0000000000 */
[----:B------:R1:W2:Y:S02]  /*f040*/  F2I.FTZ.U32.TRUNC.NTZ R3, R2 ;  /* 0x0000000200037305 */ /* 0x0002a4000021f000 */
[----:B-1----:R-:W-:Y:S02]  /*f050*/  IMAD.MOV.U32 R2, RZ, RZ, RZ ;  /* 0x000000ffff027224 */ /* 0x002fe400078e00ff */
[----:B--2---:R-:W-:-:S04]  /*f060*/  IMAD.MOV R7, RZ, RZ, -R3 ;  /* 0x000000ffff077224 */ /* 0x004fc800078e0a03 */
[----:B------:R-:W-:-:S04]  /*f070*/  IMAD R7, R7, R4, RZ ;  /* 0x0000000407077224 */ /* 0x000fc800078e02ff */
[----:B------:R-:W-:Y:S01]  /*f080*/  IMAD.HI.U32 R3, R3, R7, R2 ;  /* 0x0000000703037227 */ /* 0x000fe200078e0002 */
[-C--:B------:R-:W-:Y:S02]  /*f090*/  IABS R7, R8.reuse ;  /* 0x0000000800077213 */ /* 0x080fe40000000000 */
[----:B------:R-:W-:-:S03]  /*f0a0*/  LOP3.LUT R2, R5, R8, RZ, 0x3c, !PT ;  /* 0x0000000805027212 */ /* 0x000fc600078e3cff */
[----:B------:R-:W-:Y:S02]  /*f0b0*/  IMAD.MOV R7, RZ, RZ, -R7 ;  /* 0x000000ffff077224 */ /* 0x000fe400078e0a07 */
[----:B------:R-:W-:-:S04]  /*f0c0*/  IMAD.HI.U32 R3, R3, R6, RZ ;  /* 0x0000000603037227 */ /* 0x000fc800078e00ff */
[----:B------:R-:W-:-:S05]  /*f0d0*/  IMAD R7, R3, R7, R6 ;  /* 0x0000000703077224 */ /* 0x000fca00078e0206 */
        /* <DEDUP_REMOVED lines=8> */
[----:B------:R-:W-:Y:S01]  /*f160*/  @!P0 LOP3.LUT R3, RZ, R8, RZ, 0x33, !PT ;  /* 0x00000008ff038212 */ /* 0x000fe200078e33ff */
[----:B------:R-:W-:-:S04]  /*f170*/  IMAD.MOV R8, RZ, RZ, -R8 ;  /* 0x000000ffff087224 */ /* 0x000fc800078e0a08 */
[----:B------:R-:W-:Y:S01]  /*f180*/  IMAD R18, R3, R8, R0 ;  /* 0x0000000803127224 */ /* 0x000fe200078e0200 */
[----:B------:R-:W-:-:S05]  /*f190*/  LOP3.LUT R0, RZ, R3, RZ, 0x33, !PT ;  /* 0x00000003ff007212 */ /* 0x000fca00078e33ff */
[----:B------:R-:W-:Y:S01]  /*f1a0*/  IMAD.IADD R17, R17, 0x1, R0 ;  /* 0x0000000111117824 */ /* 0x000fe200078e0200 */
[----:B------:R-:W-:Y:S06]  /*f1b0*/  BRA `(.L_x_1163) ;  /* 0x00000000000c7947 */ /* 0x000fec0003800000 */
.L_x_1158:
[----:B------:R-:W-:Y:S02]  /*f1c0*/  IMAD.MOV.U32 R17, RZ, RZ, RZ ;  /* 0x000000ffff117224 */ /* 0x000fe400078e00ff */
[----:B------:R-:W-:Y:S02]  /*f1d0*/  IMAD.U32 R16, RZ, RZ, UR6 ;  /* 0x00000006ff107e24 */ /* 0x000fe4000f8e00ff */
[----:B------:R-:W-:-:S07]  /*f1e0*/  IMAD.MOV.U32 R18, RZ, RZ, RZ ;  /* 0x000000ffff127224 */ /* 0x000fce00078e00ff */
.L_x_1163:
[----:B------:R-:W1:Y:S01]  /*f1f0*/  S2R R0, SR_TID.X ;  /* 0x0000000000007919 */ /* 0x000e620000002100 */
[----:B------:R-:W-:Y:S01]  /*f200*/  STL [R1], RZ ;  /* 0x000000ff01007387 */ /* 0x000fe20000100800 */
[----:B-1----:R-:W-:-:S04]  /*f210*/  LOP3.LUT R0, R0, 0x1f, RZ, 0xc0, !PT ;  /* 0x0000001f00007812 */ /* 0x002fc800078ec0ff */
[----:B------:R-:W-:-:S13]  /*f220*/  ISETP.NE.AND P0, PT, R0, RZ, PT ;  /* 0x000000ff0000720c */ /* 0x000fda0003f05270 */
[----:B------:R-:W1:Y:S01]  /*f230*/  @!P0 S2R R3, SR_CgaCtaId ;  /* 0x0000000000038919 */ /* 0x000e620000008800 */
[----:B------:R-:W-:-:S04]  /*f240*/  @!P0 MOV R0, 0x400 ;  /* 0x0000040000008802 */ /* 0x000fc80000000f00 */
[----:B-1----:R-:W-:-:S05]  /*f250*/  @!P0 LEA R0, R3, R0, 0x18 ;  /* 0x0000000003008211 */ /* 0x002fca00078ec0ff */
[----:B------:R1:W-:Y:S01]  /*f260*/  @!P0 STS.128 [R0+0x2a8d0], R16 ;  /* 0x02a8d01000008388 */ /* 0x0003e20000000c00 */
[----:B------:R-:W-:Y:S06]  /*f270*/  BAR.ARV 0x5, 0x120 ;  /* 0x0144800000007b1d */ /* 0x000fec0000002000 */
[----:B------:R-:W-:Y:S01]  /*f280*/  ISETP.GE.AND P0, PT, R19, UR5, PT ;  /* 0x0000000513007c0c */ /* 0x000fe2000bf06270 */
[----:B-1----:R-:W-:-:S05]  /*f290*/  IMAD.MOV.U32 R0, RZ, RZ, 0x1 ;  /* 0x00000001ff007424 */ /* 0x002fca00078e00ff */
[----:B------:R1:W-:Y:S04]  /*f2a0*/  STL [R1+0x8], R0 ;  /* 0x0000080001007387 */ /* 0x0003e80000100800 */
[----:B------:R1:W-:Y:S03]  /*f2b0*/  STL [R1+0x18], RZ ;  /* 0x000018ff01007387 */ /* 0x0003e60000100800 */
[----:B------:R-:W-:Y:S05]  /*f2c0*/  @P0 BRA `(.L_x_1164) ;  /* 0x0000004400080947 */ /* 0x000fea0003800000 */
[----:B-1----:R-:W-:Y:S01]  /*f2d0*/  IMAD.MOV.U32 R0, RZ, RZ, 0x1 ;  /* 0x00000001ff007424 */ /* 0x002fe200078e00ff */
[----:B------:R1:W-:Y:S01]  /*f2e0*/  STL [R1+0x18], RZ ;  /* 0x000018ff01007387 */ /* 0x0003e20000100800 */
[----:B------:R-:W-:Y:S01]  /*f2f0*/  ULDC UR38, c[0x0][0xc] ;  /* 0x0000030000267ab9 */ /* 0x000fe20000000800 */
[----:B------:R-:W-:Y:S02]  /*f300*/  ULDC.64 UR36, c[0x0][0x198] ;  /* 0x0000660000247ab9 */ /* 0x000fe40000000a00 */
[----:B------:R1:W-:Y:S04]  /*f310*/  STL [R1+0x8], R0 ;  /* 0x0000080001007387 */ /* 0x0003e80000100800 */
[----:B------:R1:W-:Y:S02]  /*f320*/  STL [R1], RZ ;  /* 0x000000ff01007387 */ /* 0x0003e40000100800 */
.L_x_1239:
[----:B------:R-:W-:Y:S05]  /*f330*/  YIELD ;  /* 0x0000000000007946 */ /* 0x000fea0003800000 */
[----:B------:R-:W-:Y:S01]  /*f340*/  ULDC.64 UR4, c[0x0][0xa28] ;  /* 0x00028a0000047ab9 */ /* 0x000fe20000000a00 */
[----:B------:R-:W-:Y:S01]  /*f350*/  IMAD.MOV.U32 R4, RZ, RZ, RZ ;  /* 0x000000ffff047224 */ /* 0x000fe200078e00ff */
[----:B------:R-:W-:Y:S01]  /*f360*/  ISETP.NE.U32.AND P0, PT, RZ, UR4, PT ;  /* 0x00000004ff007c0c */ /* 0x000fe2000bf05070 */
[----:B-1----:R-:W-:Y:S01]  /*f370*/  IMAD.MOV.U32 R0, RZ, RZ, RZ ;  /* 0x000000ffff007224 */ /* 0x002fe200078e00ff */
[----:B------:R-:W-:Y:S02]  /*f380*/  ULDC.64 UR6, c[0x0][0xa08] ;  /* 0x0002820000067ab9 */ /* 0x000fe40000000a00 */
[----:B------:R-:W-:Y:S01]  /*f390*/  ISETP.NE.AND.EX P0, PT, RZ, UR5, PT, P0 ;  /* 0x00000005ff007c0c */ /* 0x000fe2000bf05300 */
[----:B------:R-:W-:-:S12]  /*f3a0*/  ULDC.64 UR4, c[0x0][0xa00] ;  /* 0x0002800000047ab9 */ /* 0x000fd80000000a00 */
[----:B--2---:R-:W1:Y:S01]  /*f3b0*/  @P0 LDC.64 R2, c[0x0][0xa28] ;  /* 0x00028a00ff020b82 */ /* 0x004e620000000a00 */
[----:B------:R-:W-:Y:S01]  /*f3c0*/  ISETP.NE.U32.AND P2, PT, RZ, UR4, PT ;  /* 0x00000004ff007c0c */ /* 0x000fe2000bf45070 */
[----:B-1----:R-:W-:-:S05]  /*f3d0*/  @P0 IMAD.WIDE R2, R19, 0x4, R2 ;  /* 0x0000000413020825 */ /* 0x002fca00078e0202 */
[----:B------:R1:W5:Y:S01]  /*f3e0*/  @P0 LDG.E R4, desc[UR60][R2.64] ;  /* 0x0000003c02040981 */ /* 0x000362000c1e1900 */
[----:B------:R-:W-:Y:S01]  /*f3f0*/  ISETP.NE.AND.EX P2, PT, RZ, UR5, PT, P2 ;  /* 0x00000005ff007c0c */ /* 0x000fe2000bf45320 */
[----:B------:R-:W-:Y:S01]  /*f400*/  ULDC.64 UR4, c[0x0][0xa18] ;  /* 0x0002860000047ab9 */ /* 0x000fe20000000a00 */
[----:B-1----:R-:W1:Y:S02]  /*f410*/  LDC.64 R2, c[0x0][0xa00] ;  /* 0x00028000ff027b82 */ /* 0x002e640000000a00 */
[----:B-1----:R-:W-:-:S09]  /*f420*/  IMAD.WIDE R2, R19, 0x4, R2 ;  /* 0x0000000413027825 */ /* 0x002fd200078e0202 */
[----:B------:R-:W2:Y:S01]  /*f430*/  @P2 LDG.E R0, desc[UR60][R2.64] ;  /* 0x0000003c02002981 */ /* 0x000ea2000c1e1900 */
[----:B------:R-:W-:Y:S01]  /*f440*/  ISETP.NE.U32.AND P1, PT, RZ, UR4, PT ;  /* 0x00000004ff007c0c */ /* 0x000fe2000bf25070 */
[----:B------:R-:W-:-:S03]  /*f450*/  ULDC UR4, c[0x0][0x288] ;  /* 0x0000a20000047ab9 */ /* 0x000fc60000000800 */
[----:B------:R-:W-:-:S13]  /*f460*/  ISETP.NE.AND.EX P1, PT, RZ, UR5, PT, P1 ;  /* 0x00000005ff007c0c */ /* 0x000fda000bf25310 */
[----:B------:R-:W1:Y:S02]  /*f470*/  @P1 LDC.64 R6, c[0x0][0xa18] ;  /* 0x00028600ff061b82 */ /* 0x000e640000000a00 */
[----:B-1----:R-:W-:Y:S01]  /*f480*/  @P1 IMAD.WIDE R6, R19, 0x4, R6 ;  /* 0x0000000413061825 */ /* 0x002fe200078e0206 */
[----:B--2---:R1:W-:Y:S03]  /*f490*/  STL [R1+0x1c], R0 ;  /* 0x00001c0001007387 */ /* 0x0043e60000100800 */
[----:B-1----:R-:W-:Y:S01]  /*f4a0*/  IMAD.U32 R0, RZ, RZ, UR4 ;  /* 0x00000004ff007e24 */ /* 0x002fe2000f8e00ff */
[----:B------:R-:W-:-:S05]  /*f4b0*/  ULDC.64 UR4, c[0x0][0x3f8] ;  /* 0x0000fe0000047ab9 */ /* 0x000fca0000000a00 */
[----:B------:R1:W5:Y:S01]  /*f4c0*/  @P1 LDG.E R0, desc[UR60][R6.64] ;  /* 0x0000003c06001981 */ /* 0x000362000c1e1900 */
[----:B------:R-:W-:Y:S01]  /*f4d0*/  UISETP.NE.U32.AND UP0, UPT, UR4, URZ, UPT ;  /* 0x0000003f0400728c */ /* 0x000fe2000bf05070 */
[----:B------:R-:W-:Y:S02]  /*f4e0*/  ISETP.NE.U32.AND P0, PT, RZ, UR6, PT ;  /* 0x00000006ff007c0c */ /* 0x000fe4000bf05070 */
[----:B------:R-:W-:Y:S01]  /*f4f0*/  ULDC UR4, c[0x0][0x404] ;  /* 0x0001010000047ab9 */ /* 0x000fe20000000800 */
[----:B------:R-:W-:Y:S01]  /*f500*/  UISETP.NE.AND.EX UP0, UPT, UR5, URZ, UPT, UP0 ;  /* 0x0000003f0500728c */ /* 0x000fe2000bf05300 */
[----:B------:R-:W-:Y:S02]  /*f510*/  ISETP.NE.AND.EX P0, PT, RZ, UR7, PT, P0 ;  /* 0x00000007ff007c0c */ /* 0x000fe4000bf05300 */
[----:B------:R-:W-:Y:S01]  /*f520*/  ULDC UR5, c[0x0][0x2e0] ;  /* 0x0000b80000057ab9 */ /* 0x000fe20000000800 */
[----:B------:R-:W-:-:S04]  /*f530*/  USEL UR4, UR4, 0x1, UP0 ;  /* 0x0000000104047887 */ /* 0x000fc80008000000 */
[----:B------:R-:W-:-:S06]  /*f540*/  UIMAD UR4, UR4, UR5, URZ ;  /* 0x00000005040472a4 */ /* 0x000fcc000f8e023f */
[----:B------:R-:W-:Y:S01]  /*f550*/  IMAD.U32 R5, RZ, RZ, UR4 ;  /* 0x00000004ff057e24 */ /* 0x000fe2000f8e00ff */
[----:B-1----:R-:W-:Y:S06]  /*f560*/  @P1 BRA `(.L_x_1165) ;  /* 0x0000000000101947 */ /* 0x002fec0003800000 */
[----:B------:R-:W-:Y:S05]  /*f570*/  @!P2 BRA `(.L_x_1165) ;  /* 0x00000000000ca947 */ /* 0x000fea0003800000 */
[----:B------:R-:W2:Y:S04]  /*f580*/  LDG.E R7, desc[UR60][R2.64] ;  /* 0x0000003c02077981 */ /* 0x000ea8000c1e1900 */
[----:B-----5:R-:W2:Y:S02]  /*f590*/  LDG.E R0, desc[UR60][R2.64+0x4] ;  /* 0x0000043c02007981 */ /* 0x020ea4000c1e1900 */
[----:B--2---:R-:W-:-:S07]  /*f5a0*/  IMAD.IADD R0, R0, 0x1, -R7 ;  /* 0x0000000100007824 */ /* 0x004fce00078e0a07 */
.L_x_1165:
[----:B------:R-:W1:Y:S01]  /*f5b0*/  LDC.64 R2, c[0x0][0xa08] ;  /* 0x00028200ff027b82 */ /* 0x000e620000000a00 */
[----:B------:R-:W-:Y:S01]  /*f5c0*/  IMAD.MOV.U32 R7, RZ, RZ, RZ ;  /* 0x000000ffff077224 */ /* 0x000fe200078e00ff */
[----:B------:R-:W-:Y:S01]  /*f5d0*/  ULDC.64 UR4, c[0x0][0xa20] ;  /* 0x0002880000047ab9 */ /* 0x000fe20000000a00 */
[----:B-1----:R-:W-:-:S05]  /*f5e0*/  IMAD.WIDE R2, R19, 0x4, R2 ;  /* 0x0000000413027825 */ /* 0x002fca00078e0202 */
[----:B------:R-:W2:Y:S01]  /*f5f0*/  @P0 LDG.E R7, desc[UR60][R2.64] ;  /* 0x0000003c02070981 */ /* 0x000ea2000c1e1900 */
[----:B------:R-:W-:-:S04]  /*f600*/  ISETP.NE.U32.AND P1, PT, RZ, UR4, PT ;  /* 0x00000004ff007c0c */ /* 0x000fc8000bf25070 */
[----:B------:R-:W-:Y:S01]  /*f610*/  ISETP.NE.AND.EX P1, PT, RZ, UR5, PT, P1 ;  /* 0x00000005ff007c0c */ /* 0x000fe2000bf25310 */
[----:B--2--5:R-:W-:-:S05]  /*f620*/  IMAD.IADD R6, R7, 0x1, R4 ;  /* 0x0000000107067824 */ /* 0x024fca00078e0204 */
[----:B------:R1:W-:Y:S07]  /*f630*/  STL [R1+0x4], R6 ;  /* 0x0000040601007387 */ /* 0x0003ee0000100800 */
[----:B------:R-:W-:Y:S05]  /*f640*/  @!P1 BRA `(.L_x_1166) ;  /* 0x0000000000109947 */ /* 0x000fea0003800000 */
[----:B------:R-:W2:Y:S02]  /*f650*/  LDC.64 R2, c[0x0][0xa20] ;  /* 0x00028800ff027b82 */ /* 0x000ea40000000a00 */
[----:B--2---:R-:W-:-:S05]  /*f660*/  IMAD.WIDE R2, R19, 0x4, R2 ;  /* 0x0000000413027825 */ /* 0x004fca00078e0202 */
[----:B------:R2:W5:Y:S01]  /*f670*/  LDG.E R5, desc[UR60][R2.64] ;  /* 0x0000003c02057981 */ /* 0x000562000c1e1900 */
[----:B------:R-:W-:Y:S05]  /*f680*/  BRA `(.L_x_1167) ;  /* 0x0000000000107947 */ /* 0x000fea0003800000 */
.L_x_1166:
[----:B------:R-:W-:Y:S05]  /*f690*/  @!P0 BRA `(.L_x_1167) ;  /* 0x00000000000c8947 */ /* 0x000fea0003800000 */
[----:B-1----:R-:W2:Y:S04]  /*f6a0*/  LDG.E R6, desc[UR60][R2.64] ;  /* 0x0000003c02067981 */ /* 0x002ea8000c1e1900 */
[----:B------:R-:W2:Y:S02]  /*f6b0*/  LDG.E R5, desc[UR60][R2.64+0x4] ;  /* 0x0000043c02057981 */ /* 0x000ea4000c1e1900 */
[----:B--2---:R-:W-:-:S07]  /*f6c0*/  IMAD.IADD R5, R5, 0x1, -R6 ;  /* 0x0000000105057824 */ /* 0x004fce00078e0a06 */
.L_x_1167:
[----:B--2---:R-:W2:Y:S01]  /*f6d0*/  LDC.64 R2, c[0x0][0x9e0] ;  /* 0x00027800ff027b82 */ /* 0x004ea20000000a00 */
[----:B-----5:R-:W-:Y:S01]  /*f6e0*/  IMAD.IADD R7, R5, 0x1, -R4 ;  /* 0x0000000105077824 */ /* 0x020fe200078e0a04 */
[----:B------:R-:W-:-:S04]  /*f6f0*/  LEA R9, R17, 0x80, 0x7 ;  /* 0x0000008011097811 */ /* 0x000fc800078e38ff */
[----:B------:R-:W-:Y:S02]  /*f700*/  IADD3 R9, R7, R9, -R0 ;  /* 0x0000000907097210 */ /* 0x000fe40007ffe800 */
[----:B--2---:R-:W-:-:S03]  /*f710*/  ISETP.GE.AND P0, PT, R3, 0x1, PT ;  /* 0x000000010300780c */ /* 0x004fc60003f06270 */
[----:B------:R-:W-:-:S10]  /*f720*/  IMAD.IADD R2, R9, 0x1, R2 ;  /* 0x0000000109027824 */ /* 0x000fd400078e0202 */
[----:B------:R-:W-:Y:S05]  /*f730*/  @!P0 BRA `(.L_x_1168) ;  /* 0x0000000000488947 */ /* 0x000fea0003800000 */
[C---:B------:R-:W-:Y:S01]  /*f740*/  ISETP.GT.AND P1, PT, R9.reuse, RZ, PT ;  /* 0x000000ff0900720c */ /* 0x040fe20003f24270 */
[----:B------:R-:W-:Y:S01]  /*f750*/  BSSY B0, `(.L_x_1169) ;  /* 0x000000e000007945 */ /* 0x000fe20003800000 */
[----:B-1----:R-:W-:-:S11]  /*f760*/  VIADD R6, R9, 0xffffffff ;  /* 0xffffffff09067836 */ /* 0x002fd60000000000 */
        /* <DEDUP_REMOVED lines=8> */
.L_x_1170:
[----:B------:R-:W-:-:S13]  /*f7f0*/  ISETP.NE.AND P1, PT, R3, 0x1, PT ;  /* 0x000000010300780c */ /* 0x000fda0003f25270 */
[----:B------:R-:W1:Y:S02]  /*f800*/  @P1 LDC.64 R4, c[0x0][0x9e8] ;  /* 0x00027a00ff041b82 */ /* 0x000e640000000a00 */
[----:B-1----:R-:W-:-:S05]  /*f810*/  @P1 IMAD.HI.U32 R4, R6, R4, RZ ;  /* 0x0000000406041227 */ /* 0x002fca00078e00ff */
[----:B------:R-:W-:-:S07]  /*f820*/  @P1 SHF.R.U32.HI R6, RZ, R5, R4 ;  /* 0x00000005ff061219 */ /* 0x000fce0000011604 */
.L_x_1171:
[----:B------:R-:W-:Y:S05]  /*f830*/  BSYNC B0 ;  /* 0x0000000000007941 */ /* 0x000fea0003800000 */
.L_x_1169:
[----:B------:R-:W-:-:S05]  /*f840*/  IMAD R5, R6, R3, R3 ;  /* 0x0000000306057224 */ /* 0x000fca00078e0203 */
[----:B------:R-:W-:-:S07]  /*f850*/  VIMNMX R2, R2, R5, PT ;  /* 0x0000000502027248 */ /* 0x000fce0003fe0100 */
.L_x_1168:
[----:B------:R-:W-:Y:S01]  /*f860*/  VIADD R2, R2, 0x5f ;  /* 0x0000005f02027836 */ /* 0x000fe20000000000 */
[----:B------:R-:W-:Y:S01]  /*f870*/  ULDC UR4, c[0x0][0x9dc] ;  /* 0x0002770000047ab9 */ /* 0x000fe20000000800 */
[----:B------:R-:W-:Y:S02]  /*f880*/  IMAD R4, R17, 0x80, -R0 ;  /* 0x0000008011047824 */ /* 0x000fe400078e0a00 */
[----:B------:R-:W-:-:S04]  /*f890*/  IMAD.HI R2, R2, 0x2aaaaaab, RZ ;  /* 0x2aaaaaab02027827 */ /* 0x000fc800078e02ff */
[C---:B------:R-:W-:Y:S01]  /*f8a0*/  VIADD R0, R7.reuse, 0x5f ;  /* 0x0000005f07007836 */ /* 0x040fe20000000000 */
[----:B------:R-:W-:Y:S01]  /*f8b0*/  SHF.R.U32.HI R5, RZ, 0x1f, R2 ;  /* 0x0000001fff057819 */ /* 0x000fe20000011602 */
[----:B------:R-:W-:Y:S02]  /*f8c0*/  IMAD.IADD R7, R7, 0x1, R4 ;  /* 0x0000000107077824 */ /* 0x000fe400078e0204 */
[----:B------:R-:W-:Y:S01]  /*f8d0*/  IMAD.HI R0, R0, 0x2aaaaaab, RZ ;  /* 0x2aaaaaab00007827 */ /* 0x000fe200078e02ff */
[----:B------:R-:W-:-:S04]  /*f8e0*/  LEA.HI.SX32 R2, R2, R5, 0x1c ;  /* 0x0000000502027211 */ /* 0x000fc800078fe2ff */
[----:B------:R-:W-:-:S04]  /*f8f0*/  SHF.R.U32.HI R5, RZ, 0x1f, R0 ;  /* 0x0000001fff057819 */ /* 0x000fc80000011600 */
[----:B------:R-:W-:Y:S01]  /*f900*/  LEA.HI.SX32 R5, R0, R5, 0x1c ;  /* 0x0000000500057211 */ /* 0x000fe200078fe2ff */
[----:B------:R-:W-:-:S03]  /*f910*/  VIADD R0, R7, -UR4 ;  /* 0x8000000407007c36 */ /* 0x000fc60008000000 */
[----:B-1----:R-:W-:-:S05]  /*f920*/  VIMNMX R6, R5, R2, PT ;  /* 0x0000000205067248 */ /* 0x002fca0003fe0100 */
[----:B------:R1:W-:Y:S01]  /*f930*/  STL [R1+0x14], R6 ;  /* 0x0000140601007387 */ /* 0x0003e20000100800 */
[----:B------:R-:W-:Y:S05]  /*f940*/  @!P0 BRA `(.L_x_1172) ;  /* 0x0000000000448947 */ /* 0x000fea0003800000 */
[----:B------:R-:W-:Y:S01]  /*f950*/  ISETP.GT.AND P0, PT, R7, -0x1, PT ;  /* 0xffffffff0700780c */ /* 0x000fe20003f04270 */
[----:B------:R-:W-:-:S12]  /*f960*/  BSSY B0, `(.L_x_1173) ;  /* 0x000000d000007945 */ /* 0x000fd80003800000 */
[----:B------:R-:W-:Y:S05]  /*f970*/  @P0 BRA `(.L_x_1174) ;  /* 0x00000000001c0947 */ /* 0x000fea0003800000 */
[----:B------:R-:W-:Y:S02]  /*f980*/  ISETP.NE.AND P0, PT, R3, 0x1, PT ;  /* 0x000000010300780c */ /* 0x000fe40003f05270 */
[----:B------:R-:W-:-:S11]  /*f990*/  LOP3.LUT R7, RZ, R7, RZ, 0x33, !PT ;  /* 0x00000007ff077212 */ /* 0x000fd600078e33ff */
[----:B------:R-:W2:Y:S02]  /*f9a0*/  @P0 LDC.64 R4, c[0x0][0x9e8] ;  /* 0x00027a00ff040b82 */ /* 0x000ea40000000a00 */
[----:B--2---:R-:W-:-:S05]  /*f9b0*/  @P0 IMAD.HI.U32 R4, R7, R4, RZ ;  /* 0x0000000407040227 */ /* 0x004fca00078e00ff */
[----:B------:R-:W-:-:S04]  /*f9c0*/  @P0 SHF.R.U32.HI R7, RZ, R5, R4 ;  /* 0x00000005ff070219 */ /* 0x000fc80000011604 */
[----:B------:R-:W-:Y:S01]  /*f9d0*/  LOP3.LUT R7, RZ, R7, RZ, 0x33, !PT ;  /* 0x00000007ff077212 */ /* 0x000fe200078e33ff */
[----:B------:R-:W-:Y:S06]  /*f9e0*/  BRA `(.L_x_1175) ;  /* 0x0000000000107947 */ /* 0x000fec0003800000 */
.L_x_1174:
[----:B------:R-:W-:-:S13]  /*f9f0*/  ISETP.NE.AND P0, PT, R3, 0x1, PT ;  /* 0x000000010300780c */ /* 0x000fda0003f05270 */
[----:B------:R-:W2:Y:S02]  /*fa00*/  @P0 LDC.64 R4, c[0x0][0x9e8] ;  /* 0x00027a00ff040b82 */ /* 0x000ea40000000a00 */
[----:B--2---:R-:W-:-:S05]  /*fa10*/  @P0 IMAD.HI.U32 R4, R7, R4, RZ ;  /* 0x0000000407040227 */ /* 0x004fca00078e00ff */
[----:B------:R-:W-:-:S07]  /*fa20*/  @P0 SHF.R.U32.HI R7, RZ, R5, R4 ;  /* 0x00000005ff070219 */ /* 0x000fce0000011604 */
.L_x_1175:
[----:B------:R-:W-:Y:S05]  /*fa30*/  BSYNC B0 ;  /* 0x0000000000007941 */ /* 0x000fea0003800000 */
.L_x_1173:
[----:B------:R-:W-:-:S05]  /*fa40*/  IMAD R3, R7, R3, RZ ;  /* 0x0000000307037224 */ /* 0x000fca00078e02ff */
[----:B------:R-:W-:-:S07]  /*fa50*/  VIMNMX R0, R0, R3, !PT ;  /* 0x0000000300007248 */ /* 0x000fce0007fe0100 */
.L_x_1172:
[----:B------:R-:W-:Y:S01]  /*fa60*/  IMAD.HI R0, R0, 0x2aaaaaab, RZ ;  /* 0x2aaaaaab00007827 */ /* 0x000fe200078e02ff */
[----:B------:R-:W-:Y:S04]  /*fa70*/  BSSY B6, `(.L_x_1176) ;  /* 0x0000306000067945 */ /* 0x000fe80003800000 */
[----:B------:R-:W-:-:S04]  /*fa80*/  SHF.R.U32.HI R3, RZ, 0x1f, R0 ;  /* 0x0000001fff037819 */ /* 0x000fc80000011600 */
[----:B------:R-:W-:-:S04]  /*fa90*/  LEA.HI.SX32 R3, R0, R3, 0x1c ;  /* 0x0000000300037211 */ /* 0x000fc800078fe2ff */
[----:B------:R-:W-:-:S04]  /*faa0*/  VIMNMX R2, RZ, R3, !PT ;  /* 0x00000003ff027248 */ /* 0x000fc80007fe0100 */
[----:B------:R-:W-:Y:S01]  /*fab0*/  ISETP.GT.AND P0, PT, R6, R2, PT ;  /* 0x000000020600720c */ /* 0x000fe20003f04270 */
[----:B------:R2:W-:-:S12]  /*fac0*/  STL [R1+0x10], R2 ;  /* 0x0000100201007387 */ /* 0x0005d80000100800 */
[----:B--2---:R-:W-:Y:S05]  /*fad0*/  @P0 BRA `(.L_x_1177) ;  /* 0x0000000000440947 */ /* 0x004fea0003800000 */
[----:B------:R-:W2:Y:S02]  /*fae0*/  S2R R2, SR_TID.X ;  /* 0x0000000000027919 */ /* 0x000ea40000002100 */
[----:B--2---:R-:W-:-:S04]  /*faf0*/  LOP3.LUT R2, R2, 0x1f, RZ, 0xc0, !PT ;  /* 0x0000001f02027812 */ /* 0x004fc800078ec0ff */
[----:B------:R-:W-:-:S13]  /*fb00*/  ISETP.NE.AND P1, PT, R2, RZ, PT ;  /* 0x000000ff0200720c */ /* 0x000fda0003f25270 */
[----:B------:R-:W-:Y:S05]  /*fb10*/  @P1 BRA `(.L_x_1178) ;  /* 0x0000002c00ec1947 */ /* 0x000fea0003800000 */
[----:B------:R-:W2:Y:S01]  /*fb20*/  S2R R7, SR_LANEID ;  /* 0x0000000000077919 */ /* 0x000ea20000000000 */
[----:B------:R-:W-:Y:S01]  /*fb30*/  VOTEU.ANY UR4, UPT, PT ;  /* 0x0000000000047886 */ /* 0x000fe200038e0100 */
[----:B------:R-:W3:Y:S01]  /*fb40*/  LDC.64 R2, c[0x0][0xc38] ;  /* 0x00030e00ff027b82 */ /* 0x000ee20000000a00 */
[----:B------:R-:W2:Y:S08]  /*fb50*/  FLO.U32 R0, UR4 ;  /* 0x0000000400007d00 */ /* 0x000eb000080e0000 */
[----:B------:R-:W3:Y:S01]  /*fb60*/  POPC R5, UR4 ;  /* 0x0000000400057d09 */ /* 0x000ee20008000000 */
[----:B--2---:R-:W-:-:S13]  /*fb70*/  ISETP.EQ.U32.AND P0, PT, R0, R7, PT ;  /* 0x000000070000720c */ /* 0x004fda0003f02070 */
[----:B---3--:R-:W2:Y:S01]  /*fb80*/  @P0 ATOMG.E.ADD.STRONG.GPU PT, R3, desc[UR60][R2.64], R5 ;  /* 0x00000005020309a8 */ /* 0x008ea200081ee1fc */
[----:B------:R-:W3:Y:S02]  /*fb90*/  S2R R4, SR_LTMASK ;  /* 0x0000000000047919 */ /* 0x000ee40000003900 */
[----:B---3--:R-:W-:-:S04]  /*fba0*/  LOP3.LUT R4, R4, UR4, RZ, 0xc0, !PT ;  /* 0x0000000404047c12 */ /* 0x008fc8000f8ec0ff */
[----:B------:R-:W3:Y:S01]  /*fbb0*/  POPC R7, R4 ;  /* 0x0000000400077309 */ /* 0x000ee20000000000 */
[----:B--2---:R-:W3:Y:S02]  /*fbc0*/  SHFL.IDX PT, R0, R3, R0, 0x1f ;  /* 0x00001f0003007589 */ /* 0x004ee400000e0000 */
[----:B---3--:R-:W-:Y:S01]  /*fbd0*/  IADD3 R16, R0, UR38, R7 ;  /* 0x0000002600107c10 */ /* 0x008fe2000fffe007 */
[----:B------:R-:W-:Y:S06]  /*fbe0*/  BRA `(.L_x_1178) ;  /* 0x0000002c00b87947 */ /* 0x000fec0003800000 */
.L_x_1177:
[----:B------:R-:W2:Y:S01]  /*fbf0*/  S2R R3, SR_CgaCtaId ;  /* 0x0000000000037919 */ /* 0x000ea20000008800 */
[----:B------:R-:W-:-:S04]  /*fc00*/  MOV R0, 0x400 ;  /* 0x0000040000007802 */ /* 0x000fc80000000f00 */
[----:B--2---:R-:W-:-:S05]  /*fc10*/  LEA R2, R3, R0, 0x18 ;  /* 0x0000000003027211 */ /* 0x004fca00078ec0ff */
[----:B------:R2:W-:Y:S01]  /*fc20*/  STL [R1+0xc], R2 ;  /* 0x00000c0201007387 */ /* 0x0005e20000100800 */
[----:B------:R-:W-:-:S05]  /*fc30*/  VIADD R0, R2, 0x18400 ;  /* 0x0001840002007836 */ /* 0x000fca0000000000 */
[----:B------:R-:W-:-:S13]  /*fc40*/  LOP3.LUT P0, RZ, R0, 0x3ff, RZ, 0xc0, !PT ;  /* 0x000003ff00ff7812 */ /* 0x000fda000780c0ff */
[----:B--2---:R-:W-:Y:S05]  /*fc50*/  @!P0 BRA `(.L_x_1179) ;  /* 0x0000000000408947 */ /* 0x004fea0003800000 */
[----:B------:R-:W-:Y:S01]  /*fc60*/  MOV R2, 0x0 ;  /* 0x0000000000027802 */ /* 0x000fe20000000f00 */
[----:B------:R-:W-:Y:S01]  /*fc70*/  ULDC.64 UR6, c[0x4][0x108] ;  /* 0x0100420000067ab9 */ /* 0x000fe20000000a00 */
[----:B------:R-:W-:Y:S01]  /*fc80*/  ULDC.64 UR8, c[0x4][0x110] ;  /* 0x0100440000087ab9 */ /* 0x000fe20000000a00 */
[----:B------:R-:W-:Y:S01]  /*fc90*/  ULDC.64 UR4, c[0x4][0x90] ;  /* 0x0100240000047ab9 */ /* 0x000fe20000000a00 */
[----:B------:R-:W-:Y:S02]  /*fca0*/  IMAD.U32 R4, RZ, RZ, UR6 ;  /* 0x00000006ff047e24 */ /* 0x000fe4000f8e00ff */
[----:B------:R-:W2:Y:S01]  /*fcb0*/  LDC.64 R2, c[0x4][R2] ;  /* 0x0100000002027b82 */ /* 0x000ea20000000a00 */
[----:B------:R-:W-:Y:S02]  /*fcc0*/  IMAD.U32 R5, RZ, RZ, UR7 ;  /* 0x00000007ff057e24 */ /* 0x000fe4000f8e00ff */
[----:B-1----:R-:W-:Y:S02]  /*fcd0*/  IMAD.U32 R6, RZ, RZ, UR8 ;  /* 0x00000008ff067e24 */ /* 0x002fe4000f8e00ff */
[----:B------:R-:W-:-:S02]  /*fce0*/  IMAD.U32 R7, RZ, RZ, UR9 ;  /* 0x00000009ff077e24 */ /* 0x000fc4000f8e00ff */
[----:B------:R-:W-:Y:S02]  /*fcf0*/  IMAD.U32 R10, RZ, RZ, UR4 ;  /* 0x00000004ff0a7e24 */ /* 0x000fe4000f8e00ff */
[----:B0-----:R-:W-:Y:S02]  /*fd00*/  IMAD.U32 R11, RZ, RZ, UR5 ;  /* 0x00000005ff0b7e24 */ /* 0x001fe4000f8e00ff */
[----:B------:R-:W-:Y:S02]  /*fd10*/  IMAD.MOV.U32 R8, RZ, RZ, 0x70 ;  /* 0x00000070ff087424 */ /* 0x000fe400078e00ff */
[----:B------:R-:W-:Y:S02]  /*fd20*/  IMAD.MOV.U32 R12, RZ, RZ, 0x1 ;  /* 0x00000001ff0c7424 */ /* 0x000fe400078e00ff */
[----:B------:R-:W-:-:S07]  /*fd30*/  IMAD.MOV.U32 R13, RZ, RZ, RZ ;  /* 0x000000ffff0d7224 */ /* 0x000fce00078e00ff */
[----:B------:R-:W-:-:S07]  /*fd40*/  LEPC R20, `(.L_x_1179) ;  /* 0x000000001014794e */ /* 0x000fce0000000000 */
[----:B--2---:R-:W-:Y:S05]  /*fd50*/  CALL.ABS.NOINC R2 ;  /* 0x0000000002007343 */ /* 0x004fea0003c00000 */
.L_x_1179:
        /* <DEDUP_REMOVED lines=8> */
[----:B------:R2:W3:Y:S01]  /*fde0*/  LDC.64 R2, c[0x4][R0] ;  /* 0x0100000000027b82 */ /* 0x0004e20000000a00 */
[----:B------:R-:W-:Y:S02]  /*fdf0*/  IMAD.U32 R4, RZ, RZ, UR6 ;  /* 0x00000006ff047e24 */ /* 0x000fe4000f8e00ff */
[----:B------:R-:W-:Y:S02]  /*fe00*/  IMAD.U32 R5, RZ, RZ, UR7 ;  /* 0x00000007ff057e24 */ /* 0x000fe4000f8e00ff */
[----:B-1----:R-:W-:Y:S02]  /*fe10*/  IMAD.U32 R6, RZ, RZ, UR8 ;  /* 0x00000008ff067e24 */ /* 0x002fe4000f8e00ff */
[----:B------:R-:W-:-:S02]  /*fe20*/  IMAD.U32 R7, RZ, RZ, UR9 ;  /* 0x00000009ff077e24 */ /* 0x000fc4000f8e00ff */
[----:B------:R-:W-:Y:S02]  /*fe30*/  IMAD.U32 R10, RZ, RZ, UR4 ;  /* 0x00000004ff0a7e24 */ /* 0x000fe4000f8e00ff */
[----:B0-----:R-:W-:Y:S02]  /*fe40*/  IMAD.U32 R11, RZ, RZ, UR5 ;  /* 0x00000005ff0b7e24 */ /* 0x001fe4000f8e00ff */
[----:B------:R-:W-:Y:S02]  /*fe50*/  IMAD.MOV.U32 R8, RZ, RZ, 0x70 ;  /* 0x00000070ff087424 */ /* 0x000fe400078e00ff */
[----:B------:R-:W-:Y:S02]  /*fe60*/  IMAD.MOV.U32 R12, RZ, RZ, 0x1 ;  /* 0x00000001ff0c7424 */ /* 0x000fe400078e00ff */
[----:B--2---:R-:W-:-:S07]  /*fe70*/  IMAD.MOV.U32 R13, RZ, RZ, RZ ;  /* 0x000000ffff0d7224 */ /* 0x004fce00078e00ff */
[----:B------:R-:W-:-:S07]  /*fe80*/  LEPC R20, `(.L_x_1181) ;  /* 0x000000001014794e */ /* 0x000fce0000000000 */
[----:B---3--:R-:W-:Y:S05]  /*fe90*/  CALL.ABS.NOINC R2 ;  /* 0x0000000002007343 */ /* 0x008fea0003c00000 */
.L_x_1181:
        /* <DEDUP_REMOVED lines=16> */
.L_x_1180:
[----:B------:R-:W2:Y:S01]  /*ffa0*/  LDL.LU R7, [R1+0x1c] ;  /* 0x00001c0001077983 */ /* 0x000ea20000300800 */
[----:B------:R-:W3:Y:S01]  /*ffb0*/  LDC R0, c[0x0][0x428] ;  /* 0x00010a00ff007b82 */ /* 0x000ee20000000800 */
[----:B------:R-:W-:Y:S01]  /*ffc0*/  IMAD.MOV.U32 R4, RZ, RZ, R18 ;  /* 0x000000ffff047224 */ /* 0x000fe200078e0012 */
[----:B------:R-:W-:Y:S01]  /*ffd0*/  ULDC.64 UR4, c[0x0][0x9f8] ;  /* 0x00027e0000047ab9 */ /* 0x000fe20000000a00 */
[----:B-1----:R-:W1:Y:S01]  /*ffe0*/  S2R R6, SR_TID.X ;  /* 0x0000000000067919 */ /* 0x002e620000002100 */
[----:B---3--:R-:W-:Y:S02]  /*fff0*/  ISETP.NE.AND P0, PT, R0, 0x1, PT ;  /* 0x000000010000780c */ /* 0x008fe40003f05270 */
[----:B-1----:R-:W-:-:S11]  /*10000*/  LOP3.LUT R6, R6, 0x1f, RZ, 0xc0, !PT ;  /* 0x0000001f06067812 */ /* 0x002fd600078ec0ff */
[----:B------:R-:W1:Y:S08]  /*10010*/  @P0 LDC R3, c[0x0][0x42c] ;  /* 0x00010b00ff030b82 */ /* 0x000e700000000800 */
[----:B------:R-:W3:Y:S01]  /*10020*/  @P0 LDC R5, c[0x0][0x430] ;  /* 0x00010c00ff050b82 */ /* 0x000ee20000000800 */
[----:B-1----:R-:W-:-:S05]  /*10030*/  @P0 IMAD.HI.U32 R0, R18, R3, RZ ;  /* 0x0000000312000227 */ /* 0x002fca00078e00ff */
[----:B---3--:R-:W-:Y:S01]  /*10040*/  @P0 SHF.R.U32.HI R4, RZ, R5, R0 ;  /* 0x00000005ff040219 */ /* 0x008fe20000011600 */
[----:B------:R-:W-:Y:S01]  /*10050*/  IMAD.MOV.U32 R0, RZ, RZ, R19 ;  /* 0x000000ffff007224 */ /* 0x000fe200078e0013 */
[----:B------:R-:W-:-:S04]  /*10060*/  ISETP.NE.U32.AND P0, PT, RZ, UR4, PT ;  /* 0x00000004ff007c0c */ /* 0x000fc8000bf05070 */
[----:B------:R-:W-:Y:S01]  /*10070*/  ISETP.NE.AND.EX P0, PT, RZ, UR5, PT, P0 ;  /* 0x00000005ff007c0c */ /* 0x000fe2000bf05300 */
[----:B------:R-:W-:-:S12]  /*10080*/  ULDC.64 UR4, c[0x0][0xa00] ;  /* 0x0002800000047ab9 */ /* 0x000fd80000000a00 */
[----:B------:R-:W1:Y:S01]  /*10090*/  @P0 LDC.64 R2, c[0x0][0x9f8] ;  /* 0x00027e00ff020b82 */ /* 0x000e620000000a00 */
[----:B------:R-:W-:-:S04]  /*100a0*/  ISETP.NE.AND P6, PT, R6, RZ, PT ;  /* 0x000000ff0600720c */ /* 0x000fc80003fc5270 */
[----:B------:R-:W-:-:S09]  /*100b0*/  PLOP3.LUT P1, PT, P6, PT, PT, 0x8, 0x0 ;  /* 0x000000000000781c */ /* 0x000fd2000372e170 */
[----:B------:R-:W-:Y:S01]  /*100c0*/  VOTEU.ALL UP1, P6 ;  /* 0x00000000003f7886 */ /* 0x000fe20003020000 */
[----:B-1----:R-:W-:-:S05]  /*100d0*/  @P0 IMAD.WIDE R2, R19, 0x4, R2 ;  /* 0x0000000413020825 */ /* 0x002fca00078e0202 */
[----:B------:R1:W5:Y:S01]  /*100e0*/  @P0 LDG.E R0, desc[UR60][R2.64] ;  /* 0x0000003c02000981 */ /* 0x000362000c1e1900 */
[----:B------:R-:W-:Y:S01]  /*100f0*/  ISETP.NE.U32.AND P0, PT, RZ, UR4, PT ;  /* 0x00000004ff007c0c */ /* 0x000fe2000bf05070 */
[----:B------:R-:W-:-:S03]  /*10100*/  @!UP1 UIADD3 UR8, UP0, UR36, 0x270, URZ ;  /* 0x0000027024089890 */ /* 0x000fc6000ff1e03f */
[----:B------:R-:W-:Y:S01]  /*10110*/  ISETP.NE.AND.EX P0, PT, RZ, UR5, PT, P0 ;  /* 0x00000005ff007c0c */ /* 0x000fe2000bf05300 */
[----:B------:R-:W-:-:S03]  /*10120*/  @!UP1 UIADD3.X UR9, URZ, UR37, URZ, UP0, !UPT ;  /* 0x000000253f099290 */ /* 0x000fc600087fe43f */
[----:B------:R-:W-:Y:S01]  /*10130*/  SEL R8, R19, RZ, !P0 ;  /* 0x000000ff13087207 */ /* 0x000fe20004000000 */
[----:B------:R-:W-:Y:S01]  /*10140*/  VOTEU.ALL UP0, P6 ;  /* 0x00000000003f7886 */ /* 0x000fe20003000000 */
[----:B-12---:R-:W-:-:S07]  /*10150*/  IMAD R7, R17, 0x80, R7 ;  /* 0x0000008011077824 */ /* 0x006fce00078e0207 */
.L_x_1182:
        /* <DEDUP_REMOVED lines=16> */
.L_x_1183:
        /* <DEDUP_REMOVED lines=15> */
.L_x_1184:
        /* <DEDUP_REMOVED lines=9> */
[----:B------:R-:W2:Y:S01]  /*103e0*/  LDL R5, [R1+0x14] ;  /* 0x0000140001057983 */ /* 0x000ea20000100800 */
[----:B------:R-:W1:Y:S01]  /*103f0*/  LDC.64 R2, c[0x0][0x3f8] ;  /* 0x0000fe00ff027b82 */ /* 0x000e620000000a00 */
[----:B------:R-:W-:Y:S02]  /*10400*/  ULDC.64 UR4, c[0x0][0xa08] ;  /* 0x0002820000047ab9 */ /* 0x000fe40000000a00 */
[----:B-1----:R-:W-:Y:S01]  /*10410*/  LOP3.LUT P0, RZ, R2, UR4, RZ, 0xfc, !PT ;  /* 0x0000000402ff7c12 */ /* 0x002fe2000f80fcff */
[----:B------:R-:W-:-:S03]  /*10420*/  UMOV UR4, 0xffffffff ;  /* 0xffffffff00047882 */ /* 0x000fc60000000000 */
[----:B------:R-:W-:-:S04]  /*10430*/  LOP3.LUT P0, RZ, R3, UR5, RZ, 0xfc, P0 ;  /* 0x0000000503ff7c12 */ /* 0x000fc8000800fcff */
[----:B-----5:R-:W-:Y:S01]  /*10440*/  SEL R6, R0, RZ, !P0 ;  /* 0x000000ff00067207 */ /* 0x020fe20004000000 */
[----:B--2---:R-:W-:Y:S01]  /*10450*/  VIADD R5, R5, 0xffffffff ;  /* 0xffffffff05057836 */ /* 0x004fe20000000000 */
[----:B------:R-:W-:Y:S07]  /*10460*/  BRA.DIV UR4, `(.L_x_1185) ;  /* 0x0000003a04687947 */ /* 0x000fee000b800000 */
.L_x_1255:
[----:B------:R-:W-:Y:S01]  /*10470*/  UMOV UR4, 0xffffffff ;  /* 0xffffffff00047882 */ /* 0x000fe20000000000 */
[----:B------:R-:W-:Y:S02]  /*10480*/  SHF.R.S32.HI R17, RZ, 0x1f, R0 ;  /* 0x0000001fff117819 */ /* 0x000fe40000011400 */
[----:B------:R-:W-:Y:S05]  /*10490*/  BRA.DIV UR4, `(.L_x_1186) ;  /* 0x0000003a04907947 */ /* 0x000fea000b800000 */
[----:B------:R-:W-:-:S13]  /*104a0*/  ELECT P6, URZ, PT ;  /* 0x00000000003f782f */ /* 0x000fda00038c0000 */
.L_x_1258:
[----:B------:R-:W-:Y:S05]  /*104b0*/  @!P6 BRA `(.L_x_1187) ;  /* 0x000000040028e947 */ /* 0x000fea0003800000 */
[----:B------:R-:W-:-:S04]  /*104c0*/  ISETP.NE.U32.AND P0, PT, R2, RZ, PT ;  /* 0x000000ff0200720c */ /* 0x000fc80003f05070 */
[----:B------:R-:W-:-:S13]  /*104d0*/  ISETP.NE.AND.EX P0, PT, R3, RZ, PT, P0 ;  /* 0x000000ff0300720c */ /* 0x000fda0003f05300 */
[----:B------:R-:W-:Y:S05]  /*104e0*/  @!P0 BRA `(.L_x_1188) ;  /* 0x0000000000488947 */ /* 0x000fea0003800000 */
[----:B------:R-:W1:Y:S01]  /*104f0*/  LDC R12, c[0x0][0x41c] ;  /* 0x00010700ff0c7b82 */ /* 0x000e620000000800 */
[----:B------:R-:W-:Y:S01]  /*10500*/  IMAD.MOV.U32 R6, RZ, RZ, R5 ;  /* 0x000000ffff067224 */ /* 0x000fe200078e0005 */
[----:B------:R-:W-:Y:S01]  /*10510*/  ULDC.64 UR4, c[0x0][0x408] ;  /* 0x0001020000047ab9 */ /* 0x000fe20000000a00 */
[----:B-1----:R-:W-:-:S13]  /*10520*/  ISETP.NE.AND P0, PT, R12, 0x1, PT ;  /* 0x000000010c00780c */ /* 0x002fda0003f05270 */
[----:B0-----:R-:W0:Y:S02]  /*10530*/  @P0 LDC.64 R10, c[0x0][0x420] ;  /* 0x00010800ff0a0b82 */ /* 0x001e240000000a00 */
[----:B0-----:R-:W-:-:S05]  /*10540*/  @P0 IMAD.HI.U32 R10, R5, R10, RZ ;  /* 0x0000000a050a0227 */ /* 0x001fca00078e00ff */
        /* <DEDUP_REMOVED lines=12> */
.L_x_1188:
[----:B------:R-:W2:Y:S01]  /*10610*/  LDL R9, [R1] ;  /* 0x0000000001097983 */ /* 0x000ea20000100800 */
[----:B0-----:R-:W-:-:S03]  /*10620*/  MOV R11, 0x400 ;  /* 0x00000400000b7802 */ /* 0x001fc60000000f00 */
[----:B------:R-:W3:Y:S01]  /*10630*/  LDL R10, [R1+0x8] ;  /* 0x00000800010a7983 */ /* 0x000ee20000100800 */
[----:B-1----:R-:W0:Y:S02]  /*10640*/  S2R R12, SR_CgaCtaId ;  /* 0x00000000000c7919 */ /* 0x002e240000008800 */
[----:B0-----:R-:W-:-:S05]  /*10650*/  LEA R11, R12, R11, 0x18 ;  /* 0x0000000b0c0b7211 */ /* 0x001fca00078ec0ff */
[----:B--2---:R-:W-:Y:S01]  /*10660*/  IMAD R9, R9, 0x8, R11 ;  /* 0x0000000809097824 */ /* 0x004fe200078e020b */
[----:B---3--:R-:W-:-:S04]  /*10670*/  SHF.L.U32 R10, R10, 0x1f, RZ ;  /* 0x0000001f0a0a7819 */ /* 0x008fc800000006ff */
[----:B------:R-:W0:Y:S02]  /*10680*/  SYNCS.PHASECHK.TRANS64.TRYWAIT P0, [R9+URZ+0x2a840], R10 ;  /* 0x02a8400a090075a7 */ /* 0x000e24000800017f */
[----:B0-----:R-:W-:Y:S05]  /*10690*/  @!P0 BRA `(.L_x_1189) ;  /* 0x0000003800308947 */ /* 0x001fea0003800000 */
.L_x_1259:
        /* <DEDUP_REMOVED lines=11> */
.L_x_1190:
[----:B------:R-:W2:Y:S01]  /*10750*/  LDL R11, [R1] ;  /* 0x00000000010b7983 */ /* 0x000ea20000100800 */
[----:B------:R-:W-:-:S03]  /*10760*/  MOV R12, 0x400 ;  /* 0x00000400000c7802 */ /* 0x000fc60000000f00 */
[----:B0-----:R-:W3:Y:S01]  /*10770*/  LDL R10, [R1+0x4] ;  /* 0x00000400010a7983 */ /* 0x001ee20000100800 */
[----:B------:R-:W0:Y:S01]  /*10780*/  S2R R13, SR_CgaCtaId ;  /* 0x00000000000d7919 */ /* 0x000e220000008800 */
[----:B------:R-:W-:Y:S02]  /*10790*/  R2UR UR9, R9 ;  /* 0x00000000090972ca */ /* 0x000fe400000e0000 */
[----:B------:R-:W-:Y:S01]  /*107a0*/  R2UR UR11, R5 ;  /* 0x00000000050b72ca */ /* 0x000fe200000e0000 */
[----:B------:R-:W-:Y:S01]  /*107b0*/  UIADD3 UR4, UP0, UR36, 0x370, URZ ;  /* 0x0000037024047890 */ /* 0x000fe2000ff1e03f */
[----:B------:R-:W-:Y:S02]  /*107c0*/  R2UR UR12, R4 ;  /* 0x00000000040c72ca */ /* 0x000fe400000e0000 */
[----:B-----5:R-:W-:Y:S02]  /*107d0*/  R2UR UR13, R6 ;  /* 0x00000000060d72ca */ /* 0x020fe400000e0000 */
[----:B0-----:R-:W-:-:S05]  /*107e0*/  LEA R12, R13, R12, 0x18 ;  /* 0x0000000c0d0c7211 */ /* 0x001fca00078ec0ff */
[----:B------:R-:W-:Y:S01]  /*107f0*/  UIADD3 UR9, UR9, 0x2a830, URZ ;  /* 0x0002a83009097890 */ /* 0x000fe2000fffe03f */
[----:B------:R-:W-:Y:S01]  /*10800*/  UMOV UR10, URZ ;  /* 0x0000003f000a7c82 */ /* 0x000fe20008000000 */
[----:B------:R-:W-:Y:S01]  /*10810*/  UMOV UR6, 0x0 ;  /* 0x0000000000067882 */ /* 0x000fe20000000000 */
[----:B------:R-:W-:Y:S01]  /*10820*/  UMOV UR7, 0x14f00000 ;  /* 0x14f0000000077882 */ /* 0x000fe20000000000 */
[----:B------:R-:W-:Y:S01]  /*10830*/  UMOV UR16, 0x40 ;  /* 0x0000004000107882 */ /* 0x000fe20000000000 */
[----:B--2---:R-:W-:Y:S01]  /*10840*/  IMAD R9, R11, 0x9000, R12 ;  /* 0x000090000b097824 */ /* 0x004fe200078e020c */
[----:B---3--:R-:W-:-:S04]  /*10850*/  R2UR UR5, R10 ;  /* 0x000000000a0572ca */ /* 0x008fc800000e0000 */
[----:B------:R-:W-:-:S09]  /*10860*/  R2UR UR8, R9 ;  /* 0x00000000090872ca */ /* 0x000fd200000e0000 */
[----:B------:R-:W-:-:S04]  /*10870*/  UIMAD UR11, UR11, 0x60, UR5 ;  /* 0x000000600b0b78a4 */ /* 0x000fc8000f8e0205 */
[----:B------:R-:W-:Y:S02]  /*10880*/  UIADD3 UR14, UR8, 0x18400, URZ ;  /* 0x00018400080e7890 */ /* 0x000fe4000fffe03f */
        /* <DEDUP_REMOVED lines=12> */
[----:B-1----:R-:W-:Y:S01]  /*10950*/  NOP ;  /* 0x0000000000007918 */ /* 0x002fe20000000000 */
.L_x_1187:
[----:B------:R-:W2:Y:S01]  /*10960*/  LDL.LU R12, [R1+0x18] ;  /* 0x00001800010c7983 */ /* 0x000ea20000300800 */
[----:B------:R-:W-:Y:S01]  /*10970*/  MOV R10, 0x400 ;  /* 0x00000400000a7802 */ /* 0x000fe20000000f00 */
[----:B------:R-:W-:Y:S05]  /*10980*/  WARPSYNC.ALL ;  /* 0x0000000000007948 */ /* 0x000fea0003800000 */
[----:B0-----:R-:W0:Y:S01]  /*10990*/  S2R R11, SR_CgaCtaId ;  /* 0x00000000000b7919 */ /* 0x001e220000008800 */
        /* <DEDUP_REMOVED lines=43> */
.L_x_1260:
[----:B------:R-:W-:Y:S05]  /*10c50*/  BSYNC B0 ;  /* 0x0000000000007941 */ /* 0x000fea0003800000 */
.L_x_1191:
[----:B------:R-:W2:Y:S04]  /*10c60*/  LDL R9, [R1+0x14] ;  /* 0x0000140001097983 */ /* 0x000ea80000100800 */
[----:B0-----:R-:W3:Y:S01]  /*10c70*/  LDL R8, [R1+0x10] ;  /* 0x0000100001087983 */ /* 0x001ee20000100800 */
[----:B------:R-:W-:Y:S01]  /*10c80*/  BSSY B0, `(.L_x_1193) ;  /* 0x0000197000007945 */ /* 0x000fe20003800000 */
[----:B--2---:R-:W-:-:S05]  /*10c90*/  VIADD R7, R9, 0xfffffffe ;  /* 0xfffffffe09077836 */ /* 0x004fca0000000000 */
[----:B---3--:R-:W-:-:S13]  /*10ca0*/  ISETP.GE.AND P0, PT, R7, R8, PT ;  /* 0x000000080700720c */ /* 0x008fda0003f06270 */
[----:B------:R-:W-:Y:S05]  /*10cb0*/  @!P0 BRA `(.L_x_1194) ;  /* 0x00000018004c8947 */ /* 0x000fea0003800000 */
[----:B------:R-:W-:Y:S01]  /*10cc0*/  LOP3.LUT R13, RZ, R8, RZ, 0x33, !PT ;  /* 0x00000008ff0d7212 */ /* 0x000fe200078e33ff */
[----:B------:R-:W-:Y:S01]  /*10cd0*/  IMAD.MOV R8, RZ, RZ, -R9 ;  /* 0x000000ffff087224 */ /* 0x000fe200078e0a09 */
[----:B------:R-:W-:Y:S04]  /*10ce0*/  BSSY B1, `(.L_x_1195) ;  /* 0x000008c000017945 */ /* 0x000fe80003800000 */
[----:B------:R-:W-:-:S05]  /*10cf0*/  VIADDMNMX R13, R8, 0x1, R13, !PT ;  /* 0x00000001080d7846 */ /* 0x000fca000780010d */
[----:B------:R-:W-:-:S05]  /*10d00*/  IMAD.IADD R8, R9, 0x1, R13 ;  /* 0x0000000109087824 */ /* 0x000fca00078e020d */
        /* <DEDUP_REMOVED lines=33> */
.L_x_1199:
[----:B0-----:R-:W0:Y:S01]  /*10f20*/  S2R R3, SR_CgaCtaId ;  /* 0x0000000000037919 */ /* 0x001e220000008800 */
[----:B------:R-:W-:-:S04]  /*10f30*/  MOV R2, 0x400 ;  /* 0x0000040000027802 */ /* 0x000fc80000000f00 */
[----:B0-----:R-:W-:Y:S02]  /*10f40*/  LEA R2, R3, R2, 0x18 ;  /* 0x0000000203027211 */ /* 0x001fe400078ec0ff */
[----:B------:R-:W-:-:S03]  /*10f50*/  SHF.L.U32 R3, R14, 0x1f, RZ ;  /* 0x0000001f0e037819 */ /* 0x000fc600000006ff */
[----:B------:R-:W-:-:S04]  /*10f60*/  IMAD R2, R12, 0x8, R2 ;  /* 0x000000080c027824 */ /* 0x000fc800078e0202 */
[----:B------:R-:W0:Y:S02]  /*10f70*/  SYNCS.PHASECHK.TRANS64.TRYWAIT P0, [R2+URZ+0x2a840], R3 ;  /* 0x02a84003020075a7 */ /* 0x000e24000800017f */
[----:B0-----:R-:W-:Y:S05]  /*10f80*/  @!P0 BRA `(.L_x_1200) ;  /* 0x0000003000288947 */ /* 0x001fea0003800000 */
.L_x_1261:
        /* <DEDUP_REMOVED lines=11> */
.L_x_1201:
        /* <DEDUP_REMOVED lines=24> */
[----:B------:R-:W-:Y:S02]  /*111c0*/  UIMAD UR11, UR11, 0x60, UR5 ;  /* 0x000000600b0b78a4 */ /* 0x000fe4000f8e0205 */
        /* <DEDUP_REMOVED lines=12> */
.L_x_1262:
        /* <DEDUP_REMOVED lines=13> */
.L_x_1203:
[----:B01----:R-:W2:Y:S01]  /*11360*/  LDL.LU R2, [R1] ;  /* 0x0000000001027983 */ /* 0x003ea20000300800 */
[----:B------:R-:W-:-:S03]  /*11370*/  MOV R10, 0x400 ;  /* 0x00000400000a7802 */ /* 0x000fc60000000f00 */
[----:B------:R-:W3:Y:S01]  /*11380*/  LDL R3, [R1+0x4] ;  /* 0x0000040001037983 */ /* 0x000ee20000100800 */
[----:B------:R-:W0:Y:S01]  /*11390*/  S2R R11, SR_CgaCtaId ;  /* 0x00000000000b7919 */ /* 0x000e220000008800 */
[----:B------:R-:W-:Y:S01]  /*113a0*/  R2UR UR11, R5 ;  /* 0x00000000050b72ca */ /* 0x000fe200000e0000 */
[----:B------:R-:W-:Y:S01]  /*113b0*/  UIADD3 UR4, UP0, UR36, 0x470, URZ ;  /* 0x0000047024047890 */ /* 0x000fe2000ff1e03f */
[----:B------:R-:W-:Y:S02]  /*113c0*/  R2UR UR13, R6 ;  /* 0x00000000060d72ca */ /* 0x000fe400000e0000 */
[----:B------:R-:W-:Y:S02]  /*113d0*/  R2UR UR12, R4 ;  /* 0x00000000040c72ca */ /* 0x000fe400000e0000 */
[----:B0-----:R-:W-:Y:S01]  /*113e0*/  LEA R10, R11, R10, 0x18 ;  /* 0x0000000a0b0a7211 */ /* 0x001fe200078ec0ff */
[----:B------:R-:W-:Y:S01]  /*113f0*/  UMOV UR10, URZ ;  /* 0x0000003f000a7c82 */ /* 0x000fe20008000000 */
[----:B------:R-:W-:Y:S01]  /*11400*/  UMOV UR7, 0x14f00000 ;  /* 0x14f0000000077882 */ /* 0x000fe20000000000 */
[----:B------:R-:W-:Y:S01]  /*11410*/  UMOV UR15, 0x40 ;  /* 0x00000040000f7882 */ /* 0x000fe20000000000 */
[----:B------:R-:W-:-:S02]  /*11420*/  IMAD.MOV.U32 R6, RZ, RZ, R8 ;  /* 0x000000ffff067224 */ /* 0x000fc400078e0008 */
[----:B------:R-:W-:Y:S02]  /*11430*/  IMAD.MOV.U32 R5, RZ, RZ, R7 ;  /* 0x000000ffff057224 */ /* 0x000fe400078e0007 */
[----:B--2---:R-:W-:-:S04]  /*11440*/  IMAD.MOV.U32 R9, RZ, RZ, R2 ;  /* 0x000000ffff097224 */ /* 0x004fc800078e0002 */
[----:B------:R-:W-:-:S05]  /*11450*/  IMAD R2, R9, 0x8, R10 ;  /* 0x0000000809027824 */ /* 0x000fca00078e020a */
[----:B------:R-:W-:Y:S01]  /*11460*/  R2UR UR9, R2 ;  /* 0x00000000020972ca */ /* 0x000fe200000e0000 */
[----:B------:R-:W-:Y:S01]  /*11470*/  IMAD R2, R9, 0x6000, R10 ;  /* 0x0000600009027824 */ /* 0x000fe200078e020a */
[----:B---3--:R-:W-:-:S04]  /*11480*/  R2UR UR5, R3 ;  /* 0x00000000030572ca */ /* 0x008fc800000e0000 */
[----:B------:R-:W-:-:S07]  /*11490*/  R2UR UR6, R2 ;  /* 0x00000000020672ca */ /* 0x000fce00000e0000 */
[----:B------:R-:W-:Y:S02]  /*114a0*/  UIADD3 UR9, UR9, 0x2a850, URZ ;  /* 0x0002a85009097890 */ /* 0x000fe4000fffe03f */
[----:B------:R-:W-:Y:S02]  /*114b0*/  UIMAD UR11, UR11, 0x60, UR5 ;  /* 0x000000600b0b78a4 */ /* 0x000fe4000f8e0205 */
[----:B------:R-:W-:Y:S02]  /*114c0*/  UIADD3.X UR5, URZ, UR37, URZ, UP0, !UPT ;  /* 0x000000253f057290 */ /* 0x000fe400087fe43f */
[----:B------:R-:W-:Y:S02]  /*114d0*/  UIADD3 UR8, UR6, 0x400, URZ ;  /* 0x0000040006087890 */ /* 0x000fe4000fffe03f */
[----:B------:R-:W-:-:S03]  /*114e0*/  UIADD3 UR14, UR6, 0x3400, URZ ;  /* 0x00003400060e7890 */ /* 0x000fc6000fffe03f */
[----:B------:R-:W-:-:S04]  /*114f0*/  UMOV UR6, 0x0 ;  /* 0x0000000000067882 */ /* 0x000fc80000000000 */
[----:B------:R0:W-:Y:S02]  /*11500*/  UTMALDG.4D [UR8], [UR4], desc[UR6] ;  /* 0x00000608040075b4 */ /* 0x0001e40008019000 */
[----:B0-----:R-:W-:Y:S01]  /*11510*/  UMOV UR8, UR14 ;  /* 0x0000000e00087c82 */ /* 0x001fe20008000000 */
[----:B------:R-:W-:Y:S02]  /*11520*/  UMOV UR10, UR15 ;  /* 0x0000000f000a7c82 */ /* 0x000fe40008000000 */
[----:B------:R0:W-:Y:S02]  /*11530*/  UTMALDG.4D [UR8], [UR4], desc[UR6] ;  /* 0x00000608040075b4 */ /* 0x0001e40008019000 */
[----:B0-----:R-:W-:Y:S01]  /*11540*/  NOP ;  /* 0x0000000000007918 */ /* 0x001fe20000000000 */
.L_x_1198:
[----:B------:R-:W-:Y:S05]  /*11550*/  BSYNC B2 ;  /* 0x0000000000027941 */ /* 0x000fea0003800000 */
.L_x_1197:
[----:B------:R-:W2:Y:S04]  /*11560*/  LDL R2, [R1+0x14] ;  /* 0x0000140001027983 */ /* 0x000ea80000100800 */
[----:B------:R0:W-:Y:S04]  /*11570*/  STL [R1], R12 ;  /* 0x0000000c01007387 */ /* 0x0001e80000100800 */
[----:B------:R0:W-:Y:S02]  /*11580*/  STL [R1+0x8], R14 ;  /* 0x0000080e01007387 */ /* 0x0001e40000100800 */
[----:B0-2---:R-:W-:-:S07]  /*11590*/  VIADD R7, R2, 0xfffffffd ;  /* 0xfffffffd02077836 */ /* 0x005fce0000000000 */
.L_x_1196:
[----:B------:R-:W-:Y:S05]  /*115a0*/  BSYNC B1 ;  /* 0x0000000000017941 */ /* 0x000fea0003800000 */
.L_x_1195:
[----:B------:R-:W2:Y:S01]  /*115b0*/  LDL.LU R2, [R1+0x14] ;  /* 0x0000140001027983 */ /* 0x000ea20000300800 */
[----:B------:R-:W-:Y:S01]  /*115c0*/  VIADD R13, R13, 0xfffffffe ;  /* 0xfffffffe0d0d7836 */ /* 0x000fe20000000000 */
[----:B--2---:R-:W-:-:S04]  /*115d0*/  LOP3.LUT R2, RZ, R2, RZ, 0x33, !PT ;  /* 0x00000002ff027212 */ /* 0x004fc800078e33ff */
[----:B------:R-:W-:-:S13]  /*115e0*/  ISETP.NE.AND P0, PT, R13, R2, PT ;  /* 0x000000020d00720c */ /* 0x000fda0003f05270 */
[----:B------:R-:W-:Y:S05]  /*115f0*/  @!P0 BRA `(.L_x_1194) ;  /* 0x0000000c00fc8947 */ /* 0x000fea0003800000 */
[----:B------:R-:W-:-:S07]  /*11600*/  IMAD.MOV.U32 R10, RZ, RZ, R6 ;  /* 0x000000ffff0a7224 */ /* 0x000fce00078e0006 */
.L_x_1218:
        /* <DEDUP_REMOVED lines=32> */
.L_x_1206:
[----:B------:R-:W1:Y:S01]  /*11810*/  S2R R3, SR_CgaCtaId ;  /* 0x0000000000037919 */ /* 0x000e620000008800 */
[----:B------:R-:W-:-:S04]  /*11820*/  MOV R2, 0x400 ;  /* 0x0000040000027802 */ /* 0x000fc80000000f00 */
[----:B-1----:R-:W-:Y:S02]  /*11830*/  LEA R2, R3, R2, 0x18 ;  /* 0x0000000203027211 */ /* 0x002fe400078ec0ff */
[----:B------:R-:W-:-:S03]  /*11840*/  SHF.L.U32 R3, R9, 0x1f, RZ ;  /* 0x0000001f09037819 */ /* 0x000fc600000006ff */
[----:B------:R-:W-:-:S04]  /*11850*/  IMAD R2, R8, 0x8, R2 ;  /* 0x0000000808027824 */ /* 0x000fc800078e0202 */
[----:B------:R-:W1:Y:S02]  /*11860*/  SYNCS.PHASECHK.TRANS64.TRYWAIT P0, [R2+URZ+0x2a840], R3 ;  /* 0x02a84003020075a7 */ /* 0x000e64000800017f */
[----:B-1----:R-:W-:Y:S05]  /*11870*/  @!P0 BRA `(.L_x_1207) ;  /* 0x0000002800148947 */ /* 0x002fea0003800000 */
.L_x_1263:
        /* <DEDUP_REMOVED lines=11> */
.L_x_1208:
[----:B------:R-:W2:Y:S04]  /*11930*/  LDL R15, [R1+0x4] ;  /* 0x00000400010f7983 */ /* 0x000ea80000100800 */
[----:B------:R-:W3:Y:S01]  /*11940*/  LDL.LU R14, [R1+0x8] ;  /* 0x00000800010e7983 */ /* 0x000ee20000300800 */
[----:B-1----:R-:W-:-:S03]  /*11950*/  MOV R3, 0x400 ;  /* 0x0000040000037802 */ /* 0x002fc60000000f00 */
        /* <DEDUP_REMOVED lines=34> */
.L_x_1264:
        /* <DEDUP_REMOVED lines=8> */
.L_x_1210:
[----:B0-----:R-:W2:Y:S01]  /*11c00*/  LDL.LU R2, [R1] ;  /* 0x0000000001027983 */ /* 0x001ea20000300800 */
[----:B------:R-:W-:-:S03]  /*11c10*/  MOV R13, 0x400 ;  /* 0x00000400000d7802 */ /* 0x000fc60000000f00 */
[----:B------:R-:W3:Y:S01]  /*11c20*/  LDL R11, [R1+0x4] ;  /* 0x00000400010b7983 */ /* 0x000ee20000100800 */
[----:B------:R-:W0:Y:S01]  /*11c30*/  S2R R14, SR_CgaCtaId ;  /* 0x00000000000e7919 */ /* 0x000e220000008800 */
[----:B------:R-:W-:Y:S02]  /*11c40*/  R2UR UR11, R5 ;  /* 0x00000000050b72ca */ /* 0x000fe400000e0000 */
[----:B------:R-:W-:Y:S01]  /*11c50*/  R2UR UR9, R3 ;  /* 0x00000000030972ca */ /* 0x000fe200000e0000 */
[----:B------:R-:W-:Y:S01]  /*11c60*/  UIADD3 UR4, UP0, UR36, 0x470, URZ ;  /* 0x0000047024047890 */ /* 0x000fe2000ff1e03f */
[----:B------:R-:W-:Y:S02]  /*11c70*/  R2UR UR13, R6 ;  /* 0x00000000060d72ca */ /* 0x000fe400000e0000 */
[----:B------:R-:W-:Y:S02]  /*11c80*/  R2UR UR12, R4 ;  /* 0x00000000040c72ca */ /* 0x000fe400000e0000 */
[----:B0-----:R-:W-:-:S07]  /*11c90*/  LEA R13, R14, R13, 0x18 ;  /* 0x0000000d0e0d7211 */ /* 0x001fce00078ec0ff */
[----:B------:R-:W-:Y:S01]  /*11ca0*/  UIADD3 UR9, UR9, 0x50, URZ ;  /* 0x0000005009097890 */ /* 0x000fe2000fffe03f */
[----:B------:R-:W-:Y:S01]  /*11cb0*/  UMOV UR10, URZ ;  /* 0x0000003f000a7c82 */ /* 0x000fe20008000000 */
[----:B------:R-:W-:Y:S01]  /*11cc0*/  UMOV UR7, 0x14f00000 ;  /* 0x14f0000000077882 */ /* 0x000fe20000000000 */
[----:B------:R-:W-:Y:S01]  /*11cd0*/  UMOV UR15, 0x40 ;  /* 0x00000040000f7882 */ /* 0x000fe20000000000 */
[----:B------:R-:W-:Y:S02]  /*11ce0*/  IMAD.MOV.U32 R5, RZ, RZ, R12 ;  /* 0x000000ffff057224 */ /* 0x000fe400078e000c */
[----:B------:R-:W-:Y:S02]  /*11cf0*/  IMAD.MOV.U32 R6, RZ, RZ, R10 ;  /* 0x000000ffff067224 */ /* 0x000fe400078e000a */
[----:B--2---:R-:W-:Y:S01]  /*11d00*/  IMAD R2, R2, 0x6000, R13 ;  /* 0x0000600002027824 */ /* 0x004fe200078e020d */
[----:B---3--:R-:W-:-:S04]  /*11d10*/  R2UR UR5, R11 ;  /* 0x000000000b0572ca */ /* 0x008fc800000e0000 */
[----:B------:R-:W-:-:S09]  /*11d20*/  R2UR UR6, R2 ;  /* 0x00000000020672ca */ /* 0x000fd200000e0000 */
[----:B------:R-:W-:-:S04]  /*11d30*/  UIMAD UR11, UR11, 0x60, UR5 ;  /* 0x000000600b0b78a4 */ /* 0x000fc8000f8e0205 */
[----:B------:R-:W-:Y:S02]  /*11d40*/  UIADD3 UR8, UR6, 0x400, URZ ;  /* 0x0000040006087890 */ /* 0x000fe4000fffe03f */
[----:B------:R-:W-:Y:S02]  /*11d50*/  UIADD3.X UR5, URZ, UR37, URZ, UP0, !UPT ;  /* 0x000000253f057290 */ /* 0x000fe400087fe43f */
[----:B------:R-:W-:-:S03]  /*11d60*/  UIADD3 UR14, UR6, 0x3400, URZ ;  /* 0x00003400060e7890 */ /* 0x000fc6000fffe03f */
[----:B------:R-:W-:-:S04]  /*11d70*/  UMOV UR6, 0x0 ;  /* 0x0000000000067882 */ /* 0x000fc80000000000 */
[----:B------:R0:W-:Y:S02]  /*11d80*/  UTMALDG.4D [UR8], [UR4], desc[UR6] ;  /* 0x00000608040075b4 */ /* 0x0001e40008019000 */
[----:B0-----:R-:W-:Y:S01]  /*11d90*/  UMOV UR8, UR14 ;  /* 0x0000000e00087c82 */ /* 0x001fe20008000000 */
[----:B------:R-:W-:Y:S02]  /*11da0*/  UMOV UR10, UR15 ;  /* 0x0000000f000a7c82 */ /* 0x000fe40008000000 */
[----:B------:R0:W-:Y:S02]  /*11db0*/  UTMALDG.4D [UR8], [UR4], desc[UR6] ;  /* 0x00000608040075b4 */ /* 0x0001e40008019000 */
[----:B0-----:R-:W-:Y:S01]  /*11dc0*/  NOP ;  /* 0x0000000000007918 */ /* 0x001fe20000000000 */
.L_x_1205:
[----:B------:R-:W-:Y:S05]  /*11dd0*/  BSYNC B1 ;  /* 0x0000000000017941 */ /* 0x000fea0003800000 */
.L_x_1204:
[----:B------:R-:W-:Y:S01]  /*11de0*/  VIADD R3, R8, 0x1 ;  /* 0x0000000108037836 */ /* 0x000fe20000000000 */
[----:B------:R-:W-:Y:S01]  /*11df0*/  BSSY B1, `(.L_x_1211) ;  /* 0x000007b000017945 */ /* 0x000fe20003800000 */
[----:B------:R-:W-:-:S03]  /*11e00*/  VIADD R13, R7, 0xffffffff ;  /* 0xffffffff070d7836 */ /* 0x000fc60000000000 */
        /* <DEDUP_REMOVED lines=8> */
[----:B------:R-:W-:Y:S01]  /*11e90*/  IMAD.MOV.U32 R12, RZ, RZ, R13 ;  /* 0x000000ffff0c7224 */ /* 0x000fe200078e000d */
        /* <DEDUP_REMOVED lines=20> */
.L_x_1213:
[----:B------:R-:W2:Y:S01]  /*11fe0*/  S2R R3, SR_CgaCtaId ;  /* 0x0000000000037919 */ /* 0x000ea20000008800 */
[----:B------:R-:W-:-:S04]  /*11ff0*/  MOV R2, 0x400 ;  /* 0x0000040000027802 */ /* 0x000fc80000000f00 */
[----:B--2---:R-:W-:Y:S02]  /*12000*/  LEA R2, R3, R2, 0x18 ;  /* 0x0000000203027211 */ /* 0x004fe400078ec0ff */
[----:B------:R-:W-:-:S03]  /*12010*/  SHF.L.U32 R3, R14, 0x1f, RZ ;  /* 0x0000001f0e037819 */ /* 0x000fc600000006ff */
[----:B------:R-:W-:-:S04]  /*12020*/  IMAD R2, R15, 0x8, R2 ;  /* 0x000000080f027824 */ /* 0x000fc800078e0202 */
[----:B------:R-:W2:Y:S02]  /*12030*/  SYNCS.PHASECHK.TRANS64.TRYWAIT P0, [R2+URZ+0x2a840], R3 ;  /* 0x02a84003020075a7 */ /* 0x000ea4000800017f */
[----:B--2---:R-:W-:Y:S05]  /*12040*/  @!P0 BRA `(.L_x_1214) ;  /* 0x0000002000488947 */ /* 0x004fea0003800000 */
.L_x_1265:
        /* <DEDUP_REMOVED lines=11> */
.L_x_1215:
        /* <DEDUP_REMOVED lines=22> */
[----:B------:R-:W-:Y:S02]  /*12260*/  UIMAD UR11, UR11, 0x60, UR5 ;  /* 0x000000600b0b78a4 */ /* 0x000fe4000f8e0205 */
        /* <DEDUP_REMOVED lines=15> */
.L_x_1266:
        /* <DEDUP_REMOVED lines=8> */
.L_x_1217:
[----:B-1----:R-:W2:Y:S01]  /*123e0*/  LDL R3, [R1+0x4] ;  /* 0x0000040001037983 */ /* 0x002ea20000100800 */
[----:B0-----:R-:W-:Y:S01]  /*123f0*/  MOV R9, 0x400 ;  /* 0x0000040000097802 */ /* 0x001fe20000000f00 */
[----:B------:R-:W0:Y:S01]  /*12400*/  S2R R11, SR_CgaCtaId ;  /* 0x00000000000b7919 */ /* 0x000e220000008800 */
[----:B------:R-:W-:Y:S02]  /*12410*/  R2UR UR11, R5 ;  /* 0x00000000050b72ca */ /* 0x000fe400000e0000 */
        /* <DEDUP_REMOVED lines=14> */
[----:B------:R-:W-:Y:S02]  /*12500*/  IMAD.MOV.U32 R5, RZ, RZ, R12 ;  /* 0x000000ffff057224 */ /* 0x000fe400078e000c */
[----:B------:R-:W-:Y:S01]  /*12510*/  IMAD.MOV.U32 R6, RZ, RZ, R10 ;  /* 0x000000ffff067224 */ /* 0x000fe200078e000a */
[----:B--2---:R-:W-:-:S13]  /*12520*/  R2UR UR5, R3 ;  /* 0x00000000030572ca */ /* 0x004fda00000e0000 */
[----:B------:R-:W-:Y:S02]  /*12530*/  UIMAD UR11, UR11, 0x60, UR5 ;  /* 0x000000600b0b78a4 */ /* 0x000fe4000f8e0205 */
[----:B------:R-:W-:-:S09]  /*12540*/  UIADD3.X UR5, URZ, UR37, URZ, UP0, !UPT ;  /* 0x000000253f057290 */ /* 0x000fd200087fe43f */
[----:B------:R0:W-:Y:S02]  /*12550*/  UTMALDG.4D [UR8], [UR4], desc[UR6] ;  /* 0x00000608040075b4 */ /* 0x0001e40008019000 */
[----:B0-----:R-:W-:Y:S01]  /*12560*/  UMOV UR8, UR14 ;  /* 0x0000000e00087c82 */ /* 0x001fe20008000000 */
[----:B------:R-:W-:Y:S02]  /*12570*/  UMOV UR10, UR15 ;  /* 0x0000000f000a7c82 */ /* 0x000fe40008000000 */
[----:B------:R1:W-:Y:S02]  /*12580*/  UTMALDG.4D [UR8], [UR4], desc[UR6] ;  /* 0x00000608040075b4 */ /* 0x0003e40008019000 */
[----:B-1----:R-:W-:Y:S01]  /*12590*/  NOP ;  /* 0x0000000000007918 */ /* 0x002fe20000000000 */
.L_x_1212:
[----:B------:R-:W-:Y:S05]  /*125a0*/  BSYNC B1 ;  /* 0x0000000000017941 */ /* 0x000fea0003800000 */
.L_x_1211:
[----:B------:R-:W2:Y:S01]  /*125b0*/  LDL R2, [R1+0x10] ;  /* 0x0000100001027983 */ /* 0x000ea20000100800 */
[----:B------:R-:W-:Y:S01]  /*125c0*/  VIADD R7, R7, 0xfffffffe ;  /* 0xfffffffe07077836 */ /* 0x000fe20000000000 */
[----:B--2---:R-:W-:-:S13]  /*125d0*/  ISETP.GT.AND P0, PT, R13, R2, PT ;  /* 0x000000020d00720c */ /* 0x004fda0003f04270 */
[----:B------:R-:W-:Y:S05]  /*125e0*/  @P0 BRA `(.L_x_1218) ;  /* 0xfffffff000080947 */ /* 0x000fea000383ffff */
.L_x_1194:
[----:B------:R-:W-:Y:S05]  /*125f0*/  BSYNC B0 ;  /* 0x0000000000007941 */ /* 0x000fea0003800000 */
.L_x_1193:
        /* <DEDUP_REMOVED lines=8> */
[----:B------:R-:W1:Y:S08]  /*12680*/  FLO.U32 R0, UR4 ;  /* 0x0000000400007d00 */ /* 0x000e7000080e0000 */
        /* <DEDUP_REMOVED lines=8> */
.L_x_1220:
[----:B------:R-:W-:Y:S05]  /*12710*/  BSYNC B0 ;  /* 0x0000000000007941 */ /* 0x000fea0003800000 */
.L_x_1219:
        /* <DEDUP_REMOVED lines=11> */
.L_x_1267:
        /* <DEDUP_REMOVED lines=11> */
.L_x_1224:
[----:B-1----:R-:W2:Y:S01]  /*12880*/  LDL R0, [R1] ;  /* 0x0000000001007983 */ /* 0x002ea20000100800 */
[----:B------:R-:W-:-:S03]  /*12890*/  MOV R7, 0x400 ;  /* 0x0000040000077802 */ /* 0x000fc60000000f00 */
[----:B------:R-:W3:Y:S01]  /*128a0*/  LDL.LU R2, [R1+0x4] ;  /* 0x0000040001027983 */ /* 0x000ee20000300800 */
[----:B------:R-:W1:Y:S01]  /*128b0*/  S2R R8, SR_CgaCtaId ;  /* 0x0000000000087919 */ /* 0x000e620000008800 */
[----:B------:R-:W-:Y:S02]  /*128c0*/  R2UR UR11, R5 ;  /* 0x00000000050b72ca */ /* 0x000fe400000e0000 */
[----:B------:R-:W-:Y:S01]  /*128d0*/  R2UR UR9, R3 ;  /* 0x00000000030972ca */ /* 0x000fe200000e0000 */
[----:B------:R-:W-:Y:S01]  /*128e0*/  UIADD3 UR4, UP0, UR36, 0x470, URZ ;  /* 0x0000047024047890 */ /* 0x000fe2000ff1e03f */
[----:B------:R-:W-:Y:S02]  /*128f0*/  R2UR UR12, R4 ;  /* 0x00000000040c72ca */ /* 0x000fe400000e0000 */
[----:B------:R-:W-:Y:S02]  /*12900*/  R2UR UR13, R6 ;  /* 0x00000000060d72ca */ /* 0x000fe400000e0000 */
[----:B-1----:R-:W-:-:S07]  /*12910*/  LEA R7, R8, R7, 0x18 ;  /* 0x0000000708077211 */ /* 0x002fce00078ec0ff */
[----:B------:R-:W-:Y:S01]  /*12920*/  UIADD3 UR9, UR9, 0x2a850, URZ ;  /* 0x0002a85009097890 */ /* 0x000fe2000fffe03f */
[----:B------:R-:W-:Y:S01]  /*12930*/  UMOV UR10, URZ ;  /* 0x0000003f000a7c82 */ /* 0x000fe20008000000 */
        /* <DEDUP_REMOVED lines=15> */
.L_x_1222:
[----:B------:R-:W-:Y:S05]  /*12a30*/  BSYNC B0 ;  /* 0x0000000000007941 */ /* 0x000fea0003800000 */
.L_x_1221:
        /* <DEDUP_REMOVED lines=9> */
.L_x_1178:
[----:B------:R-:W-:Y:S05]  /*12ad0*/  BSYNC B6 ;  /* 0x0000000000067941 */ /* 0x000fea0003800000 */
.L_x_1176:
[----:B------:R-:W-:-:S03]  /*12ae0*/  UMOV UR4, 0xffffffff ;  /* 0xffffffff00047882 */ /* 0x000fc60000000000 */
[----:B------:R-:W-:Y:S05]  /*12af0*/  BRA.DIV UR4, `(.L_x_1225) ;  /* 0x0000001604d87947 */ /* 0x000fea000b800000 */
[----:B------:R2:W3:Y:S04]  /*12b00*/  SHFL.IDX PT, R4, R16, RZ, 0x1f ;  /* 0x00001fff10047589 */ /* 0x0004e800000e0000 */
[----:B------:R-:W4:Y:S02]  /*12b10*/  SHFL.IDX PT, R16, R16, 0x1, 0x1f ;  /* 0x00201f0010107f89 */ /* 0x000f2400000e0000 */
.L_x_1271:
[----:B-1----:R-:W1:Y:S01]  /*12b20*/  S2R R0, SR_TID.X ;  /* 0x0000000000007919 */ /* 0x002e620000002100 */
[----:B------:R-:W-:Y:S01]  /*12b30*/  ULDC UR4, c[0x0][0xc14] ;  /* 0x0003050000047ab9 */ /* 0x000fe20000000800 */
[----:B------:R-:W-:Y:S01]  /*12b40*/  BSSY B0, `(.L_x_1226) ;  /* 0x000000b000007945 */ /* 0x000fe20003800000 */
[----:B------:R-:W-:Y:S01]  /*12b50*/  IMAD.MOV.U32 R17, RZ, RZ, RZ ;  /* 0x000000ffff117224 */ /* 0x000fe200078e00ff */
[----:B-1----:R-:W-:Y:S01]  /*12b60*/  LOP3.LUT R6, R0, 0x1f, RZ, 0xc0, !PT ;  /* 0x0000001f00067812 */ /* 0x002fe200078ec0ff */
[----:B------:R-:W-:-:S03]  /*12b70*/  IMAD.U32 R0, RZ, RZ, UR4 ;  /* 0x00000004ff007e24 */ /* 0x000fc6000f8e00ff */
[C---:B------:R-:W-:Y:S01]  /*12b80*/  ISETP.NE.AND P0, PT, R6.reuse, 0x1f, PT ;  /* 0x0000001f0600780c */ /* 0x040fe20003f05270 */
[----:B------:R-:W-:-:S05]  /*12b90*/  IMAD.IADD R5, R6, 0x1, R19 ;  /* 0x0000000106057824 */ /* 0x000fca00078e0213 */
[----:B------:R-:W-:-:S13]  /*12ba0*/  ISETP.GE.OR P0, PT, R5, R0, !P0 ;  /* 0x000000000500720c */ /* 0x000fda0004706670 */
[----:B------:R-:W-:Y:S05]  /*12bb0*/  @P0 BRA `(.L_x_1227) ;  /* 0x00000000000c0947 */ /* 0x000fea0003800000 */
[----:B------:R-:W1:Y:S02]  /*12bc0*/  LDC.64 R2, c[0x0][0xc58] ;  /* 0x00031600ff027b82 */ /* 0x000e640000000a00 */
[----:B-1----:R-:W-:-:S05]  /*12bd0*/  IMAD.WIDE R2, R5, 0x4, R2 ;  /* 0x0000000405027825 */ /* 0x002fca00078e0202 */
[----:B------:R1:W5:Y:S02]  /*12be0*/  LDG.E R17, desc[UR60][R2.64] ;  /* 0x0000003c02117981 */ /* 0x000364000c1e1900 */
.L_x_1227:
[----:B------:R-:W-:Y:S05]  /*12bf0*/  BSYNC B0 ;  /* 0x0000000000007941 */ /* 0x000fea0003800000 */
.L_x_1226:
[----:B------:R-:W-:-:S03]  /*12c00*/  UMOV UR4, 0xffffffff ;  /* 0xffffffff00047882 */ /* 0x000fc60000000000 */
[----:B------:R-:W-:Y:S05]  /*12c10*/  BRA.DIV UR4, `(.L_x_1228) ;  /* 0x0000001604dc7947 */ /* 0x000fea000b800000 */
[----:B0----5:R-:W0:Y:S01]  /*12c20*/  SHFL.UP PT, R14, R17, 0x1, RZ ;  /* 0x04200000110e7989 */ /* 0x021e2200000e00ff */
[C---:B------:R-:W-:Y:S02]  /*12c30*/  ISETP.NE.AND P0, PT, R6.reuse, RZ, PT ;  /* 0x000000ff0600720c */ /* 0x040fe40003f05270 */
[----:B------:R-:W-:Y:S02]  /*12c40*/  ISETP.GE.U32.AND P1, PT, R6, 0x2, PT ;  /* 0x000000020600780c */ /* 0x000fe40003f26070 */
[----:B0-----:R-:W-:Y:S02]  /*12c50*/  SEL R14, R14, RZ, P0 ;  /* 0x000000ff0e0e7207 */ /* 0x001fe40000000000 */
[----:B------:R-:W-:-:S03]  /*12c60*/  ISETP.GE.U32.AND P0, PT, R6, 0x4, PT ;  /* 0x000000040600780c */ /* 0x000fc60003f06070 */
[----:B------:R-:W-:-:S05]  /*12c70*/  IMAD.IADD R13, R17, 0x1, R14 ;  /* 0x00000001110d7824 */ /* 0x000fca00078e020e */
[----:B------:R-:W1:Y:S02]  /*12c80*/  SHFL.UP PT, R14, R13, 0x2, RZ ;  /* 0x044000000d0e7989 */ /* 0x000e6400000e00ff */
        /* <DEDUP_REMOVED lines=14> */
.L_x_1279:
[----:B------:R-:W-:Y:S02]  /*12d70*/  ULDC UR4, c[0x0][0xc10] ;  /* 0x0003040000047ab9 */ /* 0x000fe40000000800 */
[----:B------:R-:W-:-:S04]  /*12d80*/  IMAD.U32 R5, RZ, RZ, UR4 ;  /* 0x00000004ff057e24 */ /* 0x000fc8000f8e00ff */
[----:B-1----:R-:W-:-:S04]  /*12d90*/  IMAD R3, R14, R5, RZ ;  /* 0x000000050e037224 */ /* 0x002fc800078e02ff */
[----:B--2-4-:R-:W-:-:S05]  /*12da0*/  IMAD.IADD R16, R16, 0x1, R3 ;  /* 0x0000000110107824 */ /* 0x014fca00078e0203 */
[----:B---3--:R-:W-:-:S13]  /*12db0*/  ISETP.GT.AND P0, PT, R16, R4, PT ;  /* 0x000000041000720c */ /* 0x008fda0003f04270 */
[----:B------:R-:W-:Y:S05]  /*12dc0*/  @P0 BRA `(.L_x_1229) ;  /* 0x0000000000b40947 */ /* 0x000fea0003800000 */
[----:B------:R-:W1:Y:S02]  /*12dd0*/  LDC R0, c[0x0][0xc14] ;  /* 0x00030500ff007b82 */ /* 0x000e640000000800 */
.L_x_1234:
        /* <DEDUP_REMOVED lines=11> */
[----:B------:R-:W0:Y:S02]  /*12e90*/  LDC.64 R2, c[0x0][0xc58] ;  /* 0x00031600ff027b82 */ /* 0x000e240000000a00 */
[----:B0-----:R-:W-:-:S05]  /*12ea0*/  IMAD.WIDE R2, R5, 0x4, R2 ;  /* 0x0000000405027825 */ /* 0x001fca00078e0202 */
[----:B------:R0:W5:Y:S02]  /*12eb0*/  LDG.E R17, desc[UR60][R2.64] ;  /* 0x0000003c02117981 */ /* 0x000164000c1e1900 */
.L_x_1232:
[----:B------:R-:W-:Y:S05]  /*12ec0*/  BSYNC B0 ;  /* 0x0000000000007941 */ /* 0x000fea0003800000 */
.L_x_1231:
        /* <DEDUP_REMOVED lines=23> */
.L_x_1287:
[----:B------:R-:W-:Y:S02]  /*13040*/  ULDC UR4, c[0x0][0xc10] ;  /* 0x0003040000047ab9 */ /* 0x000fe40000000800 */
[----:B------:R-:W-:-:S04]  /*13050*/  IMAD.U32 R5, RZ, RZ, UR4 ;  /* 0x00000004ff057e24 */ /* 0x000fc8000f8e00ff */
[----:B-1----:R-:W-:-:S04]  /*13060*/  IMAD R3, R14, R5, RZ ;  /* 0x000000050e037224 */ /* 0x002fc800078e02ff */
[----:B------:R-:W-:-:S05]  /*13070*/  IMAD.IADD R16, R3, 0x1, R16 ;  /* 0x0000000103107824 */ /* 0x000fca00078e0210 */
[----:B------:R-:W-:-:S13]  /*13080*/  ISETP.GT.AND P0, PT, R16, R4, PT ;  /* 0x000000041000720c */ /* 0x000fda0003f04270 */
[----:B------:R-:W-:Y:S05]  /*13090*/  @!P0 BRA `(.L_x_1234) ;  /* 0xfffffffc00508947 */ /* 0x000fea000383ffff */
.L_x_1229:
        /* <DEDUP_REMOVED lines=8> */
.L_x_1291:
[----:B------:R-:W-:Y:S01]  /*13120*/  ISETP.NE.AND P0, PT, R3, RZ, PT ;  /* 0x000000ff0300720c */ /* 0x000fe20003f05270 */
[----:B------:R-:W-:-:S12]  /*13130*/  IMAD.MOV.U32 R7, RZ, RZ, RZ ;  /* 0x000000ffff077224 */ /* 0x000fd800078e00ff */
[----:B------:R-:W-:Y:S05]  /*13140*/  @!P0 BRA `(.L_x_1236) ;  /* 0x0000000000108947 */ /* 0x000fea0003800000 */
[----:B------:R-:W-:Y:S01]  /*13150*/  UMOV UR4, 0xffffffff ;  /* 0xffffffff00047882 */ /* 0x000fe20000000000 */
[----:B------:R-:W-:Y:S02]  /*13160*/  VIADD R12, R6, 0xffffffff ;  /* 0xffffffff060c7836 */ /* 0x000fe40000000000 */
[----:B------:R-:W-:Y:S05]  /*13170*/  BRA.DIV UR4, `(.L_x_1237) ;  /* 0x0000001a046c7947 */ /* 0x000fea000b800000 */
[----:B------:R3:W4:Y:S02]  /*13180*/  SHFL.IDX PT, R7, R2, R12, 0x1f ;  /* 0x00001f0c02077589 */ /* 0x00072400000e0000 */
.L_x_1236:
[----:B0--3--:R-:W0:Y:S01]  /*13190*/  LDC.64 R2, c[0x0][0xc68] ;  /* 0x00031a00ff027b82 */ /* 0x009e220000000a00 */
[----:B------:R-:W-:-:S04]  /*131a0*/  IMAD.IADD R19, R6, 0x1, R19 ;  /* 0x0000000106137824 */ /* 0x000fc800078e0213 */
[----:B0-----:R-:W-:-:S05]  /*131b0*/  IMAD.WIDE R2, R19, 0x4, R2 ;  /* 0x0000000413027825 */ /* 0x001fca00078e0202 */
[----:B------:R0:W1:Y:S01]  /*131c0*/  LDG.E R8, desc[UR60][R2.64] ;  /* 0x0000003c02087981 */ /* 0x000062000c1e1900 */
[----:B----4-:R-:W-:-:S04]  /*131d0*/  IMAD R16, R7, R5, R16 ;  /* 0x0000000507107224 */ /* 0x010fc800078e0210 */
[----:B------:R-:W-:Y:S02]  /*131e0*/  IMAD.IADD R7, R4, 0x1, -R16 ;  /* 0x0000000104077824 */ /* 0x000fe400078e0a10 */
[----:B0-----:R-:W-:Y:S02]  /*131f0*/  IMAD.MOV.U32 R2, RZ, RZ, RZ ;  /* 0x000000ffff027224 */ /* 0x001fe400078e00ff */
[----:B-12---:R-:W-:-:S05]  /*13200*/  IMAD R6, R17, R8, RZ ;  /* 0x0000000811067224 */ /* 0x006fca00078e02ff */
[-C--:B------:R-:W-:Y:S02]  /*13210*/  IABS R9, R6.reuse ;  /* 0x0000000600097213 */ /* 0x080fe40000000000 */
[----:B------:R-:W-:Y:S02]  /*13220*/  IABS R4, R6 ;  /* 0x0000000600047213 */ /* 0x000fe40000000000 */
[----:B------:R-:W0:Y:S03]  /*13230*/  I2F.RP R10, R9 ;  /* 0x00000009000a7306 */ /* 0x000e260000209400 */
[----:B------:R-:W-:-:S05]  /*13240*/  IMAD.MOV R4, RZ, RZ, -R4 ;  /* 0x000000ffff047224 */ /* 0x000fca00078e0a04 */
[----:B0-----:R-:W0:Y:S02]  /*13250*/  MUFU.RCP R10, R10 ;  /* 0x0000000a000a7308 */ /* 0x001e240000001000 */
[----:B0-----:R-:W-:-:S06]  /*13260*/  VIADD R11, R10, 0xffffffe ;  /* 0x0ffffffe0a0b7836 */ /* 0x001fcc0000000000 */
[----:B------:R-:W0:Y:S02]  /*13270*/  F2I.FTZ.U32.TRUNC.NTZ R3, R11 ;  /* 0x0000000b00037305 */ /* 0x000e24000021f000 */
[----:B0-----:R-:W-:-:S04]  /*13280*/  IMAD.MOV R12, RZ, RZ, -R3 ;  /* 0x000000ffff0c7224 */ /* 0x001fc800078e0a03 */
[----:B------:R-:W-:-:S04]  /*13290*/  IMAD R13, R12, R9, RZ ;  /* 0x000000090c0d7224 */ /* 0x000fc800078e02ff */
[----:B------:R-:W-:Y:S01]  /*132a0*/  IMAD.HI.U32 R2, R3, R13, R2 ;  /* 0x0000000d03027227 */ /* 0x000fe200078e0002 */
        /* <DEDUP_REMOVED lines=9> */
[----:B------:R-:W-:-:S03]  /*13340*/  ISETP.GE.AND P0, PT, R3, RZ, PT ;  /* 0x000000ff0300720c */ /* 0x000fc60003f06270 */
[----:B------:R-:W-:-:S10]  /*13350*/  IMAD.MOV.U32 R9, RZ, RZ, R2 ;  /* 0x000000ffff097224 */ /* 0x000fd400078e0002 */
[----:B------:R-:W-:Y:S01]  /*13360*/  @!P0 IMAD.MOV R9, RZ, RZ, -R9 ;  /* 0x000000ffff098224 */ /* 0x000fe200078e0a09 */
[----:B------:R-:W-:-:S13]  /*13370*/  ISETP.NE.AND P0, PT, R6, RZ, PT ;  /* 0x000000ff0600720c */ /* 0x000fda0003f05270 */
[----:B------:R-:W-:-:S05]  /*13380*/  @!P0 LOP3.LUT R9, RZ, R6, RZ, 0x33, !PT ;  /* 0x00000006ff098212 */ /* 0x000fca00078e33ff */
[----:B------:R-:W-:Y:S02]  /*13390*/  IMAD R4, R8, R9, RZ ;  /* 0x0000000908047224 */ /* 0x000fe400078e02ff */
[----:B------:R-:W-:Y:S02]  /*133a0*/  IMAD.MOV R9, RZ, RZ, -R9 ;  /* 0x000000ffff097224 */ /* 0x000fe400078e0a09 */
[----:B------:R-:W-:Y:S02]  /*133b0*/  IMAD.MOV R2, RZ, RZ, -R4 ;  /* 0x000000ffff027224 */ /* 0x000fe400078e0a04 */
[----:B------:R-:W-:-:S03]  /*133c0*/  IMAD R7, R6, R9, R7 ;  /* 0x0000000906077224 */ /* 0x000fc600078e0207 */
[----:B------:R-:W-:Y:S01]  /*133d0*/  VIADDMNMX R8, R2, R5, R8, PT ;  /* 0x0000000502087246 */ /* 0x000fe20003800108 */
[----:B------:R-:W-:-:S03]  /*133e0*/  IMAD.IADD R4, R7, 0x1, R4 ;  /* 0x0000000107047824 */ /* 0x000fc600078e0204 */
[----:B------:R-:W-:-:S04]  /*133f0*/  IABS R5, R8 ;  /* 0x0000000800057213 */ /* 0x000fc80000000000 */
[----:B------:R-:W0:Y:S08]  /*13400*/  I2F.RP R10, R5 ;  /* 0x00000005000a7306 */ /* 0x000e300000209400 */
[----:B0-----:R-:W0:Y:S02]  /*13410*/  MUFU.RCP R10, R10 ;  /* 0x0000000a000a7308 */ /* 0x001e240000001000 */
[----:B0-----:R-:W-:-:S06]  /*13420*/  VIADD R2, R10, 0xffffffe ;  /* 0x0ffffffe0a027836 */ /* 0x001fcc0000000000 */
[----:B------:R0:W1:Y:S02]  /*13430*/  F2I.FTZ.U32.TRUNC.NTZ R3, R2 ;  /* 0x0000000200037305 */ /* 0x000064000021f000 */
[----:B0-----:R-:W-:Y:S02]  /*13440*/  IMAD.MOV.U32 R2, RZ, RZ, RZ ;  /* 0x000000ffff027224 */ /* 0x001fe400078e00ff */
[----:B-1----:R-:W-:-:S04]  /*13450*/  IMAD.MOV R6, RZ, RZ, -R3 ;  /* 0x000000ffff067224 */ /* 0x002fc800078e0a03 */
[----:B------:R-:W-:Y:S01]  /*13460*/  IMAD R9, R6, R5, RZ ;  /* 0x0000000506097224 */ /* 0x000fe200078e02ff */
[----:B------:R-:W-:-:S03]  /*13470*/  IABS R6, R7 ;  /* 0x0000000700067213 */ /* 0x000fc60000000000 */
[----:B------:R-:W-:Y:S01]  /*13480*/  IMAD.HI.U32 R3, R3, R9, R2 ;  /* 0x0000000903037227 */ /* 0x000fe200078e0002 */
[----:B------:R-:W-:-:S05]  /*13490*/  IABS R9, R8 ;  /* 0x0000000800097213 */ /* 0x000fca0000000000 */
        /* <DEDUP_REMOVED lines=12> */
[----:B------:R-:W-:Y:S01]  /*13560*/  @!P0 LOP3.LUT R3, RZ, R8, RZ, 0x33, !PT ;  /* 0x00000008ff038212 */ /* 0x000fe200078e33ff */
[----:B------:R-:W-:-:S03]  /*13570*/  IMAD.MOV R8, RZ, RZ, -R8 ;  /* 0x000000ffff087224 */ /* 0x000fc600078e0a08 */
[----:B------:R-:W-:Y:S01]  /*13580*/  LOP3.LUT R2, RZ, R3, RZ, 0x33, !PT ;  /* 0x00000003ff027212 */ /* 0x000fe200078e33ff */
[----:B------:R-:W-:-:S04]  /*13590*/  IMAD R18, R3, R8, R4 ;  /* 0x0000000803127224 */ /* 0x000fc800078e0204 */
[----:B------:R-:W-:Y:S01]  /*135a0*/  IMAD.IADD R17, R17, 0x1, R2 ;  /* 0x0000000111117824 */ /* 0x000fe200078e0202 */
[----:B------:R-:W-:Y:S06]  /*135b0*/  BRA `(.L_x_1238) ;  /* 0x00000000001c7947 */ /* 0x000fec0003800000 */
.L_x_1230:
[----:B------:R-:W-:Y:S01]  /*135c0*/  UMOV UR4, URZ ;  /* 0x0000003f00047c82 */ /* 0x000fe20008000000 */
[----:B------:R-:W-:Y:S01]  /*135d0*/  UMOV UR5, URZ ;  /* 0x0000003f00057c82 */ /* 0x000fe20008000000 */
[----:B------:R-:W-:Y:S01]  /*135e0*/  ULDC UR6, c[0x0][0xc14] ;  /* 0x0003050000067ab9 */ /* 0x000fe20000000800 */
[----:B------:R-:W-:Y:S02]  /*135f0*/  IMAD.MOV.U32 R16, RZ, RZ, R4 ;  /* 0x000000ffff107224 */ /* 0x000fe400078e0004 */
[----:B------:R-:W-:Y:S02]  /*13600*/  IMAD.U32 R17, RZ, RZ, UR4 ;  /* 0x00000004ff117e24 */ /* 0x000fe4000f8e00ff */
[----:B------:R-:W-:Y:S02]  /*13610*/  IMAD.U32 R18, RZ, RZ, UR5 ;  /* 0x00000005ff127e24 */ /* 0x000fe4000f8e00ff */
[----:B------:R-:W-:-:S07]  /*13620*/  IMAD.U32 R19, RZ, RZ, UR6 ;  /* 0x00000006ff137e24 */ /* 0x000fce000f8e00ff */
.L_x_1238:
        /* <DEDUP_REMOVED lines=12> */
.L_x_1164:
[----:B-1----:R-:W3:Y:S01]  /*136f0*/  LDL.LU R0, [R1+0x18] ;  /* 0x0000180001007983 */ /* 0x002ee20000300800 */
[----:B------:R-:W-:Y:S01]  /*13700*/  BSSY B0, `(.L_x_1240) ;  /* 0x000000b000007945 */ /* 0x000fe20003800000 */
[----:B------:R-:W1:Y:S01]  /*13710*/  S2R R5, SR_CgaCtaId ;  /* 0x0000000000057919 */ /* 0x000e620000008800 */
[----:B---3--:R-:W-:-:S05]  /*13720*/  VIADD R0, R0, 0x1 ;  /* 0x0000000100007836 */ /* 0x008fca0000000000 */
[----:B--2---:R-:W-:-:S04]  /*13730*/  LEA.HI R2, R0, R0, RZ, 0x1 ;  /* 0x0000000000027211 */ /* 0x004fc800078f08ff */
[----:B------:R-:W-:-:S05]  /*13740*/  LOP3.LUT R3, R2, 0xfffffffe, RZ, 0xc0, !PT ;  /* 0xfffffffe02037812 */ /* 0x000fca00078ec0ff */
[----:B------:R-:W-:Y:S01]  /*13750*/  IMAD.IADD R3, R0, 0x1, -R3 ;  /* 0x0000000100037824 */ /* 0x000fe200078e0a03 */
[----:B------:R-:W-:-:S04]  /*13760*/  MOV R0, 0x400 ;  /* 0x0000040000007802 */ /* 0x000fc80000000f00 */
[----:B-1----:R-:W-:Y:S02]  /*13770*/  LEA R0, R5, R0, 0x18 ;  /* 0x0000000005007211 */ /* 0x002fe400078ec0ff */
[----:B------:R-:W-:-:S04]  /*13780*/  SHF.L.U32 R3, R3, 0x1f, RZ ;  /* 0x0000001f03037819 */ /* 0x000fc800000006ff */
[----:B------:R-:W1:Y:S02]  /*13790*/  SYNCS.PHASECHK.TRANS64.TRYWAIT P0, [R0+URZ+0x2a820], R3 ;  /* 0x02a82003000075a7 */ /* 0x000e64000800017f */
[----:B-1----:R-:W-:Y:S05]  /*137a0*/  @!P0 BRA `(.L_x_1241) ;  /* 0x0000001400088947 */ /* 0x002fea0003800000 */
.L_x_1294:
[----:B------:R-:W-:Y:S05]  /*137b0*/  BSYNC B0 ;  /* 0x0000000000007941 */ /* 0x000fea0003800000 */
.L_x_1240:
[----:B------:R-:W-:-:S03]  /*137c0*/  UMOV UR4, 0xffffffff ;  /* 0xffffffff00047882 */ /* 0x000fc60000000000 */
[----:B------:R-:W-:Y:S05]  /*137d0*/  BRA.DIV UR4, `(.L_x_1242) ;  /* 0x0000001604107947 */ /* 0x000fea000b800000 */
[----:B------:R-:W2:Y:S02]  /*137e0*/  S2R R2, SR_TID.X ;  /* 0x0000000000027919 */ /* 0x000ea40000002100 */
[----:B--2---:R-:W-:-:S04]  /*137f0*/  SHF.R.U32.HI R2, RZ, 0x5, R2 ;  /* 0x00000005ff027819 */ /* 0x004fc80000011602 */
[----:B------:R-:W-:-:S05]  /*13800*/  LOP3.LUT R2, R2, 0x3, RZ, 0xc0, !PT ;  /* 0x0000000302027812 */ /* 0x000fca00078ec0ff */
[----:B------:R2:W3:Y:S02]  /*13810*/  SHFL.IDX PT, R14, R2, RZ, 0x1f ;  /* 0x00001fff020e7589 */ /* 0x0004e400000e0000 */
.L_x_1297:
[----:B---3--:R-:W-:Y:S01]  /*13820*/  ISETP.NE.AND P0, PT, R14, RZ, PT ;  /* 0x000000ff0e00720c */ /* 0x008fe20003f05270 */
[----:B------:R-:W-:-:S12]  /*13830*/  BSSY B0, `(.L_x_1243) ;  /* 0x0000027000007945 */ /* 0x000fd80003800000 */
[----:B------:R-:W-:Y:S05]  /*13840*/  @P0 BRA `(.L_x_1244) ;  /* 0x0000000000940947 */ /* 0x000fea0003800000 */
[----:B------:R-:W-:-:S03]  /*13850*/  UMOV UR4, 0xffffffff ;  /* 0xffffffff00047882 */ /* 0x000fc60000000000 */
[----:B------:R-:W-:Y:S05]  /*13860*/  BRA.DIV UR4, `(.L_x_1245) ;  /* 0x0000001604207947 */ /* 0x000fea000b800000 */
[----:B------:R-:W-:-:S13]  /*13870*/  ELECT P6, URZ, PT ;  /* 0x00000000003f782f */ /* 0x000fda00038c0000 */
.L_x_1300:
[----:B------:R-:W-:Y:S05]  /*13880*/  @!P6 BRA `(.L_x_1244) ;  /* 0x000000000084e947 */ /* 0x000fea0003800000 */
[----:B--2---:R-:W2:Y:S02]  /*13890*/  LDL.LU R2, [R1+0x20] ;  /* 0x0000200001027983 */ /* 0x004ea40000300800 */
[----:B--2---:R-:W-:-:S04]  /*138a0*/  LOP3.LUT R2, R2, 0x2, RZ, 0xfc, !PT ;  /* 0x0000000202027812 */ /* 0x004fc800078efcff */
[----:B------:R-:W-:-:S13]  /*138b0*/  ISETP.NE.AND P2, PT, R2, 0x3, PT ;  /* 0x000000030200780c */ /* 0x000fda0003f45270 */
[----:B------:R-:W-:Y:S05]  /*138c0*/  @!P2 BRA `(.L_x_1246) ;  /* 0x000000000004a947 */ /* 0x000fea0003800000 */
[----:B------:R-:W-:Y:S01]  /*138d0*/  BPT.TRAP 0x1 ;  /* 0x000000040000795c */ /* 0x000fe20000300000 */
.L_x_1246:
[----:B-1----:R-:W2:Y:S04]  /*138e0*/  LDL R3, [R1] ;  /* 0x0000000001037983 */ /* 0x002ea80000100800 */
[----:B------:R-:W3:Y:S01]  /*138f0*/  LDL.LU R7, [R1+0x8] ;  /* 0x0000080001077983 */ /* 0x000ee20000300800 */
[----:B------:R-:W-:-:S04]  /*13900*/  VIADD R2, R0, 0x2a840 ;  /* 0x0002a84000027836 */ /* 0x000fc80000000000 */
[C---:B--2---:R-:W-:Y:S02]  /*13910*/  IMAD R6, R3.reuse, 0x8, R2 ;  /* 0x0000000803067824 */ /* 0x044fe400078e0202 */
[----:B------:R-:W-:Y:S01]  /*13920*/  VIADD R3, R3, 0x1 ;  /* 0x0000000103037836 */ /* 0x000fe20000000000 */
[----:B---3--:R-:W-:-:S04]  /*13930*/  SHF.L.U32 R5, R7, 0x1f, RZ ;  /* 0x0000001f07057819 */ /* 0x008fc800000006ff */
[C---:B------:R-:W-:Y:S01]  /*13940*/  ISETP.NE.AND P1, PT, R3.reuse, 0x2, PT ;  /* 0x000000020300780c */ /* 0x040fe20003f25270 */
[----:B------:R-:W1:Y:S03]  /*13950*/  SYNCS.PHASECHK.TRANS64.TRYWAIT P0, [R6+URZ], R5 ;  /* 0x00000005060075a7 */ /* 0x000e66000800017f */
[----:B------:R-:W-:Y:S02]  /*13960*/  SEL R4, RZ, 0x1, P1 ;  /* 0x00000001ff047807 */ /* 0x000fe40000800000 */
[----:B------:R-:W-:Y:S02]  /*13970*/  SEL R3, R3, RZ, P1 ;  /* 0x000000ff03037207 */ /* 0x000fe40000800000 */
[----:B------:R-:W-:-:S03]  /*13980*/  LOP3.LUT R4, R7, R4, RZ, 0x3c, !PT ;  /* 0x0000000407047212 */ /* 0x000fc600078e3cff */
[----:B------:R-:W-:Y:S01]  /*13990*/  IMAD R7, R3, 0x8, R2 ;  /* 0x0000000803077824 */ /* 0x000fe200078e0202 */
[----:B------:R-:W-:Y:S01]  /*139a0*/  SHF.L.U32 R2, R4, 0x1f, RZ ;  /* 0x0000001f04027819 */ /* 0x000fe200000006ff */
[----:B-1----:R-:W-:Y:S06]  /*139b0*/  @!P0 BRA `(.L_x_1247) ;  /* 0x0000001000ec8947 */ /* 0x002fec0003800000 */
.L_x_1301:
[----:B------:R-:W2:Y:S02]  /*139c0*/  SYNCS.PHASECHK.TRANS64.TRYWAIT P0, [R7+URZ], R2 ;  /* 0x00000002070075a7 */ /* 0x000ea4000800017f */
[----:B--2---:R-:W-:Y:S05]  /*139d0*/  @!P0 BRA `(.L_x_1248) ;  /* 0x0000001000f88947 */ /* 0x004fea0003800000 */
.L_x_1302:
[----:B------:R-:W-:Y:S05]  /*139e0*/  @!P2 BRA `(.L_x_1249) ;  /* 0x000000000004a947 */ /* 0x000fea0003800000 */
[----:B------:R-:W-:Y:S01]  /*139f0*/  BPT.TRAP 0x1 ;  /* 0x000000040000795c */ /* 0x000fe20000300000 */
.L_x_1249:
[----:B------:R-:W3:Y:S01]  /*13a00*/  LDL.LU R4, [R1] ;  /* 0x0000000001047983 */ /* 0x000ee20000300800 */
[----:B------:R-:W-:-:S04]  /*13a10*/  VIADD R0, R0, 0x2a860 ;  /* 0x0002a86000007836 */ /* 0x000fc80000000000 */
[----:B---3--:R-:W-:-:S04]  /*13a20*/  IMAD R4, R4, 0x8, R0 ;  /* 0x0000000804047824 */ /* 0x008fc800078e0200 */
[----:B------:R-:W3:Y:S02]  /*13a30*/  SYNCS.PHASECHK.TRANS64.TRYWAIT P0, [R4+URZ], R5 ;  /* 0x00000005040075a7 */ /* 0x000ee4000800017f */
[----:B---3--:R-:W-:Y:S05]  /*13a40*/  @!P0 BRA `(.L_x_1250) ;  /* 0x0000001000f08947 */ /* 0x008fea0003800000 */
.L_x_1303:
[----:B------:R-:W-:-:S07]  /*13a50*/  IMAD R3, R3, 0x8, R0 ;  /* 0x0000000803037824 */ /* 0x000fce00078e0200 */
.L_x_1251:
[----:B----4-:R4:W0:Y:S02]  /*13a60*/  SYNCS.PHASECHK.TRANS64.TRYWAIT P0, [R3+URZ], R2 ;  /* 0x00000002030075a7 */ /* 0x010824000800017f */
[----:B0-----:R-:W-:Y:S05]  /*13a70*/  @!P0 NANOSLEEP.SYNCS 0x989680 ;  /* 0x009896800000895d */ /* 0x001fea0003900000 */
[----:B------:R-:W0:Y:S02]  /*13a80*/  @!P0 SYNCS.PHASECHK.TRANS64 P0, [R3+URZ], R2 ;  /* 0x00000002030085a7 */ /* 0x000e24000800007f */
[----:B0-----:R-:W-:Y:S05]  /*13a90*/  @!P0 BRA `(.L_x_1251) ;  /* 0xfffffffc00f08947 */ /* 0x001fea000383ffff */
.L_x_1244:
[----:B------:R-:W-:Y:S05]  /*13aa0*/  BSYNC B0 ;  /* 0x0000000000007941 */ /* 0x000fea0003800000 */
.L_x_1243:
[----:B------:R-:W-:Y:S05]  /*13ab0*/  EXIT ;  /* 0x000000000000794d */ /* 0x000fea0003800000 */
.L_x_1068:
[----:B0-----:R-:W-:-:S04]  /*13ac0*/  IMAD.U32 R3, RZ, RZ, UR38 ;  /* 0x00000026ff037e24 */ /* 0x001fc8000f8e00ff */
[----:B------:R0:W1:Y:S03]  /*13ad0*/  SYNCS.PHASECHK.TRANS64.TRYWAIT P1, [R3+URZ+0x2a800], R0 ;  /* 0x02a80000030075a7 */ /* 0x000066000802017f */
[----:B-1----:R-:W-:Y:S05]  /*13ae0*/  @!P1 NANOSLEEP.SYNCS 0x989680 ;  /* 0x009896800000995d */ /* 0x002fea0003900000 */
[----:B------:R-:W1:Y:S02]  /*13af0*/  @!P1 SYNCS.PHASECHK.TRANS64 P1, [R3+URZ+0x2a800], R0 ;  /* 0x02a80000030095a7 */ /* 0x000e64000802007f */
[----:B-1----:R-:W-:Y:S05]  /*13b00*/  @!P1 BRA `(.L_x_1068) ;  /* 0xfffffffc00ec9947 */ /* 0x002fea000383ffff */
[----:B------:R-:W-:Y:S05]  /*13b10*/  BRA `(.L_x_1252) ;  /* 0xfffffedc006c7947 */ /* 0x000fea000383ffff */
.L_x_1072:
[----:B-1----:R1:W3:Y:S02]  /*13b20*/  SYNCS.PHASECHK.TRANS64.TRYWAIT P1, [R3+URZ+0x2a830], R0 ;  /* 0x02a83000030075a7 */ /* 0x0022e4000802017f */
[----:B---3--:R-:W-:Y:S05]  /*13b30*/  @!P1 NANOSLEEP.SYNCS 0x989680 ;  /* 0x009896800000995d */ /* 0x008fea0003900000 */
[----:B------:R-:W3:Y:S02]  /*13b40*/  @!P1 SYNCS.PHASECHK.TRANS64 P1, [R3+URZ+0x2a830], R0 ;  /* 0x02a83000030095a7 */ /* 0x000ee4000802007f */
[----:B---3--:R-:W-:Y:S05]  /*13b50*/  @!P1 BRA `(.L_x_1072) ;  /* 0xfffffffc00f09947 */ /* 0x008fea000383ffff */
[----:B------:R-:W-:Y:S05]  /*13b60*/  BRA `(.L_x_1071) ;  /* 0xfffffedc00a07947 */ /* 0x000fea000383ffff */
.L_x_1088:
[----:B-1----:R-:W-:-:S04]  /*13b70*/  IMAD.U32 R89, RZ, RZ, UR5 ;  /* 0x00000005ff597e24 */ /* 0x002fc8000f8e00ff */
[----:B------:R1:W2:Y:S03]  /*13b80*/  SYNCS.PHASECHK.TRANS64.TRYWAIT P1, [R89+URZ+0x2a830], R10 ;  /* 0x02a8300a590075a7 */ /* 0x0002a6000802017f */
[----:B--2---:R-:W-:Y:S05]  /*13b90*/  @!P1 NANOSLEEP.SYNCS 0x989680 ;  /* 0x009896800000995d */ /* 0x004fea0003900000 */
[----:B------:R-:W2:Y:S02]  /*13ba0*/  @!P1 SYNCS.PHASECHK.TRANS64 P1, [R89+URZ+0x2a830], R10 ;  /* 0x02a8300a590095a7 */ /* 0x000ea4000802007f */
[----:B--2---:R-:W-:Y:S05]  /*13bb0*/  @!P1 BRA `(.L_x_1088) ;  /* 0xfffffffc00ec9947 */ /* 0x004fea000383ffff */
[----:B------:R-:W-:Y:S05]  /*13bc0*/  BRA `(.L_x_1087) ;  /* 0xffffff0800247947 */ /* 0x000fea000383ffff */
.L_x_1092:
[----:B--2---:R-:W-:-:S04]  /*13bd0*/  IMAD.U32 R175, RZ, RZ, UR11 ;  /* 0x0000000bffaf7e24 */ /* 0x004fc8000f8e00ff */
[----:B------:R2:W3:Y:S03]  /*13be0*/  SYNCS.PHASECHK.TRANS64.TRYWAIT P1, [R175+URZ+0x2a850], R0 ;  /* 0x02a85000af0075a7 */ /* 0x0004e6000802017f */
[----:B---3--:R-:W-:Y:S05]  /*13bf0*/  @!P1 NANOSLEEP.SYNCS 0x989680 ;  /* 0x009896800000995d */ /* 0x008fea0003900000 */
[----:B------:R-:W3:Y:S02]  /*13c00*/  @!P1 SYNCS.PHASECHK.TRANS64 P1, [R175+URZ+0x2a850], R0 ;  /* 0x02a85000af0095a7 */ /* 0x000ee4000802007f */
[----:B---3--:R-:W-:Y:S05]  /*13c10*/  @!P1 BRA `(.L_x_1092) ;  /* 0xfffffffc00ec9947 */ /* 0x008fea000383ffff */
[----:B------:R-:W-:Y:S05]  /*13c20*/  BRA `(.L_x_1091) ;  /* 0xffffff10003c7947 */ /* 0x000fea000383ffff */
.L_x_1109:
[----:B-1----:R-:W-:-:S04]  /*13c30*/  IMAD.U32 R10, RZ, RZ, UR5 ;  /* 0x00000005ff0a7e24 */ /* 0x002fc8000f8e00ff */
[----:B------:R1:W2:Y:S03]  /*13c40*/  SYNCS.PHASECHK.TRANS64.TRYWAIT P1, [R10+URZ+0x2a830], R3 ;  /* 0x02a830030a0075a7 */ /* 0x0002a6000802017f */
[----:B--2---:R-:W-:Y:S05]  /*13c50*/  @!P1 NANOSLEEP.SYNCS 0x989680 ;  /* 0x009896800000995d */ /* 0x004fea0003900000 */
[----:B------:R-:W2:Y:S02]  /*13c60*/  @!P1 SYNCS.PHASECHK.TRANS64 P1, [R10+URZ+0x2a830], R3 ;  /* 0x02a830030a0095a7 */ /* 0x000ea4000802007f */
[----:B--2---:R-:W-:Y:S05]  /*13c70*/  @!P1 BRA `(.L_x_1109) ;  /* 0xfffffffc00ec9947 */ /* 0x004fea000383ffff */
[----:B------:R-:W-:Y:S05]  /*13c80*/  BRA `(.L_x_1108) ;  /* 0xffffff3400c07947 */ /* 0x000fea000383ffff */
.L_x_1113:
[----:B01----:R-:W-:-:S04]  /*13c90*/  IMAD.U32 R3, RZ, RZ, UR10 ;  /* 0x0000000aff037e24 */ /* 0x003fc8000f8e00ff */
[----:B------:R0:W1:Y:S03]  /*13ca0*/  SYNCS.PHASECHK.TRANS64.TRYWAIT P1, [R3+URZ+0x2a850], R0 ;  /* 0x02a85000030075a7 */ /* 0x000066000802017f */
[----:B-1----:R-:W-:Y:S05]  /*13cb0*/  @!P1 NANOSLEEP.SYNCS 0x989680 ;  /* 0x009896800000995d */ /* 0x002fea0003900000 */
[----:B------:R-:W1:Y:S02]  /*13cc0*/  @!P1 SYNCS.PHASECHK.TRANS64 P1, [R3+URZ+0x2a850], R0 ;  /* 0x02a85000030095a7 */ /* 0x000e64000802007f */
[----:B-1----:R-:W-:Y:S05]  /*13cd0*/  @!P1 BRA `(.L_x_1113) ;  /* 0xfffffffc00ec9947 */ /* 0x002fea000383ffff */
[----:B------:R-:W-:Y:S05]  /*13ce0*/  BRA `(.L_x_1112) ;  /* 0xffffff3c00d87947 */ /* 0x000fea000383ffff */
.L_x_1119:
[----:B-1----:R-:W-:-:S04]  /*13cf0*/  IMAD.U32 R10, RZ, RZ, UR5 ;  /* 0x00000005ff0a7e24 */ /* 0x002fc8000f8e00ff */
[----:B------:R1:W2:Y:S03]  /*13d00*/  SYNCS.PHASECHK.TRANS64.TRYWAIT P1, [R10+URZ+0x2a830], R3 ;  /* 0x02a830030a0075a7 */ /* 0x0002a6000802017f */
[----:B--2---:R-:W-:Y:S05]  /*13d10*/  @!P1 NANOSLEEP.SYNCS 0x989680 ;  /* 0x009896800000995d */ /* 0x004fea0003900000 */
[----:B------:R-:W2:Y:S02]  /*13d20*/  @!P1 SYNCS.PHASECHK.TRANS64 P1, [R10+URZ+0x2a830], R3 ;  /* 0x02a830030a0095a7 */ /* 0x000ea4000802007f */
[----:B--2---:R-:W-:Y:S05]  /*13d30*/  @!P1 BRA `(.L_x_1119) ;  /* 0xfffffffc00ec9947 */ /* 0x004fea000383ffff */
[----:B------:R-:W-:Y:S05]  /*13d40*/  BRA `(.L_x_1118) ;  /* 0xffffff5000a87947 */ /* 0x000fea000383ffff */
.L_x_1123:
[----:B01----:R-:W-:-:S04]  /*13d50*/  IMAD.U32 R3, RZ, RZ, UR10 ;  /* 0x0000000aff037e24 */ /* 0x003fc8000f8e00ff */
[----:B------:R0:W1:Y:S03]  /*13d60*/  SYNCS.PHASECHK.TRANS64.TRYWAIT P1, [R3+URZ+0x2a850], R0 ;  /* 0x02a85000030075a7 */ /* 0x000066000802017f */
[----:B-1----:R-:W-:Y:S05]  /*13d70*/  @!P1 NANOSLEEP.SYNCS 0x989680 ;  /* 0x009896800000995d */ /* 0x002fea0003900000 */
[----:B------:R-:W1:Y:S02]  /*13d80*/  @!P1 SYNCS.PHASECHK.TRANS64 P1, [R3+URZ+0x2a850], R0 ;  /* 0x02a85000030095a7 */ /* 0x000e64000802007f */
[----:B-1----:R-:W-:Y:S05]  /*13d90*/  @!P1 BRA `(.L_x_1123) ;  /* 0xfffffffc00ec9947 */ /* 0x002fea000383ffff */
[----:B------:R-:W-:Y:S05]  /*13da0*/  BRA `(.L_x_1122) ;  /* 0xffffff5800c07947 */ /* 0x000fea000383ffff */
.L_x_1136:
[----:B-1----:R-:W-:-:S04]  /*13db0*/  IMAD.U32 R7, RZ, RZ, UR5 ;  /* 0x00000005ff077e24 */ /* 0x002fc8000f8e00ff */
[----:B------:R1:W2:Y:S03]  /*13dc0*/  SYNCS.PHASECHK.TRANS64.TRYWAIT P0, [R7+URZ+0x2a850], R0 ;  /* 0x02a85000070075a7 */ /* 0x0002a6000800017f */
[----:B--2---:R-:W-:Y:S05]  /*13dd0*/  @!P0 NANOSLEEP.SYNCS 0x989680 ;  /* 0x009896800000895d */ /* 0x004fea0003900000 */
[----:B------:R-:W2:Y:S02]  /*13de0*/  @!P0 SYNCS.PHASECHK.TRANS64 P0, [R7+URZ+0x2a850], R0 ;  /* 0x02a85000070085a7 */ /* 0x000ea4000800007f */
[----:B--2---:R-:W-:Y:S05]  /*13df0*/  @!P0 BRA `(.L_x_1136) ;  /* 0xfffffffc00ec8947 */ /* 0x004fea000383ffff */
[----:B------:R-:W-:Y:S05]  /*13e00*/  BRA `(.L_x_1135) ;  /* 0xffffff8000947947 */ /* 0x000fea000383ffff */
.L_x_1185:
[----:B------:R-:W1:Y:S01]  /*13e10*/  S2R R9, SR_TID.X ;  /* 0x0000000000097919 */ /* 0x000e620000002100 */
[----:B------:R-:W-:Y:S01]  /*13e20*/  BSSY B0, `(.L_x_1253) ;  /* 0x000000a000007945 */ /* 0x000fe20003800000 */
[----:B------:R-:W-:Y:S02]  /*13e30*/  IMAD.MOV.U32 R12, RZ, RZ, RZ ;  /* 0x000000ffff0c7224 */ /* 0x000fe400078e00ff */
[----:B0-----:R-:W-:Y:S02]  /*13e40*/  IMAD.MOV.U32 R11, RZ, RZ, 0x1f ;  /* 0x0000001fff0b7424 */ /* 0x001fe400078e00ff */
[----:B------:R-:W-:Y:S01]  /*13e50*/  IMAD.MOV.U32 R15, RZ, RZ, -0x1 ;  /* 0xffffffffff0f7424 */ /* 0x000fe200078e00ff */
[----:B-1----:R-:W-:-:S04]  /*13e60*/  SHF.R.U32.HI R9, RZ, 0x5, R9 ;  /* 0x00000005ff097819 */ /* 0x002fc80000011609 */
[----:B------:R-:W-:-:S05]  /*13e70*/  LOP3.LUT R9, R9, 0x3, RZ, 0xc0, !PT ;  /* 0x0000000309097812 */ /* 0x000fca00078ec0ff */
[----:B------:R-:W-:-:S07]  /*13e80*/  IMAD.MOV.U32 R13, RZ, RZ, R9 ;  /* 0x000000ffff0d7224 */ /* 0x000fce00078e0009 */
[----:B------:R-:W-:Y:S05]  /*13e90*/  WARPSYNC.COLLECTIVE R15, `(.L_x_1254) ;  /* 0x000000000f087348 */ /* 0x000fea0003c00000 */
[----:B------:R0:W1:Y:S02]  /*13ea0*/  SHFL.IDX P6, R14, R13, R12, R11 ;  /* 0x0000000c0d0e7389 */ /* 0x00006400000c000b */
[----:B01----:R-:W-:Y:S01]  /*13eb0*/  ENDCOLLECTIVE ;  /* 0x000000000000791b */ /* 0x003fe20003800000 */
.L_x_1254:
[----:B------:R-:W-:Y:S05]  /*13ec0*/  BSYNC B0 ;  /* 0x0000000000007941 */ /* 0x000fea0003800000 */
.L_x_1253:
[----:B------:R-:W-:Y:S05]  /*13ed0*/  BRA `(.L_x_1255) ;  /* 0xffffffc400647947 */ /* 0x000fea000383ffff */
.L_x_1186:
[----:B------:R-:W-:Y:S01]  /*13ee0*/  BSSY B0, `(.L_x_1256) ;  /* 0x0000006000007945 */ /* 0x000fe20003800000 */
[----:B------:R-:W-:-:S07]  /*13ef0*/  IMAD.MOV.U32 R15, RZ, RZ, -0x1 ;  /* 0xffffffffff0f7424 */ /* 0x000fce00078e00ff */
[----:B0-----:R-:W-:Y:S05]  /*13f00*/  WARPSYNC.COLLECTIVE R15, `(.L_x_1257) ;  /* 0x000000000f0c7348 */ /* 0x001fea0003c00000 */
[----:B------:R-:W-:Y:S02]  /*13f10*/  ELECT P6, UR62, PT ;  /* 0x00000000003e782f */ /* 0x000fe400038c0000 */
[----:B------:R-:W-:Y:S01]  /*13f20*/  MOV R14, UR62 ;  /* 0x0000003e000e7c02 */ /* 0x000fe20008000f00 */
[----:B0-----:R-:W-:Y:S10]  /*13f30*/  ENDCOLLECTIVE ;  /* 0x000000000000791b */ /* 0x001ff40003800000 */
.L_x_1257:
[----:B------:R-:W-:Y:S05]  /*13f40*/  BSYNC B0 ;  /* 0x0000000000007941 */ /* 0x000fea0003800000 */
.L_x_1256:
[----:B------:R-:W-:Y:S05]  /*13f50*/  BRA `(.L_x_1258) ;  /* 0xffffffc400547947 */ /* 0x000fea000383ffff */
.L_x_1189:
[----:B0-----:R0:W1:Y:S02]  /*13f60*/  SYNCS.PHASECHK.TRANS64.TRYWAIT P0, [R9+URZ+0x2a840], R10 ;  /* 0x02a8400a090075a7 */ /* 0x001064000800017f */
[----:B-1----:R-:W-:Y:S05]  /*13f70*/  @!P0 NANOSLEEP.SYNCS 0x989680 ;  /* 0x009896800000895d */ /* 0x002fea0003900000 */
[----:B------:R-:W1:Y:S02]  /*13f80*/  @!P0 SYNCS.PHASECHK.TRANS64 P0, [R9+URZ+0x2a840], R10 ;  /* 0x02a8400a090085a7 */ /* 0x000e64000800007f */
[----:B-1----:R-:W-:Y:S05]  /*13f90*/  @!P0 BRA `(.L_x_1189) ;  /* 0xfffffffc00f08947 */ /* 0x002fea000383ffff */
[----:B------:R-:W-:Y:S05]  /*13fa0*/  BRA `(.L_x_1259) ;  /* 0xffffffc400bc7947 */ /* 0x000fea000383ffff */
.L_x_1192:
        /* <DEDUP_REMOVED lines=8> */
.L_x_1200:
[----:B0-----:R0:W1:Y:S02]  /*14030*/  SYNCS.PHASECHK.TRANS64.TRYWAIT P0, [R2+URZ+0x2a840], R3 ;  /* 0x02a84003020075a7 */ /* 0x001064000800017f */
[----:B-1----:R-:W-:Y:S05]  /*14040*/  @!P0 NANOSLEEP.SYNCS 0x989680 ;  /* 0x009896800000895d */ /* 0x002fea0003900000 */
[----:B------:R-:W1:Y:S02]  /*14050*/  @!P0 SYNCS.PHASECHK.TRANS64 P0, [R2+URZ+0x2a840], R3 ;  /* 0x02a84003020085a7 */ /* 0x000e64000800007f */
[----:B-1----:R-:W-:Y:S05]  /*14060*/  @!P0 BRA `(.L_x_1200) ;  /* 0xfffffffc00f08947 */ /* 0x002fea000383ffff */
[----:B------:R-:W-:Y:S05]  /*14070*/  BRA `(.L_x_1261) ;  /* 0xffffffcc00c47947 */ /* 0x000fea000383ffff */
.L_x_1202:
[----:B0-----:R0:W1:Y:S02]  /*14080*/  SYNCS.PHASECHK.TRANS64.TRYWAIT P0, [R3+URZ+0x60], R2 ;  /* 0x00006002030075a7 */ /* 0x001064000800017f */
[----:B-1----:R-:W-:Y:S05]  /*14090*/  @!P0 NANOSLEEP.SYNCS 0x989680 ;  /* 0x009896800000895d */ /* 0x002fea0003900000 */
[----:B------:R-:W1:Y:S02]  /*140a0*/  @!P0 SYNCS.PHASECHK.TRANS64 P0, [R3+URZ+0x60], R2 ;  /* 0x00006002030085a7 */ /* 0x000e64000800007f */
[----:B-1----:R-:W-:Y:S05]  /*140b0*/  @!P0 BRA `(.L_x_1202) ;  /* 0xfffffffc00f08947 */ /* 0x002fea000383ffff */
[----:B------:R-:W-:Y:S05]  /*140c0*/  BRA `(.L_x_1262) ;  /* 0xffffffd000707947 */ /* 0x000fea000383ffff */
.L_x_1207:
[----:B-1----:R1:W2:Y:S02]  /*140d0*/  SYNCS.PHASECHK.TRANS64.TRYWAIT P0, [R2+URZ+0x2a840], R3 ;  /* 0x02a84003020075a7 */ /* 0x0022a4000800017f */
[----:B--2---:R-:W-:Y:S05]  /*140e0*/  @!P0 NANOSLEEP.SYNCS 0x989680 ;  /* 0x009896800000895d */ /* 0x004fea0003900000 */
[----:B------:R-:W2:Y:S02]  /*140f0*/  @!P0 SYNCS.PHASECHK.TRANS64 P0, [R2+URZ+0x2a840], R3 ;  /* 0x02a84003020085a7 */ /* 0x000ea4000800007f */
[----:B--2---:R-:W-:Y:S05]  /*14100*/  @!P0 BRA `(.L_x_1207) ;  /* 0xfffffffc00f08947 */ /* 0x004fea000383ffff */
[----:B------:R-:W-:Y:S05]  /*14110*/  BRA `(.L_x_1263) ;  /* 0xffffffd400d87947 */ /* 0x000fea000383ffff */
.L_x_1209:
[----:B0-----:R0:W1:Y:S02]  /*14120*/  SYNCS.PHASECHK.TRANS64.TRYWAIT P1, [R3+URZ+0x60], R2 ;  /* 0x00006002030075a7 */ /* 0x001064000802017f */
[----:B-1----:R-:W-:Y:S05]  /*14130*/  @!P1 NANOSLEEP.SYNCS 0x989680 ;  /* 0x009896800000995d */ /* 0x002fea0003900000 */
[----:B------:R-:W1:Y:S02]  /*14140*/  @!P1 SYNCS.PHASECHK.TRANS64 P1, [R3+URZ+0x60], R2 ;  /* 0x00006002030095a7 */ /* 0x000e64000802007f */
[----:B-1----:R-:W-:Y:S05]  /*14150*/  @!P1 BRA `(.L_x_1209) ;  /* 0xfffffffc00f09947 */ /* 0x002fea000383ffff */
[----:B------:R-:W-:Y:S05]  /*14160*/  BRA `(.L_x_1264) ;  /* 0xffffffd800847947 */ /* 0x000fea000383ffff */
.L_x_1214:
[----:B--2---:R2:W3:Y:S02]  /*14170*/  SYNCS.PHASECHK.TRANS64.TRYWAIT P0, [R2+URZ+0x2a840], R3 ;  /* 0x02a84003020075a7 */ /* 0x0044e4000800017f */
[----:B---3--:R-:W-:Y:S05]  /*14180*/  @!P0 NANOSLEEP.SYNCS 0x989680 ;  /* 0x009896800000895d */ /* 0x008fea0003900000 */
[----:B------:R-:W3:Y:S02]  /*14190*/  @!P0 SYNCS.PHASECHK.TRANS64 P0, [R2+URZ+0x2a840], R3 ;  /* 0x02a84003020085a7 */ /* 0x000ee4000800007f */
[----:B---3--:R-:W-:Y:S05]  /*141a0*/  @!P0 BRA `(.L_x_1214) ;  /* 0xfffffffc00f08947 */ /* 0x008fea000383ffff */
[----:B------:R-:W-:Y:S05]  /*141b0*/  BRA `(.L_x_1265) ;  /* 0xffffffdc00a47947 */ /* 0x000fea000383ffff */
.L_x_1216:
[----:B0-----:R0:W1:Y:S02]  /*141c0*/  SYNCS.PHASECHK.TRANS64.TRYWAIT P1, [R2+URZ+0x60], R9 ;  /* 0x00006009020075a7 */ /* 0x001064000802017f */
[----:B-1----:R-:W-:Y:S05]  /*141d0*/  @!P1 NANOSLEEP.SYNCS 0x989680 ;  /* 0x009896800000995d */ /* 0x002fea0003900000 */
[----:B------:R-:W1:Y:S02]  /*141e0*/  @!P1 SYNCS.PHASECHK.TRANS64 P1, [R2+URZ+0x60], R9 ;  /* 0x00006009020095a7 */ /* 0x000e64000802007f */
[----:B-1----:R-:W-:Y:S05]  /*141f0*/  @!P1 BRA `(.L_x_1216) ;  /* 0xfffffffc00f09947 */ /* 0x002fea000383ffff */
[----:B------:R-:W-:Y:S05]  /*14200*/  BRA `(.L_x_1266) ;  /* 0xffffffe000547947 */ /* 0x000fea000383ffff */
.L_x_1223:
[----:B-1----:R1:W2:Y:S02]  /*14210*/  SYNCS.PHASECHK.TRANS64.TRYWAIT P0, [R3+URZ+0x2a860], R0 ;  /* 0x02a86000030075a7 */ /* 0x0022a4000800017f */
[----:B--2---:R-:W-:Y:S05]  /*14220*/  @!P0 NANOSLEEP.SYNCS 0x989680 ;  /* 0x009896800000895d */ /* 0x004fea0003900000 */
[----:B------:R-:W2:Y:S02]  /*14230*/  @!P0 SYNCS.PHASECHK.TRANS64 P0, [R3+URZ+0x2a860], R0 ;  /* 0x02a86000030085a7 */ /* 0x000ea4000800007f */
[----:B--2---:R-:W-:Y:S05]  /*14240*/  @!P0 BRA `(.L_x_1223) ;  /* 0xfffffffc00f08947 */ /* 0x004fea000383ffff */
[----:B------:R-:W-:Y:S05]  /*14250*/  BRA `(.L_x_1267) ;  /* 0xffffffe4005c7947 */ /* 0x000fea000383ffff */
.L_x_1225:
[----:B------:R-:W-:Y:S01]  /*14260*/  BSSY B0, `(.L_x_1268) ;  /* 0x0000008000007945 */ /* 0x000fe20003800000 */
[----:B------:R-:W-:Y:S02]  /*14270*/  IMAD.MOV.U32 R13, RZ, RZ, R16 ;  /* 0x000000ffff0d7224 */ /* 0x000fe400078e0010 */
[----:B------:R-:W-:Y:S02]  /*14280*/  IMAD.MOV.U32 R12, RZ, RZ, RZ ;  /* 0x000000ffff0c7224 */ /* 0x000fe400078e00ff */
[----:B0-----:R-:W-:Y:S02]  /*14290*/  IMAD.MOV.U32 R11, RZ, RZ, 0x1f ;  /* 0x0000001fff0b7424 */ /* 0x001fe400078e00ff */
[----:B------:R-:W-:-:S07]  /*142a0*/  IMAD.MOV.U32 R15, RZ, RZ, -0x1 ;  /* 0xffffffffff0f7424 */ /* 0x000fce00078e00ff */
[----:B-1----:R-:W-:Y:S05]  /*142b0*/  WARPSYNC.COLLECTIVE R15, `(.L_x_1269) ;  /* 0x000000000f087348 */ /* 0x002fea0003c00000 */
[----:B------:R0:W2:Y:S02]  /*142c0*/  SHFL.IDX P6, R14, R13, R12, R11 ;  /* 0x0000000c0d0e7389 */ /* 0x0000a400000c000b */
[----:B012---:R-:W-:Y:S01]  /*142d0*/  ENDCOLLECTIVE ;  /* 0x000000000000791b */ /* 0x007fe20003800000 */
.L_x_1269:
[----:B------:R-:W-:Y:S05]  /*142e0*/  BSYNC B0 ;  /* 0x0000000000007941 */ /* 0x000fea0003800000 */
.L_x_1268:
        /* <DEDUP_REMOVED lines=8> */
.L_x_1270:
[----:B------:R-:W-:Y:S01]  /*14370*/  IMAD.MOV.U32 R16, RZ, RZ, R14 ;  /* 0x000000ffff107224 */ /* 0x000fe200078e000e */
[----:B------:R-:W-:Y:S06]  /*14380*/  BRA `(.L_x_1271) ;  /* 0xffffffe400e47947 */ /* 0x000fec000383ffff */
.L_x_1228:
[----:B------:R-:W-:Y:S01]  /*14390*/  BSSY B0, `(.L_x_1272) ;  /* 0x0000008000007945 */ /* 0x000fe20003800000 */
[----:B-----5:R-:W-:Y:S02]  /*143a0*/  IMAD.MOV.U32 R13, RZ, RZ, R17 ;  /* 0x000000ffff0d7224 */ /* 0x020fe400078e0011 */
[----:B------:R-:W-:Y:S02]  /*143b0*/  IMAD.MOV.U32 R12, RZ, RZ, 0x1 ;  /* 0x00000001ff0c7424 */ /* 0x000fe400078e00ff */
[----:B0-----:R-:W-:Y:S02]  /*143c0*/  IMAD.MOV.U32 R11, RZ, RZ, RZ ;  /* 0x000000ffff0b7224 */ /* 0x001fe400078e00ff */
[----:B------:R-:W-:-:S07]  /*143d0*/  IMAD.MOV.U32 R15, RZ, RZ, -0x1 ;  /* 0xffffffffff0f7424 */ /* 0x000fce00078e00ff */
[----:B-1234-:R-:W-:Y:S05]  /*143e0*/  WARPSYNC.COLLECTIVE R15, `(.L_x_1273) ;  /* 0x000000000f087348 */ /* 0x01efea0003c00000 */
[----:B------:R0:W0:Y:S02]  /*143f0*/  SHFL.UP P6, R14, R13, R12, R11 ;  /* 0x0400000c0d0e7389 */ /* 0x00002400000c000b */
[----:B01234-:R-:W-:Y:S01]  /*14400*/  ENDCOLLECTIVE ;  /* 0x000000000000791b */ /* 0x01ffe20003800000 */
.L_x_1273:
[----:B------:R-:W-:Y:S05]  /*14410*/  BSYNC B0 ;  /* 0x0000000000007941 */ /* 0x000fea0003800000 */
.L_x_1272:
        /* <DEDUP_REMOVED lines=10> */
.L_x_1274:
        /* <DEDUP_REMOVED lines=8> */
.L_x_1275:
        /* <DEDUP_REMOVED lines=8> */
.L_x_1276:
        /* <DEDUP_REMOVED lines=8> */
.L_x_1277:
        /* <DEDUP_REMOVED lines=8> */
.L_x_1278:
[----:B------:R-:W-:Y:S05]  /*146c0*/  BRA `(.L_x_1279) ;  /* 0xffffffe400a87947 */ /* 0x000fea000383ffff */
.L_x_1233:
        /* <DEDUP_REMOVED lines=8> */
.L_x_1281:
[----:B------:R-:W-:Y:S05]  /*14750*/  BSYNC B0 ;  /* 0x0000000000007941 */ /* 0x000fea0003800000 */
.L_x_1280:
        /* <DEDUP_REMOVED lines=10> */
.L_x_1282:
        /* <DEDUP_REMOVED lines=8> */
.L_x_1283:
        /* <DEDUP_REMOVED lines=8> */
.L_x_1284:
        /* <DEDUP_REMOVED lines=8> */
.L_x_1285:
        /* <DEDUP_REMOVED lines=8> */
.L_x_1286:
[----:B------:R-:W-:Y:S05]  /*14a00*/  BRA `(.L_x_1287) ;  /* 0xffffffe4008c7947 */ /* 0x000fea000383ffff */
.L_x_1235:
[----:B------:R-:W-:Y:S01]  /*14a10*/  BSSY B0, `(.L_x_1288) ;  /* 0x0000006000007945 */ /* 0x000fe20003800000 */
[----:B------:R-:W-:Y:S01]  /*14a20*/  PLOP3.LUT P6, PT, P6, PT, PT, 0x8, 0x0 ;  /* 0x000000000000781c */ /* 0x000fe200037ce170 */
[----:B------:R-:W-:-:S12]  /*14a30*/  IMAD.MOV.U32 R15, RZ, RZ, -0x1 ;  /* 0xffffffffff0f7424 */ /* 0x000fd800078e00ff */
[----:B0-----:R-:W-:Y:S05]  /*14a40*/  WARPSYNC.COLLECTIVE R15, `(.L_x_1289) ;  /* 0x000000000f087348 */ /* 0x001fea0003c00000 */
[----:B------:R-:W-:Y:S01]  /*14a50*/  VOTE.ANY R14, PT, P6 ;  /* 0x00000000000e7806 */ /* 0x000fe200030e0100 */
[----:B0-----:R-:W-:Y:S06]  /*14a60*/  ENDCOLLECTIVE ;  /* 0x000000000000791b */ /* 0x001fec0003800000 */
.L_x_1289:
[----:B------:R-:W-:Y:S05]  /*14a70*/  BSYNC B0 ;  /* 0x0000000000007941 */ /* 0x000fea0003800000 */
.L_x_1288:
        /* <DEDUP_REMOVED lines=9> */
.L_x_1290:
[----:B------:R-:W-:Y:S01]  /*14b10*/  IMAD.MOV.U32 R17, RZ, RZ, R14 ;  /* 0x000000ffff117224 */ /* 0x000fe200078e000e */
[----:B------:R-:W-:Y:S06]  /*14b20*/  BRA `(.L_x_1291) ;  /* 0xffffffe4007c7947 */ /* 0x000fec000383ffff */
.L_x_1237:
[----:B------:R-:W-:Y:S01]  /*14b30*/  BSSY B0, `(.L_x_1292) ;  /* 0x0000007000007945 */ /* 0x000fe20003800000 */
[----:B------:R-:W-:Y:S02]  /*14b40*/  IMAD.MOV.U32 R13, RZ, RZ, R2 ;  /* 0x000000ffff0d7224 */ /* 0x000fe400078e0002 */
[----:B------:R-:W-:Y:S02]  /*14b50*/  IMAD.MOV.U32 R11, RZ, RZ, 0x1f ;  /* 0x0000001fff0b7424 */ /* 0x000fe400078e00ff */
[----:B------:R-:W-:-:S07]  /*14b60*/  IMAD.MOV.U32 R15, RZ, RZ, -0x1 ;  /* 0xffffffffff0f7424 */ /* 0x000fce00078e00ff */
[----:B012---:R-:W-:Y:S05]  /*14b70*/  WARPSYNC.COLLECTIVE R15, `(.L_x_1293) ;  /* 0x000000000f087348 */ /* 0x007fea0003c00000 */
[----:B------:R3:W4:Y:S02]  /*14b80*/  SHFL.IDX P6, R14, R13, R12, R11 ;  /* 0x0000000c0d0e7389 */ /* 0x00072400000c000b */
[----:B01234-:R-:W-:Y:S01]  /*14b90*/  ENDCOLLECTIVE ;  /* 0x000000000000791b */ /* 0x01ffe20003800000 */
.L_x_1293:
[----:B------:R-:W-:Y:S05]  /*14ba0*/  BSYNC B0 ;  /* 0x0000000000007941 */ /* 0x000fea0003800000 */
.L_x_1292:
[----:B------:R-:W-:Y:S01]  /*14bb0*/  IMAD.MOV.U32 R7, RZ, RZ, R14 ;  /* 0x000000ffff077224 */ /* 0x000fe200078e000e */
[----:B------:R-:W-:Y:S06]  /*14bc0*/  BRA `(.L_x_1236) ;  /* 0xffffffe400707947 */ /* 0x000fec000383ffff */
.L_x_1241:
[----:B-1----:R1:W2:Y:S02]  /*14bd0*/  SYNCS.PHASECHK.TRANS64.TRYWAIT P0, [R0+URZ+0x2a820], R3 ;  /* 0x02a82003000075a7 */ /* 0x0022a4000800017f */
[----:B--2---:R-:W-:Y:S05]  /*14be0*/  @!P0 NANOSLEEP.SYNCS 0x989680 ;  /* 0x009896800000895d */ /* 0x004fea0003900000 */
[----:B------:R-:W2:Y:S02]  /*14bf0*/  @!P0 SYNCS.PHASECHK.TRANS64 P0, [R0+URZ+0x2a820], R3 ;  /* 0x02a82003000085a7 */ /* 0x000ea4000800007f */
[----:B--2---:R-:W-:Y:S05]  /*14c00*/  @!P0 BRA `(.L_x_1241) ;  /* 0xfffffffc00f08947 */ /* 0x004fea000383ffff */
[----:B------:R-:W-:Y:S05]  /*14c10*/  BRA `(.L_x_1294) ;  /* 0xffffffe800e47947 */ /* 0x000fea000383ffff */
.L_x_1242:
[----:B------:R-:W2:Y:S01]  /*14c20*/  S2R R2, SR_TID.X ;  /* 0x0000000000027919 */ /* 0x000ea20000002100 */
[----:B------:R-:W-:Y:S01]  /*14c30*/  BSSY B0, `(.L_x_1295) ;  /* 0x000000a000007945 */ /* 0x000fe20003800000 */
[----:B------:R-:W-:Y:S02]  /*14c40*/  IMAD.MOV.U32 R12, RZ, RZ, RZ ;  /* 0x000000ffff0c7224 */ /* 0x000fe400078e00ff */
[----:B0-----:R-:W-:Y:S02]  /*14c50*/  IMAD.MOV.U32 R11, RZ, RZ, 0x1f ;  /* 0x0000001fff0b7424 */ /* 0x001fe400078e00ff */
[----:B------:R-:W-:Y:S01]  /*14c60*/  IMAD.MOV.U32 R15, RZ, RZ, -0x1 ;  /* 0xffffffffff0f7424 */ /* 0x000fe200078e00ff */
[----:B--2---:R-:W-:-:S04]  /*14c70*/  SHF.R.U32.HI R2, RZ, 0x5, R2 ;  /* 0x00000005ff027819 */ /* 0x004fc80000011602 */
[----:B------:R-:W-:-:S05]  /*14c80*/  LOP3.LUT R2, R2, 0x3, RZ, 0xc0, !PT ;  /* 0x0000000302027812 */ /* 0x000fca00078ec0ff */
[----:B------:R-:W-:-:S07]  /*14c90*/  IMAD.MOV.U32 R13, RZ, RZ, R2 ;  /* 0x000000ffff0d7224 */ /* 0x000fce00078e0002 */
[----:B-1----:R-:W-:Y:S05]  /*14ca0*/  WARPSYNC.COLLECTIVE R15, `(.L_x_1296) ;  /* 0x000000000f087348 */ /* 0x002fea0003c00000 */
[----:B------:R0:W2:Y:S02]  /*14cb0*/  SHFL.IDX P6, R14, R13, R12, R11 ;  /* 0x0000000c0d0e7389 */ /* 0x0000a400000c000b */
[----:B012---:R-:W-:Y:S01]  /*14cc0*/  ENDCOLLECTIVE ;  /* 0x000000000000791b */ /* 0x007fe20003800000 */
.L_x_1296:
[----:B------:R-:W-:Y:S05]  /*14cd0*/  BSYNC B0 ;  /* 0x0000000000007941 */ /* 0x000fea0003800000 */
.L_x_1295:
[----:B------:R-:W-:Y:S05]  /*14ce0*/  BRA `(.L_x_1297) ;  /* 0xffffffe800cc7947 */ /* 0x000fea000383ffff */
.L_x_1245:
[----:B------:R-:W-:Y:S01]  /*14cf0*/  BSSY B1, `(.L_x_1298) ;  /* 0x0000006000017945 */ /* 0x000fe20003800000 */
[----:B------:R-:W-:-:S07]  /*14d00*/  IMAD.MOV.U32 R15, RZ, RZ, -0x1 ;  /* 0xffffffffff0f7424 */ /* 0x000fce00078e00ff */
[----:B012---:R-:W-:Y:S05]  /*14d10*/  WARPSYNC.COLLECTIVE R15, `(.L_x_1299) ;  /* 0x000000000f0c7348 */ /* 0x007fea0003c00000 */
[----:B------:R-:W-:Y:S02]  /*14d20*/  ELECT P6, UR62, PT ;  /* 0x00000000003e782f */ /* 0x000fe400038c0000 */
[----:B------:R-:W-:Y:S01]  /*14d30*/  MOV R14, UR62 ;  /* 0x0000003e000e7c02 */ /* 0x000fe20008000f00 */
[----:B012---:R-:W-:Y:S10]  /*14d40*/  ENDCOLLECTIVE ;  /* 0x000000000000791b */ /* 0x007ff40003800000 */
.L_x_1299:
[----:B------:R-:W-:Y:S05]  /*14d50*/  BSYNC B1 ;  /* 0x0000000000017941 */ /* 0x000fea0003800000 */
.L_x_1298:
[----:B------:R-:W-:Y:S05]  /*14d60*/  BRA `(.L_x_1300) ;  /* 0xffffffe800c47947 */ /* 0x000fea000383ffff */
.L_x_1247:
[----:B-1----:R1:W2:Y:S02]  /*14d70*/  SYNCS.PHASECHK.TRANS64.TRYWAIT P0, [R6+URZ], R5 ;  /* 0x00000005060075a7 */ /* 0x0022a4000800017f */
[----:B--2---:R-:W-:Y:S05]  /*14d80*/  @!P0 NANOSLEEP.SYNCS 0x989680 ;  /* 0x009896800000895d */ /* 0x004fea0003900000 */
[----:B------:R-:W2:Y:S02]  /*14d90*/  @!P0 SYNCS.PHASECHK.TRANS64 P0, [R6+URZ], R5 ;  /* 0x00000005060085a7 */ /* 0x000ea4000800007f */
[----:B--2---:R-:W-:Y:S05]  /*14da0*/  @!P0 BRA `(.L_x_1247) ;  /* 0xfffffffc00f08947 */ /* 0x004fea000383ffff */
[----:B------:R-:W-:Y:S05]  /*14db0*/  BRA `(.L_x_1301) ;  /* 0xffffffec00007947 */ /* 0x000fea000383ffff */
.L_x_1248:
[----:B--2---:R2:W3:Y:S02]  /*14dc0*/  SYNCS.PHASECHK.TRANS64.TRYWAIT P0, [R7+URZ], R2 ;  /* 0x00000002070075a7 */ /* 0x0044e4000800017f */
[----:B---3--:R-:W-:Y:S05]  /*14dd0*/  @!P0 NANOSLEEP.SYNCS 0x989680 ;  /* 0x009896800000895d */ /* 0x008fea0003900000 */
[----:B------:R-:W3:Y:S02]  /*14de0*/  @!P0 SYNCS.PHASECHK.TRANS64 P0, [R7+URZ], R2 ;  /* 0x00000002070085a7 */ /* 0x000ee4000800007f */
[----:B---3--:R-:W-:Y:S05]  /*14df0*/  @!P0 BRA `(.L_x_1248) ;  /* 0xfffffffc00f08947 */ /* 0x008fea000383ffff */
[----:B------:R-:W-:Y:S05]  /*14e00*/  BRA `(.L_x_1302) ;  /* 0xffffffe800f47947 */ /* 0x000fea000383ffff */
.L_x_1250:
[----:B---3--:R3:W4:Y:S02]  /*14e10*/  SYNCS.PHASECHK.TRANS64.TRYWAIT P0, [R4+URZ], R5 ;  /* 0x00000005040075a7 */ /* 0x008724000800017f */
[----:B----4-:R-:W-:Y:S05]  /*14e20*/  @!P0 NANOSLEEP.SYNCS 0x989680 ;  /* 0x009896800000895d */ /* 0x010fea0003900000 */
[----:B------:R-:W4:Y:S02]  /*14e30*/  @!P0 SYNCS.PHASECHK.TRANS64 P0, [R4+URZ], R5 ;  /* 0x00000005040085a7 */ /* 0x000f24000800007f */
[----:B----4-:R-:W-:Y:S05]  /*14e40*/  @!P0 BRA `(.L_x_1250) ;  /* 0xfffffffc00f08947 */ /* 0x010fea000383ffff */
[----:B------:R-:W-:Y:S05]  /*14e50*/  BRA `(.L_x_1303) ;  /* 0xffffffe800fc7947 */ /* 0x000fea000383ffff */
.L_x_1304:
        /* <DEDUP_REMOVED lines=10> */
.L_x_11935:


//--------------------- .text._ZN7cutlass13device_kernelIN5flash11enable_sm90INS1_16FlashAttnFwdSm90INS1_25CollectiveMainloopFwdSm90ILi2EN4cute5tupleIJNS5_1CILi1EEES8_S8_EEENS6_IJNS7_ILi128EEENS7_ILi96EEENS7_ILi192EEEEEELi128ENS_10bfloat16_tEfNS_4arch4Sm90ELb0ELb1ELb0ELb1ELb0ELb1ELb0ELb1ELb1ELb0ELb0ELb0EEENS1_21CollectiveEpilogueFwdINS6_IJSA_SA_SB_EEES9_SE_SG_Li256ELb1ELb0ELb0ELb0EEENS1_36VarlenDynamicPersistentTileSchedulerILi128ELi96ELi256ELi32ELb0ELb0ELb1ELb1ELb0ELb1EEEEEEEEEvNT_6ParamsE --------------------------
	.section	.text._ZN7cutlass13device_kernelIN5flash11enable_sm90INS1_16FlashAttnFwdSm90INS1_25CollectiveMainloopFwdSm90ILi2EN4cute5tupleIJNS5_1CILi1EEES8_S8_EEENS6_IJNS7_ILi128EEENS7_ILi96EEENS7_ILi192EEEEEELi128ENS_10bfloat16_tEfNS_4arch4Sm90ELb0ELb1ELb0ELb1ELb0ELb1ELb0ELb1ELb1ELb0ELb0ELb0EEENS1_21CollectiveEpilogueFwdINS6_IJSA_SA_SB_EEES9_SE_SG_Li256ELb1ELb0ELb0ELb0EEENS1_36VarlenDynamicPersistentTileSchedulerILi128ELi96ELi256ELi32ELb0ELb0ELb1ELb1ELb0ELb1EEEEEEEEEvNT_6ParamsE,"ax",@progbits
	.align	128
.text._ZN7cutlass13device_kernelIN5flash11enable_sm90INS1_16FlashAttnFwdSm90INS1_25CollectiveMainloopFwdSm90ILi2EN4cute5tupleIJNS5_1CILi1EEES8_S8_EEENS6_IJNS7_ILi128EEENS7_ILi96EEENS7_ILi192EEEEEELi128ENS_10bfloat16_tEfNS_4arch4Sm90ELb0ELb1ELb0ELb1ELb0ELb1ELb0ELb1ELb1ELb0ELb0ELb0EEENS1_21CollectiveEpilogueFwdINS6_IJSA_SA_SB_EEES9_SE_SG_Li256ELb1ELb0ELb0ELb0EEENS1_36VarlenDynamicPersistentTileSchedulerILi128ELi96ELi256ELi32ELb0ELb0ELb1ELb1ELb0ELb1EEEEEEEEEvNT_6ParamsE:
        .type           _ZN7cutlass13device_kernelIN5flash11enable_sm90INS1_16FlashAttnFwdSm90INS1_25CollectiveMainloopFwdSm90ILi2EN4cute5tupleIJNS5_1CILi1EEES8_S8_EEENS6_IJNS7_ILi128EEENS7_ILi96EEENS7_ILi192EEEEEELi128ENS_10bfloat16_tEfNS_4arch4Sm90ELb0ELb1ELb0ELb1ELb0ELb1ELb0ELb1ELb1ELb0ELb0ELb0EEENS1_21CollectiveEpilogueFwdINS6_IJSA_SA_SB_EEES9_SE_SG_Li256ELb1ELb0ELb0ELb0EEENS1_36VarlenDynamicPersistentTileSchedulerILi128ELi96ELi256ELi32ELb0ELb0ELb1ELb1ELb0ELb1EEEEEEEEEvNT_6ParamsE,@function
        .size           _ZN7cutlass13device_kernelIN5flash11enable_sm90INS1_16FlashAttnFwdSm90INS1_25CollectiveMainloopFwdSm90ILi2EN4cute5tupleIJNS5_1CILi1EEES8_S8_EEENS6_IJNS7_ILi128EEENS7_ILi96EEENS7_ILi192EEEEEELi128ENS_10bfloat16_tEfNS_4arch4Sm90ELb0ELb1ELb0ELb1ELb0ELb1ELb0ELb1ELb1ELb0ELb0ELb0EEENS1_21CollectiveEpilogueFwdINS6_IJSA_SA_SB_EEES9_SE_SG_Li256ELb1ELb0ELb0ELb0EEENS1_36VarlenDynamicPersistentTileSchedulerILi128ELi96ELi256ELi32ELb0ELb0ELb1ELb1ELb0ELb1EEEEEEEEEvNT_6ParamsE,(.L_x_11936 - _ZN7cutlass13device_kernelIN5flash11enable_sm90INS1_16FlashAttnFwdSm90INS1_25CollectiveMainloopFwdSm90ILi2EN4cute5tupleIJNS5_1CILi1EEES8_S8_EEENS6_IJNS7_ILi128EEENS7_ILi96EEENS7_ILi192EEEEEELi128ENS_10bfloat16_tEfNS_4arch4Sm90ELb0ELb1ELb0ELb1ELb0ELb1ELb0ELb1ELb1ELb0ELb0ELb0EEENS1_21CollectiveEpilogueFwdINS6_IJSA_SA_SB_EEES9_SE_SG_Li256ELb1ELb0ELb0ELb0EEENS1_36VarlenDynamicPersistentTileSchedulerILi128ELi96ELi256ELi32ELb0ELb0ELb1ELb1ELb0ELb1EEEEEEEEEvNT_6ParamsE)
        .other          _ZN7cutlass13device_kernelIN5flash11enable_sm90INS1_16FlashAttnFwdSm90INS1_25CollectiveMainloopFwdSm90ILi2EN4cute5tupleIJNS5_1CILi1EEES8_S8_EEENS6_IJNS7_ILi128EEENS7_ILi96EEENS7_ILi192EEEEEELi128ENS_10bfloat16_tEfNS_4arch4Sm90ELb0ELb1ELb0ELb1ELb0ELb1ELb0ELb1ELb1ELb0ELb0ELb0EEENS1_21CollectiveEpilogueFwdINS6_IJSA_SA_SB_EEES9_SE_SG_Li256ELb1ELb0ELb0ELb0EEENS1_36VarlenDynamicPersistentTileSchedulerILi128ELi96ELi256ELi32ELb0ELb0ELb1ELb1ELb0ELb1EEEEEEEEEvNT_6ParamsE,@"STO_CUDA_ENTRY STV_DEFAULT"
_ZN7cutlass13device_kernelIN5flash11enable_sm90INS1_16FlashAttnFwdSm90INS1_25CollectiveMainloopFwdSm90ILi2EN4cute5tupleIJNS5_1CILi1EEES8_S8_EEENS6_IJNS7_ILi128EEENS7_ILi96EEENS7_ILi192EEEEEELi128ENS_10bfloat16_tEfNS_4arch4Sm90ELb0ELb1ELb0ELb1ELb0ELb1ELb0ELb1ELb1ELb0ELb0ELb0EEENS1_21CollectiveEpilogueFwdINS6_IJSA_SA_SB_EEES9_SE_SG_Li256ELb1ELb0ELb0ELb0EEENS1_36VarlenDynamicPersistentTileSchedulerILi128ELi96ELi256ELi32ELb0ELb0ELb1ELb1ELb0ELb1EEEEEEEEEvNT_6ParamsE:
        /* <DEDUP_REMOVED lines=27> */
.L_x_1306:
[----:B------:R-:W-:Y:S05]  /*01b0*/  BSYNC B0 ;  /* 0x0000000000007941 */ /* 0x000fea0003800000 */
.L_x_1305:
        /* <DEDUP_REMOVED lines=41> */
.L_x_1307:
        /* <DEDUP_REMOVED lines=22> */
.L_x_1308:
        /* <DEDUP_REMOVED lines=18> */
.L_x_1309:
        /* <DEDUP_REMOVED lines=22> */
.L_x_1310:
        /* <DEDUP_REMOVED lines=22> */
.L_x_1311:
[----:B------:R-:W-:Y:S01]  /*0990*/  PLOP3.LUT P0, PT, PT, PT, UP0, 0x80, 0x0 ;  /* 0x000000000000781c */ /* 0x000fe20003f0f008 */
[----:B------:R-:W-:Y:S01]  /*09a0*/  UMOV UR60, 0x1 ;  /* 0x00000001003c7882 */ /* 0x000fe20000000000 */
[----:B------:R-:W-:Y:S01]  /*09b0*/  NOP ;  /* 0x0000000000007918 */ /* 0x000fe20000000000 */
[----:B------:R-:W-:Y:S01]  /*09c0*/  USEL UR60, UR60, 0x2, !UP0 ;  /* 0x000000023c3c7887 */ /* 0x000fe2000c000000 */
[----:B------:R-:W-:Y:S01]  /*09d0*/  BSSY B7, `(.L_x_1312) ;  /* 0x00026ae000077945 */ /* 0x000fe20003800000 */
[----:B012-4-:R-:W-:Y:S08]  /*09e0*/  BAR.SYNC.DEFER_BLOCKING 0x0 ;  /* 0x0000000000007b1d */ /* 0x017ff00000010000 */
[----:B------:R-:W-:Y:S05]  /*09f0*/  @!P0 BRA `(.L_x_1313) ;  /* 0x00000200005c8947 */ /* 0x000fea0003800000 */
.L_x_1314:
[----:B------:R-:W-:-:S08]  /*0a00*/  NOP ;  /* 0x0000000000007918 */ /* 0x000fd00000000000 */
[----:B------:R-:W0:Y:S02]  /*0a10*/  USETMAXREG.TRY_ALLOC.CTAPOOL UP0, 0xf0 ;  /* 0x000000f0000079c8 */ /* 0x000e240008000600 */
[----:B0-----:R-:W-:-:S13]  /*0a20*/  PLOP3.LUT P0, PT, PT, PT, UP0, 0x80, 0x0 ;  /* 0x000000000000781c */ /* 0x001fda0003f0f008 */
[----:B------:R-:W-:Y:S05]  /*0a30*/  @!P0 BRA `(.L_x_1314) ;  /* 0xfffffffc00f08947 */ /* 0x000fea000383ffff */
[----:B------:R-:W0:Y:S08]  /*0a40*/  S2UR UR5, SR_CgaCtaId ;  /* 0x00000000000579c3 */ /* 0x000e300000008800 */
[----:B------:R-:W-:Y:S06]  /*0a50*/  BAR.ARV 0x8, 0x120 ;  /* 0x0204800000007b1d */ /* 0x000fec0000002000 */
[----:B------:R-:W-:-:S02]  /*0a60*/  UMOV UR4, 0x400 ;  /* 0x0000040000047882 */ /* 0x000fc40000000000 */
[----:B------:R-:W-:Y:S01]  /*0a70*/  BAR.SYNC.DEFER_BLOCKING 0x5, 0x120 ;  /* 0x0144800000007b1d */ /* 0x000fe20000010000 */
[----:B0-----:R-:W-:-:S06]  /*0a80*/  ULEA UR4, UR5, UR4, 0x18 ;  /* 0x0000000405047291 */ /* 0x001fcc000f8ec03f */
[----:B------:R-:W-:Y:S01]  /*0a90*/  IMAD.U32 R18, RZ, RZ, UR4 ;  /* 0x00000004ff127e24 */ /* 0x000fe2000f8e00ff */
[----:B------:R-:W-:-:S04]  /*0aa0*/  ULDC UR4, c[0x0][0xc14] ;  /* 0x0003050000047ab9 */ /* 0x000fc80000000800 */
[----:B------:R-:W0:Y:S01]  /*0ab0*/  LDS.128 R168, [R18+0x2a8d0] ;  /* 0x02a8d00012a87984 */ /* 0x000e220000000c00 */
[----:B------:R-:W-:Y:S06]  /*0ac0*/  BAR.ARV 0x4, 0x120 ;  /* 0x0104800000007b1d */ /* 0x000fec0000002000 */
[----:B0-----:R-:W-:-:S13]  /*0ad0*/  ISETP.GE.AND P0, PT, R171, UR4, PT ;  /* 0x00000004ab007c0c */ /* 0x001fda000bf06270 */
[----:B------:R-:W-:Y:S05]  /*0ae0*/  @P0 BRA `(.L_x_1315) ;  /* 0x0000026800700947 */ /* 0x000fea0003800000 */
[----:B------:R-:W-:Y:S01]  /*0af0*/  VIADD R188, R4, 0xffffff80 ;  /* 0xffffff8004bc7836 */ /* 0x000fe20000000000 */
[----:B------:R-:W-:Y:S01]  /*0b00*/  R2UR UR4, R18 ;  /* 0x00000000120472ca */ /* 0x000fe200000e0000 */
[----:B------:R-:W-:Y:S01]  /*0b10*/  ULOP3.LUT UR5, UR60, 0x1, URZ, 0xfc, !UPT ;  /* 0x000000013c057892 */ /* 0x000fe2000f8efc3f */
[----:B------:R-:W-:Y:S01]  /*0b20*/  IMAD.MOV.U32 R184, RZ, RZ, RZ ;  /* 0x000000ffffb87224 */ /* 0x000fe200078e00ff */
[----:B------:R-:W-:Y:S02]  /*0b30*/  CS2R R160, SRZ ;  /* 0x0000000000a07805 */ /* 0x000fe4000001ff00 */
[----:B------:R-:W-:Y:S01]  /*0b40*/  SHF.R.S32.HI R3, RZ, 0x1f, R188 ;  /* 0x0000001fff037819 */ /* 0x000fe200000114bc */
[----:B------:R-:W-:Y:S02]  /*0b50*/  IMAD.MOV.U32 R19, RZ, RZ, RZ ;  /* 0x000000ffff137224 */ /* 0x000fe400078e00ff */
[----:B------:R-:W-:Y:S01]  /*0b60*/  IMAD.MOV.U32 R167, RZ, RZ, RZ ;  /* 0x000000ffffa77224 */ /* 0x000fe200078e00ff */
[----:B------:R-:W-:-:S02]  /*0b70*/  LEA.HI R0, R3, R188, RZ, 0x7 ;  /* 0x000000bc03007211 */ /* 0x000fc400078f38ff */
[CC--:B------:R-:W-:Y:S02]  /*0b80*/  LEA.HI R2, R3.reuse, R188.reuse, RZ, 0x4 ;  /* 0x000000bc03027211 */ /* 0x0c0fe400078f20ff */
[----:B------:R-:W-:Y:S01]  /*0b90*/  LOP3.LUT R191, R0, 0xffffff80, RZ, 0xc0, !PT ;  /* 0xffffff8000bf7812 */ /* 0x000fe200078ec0ff */
[----:B------:R-:W-:Y:S01]  /*0ba0*/  UIADD3 UR4, UR4, 0xc400, URZ ;  /* 0x0000c40004047890 */ /* 0x000fe2000fffe03f */
[----:B------:R-:W-:Y:S02]  /*0bb0*/  SHF.R.S32.HI R5, RZ, 0x4, R2 ;  /* 0x00000004ff057819 */ /* 0x000fe40000011402 */
[----:B------:R-:W-:Y:S01]  /*0bc0*/  LEA.HI R180, R3, R188, RZ, 0x3 ;  /* 0x000000bc03b47211 */ /* 0x000fe200078f18ff */
[----:B------:R-:W-:Y:S01]  /*0bd0*/  IMAD.IADD R191, R188, 0x1, -R191 ;  /* 0x00000001bcbf7824 */ /* 0x000fe200078e0abf */
[----:B------:R-:W-:Y:S02]  /*0be0*/  LEA.HI R4, R2, R5, RZ, 0x1 ;  /* 0x0000000502047211 */ /* 0x000fe400078f08ff */
[----:B------:R-:W-:-:S02]  /*0bf0*/  SHF.R.S32.HI R201, RZ, 0x7, R0 ;  /* 0x00000007ffc97819 */ /* 0x000fc40000011400 */
[----:B------:R-:W-:Y:S02]  /*0c00*/  SHF.R.S32.HI R8, RZ, 0x1f, R191 ;  /* 0x0000001fff087819 */ /* 0x000fe400000114bf */
[----:B------:R-:W-:Y:S02]  /*0c10*/  LEA.HI R0, R0, R201, RZ, 0x1 ;  /* 0x000000c900007211 */ /* 0x000fe400078f08ff */
[CC--:B------:R-:W-:Y:S02]  /*0c20*/  LEA.HI R7, R8.reuse, R191.reuse, RZ, 0x2 ;  /* 0x000000bf08077211 */ /* 0x0c0fe400078f10ff */
[----:B------:R-:W-:Y:S02]  /*0c30*/  LEA.HI R8, R8, R191, RZ, 0x5 ;  /* 0x000000bf08087211 */ /* 0x000fe400078f28ff */
[--C-:B------:R-:W-:Y:S02]  /*0c40*/  SHF.R.S32.HI R9, RZ, 0x2, R7.reuse ;  /* 0x00000002ff097819 */ /* 0x100fe40000011407 */
[----:B------:R-:W-:-:S02]  /*0c50*/  SHF.R.S32.HI R6, RZ, 0x1f, R7 ;  /* 0x0000001fff067819 */ /* 0x000fc40000011407 */
[----:B------:R-:W-:Y:S02]  /*0c60*/  SHF.R.S32.HI R8, RZ, 0x5, R8 ;  /* 0x00000005ff087819 */ /* 0x000fe40000011408 */
[----:B------:R-:W-:Y:S02]  /*0c70*/  LEA.HI R10, R6, R9, RZ, 0x3 ;  /* 0x00000009060a7211 */ /* 0x000fe400078f18ff */
[----:B------:R-:W-:Y:S02]  /*0c80*/  LOP3.LUT R6, R4, 0x1ffffffe, RZ, 0xc0, !PT ;  /* 0x1ffffffe04067812 */ /* 0x000fe400078ec0ff */
[----:B------:R-:W-:Y:S02]  /*0c90*/  LOP3.LUT R10, R10, 0xfffffff8, RZ, 0xc0, !PT ;  /* 0xfffffff80a0a7812 */ /* 0x000fe400078ec0ff */
[-C--:B------:R-:W-:Y:S01]  /*0ca0*/  LEA.HI R4, R3, R188.reuse, RZ, 0x5 ;  /* 0x000000bc03047211 */ /* 0x080fe200078f28ff */
[----:B------:R-:W-:Y:S01]  /*0cb0*/  IMAD.IADD R6, R5, 0x1, -R6 ;  /* 0x0000000105067824 */ /* 0x000fe200078e0a06 */
[----:B------:R-:W-:Y:S01]  /*0cc0*/  LOP3.LUT R5, R180, 0x1ffffff8, RZ, 0xc0, !PT ;  /* 0x1ffffff8b4057812 */ /* 0x000fe200078ec0ff */
[----:B------:R-:W-:Y:S01]  /*0cd0*/  IMAD.IADD R9, R9, 0x1, -R10 ;  /* 0x0000000109097824 */ /* 0x000fe200078e0a0a */
[----:B------:R-:W-:-:S02]  /*0ce0*/  LEA.HI R10, R3, R188, RZ, 0x2 ;  /* 0x000000bc030a7211 */ /* 0x000fc400078f10ff */
[----:B------:R-:W-:Y:S01]  /*0cf0*/  LOP3.LUT R3, R2, 0x3fffff0, RZ, 0xc0, !PT ;  /* 0x03fffff002037812 */ /* 0x000fe200078ec0ff */
[----:B------:R-:W-:Y:S01]  /*0d00*/  IMAD.IADD R5, R188, 0x1, -R5 ;  /* 0x00000001bc057824 */ /* 0x000fe200078e0a05 */
[----:B------:R-:W-:Y:S01]  /*0d10*/  LOP3.LUT R11, R10, 0xfffffffc, RZ, 0xc0, !PT ;  /* 0xfffffffc0a0b7812 */ /* 0x000fe200078ec0ff */
[----:B------:R-:W-:Y:S01]  /*0d20*/  IMAD R9, R8, 0x10, R9 ;  /* 0x0000001008097824 */ /* 0x000fe200078e0209 */
[--C-:B------:R-:W-:Y:S01]  /*0d30*/  SHF.R.S32.HI R162, RZ, 0x2, R10.reuse ;  /* 0x00000002ffa27819 */ /* 0x100fe2000001140a */
[C---:B------:R-:W-:Y:S01]  /*0d40*/  IMAD.IADD R3, R188.reuse, 0x1, -R3 ;  /* 0x00000001bc037824 */ /* 0x040fe200078e0a03 */
[----:B------:R-:W-:Y:S01]  /*0d50*/  SHF.R.S32.HI R13, RZ, 0x1f, R10 ;  /* 0x0000001fff0d7819 */ /* 0x000fe2000001140a */
[----:B------:R-:W-:Y:S01]  /*0d60*/  IMAD.IADD R188, R188, 0x1, -R11 ;  /* 0x00000001bcbc7824 */ /* 0x000fe200078e0a0b */
[----:B------:R-:W-:Y:S01]  /*0d70*/  SHF.R.S32.HI R4, RZ, 0x5, R4 ;  /* 0x00000005ff047819 */ /* 0x000fe20000011404 */
[----:B------:R-:W-:Y:S01]  /*0d80*/  VIADD R185, R162, 0x40 ;  /* 0x00000040a2b97836 */ /* 0x000fe20000000000 */
[----:B------:R-:W-:Y:S01]  /*0d90*/  LEA.HI R13, R13, R162, RZ, 0x3 ;  /* 0x000000a20d0d7211 */ /* 0x000fe200078f18ff */
[----:B------:R-:W-:Y:S01]  /*0da0*/  IMAD.SHL.U32 R22, R188, 0x8, RZ ;  /* 0x00000008bc167824 */ /* 0x000fe200078e00ff */
[----:B------:R-:W-:Y:S01]  /*0db0*/  LOP3.LUT R0, R0, 0x3fffffe, RZ, 0xc0, !PT ;  /* 0x03fffffe00007812 */ /* 0x000fe200078ec0ff */
[----:B------:R-:W-:Y:S01]  /*0dc0*/  IMAD R3, R4, 0x10, R3 ;  /* 0x0000001004037824 */ /* 0x000fe200078e0203 */
[----:B------:R-:W-:Y:S01]  /*0dd0*/  LOP3.LUT R13, R13, 0xfffffff8, RZ, 0xc0, !PT ;  /* 0xfffffff80d0d7812 */ /* 0x000fe200078ec0ff */
[----:B------:R-:W-:Y:S01]  /*0de0*/  VIADD R165, R22, 0x20 ;  /* 0x0000002016a57836 */ /* 0x000fe20000000000 */
[----:B------:R-:W-:Y:S01]  /*0df0*/  SHF.R.S32.HI R2, RZ, 0x1f, R185 ;  /* 0x0000001fff027819 */ /* 0x000fe200000114b9 */
[----:B------:R-:W-:Y:S01]  /*0e00*/  IMAD.SHL.U32 R176, R4, 0x200, RZ ;  /* 0x0000020004b07824 */ /* 0x000fe200078e00ff */
[----:B------:R-:W-:Y:S01]  /*0e10*/  SHF.R.S32.HI R180, RZ, 0x3, R180 ;  /* 0x00000003ffb47819 */ /* 0x000fe200000114b4 */
[----:B------:R-:W-:Y:S01]  /*0e20*/  IMAD.IADD R190, R162, 0x1, -R13 ;  /* 0x00000001a2be7824 */ /* 0x000fe200078e0a0d */
[----:B------:R-:W-:Y:S01]  /*0e30*/  SHF.R.S32.HI R4, RZ, 0x1f, R165 ;  /* 0x0000001fff047819 */ /* 0x000fe200000114a5 */
[----:B------:R-:W-:Y:S01]  /*0e40*/  IMAD.SHL.U32 R172, R185, 0x40, RZ ;  /* 0x00000040b9ac7824 */ /* 0x000fe200078e00ff */
[----:B------:R-:W-:Y:S01]  /*0e50*/  LEA.HI R2, R2, R185, RZ, 0x3 ;  /* 0x000000b902027211 */ /* 0x000fe200078f18ff */
[----:B------:R-:W-:Y:S01]  /*0e60*/  IMAD.SHL.U32 R174, R190, 0x40, RZ ;  /* 0x00000040beae7824 */ /* 0x000fe200078e00ff */
[CC--:B------:R-:W-:Y:S01]  /*0e70*/  LEA.HI R189, R4.reuse, R165.reuse, RZ, 0x3 ;  /* 0x000000a504bd7211 */ /* 0x0c0fe200078f18ff */
[----:B------:R-:W-:Y:S01]  /*0e80*/  IMAD R202, R3, 0x8, R6 ;  /* 0x0000000803ca7824 */ /* 0x000fe200078e0206 */
[----:B------:R-:W-:Y:S01]  /*0e90*/  LEA.HI R3, R4, R165, RZ, 0x6 ;  /* 0x000000a504037211 */ /* 0x000fe200078f30ff */
[----:B------:R-:W-:Y:S01]  /*0ea0*/  VIADD R166, R22, 0x40 ;  /* 0x0000004016a67836 */ /* 0x000fe20000000000 */
[----:B------:R-:W-:Y:S01]  /*0eb0*/  LOP3.LUT R172, R172, 0x1c0, RZ, 0xc0, !PT ;  /* 0x000001c0acac7812 */ /* 0x000fe200078ec0ff */
[----:B------:R-:W-:Y:S01]  /*0ec0*/  IMAD.SHL.U32 R2, R2, 0x40, RZ ;  /* 0x0000004002027824 */ /* 0x000fe200078e00ff */
[----:B------:R-:W-:Y:S01]  /*0ed0*/  LOP3.LUT R174, R174, 0x1c0, RZ, 0xc0, !PT ;  /* 0x000001c0aeae7812 */ /* 0x000fe200078ec0ff */
[----:B------:R-:W-:Y:S01]  /*0ee0*/  IMAD.SHL.U32 R3, R3, 0x80, RZ ;  /* 0x0000008003037824 */ /* 0x000fe200078e00ff */
[----:B------:R-:W-:Y:S01]  /*0ef0*/  SHF.R.U32.HI R200, RZ, 0x3, R172 ;  /* 0x00000003ffc87819 */ /* 0x000fe200000116ac */
[----:B------:R-:W-:Y:S01]  /*0f00*/  IMAD.IADD R0, R201, 0x1, -R0 ;  /* 0x00000001c9007824 */ /* 0x000fe200078e0a00 */
[----:B------:R-:W-:Y:S01]  /*0f10*/  SHF.R.U32.HI R175, RZ, 0x3, R174 ;  /* 0x00000003ffaf7819 */ /* 0x000fe200000116ae */
[----:B------:R-:W-:Y:S01]  /*0f20*/  IMAD.SHL.U32 R178, R5, 0x8, RZ ;  /* 0x0000000805b27824 */ /* 0x000fe200078e00ff */
[----:B------:R-:W-:Y:S01]  /*0f30*/  LOP3.LUT R4, R174, 0x38, R189, 0xf8, !PT ;  /* 0x00000038ae047812 */ /* 0x000fe200078ef8bd */
[----:B------:R-:W-:Y:S01]  /*0f40*/  IMAD R179, R0, 0x40, R9 ;  /* 0x0000004000b37824 */ /* 0x000fe200078e0209 */
[----:B------:R-:W-:Y:S01]  /*0f50*/  LOP3.LUT R13, R172, 0x38, R189, 0xf8, !PT ;  /* 0x00000038ac0d7812 */ /* 0x000fe200078ef8bd */
[----:B------:R-:W-:Y:S01]  /*0f60*/  IMAD.U32 R0, RZ, RZ, UR5 ;  /* 0x00000005ff007e24 */ /* 0x000fe2000f8e00ff */
[----:B------:R-:W-:Y:S01]  /*0f70*/  SHF.R.S32.HI R11, RZ, 0x1f, R166 ;  /* 0x0000001fff0b7819 */ /* 0x000fe200000114a6 */
[----:B------:R-:W-:Y:S01]  /*0f80*/  IMAD.SHL.U32 R16, R188, 0x4, RZ ;  /* 0x00000004bc107824 */ /* 0x000fe200078e00ff */
[----:B------:R-:W-:Y:S01]  /*0f90*/  LOP3.LUT R177, R2, 0xfffffe00, RZ, 0xc0, !PT ;  /* 0xfffffe0002b17812 */ /* 0x000fe200078ec0ff */
[----:B------:R-:W-:Y:S01]  /*0fa0*/  IMAD.SHL.U32 R202, R202, 0x8, RZ ;  /* 0x00000008caca7824 */ /* 0x000fe200078e00ff */
[----:B------:R-:W-:-:S02]  /*0fb0*/  LOP3.LUT R3, R3, 0xffffe000, RZ, 0xc0, !PT ;  /* 0xffffe00003037812 */ /* 0x000fc400078ec0ff */
[----:B------:R-:W-:Y:S02]  /*0fc0*/  LOP3.LUT R4, R4, R175, RZ, 0x3c, !PT ;  /* 0x000000af04047212 */ /* 0x000fe400078e3cff */
[----:B------:R-:W-:Y:S02]  /*0fd0*/  LOP3.LUT R2, R13, R200, RZ, 0x3c, !PT ;  /* 0x000000c80d027212 */ /* 0x000fe400078e3cff */
[----:B------:R-:W-:Y:S02]  /*0fe0*/  LEA.HI R197, R11, R166, RZ, 0x3 ;  /* 0x000000a60bc57211 */ /* 0x000fe400078f18ff */
[-C--:B------:R-:W-:Y:S02]  /*0ff0*/  IADD3 R4, R4, R3.reuse, R176 ;  /* 0x0000000304047210 */ /* 0x080fe40007ffe0b0 */
[----:B------:R-:W-:Y:S02]  /*1000*/  IADD3 R195, R2, R3, R177 ;  /* 0x0000000302c37210 */ /* 0x000fe40007ffe0b1 */
[----:B------:R-:W-:-:S02]  /*1010*/  LOP3.LUT R3, R172, 0x38, R197, 0xf8, !PT ;  /* 0x00000038ac037812 */ /* 0x000fc400078ef8c5 */
[----:B------:R-:W-:Y:S02]  /*1020*/  LEA.HI R11, R11, R166, RZ, 0x6 ;  /* 0x000000a60b0b7211 */ /* 0x000fe400078f30ff */
[----:B------:R-:W-:Y:S01]  /*1030*/  LOP3.LUT R6, R3, R200, RZ, 0x3c, !PT ;  /* 0x000000c803067212 */ /* 0x000fe200078e3cff */
[----:B------:R-:W-:Y:S01]  /*1040*/  IMAD.U32 R3, RZ, RZ, UR4 ;  /* 0x00000004ff037e24 */ /* 0x000fe2000f8e00ff */
[----:B------:R-:W-:Y:S01]  /*1050*/  LOP3.LUT R2, R174, 0x38, R197, 0xf8, !PT ;  /* 0x00000038ae027812 */ /* 0x000fe200078ef8c5 */
[----:B------:R-:W-:Y:S01]  /*1060*/  IMAD.SHL.U32 R11, R11, 0x80, RZ ;  /* 0x000000800b0b7824 */ /* 0x000fe200078e00ff */
[----:B------:R-:W-:Y:S02]  /*1070*/  LOP3.LUT R0, R7, 0x7ffffffc, RZ, 0xc0, !PT ;  /* 0x7ffffffc07007812 */ /* 0x000fe400078ec0ff */
[----:B------:R0:W-:Y:S01]  /*1080*/  STL [R1+0xc], R3 ;  /* 0x00000c0301007387 */ /* 0x0001e20000100800 */
[----:B------:R-:W-:Y:S02]  /*1090*/  LOP3.LUT R2, R2, R175, RZ, 0x3c, !PT ;  /* 0x000000af02027212 */ /* 0x000fe400078e3cff */
[----:B------:R-:W-:Y:S01]  /*10a0*/  LOP3.LUT R11, R11, 0xffffe000, RZ, 0xc0, !PT ;  /* 0xffffe0000b0b7812 */ /* 0x000fe200078ec0ff */
[----:B------:R-:W-:Y:S01]  /*10b0*/  IMAD.IADD R173, R191, 0x1, -R0 ;  /* 0x00000001bfad7824 */ /* 0x000fe200078e0a00 */
[----:B------:R-:W-:-:S02]  /*10c0*/  SHF.R.S32.HI R186, RZ, 0x1f, R162 ;  /* 0x0000001fffba7819 */ /* 0x000fc400000114a2 */
[-C--:B------:R-:W-:Y:S02]  /*10d0*/  IADD3 R196, R2, R11.reuse, R176 ;  /* 0x0000000b02c47210 */ /* 0x080fe40007ffe0b0 */
[----:B------:R-:W-:Y:S02]  /*10e0*/  LOP3.LUT R2, R172, 0x38, R22, 0xf8, !PT ;  /* 0x00000038ac027812 */ /* 0x000fe400078ef816 */
[----:B------:R-:W-:Y:S02]  /*10f0*/  IADD3 R6, R6, R11, R177 ;  /* 0x0000000b06067210 */ /* 0x000fe40007ffe0b1 */
[----:B------:R-:W-:Y:S02]  /*1100*/  LOP3.LUT R2, R177, R2, R200, 0xf6, !PT ;  /* 0x00000002b1027212 */ /* 0x000fe400078ef6c8 */
[----:B------:R-:W-:Y:S02]  /*1110*/  SHF.R.S32.HI R189, RZ, 0x3, R189 ;  /* 0x00000003ffbd7819 */ /* 0x000fe400000114bd */
[----:B------:R-:W-:-:S02]  /*1120*/  SHF.R.S32.HI R197, RZ, 0x3, R197 ;  /* 0x00000003ffc57819 */ /* 0x000fc400000114c5 */
[----:B------:R-:W-:Y:S02]  /*1130*/  LEA R198, R2, UR4, 0x1 ;  /* 0x0000000402c67c11 */ /* 0x000fe4000f8e08ff */
[----:B------:R-:W-:Y:S02]  /*1140*/  LEA R199, R4, UR4, 0x1 ;  /* 0x0000000404c77c11 */ /* 0x000fe4000f8e08ff */
[----:B------:R-:W-:Y:S02]  /*1150*/  LEA R195, R195, UR4, 0x1 ;  /* 0x00000004c3c37c11 */ /* 0x000fe4000f8e08ff */
[----:B------:R-:W-:Y:S02]  /*1160*/  LEA R196, R196, UR4, 0x1 ;  /* 0x00000004c4c47c11 */ /* 0x000fe4000f8e08ff */
[----:B0-----:R-:W-:-:S07]  /*1170*/  LEA R192, R6, UR4, 0x1 ;  /* 0x0000000406c07c11 */ /* 0x001fce000f8e08ff */
.L_x_1613:
[----:B------:R-:W-:Y:S01]  /*1180*/  ULDC.64 UR4, c[0x0][0xa28] ;  /* 0x00028a0000047ab9 */ /* 0x000fe20000000a00 */
[----:B0-2345:R-:W0:Y:S01]  /*1190*/  LDC.64 R4, c[0x0][0xa08] ;  /* 0x00028200ff047b82 */ /* 0x03de220000000a00 */
[----:B------:R-:W-:Y:S01]  /*11a0*/  ISETP.NE.U32.AND P0, PT, RZ, UR4, PT ;  /* 0x00000004ff007c0c */ /* 0x000fe2000bf05070 */
[----:B------:R-:W-:Y:S01]  /*11b0*/  IMAD.MOV.U32 R0, RZ, RZ, RZ ;  /* 0x000000ffff007224 */ /* 0x000fe200078e00ff */
[----:B------:R-:W-:Y:S01]  /*11c0*/  ULDC.64 UR6, c[0x0][0x208] ;  /* 0x0000820000067ab9 */ /* 0x000fe20000000a00 */
[----:B------:R-:W-:Y:S01]  /*11d0*/  IMAD.MOV.U32 R26, RZ, RZ, RZ ;  /* 0x000000ffff1a7224 */ /* 0x000fe200078e00ff */
[----:B------:R-:W-:Y:S01]  /*11e0*/  ISETP.NE.AND.EX P0, PT, RZ, UR5, PT, P0 ;  /* 0x00000005ff007c0c */ /* 0x000fe2000bf05300 */
[----:B------:R-:W-:Y:S02]  /*11f0*/  ULDC.64 UR4, c[0x0][0xa18] ;  /* 0x0002860000047ab9 */ /* 0x000fe40000000a00 */
[----:B------:R-:W-:-:S04]  /*1200*/  ISETP.NE.U32.AND P1, PT, RZ, UR4, PT ;  /* 0x00000004ff007c0c */ /* 0x000fc8000bf25070 */
[----:B------:R-:W-:Y:S01]  /*1210*/  ISETP.NE.AND.EX P1, PT, RZ, UR5, PT, P1 ;  /* 0x00000005ff007c0c */ /* 0x000fe2000bf25310 */
[----:B------:R-:W-:Y:S02]  /*1220*/  ULDC.64 UR4, c[0x0][0xa08] ;  /* 0x0002820000047ab9 */ /* 0x000fe40000000a00 */
[----:B------:R-:W-:-:S03]  /*1230*/  ISETP.NE.U32.AND P3, PT, RZ, UR4, PT ;  /* 0x00000004ff007c0c */ /* 0x000fc6000bf65070 */
[----:B------:R-:W1:Y:S01]  /*1240*/  @P0 LDC.64 R2, c[0x0][0xa28] ;  /* 0x00028a00ff020b82 */ /* 0x000e620000000a00 */
[----:B------:R-:W-:Y:S01]  /*1250*/  ISETP.NE.AND.EX P3, PT, RZ, UR5, PT, P3 ;  /* 0x00000005ff007c0c */ /* 0x000fe2000bf65330 */
[----:B0-----:R-:W-:-:S06]  /*1260*/  IMAD.WIDE R8, R171, 0x4, R4 ;  /* 0x00000004ab087825 */ /* 0x001fcc00078e0204 */
[----:B------:R-:W0:Y:S01]  /*1270*/  @P1 LDC.64 R6, c[0x0][0xa18] ;  /* 0x00028600ff061b82 */ /* 0x000e220000000a00 */
[----:B------:R-:W-:Y:S02]  /*1280*/  ULDC UR4, c[0x0][0x288] ;  /* 0x0000a20000047ab9 */ /* 0x000fe40000000800 */
[----:B------:R-:W-:Y:S01]  /*1290*/  IMAD.U32 R164, RZ, RZ, UR4 ;  /* 0x00000004ffa47e24 */ /* 0x000fe2000f8e00ff */
[----:B------:R-:W-:Y:S02]  /*12a0*/  ULDC.64 UR4, c[0x0][0x3f8] ;  /* 0x0000fe0000047ab9 */ /* 0x000fe40000000a00 */
[----:B------:R-:W-:Y:S01]  /*12b0*/  UISETP.NE.U32.AND UP0, UPT, UR4, URZ, UPT ;  /* 0x0000003f0400728c */ /* 0x000fe2000bf05070 */
[----:B------:R2:W5:Y:S03]  /*12c0*/  @P3 LDG.E R26, desc[UR6][R8.64] ;  /* 0x00000006081a3981 */ /* 0x000566000c1e1900 */
[----:B------:R-:W-:-:S03]  /*12d0*/  UISETP.NE.AND.EX UP0, UPT, UR5, URZ, UPT, UP0 ;  /* 0x0000003f0500728c */ /* 0x000fc6000bf05300 */
[----:B------:R-:W-:Y:S01]  /*12e0*/  ULDC.64 UR4, c[0x0][0xa20] ;  /* 0x0002880000047ab9 */ /* 0x000fe20000000a00 */
[----:B-1----:R-:W-:Y:S01]  /*12f0*/  @P0 IMAD.WIDE R2, R171, 0x4, R2 ;  /* 0x00000004ab020825 */ /* 0x002fe200078e0202 */
[----:B------:R-:W-:-:S04]  /*1300*/  ISETP.NE.U32.AND P2, PT, RZ, UR4, PT ;  /* 0x00000004ff007c0c */ /* 0x000fc8000bf45070 */
[----:B------:R2:W5:Y:S01]  /*1310*/  @P0 LDG.E R0, desc[UR6][R2.64] ;  /* 0x0000000602000981 */ /* 0x000562000c1e1900 */
[----:B0-----:R-:W-:-:S05]  /*1320*/  @P1 IMAD.WIDE R4, R171, 0x4, R6 ;  /* 0x00000004ab041825 */ /* 0x001fca00078e0206 */
[----:B------:R2:W5:Y:S01]  /*1330*/  @P1 LDG.E R164, desc[UR6][R4.64] ;  /* 0x0000000604a41981 */ /* 0x000562000c1e1900 */
[----:B------:R-:W-:Y:S02]  /*1340*/  ULDC UR6, c[0x0][0x404] ;  /* 0x0001010000067ab9 */ /* 0x000fe40000000800 */
[----:B------:R-:W-:Y:S01]  /*1350*/  USEL UR4, UR6, 0x1, UP0 ;  /* 0x0000000106047887 */ /* 0x000fe20008000000 */
[----:B------:R-:W-:Y:S02]  /*1360*/  ISETP.NE.AND.EX P2, PT, RZ, UR5, PT, P2 ;  /* 0x00000005ff007c0c */ /* 0x000fe4000bf45320 */
[----:B------:R-:W-:Y:S01]  /*1370*/  ULDC UR6, c[0x0][0x2e0] ;  /* 0x0000b80000067ab9 */ /* 0x000fe20000000800 */
[----:B------:R-:W-:Y:S01]  /*1380*/  ULDC UR7, c[0x0][0x338] ;  /* 0x0000ce0000077ab9 */ /* 0x000fe20000000800 */
[----:B------:R-:W-:Y:S01]  /*1390*/  UIMAD UR6, UR4, UR6, URZ ;  /* 0x00000006040672a4 */ /* 0x000fe2000f8e023f */
[----:B------:R-:W-:Y:S02]  /*13a0*/  IMAD.MOV.U32 R187, RZ, RZ, R169 ;  /* 0x000000ffffbb7224 */ /* 0x000fe400078e00a9 */
[----:B------:R-:W-:-:S02]  /*13b0*/  IMAD.MOV.U32 R182, RZ, RZ, R170 ;  /* 0x000000ffffb67224 */ /* 0x000fc400078e00aa */
[----:B------:R-:W-:Y:S01]  /*13c0*/  IMAD.MOV.U32 R183, RZ, RZ, R171 ;  /* 0x000000ffffb77224 */ /* 0x000fe200078e00ab */
[----:B--2---:R-:W-:Y:S06]  /*13d0*/  @P1 BRA `(.L_x_1316) ;  /* 0x0000000000281947 */ /* 0x004fec0003800000 */
[----:B------:R-:W-:Y:S02]  /*13e0*/  ULDC.64 UR4, c[0x0][0xa00] ;  /* 0x0002800000047ab9 */ /* 0x000fe40000000a00 */
[----:B------:R-:W-:-:S04]  /*13f0*/  ISETP.NE.U32.AND P0, PT, RZ, UR4, PT ;  /* 0x00000004ff007c0c */ /* 0x000fc8000bf05070 */
[----:B------:R-:W-:-:S13]  /*1400*/  ISETP.NE.AND.EX P0, PT, RZ, UR5, PT, P0 ;  /* 0x00000005ff007c0c */ /* 0x000fda000bf05300 */
[----:B------:R-:W-:Y:S05]  /*1410*/  @!P0 BRA `(.L_x_1316) ;  /* 0x0000000000188947 */ /* 0x000fea0003800000 */
[----:B------:R-:W0:Y:S01]  /*1420*/  LDC.64 R2, c[0x0][0xa00] ;  /* 0x00028000ff027b82 */ /* 0x000e220000000a00 */
[----:B------:R-:W-:Y:S01]  /*1430*/  ULDC.64 UR4, c[0x0][0x208] ;  /* 0x0000820000047ab9 */ /* 0x000fe20000000a00 */
[----:B0-----:R-:W-:-:S05]  /*1440*/  IMAD.WIDE R2, R171, 0x4, R2 ;  /* 0x00000004ab027825 */ /* 0x001fca00078e0202 */
[----:B-----5:R-:W2:Y:S04]  /*1450*/  LDG.E R164, desc[UR4][R2.64] ;  /* 0x0000000402a47981 */ /* 0x020ea8000c1e1900 */
[----:B------:R-:W2:Y:S02]  /*1460*/  LDG.E R5, desc[UR4][R2.64+0x4] ;  /* 0x0000040402057981 */ /* 0x000ea4000c1e1900 */
[----:B--2---:R-:W-:-:S07]  /*1470*/  IMAD.IADD R164, R5, 0x1, -R164 ;  /* 0x0000000105a47824 */ /* 0x004fce00078e0aa4 */
.L_x_1316:
[----:B------:R-:W-:Y:S02]  /*1480*/  IMAD.U32 R2, RZ, RZ, UR7 ;  /* 0x00000007ff027e24 */ /* 0x000fe4000f8e00ff */
[----:B------:R-:W-:Y:S01]  /*1490*/  IMAD.U32 R25, RZ, RZ, UR6 ;  /* 0x00000006ff197e24 */ /* 0x000fe2000f8e00ff */
[----:B------:R-:W-:Y:S06]  /*14a0*/  @!P2 BRA `(.L_x_1317) ;  /* 0x000000000014a947 */ /* 0x000fec0003800000 */
[----:B------:R-:W0:Y:S01]  /*14b0*/  LDC.64 R4, c[0x0][0xa20] ;  /* 0x00028800ff047b82 */ /* 0x000e220000000a00 */
[----:B------:R-:W-:Y:S01]  /*14c0*/  ULDC.64 UR4, c[0x0][0x208] ;  /* 0x0000820000047ab9 */ /* 0x000fe20000000a00 */
[----:B0-----:R-:W-:-:S05]  /*14d0*/  IMAD.WIDE R4, R171, 0x4, R4 ;  /* 0x00000004ab047825 */ /* 0x001fca00078e0204 */
[----:B------:R0:W5:Y:S01]  /*14e0*/  LDG.E R25, desc[UR4][R4.64] ;  /* 0x0000000404197981 */ /* 0x000162000c1e1900 */
[----:B------:R-:W-:Y:S05]  /*14f0*/  BRA `(.L_x_1318) ;  /* 0x0000000000147947 */ /* 0x000fea0003800000 */
.L_x_1317:
[----:B------:R-:W-:Y:S05]  /*1500*/  @!P3 BRA `(.L_x_1318) ;  /* 0x000000000010b947 */ /* 0x000fea0003800000 */
[----:B------:R-:W-:Y:S02]  /*1510*/  ULDC.64 UR4, c[0x0][0x208] ;  /* 0x0000820000047ab9 */ /* 0x000fe40000000a00 */
[----:B------:R-:W2:Y:S04]  /*1520*/  LDG.E R4, desc[UR4][R8.64] ;  /* 0x0000000408047981 */ /* 0x000ea8000c1e1900 */
[----:B------:R-:W2:Y:S02]  /*1530*/  LDG.E R25, desc[UR4][R8.64+0x4] ;  /* 0x0000040408197981 */ /* 0x000ea4000c1e1900 */
[----:B--2---:R-:W-:-:S07]  /*1540*/  IMAD.IADD R25, R25, 0x1, -R4 ;  /* 0x0000000119197824 */ /* 0x004fce00078e0a04 */
.L_x_1318:
[----:B------:R-:W-:Y:S01]  /*1550*/  ULDC.64 UR4, c[0x0][0xa10] ;  /* 0x0002840000047ab9 */ /* 0x000fe20000000a00 */
[----:B------:R-:W-:Y:S01]  /*1560*/  ULDC.64 UR6, c[0x0][0x208] ;  /* 0x0000820000067ab9 */ /* 0x000fe20000000a00 */
[----:B------:R-:W-:Y:S01]  /*1570*/  ISETP.NE.U32.AND P0, PT, RZ, UR4, PT ;  /* 0x00000004ff007c0c */ /* 0x000fe2000bf05070 */
[----:B------:R-:W1:Y:S03]  /*1580*/  LDC.64 R10, c[0x0][0x9e0] ;  /* 0x00027800ff0a7b82 */ /* 0x000e660000000a00 */
[----:B------:R-:W-:Y:S01]  /*1590*/  ISETP.NE.AND.EX P0, PT, RZ, UR5, PT, P0 ;  /* 0x00000005ff007c0c */ /* 0x000fe2000bf05300 */
[----:B------:R-:W-:Y:S02]  /*15a0*/  ULDC.64 UR4, c[0x0][0xa30] ;  /* 0x00028c0000047ab9 */ /* 0x000fe40000000a00 */
[----:B------:R-:W-:-:S04]  /*15b0*/  ISETP.NE.U32.AND P1, PT, RZ, UR4, PT ;  /* 0x00000004ff007c0c */ /* 0x000fc8000bf25070 */
[----:B------:R-:W-:-:S06]  /*15c0*/  ISETP.NE.AND.EX P1, PT, RZ, UR5, PT, P1 ;  /* 0x00000005ff007c0c */ /* 0x000fcc000bf25310 */
[----:B0-----:R-:W0:Y:S08]  /*15d0*/  @P0 LDC.64 R4, c[0x0][0xa10] ;  /* 0x00028400ff040b82 */ /* 0x001e300000000a00 */
[----:B------:R-:W2:Y:S01]  /*15e0*/  @P1 LDC.64 R6, c[0x0][0xa30] ;  /* 0x00028c00ff061b82 */ /* 0x000ea20000000a00 */
[----:B0-----:R-:W-:-:S05]  /*15f0*/  @P0 IMAD.WIDE R4, R171, 0x4, R4 ;  /* 0x00000004ab040825 */ /* 0x001fca00078e0204 */
[----:B------:R-:W3:Y:S04]  /*1600*/  @P0 LDG.E R3, desc[UR6][R4.64] ;  /* 0x0000000604030981 */ /* 0x000ee8000c1e1900 */
[----:B------:R-:W3:Y:S01]  /*1610*/  @P0 LDG.E R8, desc[UR6][R4.64+0x4] ;  /* 0x0000040604080981 */ /* 0x000ee2000c1e1900 */
[----:B-----5:R-:W-:Y:S02]  /*1620*/  IMAD.MOV.U32 R147, RZ, RZ, R25 ;  /* 0x000000ffff937224 */ /* 0x020fe400078e0019 */
[----:B------:R-:W-:Y:S02]  /*1630*/  IMAD.IADD R9, R25, 0x1, -R0 ;  /* 0x0000000119097824 */ /* 0x000fe400078e0a00 */
[----:B--2---:R-:W-:-:S05]  /*1640*/  @P1 IMAD.WIDE R6, R171, 0x4, R6 ;  /* 0x00000004ab061825 */ /* 0x004fca00078e0206 */
[----:B------:R0:W5:Y:S01]  /*1650*/  @P1 LDG.E R147, desc[UR6][R6.64] ;  /* 0x0000000606931981 */ /* 0x000162000c1e1900 */
[----:B-1----:R-:W-:Y:S02]  /*1660*/  ISETP.GE.AND P1, PT, R11, 0x1, PT ;  /* 0x000000010b00780c */ /* 0x002fe40003f26270 */
[----:B------:R-:W-:Y:S01]  /*1670*/  LEA R149, R169, 0x80, 0x7 ;  /* 0x00000080a9957811 */ /* 0x000fe200078e38ff */
[----:B---3--:R-:W-:-:S04]  /*1680*/  @P0 IMAD.IADD R2, R8, 0x1, -R3 ;  /* 0x0000000108020824 */ /* 0x008fc800078e0a03 */
[----:B------:R-:W-:-:S04]  /*1690*/  IMAD.IADD R163, R9, 0x1, R2 ;  /* 0x0000000109a37824 */ /* 0x000fc800078e0202 */
[C---:B------:R-:W-:Y:S01]  /*16a0*/  VIADD R0, R163.reuse, 0x5f ;  /* 0x0000005fa3007836 */ /* 0x040fe20000000000 */
[----:B------:R-:W-:-:S03]  /*16b0*/  IADD3 R149, R163, R149, -R164 ;  /* 0x00000095a3957210 */ /* 0x000fc60007ffe8a4 */
[----:B------:R-:W-:-:S05]  /*16c0*/  IMAD.HI R0, R0, 0x2aaaaaab, RZ ;  /* 0x2aaaaaab00007827 */ /* 0x000fca00078e02ff */
[----:B------:R-:W-:-:S04]  /*16d0*/  SHF.R.U32.HI R153, RZ, 0x1f, R0 ;  /* 0x0000001fff997819 */ /* 0x000fc80000011600 */
[----:B------:R-:W-:Y:S01]  /*16e0*/  LEA.HI.SX32 R153, R0, R153, 0x1c ;  /* 0x0000009900997211 */ /* 0x000fe200078fe2ff */
[----:B------:R-:W-:Y:S01]  /*16f0*/  IMAD.IADD R0, R149, 0x1, R10 ;  /* 0x0000000195007824 */ /* 0x000fe200078e020a */
[----:B0-----:R-:W-:Y:S06]  /*1700*/  @!P1 BRA `(.L_x_1319) ;  /* 0x0000000000489947 */ /* 0x001fec0003800000 */
[C---:B------:R-:W-:Y:S01]  /*1710*/  ISETP.GT.AND P0, PT, R149.reuse, RZ, PT ;  /* 0x000000ff9500720c */ /* 0x040fe20003f04270 */
[----:B------:R-:W-:Y:S01]  /*1720*/  BSSY B0, `(.L_x_1320) ;  /* 0x000000e000007945 */ /* 0x000fe20003800000 */
[----:B------:R-:W-:-:S11]  /*1730*/  VIADD R3, R149, 0xffffffff ;  /* 0xffffffff95037836 */ /* 0x000fd60000000000 */
        /* <DEDUP_REMOVED lines=8> */
.L_x_1321:
[----:B------:R-:W-:-:S13]  /*17c0*/  ISETP.NE.AND P0, PT, R11, 0x1, PT ;  /* 0x000000010b00780c */ /* 0x000fda0003f05270 */
[----:B------:R-:W0:Y:S02]  /*17d0*/  @P0 LDC.64 R4, c[0x0][0x9e8] ;  /* 0x00027a00ff040b82 */ /* 0x000e240000000a00 */
[----:B0-----:R-:W-:-:S05]  /*17e0*/  @P0 IMAD.HI.U32 R4, R3, R4, RZ ;  /* 0x0000000403040227 */ /* 0x001fca00078e00ff */
[----:B------:R-:W-:-:S07]  /*17f0*/  @P0 SHF.R.U32.HI R3, RZ, R5, R4 ;  /* 0x00000005ff030219 */ /* 0x000fce0000011604 */
.L_x_1322:
[----:B------:R-:W-:Y:S05]  /*1800*/  BSYNC B0 ;  /* 0x0000000000007941 */ /* 0x000fea0003800000 */
.L_x_1320:
[----:B------:R-:W-:-:S05]  /*1810*/  IMAD R3, R3, R11, R11 ;  /* 0x0000000b03037224 */ /* 0x000fca00078e020b */
[----:B------:R-:W-:-:S07]  /*1820*/  VIMNMX R0, R0, R3, PT ;  /* 0x0000000300007248 */ /* 0x000fce0003fe0100 */
.L_x_1319:
[----:B------:R-:W-:Y:S01]  /*1830*/  IMAD R148, R169, 0x80, -R164 ;  /* 0x00000080a9947824 */ /* 0x000fe200078e0aa4 */
[----:B------:R-:W-:-:S03]  /*1840*/  ULDC UR4, c[0x0][0x9dc] ;  /* 0x0002770000047ab9 */ /* 0x000fc60000000800 */
[----:B------:R-:W-:-:S04]  /*1850*/  IMAD.IADD R148, R163, 0x1, R148 ;  /* 0x00000001a3947824 */ /* 0x000fc800078e0294 */
[----:B------:R-:W-:Y:S01]  /*1860*/  VIADD R3, R148, -UR4 ;  /* 0x8000000494037c36 */ /* 0x000fe20008000000 */
[----:B------:R-:W-:Y:S06]  /*1870*/  @!P1 BRA `(.L_x_1323) ;  /* 0x0000000000489947 */ /* 0x000fec0003800000 */
[----:B------:R-:W-:Y:S01]  /*1880*/  ISETP.GT.AND P0, PT, R148, -0x1, PT ;  /* 0xffffffff9400780c */ /* 0x000fe20003f04270 */
[----:B------:R-:W-:-:S12]  /*1890*/  BSSY B0, `(.L_x_1324) ;  /* 0x000000e000007945 */ /* 0x000fd80003800000 */
        /* <DEDUP_REMOVED lines=8> */
.L_x_1325:
[----:B------:R-:W-:Y:S01]  /*1920*/  ISETP.NE.AND P0, PT, R11, 0x1, PT ;  /* 0x000000010b00780c */ /* 0x000fe20003f05270 */
[----:B------:R-:W-:-:S12]  /*1930*/  IMAD.MOV.U32 R4, RZ, RZ, R148 ;  /* 0x000000ffff047224 */ /* 0x000fd800078e0094 */
[----:B------:R-:W0:Y:S02]  /*1940*/  @P0 LDC.64 R6, c[0x0][0x9e8] ;  /* 0x00027a00ff060b82 */ /* 0x000e240000000a00 */
[----:B0-----:R-:W-:-:S05]  /*1950*/  @P0 IMAD.HI.U32 R6, R148, R6, RZ ;  /* 0x0000000694060227 */ /* 0x001fca00078e00ff */
[----:B------:R-:W-:-:S07]  /*1960*/  @P0 SHF.R.U32.HI R4, RZ, R7, R6 ;  /* 0x00000007ff040219 */ /* 0x000fce0000011606 */
.L_x_1326:
[----:B------:R-:W-:Y:S05]  /*1970*/  BSYNC B0 ;  /* 0x0000000000007941 */ /* 0x000fea0003800000 */
.L_x_1324:
[----:B------:R-:W-:-:S05]  /*1980*/  IMAD R4, R4, R11, RZ ;  /* 0x0000000b04047224 */ /* 0x000fca00078e02ff */
[----:B------:R-:W-:-:S07]  /*1990*/  VIMNMX R3, R3, R4, !PT ;  /* 0x0000000403037248 */ /* 0x000fce0007fe0100 */
.L_x_1323:
[----:B------:R-:W-:Y:S02]  /*19a0*/  VIADD R0, R0, 0x5f ;  /* 0x0000005f00007836 */ /* 0x000fe40000000000 */
[----:B------:R-:W-:-:S04]  /*19b0*/  IMAD.HI R4, R3, 0x2aaaaaab, RZ ;  /* 0x2aaaaaab03047827 */ /* 0x000fc800078e02ff */
[----:B------:R-:W-:Y:S01]  /*19c0*/  IMAD.HI R0, R0, 0x2aaaaaab, RZ ;  /* 0x2aaaaaab00007827 */ /* 0x000fe200078e02ff */
[----:B------:R-:W-:-:S04]  /*19d0*/  SHF.R.U32.HI R5, RZ, 0x1f, R4 ;  /* 0x0000001fff057819 */ /* 0x000fc80000011604 */
[----:B------:R-:W-:Y:S02]  /*19e0*/  SHF.R.U32.HI R3, RZ, 0x1f, R0 ;  /* 0x0000001fff037819 */ /* 0x000fe40000011600 */
[----:B------:R-:W-:Y:S02]  /*19f0*/  LEA.HI.SX32 R5, R4, R5, 0x1c ;  /* 0x0000000504057211 */ /* 0x000fe400078fe2ff */
[----:B------:R-:W-:Y:S02]  /*1a00*/  LEA.HI.SX32 R0, R0, R3, 0x1c ;  /* 0x0000000300007211 */ /* 0x000fe400078fe2ff */
[----:B------:R-:W-:Y:S02]  /*1a10*/  VIMNMX R5, RZ, R5, !PT ;  /* 0x00000005ff057248 */ /* 0x000fe40007fe0100 */
[----:B------:R-:W-:-:S03]  /*1a20*/  VIMNMX R0, R153, R0, PT ;  /* 0x0000000099007248 */ /* 0x000fc60003fe0100 */
[--C-:B------:R-:W-:Y:S02]  /*1a30*/  IMAD R5, R5, 0x60, -R9.reuse ;  /* 0x0000006005057824 */ /* 0x100fe400078e0a09 */
[----:B------:R-:W-:-:S03]  /*1a40*/  IMAD R3, R0, 0x60, -R9 ;  /* 0x0000006000037824 */ /* 0x000fc600078e0a09 */
[----:B------:R-:W-:Y:S02]  /*1a50*/  VIMNMX R5, RZ, R5, !PT ;  /* 0x00000005ff057248 */ /* 0x000fe40007fe0100 */
[----:B------:R-:W-:-:S03]  /*1a60*/  VIMNMX R0, R3, R2, PT ;  /* 0x0000000203007248 */ /* 0x000fc60003fe0100 */
[----:B------:R-:W-:Y:S01]  /*1a70*/  IMAD.WIDE.U32 R124, R5, -0x55555555, RZ ;  /* 0xaaaaaaab057c7825 */ /* 0x000fe200078e00ff */
[----:B------:R-:W-:-:S04]  /*1a80*/  ISETP.GT.AND P0, PT, R0, R5, PT ;  /* 0x000000050000720c */ /* 0x000fc80003f04270 */
[----:B------:R-:W-:-:S05]  /*1a90*/  SHF.R.U32.HI R124, RZ, 0x6, R125 ;  /* 0x00000006ff7c7819 */ /* 0x000fca000001167d */
[----:B------:R-:W-:-:S04]  /*1aa0*/  IMAD.MOV.U32 R24, RZ, RZ, R124 ;  /* 0x000000ffff187224 */ /* 0x000fc800078e007c */
[----:B------:R-:W-:-:S04]  /*1ab0*/  @P0 VIADD R0, R0, 0x5f ;  /* 0x0000005f00000836 */ /* 0x000fc80000000000 */
[----:B------:R-:W-:-:S05]  /*1ac0*/  @P0 IMAD.HI R0, R0, 0x2aaaaaab, RZ ;  /* 0x2aaaaaab00000827 */ /* 0x000fca00078e02ff */
[----:B------:R-:W-:-:S04]  /*1ad0*/  @P0 SHF.R.U32.HI R3, RZ, 0x1f, R0 ;  /* 0x0000001fff030819 */ /* 0x000fc80000011600 */
[----:B------:R-:W-:Y:S02]  /*1ae0*/  @P0 LEA.HI.SX32 R24, R0, R3, 0x1c ;  /* 0x0000000300180211 */ /* 0x000fe400078fe2ff */
[----:B------:R-:W-:Y:S02]  /*1af0*/  PLOP3.LUT P0, PT, PT, PT, PT, 0x80, 0x0 ;  /* 0x000000000000781c */ /* 0x000fe40003f0f070 */
[----:B------:R-:W-:-:S13]  /*1b00*/  ISETP.GT.AND P1, PT, R24, R124, PT ;  /* 0x0000007c1800720c */ /* 0x000fda0003f24270 */
[----:B------:R-:W-:Y:S05]  /*1b10*/  @!P1 BRA `(.L_x_1327) ;  /* 0x0000009000f89947 */ /* 0x000fea0003800000 */
        /* <DEDUP_REMOVED lines=20> */
.L_x_1329:
[----:B------:R-:W-:Y:S05]  /*1c60*/  BSYNC B6 ;  /* 0x0000000000067941 */ /* 0x000fea0003800000 */
.L_x_1328:
        /* <DEDUP_REMOVED lines=20> */
.L_x_1331:
[----:B------:R-:W-:Y:S05]  /*1db0*/  BSYNC B6 ;  /* 0x0000000000067941 */ /* 0x000fea0003800000 */
.L_x_1330:
[----:B------:R-:W-:Y:S01]  /*1dc0*/  ULDC.64 UR4, c[0x0][0x9f8] ;  /* 0x00027e0000047ab9 */ /* 0x000fe20000000a00 */
[----:B------:R-:W-:Y:S01]  /*1dd0*/  ULDC.64 UR6, c[0x0][0x208] ;  /* 0x0000820000067ab9 */ /* 0x000fe20000000a00 */
[----:B------:R-:W-:Y:S01]  /*1de0*/  ISETP.NE.U32.AND P0, PT, RZ, UR4, PT ;  /* 0x00000004ff007c0c */ /* 0x000fe2000bf05070 */
[----:B------:R-:W2:Y:S01]  /*1df0*/  LDL.LU R20, [R1+0x8] ;  /* 0x0000080001147983 */ /* 0x000ea20000300800 */
[----:B------:R-:W0:Y:S01]  /*1e00*/  LDC R0, c[0x0][0x428] ;  /* 0x00010a00ff007b82 */ /* 0x000e220000000800 */
[----:B------:R-:W-:Y:S01]  /*1e10*/  ULDC UR4, c[0x0][0x2e4] ;  /* 0x0000b90000047ab9 */ /* 0x000fe20000000800 */
[----:B------:R-:W-:-:S06]  /*1e20*/  ISETP.NE.AND.EX P0, PT, RZ, UR5, PT, P0 ;  /* 0x00000005ff007c0c */ /* 0x000fcc000bf05300 */
[----:B------:R-:W1:Y:S08]  /*1e30*/  LDC.64 R94, c[0x0][0x2f0] ;  /* 0x0000bc00ff5e7b82 */ /* 0x000e700000000a00 */
[----:B------:R-:W3:Y:S01]  /*1e40*/  @P0 LDC.64 R4, c[0x0][0x9f8] ;  /* 0x00027e00ff040b82 */ /* 0x000ee20000000a00 */
[----:B------:R-:W-:Y:S01]  /*1e50*/  IMAD.IADD R119, R26, 0x1, R25 ;  /* 0x000000011a777824 */ /* 0x000fe200078e0219 */
[----:B------:R-:W-:-:S06]  /*1e60*/  SHF.R.S32.HI R23, RZ, 0x1f, R22 ;  /* 0x0000001fff177819 */ /* 0x000fcc0000011416 */
[----:B------:R-:W4:Y:S08]  /*1e70*/  LDC.64 R100, c[0x0][0x3e8] ;  /* 0x0000fa00ff647b82 */ /* 0x000f300000000a00 */
[----:B------:R-:W1:Y:S01]  /*1e80*/  LDC.64 R106, c[0x0][0x3d8] ;  /* 0x0000f600ff6a7b82 */ /* 0x000e620000000a00 */
[----:B---3--:R-:W-:-:S07]  /*1e90*/  @P0 IMAD.WIDE R4, R171, 0x4, R4 ;  /* 0x00000004ab040825 */ /* 0x008fce00078e0204 */
[----:B------:R-:W3:Y:S01]  /*1ea0*/  LDC R35, c[0x0][0x3d4] ;  /* 0x0000f500ff237b82 */ /* 0x000ee20000000800 */
[----:B------:R1:W2:Y:S01]  /*1eb0*/  @P0 LDG.E R171, desc[UR6][R4.64] ;  /* 0x0000000604ab0981 */ /* 0x0002a2000c1e1900 */
[----:B0-----:R-:W-:Y:S01]  /*1ec0*/  ISETP.NE.AND P0, PT, R0, 0x1, PT ;  /* 0x000000010000780c */ /* 0x001fe20003f05270 */
[C---:B------:R-:W-:Y:S01]  /*1ed0*/  VIADD R0, R22.reuse, 0x60 ;  /* 0x0000006016007836 */ /* 0x040fe20000000000 */
[----:B------:R-:W-:Y:S01]  /*1ee0*/  ISETP.GE.AND P2, PT, R165, UR4, PT ;  /* 0x00000004a5007c0c */ /* 0x000fe2000bf46270 */
[----:B------:R-:W-:Y:S01]  /*1ef0*/  ULDC.64 UR6, c[0x0][0x2f8] ;  /* 0x0000be0000067ab9 */ /* 0x000fe20000000a00 */
[----:B------:R-:W-:Y:S01]  /*1f00*/  ISETP.GE.AND P1, PT, R22, UR4, PT ;  /* 0x0000000416007c0c */ /* 0x000fe2000bf26270 */
[--C-:B----4-:R-:W-:Y:S01]  /*1f10*/  IMAD.WIDE.U32 R98, R162, R100, R22.reuse ;  /* 0x00000064a2627225 */ /* 0x110fe200078e0016 */
[----:B------:R-:W-:Y:S01]  /*1f20*/  SEL R6, RZ, 0xffffffff, P2 ;  /* 0xffffffffff067807 */ /* 0x000fe20001000000 */
[----:B------:R-:W0:Y:S01]  /*1f30*/  S2R R154, SR_TID.X ;  /* 0x00000000009a7919 */ /* 0x000e220000002100 */
[----:B------:R-:W-:Y:S01]  /*1f40*/  SEL R3, RZ, 0x1, P1 ;  /* 0x00000001ff037807 */ /* 0x000fe20000800000 */
[----:B------:R-:W-:Y:S01]  /*1f50*/  IMAD.MOV.U32 R123, RZ, RZ, 0x20 ;  /* 0x00000020ff7b7424 */ /* 0x000fe200078e00ff */
[----:B------:R-:W-:Y:S01]  /*1f60*/  ISETP.GE.AND P1, PT, R166, UR4, PT ;  /* 0x00000004a6007c0c */ /* 0x000fe2000bf26270 */
[----:B------:R-:W-:Y:S01]  /*1f70*/  IMAD.SHL.U32 R6, R6, 0x2, RZ ;  /* 0x0000000206067824 */ /* 0x000fe200078e00ff */
[----:B------:R-:W-:Y:S01]  /*1f80*/  ISETP.GE.AND P2, PT, R0, UR4, PT ;  /* 0x0000000400007c0c */ /* 0x000fe2000bf46270 */
[----:B------:R-:W4:Y:S01]  /*1f90*/  @P0 LDC R7, c[0x0][0x42c] ;  /* 0x00010b00ff070b82 */ /* 0x000f220000000800 */
[----:B-1----:R-:W-:Y:S01]  /*1fa0*/  SEL R4, RZ, 0x4, P1 ;  /* 0x00000004ff047807 */ /* 0x002fe20000800000 */
[----:B------:R-:W-:Y:S01]  /*1fb0*/  IMAD.WIDE.U32 R104, R162, R106, R22 ;  /* 0x0000006aa2687225 */ /* 0x000fe200078e0016 */
[----:B------:R-:W-:-:S02]  /*1fc0*/  LOP3.LUT R3, R6, 0x2, R3, 0xe2, !PT ;  /* 0x0000000206037812 */ /* 0x000fc400078ee203 */
[----:B------:R-:W-:Y:S01]  /*1fd0*/  SEL R5, RZ, 0x8, P2 ;  /* 0x00000008ff057807 */ /* 0x000fe20001000000 */
[----:B------:R-:W-:Y:S01]  /*1fe0*/  VIADD R6, R22, 0x80 ;  /* 0x0000008016067836 */ /* 0x000fe20000000000 */
[----:B------:R-:W-:Y:S01]  /*1ff0*/  SHF.R.S32.HI R21, RZ, 0x1f, R119 ;  /* 0x0000001fff157819 */ /* 0x000fe20000011477 */
[----:B------:R-:W1:Y:S01]  /*2000*/  @P0 LDC R8, c[0x0][0x430] ;  /* 0x00010c00ff080b82 */ /* 0x000e620000000800 */
[----:B------:R-:W-:Y:S01]  /*2010*/  LOP3.LUT R4, R5, R3, R4, 0xfe, !PT ;  /* 0x0000000305047212 */ /* 0x000fe200078efe04 */
[----:B------:R-:W-:Y:S01]  /*2020*/  IMAD.SHL.U32 R108, R106, 0x40, RZ ;  /* 0x000000406a6c7824 */ /* 0x000fe200078e00ff */
[----:B------:R-:W-:Y:S01]  /*2030*/  ISETP.GE.AND P1, PT, R6, UR4, PT ;  /* 0x0000000406007c0c */ /* 0x000fe2000bf26270 */
[C---:B------:R-:W-:Y:S01]  /*2040*/  VIADD R6, R22.reuse, 0xa0 ;  /* 0x000000a016067836 */ /* 0x040fe20000000000 */
[----:B---3--:R-:W-:Y:S01]  /*2050*/  ISETP.GE.AND P3, PT, R22, R35, PT ;  /* 0x000000231600720c */ /* 0x008fe20003f66270 */
[----:B------:R-:W-:Y:S01]  /*2060*/  IMAD R125, R95, 0x60, RZ ;  /* 0x000000605f7d7824 */ /* 0x000fe200078e02ff */
[----:B------:R-:W-:Y:S01]  /*2070*/  SEL R5, RZ, 0x10, P1 ;  /* 0x00000010ff057807 */ /* 0x000fe20000800000 */
[----:B------:R-:W-:Y:S01]  /*2080*/  IMAD.SHL.U32 R133, R94, 0x40, RZ ;  /* 0x000000405e857824 */ /* 0x000fe200078e00ff */
[----:B------:R-:W-:Y:S01]  /*2090*/  ISETP.GE.AND P1, PT, R6, UR4, PT ;  /* 0x0000000406007c0c */ /* 0x000fe2000bf26270 */
[-C--:B------:R-:W-:Y:S01]  /*20a0*/  IMAD R6, R21, R94.reuse, RZ ;  /* 0x0000005e15067224 */ /* 0x080fe200078e02ff */
[----:B------:R-:W-:Y:S01]  /*20b0*/  LOP3.LUT R12, R4, R5, RZ, 0xfc, !PT ;  /* 0x00000005040c7212 */ /* 0x000fe200078efcff */
[----:B------:R-:W-:Y:S01]  /*20c0*/  ULDC.64 UR4, c[0x0][0x320] ;  /* 0x0000c80000047ab9 */ /* 0x000fe20000000a00 */
[----:B------:R-:W-:Y:S01]  /*20d0*/  IMAD.WIDE.U32 R4, R119, R94, RZ ;  /* 0x0000005e77047225 */ /* 0x000fe200078e00ff */
[----:B------:R-:W-:-:S02]  /*20e0*/  SHF.R.S32.HI R17, RZ, 0x1f, R16 ;  /* 0x0000001fff117819 */ /* 0x000fc40000011410 */
[----:B------:R-:W-:Y:S01]  /*20f0*/  ISETP.GE.AND P2, PT, R165, R35, PT ;  /* 0x00000023a500720c */ /* 0x000fe20003f46270 */
[----:B----4-:R-:W-:Y:S01]  /*2100*/  @P0 IMAD.HI.U32 R3, R170, R7, RZ ;  /* 0x00000007aa030227 */ /* 0x010fe200078e00ff */
[----:B------:R-:W-:Y:S02]  /*2110*/  ISETP.GE.AND P4, PT, R166, R35, PT ;  /* 0x00000023a600720c */ /* 0x000fe40003f86270 */
[----:B------:R-:W-:Y:S01]  /*2120*/  SHF.L.U64.HI R28, R106, 0x6, R107 ;  /* 0x000000066a1c7819 */ /* 0x000fe2000001026b */
[----:B------:R-:W-:Y:S01]  /*2130*/  IMAD R7, R119, R95, R6 ;  /* 0x0000005f77077224 */ /* 0x000fe200078e0206 */
[----:B------:R-:W-:Y:S01]  /*2140*/  SHF.L.U64.HI R132, R94, 0x6, R95 ;  /* 0x000000065e847819 */ /* 0x000fe2000001025f */
[----:B------:R-:W-:Y:S01]  /*2150*/  IMAD.WIDE.U32 R102, R162, R106, R16 ;  /* 0x0000006aa2667225 */ /* 0x000fe200078e0010 */
[----:B-1----:R-:W-:Y:S02]  /*2160*/  @P0 SHF.R.U32.HI R170, RZ, R8, R3 ;  /* 0x00000008ffaa0219 */ /* 0x002fe40000011603 */
[----:B------:R-:W-:Y:S01]  /*2170*/  SHF.L.U64.HI R30, R100, 0x6, R101 ;  /* 0x00000006641e7819 */ /* 0x000fe20000010265 */
[----:B------:R-:W-:Y:S01]  /*2180*/  IMAD.IADD R5, R5, 0x1, R7 ;  /* 0x0000000105057824 */ /* 0x000fe200078e0207 */
[----:B------:R-:W-:Y:S01]  /*2190*/  SHF.R.S32.HI R3, RZ, 0x1f, R170 ;  /* 0x0000001fff037819 */ /* 0x000fe200000114aa */
[----:B------:R-:W-:Y:S01]  /*21a0*/  IMAD.WIDE.U32 R6, R170, UR4, R22 ;  /* 0x00000004aa067c25 */ /* 0x000fe2000f8e0016 */
[----:B------:R-:W-:-:S02]  /*21b0*/  SHF.R.S32.HI R150, RZ, 0x1f, R185 ;  /* 0x0000001fff967819 */ /* 0x000fc400000114b9 */
[----:B0-----:R-:W-:Y:S01]  /*21c0*/  LEA.HI R154, R154, 0x8, RZ, 0x19 ;  /* 0x000000089a9a7811 */ /* 0x001fe200078fc8ff */
[----:B------:R-:W-:Y:S02]  /*21d0*/  IMAD R9, R3, UR4, RZ ;  /* 0x0000000403097c24 */ /* 0x000fe4000f8e02ff */
[----:B------:R-:W-:-:S04]  /*21e0*/  IMAD.WIDE.U32 R4, R170, UR6, R4 ;  /* 0x00000006aa047c25 */ /* 0x000fc8000f8e0004 */
[----:B------:R-:W-:Y:S01]  /*21f0*/  IMAD R11, R170, UR5, R9 ;  /* 0x00000005aa0b7c24 */ /* 0x000fe2000f8e0209 */
[----:B------:R-:W-:Y:S01]  /*2200*/  ULDC.64 UR4, c[0x0][0xa08] ;  /* 0x0002820000047ab9 */ /* 0x000fe20000000a00 */
[----:B------:R-:W-:Y:S01]  /*2210*/  IMAD R9, R3, UR6, RZ ;  /* 0x0000000603097c24 */ /* 0x000fe2000f8e02ff */
[----:B------:R-:W-:Y:S01]  /*2220*/  ISETP.NE.U32.AND P0, PT, RZ, UR4, PT ;  /* 0x00000004ff007c0c */ /* 0x000fe2000bf05070 */
[----:B------:R-:W-:Y:S02]  /*2230*/  IMAD R8, R186, R100, RZ ;  /* 0x00000064ba087224 */ /* 0x000fe400078e02ff */
[----:B------:R-:W-:Y:S01]  /*2240*/  IMAD R9, R170, UR7, R9 ;  /* 0x00000007aa097c24 */ /* 0x000fe2000f8e0209 */
[----:B------:R-:W-:Y:S01]  /*2250*/  ISETP.NE.AND.EX P0, PT, RZ, UR5, PT, P0 ;  /* 0x00000005ff007c0c */ /* 0x000fe2000bf05300 */
[----:B------:R-:W-:Y:S01]  /*2260*/  ULDC.64 UR4, c[0x0][0x300] ;  /* 0x0000c00000047ab9 */ /* 0x000fe20000000a00 */
[----:B------:R-:W-:Y:S02]  /*2270*/  IMAD.IADD R7, R7, 0x1, R11 ;  /* 0x0000000107077824 */ /* 0x000fe400078e020b */
[----:B------:R-:W-:-:S02]  /*2280*/  IMAD.IADD R5, R5, 0x1, R9 ;  /* 0x0000000105057824 */ /* 0x000fc400078e0209 */
[C---:B------:R-:W-:Y:S02]  /*2290*/  IMAD R9, R162.reuse, R101, R8 ;  /* 0x00000065a2097224 */ /* 0x040fe400078e0208 */
[----:B------:R-:W-:-:S04]  /*22a0*/  IMAD.WIDE.U32 R96, R162, R100, R16 ;  /* 0x00000064a2607225 */ /* 0x000fc800078e0010 */
[----:B------:R-:W-:Y:S02]  /*22b0*/  IMAD.IADD R97, R97, 0x1, R9 ;  /* 0x0000000161617824 */ /* 0x000fe400078e0209 */
[----:B------:R-:W-:Y:S02]  /*22c0*/  IMAD.IADD R99, R9, 0x1, R99 ;  /* 0x0000000109637824 */ /* 0x000fe400078e0263 */
[----:B------:R-:W-:Y:S02]  /*22d0*/  IMAD R127, R101, 0x60, RZ ;  /* 0x00000060657f7824 */ /* 0x000fe400078e02ff */
[----:B------:R-:W-:Y:S02]  /*22e0*/  IMAD.SHL.U32 R29, R100, 0x40, RZ ;  /* 0x00000040641d7824 */ /* 0x000fe400078e00ff */
[----:B-----5:R-:W-:-:S04]  /*22f0*/  IMAD.WIDE.U32 R96, R147, R100, R96 ;  /* 0x0000006493607225 */ /* 0x020fc800078e0060 */
[----:B------:R-:W-:-:S04]  /*2300*/  IMAD.WIDE.U32 R98, R147, R100, R98 ;  /* 0x0000006493627225 */ /* 0x000fc800078e0062 */
[----:B------:R-:W-:Y:S01]  /*2310*/  IMAD.SHL.U32 R122, R35, 0x2, RZ ;  /* 0x00000002237a7824 */ /* 0x000fe200078e00ff */
[----:B--2---:R-:W-:-:S04]  /*2320*/  LOP3.LUT R20, R20, 0xfffffffe, RZ, 0xc0, !PT ;  /* 0xfffffffe14147812 */ /* 0x004fc800078ec0ff */
[----:B------:R-:W-:-:S05]  /*2330*/  @P4 LOP3.LUT R20, R20, 0x1, RZ, 0xfc, !PT ;  /* 0x0000000114144812 */ /* 0x000fca00078efcff */
[----:B------:R0:W-:Y:S01]  /*2340*/  STL [R1+0x8], R20 ;  /* 0x0000081401007387 */ /* 0x0001e20000100800 */
[----:B------:R-:W-:Y:S02]  /*2350*/  SHF.R.S32.HI R3, RZ, 0x1f, R171 ;  /* 0x0000001fff037819 */ /* 0x000fe400000114ab */
[----:B------:R-:W-:Y:S02]  /*2360*/  SEL R93, R171, RZ, !P0 ;  /* 0x000000ffab5d7207 */ /* 0x000fe40004000000 */
[----:B------:R-:W-:-:S03]  /*2370*/  SEL R3, R3, RZ, !P0 ;  /* 0x000000ff03037207 */ /* 0x000fc60004000000 */
[----:B------:R-:W-:-:S04]  /*2380*/  IMAD.WIDE.U32 R90, R93, UR4, R4 ;  /* 0x000000045d5a7c25 */ /* 0x000fc8000f8e0004 */
[-C--:B------:R-:W-:Y:S02]  /*2390*/  IMAD R4, R186, R94.reuse, RZ ;  /* 0x0000005eba047224 */ /* 0x080fe400078e02ff */
[----:B------:R-:W-:Y:S02]  /*23a0*/  IMAD R10, R3, UR4, RZ ;  /* 0x00000004030a7c24 */ /* 0x000fe4000f8e02ff */
[C---:B------:R-:W-:Y:S02]  /*23b0*/  IMAD R31, R162.reuse, R95, R4 ;  /* 0x0000005fa21f7224 */ /* 0x040fe400078e0204 */
[----:B------:R-:W-:Y:S01]  /*23c0*/  IMAD R89, R93, UR5, R10 ;  /* 0x000000055d597c24 */ /* 0x000fe2000f8e020a */
[----:B------:R-:W-:Y:S01]  /*23d0*/  ULDC.64 UR4, c[0x0][0x328] ;  /* 0x0000ca0000047ab9 */ /* 0x000fe20000000a00 */
[----:B------:R-:W-:-:S04]  /*23e0*/  IMAD.WIDE.U32 R4, R162, R94, R22 ;  /* 0x0000005ea2047225 */ /* 0x000fc800078e0016 */
[----:B------:R-:W-:Y:S01]  /*23f0*/  IMAD.IADD R89, R91, 0x1, R89 ;  /* 0x000000015b597824 */ /* 0x000fe200078e0259 */
[----:B------:R-:W-:Y:S01]  /*2400*/  IADD3 R88, P0, R90, R4, RZ ;  /* 0x000000045a587210 */ /* 0x000fe20007f1e0ff */
[----:B------:R-:W-:Y:S01]  /*2410*/  IMAD R8, R3, UR4, RZ ;  /* 0x0000000403087c24 */ /* 0x000fe2000f8e02ff */
[----:B------:R-:W-:Y:S01]  /*2420*/  SEL R4, R35, RZ, P2 ;  /* 0x000000ff23047207 */ /* 0x000fe20001000000 */
[----:B------:R-:W-:Y:S01]  /*2430*/  IMAD R3, R186, R106, RZ ;  /* 0x0000006aba037224 */ /* 0x000fe200078e02ff */
[----:B------:R-:W-:Y:S01]  /*2440*/  IADD3.X R31, R89, R5, R31, P0, !PT ;  /* 0x00000005591f7210 */ /* 0x000fe200007fe41f */
[----:B------:R-:W-:Y:S01]  /*2450*/  IMAD R33, R93, UR5, R8 ;  /* 0x000000055d217c24 */ /* 0x000fe2000f8e0208 */
[----:B------:R-:W-:Y:S01]  /*2460*/  LOP3.LUT P0, RZ, R190, 0x4, RZ, 0xc0, !PT ;  /* 0x00000004beff7812 */ /* 0x000fe2000780c0ff */
[----:B------:R-:W-:Y:S01]  /*2470*/  IMAD R5, R162, R107, R3 ;  /* 0x0000006ba2057224 */ /* 0x000fe200078e0203 */
[----:B------:R-:W-:Y:S01]  /*2480*/  SEL R3, R35, RZ, P3 ;  /* 0x000000ff23037207 */ /* 0x000fe20001800000 */
[----:B------:R-:W-:Y:S01]  /*2490*/  IMAD.WIDE.U32 R92, R93, UR4, R6 ;  /* 0x000000045d5c7c25 */ /* 0x000fe2000f8e0006 */
[----:B------:R-:W-:-:S02]  /*24a0*/  SEL R7, R35, RZ, P4 ;  /* 0x000000ff23077207 */ /* 0x000fc40002000000 */
[----:B------:R-:W-:Y:S01]  /*24b0*/  IADD3 R118, P4, R162, R119, RZ ;  /* 0x00000077a2767210 */ /* 0x000fe20007f9e0ff */
[----:B------:R-:W-:Y:S01]  /*24c0*/  IMAD.IADD R3, R22, 0x1, R3 ;  /* 0x0000000116037824 */ /* 0x000fe200078e0203 */
[----:B------:R-:W-:Y:S01]  /*24d0*/  SEL R123, R123, 0xffffffe0, !P0 ;  /* 0xffffffe07b7b7807 */ /* 0x000fe20004000000 */
[----:B------:R-:W-:Y:S02]  /*24e0*/  IMAD.IADD R103, R103, 0x1, R5 ;  /* 0x0000000167677824 */ /* 0x000fe400078e0205 */
[----:B------:R-:W-:Y:S02]  /*24f0*/  IMAD.IADD R105, R5, 0x1, R105 ;  /* 0x0000000105697824 */ /* 0x000fe400078e0269 */
[----:B------:R-:W-:Y:S01]  /*2500*/  IMAD.IADD R5, R165, 0x1, R4 ;  /* 0x00000001a5057824 */ /* 0x000fe200078e0204 */
[----:B------:R-:W-:Y:S01]  /*2510*/  SHF.R.S32.HI R4, RZ, 0x1f, R3 ;  /* 0x0000001fff047819 */ /* 0x000fe20000011403 */
[----:B------:R-:W-:Y:S02]  /*2520*/  IMAD.IADD R8, R166, 0x1, R7 ;  /* 0x00000001a6087824 */ /* 0x000fe400078e0207 */
[----:B------:R-:W-:Y:S01]  /*2530*/  IMAD.WIDE.U32 R102, R147, R106, R102 ;  /* 0x0000006a93667225 */ /* 0x000fe200078e0066 */
[----:B------:R-:W-:-:S02]  /*2540*/  SHF.R.S32.HI R6, RZ, 0x1f, R5 ;  /* 0x0000001fff067819 */ /* 0x000fc40000011405 */
[CC--:B------:R-:W-:Y:S01]  /*2550*/  LEA.HI R15, R4.reuse, R3.reuse, RZ, 0x3 ;  /* 0x00000003040f7211 */ /* 0x0c0fe200078f18ff */
[----:B------:R-:W-:Y:S01]  /*2560*/  IMAD.WIDE.U32 R104, R147, R106, R104 ;  /* 0x0000006a93687225 */ /* 0x000fe200078e0068 */
[----:B------:R-:W-:Y:S02]  /*2570*/  LEA.HI R3, R4, R3, RZ, 0x6 ;  /* 0x0000000304037211 */ /* 0x000fe400078f30ff */
[----:B------:R-:W-:Y:S01]  /*2580*/  LEA.HI R4, R6, R5, RZ, 0x6 ;  /* 0x0000000506047211 */ /* 0x000fe200078f30ff */
[----:B------:R-:W-:Y:S01]  /*2590*/  IMAD.WIDE.U32 R94, R94, 0x60, RZ ;  /* 0x000000605e5e7825 */ /* 0x000fe200078e00ff */
[----:B------:R-:W-:Y:S02]  /*25a0*/  SHF.R.S32.HI R3, RZ, 0x6, R3 ;  /* 0x00000006ff037819 */ /* 0x000fe40000011403 */
[----:B------:R-:W-:Y:S01]  /*25b0*/  SHF.R.S32.HI R7, RZ, 0x6, R4 ;  /* 0x00000006ff077819 */ /* 0x000fe20000011404 */
[----:B------:R-:W-:Y:S01]  /*25c0*/  IMAD.X R119, R186, 0x1, R21, P4 ;  /* 0x00000001ba777824 */ /* 0x000fe200020e0615 */
[----:B------:R-:W-:Y:S01]  /*25d0*/  LOP3.LUT R4, R174, 0x38, R15, 0xf8, !PT ;  /* 0x00000038ae047812 */ /* 0x000fe200078ef80f */
[C---:B------:R-:W-:Y:S01]  /*25e0*/  IMAD R146, R3.reuse, 0x1800, R176 ;  /* 0x0000180003927824 */ /* 0x040fe200078e02b0 */
[----:B------:R-:W-:Y:S01]  /*25f0*/  SHF.R.S32.HI R11, RZ, 0x1f, R8 ;  /* 0x0000001fff0b7819 */ /* 0x000fe20000011408 */
[--C-:B------:R-:W-:Y:S01]  /*2600*/  IMAD R144, R3, 0x1800, R177.reuse ;  /* 0x0000180003907824 */ /* 0x100fe200078e02b1 */
[----:B------:R-:W-:Y:S01]  /*2610*/  LOP3.LUT R3, R4, R175, RZ, 0x3c, !PT ;  /* 0x000000af04037212 */ /* 0x000fe200078e3cff */
[C---:B------:R-:W-:Y:S01]  /*2620*/  IMAD R142, R7.reuse, 0x1800, R177 ;  /* 0x00001800078e7824 */ /* 0x040fe200078e02b1 */
[----:B------:R-:W-:Y:S01]  /*2630*/  LEA.HI R5, R6, R5, RZ, 0x3 ;  /* 0x0000000506057211 */ /* 0x000fe200078f18ff */
[----:B------:R-:W-:Y:S01]  /*2640*/  IMAD R145, R7, 0x1800, R176 ;  /* 0x0000180007917824 */ /* 0x000fe200078e02b0 */
[-C--:B------:R-:W-:Y:S01]  /*2650*/  LEA.HI R13, R11, R8.reuse, RZ, 0x3 ;  /* 0x000000080b0d7211 */ /* 0x080fe200078f18ff */
[----:B------:R-:W-:Y:S01]  /*2660*/  IMAD.IADD R146, R146, 0x1, R3 ;  /* 0x0000000192927824 */ /* 0x000fe200078e0203 */
[----:B------:R-:W-:Y:S01]  /*2670*/  LOP3.LUT R3, R172, 0x38, R5, 0xf8, !PT ;  /* 0x00000038ac037812 */ /* 0x000fe200078ef805 */
[----:B------:R-:W-:Y:S01]  /*2680*/  IMAD R7, R107, 0x60, RZ ;  /* 0x000000606b077824 */ /* 0x000fe200078e02ff */
[----:B------:R-:W-:Y:S01]  /*2690*/  LEA.HI R8, R11, R8, RZ, 0x6 ;  /* 0x000000080b087211 */ /* 0x000fe200078f30ff */
[----:B------:R-:W-:Y:S01]  /*26a0*/  IMAD.IADD R125, R95, 0x1, R125 ;  /* 0x000000015f7d7824 */ /* 0x000fe200078e027d */
[----:B------:R-:W-:-:S02]  /*26b0*/  LOP3.LUT R3, R3, R200, RZ, 0x3c, !PT ;  /* 0x000000c803037212 */ /* 0x000fc400078e3cff */
[----:B------:R-:W-:Y:S02]  /*26c0*/  SHF.R.S32.HI R8, RZ, 0x6, R8 ;  /* 0x00000006ff087819 */ /* 0x000fe40000011408 */
[----:B------:R-:W-:Y:S01]  /*26d0*/  LOP3.LUT R4, R174, 0x38, R13, 0xf8, !PT ;  /* 0x00000038ae047812 */ /* 0x000fe200078ef80d */
[----:B------:R-:W-:Y:S01]  /*26e0*/  IMAD.IADD R142, R142, 0x1, R3 ;  /* 0x000000018e8e7824 */ /* 0x000fe200078e0203 */
[----:B------:R-:W-:Y:S01]  /*26f0*/  LOP3.LUT R9, R172, 0x38, R15, 0xf8, !PT ;  /* 0x00000038ac097812 */ /* 0x000fe200078ef80f */
[----:B------:R-:W-:Y:S01]  /*2700*/  IMAD R143, R8, 0x1800, R176 ;  /* 0x00001800088f7824 */ /* 0x000fe200078e02b0 */
[-C--:B------:R-:W-:Y:S01]  /*2710*/  LOP3.LUT R4, R4, R175.reuse, RZ, 0x3c, !PT ;  /* 0x000000af04047212 */ /* 0x080fe200078e3cff */
[----:B------:R-:W-:Y:S01]  /*2720*/  IMAD R137, R8, 0x1800, R177 ;  /* 0x0000180008897824 */ /* 0x000fe200078e02b1 */
[----:B------:R-:W-:Y:S02]  /*2730*/  SHF.R.S32.HI R3, RZ, 0x1f, R147 ;  /* 0x0000001fff037819 */ /* 0x000fe40000011493 */
[----:B------:R-:W-:Y:S01]  /*2740*/  LOP3.LUT R6, R174, 0x38, R5, 0xf8, !PT ;  /* 0x00000038ae067812 */ /* 0x000fe200078ef805 */
[----:B------:R-:W-:Y:S01]  /*2750*/  IMAD.IADD R143, R143, 0x1, R4 ;  /* 0x000000018f8f7824 */ /* 0x000fe200078e0204 */
[----:B------:R-:W-:Y:S01]  /*2760*/  LOP3.LUT R9, R9, R200, RZ, 0x3c, !PT ;  /* 0x000000c809097212 */ /* 0x000fe200078e3cff */
[----:B------:R-:W-:Y:S01]  /*2770*/  IMAD R4, R3, R100, RZ ;  /* 0x0000006403047224 */ /* 0x000fe200078e02ff */
[----:B------:R-:W-:-:S02]  /*2780*/  LOP3.LUT R6, R6, R175, RZ, 0x3c, !PT ;  /* 0x000000af06067212 */ /* 0x000fc400078e3cff */
[----:B------:R-:W-:Y:S01]  /*2790*/  SHF.R.S32.HI R114, RZ, 0x3, R15 ;  /* 0x00000003ff727819 */ /* 0x000fe2000001140f */
[----:B------:R-:W-:Y:S01]  /*27a0*/  IMAD.IADD R144, R144, 0x1, R9 ;  /* 0x0000000190907824 */ /* 0x000fe200078e0209 */
[--C-:B------:R-:W-:Y:S01]  /*27b0*/  LOP3.LUT R9, R172, 0x38, R13.reuse, 0xf8, !PT ;  /* 0x00000038ac097812 */ /* 0x100fe200078ef80d */
[----:B------:R-:W-:Y:S01]  /*27c0*/  IMAD R25, R147, R101, R4 ;  /* 0x0000006593197224 */ /* 0x000fe200078e0204 */
[----:B------:R-:W-:Y:S01]  /*27d0*/  SHF.R.S32.HI R112, RZ, 0x3, R13 ;  /* 0x00000003ff707819 */ /* 0x000fe2000001140d */
[----:B------:R-:W-:Y:S01]  /*27e0*/  IMAD R4, R3, R106, RZ ;  /* 0x0000006a03047224 */ /* 0x000fe200078e02ff */
[----:B------:R-:W-:Y:S01]  /*27f0*/  SEL R3, RZ, 0x20, P1 ;  /* 0x00000020ff037807 */ /* 0x000fe20000800000 */
[----:B------:R-:W-:Y:S01]  /*2800*/  IMAD.IADD R145, R145, 0x1, R6 ;  /* 0x0000000191917824 */ /* 0x000fe200078e0206 */
[----:B------:R-:W-:Y:S01]  /*2810*/  LOP3.LUT R6, R9, R200, RZ, 0x3c, !PT ;  /* 0x000000c809067212 */ /* 0x000fe200078e3cff */
[----:B------:R-:W-:Y:S01]  /*2820*/  IMAD R9, R147, R107, R4 ;  /* 0x0000006b93097224 */ /* 0x000fe200078e0204 */
[----:B------:R-:W-:Y:S01]  /*2830*/  LOP3.LUT R4, R174, 0x18, R22, 0xf8, !PT ;  /* 0x00000018ae047812 */ /* 0x000fe200078ef816 */
[----:B------:R-:W-:Y:S01]  /*2840*/  IMAD.WIDE.U32 R106, R106, 0x60, RZ ;  /* 0x000000606a6a7825 */ /* 0x000fe200078e00ff */
[----:B------:R-:W-:-:S02]  /*2850*/  LOP3.LUT R15, R15, 0xfffffff8, RZ, 0xc0, !PT ;  /* 0xfffffff80f0f7812 */ /* 0x000fc400078ec0ff */
[----:B------:R-:W-:Y:S01]  /*2860*/  LOP3.LUT R27, R4, R175, RZ, 0x3c, !PT ;  /* 0x000000af041b7212 */ /* 0x000fe200078e3cff */
[----:B------:R-:W-:Y:S01]  /*2870*/  IMAD.WIDE.U32 R100, R100, 0x60, RZ ;  /* 0x0000006064647825 */ /* 0x000fe200078e00ff */
[----:B------:R-:W-:Y:S02]  /*2880*/  LOP3.LUT R14, R5, 0xfffffff8, RZ, 0xc0, !PT ;  /* 0xfffffff8050e7812 */ /* 0x000fe400078ec0ff */
[----:B------:R-:W-:Y:S01]  /*2890*/  LOP3.LUT R13, R13, 0xfffffff8, RZ, 0xc0, !PT ;  /* 0xfffffff80d0d7812 */ /* 0x000fe200078ec0ff */
[----:B------:R-:W-:Y:S01]  /*28a0*/  IMAD.IADD R27, R176, 0x1, R27 ;  /* 0x00000001b01b7824 */ /* 0x000fe200078e021b */
[C---:B------:R-:W-:Y:S01]  /*28b0*/  LOP3.LUT R3, R12.reuse, R3, RZ, 0xfc, !PT ;  /* 0x000000030c037212 */ /* 0x040fe200078efcff */
[----:B------:R-:W-:Y:S01]  /*28c0*/  IMAD.IADD R137, R137, 0x1, R6 ;  /* 0x0000000189897824 */ /* 0x000fe200078e0206 */
[----:B------:R-:W-:Y:S01]  /*28d0*/  SHF.R.S32.HI R113, RZ, 0x3, R5 ;  /* 0x00000003ff717819 */ /* 0x000fe20000011405 */
[----:B------:R-:W-:Y:S01]  /*28e0*/  IMAD.IADD R126, R107, 0x1, R7 ;  /* 0x000000016b7e7824 */ /* 0x000fe200078e0207 */
[----:B------:R-:W-:Y:S01]  /*28f0*/  LOP3.LUT R12, R12, 0x1, RZ, 0xc0, !PT ;  /* 0x000000010c0c7812 */ /* 0x000fe200078ec0ff */
[----:B------:R-:W-:Y:S01]  /*2900*/  IMAD.IADD R26, R97, 0x1, R25 ;  /* 0x00000001611a7824 */ /* 0x000fe200078e0219 */
[----:B------:R-:W-:Y:S01]  /*2910*/  SHF.R.S32.HI R111, RZ, 0x1f, R15 ;  /* 0x0000001fff6f7819 */ /* 0x000fe2000001140f */
[----:B------:R-:W-:Y:S01]  /*2920*/  IMAD.IADD R21, R103, 0x1, R9 ;  /* 0x0000000167157824 */ /* 0x000fe200078e0209 */
[----:B------:R-:W-:Y:S01]  /*2930*/  SHF.R.S32.HI R110, RZ, 0x1f, R14 ;  /* 0x0000001fff6e7819 */ /* 0x000fe2000001140e */
[----:B0-----:R-:W-:Y:S01]  /*2940*/  IMAD.IADD R20, R9, 0x1, R105 ;  /* 0x0000000109147824 */ /* 0x001fe200078e0269 */
[----:B------:R-:W-:Y:S01]  /*2950*/  SHF.R.S32.HI R109, RZ, 0x1f, R13 ;  /* 0x0000001fff6d7819 */ /* 0x000fe2000001140d */
[----:B------:R-:W-:Y:S01]  /*2960*/  IMAD.IADD R127, R101, 0x1, R127 ;  /* 0x00000001657f7824 */ /* 0x000fe200078e027f */
[----:B------:R-:W-:Y:S01]  /*2970*/  LOP3.LUT R11, R3, 0x2, RZ, 0xc0, !PT ;  /* 0x00000002030b7812 */ /* 0x000fe200078ec0ff */
[----:B------:R-:W-:Y:S01]  /*2980*/  IMAD.IADD R136, R123, 0x1, R27 ;  /* 0x000000017b887824 */ /* 0x000fe200078e021b */
[----:B------:R-:W-:Y:S01]  /*2990*/  LOP3.LUT R10, R3, 0x4, RZ, 0xc0, !PT ;  /* 0x00000004030a7812 */ /* 0x000fe200078ec0ff */
[----:B------:R-:W-:Y:S01]  /*29a0*/  IMAD.IADD R25, R25, 0x1, R99 ;  /* 0x0000000119197824 */ /* 0x000fe200078e0263 */
[----:B------:R-:W-:Y:S01]  /*29b0*/  LOP3.LUT R9, R3, 0x8, RZ, 0xc0, !PT ;  /* 0x0000000803097812 */ /* 0x000fe200078ec0ff */
[----:B------:R-:W-:Y:S01]  /*29c0*/  IMAD.IADD R6, R93, 0x1, R33 ;  /* 0x000000015d067824 */ /* 0x000fe200078e0221 */
[----:B------:R-:W-:-:S02]  /*29d0*/  LOP3.LUT R8, R3, 0x10, RZ, 0xc0, !PT ;  /* 0x0000001003087812 */ /* 0x000fc400078ec0ff */
[----:B------:R-:W-:-:S07]  /*29e0*/  LOP3.LUT R7, R3, 0x20, RZ, 0xc0, !PT ;  /* 0x0000002003077812 */ /* 0x000fce00078ec0ff */
.L_x_1431:
[----:B--23--:R-:W2:Y:S01]  /*29f0*/  LDL.LU R32, [R1+0x8] ;  /* 0x0000080001207983 */ /* 0x00cea20000300800 */
[----:B------:R-:W-:Y:S01]  /*2a00*/  VIADD R35, R24, 0xffffffff ;  /* 0xffffffff18237836 */ /* 0x000fe20000000000 */
[----:B------:R-:W0:Y:S01]  /*2a10*/  LDC.64 R120, c[0x0][0x2d8] ;  /* 0x0000b600ff787b82 */ /* 0x000e220000000a00 */
[----:B------:R-:W-:Y:S01]  /*2a20*/  IMAD R43, R19, 0x4800, R27 ;  /* 0x00004800132b7824 */ /* 0x000fe200078e021b */
[----:B------:R-:W-:Y:S05]  /*2a30*/  YIELD ;  /* 0x0000000000007946 */ /* 0x000fea0003800000 */
[----:B------:R-:W-:Y:S01]  /*2a40*/  SHF.R.S32.HI R33, RZ, 0x1f, R35 ;  /* 0x0000001fff217819 */ /* 0x000fe20000011423 */
[-C--:B------:R-:W-:Y:S01]  /*2a50*/  IMAD R3, R125, R35.reuse, RZ ;  /* 0x000000237d037224 */ /* 0x080fe200078e02ff */
[----:B------:R-:W1:Y:S01]  /*2a60*/  LDC R117, c[0x0][0x3d4] ;  /* 0x0000f500ff757b82 */ /* 0x000e620000000800 */
[----:B------:R-:W-:Y:S01]  /*2a70*/  IMAD.WIDE.U32 R130, R94, R35, RZ ;  /* 0x000000235e827225 */ /* 0x000fe200078e00ff */
[----:B------:R-:W-:Y:S03]  /*2a80*/  BSSY B0, `(.L_x_1332) ;  /* 0x00007e2000007945 */ /* 0x000fe60003800000 */
[----:B------:R-:W-:Y:S01]  /*2a90*/  IMAD R3, R33, R94, R3 ;  /* 0x0000005e21037224 */ /* 0x000fe200078e0203 */
[----:B------:R-:W-:Y:S01]  /*2aa0*/  IADD3 R5, P5, R88, R130, RZ ;  /* 0x0000008258057210 */ /* 0x000fe20007fbe0ff */
[----:B------:R-:W-:-:S02]  /*2ab0*/  IMAD R43, R43, 0x2, R116 ;  /* 0x000000022b2b7824 */ /* 0x000fc400078e0274 */
[----:B------:R-:W-:Y:S01]  /*2ac0*/  IMAD.IADD R84, R131, 0x1, R3 ;  /* 0x0000000183547824 */ /* 0x000fe200078e0203 */
[----:B------:R-:W-:-:S03]  /*2ad0*/  IADD3 R3, P1, P4, R88, R130, R133 ;  /* 0x0000008258037210 */ /* 0x000fc60007c3e085 */
[----:B------:R-:W-:Y:S01]  /*2ae0*/  IMAD.X R24, R84, 0x1, R31, P5 ;  /* 0x0000000154187824 */ /* 0x000fe200028e061f */
[----:B------:R-:W-:Y:S02]  /*2af0*/  IADD3.X R4, R31, R84, R132, P1, P4 ;  /* 0x000000541f047210 */ /* 0x000fe40000fe8484 */
[----:B------:R-:W-:Y:S02]  /*2b00*/  ISETP.GT.AND P1, PT, R35, R124, PT ;  /* 0x0000007c2300720c */ /* 0x000fe40003f24270 */
[-C--:B0-----:R-:W-:Y:S02]  /*2b10*/  LEA R44, P0, R5, R120.reuse, 0x1 ;  /* 0x00000078052c7211 */ /* 0x081fe400078008ff */
[----:B------:R-:W-:Y:S02]  /*2b20*/  LEA R40, P5, R3, R120, 0x1 ;  /* 0x0000007803287211 */ /* 0x000fe400078a08ff */
[----:B------:R-:W-:Y:S01]  /*2b30*/  LEA.HI.X R45, R5, R121, R24, 0x1, P0 ;  /* 0x00000079052d7211 */ /* 0x000fe200000f0c18 */
[----:B------:R-:W-:Y:S01]  /*2b40*/  IMAD.MOV.U32 R24, RZ, RZ, R35 ;  /* 0x000000ffff187224 */ /* 0x000fe200078e0023 */
[----:B-1----:R-:W-:-:S02]  /*2b50*/  ISETP.GE.AND P0, PT, R117, 0x1, PT ;  /* 0x000000017500780c */ /* 0x002fc40003f06270 */
[----:B------:R-:W-:Y:S01]  /*2b60*/  LEA.HI.X R41, R3, R121, R4, 0x1, P5 ;  /* 0x0000007903297211 */ /* 0x000fe200028f0c04 */
[----:B------:R-:W-:-:S04]  /*2b70*/  IMAD R3, R19, 0x4800, R136 ;  /* 0x0000480013037824 */ /* 0x000fc800078e0288 */
[----:B------:R-:W-:Y:S01]  /*2b80*/  IMAD R42, R3, 0x2, R116 ;  /* 0x00000002032a7824 */ /* 0x000fe200078e0274 */
[----:B--2---:R-:W-:-:S04]  /*2b90*/  LOP3.LUT R32, R32, 0xfffffffd, RZ, 0xc0, !PT ;  /* 0xfffffffd20207812 */ /* 0x004fc800078ec0ff */
[----:B------:R-:W-:-:S05]  /*2ba0*/  @P1 LOP3.LUT R32, R32, 0x2, RZ, 0xfc, !PT ;  /* 0x0000000220201812 */ /* 0x000fca00078efcff */
[----:B------:R0:W-:Y:S01]  /*2bb0*/  STL [R1+0x8], R32 ;  /* 0x0000082001007387 */ /* 0x0001e20000100800 */
[----:B------:R-:W-:Y:S05]  /*2bc0*/  @!P0 BRA `(.L_x_1333) ;  /* 0x0000007800508947 */ /* 0x000fea0003800000 */
[----:B------:R-:W-:Y:S01]  /*2bd0*/  ULDC.U8 UR4, c[0x0][0x3f0] ;  /* 0x0000fc0000047ab9 */ /* 0x000fe20000000000 */
[-C--:B------:R-:W-:Y:S01]  /*2be0*/  IMAD R3, R126, R35.reuse, RZ ;  /* 0x000000237e037224 */ /* 0x080fe200078e02ff */
[----:B------:R-:W-:Y:S01]  /*2bf0*/  ISETP.NE.AND P0, PT, RZ, UR4, PT ;  /* 0x00000004ff007c0c */ /* 0x000fe2000bf05270 */
[-C--:B------:R-:W-:Y:S02]  /*2c00*/  IMAD R5, R127, R35.reuse, RZ ;  /* 0x000000237f057224 */ /* 0x080fe400078e02ff */
[C---:B------:R-:W-:Y:S02]  /*2c10*/  IMAD R3, R33.reuse, R106, R3 ;  /* 0x0000006a21037224 */ /* 0x040fe400078e0203 */
[----:B------:R-:W-:Y:S02]  /*2c20*/  IMAD R33, R33, R100, R5 ;  /* 0x0000006421217224 */ /* 0x000fe400078e0205 */
[----:B------:R-:W-:Y:S02]  /*2c30*/  IMAD R5, R24, -0x60, R2 ;  /* 0xffffffa018057824 */ /* 0x000fe400078e0202 */
[----:B------:R-:W-:-:S03]  /*2c40*/  IMAD.WIDE.U32 R82, R106, R35, RZ ;  /* 0x000000236a527225 */ /* 0x000fc600078e00ff */
[----:B------:R-:W-:Y:S01]  /*2c50*/  VIMNMX R5, R5, 0x60, PT ;  /* 0x0000006005057848 */ /* 0x000fe20003fe0100 */
        /* <DEDUP_REMOVED lines=27> */
[----:B0-----:R-:W-:Y:S01]  /*2e10*/  LEA R32, P4, R33, UR4, 0x1 ;  /* 0x0000000421207c11 */ /* 0x001fe2000f8808ff */
[----:B------:R-:W-:Y:S01]  /*2e20*/  IMAD.X R46, R4, 0x1, R26, P1 ;  /* 0x00000001042e7824 */ /* 0x000fe200008e061a */
[----:B------:R-:W-:Y:S02]  /*2e30*/  ISETP.GE.AND P1, PT, R16, R117, PT ;  /* 0x000000751000720c */ /* 0x000fe40003f26270 */
[----:B------:R-:W-:-:S02]  /*2e40*/  CS2R R86, SRZ ;  /* 0x0000000000567805 */ /* 0x000fc4000001ff00 */
[----:B------:R-:W-:Y:S02]  /*2e50*/  LEA.HI.X R33, R33, UR5, R34, 0x1, P4 ;  /* 0x0000000521217c11 */ /* 0x000fe4000a0f0c22 */
[----:B------:R-:W-:Y:S02]  /*2e60*/  CS2R R130, SRZ ;  /* 0x0000000000827805 */ /* 0x000fe4000001ff00 */
[C---:B------:R-:W-:Y:S02]  /*2e70*/  LEA R34, P4, R35.reuse, UR6, 0x1 ;  /* 0x0000000623227c11 */ /* 0x040fe4000f8808ff */
[----:B------:R-:W-:Y:S01]  /*2e80*/  CS2R R120, SRZ ;  /* 0x0000000000787805 */ /* 0x000fe2000001ff00 */
[----:B------:R-:W-:Y:S01]  /*2e90*/  ULDC.64 UR8, c[0x0][0x208] ;  /* 0x0000820000087ab9 */ /* 0x000fe20000000a00 */
[----:B------:R-:W-:Y:S01]  /*2ea0*/  LEA.HI.X R35, R35, UR7, R46, 0x1, P4 ;  /* 0x0000000723237c11 */ /* 0x000fe2000a0f0c2e */
[----:B------:R-:W-:Y:S01]  /*2eb0*/  VIADD R46, R16, 0x30 ;  /* 0x00000030102e7836 */ /* 0x000fe20000000000 */
        /* <DEDUP_REMOVED lines=28> */
.L_x_1336:
[----:B------:R-:W-:Y:S05]  /*3080*/  BSYNC B1 ;  /* 0x0000000000017941 */ /* 0x000fea0003800000 */
.L_x_1335:
        /* <DEDUP_REMOVED lines=20> */
[----:B-1----:R-:W-:Y:S02]  /*31d0*/  IADD3.X R33, R21, R3, R28, P1, P5 ;  /* 0x0000000315217210 */ /* 0x002fe40000fea41c */
[----:B------:R-:W-:Y:S02]  /*31e0*/  CS2R R64, SRZ ;  /* 0x0000000000407805 */ /* 0x000fe4000001ff00 */
[----:B------:R-:W-:Y:S01]  /*31f0*/  IADD3 R80, P1, P5, R96, R80, R29 ;  /* 0x0000005060507210 */ /* 0x000fe20007d3e01d */
[----:B------:R-:W-:-:S03]  /*3200*/  ULDC.64 UR8, c[0x0][0x208] ;  /* 0x0000820000087ab9 */ /* 0x000fc60000000a00 */
[----:B------:R-:W-:Y:S01]  /*3210*/  IADD3.X R3, R26, R4, R30, P1, P5 ;  /* 0x000000041a037210 */ /* 0x000fe20000fea41e */
[----:B------:R-:W-:Y:S01]  /*3220*/  VIADD R4, R16, 0x10 ;  /* 0x0000001010047836 */ /* 0x000fe20000000000 */
[----:B0-----:R-:W-:-:S04]  /*3230*/  LEA R32, P1, R82, UR4, 0x1 ;  /* 0x0000000452207c11 */ /* 0x001fc8000f8208ff */
[----:B------:R-:W-:Y:S02]  /*3240*/  LEA.HI.X R33, R82, UR5, R33, 0x1, P1 ;  /* 0x0000000552217c11 */ /* 0x000fe400088f0c21 */
[----:B------:R-:W-:-:S04]  /*3250*/  LEA R34, P1, R80, UR6, 0x1 ;  /* 0x0000000650227c11 */ /* 0x000fc8000f8208ff */
[----:B------:R-:W-:Y:S02]  /*3260*/  LEA.HI.X R35, R80, UR7, R3, 0x1, P1 ;  /* 0x0000000750237c11 */ /* 0x000fe400088f0c03 */
        /* <DEDUP_REMOVED lines=32> */
.L_x_1338:
[----:B------:R-:W-:Y:S05]  /*3470*/  BSYNC B1 ;  /* 0x0000000000017941 */ /* 0x000fea0003800000 */
.L_x_1337:
[----:B------:R-:W-:Y:S01]  /*3480*/  IMAD.MOV.U32 R3, RZ, RZ, R70 ;  /* 0x000000ffff037224 */ /* 0x000fe200078e0046 */
[----:B------:R-:W-:Y:S01]  /*3490*/  PRMT R205, R134, 0x7610, R205 ;  /* 0x0000761086cd7816 */ /* 0x000fe200000000cd */
[----:B------:R-:W-:Y:S01]  /*34a0*/  IMAD.MOV.U32 R4, RZ, RZ, R71 ;  /* 0x000000ffff047224 */ /* 0x000fe200078e0047 */
[----:B------:R-:W-:Y:S01]  /*34b0*/  PRMT R206, R135, 0x7610, R206 ;  /* 0x0000761087ce7816 */ /* 0x000fe200000000ce */
[----:B012---:R-:W-:Y:S01]  /*34c0*/  IMAD.MOV.U32 R32, RZ, RZ, R74 ;  /* 0x000000ffff207224 */ /* 0x007fe200078e004a */
        /* <DEDUP_REMOVED lines=52> */
[----:B------:R-:W-:Y:S01]  /*3810*/  ULOP3.LUT UR4, UR60, 0x1, URZ, 0xfc, !UPT ;  /* 0x000000013c047892 */ /* 0x000fe2000f8efc3f */
        /* <DEDUP_REMOVED lines=9> */
[----:B------:R-:W-:Y:S01]  /*38b0*/  UISETP.NE.AND UP0, UPT, UR4, 0x3, UPT ;  /* 0x000000030400788c */ /* 0x000fe2000bf05270 */
        /* <DEDUP_REMOVED lines=8> */
[----:B------:R-:W-:-:S02]  /*3940*/  PLOP3.LUT P1, PT, PT, PT, UP0, 0x80, 0x0 ;  /* 0x000000000000781c */ /* 0x000fc40003f2f008 */
        /* <DEDUP_REMOVED lines=22> */
.L_x_1339:
[----:B------:R-:W-:Y:S01]  /*3ab0*/  IMAD R4, R19, 0x8, R18 ;  /* 0x0000000813047824 */ /* 0x000fe200078e0212 */
[----:B------:R-:W-:Y:S01]  /*3ac0*/  SHF.L.U32 R3, R167, 0x1f, RZ ;  /* 0x0000001fa7037819 */ /* 0x000fe200000006ff */
[----:B------:R-:W-:Y:S03]  /*3ad0*/  BSSY B1, `(.L_x_1340) ;  /* 0x0000003000017945 */ /* 0x000fe60003800000 */
[----:B------:R-:W0:Y:S02]  /*3ae0*/  SYNCS.PHASECHK.TRANS64.TRYWAIT P5, [R4+URZ+0x2a890], R3 ;  /* 0x02a89003040075a7 */ /* 0x000e2400080a017f */
[----:B0-----:R-:W-:Y:S05]  /*3af0*/  @!P5 BRA `(.L_x_1341) ;  /* 0x000002380074d947 */ /* 0x001fea0003800000 */
.L_x_1738:
[----:B------:R-:W-:Y:S05]  /*3b00*/  BSYNC B1 ;  /* 0x0000000000017941 */ /* 0x000fea0003800000 */
.L_x_1340:
        /* <DEDUP_REMOVED lines=9> */
[----:B------:R-:W-:Y:S01]  /*3ba0*/  SHF.R.U64 R210, R130, 0x10, R131 ;  /* 0x0000001082d27819 */ /* 0x000fe20000001283 */
[----:B--2---:R-:W-:Y:S01]  /*3bb0*/  IMAD.U32 R212, R35, 0x10000, RZ ;  /* 0x0001000023d47824 */ /* 0x004fe200078e00ff */
[--C-:B------:R-:W-:Y:S02]  /*3bc0*/  SHF.R.U64 R211, R128, 0x10, R129.reuse ;  /* 0x0000001080d37819 */ /* 0x100fe40000001281 */
[----:B------:R-:W-:Y:S01]  /*3bd0*/  SHF.R.U32.HI R213, RZ, 0x10, R129 ;  /* 0x00000010ffd57819 */ /* 0x000fe20000011681 */
[----:B------:R-:W-:Y:S01]  /*3be0*/  IMAD.U32 R129, R34, 0x10000, RZ ;  /* 0x0001000022817824 */ /* 0x000fe200078e00ff */
[----:B------:R-:W-:Y:S02]  /*3bf0*/  SHF.R.U32.HI R131, RZ, 0x10, R131 ;  /* 0x00000010ff837819 */ /* 0x000fe40000011683 */
[----:B------:R-:W-:Y:S02]  /*3c00*/  PRMT R210, R81, 0x5432, R210 ;  /* 0x0000543251d27816 */ /* 0x000fe400000000d2 */
[----:B------:R-:W-:-:S02]  /*3c10*/  PRMT R211, R215, 0x5410, R211 ;  /* 0x00005410d7d37816 */ /* 0x000fc400000000d3 */
[----:B------:R-:W-:Y:S02]  /*3c20*/  PRMT R130, R214, 0x5410, R213 ;  /* 0x00005410d6827816 */ /* 0x000fe400000000d5 */
[----:B------:R-:W-:Y:S02]  /*3c30*/  PRMT R131, R216, 0x5410, R131 ;  /* 0x00005410d8837816 */ /* 0x000fe40000000083 */
[----:B------:R-:W-:Y:S01]  /*3c40*/  LOP3.LUT R217, R33, 0xffff0000, RZ, 0xc0, !PT ;  /* 0xffff000021d97812 */ /* 0x000fe200078ec0ff */
[----:B------:R-:W-:Y:S01]  /*3c50*/  IMAD.U32 R215, R130, 0x10000, RZ ;  /* 0x0001000082d77824 */ /* 0x000fe200078e00ff */
[C---:B------:R-:W-:Y:S01]  /*3c60*/  LOP3.LUT R214, R210.reuse, 0xffff0000, RZ, 0xc0, !PT ;  /* 0xffff0000d2d67812 */ /* 0x040fe200078ec0ff */
[----:B------:R-:W-:Y:S01]  /*3c70*/  IMAD.U32 R213, R131, 0x10000, RZ ;  /* 0x0001000083d57824 */ /* 0x000fe200078e00ff */
[----:B------:R-:W-:Y:S01]  /*3c80*/  LOP3.LUT R216, R211, 0xffff0000, RZ, 0xc0, !PT ;  /* 0xffff0000d3d87812 */ /* 0x000fe200078ec0ff */
[----:B------:R-:W-:Y:S01]  /*3c90*/  IMAD.U32 R210, R210, 0x10000, RZ ;  /* 0x00010000d2d27824 */ /* 0x000fe200078e00ff */
[----:B------:R-:W-:Y:S01]  /*3ca0*/  LOP3.LUT R34, R34, 0xffff0000, RZ, 0xc0, !PT ;  /* 0xffff000022227812 */ /* 0x000fe200078ec0ff */
[----:B------:R-:W-:Y:S01]  /*3cb0*/  FMUL.FTZ R218, R217, R214 ;  /* 0x000000d6d9da7220 */ /* 0x000fe20000410000 */
        /* <DEDUP_REMOVED lines=27> */
.L_x_1347:
[----:B------:R-:W-:Y:S05]  /*3e70*/  BSYNC B3 ;  /* 0x0000000000037941 */ /* 0x000fea0003800000 */
.L_x_1346:
[----:B------:R-:W-:Y:S02]  /*3e80*/  ULDC.64 UR4, c[0x0][0x208] ;  /* 0x0000820000047ab9 */ /* 0x000fe40000000a00 */
[----:B--2---:R1:W-:Y:S03]  /*3e90*/  STG.E.128 desc[UR4][R44.64], R32 ;  /* 0x000000202c007986 */ /* 0x0043e6000c101d04 */
.L_x_1345:
[----:B------:R-:W-:Y:S05]  /*3ea0*/  BSYNC B2 ;  /* 0x0000000000027941 */ /* 0x000fea0003800000 */
.L_x_1344:
        /* <DEDUP_REMOVED lines=53> */
.L_x_1351:
[----:B------:R-:W-:Y:S05]  /*4200*/  BSYNC B3 ;  /* 0x0000000000037941 */ /* 0x000fea0003800000 */
.L_x_1350:
[----:B------:R-:W-:Y:S02]  /*4210*/  ULDC.64 UR4, c[0x0][0x208] ;  /* 0x0000820000047ab9 */ /* 0x000fe40000000a00 */
[----:B--2---:R2:W-:Y:S03]  /*4220*/  STG.E.128 desc[UR4][R44.64+0x40], R32 ;  /* 0x000040202c007986 */ /* 0x0045e6000c101d04 */
.L_x_1349:
[----:B------:R-:W-:Y:S05]  /*4230*/  BSYNC B2 ;  /* 0x0000000000027941 */ /* 0x000fea0003800000 */
.L_x_1348:
        /* <DEDUP_REMOVED lines=14> */
[----:B------:R-:W-:Y:S01]  /*4320*/  PRMT R231, R231, 0x5410, R84 ;  /* 0x00005410e7e77816 */ /* 0x000fe20000000054 */
[----:B------:R-:W-:Y:S01]  /*4330*/  IMAD.U32 R84, R32, 0x10000, RZ ;  /* 0x0001000020547824 */ /* 0x000fe200078e00ff */
        /* <DEDUP_REMOVED lines=12> */
[C---:B------:R-:W-:Y:S01]  /*4400*/  FMUL.FTZ R130, R34.reuse, R85 ;  /* 0x0000005522827220 */ /* 0x040fe20000410000 */
[----:B------:R-:W-:Y:S01]  /*4410*/  LOP3.LUT R78, R35, 0xffff0000, RZ, 0xc0, !PT ;  /* 0xffff0000234e7812 */ /* 0x000fe200078ec0ff */
[-C--:B------:R-:W-:Y:S01]  /*4420*/  FMUL.FTZ R33, R33, R87.reuse ;  /* 0x0000005721217220 */ /* 0x080fe20000410000 */
[----:B------:R-:W-:Y:S01]  /*4430*/  FMUL.FTZ R34, R34, R86 ;  /* 0x0000005622227220 */ /* 0x000fe20000410000 */
[----:B------:R-:W-:Y:S01]  /*4440*/  LOP3.LUT R232, R232, 0xffff0000, RZ, 0xc0, !PT ;  /* 0xffff0000e8e87812 */ /* 0x000fe200078ec0ff */
[----:B------:R-:W-:Y:S01]  /*4450*/  IMAD.U32 R225, R225, 0x10000, RZ ;  /* 0x00010000e1e17824 */ /* 0x000fe200078e00ff */
[----:B------:R-:W-:Y:S01]  /*4460*/  LOP3.LUT R226, R226, 0xffff0000, RZ, 0xc0, !PT ;  /* 0xffff0000e2e27812 */ /* 0x000fe200078ec0ff */
[C---:B------:R-:W-:Y:S01]  /*4470*/  FFMA.FTZ R121, R120.reuse, R87, -R121 ;  /* 0x0000005778797223 */ /* 0x040fe20000010879 */
[----:B------:R-:W-:Y:S01]  /*4480*/  FFMA.FTZ R120, R120, R128, R33 ;  /* 0x0000008078787223 */ /* 0x000fe20000010021 */
[C---:B------:R-:W-:Y:S01]  /*4490*/  FFMA.FTZ R130, R79.reuse, R86, -R130 ;  /* 0x000000564f827223 */ /* 0x040fe20000010882 */
[----:B------:R-:W-:Y:S01]  /*44a0*/  FFMA.FTZ R79, R79, R85, R34 ;  /* 0x000000554f4f7223 */ /* 0x000fe20000010022 */
[----:B------:R-:W-:Y:S01]  /*44b0*/  FMUL.FTZ R33, R32, R231 ;  /* 0x000000e720217220 */ /* 0x000fe20000410000 */
[----:B------:R-:W-:-:S02]  /*44c0*/  IMAD.U32 R35, R35, 0x10000, RZ ;  /* 0x0001000023237824 */ /* 0x000fc400078e00ff */
[C---:B------:R-:W-:Y:S01]  /*44d0*/  FMUL.FTZ R34, R78.reuse, R232 ;  /* 0x000000e84e227220 */ /* 0x040fe20000410000 */
[-C--:B------:R-:W-:Y:S01]  /*44e0*/  FMUL.FTZ R85, R78, R226.reuse ;  /* 0x000000e24e557220 */ /* 0x080fe20000410000 */
[-C--:B------:R-:W-:Y:S01]  /*44f0*/  FMUL.FTZ R32, R32, R225.reuse ;  /* 0x000000e120207220 */ /* 0x080fe20000410000 */
[C---:B------:R-:W-:Y:S01]  /*4500*/  FFMA.FTZ R33, R84.reuse, R225, -R33 ;  /* 0x000000e154217223 */ /* 0x040fe20000010821 */
[C---:B------:R-:W-:Y:S01]  /*4510*/  FFMA.FTZ R34, R35.reuse, R226, -R34 ;  /* 0x000000e223227223 */ /* 0x040fe20000010822 */
[----:B------:R-:W-:Y:S01]  /*4520*/  FFMA.FTZ R85, R35, R232, R85 ;  /* 0x000000e823557223 */ /* 0x000fe20000010055 */
[----:B------:R-:W-:Y:S01]  /*4530*/  FFMA.FTZ R32, R84, R231, R32 ;  /* 0x000000e754207223 */ /* 0x000fe20000010020 */
[----:B------:R-:W-:-:S03]  /*4540*/  F2FP.BF16.F32.PACK_AB R120, R120, R121 ;  /* 0x000000797878723e */ /* 0x000fc600000010ff */
[----:B------:R-:W-:Y:S02]  /*4550*/  F2FP.BF16.F32.PACK_AB R35, R85, R34 ;  /* 0x000000225523723e */ /* 0x000fe400000010ff */
[----:B------:R-:W-:Y:S01]  /*4560*/  F2FP.BF16.F32.PACK_AB R32, R32, R33 ;  /* 0x000000212020723e */ /* 0x000fe200000010ff */
[----:B------:R-:W-:Y:S01]  /*4570*/  IMAD.MOV.U32 R33, RZ, RZ, R120 ;  /* 0x000000ffff217224 */ /* 0x000fe200078e0078 */
[----:B------:R-:W-:-:S07]  /*4580*/  F2FP.BF16.F32.PACK_AB R34, R79, R130 ;  /* 0x000000824f22723e */ /* 0x000fce00000010ff */
.L_x_1355:
[----:B------:R-:W-:Y:S05]  /*4590*/  BSYNC B3 ;  /* 0x0000000000037941 */ /* 0x000fea0003800000 */
.L_x_1354:
[----:B------:R-:W-:Y:S02]  /*45a0*/  ULDC.64 UR4, c[0x0][0x208] ;  /* 0x0000820000047ab9 */ /* 0x000fe40000000a00 */
[----:B--2---:R3:W-:Y:S03]  /*45b0*/  STG.E.128 desc[UR4][R44.64+0x80], R32 ;  /* 0x000080202c007986 */ /* 0x0047e6000c101d04 */
.L_x_1353:
[----:B------:R-:W-:Y:S05]  /*45c0*/  BSYNC B2 ;  /* 0x0000000000027941 */ /* 0x000fea0003800000 */
.L_x_1352:
        /* <DEDUP_REMOVED lines=9> */
[----:B------:R-:W-:Y:S01]  /*4660*/  SHF.R.U64 R78, R74, 0x10, R75 ;  /* 0x000000104a4e7819 */ /* 0x000fe2000000124b */
[----:B--2---:R-:W-:Y:S01]  /*4670*/  IMAD.U32 R74, R34, 0x10000, RZ ;  /* 0x00010000224a7824 */ /* 0x004fe200078e00ff */
[----:B------:R-:W-:Y:S02]  /*4680*/  SHF.R.U32.HI R77, RZ, 0x10, R77 ;  /* 0x00000010ff4d7819 */ /* 0x000fe4000001164d */
[----:B------:R-:W-:Y:S02]  /*4690*/  PRMT R229, R229, 0x5410, R76 ;  /* 0x00005410e5e57816 */ /* 0x000fe4000000004c */
[----:B------:R-:W-:Y:S02]  /*46a0*/  PRMT R223, R223, 0x5410, R78 ;  /* 0x00005410dfdf7816 */ /* 0x000fe4000000004e */
[----:B------:R-:W-:-:S02]  /*46b0*/  SHF.R.U32.HI R79, RZ, 0x10, R75 ;  /* 0x00000010ff4f7819 */ /* 0x000fc4000001164b */
[----:B------:R-:W-:Y:S02]  /*46c0*/  PRMT R230, R230, 0x5410, R77 ;  /* 0x00005410e6e67816 */ /* 0x000fe4000000004d */
[----:B------:R-:W-:Y:S02]  /*46d0*/  LOP3.LUT R77, R33, 0xffff0000, RZ, 0xc0, !PT ;  /* 0xffff0000214d7812 */ /* 0x000fe400078ec0ff */
[----:B------:R-:W-:Y:S01]  /*46e0*/  LOP3.LUT R86, R229, 0xffff0000, RZ, 0xc0, !PT ;  /* 0xffff0000e5567812 */ /* 0x000fe200078ec0ff */
[----:B------:R-:W-:Y:S01]  /*46f0*/  IMAD.U32 R76, R230, 0x10000, RZ ;  /* 0x00010000e64c7824 */ /* 0x000fe200078e00ff */
[----:B------:R-:W-:Y:S02]  /*4700*/  LOP3.LUT R78, R223, 0xffff0000, RZ, 0xc0, !PT ;  /* 0xffff0000df4e7812 */ /* 0x000fe400078ec0ff */
[----:B------:R-:W-:Y:S01]  /*4710*/  PRMT R224, R224, 0x5410, R79 ;  /* 0x00005410e0e07816 */ /* 0x000fe2000000004f */
[----:B------:R-:W-:Y:S01]  /*4720*/  IMAD.U32 R79, R33, 0x10000, RZ ;  /* 0x00010000214f7824 */ /* 0x000fe200078e00ff */
[----:B------:R-:W-:Y:S01]  /*4730*/  LOP3.LUT R75, R34, 0xffff0000, RZ, 0xc0, !PT ;  /* 0xffff0000224b7812 */ /* 0x000fe200078ec0ff */
[C---:B------:R-:W-:Y:S01]  /*4740*/  FMUL.FTZ R120, R77.reuse, R86 ;  /* 0x000000564d787220 */ /* 0x040fe20000410000 */
[----:B------:R-:W-:Y:S01]  /*4750*/  FMUL.FTZ R85, R77, R78 ;  /* 0x0000004e4d557220 */ /* 0x000fe20000410000 */
[----:B------:R-:W-:Y:S01]  /*4760*/  IMAD.U32 R84, R224, 0x10000, RZ ;  /* 0x00010000e0547824 */ /* 0x000fe200078e00ff */
[C---:B------:R-:W-:Y:S01]  /*4770*/  LOP3.LUT R77, R32.reuse, 0xffff0000, RZ, 0xc0, !PT ;  /* 0xffff0000204d7812 */ /* 0x040fe200078ec0ff */
[----:B------:R-:W-:-:S02]  /*4780*/  IMAD.U32 R33, R32, 0x10000, RZ ;  /* 0x0001000020217824 */ /* 0x000fc400078e00ff */
[----:B------:R-:W-:Y:S01]  /*4790*/  FMUL.FTZ R87, R75, R76 ;  /* 0x0000004c4b577220 */ /* 0x000fe20000410000 */
[C---:B------:R-:W-:Y:S01]  /*47a0*/  FFMA.FTZ R32, R79.reuse, R78, -R120 ;  /* 0x0000004e4f207223 */ /* 0x040fe20000010878 */
[----:B------:R-:W-:Y:S01]  /*47b0*/  FFMA.FTZ R79, R79, R86, R85 ;  /* 0x000000564f4f7223 */ /* 0x000fe20000010055 */
[----:B------:R-:W-:Y:S01]  /*47c0*/  LOP3.LUT R34, R35, 0xffff0000, RZ, 0xc0, !PT ;  /* 0xffff000023227812 */ /* 0x000fe200078ec0ff */
[-C--:B------:R-:W-:Y:S01]  /*47d0*/  FMUL.FTZ R85, R75, R84.reuse ;  /* 0x000000544b557220 */ /* 0x080fe20000410000 */
[----:B------:R-:W-:Y:S01]  /*47e0*/  LOP3.LUT R230, R230, 0xffff0000, RZ, 0xc0, !PT ;  /* 0xffff0000e6e67812 */ /* 0x000fe200078ec0ff */
[----:B------:R-:W-:Y:S01]  /*47f0*/  FFMA.FTZ R75, R74, R84, -R87 ;  /* 0x000000544a4b7223 */ /* 0x000fe20000010857 */
[----:B------:R-:W-:Y:S01]  /*4800*/  LOP3.LUT R224, R224, 0xffff0000, RZ, 0xc0, !PT ;  /* 0xffff0000e0e07812 */ /* 0x000fe200078ec0ff */
[----:B------:R-:W-:Y:S02]  /*4810*/  IMAD.U32 R84, R229, 0x10000, RZ ;  /* 0x00010000e5547824 */ /* 0x000fe400078e00ff */
[----:B------:R-:W-:Y:S01]  /*4820*/  FFMA.FTZ R74, R74, R76, R85 ;  /* 0x0000004c4a4a7223 */ /* 0x000fe20000010055 */
[----:B------:R-:W-:-:S02]  /*4830*/  IMAD.U32 R78, R223, 0x10000, RZ ;  /* 0x00010000df4e7824 */ /* 0x000fc400078e00ff */
[C---:B------:R-:W-:Y:S01]  /*4840*/  FMUL.FTZ R76, R34.reuse, R230 ;  /* 0x000000e6224c7220 */ /* 0x040fe20000410000 */
[----:B------:R-:W-:Y:S01]  /*4850*/  FMUL.FTZ R85, R34, R224 ;  /* 0x000000e022557220 */ /* 0x000fe20000410000 */
[C---:B------:R-:W-:Y:S01]  /*4860*/  FMUL.FTZ R34, R77.reuse, R84 ;  /* 0x000000544d227220 */ /* 0x040fe20000410000 */
[-C--:B------:R-:W-:Y:S01]  /*4870*/  FMUL.FTZ R77, R77, R78.reuse ;  /* 0x0000004e4d4d7220 */ /* 0x080fe20000410000 */
[----:B------:R-:W-:Y:S01]  /*4880*/  IMAD.U32 R35, R35, 0x10000, RZ ;  /* 0x0001000023237824 */ /* 0x000fe200078e00ff */
[----:B------:R-:W-:Y:S01]  /*4890*/  F2FP.BF16.F32.PACK_AB R74, R74, R75 ;  /* 0x0000004b4a4a723e */ /* 0x000fe200000010ff */
[C---:B------:R-:W-:Y:S01]  /*48a0*/  FFMA.FTZ R34, R33.reuse, R78, -R34 ;  /* 0x0000004e21227223 */ /* 0x040fe20000010822 */
[----:B------:R-:W-:Y:S01]  /*48b0*/  FFMA.FTZ R77, R33, R84, R77 ;  /* 0x00000054214d7223 */ /* 0x000fe2000001004d */
[C---:B------:R-:W-:Y:S01]  /*48c0*/  FFMA.FTZ R76, R35.reuse, R224, -R76 ;  /* 0x000000e0234c7223 */ /* 0x040fe2000001084c */
[----:B------:R-:W-:Y:S01]  /*48d0*/  FFMA.FTZ R85, R35, R230, R85 ;  /* 0x000000e623557223 */ /* 0x000fe20000010055 */
[----:B------:R-:W-:-:S02]  /*48e0*/  F2FP.BF16.F32.PACK_AB R33, R79, R32 ;  /* 0x000000204f21723e */ /* 0x000fc400000010ff */
[----:B------:R-:W-:Y:S01]  /*48f0*/  F2FP.BF16.F32.PACK_AB R32, R77, R34 ;  /* 0x000000224d20723e */ /* 0x000fe200000010ff */
[----:B------:R-:W-:Y:S01]  /*4900*/  IMAD.MOV.U32 R34, RZ, RZ, R74 ;  /* 0x000000ffff227224 */ /* 0x000fe200078e004a */
[----:B------:R-:W-:-:S07]  /*4910*/  F2FP.BF16.F32.PACK_AB R35, R85, R76 ;  /* 0x0000004c5523723e */ /* 0x000fce00000010ff */
.L_x_1359:
[----:B------:R-:W-:Y:S05]  /*4920*/  BSYNC B3 ;  /* 0x0000000000037941 */ /* 0x000fea0003800000 */
.L_x_1358:
[----:B------:R-:W-:Y:S02]  /*4930*/  ULDC.64 UR4, c[0x0][0x208] ;  /* 0x0000820000047ab9 */ /* 0x000fe40000000a00 */
[----:B--2---:R4:W-:Y:S03]  /*4940*/  STG.E.128 desc[UR4][R44.64+0xc0], R32 ;  /* 0x0000c0202c007986 */ /* 0x0049e6000c101d04 */
.L_x_1357:
[----:B------:R-:W-:Y:S05]  /*4950*/  BSYNC B2 ;  /* 0x0000000000027941 */ /* 0x000fea0003800000 */
.L_x_1356:
        /* <DEDUP_REMOVED lines=12> */
[----:B------:R-:W-:Y:S02]  /*4a20*/  SHF.R.U32.HI R71, RZ, 0x10, R73 ;  /* 0x00000010ff477819 */ /* 0x000fe40000011649 */
        /* <DEDUP_REMOVED lines=18> */
[----:B------:R-:W-:Y:S01]  /*4b50*/  IMAD.U32 R221, R221, 0x10000, RZ ;  /* 0x00010000dddd7824 */ /* 0x000fe200078e00ff */
[----:B------:R-:W-:Y:S01]  /*4b60*/  LOP3.LUT R32, R32, 0xffff0000, RZ, 0xc0, !PT ;  /* 0xffff000020207812 */ /* 0x000fe200078ec0ff */
[----:B------:R-:W-:Y:S01]  /*4b70*/  FMUL.FTZ R73, R73, R75 ;  /* 0x0000004b49497220 */ /* 0x000fe20000410000 */
[----:B------:R-:W-:-:S02]  /*4b80*/  IMAD.U32 R209, R209, 0x10000, RZ ;  /* 0x00010000d1d17824 */ /* 0x000fc400078e00ff */
[C---:B------:R-:W-:Y:S01]  /*4b90*/  FFMA.FTZ R78, R71.reuse, R74, -R78 ;  /* 0x0000004a474e7223 */ /* 0x040fe2000001084e */
[----:B------:R-:W-:Y:S01]  /*4ba0*/  FFMA.FTZ R79, R71, R76, R79 ;  /* 0x0000004c474f7223 */ /* 0x000fe2000001004f */
[C---:B------:R-:W-:Y:S01]  /*4bb0*/  FMUL.FTZ R72, R34.reuse, R222 ;  /* 0x000000de22487220 */ /* 0x040fe20000410000 */
[----:B------:R-:W-:Y:S01]  /*4bc0*/  FMUL.FTZ R71, R34, R219 ;  /* 0x000000db22477220 */ /* 0x000fe20000410000 */
[----:B------:R-:W-:Y:S01]  /*4bd0*/  FFMA.FTZ R85, R70, R75, -R85 ;  /* 0x0000004b46557223 */ /* 0x000fe20000010855 */
[----:B------:R-:W-:Y:S01]  /*4be0*/  FMUL.FTZ R34, R32, R221 ;  /* 0x000000dd20227220 */ /* 0x000fe20000410000 */
[----:B------:R-:W-:Y:S01]  /*4bf0*/  FFMA.FTZ R70, R70, R77, R73 ;  /* 0x0000004d46467223 */ /* 0x000fe20000010049 */
[-C--:B------:R-:W-:Y:S01]  /*4c00*/  FMUL.FTZ R32, R32, R209.reuse ;  /* 0x000000d120207220 */ /* 0x080fe20000410000 */
[----:B------:R-:W-:Y:S02]  /*4c10*/  IMAD.U32 R35, R35, 0x10000, RZ ;  /* 0x0001000023237824 */ /* 0x000fe400078e00ff */
[----:B------:R-:W-:Y:S01]  /*4c20*/  FFMA.FTZ R34, R33, R209, -R34 ;  /* 0x000000d121227223 */ /* 0x000fe20000010822 */
[----:B------:R-:W-:Y:S01]  /*4c30*/  F2FP.BF16.F32.PACK_AB R78, R79, R78 ;  /* 0x0000004e4f4e723e */ /* 0x000fe200000010ff */
[----:B------:R-:W-:Y:S01]  /*4c40*/  FFMA.FTZ R33, R33, R221, R32 ;  /* 0x000000dd21217223 */ /* 0x000fe20000010020 */
[C---:B------:R-:W-:Y:S01]  /*4c50*/  FFMA.FTZ R72, R35.reuse, R219, -R72 ;  /* 0x000000db23487223 */ /* 0x040fe20000010848 */
[----:B------:R-:W-:Y:S01]  /*4c60*/  FFMA.FTZ R71, R35, R222, R71 ;  /* 0x000000de23477223 */ /* 0x000fe20000010047 */
[----:B------:R-:W-:-:S02]  /*4c70*/  F2FP.BF16.F32.PACK_AB R70, R70, R85 ;  /* 0x000000554646723e */ /* 0x000fc400000010ff */
[----:B------:R-:W-:Y:S01]  /*4c80*/  F2FP.BF16.F32.PACK_AB R32, R33, R34 ;  /* 0x000000222120723e */ /* 0x000fe200000010ff */
[----:B------:R-:W-:Y:S01]  /*4c90*/  IMAD.MOV.U32 R33, RZ, RZ, R78 ;  /* 0x000000ffff217224 */ /* 0x000fe200078e004e */
[----:B------:R-:W-:Y:S01]  /*4ca0*/  F2FP.BF16.F32.PACK_AB R35, R71, R72 ;  /* 0x000000484723723e */ /* 0x000fe200000010ff */
[----:B------:R-:W-:-:S07]  /*4cb0*/  IMAD.MOV.U32 R34, RZ, RZ, R70 ;  /* 0x000000ffff227224 */ /* 0x000fce00078e0046 */
.L_x_1363:
[----:B------:R-:W-:Y:S05]  /*4cc0*/  BSYNC B3 ;  /* 0x0000000000037941 */ /* 0x000fea0003800000 */
.L_x_1362:
[----:B------:R-:W-:Y:S02]  /*4cd0*/  ULDC.64 UR4, c[0x0][0x208] ;  /* 0x0000820000047ab9 */ /* 0x000fe40000000a00 */
[----:B--2---:R1:W-:Y:S03]  /*4ce0*/  STG.E.128 desc[UR4][R44.64+0x100], R32 ;  /* 0x000100202c007986 */ /* 0x0043e6000c101d04 */
.L_x_1361:
[----:B------:R-:W-:Y:S05]  /*4cf0*/  BSYNC B2 ;  /* 0x0000000000027941 */ /* 0x000fea0003800000 */
.L_x_1360:
[----:B------:R-:W-:-:S13]  /*4d00*/  ISETP.NE.AND P0, PT, R7, RZ, PT ;  /* 0x000000ff0700720c */ /* 0x000fda0003f05270 */
        /* <DEDUP_REMOVED lines=30> */
[----:B------:R-:W-:Y:S01]  /*4ef0*/  LOP3.LUT R208, R208, 0xffff0000, RZ, 0xc0, !PT ;  /* 0xffff0000d0d07812 */ /* 0x000fe200078ec0ff */
[-C--:B------:R-:W-:Y:S01]  /*4f00*/  FMUL.FTZ R67, R67, R71.reuse ;  /* 0x0000004743437220 */ /* 0x080fe20000410000 */
[----:B------:R-:W-:Y:S01]  /*4f10*/  LOP3.LUT R206, R206, 0xffff0000, RZ, 0xc0, !PT ;  /* 0xffff0000cece7812 */ /* 0x000fe200078ec0ff */
[----:B------:R-:W-:Y:S02]  /*4f20*/  IMAD.U32 R205, R205, 0x10000, RZ ;  /* 0x00010000cdcd7824 */ /* 0x000fe400078e00ff */
[C---:B------:R-:W-:Y:S01]  /*4f30*/  FFMA.FTZ R75, R34.reuse, R70, -R75 ;  /* 0x00000046224b7223 */ /* 0x040fe2000001084b */
[----:B------:R-:W-:Y:S01]  /*4f40*/  FFMA.FTZ R72, R34, R72, R35 ;  /* 0x0000004822487223 */ /* 0x000fe20000010023 */
[----:B------:R-:W-:Y:S01]  /*4f50*/  FFMA.FTZ R77, R66, R71, -R77 ;  /* 0x00000047424d7223 */ /* 0x000fe2000001084d */
[----:B------:R-:W-:Y:S01]  /*4f60*/  FMUL.FTZ R34, R32, R207 ;  /* 0x000000cf20227220 */ /* 0x000fe20000410000 */
[----:B------:R-:W-:Y:S01]  /*4f70*/  FFMA.FTZ R66, R66, R73, R67 ;  /* 0x0000004942427223 */ /* 0x000fe20000010043 */
        /* <DEDUP_REMOVED lines=13> */
.L_x_1365:
[----:B------:R-:W-:Y:S05]  /*5050*/  BSYNC B2 ;  /* 0x0000000000027941 */ /* 0x000fea0003800000 */
.L_x_1364:
[----:B------:R-:W-:Y:S02]  /*5060*/  ULDC.64 UR4, c[0x0][0x208] ;  /* 0x0000820000047ab9 */ /* 0x000fe40000000a00 */
[----:B--2---:R1:W-:Y:S03]  /*5070*/  STG.E.128 desc[UR4][R44.64+0x140], R32 ;  /* 0x000140202c007986 */ /* 0x0043e6000c101d04 */
.L_x_1343:
[----:B------:R-:W-:Y:S05]  /*5080*/  BSYNC B1 ;  /* 0x0000000000017941 */ /* 0x000fea0003800000 */
.L_x_1342:
        /* <DEDUP_REMOVED lines=54> */
.L_x_1370:
[----:B------:R-:W-:Y:S05]  /*53f0*/  BSYNC B2 ;  /* 0x0000000000027941 */ /* 0x000fea0003800000 */
.L_x_1369:
[----:B------:R-:W-:Y:S02]  /*5400*/  ULDC.64 UR4, c[0x0][0x208] ;  /* 0x0000820000047ab9 */ /* 0x000fe40000000a00 */
[----:B--2---:R1:W-:Y:S03]  /*5410*/  STG.E.128 desc[UR4][R40.64], R32 ;  /* 0x0000002028007986 */ /* 0x0043e6000c101d04 */
.L_x_1368:
[----:B------:R-:W-:Y:S05]  /*5420*/  BSYNC B1 ;  /* 0x0000000000017941 */ /* 0x000fea0003800000 */
.L_x_1367:
        /* <DEDUP_REMOVED lines=54> */
.L_x_1374:
[----:B------:R-:W-:Y:S05]  /*5790*/  BSYNC B2 ;  /* 0x0000000000027941 */ /* 0x000fea0003800000 */
.L_x_1373:
[----:B------:R-:W-:Y:S02]  /*57a0*/  ULDC.64 UR4, c[0x0][0x208] ;  /* 0x0000820000047ab9 */ /* 0x000fe40000000a00 */
[----:B--2---:R1:W-:Y:S03]  /*57b0*/  STG.E.128 desc[UR4][R40.64+0x40], R32 ;  /* 0x0000402028007986 */ /* 0x0043e6000c101d04 */
.L_x_1372:
[----:B------:R-:W-:Y:S05]  /*57c0*/  BSYNC B1 ;  /* 0x0000000000017941 */ /* 0x000fea0003800000 */
.L_x_1371:
        /* <DEDUP_REMOVED lines=54> */
.L_x_1378:
[----:B------:R-:W-:Y:S05]  /*5b30*/  BSYNC B2 ;  /* 0x0000000000027941 */ /* 0x000fea0003800000 */
.L_x_1377:
[----:B------:R-:W-:Y:S02]  /*5b40*/  ULDC.64 UR4, c[0x0][0x208] ;  /* 0x0000820000047ab9 */ /* 0x000fe40000000a00 */
[----:B--2---:R1:W-:Y:S03]  /*5b50*/  STG.E.128 desc[UR4][R40.64+0x80], R32 ;  /* 0x0000802028007986 */ /* 0x0043e6000c101d04 */
.L_x_1376:
[----:B------:R-:W-:Y:S05]  /*5b60*/  BSYNC B1 ;  /* 0x0000000000017941 */ /* 0x000fea0003800000 */
.L_x_1375:
        /* <DEDUP_REMOVED lines=54> */
.L_x_1382:
[----:B------:R-:W-:Y:S05]  /*5ed0*/  BSYNC B2 ;  /* 0x0000000000027941 */ /* 0x000fea0003800000 */
.L_x_1381:
[----:B------:R-:W-:Y:S02]  /*5ee0*/  ULDC.64 UR4, c[0x0][0x208] ;  /* 0x0000820000047ab9 */ /* 0x000fe40000000a00 */
[----:B--2---:R1:W-:Y:S03]  /*5ef0*/  STG.E.128 desc[UR4][R40.64+0xc0], R32 ;  /* 0x0000c02028007986 */ /* 0x0043e6000c101d04 */
.L_x_1380:
[----:B------:R-:W-:Y:S05]  /*5f00*/  BSYNC B1 ;  /* 0x0000000000017941 */ /* 0x000fea0003800000 */
.L_x_1379:
        /* <DEDUP_REMOVED lines=54> */
.L_x_1386:
[----:B------:R-:W-:Y:S05]  /*6270*/  BSYNC B2 ;  /* 0x0000000000027941 */ /* 0x000fea0003800000 */
.L_x_1385:
[----:B------:R-:W-:Y:S02]  /*6280*/  ULDC.64 UR4, c[0x0][0x208] ;  /* 0x0000820000047ab9 */ /* 0x000fe40000000a00 */
[----:B--2---:R1:W-:Y:S03]  /*6290*/  STG.E.128 desc[UR4][R40.64+0x100], R32 ;  /* 0x0001002028007986 */ /* 0x0043e6000c101d04 */
.L_x_1384:
[----:B------:R-:W-:Y:S05]  /*62a0*/  BSYNC B1 ;  /* 0x0000000000017941 */ /* 0x000fea0003800000 */
.L_x_1383:
        /* <DEDUP_REMOVED lines=53> */
.L_x_1388:
[----:B------:R-:W-:Y:S05]  /*6600*/  BSYNC B1 ;  /* 0x0000000000017941 */ /* 0x000fea0003800000 */
.L_x_1387:
[----:B------:R-:W-:Y:S02]  /*6610*/  ULDC.64 UR4, c[0x0][0x208] ;  /* 0x0000820000047ab9 */ /* 0x000fe40000000a00 */
[----:B--2---:R1:W-:Y:S01]  /*6620*/  STG.E.128 desc[UR4][R40.64+0x140], R32 ;  /* 0x0001402028007986 */ /* 0x0043e2000c101d04 */
[----:B------:R-:W-:Y:S05]  /*6630*/  BRA `(.L_x_1366) ;  /* 0x0000004000987947 */ /* 0x000fea0003800000 */
.L_x_1334:
[----:B------:R-:W-:Y:S01]  /*6640*/  ISETP.GE.AND P4, PT, R162, R5, PT ;  /* 0x00000005a200720c */ /* 0x000fe20003f86270 */
[----:B------:R-:W-:Y:S01]  /*6650*/  BSSY B1, `(.L_x_1389) ;  /* 0x000002f000017945 */ /* 0x000fe20003800000 */
[----:B------:R-:W-:Y:S02]  /*6660*/  CS2R R58, SRZ ;  /* 0x00000000003a7805 */ /* 0x000fe4000001ff00 */
[----:B------:R-:W-:Y:S02]  /*6670*/  CS2R R34, SRZ ;  /* 0x0000000000227805 */ /* 0x000fe4000001ff00 */
[----:B0-----:R-:W-:Y:S02]  /*6680*/  CS2R R32, SRZ ;  /* 0x0000000000207805 */ /* 0x001fe4000001ff00 */
        /* <DEDUP_REMOVED lines=19> */
[----:B------:R-:W-:Y:S01]  /*67c0*/  CS2R R52, SRZ ;  /* 0x0000000000347805 */ /* 0x000fe2000001ff00 */
[----:B------:R-:W-:Y:S01]  /*67d0*/  ULDC.64 UR6, c[0x0][0x208] ;  /* 0x0000820000067ab9 */ /* 0x000fe20000000a00 */
        /* <DEDUP_REMOVED lines=22> */
.L_x_1390:
[----:B------:R-:W-:Y:S05]  /*6940*/  BSYNC B1 ;  /* 0x0000000000017941 */ /* 0x000fea0003800000 */
.L_x_1389:
        /* <DEDUP_REMOVED lines=24> */
[----:B------:R-:W-:Y:S01]  /*6ad0*/  CS2R R76, SRZ ;  /* 0x00000000004c7805 */ /* 0x000fe2000001ff00 */
[----:B------:R-:W-:Y:S01]  /*6ae0*/  ULDC.64 UR8, c[0x0][0x208] ;  /* 0x0000820000087ab9 */ /* 0x000fe20000000a00 */
        /* <DEDUP_REMOVED lines=22> */
.L_x_1392:
[----:B------:R-:W-:Y:S05]  /*6c50*/  BSYNC B1 ;  /* 0x0000000000017941 */ /* 0x000fea0003800000 */
.L_x_1391:
[----:B------:R-:W-:Y:S01]  /*6c60*/  IMAD.MOV.U32 R3, RZ, RZ, R32 ;  /* 0x000000ffff037224 */ /* 0x000fe200078e0020 */
[----:B------:R-:W-:Y:S01]  /*6c70*/  ULOP3.LUT UR4, UR60, 0x1, URZ, 0xfc, !UPT ;  /* 0x000000013c047892 */ /* 0x000fe2000f8efc3f */
        /* <DEDUP_REMOVED lines=93> */
[----:B------:R-:W-:Y:S02]  /*7250*/  PRMT R226, R4, 0x7610, R226 ;  /* 0x0000761004e27816 */ /* 0x000fe400000000e2 */
[----:B------:R-:W-:Y:S01]  /*7260*/  PRMT R227, R3, 0x7610, R227 ;  /* 0x0000761003e37816 */ /* 0x000fe200000000e3 */
[----:B------:R-:W-:Y:S06]  /*7270*/  @!P1 BRA `(.L_x_1393) ;  /* 0x0000000000049947 */ /* 0x000fec0003800000 */
[----:B------:R-:W-:Y:S01]  /*7280*/  BPT.TRAP 0x1 ;  /* 0x000000040000795c */ /* 0x000fe20000300000 */
.L_x_1393:
[----:B------:R-:W-:Y:S01]  /*7290*/  IMAD R4, R19, 0x8, R18 ;  /* 0x0000000813047824 */ /* 0x000fe200078e0212 */
[----:B------:R-:W-:Y:S01]  /*72a0*/  SHF.L.U32 R3, R167, 0x1f, RZ ;  /* 0x0000001fa7037819 */ /* 0x000fe200000006ff */
[----:B------:R-:W0:Y:S01]  /*72b0*/  LDC R151, c[0x0][0x2e4] ;  /* 0x0000b900ff977b82 */ /* 0x000e220000000800 */
[----:B------:R-:W-:Y:S02]  /*72c0*/  BSSY B1, `(.L_x_1394) ;  /* 0x0000004000017945 */ /* 0x000fe40003800000 */
[----:B------:R-:W1:Y:S05]  /*72d0*/  SYNCS.PHASECHK.TRANS64.TRYWAIT P5, [R4+URZ+0x2a890], R3 ;  /* 0x02a89003040075a7 */ /* 0x000e6a00080a017f */
[----:B------:R-:W2:Y:S01]  /*72e0*/  LDC.64 R128, c[0x0][0x2f0] ;  /* 0x0000bc00ff807b82 */ /* 0x000ea20000000a00 */
[----:B-1----:R-:W-:Y:S05]  /*72f0*/  @!P5 BRA `(.L_x_1395) ;  /* 0x000002000088d947 */ /* 0x002fea0003800000 */
.L_x_1739:
[----:B------:R-:W-:Y:S05]  /*7300*/  BSYNC B1 ;  /* 0x0000000000017941 */ /* 0x000fea0003800000 */
.L_x_1394:
        /* <DEDUP_REMOVED lines=28> */
[----:B------:R-:W-:Y:S02]  /*74d0*/  ISETP.GE.AND P5, PT, R22, R117, PT ;  /* 0x000000751600720c */ /* 0x000fe40003fa6270 */
[----:B------:R-:W-:Y:S02]  /*74e0*/  LEA.HI R83, R83, R80, RZ, 0x3 ;  /* 0x0000005053537211 */ /* 0x000fe400078f18ff */
[----:B------:R-:W-:Y:S02]  /*74f0*/  LOP3.LUT R80, R174, 0x38, R81, 0xf8, !PT ;  /* 0x00000038ae507812 */ /* 0x000fe400078ef851 */
[----:B------:R-:W-:-:S02]  /*7500*/  SHF.R.S32.HI R83, RZ, 0x3, R83 ;  /* 0x00000003ff537819 */ /* 0x000fc40000011453 */
[----:B------:R-:W-:-:S03]  /*7510*/  LOP3.LUT R80, R80, R175, RZ, 0x3c, !PT ;  /* 0x000000af50507212 */ /* 0x000fc600078e3cff */
[----:B------:R-:W-:-:S04]  /*7520*/  IMAD R83, R83, 0x1800, R176 ;  /* 0x0000180053537824 */ /* 0x000fc800078e02b0 */
[----:B------:R-:W-:Y:S02]  /*7530*/  IMAD.IADD R80, R83, 0x1, R80 ;  /* 0x0000000153507824 */ /* 0x000fe400078e0250 */
[C---:B------:R-:W-:Y:S02]  /*7540*/  IMAD R83, R19.reuse, 0x4800, R146 ;  /* 0x0000480013537824 */ /* 0x040fe400078e0292 */
[----:B------:R-:W-:Y:S02]  /*7550*/  IMAD R81, R19, 0x4800, R80 ;  /* 0x0000480013517824 */ /* 0x000fe400078e0250 */
[--C-:B------:R-:W-:Y:S02]  /*7560*/  IMAD R80, R83, 0x2, R18.reuse ;  /* 0x0000000253507824 */ /* 0x100fe400078e0212 */
[----:B------:R-:W-:-:S04]  /*7570*/  IMAD R84, R81, 0x2, R18 ;  /* 0x0000000251547824 */ /* 0x000fc800078e0212 */
[----:B------:R-:W0:Y:S04]  /*7580*/  LDS.128 R80, [R80+0x18400] ;  /* 0x0184000050507984 */ /* 0x000e280000000c00 */
[----:B------:R-:W2:Y:S01]  /*7590*/  LDS.128 R84, [R84+0x18400] ;  /* 0x0184000054547984 */ /* 0x000ea20000000c00 */
[----:B------:R-:W-:Y:S05]  /*75a0*/  @P5 BRA `(.L_x_1401) ;  /* 0x0000000400685947 */ /* 0x000fea0003800000 */
[----:B------:R-:W-:Y:S02]  /*75b0*/  SHF.R.U32.HI R214, RZ, 0x10, R53 ;  /* 0x00000010ffd67819 */ /* 0x000fe40000011635 */
[----:B------:R-:W-:Y:S02]  /*75c0*/  SHF.R.U32.HI R213, RZ, 0x10, R41 ;  /* 0x00000010ffd57819 */ /* 0x000fe40000011629 */
[----:B------:R-:W-:Y:S02]  /*75d0*/  PRMT R214, R203, 0x5432, R214 ;  /* 0x00005432cbd67816 */ /* 0x000fe400000000d6 */
[----:B------:R-:W-:Y:S02]  /*75e0*/  PRMT R213, R212, 0x5410, R213 ;  /* 0x00005410d4d57816 */ /* 0x000fe400000000d5 */
[----:B------:R-:W-:Y:S01]  /*75f0*/  SHF.R.U64 R40, R40, 0x10, R41 ;  /* 0x0000001028287819 */ /* 0x000fe20000001229 */
[----:B------:R-:W-:Y:S01]  /*7600*/  IMAD.U32 R215, R214, 0x10000, RZ ;  /* 0x00010000d6d77824 */ /* 0x000fe200078e00ff */
[--C-:B------:R-:W-:Y:S01]  /*7610*/  SHF.R.U64 R41, R42, 0x10, R43.reuse ;  /* 0x000000102a297819 */ /* 0x100fe2000000122b */
[----:B--2---:R-:W-:Y:S01]  /*7620*/  IMAD.U32 R42, R85, 0x10000, RZ ;  /* 0x00010000552a7824 */ /* 0x004fe200078e00ff */
[----:B------:R-:W-:Y:S01]  /*7630*/  SHF.R.U32.HI R212, RZ, 0x10, R43 ;  /* 0x00000010ffd47819 */ /* 0x000fe2000001162b */
[----:B------:R-:W-:Y:S01]  /*7640*/  IMAD.U32 R216, R213, 0x10000, RZ ;  /* 0x00010000d5d87824 */ /* 0x000fe200078e00ff */
[----:B------:R-:W-:Y:S01]  /*7650*/  SHF.R.U64 R52, R52, 0x10, R53 ;  /* 0x0000001034347819 */ /* 0x000fe20000001235 */
[----:B0-----:R-:W-:-:S02]  /*7660*/  IMAD.U32 R43, R81, 0x10000, RZ ;  /* 0x00010000512b7824 */ /* 0x001fc400078e00ff */
[CC--:B------:R-:W-:Y:S01]  /*7670*/  FMUL.FTZ R218, R42.reuse, R215.reuse ;  /* 0x000000d72ada7220 */ /* 0x0c0fe20000410000 */
[-C--:B------:R-:W-:Y:S01]  /*7680*/  FMUL.FTZ R220, R42, R216.reuse ;  /* 0x000000d82adc7220 */ /* 0x080fe20000410000 */
[----:B------:R-:W-:Y:S01]  /*7690*/  SHF.R.U64 R42, R54, 0x10, R55 ;  /* 0x00000010362a7819 */ /* 0x000fe20000001237 */
[----:B------:R-:W-:Y:S02]  /*76a0*/  IMAD.U32 R54, R80, 0x10000, RZ ;  /* 0x0001000050367824 */ /* 0x000fe400078e00ff */
[C---:B------:R-:W-:Y:S01]  /*76b0*/  FFMA.FTZ R53, R43.reuse, R216, -R218 ;  /* 0x000000d82b357223 */ /* 0x040fe200000108da */
[----:B------:R-:W-:Y:S01]  /*76c0*/  FFMA.FTZ R43, R43, R215, R220 ;  /* 0x000000d72b2b7223 */ /* 0x000fe200000100dc */
[----:B------:R-:W-:Y:S02]  /*76d0*/  LOP3.LUT R218, R85, 0xffff0000, RZ, 0xc0, !PT ;  /* 0xffff000055da7812 */ /* 0x000fe400078ec0ff */
[----:B------:R-:W-:Y:S02]  /*76e0*/  LOP3.LUT R215, R214, 0xffff0000, RZ, 0xc0, !PT ;  /* 0xffff0000d6d77812 */ /* 0x000fe400078ec0ff */
[----:B------:R-:W-:-:S02]  /*76f0*/  LOP3.LUT R213, R213, 0xffff0000, RZ, 0xc0, !PT ;  /* 0xffff0000d5d57812 */ /* 0x000fc400078ec0ff */
[----:B------:R-:W-:Y:S02]  /*7700*/  SHF.R.U32.HI R55, RZ, 0x10, R55 ;  /* 0x00000010ff377819 */ /* 0x000fe40000011637 */
[----:B------:R-:W-:Y:S01]  /*7710*/  LOP3.LUT R216, R81, 0xffff0000, RZ, 0xc0, !PT ;  /* 0xffff000051d87812 */ /* 0x000fe200078ec0ff */
[C---:B------:R-:W-:Y:S01]  /*7720*/  FMUL.FTZ R81, R218.reuse, R215 ;  /* 0x000000d7da517220 */ /* 0x040fe20000410000 */
[-C--:B------:R-:W-:Y:S01]  /*7730*/  FMUL.FTZ R218, R218, R213.reuse ;  /* 0x000000d5dada7220 */ /* 0x080fe20000410000 */
[----:B------:R-:W-:Y:S02]  /*7740*/  PRMT R55, R217, 0x5410, R55 ;  /* 0x00005410d9377816 */ /* 0x000fe40000000037 */
[----:B------:R-:W-:Y:S01]  /*7750*/  PRMT R85, R158, 0x5432, R212 ;  /* 0x000054329e557816 */ /* 0x000fe200000000d4 */
[C---:B------:R-:W-:Y:S01]  /*7760*/  FFMA.FTZ R214, R216.reuse, R213, -R81 ;  /* 0x000000d5d8d67223 */ /* 0x040fe20000010851 */
[----:B------:R-:W-:Y:S01]  /*7770*/  FFMA.FTZ R212, R216, R215, R218 ;  /* 0x000000d7d8d47223 */ /* 0x000fe200000100da */
[C---:B------:R-:W-:Y:S01]  /*7780*/  IMAD.U32 R216, R87.reuse, 0x10000, RZ ;  /* 0x0001000057d87824 */ /* 0x040fe200078e00ff */
[----:B------:R-:W-:Y:S01]  /*7790*/  LOP3.LUT R87, R87, 0xffff0000, RZ, 0xc0, !PT ;  /* 0xffff000057577812 */ /* 0x000fe200078ec0ff */
[C---:B------:R-:W-:Y:S01]  /*77a0*/  IMAD.U32 R213, R55.reuse, 0x10000, RZ ;  /* 0x0001000037d57824 */ /* 0x040fe200078e00ff */
[----:B------:R-:W-:Y:S01]  /*77b0*/  LOP3.LUT R55, R55, 0xffff0000, RZ, 0xc0, !PT ;  /* 0xffff000037377812 */ /* 0x000fe200078ec0ff */
[----:B------:R-:W-:Y:S01]  /*77c0*/  IMAD.U32 R215, R85, 0x10000, RZ ;  /* 0x0001000055d77824 */ /* 0x000fe200078e00ff */
[----:B------:R-:W-:Y:S01]  /*77d0*/  PRMT R40, R159, 0x5432, R40 ;  /* 0x000054329f287816 */ /* 0x000fe20000000028 */
[----:B------:R-:W-:-:S02]  /*77e0*/  IMAD.U32 R218, R83, 0x10000, RZ ;  /* 0x0001000053da7824 */ /* 0x000fc400078e00ff */
[C---:B------:R-:W-:Y:S01]  /*77f0*/  FMUL.FTZ R217, R216.reuse, R213 ;  /* 0x000000d5d8d97220 */ /* 0x040fe20000410000 */
[----:B------:R-:W-:Y:S01]  /*7800*/  FMUL.FTZ R216, R216, R215 ;  /* 0x000000d7d8d87220 */ /* 0x000fe20000410000 */
[----:B------:R-:W-:Y:S01]  /*7810*/  FMUL.FTZ R219, R87, R55 ;  /* 0x0000003757db7220 */ /* 0x000fe20000410000 */
[----:B------:R-:W-:Y:S01]  /*7820*/  PRMT R52, R194, 0x5432, R52 ;  /* 0x00005432c2347816 */ /* 0x000fe20000000034 */
[C---:B------:R-:W-:Y:S01]  /*7830*/  FFMA.FTZ R215, R218.reuse, R215, -R217 ;  /* 0x000000d7dad77223 */ /* 0x040fe200000108d9 */
[----:B------:R-:W-:Y:S01]  /*7840*/  LOP3.LUT R217, R85, 0xffff0000, RZ, 0xc0, !PT ;  /* 0xffff000055d97812 */ /* 0x000fe200078ec0ff */
[----:B------:R-:W-:Y:S01]  /*7850*/  FFMA.FTZ R213, R218, R213, R216 ;  /* 0x000000d5dad57223 */ /* 0x000fe200000100d8 */
[----:B------:R-:W-:Y:S01]  /*7860*/  LOP3.LUT R216, R83, 0xffff0000, RZ, 0xc0, !PT ;  /* 0xffff000053d87812 */ /* 0x000fe200078ec0ff */
[C---:B------:R-:W-:Y:S01]  /*7870*/  IMAD.U32 R81, R84.reuse, 0x10000, RZ ;  /* 0x0001000054517824 */ /* 0x040fe200078e00ff */
[----:B------:R-:W-:Y:S01]  /*7880*/  LOP3.LUT R84, R84, 0xffff0000, RZ, 0xc0, !PT ;  /* 0xffff000054547812 */ /* 0x000fe200078ec0ff */
[----:B------:R-:W-:Y:S01]  /*7890*/  FMUL.FTZ R218, R87, R217 ;  /* 0x000000d957da7220 */ /* 0x000fe20000410000 */
[----:B------:R-:W-:-:S02]  /*78a0*/  IMAD.U32 R87, R52, 0x10000, RZ ;  /* 0x0001000034577824 */ /* 0x000fc400078e00ff */
[----:B------:R-:W-:Y:S01]  /*78b0*/  FFMA.FTZ R220, R216, R217, -R219 ;  /* 0x000000d9d8dc7223 */ /* 0x000fe200000108db */
[----:B------:R-:W-:Y:S01]  /*78c0*/  LOP3.LUT R217, R52, 0xffff0000, RZ, 0xc0, !PT ;  /* 0xffff000034d97812 */ /* 0x000fe200078ec0ff */
[----:B------:R-:W-:Y:S01]  /*78d0*/  FFMA.FTZ R218, R216, R55, R218 ;  /* 0x00000037d8da7223 */ /* 0x000fe200000100da */
[C---:B------:R-:W-:Y:S01]  /*78e0*/  IMAD.U32 R55, R40.reuse, 0x10000, RZ ;  /* 0x0001000028377824 */ /* 0x040fe200078e00ff */
[----:B------:R-:W-:Y:S01]  /*78f0*/  PRMT R41, R221, 0x5410, R41 ;  /* 0x00005410dd297816 */ /* 0x000fe20000000029 */
[C---:B------:R-:W-:Y:S01]  /*7900*/  FMUL.FTZ R219, R81.reuse, R87 ;  /* 0x0000005751db7220 */ /* 0x040fe20000410000 */
[----:B------:R-:W-:Y:S01]  /*7910*/  LOP3.LUT R221, R40, 0xffff0000, RZ, 0xc0, !PT ;  /* 0xffff000028dd7812 */ /* 0x000fe200078ec0ff */
[----:B------:R-:W-:Y:S01]  /*7920*/  FMUL.FTZ R40, R81, R55 ;  /* 0x0000003751287220 */ /* 0x000fe20000410000 */
[----:B------:R-:W-:Y:S01]  /*7930*/  LOP3.LUT R80, R80, 0xffff0000, RZ, 0xc0, !PT ;  /* 0xffff000050507812 */ /* 0x000fe200078ec0ff */
[----:B------:R-:W-:Y:S01]  /*7940*/  FMUL.FTZ R81, R84, R217 ;  /* 0x000000d954517220 */ /* 0x000fe20000410000 */
[----:B------:R-:W-:Y:S01]  /*7950*/  PRMT R42, R193, 0x5432, R42 ;  /* 0x00005432c12a7816 */ /* 0x000fe2000000002a */
[----:B------:R-:W-:Y:S01]  /*7960*/  FFMA.FTZ R219, R54, R55, -R219 ;  /* 0x0000003736db7223 */ /* 0x000fe200000108db */
[----:B------:R-:W-:-:S02]  /*7970*/  IMAD.U32 R85, R86, 0x10000, RZ ;  /* 0x0001000056557824 */ /* 0x000fc400078e00ff */
[----:B------:R-:W-:Y:S01]  /*7980*/  FFMA.FTZ R40, R54, R87, R40 ;  /* 0x0000005736287223 */ /* 0x000fe20000010028 */
[-C--:B------:R-:W-:Y:S01]  /*7990*/  FMUL.FTZ R55, R84, R221.reuse ;  /* 0x000000dd54377220 */ /* 0x080fe20000410000 */
[----:B------:R-:W-:Y:S01]  /*79a0*/  FFMA.FTZ R52, R80, R221, -R81 ;  /* 0x000000dd50347223 */ /* 0x000fe20000010851 */
[----:B------:R-:W-:Y:S01]  /*79b0*/  LOP3.LUT R86, R86, 0xffff0000, RZ, 0xc0, !PT ;  /* 0xffff000056567812 */ /* 0x000fe200078ec0ff */
[C---:B------:R-:W-:Y:S01]  /*79c0*/  IMAD.U32 R54, R42.reuse, 0x10000, RZ ;  /* 0x000100002a367824 */ /* 0x040fe200078e00ff */
[----:B------:R-:W-:Y:S01]  /*79d0*/  LOP3.LUT R81, R42, 0xffff0000, RZ, 0xc0, !PT ;  /* 0xffff00002a517812 */ /* 0x000fe200078ec0ff */
[C---:B------:R-:W-:Y:S01]  /*79e0*/  IMAD.U32 R84, R41.reuse, 0x10000, RZ ;  /* 0x0001000029547824 */ /* 0x040fe200078e00ff */
[----:B------:R-:W-:Y:S01]  /*79f0*/  LOP3.LUT R41, R41, 0xffff0000, RZ, 0xc0, !PT ;  /* 0xffff000029297812 */ /* 0x000fe200078ec0ff */
[C---:B------:R-:W-:Y:S02]  /*7a00*/  IMAD.U32 R83, R82.reuse, 0x10000, RZ ;  /* 0x0001000052537824 */ /* 0x040fe400078e00ff */
[C---:B------:R-:W-:Y:S01]  /*7a10*/  FMUL.FTZ R42, R85.reuse, R54 ;  /* 0x00000036552a7220 */ /* 0x040fe20000410000 */
[-C--:B------:R-:W-:Y:S01]  /*7a20*/  FMUL.FTZ R87, R85, R84.reuse ;  /* 0x0000005455577220 */ /* 0x080fe20000410000 */
[----:B------:R-:W-:Y:S01]  /*7a30*/  LOP3.LUT R82, R82, 0xffff0000, RZ, 0xc0, !PT ;  /* 0xffff000052527812 */ /* 0x000fe200078ec0ff */
[C---:B------:R-:W-:Y:S01]  /*7a40*/  FMUL.FTZ R85, R86.reuse, R81 ;  /* 0x0000005156557220 */ /* 0x040fe20000410000 */
[-C--:B------:R-:W-:Y:S01]  /*7a50*/  FMUL.FTZ R86, R86, R41.reuse ;  /* 0x0000002956567220 */ /* 0x080fe20000410000 */
[C---:B------:R-:W-:Y:S01]  /*7a60*/  FFMA.FTZ R42, R83.reuse, R84, -R42 ;  /* 0x00000054532a7223 */ /* 0x040fe2000001082a */
[----:B------:R-:W-:Y:S01]  /*7a70*/  FFMA.FTZ R87, R83, R54, R87 ;  /* 0x0000003653577223 */ /* 0x000fe20000010057 */
        /* <DEDUP_REMOVED lines=13> */
.L_x_1401:
[----:B------:R-:W-:Y:S05]  /*7b50*/  BSYNC B3 ;  /* 0x0000000000037941 */ /* 0x000fea0003800000 */
.L_x_1400:
[----:B------:R-:W-:Y:S02]  /*7b60*/  ULDC.64 UR4, c[0x0][0x208] ;  /* 0x0000820000047ab9 */ /* 0x000fe40000000a00 */
[----:B0-----:R0:W-:Y:S04]  /*7b70*/  STG.E.128 desc[UR4][R138.64], R80 ;  /* 0x000000508a007986 */ /* 0x0011e8000c101d04 */
[----:B--2---:R0:W-:Y:S02]  /*7b80*/  @!P4 STG.E.128 desc[UR4][R140.64], R84 ;  /* 0x000000548c00c986 */ /* 0x0041e4000c101d04 */
.L_x_1399:
[----:B------:R-:W-:Y:S05]  /*7b90*/  BSYNC B2 ;  /* 0x0000000000027941 */ /* 0x000fea0003800000 */
.L_x_1398:
        /* <DEDUP_REMOVED lines=100> */
[C---:B------:R-:W-:Y:S01]  /*81e0*/  IMAD.U32 R55, R49.reuse, 0x10000, RZ ;  /* 0x0001000031377824 */ /* 0x040fe200078e00ff */
        /* <DEDUP_REMOVED lines=25> */
.L_x_1405:
[----:B------:R-:W-:Y:S05]  /*8380*/  BSYNC B3 ;  /* 0x0000000000037941 */ /* 0x000fea0003800000 */
.L_x_1404:
[----:B------:R-:W-:Y:S02]  /*8390*/  ULDC.64 UR4, c[0x0][0x208] ;  /* 0x0000820000047ab9 */ /* 0x000fe40000000a00 */
[----:B0-----:R3:W-:Y:S04]  /*83a0*/  STG.E.128 desc[UR4][R80.64], R40 ;  /* 0x0000002850007986 */ /* 0x0017e8000c101d04 */
[----:B--2---:R3:W-:Y:S02]  /*83b0*/  @!P4 STG.E.128 desc[UR4][R82.64], R52 ;  /* 0x000000345200c986 */ /* 0x0047e4000c101d04 */
.L_x_1403:
[----:B------:R-:W-:Y:S05]  /*83c0*/  BSYNC B2 ;  /* 0x0000000000027941 */ /* 0x000fea0003800000 */
.L_x_1402:
[----:B------:R-:W-:-:S13]  /*83d0*/  ISETP.NE.AND P4, PT, R10, RZ, PT ;  /* 0x000000ff0a00720c */ /* 0x000fda0003f85270 */
[----:B------:R-:W-:Y:S05]  /*83e0*/  @!P4 BRA `(.L_x_1397) ;  /* 0x000000080004c947 */ /* 0x000fea0003800000 */
[----:B------:R-:W2:Y:S01]  /*83f0*/  LDL R36, [R1+0x8] ;  /* 0x0000080001247983 */ /* 0x000ea20000100800 */
[----:B------:R-:W-:Y:S01]  /*8400*/  IADD3 R38, P4, P5, R90, R134, R13 ;  /* 0x000000865a267210 */ /* 0x000fe20007d9e00d */
[----:B------:R-:W-:Y:S03]  /*8410*/  BSSY B2, `(.L_x_1406) ;  /* 0x000007b000027945 */ /* 0x000fe60003800000 */
[----:B---3--:R-:W-:Y:S02]  /*8420*/  IADD3.X R40, R89, R208, R109, P4, P5 ;  /* 0x000000d059287210 */ /* 0x008fe400027ea46d */
[----:B--2---:R-:W-:-:S04]  /*8430*/  LOP3.LUT P6, RZ, R36, 0x1, RZ, 0xc0, !PT ;  /* 0x0000000124ff7812 */ /* 0x004fc800078cc0ff */
[----:B------:R-:W-:-:S04]  /*8440*/  SEL R36, R122, R152, !P6 ;  /* 0x000000987a247207 */ /* 0x000fc80007000000 */
[----:B------:R-:W-:-:S04]  /*8450*/  SHF.R.S32.HI R37, RZ, 0x1f, R36 ;  /* 0x0000001fff257819 */ /* 0x000fc80000011424 */
        /* <DEDUP_REMOVED lines=13> */
[----:B------:R-:W-:-:S04]  /*8530*/  LEA.HI R36, R36, R37, RZ, 0x3 ;  /* 0x0000002524247211 */ /* 0x000fc800078f18ff */
[----:B------:R-:W-:Y:S02]  /*8540*/  SHF.R.S32.HI R37, RZ, 0x3, R36 ;  /* 0x00000003ff257819 */ /* 0x000fe40000011424 */
[----:B------:R-:W-:-:S03]  /*8550*/  LOP3.LUT R36, R174, 0x38, R39, 0xf8, !PT ;  /* 0x00000038ae247812 */ /* 0x000fc600078ef827 */
[----:B------:R-:W-:Y:S01]  /*8560*/  IMAD R37, R37, 0x1800, R176 ;  /* 0x0000180025257824 */ /* 0x000fe200078e02b0 */
[----:B------:R-:W-:-:S05]  /*8570*/  LOP3.LUT R36, R36, R175, RZ, 0x3c, !PT ;  /* 0x000000af24247212 */ /* 0x000fca00078e3cff */
        /* <DEDUP_REMOVED lines=8> */
[----:B------:R-:W-:Y:S01]  /*8600*/  SHF.R.U64 R44, R44, 0x10, R45 ;  /* 0x000000102c2c7819 */ /* 0x000fe2000000122d */
[----:B---3--:R-:W-:Y:S01]  /*8610*/  IMAD.U32 R54, R41, 0x10000, RZ ;  /* 0x0001000029367824 */ /* 0x008fe200078e00ff */
[----:B------:R-:W-:Y:S01]  /*8620*/  SHF.R.U64 R32, R32, 0x10, R33 ;  /* 0x0000001020207819 */ /* 0x000fe20000001221 */
[----:B--2---:R-:W-:Y:S01]  /*8630*/  IMAD.U32 R52, R37, 0x10000, RZ ;  /* 0x0001000025347824 */ /* 0x004fe200078e00ff */
[----:B------:R-:W-:Y:S01]  /*8640*/  SHF.R.U32.HI R45, RZ, 0x10, R45 ;  /* 0x00000010ff2d7819 */ /* 0x000fe2000001162d */
[----:B0-----:R-:W-:Y:S01]  /*8650*/  IMAD.U32 R83, R43, 0x10000, RZ ;  /* 0x000100002b537824 */ /* 0x001fe200078e00ff */
[----:B------:R-:W-:Y:S01]  /*8660*/  SHF.R.U32.HI R33, RZ, 0x10, R33 ;  /* 0x00000010ff217819 */ /* 0x000fe20000011621 */
[----:B------:R-:W-:Y:S01]  /*8670*/  IMAD.U32 R81, R39, 0x10000, RZ ;  /* 0x0001000027517824 */ /* 0x000fe200078e00ff */
[----:B------:R-:W-:Y:S01]  /*8680*/  SHF.R.U64 R46, R46, 0x10, R47 ;  /* 0x000000102e2e7819 */ /* 0x000fe2000000122f */
[----:B------:R-:W-:Y:S01]  /*8690*/  IMAD.U32 R80, R38, 0x10000, RZ ;  /* 0x0001000026507824 */ /* 0x000fe200078e00ff */
[----:B------:R-:W-:-:S02]  /*86a0*/  SHF.R.U64 R34, R34, 0x10, R35 ;  /* 0x0000001022227819 */ /* 0x000fc40000001223 */
[----:B------:R-:W-:Y:S02]  /*86b0*/  SHF.R.U32.HI R47, RZ, 0x10, R47 ;  /* 0x00000010ff2f7819 */ /* 0x000fe4000001162f */
[----:B------:R-:W-:Y:S02]  /*86c0*/  PRMT R236, R236, 0x5410, R45 ;  /* 0x00005410ecec7816 */ /* 0x000fe4000000002d */
[----:B------:R-:W-:Y:S02]  /*86d0*/  SHF.R.U32.HI R35, RZ, 0x10, R35 ;  /* 0x00000010ff237819 */ /* 0x000fe40000011623 */
[----:B------:R-:W-:Y:S01]  /*86e0*/  PRMT R232, R232, 0x5410, R33 ;  /* 0x00005410e8e87816 */ /* 0x000fe20000000021 */
[----:B------:R-:W-:Y:S01]  /*86f0*/  IMAD.U32 R33, R236, 0x10000, RZ ;  /* 0x00010000ec217824 */ /* 0x000fe200078e00ff */
[----:B------:R-:W-:Y:S02]  /*8700*/  PRMT R234, R234, 0x5410, R47 ;  /* 0x00005410eaea7816 */ /* 0x000fe4000000002f */
[----:B------:R-:W-:Y:S01]  /*8710*/  PRMT R229, R229, 0x5410, R34 ;  /* 0x00005410e5e57816 */ /* 0x000fe20000000022 */
[----:B------:R-:W-:Y:S01]  /*8720*/  FMUL.FTZ R45, R54, R33 ;  /* 0x00000021362d7220 */ /* 0x000fe20000410000 */
[----:B------:R-:W-:Y:S01]  /*8730*/  PRMT R230, R230, 0x5410, R35 ;  /* 0x00005410e6e67816 */ /* 0x000fe20000000023 */
[----:B------:R-:W-:Y:S01]  /*8740*/  IMAD.U32 R35, R232, 0x10000, RZ ;  /* 0x00010000e8237824 */ /* 0x000fe200078e00ff */
[----:B------:R-:W-:Y:S01]  /*8750*/  LOP3.LUT R55, R41, 0xffff0000, RZ, 0xc0, !PT ;  /* 0xffff000029377812 */ /* 0x000fe200078ec0ff */
[----:B------:R-:W-:Y:S01]  /*8760*/  IMAD.U32 R41, R40, 0x10000, RZ ;  /* 0x0001000028297824 */ /* 0x000fe200078e00ff */
[----:B------:R-:W-:Y:S01]  /*8770*/  LOP3.LUT R34, R236, 0xffff0000, RZ, 0xc0, !PT ;  /* 0xffff0000ec227812 */ /* 0x000fe200078ec0ff */
[-C--:B------:R-:W-:Y:S01]  /*8780*/  FMUL.FTZ R47, R54, R35.reuse ;  /* 0x00000023362f7220 */ /* 0x080fe20000410000 */
[----:B------:R-:W-:Y:S01]  /*8790*/  LOP3.LUT R232, R232, 0xffff0000, RZ, 0xc0, !PT ;  /* 0xffff0000e8e87812 */ /* 0x000fe200078ec0ff */
[----:B------:R-:W-:Y:S01]  /*87a0*/  IMAD.U32 R54, R230, 0x10000, RZ ;  /* 0x00010000e6367824 */ /* 0x000fe200078e00ff */
[----:B------:R-:W-:Y:S01]  /*87b0*/  PRMT R233, R233, 0x5410, R46 ;  /* 0x00005410e9e97816 */ /* 0x000fe2000000002e */
[----:B------:R-:W-:Y:S01]  /*87c0*/  IMAD.U32 R46, R234, 0x10000, RZ ;  /* 0x00010000ea2e7824 */ /* 0x000fe200078e00ff */
[----:B------:R-:W-:Y:S01]  /*87d0*/  LOP3.LUT R53, R37, 0xffff0000, RZ, 0xc0, !PT ;  /* 0xffff000025357812 */ /* 0x000fe200078ec0ff */
[----:B------:R-:W-:Y:S01]  /*87e0*/  FMUL.FTZ R84, R55, R232 ;  /* 0x000000e837547220 */ /* 0x000fe20000410000 */
[----:B------:R-:W-:Y:S01]  /*87f0*/  PRMT R235, R235, 0x5410, R44 ;  /* 0x00005410ebeb7816 */ /* 0x000fe2000000002c */
[----:B------:R-:W-:Y:S01]  /*8800*/  FMUL.FTZ R44, R55, R34 ;  /* 0x00000022372c7220 */ /* 0x000fe20000410000 */
[----:B------:R-:W-:Y:S01]  /*8810*/  PRMT R231, R231, 0x5410, R32 ;  /* 0x00005410e7e77816 */ /* 0x000fe20000000020 */
[C---:B------:R-:W-:Y:S01]  /*8820*/  FFMA.FTZ R32, R52.reuse, R35, -R45 ;  /* 0x0000002334207223 */ /* 0x040fe2000001082d */
[----:B------:R-:W-:Y:S01]  /*8830*/  FMUL.FTZ R86, R83, R46 ;  /* 0x0000002e53567220 */ /* 0x000fe20000410000 */
[----:B------:R-:W-:Y:S01]  /*8840*/  FFMA.FTZ R52, R52, R33, R47 ;  /* 0x0000002134347223 */ /* 0x000fe2000001002f */
[----:B------:R-:W-:Y:S01]  /*8850*/  FFMA.FTZ R33, R53, R232, -R44 ;  /* 0x000000e835217223 */ /* 0x000fe2000001082c */
[----:B------:R-:W-:Y:S01]  /*8860*/  LOP3.LUT R43, R43, 0xffff0000, RZ, 0xc0, !PT ;  /* 0xffff00002b2b7812 */ /* 0x000fe200078ec0ff */
[----:B------:R-:W-:Y:S01]  /*8870*/  FMUL.FTZ R83, R83, R54 ;  /* 0x0000003653537220 */ /* 0x000fe20000410000 */
[----:B------:R-:W-:Y:S01]  /*8880*/  LOP3.LUT R44, R234, 0xffff0000, RZ, 0xc0, !PT ;  /* 0xffff0000ea2c7812 */ /* 0x000fe200078ec0ff */
[----:B------:R-:W-:Y:S01]  /*8890*/  FFMA.FTZ R53, R53, R34, R84 ;  /* 0x0000002235357223 */ /* 0x000fe20000010054 */
[----:B------:R-:W-:Y:S01]  /*88a0*/  FFMA.FTZ R34, R81, R54, -R86 ;  /* 0x0000003651227223 */ /* 0x000fe20000010856 */
[----:B------:R-:W-:Y:S01]  /*88b0*/  LOP3.LUT R230, R230, 0xffff0000, RZ, 0xc0, !PT ;  /* 0xffff0000e6e67812 */ /* 0x000fe200078ec0ff */
[----:B------:R-:W-:Y:S01]  /*88c0*/  IMAD.U32 R54, R235, 0x10000, RZ ;  /* 0x00010000eb367824 */ /* 0x000fe200078e00ff */
[----:B------:R-:W-:Y:S01]  /*88d0*/  LOP3.LUT R40, R40, 0xffff0000, RZ, 0xc0, !PT ;  /* 0xffff000028287812 */ /* 0x000fe200078ec0ff */
[----:B------:R-:W-:Y:S01]  /*88e0*/  FFMA.FTZ R81, R81, R46, R83 ;  /* 0x0000002e51517223 */ /* 0x000fe20000010053 */
[----:B------:R-:W-:Y:S01]  /*88f0*/  LOP3.LUT R235, R235, 0xffff0000, RZ, 0xc0, !PT ;  /* 0xffff0000ebeb7812 */ /* 0x000fe200078ec0ff */
[----:B------:R-:W-:Y:S01]  /*8900*/  FMUL.FTZ R84, R43, R44 ;  /* 0x0000002c2b547220 */ /* 0x000fe20000410000 */
[----:B------:R-:W-:Y:S01]  /*8910*/  LOP3.LUT R39, R39, 0xffff0000, RZ, 0xc0, !PT ;  /* 0xffff000027277812 */ /* 0x000fe200078ec0ff */
[C---:B------:R-:W-:Y:S01]  /*8920*/  IMAD.U32 R46, R231.reuse, 0x10000, RZ ;  /* 0x00010000e72e7824 */ /* 0x040fe200078e00ff */
[----:B------:R-:W-:Y:S01]  /*8930*/  LOP3.LUT R231, R231, 0xffff0000, RZ, 0xc0, !PT ;  /* 0xffff0000e7e77812 */ /* 0x000fe200078ec0ff */
[C---:B------:R-:W-:Y:S01]  /*8940*/  IMAD.U32 R37, R36.reuse, 0x10000, RZ ;  /* 0x0001000024257824 */ /* 0x040fe200078e00ff */
[----:B------:R-:W-:Y:S01]  /*8950*/  LOP3.LUT R36, R36, 0xffff0000, RZ, 0xc0, !PT ;  /* 0xffff000024247812 */ /* 0x000fe200078ec0ff */
[-C--:B------:R-:W-:Y:S01]  /*8960*/  FMUL.FTZ R86, R43, R230.reuse ;  /* 0x000000e62b567220 */ /* 0x080fe20000410000 */
[C---:B------:R-:W-:Y:S01]  /*8970*/  FMUL.FTZ R43, R40.reuse, R235 ;  /* 0x000000eb282b7220 */ /* 0x040fe20000410000 */
[----:B------:R-:W-:Y:S01]  /*8980*/  FFMA.FTZ R35, R39, R230, -R84 ;  /* 0x000000e627237223 */ /* 0x000fe20000010854 */
[C---:B------:R-:W-:Y:S01]  /*8990*/  FMUL.FTZ R84, R41.reuse, R54 ;  /* 0x0000003629547220 */ /* 0x040fe20000410000 */
[----:B------:R-:W-:Y:S01]  /*89a0*/  FMUL.FTZ R41, R41, R46 ;  /* 0x0000002e29297220 */ /* 0x000fe20000410000 */
[-C--:B------:R-:W-:Y:S01]  /*89b0*/  FMUL.FTZ R45, R40, R231.reuse ;  /* 0x000000e7282d7220 */ /* 0x080fe20000410000 */
[----:B------:R-:W-:Y:S01]  /*89c0*/  LOP3.LUT R82, R38, 0xffff0000, RZ, 0xc0, !PT ;  /* 0xffff000026527812 */ /* 0x000fe200078ec0ff */
[----:B------:R-:W-:Y:S01]  /*89d0*/  FFMA.FTZ R40, R36, R231, -R43 ;  /* 0x000000e724287223 */ /* 0x000fe2000001082b */
[----:B------:R-:W-:-:S02]  /*89e0*/  IMAD.U32 R38, R42, 0x10000, RZ ;  /* 0x000100002a267824 */ /* 0x000fc400078e00ff */
[----:B------:R-:W-:Y:S01]  /*89f0*/  FFMA.FTZ R44, R39, R44, R86 ;  /* 0x0000002c272c7223 */ /* 0x000fe20000010056 */
[----:B------:R-:W-:Y:S01]  /*8a00*/  IMAD.U32 R43, R233, 0x10000, RZ ;  /* 0x00010000e92b7824 */ /* 0x000fe200078e00ff */
[----:B------:R-:W-:Y:S01]  /*8a10*/  LOP3.LUT R42, R42, 0xffff0000, RZ, 0xc0, !PT ;  /* 0xffff00002a2a7812 */ /* 0x000fe200078ec0ff */
[----:B------:R-:W-:Y:S01]  /*8a20*/  FFMA.FTZ R39, R37, R46, -R84 ;  /* 0x0000002e25277223 */ /* 0x000fe20000010854 */
[----:B------:R-:W-:Y:S01]  /*8a30*/  LOP3.LUT R233, R233, 0xffff0000, RZ, 0xc0, !PT ;  /* 0xffff0000e9e97812 */ /* 0x000fe200078ec0ff */
[----:B------:R-:W-:Y:S01]  /*8a40*/  FFMA.FTZ R37, R37, R54, R41 ;  /* 0x0000003625257223 */ /* 0x000fe20000010029 */
[C---:B------:R-:W-:Y:S01]  /*8a50*/  IMAD.U32 R41, R229.reuse, 0x10000, RZ ;  /* 0x00010000e5297824 */ /* 0x040fe200078e00ff */
[----:B------:R-:W-:Y:S01]  /*8a60*/  LOP3.LUT R229, R229, 0xffff0000, RZ, 0xc0, !PT ;  /* 0xffff0000e5e57812 */ /* 0x000fe200078ec0ff */
        /* <DEDUP_REMOVED lines=21> */
.L_x_1407:
[----:B------:R-:W-:Y:S05]  /*8bc0*/  BSYNC B2 ;  /* 0x0000000000027941 */ /* 0x000fea0003800000 */
.L_x_1406:
[----:B------:R-:W-:Y:S02]  /*8bd0*/  ULDC.64 UR4, c[0x0][0x208] ;  /* 0x0000820000047ab9 */ /* 0x000fe40000000a00 */
[----:B--2---:R4:W-:Y:S04]  /*8be0*/  STG.E.128 desc[UR4][R48.64], R36 ;  /* 0x0000002430007986 */ /* 0x0049e8000c101d04 */
[----:B---3--:R4:W-:Y:S02]  /*8bf0*/  @!P4 STG.E.128 desc[UR4][R50.64], R40 ;  /* 0x000000283200c986 */ /* 0x0089e4000c101d04 */
.L_x_1397:
[----:B------:R-:W-:Y:S05]  /*8c00*/  BSYNC B1 ;  /* 0x0000000000017941 */ /* 0x000fea0003800000 */
.L_x_1396:
        /* <DEDUP_REMOVED lines=15> */
[----:B------:R-:W-:Y:S01]  /*8d00*/  SHF.R.S32.HI R32, RZ, 0x1f, R33 ;  /* 0x0000001fff207819 */ /* 0x000fe20000011421 */
[----:B------:R-:W-:-:S03]  /*8d10*/  IMAD.SHL.U32 R35, R33, 0x8, RZ ;  /* 0x0000000821237824 */ /* 0x000fc600078e00ff */
[----:B------:R-:W-:Y:S02]  /*8d20*/  LEA.HI R32, R32, R33, RZ, 0x3 ;  /* 0x0000002120207211 */ /* 0x000fe400078f18ff */
[----:B------:R-:W-:Y:S02]  /*8d30*/  ISETP.GE.AND P0, PT, R35, R151, PT ;  /* 0x000000972300720c */ /* 0x000fe40003f06270 */
[----:B------:R-:W-:Y:S02]  /*8d40*/  SHF.R.S32.HI R32, RZ, 0x3, R32 ;  /* 0x00000003ff207819 */ /* 0x000fe40000011420 */
[----:B------:R-:W-:-:S03]  /*8d50*/  LOP3.LUT R33, R172, 0x38, R35, 0xf8, !PT ;  /* 0x00000038ac217812 */ /* 0x000fc600078ef823 */
[----:B------:R-:W-:Y:S01]  /*8d60*/  IMAD R32, R32, 0x1800, R177 ;  /* 0x0000180020207824 */ /* 0x000fe200078e02b1 */
[----:B------:R-:W-:-:S05]  /*8d70*/  LOP3.LUT R33, R33, R200, RZ, 0x3c, !PT ;  /* 0x000000c821217212 */ /* 0x000fca00078e3cff */
[----:B------:R-:W-:Y:S01]  /*8d80*/  @!P0 SHF.R.S32.HI R37, RZ, 0x1f, R35 ;  /* 0x0000001fff258819 */ /* 0x000fe20000011423 */
[----:B------:R-:W-:Y:S01]  /*8d90*/  IMAD.IADD R32, R32, 0x1, R33 ;  /* 0x0000000120207824 */ /* 0x000fe200078e0221 */
[----:B------:R-:W-:Y:S01]  /*8da0*/  @!P0 IADD3 R34, P4, P5, R90, R130, R35 ;  /* 0x000000825a228210 */ /* 0x000fe20007d9e023 */
[C---:B------:R-:W-:Y:S02]  /*8db0*/  IMAD R33, R19.reuse, 0x4800, R144 ;  /* 0x0000480013217824 */ /* 0x040fe400078e0290 */
[----:B------:R-:W-:Y:S01]  /*8dc0*/  IMAD R35, R19, 0x4800, R32 ;  /* 0x0000480013237824 */ /* 0x000fe200078e0220 */
[----:B------:R-:W-:Y:S01]  /*8dd0*/  @!P0 IADD3.X R37, R89, R44, R37, P4, P5 ;  /* 0x0000002c59258210 */ /* 0x000fe200027ea425 */
[----:B------:R-:W-:Y:S01]  /*8de0*/  IMAD R33, R33, 0x2, R18 ;  /* 0x0000000221217824 */ /* 0x000fe200078e0212 */
[----:B---3--:R-:W-:-:S04]  /*8df0*/  LEA R40, P4, R36, R120, 0x1 ;  /* 0x0000007824287211 */ /* 0x008fc800078808ff */
[----:B------:R-:W-:Y:S01]  /*8e00*/  LEA.HI.X R41, R36, R121, R38, 0x1, P4 ;  /* 0x0000007924297211 */ /* 0x000fe200020f0c26 */
[----:B------:R-:W-:Y:S01]  /*8e10*/  IMAD R36, R35, 0x2, R18 ;  /* 0x0000000223247824 */ /* 0x000fe200078e0212 */
[----:B------:R-:W-:-:S04]  /*8e20*/  @!P0 LEA R42, P4, R34, R120, 0x1 ;  /* 0x00000078222a8211 */ /* 0x000fc800078808ff */
[----:B------:R-:W-:Y:S02]  /*8e30*/  @!P0 LEA.HI.X R43, R34, R121, R37, 0x1, P4 ;  /* 0x00000079222b8211 */ /* 0x000fe400020f0c25 */
[----:B------:R-:W2:Y:S01]  /*8e40*/  LDS.128 R32, [R33+0x18400] ;  /* 0x0184000021207984 */ /* 0x000ea20000000c00 */
[----:B------:R-:W-:-:S03]  /*8e50*/  ISETP.GE.AND P4, PT, R22, R117, PT ;  /* 0x000000751600720c */ /* 0x000fc60003f86270 */
[----:B------:R-:W3:Y:S10]  /*8e60*/  LDS.128 R36, [R36+0x18400] ;  /* 0x0184000024247984 */ /* 0x000ef40000000c00 */
        /* <DEDUP_REMOVED lines=15> */
[--C-:B------:R-:W-:Y:S01]  /*8f60*/  SHF.R.U64 R55, R78, 0x10, R79.reuse ;  /* 0x000000104e377819 */ /* 0x100fe2000000124f */
[----:B------:R-:W-:Y:S01]  /*8f70*/  IMAD.U32 R54, R223, 0x10000, RZ ;  /* 0x00010000df367824 */ /* 0x000fe200078e00ff */
[----:B------:R-:W-:Y:S02]  /*8f80*/  SHF.R.U32.HI R78, RZ, 0x10, R79 ;  /* 0x00000010ff4e7819 */ /* 0x000fe4000001164f */
        /* <DEDUP_REMOVED lines=15> */
[-C--:B------:R-:W-:Y:S01]  /*9080*/  FMUL.FTZ R64, R48, R223.reuse ;  /* 0x000000df30407220 */ /* 0x080fe20000410000 */
[----:B------:R-:W-:Y:S01]  /*9090*/  PRMT R224, R224, 0x5410, R55 ;  /* 0x00005410e0e07816 */ /* 0x000fe20000000037 */
[----:B------:R-:W-:Y:S01]  /*90a0*/  FFMA.FTZ R48, R49, R223, -R66 ;  /* 0x000000df31307223 */ /* 0x000fe20000010842 */
[CC--:B------:R-:W-:Y:S01]  /*90b0*/  FMUL.FTZ R66, R52.reuse, R54.reuse ;  /* 0x0000003634427220 */ /* 0x0c0fe20000410000 */
[----:B------:R-:W-:Y:S01]  /*90c0*/  LOP3.LUT R225, R225, 0xffff0000, RZ, 0xc0, !PT ;  /* 0xffff0000e1e17812 */ /* 0x000fe200078ec0ff */
[----:B------:R-:W-:Y:S01]  /*90d0*/  FMUL.FTZ R55, R52, R53 ;  /* 0x0000003534377220 */ /* 0x000fe20000410000 */
[----:B------:R-:W-:Y:S01]  /*90e0*/  PRMT R226, R226, 0x5410, R65 ;  /* 0x00005410e2e27816 */ /* 0x000fe20000000041 */
[----:B------:R-:W-:Y:S01]  /*90f0*/  FFMA.FTZ R52, R49, R227, R64 ;  /* 0x000000e331347223 */ /* 0x000fe20000010040 */
[----:B------:R-:W-:Y:S01]  /*9100*/  PRMT R222, R222, 0x5410, R83 ;  /* 0x00005410dede7816 */ /* 0x000fe20000000053 */
[----:B------:R-:W-:Y:S01]  /*9110*/  FFMA.FTZ R49, R51, R53, -R66 ;  /* 0x0000003533317223 */ /* 0x000fe20000010842 */
[----:B------:R-:W-:Y:S01]  /*9120*/  LOP3.LUT R46, R35, 0xffff0000, RZ, 0xc0, !PT ;  /* 0xffff0000232e7812 */ /* 0x000fe200078ec0ff */
[----:B------:R-:W-:Y:S01]  /*9130*/  FFMA.FTZ R66, R51, R54, R55 ;  /* 0x0000003633427223 */ /* 0x000fe20000010037 */
[----:B------:R-:W-:Y:S01]  /*9140*/  LOP3.LUT R211, R211, 0xffff0000, RZ, 0xc0, !PT ;  /* 0xffff0000d3d37812 */ /* 0x000fe200078ec0ff */
[----:B------:R-:W-:Y:S01]  /*9150*/  FMUL.FTZ R51, R50, R225 ;  /* 0x000000e132337220 */ /* 0x000fe20000410000 */
[----:B------:R-:W-:Y:S01]  /*9160*/  IMAD.U32 R64, R226, 0x10000, RZ ;  /* 0x00010000e2407824 */ /* 0x000fe200078e00ff */
[----:B------:R-:W-:Y:S01]  /*9170*/  LOP3.LUT R36, R36, 0xffff0000, RZ, 0xc0, !PT ;  /* 0xffff000024247812 */ /* 0x000fe200078ec0ff */
[----:B------:R-:W-:-:S02]  /*9180*/  IMAD.U32 R54, R222, 0x10000, RZ ;  /* 0x00010000de367824 */ /* 0x000fc400078e00ff */
[-C--:B------:R-:W-:Y:S01]  /*9190*/  FMUL.FTZ R55, R50, R211.reuse ;  /* 0x000000d332377220 */ /* 0x080fe20000410000 */
[----:B------:R-:W-:Y:S01]  /*91a0*/  FFMA.FTZ R76, R46, R211, -R51 ;  /* 0x000000d32e4c7223 */ /* 0x000fe20000010833 */
[----:B------:R-:W-:Y:S01]  /*91b0*/  LOP3.LUT R53, R226, 0xffff0000, RZ, 0xc0, !PT ;  /* 0xffff0000e2357812 */ /* 0x000fe200078ec0ff */
[C---:B------:R-:W-:Y:S01]  /*91c0*/  FMUL.FTZ R50, R37.reuse, R64 ;  /* 0x0000004025327220 */ /* 0x040fe20000410000 */
[----:B------:R-:W-:Y:S01]  /*91d0*/  LOP3.LUT R51, R222, 0xffff0000, RZ, 0xc0, !PT ;  /* 0xffff0000de337812 */ /* 0x000fe200078ec0ff */
[-C--:B------:R-:W-:Y:S01]  /*91e0*/  FMUL.FTZ R37, R37, R54.reuse ;  /* 0x0000003625257220 */ /* 0x080fe20000410000 */
[----:B------:R-:W-:Y:S01]  /*91f0*/  PRMT R210, R210, 0x5410, R81 ;  /* 0x00005410d2d27816 */ /* 0x000fe20000000051 */
[----:B------:R-:W-:Y:S01]  /*9200*/  FFMA.FTZ R225, R46, R225, R55 ;  /* 0x000000e12ee17223 */ /* 0x000fe20000010037 */
[C---:B------:R-:W-:Y:S01]  /*9210*/  FFMA.FTZ R50, R45.reuse, R54, -R50 ;  /* 0x000000362d327223 */ /* 0x040fe20000010832 */
[C---:B------:R-:W-:Y:S01]  /*9220*/  IMAD.U32 R33, R34.reuse, 0x10000, RZ ;  /* 0x0001000022217824 */ /* 0x040fe200078e00ff */
[----:B------:R-:W-:Y:S01]  /*9230*/  LOP3.LUT R35, R34, 0xffff0000, RZ, 0xc0, !PT ;  /* 0xffff000022237812 */ /* 0x000fe200078ec0ff */
[C---:B------:R-:W-:Y:S01]  /*9240*/  FMUL.FTZ R55, R36.reuse, R53 ;  /* 0x0000003524377220 */ /* 0x040fe20000410000 */
[----:B------:R-:W-:Y:S01]  /*9250*/  FFMA.FTZ R45, R45, R64, R37 ;  /* 0x000000402d2d7223 */ /* 0x000fe20000010025 */
[----:B------:R-:W-:Y:S01]  /*9260*/  FMUL.FTZ R65, R36, R51 ;  /* 0x0000003324417220 */ /* 0x000fe20000410000 */
[----:B------:R-:W-:Y:S01]  /*9270*/  LOP3.LUT R32, R32, 0xffff0000, RZ, 0xc0, !PT ;  /* 0xffff000020207812 */ /* 0x000fe200078ec0ff */
[C---:B------:R-:W-:Y:S01]  /*9280*/  IMAD.U32 R34, R38.reuse, 0x10000, RZ ;  /* 0x0001000026227824 */ /* 0x040fe200078e00ff */
[----:B------:R-:W-:Y:S01]  /*9290*/  LOP3.LUT R38, R38, 0xffff0000, RZ, 0xc0, !PT ;  /* 0xffff000026267812 */ /* 0x000fe200078ec0ff */
[C---:B------:R-:W-:Y:S01]  /*92a0*/  IMAD.U32 R37, R224.reuse, 0x10000, RZ ;  /* 0x00010000e0257824 */ /* 0x040fe200078e00ff */
[----:B------:R-:W-:Y:S01]  /*92b0*/  LOP3.LUT R224, R224, 0xffff0000, RZ, 0xc0, !PT ;  /* 0xffff0000e0e07812 */ /* 0x000fe200078ec0ff */
[C---:B------:R-:W-:Y:S01]  /*92c0*/  IMAD.U32 R36, R210.reuse, 0x10000, RZ ;  /* 0x00010000d2247824 */ /* 0x040fe200078e00ff */
[----:B------:R-:W-:Y:S01]  /*92d0*/  LOP3.LUT R210, R210, 0xffff0000, RZ, 0xc0, !PT ;  /* 0xffff0000d2d27812 */ /* 0x000fe200078ec0ff */
[----:B------:R-:W-:Y:S01]  /*92e0*/  FMUL.FTZ R46, R34, R37 ;  /* 0x00000025222e7220 */ /* 0x000fe20000410000 */
[----:B------:R-:W-:Y:S01]  /*92f0*/  FFMA.FTZ R55, R32, R51, -R55 ;  /* 0x0000003320377223 */ /* 0x000fe20000010837 */
[----:B------:R-:W-:Y:S01]  /*9300*/  FMUL.FTZ R34, R34, R36 ;  /* 0x0000002422227220 */ /* 0x000fe20000410000 */
[C---:B------:R-:W-:Y:S01]  /*9310*/  FMUL.FTZ R54, R38.reuse, R224 ;  /* 0x000000e026367220 */ /* 0x040fe20000410000 */
[----:B------:R-:W-:Y:S01]  /*9320*/  FMUL.FTZ R51, R38, R210 ;  /* 0x000000d226337220 */ /* 0x000fe20000410000 */
[C---:B------:R-:W-:Y:S01]  /*9330*/  FFMA.FTZ R46, R33.reuse, R36, -R46 ;  /* 0x00000024212e7223 */ /* 0x040fe2000001082e */
[----:B------:R-:W-:Y:S01]  /*9340*/  FFMA.FTZ R34, R33, R37, R34 ;  /* 0x0000002521227223 */ /* 0x000fe20000010022 */
        /* <DEDUP_REMOVED lines=16> */
.L_x_1411:
[----:B------:R-:W-:Y:S05]  /*9450*/  BSYNC B2 ;  /* 0x0000000000027941 */ /* 0x000fea0003800000 */
.L_x_1410:
[----:B------:R-:W-:Y:S02]  /*9460*/  ULDC.64 UR4, c[0x0][0x208] ;  /* 0x0000820000047ab9 */ /* 0x000fe40000000a00 */
[----:B--2---:R2:W-:Y:S04]  /*9470*/  STG.E.128 desc[UR4][R40.64], R32 ;  /* 0x0000002028007986 */ /* 0x0045e8000c101d04 */
[----:B---3--:R2:W-:Y:S02]  /*9480*/  @!P0 STG.E.128 desc[UR4][R42.64], R36 ;  /* 0x000000242a008986 */ /* 0x0085e4000c101d04 */
.L_x_1409:
[----:B------:R-:W-:Y:S05]  /*9490*/  BSYNC B1 ;  /* 0x0000000000017941 */ /* 0x000fea0003800000 */
.L_x_1408:
        /* <DEDUP_REMOVED lines=14> */
[----:B------:R-:W-:-:S05]  /*9580*/  SHF.R.S32.HI R32, RZ, 0x3, R35 ;  /* 0x00000003ff207819 */ /* 0x000fca0000011423 */
[----:B------:R-:W-:-:S06]  /*9590*/  IMAD R32, R32, 0x1800, R177 ;  /* 0x0000180020207824 */ /* 0x000fcc00078e02b1 */
[--C-:B------:R-:W-:Y:S02]  /*95a0*/  @!P0 SHF.R.S32.HI R37, RZ, 0x1f, R33.reuse ;  /* 0x0000001fff258819 */ /* 0x100fe40000011421 */
[--C-:B------:R-:W-:Y:S02]  /*95b0*/  @!P0 IADD3 R34, P4, P5, R90, R130, R33.reuse ;  /* 0x000000825a228210 */ /* 0x100fe40007d9e021 */
[----:B------:R-:W-:Y:S02]  /*95c0*/  LOP3.LUT R33, R172, 0x38, R33, 0xf8, !PT ;  /* 0x00000038ac217812 */ /* 0x000fe400078ef821 */
[----:B------:R-:W-:Y:S02]  /*95d0*/  @!P0 IADD3.X R37, R89, R44, R37, P4, P5 ;  /* 0x0000002c59258210 */ /* 0x000fe400027ea425 */
[----:B------:R-:W-:Y:S02]  /*95e0*/  LOP3.LUT R33, R33, R200, RZ, 0x3c, !PT ;  /* 0x000000c821217212 */ /* 0x000fe400078e3cff */
[----:B---3--:R-:W-:-:S03]  /*95f0*/  LEA R40, P4, R36, R120, 0x1 ;  /* 0x0000007824287211 */ /* 0x008fc600078808ff */
[----:B------:R-:W-:Y:S01]  /*9600*/  IMAD.IADD R32, R32, 0x1, R33 ;  /* 0x0000000120207824 */ /* 0x000fe200078e0221 */
[-C--:B------:R-:W-:Y:S01]  /*9610*/  LEA.HI.X R41, R36, R121.reuse, R38, 0x1, P4 ;  /* 0x0000007924297211 */ /* 0x080fe200020f0c26 */
[C---:B------:R-:W-:Y:S01]  /*9620*/  IMAD R33, R19.reuse, 0x4800, R142 ;  /* 0x0000480013217824 */ /* 0x040fe200078e028e */
[C---:B------:R-:W-:Y:S01]  /*9630*/  @!P0 LEA R42, P4, R34.reuse, R120, 0x1 ;  /* 0x00000078222a8211 */ /* 0x040fe200078808ff */
[----:B------:R-:W-:Y:S02]  /*9640*/  IMAD R35, R19, 0x4800, R32 ;  /* 0x0000480013237824 */ /* 0x000fe400078e0220 */
[--C-:B------:R-:W-:Y:S01]  /*9650*/  IMAD R33, R33, 0x2, R18.reuse ;  /* 0x0000000221217824 */ /* 0x100fe200078e0212 */
[----:B------:R-:W-:Y:S01]  /*9660*/  @!P0 LEA.HI.X R43, R34, R121, R37, 0x1, P4 ;  /* 0x00000079222b8211 */ /* 0x000fe200020f0c25 */
[----:B------:R-:W-:Y:S01]  /*9670*/  IMAD R36, R35, 0x2, R18 ;  /* 0x0000000223247824 */ /* 0x000fe200078e0212 */
[----:B------:R-:W-:-:S03]  /*9680*/  ISETP.GE.AND P4, PT, R165, R117, PT ;  /* 0x00000075a500720c */ /* 0x000fc60003f86270 */
[----:B------:R-:W2:Y:S04]  /*9690*/  LDS.128 R32, [R33+0x18400] ;  /* 0x0184000021207984 */ /* 0x000ea80000000c00 */
[----:B------:R-:W3:Y:S06]  /*96a0*/  LDS.128 R36, [R36+0x18400] ;  /* 0x0184000024247984 */ /* 0x000eec0000000c00 */
[----:B------:R-:W-:Y:S05]  /*96b0*/  @P4 BRA `(.L_x_1415) ;  /* 0x0000000400684947 */ /* 0x000fea0003800000 */
[----:B------:R-:W-:Y:S01]  /*96c0*/  SHF.R.U64 R54, R62, 0x10, R63 ;  /* 0x000000103e367819 */ /* 0x000fe2000000123f */
[----:B---3--:R-:W-:Y:S01]  /*96d0*/  IMAD.U32 R50, R37, 0x10000, RZ ;  /* 0x0001000025327824 */ /* 0x008fe200078e00ff */
[----:B------:R-:W-:Y:S01]  /*96e0*/  SHF.R.U64 R64, R60, 0x10, R61 ;  /* 0x000000103c407819 */ /* 0x000fe2000000123d */
[----:B--2---:R-:W-:Y:S01]  /*96f0*/  IMAD.U32 R47, R33, 0x10000, RZ ;  /* 0x00010000212f7824 */ /* 0x004fe200078e00ff */
[----:B------:R-:W-:Y:S01]  /*9700*/  SHF.R.U64 R62, R72, 0x10, R73 ;  /* 0x00000010483e7819 */ /* 0x000fe20000001249 */
[----:B------:R-:W-:Y:S01]  /*9710*/  IMAD.U32 R52, R39, 0x10000, RZ ;  /* 0x0001000027347824 */ /* 0x000fe200078e00ff */
[----:B------:R-:W-:Y:S01]  /*9720*/  SHF.R.U32.HI R61, RZ, 0x10, R61 ;  /* 0x00000010ff3d7819 */ /* 0x000fe2000001163d */
[----:B------:R-:W-:Y:S01]  /*9730*/  IMAD.U32 R49, R35, 0x10000, RZ ;  /* 0x0001000023317824 */ /* 0x000fe200078e00ff */
[----:B------:R-:W-:Y:S01]  /*9740*/  SHF.R.U32.HI R72, RZ, 0x10, R73 ;  /* 0x00000010ff487819 */ /* 0x000fe20000011649 */
[----:B------:R-:W-:Y:S01]  /*9750*/  IMAD.U32 R45, R32, 0x10000, RZ ;  /* 0x00010000202d7824 */ /* 0x000fe200078e00ff */
[----:B------:R-:W-:-:S02]  /*9760*/  PRMT R204, R204, 0x5410, R61 ;  /* 0x00005410cccc7816 */ /* 0x000fc4000000003d */
[----:B------:R-:W-:Y:S02]  /*9770*/  PRMT R209, R209, 0x5410, R72 ;  /* 0x00005410d1d17816 */ /* 0x000fe40000000048 */
[----:B------:R-:W-:Y:S01]  /*9780*/  SHF.R.U64 R60, R74, 0x10, R75 ;  /* 0x000000104a3c7819 */ /* 0x000fe2000000124b */
[----:B------:R-:W-:Y:S01]  /*9790*/  IMAD.U32 R53, R204, 0x10000, RZ ;  /* 0x00010000cc357824 */ /* 0x000fe200078e00ff */
[----:B------:R-:W-:Y:S01]  /*97a0*/  PRMT R193, R193, 0x5410, R54 ;  /* 0x00005410c1c17816 */ /* 0x000fe20000000036 */
[----:B------:R-:W-:Y:S01]  /*97b0*/  IMAD.U32 R54, R209, 0x10000, RZ ;  /* 0x00010000d1367824 */ /* 0x000fe200078e00ff */
[----:B------:R-:W-:Y:S02]  /*97c0*/  SHF.R.U32.HI R63, RZ, 0x10, R63 ;  /* 0x00000010ff3f7819 */ /* 0x000fe4000001163f */
[----:B------:R-:W-:Y:S01]  /*97d0*/  PRMT R207, R207, 0x5410, R62 ;  /* 0x00005410cfcf7816 */ /* 0x000fe2000000003e */
[CC--:B------:R-:W-:Y:S01]  /*97e0*/  FMUL.FTZ R62, R50.reuse, R53.reuse ;  /* 0x00000035323e7220 */ /* 0x0c0fe20000410000 */
[----:B------:R-:W-:Y:S01]  /*97f0*/  PRMT R205, R205, 0x5410, R60 ;  /* 0x00005410cdcd7816 */ /* 0x000fe2000000003c */
[-C--:B------:R-:W-:Y:S01]  /*9800*/  FMUL.FTZ R60, R50, R54.reuse ;  /* 0x00000036323c7220 */ /* 0x080fe20000410000 */
[----:B------:R-:W-:Y:S01]  /*9810*/  SHF.R.U32.HI R75, RZ, 0x10, R75 ;  /* 0x00000010ff4b7819 */ /* 0x000fe2000001164b */
[C---:B------:R-:W-:Y:S01]  /*9820*/  FFMA.FTZ R62, R47.reuse, R54, R62 ;  /* 0x000000362f3e7223 */ /* 0x040fe2000001003e */
[----:B------:R-:W-:Y:S01]  /*9830*/  PRMT R194, R194, 0x5410, R63 ;  /* 0x00005410c2c27816 */ /* 0x000fe2000000003f */
[----:B------:R-:W-:Y:S01]  /*9840*/  FFMA.FTZ R60, R47, R53, -R60 ;  /* 0x000000352f3c7223 */ /* 0x000fe2000001083c */
[----:B------:R-:W-:Y:S01]  /*9850*/  LOP3.LUT R51, R37, 0xffff0000, RZ, 0xc0, !PT ;  /* 0xffff000025337812 */ /* 0x000fe200078ec0ff */
[----:B------:R-:W-:Y:S01]  /*9860*/  IMAD.U32 R37, R36, 0x10000, RZ ;  /* 0x0001000024257824 */ /* 0x000fe200078e00ff */
[----:B------:R-:W-:Y:S01]  /*9870*/  PRMT R206, R206, 0x5410, R75 ;  /* 0x00005410cece7816 */ /* 0x000fe2000000004b */
[----:B------:R-:W-:Y:S01]  /*9880*/  IMAD.U32 R47, R194, 0x10000, RZ ;  /* 0x00010000c22f7824 */ /* 0x000fe200078e00ff */
[----:B------:R-:W-:-:S02]  /*9890*/  LOP3.LUT R209, R209, 0xffff0000, RZ, 0xc0, !PT ;  /* 0xffff0000d1d17812 */ /* 0x000fc400078ec0ff */
[----:B------:R-:W-:Y:S01]  /*98a0*/  LOP3.LUT R204, R204, 0xffff0000, RZ, 0xc0, !PT ;  /* 0xffff0000cccc7812 */ /* 0x000fe200078ec0ff */
[----:B------:R-:W-:Y:S01]  /*98b0*/  IMAD.U32 R50, R206, 0x10000, RZ ;  /* 0x00010000ce327824 */ /* 0x000fe200078e00ff */
[----:B------:R-:W-:Y:S01]  /*98c0*/  LOP3.LUT R48, R33, 0xffff0000, RZ, 0xc0, !PT ;  /* 0xffff000021307812 */ /* 0x000fe200078ec0ff */
[----:B------:R-:W-:Y:S01]  /*98d0*/  FMUL.FTZ R53, R51, R209 ;  /* 0x000000d133357220 */ /* 0x000fe20000410000 */
[C---:B------:R-:W-:Y:S01]  /*98e0*/  FMUL.FTZ R55, R52.reuse, R47 ;  /* 0x0000002f34377220 */ /* 0x040fe20000410000 */
[----:B------:R-:W-:Y:S01]  /*98f0*/  PRMT R203, R203, 0x5410, R64 ;  /* 0x00005410cbcb7816 */ /* 0x000fe20000000040 */
[----:B------:R-:W-:Y:S01]  /*9900*/  FMUL.FTZ R51, R51, R204 ;  /* 0x000000cc33337220 */ /* 0x000fe20000410000 */
[----:B------:R-:W-:Y:S01]  /*9910*/  LOP3.LUT R39, R39, 0xffff0000, RZ, 0xc0, !PT ;  /* 0xffff000027277812 */ /* 0x000fe200078ec0ff */
[-C--:B------:R-:W-:Y:S01]  /*9920*/  FMUL.FTZ R54, R52, R50.reuse ;  /* 0x0000003234367220 */ /* 0x080fe20000410000 */
[----:B------:R-:W-:Y:S01]  /*9930*/  LOP3.LUT R206, R206, 0xffff0000, RZ, 0xc0, !PT ;  /* 0xffff0000cece7812 */ /* 0x000fe200078ec0ff */
[----:B------:R-:W-:Y:S01]  /*9940*/  FFMA.FTZ R55, R49, R50, R55 ;  /* 0x0000003231377223 */ /* 0x000fe20000010037 */
[C---:B------:R-:W-:Y:S01]  /*9950*/  FFMA.FTZ R53, R48.reuse, R204, -R53 ;  /* 0x000000cc30357223 */ /* 0x040fe20000010835 */
[----:B------:R-:W-:Y:S01]  /*9960*/  FFMA.FTZ R51, R48, R209, R51 ;  /* 0x000000d130337223 */ /* 0x000fe20000010033 */
[----:B------:R-:W-:Y:S01]  /*9970*/  LOP3.LUT R194, R194, 0xffff0000, RZ, 0xc0, !PT ;  /* 0xffff0000c2c27812 */ /* 0x000fe200078ec0ff */
[----:B------:R-:W-:-:S02]  /*9980*/  IMAD.U32 R50, R207, 0x10000, RZ ;  /* 0x00010000cf327824 */ /* 0x000fc400078e00ff */
[----:B------:R-:W-:Y:S01]  /*9990*/  FFMA.FTZ R54, R49, R47, -R54 ;  /* 0x0000002f31367223 */ /* 0x000fe20000010836 */
[----:B------:R-:W-:Y:S01]  /*99a0*/  IMAD.U32 R48, R203, 0x10000, RZ ;  /* 0x00010000cb307824 */ /* 0x000fe200078e00ff */
[----:B------:R-:W-:Y:S01]  /*99b0*/  LOP3.LUT R46, R35, 0xffff0000, RZ, 0xc0, !PT ;  /* 0xffff0000232e7812 */ /* 0x000fe200078ec0ff */
[----:B------:R-:W-:Y:S01]  /*99c0*/  FMUL.FTZ R47, R39, R206 ;  /* 0x000000ce272f7220 */ /* 0x000fe20000410000 */
[----:B------:R-:W-:Y:S01]  /*99d0*/  FMUL.FTZ R52, R37, R50 ;  /* 0x0000003225347220 */ /* 0x000fe20000410000 */
[----:B------:R-:W-:Y:S01]  /*99e0*/  LOP3.LUT R36, R36, 0xffff0000, RZ, 0xc0, !PT ;  /* 0xffff000024247812 */ /* 0x000fe200078ec0ff */
[----:B------:R-:W-:Y:S01]  /*99f0*/  FMUL.FTZ R39, R39, R194 ;  /* 0x000000c227277220 */ /* 0x000fe20000410000 */
[----:B------:R-:W-:Y:S01]  /*9a00*/  LOP3.LUT R207, R207, 0xffff0000, RZ, 0xc0, !PT ;  /* 0xffff0000cfcf7812 */ /* 0x000fe200078ec0ff */
[-C--:B------:R-:W-:Y:S01]  /*9a10*/  FMUL.FTZ R37, R37, R48.reuse ;  /* 0x0000003025257220 */ /* 0x080fe20000410000 */
[----:B------:R-:W-:Y:S01]  /*9a20*/  LOP3.LUT R203, R203, 0xffff0000, RZ, 0xc0, !PT ;  /* 0xffff0000cbcb7812 */ /* 0x000fe200078ec0ff */
[C---:B------:R-:W-:Y:S01]  /*9a30*/  FFMA.FTZ R52, R45.reuse, R48, -R52 ;  /* 0x000000302d347223 */ /* 0x040fe20000010834 */
[----:B------:R-:W-:Y:S01]  /*9a40*/  LOP3.LUT R33, R32, 0xffff0000, RZ, 0xc0, !PT ;  /* 0xffff000020217812 */ /* 0x000fe200078ec0ff */
[C---:B------:R-:W-:Y:S01]  /*9a50*/  FFMA.FTZ R47, R46.reuse, R194, -R47 ;  /* 0x000000c22e2f7223 */ /* 0x040fe2000001082f */
[----:B------:R-:W-:Y:S01]  /*9a60*/  FFMA.FTZ R206, R46, R206, R39 ;  /* 0x000000ce2ece7223 */ /* 0x000fe20000010027 */
[----:B------:R-:W-:Y:S01]  /*9a70*/  FFMA.FTZ R45, R45, R50, R37 ;  /* 0x000000322d2d7223 */ /* 0x000fe20000010025 */
[----:B------:R-:W-:-:S02]  /*9a80*/  IMAD.U32 R35, R38, 0x10000, RZ ;  /* 0x0001000026237824 */ /* 0x000fc400078e00ff */
[C---:B------:R-:W-:Y:S01]  /*9a90*/  FMUL.FTZ R46, R36.reuse, R207 ;  /* 0x000000cf242e7220 */ /* 0x040fe20000410000 */
[-C--:B------:R-:W-:Y:S01]  /*9aa0*/  FMUL.FTZ R48, R36, R203.reuse ;  /* 0x000000cb24307220 */ /* 0x080fe20000410000 */
[----:B------:R-:W-:Y:S01]  /*9ab0*/  IMAD.U32 R37, R205, 0x10000, RZ ;  /* 0x00010000cd257824 */ /* 0x000fe200078e00ff */
[----:B------:R-:W-:Y:S01]  /*9ac0*/  LOP3.LUT R38, R38, 0xffff0000, RZ, 0xc0, !PT ;  /* 0xffff000026267812 */ /* 0x000fe200078ec0ff */
[----:B------:R-:W-:Y:S01]  /*9ad0*/  IMAD.U32 R36, R193, 0x10000, RZ ;  /* 0x00010000c1247824 */ /* 0x000fe200078e00ff */
[----:B------:R-:W-:Y:S01]  /*9ae0*/  LOP3.LUT R205, R205, 0xffff0000, RZ, 0xc0, !PT ;  /* 0xffff0000cdcd7812 */ /* 0x000fe200078ec0ff */
[C---:B------:R-:W-:Y:S01]  /*9af0*/  IMAD.U32 R32, R34.reuse, 0x10000, RZ ;  /* 0x0001000022207824 */ /* 0x040fe200078e00ff */
[----:B------:R-:W-:Y:S01]  /*9b00*/  LOP3.LUT R193, R193, 0xffff0000, RZ, 0xc0, !PT ;  /* 0xffff0000c1c17812 */ /* 0x000fe200078ec0ff */
[C---:B------:R-:W-:Y:S01]  /*9b10*/  FFMA.FTZ R203, R33.reuse, R203, -R46 ;  /* 0x000000cb21cb7223 */ /* 0x040fe2000001082e */
[----:B------:R-:W-:Y:S01]  /*9b20*/  FFMA.FTZ R48, R33, R207, R48 ;  /* 0x000000cf21307223 */ /* 0x000fe20000010030 */
[----:B------:R-:W-:Y:S01]  /*9b30*/  LOP3.LUT R34, R34, 0xffff0000, RZ, 0xc0, !PT ;  /* 0xffff000022227812 */ /* 0x000fe200078ec0ff */
[C---:B------:R-:W-:Y:S01]  /*9b40*/  FMUL.FTZ R33, R35.reuse, R37 ;  /* 0x0000002523217220 */ /* 0x040fe20000410000 */
[-C--:B------:R-:W-:Y:S01]  /*9b50*/  FMUL.FTZ R46, R35, R36.reuse ;  /* 0x00000024232e7220 */ /* 0x080fe20000410000 */
        /* <DEDUP_REMOVED lines=16> */
.L_x_1415:
[----:B------:R-:W-:Y:S05]  /*9c60*/  BSYNC B2 ;  /* 0x0000000000027941 */ /* 0x000fea0003800000 */
.L_x_1414:
[----:B------:R-:W-:Y:S02]  /*9c70*/  ULDC.64 UR4, c[0x0][0x208] ;  /* 0x0000820000047ab9 */ /* 0x000fe40000000a00 */
[----:B--2---:R2:W-:Y:S04]  /*9c80*/  STG.E.128 desc[UR4][R40.64], R32 ;  /* 0x0000002028007986 */ /* 0x0045e8000c101d04 */
[----:B---3--:R2:W-:Y:S02]  /*9c90*/  @!P0 STG.E.128 desc[UR4][R42.64], R36 ;  /* 0x000000242a008986 */ /* 0x0085e4000c101d04 */
.L_x_1413:
[----:B------:R-:W-:Y:S05]  /*9ca0*/  BSYNC B1 ;  /* 0x0000000000017941 */ /* 0x000fea0003800000 */
.L_x_1412:
[----:B------:R-:W-:-:S13]  /*9cb0*/  ISETP.NE.AND P0, PT, R10, RZ, PT ;  /* 0x000000ff0a00720c */ /* 0x000fda0003f05270 */
[----:B------:R-:W-:Y:S05]  /*9cc0*/  @!P0 BRA `(.L_x_1366) ;  /* 0x0000000800f48947 */ /* 0x000fea0003800000 */
[----:B--2---:R-:W2:Y:S01]  /*9cd0*/  LDL R32, [R1+0x8] ;  /* 0x0000080001207983 */ /* 0x004ea20000100800 */
[----:B------:R-:W-:Y:S01]  /*9ce0*/  BSSY B1, `(.L_x_1416) ;  /* 0x0000076000017945 */ /* 0x000fe20003800000 */
[----:B--2---:R-:W-:-:S04]  /*9cf0*/  LOP3.LUT P4, RZ, R32, 0x1, RZ, 0xc0, !PT ;  /* 0x0000000120ff7812 */ /* 0x004fc8000788c0ff */
[----:B------:R-:W-:Y:S02]  /*9d00*/  SEL R152, R122, R152, !P4 ;  /* 0x000000987a987207 */ /* 0x000fe40006000000 */
[----:B---34-:R-:W-:Y:S02]  /*9d10*/  IADD3 R41, P0, P4, R90, R130, R13 ;  /* 0x000000825a297210 */ /* 0x018fe40007c1e00d */
[----:B------:R-:W-:Y:S02]  /*9d20*/  SHF.R.S32.HI R33, RZ, 0x1f, R152 ;  /* 0x0000001fff217819 */ /* 0x000fe40000011498 */
[----:B------:R-:W-:Y:S02]  /*9d30*/  IADD3.X R42, R89, R44, R109, P0, P4 ;  /* 0x0000002c592a7210 */ /* 0x000fe400007e846d */
[----:B------:R-:W-:Y:S02]  /*9d40*/  LEA.HI R33, R33, R152, RZ, 0x4 ;  /* 0x0000009821217211 */ /* 0x000fe400078f20ff */
[----:B------:R-:W-:-:S02]  /*9d50*/  ISETP.GE.AND P4, PT, R166, R117, PT ;  /* 0x00000075a600720c */ /* 0x000fc40003f86270 */
[----:B------:R-:W-:Y:S02]  /*9d60*/  LEA.HI.SX32 R33, R33, R112, 0x1c ;  /* 0x0000007021217211 */ /* 0x000fe400078fe2ff */
[----:B------:R-:W-:Y:S02]  /*9d70*/  LEA R40, P0, R41, R120, 0x1 ;  /* 0x0000007829287211 */ /* 0x000fe400078008ff */
[----:B------:R-:W-:Y:S01]  /*9d80*/  SHF.R.S32.HI R32, RZ, 0x1f, R33 ;  /* 0x0000001fff207819 */ /* 0x000fe20000011421 */
[----:B------:R-:W-:Y:S01]  /*9d90*/  IMAD.SHL.U32 R43, R33, 0x8, RZ ;  /* 0x00000008212b7824 */ /* 0x000fe200078e00ff */
[----:B------:R-:W-:Y:S02]  /*9da0*/  LEA.HI.X R41, R41, R121, R42, 0x1, P0 ;  /* 0x0000007929297211 */ /* 0x000fe400000f0c2a */
[----:B------:R-:W-:Y:S02]  /*9db0*/  LEA.HI R32, R32, R33, RZ, 0x3 ;  /* 0x0000002120207211 */ /* 0x000fe400078f18ff */
[----:B------:R-:W-:-:S02]  /*9dc0*/  LOP3.LUT R33, R172, 0x38, R43, 0xf8, !PT ;  /* 0x00000038ac217812 */ /* 0x000fc400078ef82b */
[----:B------:R-:W-:Y:S02]  /*9dd0*/  SHF.R.S32.HI R32, RZ, 0x3, R32 ;  /* 0x00000003ff207819 */ /* 0x000fe40000011420 */
[----:B------:R-:W-:-:S03]  /*9de0*/  LOP3.LUT R33, R33, R200, RZ, 0x3c, !PT ;  /* 0x000000c821217212 */ /* 0x000fc600078e3cff */
        /* <DEDUP_REMOVED lines=17> */
[----:B------:R-:W-:Y:S02]  /*9f00*/  PRMT R171, R171, 0x5410, R68 ;  /* 0x00005410abab7816 */ /* 0x000fe40000000044 */
[----:B------:R-:W-:-:S02]  /*9f10*/  SHF.R.U64 R52, R70, 0x10, R71 ;  /* 0x0000001046347819 */ /* 0x000fc40000001247 */
[----:B------:R-:W-:Y:S01]  /*9f20*/  PRMT R158, R158, 0x5410, R57 ;  /* 0x000054109e9e7816 */ /* 0x000fe20000000039 */
[----:B------:R-:W-:Y:S01]  /*9f30*/  IMAD.U32 R55, R171, 0x10000, RZ ;  /* 0x00010000ab377824 */ /* 0x000fe200078e00ff */
[----:B------:R-:W-:Y:S02]  /*9f40*/  SHF.R.U64 R54, R58, 0x10, R59 ;  /* 0x000000103a367819 */ /* 0x000fe4000000123b */
[----:B------:R-:W-:Y:S01]  /*9f50*/  SHF.R.U32.HI R71, RZ, 0x10, R71 ;  /* 0x00000010ff477819 */ /* 0x000fe20000011647 */
[----:B------:R-:W-:Y:S01]  /*9f60*/  FMUL.FTZ R57, R48, R55 ;  /* 0x0000003730397220 */ /* 0x000fe20000410000 */
[----:B------:R-:W-:Y:S02]  /*9f70*/  SHF.R.U32.HI R59, RZ, 0x10, R59 ;  /* 0x00000010ff3b7819 */ /* 0x000fe4000001163b */
[----:B------:R-:W-:Y:S01]  /*9f80*/  PRMT R170, R170, 0x5410, R53 ;  /* 0x00005410aaaa7816 */ /* 0x000fe20000000035 */
[----:B------:R-:W-:Y:S01]  /*9f90*/  IMAD.U32 R53, R158, 0x10000, RZ ;  /* 0x000100009e357824 */ /* 0x000fe200078e00ff */
[----:B------:R-:W-:-:S02]  /*9fa0*/  PRMT R168, R168, 0x5410, R71 ;  /* 0x00005410a8a87816 */ /* 0x000fc40000000047 */
[----:B------:R-:W-:Y:S01]  /*9fb0*/  PRMT R156, R156, 0x5410, R59 ;  /* 0x000054109c9c7816 */ /* 0x000fe2000000003b */
[-C--:B------:R-:W-:Y:S01]  /*9fc0*/  FMUL.FTZ R59, R48, R53.reuse ;  /* 0x00000035303b7220 */ /* 0x080fe20000410000 */
[----:B------:R-:W-:Y:S01]  /*9fd0*/  PRMT R155, R155, 0x5410, R54 ;  /* 0x000054109b9b7816 */ /* 0x000fe20000000036 */
[----:B------:R-:W-:Y:S01]  /*9fe0*/  FFMA.FTZ R54, R42, R53, -R57 ;  /* 0x000000352a367223 */ /* 0x000fe20000010839 */
[----:B------:R-:W-:Y:S01]  /*9ff0*/  PRMT R159, R159, 0x5410, R52 ;  /* 0x000054109f9f7816 */ /* 0x000fe20000000034 */
[----:B------:R-:W-:Y:S01]  /*a000*/  IMAD.U32 R57, R168, 0x10000, RZ ;  /* 0x00010000a8397824 */ /* 0x000fe200078e00ff */
[----:B------:R-:W-:Y:S01]  /*a010*/  LOP3.LUT R49, R37, 0xffff0000, RZ, 0xc0, !PT ;  /* 0xffff000025317812 */ /* 0x000fe200078ec0ff */
[----:B------:R-:W-:Y:S01]  /*a020*/  IMAD.U32 R53, R156, 0x10000, RZ ;  /* 0x000100009c357824 */ /* 0x000fe200078e00ff */
[----:B------:R-:W-:Y:S01]  /*a030*/  LOP3.LUT R52, R171, 0xffff0000, RZ, 0xc0, !PT ;  /* 0xffff0000ab347812 */ /* 0x000fe200078ec0ff */
[----:B------:R-:W-:Y:S01]  /*a040*/  FFMA.FTZ R59, R42, R55, R59 ;  /* 0x000000372a3b7223 */ /* 0x000fe2000001003b */
[----:B------:R-:W-:Y:S01]  /*a050*/  LOP3.LUT R158, R158, 0xffff0000, RZ, 0xc0, !PT ;  /* 0xffff00009e9e7812 */ /* 0x000fe200078ec0ff */
[----:B------:R-:W-:Y:S01]  /*a060*/  FMUL.FTZ R55, R50, R57 ;  /* 0x0000003932377220 */ /* 0x000fe20000410000 */
[----:B------:R-:W-:Y:S01]  /*a070*/  LOP3.LUT R45, R33, 0xffff0000, RZ, 0xc0, !PT ;  /* 0xffff0000212d7812 */ /* 0x000fe200078ec0ff */
[----:B------:R-:W-:Y:S01]  /*a080*/  FMUL.FTZ R48, R49, R52 ;  /* 0x0000003431307220 */ /* 0x000fe20000410000 */
[----:B------:R-:W-:Y:S01]  /*a090*/  LOP3.LUT R47, R36, 0xffff0000, RZ, 0xc0, !PT ;  /* 0xffff0000242f7812 */ /* 0x000fe200078ec0ff */
[----:B------:R-:W-:Y:S01]  /*a0a0*/  IMAD.U32 R36, R35, 0x10000, RZ ;  /* 0x0001000023247824 */ /* 0x000fe200078e00ff */
[----:B------:R-:W-:Y:S01]  /*a0b0*/  LOP3.LUT R51, R39, 0xffff0000, RZ, 0xc0, !PT ;  /* 0xffff000027337812 */ /* 0x000fe200078ec0ff */
[-C--:B------:R-:W-:Y:S01]  /*a0c0*/  FMUL.FTZ R50, R50, R53.reuse ;  /* 0x0000003532327220 */ /* 0x080fe20000410000 */
[----:B------:R-:W-:Y:S01]  /*a0d0*/  PRMT R157, R157, 0x5410, R56 ;  /* 0x000054109d9d7816 */ /* 0x000fe20000000038 */
[-C--:B------:R-:W-:Y:S01]  /*a0e0*/  FMUL.FTZ R42, R49, R158.reuse ;  /* 0x0000009e312a7220 */ /* 0x080fe20000410000 */
[----:B------:R-:W-:Y:S01]  /*a0f0*/  LOP3.LUT R168, R168, 0xffff0000, RZ, 0xc0, !PT ;  /* 0xffff0000a8a87812 */ /* 0x000fe200078ec0ff */
[----:B------:R-:W-:Y:S01]  /*a100*/  FFMA.FTZ R49, R45, R158, -R48 ;  /* 0x0000009e2d317223 */ /* 0x000fe20000010830 */
[----:B------:R-:W-:Y:S01]  /*a110*/  LOP3.LUT R156, R156, 0xffff0000, RZ, 0xc0, !PT ;  /* 0xffff00009c9c7812 */ /* 0x000fe200078ec0ff */
[C---:B------:R-:W-:Y:S01]  /*a120*/  FFMA.FTZ R55, R36.reuse, R53, -R55 ;  /* 0x0000003524377223 */ /* 0x040fe20000010837 */
[----:B------:R-:W-:Y:S01]  /*a130*/  LOP3.LUT R37, R35, 0xffff0000, RZ, 0xc0, !PT ;  /* 0xffff000023257812 */ /* 0x000fe200078ec0ff */
[----:B------:R-:W-:Y:S01]  /*a140*/  FFMA.FTZ R50, R36, R57, R50 ;  /* 0x0000003924327223 */ /* 0x000fe20000010032 */
[----:B------:R-:W-:Y:S01]  /*a150*/  FFMA.FTZ R52, R45, R52, R42 ;  /* 0x000000342d347223 */ /* 0x000fe2000001002a */
[----:B------:R-:W-:Y:S01]  /*a160*/  FMUL.FTZ R48, R51, R168 ;  /* 0x000000a833307220 */ /* 0x000fe20000410000 */
[----:B------:R-:W-:-:S02]  /*a170*/  IMAD.U32 R36, R157, 0x10000, RZ ;  /* 0x000100009d247824 */ /* 0x000fc400078e00ff */
[-C--:B------:R-:W-:Y:S01]  /*a180*/  FMUL.FTZ R56, R51, R156.reuse ;  /* 0x0000009c33387220 */ /* 0x080fe20000410000 */
[----:B------:R-:W-:Y:S02]  /*a190*/  IMAD.U32 R42, R170, 0x10000, RZ ;  /* 0x00010000aa2a7824 */ /* 0x000fe400078e00ff */
[----:B------:R-:W-:Y:S01]  /*a1a0*/  FFMA.FTZ R156, R37, R156, -R48 ;  /* 0x0000009c259c7223 */ /* 0x000fe20000010830 */
[----:B------:R-:W-:Y:S02]  /*a1b0*/  IMAD.U32 R33, R32, 0x10000, RZ ;  /* 0x0001000020217824 */ /* 0x000fe400078e00ff */
[C---:B------:R-:W-:Y:S01]  /*a1c0*/  FMUL.FTZ R45, R46.reuse, R36 ;  /* 0x000000242e2d7220 */ /* 0x040fe20000410000 */
[-C--:B------:R-:W-:Y:S01]  /*a1d0*/  FMUL.FTZ R48, R46, R42.reuse ;  /* 0x0000002a2e307220 */ /* 0x080fe20000410000 */
[----:B------:R-:W-:Y:S01]  /*a1e0*/  LOP3.LUT R170, R170, 0xffff0000, RZ, 0xc0, !PT ;  /* 0xffff0000aaaa7812 */ /* 0x000fe200078ec0ff */
[C---:B------:R-:W-:Y:S02]  /*a1f0*/  IMAD.U32 R39, R38.reuse, 0x10000, RZ ;  /* 0x0001000026277824 */ /* 0x040fe400078e00ff */
[C---:B------:R-:W-:Y:S01]  /*a200*/  FFMA.FTZ R45, R33.reuse, R42, R45 ;  /* 0x0000002a212d7223 */ /* 0x040fe2000001002d */
[----:B------:R-:W-:Y:S01]  /*a210*/  FFMA.FTZ R48, R33, R36, -R48 ;  /* 0x0000002421307223 */ /* 0x000fe20000010830 */
        /* <DEDUP_REMOVED lines=10> */
[----:B------:R-:W-:Y:S01]  /*a2c0*/  FMUL.FTZ R46, R39, R42 ;  /* 0x0000002a272e7220 */ /* 0x000fe20000410000 */
[----:B------:R-:W-:Y:S01]  /*a2d0*/  LOP3.LUT R34, R34, 0xffff0000, RZ, 0xc0, !PT ;  /* 0xffff000022227812 */ /* 0x000fe200078ec0ff */
[----:B------:R-:W-:Y:S01]  /*a2e0*/  FMUL.FTZ R33, R38, R159 ;  /* 0x0000009f26217220 */ /* 0x000fe20000410000 */
[-C--:B------:R-:W-:Y:S01]  /*a2f0*/  FMUL.FTZ R47, R47, R157.reuse ;  /* 0x0000009d2f2f7220 */ /* 0x080fe20000410000 */
[----:B------:R-:W-:Y:S01]  /*a300*/  FFMA.FTZ R37, R32, R157, -R37 ;  /* 0x0000009d20257223 */ /* 0x000fe20000010825 */
[----:B------:R-:W-:Y:S01]  /*a310*/  FMUL.FTZ R39, R39, R36 ;  /* 0x0000002427277220 */ /* 0x000fe20000410000 */
[-C--:B------:R-:W-:Y:S01]  /*a320*/  FMUL.FTZ R38, R38, R155.reuse ;  /* 0x0000009b26267220 */ /* 0x080fe20000410000 */
[----:B------:R-:W-:Y:S01]  /*a330*/  FFMA.FTZ R32, R32, R170, R47 ;  /* 0x000000aa20207223 */ /* 0x000fe2000001002f */
[C---:B------:R-:W-:Y:S01]  /*a340*/  FFMA.FTZ R46, R35.reuse, R36, -R46 ;  /* 0x00000024232e7223 */ /* 0x040fe2000001082e */
[----:B------:R-:W-:Y:S01]  /*a350*/  FFMA.FTZ R39, R35, R42, R39 ;  /* 0x0000002a23277223 */ /* 0x000fe20000010027 */
[C---:B------:R-:W-:Y:S01]  /*a360*/  FFMA.FTZ R33, R34.reuse, R155, -R33 ;  /* 0x0000009b22217223 */ /* 0x040fe20000010821 */
[----:B------:R-:W-:Y:S01]  /*a370*/  FFMA.FTZ R38, R34, R159, R38 ;  /* 0x0000009f22267223 */ /* 0x000fe20000010026 */
[----:B------:R-:W-:-:S02]  /*a380*/  F2FP.BF16.F32.PACK_AB R49, R49, R54 ;  /* 0x000000363131723e */ /* 0x000fc400000010ff */
[----:B------:R-:W-:Y:S02]  /*a390*/  F2FP.BF16.F32.PACK_AB R52, R52, R59 ;  /* 0x0000003b3434723e */ /* 0x000fe400000010ff */
[----:B------:R-:W-:Y:S02]  /*a3a0*/  F2FP.BF16.F32.PACK_AB R50, R51, R50 ;  /* 0x000000323332723e */ /* 0x000fe400000010ff */
[----:B------:R-:W-:Y:S01]  /*a3b0*/  F2FP.BF16.F32.PACK_AB R48, R37, R48 ;  /* 0x000000302530723e */ /* 0x000fe200000010ff */
[----:B------:R-:W-:Y:S01]  /*a3c0*/  IMAD.MOV.U32 R37, RZ, RZ, R52 ;  /* 0x000000ffff257224 */ /* 0x000fe200078e0034 */
[----:B------:R-:W-:Y:S02]  /*a3d0*/  F2FP.BF16.F32.PACK_AB R36, R32, R45 ;  /* 0x0000002d2024723e */ /* 0x000fe400000010ff */
[----:B------:R-:W-:Y:S01]  /*a3e0*/  F2FP.BF16.F32.PACK_AB R34, R33, R46 ;  /* 0x0000002e2122723e */ /* 0x000fe200000010ff */
[----:B------:R-:W-:Y:S01]  /*a3f0*/  IMAD.MOV.U32 R32, RZ, RZ, R48 ;  /* 0x000000ffff207224 */ /* 0x000fe200078e0030 */
[----:B------:R-:W-:Y:S01]  /*a400*/  F2FP.BF16.F32.PACK_AB R38, R38, R39 ;  /* 0x000000272626723e */ /* 0x000fe200000010ff */
[----:B------:R-:W-:Y:S01]  /*a410*/  IMAD.MOV.U32 R33, RZ, RZ, R49 ;  /* 0x000000ffff217224 */ /* 0x000fe200078e0031 */
[----:B------:R-:W-:Y:S01]  /*a420*/  F2FP.BF16.F32.PACK_AB R35, R156, R55 ;  /* 0x000000379c23723e */ /* 0x000fe200000010ff */
[----:B------:R-:W-:-:S07]  /*a430*/  IMAD.MOV.U32 R39, RZ, RZ, R50 ;  /* 0x000000ffff277224 */ /* 0x000fce00078e0032 */
.L_x_1417:
[----:B------:R-:W-:Y:S05]  /*a440*/  BSYNC B1 ;  /* 0x0000000000017941 */ /* 0x000fea0003800000 */
.L_x_1416:
[----:B------:R-:W-:Y:S01]  /*a450*/  ISETP.GE.AND P0, PT, R43, R151, PT ;  /* 0x000000972b00720c */ /* 0x000fe20003f06270 */
[----:B------:R-:W-:Y:S02]  /*a460*/  ULDC.64 UR4, c[0x0][0x208] ;  /* 0x0000820000047ab9 */ /* 0x000fe40000000a00 */
[----:B--2---:R2:W-:Y:S10]  /*a470*/  STG.E.128 desc[UR4][R40.64], R32 ;  /* 0x0000002028007986 */ /* 0x0045f4000c101d04 */
[----:B------:R-:W-:Y:S05]  /*a480*/  @P0 BRA `(.L_x_1366) ;  /* 0x0000000400040947 */ /* 0x000fea0003800000 */
[--C-:B------:R-:W-:Y:S01]  /*a490*/  IADD3 R130, P0, P4, R90, R130, R43.reuse ;  /* 0x000000825a827210 */ /* 0x100fe20007c1e02b */
[----:B------:R-:W-:Y:S01]  /*a4a0*/  ULDC.64 UR4, c[0x0][0x208] ;  /* 0x0000820000047ab9 */ /* 0x000fe20000000a00 */
[----:B------:R-:W-:-:S04]  /*a4b0*/  SHF.R.S32.HI R43, RZ, 0x1f, R43 ;  /* 0x0000001fff2b7819 */ /* 0x000fc8000001142b */
[----:B------:R-:W-:Y:S02]  /*a4c0*/  IADD3.X R44, R89, R44, R43, P0, P4 ;  /* 0x0000002c592c7210 */ /* 0x000fe400007e842b */
[----:B------:R-:W-:-:S04]  /*a4d0*/  LEA R120, P0, R130, R120, 0x1 ;  /* 0x0000007882787211 */ /* 0x000fc800078008ff */
[----:B------:R-:W-:-:S05]  /*a4e0*/  LEA.HI.X R121, R130, R121, R44, 0x1, P0 ;  /* 0x0000007982797211 */ /* 0x000fca00000f0c2c */
[----:B---3--:R3:W-:Y:S01]  /*a4f0*/  STG.E.128 desc[UR4][R120.64], R36 ;  /* 0x0000002478007986 */ /* 0x0087e2000c101d04 */
[----:B------:R-:W-:Y:S05]  /*a500*/  BRA `(.L_x_1366) ;  /* 0x0000000000e47947 */ /* 0x000fea0003800000 */
.L_x_1333:
[----:B------:R-:W-:-:S04]  /*a510*/  ULOP3.LUT UR4, UR60, 0x1, URZ, 0xfc, !UPT ;  /* 0x000000013c047892 */ /* 0x000fc8000f8efc3f */
[----:B------:R-:W-:-:S06]  /*a520*/  UISETP.NE.AND UP0, UPT, UR4, 0x3, UPT ;  /* 0x000000030400788c */ /* 0x000fcc000bf05270 */
[----:B------:R-:W-:-:S13]  /*a530*/  PLOP3.LUT P1, PT, PT, PT, UP0, 0x80, 0x0 ;  /* 0x000000000000781c */ /* 0x000fda0003f2f008 */
[----:B------:R-:W-:Y:S05]  /*a540*/  @!P1 BRA `(.L_x_1418) ;  /* 0x0000000000049947 */ /* 0x000fea0003800000 */
[----:B------:R-:W-:Y:S01]  /*a550*/  BPT.TRAP 0x1 ;  /* 0x000000040000795c */ /* 0x000fe20000300000 */
.L_x_1418:
[----:B------:R-:W-:Y:S01]  /*a560*/  IMAD R4, R19, 0x8, R18 ;  /* 0x0000000813047824 */ /* 0x000fe200078e0212 */
[----:B------:R-:W-:Y:S01]  /*a570*/  SHF.L.U32 R3, R167, 0x1f, RZ ;  /* 0x0000001fa7037819 */ /* 0x000fe200000006ff */
[----:B------:R-:W-:Y:S01]  /*a580*/  IMAD R5, R24, -0x60, R2 ;  /* 0xffffffa018057824 */ /* 0x000fe200078e0202 */
[----:B------:R-:W-:Y:S02]  /*a590*/  BSSY B1, `(.L_x_1419) ;  /* 0x0000005000017945 */ /* 0x000fe40003800000 */
[----:B------:R-:W1:Y:S02]  /*a5a0*/  SYNCS.PHASECHK.TRANS64.TRYWAIT P4, [R4+URZ+0x2a890], R3 ;  /* 0x02a89003040075a7 */ /* 0x000e64000808017f */
[----:B------:R-:W-:-:S04]  /*a5b0*/  VIMNMX R5, R5, 0x60, PT ;  /* 0x0000006005057848 */ /* 0x000fc80003fe0100 */
[----:B------:R-:W-:Y:S01]  /*a5c0*/  ISETP.GE.AND P0, PT, R162, R5, PT ;  /* 0x00000005a200720c */ /* 0x000fe20003f06270 */
[----:B-1----:R-:W-:-:S12]  /*a5d0*/  @!P4 BRA `(.L_x_1420) ;  /* 0x000001cc00e4c947 */ /* 0x002fd80003800000 */
.L_x_1740:
[----:B------:R-:W-:Y:S05]  /*a5e0*/  BSYNC B1 ;  /* 0x0000000000017941 */ /* 0x000fea0003800000 */
.L_x_1419:
[----:B------:R-:W-:Y:S04]  /*a5f0*/  BSSY B1, `(.L_x_1421) ;  /* 0x0000015000017945 */ /* 0x000fe80003800000 */
[----:B------:R-:W-:Y:S05]  /*a600*/  @P0 BRA `(.L_x_1422) ;  /* 0x00000000004c0947 */ /* 0x000fea0003800000 */
[----:B------:R-:W-:Y:S01]  /*a610*/  ISETP.NE.AND P4, PT, R12, RZ, PT ;  /* 0x000000ff0c00720c */ /* 0x000fe20003f85270 */
[----:B------:R-:W-:Y:S01]  /*a620*/  ULDC.64 UR4, c[0x0][0x208] ;  /* 0x0000820000047ab9 */ /* 0x000fe20000000a00 */
[----:B------:R-:W-:-:S11]  /*a630*/  ISETP.NE.AND P0, PT, R11, RZ, PT ;  /* 0x000000ff0b00720c */ /* 0x000fd60003f05270 */
[----:B0-----:R-:W0:Y:S04]  /*a640*/  @P4 LDS.128 R32, [R43] ;  /* 0x000000002b204984 */ /* 0x001e280000000c00 */
[----:B------:R-:W2:Y:S04]  /*a650*/  @P0 LDS.128 R36, [R42] ;  /* 0x000000002a240984 */ /* 0x000ea80000000c00 */
[----:B0-----:R-:W-:Y:S01]  /*a660*/  @P4 STG.E.128 desc[UR4][R44.64], R32 ;  /* 0x000000202c004986 */ /* 0x001fe2000c101d04 */
[----:B------:R-:W-:-:S03]  /*a670*/  ISETP.NE.AND P4, PT, R10, RZ, PT ;  /* 0x000000ff0a00720c */ /* 0x000fc60003f85270 */
[----:B--2---:R-:W-:Y:S01]  /*a680*/  @P0 STG.E.128 desc[UR4][R44.64+0x40], R36 ;  /* 0x000040242c000986 */ /* 0x004fe2000c101d04 */
[----:B------:R-:W-:-:S09]  /*a690*/  ISETP.NE.AND P0, PT, R9, RZ, PT ;  /* 0x000000ff0900720c */ /* 0x000fd20003f05270 */
[----:B------:R-:W0:Y:S04]  /*a6a0*/  @P4 LDS.128 R32, [R43+0x3000] ;  /* 0x003000002b204984 */ /* 0x000e280000000c00 */
[----:B------:R-:W2:Y:S04]  /*a6b0*/  @P0 LDS.128 R36, [R42+0x3000] ;  /* 0x003000002a240984 */ /* 0x000ea80000000c00 */
[----:B0-----:R-:W-:Y:S01]  /*a6c0*/  @P4 STG.E.128 desc[UR4][R44.64+0x80], R32 ;  /* 0x000080202c004986 */ /* 0x001fe2000c101d04 */
[----:B------:R-:W-:-:S03]  /*a6d0*/  ISETP.NE.AND P4, PT, R7, RZ, PT ;  /* 0x000000ff0700720c */ /* 0x000fc60003f85270 */
[----:B--2---:R-:W-:Y:S01]  /*a6e0*/  @P0 STG.E.128 desc[UR4][R44.64+0xc0], R36 ;  /* 0x0000c0242c000986 */ /* 0x004fe2000c101d04 */
[----:B------:R-:W-:-:S09]  /*a6f0*/  ISETP.NE.AND P0, PT, R8, RZ, PT ;  /* 0x000000ff0800720c */ /* 0x000fd20003f05270 */
[----:B------:R-:W0:Y:S04]  /*a700*/  @P4 LDS.128 R36, [R42+0x6000] ;  /* 0x006000002a244984 */ /* 0x000e280000000c00 */
[----:B------:R-:W2:Y:S04]  /*a710*/  @P0 LDS.128 R32, [R43+0x6000] ;  /* 0x006000002b200984 */ /* 0x000ea80000000c00 */
[----:B0-----:R3:W-:Y:S04]  /*a720*/  @P4 STG.E.128 desc[UR4][R44.64+0x140], R36 ;  /* 0x000140242c004986 */ /* 0x0017e8000c101d04 */
[----:B--2---:R3:W-:Y:S02]  /*a730*/  @P0 STG.E.128 desc[UR4][R44.64+0x100], R32 ;  /* 0x000100202c000986 */ /* 0x0047e4000c101d04 */
.L_x_1422:
[----:B------:R-:W-:Y:S05]  /*a740*/  BSYNC B1 ;  /* 0x0000000000017941 */ /* 0x000fea0003800000 */
.L_x_1421:
[----:B------:R-:W-:-:S13]  /*a750*/  ISETP.GE.AND P0, PT, R185, R5, PT ;  /* 0x00000005b900720c */ /* 0x000fda0003f06270 */
[----:B------:R-:W-:Y:S05]  /*a760*/  @P0 BRA `(.L_x_1366) ;  /* 0x00000000004c0947 */ /* 0x000fea0003800000 */
[----:B------:R-:W-:Y:S01]  /*a770*/  ISETP.NE.AND P4, PT, R12, RZ, PT ;  /* 0x000000ff0c00720c */ /* 0x000fe20003f85270 */
[----:B------:R-:W-:Y:S01]  /*a780*/  ULDC.64 UR4, c[0x0][0x208] ;  /* 0x0000820000047ab9 */ /* 0x000fe20000000a00 */
[----:B------:R-:W-:-:S11]  /*a790*/  ISETP.NE.AND P0, PT, R10, RZ, PT ;  /* 0x000000ff0a00720c */ /* 0x000fd60003f05270 */
[----:B0--3--:R-:W0:Y:S04]  /*a7a0*/  @P4 LDS.128 R32, [R43+0x2000] ;  /* 0x002000002b204984 */ /* 0x009e280000000c00 */
[----:B------:R-:W2:Y:S04]  /*a7b0*/  @P0 LDS.128 R36, [R43+0x5000] ;  /* 0x005000002b240984 */ /* 0x000ea80000000c00 */
        /* <DEDUP_REMOVED lines=14> */
.L_x_1366:
[----:B------:R-:W-:Y:S05]  /*a8a0*/  BSYNC B0 ;  /* 0x0000000000007941 */ /* 0x000fea0003800000 */
.L_x_1332:
[----:B01234-:R-:W0:Y:S01]  /*a8b0*/  S2R R32, SR_TID.X ;  /* 0x0000000000207919 */ /* 0x01fe220000002100 */
[----:B------:R-:W-:Y:S01]  /*a8c0*/  @!PT LDS RZ, [RZ] ;  /* 0x00000000fffff984 */ /* 0x000fe20000000800 */
[----:B------:R-:W-:Y:S01]  /*a8d0*/  @!PT LDS RZ, [RZ] ;  /* 0x00000000fffff984 */ /* 0x000fe20000000800 */
[----:B------:R-:W-:Y:S01]  /*a8e0*/  @!PT LDS RZ, [RZ] ;  /* 0x00000000fffff984 */ /* 0x000fe20000000800 */
[----:B------:R-:W-:Y:S01]  /*a8f0*/  @!PT LDS RZ, [RZ] ;  /* 0x00000000fffff984 */ /* 0x000fe20000000800 */
[----:B------:R1:W-:Y:S06]  /*a900*/  MEMBAR.ALL.CTA ;  /* 0x0000000000007992 */ /* 0x0003ec0000008000 */
[----:B-1----:R-:W1:Y:S01]  /*a910*/  FENCE.VIEW.ASYNC.S ;  /* 0x00000000000073c6 */ /* 0x002e620000000000 */
[----:B------:R-:W-:Y:S05]  /*a920*/  WARPSYNC.ALL ;  /* 0x0000000000007948 */ /* 0x000fea0003800000 */
[----:B------:R-:W-:Y:S01]  /*a930*/  BSSY B0, `(.L_x_1423) ;  /* 0x0000009000007945 */ /* 0x000fe20003800000 */
[----:B0-----:R-:W-:Y:S01]  /*a940*/  LOP3.LUT R32, R32, 0x7f, RZ, 0xc0, !PT ;  /* 0x0000007f20207812 */ /* 0x001fe200078ec0ff */
[----:B-1----:R0:W-:Y:S03]  /*a950*/  BAR.SYNC.DEFER_BLOCKING R154, 0x80 ;  /* 0x0002009a0000751d */ /* 0x0021e60000010000 */
[----:B------:R-:W-:-:S13]  /*a960*/  ISETP.NE.AND P0, PT, R32, RZ, PT ;  /* 0x000000ff2000720c */ /* 0x000fda0003f05270 */
[----:B------:R-:W-:-:S05]  /*a970*/  @!P0 VIADD R32, R4, 0x2a8a0 ;  /* 0x0002a8a004208836 */ /* 0x000fca0000000000 */
[----:B------:R-:W-:-:S04]  /*a980*/  @!P0 PRMT R32, RZ, 0x654, R32 ;  /* 0x00000654ff208816 */ /* 0x000fc80000000020 */
[----:B------:R0:W-:Y:S01]  /*a990*/  @!P0 SYNCS.ARRIVE.TRANS64.RED.A1T0 RZ, [R32+URZ], RZ ;  /* 0x000000ff20ff89a7 */ /* 0x0001e2000810043f */
[----:B------:R-:W-:Y:S05]  /*a9a0*/  @!P1 BRA `(.L_x_1424) ;  /* 0x0000000000049947 */ /* 0x000fea0003800000 */
[----:B------:R-:W-:Y:S01]  /*a9b0*/  BPT.TRAP 0x1 ;  /* 0x000000040000795c */ /* 0x000fe20000300000 */
.L_x_1424:
[----:B------:R-:W-:Y:S05]  /*a9c0*/  BSYNC B0 ;  /* 0x0000000000007941 */ /* 0x000fea0003800000 */
.L_x_1423:
[----:B------:R-:W1:Y:S01]  /*a9d0*/  SYNCS.PHASECHK.TRANS64.TRYWAIT P4, [R4+URZ+0x2a8b0], R3 ;  /* 0x02a8b003040075a7 */ /* 0x000e62000808017f */
[----:B0-----:R-:W-:Y:S01]  /*a9e0*/  IMAD R32, R19, 0x3000, R27 ;  /* 0x0000300013207824 */ /* 0x001fe200078e021b */
[----:B------:R-:W-:Y:S01]  /*a9f0*/  ULDC UR61, c[0x0][0x310] ;  /* 0x0000c400003d7ab9 */ /* 0x000fe20000000800 */
[----:B------:R-:W-:Y:S01]  /*aa00*/  ULDC.64 UR56, c[0x0][0x318] ;  /* 0x0000c60000387ab9 */ /* 0x000fe20000000a00 */
[----:B------:R-:W-:Y:S01]  /*aa10*/  ULDC.64 UR58, c[0x0][0x308] ;  /* 0x0000c200003a7ab9 */ /* 0x000fe20000000a00 */
[----:B------:R-:W-:Y:S01]  /*aa20*/  BSSY B0, `(.L_x_1425) ;  /* 0x0000004000007945 */ /* 0x000fe20003800000 */
[----:B------:R-:W-:Y:S01]  /*aa30*/  ISETP.GE.AND P1, PT, R162, R5, PT ;  /* 0x00000005a200720c */ /* 0x000fe20003f26270 */
[----:B------:R-:W-:Y:S02]  /*aa40*/  IMAD.IADD R34, R123, 0x1, R32 ;  /* 0x000000017b227824 */ /* 0x000fe400078e0220 */
[----:B-1----:R-:W-:Y:S10]  /*aa50*/  @!P4 BRA `(.L_x_1426) ;  /* 0x000001c800d8c947 */ /* 0x002ff40003800000 */
.L_x_1741:
[----:B------:R-:W-:Y:S05]  /*aa60*/  BSYNC B0 ;  /* 0x0000000000007941 */ /* 0x000fea0003800000 */
.L_x_1425:
[----:B------:R-:W-:Y:S01]  /*aa70*/  BSSY B0, `(.L_x_1427) ;  /* 0x000001a000007945 */ /* 0x000fe20003800000 */
[----:B------:R-:W-:Y:S02]  /*aa80*/  IMAD R44, R32, 0x2, R115 ;  /* 0x00000002202c7824 */ /* 0x000fe400078e0273 */
[----:B------:R-:W-:-:S04]  /*aa90*/  IMAD.WIDE R40, R24, 0x60, R118 ;  /* 0x0000006018287825 */ /* 0x000fc800078e0276 */
[----:B------:R-:W-:Y:S01]  /*aaa0*/  IMAD R45, R34, 0x2, R115 ;  /* 0x00000002222d7824 */ /* 0x000fe200078e0273 */
[----:B------:R-:W-:Y:S06]  /*aab0*/  @P1 BRA `(.L_x_1428) ;  /* 0x0000000000541947 */ /* 0x000fec0003800000 */
[----:B0-----:R-:W-:Y:S01]  /*aac0*/  IMAD R3, R41, UR56, RZ ;  /* 0x0000003829037c24 */ /* 0x001fe2000f8e02ff */
[----:B------:R-:W-:Y:S01]  /*aad0*/  ISETP.GE.AND P4, PT, R22, UR61, PT ;  /* 0x0000003d16007c0c */ /* 0x000fe2000bf86270 */
[----:B------:R-:W-:Y:S01]  /*aae0*/  IMAD.MOV.U32 R32, RZ, RZ, R92 ;  /* 0x000000ffff207224 */ /* 0x000fe200078e005c */
[----:B------:R-:W-:Y:S01]  /*aaf0*/  ULDC.64 UR4, c[0x0][0x208] ;  /* 0x0000820000047ab9 */ /* 0x000fe20000000a00 */
        /* <DEDUP_REMOVED lines=17> */
.L_x_1428:
[----:B------:R-:W-:Y:S05]  /*ac10*/  BSYNC B0 ;  /* 0x0000000000007941 */ /* 0x000fea0003800000 */
.L_x_1427:
[----:B------:R-:W-:Y:S01]  /*ac20*/  ISETP.GE.AND P1, PT, R185, R5, PT ;  /* 0x00000005b900720c */ /* 0x000fe20003f26270 */
[----:B------:R-:W-:-:S12]  /*ac30*/  BSSY B0, `(.L_x_1429) ;  /* 0x0000019000007945 */ /* 0x000fd80003800000 */
[----:B------:R-:W-:Y:S05]  /*ac40*/  @P1 BRA `(.L_x_1430) ;  /* 0x00000000005c1947 */ /* 0x000fea0003800000 */
[----:B0-----:R-:W-:Y:S01]  /*ac50*/  IADD3 R3, P1, R40, 0x40, RZ ;  /* 0x0000004028037810 */ /* 0x001fe20007f3e0ff */
[----:B--2---:R-:W-:Y:S01]  /*ac60*/  IMAD.MOV.U32 R32, RZ, RZ, R92 ;  /* 0x000000ffff207224 */ /* 0x004fe200078e005c */
[----:B------:R-:W-:Y:S01]  /*ac70*/  ISETP.GE.AND P4, PT, R22, UR61, PT ;  /* 0x0000003d16007c0c */ /* 0x000fe2000bf86270 */
[----:B------:R-:W-:Y:S01]  /*ac80*/  IMAD.MOV.U32 R33, RZ, RZ, R6 ;  /* 0x000000ffff217224 */ /* 0x000fe200078e0006 */
[----:B------:R-:W-:Y:S01]  /*ac90*/  ULDC.64 UR4, c[0x0][0x208] ;  /* 0x0000820000047ab9 */ /* 0x000fe20000000a00 */
[----:B------:R-:W-:Y:S02]  /*aca0*/  IMAD.X R40, RZ, RZ, R41, P1 ;  /* 0x000000ffff287224 */ /* 0x000fe400008e0629 */
[----:B------:R-:W-:-:S04]  /*acb0*/  IMAD.WIDE.U32 R32, R3, UR56, R32 ;  /* 0x0000003803207c25 */ /* 0x000fc8000f8e0020 */
        /* <DEDUP_REMOVED lines=16> */
.L_x_1430:
[----:B------:R-:W-:Y:S05]  /*adc0*/  BSYNC B0 ;  /* 0x0000000000007941 */ /* 0x000fea0003800000 */
.L_x_1429:
[----:B0-----:R-:W4:Y:S01]  /*add0*/  LDL R3, [R1+0x8] ;  /* 0x0000080001037983 */ /* 0x001f220000100800 */
[----:B------:R-:W-:Y:S02]  /*ade0*/  @!P0 VIADD R4, R4, 0x2a8c0 ;  /* 0x0002a8c004048836 */ /* 0x000fe40000000000 */
[----:B------:R-:W-:Y:S01]  /*adf0*/  VIADD R19, R19, 0x1 ;  /* 0x0000000113137836 */ /* 0x000fe20000000000 */
[----:B------:R-:W-:Y:S01]  /*ae00*/  @!PT LDS RZ, [RZ] ;  /* 0x00000000fffff984 */ /* 0x000fe20000000800 */
[----:B------:R-:W-:Y:S01]  /*ae10*/  @!PT LDS RZ, [RZ] ;  /* 0x00000000fffff984 */ /* 0x000fe20000000800 */
[----:B------:R-:W-:Y:S01]  /*ae20*/  @!PT LDS RZ, [RZ] ;  /* 0x00000000fffff984 */ /* 0x000fe20000000800 */
[----:B------:R-:W-:Y:S01]  /*ae30*/  @!PT LDS RZ, [RZ] ;  /* 0x00000000fffff984 */ /* 0x000fe20000000800 */
[----:B------:R0:W-:Y:S06]  /*ae40*/  MEMBAR.ALL.CTA ;  /* 0x0000000000007992 */ /* 0x0001ec0000008000 */
[----:B0-----:R-:W0:Y:S01]  /*ae50*/  FENCE.VIEW.ASYNC.S ;  /* 0x00000000000073c6 */ /* 0x001e220000000000 */
[----:B------:R-:W-:Y:S01]  /*ae60*/  @!P0 PRMT R4, RZ, 0x654, R4 ;  /* 0x00000654ff048816 */ /* 0x000fe20000000004 */
[----:B0-----:R0:W-:Y:S01]  /*ae70*/  BAR.SYNC.DEFER_BLOCKING R154, 0x80 ;  /* 0x0002009a0000751d */ /* 0x0011e20000010000 */
[----:B------:R-:W-:-:S04]  /*ae80*/  ISETP.NE.AND P1, PT, R19, 0x2, PT ;  /* 0x000000021300780c */ /* 0x000fc80003f25270 */
[----:B------:R-:W-:Y:S01]  /*ae90*/  SEL R19, R19, RZ, P1 ;  /* 0x000000ff13137207 */ /* 0x000fe20000800000 */
[----:B------:R1:W-:Y:S01]  /*aea0*/  @!P0 SYNCS.ARRIVE.TRANS64.RED.A1T0 RZ, [R4+URZ], RZ ;  /* 0x000000ff04ff89a7 */ /* 0x0003e2000810043f */
[----:B------:R-:W-:Y:S02]  /*aeb0*/  PLOP3.LUT P0, PT, PT, PT, PT, 0x8, 0x0 ;  /* 0x000000000000781c */ /* 0x000fe40003f0e170 */
[----:B-1----:R-:W-:-:S04]  /*aec0*/  SEL R4, RZ, 0x1, P1 ;  /* 0x00000001ff047807 */ /* 0x002fc80000800000 */
[----:B------:R-:W-:Y:S02]  /*aed0*/  LOP3.LUT R167, R167, R4, RZ, 0x3c, !PT ;  /* 0x00000004a7a77212 */ /* 0x000fe400078e3cff */
[----:B----4-:R-:W-:-:S13]  /*aee0*/  LOP3.LUT P4, RZ, R3, 0x2, RZ, 0xc0, !PT ;  /* 0x0000000203ff7812 */ /* 0x010fda000788c0ff */
[----:B0-----:R-:W-:Y:S05]  /*aef0*/  @P4 BRA `(.L_x_1431) ;  /* 0xffffff7800bc4947 */ /* 0x001fea000383ffff */
.L_x_1327:
[----:B------:R-:W0:Y:S01]  /*af00*/  LDC.64 R4, c[0x0][0x9e0] ;  /* 0x00027800ff047b82 */ /* 0x000e220000000a00 */
[----:B------:R-:W-:Y:S01]  /*af10*/  BSSY B0, `(.L_x_1432) ;  /* 0x0000005000007945 */ /* 0x000fe20003800000 */
[----:B0-----:R-:W-:-:S03]  /*af20*/  ISETP.GE.AND P1, PT, R5, 0x1, PT ;  /* 0x000000010500780c */ /* 0x001fc60003f26270 */
[----:B------:R-:W-:Y:S10]  /*af30*/  @P0 BRA `(.L_x_1433) ;  /* 0x0000000000080947 */ /* 0x000ff40003800000 */
[----:B------:R-:W0:Y:S02]  /*af40*/  FENCE.VIEW.ASYNC.G ;  /* 0x00000000000073c6 */ /* 0x000e240000000100 */
[----:B0-----:R-:W-:Y:S06]  /*af50*/  BAR.ARV 0xc, 0x120 ;  /* 0x0304800000007b1d */ /* 0x001fec0000002000 */
.L_x_1433:
[----:B------:R-:W-:Y:S05]  /*af60*/  BSYNC B0 ;  /* 0x0000000000007941 */ /* 0x000fea0003800000 */
.L_x_1432:
[----:B------:R-:W-:Y:S01]  /*af70*/  IMAD.IADD R0, R149, 0x1, R4 ;  /* 0x0000000195007824 */ /* 0x000fe200078e0204 */
[----:B------:R-:W-:Y:S06]  /*af80*/  @!P1 BRA `(.L_x_1434) ;  /* 0x0000000000489947 */ /* 0x000fec0003800000 */
        /* <DEDUP_REMOVED lines=11> */
.L_x_1436:
[----:B------:R-:W-:-:S13]  /*b040*/  ISETP.NE.AND P0, PT, R5, 0x1, PT ;  /* 0x000000010500780c */ /* 0x000fda0003f05270 */
[----:B------:R-:W0:Y:S02]  /*b050*/  @P0 LDC.64 R6, c[0x0][0x9e8] ;  /* 0x00027a00ff060b82 */ /* 0x000e240000000a00 */
[----:B0-----:R-:W-:-:S05]  /*b060*/  @P0 IMAD.HI.U32 R4, R2, R6, RZ ;  /* 0x0000000602040227 */ /* 0x001fca00078e00ff */
[----:B------:R-:W-:-:S07]  /*b070*/  @P0 SHF.R.U32.HI R2, RZ, R7, R4 ;  /* 0x00000007ff020219 */ /* 0x000fce0000011604 */
.L_x_1437:
[----:B------:R-:W-:Y:S05]  /*b080*/  BSYNC B0 ;  /* 0x0000000000007941 */ /* 0x000fea0003800000 */
.L_x_1435:
[----:B------:R-:W-:-:S05]  /*b090*/  IMAD R3, R2, R5, R5 ;  /* 0x0000000502037224 */ /* 0x000fca00078e0205 */
[----:B------:R-:W-:-:S07]  /*b0a0*/  VIMNMX R0, R0, R3, PT ;  /* 0x0000000300007248 */ /* 0x000fce0003fe0100 */
.L_x_1434:
[----:B------:R-:W-:Y:S01]  /*b0b0*/  VIADD R0, R0, 0x5f ;  /* 0x0000005f00007836 */ /* 0x000fe20000000000 */
[----:B------:R-:W-:-:S03]  /*b0c0*/  ULDC UR4, c[0x0][0x9dc] ;  /* 0x0002770000047ab9 */ /* 0x000fc60000000800 */
[----:B------:R-:W-:-:S05]  /*b0d0*/  IMAD.HI R0, R0, 0x2aaaaaab, RZ ;  /* 0x2aaaaaab00007827 */ /* 0x000fca00078e02ff */
[----:B------:R-:W-:-:S04]  /*b0e0*/  SHF.R.U32.HI R3, RZ, 0x1f, R0 ;  /* 0x0000001fff037819 */ /* 0x000fc80000011600 */
[----:B------:R-:W-:Y:S01]  /*b0f0*/  LEA.HI.SX32 R2, R0, R3, 0x1c ;  /* 0x0000000300027211 */ /* 0x000fe200078fe2ff */
[----:B------:R-:W-:-:S03]  /*b100*/  VIADD R0, R148, -UR4 ;  /* 0x8000000494007c36 */ /* 0x000fc60008000000 */
[----:B------:R-:W-:Y:S01]  /*b110*/  VIMNMX R2, R153, R2, PT ;  /* 0x0000000299027248 */ /* 0x000fe20003fe0100 */
        /* <DEDUP_REMOVED lines=11> */
.L_x_1440:
[----:B------:R-:W-:-:S13]  /*b1d0*/  ISETP.NE.AND P0, PT, R5, 0x1, PT ;  /* 0x000000010500780c */ /* 0x000fda0003f05270 */
[----:B------:R-:W0:Y:S02]  /*b1e0*/  @P0 LDC.64 R6, c[0x0][0x9e8] ;  /* 0x00027a00ff060b82 */ /* 0x000e240000000a00 */
[----:B0-----:R-:W-:-:S05]  /*b1f0*/  @P0 IMAD.HI.U32 R6, R148, R6, RZ ;  /* 0x0000000694060227 */ /* 0x001fca00078e00ff */
[----:B------:R-:W-:-:S07]  /*b200*/  @P0 SHF.R.U32.HI R148, RZ, R7, R6 ;  /* 0x00000007ff940219 */ /* 0x000fce0000011606 */
.L_x_1441:
[----:B------:R-:W-:Y:S05]  /*b210*/  BSYNC B0 ;  /* 0x0000000000007941 */ /* 0x000fea0003800000 */
.L_x_1439:
[----:B------:R-:W-:-:S05]  /*b220*/  IMAD R3, R148, R5, RZ ;  /* 0x0000000594037224 */ /* 0x000fca00078e02ff */
[----:B------:R-:W-:-:S07]  /*b230*/  VIMNMX R0, R0, R3, !PT ;  /* 0x0000000300007248 */ /* 0x000fce0007fe0100 */
.L_x_1438:
        /* <DEDUP_REMOVED lines=10> */
[----:B--23--:R-:W-:Y:S01]  /*b2e0*/  IMAD.MOV.U32 R35, RZ, RZ, RZ ;  /* 0x000000ffff237224 */ /* 0x00cfe200078e00ff */
[----:B------:R-:W-:Y:S01]  /*b2f0*/  CS2R R76, SRZ ;  /* 0x00000000004c7805 */ /* 0x000fe2000001ff00 */
[----:B------:R-:W-:Y:S01]  /*b300*/  IMAD.MOV.U32 R78, RZ, RZ, RZ ;  /* 0x000000ffff4e7224 */ /* 0x000fe200078e00ff */
[----:B------:R-:W-:Y:S02]  /*b310*/  VIMNMX R168, RZ, R4, !PT ;  /* 0x00000004ffa87248 */ /* 0x000fe40007fe0100 */
[----:B------:R-:W-:Y:S01]  /*b320*/  CS2R R74, SRZ ;  /* 0x00000000004a7805 */ /* 0x000fe2000001ff00 */
[----:B------:R-:W-:Y:S01]  /*b330*/  IMAD.MOV.U32 R73, RZ, RZ, RZ ;  /* 0x000000ffff497224 */ /* 0x000fe200078e00ff */
[----:B------:R-:W-:-:S02]  /*b340*/  CS2R R32, SRZ ;  /* 0x0000000000207805 */ /* 0x000fc4000001ff00 */
[----:B------:R-:W-:Y:S02]  /*b350*/  ISETP.GT.AND P1, PT, R2, R168, PT ;  /* 0x000000a80200720c */ /* 0x000fe40003f24270 */
[----:B------:R-:W-:Y:S01]  /*b360*/  CS2R R30, SRZ ;  /* 0x00000000001e7805 */ /* 0x000fe2000001ff00 */
[----:B------:R-:W-:Y:S01]  /*b370*/  IMAD.MOV.U32 R70, RZ, RZ, RZ ;  /* 0x000000ffff467224 */ /* 0x000fe200078e00ff */
        /* <DEDUP_REMOVED lines=18> */
[----:B------:R-:W-:Y:S01]  /*b4a0*/  IMAD.MOV.U32 R26, RZ, RZ, RZ ;  /* 0x000000ffff1a7224 */ /* 0x000fe200078e00ff */
[----:B------:R-:W-:Y:S01]  /*b4b0*/  CS2R R6, SRZ ;  /* 0x0000000000067805 */ /* 0x000fe2000001ff00 */
[----:B------:R-:W-:Y:S02]  /*b4c0*/  IMAD.MOV.U32 R91, RZ, RZ, RZ ;  /* 0x000000ffff5b7224 */ /* 0x000fe400078e00ff */
[----:B------:R-:W-:Y:S02]  /*b4d0*/  IMAD.MOV.U32 R28, RZ, RZ, RZ ;  /* 0x000000ffff1c7224 */ /* 0x000fe400078e00ff */
[----:B------:R-:W-:Y:S02]  /*b4e0*/  IMAD.MOV.U32 R93, RZ, RZ, RZ ;  /* 0x000000ffff5d7224 */ /* 0x000fe400078e00ff */
[----:B------:R-:W-:Y:S01]  /*b4f0*/  IMAD.MOV.U32 R24, RZ, RZ, RZ ;  /* 0x000000ffff187224 */ /* 0x000fe200078e00ff */
[----:B------:R-:W-:Y:S06]  /*b500*/  @!P1 BRA `(.L_x_1442) ;  /* 0x0000013400d89947 */ /* 0x000fec0003800000 */
[----:B------:R-:W2:Y:S04]  /*b510*/  LDL R5, [R1+0xc] ;  /* 0x00000c0001057983 */ /* 0x000ea80000100800 */
[----:B------:R-:W0:Y:S02]  /*b520*/  SHFL.IDX PT, R0, R201, RZ, 0x1f ;  /* 0x00001fffc9007589 */ /* 0x000e2400000e0000 */
[----:B0-----:R-:W-:-:S04]  /*b530*/  LEA.HI R3, R0, R0, RZ, 0x1 ;  /* 0x0000000000037211 */ /* 0x001fc800078f08ff */
[----:B------:R-:W-:-:S05]  /*b540*/  LOP3.LUT R3, R3, 0x1e, RZ, 0xc0, !PT ;  /* 0x0000001e03037812 */ /* 0x000fca00078ec0ff */
[----:B------:R-:W-:Y:S01]  /*b550*/  IMAD.IADD R3, R0, 0x1, -R3 ;  /* 0x0000000100037824 */ /* 0x000fe200078e0a03 */
[----:B--2---:R-:W-:-:S13]  /*b560*/  R2UR UR4, R5 ;  /* 0x00000000050472ca */ /* 0x004fda00000e0000 */
[----:B------:R-:W-:Y:S02]  /*b570*/  ULOP3.LUT UP0, URZ, UR4, 0x1bf, URZ, 0xc0, !UPT ;  /* 0x000001bf043f7892 */ /* 0x000fe4000f80c03f */
[----:B------:R-:W-:-:S04]  /*b580*/  LEA R3, R3, UR4, 0xd ;  /* 0x0000000403037c11 */ /* 0x000fc8000f8e68ff */
[----:B------:R-:W-:Y:S02]  /*b590*/  SHF.R.U32.HI R3, RZ, 0x4, R3 ;  /* 0x00000004ff037819 */ /* 0x000fe40000011603 */
[----:B------:R-:W-:Y:S02]  /*b5a0*/  PLOP3.LUT P0, PT, PT, PT, UP0, 0x80, 0x0 ;  /* 0x000000000000781c */ /* 0x000fe40003f0f008 */
[----:B------:R-:W-:-:S11]  /*b5b0*/  LOP3.LUT R68, R3, 0x3fff, RZ, 0xc0, !PT ;  /* 0x00003fff03447812 */ /* 0x000fd600078ec0ff */
        /* <DEDUP_REMOVED lines=17> */
.L_x_1443:
        /* <DEDUP_REMOVED lines=12> */
.L_x_1447:
[----:B-1----:R1:W2:Y:S02]  /*b790*/  SYNCS.PHASECHK.TRANS64.TRYWAIT P0, [R18+URZ+0x2a800], R3 ;  /* 0x02a80003120075a7 */ /* 0x0022a4000800017f */
[----:B--2---:R-:W-:Y:S05]  /*b7a0*/  @!P0 NANOSLEEP.SYNCS 0x989680 ;  /* 0x009896800000895d */ /* 0x004fea0003900000 */
[----:B------:R-:W2:Y:S02]  /*b7b0*/  @!P0 SYNCS.PHASECHK.TRANS64 P0, [R18+URZ+0x2a800], R3 ;  /* 0x02a80003120085a7 */ /* 0x000ea4000800007f */
[----:B--2---:R-:W-:Y:S05]  /*b7c0*/  @!P0 BRA `(.L_x_1447) ;  /* 0xfffffffc00f08947 */ /* 0x004fea000383ffff */
.L_x_1446:
[----:B------:R-:W-:Y:S05]  /*b7d0*/  BSYNC B0 ;  /* 0x0000000000007941 */ /* 0x000fea0003800000 */
.L_x_1445:
[----:B------:R-:W-:Y:S05]  /*b7e0*/  BRA `(.L_x_1448) ;  /* 0x0000007400207947 */ /* 0x000fea0003800000 */
.L_x_1444:
[----:B------:R-:W2:Y:S01]  /*b7f0*/  LDL R0, [R1+0xc] ;  /* 0x00000c0001007983 */ /* 0x000ea20000100800 */
[----:B------:R-:W0:Y:S01]  /*b800*/  LDC.64 R10, c[0x0][0x3d8] ;  /* 0x0000f600ff0a7b82 */ /* 0x000e220000000a00 */
[----:B-----5:R-:W-:Y:S01]  /*b810*/  SHF.R.S32.HI R3, RZ, 0x1f, R147 ;  /* 0x0000001fff037819 */ /* 0x020fe20000011493 */
[--C-:B------:R-:W-:Y:S01]  /*b820*/  IMAD.MOV.U32 R4, RZ, RZ, R16.reuse ;  /* 0x000000ffff047224 */ /* 0x100fe200078e0010 */
[----:B------:R-:W-:Y:S02]  /*b830*/  SHF.R.S32.HI R5, RZ, 0x1f, R16 ;  /* 0x0000001fff057819 */ /* 0x000fe40000011410 */
[----:B------:R-:W-:-:S03]  /*b840*/  SHF.R.S32.HI R9, RZ, 0x1f, R22 ;  /* 0x0000001fff097819 */ /* 0x000fc60000011416 */
[----:B------:R-:W1:Y:S01]  /*b850*/  LDC.64 R12, c[0x0][0x3e8] ;  /* 0x0000fa00ff0c7b82 */ /* 0x000e620000000a00 */
[-C--:B0-----:R-:W-:Y:S01]  /*b860*/  IMAD R8, R186, R10.reuse, RZ ;  /* 0x0000000aba087224 */ /* 0x081fe200078e02ff */
[----:B------:R-:W-:Y:S01]  /*b870*/  SHF.L.U64.HI R76, R10, 0x6, R11 ;  /* 0x000000060a4c7819 */ /* 0x000fe2000001020b */
[----:B------:R-:W-:-:S04]  /*b880*/  IMAD.WIDE.U32 R74, R147, R10, RZ ;  /* 0x0000000a934a7225 */ /* 0x000fc800078e00ff */
[----:B------:R-:W-:Y:S01]  /*b890*/  IMAD.WIDE.U32 R6, R162, R10, R4 ;  /* 0x0000000aa2067225 */ /* 0x000fe200078e0004 */
[----:B-1----:R-:W-:-:S03]  /*b8a0*/  SHF.L.U64.HI R69, R12, 0x6, R13 ;  /* 0x000000060c457819 */ /* 0x002fc6000001020d */
[----:B------:R-:W-:Y:S01]  /*b8b0*/  IMAD R85, R162, R11, R8 ;  /* 0x0000000ba2557224 */ /* 0x000fe200078e0208 */
[----:B------:R-:W-:Y:S01]  /*b8c0*/  IADD3 R81, P0, R6, R74, RZ ;  /* 0x0000004a06517210 */ /* 0x000fe20007f1e0ff */
[----:B------:R-:W-:Y:S02]  /*b8d0*/  IMAD.MOV.U32 R8, RZ, RZ, R22 ;  /* 0x000000ffff087224 */ /* 0x000fe400078e0016 */
[----:B------:R-:W-:-:S04]  /*b8e0*/  IMAD.WIDE.U32 R72, R147, R12, RZ ;  /* 0x0000000c93487225 */ /* 0x000fc800078e00ff */
[----:B------:R-:W-:-:S04]  /*b8f0*/  IMAD.WIDE.U32 R4, R162, R12, R4 ;  /* 0x0000000ca2047225 */ /* 0x000fc800078e0004 */
[----:B------:R-:W-:Y:S02]  /*b900*/  IMAD.SHL.U32 R78, R10, 0x40, RZ ;  /* 0x000000400a4e7824 */ /* 0x000fe400078e00ff */
[----:B------:R-:W-:Y:S01]  /*b910*/  IMAD.SHL.U32 R77, R12, 0x40, RZ ;  /* 0x000000400c4d7824 */ /* 0x000fe200078e00ff */
[----:B--2---:R-:W-:Y:S01]  /*b920*/  R2UR UR4, R0 ;  /* 0x00000000000472ca */ /* 0x004fe200000e0000 */
[----:B------:R-:W-:-:S04]  /*b930*/  IMAD R0, R3, R10, RZ ;  /* 0x0000000a03007224 */ /* 0x000fc800078e02ff */
[----:B------:R-:W-:Y:S02]  /*b940*/  IMAD R61, R147, R11, R0 ;  /* 0x0000000b933d7224 */ /* 0x000fe400078e0200 */
[-C--:B------:R-:W-:Y:S02]  /*b950*/  IMAD R0, R3, R12.reuse, RZ ;  /* 0x0000000c03007224 */ /* 0x080fe400078e02ff */
[----:B------:R-:W-:Y:S02]  /*b960*/  IMAD.IADD R61, R61, 0x1, R75 ;  /* 0x000000013d3d7824 */ /* 0x000fe400078e024b */
[----:B------:R-:W-:Y:S02]  /*b970*/  IMAD R3, R186, R12, RZ ;  /* 0x0000000cba037224 */ /* 0x000fe400078e02ff */
[----:B------:R-:W-:Y:S01]  /*b980*/  ULOP3.LUT UP0, URZ, UR4, 0x3ff, URZ, 0xc0, !UPT ;  /* 0x000003ff043f7892 */ /* 0x000fe2000f80c03f */
[----:B------:R-:W-:Y:S01]  /*b990*/  IADD3.X R83, R61, R7, R85, P0, !PT ;  /* 0x000000073d537210 */ /* 0x000fe200007fe455 */
[----:B------:R-:W-:Y:S01]  /*b9a0*/  IMAD.WIDE.U32 R6, R162, R10, R8 ;  /* 0x0000000aa2067225 */ /* 0x000fe200078e0008 */
[----:B------:R-:W-:-:S03]  /*b9b0*/  IADD3 R60, P0, R4, R72, RZ ;  /* 0x00000048043c7210 */ /* 0x000fc60007f1e0ff */
[----:B------:R-:W-:Y:S01]  /*b9c0*/  IMAD R79, R147, R13, R0 ;  /* 0x0000000d934f7224 */ /* 0x000fe200078e0200 */
[----:B------:R-:W-:Y:S01]  /*b9d0*/  IADD3 R71, P1, R6, R74, RZ ;  /* 0x0000004a06477210 */ /* 0x000fe20007f3e0ff */
[----:B------:R-:W-:-:S03]  /*b9e0*/  IMAD.WIDE.U32 R8, R162, R12, R8 ;  /* 0x0000000ca2087225 */ /* 0x000fc600078e0008 */
[----:B------:R-:W-:Y:S01]  /*b9f0*/  IADD3.X R85, R61, R85, R7, P1, !PT ;  /* 0x000000553d557210 */ /* 0x000fe20000ffe407 */
[----:B------:R-:W-:Y:S01]  /*ba00*/  IMAD R3, R162, R13, R3 ;  /* 0x0000000da2037224 */ /* 0x000fe200078e0203 */
[----:B------:R-:W-:Y:S01]  /*ba10*/  PLOP3.LUT P1, PT, PT, PT, UP0, 0x80, 0x0 ;  /* 0x000000000000781c */ /* 0x000fe20003f2f008 */
[----:B------:R-:W-:Y:S01]  /*ba20*/  IMAD.IADD R79, R79, 0x1, R73 ;  /* 0x000000014f4f7824 */ /* 0x000fe200078e0249 */
[----:B------:R-:W-:-:S04]  /*ba30*/  IADD3 R70, P2, R8, R72, RZ ;  /* 0x0000004808467210 */ /* 0x000fc80007f5e0ff */
[C---:B------:R-:W-:Y:S02]  /*ba40*/  IADD3.X R80, R79.reuse, R5, R3, P0, !PT ;  /* 0x000000054f507210 */ /* 0x040fe400007fe403 */
[----:B------:R-:W-:-:S05]  /*ba50*/  IADD3.X R82, R79, R3, R9, P2, !PT ;  /* 0x000000034f527210 */ /* 0x000fca00017fe409 */
        /* <DEDUP_REMOVED lines=17> */
.L_x_1449:
[----:B------:R-:W0:Y:S01]  /*bb70*/  LDC.64 R14, c[0x0][0x3d8] ;  /* 0x0000f600ff0e7b82 */ /* 0x000e220000000a00 */
[----:B------:R-:W-:Y:S01]  /*bb80*/  SHF.R.S32.HI R3, RZ, 0x1f, R169 ;  /* 0x0000001fff037819 */ /* 0x000fe200000114a9 */
[----:B------:R-:W-:Y:S01]  /*bb90*/  ULDC.U8 UR4, c[0x0][0x3f0] ;  /* 0x0000fc0000047ab9 */ /* 0x000fe20000000000 */
[----:B------:R-:W-:Y:S01]  /*bba0*/  BSSY B0, `(.L_x_1450) ;  /* 0x0000704000007945 */ /* 0x000fe20003800000 */
[----:B------:R-:W-:-:S04]  /*bbb0*/  ISETP.NE.AND P0, PT, RZ, UR4, PT ;  /* 0x00000004ff007c0c */ /* 0x000fc8000bf05270 */
[----:B------:R-:W1:Y:S01]  /*bbc0*/  LDC.64 R12, c[0x0][0x3e8] ;  /* 0x0000fa00ff0c7b82 */ /* 0x000e620000000a00 */
[-C--:B0-----:R-:W-:Y:S02]  /*bbd0*/  IMAD R0, R3, R14.reuse, RZ ;  /* 0x0000000e03007224 */ /* 0x081fe400078e02ff */
[----:B------:R-:W-:-:S04]  /*bbe0*/  IMAD.WIDE.U32 R4, R169, R14, RZ ;  /* 0x0000000ea9047225 */ /* 0x000fc800078e00ff */
[----:B------:R-:W-:Y:S02]  /*bbf0*/  IMAD.SHL.U32 R86, R4, 0x80, RZ ;  /* 0x0000008004567824 */ /* 0x000fe400078e00ff */
[-C--:B-1----:R-:W-:Y:S02]  /*bc00*/  IMAD R8, R3, R12.reuse, RZ ;  /* 0x0000000c03087224 */ /* 0x082fe400078e02ff */
[C---:B------:R-:W-:Y:S02]  /*bc10*/  IMAD R3, R169.reuse, R15, R0 ;  /* 0x0000000fa9037224 */ /* 0x040fe400078e0200 */
[----:B------:R-:W-:-:S04]  /*bc20*/  IMAD.WIDE.U32 R6, R169, R12, RZ ;  /* 0x0000000ca9067225 */ /* 0x000fc800078e00ff */
[----:B------:R-:W-:Y:S02]  /*bc30*/  IMAD R9, R169, R13, R8 ;  /* 0x0000000da9097224 */ /* 0x000fe400078e0208 */
[----:B------:R-:W-:Y:S02]  /*bc40*/  IMAD.IADD R5, R5, 0x1, R3 ;  /* 0x0000000105057824 */ /* 0x000fe400078e0203 */
[----:B------:R-:W-:Y:S02]  /*bc50*/  IMAD R0, R169, -0x80, R164 ;  /* 0xffffff80a9007824 */ /* 0x000fe400078e02a4 */
[----:B------:R-:W-:Y:S01]  /*bc60*/  IMAD.IADD R3, R7, 0x1, R9 ;  /* 0x0000000107037824 */ /* 0x000fe200078e0209 */
[----:B------:R-:W-:Y:S01]  /*bc70*/  SHF.L.U64.HI R84, R4, 0x7, R5 ;  /* 0x0000000704547819 */ /* 0x000fe20000010205 */
[----:B------:R-:W-:Y:S01]  /*bc80*/  IMAD.SHL.U32 R89, R6, 0x80, RZ ;  /* 0x0000008006597824 */ /* 0x000fe200078e00ff */
[----:B------:R-:W-:Y:S02]  /*bc90*/  VIMNMX R8, R0, 0x80, PT ;  /* 0x0000008000087848 */ /* 0x000fe40003fe0100 */
[----:B------:R-:W-:Y:S01]  /*bca0*/  SHF.L.U64.HI R87, R6, 0x7, R3 ;  /* 0x0000000706577819 */ /* 0x000fe20000010203 */
[----:B------:R-:W-:Y:S06]  /*bcb0*/  @!P0 BRA `(.L_x_1451) ;  /* 0x0000003400ec8947 */ /* 0x000fec0003800000 */
[----:B------:R-:W0:Y:S01]  /*bcc0*/  LDC R82, c[0x0][0x428] ;  /* 0x00010a00ff527b82 */ /* 0x000e220000000800 */
        /* <DEDUP_REMOVED lines=17> */
[----:B------:R-:W-:Y:S01]  /*bde0*/  VIADD R5, R16, 0x10 ;  /* 0x0000001010057836 */ /* 0x000fe20000000000 */
[----:B------:R-:W-:Y:S01]  /*bdf0*/  ULDC.64 UR4, c[0x0][0x3c8] ;  /* 0x0000f20000047ab9 */ /* 0x000fe20000000a00 */
[----:B------:R-:W-:Y:S01]  /*be00*/  ULDC UR6, c[0x0][0x3d4] ;  /* 0x0000f50000067ab9 */ /* 0x000fe20000000800 */
[----:B------:R-:W-:Y:S01]  /*be10*/  LEA R4, P3, R0, UR4, 0x1 ;  /* 0x0000000400047c11 */ /* 0x000fe2000f8608ff */
[----:B------:R-:W-:Y:S01]  /*be20*/  IMAD.X R3, R84, 0x1, R83, P1 ;  /* 0x0000000154037824 */ /* 0x000fe200008e0653 */
[----:B------:R-:W-:Y:S01]  /*be30*/  ISETP.GE.AND P2, PT, R5, UR6, PT ;  /* 0x0000000605007c0c */ /* 0x000fe2000bf46270 */
[C---:B------:R-:W-:Y:S01]  /*be40*/  VIADD R6, R16.reuse, 0x20 ;  /* 0x0000002010067836 */ /* 0x040fe20000000000 */
[----:B------:R-:W-:Y:S01]  /*be50*/  CS2R R66, SRZ ;  /* 0x0000000000427805 */ /* 0x000fe2000001ff00 */
[----:B------:R-:W-:Y:S01]  /*be60*/  VIADD R7, R16, 0x30 ;  /* 0x0000003010077836 */ /* 0x000fe20000000000 */
[----:B------:R-:W-:Y:S01]  /*be70*/  LEA.HI.X R5, R0, UR5, R3, 0x1, P3 ;  /* 0x0000000500057c11 */ /* 0x000fe200098f0c03 */
[----:B------:R-:W-:Y:S01]  /*be80*/  ULDC.64 UR4, c[0x0][0x3e0] ;  /* 0x0000f80000047ab9 */ /* 0x000fe20000000a00 */
[----:B------:R-:W-:Y:S01]  /*be90*/  IADD3 R0, P4, R89, R60, RZ ;  /* 0x0000003c59007210 */ /* 0x000fe20007f9e0ff */
[----:B------:R-:W-:Y:S01]  /*bea0*/  VIADD R9, R16, 0x40 ;  /* 0x0000004010097836 */ /* 0x000fe20000000000 */
[----:B------:R-:W-:Y:S01]  /*beb0*/  ISETP.GE.AND P1, PT, R6, UR6, PT ;  /* 0x0000000606007c0c */ /* 0x000fe2000bf26270 */
[----:B------:R-:W-:Y:S01]  /*bec0*/  VIADD R10, R16, 0x50 ;  /* 0x00000050100a7836 */ /* 0x000fe20000000000 */
[----:B------:R-:W-:Y:S01]  /*bed0*/  LEA R6, P6, R0, UR4, 0x1 ;  /* 0x0000000400067c11 */ /* 0x000fe2000f8c08ff */
[----:B------:R-:W-:Y:S01]  /*bee0*/  IMAD.X R3, R87, 0x1, R80, P4 ;  /* 0x0000000157037824 */ /* 0x000fe200020e0650 */
[----:B------:R-:W-:-:S02]  /*bef0*/  ISETP.GE.AND P5, PT, R7, UR6, PT ;  /* 0x0000000607007c0c */ /* 0x000fc4000bfa6270 */
[----:B------:R-:W-:Y:S02]  /*bf00*/  CS2R R62, SRZ ;  /* 0x00000000003e7805 */ /* 0x000fe4000001ff00 */
[----:B------:R-:W-:Y:S02]  /*bf10*/  ISETP.GE.AND P3, PT, R16, UR6, PT ;  /* 0x0000000610007c0c */ /* 0x000fe4000bf66270 */
[----:B------:R-:W-:Y:S02]  /*bf20*/  CS2R R56, SRZ ;  /* 0x0000000000387805 */ /* 0x000fe4000001ff00 */
[----:B------:R-:W-:Y:S02]  /*bf30*/  LEA.HI.X R7, R0, UR5, R3, 0x1, P6 ;  /* 0x0000000500077c11 */ /* 0x000fe4000b0f0c03 */
[----:B------:R-:W-:Y:S02]  /*bf40*/  CS2R R52, SRZ ;  /* 0x0000000000347805 */ /* 0x000fe4000001ff00 */
[----:B------:R-:W-:-:S02]  /*bf50*/  ISETP.GE.AND P4, PT, R9, UR6, PT ;  /* 0x0000000609007c0c */ /* 0x000fc4000bf86270 */
[----:B------:R-:W-:Y:S02]  /*bf60*/  CS2R R48, SRZ ;  /* 0x0000000000307805 */ /* 0x000fe4000001ff00 */
[----:B------:R-:W-:Y:S02]  /*bf70*/  ISETP.GE.AND P6, PT, R10, UR6, PT ;  /* 0x000000060a007c0c */ /* 0x000fe4000bfc6270 */
[----:B------:R-:W-:Y:S02]  /*bf80*/  CS2R R46, SRZ ;  /* 0x00000000002e7805 */ /* 0x000fe4000001ff00 */
[----:B------:R-:W-:Y:S02]  /*bf90*/  CS2R R70, SRZ ;  /* 0x0000000000467805 */ /* 0x000fe4000001ff00 */
[----:B------:R-:W-:Y:S02]  /*bfa0*/  CS2R R64, SRZ ;  /* 0x0000000000407805 */ /* 0x000fe4000001ff00 */
[----:B------:R-:W-:-:S02]  /*bfb0*/  CS2R R58, SRZ ;  /* 0x00000000003a7805 */ /* 0x000fc4000001ff00 */
[----:B------:R-:W-:Y:S02]  /*bfc0*/  CS2R R54, SRZ ;  /* 0x0000000000367805 */ /* 0x000fe4000001ff00 */
[----:B------:R-:W-:Y:S02]  /*bfd0*/  CS2R R50, SRZ ;  /* 0x0000000000327805 */ /* 0x000fe4000001ff00 */
[----:B------:R-:W-:Y:S01]  /*bfe0*/  CS2R R44, SRZ ;  /* 0x00000000002c7805 */ /* 0x000fe2000001ff00 */
[----:B------:R-:W-:Y:S02]  /*bff0*/  ULDC.64 UR8, c[0x0][0x208] ;  /* 0x0000820000087ab9 */ /* 0x000fe40000000a00 */
        /* <DEDUP_REMOVED lines=12> */
.L_x_1453:
[----:B------:R-:W-:Y:S05]  /*c0c0*/  BSYNC B1 ;  /* 0x0000000000017941 */ /* 0x000fea0003800000 */
.L_x_1452:
[----:B------:R-:W-:Y:S01]  /*c0d0*/  ISETP.GE.AND P1, PT, R185, R8, PT ;  /* 0x00000008b900720c */ /* 0x000fe20003f26270 */
[----:B------:R-:W-:Y:S01]  /*c0e0*/  BSSY B1, `(.L_x_1454) ;  /* 0x000003e000017945 */ /* 0x000fe20003800000 */
[----:B------:R-:W-:Y:S02]  /*c0f0*/  LOP3.LUT R0, R174, 0x18, R22, 0xf8, !PT ;  /* 0x00000018ae007812 */ /* 0x000fe400078ef816 */
        /* <DEDUP_REMOVED lines=10> */
[----:B------:R-:W-:Y:S02]  /*c1a0*/  LOP3.LUT R11, R0, R175, RZ, 0x3c, !PT ;  /* 0x000000af000b7212 */ /* 0x000fe400078e3cff */
[----:B------:R-:W-:Y:S01]  /*c1b0*/  CS2R R20, SRZ ;  /* 0x0000000000147805 */ /* 0x000fe2000001ff00 */
[----:B------:R-:W-:Y:S06]  /*c1c0*/  @P1 BRA `(.L_x_1455) ;  /* 0x0000000000bc1947 */ /* 0x000fec0003800000 */
[----:B------:R-:W-:Y:S01]  /*c1d0*/  IADD3 R77, P4, P5, R60, R77, R89 ;  /* 0x0000004d3c4d7210 */ /* 0x000fe20007d9e059 */
[----:B-1----:R-:W-:Y:S01]  /*c1e0*/  VIADD R4, R16, 0x10 ;  /* 0x0000001010047836 */ /* 0x002fe20000000000 */
[----:B------:R-:W-:Y:S01]  /*c1f0*/  IADD3 R78, P2, P3, R81, R78, R86 ;  /* 0x0000004e514e7210 */ /* 0x000fe20007b5e056 */
[----:B------:R-:W-:Y:S01]  /*c200*/  ULDC UR8, c[0x0][0x3d4] ;  /* 0x0000f50000087ab9 */ /* 0x000fe20000000800 */
[----:B------:R-:W-:Y:S01]  /*c210*/  IADD3.X R0, R80, R69, R87, P4, P5 ;  /* 0x0000004550007210 */ /* 0x000fe200027ea457 */
[C---:B------:R-:W-:Y:S01]  /*c220*/  VIADD R5, R16.reuse, 0x20 ;  /* 0x0000002010057836 */ /* 0x040fe20000000000 */
[----:B------:R-:W-:Y:S01]  /*c230*/  IADD3.X R3, R83, R76, R84, P2, P3 ;  /* 0x0000004c53037210 */ /* 0x000fe200017e6454 */
[----:B------:R-:W-:Y:S01]  /*c240*/  ULDC.64 UR4, c[0x0][0x3c8] ;  /* 0x0000f20000047ab9 */ /* 0x000fe20000000a00 */
[----:B------:R-:W-:Y:S01]  /*c250*/  ISETP.GE.AND P5, PT, R16, UR8, PT ;  /* 0x0000000810007c0c */ /* 0x000fe2000bfa6270 */
[----:B------:R-:W-:Y:S01]  /*c260*/  ULDC.64 UR6, c[0x0][0x3e0] ;  /* 0x0000f80000067ab9 */ /* 0x000fe20000000a00 */
[----:B------:R-:W-:Y:S01]  /*c270*/  ISETP.GE.AND P2, PT, R4, UR8, PT ;  /* 0x0000000804007c0c */ /* 0x000fe2000bf46270 */
[----:B------:R-:W-:Y:S01]  /*c280*/  VIADD R7, R16, 0x30 ;  /* 0x0000003010077836 */ /* 0x000fe20000000000 */
[----:B------:R-:W-:-:S02]  /*c290*/  LEA R4, P3, R78, UR4, 0x1 ;  /* 0x000000044e047c11 */ /* 0x000fc4000f8608ff */
[----:B------:R-:W-:Y:S02]  /*c2a0*/  CS2R R40, SRZ ;  /* 0x0000000000287805 */ /* 0x000fe4000001ff00 */
[----:B------:R-:W-:Y:S02]  /*c2b0*/  LEA R6, P6, R77, UR6, 0x1 ;  /* 0x000000064d067c11 */ /* 0x000fe4000f8c08ff */
[----:B------:R-:W-:Y:S02]  /*c2c0*/  CS2R R42, SRZ ;  /* 0x00000000002a7805 */ /* 0x000fe4000001ff00 */
[----:B------:R-:W-:Y:S01]  /*c2d0*/  ISETP.GE.AND P4, PT, R5, UR8, PT ;  /* 0x0000000805007c0c */ /* 0x000fe2000bf86270 */
[----:B------:R-:W-:Y:S01]  /*c2e0*/  VIADD R8, R16, 0x40 ;  /* 0x0000004010087836 */ /* 0x000fe20000000000 */
[----:B------:R-:W-:Y:S01]  /*c2f0*/  LEA.HI.X R5, R78, UR5, R3, 0x1, P3 ;  /* 0x000000054e057c11 */ /* 0x000fe200098f0c03 */
[----:B------:R-:W-:Y:S01]  /*c300*/  ULDC.64 UR10, c[0x0][0x208] ;  /* 0x00008200000a7ab9 */ /* 0x000fe20000000a00 */
[----:B------:R-:W-:-:S02]  /*c310*/  ISETP.GE.AND P3, PT, R7, UR8, PT ;  /* 0x0000000807007c0c */ /* 0x000fc4000bf66270 */
[----:B------:R-:W-:Y:S01]  /*c320*/  LEA.HI.X R7, R77, UR7, R0, 0x1, P6 ;  /* 0x000000074d077c11 */ /* 0x000fe2000b0f0c00 */
[----:B------:R-:W-:Y:S01]  /*c330*/  VIADD R0, R16, 0x50 ;  /* 0x0000005010007836 */ /* 0x000fe20000000000 */
[----:B------:R2:W5:Y:S01]  /*c340*/  @!P5 LDG.E.64 R40, desc[UR10][R4.64] ;  /* 0x0000000a0428d981 */ /* 0x000562000c1e1b00 */
[----:B------:R-:W-:-:S03]  /*c350*/  ISETP.GE.AND P6, PT, R8, UR8, PT ;  /* 0x0000000808007c0c */ /* 0x000fc6000bfc6270 */
[----:B------:R2:W5:Y:S01]  /*c360*/  @!P5 LDG.E.64 R42, desc[UR10][R6.64] ;  /* 0x0000000a062ad981 */ /* 0x000562000c1e1b00 */
[----:B------:R-:W-:Y:S02]  /*c370*/  ISETP.GE.AND P5, PT, R0, UR8, PT ;  /* 0x0000000800007c0c */ /* 0x000fe4000bfa6270 */
        /* <DEDUP_REMOVED lines=20> */
.L_x_1455:
[----:B------:R-:W-:Y:S05]  /*c4c0*/  BSYNC B1 ;  /* 0x0000000000017941 */ /* 0x000fea0003800000 */
.L_x_1454:
[----:B------:R-:W-:Y:S01]  /*c4d0*/  LOP3.LUT P2, RZ, R190, 0x4, RZ, 0xc0, !PT ;  /* 0x00000004beff7812 */ /* 0x000fe2000784c0ff */
[----:B------:R-:W-:Y:S01]  /*c4e0*/  IMAD.IADD R11, R176, 0x1, R11 ;  /* 0x00000001b00b7824 */ /* 0x000fe200078e020b */
[----:B------:R-:W-:Y:S01]  /*c4f0*/  ULDC.64 UR4, c[0x0][0x3c8] ;  /* 0x0000f20000047ab9 */ /* 0x000fe20000000a00 */
[----:B-----5:R-:W-:Y:S01]  /*c500*/  IMAD.MOV.U32 R0, RZ, RZ, R70 ;  /* 0x000000ffff007224 */ /* 0x020fe200078e0046 */
[----:B------:R-:W-:Y:S01]  /*c510*/  ULDC.64 UR6, c[0x0][0x3e0] ;  /* 0x0000f80000067ab9 */ /* 0x000fe20000000a00 */
[----:B------:R-:W-:Y:S02]  /*c520*/  IMAD R60, R11, 0x2, R18 ;  /* 0x000000020b3c7824 */ /* 0x000fe400078e0212 */
[----:B------:R-:W-:Y:S01]  /*c530*/  IMAD.MOV.U32 R3, RZ, RZ, R71 ;  /* 0x000000ffff037224 */ /* 0x000fe200078e0047 */
[----:B------:R-:W-:Y:S01]  /*c540*/  PRMT R107, R0, 0x7610, R107 ;  /* 0x00007610006b7816 */ /* 0x000fe2000000006b */
[C---:B-12---:R-:W-:Y:S02]  /*c550*/  VIADD R5, R60.reuse, 0xc400 ;  /* 0x0000c4003c057836 */ /* 0x046fe40000000000 */
[----:B------:R-:W-:Y:S01]  /*c560*/  IMAD.MOV.U32 R0, RZ, RZ, R65 ;  /* 0x000000ffff007224 */ /* 0x000fe200078e0041 */
[----:B------:R-:W-:Y:S01]  /*c570*/  PRMT R108, R3, 0x7610, R108 ;  /* 0x00007610036c7816 */ /* 0x000fe2000000006c */
[----:B------:R-:W-:-:S02]  /*c580*/  VIADD R10, R60, 0xc440 ;  /* 0x0000c4403c0a7836 */ /* 0x000fc40000000000 */
[----:B------:R-:W-:Y:S01]  /*c590*/  IMAD.MOV.U32 R4, RZ, RZ, R64 ;  /* 0x000000ffff047224 */ /* 0x000fe200078e0040 */
[----:B------:R-:W-:Y:S01]  /*c5a0*/  PRMT R103, R0, 0x7610, R103 ;  /* 0x0000761000677816 */ /* 0x000fe20000000067 */
[----:B------:R-:W-:Y:S01]  /*c5b0*/  @P2 VIADD R10, R5, 0xffffffc0 ;  /* 0xffffffc0050a2836 */ /* 0x000fe20000000000 */
[----:B0-----:R-:W-:Y:S01]  /*c5c0*/  ISETP.NE.AND P2, PT, R82, 0x1, PT ;  /* 0x000000015200780c */ /* 0x001fe20003f45270 */
[----:B------:R-:W-:Y:S01]  /*c5d0*/  IMAD.MOV.U32 R3, RZ, RZ, R58 ;  /* 0x000000ffff037224 */ /* 0x000fe200078e003a */
[----:B------:R-:W-:Y:S01]  /*c5e0*/  PRMT R104, R4, 0x7610, R104 ;  /* 0x0000761004687816 */ /* 0x000fe20000000068 */
[----:B------:R-:W-:Y:S02]  /*c5f0*/  IMAD.MOV.U32 R0, RZ, RZ, R54 ;  /* 0x000000ffff007224 */ /* 0x000fe400078e0036 */
        /* <DEDUP_REMOVED lines=10> */
[----:B------:R-:W0:Y:S01]  /*c6a0*/  @P2 LDC R5, c[0x0][0x430] ;  /* 0x00010c00ff052b82 */ /* 0x000e220000000800 */
[----:B------:R-:W-:Y:S01]  /*c6b0*/  PRMT R88, R4, 0x7610, R88 ;  /* 0x0000761004587816 */ /* 0x000fe20000000058 */
[----:B------:R-:W-:Y:S01]  /*c6c0*/  IMAD.MOV.U32 R4, RZ, RZ, R66 ;  /* 0x000000ffff047224 */ /* 0x000fe200078e0042 */
[----:B------:R-:W-:Y:S01]  /*c6d0*/  PRMT R81, R3, 0x7610, R81 ;  /* 0x0000761003517816 */ /* 0x000fe20000000051 */
[----:B------:R-:W-:-:S02]  /*c6e0*/  IMAD.MOV.U32 R3, RZ, RZ, R45 ;  /* 0x000000ffff037224 */ /* 0x000fc400078e002d */
[----:B------:R-:W-:Y:S01]  /*c6f0*/  IMAD.MOV.U32 R11, RZ, RZ, R67 ;  /* 0x000000ffff0b7224 */ /* 0x000fe200078e0043 */
[----:B------:R-:W-:Y:S01]  /*c700*/  PRMT R111, R4, 0x7610, R111 ;  /* 0x00007610046f7816 */ /* 0x000fe2000000006f */
[----:B------:R-:W1:Y:S01]  /*c710*/  @P2 LDC R0, c[0x0][0x42c] ;  /* 0x00010b00ff002b82 */ /* 0x000e620000000800 */
[----:B------:R-:W-:Y:S01]  /*c720*/  PRMT R82, R3, 0x7610, R82 ;  /* 0x0000761003527816 */ /* 0x000fe20000000052 */
[----:B------:R-:W-:Y:S02]  /*c730*/  IMAD.MOV.U32 R4, RZ, RZ, R63 ;  /* 0x000000ffff047224 */ /* 0x000fe400078e003f */
[----:B------:R-:W-:Y:S02]  /*c740*/  IMAD.MOV.U32 R3, RZ, RZ, R62 ;  /* 0x000000ffff037224 */ /* 0x000fe400078e003e */
[----:B------:R-:W-:Y:S01]  /*c750*/  IMAD.MOV.U32 R77, RZ, RZ, R61 ;  /* 0x000000ffff4d7224 */ /* 0x000fe200078e003d */
[----:B------:R-:W-:Y:S01]  /*c760*/  PRMT R105, R4, 0x7610, R105 ;  /* 0x0000761004697816 */ /* 0x000fe20000000069 */
[----:B------:R-:W-:Y:S01]  /*c770*/  IMAD.MOV.U32 R4, RZ, RZ, R57 ;  /* 0x000000ffff047224 */ /* 0x000fe200078e0039 */
[----:B------:R-:W-:Y:S01]  /*c780*/  PRMT R106, R3, 0x7610, R106 ;  /* 0x00007610036a7816 */ /* 0x000fe2000000006a */
[----:B------:R-:W-:Y:S01]  /*c790*/  IMAD R3, R169, 0x80, R162 ;  /* 0x00000080a9037824 */ /* 0x000fe200078e02a2 */
[----:B------:R-:W-:Y:S01]  /*c7a0*/  PRMT R61, R61, 0x5410, R11 ;  /* 0x000054103d3d7816 */ /* 0x000fe2000000000b */
[----:B------:R-:W-:Y:S01]  /*c7b0*/  IMAD.MOV.U32 R11, RZ, RZ, R56 ;  /* 0x000000ffff0b7224 */ /* 0x000fe200078e0038 */
[----:B------:R-:W-:Y:S01]  /*c7c0*/  PRMT R102, R4, 0x7610, R102 ;  /* 0x0000761004667816 */ /* 0x000fe20000000066 */
[----:B------:R-:W-:-:S02]  /*c7d0*/  IMAD R3, R188, 0x40, R3 ;  /* 0x00000040bc037824 */ /* 0x000fc400078e0203 */
[----:B------:R-:W-:Y:S01]  /*c7e0*/  IMAD.MOV.U32 R4, RZ, RZ, R48 ;  /* 0x000000ffff047224 */ /* 0x000fe200078e0030 */
[----:B------:R-:W-:Y:S01]  /*c7f0*/  PRMT R101, R11, 0x7610, R101 ;  /* 0x000076100b657816 */ /* 0x000fe20000000065 */
[----:B------:R-:W-:Y:S02]  /*c800*/  IMAD.MOV.U32 R11, RZ, RZ, R52 ;  /* 0x000000ffff0b7224 */ /* 0x000fe400078e0034 */
[----:B------:R-:W-:Y:S01]  /*c810*/  IMAD.MOV.U32 R7, RZ, RZ, R79 ;  /* 0x000000ffff077224 */ /* 0x000fe200078e004f */
[----:B------:R-:W-:Y:S01]  /*c820*/  PRMT R91, R4, 0x7610, R91 ;  /* 0x00007610045b7816 */ /* 0x000fe2000000005b */
[----:B------:R-:W-:Y:S01]  /*c830*/  IMAD.MOV.U32 R4, RZ, RZ, R49 ;  /* 0x000000ffff047224 */ /* 0x000fe200078e0031 */
[----:B------:R-:W-:Y:S01]  /*c840*/  PRMT R97, R11, 0x7610, R97 ;  /* 0x000076100b617816 */ /* 0x000fe20000000061 */
[----:B-1----:R-:W-:-:S03]  /*c850*/  @P2 IMAD.HI.U32 R0, R3, R0, RZ ;  /* 0x0000000003002227 */ /* 0x002fc600078e00ff */
[----:B------:R-:W-:Y:S01]  /*c860*/  PRMT R92, R4, 0x7610, R92 ;  /* 0x00007610045c7816 */ /* 0x000fe2000000005c */
[----:B------:R-:W-:Y:S01]  /*c870*/  IMAD.MOV.U32 R4, RZ, RZ, R43 ;  /* 0x000000ffff047224 */ /* 0x000fe200078e002b */
[----:B0-----:R-:W-:Y:S01]  /*c880*/  @P2 SHF.R.U32.HI R3, RZ, R5, R0 ;  /* 0x00000005ff032219 */ /* 0x001fe20000011600 */
[----:B------:R-:W-:Y:S02]  /*c890*/  IMAD.MOV.U32 R0, RZ, RZ, R42 ;  /* 0x000000ffff007224 */ /* 0x000fe400078e002a */
[----:B------:R-:W-:Y:S01]  /*c8a0*/  IMAD.MOV.U32 R69, RZ, RZ, R53 ;  /* 0x000000ffff457224 */ /* 0x000fe200078e0035 */
[----:B------:R-:W-:Y:S01]  /*c8b0*/  SHF.R.S32.HI R5, RZ, 0x1f, R3 ;  /* 0x0000001fff057819 */ /* 0x000fe20000011403 */
[----:B------:R-:W-:Y:S01]  /*c8c0*/  IMAD.MOV.U32 R76, RZ, RZ, R74 ;  /* 0x000000ffff4c7224 */ /* 0x000fe200078e004a */
[----:B------:R-:W-:Y:S01]  /*c8d0*/  PRMT R79, R0, 0x7610, R79 ;  /* 0x00007610004f7816 */ /* 0x000fe2000000004f */
[----:B------:R-:W-:Y:S01]  /*c8e0*/  IMAD.MOV.U32 R6, RZ, RZ, R72 ;  /* 0x000000ffff067224 */ /* 0x000fe200078e0048 */
[----:B------:R-:W-:Y:S01]  /*c8f0*/  PRMT R80, R4, 0x7610, R80 ;  /* 0x0000761004507816 */ /* 0x000fe20000000050 */
[----:B------:R-:W-:Y:S01]  /*c900*/  IMAD.MOV.U32 R11, RZ, RZ, R46 ;  /* 0x000000ffff0b7224 */ /* 0x000fe200078e002e */
[----:B------:R-:W-:Y:S01]  /*c910*/  PRMT R98, R69, 0x7610, R98 ;  /* 0x0000761045627816 */ /* 0x000fe20000000062 */
[----:B------:R-:W-:-:S02]  /*c920*/  IMAD R0, R5, R14, RZ ;  /* 0x0000000e05007224 */ /* 0x000fc400078e02ff */
[----:B------:R-:W-:Y:S01]  /*c930*/  IMAD R4, R5, R12, RZ ;  /* 0x0000000c05047224 */ /* 0x000fe200078e02ff */
[----:B------:R-:W-:Y:S01]  /*c940*/  PRMT R85, R11, 0x7610, R85 ;  /* 0x000076100b557816 */ /* 0x000fe20000000055 */
[----:B------:R-:W-:-:S04]  /*c950*/  IMAD.WIDE.U32 R76, R3, R14, R76 ;  /* 0x0000000e034c7225 */ /* 0x000fc800078e004c */
[----:B------:R-:W-:-:S04]  /*c960*/  IMAD.WIDE.U32 R6, R3, R12, R6 ;  /* 0x0000000c03067225 */ /* 0x000fc800078e0006 */
[C---:B------:R-:W-:Y:S01]  /*c970*/  IMAD R5, R3.reuse, R15, R0 ;  /* 0x0000000f03057224 */ /* 0x040fe200078e0200 */
[----:B------:R-:W-:Y:S01]  /*c980*/  LEA R0, P3, R6, UR6, 0x1 ;  /* 0x0000000606007c11 */ /* 0x000fe2000f8608ff */
[----:B------:R-:W-:Y:S02]  /*c990*/  IMAD.MOV.U32 R69, RZ, RZ, R47 ;  /* 0x000000ffff457224 */ /* 0x000fe400078e002f */
[----:B------:R-:W-:Y:S01]  /*c9a0*/  IMAD R3, R3, R13, R4 ;  /* 0x0000000d03037224 */ /* 0x000fe200078e0204 */
[C---:B------:R-:W-:Y:S01]  /*c9b0*/  LEA R4, P2, R76.reuse, UR4, 0x1 ;  /* 0x000000044c047c11 */ /* 0x040fe2000f8408ff */
[----:B------:R-:W-:Y:S01]  /*c9c0*/  IMAD.MOV.U32 R11, RZ, RZ, R36 ;  /* 0x000000ffff0b7224 */ /* 0x000fe200078e0024 */
[----:B------:R-:W-:Y:S01]  /*c9d0*/  PRMT R86, R69, 0x7610, R86 ;  /* 0x0000761045567816 */ /* 0x000fe20000000056 */
[----:B------:R-:W-:Y:S01]  /*c9e0*/  IMAD.IADD R5, R77, 0x1, R5 ;  /* 0x000000014d057824 */ /* 0x000fe200078e0205 */
[----:B------:R-:W-:Y:S01]  /*c9f0*/  UMOV UR4, 0xffffffff ;  /* 0xffffffff00047882 */ /* 0x000fe20000000000 */
[----:B------:R-:W-:Y:S01]  /*ca00*/  IMAD.IADD R3, R7, 0x1, R3 ;  /* 0x0000000107037824 */ /* 0x000fe200078e0203 */
[----:B------:R-:W-:Y:S01]  /*ca10*/  PRMT R69, R11, 0x7610, R69 ;  /* 0x000076100b457816 */ /* 0x000fe20000000045 */
[----:B------:R-:W-:Y:S01]  /*ca20*/  IMAD.MOV.U32 R11, RZ, RZ, R34 ;  /* 0x000000ffff0b7224 */ /* 0x000fe200078e0022 */
[----:B------:R-:W-:Y:S01]  /*ca30*/  LEA.HI.X R5, R76, UR5, R5, 0x1, P2 ;  /* 0x000000054c057c11 */ /* 0x000fe200090f0c05 */
[----:B------:R-:W-:Y:S01]  /*ca40*/  IMAD.MOV.U32 R12, RZ, RZ, R35 ;  /* 0x000000ffff0c7224 */ /* 0x000fe200078e0023 */
[----:B------:R-:W-:Y:S01]  /*ca50*/  LEA.HI.X R3, R6, UR7, R3, 0x1, P3 ;  /* 0x0000000706037c11 */ /* 0x000fe200098f0c03 */
[----:B------:R-:W-:Y:S01]  /*ca60*/  IMAD.MOV.U32 R72, RZ, RZ, R37 ;  /* 0x000000ffff487224 */ /* 0x000fe200078e0025 */
[----:B------:R-:W-:-:S02]  /*ca70*/  PRMT R73, R11, 0x7610, R73 ;  /* 0x000076100b497816 */ /* 0x000fc40000000049 */
[----:B------:R-:W-:Y:S02]  /*ca80*/  PRMT R74, R12, 0x7610, R74 ;  /* 0x000076100c4a7816 */ /* 0x000fe4000000004a */
[----:B------:R-:W-:Y:S01]  /*ca90*/  LEA.HI R6, R184, R184, RZ, 0x1 ;  /* 0x000000b8b8067211 */ /* 0x000fe200078f08ff */
[----:B------:R-:W-:Y:S06]  /*caa0*/  BRA.DIV UR4, `(.L_x_1456) ;  /* 0x000001aa04d87947 */ /* 0x000fec000b800000 */
.L_x_1744:
[----:B------:R-:W-:-:S03]  /*cab0*/  UMOV UR4, 0xffffffff ;  /* 0xffffffff00047882 */ /* 0x000fc60000000000 */
[----:B------:R-:W-:Y:S05]  /*cac0*/  BRA.DIV UR4, `(.L_x_1457) ;  /* 0x000001aa04f87947 */ /* 0x000fea000b800000 */
.L_x_1747:
[----:B------:R-:W-:-:S03]  /*cad0*/  UMOV UR4, 0xffffffff ;  /* 0xffffffff00047882 */ /* 0x000fc60000000000 */
[----:B------:R-:W-:Y:S05]  /*cae0*/  BRA.DIV UR4, `(.L_x_1458) ;  /* 0x000001ae04187947 */ /* 0x000fea000b800000 */
.L_x_1750:
[----:B------:R-:W-:-:S03]  /*caf0*/  UMOV UR4, 0xffffffff ;  /* 0xffffffff00047882 */ /* 0x000fc60000000000 */
[----:B------:R-:W-:Y:S05]  /*cb00*/  BRA.DIV UR4, `(.L_x_1459) ;  /* 0x000001ae04387947 */ /* 0x000fea000b800000 */
.L_x_1753:
[----:B------:R-:W-:-:S03]  /*cb10*/  UMOV UR4, 0xffffffff ;  /* 0xffffffff00047882 */ /* 0x000fc60000000000 */
[----:B------:R-:W-:Y:S05]  /*cb20*/  BRA.DIV UR4, `(.L_x_1460) ;  /* 0x000001ae04587947 */ /* 0x000fea000b800000 */
.L_x_1756:
[----:B------:R-:W-:Y:S01]  /*cb30*/  UMOV UR4, 0xffffffff ;  /* 0xffffffff00047882 */ /* 0x000fe20000000000 */
[----:B------:R-:W-:Y:S02]  /*cb40*/  LOP3.LUT R5, R6, 0xfffffffe, RZ, 0xc0, !PT ;  /* 0xfffffffe06057812 */ /* 0x000fe400078ec0ff */
[----:B------:R-:W-:Y:S05]  /*cb50*/  BRA.DIV UR4, `(.L_x_1461) ;  /* 0x000001ae04747947 */ /* 0x000fea000b800000 */
.L_x_1759:
[----:B------:R-:W-:Y:S01]  /*cb60*/  UMOV UR4, 0xffffffff ;  /* 0xffffffff00047882 */ /* 0x000fe20000000000 */
[----:B------:R-:W-:Y:S02]  /*cb70*/  IMAD.IADD R5, R184, 0x1, -R5 ;  /* 0x00000001b8057824 */ /* 0x000fe400078e0a05 */
[----:B------:R-:W-:Y:S05]  /*cb80*/  BRA.DIV UR4, `(.L_x_1462) ;  /* 0x000001ae04907947 */ /* 0x000fea000b800000 */
.L_x_1762:
[----:B------:R-:W-:Y:S01]  /*cb90*/  UMOV UR4, 0xffffffff ;  /* 0xffffffff00047882 */ /* 0x000fe20000000000 */
[----:B------:R-:W-:Y:S02]  /*cba0*/  SHF.L.U32 R5, R5, 0x1f, RZ ;  /* 0x0000001f05057819 */ /* 0x000fe400000006ff */
[----:B------:R-:W-:Y:S05]  /*cbb0*/  BRA.DIV UR4, `(.L_x_1463) ;  /* 0x000001ae04ac7947 */ /* 0x000fea000b800000 */
.L_x_1765:
[----:B------:R-:W0:Y:S01]  /*cbc0*/  SYNCS.PHASECHK.TRANS64.TRYWAIT P2, [R18+URZ+0x2a800], R5 ;  /* 0x02a80005120075a7 */ /* 0x000e22000804017f */
[----:B------:R-:W-:Y:S01]  /*cbd0*/  IMAD.MOV.U32 R4, RZ, RZ, R24 ;  /* 0x000000ffff047224 */ /* 0x000fe200078e0018 */
[----:B------:R-:W-:Y:S01]  /*cbe0*/  BSSY B1, `(.L_x_1464) ;  /* 0x0000021000017945 */ /* 0x000fe20003800000 */
        /* <DEDUP_REMOVED lines=29> */
[----:B------:R-:W-:-:S02]  /*cdc0*/  IMAD.MOV.U32 R4, RZ, RZ, R20 ;  /* 0x000000ffff047224 */ /* 0x000fc400078e0014 */
[----:B------:R-:W-:Y:S01]  /*cdd0*/  IMAD.MOV.U32 R6, RZ, RZ, R21 ;  /* 0x000000ffff067224 */ /* 0x000fe200078e0015 */
[----:B0-----:R-:W-:Y:S06]  /*cde0*/  @!P2 BRA `(.L_x_1465) ;  /* 0x000001ac0048a947 */ /* 0x001fec0003800000 */
.L_x_1766:
[----:B------:R-:W-:Y:S05]  /*cdf0*/  BSYNC B1 ;  /* 0x0000000000017941 */ /* 0x000fea0003800000 */
.L_x_1464:
[----:B------:R-:W-:Y:S01]  /*ce00*/  BSSY B1, `(.L_x_1466) ;  /* 0x0000134000017945 */ /* 0x000fe20003800000 */
[----:B------:R-:W-:Y:S02]  /*ce10*/  PRMT R11, R4, 0x7610, R11 ;  /* 0x00007610040b7816 */ /* 0x000fe4000000000b */
[----:B------:R-:W-:Y:S01]  /*ce20*/  PRMT R12, R6, 0x7610, R12 ;  /* 0x00007610060c7816 */ /* 0x000fe2000000000c */
[----:B------:R-:W-:Y:S06]  /*ce30*/  @P0 BRA `(.L_x_1467) ;  /* 0x0000001000c00947 */ /* 0x000fec0003800000 */
        /* <DEDUP_REMOVED lines=15> */
[----:B------:R-:W-:Y:S02]  /*cf30*/  SHF.R.U64 R109, R66, 0x10, R67 ;  /* 0x00000010426d7819 */ /* 0x000fe40000001243 */
[--C-:B------:R-:W-:Y:S02]  /*cf40*/  SHF.R.U64 R66, R70, 0x10, R71.reuse ;  /* 0x0000001046427819 */ /* 0x100fe40000001247 */
[----:B------:R-:W-:Y:S02]  /*cf50*/  SHF.R.U32.HI R71, RZ, 0x10, R71 ;  /* 0x00000010ff477819 */ /* 0x000fe40000011647 */
[----:B------:R-:W-:Y:S02]  /*cf60*/  SHF.R.U32.HI R110, RZ, 0x10, R67 ;  /* 0x00000010ff6e7819 */ /* 0x000fe40000011643 */
[----:B------:R-:W-:Y:S02]  /*cf70*/  PRMT R108, R108, 0x5410, R71 ;  /* 0x000054106c6c7816 */ /* 0x000fe40000000047 */
[----:B------:R-:W-:-:S02]  /*cf80*/  PRMT R110, R61, 0x5432, R110 ;  /* 0x000054323d6e7816 */ /* 0x000fc4000000006e */
[----:B------:R-:W-:Y:S01]  /*cf90*/  PRMT R109, R111, 0x5410, R109 ;  /* 0x000054106f6d7816 */ /* 0x000fe2000000006d */
[----:B------:R-:W-:Y:S01]  /*cfa0*/  IMAD.U32 R112, R108, 0x10000, RZ ;  /* 0x000100006c707824 */ /* 0x000fe200078e00ff */
[----:B------:R-:W-:Y:S01]  /*cfb0*/  PRMT R111, R107, 0x5410, R66 ;  /* 0x000054106b6f7816 */ /* 0x000fe20000000042 */
[----:B------:R-:W-:Y:S01]  /*cfc0*/  IMAD.U32 R107, R110, 0x10000, RZ ;  /* 0x000100006e6b7824 */ /* 0x000fe200078e00ff */
[----:B------:R-:W-:Y:S02]  /*cfd0*/  LOP3.LUT R113, R108, 0xffff0000, RZ, 0xc0, !PT ;  /* 0xffff00006c717812 */ /* 0x000fe400078ec0ff */
[----:B------:R-:W-:Y:S02]  /*cfe0*/  LOP3.LUT R110, R110, 0xffff0000, RZ, 0xc0, !PT ;  /* 0xffff00006e6e7812 */ /* 0x000fe400078ec0ff */
[----:B------:R-:W-:Y:S02]  /*cff0*/  LOP3.LUT R108, R111, 0xffff0000, RZ, 0xc0, !PT ;  /* 0xffff00006f6c7812 */ /* 0x000fe400078ec0ff */
[C---:B0-----:R-:W-:Y:S01]  /*d000*/  LOP3.LUT R67, R6.reuse, 0xffff0000, RZ, 0xc0, !PT ;  /* 0xffff000006437812 */ /* 0x041fe200078ec0ff */
[----:B------:R-:W-:Y:S01]  /*d010*/  IMAD.U32 R66, R6, 0x10000, RZ ;  /* 0x0001000006427824 */ /* 0x000fe200078e00ff */
[C---:B------:R-:W-:Y:S01]  /*d020*/  LOP3.LUT R71, R7.reuse, 0xffff0000, RZ, 0xc0, !PT ;  /* 0xffff000007477812 */ /* 0x040fe200078ec0ff */
[----:B------:R-:W-:-:S02]  /*d030*/  IMAD.U32 R70, R7, 0x10000, RZ ;  /* 0x0001000007467824 */ /* 0x000fc400078e00ff */
[CC--:B------:R-:W-:Y:S01]  /*d040*/  FMUL.FTZ R115, R67.reuse, R112.reuse ;  /* 0x0000007043737220 */ /* 0x0c0fe20000410000 */
[-C--:B------:R-:W-:Y:S01]  /*d050*/  FMUL.FTZ R67, R67, R107.reuse ;  /* 0x0000006b43437220 */ /* 0x080fe20000410000 */
[C---:B------:R-:W-:Y:S01]  /*d060*/  IMAD.U32 R6, R4.reuse, 0x10000, RZ ;  /* 0x0001000004067824 */ /* 0x040fe200078e00ff */
[----:B------:R-:W-:Y:S01]  /*d070*/  LOP3.LUT R4, R4, 0xffff0000, RZ, 0xc0, !PT ;  /* 0xffff000004047812 */ /* 0x000fe200078ec0ff */
[C---:B------:R-:W-:Y:S02]  /*d080*/  IMAD.U32 R7, R5.reuse, 0x10000, RZ ;  /* 0x0001000005077824 */ /* 0x040fe400078e00ff */
[C---:B------:R-:W-:Y:S01]  /*d090*/  FFMA.FTZ R115, R66.reuse, R107, -R115 ;  /* 0x0000006b42737223 */ /* 0x040fe20000010873 */
[----:B------:R-:W-:Y:S01]  /*d0a0*/  FFMA.FTZ R112, R66, R112, R67 ;  /* 0x0000007042707223 */ /* 0x000fe20000010043 */
[----:B------:R-:W-:Y:S01]  /*d0b0*/  LOP3.LUT R5, R5, 0xffff0000, RZ, 0xc0, !PT ;  /* 0xffff000005057812 */ /* 0x000fe200078ec0ff */
[C---:B------:R-:W-:Y:S01]  /*d0c0*/  FMUL.FTZ R117, R71.reuse, R113 ;  /* 0x0000007147757220 */ /* 0x040fe20000410000 */
[----:B------:R-:W-:Y:S01]  /*d0d0*/  FMUL.FTZ R107, R71, R110 ;  /* 0x0000006e476b7220 */ /* 0x000fe20000410000 */
[----:B------:R-:W-:Y:S01]  /*d0e0*/  LOP3.LUT R66, R109, 0xffff0000, RZ, 0xc0, !PT ;  /* 0xffff00006d427812 */ /* 0x000fe200078ec0ff */
[----:B------:R-:W-:-:S02]  /*d0f0*/  IMAD.U32 R71, R111, 0x10000, RZ ;  /* 0x000100006f477824 */ /* 0x000fc400078e00ff */
[C---:B------:R-:W-:Y:S01]  /*d100*/  FFMA.FTZ R117, R70.reuse, R110, -R117 ;  /* 0x0000006e46757223 */ /* 0x040fe20000010875 */
[----:B------:R-:W-:Y:S02]  /*d110*/  IMAD.U32 R67, R109, 0x10000, RZ ;  /* 0x000100006d437824 */ /* 0x000fe400078e00ff */
[----:B------:R-:W-:Y:S01]  /*d120*/  FFMA.FTZ R114, R70, R113, R107 ;  /* 0x0000007146727223 */ /* 0x000fe2000001006b */
        /* <DEDUP_REMOVED lines=11> */
[----:B------:R-:W-:-:S05]  /*d1e0*/  F2FP.BF16.F32.PACK_AB R5, R108, R5 ;  /* 0x000000056c05723e */ /* 0x000fca00000010ff */
[----:B------:R0:W-:Y:S02]  /*d1f0*/  STS.128 [R60+0xc400], R4 ;  /* 0x00c400043c007388 */ /* 0x0001e40000000c00 */
.L_x_1469:
[----:B------:R-:W-:Y:S05]  /*d200*/  BSYNC B2 ;  /* 0x0000000000027941 */ /* 0x000fea0003800000 */
.L_x_1468:
[----:B------:R-:W-:Y:S04]  /*d210*/  BSSY B2, `(.L_x_1470) ;  /* 0x0000030000027945 */ /* 0x000fe80003800000 */
[----:B------:R-:W-:Y:S05]  /*d220*/  @P2 BRA `(.L_x_1471) ;  /* 0x0000000000b82947 */ /* 0x000fea0003800000 */
[----:B0-----:R-:W0:Y:S01]  /*d230*/  LDS.128 R4, [R10] ;  /* 0x000000000a047984 */ /* 0x001e220000000c00 */
[--C-:B------:R-:W-:Y:S02]  /*d240*/  SHF.R.U64 R67, R62, 0x10, R63.reuse ;  /* 0x000000103e437819 */ /* 0x100fe4000000123f */
[----:B------:R-:W-:Y:S02]  /*d250*/  SHF.R.U32.HI R62, RZ, 0x10, R63 ;  /* 0x00000010ff3e7819 */ /* 0x000fe4000001163f */
[--C-:B------:R-:W-:Y:S02]  /*d260*/  SHF.R.U64 R63, R64, 0x10, R65.reuse ;  /* 0x00000010403f7819 */ /* 0x100fe40000001241 */
[----:B------:R-:W-:Y:S02]  /*d270*/  SHF.R.U32.HI R64, RZ, 0x10, R65 ;  /* 0x00000010ff407819 */ /* 0x000fe40000011641 */
[----:B------:R-:W-:Y:S02]  /*d280*/  PRMT R105, R105, 0x5410, R62 ;  /* 0x0000541069697816 */ /* 0x000fe4000000003e */
[----:B------:R-:W-:-:S02]  /*d290*/  PRMT R103, R103, 0x5410, R64 ;  /* 0x0000541067677816 */ /* 0x000fc40000000040 */
[----:B------:R-:W-:Y:S01]  /*d2a0*/  PRMT R104, R104, 0x5410, R63 ;  /* 0x0000541068687816 */ /* 0x000fe2000000003f */
[----:B------:R-:W-:Y:S01]  /*d2b0*/  IMAD.U32 R66, R105, 0x10000, RZ ;  /* 0x0001000069427824 */ /* 0x000fe200078e00ff */
[----:B------:R-:W-:Y:S01]  /*d2c0*/  PRMT R106, R106, 0x5410, R67 ;  /* 0x000054106a6a7816 */ /* 0x000fe20000000043 */
[C---:B------:R-:W-:Y:S01]  /*d2d0*/  IMAD.U32 R67, R103.reuse, 0x10000, RZ ;  /* 0x0001000067437824 */ /* 0x040fe200078e00ff */
[----:B------:R-:W-:Y:S02]  /*d2e0*/  LOP3.LUT R103, R103, 0xffff0000, RZ, 0xc0, !PT ;  /* 0xffff000067677812 */ /* 0x000fe400078ec0ff */
[----:B------:R-:W-:Y:S02]  /*d2f0*/  LOP3.LUT R105, R105, 0xffff0000, RZ, 0xc0, !PT ;  /* 0xffff000069697812 */ /* 0x000fe400078ec0ff */
[C---:B0-----:R-:W-:Y:S01]  /*d300*/  LOP3.LUT R63, R6.reuse, 0xffff0000, RZ, 0xc0, !PT ;  /* 0xffff0000063f7812 */ /* 0x041fe200078ec0ff */
[----:B------:R-:W-:Y:S01]  /*d310*/  IMAD.U32 R62, R6, 0x10000, RZ ;  /* 0x00010000063e7824 */ /* 0x000fe200078e00ff */
[C---:B------:R-:W-:Y:S01]  /*d320*/  LOP3.LUT R65, R7.reuse, 0xffff0000, RZ, 0xc0, !PT ;  /* 0xffff000007417812 */ /* 0x040fe200078ec0ff */
[----:B------:R-:W-:-:S02]  /*d330*/  IMAD.U32 R64, R7, 0x10000, RZ ;  /* 0x0001000007407824 */ /* 0x000fc400078e00ff */
[CC--:B------:R-:W-:Y:S01]  /*d340*/  FMUL.FTZ R70, R63.reuse, R66.reuse ;  /* 0x000000423f467220 */ /* 0x0c0fe20000410000 */
[----:B------:R-:W-:Y:S01]  /*d350*/  FMUL.FTZ R71, R63, R67 ;  /* 0x000000433f477220 */ /* 0x000fe20000410000 */
[C---:B------:R-:W-:Y:S01]  /*d360*/  FMUL.FTZ R63, R65.reuse, R103 ;  /* 0x00000067413f7220 */ /* 0x040fe20000410000 */
[----:B------:R-:W-:Y:S02]  /*d370*/  IMAD.U32 R6, R4, 0x10000, RZ ;  /* 0x0001000004067824 */ /* 0x000fe400078e00ff */
[----:B------:R-:W-:Y:S01]  /*d380*/  FFMA.FTZ R107, R62, R67, R70 ;  /* 0x000000433e6b7223 */ /* 0x000fe20000010046 */
[-C--:B------:R-:W-:Y:S01]  /*d390*/  FMUL.FTZ R67, R65, R105.reuse ;  /* 0x0000006941437220 */ /* 0x080fe20000410000 */
[----:B------:R-:W-:Y:S01]  /*d3a0*/  FFMA.FTZ R105, R64, R105, -R63 ;  /* 0x0000006940697223 */ /* 0x000fe2000001083f */
[C---:B------:R-:W-:Y:S01]  /*d3b0*/  IMAD.U32 R7, R5.reuse, 0x10000, RZ ;  /* 0x0001000005077824 */ /* 0x040fe200078e00ff */
[----:B------:R-:W-:Y:S01]  /*d3c0*/  LOP3.LUT R4, R4, 0xffff0000, RZ, 0xc0, !PT ;  /* 0xffff000004047812 */ /* 0x000fe200078ec0ff */
[----:B------:R-:W-:Y:S01]  /*d3d0*/  IMAD.U32 R65, R104, 0x10000, RZ ;  /* 0x0001000068417824 */ /* 0x000fe200078e00ff */
[----:B------:R-:W-:Y:S01]  /*d3e0*/  LOP3.LUT R5, R5, 0xffff0000, RZ, 0xc0, !PT ;  /* 0xffff000005057812 */ /* 0x000fe200078ec0ff */
[----:B------:R-:W-:Y:S01]  /*d3f0*/  IMAD.U32 R63, R106, 0x10000, RZ ;  /* 0x000100006a3f7824 */ /* 0x000fe200078e00ff */
[----:B------:R-:W-:Y:S01]  /*d400*/  LOP3.LUT R104, R104, 0xffff0000, RZ, 0xc0, !PT ;  /* 0xffff000068687812 */ /* 0x000fe200078ec0ff */
[----:B------:R-:W-:Y:S01]  /*d410*/  FFMA.FTZ R66, R62, R66, -R71 ;  /* 0x000000423e427223 */ /* 0x000fe20000010847 */
[----:B------:R-:W-:Y:S01]  /*d420*/  LOP3.LUT R106, R106, 0xffff0000, RZ, 0xc0, !PT ;  /* 0xffff00006a6a7812 */ /* 0x000fe200078ec0ff */
        /* <DEDUP_REMOVED lines=14> */
.L_x_1471:
[----:B------:R-:W-:Y:S05]  /*d510*/  BSYNC B2 ;  /* 0x0000000000027941 */ /* 0x000fea0003800000 */
.L_x_1470:
[----:B------:R-:W-:Y:S04]  /*d520*/  BSSY B2, `(.L_x_1472) ;  /* 0x0000030000027945 */ /* 0x000fe80003800000 */
[----:B------:R-:W-:Y:S05]  /*d530*/  @P3 BRA `(.L_x_1473) ;  /* 0x0000000000b83947 */ /* 0x000fea0003800000 */
[----:B01----:R-:W0:Y:S01]  /*d540*/  LDS.128 R4, [R60+0x10400] ;  /* 0x010400003c047984 */ /* 0x003e220000000c00 */
[----:B------:R-:W-:Y:S02]  /*d550*/  SHF.R.U64 R62, R56, 0x10, R57 ;  /* 0x00000010383e7819 */ /* 0x000fe40000001239 */
[----:B------:R-:W-:Y:S02]  /*d560*/  SHF.R.U64 R56, R58, 0x10, R59 ;  /* 0x000000103a387819 */ /* 0x000fe4000000123b */
[----:B------:R-:W-:Y:S02]  /*d570*/  SHF.R.U32.HI R57, RZ, 0x10, R57 ;  /* 0x00000010ff397819 */ /* 0x000fe40000011639 */
        /* <DEDUP_REMOVED lines=13> */
[C---:B------:R-:W-:Y:S01]  /*d650*/  FMUL.FTZ R64, R57.reuse, R62 ;  /* 0x0000003e39407220 */ /* 0x040fe20000410000 */
[-C--:B------:R-:W-:Y:S01]  /*d660*/  FMUL.FTZ R65, R57, R63.reuse ;  /* 0x0000003f39417220 */ /* 0x080fe20000410000 */
[----:B------:R-:W-:Y:S01]  /*d670*/  FMUL.FTZ R57, R59, R100 ;  /* 0x000000643b397220 */ /* 0x000fe20000410000 */
[----:B------:R-:W-:Y:S02]  /*d680*/  IMAD.U32 R6, R4, 0x10000, RZ ;  /* 0x0001000004067824 */ /* 0x000fe400078e00ff */
[C---:B------:R-:W-:Y:S01]  /*d690*/  FFMA.FTZ R67, R56.reuse, R63, R64 ;  /* 0x0000003f38437223 */ /* 0x040fe20000010040 */
[----:B------:R-:W-:Y:S02]  /*d6a0*/  IMAD.U32 R7, R5, 0x10000, RZ ;  /* 0x0001000005077824 */ /* 0x000fe400078e00ff */
[----:B------:R-:W-:Y:S01]  /*d6b0*/  FFMA.FTZ R66, R56, R62, -R65 ;  /* 0x0000003e38427223 */ /* 0x000fe20000010841 */
[-C--:B------:R-:W-:Y:S01]  /*d6c0*/  FMUL.FTZ R63, R59, R102.reuse ;  /* 0x000000663b3f7220 */ /* 0x080fe20000410000 */
[----:B------:R-:W-:Y:S01]  /*d6d0*/  LOP3.LUT R4, R4, 0xffff0000, RZ, 0xc0, !PT ;  /* 0xffff000004047812 */ /* 0x000fe200078ec0ff */
[C---:B------:R-:W-:Y:S01]  /*d6e0*/  FFMA.FTZ R102, R58.reuse, R102, -R57 ;  /* 0x000000663a667223 */ /* 0x040fe20000010839 */
[----:B------:R-:W-:Y:S01]  /*d6f0*/  LOP3.LUT R5, R5, 0xffff0000, RZ, 0xc0, !PT ;  /* 0xffff000005057812 */ /* 0x000fe200078ec0ff */
[C---:B------:R-:W-:Y:S01]  /*d700*/  IMAD.U32 R59, R99.reuse, 0x10000, RZ ;  /* 0x00010000633b7824 */ /* 0x040fe200078e00ff */
[----:B------:R-:W-:Y:S01]  /*d710*/  LOP3.LUT R62, R99, 0xffff0000, RZ, 0xc0, !PT ;  /* 0xffff0000633e7812 */ /* 0x000fe200078ec0ff */
[C---:B------:R-:W-:Y:S01]  /*d720*/  IMAD.U32 R57, R101.reuse, 0x10000, RZ ;  /* 0x0001000065397824 */ /* 0x040fe200078e00ff */
        /* <DEDUP_REMOVED lines=15> */
.L_x_1473:
[----:B------:R-:W-:Y:S05]  /*d820*/  BSYNC B2 ;  /* 0x0000000000027941 */ /* 0x000fea0003800000 */
.L_x_1472:
[----:B------:R-:W-:Y:S04]  /*d830*/  BSSY B2, `(.L_x_1474) ;  /* 0x0000030000027945 */ /* 0x000fe80003800000 */
[----:B------:R-:W-:Y:S05]  /*d840*/  @P4 BRA `(.L_x_1475) ;  /* 0x0000000000b84947 */ /* 0x000fea0003800000 */
[----:B012---:R-:W0:Y:S01]  /*d850*/  LDS.128 R4, [R10+0x4000] ;  /* 0x004000000a047984 */ /* 0x007e220000000c00 */
        /* <DEDUP_REMOVED lines=45> */
.L_x_1475:
[----:B------:R-:W-:Y:S05]  /*db30*/  BSYNC B2 ;  /* 0x0000000000027941 */ /* 0x000fea0003800000 */
.L_x_1474:
[----:B------:R-:W-:Y:S04]  /*db40*/  BSSY B2, `(.L_x_1476) ;  /* 0x0000030000027945 */ /* 0x000fe80003800000 */
[----:B------:R-:W-:Y:S05]  /*db50*/  @P5 BRA `(.L_x_1477) ;  /* 0x0000000000b85947 */ /* 0x000fea0003800000 */
[----:B0123--:R-:W0:Y:S01]  /*db60*/  LDS.128 R4, [R60+0x14400] ;  /* 0x014400003c047984 */ /* 0x00fe220000000c00 */
        /* <DEDUP_REMOVED lines=45> */
.L_x_1477:
[----:B------:R-:W-:Y:S05]  /*de40*/  BSYNC B2 ;  /* 0x0000000000027941 */ /* 0x000fea0003800000 */
.L_x_1476:
[----:B------:R-:W-:Y:S05]  /*de50*/  @P6 BRA `(.L_x_1467) ;  /* 0x0000000000b86947 */ /* 0x000fea0003800000 */
[----:B01234-:R-:W0:Y:S01]  /*de60*/  LDS.128 R4, [R10+0x8000] ;  /* 0x008000000a047984 */ /* 0x01fe220000000c00 */
[----:B------:R-:W-:Y:S02]  /*de70*/  SHF.R.U64 R46, R46, 0x10, R47 ;  /* 0x000000102e2e7819 */ /* 0x000fe4000000122f */
[----:B------:R-:W-:Y:S02]  /*de80*/  SHF.R.U64 R44, R44, 0x10, R45 ;  /* 0x000000102c2c7819 */ /* 0x000fe4000000122d */
[----:B------:R-:W-:Y:S02]  /*de90*/  SHF.R.U32.HI R47, RZ, 0x10, R47 ;  /* 0x00000010ff2f7819 */ /* 0x000fe4000001162f */
[----:B------:R-:W-:Y:S02]  /*dea0*/  SHF.R.U32.HI R45, RZ, 0x10, R45 ;  /* 0x00000010ff2d7819 */ /* 0x000fe4000001162d */
[----:B------:R-:W-:Y:S02]  /*deb0*/  PRMT R86, R86, 0x5410, R47 ;  /* 0x0000541056567816 */ /* 0x000fe4000000002f */
[----:B------:R-:W-:-:S02]  /*dec0*/  PRMT R82, R82, 0x5410, R45 ;  /* 0x0000541052527816 */ /* 0x000fc4000000002d */
[----:B------:R-:W-:Y:S01]  /*ded0*/  PRMT R81, R81, 0x5410, R44 ;  /* 0x0000541051517816 */ /* 0x000fe2000000002c */
[C---:B------:R-:W-:Y:S01]  /*dee0*/  IMAD.U32 R48, R86.reuse, 0x10000, RZ ;  /* 0x0001000056307824 */ /* 0x040fe200078e00ff */
[----:B------:R-:W-:Y:S01]  /*def0*/  LOP3.LUT R86, R86, 0xffff0000, RZ, 0xc0, !PT ;  /* 0xffff000056567812 */ /* 0x000fe200078ec0ff */
[C---:B------:R-:W-:Y:S01]  /*df00*/  IMAD.U32 R49, R82.reuse, 0x10000, RZ ;  /* 0x0001000052317824 */ /* 0x040fe200078e00ff */
[----:B------:R-:W-:Y:S02]  /*df10*/  LOP3.LUT R82, R82, 0xffff0000, RZ, 0xc0, !PT ;  /* 0xffff000052527812 */ /* 0x000fe400078ec0ff */
[----:B------:R-:W-:Y:S02]  /*df20*/  PRMT R85, R85, 0x5410, R46 ;  /* 0x0000541055557816 */ /* 0x000fe4000000002e */
        /* <DEDUP_REMOVED lines=33> */
.L_x_1467:
[----:B------:R-:W-:Y:S05]  /*e140*/  BSYNC B1 ;  /* 0x0000000000017941 */ /* 0x000fea0003800000 */
.L_x_1466:
        /* <DEDUP_REMOVED lines=61> */
.L_x_1480:
[----:B------:R-:W-:Y:S05]  /*e520*/  BSYNC B1 ;  /* 0x0000000000017941 */ /* 0x000fea0003800000 */
.L_x_1479:
[----:B------:R-:W-:Y:S04]  /*e530*/  BSSY B1, `(.L_x_1481) ;  /* 0x0000030000017945 */ /* 0x000fe80003800000 */
[----:B------:R-:W-:Y:S05]  /*e540*/  @P1 BRA `(.L_x_1482) ;  /* 0x0000000000b81947 */ /* 0x000fea0003800000 */
[----:B0-----:R-:W0:Y:S01]  /*e550*/  LDS.128 R4, [R10+0x2000] ;  /* 0x002000000a047984 */ /* 0x001e220000000c00 */
        /* <DEDUP_REMOVED lines=45> */
.L_x_1482:
[----:B------:R-:W-:Y:S05]  /*e830*/  BSYNC B1 ;  /* 0x0000000000017941 */ /* 0x000fea0003800000 */
.L_x_1481:
        /* <DEDUP_REMOVED lines=48> */
.L_x_1484:
[----:B------:R-:W-:Y:S05]  /*eb40*/  BSYNC B1 ;  /* 0x0000000000017941 */ /* 0x000fea0003800000 */
.L_x_1483:
        /* <DEDUP_REMOVED lines=48> */
.L_x_1486:
[----:B------:R-:W-:Y:S05]  /*ee50*/  BSYNC B1 ;  /* 0x0000000000017941 */ /* 0x000fea0003800000 */
.L_x_1485:
[----:B------:R-:W-:Y:S04]  /*ee60*/  BSSY B1, `(.L_x_1487) ;  /* 0x0000030000017945 */ /* 0x000fe80003800000 */
[----:B------:R-:W-:Y:S05]  /*ee70*/  @P4 BRA `(.L_x_1488) ;  /* 0x0000000000b84947 */ /* 0x000fea0003800000 */
[----:B0123--:R-:W0:Y:S01]  /*ee80*/  LDS.128 R4, [R60+0x16400] ;  /* 0x016400003c047984 */ /* 0x00fe220000000c00 */
[----:B------:R-:W-:Y:S02]  /*ee90*/  SHF.R.U64 R28, R26, 0x10, R27 ;  /* 0x000000101a1c7819 */ /* 0x000fe4000000121b */
[----:B------:R-:W-:Y:S02]  /*eea0*/  SHF.R.U32.HI R29, RZ, 0x10, R25 ;  /* 0x00000010ff1d7819 */ /* 0x000fe40000011619 */
[----:B------:R-:W-:Y:S02]  /*eeb0*/  SHF.R.U32.HI R26, RZ, 0x10, R27 ;  /* 0x00000010ff1a7819 */ /* 0x000fe4000001161b */
[----:B------:R-:W-:Y:S02]  /*eec0*/  SHF.R.U64 R24, R24, 0x10, R25 ;  /* 0x0000001018187819 */ /* 0x000fe40000001219 */
[----:B------:R-:W-:Y:S02]  /*eed0*/  PRMT R25, R15, 0x5410, R28 ;  /* 0x000054100f197816 */ /* 0x000fe4000000001c */
[----:B------:R-:W-:-:S02]  /*eee0*/  PRMT R28, R14, 0x5410, R29 ;  /* 0x000054100e1c7816 */ /* 0x000fc4000000001d */
[----:B------:R-:W-:Y:S02]  /*eef0*/  PRMT R61, R61, 0x5410, R26 ;  /* 0x000054103d3d7816 */ /* 0x000fe4000000001a */
[----:B------:R-:W-:Y:S01]  /*ef00*/  PRMT R27, R13, 0x5410, R24 ;  /* 0x000054100d1b7816 */ /* 0x000fe20000000018 */
[C---:B------:R-:W-:Y:S01]  /*ef10*/  IMAD.U32 R29, R28.reuse, 0x10000, RZ ;  /* 0x000100001c1d7824 */ /* 0x040fe200078e00ff */
[----:B------:R-:W-:Y:S01]  /*ef20*/  LOP3.LUT R28, R28, 0xffff0000, RZ, 0xc0, !PT ;  /* 0xffff00001c1c7812 */ /* 0x000fe200078ec0ff */
[C---:B------:R-:W-:Y:S01]  /*ef30*/  IMAD.U32 R26, R61.reuse, 0x10000, RZ ;  /* 0x000100003d1a7824 */ /* 0x040fe200078e00ff */
[----:B------:R-:W-:Y:S02]  /*ef40*/  LOP3.LUT R61, R61, 0xffff0000, RZ, 0xc0, !PT ;  /* 0xffff00003d3d7812 */ /* 0x000fe400078ec0ff */
[C---:B0-----:R-:W-:Y:S01]  /*ef50*/  LOP3.LUT R14, R6.reuse, 0xffff0000, RZ, 0xc0, !PT ;  /* 0xffff0000060e7812 */ /* 0x041fe200078ec0ff */
[----:B------:R-:W-:Y:S01]  /*ef60*/  IMAD.U32 R13, R6, 0x10000, RZ ;  /* 0x00010000060d7824 */ /* 0x000fe200078e00ff */
[C---:B------:R-:W-:Y:S01]  /*ef70*/  LOP3.LUT R24, R7.reuse, 0xffff0000, RZ, 0xc0, !PT ;  /* 0xffff000007187812 */ /* 0x040fe200078ec0ff */
[----:B------:R-:W-:-:S02]  /*ef80*/  IMAD.U32 R15, R7, 0x10000, RZ ;  /* 0x00010000070f7824 */ /* 0x000fc400078e00ff */
[CC--:B------:R-:W-:Y:S01]  /*ef90*/  FMUL.FTZ R30, R14.reuse, R29.reuse ;  /* 0x0000001d0e1e7220 */ /* 0x0c0fe20000410000 */
[----:B------:R-:W-:Y:S01]  /*efa0*/  FMUL.FTZ R14, R14, R26 ;  /* 0x0000001a0e0e7220 */ /* 0x000fe20000410000 */
[----:B------:R-:W-:Y:S02]  /*efb0*/  IMAD.U32 R6, R4, 0x10000, RZ ;  /* 0x0001000004067824 */ /* 0x000fe400078e00ff */
[C---:B------:R-:W-:Y:S01]  /*efc0*/  FMUL.FTZ R32, R24.reuse, R28 ;  /* 0x0000001c18207220 */ /* 0x040fe20000410000 */
[----:B------:R-:W-:Y:S01]  /*efd0*/  FFMA.FTZ R30, R13, R26, -R30 ;  /* 0x0000001a0d1e7223 */ /* 0x000fe2000001081e */
[----:B------:R-:W-:Y:S02]  /*efe0*/  IMAD.U32 R7, R5, 0x10000, RZ ;  /* 0x0001000005077824 */ /* 0x000fe400078e00ff */
[----:B------:R-:W-:Y:S01]  /*eff0*/  FFMA.FTZ R31, R13, R29, R14 ;  /* 0x0000001d0d1f7223 */ /* 0x000fe2000001000e */
[-C--:B------:R-:W-:Y:S01]  /*f000*/  FMUL.FTZ R26, R24, R61.reuse ;  /* 0x0000003d181a7220 */ /* 0x080fe20000410000 */
        /* <DEDUP_REMOVED lines=21> */
.L_x_1488:
[----:B------:R-:W-:Y:S05]  /*f160*/  BSYNC B1 ;  /* 0x0000000000017941 */ /* 0x000fea0003800000 */
.L_x_1487:
        /* <DEDUP_REMOVED lines=10> */
[----:B------:R-:W-:Y:S01]  /*f210*/  PRMT R14, R0, 0x5410, R13 ;  /* 0x00005410000e7816 */ /* 0x000fe2000000000d */
        /* <DEDUP_REMOVED lines=14> */
[----:B------:R-:W-:Y:S01]  /*f300*/  FFMA.FTZ R24, R8, R21, R6 ;  /* 0x0000001508187223 */ /* 0x000fe20000010006 */
[-C--:B------:R-:W-:Y:S01]  /*f310*/  FMUL.FTZ R8, R7, R12.reuse ;  /* 0x0000000c07087220 */ /* 0x080fe20000410000 */
[C---:B------:R-:W-:Y:S01]  /*f320*/  IMAD.U32 R7, R14.reuse, 0x10000, RZ ;  /* 0x000100000e077824 */ /* 0x040fe200078e00ff */
[----:B------:R-:W-:Y:S01]  /*f330*/  LOP3.LUT R5, R5, 0xffff0000, RZ, 0xc0, !PT ;  /* 0xffff000005057812 */ /* 0x000fe200078ec0ff */
[----:B------:R-:W-:Y:S01]  /*f340*/  IMAD.U32 R6, R11, 0x10000, RZ ;  /* 0x000100000b067824 */ /* 0x000fe200078e00ff */
[----:B------:R-:W-:Y:S01]  /*f350*/  LOP3.LUT R14, R14, 0xffff0000, RZ, 0xc0, !PT ;  /* 0xffff00000e0e7812 */ /* 0x000fe200078ec0ff */
[----:B------:R-:W-:Y:S01]  /*f360*/  FFMA.FTZ R26, R9, R12, -R26 ;  /* 0x0000000c091a7223 */ /* 0x000fe2000001081a */
[----:B------:R-:W-:Y:S01]  /*f370*/  LOP3.LUT R11, R11, 0xffff0000, RZ, 0xc0, !PT ;  /* 0xffff00000b0b7812 */ /* 0x000fe200078ec0ff */
[----:B------:R-:W-:Y:S01]  /*f380*/  FFMA.FTZ R13, R9, R20, R8 ;  /* 0x00000014090d7223 */ /* 0x000fe20000010008 */
        /* <DEDUP_REMOVED lines=12> */
[----:B------:R0:W-:Y:S01]  /*f450*/  STS.128 [R10+0xa000], R4 ;  /* 0x00a000040a007388 */ /* 0x0001e20000000c00 */
[----:B------:R-:W-:Y:S05]  /*f460*/  BRA `(.L_x_1478) ;  /* 0x0000003400dc7947 */ /* 0x000fea0003800000 */
.L_x_1451:
[----:B------:R-:W0:Y:S01]  /*f470*/  LDC R75, c[0x0][0x428] ;  /* 0x00010a00ff4b7b82 */ /* 0x000e220000000800 */
[-C--:B------:R-:W-:Y:S01]  /*f480*/  ISETP.GE.AND P0, PT, R162, R8.reuse, PT ;  /* 0x00000008a200720c */ /* 0x080fe20003f06270 */
[----:B------:R-:W-:Y:S01]  /*f490*/  BSSY B1, `(.L_x_1489) ;  /* 0x000003f000017945 */ /* 0x000fe20003800000 */
[----:B------:R-:W-:Y:S01]  /*f4a0*/  ISETP.GE.AND P1, PT, R185, R8, PT ;  /* 0x00000008b900720c */ /* 0x000fe20003f26270 */
[----:B------:R-:W-:Y:S01]  /*f4b0*/  IMAD.MOV.U32 R9, RZ, RZ, R61 ;  /* 0x000000ffff097224 */ /* 0x000fe200078e003d */
[----:B------:R-:W-:Y:S01]  /*f4c0*/  CS2R R40, SRZ ;  /* 0x0000000000287805 */ /* 0x000fe2000001ff00 */
[----:B------:R-:W-:Y:S01]  /*f4d0*/  IMAD.MOV.U32 R8, RZ, RZ, R74 ;  /* 0x000000ffff087224 */ /* 0x000fe200078e004a */
[----:B------:R-:W-:Y:S01]  /*f4e0*/  CS2R R4, SRZ ;  /* 0x0000000000047805 */ /* 0x000fe2000001ff00 */
[----:B------:R-:W-:Y:S01]  /*f4f0*/  IMAD.MOV.U32 R10, RZ, RZ, R72 ;  /* 0x000000ffff0a7224 */ /* 0x000fe200078e0048 */
[----:B------:R-:W-:Y:S01]  /*f500*/  CS2R R6, SRZ ;  /* 0x0000000000067805 */ /* 0x000fe2000001ff00 */
[----:B------:R-:W-:Y:S01]  /*f510*/  IMAD.MOV.U32 R11, RZ, RZ, R79 ;  /* 0x000000ffff0b7224 */ /* 0x000fe200078e004f */
        /* <DEDUP_REMOVED lines=20> */
[----:B0-----:R-:W-:Y:S06]  /*f660*/  @P0 BRA `(.L_x_1490) ;  /* 0x0000000000840947 */ /* 0x001fec0003800000 */
[----:B------:R-:W-:Y:S01]  /*f670*/  IADD3 R4, P2, R86, R71, RZ ;  /* 0x0000004756047210 */ /* 0x000fe20007f5e0ff */
[----:B------:R-:W-:Y:S01]  /*f680*/  ULDC.64 UR4, c[0x0][0x3c8] ;  /* 0x0000f20000047ab9 */ /* 0x000fe20000000a00 */
[----:B------:R-:W-:Y:S01]  /*f690*/  IADD3 R0, P3, R89, R70, RZ ;  /* 0x0000004659007210 */ /* 0x000fe20007f7e0ff */
[----:B------:R-:W-:Y:S01]  /*f6a0*/  ULDC.64 UR6, c[0x0][0x3e0] ;  /* 0x0000f80000067ab9 */ /* 0x000fe20000000a00 */
[----:B------:R-:W-:Y:S01]  /*f6b0*/  CS2R R32, SRZ ;  /* 0x0000000000207805 */ /* 0x000fe2000001ff00 */
[----:B------:R-:W-:Y:S01]  /*f6c0*/  IMAD.X R5, R84, 0x1, R85, P2 ;  /* 0x0000000154057824 */ /* 0x000fe200010e0655 */
[----:B------:R-:W-:Y:S01]  /*f6d0*/  LEA R20, P2, R4, UR4, 0x1 ;  /* 0x0000000404147c11 */ /* 0x000fe2000f8408ff */
[----:B------:R-:W-:Y:S01]  /*f6e0*/  IMAD.X R3, R87, 0x1, R82, P3 ;  /* 0x0000000157037824 */ /* 0x000fe200018e0652 */
[----:B------:R-:W-:Y:S01]  /*f6f0*/  LEA R66, P3, R0, UR6, 0x1 ;  /* 0x0000000600427c11 */ /* 0x000fe2000f8608ff */
[----:B------:R-:W-:Y:S01]  /*f700*/  ULDC UR4, c[0x0][0x3d4] ;  /* 0x0000f50000047ab9 */ /* 0x000fe20000000800 */
[----:B------:R-:W-:-:S02]  /*f710*/  LEA.HI.X R21, R4, UR5, R5, 0x1, P2 ;  /* 0x0000000504157c11 */ /* 0x000fc400090f0c05 */
[----:B------:R-:W-:Y:S02]  /*f720*/  CS2R R34, SRZ ;  /* 0x0000000000227805 */ /* 0x000fe4000001ff00 */
[----:B------:R-:W-:Y:S02]  /*f730*/  LEA.HI.X R67, R0, UR7, R3, 0x1, P3 ;  /* 0x0000000700437c11 */ /* 0x000fe400098f0c03 */
[----:B------:R-:W-:Y:S02]  /*f740*/  CS2R R36, SRZ ;  /* 0x0000000000247805 */ /* 0x000fe4000001ff00 */
[----:B------:R-:W-:Y:S02]  /*f750*/  ISETP.GE.AND P2, PT, R22, UR4, PT ;  /* 0x0000000416007c0c */ /* 0x000fe4000bf46270 */
        /* <DEDUP_REMOVED lines=12> */
[----:B------:R0:W5:Y:S04]  /*f820*/  @!P2 LDG.E.128 R32, desc[UR8][R20.64] ;  /* 0x000000081420a981 */ /* 0x000168000c1e1d00 */
[----:B------:R0:W5:Y:S04]  /*f830*/  @!P3 LDG.E.128 R36, desc[UR8][R20.64+0x40] ;  /* 0x000040081424b981 */ /* 0x000168000c1e1d00 */
[----:B------:R0:W5:Y:S04]  /*f840*/  @!P4 LDG.E.128 R60, desc[UR8][R20.64+0x80] ;  /* 0x00008008143cc981 */ /* 0x000168000c1e1d00 */
[----:B------:R0:W5:Y:S04]  /*f850*/  @!P2 LDG.E.128 R4, desc[UR8][R66.64] ;  /* 0x000000084204a981 */ /* 0x000168000c1e1d00 */
[----:B------:R0:W5:Y:S04]  /*f860*/  @!P3 LDG.E.128 R24, desc[UR8][R66.64+0x40] ;  /* 0x000040084218b981 */ /* 0x000168000c1e1d00 */
[----:B------:R0:W5:Y:S02]  /*f870*/  @!P4 LDG.E.128 R28, desc[UR8][R66.64+0x80] ;  /* 0x00008008421cc981 */ /* 0x000164000c1e1d00 */
.L_x_1490:
[----:B------:R-:W-:Y:S05]  /*f880*/  BSYNC B1 ;  /* 0x0000000000017941 */ /* 0x000fea0003800000 */
.L_x_1489:
[----:B------:R-:W-:Y:S01]  /*f890*/  BSSY B1, `(.L_x_1491) ;  /* 0x0000027000017945 */ /* 0x000fe20003800000 */
[----:B-----5:R-:W-:Y:S01]  /*f8a0*/  IMAD.MOV.U32 R72, RZ, RZ, R4 ;  /* 0x000000ffff487224 */ /* 0x020fe200078e0004 */
[----:B0-----:R-:W-:Y:S01]  /*f8b0*/  CS2R R66, SRZ ;  /* 0x0000000000427805 */ /* 0x001fe2000001ff00 */
[----:B------:R-:W-:Y:S02]  /*f8c0*/  IMAD.MOV.U32 R73, RZ, RZ, R5 ;  /* 0x000000ffff497224 */ /* 0x000fe400078e0005 */
[----:B------:R-:W-:Y:S01]  /*f8d0*/  IMAD.MOV.U32 R74, RZ, RZ, R6 ;  /* 0x000000ffff4a7224 */ /* 0x000fe200078e0006 */
[----:B------:R-:W-:Y:S06]  /*f8e0*/  @P1 BRA `(.L_x_1492) ;  /* 0x0000000000841947 */ /* 0x000fec0003800000 */
[----:B------:R-:W-:Y:S01]  /*f8f0*/  IADD3 R78, P2, P3, R71, R78, R86 ;  /* 0x0000004e474e7210 */ /* 0x000fe20007b5e056 */
[----:B------:R-:W-:Y:S01]  /*f900*/  ULDC.64 UR4, c[0x0][0x3c8] ;  /* 0x0000f20000047ab9 */ /* 0x000fe20000000a00 */
[----:B------:R-:W-:Y:S01]  /*f910*/  IADD3 R77, P4, P5, R70, R77, R89 ;  /* 0x0000004d464d7210 */ /* 0x000fe20007d9e059 */
[----:B------:R-:W-:Y:S01]  /*f920*/  ULDC.64 UR6, c[0x0][0x3e0] ;  /* 0x0000f80000067ab9 */ /* 0x000fe20000000a00 */
[----:B------:R-:W-:Y:S02]  /*f930*/  IADD3.X R3, R85, R76, R84, P2, P3 ;  /* 0x0000004c55037210 */ /* 0x000fe400017e6454 */
[----:B------:R-:W-:Y:S02]  /*f940*/  CS2R R52, SRZ ;  /* 0x0000000000347805 */ /* 0x000fe4000001ff00 */
[----:B------:R-:W-:Y:S01]  /*f950*/  LEA R20, P2, R78, UR4, 0x1 ;  /* 0x000000044e147c11 */ /* 0x000fe2000f8408ff */
[----:B------:R-:W-:Y:S01]  /*f960*/  ULDC UR4, c[0x0][0x3d4] ;  /* 0x0000f50000047ab9 */ /* 0x000fe20000000800 */
[----:B------:R-:W-:-:S02]  /*f970*/  IADD3.X R0, R82, R69, R87, P4, P5 ;  /* 0x0000004552007210 */ /* 0x000fc400027ea457 */
[----:B------:R-:W-:Y:S02]  /*f980*/  CS2R R54, SRZ ;  /* 0x0000000000367805 */ /* 0x000fe4000001ff00 */
[C---:B------:R-:W-:Y:S02]  /*f990*/  LEA R70, P3, R77.reuse, UR6, 0x1 ;  /* 0x000000064d467c11 */ /* 0x040fe4000f8608ff */
[----:B------:R-:W-:Y:S02]  /*f9a0*/  CS2R R56, SRZ ;  /* 0x0000000000387805 */ /* 0x000fe4000001ff00 */
[----:B------:R-:W-:Y:S02]  /*f9b0*/  LEA.HI.X R21, R78, UR5, R3, 0x1, P2 ;  /* 0x000000054e157c11 */ /* 0x000fe400090f0c03 */
[----:B------:R-:W-:Y:S02]  /*f9c0*/  CS2R R58, SRZ ;  /* 0x00000000003a7805 */ /* 0x000fe4000001ff00 */
[----:B------:R-:W-:-:S02]  /*f9d0*/  LEA.HI.X R71, R77, UR7, R0, 0x1, P3 ;  /* 0x000000074d477c11 */ /* 0x000fc400098f0c00 */
        /* <DEDUP_REMOVED lines=18> */
.L_x_1492:
[----:B------:R-:W-:Y:S05]  /*fb00*/  BSYNC B1 ;  /* 0x0000000000017941 */ /* 0x000fea0003800000 */
.L_x_1491:
[----:B------:R-:W-:Y:S01]  /*fb10*/  IMAD.MOV.U32 R0, RZ, RZ, R7 ;  /* 0x000000ffff007224 */ /* 0x000fe200078e0007 */
[----:B------:R-:W-:Y:S01]  /*fb20*/  ISETP.NE.AND P2, PT, R75, 0x1, PT ;  /* 0x000000014b00780c */ /* 0x000fe20003f45270 */
[----:B------:R-:W-:Y:S01]  /*fb30*/  IMAD.MOV.U32 R3, RZ, RZ, R24 ;  /* 0x000000ffff037224 */ /* 0x000fe200078e0018 */
[----:B------:R-:W-:Y:S01]  /*fb40*/  ULDC.64 UR4, c[0x0][0x3c8] ;  /* 0x0000f20000047ab9 */ /* 0x000fe20000000a00 */
        /* <DEDUP_REMOVED lines=18> */
[----:B------:R-:W-:Y:S01]  /*fc70*/  IMAD.MOV.U32 R20, RZ, RZ, R35 ;  /* 0x000000ffff147224 */ /* 0x000fe200078e0023 */
[----:B------:R-:W-:Y:S01]  /*fc80*/  ULDC.64 UR6, c[0x0][0x3e0] ;  /* 0x0000f80000067ab9 */ /* 0x000fe20000000a00 */
[----:B------:R-:W-:Y:S01]  /*fc90*/  IMAD.MOV.U32 R70, RZ, RZ, R39 ;  /* 0x000000ffff467224 */ /* 0x000fe200078e0027 */
[----:B------:R-:W-:Y:S01]  /*fca0*/  PRMT R88, R3, 0x7610, R88 ;  /* 0x0000761003587816 */ /* 0x000fe20000000058 */
[----:B------:R-:W1:Y:S01]  /*fcb0*/  @P2 LDC R0, c[0x0][0x42c] ;  /* 0x00010b00ff002b82 */ /* 0x000e620000000800 */
[----:B------:R-:W-:Y:S01]  /*fcc0*/  IMAD.MOV.U32 R3, RZ, RZ, R34 ;  /* 0x000000ffff037224 */ /* 0x000fe200078e0022 */
[----:B------:R-:W-:Y:S01]  /*fcd0*/  PRMT R115, R20, 0x7610, R115 ;  /* 0x0000761014737816 */ /* 0x000fe20000000073 */
        /* <DEDUP_REMOVED lines=8> */
[----:B------:R-:W-:Y:S01]  /*fd60*/  IMAD R3, R188, 0x40, R3 ;  /* 0x00000040bc037824 */ /* 0x000fe200078e0203 */
        /* <DEDUP_REMOVED lines=13> */
[----:B-1----:R-:W-:Y:S01]  /*fe40*/  @P2 IMAD.HI.U32 R0, R3, R0, RZ ;  /* 0x0000000003002227 */ /* 0x002fe200078e00ff */
[----:B------:R-:W-:-:S02]  /*fe50*/  PRMT R76, R20, 0x7610, R76 ;  /* 0x00007610144c7816 */ /* 0x000fc4000000004c */
[----:B------:R-:W-:Y:S01]  /*fe60*/  PRMT R103, R69, 0x7610, R103 ;  /* 0x0000761045677816 */ /* 0x000fe20000000067 */
[----:B------:R-:W-:Y:S01]  /*fe70*/  IMAD.MOV.U32 R69, RZ, RZ, R62 ;  /* 0x000000ffff457224 */ /* 0x000fe200078e003e */
[----:B0-----:R-:W-:Y:S01]  /*fe80*/  @P2 SHF.R.U32.HI R3, RZ, R21, R0 ;  /* 0x00000015ff032219 */ /* 0x001fe20000011600 */
[----:B------:R-:W-:Y:S01]  /*fe90*/  IMAD.MOV.U32 R0, RZ, RZ, R40 ;  /* 0x000000ffff007224 */ /* 0x000fe200078e0028 */
[----:B------:R-:W-:Y:S02]  /*fea0*/  PRMT R108, R72, 0x7610, R108 ;  /* 0x00007610486c7816 */ /* 0x000fe4000000006c */
[----:B------:R-:W-:Y:S01]  /*feb0*/  SHF.R.S32.HI R21, RZ, 0x1f, R3 ;  /* 0x0000001fff157819 */ /* 0x000fe20000011403 */
[----:B------:R-:W-:Y:S01]  /*fec0*/  IMAD.WIDE.U32 R10, R3, R12, R10 ;  /* 0x0000000c030a7225 */ /* 0x000fe200078e000a */
[----:B------:R-:W-:Y:S02]  /*fed0*/  PRMT R75, R0, 0x7610, R75 ;  /* 0x00007610004b7816 */ /* 0x000fe4000000004b */
[----:B------:R-:W-:Y:S01]  /*fee0*/  PRMT R91, R69, 0x7610, R91 ;  /* 0x00007610455b7816 */ /* 0x000fe2000000005b */
[----:B------:R-:W-:-:S02]  /*fef0*/  IMAD R0, R21, R14, RZ ;  /* 0x0000000e15007224 */ /* 0x000fc400078e02ff */
[----:B------:R-:W-:Y:S02]  /*ff00*/  IMAD R70, R21, R12, RZ ;  /* 0x0000000c15467224 */ /* 0x000fe400078e02ff */
[----:B------:R-:W-:-:S04]  /*ff10*/  IMAD.WIDE.U32 R20, R3, R14, R8 ;  /* 0x0000000e03147225 */ /* 0x000fc800078e0008 */
[C---:B------:R-:W-:Y:S01]  /*ff20*/  IMAD R9, R3.reuse, R15, R0 ;  /* 0x0000000f03097224 */ /* 0x040fe200078e0200 */
[----:B------:R-:W-:Y:S01]  /*ff30*/  LEA R8, P2, R20, UR4, 0x1 ;  /* 0x0000000414087c11 */ /* 0x000fe2000f8408ff */
[----:B------:R-:W-:Y:S01]  /*ff40*/  IMAD R3, R3, R13, R70 ;  /* 0x0000000d03037224 */ /* 0x000fe200078e0246 */
[----:B------:R-:W-:Y:S01]  /*ff50*/  LEA R0, P3, R10, UR6, 0x1 ;  /* 0x000000060a007c11 */ /* 0x000fe2000f8608ff */
[----:B------:R-:W-:Y:S01]  /*ff60*/  IMAD.IADD R9, R21, 0x1, R9 ;  /* 0x0000000115097824 */ /* 0x000fe200078e0209 */
[----:B------:R-:W-:Y:S01]  /*ff70*/  UMOV UR4, 0xffffffff ;  /* 0xffffffff00047882 */ /* 0x000fe20000000000 */
[----:B------:R-:W-:Y:S02]  /*ff80*/  IMAD.IADD R3, R11, 0x1, R3 ;  /* 0x000000010b037824 */ /* 0x000fe400078e0203 */
[----:B------:R-:W-:Y:S01]  /*ff90*/  IMAD.MOV.U32 R69, RZ, RZ, R42 ;  /* 0x000000ffff457224 */ /* 0x000fe200078e002a */
[----:B------:R-:W-:Y:S01]  /*ffa0*/  LEA.HI.X R9, R20, UR5, R9, 0x1, P2 ;  /* 0x0000000514097c11 */ /* 0x000fe200090f0c09 */
[----:B------:R-:W-:Y:S01]  /*ffb0*/  IMAD.MOV.U32 R12, RZ, RZ, R44 ;  /* 0x000000ffff0c7224 */ /* 0x000fe200078e002c */
[----:B------:R-:W-:Y:S01]  /*ffc0*/  LEA.HI.X R3, R10, UR7, R3, 0x1, P3 ;  /* 0x000000070a037c11 */ /* 0x000fe200098f0c03 */
[----:B------:R-:W-:Y:S01]  /*ffd0*/  IMAD.MOV.U32 R13, RZ, RZ, R45 ;  /* 0x000000ffff0d7224 */ /* 0x000fe200078e002d */
[----:B------:R-:W-:-:S02]  /*ffe0*/  PRMT R77, R69, 0x7610, R77 ;  /* 0x00007610454d7816 */ /* 0x000fc4000000004d */
[----:B------:R-:W-:Y:S02]  /*fff0*/  PRMT R73, R12, 0x7610, R73 ;  /* 0x000076100c497816 */ /* 0x000fe40000000049 */
[----:B------:R-:W-:Y:S02]  /*10000*/  PRMT R74, R13, 0x7610, R74 ;  /* 0x000076100d4a7816 */ /* 0x000fe4000000004a */
[----:B------:R-:W-:Y:S01]  /*10010*/  LEA.HI R10, R184, R184, RZ, 0x1 ;  /* 0x000000b8b80a7211 */ /* 0x000fe200078f08ff */
[----:B------:R-:W-:Y:S06]  /*10020*/  BRA.DIV UR4, `(.L_x_1493) ;  /* 0x0000017a04cc7947 */ /* 0x000fec000b800000 */
.L_x_1769:
[----:B------:R-:W-:-:S03]  /*10030*/  UMOV UR4, 0xffffffff ;  /* 0xffffffff00047882 */ /* 0x000fc60000000000 */
[----:B------:R-:W-:Y:S05]  /*10040*/  BRA.DIV UR4, `(.L_x_1494) ;  /* 0x0000017a04ec7947 */ /* 0x000fea000b800000 */
.L_x_1772:
[----:B------:R-:W-:-:S03]  /*10050*/  UMOV UR4, 0xffffffff ;  /* 0xffffffff00047882 */ /* 0x000fc60000000000 */
[----:B------:R-:W-:Y:S05]  /*10060*/  BRA.DIV UR4, `(.L_x_1495) ;  /* 0x0000017e040c7947 */ /* 0x000fea000b800000 */
.L_x_1775:
[----:B------:R-:W-:-:S03]  /*10070*/  UMOV UR4, 0xffffffff ;  /* 0xffffffff00047882 */ /* 0x000fc60000000000 */
[----:B------:R-:W-:Y:S05]  /*10080*/  BRA.DIV UR4, `(.L_x_1496) ;  /* 0x0000017e042c7947 */ /* 0x000fea000b800000 */
.L_x_1778:
[----:B------:R-:W-:-:S03]  /*10090*/  UMOV UR4, 0xffffffff ;  /* 0xffffffff00047882 */ /* 0x000fc60000000000 */
[----:B------:R-:W-:Y:S05]  /*100a0*/  BRA.DIV UR4, `(.L_x_1497) ;  /* 0x0000017e044c7947 */ /* 0x000fea000b800000 */
.L_x_1781:
[----:B------:R-:W-:Y:S01]  /*100b0*/  UMOV UR4, 0xffffffff ;  /* 0xffffffff00047882 */ /* 0x000fe20000000000 */
[----:B------:R-:W-:Y:S02]  /*100c0*/  LOP3.LUT R9, R10, 0xfffffffe, RZ, 0xc0, !PT ;  /* 0xfffffffe0a097812 */ /* 0x000fe400078ec0ff */
[----:B------:R-:W-:Y:S05]  /*100d0*/  BRA.DIV UR4, `(.L_x_1498) ;  /* 0x0000017e04687947 */ /* 0x000fea000b800000 */
.L_x_1784:
[----:B------:R-:W-:Y:S01]  /*100e0*/  UMOV UR4, 0xffffffff ;  /* 0xffffffff00047882 */ /* 0x000fe20000000000 */
[----:B------:R-:W-:Y:S02]  /*100f0*/  IMAD.IADD R9, R184, 0x1, -R9 ;  /* 0x00000001b8097824 */ /* 0x000fe400078e0a09 */
[----:B------:R-:W-:Y:S05]  /*10100*/  BRA.DIV UR4, `(.L_x_1499) ;  /* 0x0000017e04847947 */ /* 0x000fea000b800000 */
.L_x_1787:
[----:B------:R-:W-:Y:S01]  /*10110*/  UMOV UR4, 0xffffffff ;  /* 0xffffffff00047882 */ /* 0x000fe20000000000 */
[----:B------:R-:W-:Y:S02]  /*10120*/  SHF.L.U32 R9, R9, 0x1f, RZ ;  /* 0x0000001f09097819 */ /* 0x000fe400000006ff */
[----:B------:R-:W-:Y:S05]  /*10130*/  BRA.DIV UR4, `(.L_x_1500) ;  /* 0x0000017e04a07947 */ /* 0x000fea000b800000 */
.L_x_1790:
        /* <DEDUP_REMOVED lines=36> */
[----:B0-----:R-:W-:Y:S06]  /*10380*/  @!P2 BRA `(.L_x_1502) ;  /* 0x0000017c0034a947 */ /* 0x001fec0003800000 */
.L_x_1791:
[----:B------:R-:W-:Y:S05]  /*10390*/  BSYNC B1 ;  /* 0x0000000000017941 */ /* 0x000fea0003800000 */
.L_x_1501:
[----:B------:R-:W-:Y:S01]  /*103a0*/  BSSY B1, `(.L_x_1503) ;  /* 0x0000145000017945 */ /* 0x000fe20003800000 */
[----:B------:R-:W-:Y:S02]  /*103b0*/  PRMT R71, R8, 0x7610, R71 ;  /* 0x0000761008477816 */ /* 0x000fe40000000047 */
[----:B------:R-:W-:Y:S01]  /*103c0*/  PRMT R72, R10, 0x7610, R72 ;  /* 0x000076100a487816 */ /* 0x000fe20000000048 */
[----:B------:R-:W-:Y:S06]  /*103d0*/  @P0 BRA `(.L_x_1504) ;  /* 0x0000001400040947 */ /* 0x000fec0003800000 */
[----:B------:R-:W1:Y:S01]  /*103e0*/  LDC R105, c[0x0][0x3d4] ;  /* 0x0000f500ff697b82 */ /* 0x000e620000000800 */
[----:B------:R-:W-:Y:S01]  /*103f0*/  BSSY B2, `(.L_x_1505) ;  /* 0x000006f000027945 */ /* 0x000fe20003800000 */
[-C--:B-1----:R-:W-:Y:S02]  /*10400*/  ISETP.GE.AND P0, PT, R22, R105.reuse, PT ;  /* 0x000000691600720c */ /* 0x082fe40003f06270 */
[-C--:B------:R-:W-:Y:S02]  /*10410*/  ISETP.GE.AND P2, PT, R165, R105.reuse, PT ;  /* 0x00000069a500720c */ /* 0x080fe40003f46270 */
[----:B------:R-:W-:-:S09]  /*10420*/  ISETP.GE.AND P3, PT, R166, R105, PT ;  /* 0x00000069a600720c */ /* 0x000fd20003f66270 */
[----:B------:R-:W-:Y:S05]  /*10430*/  @P0 BRA `(.L_x_1506) ;  /* 0x0000000400a80947 */ /* 0x000fea0003800000 */
[----:B------:R-:W-:Y:S02]  /*10440*/  LEA.HI R10, R105, R188, RZ, 0x1d ;  /* 0x000000bc690a7211 */ /* 0x000fe400078fe8ff */
[----:B------:R-:W-:Y:S02]  /*10450*/  LOP3.LUT R8, R174, 0x38, R22, 0xf8, !PT ;  /* 0x00000038ae087812 */ /* 0x000fe400078ef816 */
[----:B------:R-:W-:Y:S01]  /*10460*/  SHF.R.S32.HI R13, RZ, 0x1f, R10 ;  /* 0x0000001fff0d7819 */ /* 0x000fe2000001140a */
[----:B------:R-:W-:Y:S01]  /*10470*/  IMAD.SHL.U32 R11, R10, 0x8, RZ ;  /* 0x000000080a0b7824 */ /* 0x000fe200078e00ff */
[-C--:B0-----:R-:W-:Y:S02]  /*10480*/  LOP3.LUT R9, R8, R175.reuse, RZ, 0x3c, !PT ;  /* 0x000000af08097212 */ /* 0x081fe400078e3cff */
[----:B------:R-:W-:Y:S02]  /*10490*/  LEA.HI R13, R13, R10, RZ, 0x3 ;  /* 0x0000000a0d0d7211 */ /* 0x000fe400078f18ff */
[----:B------:R-:W-:Y:S01]  /*104a0*/  LOP3.LUT R8, R174, 0x38, R11, 0xf8, !PT ;  /* 0x00000038ae087812 */ /* 0x000fe200078ef80b */
[----:B------:R-:W-:Y:S01]  /*104b0*/  IMAD.IADD R9, R176, 0x1, R9 ;  /* 0x00000001b0097824 */ /* 0x000fe200078e0209 */
[--C-:B------:R-:W-:Y:S01]  /*104c0*/  SHF.R.U64 R119, R32, 0x10, R33.reuse ;  /* 0x0000001020777819 */ /* 0x100fe20000001221 */
[----:B------:R-:W-:Y:S01]  /*104d0*/  IMAD.SHL.U32 R13, R13, 0x400, RZ ;  /* 0x000004000d0d7824 */ /* 0x000fe200078e00ff */
[----:B------:R-:W-:Y:S01]  /*104e0*/  LOP3.LUT R8, R8, R175, RZ, 0x3c, !PT ;  /* 0x000000af08087212 */ /* 0x000fe200078e3cff */
[----:B------:R-:W-:Y:S01]  /*104f0*/  IMAD R106, R9, 0x2, R18 ;  /* 0x00000002096a7824 */ /* 0x000fe200078e0212 */
[----:B------:R-:W-:-:S02]  /*10500*/  SHF.R.U32.HI R32, RZ, 0x10, R33 ;  /* 0x00000010ff207819 */ /* 0x000fc40000011621 */
[----:B------:R-:W-:Y:S02]  /*10510*/  LOP3.LUT R13, R13, 0x7fffe000, RZ, 0xc0, !PT ;  /* 0x7fffe0000d0d7812 */ /* 0x000fe400078ec0ff */
[----:B------:R-:W-:Y:S02]  /*10520*/  SHF.R.U64 R33, R4, 0x10, R5 ;  /* 0x0000001004217819 */ /* 0x000fe40000001205 */
[----:B------:R-:W-:Y:S02]  /*10530*/  IADD3 R13, R8, R13, R176 ;  /* 0x0000000d080d7210 */ /* 0x000fe40007ffe0b0 */
[----:B------:R-:W0:Y:S01]  /*10540*/  LDS.128 R8, [R106+0xc400] ;  /* 0x00c400006a087984 */ /* 0x000e220000000c00 */
[----:B------:R-:W-:Y:S02]  /*10550*/  SHF.R.U64 R117, R34, 0x10, R35 ;  /* 0x0000001022757819 */ /* 0x000fe40000001223 */
[----:B------:R-:W-:Y:S01]  /*10560*/  IMAD R107, R13, 0x2, R18 ;  /* 0x000000020d6b7824 */ /* 0x000fe200078e0212 */
[----:B------:R-:W-:-:S02]  /*10570*/  SHF.R.U32.HI R4, RZ, 0x10, R5 ;  /* 0x00000010ff047819 */ /* 0x000fc40000011605 */
[--C-:B------:R-:W-:Y:S02]  /*10580*/  SHF.R.U64 R5, R6, 0x10, R7.reuse ;  /* 0x0000001006057819 */ /* 0x100fe40000001207 */
[----:B------:R-:W1:Y:S01]  /*10590*/  LDS.128 R12, [R107+0xc400] ;  /* 0x00c400006b0c7984 */ /* 0x000e620000000c00 */
[----:B------:R-:W-:Y:S02]  /*105a0*/  SHF.R.U32.HI R6, RZ, 0x10, R7 ;  /* 0x00000010ff067819 */ /* 0x000fe40000011607 */
[----:B------:R-:W-:Y:S02]  /*105b0*/  PRMT R114, R114, 0x5410, R117 ;  /* 0x0000541072727816 */ /* 0x000fe40000000075 */
[----:B------:R-:W-:Y:S02]  /*105c0*/  PRMT R116, R108, 0x5410, R33 ;  /* 0x000054106c747816 */ /* 0x000fe40000000021 */
[----:B------:R-:W-:Y:S02]  /*105d0*/  PRMT R117, R109, 0x5410, R4 ;  /* 0x000054106d757816 */ /* 0x000fe40000000004 */
[----:B------:R-:W-:Y:S01]  /*105e0*/  PRMT R118, R110, 0x5410, R5 ;  /* 0x000054106e767816 */ /* 0x000fe20000000005 */
[----:B------:R-:W-:Y:S01]  /*105f0*/  IMAD.U32 R109, R116, 0x10000, RZ ;  /* 0x00010000746d7824 */ /* 0x000fe200078e00ff */
[----:B------:R-:W-:Y:S01]  /*10600*/  PRMT R111, R111, 0x5410, R6 ;  /* 0x000054106f6f7816 */ /* 0x000fe20000000006 */
[----:B------:R-:W-:Y:S01]  /*10610*/  IMAD.U32 R110, R117, 0x10000, RZ ;  /* 0x00010000756e7824 */ /* 0x000fe200078e00ff */
[----:B------:R-:W-:-:S02]  /*10620*/  PRMT R112, R112, 0x5410, R119 ;  /* 0x0000541070707816 */ /* 0x000fc40000000077 */
[----:B------:R-:W-:Y:S02]  /*10630*/  PRMT R113, R113, 0x5410, R32 ;  /* 0x0000541071717816 */ /* 0x000fe40000000020 */
[----:B------:R-:W-:Y:S01]  /*10640*/  SHF.R.U32.HI R34, RZ, 0x10, R35 ;  /* 0x00000010ff227819 */ /* 0x000fe20000011623 */
[----:B------:R-:W-:Y:S01]  /*10650*/  IMAD.U32 R108, R112, 0x10000, RZ ;  /* 0x00010000706c7824 */ /* 0x000fe200078e00ff */
[----:B------:R-:W-:Y:S02]  /*10660*/  LOP3.LUT R116, R116, 0xffff0000, RZ, 0xc0, !PT ;  /* 0xffff000074747812 */ /* 0x000fe400078ec0ff */
[----:B------:R-:W-:Y:S02]  /*10670*/  PRMT R115, R115, 0x5410, R34 ;  /* 0x0000541073737816 */ /* 0x000fe40000000022 */
        /* <DEDUP_REMOVED lines=19> */
[----:B------:R-:W-:Y:S02]  /*107b0*/  IMAD.U32 R35, R15, 0x10000, RZ ;  /* 0x000100000f237824 */ /* 0x000fe400078e00ff */
[----:B------:R-:W-:Y:S01]  /*107c0*/  FFMA.FTZ R121, R4, R109, R121 ;  /* 0x0000006d04797223 */ /* 0x000fe20000010079 */
[----:B------:R-:W-:Y:S02]  /*107d0*/  IMAD.U32 R108, R111, 0x10000, RZ ;  /* 0x000100006f6c7824 */ /* 0x000fe400078e00ff */
[-C--:B------:R-:W-:Y:S01]  /*107e0*/  FMUL.FTZ R33, R33, R11.reuse ;  /* 0x0000000b21217220 */ /* 0x080fe20000410000 */
[----:B------:R-:W-:Y:S02]  /*107f0*/  IMAD.U32 R4, R115, 0x10000, RZ ;  /* 0x0001000073047824 */ /* 0x000fe400078e00ff */
[C---:B------:R-:W-:Y:S01]  /*10800*/  FFMA.FTZ R123, R6.reuse, R11, -R123 ;  /* 0x0000000b067b7223 */ /* 0x040fe2000001087b */
[C---:B------:R-:W-:Y:S01]  /*10810*/  FMUL.FTZ R11, R35.reuse, R108 ;  /* 0x0000006c230b7220 */ /* 0x040fe20000410000 */
[----:B------:R-:W-:Y:S01]  /*10820*/  FFMA.FTZ R33, R6, R110, R33 ;  /* 0x0000006e06217223 */ /* 0x000fe20000010021 */
[----:B------:R-:W-:Y:S01]  /*10830*/  FMUL.FTZ R109, R35, R4 ;  /* 0x00000004236d7220 */ /* 0x000fe20000410000 */
[----:B------:R-:W-:-:S02]  /*10840*/  IMAD.U32 R34, R14, 0x10000, RZ ;  /* 0x000100000e227824 */ /* 0x000fc400078e00ff */
[----:B------:R-:W-:Y:S01]  /*10850*/  FFMA.FTZ R35, R32, R4, -R11 ;  /* 0x0000000420237223 */ /* 0x000fe2000001080b */
[C---:B------:R-:W-:Y:S01]  /*10860*/  FMUL.FTZ R4, R12.reuse, R116 ;  /* 0x000000740c047220 */ /* 0x040fe20000410000 */
[-C--:B------:R-:W-:Y:S01]  /*10870*/  FMUL.FTZ R12, R12, R112.reuse ;  /* 0x000000700c0c7220 */ /* 0x080fe20000410000 */
[----:B------:R-:W-:Y:S01]  /*10880*/  IMAD.U32 R6, R118, 0x10000, RZ ;  /* 0x0001000076067824 */ /* 0x000fe200078e00ff */
[----:B------:R-:W-:Y:S01]  /*10890*/  LOP3.LUT R14, R14, 0xffff0000, RZ, 0xc0, !PT ;  /* 0xffff00000e0e7812 */ /* 0x000fe200078ec0ff */
[----:B------:R-:W-:Y:S01]  /*108a0*/  FFMA.FTZ R112, R5, R112, -R4 ;  /* 0x0000007005707223 */ /* 0x000fe20000010804 */
[----:B------:R-:W-:Y:S01]  /*108b0*/  IMAD.U32 R4, R114, 0x10000, RZ ;  /* 0x0001000072047824 */ /* 0x000fe200078e00ff */
[----:B------:R-:W-:Y:S01]  /*108c0*/  LOP3.LUT R113, R113, 0xffff0000, RZ, 0xc0, !PT ;  /* 0xffff000071717812 */ /* 0x000fe200078ec0ff */
[----:B------:R-:W-:Y:S01]  /*108d0*/  FMUL.FTZ R110, R34, R6 ;  /* 0x00000006226e7220 */ /* 0x000fe20000410000 */
[----:B------:R-:W-:Y:S01]  /*108e0*/  LOP3.LUT R118, R118, 0xffff0000, RZ, 0xc0, !PT ;  /* 0xffff000076767812 */ /* 0x000fe200078ec0ff */
[----:B------:R-:W-:Y:S01]  /*108f0*/  FMUL.FTZ R34, R34, R4 ;  /* 0x0000000422227220 */ /* 0x000fe20000410000 */
[----:B------:R-:W-:Y:S01]  /*10900*/  LOP3.LUT R15, R15, 0xffff0000, RZ, 0xc0, !PT ;  /* 0xffff00000f0f7812 */ /* 0x000fe200078ec0ff */
[----:B------:R-:W-:Y:S01]  /*10910*/  FFMA.FTZ R109, R32, R108, R109 ;  /* 0x0000006c206d7223 */ /* 0x000fe2000001006d */
[----:B------:R-:W-:Y:S01]  /*10920*/  LOP3.LUT R114, R114, 0xffff0000, RZ, 0xc0, !PT ;  /* 0xffff000072727812 */ /* 0x000fe200078ec0ff */
[----:B------:R-:W-:Y:S01]  /*10930*/  FFMA.FTZ R110, R7, R4, -R110 ;  /* 0x00000004076e7223 */ /* 0x000fe2000001086e */
[----:B------:R-:W-:Y:S01]  /*10940*/  LOP3.LUT R111, R111, 0xffff0000, RZ, 0xc0, !PT ;  /* 0xffff00006f6f7812 */ /* 0x000fe200078ec0ff */
[----:B------:R-:W-:Y:S01]  /*10950*/  FMUL.FTZ R11, R13, R117 ;  /* 0x000000750d0b7220 */ /* 0x000fe20000410000 */
[----:B------:R-:W-:Y:S01]  /*10960*/  LOP3.LUT R115, R115, 0xffff0000, RZ, 0xc0, !PT ;  /* 0xffff000073737812 */ /* 0x000fe200078ec0ff */
[----:B------:R-:W-:Y:S01]  /*10970*/  FMUL.FTZ R108, R13, R113 ;  /* 0x000000710d6c7220 */ /* 0x000fe20000410000 */
[----:B------:R-:W-:Y:S01]  /*10980*/  FFMA.FTZ R12, R5, R116, R12 ;  /* 0x00000074050c7223 */ /* 0x000fe2000001000c */
[C---:B------:R-:W-:Y:S01]  /*10990*/  FMUL.FTZ R4, R14.reuse, R118 ;  /* 0x000000760e047220 */ /* 0x040fe20000410000 */
[----:B------:R-:W-:Y:S01]  /*109a0*/  FFMA.FTZ R34, R7, R6, R34 ;  /* 0x0000000607227223 */ /* 0x000fe20000010022 */
[-C--:B------:R-:W-:Y:S01]  /*109b0*/  FMUL.FTZ R5, R14, R114.reuse ;  /* 0x000000720e057220 */ /* 0x080fe20000410000 */
[C---:B------:R-:W-:Y:S01]  /*109c0*/  FMUL.FTZ R13, R15.reuse, R111 ;  /* 0x0000006f0f0d7220 */ /* 0x040fe20000410000 */
[----:B------:R-:W-:Y:S01]  /*109d0*/  FMUL.FTZ R6, R15, R115 ;  /* 0x000000730f067220 */ /* 0x000fe20000410000 */
[----:B------:R-:W-:Y:S01]  /*109e0*/  FFMA.FTZ R32, R8, R113, -R11 ;  /* 0x0000007108207223 */ /* 0x000fe2000001080b */
[C---:B------:R-:W-:Y:S01]  /*109f0*/  FFMA.FTZ R7, R9.reuse, R114, -R4 ;  /* 0x0000007209077223 */ /* 0x040fe20000010804 */
[----:B------:R-:W-:Y:S01]  /*10a00*/  FFMA.FTZ R11, R9, R118, R5 ;  /* 0x00000076090b7223 */ /* 0x000fe20000010005 */
        /* <DEDUP_REMOVED lines=8> */
[----:B------:R-:W-:Y:S02]  /*10a90*/  F2FP.BF16.F32.PACK_AB R8, R12, R121 ;  /* 0x000000790c08723e */ /* 0x000fe400000010ff */
[----:B------:R-:W-:Y:S01]  /*10aa0*/  F2FP.BF16.F32.PACK_AB R9, R108, R33 ;  /* 0x000000216c09723e */ /* 0x000fe200000010ff */
[----:B------:R1:W-:Y:S01]  /*10ab0*/  STS.128 [R106+0xc400], R4 ;  /* 0x00c400046a007388 */ /* 0x0003e20000000c00 */
[----:B------:R-:W-:-:S05]  /*10ac0*/  F2FP.BF16.F32.PACK_AB R11, R114, R109 ;  /* 0x0000006d720b723e */ /* 0x000fca00000010ff */
[----:B------:R1:W-:Y:S02]  /*10ad0*/  STS.128 [R107+0xc400], R8 ;  /* 0x00c400086b007388 */ /* 0x0003e40000000c00 */
.L_x_1506:
[----:B------:R-:W-:Y:S05]  /*10ae0*/  BSYNC B2 ;  /* 0x0000000000027941 */ /* 0x000fea0003800000 */
.L_x_1505:
[----:B------:R-:W-:Y:S04]  /*10af0*/  BSSY B2, `(.L_x_1507) ;  /* 0x0000068000027945 */ /* 0x000fe80003800000 */
[----:B------:R-:W-:Y:S05]  /*10b00*/  @P2 BRA `(.L_x_1508) ;  /* 0x0000000400982947 */ /* 0x000fea0003800000 */
[----:B-1----:R-:W-:Y:S02]  /*10b10*/  LEA.HI R4, R105, R189, RZ, 0x1d ;  /* 0x000000bd69047211 */ /* 0x002fe400078fe8ff */
[----:B------:R-:W-:Y:S02]  /*10b20*/  SHF.R.U64 R34, R36, 0x10, R37 ;  /* 0x0000001024227819 */ /* 0x000fe40000001225 */
[----:B------:R-:W-:Y:S01]  /*10b30*/  SHF.R.S32.HI R7, RZ, 0x1f, R4 ;  /* 0x0000001fff077819 */ /* 0x000fe20000011404 */
[----:B------:R-:W-:Y:S01]  /*10b40*/  IMAD.SHL.U32 R5, R4, 0x8, RZ ;  /* 0x0000000804057824 */ /* 0x000fe200078e00ff */
[----:B------:R-:W-:Y:S02]  /*10b50*/  SHF.R.U64 R24, R24, 0x10, R25 ;  /* 0x0000001018187819 */ /* 0x000fe40000001219 */
[----:B------:R-:W-:Y:S02]  /*10b60*/  LEA.HI R7, R7, R4, RZ, 0x3 ;  /* 0x0000000407077211 */ /* 0x000fe400078f18ff */
[----:B------:R-:W-:-:S02]  /*10b70*/  LOP3.LUT R4, R174, 0x38, R5, 0xf8, !PT ;  /* 0x00000038ae047812 */ /* 0x000fc400078ef805 */
[----:B------:R-:W-:Y:S01]  /*10b80*/  SHF.R.U32.HI R25, RZ, 0x10, R25 ;  /* 0x00000010ff197819 */ /* 0x000fe20000011619 */
[----:B------:R-:W-:Y:S01]  /*10b90*/  IMAD.SHL.U32 R7, R7, 0x400, RZ ;  /* 0x0000040007077824 */ /* 0x000fe200078e00ff */
[----:B------:R-:W-:Y:S02]  /*10ba0*/  LOP3.LUT R4, R4, R175, RZ, 0x3c, !PT ;  /* 0x000000af04047212 */ /* 0x000fe400078e3cff */
[----:B------:R-:W-:Y:S02]  /*10bb0*/  PRMT R101, R101, 0x5410, R34 ;  /* 0x0000541065657816 */ /* 0x000fe40000000022 */
[----:B------:R-:W-:Y:S02]  /*10bc0*/  LOP3.LUT R7, R7, 0x7fffe000, RZ, 0xc0, !PT ;  /* 0x7fffe00007077812 */ /* 0x000fe400078ec0ff */
[----:B------:R-:W-:Y:S01]  /*10bd0*/  PRMT R97, R97, 0x5410, R24 ;  /* 0x0000541061617816 */ /* 0x000fe20000000018 */
[----:B------:R-:W-:Y:S01]  /*10be0*/  IMAD.U32 R34, R101, 0x10000, RZ ;  /* 0x0001000065227824 */ /* 0x000fe200078e00ff */
[----:B0-----:R-:W-:-:S02]  /*10bf0*/  IADD3 R9, R4, R7, R176 ;  /* 0x0000000704097210 */ /* 0x001fc40007ffe0b0 */
[----:B------:R-:W0:Y:S01]  /*10c00*/  LDS.128 R4, [R199] ;  /* 0x00000000c7047984 */ /* 0x000e220000000c00 */
[----:B------:R-:W-:Y:S01]  /*10c10*/  SHF.R.U32.HI R37, RZ, 0x10, R37 ;  /* 0x00000010ff257819 */ /* 0x000fe20000011625 */
[----:B------:R-:W-:Y:S01]  /*10c20*/  IMAD.U32 R36, R97, 0x10000, RZ ;  /* 0x0001000061247824 */ /* 0x000fe200078e00ff */
[----:B------:R-:W-:Y:S01]  /*10c30*/  SHF.R.U64 R14, R26, 0x10, R27 ;  /* 0x000000101a0e7819 */ /* 0x000fe2000000121b */
[----:B------:R-:W-:Y:S01]  /*10c40*/  IMAD R12, R9, 0x2, R18 ;  /* 0x00000002090c7824 */ /* 0x000fe200078e0212 */
[----:B------:R-:W-:Y:S02]  /*10c50*/  PRMT R98, R98, 0x5410, R25 ;  /* 0x0000541062627816 */ /* 0x000fe40000000019 */
[----:B------:R-:W-:Y:S02]  /*10c60*/  SHF.R.U32.HI R27, RZ, 0x10, R27 ;  /* 0x00000010ff1b7819 */ /* 0x000fe4000001161b */
[----:B------:R-:W1:Y:S01]  /*10c70*/  LDS.128 R8, [R12+0xc400] ;  /* 0x00c400000c087984 */ /* 0x000e620000000c00 */
[----:B------:R-:W-:Y:S01]  /*10c80*/  SHF.R.U64 R32, R38, 0x10, R39 ;  /* 0x0000001026207819 */ /* 0x000fe20000001227 */
[----:B------:R-:W-:Y:S01]  /*10c90*/  IMAD.U32 R33, R98, 0x10000, RZ ;  /* 0x0001000062217824 */ /* 0x000fe200078e00ff */
[----:B------:R-:W-:-:S02]  /*10ca0*/  PRMT R102, R102, 0x5410, R37 ;  /* 0x0000541066667816 */ /* 0x000fc40000000025 */
[----:B------:R-:W-:Y:S02]  /*10cb0*/  SHF.R.U32.HI R39, RZ, 0x10, R39 ;  /* 0x00000010ff277819 */ /* 0x000fe40000011627 */
[----:B------:R-:W-:Y:S02]  /*10cc0*/  PRMT R100, R100, 0x5410, R27 ;  /* 0x0000541064647816 */ /* 0x000fe4000000001b */
[----:B------:R-:W-:Y:S02]  /*10cd0*/  PRMT R99, R99, 0x5410, R14 ;  /* 0x0000541063637816 */ /* 0x000fe4000000000e */
[----:B------:R-:W-:Y:S01]  /*10ce0*/  PRMT R103, R103, 0x5410, R32 ;  /* 0x0000541067677816 */ /* 0x000fe20000000020 */
[----:B------:R-:W-:Y:S01]  /*10cf0*/  IMAD.U32 R35, R100, 0x10000, RZ ;  /* 0x0001000064237824 */ /* 0x000fe200078e00ff */
[----:B------:R-:W-:Y:S02]  /*10d00*/  PRMT R104, R104, 0x5410, R39 ;  /* 0x0000541068687816 */ /* 0x000fe40000000027 */
[----:B------:R-:W-:-:S02]  /*10d10*/  LOP3.LUT R97, R97, 0xffff0000, RZ, 0xc0, !PT ;  /* 0xffff000061617812 */ /* 0x000fc400078ec0ff */
[----:B------:R-:W-:Y:S02]  /*10d20*/  LOP3.LUT R101, R101, 0xffff0000, RZ, 0xc0, !PT ;  /* 0xffff000065657812 */ /* 0x000fe400078ec0ff */
        /* <DEDUP_REMOVED lines=17> */
[C---:B------:R-:W-:Y:S01]  /*10e40*/  FMUL.FTZ R37, R26.reuse, R33 ;  /* 0x000000211a257220 */ /* 0x040fe20000410000 */
[----:B------:R-:W-:Y:S02]  /*10e50*/  IMAD.U32 R32, R11, 0x10000, RZ ;  /* 0x000100000b207824 */ /* 0x000fe400078e00ff */
[C---:B------:R-:W-:Y:S01]  /*10e60*/  FFMA.FTZ R38, R13.reuse, R34, -R38 ;  /* 0x000000220d267223 */ /* 0x040fe20000010826 */
[----:B------:R-:W-:Y:S01]  /*10e70*/  FFMA.FTZ R106, R13, R36, R106 ;  /* 0x000000240d6a7223 */ /* 0x000fe2000001006a */
[-C--:B------:R-:W-:Y:S01]  /*10e80*/  FMUL.FTZ R39, R26, R25.reuse ;  /* 0x000000191a277220 */ /* 0x080fe20000410000 */
[----:B------:R-:W-:Y:S01]  /*10e90*/  FFMA.FTZ R37, R14, R25, -R37 ;  /* 0x000000190e257223 */ /* 0x000fe20000010825 */
[----:B------:R-:W-:Y:S02]  /*10ea0*/  IMAD.U32 R13, R104, 0x10000, RZ ;  /* 0x00010000680d7824 */ /* 0x000fe400078e00ff */
[----:B------:R-:W-:Y:S01]  /*10eb0*/  FMUL.FTZ R25, R32, R35 ;  /* 0x0000002320197220 */ /* 0x000fe20000410000 */
[----:B------:R-:W-:Y:S01]  /*10ec0*/  FFMA.FTZ R39, R14, R33, R39 ;  /* 0x000000210e277223 */ /* 0x000fe20000010027 */
[----:B------:R-:W-:Y:S01]  /*10ed0*/  LOP3.LUT R102, R102, 0xffff0000, RZ, 0xc0, !PT ;  /* 0xffff000066667812 */ /* 0x000fe200078ec0ff */
[-C--:B------:R-:W-:Y:S01]  /*10ee0*/  FMUL.FTZ R32, R32, R13.reuse ;  /* 0x0000000d20207220 */ /* 0x080fe20000410000 */
[----:B------:R-:W-:Y:S01]  /*10ef0*/  FFMA.FTZ R33, R24, R13, -R25 ;  /* 0x0000000d18217223 */ /* 0x000fe20000010819 */
[C---:B------:R-:W-:Y:S01]  /*10f00*/  FMUL.FTZ R13, R8.reuse, R97 ;  /* 0x00000061080d7220 */ /* 0x040fe20000410000 */
[----:B------:R-:W-:Y:S01]  /*10f10*/  FMUL.FTZ R25, R8, R101 ;  /* 0x0000006508197220 */ /* 0x000fe20000410000 */
[----:B------:R-:W-:-:S02]  /*10f20*/  IMAD.U32 R27, R10, 0x10000, RZ ;  /* 0x000100000a1b7824 */ /* 0x000fc400078e00ff */
[----:B------:R-:W-:Y:S01]  /*10f30*/  FFMA.FTZ R35, R24, R35, R32 ;  /* 0x0000002318237223 */ /* 0x000fe20000010020 */
[----:B------:R-:W-:Y:S02]  /*10f40*/  IMAD.U32 R14, R99, 0x10000, RZ ;  /* 0x00010000630e7824 */ /* 0x000fe400078e00ff */
[C---:B------:R-:W-:Y:S01]  /*10f50*/  FFMA.FTZ R13, R4.reuse, R101, -R13 ;  /* 0x00000065040d7223 */ /* 0x040fe2000001080d */
[----:B------:R-:W-:Y:S01]  /*10f60*/  FMUL.FTZ R24, R9, R98 ;  /* 0x0000006209187220 */ /* 0x000fe20000410000 */
[----:B------:R-:W-:Y:S01]  /*10f70*/  FFMA.FTZ R25, R4, R97, R25 ;  /* 0x0000006104197223 */ /* 0x000fe20000010019 */
[----:B------:R-:W-:Y:S01]  /*10f80*/  LOP3.LUT R10, R10, 0xffff0000, RZ, 0xc0, !PT ;  /* 0xffff00000a0a7812 */ /* 0x000fe200078ec0ff */
[----:B------:R-:W-:Y:S01]  /*10f90*/  IMAD.U32 R8, R103, 0x10000, RZ ;  /* 0x0001000067087824 */ /* 0x000fe200078e00ff */
[----:B------:R-:W-:Y:S01]  /*10fa0*/  LOP3.LUT R11, R11, 0xffff0000, RZ, 0xc0, !PT ;  /* 0xffff00000b0b7812 */ /* 0x000fe200078ec0ff */
[----:B------:R-:W-:Y:S01]  /*10fb0*/  FMUL.FTZ R9, R9, R102 ;  /* 0x0000006609097220 */ /* 0x000fe20000410000 */
[----:B------:R-:W-:Y:S01]  /*10fc0*/  FMUL.FTZ R4, R27, R14 ;  /* 0x0000000e1b047220 */ /* 0x000fe20000410000 */
[----:B------:R-:W-:Y:S01]  /*10fd0*/  LOP3.LUT R99, R99, 0xffff0000, RZ, 0xc0, !PT ;  /* 0xffff000063637812 */ /* 0x000fe200078ec0ff */
[----:B------:R-:W-:Y:S01]  /*10fe0*/  FFMA.FTZ R24, R5, R102, -R24 ;  /* 0x0000006605187223 */ /* 0x000fe20000010818 */
[----:B------:R-:W-:Y:S01]  /*10ff0*/  LOP3.LUT R103, R103, 0xffff0000, RZ, 0xc0, !PT ;  /* 0xffff000067677812 */ /* 0x000fe200078ec0ff */
[----:B------:R-:W-:Y:S01]  /*11000*/  FFMA.FTZ R98, R5, R98, R9 ;  /* 0x0000006205627223 */ /* 0x000fe20000010009 */
[----:B------:R-:W-:Y:S01]  /*11010*/  LOP3.LUT R104, R104, 0xffff0000, RZ, 0xc0, !PT ;  /* 0xffff000068687812 */ /* 0x000fe200078ec0ff */
[----:B------:R-:W-:Y:S01]  /*11020*/  FFMA.FTZ R26, R15, R8, -R4 ;  /* 0x000000080f1a7223 */ /* 0x000fe20000010804 */
[C---:B------:R-:W-:Y:S01]  /*11030*/  FMUL.FTZ R5, R10.reuse, R99 ;  /* 0x000000630a057220 */ /* 0x040fe20000410000 */
[----:B------:R-:W-:Y:S01]  /*11040*/  FMUL.FTZ R4, R11, R100 ;  /* 0x000000640b047220 */ /* 0x000fe20000410000 */
[----:B------:R-:W-:Y:S01]  /*11050*/  FMUL.FTZ R32, R27, R8 ;  /* 0x000000081b207220 */ /* 0x000fe20000410000 */
[-C--:B------:R-:W-:Y:S01]  /*11060*/  FMUL.FTZ R10, R10, R103.reuse ;  /* 0x000000670a0a7220 */ /* 0x080fe20000410000 */
[-C--:B------:R-:W-:Y:S01]  /*11070*/  FMUL.FTZ R11, R11, R104.reuse ;  /* 0x000000680b0b7220 */ /* 0x080fe20000410000 */
[C---:B------:R-:W-:Y:S01]  /*11080*/  FFMA.FTZ R103, R6.reuse, R103, -R5 ;  /* 0x0000006706677223 */ /* 0x040fe20000010805 */
        /* <DEDUP_REMOVED lines=14> */
.L_x_1508:
[----:B------:R-:W-:Y:S05]  /*11170*/  BSYNC B2 ;  /* 0x0000000000027941 */ /* 0x000fea0003800000 */
.L_x_1507:
[----:B------:R-:W-:Y:S05]  /*11180*/  @P3 BRA `(.L_x_1504) ;  /* 0x0000000400983947 */ /* 0x000fea0003800000 */
[----:B------:R-:W-:Y:S02]  /*11190*/  LEA.HI R105, R105, R197, RZ, 0x1d ;  /* 0x000000c569697211 */ /* 0x000fe400078fe8ff */
[----:B------:R-:W-:Y:S02]  /*111a0*/  SHF.R.U64 R26, R60, 0x10, R61 ;  /* 0x000000103c1a7819 */ /* 0x000fe4000000123d */
[----:B-12---:R-:W-:Y:S01]  /*111b0*/  SHF.R.S32.HI R4, RZ, 0x1f, R105 ;  /* 0x0000001fff047819 */ /* 0x006fe20000011469 */
[----:B------:R-:W-:Y:S01]  /*111c0*/  IMAD.SHL.U32 R5, R105, 0x8, RZ ;  /* 0x0000000869057824 */ /* 0x000fe200078e00ff */
[----:B------:R-:W-:Y:S02]  /*111d0*/  SHF.R.U64 R14, R28, 0x10, R29 ;  /* 0x000000101c0e7819 */ /* 0x000fe4000000121d */
[----:B------:R-:W-:Y:S02]  /*111e0*/  LEA.HI R105, R4, R105, RZ, 0x3 ;  /* 0x0000006904697211 */ /* 0x000fe400078f18ff */
[----:B------:R-:W-:-:S02]  /*111f0*/  LOP3.LUT R4, R174, 0x38, R5, 0xf8, !PT ;  /* 0x00000038ae047812 */ /* 0x000fc400078ef805 */
[----:B------:R-:W-:Y:S01]  /*11200*/  SHF.R.U32.HI R29, RZ, 0x10, R29 ;  /* 0x00000010ff1d7819 */ /* 0x000fe2000001161d */
[----:B------:R-:W-:Y:S01]  /*11210*/  IMAD.SHL.U32 R105, R105, 0x400, RZ ;  /* 0x0000040069697824 */ /* 0x000fe200078e00ff */
[----:B------:R-:W-:Y:S02]  /*11220*/  LOP3.LUT R4, R4, R175, RZ, 0x3c, !PT ;  /* 0x000000af04047212 */ /* 0x000fe400078e3cff */
[----:B------:R-:W-:Y:S02]  /*11230*/  SHF.R.U64 R12, R30, 0x10, R31 ;  /* 0x000000101e0c7819 */ /* 0x000fe4000000121f */
[----:B------:R-:W-:Y:S02]  /*11240*/  LOP3.LUT R105, R105, 0x7fffe000, RZ, 0xc0, !PT ;  /* 0x7fffe00069697812 */ /* 0x000fe400078ec0ff */
[----:B------:R-:W-:Y:S02]  /*11250*/  SHF.R.U64 R24, R62, 0x10, R63 ;  /* 0x000000103e187819 */ /* 0x000fe4000000123f */
[----:B------:R-:W-:-:S02]  /*11260*/  IADD3 R105, R4, R105, R176 ;  /* 0x0000006904697210 */ /* 0x000fc40007ffe0b0 */
[----:B------:R-:W1:Y:S01]  /*11270*/  LDS.128 R4, [R196] ;  /* 0x00000000c4047984 */ /* 0x000e620000000c00 */
[----:B------:R-:W-:Y:S02]  /*11280*/  SHF.R.U32.HI R31, RZ, 0x10, R31 ;  /* 0x00000010ff1f7819 */ /* 0x000fe4000001161f */
[----:B------:R-:W-:Y:S01]  /*11290*/  IMAD R105, R105, 0x2, R18 ;  /* 0x0000000269697824 */ /* 0x000fe200078e0212 */
[----:B------:R-:W-:Y:S02]  /*112a0*/  PRMT R89, R89, 0x5410, R26 ;  /* 0x0000541059597816 */ /* 0x000fe4000000001a */
[----:B------:R-:W-:Y:S02]  /*112b0*/  PRMT R85, R85, 0x5410, R14 ;  /* 0x0000541055557816 */ /* 0x000fe4000000000e */
[----:B0-----:R-:W0:Y:S01]  /*112c0*/  LDS.128 R8, [R105+0xc400] ;  /* 0x00c4000069087984 */ /* 0x001e220000000c00 */
[----:B------:R-:W-:Y:S02]  /*112d0*/  SHF.R.U32.HI R61, RZ, 0x10, R61 ;  /* 0x00000010ff3d7819 */ /* 0x000fe4000001163d */
[----:B------:R-:W-:Y:S01]  /*112e0*/  PRMT R86, R86, 0x5410, R29 ;  /* 0x0000541056567816 */ /* 0x000fe2000000001d */
[----:B------:R-:W-:Y:S01]  /*112f0*/  IMAD.U32 R29, R89, 0x10000, RZ ;  /* 0x00010000591d7824 */ /* 0x000fe200078e00ff */
[----:B------:R-:W-:-:S02]  /*11300*/  PRMT R91, R91, 0x5410, R24 ;  /* 0x000054105b5b7816 */ /* 0x000fc40000000018 */
[----:B------:R-:W-:Y:S01]  /*11310*/  PRMT R88, R88, 0x5410, R31 ;  /* 0x0000541058587816 */ /* 0x000fe2000000001f */
[----:B------:R-:W-:Y:S01]  /*11320*/  IMAD.U32 R31, R85, 0x10000, RZ ;  /* 0x00010000551f7824 */ /* 0x000fe200078e00ff */
[----:B------:R-:W-:Y:S01]  /*11330*/  SHF.R.U32.HI R63, RZ, 0x10, R63 ;  /* 0x00000010ff3f7819 */ /* 0x000fe2000001163f */
[----:B------:R-:W-:Y:S01]  /*11340*/  IMAD.U32 R28, R86, 0x10000, RZ ;  /* 0x00010000561c7824 */ /* 0x000fe200078e00ff */
[----:B------:R-:W-:Y:S01]  /*11350*/  PRMT R90, R90, 0x5410, R61 ;  /* 0x000054105a5a7816 */ /* 0x000fe2000000003d */
[----:B------:R-:W-:Y:S01]  /*11360*/  IMAD.U32 R30, R88, 0x10000, RZ ;  /* 0x00010000581e7824 */ /* 0x000fe200078e00ff */
[----:B------:R-:W-:Y:S02]  /*11370*/  PRMT R87, R87, 0x5410, R12 ;  /* 0x0000541057577816 */ /* 0x000fe4000000000c */
[----:B------:R-:W-:Y:S02]  /*11380*/  PRMT R92, R92, 0x5410, R63 ;  /* 0x000054105c5c7816 */ /* 0x000fe4000000003f */
[----:B------:R-:W-:-:S02]  /*11390*/  LOP3.LUT R85, R85, 0xffff0000, RZ, 0xc0, !PT ;  /* 0xffff000055557812 */ /* 0x000fc400078ec0ff */
[----:B------:R-:W-:Y:S02]  /*113a0*/  LOP3.LUT R89, R89, 0xffff0000, RZ, 0xc0, !PT ;  /* 0xffff000059597812 */ /* 0x000fe400078ec0ff */
[----:B------:R-:W-:Y:S02]  /*113b0*/  LOP3.LUT R86, R86, 0xffff0000, RZ, 0xc0, !PT ;  /* 0xffff000056567812 */ /* 0x000fe400078ec0ff */
[----:B------:R-:W-:Y:S01]  /*113c0*/  LOP3.LUT R88, R88, 0xffff0000, RZ, 0xc0, !PT ;  /* 0xffff000058587812 */ /* 0x000fe200078ec0ff */
[C---:B-1----:R-:W-:Y:S01]  /*113d0*/  IMAD.U32 R12, R4.reuse, 0x10000, RZ ;  /* 0x00010000040c7824 */ /* 0x042fe200078e00ff */
[----:B------:R-:W-:Y:S01]  /*113e0*/  LOP3.LUT R4, R4, 0xffff0000, RZ, 0xc0, !PT ;  /* 0xffff000004047812 */ /* 0x000fe200078ec0ff */
[C---:B------:R-:W-:Y:S01]  /*113f0*/  IMAD.U32 R13, R5.reuse, 0x10000, RZ ;  /* 0x00010000050d7824 */ /* 0x040fe200078e00ff */
[----:B------:R-:W-:Y:S01]  /*11400*/  LOP3.LUT R5, R5, 0xffff0000, RZ, 0xc0, !PT ;  /* 0xffff000005057812 */ /* 0x000fe200078ec0ff */
        /* <DEDUP_REMOVED lines=8> */
[C---:B------:R-:W-:Y:S01]  /*11490*/  FMUL.FTZ R33, R24.reuse, R31 ;  /* 0x0000001f18217220 */ /* 0x040fe20000410000 */
[----:B------:R-:W-:Y:S01]  /*114a0*/  FMUL.FTZ R35, R24, R29 ;  /* 0x0000001d18237220 */ /* 0x000fe20000410000 */
[----:B------:R-:W-:-:S02]  /*114b0*/  IMAD.U32 R24, R90, 0x10000, RZ ;  /* 0x000100005a187824 */ /* 0x000fc400078e00ff */
[----:B------:R-:W-:Y:S01]  /*114c0*/  FMUL.FTZ R32, R25, R28 ;  /* 0x0000001c19207220 */ /* 0x000fe20000410000 */
[----:B------:R-:W-:Y:S02]  /*114d0*/  IMAD.U32 R27, R11, 0x10000, RZ ;  /* 0x000100000b1b7824 */ /* 0x000fe400078e00ff */
[C---:B------:R-:W-:Y:S01]  /*114e0*/  FFMA.FTZ R33, R12.reuse, R29, -R33 ;  /* 0x0000001d0c217223 */ /* 0x040fe20000010821 */
[----:B------:R-:W-:Y:S01]  /*114f0*/  FFMA.FTZ R35, R12, R31, R35 ;  /* 0x0000001f0c237223 */ /* 0x000fe20000010023 */
[----:B------:R-:W-:Y:S02]  /*11500*/  IMAD.U32 R12, R92, 0x10000, RZ ;  /* 0x000100005c0c7824 */ /* 0x000fe400078e00ff */
[-C--:B------:R-:W-:Y:S01]  /*11510*/  FMUL.FTZ R34, R25, R24.reuse ;  /* 0x0000001819227220 */ /* 0x080fe20000410000 */
[----:B------:R-:W-:Y:S01]  /*11520*/  FFMA.FTZ R32, R13, R24, -R32 ;  /* 0x000000180d207223 */ /* 0x000fe20000010820 */
[C---:B------:R-:W-:Y:S01]  /*11530*/  FMUL.FTZ R24, R27.reuse, R30 ;  /* 0x0000001e1b187220 */ /* 0x040fe20000410000 */
[----:B------:R-:W-:Y:S01]  /*11540*/  FMUL.FTZ R27, R27, R12 ;  /* 0x0000000c1b1b7220 */ /* 0x000fe20000410000 */
[----:B------:R-:W-:Y:S01]  /*11550*/  FFMA.FTZ R34, R13, R28, R34 ;  /* 0x0000001c0d227223 */ /* 0x000fe20000010022 */
[----:B------:R-:W-:Y:S01]  /*11560*/  LOP3.LUT R90, R90, 0xffff0000, RZ, 0xc0, !PT ;  /* 0xffff00005a5a7812 */ /* 0x000fe200078ec0ff */
[C---:B------:R-:W-:Y:S01]  /*11570*/  FMUL.FTZ R13, R8.reuse, R85 ;  /* 0x00000055080d7220 */ /* 0x040fe20000410000 */
[C---:B------:R-:W-:Y:S01]  /*11580*/  FFMA.FTZ R28, R15.reuse, R12, -R24 ;  /* 0x0000000c0f1c7223 */ /* 0x040fe20000010818 */
[----:B------:R-:W-:Y:S01]  /*11590*/  FFMA.FTZ R30, R15, R30, R27 ;  /* 0x0000001e0f1e7223 */ /* 0x000fe2000001001b */
[----:B------:R-:W-:Y:S01]  /*115a0*/  FMUL.FTZ R25, R8, R89 ;  /* 0x0000005908197220 */ /* 0x000fe20000410000 */
[----:B------:R-:W-:-:S02]  /*115b0*/  IMAD.U32 R26, R10, 0x10000, RZ ;  /* 0x000100000a1a7824 */ /* 0x000fc400078e00ff */
[C---:B------:R-:W-:Y:S01]  /*115c0*/  FFMA.FTZ R8, R4.reuse, R89, -R13 ;  /* 0x0000005904087223 */ /* 0x040fe2000001080d */
[----:B------:R-:W-:Y:S02]  /*115d0*/  IMAD.U32 R15, R87, 0x10000, RZ ;  /* 0x00010000570f7824 */ /* 0x000fe400078e00ff */
[C---:B------:R-:W-:Y:S01]  /*115e0*/  FMUL.FTZ R24, R9.reuse, R86 ;  /* 0x0000005609187220 */ /* 0x040fe20000410000 */
[-C--:B------:R-:W-:Y:S01]  /*115f0*/  FMUL.FTZ R27, R9, R90.reuse ;  /* 0x0000005a091b7220 */ /* 0x080fe20000410000 */
[----:B------:R-:W-:Y:S02]  /*11600*/  IMAD.U32 R13, R91, 0x10000, RZ ;  /* 0x000100005b0d7824 */ /* 0x000fe400078e00ff */
[----:B------:R-:W-:Y:S01]  /*11610*/  FFMA.FTZ R12, R4, R85, R25 ;  /* 0x00000055040c7223 */ /* 0x000fe20000010019 */
[----:B------:R-:W-:Y:S01]  /*11620*/  FMUL.FTZ R25, R26, R15 ;  /* 0x0000000f1a197220 */ /* 0x000fe20000410000 */
[C---:B------:R-:W-:Y:S01]  /*11630*/  FFMA.FTZ R9, R5.reuse, R90, -R24 ;  /* 0x0000005a05097223 */ /* 0x040fe20000010818 */
[----:B------:R-:W-:Y:S01]  /*11640*/  FFMA.FTZ R27, R5, R86, R27 ;  /* 0x00000056051b7223 */ /* 0x000fe2000001001b */
[----:B------:R-:W-:Y:S01]  /*11650*/  LOP3.LUT R10, R10, 0xffff0000, RZ, 0xc0, !PT ;  /* 0xffff00000a0a7812 */ /* 0x000fe200078ec0ff */
[-C--:B------:R-:W-:Y:S01]  /*11660*/  FMUL.FTZ R5, R26, R13.reuse ;  /* 0x0000000d1a057220 */ /* 0x080fe20000410000 */
[----:B------:R-:W-:Y:S01]  /*11670*/  LOP3.LUT R11, R11, 0xffff0000, RZ, 0xc0, !PT ;  /* 0xffff00000b0b7812 */ /* 0x000fe200078ec0ff */
[C---:B------:R-:W-:Y:S01]  /*11680*/  FFMA.FTZ R25, R14.reuse, R13, -R25 ;  /* 0x0000000d0e197223 */ /* 0x040fe20000010819 */
[----:B------:R-:W-:Y:S01]  /*11690*/  LOP3.LUT R87, R87, 0xffff0000, RZ, 0xc0, !PT ;  /* 0xffff000057577812 */ /* 0x000fe200078ec0ff */
[----:B------:R-:W-:Y:S01]  /*116a0*/  FFMA.FTZ R14, R14, R15, R5 ;  /* 0x0000000f0e0e7223 */ /* 0x000fe20000010005 */
[----:B------:R-:W-:Y:S01]  /*116b0*/  LOP3.LUT R91, R91, 0xffff0000, RZ, 0xc0, !PT ;  /* 0xffff00005b5b7812 */ /* 0x000fe200078ec0ff */
[----:B------:R-:W-:Y:S01]  /*116c0*/  FMUL.FTZ R24, R11, R88 ;  /* 0x000000580b187220 */ /* 0x000fe20000410000 */
[----:B------:R-:W-:Y:S01]  /*116d0*/  LOP3.LUT R92, R92, 0xffff0000, RZ, 0xc0, !PT ;  /* 0xffff00005c5c7812 */ /* 0x000fe200078ec0ff */
[----:B------:R-:W-:-:S02]  /*116e0*/  FMUL.FTZ R5, R10, R87 ;  /* 0x000000570a057220 */ /* 0x000fc40000410000 */
[-C--:B------:R-:W-:Y:S02]  /*116f0*/  FMUL.FTZ R4, R10, R91.reuse ;  /* 0x0000005b0a047220 */ /* 0x080fe40000410000 */
[-C--:B------:R-:W-:Y:S01]  /*11700*/  FMUL.FTZ R13, R11, R92.reuse ;  /* 0x0000005c0b0d7220 */ /* 0x080fe20000410000 */
[C---:B------:R-:W-:Y:S01]  /*11710*/  FFMA.FTZ R10, R6.reuse, R91, -R5 ;  /* 0x0000005b060a7223 */ /* 0x040fe20000010805 */
[C---:B------:R-:W-:Y:S01]  /*11720*/  FFMA.FTZ R11, R7.reuse, R92, -R24 ;  /* 0x0000005c070b7223 */ /* 0x040fe20000010818 */
[----:B------:R-:W-:Y:S01]  /*11730*/  FFMA.FTZ R87, R6, R87, R4 ;  /* 0x0000005706577223 */ /* 0x000fe20000010004 */
[----:B------:R-:W-:Y:S01]  /*11740*/  FFMA.FTZ R13, R7, R88, R13 ;  /* 0x00000058070d7223 */ /* 0x000fe2000001000d */
[----:B------:R-:W-:Y:S02]  /*11750*/  F2FP.BF16.F32.PACK_AB R4, R8, R33 ;  /* 0x000000210804723e */ /* 0x000fe400000010ff */
[----:B------:R-:W-:Y:S02]  /*11760*/  F2FP.BF16.F32.PACK_AB R5, R9, R32 ;  /* 0x000000200905723e */ /* 0x000fe400000010ff */
[----:B------:R-:W-:-:S02]  /*11770*/  F2FP.BF16.F32.PACK_AB R6, R10, R25 ;  /* 0x000000190a06723e */ /* 0x000fc400000010ff */
[----:B------:R-:W-:Y:S02]  /*11780*/  F2FP.BF16.F32.PACK_AB R7, R11, R28 ;  /* 0x0000001c0b07723e */ /* 0x000fe400000010ff */
[----:B------:R-:W-:Y:S02]  /*11790*/  F2FP.BF16.F32.PACK_AB R8, R12, R35 ;  /* 0x000000230c08723e */ /* 0x000fe400000010ff */
[----:B------:R-:W-:Y:S01]  /*117a0*/  F2FP.BF16.F32.PACK_AB R9, R27, R34 ;  /* 0x000000221b09723e */ /* 0x000fe200000010ff */
[----:B------:R3:W-:Y:S01]  /*117b0*/  STS.128 [R196], R4 ;  /* 0x00000004c4007388 */ /* 0x0007e20000000c00 */
[----:B------:R-:W-:Y:S02]  /*117c0*/  F2FP.BF16.F32.PACK_AB R10, R87, R14 ;  /* 0x0000000e570a723e */ /* 0x000fe400000010ff */
[----:B------:R-:W-:-:S05]  /*117d0*/  F2FP.BF16.F32.PACK_AB R11, R13, R30 ;  /* 0x0000001e0d0b723e */ /* 0x000fca00000010ff */
[----:B------:R3:W-:Y:S02]  /*117e0*/  STS.128 [R105+0xc400], R8 ;  /* 0x00c4000869007388 */ /* 0x0007e40000000c00 */
.L_x_1504:
[----:B------:R-:W-:Y:S05]  /*117f0*/  BSYNC B1 ;  /* 0x0000000000017941 */ /* 0x000fea0003800000 */
.L_x_1503:
[----:B------:R-:W-:Y:S05]  /*11800*/  @P1 BRA `(.L_x_1478) ;  /* 0x0000001000f41947 */ /* 0x000fea0003800000 */
[----:B--2---:R-:W2:Y:S01]  /*11810*/  LDC R12, c[0x0][0x3d4] ;  /* 0x0000f500ff0c7b82 */ /* 0x004ea20000000800 */
[----:B------:R-:W-:Y:S01]  /*11820*/  BSSY B1, `(.L_x_1509) ;  /* 0x000006b000017945 */ /* 0x000fe20003800000 */
[-C--:B--2---:R-:W-:Y:S02]  /*11830*/  ISETP.GE.AND P0, PT, R22, R12.reuse, PT ;  /* 0x0000000c1600720c */ /* 0x084fe40003f06270 */
[-C--:B------:R-:W-:Y:S02]  /*11840*/  ISETP.GE.AND P1, PT, R165, R12.reuse, PT ;  /* 0x0000000ca500720c */ /* 0x080fe40003f26270 */
[----:B------:R-:W-:-:S09]  /*11850*/  ISETP.GE.AND P2, PT, R166, R12, PT ;  /* 0x0000000ca600720c */ /* 0x000fd20003f46270 */
[----:B------:R-:W-:Y:S05]  /*11860*/  @P0 BRA `(.L_x_1510) ;  /* 0x0000000400980947 */ /* 0x000fea0003800000 */
[----:B-1-3--:R-:W-:Y:S02]  /*11870*/  LEA.HI R4, R12, R188, RZ, 0x1d ;  /* 0x000000bc0c047211 */ /* 0x00afe400078fe8ff */
        /* <DEDUP_REMOVED lines=11> */
[----:B------:R-:W-:Y:S02]  /*11930*/  PRMT R93, R93, 0x5410, R28 ;  /* 0x000054105d5d7816 */ /* 0x000fe4000000001c */
[----:B0-----:R-:W-:-:S02]  /*11940*/  IADD3 R9, R4, R7, R177 ;  /* 0x0000000704097210 */ /* 0x001fc40007ffe0b1 */
[----:B------:R-:W0:Y:S01]  /*11950*/  LDS.128 R4, [R198] ;  /* 0x00000000c6047984 */ /* 0x000e220000000c00 */
[----:B------:R-:W-:Y:S01]  /*11960*/  PRMT R75, R75, 0x5410, R24 ;  /* 0x000054104b4b7816 */ /* 0x000fe20000000018 */
[----:B------:R-:W-:Y:S01]  /*11970*/  IMAD.U32 R31, R93, 0x10000, RZ ;  /* 0x000100005d1f7824 */ /* 0x000fe200078e00ff */
[----:B------:R-:W-:Y:S01]  /*11980*/  SHF.R.U32.HI R53, RZ, 0x10, R53 ;  /* 0x00000010ff357819 */ /* 0x000fe20000011635 */
[----:B------:R-:W-:Y:S01]  /*11990*/  IMAD R13, R9, 0x2, R18 ;  /* 0x00000002090d7824 */ /* 0x000fe200078e0212 */
[----:B------:R-:W-:Y:S01]  /*119a0*/  SHF.R.U64 R14, R42, 0x10, R43 ;  /* 0x000000102a0e7819 */ /* 0x000fe2000000122b */
[----:B------:R-:W-:Y:S01]  /*119b0*/  IMAD.U32 R33, R75, 0x10000, RZ ;  /* 0x000100004b217824 */ /* 0x000fe200078e00ff */
[----:B------:R-:W-:Y:S02]  /*119c0*/  PRMT R76, R76, 0x5410, R41 ;  /* 0x000054104c4c7816 */ /* 0x000fe40000000029 */
[----:B------:R-:W1:Y:S01]  /*119d0*/  LDS.128 R8, [R13+0xc400] ;  /* 0x00c400000d087984 */ /* 0x000e620000000c00 */
[----:B------:R-:W-:-:S02]  /*119e0*/  SHF.R.U32.HI R43, RZ, 0x10, R43 ;  /* 0x00000010ff2b7819 */ /* 0x000fc4000001162b */
[----:B------:R-:W-:Y:S01]  /*119f0*/  PRMT R95, R95, 0x5410, R26 ;  /* 0x000054105f5f7816 */ /* 0x000fe2000000001a */
[----:B------:R-:W-:Y:S01]  /*11a00*/  IMAD.U32 R30, R76, 0x10000, RZ ;  /* 0x000100004c1e7824 */ /* 0x000fe200078e00ff */
[----:B------:R-:W-:Y:S02]  /*11a10*/  SHF.R.U32.HI R55, RZ, 0x10, R55 ;  /* 0x00000010ff377819 */ /* 0x000fe40000011637 */
[----:B------:R-:W-:Y:S02]  /*11a20*/  PRMT R94, R94, 0x5410, R53 ;  /* 0x000054105e5e7816 */ /* 0x000fe40000000035 */
[----:B------:R-:W-:Y:S02]  /*11a30*/  PRMT R77, R77, 0x5410, R14 ;  /* 0x000054104d4d7816 */ /* 0x000fe4000000000e */
[----:B------:R-:W-:Y:S02]  /*11a40*/  PRMT R78, R78, 0x5410, R43 ;  /* 0x000054104e4e7816 */ /* 0x000fe4000000002b */
[----:B------:R-:W-:-:S02]  /*11a50*/  PRMT R96, R96, 0x5410, R55 ;  /* 0x0000541060607816 */ /* 0x000fc40000000037 */
[----:B------:R-:W-:Y:S01]  /*11a60*/  LOP3.LUT R75, R75, 0xffff0000, RZ, 0xc0, !PT ;  /* 0xffff00004b4b7812 */ /* 0x000fe200078ec0ff */
[----:B------:R-:W-:Y:S01]  /*11a70*/  IMAD.U32 R32, R78, 0x10000, RZ ;  /* 0x000100004e207824 */ /* 0x000fe200078e00ff */
        /* <DEDUP_REMOVED lines=69> */
.L_x_1510:
[----:B------:R-:W-:Y:S05]  /*11ed0*/  BSYNC B1 ;  /* 0x0000000000017941 */ /* 0x000fea0003800000 */
.L_x_1509:
[----:B------:R-:W-:Y:S04]  /*11ee0*/  BSSY B1, `(.L_x_1511) ;  /* 0x0000068000017945 */ /* 0x000fe80003800000 */
[----:B------:R-:W-:Y:S05]  /*11ef0*/  @P1 BRA `(.L_x_1512) ;  /* 0x0000000400981947 */ /* 0x000fea0003800000 */
[----:B-123--:R-:W-:Y:S02]  /*11f00*/  LEA.HI R4, R12, R189, RZ, 0x1d ;  /* 0x000000bd0c047211 */ /* 0x00efe400078fe8ff */
        /* <DEDUP_REMOVED lines=101> */
.L_x_1512:
[----:B------:R-:W-:Y:S05]  /*12560*/  BSYNC B1 ;  /* 0x0000000000017941 */ /* 0x000fea0003800000 */
.L_x_1511:
[----:B------:R-:W-:Y:S05]  /*12570*/  @P2 BRA `(.L_x_1478) ;  /* 0x0000000400982947 */ /* 0x000fea0003800000 */
[----:B------:R-:W-:Y:S02]  /*12580*/  LEA.HI R12, R12, R197, RZ, 0x1d ;  /* 0x000000c50c0c7211 */ /* 0x000fe400078fe8ff */
[----:B------:R-:W-:Y:S02]  /*12590*/  SHF.R.U64 R15, R48, 0x10, R49 ;  /* 0x00000010300f7819 */ /* 0x000fe40000001231 */
[----:B-1234-:R-:W-:Y:S01]  /*125a0*/  SHF.R.S32.HI R7, RZ, 0x1f, R12 ;  /* 0x0000001fff077819 */ /* 0x01efe2000001140c */
        /* <DEDUP_REMOVED lines=18> */
[----:B------:R-:W-:Y:S02]  /*126d0*/  SHF.R.U64 R14, R66, 0x10, R67 ;  /* 0x00000010420e7819 */ /* 0x000fe40000001243 */
[----:B------:R-:W1:Y:S01]  /*126e0*/  LDS.128 R8, [R12+0xc400] ;  /* 0x00c400000c087984 */ /* 0x000e620000000c00 */
[----:B------:R-:W-:Y:S01]  /*126f0*/  SHF.R.U32.HI R50, RZ, 0x10, R51 ;  /* 0x00000010ff327819 */ /* 0x000fe20000011633 */
[----:B------:R-:W-:Y:S01]  /*12700*/  IMAD.U32 R29, R28, 0x10000, RZ ;  /* 0x000100001c1d7824 */ /* 0x000fe200078e00ff */
[----:B------:R-:W-:-:S02]  /*12710*/  SHF.R.U32.HI R67, RZ, 0x10, R67 ;  /* 0x00000010ff437819 */ /* 0x000fc40000011643 */
[----:B------:R-:W-:Y:S02]  /*12720*/  PRMT R70, R70, 0x5410, R65 ;  /* 0x0000541046467816 */ /* 0x000fe40000000041 */
[----:B------:R-:W-:Y:S02]  /*12730*/  PRMT R30, R20, 0x5410, R13 ;  /* 0x00005410141e7816 */ /* 0x000fe4000000000d */
[----:B------:R-:W-:Y:S02]  /*12740*/  PRMT R31, R21, 0x5410, R50 ;  /* 0x00005410151f7816 */ /* 0x000fe40000000032 */
[----:B------:R-:W-:Y:S02]  /*12750*/  PRMT R72, R72, 0x5410, R67 ;  /* 0x0000541048487816 */ /* 0x000fe40000000043 */
[----:B------:R-:W-:Y:S02]  /*12760*/  PRMT R71, R71, 0x5410, R14 ;  /* 0x0000541047477816 */ /* 0x000fe4000000000e */
[----:B------:R-:W-:-:S02]  /*12770*/  LOP3.LUT R26, R26, 0xffff0000, RZ, 0xc0, !PT ;  /* 0xffff00001a1a7812 */ /* 0x000fc400078ec0ff */
        /* <DEDUP_REMOVED lines=18> */
[----:B------:R-:W-:Y:S01]  /*128a0*/  FFMA.FTZ R32, R0, R25, -R33 ;  /* 0x0000001900207223 */ /* 0x000fe20000010821 */
[----:B------:R-:W-:Y:S02]  /*128b0*/  IMAD.U32 R24, R11, 0x10000, RZ ;  /* 0x000100000b187824 */ /* 0x000fe400078e00ff */
[-C--:B------:R-:W-:Y:S01]  /*128c0*/  FMUL.FTZ R20, R20, R15.reuse ;  /* 0x0000000f14147220 */ /* 0x080fe20000410000 */
[----:B------:R-:W-:Y:S02]  /*128d0*/  IMAD.U32 R33, R31, 0x10000, RZ ;  /* 0x000100001f217824 */ /* 0x000fe400078e00ff */
[----:B------:R-:W-:Y:S01]  /*128e0*/  FFMA.FTZ R34, R13, R15, -R34 ;  /* 0x0000000f0d227223 */ /* 0x000fe20000010822 */
[----:B------:R-:W-:Y:S02]  /*128f0*/  IMAD.U32 R25, R72, 0x10000, RZ ;  /* 0x0001000048197824 */ /* 0x000fe400078e00ff */
[----:B------:R-:W-:Y:S01]  /*12900*/  FFMA.FTZ R35, R0, R27, R35 ;  /* 0x0000001b00237223 */ /* 0x000fe20000010023 */
[----:B------:R-:W-:Y:S01]  /*12910*/  FMUL.FTZ R15, R24, R33 ;  /* 0x00000021180f7220 */ /* 0x000fe20000410000 */
[----:B------:R-:W-:Y:S01]  /*12920*/  LOP3.LUT R70, R70, 0xffff0000, RZ, 0xc0, !PT ;  /* 0xffff000046467812 */ /* 0x000fe200078ec0ff */
[-C--:B------:R-:W-:Y:S01]  /*12930*/  FMUL.FTZ R24, R24, R25.reuse ;  /* 0x0000001918187220 */ /* 0x080fe20000410000 */
[----:B------:R-:W-:Y:S01]  /*12940*/  FMUL.FTZ R0, R8, R26 ;  /* 0x0000001a08007220 */ /* 0x000fe20000410000 */
[----:B------:R-:W-:Y:S01]  /*12950*/  FFMA.FTZ R25, R14, R25, -R15 ;  /* 0x000000190e197223 */ /* 0x000fe2000001080f */
[----:B------:R-:W-:-:S02]  /*12960*/  IMAD.U32 R21, R10, 0x10000, RZ ;  /* 0x000100000a157824 */ /* 0x000fc400078e00ff */
[----:B------:R-:W-:Y:S01]  /*12970*/  FFMA.FTZ R33, R14, R33, R24 ;  /* 0x000000210e217223 */ /* 0x000fe20000010018 */
[----:B------:R-:W-:Y:S01]  /*12980*/  FMUL.FTZ R14, R8, R69 ;  /* 0x00000045080e7220 */ /* 0x000fe20000410000 */
[----:B------:R-:W-:Y:S02]  /*12990*/  IMAD.U32 R8, R30, 0x10000, RZ ;  /* 0x000100001e087824 */ /* 0x000fe400078e00ff */
[----:B------:R-:W-:Y:S01]  /*129a0*/  FFMA.FTZ R20, R13, R29, R20 ;  /* 0x0000001d0d147223 */ /* 0x000fe20000010014 */
[----:B------:R-:W-:Y:S01]  /*129b0*/  FMUL.FTZ R13, R9, R28 ;  /* 0x0000001c090d7220 */ /* 0x000fe20000410000 */
[----:B------:R-:W-:Y:S01]  /*129c0*/  FFMA.FTZ R69, R3, R69, -R0 ;  /* 0x0000004503457223 */ /* 0x000fe20000010800 */
[----:B------:R-:W-:Y:S01]  /*129d0*/  FMUL.FTZ R9, R9, R70 ;  /* 0x0000004609097220 */ /* 0x000fe20000410000 */
[----:B------:R-:W-:Y:S02]  /*129e0*/  IMAD.U32 R0, R71, 0x10000, RZ ;  /* 0x0001000047007824 */ /* 0x000fe400078e00ff */
[----:B------:R-:W-:Y:S01]  /*129f0*/  FMUL.FTZ R24, R21, R8 ;  /* 0x0000000815187220 */ /* 0x000fe20000410000 */
[C---:B------:R-:W-:Y:S01]  /*12a00*/  FFMA.FTZ R13, R4.reuse, R70, -R13 ;  /* 0x00000046040d7223 */ /* 0x040fe2000001080d */
[----:B------:R-:W-:Y:S01]  /*12a10*/  FFMA.FTZ R9, R4, R28, R9 ;  /* 0x0000001c04097223 */ /* 0x000fe20000010009 */
[----:B------:R-:W-:Y:S01]  /*12a20*/  FFMA.FTZ R14, R3, R26, R14 ;  /* 0x0000001a030e7223 */ /* 0x000fe2000001000e */
[-C--:B------:R-:W-:Y:S01]  /*12a30*/  FMUL.FTZ R4, R21, R0.reuse ;  /* 0x0000000015047220 */ /* 0x080fe20000410000 */
[----:B------:R-:W-:Y:S01]  /*12a40*/  FFMA.FTZ R24, R5, R0, -R24 ;  /* 0x0000000005187223 */ /* 0x000fe20000010818 */
[----:B------:R-:W-:-:S02]  /*12a50*/  LOP3.LUT R10, R10, 0xffff0000, RZ, 0xc0, !PT ;  /* 0xffff00000a0a7812 */ /* 0x000fc400078ec0ff */
[----:B------:R-:W-:Y:S01]  /*12a60*/  LOP3.LUT R11, R11, 0xffff0000, RZ, 0xc0, !PT ;  /* 0xffff00000b0b7812 */ /* 0x000fe200078ec0ff */
[----:B------:R-:W-:Y:S01]  /*12a70*/  FFMA.FTZ R15, R5, R8, R4 ;  /* 0x00000008050f7223 */ /* 0x000fe20000010004 */
[----:B------:R-:W-:Y:S02]  /*12a80*/  LOP3.LUT R3, R30, 0xffff0000, RZ, 0xc0, !PT ;  /* 0xffff00001e037812 */ /* 0x000fe400078ec0ff */
[----:B------:R-:W-:Y:S02]  /*12a90*/  LOP3.LUT R0, R31, 0xffff0000, RZ, 0xc0, !PT ;  /* 0xffff00001f007812 */ /* 0x000fe400078ec0ff */
[----:B------:R-:W-:Y:S01]  /*12aa0*/  LOP3.LUT R71, R71, 0xffff0000, RZ, 0xc0, !PT ;  /* 0xffff000047477812 */ /* 0x000fe200078ec0ff */
[----:B------:R-:W-:Y:S01]  /*12ab0*/  FMUL.FTZ R5, R10, R3 ;  /* 0x000000030a057220 */ /* 0x000fe20000410000 */
[----:B------:R-:W-:Y:S01]  /*12ac0*/  LOP3.LUT R72, R72, 0xffff0000, RZ, 0xc0, !PT ;  /* 0xffff000048487812 */ /* 0x000fe200078ec0ff */
[C---:B------:R-:W-:Y:S01]  /*12ad0*/  FMUL.FTZ R4, R11.reuse, R0 ;  /* 0x000000000b047220 */ /* 0x040fe20000410000 */
[----:B------:R-:W-:Y:S01]  /*12ae0*/  F2FP.BF16.F32.PACK_AB R8, R14, R35 ;  /* 0x000000230e08723e */ /* 0x000fe200000010ff */
[-C--:B------:R-:W-:Y:S01]  /*12af0*/  FMUL.FTZ R10, R10, R71.reuse ;  /* 0x000000470a0a7220 */ /* 0x080fe20000410000 */
[C---:B------:R-:W-:Y:S01]  /*12b00*/  FFMA.FTZ R71, R6.reuse, R71, -R5 ;  /* 0x0000004706477223 */ /* 0x040fe20000010805 */
        /* <DEDUP_REMOVED lines=11> */
[----:B------:R-:W-:-:S05]  /*12bc0*/  F2FP.BF16.F32.PACK_AB R11, R0, R33 ;  /* 0x00000021000b723e */ /* 0x000fca00000010ff */
[----:B------:R0:W-:Y:S02]  /*12bd0*/  STS.128 [R12+0xc400], R8 ;  /* 0x00c400080c007388 */ /* 0x0001e40000000c00 */
.L_x_1478:
[----:B------:R-:W-:Y:S05]  /*12be0*/  BSYNC B0 ;  /* 0x0000000000007941 */ /* 0x000fea0003800000 */
.L_x_1450:
        /* <DEDUP_REMOVED lines=8> */
.L_x_1448:
[----:B------:R-:W-:-:S06]  /*12c70*/  ULOP3.LUT UR4, UR60, 0x1, URZ, 0xfc, !UPT ;  /* 0x000000013c047892 */ /* 0x000fcc000f8efc3f */
[----:B------:R-:W-:-:S05]  /*12c80*/  IMAD.U32 R0, RZ, RZ, UR4 ;  /* 0x00000004ff007e24 */ /* 0x000fca000f8e00ff */
[----:B------:R-:W-:-:S13]  /*12c90*/  ISETP.NE.AND P0, PT, R0, 0x3, PT ;  /* 0x000000030000780c */ /* 0x000fda0003f05270 */
[----:B------:R-:W-:Y:S05]  /*12ca0*/  @!P0 BRA `(.L_x_1513) ;  /* 0x0000000000048947 */ /* 0x000fea0003800000 */
[----:B------:R-:W-:Y:S01]  /*12cb0*/  BPT.TRAP 0x1 ;  /* 0x000000040000795c */ /* 0x000fe20000300000 */
.L_x_1513:
[----:B01----:R-:W-:Y:S01]  /*12cc0*/  IMAD R3, R160, 0x8, R18 ;  /* 0x00000008a0037824 */ /* 0x003fe200078e0212 */
[----:B------:R-:W-:-:S04]  /*12cd0*/  SHF.L.U32 R0, R161, 0x1f, RZ ;  /* 0x0000001fa1007819 */ /* 0x000fc800000006ff */
[----:B------:R0:W1:Y:S01]  /*12ce0*/  SYNCS.PHASECHK.TRANS64.TRYWAIT P2, [R3+URZ+0x2a830], R0 ;  /* 0x02a83000030075a7 */ /* 0x000062000804017f */
[----:B------:R-:W-:Y:S05]  /*12cf0*/  @!P0 BRA `(.L_x_1514) ;  /* 0x0000000000048947 */ /* 0x000fea0003800000 */
[----:B------:R-:W-:Y:S01]  /*12d00*/  BPT.TRAP 0x1 ;  /* 0x000000040000795c */ /* 0x000fe20000300000 */
.L_x_1514:
[----:B--234-:R-:W2:Y:S02]  /*12d10*/  S2R R4, SR_TID.X ;  /* 0x0000000000047919 */ /* 0x01cea40000002100 */
[----:B--2---:R-:W-:-:S04]  /*12d20*/  LOP3.LUT R4, R4, 0x7f, RZ, 0xc0, !PT ;  /* 0x0000007f04047812 */ /* 0x004fc800078ec0ff */
[----:B------:R-:W-:Y:S01]  /*12d30*/  ISETP.NE.AND P1, PT, R4, RZ, PT ;  /* 0x000000ff0400720c */ /* 0x000fe20003f25270 */
[----:B-1----:R-:W-:-:S12]  /*12d40*/  @P2 BRA `(.L_x_1515) ;  /* 0x0000000000082947 */ /* 0x002fd80003800000 */
[----:B------:R-:W1:Y:S02]  /*12d50*/  SYNCS.PHASECHK.TRANS64.TRYWAIT P2, [R3+URZ+0x2a830], R0 ;  /* 0x02a83000030075a7 */ /* 0x000e64000804017f */
[----:B-1----:R-:W-:Y:S05]  /*12d60*/  @!P2 BRA `(.L_x_1516) ;  /* 0x0000015000d0a947 */ /* 0x002fea0003800000 */
.L_x_1515:
[----:B------:R-:W-:Y:S05]  /*12d70*/  WARPSYNC.ALL ;  /* 0x0000000000007948 */ /* 0x000fea0003800000 */
[----:B01----:R-:W-:Y:S01]  /*12d80*/  VIADD R0, R18, 0x18400 ;  /* 0x0001840012007836 */ /* 0x003fe20000000000 */
        /* <DEDUP_REMOVED lines=14> */
[----:B------:R-:W0:Y:S03]  /*12e70*/  LDC.64 R12, c[0x0][0x9e0] ;  /* 0x00027800ff0c7b82 */ /* 0x000e260000000a00 */
[----:B------:R-:W-:Y:S01]  /*12e80*/  IMAD R4, R160, 0x900, R8 ;  /* 0x00000900a0047824 */ /* 0x000fe200078e0208 */
[----:B------:R-:W-:-:S02]  /*12e90*/  UIADD3 UR5, UR4, 0x2, URZ ;  /* 0x0000000204057890 */ /* 0x000fc4000fffe03f */
[----:B------:R-:W-:Y:S01]  /*12ea0*/  UMOV UR8, UR4 ;  /* 0x0000000400087c82 */ /* 0x000fe20008000000 */
[C---:B------:R-:W-:Y:S01]  /*12eb0*/  VIADD R6, R4.reuse, 0x2 ;  /* 0x0000000204067836 */ /* 0x040fe20000000000 */
[----:B------:R-:W-:Y:S01]  /*12ec0*/  R2UR UR10, R4 ;  /* 0x00000000040a72ca */ /* 0x000fe200000e0000 */
[----:B------:R-:W-:-:S05]  /*12ed0*/  IMAD.U32 R10, RZ, RZ, UR8 ;  /* 0x00000008ff0a7e24 */ /* 0x000fca000f8e00ff */
[----:B------:R1:W-:Y:S07]  /*12ee0*/  STL.64 [R1+0x38], R10 ;  /* 0x0000380a01007387 */ /* 0x0003ee0000100a00 */
[----:B------:R-:W-:Y:S01]  /*12ef0*/  HGMMA.64x96x16.F32.BF16 R24, gdesc[UR8], RZ, !UPT, gsb0 ;  /* 0x01600000081879f0 */ /* 0x000fe2000c0018ff */
[----:B------:R-:W-:Y:S01]  /*12f00*/  R2UR UR10, R6 ;  /* 0x00000000060a72ca */ /* 0x000fe200000e0000 */
[----:B------:R-:W-:Y:S01]  /*12f10*/  UMOV UR8, UR5 ;  /* 0x0000000500087c82 */ /* 0x000fe20008000000 */
[----:B------:R-:W-:Y:S01]  /*12f20*/  R2UR UR11, R7 ;  /* 0x00000000070b72ca */ /* 0x000fe200000e0000 */
[----:B------:R-:W-:Y:S01]  /*12f30*/  UMOV UR9, 0x40000040 ;  /* 0x4000004000097882 */ /* 0x000fe20000000000 */
[----:B------:R-:W-:Y:S01]  /*12f40*/  VIADD R6, R4, 0x4 ;  /* 0x0000000404067836 */ /* 0x000fe20000000000 */
[----:B------:R-:W-:Y:S01]  /*12f50*/  UIADD3 UR5, UR4, 0x4, URZ ;  /* 0x0000000404057890 */ /* 0x000fe2000fffe03f */
[----:B------:R-:W-:-:S02]  /*12f60*/  IMAD.MOV.U32 R7, RZ, RZ, 0x40000040 ;  /* 0x40000040ff077424 */ /* 0x000fc400078e00ff */
[----:B-1----:R-:W-:Y:S02]  /*12f70*/  IMAD.U32 R10, RZ, RZ, UR8 ;  /* 0x00000008ff0a7e24 */ /* 0x002fe4000f8e00ff */
[----:B------:R-:W-:-:S05]  /*12f80*/  IMAD.U32 R11, RZ, RZ, UR9 ;  /* 0x00000009ff0b7e24 */ /* 0x000fca000f8e00ff */
[----:B------:R1:W-:Y:S01]  /*12f90*/  STL.64 [R1+0x30], R10 ;  /* 0x0000300a01007387 */ /* 0x0003e20000100a00 */
[----:B------:R-:W-:Y:S02]  /*12fa0*/  WARPGROUP.DEPBAR.LE gsb0, 0x0 ;  /* 0x00008000000079c5 */ /* 0x000fe40000010000 */
[----:B------:R-:W-:-:S06]  /*12fb0*/  WARPGROUP.ARRIVE ;  /* 0x00000000000079c5 */ /* 0x000fcc0000000000 */
[----:B------:R-:W-:Y:S01]  /*12fc0*/  HGMMA.64x96x16.F32.BF16 R24, gdesc[UR8], R24, gsb0 ;  /* 0x01600000081879f0 */ /* 0x000fe20008001818 */
[----:B------:R-:W-:Y:S01]  /*12fd0*/  R2UR UR10, R6 ;  /* 0x00000000060a72ca */ /* 0x000fe200000e0000 */
[----:B------:R-:W-:Y:S01]  /*12fe0*/  UMOV UR8, UR5 ;  /* 0x0000000500087c82 */ /* 0x000fe20008000000 */
[----:B------:R-:W-:Y:S01]  /*12ff0*/  R2UR UR11, R7 ;  /* 0x00000000070b72ca */ /* 0x000fe200000e0000 */
[----:B------:R-:W-:Y:S01]  /*13000*/  UMOV UR9, 0x40000040 ;  /* 0x4000004000097882 */ /* 0x000fe20000000000 */
[----:B------:R-:W-:Y:S01]  /*13010*/  VIADD R6, R4, 0x6 ;  /* 0x0000000604067836 */ /* 0x000fe20000000000 */
[----:B------:R-:W-:Y:S01]  /*13020*/  UIADD3 UR5, UR4, 0x6, URZ ;  /* 0x0000000604057890 */ /* 0x000fe2000fffe03f */
[----:B------:R-:W-:Y:S02]  /*13030*/  IMAD.MOV.U32 R7, RZ, RZ, 0x40000040 ;  /* 0x40000040ff077424 */ /* 0x000fe400078e00ff */
        /* <DEDUP_REMOVED lines=40> */
[----:B------:R-:W-:Y:S01]  /*132c0*/  IMAD.U32 R11, RZ, RZ, UR9 ;  /* 0x00000009ff0b7e24 */ /* 0x000fe2000f8e00ff */
[----:B------:R-:W-:-:S02]  /*132d0*/  UIADD3 UR52, UR4, 0x406, URZ ;  /* 0x0000040604347890 */ /* 0x000fc4000fffe03f */
[----:B------:R-:W-:Y:S02]  /*132e0*/  UIADD3 UR48, UR4, 0x800, URZ ;  /* 0x0000080004307890 */ /* 0x000fe4000fffe03f */
[----:B------:R1:W-:Y:S04]  /*132f0*/  STL.64 [R1+0x10], R10 ;  /* 0x0000100a01007387 */ /* 0x0003e80000100a00 */
[----:B------:R-:W2:Y:S01]  /*13300*/  LDL.LU R14, [R1+0x8] ;  /* 0x00000800010e7983 */ /* 0x000ea20000300800 */
[----:B------:R-:W-:Y:S02]  /*13310*/  WARPGROUP.DEPBAR.LE gsb0, 0x0 ;  /* 0x00008000000079c5 */ /* 0x000fe40000010000 */
[----:B------:R-:W-:-:S06]  /*13320*/  WARPGROUP.ARRIVE ;  /* 0x00000000000079c5 */ /* 0x000fcc0000000000 */
[----:B------:R-:W-:Y:S01]  /*13330*/  HGMMA.64x96x16.F32.BF16 R24, gdesc[UR8], R24, gsb0 ;  /* 0x01600000081879f0 */ /* 0x000fe20008001818 */
[----:B------:R-:W-:Y:S01]  /*13340*/  R2UR UR10, R6 ;  /* 0x00000000060a72ca */ /* 0x000fe200000e0000 */
[----:B------:R-:W-:Y:S01]  /*13350*/  UMOV UR8, UR5 ;  /* 0x0000000500087c82 */ /* 0x000fe20008000000 */
[----:B------:R-:W-:Y:S01]  /*13360*/  R2UR UR11, R7 ;  /* 0x00000000070b72ca */ /* 0x000fe200000e0000 */
[----:B------:R-:W-:Y:S01]  /*13370*/  UMOV UR9, 0x40000040 ;  /* 0x4000004000097882 */ /* 0x000fe20000000000 */
[----:B------:R-:W-:Y:S02]  /*13380*/  VIADD R6, R4, 0x306 ;  /* 0x0000030604067836 */ /* 0x000fe40000000000 */
[----:B------:R-:W-:Y:S01]  /*13390*/  IMAD.MOV.U32 R7, RZ, RZ, 0x40000040 ;  /* 0x40000040ff077424 */ /* 0x000fe200078e00ff */
[----:B------:R-:W-:Y:S02]  /*133a0*/  UIADD3 UR44, UR4, 0x802, URZ ;  /* 0x00000802042c7890 */ /* 0x000fe4000fffe03f */
[----:B------:R-:W-:Y:S01]  /*133b0*/  UIADD3 UR40, UR4, 0x804, URZ ;  /* 0x0000080404287890 */ /* 0x000fe2000fffe03f */
[----:B------:R-:W-:-:S02]  /*133c0*/  WARPGROUP.DEPBAR.LE gsb0, 0x0 ;  /* 0x00008000000079c5 */ /* 0x000fc40000010000 */
[----:B------:R-:W-:Y:S01]  /*133d0*/  WARPGROUP.ARRIVE ;  /* 0x00000000000079c5 */ /* 0x000fe20000000000 */
[----:B------:R-:W-:Y:S01]  /*133e0*/  UMOV UR41, 0x40000040 ;  /* 0x4000004000297882 */ /* 0x000fe20000000000 */
[----:B------:R-:W-:Y:S01]  /*133f0*/  IMAD.MOV.U32 R5, RZ, RZ, 0x40000040 ;  /* 0x40000040ff057424 */ /* 0x000fe200078e00ff */
[----:B------:R-:W-:Y:S01]  /*13400*/  UIADD3 UR36, UR4, 0x806, URZ ;  /* 0x0000080604247890 */ /* 0x000fe2000fffe03f */
[----:B------:R-:W-:Y:S02]  /*13410*/  UMOV UR37, 0x40000040 ;  /* 0x4000004000257882 */ /* 0x000fe40000000000 */
[----:B------:R-:W-:Y:S01]  /*13420*/  HGMMA.64x96x16.F32.BF16 R24, gdesc[UR8], R24, gsb0 ;  /* 0x01600000081879f0 */ /* 0x000fe20008001818 */
[----:B------:R-:W-:Y:S01]  /*13430*/  R2UR UR54, R6 ;  /* 0x00000000063672ca */ /* 0x000fe200000e0000 */
[----:B-1----:R-:W-:Y:S01]  /*13440*/  IMAD.U32 R10, RZ, RZ, UR8 ;  /* 0x00000008ff0a7e24 */ /* 0x002fe2000f8e00ff */
[----:B------:R-:W-:Y:S01]  /*13450*/  R2UR UR55, R7 ;  /* 0x00000000073772ca */ /* 0x000fe200000e0000 */
[----:B------:R-:W-:Y:S01]  /*13460*/  VIADD R6, R4, 0x600 ;  /* 0x0000060004067836 */ /* 0x000fe20000000000 */
[----:B------:R-:W-:Y:S01]  /*13470*/  R2UR UR39, R5 ;  /* 0x00000000052772ca */ /* 0x000fe200000e0000 */
[----:B------:R-:W-:Y:S01]  /*13480*/  IMAD.MOV.U32 R7, RZ, RZ, 0x40000040 ;  /* 0x40000040ff077424 */ /* 0x000fe200078e00ff */
[----:B0-----:R-:W-:Y:S01]  /*13490*/  ISETP.GE.AND P2, PT, R13, 0x1, PT ;  /* 0x000000010d00780c */ /* 0x001fe20003f46270 */
[----:B------:R-:W-:Y:S01]  /*134a0*/  IMAD.U32 R11, RZ, RZ, UR9 ;  /* 0x00000009ff0b7e24 */ /* 0x000fe2000f8e00ff */
[----:B------:R-:W-:Y:S01]  /*134b0*/  R2UR UR50, R6 ;  /* 0x00000000063272ca */ /* 0x000fe200000e0000 */
[----:B------:R-:W-:Y:S01]  /*134c0*/  @!P1 VIADD R0, R3, 0x2a840 ;  /* 0x0002a84003009836 */ /* 0x000fe20000000000 */
[----:B------:R-:W-:Y:S01]  /*134d0*/  ULDC UR4, c[0x0][0x9dc] ;  /* 0x0002770000047ab9 */ /* 0x000fe20000000800 */
[----:B------:R-:W-:-:S02]  /*134e0*/  WARPGROUP.DEPBAR.LE gsb0, 0x0 ;  /* 0x00008000000079c5 */ /* 0x000fc40000010000 */
[----:B------:R-:W-:-:S06]  /*134f0*/  WARPGROUP.ARRIVE ;  /* 0x00000000000079c5 */ /* 0x000fcc0000000000 */
[----:B------:R-:W-:Y:S01]  /*13500*/  HGMMA.64x96x16.F32.BF16 R24, gdesc[UR52], R24, gsb0 ;  /* 0x01600000341879f0 */ /* 0x000fe20008001818 */
[----:B------:R-:W-:Y:S01]  /*13510*/  R2UR UR51, R7 ;  /* 0x00000000073372ca */ /* 0x000fe200000e0000 */
[----:B------:R-:W-:Y:S02]  /*13520*/  VIADD R6, R4, 0x602 ;  /* 0x0000060204067836 */ /* 0x000fe40000000000 */
[----:B------:R-:W-:-:S03]  /*13530*/  IMAD.MOV.U32 R7, RZ, RZ, 0x40000040 ;  /* 0x40000040ff077424 */ /* 0x000fc600078e00ff */
[----:B------:R-:W-:Y:S02]  /*13540*/  R2UR UR46, R6 ;  /* 0x00000000062e72ca */ /* 0x000fe400000e0000 */
[----:B------:R-:W-:Y:S01]  /*13550*/  R2UR UR47, R7 ;  /* 0x00000000072f72ca */ /* 0x000fe200000e0000 */
[----:B------:R-:W-:Y:S02]  /*13560*/  WARPGROUP.DEPBAR.LE gsb0, 0x0 ;  /* 0x00008000000079c5 */ /* 0x000fe40000010000 */
[----:B------:R-:W-:-:S06]  /*13570*/  WARPGROUP.ARRIVE ;  /* 0x00000000000079c5 */ /* 0x000fcc0000000000 */
[----:B------:R-:W-:Y:S01]  /*13580*/  HGMMA.64x96x16.F32.BF16 R24, gdesc[UR48], R24, gsb0 ;  /* 0x01600000301879f0 */ /* 0x000fe20008001818 */
[----:B------:R-:W-:Y:S02]  /*13590*/  VIADD R6, R4, 0x604 ;  /* 0x0000060404067836 */ /* 0x000fe40000000000 */
[----:B------:R-:W-:-:S03]  /*135a0*/  IMAD.MOV.U32 R7, RZ, RZ, 0x40000040 ;  /* 0x40000040ff077424 */ /* 0x000fc600078e00ff */
[----:B------:R-:W-:Y:S02]  /*135b0*/  R2UR UR42, R6 ;  /* 0x00000000062a72ca */ /* 0x000fe400000e0000 */
[----:B------:R-:W-:Y:S01]  /*135c0*/  R2UR UR43, R7 ;  /* 0x00000000072b72ca */ /* 0x000fe200000e0000 */
[----:B------:R-:W-:Y:S02]  /*135d0*/  WARPGROUP.DEPBAR.LE gsb0, 0x0 ;  /* 0x00008000000079c5 */ /* 0x000fe40000010000 */
[----:B------:R-:W-:-:S06]  /*135e0*/  WARPGROUP.ARRIVE ;  /* 0x00000000000079c5 */ /* 0x000fcc0000000000 */
[----:B------:R-:W-:Y:S01]  /*135f0*/  HGMMA.64x96x16.F32.BF16 R24, gdesc[UR44], R24, gsb0 ;  /* 0x016000002c1879f0 */ /* 0x000fe20008001818 */
[----:B------:R-:W-:-:S05]  /*13600*/  VIADD R4, R4, 0x606 ;  /* 0x0000060604047836 */ /* 0x000fca0000000000 */
[----:B------:R-:W-:Y:S01]  /*13610*/  R2UR UR38, R4 ;  /* 0x00000000042672ca */ /* 0x000fe200000e0000 */
[----:B------:R-:W-:Y:S02]  /*13620*/  WARPGROUP.DEPBAR.LE gsb0, 0x0 ;  /* 0x00008000000079c5 */ /* 0x000fe40000010000 */
[----:B------:R-:W-:-:S06]  /*13630*/  WARPGROUP.ARRIVE ;  /* 0x00000000000079c5 */ /* 0x000fcc0000000000 */
[----:B------:R-:W-:Y:S01]  /*13640*/  HGMMA.64x96x16.F32.BF16 R24, gdesc[UR40], R24, gsb0 ;  /* 0x01600000281879f0 */ /* 0x000fe20008001818 */
[----:B--2---:R-:W-:Y:S01]  /*13650*/  LOP3.LUT R14, R14, 0xffefffff, RZ, 0xc0, !PT ;  /* 0xffefffff0e0e7812 */ /* 0x004fe200078ec0ff */
[----:B------:R-:W-:-:S03]  /*13660*/  IMAD.MOV.U32 R5, RZ, RZ, -0x60 ;  /* 0xffffffa0ff057424 */ /* 0x000fc600078e00ff */
[----:B------:R-:W-:Y:S01]  /*13670*/  @P2 LOP3.LUT R14, R14, 0x100000, RZ, 0xfc, !PT ;  /* 0x001000000e0e2812 */ /* 0x000fe200078efcff */
[----:B------:R-:W-:Y:S01]  /*13680*/  IMAD R74, R2, R5, 0x60 ;  /* 0x00000060024a7424 */ /* 0x000fe200078e0205 */
[----:B------:R0:W-:Y:S01]  /*13690*/  STL.64 [R1], R10 ;  /* 0x0000000a01007387 */ /* 0x0001e20000100a00 */
[----:B------:R-:W-:Y:S02]  /*136a0*/  WARPGROUP.DEPBAR.LE gsb0, 0x0 ;  /* 0x00008000000079c5 */ /* 0x000fe40000010000 */
[----:B------:R-:W-:-:S06]  /*136b0*/  WARPGROUP.ARRIVE ;  /* 0x00000000000079c5 */ /* 0x000fcc0000000000 */
[----:B------:R-:W-:Y:S01]  /*136c0*/  HGMMA.64x96x16.F32.BF16 R24, gdesc[UR36], R24, gsb0 ;  /* 0x01600000241879f0 */ /* 0x000fe20008001818 */
[----:B------:R-:W-:Y:S01]  /*136d0*/  @!P1 PRMT R0, RZ, 0x654, R0 ;  /* 0x00000654ff009816 */ /* 0x000fe20000000000 */
[--C-:B------:R-:W-:Y:S01]  /*136e0*/  IMAD.IADD R3, R163, 0x1, R74.reuse ;  /* 0x00000001a3037824 */ /* 0x100fe200078e024a */
[----:B------:R1:W-:Y:S01]  /*136f0*/  STL [R1+0x8], R14 ;  /* 0x0000080e01007387 */ /* 0x0003e20000100800 */
[----:B------:R-:W-:Y:S02]  /*13700*/  IMAD.U32 R9, RZ, RZ, UR4 ;  /* 0x00000004ff097e24 */ /* 0x000fe4000f8e00ff */
[----:B0-----:R-:W-:Y:S02]  /*13710*/  IMAD R10, R169, 0x80, R179 ;  /* 0x00000080a90a7824 */ /* 0x001fe400078e02b3 */
[C---:B------:R-:W-:Y:S02]  /*13720*/  IMAD R7, R173.reuse, -0x2, R3 ;  /* 0xfffffffead077824 */ /* 0x040fe400078e0203 */
[----:B------:R-:W-:Y:S01]  /*13730*/  IMAD R76, R173, -0x2, R74 ;  /* 0xfffffffead4c7824 */ /* 0x000fe200078e024a */
[----:B------:R-:W-:-:S02]  /*13740*/  WARPGROUP.DEPBAR.LE gsb0, 0x0 ;  /* 0x00008000000079c5 */ /* 0x000fc40000010000 */
[----:B------:R0:W-:Y:S02]  /*13750*/  @!P1 SYNCS.ARRIVE.TRANS64.RED.A1T0 RZ, [R0+URZ], RZ ;  /* 0x000000ff00ff99a7 */ /* 0x0001e4000810043f */
[----:B0-----:R-:W-:-:S05]  /*13760*/  IADD3 R0, -R164, 0x1, R3 ;  /* 0x00000001a4007810 */ /* 0x001fca0007ffe103 */
[----:B------:R-:W-:Y:S01]  /*13770*/  IMAD R5, R173, -0x2, R0 ;  /* 0xfffffffead057824 */ /* 0x000fe200078e0200 */
[----:B------:R-:W-:-:S03]  /*13780*/  LOP3.LUT R0, RZ, R9, RZ, 0x33, !PT ;  /* 0x00000009ff007212 */ /* 0x000fc600078e33ff */
[C---:B------:R-:W-:Y:S02]  /*13790*/  IMAD.IADD R11, R5.reuse, 0x1, R12 ;  /* 0x00000001050b7824 */ /* 0x040fe400078e020c */
[----:B------:R-:W-:-:S03]  /*137a0*/  IMAD.IADD R15, R5, 0x1, R0 ;  /* 0x00000001050f7824 */ /* 0x000fc600078e0200 */
[----:B------:R-:W-:Y:S01]  /*137b0*/  VIADDMNMX R72, R10, R11, R7, PT ;  /* 0x0000000b0a487246 */ /* 0x000fe20003800107 */
[----:B------:R-:W-:Y:S01]  /*137c0*/  IMAD.IADD R3, R15, 0x1, R10 ;  /* 0x000000010f037824 */ /* 0x000fe200078e020a */
[----:B-1----:R-:W-:Y:S06]  /*137d0*/  @!P2 BRA `(.L_x_1517) ;  /* 0x00000000004ca947 */ /* 0x002fec0003800000 */
        /* <DEDUP_REMOVED lines=11> */
.L_x_1519:
[----:B------:R-:W-:-:S13]  /*13890*/  ISETP.NE.AND P2, PT, R13, 0x1, PT ;  /* 0x000000010d00780c */ /* 0x000fda0003f45270 */
[----:B------:R-:W0:Y:S02]  /*138a0*/  @P2 LDC.64 R4, c[0x0][0x9e8] ;  /* 0x00027a00ff042b82 */ /* 0x000e240000000a00 */
[----:B0-----:R-:W-:-:S05]  /*138b0*/  @P2 IMAD.HI.U32 R4, R0, R4, RZ ;  /* 0x0000000400042227 */ /* 0x001fca00078e00ff */
[----:B------:R-:W-:-:S07]  /*138c0*/  @P2 SHF.R.U32.HI R0, RZ, R5, R4 ;  /* 0x00000005ff002219 */ /* 0x000fce0000011604 */
.L_x_1520:
[----:B------:R-:W-:Y:S05]  /*138d0*/  BSYNC B0 ;  /* 0x0000000000007941 */ /* 0x000fea0003800000 */
.L_x_1518:
[----:B------:R-:W-:-:S05]  /*138e0*/  IMAD R0, R0, R13, R76 ;  /* 0x0000000d00007224 */ /* 0x000fca00078e024c */
[----:B------:R-:W-:Y:S02]  /*138f0*/  VIMNMX R3, R3, R0, !PT ;  /* 0x0000000003037248 */ /* 0x000fe40007fe0100 */
[----:B------:R-:W-:-:S07]  /*13900*/  VIADDMNMX R72, R0, R13, R72, PT ;  /* 0x0000000d00487246 */ /* 0x000fce0003800148 */
.L_x_1517:
[----:B------:R-:W-:Y:S01]  /*13910*/  ISETP.GE.AND P3, PT, R74, 0x9, PT ;  /* 0x000000094a00780c */ /* 0x000fe20003f66270 */
[----:B------:R-:W-:Y:S01]  /*13920*/  VIADD R96, R10, 0x8 ;  /* 0x000000080a607836 */ /* 0x000fe20000000000 */
[----:B------:R-:W-:Y:S02]  /*13930*/  ISETP.GE.AND P2, PT, R74, 0x2, PT ;  /* 0x000000024a00780c */ /* 0x000fe40003f46270 */
[----:B------:R-:W-:Y:S02]  /*13940*/  P2R R5, PR, RZ, 0x8 ;  /* 0x00000008ff057803 */ /* 0x000fe40000000000 */
[C---:B------:R-:W-:Y:S02]  /*13950*/  ISETP.GT.AND P3, PT, R3.reuse, 0x8, !P3 ;  /* 0x000000080300780c */ /* 0x040fe40005f64270 */
[----:B------:R-:W-:Y:S02]  /*13960*/  ISETP.GT.AND P4, PT, R3, 0x1, !P2 ;  /* 0x000000010300780c */ /* 0x000fe40005784270 */
[----:B------:R-:W-:-:S02]  /*13970*/  ISETP.LT.OR P3, PT, R72, 0x9, P3 ;  /* 0x000000094800780c */ /* 0x000fc40001f61670 */
[----:B------:R-:W-:Y:S02]  /*13980*/  ISETP.GE.AND P5, PT, R74, 0xa, PT ;  /* 0x0000000a4a00780c */ /* 0x000fe40003fa6270 */
[----:B------:R-:W-:Y:S02]  /*13990*/  FSEL R100, R28, -INF , !P3 ;  /* 0xff8000001c647808 */ /* 0x000fe40005800000 */
[C---:B------:R-:W-:Y:S02]  /*139a0*/  ISETP.LT.OR P4, PT, R72.reuse, 0x2, P4 ;  /* 0x000000024800780c */ /* 0x040fe40002781670 */
[----:B------:R-:W-:Y:S02]  /*139b0*/  ISETP.GT.AND P3, PT, R3, 0x9, !P5 ;  /* 0x000000090300780c */ /* 0x000fe40006f64270 */
[----:B------:R-:W-:Y:S02]  /*139c0*/  FSEL R102, R25, -INF , !P4 ;  /* 0xff80000019667808 */ /* 0x000fe40006000000 */
        /* <DEDUP_REMOVED lines=13> */
[C---:B------:R-:W-:Y:S02]  /*13aa0*/  ISETP.GT.AND P3, PT, R3.reuse, 0x18, !P4 ;  /* 0x000000180300780c */ /* 0x040fe40006764270 */
        /* <DEDUP_REMOVED lines=74> */
[C---:B------:R-:W-:Y:S02]  /*13f50*/  ISETP.GE.AND P3, PT, R74.reuse, 0x52, PT ;  /* 0x000000524a00780c */ /* 0x040fe40003f66270 */
[----:B------:R-:W-:Y:S02]  /*13f60*/  ISETP.GE.AND P6, PT, R74, 0x1, PT ;  /* 0x000000014a00780c */ /* 0x000fe40003fc6270 */
[----:B------:R-:W-:-:S02]  /*13f70*/  ISETP.GT.AND P4, PT, R3, 0x51, !P3 ;  /* 0x000000510300780c */ /* 0x000fc40005f84270 */
[----:B------:R-:W-:Y:S02]  /*13f80*/  VIADDMNMX R96, R96, R11, R7, PT ;  /* 0x0000000b60607246 */ /* 0x000fe40003800107 */
[----:B------:R-:W-:Y:S02]  /*13f90*/  ISETP.LT.OR P4, PT, R72, 0x52, P4 ;  /* 0x000000524800780c */ /* 0x000fe40002781670 */
[----:B------:R-:W-:Y:S02]  /*13fa0*/  IADD3 R25, R15, 0x8, R10 ;  /* 0x000000080f197810 */ /* 0x000fe40007ffe00a */
[----:B------:R-:W-:Y:S02]  /*13fb0*/  FSEL R28, R65, -INF , !P4 ;  /* 0xff800000411c7808 */ /* 0x000fe40006000000 */
[----:B------:R-:W-:-:S04]  /*13fc0*/  ISETP.GE.AND P4, PT, R74, 0x59, PT ;  /* 0x000000594a00780c */ /* 0x000fc80003f86270 */
[----:B------:R-:W-:-:S04]  /*13fd0*/  ISETP.GT.AND P5, PT, R3, 0x58, !P4 ;  /* 0x000000580300780c */ /* 0x000fc800067a4270 */
[----:B------:R-:W-:-:S04]  /*13fe0*/  ISETP.LT.OR P5, PT, R72, 0x59, P5 ;  /* 0x000000594800780c */ /* 0x000fc80002fa1670 */
[----:B------:R-:W-:Y:S02]  /*13ff0*/  FSEL R68, R68, -INF , !P5 ;  /* 0xff80000044447808 */ /* 0x000fe40006800000 */
[----:B------:R-:W-:-:S04]  /*14000*/  ISETP.GT.AND P5, PT, R3, RZ, !P6 ;  /* 0x000000ff0300720c */ /* 0x000fc800077a4270 */
[----:B------:R-:W-:-:S04]  /*14010*/  ISETP.LT.OR P5, PT, R72, 0x1, P5 ;  /* 0x000000014800780c */ /* 0x000fc80002fa1670 */
[----:B------:R-:W-:Y:S02]  /*14020*/  FSEL R156, R24, -INF , !P5 ;  /* 0xff800000189c7808 */ /* 0x000fe40006800000 */
[----:B------:R-:W-:-:S04]  /*14030*/  ISETP.GE.AND P5, PT, R74, 0x5a, PT ;  /* 0x0000005a4a00780c */ /* 0x000fc80003fa6270 */
[----:B------:R-:W-:Y:S02]  /*14040*/  P2R R65, PR, RZ, 0x20 ;  /* 0x00000020ff417803 */ /* 0x000fe40000000000 */
[----:B------:R-:W-:-:S04]  /*14050*/  ISETP.GT.AND P5, PT, R3, 0x59, !P5 ;  /* 0x000000590300780c */ /* 0x000fc80006fa4270 */
[----:B------:R-:W-:-:S04]  /*14060*/  ISETP.LT.OR P5, PT, R72, 0x5a, P5 ;  /* 0x0000005a4800780c */ /* 0x000fc80002fa1670 */
[----:B------:R-:W-:Y:S02]  /*14070*/  FSEL R24, R69, -INF , !P5 ;  /* 0xff80000045187808 */ /* 0x000fe40006800000 */
[----:B------:R-:W-:-:S13]  /*14080*/  ISETP.GE.AND P5, PT, R13, 0x1, PT ;  /* 0x000000010d00780c */ /* 0x000fda0003fa6270 */
        /* <DEDUP_REMOVED lines=13> */
.L_x_1523:
[----:B------:R-:W-:-:S13]  /*14160*/  ISETP.NE.AND P5, PT, R13, 0x1, PT ;  /* 0x000000010d00780c */ /* 0x000fda0003fa5270 */
[----:B------:R-:W0:Y:S02]  /*14170*/  @P5 LDC.64 R32, c[0x0][0x9e8] ;  /* 0x00027a00ff205b82 */ /* 0x000e240000000a00 */
[----:B0-----:R-:W-:-:S05]  /*14180*/  @P5 IMAD.HI.U32 R32, R3, R32, RZ ;  /* 0x0000002003205227 */ /* 0x001fca00078e00ff */
[----:B------:R-:W-:-:S07]  /*14190*/  @P5 SHF.R.U32.HI R3, RZ, R33, R32 ;  /* 0x00000021ff035219 */ /* 0x000fce0000011620 */
.L_x_1524:
[----:B------:R-:W-:Y:S05]  /*141a0*/  BSYNC B0 ;  /* 0x0000000000007941 */ /* 0x000fea0003800000 */
.L_x_1522:
[----:B------:R-:W-:-:S05]  /*141b0*/  IMAD R32, R3, R13, R76 ;  /* 0x0000000d03207224 */ /* 0x000fca00078e024c */
[----:B------:R-:W-:Y:S02]  /*141c0*/  VIMNMX R25, R25, R32, !PT ;  /* 0x0000002019197248 */ /* 0x000fe40007fe0100 */
[----:B------:R-:W-:-:S07]  /*141d0*/  VIADDMNMX R96, R32, R13, R96, PT ;  /* 0x0000000d20607246 */ /* 0x000fce0003800160 */
.L_x_1521:
[----:B------:R-:W-:Y:S01]  /*141e0*/  ISETP.GT.AND P2, PT, R25, 0x1, !P2 ;  /* 0x000000011900780c */ /* 0x000fe20005744270 */
[----:B------:R-:W-:Y:S01]  /*141f0*/  ULDC UR4, c[0x0][0x988] ;  /* 0x0002620000047ab9 */ /* 0x000fe20000000800 */
[----:B------:R-:W-:Y:S01]  /*14200*/  ISETP.NE.AND P5, PT, R36, RZ, PT ;  /* 0x000000ff2400720c */ /* 0x000fe20003fa5270 */
[----:B------:R-:W-:Y:S01]  /*14210*/  IMAD.U32 R7, RZ, RZ, UR4 ;  /* 0x00000004ff077e24 */ /* 0x000fe2000f8e00ff */
        /* <DEDUP_REMOVED lines=51> */
[----:B------:R-:W-:-:S02]  /*14550*/  ISETP.GT.AND P6, PT, R25, RZ, !P6 ;  /* 0x000000ff1900720c */ /* 0x000fc400077c4270 */
[----:B------:R-:W-:Y:S02]  /*14560*/  ISETP.GT.AND P2, PT, R25, 0x21, !P2 ;  /* 0x000000211900780c */ /* 0x000fe40005744270 */
[----:B------:R-:W-:Y:S02]  /*14570*/  FMNMX.FTZ R3, R68, R3, !PT ;  /* 0x0000000344037209 */ /* 0x000fe40007810000 */
[C---:B------:R-:W-:Y:S02]  /*14580*/  ISETP.LT.OR P2, PT, R96.reuse, 0x22, P2 ;  /* 0x000000226000780c */ /* 0x040fe40001741670 */
[----:B------:R-:W-:Y:S02]  /*14590*/  ISETP.LT.OR P6, PT, R96, 0x1, P6 ;  /* 0x000000016000780c */ /* 0x000fe400037c1670 */
[----:B------:R-:W-:Y:S02]  /*145a0*/  FSEL R74, R43, -INF , !P2 ;  /* 0xff8000002b4a7808 */ /* 0x000fe40005000000 */
[----:B------:R-:W-:-:S02]  /*145b0*/  ISETP.NE.AND P2, PT, R41, RZ, PT ;  /* 0x000000ff2900720c */ /* 0x000fc40003f45270 */
[----:B------:R-:W-:Y:S02]  /*145c0*/  FMNMX.FTZ R5, R24, R3, !PT ;  /* 0x0000000318057209 */ /* 0x000fe40007810000 */
[----:B------:R-:W-:Y:S02]  /*145d0*/  ISETP.GT.AND P2, PT, R25, 0x28, !P2 ;  /* 0x000000281900780c */ /* 0x000fe40005744270 */
[----:B------:R-:W-:Y:S02]  /*145e0*/  FSEL R27, R26, -INF , !P6 ;  /* 0xff8000001a1b7808 */ /* 0x000fe40007000000 */
[----:B------:R-:W-:Y:S01]  /*145f0*/  ISETP.LT.OR P2, PT, R96, 0x29, P2 ;  /* 0x000000296000780c */ /* 0x000fe20001741670 */
[----:B------:R-:W0:Y:S01]  /*14600*/  SHFL.BFLY PT, R26, R5, 0x2, 0x1f ;  /* 0x0c401f00051a7f89 */ /* 0x000e2200000e0000 */
[----:B------:R-:W-:Y:S02]  /*14610*/  ISETP.NE.AND P5, PT, R57, RZ, PT ;  /* 0x000000ff3900720c */ /* 0x000fe40003fa5270 */
[----:B------:R-:W-:-:S02]  /*14620*/  FSEL R46, R46, -INF , !P2 ;  /* 0xff8000002e2e7808 */ /* 0x000fc40005000000 */
[----:B------:R-:W-:Y:S02]  /*14630*/  ISETP.NE.AND P2, PT, R78, RZ, PT ;  /* 0x000000ff4e00720c */ /* 0x000fe40003f45270 */
[----:B------:R-:W-:Y:S02]  /*14640*/  ISETP.NE.AND P6, PT, R61, RZ, PT ;  /* 0x000000ff3d00720c */ /* 0x000fe40003fc5270 */
[C---:B------:R-:W-:Y:S02]  /*14650*/  ISETP.GT.AND P2, PT, R25.reuse, 0x29, !P2 ;  /* 0x000000291900780c */ /* 0x040fe40005744270 */
[C---:B------:R-:W-:Y:S02]  /*14660*/  ISETP.GT.AND P3, PT, R25.reuse, 0x51, !P3 ;  /* 0x000000511900780c */ /* 0x040fe40005f64270 */
[----:B------:R-:W-:Y:S02]  /*14670*/  ISETP.LT.OR P2, PT, R96, 0x2a, P2 ;  /* 0x0000002a6000780c */ /* 0x000fe40001741670 */
[----:B------:R-:W-:-:S02]  /*14680*/  ISETP.GT.AND P4, PT, R25, 0x58, !P4 ;  /* 0x000000581900780c */ /* 0x000fc40006784270 */
[----:B------:R-:W-:Y:S02]  /*14690*/  FSEL R76, R47, -INF , !P2 ;  /* 0xff8000002f4c7808 */ /* 0x000fe40005000000 */
[----:B------:R-:W-:Y:S02]  /*146a0*/  ISETP.NE.AND P2, PT, R45, RZ, PT ;  /* 0x000000ff2d00720c */ /* 0x000fe40003f45270 */
[C---:B------:R-:W-:Y:S02]  /*146b0*/  ISETP.LT.OR P3, PT, R96.reuse, 0x52, P3 ;  /* 0x000000526000780c */ /* 0x040fe40001f61670 */
[----:B------:R-:W-:Y:S02]  /*146c0*/  ISETP.GT.AND P2, PT, R25, 0x30, !P2 ;  /* 0x000000301900780c */ /* 0x000fe40005744270 */
[----:B0-----:R-:W-:Y:S02]  /*146d0*/  FMNMX.FTZ R11, R5, R26, !PT ;  /* 0x0000001a050b7209 */ /* 0x001fe40007810000 */
[----:B------:R-:W-:-:S02]  /*146e0*/  ISETP.LT.OR P2, PT, R96, 0x31, P2 ;  /* 0x000000316000780c */ /* 0x000fc40001741670 */
[----:B------:R-:W-:Y:S01]  /*146f0*/  FMNMX.FTZ R5, R27, R32, !PT ;  /* 0x000000201b057209 */ /* 0x000fe20007810000 */
[----:B------:R-:W0:Y:S01]  /*14700*/  SHFL.BFLY PT, R26, R11, 0x1, 0x1f ;  /* 0x0c201f000b1a7f89 */ /* 0x000e2200000e0000 */
[----:B------:R-:W-:Y:S02]  /*14710*/  FSEL R50, R50, -INF , !P2 ;  /* 0xff80000032327808 */ /* 0x000fe40005000000 */
[----:B------:R-:W-:Y:S02]  /*14720*/  ISETP.NE.AND P2, PT, R79, RZ, PT ;  /* 0x000000ff4f00720c */ /* 0x000fe40003f45270 */
[----:B------:R-:W-:Y:S02]  /*14730*/  FMNMX.FTZ R5, R30, R5, !PT ;  /* 0x000000051e057209 */ /* 0x000fe40007810000 */
[----:B------:R-:W-:Y:S02]  /*14740*/  ISETP.GT.AND P2, PT, R25, 0x31, !P2 ;  /* 0x000000311900780c */ /* 0x000fe40005744270 */
[----:B------:R-:W-:-:S02]  /*14750*/  FMNMX.FTZ R5, R36, R5, !PT ;  /* 0x0000000524057209 */ /* 0x000fc40007810000 */
[C---:B------:R-:W-:Y:S02]  /*14760*/  ISETP.LT.OR P2, PT, R96.reuse, 0x32, P2 ;  /* 0x000000326000780c */ /* 0x040fe40001741670 */
[----:B------:R-:W-:Y:S02]  /*14770*/  ISETP.LT.OR P4, PT, R96, 0x59, P4 ;  /* 0x000000596000780c */ /* 0x000fe40002781670 */
[----:B------:R-:W-:Y:S02]  /*14780*/  FSEL R78, R51, -INF , !P2 ;  /* 0xff800000334e7808 */ /* 0x000fe40005000000 */
[----:B------:R-:W-:Y:S02]  /*14790*/  ISETP.NE.AND P2, PT, R49, RZ, PT ;  /* 0x000000ff3100720c */ /* 0x000fe40003f45270 */
[----:B------:R-:W-:Y:S02]  /*147a0*/  FSEL R70, R70, -INF , !P4 ;  /* 0xff80000046467808 */ /* 0x000fe40006000000 */
[----:B------:R-:W-:-:S02]  /*147b0*/  ISETP.GT.AND P2, PT, R25, 0x38, !P2 ;  /* 0x000000381900780c */ /* 0x000fc40005744270 */
[----:B0-----:R-:W-:Y:S02]  /*147c0*/  FMNMX.FTZ R3, R11, R26, !PT ;  /* 0x0000001a0b037209 */ /* 0x001fe40007810000 */
[----:B------:R-:W-:Y:S02]  /*147d0*/  ISETP.LT.OR P2, PT, R96, 0x39, P2 ;  /* 0x000000396000780c */ /* 0x000fe40001741670 */
[----:B------:R-:W-:Y:S01]  /*147e0*/  FMNMX.FTZ R11, R34, R5, !PT ;  /* 0x00000005220b7209 */ /* 0x000fe20007810000 */
[----:B------:R-:W-:Y:S01]  /*147f0*/  FMUL.FTZ R15, R3, R7 ;  /* 0x00000007030f7220 */ /* 0x000fe20000410000 */
        /* <DEDUP_REMOVED lines=16> */
[----:B------:R-:W-:Y:S02]  /*14900*/  ISETP.GT.AND P2, PT, R25, 0x48, !P5 ;  /* 0x000000481900780c */ /* 0x000fe40006f44270 */
[----:B------:R-:W-:Y:S02]  /*14910*/  ISETP.NE.AND P5, PT, R83, RZ, PT ;  /* 0x000000ff5300720c */ /* 0x000fe40003fa5270 */
[----:B------:R-:W-:-:S04]  /*14920*/  ISETP.LT.OR P2, PT, R96, 0x49, P2 ;  /* 0x000000496000780c */ /* 0x000fc80001741670 */
[----:B------:R-:W-:Y:S02]  /*14930*/  FSEL R62, R62, -INF , !P2 ;  /* 0xff8000003e3e7808 */ /* 0x000fe40005000000 */
[----:B------:R-:W-:-:S04]  /*14940*/  FSETP.NEU.FTZ.AND P2, PT, R3, -INF , PT ;  /* 0xff8000000300780b */ /* 0x000fc80003f5d000 */
[----:B------:R-:W-:Y:S02]  /*14950*/  FSEL R31, R15, RZ, P2 ;  /* 0x000000ff0f1f7208 */ /* 0x000fe40001000000 */
[----:B------:R-:W-:Y:S02]  /*14960*/  FMNMX.FTZ R15, R42, R11, !PT ;  /* 0x0000000b2a0f7209 */ /* 0x000fe40007810000 */
[----:B------:R-:W-:Y:S01]  /*14970*/  ISETP.GT.AND P2, PT, R25, 0x49, !P5 ;  /* 0x000000491900780c */ /* 0x000fe20006f44270 */
[--C-:B------:R-:W-:Y:S01]  /*14980*/  FFMA.FTZ R21, R102, R7, -R31.reuse ;  /* 0x0000000766157223 */ /* 0x100fe2000001081f */
[----:B------:R-:W-:Y:S01]  /*14990*/  FMNMX.FTZ R15, R74, R15, !PT ;  /* 0x0000000f4a0f7209 */ /* 0x000fe20007810000 */
[--C-:B------:R-:W-:Y:S01]  /*149a0*/  FFMA.FTZ R148, R86, R7, -R31.reuse ;  /* 0x0000000756947223 */ /* 0x100fe2000001081f */
[----:B------:R-:W-:Y:S01]  /*149b0*/  ISETP.LT.OR P2, PT, R96, 0x4a, P2 ;  /* 0x0000004a6000780c */ /* 0x000fe20001741670 */
[----:B------:R0:W-:Y:S01]  /*149c0*/  MUFU.EX2 R5, R21 ;  /* 0x0000001500057308 */ /* 0x0001e20000000800 */
[----:B------:R-:W-:Y:S01]  /*149d0*/  FMNMX.FTZ R15, R46, R15, !PT ;  /* 0x0000000f2e0f7209 */ /* 0x000fe20007810000 */
[-CC-:B------:R-:W-:Y:S01]  /*149e0*/  FFMA.FTZ R33, R0, R7.reuse, -R31.reuse ;  /* 0x0000000700217223 */ /* 0x180fe2000001081f */
[----:B------:R-:W-:Y:S01]  /*149f0*/  FSEL R26, R63, -INF , !P2 ;  /* 0xff8000003f1a7808 */ /* 0x000fe20005000000 */
[--C-:B------:R-:W-:Y:S01]  /*14a00*/  FFMA.FTZ R4, R4, R7, -R31.reuse ;  /* 0x0000000704047223 */ /* 0x100fe2000001081f */
[----:B------:R-:W-:Y:S01]  /*14a10*/  FMNMX.FTZ R15, R76, R15, !PT ;  /* 0x0000000f4c0f7209 */ /* 0x000fe20007810000 */
[--C-:B------:R-:W-:Y:S01]  /*14a20*/  FFMA.FTZ R156, R156, R7, -R31.reuse ;  /* 0x000000079c9c7223 */ /* 0x100fe2000001081f */
[----:B------:R-:W-:Y:S01]  /*14a30*/  ISETP.GT.AND P2, PT, R25, 0x50, !P6 ;  /* 0x000000501900780c */ /* 0x000fe20007744270 */
[----:B------:R-:W-:Y:S01]  /*14a40*/  MUFU.EX2 R35, R4 ;  /* 0x0000000400237308 */ /* 0x000fe20000000800 */
[----:B0-----:R-:W-:Y:S01]  /*14a50*/  FMNMX.FTZ R21, R50, R15, !PT ;  /* 0x0000000f32157209 */ /* 0x001fe20007810000 */
[-CC-:B------:R-:W-:Y:S01]  /*14a60*/  FFMA.FTZ R158, R100, R7.reuse, -R31.reuse ;  /* 0x00000007649e7223 */ /* 0x180fe2000001081f */
[----:B------:R-:W-:Y:S01]  /*14a70*/  ISETP.LT.OR P2, PT, R96, 0x51, P2 ;  /* 0x000000516000780c */ /* 0x000fe20001741670 */
[--C-:B------:R-:W-:Y:S01]  /*14a80*/  FFMA.FTZ R98, R98, R7, -R31.reuse ;  /* 0x0000000762627223 */ /* 0x100fe2000001081f */
[----:B------:R-:W-:Y:S01]  /*14a90*/  FMNMX.FTZ R21, R78, R21, !PT ;  /* 0x000000154e157209 */ /* 0x000fe20007810000 */
[--C-:B------:R-:W-:Y:S01]  /*14aa0*/  FFMA.FTZ R152, R94, R7, -R31.reuse ;  /* 0x000000075e987223 */ /* 0x100fe2000001081f */
[----:B------:R-:W-:Y:S01]  /*14ab0*/  ISETP.NE.AND P5, PT, R65, RZ, PT ;  /* 0x000000ff4100720c */ /* 0x000fe20003fa5270 */
[----:B------:R-:W0:Y:S01]  /*14ac0*/  MUFU.EX2 R156, R156 ;  /* 0x0000009c009c7308 */ /* 0x000e220000000800 */
[----:B------:R-:W-:Y:S01]  /*14ad0*/  FMNMX.FTZ R21, R54, R21, !PT ;  /* 0x0000001536157209 */ /* 0x000fe20007810000 */
[-CC-:B------:R-:W-:Y:S01]  /*14ae0*/  FFMA.FTZ R92, R92, R7.reuse, -R31.reuse ;  /* 0x000000075c5c7223 */ /* 0x180fe2000001081f */
[----:B------:R-:W-:Y:S01]  /*14af0*/  FSEL R66, R66, -INF , !P2 ;  /* 0xff80000042427808 */ /* 0x000fe20005000000 */
[--C-:B------:R-:W-:Y:S01]  /*14b00*/  FFMA.FTZ R154, R90, R7, -R31.reuse ;  /* 0x000000075a9a7223 */ /* 0x100fe2000001081f */
[----:B------:R-:W-:Y:S01]  /*14b10*/  FMNMX.FTZ R21, R80, R21, !PT ;  /* 0x0000001550157209 */ /* 0x000fe20007810000 */
[-CC-:B------:R-:W-:Y:S01]  /*14b20*/  FFMA.FTZ R88, R88, R7.reuse, -R31.reuse ;  /* 0x0000000758587223 */ /* 0x180fe2000001081f */
[----:B------:R-:W-:Y:S01]  /*14b30*/  ISETP.GT.AND P5, PT, R25, 0x59, !P5 ;  /* 0x000000591900780c */ /* 0x000fe20006fa4270 */
[--C-:B------:R-:W-:Y:S01]  /*14b40*/  FFMA.FTZ R25, R84, R7, -R31.reuse ;  /* 0x0000000754197223 */ /* 0x100fe2000001081f */
[----:B------:R-:W-:Y:S01]  /*14b50*/  FMNMX.FTZ R29, R58, R21, !PT ;  /* 0x000000153a1d7209 */ /* 0x000fe20007810000 */
[-CC-:B------:R-:W-:Y:S01]  /*14b60*/  FFMA.FTZ R44, R44, R7.reuse, -R31.reuse ;  /* 0x000000072c2c7223 */ /* 0x180fe2000001081f */
[----:B------:R-:W-:Y:S01]  /*14b70*/  FSEL R86, R67, -INF , !P3 ;  /* 0xff80000043567808 */ /* 0x000fe20005800000 */
[--C-:B------:R-:W-:Y:S01]  /*14b80*/  FFMA.FTZ R48, R48, R7, -R31.reuse ;  /* 0x0000000730307223 */ /* 0x100fe2000001081f */
[----:B------:R-:W-:Y:S01]  /*14b90*/  FMNMX.FTZ R29, R82, R29, !PT ;  /* 0x0000001d521d7209 */ /* 0x000fe20007810000 */
[-CC-:B------:R-:W-:Y:S01]  /*14ba0*/  FFMA.FTZ R52, R52, R7.reuse, -R31.reuse ;  /* 0x0000000734347223 */ /* 0x180fe2000001081f */
        /* <DEDUP_REMOVED lines=14> */
[----:B------:R-:W-:Y:S01]  /*14c90*/  FMNMX.FTZ R29, R86, R29, !PT ;  /* 0x0000001d561d7209 */ /* 0x000fe20007810000 */
[----:B------:R-:W1:Y:S01]  /*14ca0*/  MUFU.EX2 R158, R158 ;  /* 0x0000009e009e7308 */ /* 0x000e620000000800 */
[----:B0-----:R-:W-:Y:S01]  /*14cb0*/  FADD.FTZ R45, R156, R5 ;  /* 0x000000059c2d7221 */ /* 0x001fe20000010000 */
[----:B------:R-:W-:-:S02]  /*14cc0*/  F2FP.BF16.F32.PACK_AB R156, R5, R156 ;  /* 0x0000009c059c723e */ /* 0x000fc400000010ff */
[----:B------:R-:W-:Y:S02]  /*14cd0*/  FMNMX.FTZ R29, R70, R29, !PT ;  /* 0x0000001d461d7209 */ /* 0x000fe40007810000 */
[----:B------:R-:W-:Y:S02]  /*14ce0*/  ISETP.GE.AND P6, PT, R13, 0x1, PT ;  /* 0x000000010d00780c */ /* 0x000fe40003fc6270 */
[----:B------:R-:W-:Y:S01]  /*14cf0*/  FMNMX.FTZ R29, R84, R29, !PT ;  /* 0x0000001d541d7209 */ /* 0x000fe20007810000 */
[----:B------:R-:W0:Y:S04]  /*14d00*/  MUFU.EX2 R11, R98 ;  /* 0x00000062000b7308 */ /* 0x000e280000000800 */
[----:B------:R-:W2:Y:S04]  /*14d10*/  SHFL.BFLY PT, R0, R29, 0x2, 0x1f ;  /* 0x0c401f001d007f89 */ /* 0x000ea800000e0000 */
[----:B------:R-:W3:Y:S08]  /*14d20*/  MUFU.EX2 R152, R152 ;  /* 0x0000009800987308 */ /* 0x000ef00000000800 */
[----:B------:R-:W4:Y:S08]  /*14d30*/  MUFU.EX2 R15, R92 ;  /* 0x0000005c000f7308 */ /* 0x000f300000000800 */
[----:B------:R-:W4:Y:S01]  /*14d40*/  MUFU.EX2 R154, R154 ;  /* 0x0000009a009a7308 */ /* 0x000f220000000800 */
[----:B--2---:R-:W-:-:S07]  /*14d50*/  FMNMX.FTZ R0, R29, R0, !PT ;  /* 0x000000001d007209 */ /* 0x004fce0007810000 */
[----:B------:R-:W2:Y:S01]  /*14d60*/  MUFU.EX2 R21, R88 ;  /* 0x0000005800157308 */ /* 0x000ea20000000800 */
[----:B------:R-:W1:Y:S07]  /*14d70*/  SHFL.BFLY PT, R29, R0, 0x1, 0x1f ;  /* 0x0c201f00001d7f89 */ /* 0x000e6e00000e0000 */
[----:B------:R-:W2:Y:S08]  /*14d80*/  MUFU.EX2 R148, R148 ;  /* 0x0000009400947308 */ /* 0x000eb00000000800 */
[----:B------:R-:W-:Y:S08]  /*14d90*/  MUFU.EX2 R25, R25 ;  /* 0x0000001900197308 */ /* 0x000ff00000000800 */
[----:B------:R-:W-:Y:S01]  /*14da0*/  MUFU.EX2 R44, R44 ;  /* 0x0000002c002c7308 */ /* 0x000fe20000000800 */
[----:B-1----:R-:W-:-:S04]  /*14db0*/  FMNMX.FTZ R4, R0, R29, !PT ;  /* 0x0000001d00047209 */ /* 0x002fc80007810000 */
[C---:B------:R-:W-:Y:S01]  /*14dc0*/  FSETP.NEU.FTZ.AND P2, PT, R4.reuse, -INF , PT ;  /* 0xff8000000400780b */ /* 0x040fe20003f5d000 */
[----:B------:R-:W-:Y:S02]  /*14dd0*/  FMUL.FTZ R0, R4, R7 ;  /* 0x0000000704007220 */ /* 0x000fe40000410000 */
[----:B------:R1:W-:Y:S03]  /*14de0*/  MUFU.EX2 R37, R6 ;  /* 0x0000000600257308 */ /* 0x0003e60000000800 */
[----:B------:R-:W-:Y:S01]  /*14df0*/  FSEL R31, R0, RZ, P2 ;  /* 0x000000ff001f7208 */ /* 0x000fe20001000000 */
[----:B------:R-:W-:Y:S01]  /*14e00*/  FADD.FTZ R0, R158, R45 ;  /* 0x0000002d9e007221 */ /* 0x000fe20000010000 */
[----:B0-----:R-:W-:-:S03]  /*14e10*/  F2FP.BF16.F32.PACK_AB R158, R11, R158 ;  /* 0x0000009e0b9e723e */ /* 0x001fc600000010ff */
[-CC-:B------:R-:W-:Y:S01]  /*14e20*/  FFMA.FTZ R27, R27, R7.reuse, -R31.reuse ;  /* 0x000000071b1b7223 */ /* 0x180fe2000001081f */
[-CC-:B------:R-:W-:Y:S01]  /*14e30*/  FFMA.FTZ R32, R32, R7.reuse, -R31.reuse ;  /* 0x0000000720207223 */ /* 0x180fe2000001081f */
[-CC-:B------:R-:W-:Y:S01]  /*14e40*/  FFMA.FTZ R30, R30, R7.reuse, -R31.reuse ;  /* 0x000000071e1e7223 */ /* 0x180fe2000001081f */
[-CC-:B------:R-:W-:Y:S01]  /*14e50*/  FFMA.FTZ R36, R36, R7.reuse, -R31.reuse ;  /* 0x0000000724247223 */ /* 0x180fe2000001081f */
[-CC-:B------:R-:W-:Y:S01]  /*14e60*/  FFMA.FTZ R34, R34, R7.reuse, -R31.reuse ;  /* 0x0000000722227223 */ /* 0x180fe2000001081f */
[-CC-:B------:R-:W-:Y:S01]  /*14e70*/  FFMA.FTZ R40, R40, R7.reuse, -R31.reuse ;  /* 0x0000000728287223 */ /* 0x180fe2000001081f */
[----:B------:R-:W-:Y:S01]  /*14e80*/  MUFU.EX2 R27, R27 ;  /* 0x0000001b001b7308 */ /* 0x000fe20000000800 */
[----:B------:R-:W-:Y:S01]  /*14e90*/  FADD.FTZ R45, R11, R0 ;  /* 0x000000000b2d7221 */ /* 0x000fe20000010000 */
[-CC-:B------:R-:W-:Y:S01]  /*14ea0*/  FFMA.FTZ R38, R38, R7.reuse, -R31.reuse ;  /* 0x0000000726267223 */ /* 0x180fe2000001081f */
[-CC-:B------:R-:W-:Y:S01]  /*14eb0*/  FFMA.FTZ R72, R72, R7.reuse, -R31.reuse ;  /* 0x0000000748487223 */ /* 0x180fe2000001081f */
[-C--:B------:R-:W-:Y:S01]  /*14ec0*/  FFMA.FTZ R42, R42, R7.reuse, -R31 ;  /* 0x000000072a2a7223 */ /* 0x080fe2000001081f */
[----:B---3--:R-:W-:Y:S01]  /*14ed0*/  FADD.FTZ R0, R152, R45 ;  /* 0x0000002d98007221 */ /* 0x008fe20000010000 */
        /* <DEDUP_REMOVED lines=11> */
[----:B--2---:R-:W-:Y:S01]  /*14f90*/  FADD.FTZ R47, R21, R6 ;  /* 0x00000006152f7221 */ /* 0x004fe20000010000 */
[-CC-:B------:R-:W-:Y:S01]  /*14fa0*/  FFMA.FTZ R58, R58, R7.reuse, -R31.reuse ;  /* 0x000000073a3a7223 */ /* 0x180fe2000001081f */
[-CC-:B------:R-:W-:Y:S01]  /*14fb0*/  FFMA.FTZ R82, R82, R7.reuse, -R31.reuse ;  /* 0x0000000752527223 */ /* 0x180fe2000001081f */
[-C--:B------:R-:W-:Y:S01]  /*14fc0*/  FFMA.FTZ R62, R62, R7.reuse, -R31 ;  /* 0x000000073e3e7223 */ /* 0x080fe2000001081f */
[----:B------:R-:W-:Y:S01]  /*14fd0*/  FADD.FTZ R6, R148, R47 ;  /* 0x0000002f94067221 */ /* 0x000fe20000010000 */
[-CC-:B------:R-:W-:Y:S01]  /*14fe0*/  FFMA.FTZ R26, R26, R7.reuse, -R31.reuse ;  /* 0x000000071a1a7223 */ /* 0x180fe2000001081f */
[-CC-:B------:R-:W-:Y:S01]  /*14ff0*/  FFMA.FTZ R66, R66, R7.reuse, -R31.reuse ;  /* 0x0000000742427223 */ /* 0x180fe2000001081f */
[----:B------:R-:W2:Y:S01]  /*15000*/  MUFU.EX2 R159, R36 ;  /* 0x00000024009f7308 */ /* 0x000ea20000000800 */
[----:B0-----:R-:W-:Y:S01]  /*15010*/  FADD.FTZ R45, R27, R32 ;  /* 0x000000201b2d7221 */ /* 0x001fe20000010000 */
[----:B------:R-:W-:Y:S01]  /*15020*/  FADD.FTZ R47, R25, R6 ;  /* 0x00000006192f7221 */ /* 0x000fe20000010000 */
[-CC-:B------:R-:W-:Y:S01]  /*15030*/  FFMA.FTZ R86, R86, R7.reuse, -R31.reuse ;  /* 0x0000000756567223 */ /* 0x180fe2000001081f */
[-CC-:B------:R-:W-:Y:S01]  /*15040*/  FFMA.FTZ R70, R70, R7.reuse, -R31.reuse ;  /* 0x0000000746467223 */ /* 0x180fe2000001081f */
[----:B------:R-:W-:Y:S01]  /*15050*/  FFMA.FTZ R31, R84, R7, -R31 ;  /* 0x00000007541f7223 */ /* 0x000fe2000001081f */
[----:B------:R-:W-:Y:S01]  /*15060*/  FADD.FTZ R6, R44, R47 ;  /* 0x0000002f2c067221 */ /* 0x000fe20000010000 */
[----:B------:R-:W-:Y:S01]  /*15070*/  F2FP.BF16.F32.PACK_AB R152, R15, R152 ;  /* 0x000000980f98723e */ /* 0x000fe200000010ff */
[----:B------:R-:W0:Y:S01]  /*15080*/  MUFU.EX2 R34, R34 ;  /* 0x0000002200227308 */ /* 0x000e220000000800 */
[----:B-1----:R-:W-:Y:S01]  /*15090*/  FADD.FTZ R0, R30, R45 ;  /* 0x0000002d1e007221 */ /* 0x002fe20000010000 */
[----:B------:R-:W-:-:S02]  /*150a0*/  F2FP.BF16.F32.PACK_AB R154, R21, R154 ;  /* 0x0000009a159a723e */ /* 0x000fc400000010ff */
[----:B------:R-:W-:Y:S02]  /*150b0*/  F2FP.BF16.F32.PACK_AB R148, R25, R148 ;  /* 0x000000941994723e */ /* 0x000fe400000010ff */
[----:B------:R-:W-:Y:S02]  /*150c0*/  F2FP.BF16.F32.PACK_AB R157, R32, R27 ;  /* 0x0000001b209d723e */ /* 0x000fe400000010ff */
        /* <DEDUP_REMOVED lines=27> */
[----:B0-----:R-:W-:Y:S01]  /*15280*/  FADD.FTZ R6, R48, R47 ;  /* 0x0000002f30067221 */ /* 0x001fe20000010000 */
[----:B------:R-:W-:-:S03]  /*15290*/  F2FP.BF16.F32.PACK_AB R144, R35, R48 ;  /* 0x000000302390723e */ /* 0x000fc600000010ff */
[----:B------:R-:W-:-:S03]  /*152a0*/  FADD.FTZ R47, R35, R6 ;  /* 0x00000006232f7221 */ /* 0x000fc60000010000 */
[----:B------:R-:W0:Y:S01]  /*152b0*/  MUFU.EX2 R52, R52 ;  /* 0x0000003400347308 */ /* 0x000e220000000800 */
[----:B-1----:R-:W-:-:S07]  /*152c0*/  FADD.FTZ R0, R50, R45 ;  /* 0x0000002d32007221 */ /* 0x002fce0000010000 */
[----:B------:R-:W1:Y:S01]  /*152d0*/  MUFU.EX2 R54, R54 ;  /* 0x0000003600367308 */ /* 0x000e620000000800 */
[C---:B--2---:R-:W-:Y:S01]  /*152e0*/  FADD.FTZ R5, R145.reuse, R0 ;  /* 0x0000000091057221 */ /* 0x044fe20000010000 */
[----:B------:R-:W-:-:S06]  /*152f0*/  F2FP.BF16.F32.PACK_AB R145, R145, R50 ;  /* 0x000000329191723e */ /* 0x000fcc00000010ff */
[----:B-----5:R-:W2:Y:S01]  /*15300*/  MUFU.EX2 R147, R80 ;  /* 0x0000005000937308 */ /* 0x020ea20000000800 */
        /* <DEDUP_REMOVED lines=18> */
[----:B------:R0:W3:Y:S01]  /*15430*/  MUFU.EX2 R41, R20 ;  /* 0x0000001400297308 */ /* 0x0000e20000000800 */
[----:B-1----:R-:W-:-:S07]  /*15440*/  FADD.FTZ R6, R60, R11 ;  /* 0x0000000b3c067221 */ /* 0x002fce0000010000 */
[----:B------:R-:W1:Y:S01]  /*15450*/  MUFU.EX2 R143, R26 ;  /* 0x0000001a008f7308 */ /* 0x000e620000000800 */
[----:B--2---:R-:W-:Y:S01]  /*15460*/  FADD.FTZ R0, R62, R5 ;  /* 0x000000053e007221 */ /* 0x004fe20000010000 */
[----:B0-----:R-:W-:-:S04]  /*15470*/  IMAD.IADD R20, R163, 0x1, -R164 ;  /* 0x00000001a3147824 */ /* 0x001fc800078e0aa4 */
[----:B------:R-:W-:Y:S02]  /*15480*/  IMAD R15, R169, 0x80, R20 ;  /* 0x00000080a90f7824 */ /* 0x000fe400078e0214 */
[----:B------:R-:W0:Y:S01]  /*15490*/  MUFU.EX2 R64, R64 ;  /* 0x0000004000407308 */ /* 0x000e220000000800 */
[C---:B---3--:R-:W-:Y:S01]  /*154a0*/  FADD.FTZ R11, R41.reuse, R6 ;  /* 0x00000006290b7221 */ /* 0x048fe20000010000 */
[----:B------:R-:W-:Y:S01]  /*154b0*/  F2FP.BF16.F32.PACK_AB R142, R41, R60 ;  /* 0x0000003c298e723e */ /* 0x000fe200000010ff */
[----:B------:R-:W-:-:S05]  /*154c0*/  IMAD.IADD R12, R15, 0x1, R12 ;  /* 0x000000010f0c7824 */ /* 0x000fca00078e020c */
        /* <DEDUP_REMOVED lines=14> */
[----:B--2---:R-:W-:Y:S01]  /*155b0*/  FADD.FTZ R6, R68, R11 ;  /* 0x0000000b44067221 */ /* 0x004fe20000010000 */
[----:B------:R-:W-:-:S06]  /*155c0*/  VIADD R11, R2, 0xfffffffe ;  /* 0xfffffffe020b7836 */ /* 0x000fcc0000000000 */
[----:B------:R-:W2:Y:S01]  /*155d0*/  MUFU.EX2 R31, R31 ;  /* 0x0000001f001f7308 */ /* 0x000ea20000000800 */
[----:B-1----:R-:W-:Y:S01]  /*155e0*/  FADD.FTZ R0, R70, R5 ;  /* 0x0000000546007221 */ /* 0x002fe20000010000 */
[C---:B0-----:R-:W-:Y:S01]  /*155f0*/  FADD.FTZ R6, R29.reuse, R6 ;  /* 0x000000061d067221 */ /* 0x041fe20000010000 */
[----:B------:R-:W-:Y:S02]  /*15600*/  F2FP.BF16.F32.PACK_AB R138, R29, R68 ;  /* 0x000000441d8a723e */ /* 0x000fe400000010ff */
[C---:B--2---:R-:W-:Y:S01]  /*15610*/  FADD.FTZ R5, R31.reuse, R0 ;  /* 0x000000001f057221 */ /* 0x044fe20000010000 */
[----:B------:R-:W-:Y:S01]  /*15620*/  F2FP.BF16.F32.PACK_AB R139, R31, R70 ;  /* 0x000000461f8b723e */ /* 0x000fe200000010ff */
        /* <DEDUP_REMOVED lines=12> */
.L_x_1527:
[----:B------:R-:W-:-:S13]  /*156f0*/  ISETP.NE.AND P2, PT, R13, 0x1, PT ;  /* 0x000000010d00780c */ /* 0x000fda0003f45270 */
[----:B------:R-:W0:Y:S02]  /*15700*/  @P2 LDC.64 R14, c[0x0][0x9e8] ;  /* 0x00027a00ff0e2b82 */ /* 0x000e240000000a00 */
[----:B0-----:R-:W-:-:S05]  /*15710*/  @P2 IMAD.HI.U32 R2, R0, R14, RZ ;  /* 0x0000000e00022227 */ /* 0x001fca00078e00ff */
[----:B------:R-:W-:-:S07]  /*15720*/  @P2 SHF.R.U32.HI R0, RZ, R15, R2 ;  /* 0x0000000fff002219 */ /* 0x000fce0000011602 */
.L_x_1528:
[----:B------:R-:W-:Y:S05]  /*15730*/  BSYNC B0 ;  /* 0x0000000000007941 */ /* 0x000fea0003800000 */
.L_x_1526:
[----:B------:R-:W-:-:S05]  /*15740*/  IMAD R13, R0, R13, R13 ;  /* 0x0000000d000d7224 */ /* 0x000fca00078e020d */
[----:B------:R-:W-:-:S07]  /*15750*/  VIMNMX R12, R12, R13, PT ;  /* 0x0000000d0c0c7248 */ /* 0x000fce0003fe0100 */
.L_x_1525:
[----:B------:R-:W-:Y:S01]  /*15760*/  IMAD.HI R12, R12, 0x2aaaaaab, RZ ;  /* 0x2aaaaaab0c0c7827 */ /* 0x000fe200078e02ff */
[----:B------:R-:W-:Y:S01]  /*15770*/  ULDC UR46, c[0x0][0x9e4] ;  /* 0x00027900002e7ab9 */ /* 0x000fe20000000800 */
[----:B------:R-:W-:Y:S01]  /*15780*/  ULDC UR39, c[0x0][0x9e4] ;  /* 0x0002790000277ab9 */ /* 0x000fe20000000800 */
[----:B------:R-:W-:Y:S01]  /*15790*/  ULDC UR47, c[0x0][0x9dc] ;  /* 0x00027700002f7ab9 */ /* 0x000fe20000000800 */
[----:B------:R-:W-:Y:S01]  /*157a0*/  ULDC UR51, c[0x0][0x9dc] ;  /* 0x0002770000337ab9 */ /* 0x000fe20000000800 */
[----:B------:R-:W-:Y:S01]  /*157b0*/  SHF.R.U32.HI R13, RZ, 0x1f, R12 ;  /* 0x0000001fff0d7819 */ /* 0x000fe2000001160c */
[----:B------:R-:W-:Y:S01]  /*157c0*/  ULDC UR38, c[0x0][0x988] ;  /* 0x0002620000267ab9 */ /* 0x000fe20000000800 */
[----:B------:R-:W-:Y:S01]  /*157d0*/  ULDC UR43, c[0x0][0x988] ;  /* 0x00026200002b7ab9 */ /* 0x000fe20000000800 */
[----:B------:R-:W-:Y:S01]  /*157e0*/  ULDC UR42, c[0x0][0x988] ;  /* 0x00026200002a7ab9 */ /* 0x000fe20000000800 */
[----:B------:R-:W-:Y:S01]  /*157f0*/  LEA.HI.SX32 R13, R12, R13, 0x1c ;  /* 0x0000000d0c0d7211 */ /* 0x000fe200078fe2ff */
[----:B------:R-:W-:Y:S01]  /*15800*/  ULDC UR54, c[0x0][0x9e0] ;  /* 0x0002780000367ab9 */ /* 0x000fe20000000800 */
[----:B------:R-:W-:Y:S01]  /*15810*/  ULDC UR50, c[0x0][0x9e0] ;  /* 0x0002780000327ab9 */ /* 0x000fe20000000800 */
[----:B------:R-:W-:Y:S01]  /*15820*/  BSSY B1, `(.L_x_1529) ;  /* 0x0000338000017945 */ /* 0x000fe20003800000 */
[----:B------:R-:W-:Y:S01]  /*15830*/  VIMNMX R21, R168, R13, !PT ;  /* 0x0000000da8157248 */ /* 0x000fe20007fe0100 */
[----:B------:R-:W-:Y:S01]  /*15840*/  IMAD.MOV.U32 R2, RZ, RZ, 0x3f800000 ;  /* 0x3f800000ff027424 */ /* 0x000fe200078e00ff */
[----:B------:R-:W-:Y:S01]  /*15850*/  CS2R R86, SRZ ;  /* 0x0000000000567805 */ /* 0x000fe2000001ff00 */
[----:B------:R-:W-:Y:S01]  /*15860*/  IMAD.MOV.U32 R0, RZ, RZ, 0x3f800000 ;  /* 0x3f800000ff007424 */ /* 0x000fe200078e00ff */
[----:B------:R-:W-:-:S02]  /*15870*/  ISETP.GE.AND P2, PT, R11, R21, PT ;  /* 0x000000150b00720c */ /* 0x000fc40003f46270 */
        /* <DEDUP_REMOVED lines=31> */
[----:B------:R-:W-:Y:S06]  /*15a70*/  @!P2 BRA `(.L_x_1530) ;  /* 0x000000300048a947 */ /* 0x000fec0003800000 */
[----:B------:R-:W-:Y:S01]  /*15a80*/  IMAD.IADD R170, R10, 0x1, R20 ;  /* 0x000000010aaa7824 */ /* 0x000fe200078e0214 */
[----:B------:R-:W-:Y:S01]  /*15a90*/  BSSY B0, `(.L_x_1531) ;  /* 0x000030c000007945 */ /* 0x000fe20003800000 */
[----:B------:R-:W-:Y:S02]  /*15aa0*/  IMAD.MOV.U32 R2, RZ, RZ, 0x3f800000 ;  /* 0x3f800000ff027424 */ /* 0x000fe400078e00ff */
[----:B------:R-:W-:Y:S02]  /*15ab0*/  IMAD.MOV.U32 R87, RZ, RZ, RZ ;  /* 0x000000ffff577224 */ /* 0x000fe400078e00ff */
[----:B------:R-:W-:-:S07]  /*15ac0*/  VIADD R171, R170, 0x8 ;  /* 0x00000008aaab7836 */ /* 0x000fce0000000000 */
.L_x_1550:
[----:B------:R-:W-:-:S05]  /*15ad0*/  VIADD R193, R160, 0x1 ;  /* 0x00000001a0c17836 */ /* 0x000fca0000000000 */
[----:B------:R-:W-:-:S04]  /*15ae0*/  ISETP.NE.AND P2, PT, R193, 0x2, PT ;  /* 0x00000002c100780c */ /* 0x000fc80003f45270 */
[----:B------:R-:W-:Y:S02]  /*15af0*/  SEL R194, RZ, 0x1, P2 ;  /* 0x00000001ffc27807 */ /* 0x000fe40001000000 */
[----:B------:R-:W-:Y:S02]  /*15b00*/  SEL R193, R193, RZ, P2 ;  /* 0x000000ffc1c17207 */ /* 0x000fe40001000000 */
[----:B------:R-:W-:Y:S01]  /*15b10*/  LOP3.LUT R194, R161, R194, RZ, 0x3c, !PT ;  /* 0x000000c2a1c27212 */ /* 0x000fe200078e3cff */
[----:B------:R-:W-:Y:S06]  /*15b20*/  @!P0 BRA `(.L_x_1532) ;  /* 0x0000000000048947 */ /* 0x000fec0003800000 */
[----:B------:R-:W-:Y:S01]  /*15b30*/  BPT.TRAP 0x1 ;  /* 0x000000040000795c */ /* 0x000fe20000300000 */
.L_x_1532:
[----:B------:R-:W-:Y:S01]  /*15b40*/  IMAD R7, R193, 0x8, R18 ;  /* 0x00000008c1077824 */ /* 0x000fe200078e0212 */
[----:B------:R-:W-:-:S04]  /*15b50*/  SHF.L.U32 R14, R194, 0x1f, RZ ;  /* 0x0000001fc20e7819 */ /* 0x000fc800000006ff */
[----:B------:R0:W1:Y:S01]  /*15b60*/  SYNCS.PHASECHK.TRANS64.TRYWAIT P2, [R7+URZ+0x2a830], R14 ;  /* 0x02a8300e070075a7 */ /* 0x000062000804017f */
[----:B------:R-:W-:Y:S05]  /*15b70*/  @!P0 BRA `(.L_x_1533) ;  /* 0x0000000000048947 */ /* 0x000fea0003800000 */
[----:B------:R-:W-:Y:S01]  /*15b80*/  BPT.TRAP 0x1 ;  /* 0x000000040000795c */ /* 0x000fe20000300000 */
.L_x_1533:
[----:B------:R-:W-:Y:S01]  /*15b90*/  BSSY B2, `(.L_x_1534) ;  /* 0x0000006000027945 */ /* 0x000fe20003800000 */
[----:B------:R-:W-:Y:S02]  /*15ba0*/  IMAD R12, R193, 0x900, R8 ;  /* 0x00000900c10c7824 */ /* 0x000fe400078e0208 */
[----:B------:R-:W-:Y:S01]  /*15bb0*/  IMAD.MOV.U32 R13, RZ, RZ, 0x40000040 ;  /* 0x40000040ff0d7424 */ /* 0x000fe200078e00ff */
[----:B-1----:R-:W-:Y:S06]  /*15bc0*/  @P2 BRA `(.L_x_1535) ;  /* 0x0000000000082947 */ /* 0x002fec0003800000 */
[----:B------:R-:W1:Y:S02]  /*15bd0*/  SYNCS.PHASECHK.TRANS64.TRYWAIT P2, [R7+URZ+0x2a830], R14 ;  /* 0x02a8300e070075a7 */ /* 0x000e64000804017f */
[----:B-1----:R-:W-:Y:S05]  /*15be0*/  @!P2 BRA `(.L_x_1536) ;  /* 0x000001240044a947 */ /* 0x002fea0003800000 */
.L_x_1535:
[----:B------:R-:W-:Y:S05]  /*15bf0*/  BSYNC B2 ;  /* 0x0000000000027941 */ /* 0x000fea0003800000 */
.L_x_1534:
[----:B------:R-:W2:Y:S04]  /*15c00*/  LDL.64 R88, [R1+0x38] ;  /* 0x0000380001587983 */ /* 0x000ea80000100a00 */
[----:B------:R-:W3:Y:S04]  /*15c10*/  LDL.64 R214, [R1+0x30] ;  /* 0x0000300001d67983 */ /* 0x000ee80000100a00 */
[----:B------:R-:W4:Y:S01]  /*15c20*/  LDL.64 R212, [R1+0x28] ;  /* 0x0000280001d47983 */ /* 0x000f220000100a00 */
[----:B------:R-:W-:-:S03]  /*15c30*/  R2UR UR6, R12 ;  /* 0x000000000c0672ca */ /* 0x000fc600000e0000 */
[----:B------:R-:W5:Y:S01]  /*15c40*/  LDL.64 R210, [R1+0x20] ;  /* 0x0000200001d27983 */ /* 0x000f620000100a00 */
[----:B------:R-:W-:Y:S01]  /*15c50*/  R2UR UR7, R13 ;  /* 0x000000000d0772ca */ /* 0x000fe200000e0000 */
[----:B01----:R-:W-:Y:S02]  /*15c60*/  VIADD R14, R12, 0x2 ;  /* 0x000000020c0e7836 */ /* 0x003fe40000000000 */
[----:B------:R-:W-:Y:S01]  /*15c70*/  IMAD.MOV.U32 R15, RZ, RZ, 0x40000040 ;  /* 0x40000040ff0f7424 */ /* 0x000fe200078e00ff */
[----:B------:R-:W5:Y:S04]  /*15c80*/  LDL.64 R208, [R1+0x18] ;  /* 0x0000180001d07983 */ /* 0x000f680000100a00 */
[----:B------:R-:W5:Y:S04]  /*15c90*/  LDL.64 R206, [R1+0x10] ;  /* 0x0000100001ce7983 */ /* 0x000f680000100a00 */
[----:B------:R-:W5:Y:S01]  /*15ca0*/  LDL.64 R204, [R1] ;  /* 0x0000000001cc7983 */ /* 0x000f620000100a00 */
[----:B--2---:R-:W-:-:S02]  /*15cb0*/  R2UR UR4, R88 ;  /* 0x00000000580472ca */ /* 0x004fc400000e0000 */
[----:B------:R-:W-:Y:S02]  /*15cc0*/  R2UR UR5, R89 ;  /* 0x00000000590572ca */ /* 0x000fe400000e0000 */
[----:B------:R-:W-:-:S11]  /*15cd0*/  WARPGROUP.ARRIVE ;  /* 0x00000000000079c5 */ /* 0x000fd60000000000 */
[----:B------:R-:W-:Y:S01]  /*15ce0*/  HGMMA.64x96x16.F32.BF16 R88, gdesc[UR4], RZ, !UPT, gsb0 ;  /* 0x01600000045879f0 */ /* 0x000fe2000c0018ff */
[----:B------:R-:W-:Y:S02]  /*15cf0*/  R2UR UR6, R14 ;  /* 0x000000000e0672ca */ /* 0x000fe400000e0000 */
[----:B------:R-:W-:Y:S02]  /*15d00*/  R2UR UR7, R15 ;  /* 0x000000000f0772ca */ /* 0x000fe400000e0000 */
[----:B---3--:R-:W-:Y:S02]  /*15d10*/  R2UR UR4, R214 ;  /* 0x00000000d60472ca */ /* 0x008fe400000e0000 */
[----:B------:R-:W-:Y:S01]  /*15d20*/  R2UR UR5, R215 ;  /* 0x00000000d70572ca */ /* 0x000fe200000e0000 */
[----:B------:R-:W-:Y:S02]  /*15d30*/  VIADD R14, R12, 0x4 ;  /* 0x000000040c0e7836 */ /* 0x000fe40000000000 */
[----:B------:R-:W-:Y:S01]  /*15d40*/  IMAD.MOV.U32 R15, RZ, RZ, 0x40000040 ;  /* 0x40000040ff0f7424 */ /* 0x000fe200078e00ff */
[----:B------:R-:W-:-:S02]  /*15d50*/  WARPGROUP.DEPBAR.LE gsb0, 0x0 ;  /* 0x00008000000079c5 */ /* 0x000fc40000010000 */
[----:B------:R-:W-:-:S07]  /*15d60*/  WARPGROUP.ARRIVE ;  /* 0x00000000000079c5 */ /* 0x000fce0000000000 */
[----:B------:R-:W-:Y:S01]  /*15d70*/  HGMMA.64x96x16.F32.BF16 R88, gdesc[UR4], R88, gsb0 ;  /* 0x01600000045879f0 */ /* 0x000fe20008001858 */
        /* <DEDUP_REMOVED lines=85> */
[----:B------:R-:W-:Y:S02]  /*162d0*/  WARPGROUP.DEPBAR.LE gsb0, 0x0 ;  /* 0x00008000000079c5 */ /* 0x000fe40000010000 */
[----:B------:R-:W-:-:S08]  /*162e0*/  WARPGROUP.ARRIVE ;  /* 0x00000000000079c5 */ /* 0x000fd00000000000 */
[----:B------:R-:W-:Y:S01]  /*162f0*/  HGMMA.64x96x16.F32.BF16 R88, gdesc[UR4], R88, gsb0 ;  /* 0x01600000045879f0 */ /* 0x000fe20008001858 */
        /* <DEDUP_REMOVED lines=67> */
.L_x_1537:
[----:B------:R-:W-:Y:S01]  /*16730*/  SHF.L.U32 R9, R161, 0x1f, RZ ;  /* 0x0000001fa1097819 */ /* 0x000fe200000006ff */
[----:B------:R-:W-:-:S04]  /*16740*/  IMAD R14, R160, 0x8, R18 ;  /* 0x00000008a00e7824 */ /* 0x000fc800078e0212 */
[----:B------:R0:W1:Y:S01]  /*16750*/  SYNCS.PHASECHK.TRANS64.TRYWAIT P2, [R14+URZ+0x2a850], R9 ;  /* 0x02a850090e0075a7 */ /* 0x000062000804017f */
[----:B------:R-:W-:Y:S05]  /*16760*/  @!P0 BRA `(.L_x_1538) ;  /* 0x0000000000048947 */ /* 0x000fea0003800000 */
[----:B------:R-:W-:Y:S01]  /*16770*/  BPT.TRAP 0x1 ;  /* 0x000000040000795c */ /* 0x000fe20000300000 */
.L_x_1538:
        /* <DEDUP_REMOVED lines=9> */
.L_x_1540:
[----:B------:R-:W-:Y:S05]  /*16810*/  BSYNC B2 ;  /* 0x0000000000027941 */ /* 0x000fea0003800000 */
.L_x_1539:
[----:B------:R-:W-:Y:S01]  /*16820*/  IMAD.MOV.U32 R12, RZ, RZ, R0 ;  /* 0x000000ffff0c7224 */ /* 0x000fe200078e0000 */
[----:B------:R-:W2:Y:S01]  /*16830*/  LDL R160, [R1+0x8] ;  /* 0x0000080001a07983 */ /* 0x000ea20000100800 */
[----:B------:R-:W-:Y:S01]  /*16840*/  IMAD.MOV.U32 R13, RZ, RZ, 0x40000040 ;  /* 0x40000040ff0d7424 */ /* 0x000fe200078e00ff */
[----:B------:R-:W-:Y:S01]  /*16850*/  WARPGROUP.ARRIVE ;  /* 0x00000000000079c5 */ /* 0x000fe20000000000 */
[----:B------:R-:W-:Y:S01]  /*16860*/  @!P1 VIADD R7, R7, 0x2a840 ;  /* 0x0002a84007079836 */ /* 0x000fe20000000000 */
[----:B------:R-:W-:Y:S01]  /*16870*/  R2UR UR6, R12 ;  /* 0x000000000c0672ca */ /* 0x000fe200000e0000 */
[----:B------:R-:W-:Y:S01]  /*16880*/  VIADD R12, R0, 0x80 ;  /* 0x00000080000c7836 */ /* 0x000fe20000000000 */
[----:B------:R-:W-:Y:S01]  /*16890*/  R2UR UR7, R13 ;  /* 0x000000000d0772ca */ /* 0x000fe200000e0000 */
[----:B------:R-:W-:Y:S01]  /*168a0*/  IMAD.MOV.U32 R13, RZ, RZ, 0x40000040 ;  /* 0x40000040ff0d7424 */ /* 0x000fe200078e00ff */
[----:B------:R-:W-:-:S11]  /*168b0*/  @!P1 PRMT R7, RZ, 0x654, R7 ;  /* 0x00000654ff079816 */ /* 0x000fd60000000007 */
        /* <DEDUP_REMOVED lines=12> */
[----:B--2---:R-:W-:Y:S01]  /*16980*/  LOP3.LUT P2, RZ, R160, 0x100000, RZ, 0xc0, !PT ;  /* 0x00100000a0ff7812 */ /* 0x004fe2000784c0ff */
[----:B------:R-:W-:Y:S02]  /*16990*/  WARPGROUP.DEPBAR.LE gsb0, 0x0 ;  /* 0x00008000000079c5 */ /* 0x000fe40000010000 */
[----:B------:R-:W-:Y:S01]  /*169a0*/  WARPGROUP.ARRIVE ;  /* 0x00000000000079c5 */ /* 0x000fe20000000000 */
[----:B------:R-:W-:-:S07]  /*169b0*/  IMAD R154, R11, -0x60, RZ ;  /* 0xffffffa00b9a7824 */ /* 0x000fce00078e02ff */
[----:B------:R-:W-:Y:S01]  /*169c0*/  HGMMA.64x128x16.F32.BF16 R24, R148, gdesc[UR4].tnspB, R24, gsb0 ;  /* 0x41e0000494187df0 */ /* 0x000fe20008001818 */
[----:B------:R-:W-:Y:S01]  /*169d0*/  R2UR UR6, R12 ;  /* 0x000000000c0672ca */ /* 0x000fe200000e0000 */
[----:B------:R-:W-:Y:S01]  /*169e0*/  VIADD R12, R0, 0x200 ;  /* 0x00000200000c7836 */ /* 0x000fe20000000000 */
[----:B------:R-:W-:Y:S01]  /*169f0*/  R2UR UR7, R13 ;  /* 0x000000000d0772ca */ /* 0x000fe200000e0000 */
[----:B------:R-:W-:Y:S01]  /*16a00*/  IMAD.MOV.U32 R13, RZ, RZ, 0x40000040 ;  /* 0x40000040ff0d7424 */ /* 0x000fe200078e00ff */
[----:B01----:R-:W-:Y:S01]  /*16a10*/  IADD3 R9, R154, 0x1, R163 ;  /* 0x000000019a097810 */ /* 0x003fe20007ffe0a3 */
[----:B------:R-:W-:Y:S02]  /*16a20*/  WARPGROUP.DEPBAR.LE gsb0, 0x0 ;  /* 0x00008000000079c5 */ /* 0x000fe40000010000 */
[----:B------:R-:W-:-:S08]  /*16a30*/  WARPGROUP.ARRIVE ;  /* 0x00000000000079c5 */ /* 0x000fd00000000000 */
[----:B------:R-:W-:Y:S01]  /*16a40*/  HGMMA.64x128x16.F32.BF16 R24, R144, gdesc[UR4].tnspB, R24, gsb0 ;  /* 0x41e0000490187df0 */ /* 0x000fe20008001818 */
[----:B------:R-:W-:Y:S01]  /*16a50*/  R2UR UR6, R12 ;  /* 0x000000000c0672ca */ /* 0x000fe200000e0000 */
[----:B------:R-:W-:Y:S01]  /*16a60*/  VIADD R12, R0, 0x280 ;  /* 0x00000280000c7836 */ /* 0x000fe20000000000 */
[----:B------:R-:W-:Y:S01]  /*16a70*/  R2UR UR7, R13 ;  /* 0x000000000d0772ca */ /* 0x000fe200000e0000 */
[----:B------:R-:W-:Y:S02]  /*16a80*/  IMAD.MOV.U32 R13, RZ, RZ, 0x40000040 ;  /* 0x40000040ff0d7424 */ /* 0x000fe400078e00ff */
[----:B------:R-:W-:Y:S02]  /*16a90*/  IMAD.IADD R0, R9, 0x1, -R164 ;  /* 0x0000000109007824 */ /* 0x000fe400078e0aa4 */
[----:B------:R-:W-:Y:S02]  /*16aa0*/  IMAD.U32 R9, RZ, RZ, UR47 ;  /* 0x0000002fff097e24 */ /* 0x000fe4000f8e00ff */
[----:B------:R-:W-:-:S03]  /*16ab0*/  IMAD R0, R173, -0x2, R0 ;  /* 0xfffffffead007824 */ /* 0x000fc600078e0200 */
[----:B------:R-:W-:-:S05]  /*16ac0*/  LOP3.LUT R15, RZ, R9, RZ, 0x33, !PT ;  /* 0x00000009ff0f7212 */ /* 0x000fca00078e33ff */
[----:B------:R-:W-:Y:S01]  /*16ad0*/  IMAD.IADD R15, R15, 0x1, R0 ;  /* 0x000000010f0f7824 */ /* 0x000fe200078e0200 */
[----:B------:R-:W-:Y:S02]  /*16ae0*/  WARPGROUP.DEPBAR.LE gsb0, 0x0 ;  /* 0x00008000000079c5 */ /* 0x000fe40000010000 */
[----:B------:R-:W-:-:S06]  /*16af0*/  WARPGROUP.ARRIVE ;  /* 0x00000000000079c5 */ /* 0x000fcc0000000000 */
[----:B------:R-:W-:Y:S01]  /*16b00*/  HGMMA.64x128x16.F32.BF16 R24, R140, gdesc[UR4].tnspB, R24, gsb0 ;  /* 0x41e000048c187df0 */ /* 0x000fe20008001818 */
[----:B------:R-:W-:Y:S02]  /*16b10*/  R2UR UR6, R12 ;  /* 0x000000000c0672ca */ /* 0x000fe400000e0000 */
[----:B------:R-:W-:Y:S01]  /*16b20*/  R2UR UR7, R13 ;  /* 0x000000000d0772ca */ /* 0x000fe200000e0000 */
[----:B------:R-:W-:Y:S02]  /*16b30*/  WARPGROUP.DEPBAR.LE gsb0, 0x0 ;  /* 0x00008000000079c5 */ /* 0x000fe40000010000 */
[----:B------:R-:W-:-:S10]  /*16b40*/  WARPGROUP.ARRIVE ;  /* 0x00000000000079c5 */ /* 0x000fd40000000000 */
[----:B------:R-:W-:Y:S03]  /*16b50*/  HGMMA.64x128x16.F32.BF16 R24, R136, gdesc[UR4].tnspB, R24, gsb0 ;  /* 0x41e0000488187df0 */ /* 0x000fe60008001818 */
[----:B------:R-:W-:Y:S02]  /*16b60*/  WARPGROUP.DEPBAR.LE gsb0, 0x0 ;  /* 0x00008000000079c5 */ /* 0x000fe40000010000 */
[----:B------:R-:W-:Y:S01]  /*16b70*/  VIADD R137, R0, UR54 ;  /* 0x0000003600897c36 */ /* 0x000fe20008000000 */
[----:B------:R0:W-:Y:S01]  /*16b80*/  @!P1 SYNCS.ARRIVE.TRANS64.RED.A1T0 RZ, [R7+URZ], RZ ;  /* 0x000000ff07ff99a7 */ /* 0x0001e2000810043f */
[C---:B------:R-:W-:Y:S02]  /*16b90*/  IMAD.IADD R139, R10.reuse, 0x1, R15 ;  /* 0x000000010a8b7824 */ /* 0x040fe400078e020f */
[----:B------:R-:W-:Y:S02]  /*16ba0*/  IMAD.IADD R141, R10, 0x1, R137 ;  /* 0x000000010a8d7824 */ /* 0x000fe400078e0289 */
[----:B0-----:R-:W-:Y:S01]  /*16bb0*/  IMAD R7, R173, -0x2, R154 ;  /* 0xfffffffead077824 */ /* 0x001fe200078e029a */
[----:B------:R-:W-:Y:S06]  /*16bc0*/  @!P2 BRA `(.L_x_1542) ;  /* 0x000000000054a947 */ /* 0x000fec0003800000 */
[----:B------:R-:W-:Y:S01]  /*16bd0*/  IMAD.IADD R0, R10, 0x1, R20 ;  /* 0x000000010a007824 */ /* 0x000fe200078e0214 */
[----:B------:R-:W-:Y:S04]  /*16be0*/  BSSY B2, `(.L_x_1543) ;  /* 0x0000010000027945 */ /* 0x000fe80003800000 */
[----:B------:R-:W-:-:S13]  /*16bf0*/  ISETP.GT.AND P2, PT, R0, -0x1, PT ;  /* 0xffffffff0000780c */ /* 0x000fda0003f44270 */
[----:B------:R-:W-:Y:S05]  /*16c00*/  @P2 BRA `(.L_x_1544) ;  /* 0x0000000000202947 */ /* 0x000fea0003800000 */
[----:B------:R-:W-:Y:S01]  /*16c10*/  IMAD.U32 R2, RZ, RZ, UR46 ;  /* 0x0000002eff027e24 */ /* 0x000fe2000f8e00ff */
[----:B------:R-:W-:-:S04]  /*16c20*/  LOP3.LUT R143, RZ, R0, RZ, 0x33, !PT ;  /* 0x00000000ff8f7212 */ /* 0x000fc800078e33ff */
[----:B------:R-:W-:-:S13]  /*16c30*/  ISETP.NE.AND P2, PT, R2, 0x1, PT ;  /* 0x000000010200780c */ /* 0x000fda0003f45270 */
[----:B------:R-:W0:Y:S02]  /*16c40*/  @P2 LDC.64 R12, c[0x0][0x9e8] ;  /* 0x00027a00ff0c2b82 */ /* 0x000e240000000a00 */
[----:B0-----:R-:W-:-:S05]  /*16c50*/  @P2 IMAD.HI.U32 R12, R143, R12, RZ ;  /* 0x0000000c8f0c2227 */ /* 0x001fca00078e00ff */
[----:B------:R-:W-:-:S04]  /*16c60*/  @P2 SHF.R.U32.HI R143, RZ, R13, R12 ;  /* 0x0000000dff8f2219 */ /* 0x000fc8000001160c */
[----:B------:R-:W-:Y:S01]  /*16c70*/  LOP3.LUT R0, RZ, R143, RZ, 0x33, !PT ;  /* 0x0000008fff007212 */ /* 0x000fe200078e33ff */
[----:B------:R-:W-:Y:S06]  /*16c80*/  BRA `(.L_x_1545) ;  /* 0x0000000000147947 */ /* 0x000fec0003800000 */
.L_x_1544:
[----:B------:R-:W-:-:S05]  /*16c90*/  IMAD.U32 R2, RZ, RZ, UR46 ;  /* 0x0000002eff027e24 */ /* 0x000fca000f8e00ff */
[----:B------:R-:W-:-:S13]  /*16ca0*/  ISETP.NE.AND P2, PT, R2, 0x1, PT ;  /* 0x000000010200780c */ /* 0x000fda0003f45270 */
[----:B------:R-:W0:Y:S02]  /*16cb0*/  @P2 LDC.64 R12, c[0x0][0x9e8] ;  /* 0x00027a00ff0c2b82 */ /* 0x000e240000000a00 */
[----:B0-----:R-:W-:-:S05]  /*16cc0*/  @P2 IMAD.HI.U32 R12, R0, R12, RZ ;  /* 0x0000000c000c2227 */ /* 0x001fca00078e00ff */
[----:B------:R-:W-:-:S07]  /*16cd0*/  @P2 SHF.R.U32.HI R0, RZ, R13, R12 ;  /* 0x0000000dff002219 */ /* 0x000fce000001160c */
.L_x_1545:
[----:B------:R-:W-:Y:S05]  /*16ce0*/  BSYNC B2 ;  /* 0x0000000000027941 */ /* 0x000fea0003800000 */
.L_x_1543:
[----:B------:R-:W-:-:S05]  /*16cf0*/  IMAD R0, R0, R2, R7 ;  /* 0x0000000200007224 */ /* 0x000fca00078e0207 */
[----:B------:R-:W-:Y:S02]  /*16d00*/  VIADDMNMX R141, R0, R2, R141, PT ;  /* 0x00000002008d7246 */ /* 0x000fe4000380018d */
[----:B------:R-:W-:-:S07]  /*16d10*/  VIMNMX R139, R139, R0, !PT ;  /* 0x000000008b8b7248 */ /* 0x000fce0007fe0100 */
.L_x_1542:
        /* <DEDUP_REMOVED lines=98> */
[----:B------:R-:W-:Y:S02]  /*17340*/  ISETP.GE.AND P4, PT, R154, 0x52, PT ;  /* 0x000000529a00780c */ /* 0x000fe40003f86270 */
[--C-:B------:R-:W-:Y:S02]  /*17350*/  IADD3 R97, R137, 0x8, R10.reuse ;  /* 0x0000000889617810 */ /* 0x100fe40007ffe00a */
[----:B------:R-:W-:Y:S02]  /*17360*/  ISETP.GT.AND P5, PT, R139, 0x51, !P4 ;  /* 0x000000518b00780c */ /* 0x000fe400067a4270 */
[----:B------:R-:W-:-:S02]  /*17370*/  IADD3 R101, R15, 0x8, R10 ;  /* 0x000000080f657810 */ /* 0x000fc40007ffe00a */
        /* <DEDUP_REMOVED lines=16> */
[----:B------:R-:W-:-:S13]  /*17480*/  LOP3.LUT P6, RZ, R160, 0x100000, RZ, 0xc0, !PT ;  /* 0x00100000a0ff7812 */ /* 0x000fda00078cc0ff */
[----:B------:R-:W-:Y:S05]  /*17490*/  @!P6 BRA `(.L_x_1546) ;  /* 0x000000000058e947 */ /* 0x000fea0003800000 */
[----:B------:R-:W-:Y:S01]  /*174a0*/  ISETP.GT.AND P6, PT, R171, -0x1, PT ;  /* 0xffffffffab00780c */ /* 0x000fe20003fc4270 */
[----:B------:R-:W-:-:S12]  /*174b0*/  BSSY B2, `(.L_x_1547) ;  /* 0x0000011000027945 */ /* 0x000fd80003800000 */
[----:B------:R-:W-:Y:S05]  /*174c0*/  @P6 BRA `(.L_x_1548) ;  /* 0x0000000000246947 */ /* 0x000fea0003800000 */
[----:B------:R-:W-:Y:S02]  /*174d0*/  IMAD.U32 R133, RZ, RZ, UR46 ;  /* 0x0000002eff857e24 */ /* 0x000fe4000f8e00ff */
[----:B------:R-:W-:-:S03]  /*174e0*/  VIADD R15, R170, 0x8 ;  /* 0x00000008aa0f7836 */ /* 0x000fc60000000000 */
[----:B------:R-:W-:Y:S02]  /*174f0*/  ISETP.NE.AND P6, PT, R133, 0x1, PT ;  /* 0x000000018500780c */ /* 0x000fe40003fc5270 */
[----:B------:R-:W-:-:S11]  /*17500*/  LOP3.LUT R15, RZ, R15, RZ, 0x33, !PT ;  /* 0x0000000fff0f7212 */ /* 0x000fd600078e33ff */
[----:B------:R-:W0:Y:S02]  /*17510*/  @P6 LDC.64 R12, c[0x0][0x9e8] ;  /* 0x00027a00ff0c6b82 */ /* 0x000e240000000a00 */
[----:B0-----:R-:W-:-:S05]  /*17520*/  @P6 IMAD.HI.U32 R12, R15, R12, RZ ;  /* 0x0000000c0f0c6227 */ /* 0x001fca00078e00ff */
[----:B------:R-:W-:-:S04]  /*17530*/  @P6 SHF.R.U32.HI R15, RZ, R13, R12 ;  /* 0x0000000dff0f6219 */ /* 0x000fc8000001160c */
[----:B------:R-:W-:Y:S01]  /*17540*/  LOP3.LUT R12, RZ, R15, RZ, 0x33, !PT ;  /* 0x0000000fff0c7212 */ /* 0x000fe200078e33ff */
[----:B------:R-:W-:Y:S06]  /*17550*/  BRA `(.L_x_1549) ;  /* 0x0000000000187947 */ /* 0x000fec0003800000 */
.L_x_1548:
[----:B------:R-:W-:-:S05]  /*17560*/  IMAD.U32 R133, RZ, RZ, UR46 ;  /* 0x0000002eff857e24 */ /* 0x000fca000f8e00ff */
[----:B------:R-:W-:-:S13]  /*17570*/  ISETP.NE.AND P6, PT, R133, 0x1, PT ;  /* 0x000000018500780c */ /* 0x000fda0003fc5270 */
[----:B------:R-:W0:Y:S02]  /*17580*/  @P6 LDC.64 R12, c[0x0][0x9e8] ;  /* 0x00027a00ff0c6b82 */ /* 0x000e240000000a00 */
[----:B0-----:R-:W-:-:S04]  /*17590*/  @P6 IMAD.HI.U32 R154, R171, R12, RZ ;  /* 0x0000000cab9a6227 */ /* 0x001fc800078e00ff */
[----:B------:R-:W-:Y:S01]  /*175a0*/  IMAD.MOV.U32 R12, RZ, RZ, R171 ;  /* 0x000000ffff0c7224 */ /* 0x000fe200078e00ab */
[----:B------:R-:W-:-:S07]  /*175b0*/  @P6 SHF.R.U32.HI R12, RZ, R13, R154 ;  /* 0x0000000dff0c6219 */ /* 0x000fce000001169a */
.L_x_1549:
[----:B------:R-:W-:Y:S05]  /*175c0*/  BSYNC B2 ;  /* 0x0000000000027941 */ /* 0x000fea0003800000 */
.L_x_1547:
[----:B------:R-:W-:-:S05]  /*175d0*/  IMAD R12, R12, R133, R7 ;  /* 0x000000850c0c7224 */ /* 0x000fca00078e0207 */
[----:B------:R-:W-:Y:S02]  /*175e0*/  VIADDMNMX R97, R12, R133, R97, PT ;  /* 0x000000850c617246 */ /* 0x000fe40003800161 */
[----:B------:R-:W-:-:S07]  /*175f0*/  VIMNMX R101, R101, R12, !PT ;  /* 0x0000000c65657248 */ /* 0x000fce0007fe0100 */
.L_x_1546:
[C---:B------:R-:W-:Y:S01]  /*17600*/  ISETP.GT.AND P2, PT, R101.reuse, 0x1, !P2 ;  /* 0x000000016500780c */ /* 0x040fe20005744270 */
[----:B------:R-:W-:Y:S01]  /*17610*/  @!P1 VIADD R14, R14, 0x2a860 ;  /* 0x0002a8600e0e9836 */ /* 0x000fe20000000000 */
[----:B------:R-:W-:Y:S02]  /*17620*/  ISETP.GT.AND P3, PT, R101, 0x8, !P3 ;  /* 0x000000086500780c */ /* 0x000fe40005f64270 */
        /* <DEDUP_REMOVED lines=65> */
[----:B------:R-:W-:Y:S01]  /*17a40*/  FMNMX.FTZ R13, R88, R7, !PT ;  /* 0x00000007580d7209 */ /* 0x000fe20007810000 */
[----:B------:R-:W-:Y:S01]  /*17a50*/  IMAD.U32 R7, RZ, RZ, UR43 ;  /* 0x0000002bff077e24 */ /* 0x000fe2000f8e00ff */
[----:B------:R-:W-:Y:S02]  /*17a60*/  ISETP.LT.OR P2, PT, R97, 0x31, P2 ;  /* 0x000000316100780c */ /* 0x000fe40001741670 */
[----:B------:R-:W-:Y:S01]  /*17a70*/  ISETP.NE.AND P6, PT, R159, RZ, PT ;  /* 0x000000ff9f00720c */ /* 0x000fe20003fc5270 */
[----:B------:R-:W0:Y:S01]  /*17a80*/  SHFL.BFLY PT, R12, R13, 0x2, 0x1f ;  /* 0x0c401f000d0c7f89 */ /* 0x000e2200000e0000 */
[----:B------:R-:W-:Y:S02]  /*17a90*/  FSEL R114, R114, -INF , !P2 ;  /* 0xff80000072727808 */ /* 0x000fe40005000000 */
[----:B------:R-:W-:-:S02]  /*17aa0*/  ISETP.NE.AND P2, PT, R149, RZ, PT ;  /* 0x000000ff9500720c */ /* 0x000fc40003f45270 */
[----:B------:R-:W-:Y:S01]  /*17ab0*/  ISETP.NE.AND P3, PT, R161, RZ, PT ;  /* 0x000000ffa100720c */ /* 0x000fe20003f65270 */
[----:B------:R-:W-:Y:S01]  /*17ac0*/  IMAD.MOV.U32 R161, RZ, RZ, R194 ;  /* 0x000000ffffa17224 */ /* 0x000fe200078e00c2 */
[C---:B------:R-:W-:Y:S02]  /*17ad0*/  ISETP.GT.AND P2, PT, R101.reuse, 0x31, !P2 ;  /* 0x000000316500780c */ /* 0x040fe40005744270 */
[----:B------:R-:W-:Y:S02]  /*17ae0*/  ISETP.GT.AND P4, PT, R101, 0x51, !P4 ;  /* 0x000000516500780c */ /* 0x000fe40006784270 */
[----:B------:R-:W-:Y:S02]  /*17af0*/  ISETP.LT.OR P2, PT, R97, 0x32, P2 ;  /* 0x000000326100780c */ /* 0x000fe40001741670 */
[----:B------:R-:W-:Y:S02]  /*17b00*/  ISETP.GT.AND P5, PT, R101, 0x58, !P5 ;  /* 0x000000586500780c */ /* 0x000fe40006fa4270 */
[----:B------:R-:W-:-:S02]  /*17b10*/  FSEL R208, R115, -INF , !P2 ;  /* 0xff80000073d07808 */ /* 0x000fc40005000000 */
[----:B------:R-:W-:Y:S02]  /*17b20*/  ISETP.NE.AND P2, PT, R113, RZ, PT ;  /* 0x000000ff7100720c */ /* 0x000fe40003f45270 */
[----:B------:R-:W-:Y:S02]  /*17b30*/  ISETP.LT.OR P4, PT, R97, 0x52, P4 ;  /* 0x000000526100780c */ /* 0x000fe40002781670 */
[----:B------:R-:W-:Y:S02]  /*17b40*/  ISETP.GT.AND P2, PT, R101, 0x38, !P2 ;  /* 0x000000386500780c */ /* 0x000fe40005744270 */
[C---:B------:R-:W-:Y:S02]  /*17b50*/  ISETP.LT.OR P5, PT, R97.reuse, 0x59, P5 ;  /* 0x000000596100780c */ /* 0x040fe40002fa1670 */
[----:B------:R-:W-:Y:S02]  /*17b60*/  ISETP.LT.OR P2, PT, R97, 0x39, P2 ;  /* 0x000000396100780c */ /* 0x000fe40001741670 */
[----:B0-----:R-:W-:-:S02]  /*17b70*/  FMNMX.FTZ R15, R13, R12, !PT ;  /* 0x0000000c0d0f7209 */ /* 0x001fc40007810000 */
[----:B------:R-:W-:Y:S02]  /*17b80*/  FSEL R118, R118, -INF , !P2 ;  /* 0xff80000076767808 */ /* 0x000fe40005000000 */
[----:B------:R-:W-:Y:S01]  /*17b90*/  ISETP.NE.AND P2, PT, R151, RZ, PT ;  /* 0x000000ff9700720c */ /* 0x000fe20003f45270 */
[----:B------:R-:W0:Y:S03]  /*17ba0*/  SHFL.BFLY PT, R12, R15, 0x1, 0x1f ;  /* 0x0c201f000f0c7f89 */ /* 0x000e2600000e0000 */
[----:B------:R-:W-:-:S04]  /*17bb0*/  ISETP.GT.AND P2, PT, R101, 0x39, !P2 ;  /* 0x000000396500780c */ /* 0x000fc80005744270 */
[----:B------:R-:W-:-:S04]  /*17bc0*/  ISETP.LT.OR P2, PT, R97, 0x3a, P2 ;  /* 0x0000003a6100780c */ /* 0x000fc80001741670 */
[----:B------:R-:W-:Y:S02]  /*17bd0*/  FSEL R210, R119, -INF , !P2 ;  /* 0xff80000077d27808 */ /* 0x000fe40005000000 */
[----:B------:R-:W-:-:S04]  /*17be0*/  ISETP.NE.AND P2, PT, R117, RZ, PT ;  /* 0x000000ff7500720c */ /* 0x000fc80003f45270 */
[----:B------:R-:W-:-:S04]  /*17bf0*/  ISETP.GT.AND P2, PT, R101, 0x40, !P2 ;  /* 0x000000406500780c */ /* 0x000fc80005744270 */
[----:B------:R-:W-:Y:S02]  /*17c00*/  ISETP.LT.OR P2, PT, R97, 0x41, P2 ;  /* 0x000000416100780c */ /* 0x000fe40001741670 */
[----:B0-----:R-:W-:Y:S02]  /*17c10*/  FMNMX.FTZ R12, R15, R12, !PT ;  /* 0x0000000c0f0c7209 */ /* 0x001fe40007810000 */
[----:B------:R-:W-:Y:S02]  /*17c20*/  FSEL R122, R122, -INF , !P2 ;  /* 0xff8000007a7a7808 */ /* 0x000fe40005000000 */
[----:B------:R-:W-:Y:S01]  /*17c30*/  ISETP.NE.AND P2, PT, R153, RZ, PT ;  /* 0x000000ff9900720c */ /* 0x000fe20003f45270 */
[----:B------:R-:W-:-:S03]  /*17c40*/  FMUL.FTZ R99, R12, R7 ;  /* 0x000000070c637220 */ /* 0x000fc60000410000 */
        /* <DEDUP_REMOVED lines=11> */
[----:B------:R-:W-:-:S04]  /*17d00*/  ISETP.GT.AND P2, PT, R101, 0x50, !P3 ;  /* 0x000000506500780c */ /* 0x000fc80005f44270 */
        /* <DEDUP_REMOVED lines=15> */
[-CC-:B------:R-:W-:Y:S01]  /*17e00*/  FFMA.FTZ R0, R92, R7.reuse, -R99.reuse ;  /* 0x000000075c007223 */ /* 0x180fe20000010863 */
[----:B------:R-:W-:Y:S01]  /*17e10*/  FSEL R108, R131, -INF , !P4 ;  /* 0xff800000836c7808 */ /* 0x000fe20006000000 */
[--C-:B------:R-:W-:Y:S01]  /*17e20*/  FFMA.FTZ R92, R2, R7, -R99.reuse ;  /* 0x00000007025c7223 */ /* 0x100fe20000010863 */
[----:B------:R-:W-:Y:S01]  /*17e30*/  FMNMX.FTZ R89, R156, R15, !PT ;  /* 0x0000000f9c597209 */ /* 0x000fe20007810000 */
[-CC-:B------:R-:W-:Y:S01]  /*17e40*/  FFMA.FTZ R2, R96, R7.reuse, -R99.reuse ;  /* 0x0000000760027223 */ /* 0x180fe20000010863 */
[--C-:B------:R-:W-:Y:S01]  /*17e50*/  FFMA.FTZ R96, R136, R7, -R99.reuse ;  /* 0x0000000788607223 */ /* 0x100fe20000010863 */
[----:B------:R-:W-:Y:S01]  /*17e60*/  FSEL R136, R134, -INF , !P5 ;  /* 0xff80000086887808 */ /* 0x000fe20006800000 */
[----:B------:R0:W-:Y:S01]  /*17e70*/  MUFU.EX2 R15, R0 ;  /* 0x00000000000f7308 */ /* 0x0001e20000000800 */
        /* <DEDUP_REMOVED lines=9> */
[-CC-:B0-----:R-:W-:Y:S01]  /*17f10*/  FFMA.FTZ R0, R100, R7.reuse, -R99.reuse ;  /* 0x0000000764007223 */ /* 0x181fe20000010863 */
[-CC-:B------:R-:W-:Y:S01]  /*17f20*/  FFMA.FTZ R100, R138, R7.reuse, -R99.reuse ;  /* 0x000000078a647223 */ /* 0x180fe20000010863 */
[----:B------:R-:W-:Y:S01]  /*17f30*/  FSEL R138, R135, -INF , !P3 ;  /* 0xff800000878a7808 */ /* 0x000fe20005800000 */
[--C-:B------:R-:W-:Y:S01]  /*17f40*/  FFMA.FTZ R105, R148, R7, -R99.reuse ;  /* 0x0000000794697223 */ /* 0x100fe20000010863 */
[----:B------:R-:W-:Y:S01]  /*17f50*/  FMNMX.FTZ R91, R160, R89, !PT ;  /* 0x00000059a05b7209 */ /* 0x000fe20007810000 */
[-CC-:B------:R-:W-:Y:S01]  /*17f60*/  FFMA.FTZ R142, R124, R7.reuse, -R99.reuse ;  /* 0x000000077c8e7223 */ /* 0x180fe20000010863 */
[----:B------:R0:W-:Y:S01]  /*17f70*/  MUFU.EX2 R89, R2 ;  /* 0x0000000200597308 */ /* 0x0001e20000000800 */
[--C-:B------:R-:W-:Y:S01]  /*17f80*/  FFMA.FTZ R109, R128, R7, -R99.reuse ;  /* 0x00000007806d7223 */ /* 0x100fe20000010863 */
[----:B------:R-:W-:Y:S01]  /*17f90*/  FMNMX.FTZ R91, R106, R91, !PT ;  /* 0x0000005b6a5b7209 */ /* 0x000fe20007810000 */
[-CC-:B------:R-:W-:Y:S01]  /*17fa0*/  FFMA.FTZ R112, R152, R7.reuse, -R99.reuse ;  /* 0x0000000798707223 */ /* 0x180fe20000010863 */
[----:B------:R-:W-:-:S02]  /*17fb0*/  FFMA.FTZ R111, R132, R7, -R99 ;  /* 0x00000007846f7223 */ /* 0x000fc40000010863 */
[----:B------:R-:W-:Y:S02]  /*17fc0*/  FMNMX.FTZ R91, R204, R91, !PT ;  /* 0x0000005bcc5b7209 */ /* 0x000fe40007810000 */
[----:B------:R-:W-:Y:S01]  /*17fd0*/  MUFU.EX2 R90, R90 ;  /* 0x0000005a005a7308 */ /* 0x000fe20000000800 */
[--C-:B0-----:R-:W-:Y:S01]  /*17fe0*/  FFMA.FTZ R2, R104, R7, -R99.reuse ;  /* 0x0000000768027223 */ /* 0x101fe20000010863 */
[----:B------:R-:W-:Y:S01]  /*17ff0*/  FMNMX.FTZ R91, R110, R91, !PT ;  /* 0x0000005b6e5b7209 */ /* 0x000fe20007810000 */
[-CC-:B------:R-:W-:Y:S01]  /*18000*/  FFMA.FTZ R104, R140, R7.reuse, -R99.reuse ;  /* 0x000000078c687223 */ /* 0x180fe20000010863 */
[----:B------:R-:W-:Y:S02]  /*18010*/  FFMA.FTZ R140, R120, R7, -R99 ;  /* 0x00000007788c7223 */ /* 0x000fe40000010863 */
        /* <DEDUP_REMOVED lines=10> */
[----:B------:R-:W0:Y:S02]  /*180c0*/  MUFU.EX2 R96, R96 ;  /* 0x0000006000607308 */ /* 0x000e240000000800 */
[----:B------:R-:W-:-:S04]  /*180d0*/  FMNMX.FTZ R103, R126, R103, !PT ;  /* 0x000000677e677209 */ /* 0x000fc80007810000 */
[----:B------:R-:W-:Y:S02]  /*180e0*/  FMNMX.FTZ R103, R214, R103, !PT ;  /* 0x00000067d6677209 */ /* 0x000fe40007810000 */
[----:B------:R-:W-:Y:S02]  /*180f0*/  MUFU.EX2 R100, R100 ;  /* 0x0000006400647308 */ /* 0x000fe40000000800 */
[----:B------:R-:W-:-:S04]  /*18100*/  FMNMX.FTZ R103, R130, R103, !PT ;  /* 0x0000006782677209 */ /* 0x000fc80007810000 */
[----:B------:R-:W-:Y:S02]  /*18110*/  FMNMX.FTZ R103, R108, R103, !PT ;  /* 0x000000676c677209 */ /* 0x000fe40007810000 */
[----:B------:R-:W1:Y:S01]  /*18120*/  MUFU.EX2 R104, R104 ;  /* 0x0000006800687308 */ /* 0x000e620000000800 */
[----:B0-----:R-:W-:Y:S02]  /*18130*/  F2FP.BF16.F32.PACK_AB R152, R96, R89 ;  /* 0x000000596098723e */ /* 0x001fe400000010ff */
[----:B------:R-:W-:-:S04]  /*18140*/  FMNMX.FTZ R103, R136, R103, !PT ;  /* 0x0000006788677209 */ /* 0x000fc80007810000 */
[----:B------:R-:W-:Y:S01]  /*18150*/  FMNMX.FTZ R0, R138, R103, !PT ;  /* 0x000000678a007209 */ /* 0x000fe20007810000 */
[-CC-:B------:R-:W-:Y:S01]  /*18160*/  FFMA.FTZ R103, R116, R7.reuse, -R99.reuse ;  /* 0x0000000774677223 */ /* 0x180fe20000010863 */
[----:B------:R-:W-:Y:S01]  /*18170*/  FFMA.FTZ R116, R88, R7, -R99 ;  /* 0x0000000758747223 */ /* 0x000fe20000010863 */
[----:B------:R-:W-:Y:S02]  /*18180*/  MUFU.EX2 R101, R101 ;  /* 0x0000006500657308 */ /* 0x000fe40000000800 */
[----:B------:R-:W0:Y:S01]  /*18190*/  SHFL.BFLY PT, R107, R0, 0x2, 0x1f ;  /* 0x0c401f00006b7f89 */ /* 0x000e2200000e0000 */
[----:B-1----:R-:W-:-:S05]  /*181a0*/  F2FP.BF16.F32.PACK_AB R148, R104, R93 ;  /* 0x0000005d6894723e */ /* 0x002fca00000010ff */
[----:B------:R-:W1:Y:S08]  /*181b0*/  MUFU.EX2 R134, R134 ;  /* 0x0000008600867308 */ /* 0x000e700000000800 */
[----:B------:R-:W-:Y:S08]  /*181c0*/  MUFU.EX2 R97, R97 ;  /* 0x0000006100617308 */ /* 0x000ff00000000800 */
[----:B------:R-:W-:Y:S01]  /*181d0*/  MUFU.EX2 R144, R144 ;  /* 0x0000009000907308 */ /* 0x000fe20000000800 */
[----:B0-----:R-:W-:Y:S01]  /*181e0*/  FMNMX.FTZ R2, R0, R107, !PT ;  /* 0x0000006b00027209 */ /* 0x001fe20007810000 */
[----:B------:R-:W-:Y:S01]  /*181f0*/  FFMA.FTZ R107, R150, R7, -R99 ;  /* 0x00000007966b7223 */ /* 0x000fe20000010863 */
[----:B------:R-:W-:-:S02]  /*18200*/  FSEL R0, R12, RZ, P2 ;  /* 0x000000ff0c007208 */ /* 0x000fc40001000000 */
[----:B------:R-:W-:Y:S01]  /*18210*/  @!P1 PRMT R99, RZ, 0x654, R14 ;  /* 0x00000654ff639816 */ /* 0x000fe2000000000e */
[----:B------:R-:W0:Y:S02]  /*18220*/  SHFL.BFLY PT, R113, R2, 0x1, 0x1f ;  /* 0x0c201f0002717f89 */ /* 0x000e2400000e0000 */
[----:B------:R-:W-:Y:S01]  /*18230*/  MUFU.EX2 R103, R103 ;  /* 0x0000006700677308 */ /* 0x000fe20000000800 */
[----:B------:R-:W-:Y:S01]  /*18240*/  FADD.FTZ R0, -R0, R3 ;  /* 0x0000000300007221 */ /* 0x000fe20000010100 */
[----:B------:R2:W-:Y:S01]  /*18250*/  @!P1 SYNCS.ARRIVE.TRANS64.RED.A1T0 RZ, [R99+URZ], RZ ;  /* 0x000000ff63ff99a7 */ /* 0x0005e2000810043f */
[----:B-1----:R-:W-:Y:S02]  /*18260*/  F2FP.BF16.F32.PACK_AB R150, R134, R101 ;  /* 0x000000658696723e */ /* 0x002fe400000010ff */
[----:B------:R-:W-:-:S03]  /*18270*/  FMUL.FTZ R0, R0, R7 ;  /* 0x0000000700007220 */ /* 0x000fc60000410000 */
[----:B------:R-:W-:Y:S08]  /*18280*/  MUFU.EX2 R146, R146 ;  /* 0x0000009200927308 */ /* 0x000ff00000000800 */
[----:B------:R-:W1:Y:S01]  /*18290*/  MUFU.EX2 R0, R0 ;  /* 0x0000000000007308 */ /* 0x000e620000000800 */
[----:B0-----:R-:W-:-:S07]  /*182a0*/  FMNMX.FTZ R88, R2, R113, !PT ;  /* 0x0000007102587209 */ /* 0x001fce0007810000 */
[----:B------:R-:W-:Y:S01]  /*182b0*/  MUFU.EX2 R140, R140 ;  /* 0x0000008c008c7308 */ /* 0x000fe20000000800 */
[C---:B------:R-:W-:Y:S01]  /*182c0*/  FSETP.NEU.FTZ.AND P2, PT, R88.reuse, -INF , PT ;  /* 0xff8000005800780b */ /* 0x040fe20003f5d000 */
[----:B------:R-:W-:-:S06]  /*182d0*/  FMUL.FTZ R3, R88, R7 ;  /* 0x0000000758037220 */ /* 0x000fcc0000410000 */
[----:B------:R-:W-:Y:S01]  /*182e0*/  MUFU.EX2 R105, R105 ;  /* 0x0000006900697308 */ /* 0x000fe20000000800 */
[----:B------:R-:W-:-:S05]  /*182f0*/  FSEL R3, R3, RZ, P2 ;  /* 0x000000ff03037208 */ /* 0x000fca0001000000 */
[-CC-:B------:R-:W-:Y:S01]  /*18300*/  FFMA.FTZ R157, R95, R7.reuse, -R3.reuse ;  /* 0x000000075f9d7223 */ /* 0x180fe20000010803 */
[----:B------:R-:W-:Y:S01]  /*18310*/  FSEL R95, R88, RZ, P2 ;  /* 0x000000ff585f7208 */ /* 0x000fe20001000000 */
[-CC-:B------:R-:W-:Y:S01]  /*18320*/  FFMA.FTZ R120, R154, R7.reuse, -R3.reuse ;  /* 0x000000079a787223 */ /* 0x180fe20000010803 */
[-CC-:B------:R-:W-:Y:S01]  /*18330*/  FFMA.FTZ R159, R94, R7.reuse, -R3.reuse ;  /* 0x000000075e9f7223 */ /* 0x180fe20000010803 */
[-CC-:B------:R-:W-:Y:S01]  /*18340*/  FFMA.FTZ R94, R156, R7.reuse, -R3.reuse ;  /* 0x000000079c5e7223 */ /* 0x180fe20000010803 */
[-C--:B------:R-:W-:Y:S01]  /*18350*/  FFMA.FTZ R153, R98, R7.reuse, -R3 ;  /* 0x0000000762997223 */ /* 0x080fe20000010803 */
[----:B------:R-:W-:Y:S01]  /*18360*/  FADD.FTZ R2, -R95, R4 ;  /* 0x000000045f027221 */ /* 0x000fe20000010100 */
[----:B------:R-:W-:Y:S01]  /*18370*/  MUFU.EX2 R157, R157 ;  /* 0x0000009d009d7308 */ /* 0x000fe20000000800 */
[----:B-1----:R-:W-:Y:S01]  /*18380*/  FFMA.FTZ R95, R0, R6, R13 ;  /* 0x00000006005f7223 */ /* 0x002fe2000001000d */
[-CC-:B------:R-:W-:Y:S01]  /*18390*/  FFMA.FTZ R98, R158, R7.reuse, -R3.reuse ;  /* 0x000000079e627223 */ /* 0x180fe20000010803 */
[-C--:B------:R-:W-:Y:S01]  /*183a0*/  FMUL.FTZ R2, R2, R7.reuse ;  /* 0x0000000702027220 */ /* 0x080fe20000410000 */
[-C--:B------:R-:W-:Y:S01]  /*183b0*/  FFMA.FTZ R155, R102, R7.reuse, -R3 ;  /* 0x00000007669b7223 */ /* 0x080fe20000010803 */
[----:B------:R-:W-:Y:S01]  /*183c0*/  FADD.FTZ R6, R90, R95 ;  /* 0x0000005f5a067221 */ /* 0x000fe20000010000 */
[-CC-:B------:R-:W-:Y:S01]  /*183d0*/  FFMA.FTZ R102, R160, R7.reuse, -R3.reuse ;  /* 0x00000007a0667223 */ /* 0x180fe20000010803 */
[-CC-:B------:R-:W-:Y:S01]  /*183e0*/  FFMA.FTZ R145, R114, R7.reuse, -R3.reuse ;  /* 0x0000000772917223 */ /* 0x180fe20000010803 */
[----:B------:R-:W-:Y:S01]  /*183f0*/  MUFU.EX2 R120, R120 ;  /* 0x0000007800787308 */ /* 0x000fe20000000800 */
[----:B------:R-:W-:Y:S01]  /*18400*/  FADD.FTZ R95, R15, R6 ;  /* 0x000000060f5f7221 */ /* 0x000fe20000010000 */
[-CC-:B------:R-:W-:Y:S01]  /*18410*/  FFMA.FTZ R149, R106, R7.reuse, -R3.reuse ;  /* 0x000000076a957223 */ /* 0x180fe20000010803 */
[-CC-:B------:R-:W-:Y:S01]  /*18420*/  FFMA.FTZ R106, R204, R7.reuse, -R3.reuse ;  /* 0x00000007cc6a7223 */ /* 0x180fe20000010803 */
[-C--:B------:R-:W-:Y:S01]  /*18430*/  FFMA.FTZ R147, R118, R7.reuse, -R3 ;  /* 0x0000000776937223 */ /* 0x080fe20000010803 */
[----:B------:R-:W-:Y:S01]  /*18440*/  FADD.FTZ R6, R92, R95 ;  /* 0x0000005f5c067221 */ /* 0x000fe20000010000 */
[-CC-:B------:R-:W-:Y:S01]  /*18450*/  FFMA.FTZ R151, R110, R7.reuse, -R3.reuse ;  /* 0x000000076e977223 */ /* 0x180fe20000010803 */
[-CC-:B------:R-:W-:Y:S01]  /*18460*/  FFMA.FTZ R206, R206, R7.reuse, -R3.reuse ;  /* 0x00000007cece7223 */ /* 0x180fe20000010803 */
[----:B------:R-:W0:Y:S01]  /*18470*/  MUFU.EX2 R2, R2 ;  /* 0x0000000200027308 */ /* 0x000e220000000800 */
[----:B------:R-:W-:Y:S01]  /*18480*/  FADD.FTZ R95, R89, R6 ;  /* 0x00000006595f7221 */ /* 0x000fe20000010000 */
[-CC-:B------:R-:W-:Y:S01]  /*18490*/  FFMA.FTZ R110, R208, R7.reuse, -R3.reuse ;  /* 0x00000007d06e7223 */ /* 0x180fe20000010803 */
[-CC-:B------:R-:W-:Y:S01]  /*184a0*/  FFMA.FTZ R141, R122, R7.reuse, -R3.reuse ;  /* 0x000000077a8d7223 */ /* 0x180fe20000010803 */
[----:B------:R-:W-:Y:S01]  /*184b0*/  FFMA.FTZ R14, R212, R7, -R3 ;  /* 0x00000007d40e7223 */ /* 0x000fe20000010803 */
[----:B------:R-:W-:Y:S01]  /*184c0*/  FADD.FTZ R114, R96, R95 ;  /* 0x0000005f60727221 */ /* 0x000fe20000010000 */
[----:B------:R-:W-:Y:S01]  /*184d0*/  F2FP.BF16.F32.PACK_AB R156, R90, R13 ;  /* 0x0000000d5a9c723e */ /* 0x000fe200000010ff */
[-CC-:B------:R-:W-:Y:S01]  /*184e0*/  FFMA.FTZ R143, R126, R7.reuse, -R3.reuse ;  /* 0x000000077e8f7223 */ /* 0x180fe20000010803 */
[----:B------:R-:W1:Y:S01]  /*184f0*/  MUFU.EX2 R159, R159 ;  /* 0x0000009f009f7308 */ /* 0x000e620000000800 */
[----:B------:R-:W-:Y:S01]  /*18500*/  FADD.FTZ R95, R91, R114 ;  /* 0x000000725b5f7221 */ /* 0x000fe20000010000 */
[-CC-:B------:R-:W-:Y:S01]  /*18510*/  FFMA.FTZ R114, R210, R7.reuse, -R3.reuse ;  /* 0x00000007d2727223 */ /* 0x180fe20000010803 */
[-CC-:B------:R-:W-:Y:S01]  /*18520*/  FFMA.FTZ R214, R214, R7.reuse, -R3.reuse ;  /* 0x00000007d6d67223 */ /* 0x180fe20000010803 */
[-C--:B------:R-:W-:Y:S01]  /*18530*/  FFMA.FTZ R130, R130, R7.reuse, -R3 ;  /* 0x0000000782827223 */ /* 0x080fe20000010803 */
[----:B------:R-:W-:Y:S01]  /*18540*/  FADD.FTZ R118, R100, R95 ;  /* 0x0000005f64767221 */ /* 0x000fe20000010000 */
[----:B------:R-:W-:Y:S01]  /*18550*/  FFMA.FTZ R108, R108, R7, -R3 ;  /* 0x000000076c6c7223 */ /* 0x000fe20000010803 */
[----:B------:R-:W-:Y:S01]  /*18560*/  F2FP.BF16.F32.PACK_AB R158, R92, R15 ;  /* 0x0000000f5c9e723e */ /* 0x000fe200000010ff */
[----:B------:R-:W3:Y:S01]  /*18570*/  MUFU.EX2 R94, R94 ;  /* 0x0000005e005e7308 */ /* 0x000ee20000000800 */
[----:B0-----:R-:W-:Y:S01]  /*18580*/  FFMA.FTZ R5, R2, R5, R157 ;  /* 0x0000000502057223 */ /* 0x001fe2000001009d */
[----:B------:R-:W-:Y:S01]  /*18590*/  FADD.FTZ R95, R93, R118 ;  /* 0x000000765d5f7221 */ /* 0x000fe20000010000 */
[C---:B------:R-:W-:Y:S01]  /*185a0*/  ISETP.GT.AND P2, PT, R11.reuse, R21, PT ;  /* 0x000000150b00720c */ /* 0x040fe20003f44270 */
[----:B------:R-:W-:-:S02]  /*185b0*/  VIADD R11, R11, 0xffffffff ;  /* 0xffffffff0b0b7836 */ /* 0x000fc40000000000 */
[----:B------:R-:W-:Y:S01]  /*185c0*/  FADD.FTZ R6, R120, R5 ;  /* 0x0000000578067221 */ /* 0x000fe20000010000 */
[----:B------:R-:W-:Y:S01]  /*185d0*/  FADD.FTZ R118, R104, R95 ;  /* 0x0000005f68767221 */ /* 0x000fe20000010000 */
[----:B------:R-:W-:Y:S01]  /*185e0*/  F2FP.BF16.F32.PACK_AB R154, R100, R91 ;  /* 0x0000005b649a723e */ /* 0x000fe200000010ff */
[----:B------:R-:W0:Y:S01]  /*185f0*/  MUFU.EX2 R153, R153 ;  /* 0x0000009900997308 */ /* 0x000e220000000800 */
[----:B-1----:R-:W-:Y:S01]  /*18600*/  FADD.FTZ R5, R159, R6 ;  /* 0x000000069f057221 */ /* 0x002fe20000010000 */
[----:B------:R-:W-:Y:S01]  /*18610*/  FADD.FTZ R95, R101, R118 ;  /* 0x00000076655f7221 */ /* 0x000fe20000010000 */
[----:B------:R-:W-:Y:S01]  /*18620*/  F2FP.BF16.F32.PACK_AB R157, R120, R157 ;  /* 0x0000009d789d723e */ /* 0x000fe200000010ff */
[----:B------:R-:W-:Y:S02]  /*18630*/  IMAD.MOV.U32 R160, RZ, RZ, R193 ;  /* 0x000000ffffa07224 */ /* 0x000fe400078e00c1 */
[----:B------:R-:W-:Y:S02]  /*18640*/  FADD.FTZ R118, R134, R95 ;  /* 0x0000005f86767221 */ /* 0x000fe40000010000 */
[----:B------:R-:W1:Y:S01]  /*18650*/  MUFU.EX2 R98, R98 ;  /* 0x0000006200627308 */ /* 0x000e620000000800 */
[C---:B---3--:R-:W-:Y:S01]  /*18660*/  FADD.FTZ R6, R94.reuse, R5 ;  /* 0x000000055e067221 */ /* 0x048fe20000010000 */
[----:B------:R-:W-:Y:S01]  /*18670*/  FADD.FTZ R95, R97, R118 ;  /* 0x00000076615f7221 */ /* 0x000fe20000010000 */
[----:B------:R-:W-:-:S03]  /*18680*/  F2FP.BF16.F32.PACK_AB R159, R94, R159 ;  /* 0x0000009f5e9f723e */ /* 0x000fc600000010ff */
[C---:B------:R-:W-:Y:S01]  /*18690*/  FADD.FTZ R118, R144.reuse, R95 ;  /* 0x0000005f90767221 */ /* 0x040fe20000010000 */
[----:B------:R-:W-:Y:S01]  /*186a0*/  F2FP.BF16.F32.PACK_AB R144, R144, R97 ;  /* 0x000000619090723e */ /* 0x000fe200000010ff */
[----:B------:R-:W3:Y:S01]  /*186b0*/  MUFU.EX2 R155, R155 ;  /* 0x0000009b009b7308 */ /* 0x000ee20000000800 */
[----:B0-----:R-:W-:Y:S01]  /*186c0*/  FADD.FTZ R5, R153, R6 ;  /* 0x0000000699057221 */ /* 0x001fe20000010000 */
[----:B--2---:R-:W-:-:S04]  /*186d0*/  FADD.FTZ R99, R103, R118 ;  /* 0x0000007667637221 */ /* 0x004fc80000010000 */
[C---:B------:R-:W-:Y:S01]  /*186e0*/  FADD.FTZ R99, R146.reuse, R99 ;  /* 0x0000006392637221 */ /* 0x040fe20000010000 */
[----:B------:R-:W-:Y:S01]  /*186f0*/  F2FP.BF16.F32.PACK_AB R146, R146, R103 ;  /* 0x000000679292723e */ /* 0x000fe200000010ff */
[----:B------:R-:W0:Y:S01]  /*18700*/  MUFU.EX2 R102, R102 ;  /* 0x0000006600667308 */ /* 0x000e220000000800 */
[----:B-1----:R-:W-:Y:S01]  /*18710*/  FADD.FTZ R6, R98, R5 ;  /* 0x0000000562067221 */ /* 0x002fe20000010000 */
[----:B------:R-:W-:Y:S01]  /*18720*/  FADD.FTZ R118, R140, R99 ;  /* 0x000000638c767221 */ /* 0x000fe20000010000 */
[C---:B------:R-:W-:Y:S02]  /*18730*/  F2FP.BF16.F32.PACK_AB R140, R105.reuse, R140 ;  /* 0x0000008c698c723e */ /* 0x040fe400000010ff */
[----:B------:R-:W-:Y:S01]  /*18740*/  F2FP.BF16.F32.PACK_AB R153, R98, R153 ;  /* 0x000000996299723e */ /* 0x000fe200000010ff */
[----:B------:R-:W-:Y:S02]  /*18750*/  FADD.FTZ R15, R105, R118 ;  /* 0x00000076690f7221 */ /* 0x000fe40000010000 */
[----:B------:R-:W1:Y:S01]  /*18760*/  MUFU.EX2 R149, R149 ;  /* 0x0000009500957308 */ /* 0x000e620000000800 */
[----:B---3--:R-:W-:-:S07]  /*18770*/  FADD.FTZ R5, R155, R6 ;  /* 0x000000069b057221 */ /* 0x008fce0000010000 */
[----:B------:R-:W2:Y:S01]  /*18780*/  MUFU.EX2 R106, R106 ;  /* 0x0000006a006a7308 */ /* 0x000ea20000000800 */
[C---:B0-----:R-:W-:Y:S01]  /*18790*/  FADD.FTZ R6, R102.reuse, R5 ;  /* 0x0000000566067221 */ /* 0x041fe20000010000 */
[----:B------:R-:W-:-:S06]  /*187a0*/  F2FP.BF16.F32.PACK_AB R155, R102, R155 ;  /* 0x0000009b669b723e */ /* 0x000fcc00000010ff */
[----:B------:R-:W0:Y:S01]  /*187b0*/  MUFU.EX2 R151, R151 ;  /* 0x0000009700977308 */ /* 0x000e220000000800 */
[----:B-1----:R-:W-:-:S07]  /*187c0*/  FADD.FTZ R5, R149, R6 ;  /* 0x0000000695057221 */ /* 0x002fce0000010000 */
[----:B------:R-:W1:Y:S01]  /*187d0*/  MUFU.EX2 R4, R206 ;  /* 0x000000ce00047308 */ /* 0x000e620000000800 */
[----:B--2---:R-:W-:Y:S01]  /*187e0*/  FADD.FTZ R6, R106, R5 ;  /* 0x000000056a067221 */ /* 0x004fe20000010000 */
[-CC-:B------:R-:W-:Y:S01]  /*187f0*/  FFMA.FTZ R5, R136, R7.reuse, -R3.reuse ;  /* 0x0000000788057223 */ /* 0x180fe20000010803 */
[----:B------:R-:W-:Y:S01]  /*18800*/  FFMA.FTZ R3, R138, R7, -R3 ;  /* 0x000000078a037223 */ /* 0x000fe20000010803 */
[----:B------:R-:W-:-:S04]  /*18810*/  F2FP.BF16.F32.PACK_AB R149, R106, R149 ;  /* 0x000000956a95723e */ /* 0x000fc800000010ff */
[----:B------:R-:W2:Y:S01]  /*18820*/  MUFU.EX2 R145, R145 ;  /* 0x0000009100917308 */ /* 0x000ea20000000800 */
[----:B0-----:R-:W-:-:S07]  /*18830*/  FADD.FTZ R95, R151, R6 ;  /* 0x00000006975f7221 */ /* 0x001fce0000010000 */
[----:B------:R-:W0:Y:S01]  /*18840*/  MUFU.EX2 R110, R110 ;  /* 0x0000006e006e7308 */ /* 0x000e220000000800 */
[C---:B-1----:R-:W-:Y:S01]  /*18850*/  FADD.FTZ R6, R4.reuse, R95 ;  /* 0x0000005f04067221 */ /* 0x042fe20000010000 */
[----:B------:R-:W-:Y:S01]  /*18860*/  F2FP.BF16.F32.PACK_AB R151, R4, R151 ;  /* 0x000000970497723e */ /* 0x000fe200000010ff */
[----:B------:R-:W-:-:S05]  /*18870*/  IMAD.MOV.U32 R4, RZ, RZ, R88 ;  /* 0x000000ffff047224 */ /* 0x000fca00078e0058 */
        /* <DEDUP_REMOVED lines=39> */
[C---:B0-----:R-:W-:Y:S01]  /*18af0*/  FADD.FTZ R5, R3.reuse, R13 ;  /* 0x0000000d03057221 */ /* 0x041fe20000010000 */
[----:B------:R-:W-:Y:S01]  /*18b00*/  F2FP.BF16.F32.PACK_AB R139, R3, R92 ;  /* 0x0000005c038b723e */ /* 0x000fe200000010ff */
[----:B------:R-:W-:Y:S02]  /*18b10*/  IMAD.MOV.U32 R3, RZ, RZ, R12 ;  /* 0x000000ffff037224 */ /* 0x000fe400078e000c */
[C---:B-1----:R-:W-:Y:S01]  /*18b20*/  FADD.FTZ R6, R116.reuse, R15 ;  /* 0x0000000f74067221 */ /* 0x042fe20000010000 */
[----:B------:R-:W-:Y:S01]  /*18b30*/  F2FP.BF16.F32.PACK_AB R138, R116, R111 ;  /* 0x0000006f748a723e */ /* 0x000fe200000010ff */
[----:B------:R-:W-:Y:S06]  /*18b40*/  @P2 BRA `(.L_x_1550) ;  /* 0xffffffcc00e02947 */ /* 0x000fec000383ffff */
[----:B------:R-:W-:Y:S05]  /*18b50*/  BSYNC B0 ;  /* 0x0000000000007941 */ /* 0x000fea0003800000 */
.L_x_1531:
[----:B------:R-:W-:Y:S02]  /*18b60*/  IMAD.MOV.U32 R4, RZ, RZ, R88 ;  /* 0x000000ffff047224 */ /* 0x000fe400078e0058 */
[----:B------:R-:W-:Y:S02]  /*18b70*/  IMAD.MOV.U32 R3, RZ, RZ, R12 ;  /* 0x000000ffff037224 */ /* 0x000fe400078e000c */
[----:B------:R-:W-:Y:S02]  /*18b80*/  IMAD.MOV.U32 R160, RZ, RZ, R193 ;  /* 0x000000ffffa07224 */ /* 0x000fe400078e00c1 */
[----:B------:R-:W-:-:S07]  /*18b90*/  IMAD.MOV.U32 R161, RZ, RZ, R194 ;  /* 0x000000ffffa17224 */ /* 0x000fce00078e00c2 */
.L_x_1530:
[----:B------:R-:W-:Y:S05]  /*18ba0*/  BSYNC B1 ;  /* 0x0000000000017941 */ /* 0x000fea0003800000 */
.L_x_1529:
[----:B------:R-:W0:Y:S01]  /*18bb0*/  LDC R10, c[0x0][0x9e4] ;  /* 0x00027900ff0a7b82 */ /* 0x000e220000000800 */
[----:B------:R-:W-:-:S05]  /*18bc0*/  IADD3 R12, R163, 0x80, -R164 ;  /* 0x00000080a30c7810 */ /* 0x000fca0007ffe8a4 */
[----:B------:R-:W-:-:S04]  /*18bd0*/  IMAD R12, R169, 0x80, R12 ;  /* 0x00000080a90c7824 */ /* 0x000fc800078e020c */
[----:B------:R-:W-:Y:S01]  /*18be0*/  IMAD.IADD R9, R12, 0x1, -R9 ;  /* 0x000000010c097824 */ /* 0x000fe200078e0a09 */
[----:B0-----:R-:W-:-:S13]  /*18bf0*/  ISETP.GE.AND P2, PT, R10, 0x1, PT ;  /* 0x000000010a00780c */ /* 0x001fda0003f46270 */
[----:B------:R-:W-:Y:S05]  /*18c00*/  @!P2 BRA `(.L_x_1551) ;  /* 0x000000000044a947 */ /* 0x000fea0003800000 */
        /* <DEDUP_REMOVED lines=10> */
.L_x_1553:
[----:B------:R-:W-:-:S13]  /*18cb0*/  ISETP.NE.AND P2, PT, R10, 0x1, PT ;  /* 0x000000010a00780c */ /* 0x000fda0003f45270 */
[----:B------:R-:W0:Y:S02]  /*18cc0*/  @P2 LDC.64 R14, c[0x0][0x9e8] ;  /* 0x00027a00ff0e2b82 */ /* 0x000e240000000a00 */
[----:B0-----:R-:W-:-:S05]  /*18cd0*/  @P2 IMAD.HI.U32 R14, R12, R14, RZ ;  /* 0x0000000e0c0e2227 */ /* 0x001fca00078e00ff */
[----:B------:R-:W-:-:S07]  /*18ce0*/  @P2 SHF.R.U32.HI R12, RZ, R15, R14 ;  /* 0x0000000fff0c2219 */ /* 0x000fce000001160e */
.L_x_1554:
[----:B------:R-:W-:Y:S05]  /*18cf0*/  BSYNC B0 ;  /* 0x0000000000007941 */ /* 0x000fea0003800000 */
.L_x_1552:
[----:B------:R-:W-:-:S05]  /*18d00*/  IMAD R12, R12, R10, RZ ;  /* 0x0000000a0c0c7224 */ /* 0x000fca00078e02ff */
[----:B------:R-:W-:-:S07]  /*18d10*/  VIMNMX R9, R9, R12, !PT ;  /* 0x0000000c09097248 */ /* 0x000fce0007fe0100 */
.L_x_1551:
[----:B------:R-:W-:Y:S01]  /*18d20*/  VIADD R9, R9, 0x5f ;  /* 0x0000005f09097836 */ /* 0x000fe20000000000 */
[----:B------:R-:W-:Y:S03]  /*18d30*/  BSSY B0, `(.L_x_1555) ;  /* 0x0000202000007945 */ /* 0x000fe60003800000 */
[----:B------:R-:W-:-:S05]  /*18d40*/  IMAD.HI R9, R9, 0x2aaaaaab, RZ ;  /* 0x2aaaaaab09097827 */ /* 0x000fca00078e02ff */
[----:B------:R-:W-:-:S04]  /*18d50*/  SHF.R.U32.HI R12, RZ, 0x1f, R9 ;  /* 0x0000001fff0c7819 */ /* 0x000fc80000011609 */
[----:B------:R-:W-:-:S04]  /*18d60*/  LEA.HI.SX32 R9, R9, R12, 0x1c ;  /* 0x0000000c09097211 */ /* 0x000fc800078fe2ff */
[----:B------:R-:W-:-:S04]  /*18d70*/  VIMNMX R20, R168, R9, !PT ;  /* 0x00000009a8147248 */ /* 0x000fc80007fe0100 */
[----:B------:R-:W-:-:S13]  /*18d80*/  ISETP.GE.AND P2, PT, R11, R20, PT ;  /* 0x000000140b00720c */ /* 0x000fda0003f46270 */
[----:B------:R-:W-:Y:S05]  /*18d90*/  @!P2 BRA `(.L_x_1556) ;  /* 0x0000001c00eca947 */ /* 0x000fea0003800000 */
[----:B------:R-:W-:Y:S01]  /*18da0*/  BSSY B1, `(.L_x_1556) ;  /* 0x00001fa000017945 */ /* 0x000fe20003800000 */
[----:B------:R-:W-:Y:S02]  /*18db0*/  IMAD.MOV.U32 R9, RZ, RZ, R4 ;  /* 0x000000ffff097224 */ /* 0x000fe400078e0004 */
[----:B------:R-:W-:Y:S02]  /*18dc0*/  IMAD.MOV.U32 R21, RZ, RZ, R3 ;  /* 0x000000ffff157224 */ /* 0x000fe400078e0003 */
[----:B------:R-:W-:Y:S02]  /*18dd0*/  IMAD.MOV.U32 R170, RZ, RZ, R161 ;  /* 0x000000ffffaa7224 */ /* 0x000fe400078e00a1 */
[----:B------:R-:W-:-:S07]  /*18de0*/  IMAD.MOV.U32 R171, RZ, RZ, R160 ;  /* 0x000000ffffab7224 */ /* 0x000fce00078e00a0 */
.L_x_1567:
[----:B------:R-:W-:-:S05]  /*18df0*/  VIADD R160, R171, 0x1 ;  /* 0x00000001aba07836 */ /* 0x000fca0000000000 */
[----:B------:R-:W-:-:S04]  /*18e00*/  ISETP.NE.AND P2, PT, R160, 0x2, PT ;  /* 0x00000002a000780c */ /* 0x000fc80003f45270 */
[----:B------:R-:W-:Y:S02]  /*18e10*/  SEL R161, RZ, 0x1, P2 ;  /* 0x00000001ffa17807 */ /* 0x000fe40001000000 */
[----:B------:R-:W-:Y:S02]  /*18e20*/  SEL R160, R160, RZ, P2 ;  /* 0x000000ffa0a07207 */ /* 0x000fe40001000000 */
[----:B------:R-:W-:Y:S01]  /*18e30*/  LOP3.LUT R161, R170, R161, RZ, 0x3c, !PT ;  /* 0x000000a1aaa17212 */ /* 0x000fe200078e3cff */
[----:B------:R-:W-:Y:S06]  /*18e40*/  @!P0 BRA `(.L_x_1557) ;  /* 0x0000000000048947 */ /* 0x000fec0003800000 */
[----:B------:R-:W-:Y:S01]  /*18e50*/  BPT.TRAP 0x1 ;  /* 0x000000040000795c */ /* 0x000fe20000300000 */
.L_x_1557:
[----:B------:R-:W-:Y:S01]  /*18e60*/  IMAD R3, R160, 0x8, R18 ;  /* 0x00000008a0037824 */ /* 0x000fe200078e0212 */
[----:B------:R-:W-:-:S04]  /*18e70*/  SHF.L.U32 R4, R161, 0x1f, RZ ;  /* 0x0000001fa1047819 */ /* 0x000fc800000006ff */
[----:B------:R0:W1:Y:S01]  /*18e80*/  SYNCS.PHASECHK.TRANS64.TRYWAIT P2, [R3+URZ+0x2a830], R4 ;  /* 0x02a83004030075a7 */ /* 0x000062000804017f */
[----:B------:R-:W-:Y:S05]  /*18e90*/  @!P0 BRA `(.L_x_1558) ;  /* 0x0000000000048947 */ /* 0x000fea0003800000 */
[----:B------:R-:W-:Y:S01]  /*18ea0*/  BPT.TRAP 0x1 ;  /* 0x000000040000795c */ /* 0x000fe20000300000 */
.L_x_1558:
[----:B------:R-:W-:Y:S01]  /*18eb0*/  BSSY B2, `(.L_x_1559) ;  /* 0x0000006000027945 */ /* 0x000fe20003800000 */
[----:B------:R-:W-:Y:S02]  /*18ec0*/  IMAD R12, R160, 0x900, R8 ;  /* 0x00000900a00c7824 */ /* 0x000fe400078e0208 */
[----:B------:R-:W-:Y:S01]  /*18ed0*/  IMAD.MOV.U32 R13, RZ, RZ, 0x40000040 ;  /* 0x40000040ff0d7424 */ /* 0x000fe200078e00ff */
[----:B-1----:R-:W-:Y:S06]  /*18ee0*/  @P2 BRA `(.L_x_1560) ;  /* 0x0000000000082947 */ /* 0x002fec0003800000 */
[----:B------:R-:W1:Y:S02]  /*18ef0*/  SYNCS.PHASECHK.TRANS64.TRYWAIT P2, [R3+URZ+0x2a830], R4 ;  /* 0x02a83004030075a7 */ /* 0x000e64000804017f */
[----:B-1----:R-:W-:Y:S05]  /*18f00*/  @!P2 BRA `(.L_x_1561) ;  /* 0x000000f000a4a947 */ /* 0x002fea0003800000 */
.L_x_1560:
[----:B------:R-:W-:Y:S05]  /*18f10*/  BSYNC B2 ;  /* 0x0000000000027941 */ /* 0x000fea0003800000 */
.L_x_1559:
[----:B------:R-:W2:Y:S04]  /*18f20*/  LDL.64 R88, [R1+0x38] ;  /* 0x0000380001587983 */ /* 0x000ea80000100a00 */
[----:B------:R-:W3:Y:S04]  /*18f30*/  LDL.64 R214, [R1+0x30] ;  /* 0x0000300001d67983 */ /* 0x000ee80000100a00 */
[----:B------:R-:W4:Y:S01]  /*18f40*/  LDL.64 R212, [R1+0x28] ;  /* 0x0000280001d47983 */ /* 0x000f220000100a00 */
[----:B------:R-:W-:-:S03]  /*18f50*/  R2UR UR6, R12 ;  /* 0x000000000c0672ca */ /* 0x000fc600000e0000 */
[----:B------:R-:W5:Y:S01]  /*18f60*/  LDL.64 R210, [R1+0x20] ;  /* 0x0000200001d27983 */ /* 0x000f620000100a00 */
[----:B------:R-:W-:Y:S01]  /*18f70*/  R2UR UR7, R13 ;  /* 0x000000000d0772ca */ /* 0x000fe200000e0000 */
[----:B------:R-:W-:Y:S02]  /*18f80*/  VIADD R14, R12, 0x2 ;  /* 0x000000020c0e7836 */ /* 0x000fe40000000000 */
        /* <DEDUP_REMOVED lines=172> */
.L_x_1562:
[----:B01----:R-:W-:Y:S01]  /*19a50*/  SHF.L.U32 R3, R170, 0x1f, RZ ;  /* 0x0000001faa037819 */ /* 0x003fe200000006ff */
[----:B------:R-:W-:-:S04]  /*19a60*/  IMAD R170, R171, 0x8, R18 ;  /* 0x00000008abaa7824 */ /* 0x000fc800078e0212 */
[----:B------:R0:W1:Y:S01]  /*19a70*/  SYNCS.PHASECHK.TRANS64.TRYWAIT P2, [R170+URZ+0x2a850], R3 ;  /* 0x02a85003aa0075a7 */ /* 0x000062000804017f */
[----:B------:R-:W-:Y:S05]  /*19a80*/  @!P0 BRA `(.L_x_1563) ;  /* 0x0000000000048947 */ /* 0x000fea0003800000 */
[----:B------:R-:W-:Y:S01]  /*19a90*/  BPT.TRAP 0x1 ;  /* 0x000000040000795c */ /* 0x000fe20000300000 */
.L_x_1563:
[----:B------:R-:W-:Y:S04]  /*19aa0*/  BSSY B2, `(.L_x_1564) ;  /* 0x0000004000027945 */ /* 0x000fe80003800000 */
[----:B-1----:R-:W-:Y:S05]  /*19ab0*/  @P2 BRA `(.L_x_1565) ;  /* 0x0000000000082947 */ /* 0x002fea0003800000 */
[----:B------:R-:W1:Y:S02]  /*19ac0*/  SYNCS.PHASECHK.TRANS64.TRYWAIT P2, [R170+URZ+0x2a850], R3 ;  /* 0x02a85003aa0075a7 */ /* 0x000e64000804017f */
[----:B-1----:R-:W-:Y:S05]  /*19ad0*/  @!P2 BRA `(.L_x_1566) ;  /* 0x000000e400c4a947 */ /* 0x002fea0003800000 */
.L_x_1565:
[----:B------:R-:W-:Y:S05]  /*19ae0*/  BSYNC B2 ;  /* 0x0000000000027941 */ /* 0x000fea0003800000 */
.L_x_1564:
[----:B------:R-:W-:Y:S01]  /*19af0*/  VIADD R0, R18, 0x400 ;  /* 0x0000040012007836 */ /* 0x000fe20000000000 */
[----:B------:R-:W-:Y:S01]  /*19b00*/  WARPGROUP.ARRIVE ;  /* 0x00000000000079c5 */ /* 0x000fe20000000000 */
[----:B------:R-:W-:Y:S01]  /*19b10*/  IMAD.MOV.U32 R13, RZ, RZ, 0x40000040 ;  /* 0x40000040ff0d7424 */ /* 0x000fe200078e00ff */
[----:B------:R-:W-:Y:S01]  /*19b20*/  FMNMX.FTZ R4, R90, R9, !PT ;  /* 0x000000095a047209 */ /* 0x000fe20007810000 */
[----:B01----:R-:W-:Y:S01]  /*19b30*/  IMAD.MOV.U32 R3, RZ, RZ, 0x40000040 ;  /* 0x40000040ff037424 */ /* 0x003fe200078e00ff */
[----:B------:R-:W-:Y:S01]  /*19b40*/  SHF.R.U32.HI R0, RZ, 0x4, R0 ;  /* 0x00000004ff007819 */ /* 0x000fe20000011600 */
[----:B------:R-:W-:Y:S01]  /*19b50*/  IMAD.MOV.U32 R15, RZ, RZ, 0x40000040 ;  /* 0x40000040ff0f7424 */ /* 0x000fe200078e00ff */
[----:B------:R-:W-:Y:S01]  /*19b60*/  R2UR UR7, R13 ;  /* 0x000000000d0772ca */ /* 0x000fe200000e0000 */
[----:B------:R-:W-:Y:S01]  /*19b70*/  @!P1 VIADD R170, R170, 0x2a860 ;  /* 0x0002a860aaaa9836 */ /* 0x000fe20000000000 */
[----:B------:R-:W-:Y:S02]  /*19b80*/  LOP3.LUT R0, R0, 0x3fff, RZ, 0xc0, !PT ;  /* 0x00003fff00007812 */ /* 0x000fe400078ec0ff */
[C---:B------:R-:W-:Y:S01]  /*19b90*/  ISETP.GT.AND P2, PT, R11.reuse, R20, PT ;  /* 0x000000140b00720c */ /* 0x040fe20003f44270 */
[----:B------:R-:W-:Y:S01]  /*19ba0*/  VIADD R11, R11, 0xffffffff ;  /* 0xffffffff0b0b7836 */ /* 0x000fe20000000000 */
[----:B------:R-:W-:-:S02]  /*19bb0*/  LOP3.LUT R0, R0, 0x3000000, RZ, 0xfc, !PT ;  /* 0x0300000000007812 */ /* 0x000fc400078efcff */
[----:B------:R-:W-:-:S03]  /*19bc0*/  @!P1 PRMT R170, RZ, 0x654, R170 ;  /* 0x00000654ffaa9816 */ /* 0x000fc600000000aa */
[----:B------:R-:W-:Y:S01]  /*19bd0*/  IMAD R12, R171, 0x600, R0 ;  /* 0x00000600ab0c7824 */ /* 0x000fe200078e0200 */
[----:B------:R-:W-:Y:S01]  /*19be0*/  FMNMX.FTZ R0, R88, R21, !PT ;  /* 0x0000001558007209 */ /* 0x000fe20007810000 */
[----:B------:R-:W-:Y:S02]  /*19bf0*/  IMAD.MOV.U32 R171, RZ, RZ, R160 ;  /* 0x000000ffffab7224 */ /* 0x000fe400078e00a0 */
[C---:B------:R-:W-:Y:S01]  /*19c00*/  VIADD R2, R12.reuse, 0x80 ;  /* 0x000000800c027836 */ /* 0x040fe20000000000 */
[----:B------:R-:W-:Y:S02]  /*19c10*/  R2UR UR6, R12 ;  /* 0x000000000c0672ca */ /* 0x000fe400000e0000 */
[----:B------:R-:W-:-:S04]  /*19c20*/  FMNMX.FTZ R7, R89, R0, !PT ;  /* 0x0000000059077209 */ /* 0x000fc80007810000 */
[----:B------:R-:W-:-:S07]  /*19c30*/  FMNMX.FTZ R0, R92, R7, !PT ;  /* 0x000000075c007209 */ /* 0x000fce0007810000 */
[----:B------:R-:W-:Y:S01]  /*19c40*/  HGMMA.64x128x16.F32.BF16 R24, R156, gdesc[UR4].tnspB, R24, gsb0 ;  /* 0x41e000049c187df0 */ /* 0x000fe20008001818 */
[----:B------:R-:W-:Y:S01]  /*19c50*/  R2UR UR6, R2 ;  /* 0x00000000020672ca */ /* 0x000fe200000e0000 */
[----:B------:R-:W-:Y:S01]  /*19c60*/  VIADD R2, R12, 0x100 ;  /* 0x000001000c027836 */ /* 0x000fe20000000000 */
[----:B------:R-:W-:Y:S02]  /*19c70*/  R2UR UR7, R3 ;  /* 0x00000000030772ca */ /* 0x000fe400000e0000 */
        /* <DEDUP_REMOVED lines=20> */
[----:B------:R-:W-:-:S03]  /*19dc0*/  IMAD.MOV.U32 R3, RZ, RZ, 0x40000040 ;  /* 0x40000040ff037424 */ /* 0x000fc600078e00ff */
[----:B------:R-:W-:-:S05]  /*19dd0*/  FMNMX.FTZ R0, R133, R0, !PT ;  /* 0x0000000085007209 */ /* 0x000fca0007810000 */
[----:B------:R-:W0:Y:S02]  /*19de0*/  SHFL.BFLY PT, R7, R0, 0x2, 0x1f ;  /* 0x0c401f0000077f89 */ /* 0x000e2400000e0000 */
[----:B0-----:R-:W-:Y:S01]  /*19df0*/  FMNMX.FTZ R13, R0, R7, !PT ;  /* 0x00000007000d7209 */ /* 0x001fe20007810000 */
[----:B------:R-:W-:Y:S01]  /*19e00*/  IMAD.U32 R7, RZ, RZ, UR42 ;  /* 0x0000002aff077e24 */ /* 0x000fe2000f8e00ff */
[----:B------:R-:W-:Y:S02]  /*19e10*/  WARPGROUP.DEPBAR.LE gsb0, 0x0 ;  /* 0x00008000000079c5 */ /* 0x000fe40000010000 */
[----:B------:R-:W-:-:S06]  /*19e20*/  WARPGROUP.ARRIVE ;  /* 0x00000000000079c5 */ /* 0x000fcc0000000000 */
[----:B------:R-:W-:Y:S01]  /*19e30*/  HGMMA.64x128x16.F32.BF16 R24, R152, gdesc[UR4].tnspB, R24, gsb0 ;  /* 0x41e0000498187df0 */ /* 0x000fe20008001818 */
[----:B------:R-:W-:Y:S02]  /*19e40*/  R2UR UR6, R2 ;  /* 0x00000000020672ca */ /* 0x000fe400000e0000 */
[----:B------:R-:W-:Y:S01]  /*19e50*/  R2UR UR7, R3 ;  /* 0x00000000030772ca */ /* 0x000fe200000e0000 */
[----:B------:R-:W0:Y:S02]  /*19e60*/  SHFL.BFLY PT, R2, R13, 0x1, 0x1f ;  /* 0x0c201f000d027f89 */ /* 0x000e2400000e0000 */
[----:B0-----:R-:W-:Y:S02]  /*19e70*/  FMNMX.FTZ R3, R13, R2, !PT ;  /* 0x000000020d037209 */ /* 0x001fe40007810000 */
[----:B------:R-:W-:-:S03]  /*19e80*/  FMNMX.FTZ R13, R91, R4, !PT ;  /* 0x000000045b0d7209 */ /* 0x000fc60007810000 */
[----:B------:R-:W-:Y:S01]  /*19e90*/  FADD.FTZ R2, -R3, R21 ;  /* 0x0000001503027221 */ /* 0x000fe20000010100 */
[----:B------:R-:W-:-:S03]  /*19ea0*/  FMNMX.FTZ R4, R94, R13, !PT ;  /* 0x0000000d5e047209 */ /* 0x000fc60007810000 */
[-C--:B------:R-:W-:Y:S01]  /*19eb0*/  FMUL.FTZ R14, R2, R7.reuse ;  /* 0x00000007020e7220 */ /* 0x080fe20000410000 */
[----:B------:R-:W-:Y:S01]  /*19ec0*/  FMNMX.FTZ R13, R95, R4, !PT ;  /* 0x000000045f0d7209 */ /* 0x000fe20007810000 */
[----:B------:R-:W-:Y:S02]  /*19ed0*/  FMUL.FTZ R2, R3, R7 ;  /* 0x0000000703027220 */ /* 0x000fe40000410000 */
[----:B------:R0:W-:Y:S01]  /*19ee0*/  MUFU.EX2 R0, R14 ;  /* 0x0000000e00007308 */ /* 0x0001e20000000800 */
        /* <DEDUP_REMOVED lines=8> */
[----:B0-----:R-:W-:Y:S01]  /*19f70*/  VIADD R14, R12, 0x180 ;  /* 0x000001800c0e7836 */ /* 0x001fe20000000000 */
[----:B------:R-:W-:Y:S01]  /*19f80*/  FMNMX.FTZ R4, R102, R13, !PT ;  /* 0x0000000d66047209 */ /* 0x000fe20007810000 */
[-CC-:B------:R-:W-:Y:S01]  /*19f90*/  FFMA.FTZ R101, R113, R7.reuse, -R2.reuse ;  /* 0x0000000771657223 */ /* 0x180fe20000010802 */
[-CC-:B------:R-:W-:Y:S01]  /*19fa0*/  FFMA.FTZ R105, R105, R7.reuse, -R2.reuse ;  /* 0x0000000769697223 */ /* 0x180fe20000010802 */
[-CC-:B------:R-:W-:Y:S01]  /*19fb0*/  FFMA.FTZ R88, R120, R7.reuse, -R2.reuse ;  /* 0x0000000778587223 */ /* 0x180fe20000010802 */
[----:B------:R-:W-:Y:S01]  /*19fc0*/  FMNMX.FTZ R13, R103, R4, !PT ;  /* 0x00000004670d7209 */ /* 0x000fe20007810000 */
[-CC-:B------:R-:W-:Y:S01]  /*19fd0*/  FFMA.FTZ R113, R121, R7.reuse, -R2.reuse ;  /* 0x0000000779717223 */ /* 0x180fe20000010802 */
[-CC-:B------:R-:W-:Y:S01]  /*19fe0*/  FFMA.FTZ R92, R124, R7.reuse, -R2.reuse ;  /* 0x000000077c5c7223 */ /* 0x180fe20000010802 */
[----:B------:R-:W-:Y:S01]  /*19ff0*/  FFMA.FTZ R133, R133, R7, -R2 ;  /* 0x0000000785857223 */ /* 0x000fe20000010802 */
[----:B------:R-:W-:Y:S01]  /*1a000*/  FMNMX.FTZ R4, R106, R13, !PT ;  /* 0x0000000d6a047209 */ /* 0x000fe20007810000 */
[----:B------:R-:W0:Y:S03]  /*1a010*/  MUFU.EX2 R21, R21 ;  /* 0x0000001500157308 */ /* 0x000e260000000800 */
[----:B------:R-:W-:-:S04]  /*1a020*/  FMNMX.FTZ R13, R107, R4, !PT ;  /* 0x000000046b0d7209 */ /* 0x000fc80007810000 */
[----:B------:R-:W-:Y:S01]  /*1a030*/  FMNMX.FTZ R4, R110, R13, !PT ;  /* 0x0000000d6e047209 */ /* 0x000fe20007810000 */
[----:B------:R-:W1:Y:S03]  /*1a040*/  MUFU.EX2 R156, R156 ;  /* 0x0000009c009c7308 */ /* 0x000e660000000800 */
[----:B------:R-:W-:-:S04]  /*1a050*/  FMNMX.FTZ R13, R111, R4, !PT ;  /* 0x000000046f0d7209 */ /* 0x000fc80007810000 */
[----:B------:R-:W-:Y:S01]  /*1a060*/  FMNMX.FTZ R4, R114, R13, !PT ;  /* 0x0000000d72047209 */ /* 0x000fe20007810000 */
[----:B------:R-:W2:Y:S03]  /*1a070*/  MUFU.EX2 R158, R158 ;  /* 0x0000009e009e7308 */ /* 0x000ea60000000800 */
[----:B------:R-:W-:-:S04]  /*1a080*/  FMNMX.FTZ R13, R115, R4, !PT ;  /* 0x00000004730d7209 */ /* 0x000fc80007810000 */
[----:B------:R-:W-:Y:S01]  /*1a090*/  FMNMX.FTZ R4, R118, R13, !PT ;  /* 0x0000000d76047209 */ /* 0x000fe20007810000 */
[----:B------:R-:W3:Y:S03]  /*1a0a0*/  MUFU.EX2 R89, R89 ;  /* 0x0000005900597308 */ /* 0x000ee60000000800 */
        /* <DEDUP_REMOVED lines=13> */
[----:B------:R-:W4:Y:S01]  /*1a180*/  SHFL.BFLY PT, R13, R4, 0x2, 0x1f ;  /* 0x0c401f00040d7f89 */ /* 0x000f2200000e0000 */
[----:B------:R-:W-:Y:S08]  /*1a190*/  MUFU.EX2 R88, R88 ;  /* 0x0000005800587308 */ /* 0x000ff00000000800 */
[----:B------:R-:W-:Y:S08]  /*1a1a0*/  MUFU.EX2 R113, R113 ;  /* 0x0000007100717308 */ /* 0x000ff00000000800 */
[----:B------:R-:W-:Y:S01]  /*1a1b0*/  MUFU.EX2 R92, R92 ;  /* 0x0000005c005c7308 */ /* 0x000fe20000000800 */
[----:B------:R-:W-:-:S02]  /*1a1c0*/  WARPGROUP.DEPBAR.LE gsb0, 0x0 ;  /* 0x00008000000079c5 */ /* 0x000fc40000010000 */
[----:B------:R-:W-:Y:S01]  /*1a1d0*/  WARPGROUP.ARRIVE ;  /* 0x00000000000079c5 */ /* 0x000fe20000000000 */
[-CC-:B------:R-:W-:Y:S01]  /*1a1e0*/  FFMA.FTZ R152, R96, R7.reuse, -R2.reuse ;  /* 0x0000000760987223 */ /* 0x180fe20000010802 */
[-CC-:B------:R-:W-:Y:S01]  /*1a1f0*/  FFMA.FTZ R154, R100, R7.reuse, -R2.reuse ;  /* 0x00000007649a7223 */ /* 0x180fe20000010802 */
[----:B------:R-:W-:Y:S01]  /*1a200*/  FFMA.FTZ R96, R132, R7, -R2 ;  /* 0x0000000784607223 */ /* 0x000fe20000010802 */
[----:B----4-:R-:W-:Y:S02]  /*1a210*/  FMNMX.FTZ R13, R4, R13, !PT ;  /* 0x0000000d040d7209 */ /* 0x010fe40007810000 */
[----:B------:R-:W-:Y:S01]  /*1a220*/  HGMMA.64x128x16.F32.BF16 R24, R148, gdesc[UR4].tnspB, R24, gsb0 ;  /* 0x41e0000494187df0 */ /* 0x000fe20008001818 */
[----:B------:R-:W-:Y:S01]  /*1a230*/  R2UR UR6, R14 ;  /* 0x000000000e0672ca */ /* 0x000fe200000e0000 */
[C---:B------:R-:W-:Y:S01]  /*1a240*/  VIADD R14, R12.reuse, 0x200 ;  /* 0x000002000c0e7836 */ /* 0x040fe20000000000 */
[----:B------:R-:W-:Y:S01]  /*1a250*/  R2UR UR7, R15 ;  /* 0x000000000f0772ca */ /* 0x000fe200000e0000 */
[----:B------:R-:W-:Y:S01]  /*1a260*/  IMAD.MOV.U32 R15, RZ, RZ, 0x40000040 ;  /* 0x40000040ff0f7424 */ /* 0x000fe200078e00ff */
[----:B------:R-:W4:Y:S01]  /*1a270*/  SHFL.BFLY PT, R4, R13, 0x1, 0x1f ;  /* 0x0c201f000d047f89 */ /* 0x000f2200000e0000 */
[----:B------:R-:W-:Y:S01]  /*1a280*/  VIADD R12, R12, 0x280 ;  /* 0x000002800c0c7836 */ /* 0x000fe20000000000 */
[----:B------:R-:W-:Y:S08]  /*1a290*/  MUFU.EX2 R152, R152 ;  /* 0x0000009800987308 */ /* 0x000ff00000000800 */
[----:B------:R-:W-:Y:S08]  /*1a2a0*/  MUFU.EX2 R154, R154 ;  /* 0x0000009a009a7308 */ /* 0x000ff00000000800 */
[----:B------:R-:W-:Y:S01]  /*1a2b0*/  MUFU.EX2 R96, R96 ;  /* 0x0000006000607308 */ /* 0x000fe20000000800 */
[----:B----4-:R-:W-:Y:S01]  /*1a2c0*/  FMNMX.FTZ R4, R13, R4, !PT ;  /* 0x000000040d047209 */ /* 0x010fe20007810000 */
[----:B------:R-:W-:-:S04]  /*1a2d0*/  IMAD.MOV.U32 R13, RZ, RZ, 0x40000040 ;  /* 0x40000040ff0d7424 */ /* 0x000fc800078e00ff */
[----:B------:R-:W-:-:S04]  /*1a2e0*/  FMUL.FTZ R100, R4, R7 ;  /* 0x0000000704647220 */ /* 0x000fc80000410000 */
[-CC-:B------:R-:W-:Y:S01]  /*1a2f0*/  FFMA.FTZ R157, R90, R7.reuse, -R100.reuse ;  /* 0x000000075a9d7223 */ /* 0x180fe20000010864 */
[-CC-:B------:R-:W-:Y:S01]  /*1a300*/  FFMA.FTZ R90, R91, R7.reuse, -R100.reuse ;  /* 0x000000075b5a7223 */ /* 0x180fe20000010864 */
[-CC-:B------:R-:W-:Y:S01]  /*1a310*/  FFMA.FTZ R159, R94, R7.reuse, -R100.reuse ;  /* 0x000000075e9f7223 */ /* 0x180fe20000010864 */
[-CC-:B------:R-:W-:Y:S01]  /*1a320*/  FFMA.FTZ R94, R95, R7.reuse, -R100.reuse ;  /* 0x000000075f5e7223 */ /* 0x180fe20000010864 */
[-CC-:B------:R-:W-:Y:S01]  /*1a330*/  FFMA.FTZ R153, R98, R7.reuse, -R100.reuse ;  /* 0x0000000762997223 */ /* 0x180fe20000010864 */
[-CC-:B------:R-:W-:Y:S01]  /*1a340*/  FFMA.FTZ R98, R99, R7.reuse, -R100.reuse ;  /* 0x0000000763627223 */ /* 0x180fe20000010864 */
[----:B------:R-:W-:Y:S01]  /*1a350*/  MUFU.EX2 R157, R157 ;  /* 0x0000009d009d7308 */ /* 0x000fe20000000800 */
[----:B0-----:R-:W-:Y:S01]  /*1a360*/  FFMA.FTZ R95, R0, R6, R21 ;  /* 0x00000006005f7223 */ /* 0x001fe20000010015 */
[-CC-:B------:R-:W-:Y:S01]  /*1a370*/  FFMA.FTZ R155, R102, R7.reuse, -R100.reuse ;  /* 0x00000007669b7223 */ /* 0x180fe20000010864 */
[-CC-:B------:R-:W-:Y:S01]  /*1a380*/  FFMA.FTZ R102, R103, R7.reuse, -R100.reuse ;  /* 0x0000000767667223 */ /* 0x180fe20000010864 */
[-CC-:B------:R-:W-:Y:S01]  /*1a390*/  FFMA.FTZ R115, R115, R7.reuse, -R100.reuse ;  /* 0x0000000773737223 */ /* 0x180fe20000010864 */
[C---:B-1----:R-:W-:Y:S01]  /*1a3a0*/  FADD.FTZ R95, R156.reuse, R95 ;  /* 0x0000005f9c5f7221 */ /* 0x042fe20000010000 */
[--C-:B------:R-:W-:Y:S01]  /*1a3b0*/  FFMA.FTZ R6, R119, R7, -R100.reuse ;  /* 0x0000000777067223 */ /* 0x100fe20000010864 */
[----:B------:R-:W-:Y:S01]  /*1a3c0*/  F2FP.BF16.F32.PACK_AB R156, R156, R21 ;  /* 0x000000159c9c723e */ /* 0x000fe200000010ff */
        /* <DEDUP_REMOVED lines=22> */
[----:B--2---:R-:W-:Y:S01]  /*1a530*/  FADD.FTZ R110, R158, R95 ;  /* 0x0000005f9e6e7221 */ /* 0x004fe20000010000 */
[-C--:B------:R-:W-:Y:S01]  /*1a540*/  FFMA.FTZ R149, R106, R7.reuse, -R100 ;  /* 0x000000076a957223 */ /* 0x080fe20000010864 */
[----:B------:R-:W-:Y:S01]  /*1a550*/  HGMMA.64x128x16.F32.BF16 R24, R144, gdesc[UR4].tnspB, R24, gsb0 ;  /* 0x41e0000490187df0 */ /* 0x000fe20008001818 */
[----:B------:R-:W-:Y:S01]  /*1a560*/  R2UR UR6, R14 ;  /* 0x000000000e0672ca */ /* 0x000fe200000e0000 */
[-CC-:B------:R-:W-:Y:S01]  /*1a570*/  FFMA.FTZ R14, R128, R7.reuse, -R2.reuse ;  /* 0x00000007800e7223 */ /* 0x180fe20000010802 */
[----:B------:R-:W-:Y:S01]  /*1a580*/  R2UR UR7, R15 ;  /* 0x000000000f0772ca */ /* 0x000fe200000e0000 */
[-C--:B------:R-:W-:Y:S01]  /*1a590*/  FFMA.FTZ R15, R125, R7.reuse, -R2 ;  /* 0x000000077d0f7223 */ /* 0x080fe20000010802 */
[-CC-:B------:R-:W-:Y:S01]  /*1a5a0*/  FFMA.FTZ R104, R107, R7.reuse, -R100.reuse ;  /* 0x000000076b687223 */ /* 0x180fe20000010864 */
[----:B------:R-:W-:Y:S01]  /*1a5b0*/  MUFU.EX2 R148, R148 ;  /* 0x0000009400947308 */ /* 0x000fe20000000800 */
[----:B------:R-:W-:Y:S01]  /*1a5c0*/  FFMA.FTZ R106, R111, R7, -R100 ;  /* 0x000000076f6a7223 */ /* 0x000fe20000010864 */
[----:B---3--:R-:W-:-:S06]  /*1a5d0*/  F2FP.BF16.F32.PACK_AB R158, R89, R158 ;  /* 0x0000009e599e723e */ /* 0x008fcc00000010ff */
        /* <DEDUP_REMOVED lines=13> */
[-CC-:B------:R-:W-:Y:S01]  /*1a6b0*/  FFMA.FTZ R146, R116, R7.reuse, -R2.reuse ;  /* 0x0000000774927223 */ /* 0x180fe20000010802 */
[----:B------:R-:W-:Y:S01]  /*1a6c0*/  FFMA.FTZ R117, R129, R7, -R2 ;  /* 0x0000000781757223 */ /* 0x000fe20000010802 */
[----:B------:R-:W-:Y:S01]  /*1a6d0*/  HGMMA.64x128x16.F32.BF16 R24, R140, gdesc[UR4].tnspB, R24, gsb0 ;  /* 0x41e000048c187df0 */ /* 0x000fe20008001818 */
[----:B------:R-:W-:Y:S01]  /*1a6e0*/  R2UR UR6, R12 ;  /* 0x000000000c0672ca */ /* 0x000fe200000e0000 */
[----:B------:R-:W-:Y:S01]  /*1a6f0*/  FADD.FTZ R2, -R4, R9 ;  /* 0x0000000904027221 */ /* 0x000fe20000010100 */
[----:B------:R-:W-:Y:S01]  /*1a700*/  R2UR UR7, R13 ;  /* 0x000000000d0772ca */ /* 0x000fe200000e0000 */
[----:B------:R-:W-:-:S02]  /*1a710*/  @!P1 IMAD R13, R160, 0x8, R18 ;  /* 0x00000008a00d9824 */ /* 0x000fc400078e0212 */
[-CC-:B------:R-:W-:Y:S01]  /*1a720*/  FFMA.FTZ R12, R114, R7.reuse, -R100.reuse ;  /* 0x00000007720c7223 */ /* 0x180fe20000010864 */
[-C--:B------:R-:W-:Y:S01]  /*1a730*/  FMUL.FTZ R2, R2, R7.reuse ;  /* 0x0000000702027220 */ /* 0x080fe20000410000 */
[----:B------:R-:W-:Y:S01]  /*1a740*/  MUFU.EX2 R145, R145 ;  /* 0x0000009100917308 */ /* 0x000fe20000000800 */
[----:B------:R-:W-:Y:S02]  /*1a750*/  @!P1 VIADD R13, R13, 0x2a840 ;  /* 0x0002a8400d0d9836 */ /* 0x000fe40000000000 */
[----:B------:R-:W-:-:S03]  /*1a760*/  FFMA.FTZ R147, R118, R7, -R100 ;  /* 0x0000000776937223 */ /* 0x000fc60000010864 */
[----:B------:R-:W-:Y:S02]  /*1a770*/  @!P1 PRMT R91, RZ, 0x654, R13 ;  /* 0x00000654ff5b9816 */ /* 0x000fe4000000000d */
[----:B------:R-:W0:Y:S08]  /*1a780*/  MUFU.EX2 R2, R2 ;  /* 0x0000000200027308 */ /* 0x000e300000000800 */
[----:B------:R-:W-:Y:S08]  /*1a790*/  MUFU.EX2 R144, R144 ;  /* 0x0000009000907308 */ /* 0x000ff00000000800 */
[----:B------:R-:W-:Y:S01]  /*1a7a0*/  MUFU.EX2 R12, R12 ;  /* 0x0000000c000c7308 */ /* 0x000fe20000000800 */
[----:B0-----:R-:W-:Y:S01]  /*1a7b0*/  FFMA.FTZ R5, R2, R5, R157 ;  /* 0x0000000502057223 */ /* 0x001fe2000001009d */
[----:B------:R-:W-:-:S03]  /*1a7c0*/  F2FP.BF16.F32.PACK_AB R157, R90, R157 ;  /* 0x0000009d5a9d723e */ /* 0x000fc600000010ff */
[----:B------:R-:W-:-:S03]  /*1a7d0*/  FADD.FTZ R108, R90, R5 ;  /* 0x000000055a6c7221 */ /* 0x000fc60000010000 */
[----:B------:R-:W-:Y:S01]  /*1a7e0*/  MUFU.EX2 R13, R115 ;  /* 0x00000073000d7308 */ /* 0x000fe20000000800 */
[----:B------:R-:W-:Y:S01]  /*1a7f0*/  FADD.FTZ R5, R159, R108 ;  /* 0x0000006c9f057221 */ /* 0x000fe20000010000 */
[----:B------:R-:W-:Y:S01]  /*1a800*/  FFMA.FTZ R108, R123, R7, -R100 ;  /* 0x000000077b6c7223 */ /* 0x000fe20000010864 */
[----:B------:R-:W-:-:S05]  /*1a810*/  F2FP.BF16.F32.PACK_AB R159, R94, R159 ;  /* 0x0000009f5e9f723e */ /* 0x000fca00000010ff */
[----:B------:R-:W-:Y:S08]  /*1a820*/  MUFU.EX2 R146, R146 ;  /* 0x0000009200927308 */ /* 0x000ff00000000800 */
[----:B------:R-:W-:Y:S08]  /*1a830*/  MUFU.EX2 R147, R147 ;  /* 0x0000009300937308 */ /* 0x000ff00000000800 */
[----:B------:R-:W-:Y:S08]  /*1a840*/  MUFU.EX2 R109, R109 ;  /* 0x0000006d006d7308 */ /* 0x000ff00000000800 */
[----:B------:R-:W-:Y:S08]  /*1a850*/  MUFU.EX2 R108, R108 ;  /* 0x0000006c006c7308 */ /* 0x000ff00000000800 */
[----:B------:R-:W-:Y:S08]  /*1a860*/  MUFU.EX2 R117, R117 ;  /* 0x0000007500757308 */ /* 0x000ff00000000800 */
[----:B------:R-:W0:Y:S01]  /*1a870*/  MUFU.EX2 R9, R133 ;  /* 0x0000008500097308 */ /* 0x000e220000000800 */
[----:B------:R-:W-:-:S02]  /*1a880*/  WARPGROUP.DEPBAR.LE gsb0, 0x0 ;  /* 0x00008000000079c5 */ /* 0x000fc40000010000 */
[----:B------:R-:W-:Y:S01]  /*1a890*/  WARPGROUP.ARRIVE ;  /* 0x00000000000079c5 */ /* 0x000fe20000000000 */
[-CC-:B------:R-:W-:Y:S01]  /*1a8a0*/  FFMA.FTZ R141, R122, R7.reuse, -R100.reuse ;  /* 0x000000077a8d7223 */ /* 0x180fe20000010864 */
[----:B------:R-:W-:Y:S01]  /*1a8b0*/  FFMA.FTZ R100, R135, R7, -R100 ;  /* 0x0000000787647223 */ /* 0x000fe20000010864 */
[----:B------:R-:W-:Y:S02]  /*1a8c0*/  F2FP.BF16.F32.PACK_AB R140, R113, R88 ;  /* 0x00000058718c723e */ /* 0x000fe400000010ff */
[----:B------:R-:W-:Y:S01]  /*1a8d0*/  F2FP.BF16.F32.PACK_AB R142, R15, R92 ;  /* 0x0000005c0f8e723e */ /* 0x000fe200000010ff */
[----:B------:R-:W-:Y:S01]  /*1a8e0*/  HGMMA.64x128x16.F32.BF16 R24, R136, gdesc[UR4].tnspB, R24, gsb0 ;  /* 0x41e0000488187df0 */ /* 0x000fe20008001818 */
[----:B------:R-:W-:Y:S01]  /*1a8f0*/  MUFU.EX2 R141, R141 ;  /* 0x0000008d008d7308 */ /* 0x000fe20000000800 */
[----:B------:R-:W-:-:S07]  /*1a900*/  F2FP.BF16.F32.PACK_AB R143, R127, R126 ;  /* 0x0000007e7f8f723e */ /* 0x000fce00000010ff */
[----:B------:R-:W1:Y:S01]  /*1a910*/  MUFU.EX2 R100, R100 ;  /* 0x0000006400647308 */ /* 0x000e620000000800 */
[----:B------:R-:W-:Y:S02]  /*1a920*/  WARPGROUP.DEPBAR.LE gsb0, 0x0 ;  /* 0x00008000000079c5 */ /* 0x000fe40000010000 */
[----:B------:R2:W-:Y:S01]  /*1a930*/  @!P1 SYNCS.ARRIVE.TRANS64.RED.A1T0 RZ, [R91+URZ], RZ ;  /* 0x000000ff5bff99a7 */ /* 0x0005e2000810043f */
[----:B0-----:R-:W-:Y:S02]  /*1a940*/  F2FP.BF16.F32.PACK_AB R138, R9, R96 ;  /* 0x00000060098a723e */ /* 0x001fe400000010ff */
[----:B------:R-:W-:Y:S02]  /*1a950*/  F2FP.BF16.F32.PACK_AB R136, R117, R14 ;  /* 0x0000000e7588723e */ /* 0x000fe400000010ff */
[----:B------:R-:W-:Y:S02]  /*1a960*/  F2FP.BF16.F32.PACK_AB R137, R131, R130 ;  /* 0x000000828389723e */ /* 0x000fe400000010ff */
[----:B-1----:R-:W-:Y:S01]  /*1a970*/  F2FP.BF16.F32.PACK_AB R139, R100, R134 ;  /* 0x00000086648b723e */ /* 0x002fe200000010ff */
[----:B--2---:R-:W-:Y:S01]  /*1a980*/  FADD.FTZ R91, R89, R110 ;  /* 0x0000006e595b7221 */ /* 0x004fe20000010000 */
[----:B------:R-:W-:Y:S01]  /*1a990*/  FADD.FTZ R110, R94, R5 ;  /* 0x000000055e6e7221 */ /* 0x000fe20000010000 */
[----:B------:R0:W-:Y:S02]  /*1a9a0*/  @!P1 SYNCS.ARRIVE.TRANS64.RED.A1T0 RZ, [R170+URZ], RZ ;  /* 0x000000ffaaff99a7 */ /* 0x0001e4000810043f */
[----:B------:R-:W-:Y:S01]  /*1a9b0*/  FADD.FTZ R112, R152, R91 ;  /* 0x0000005b98707221 */ /* 0x000fe20000010000 */
[----:B------:R-:W-:Y:S01]  /*1a9c0*/  FADD.FTZ R5, R153, R110 ;  /* 0x0000006e99057221 */ /* 0x000fe20000010000 */
[----:B------:R-:W-:-:S02]  /*1a9d0*/  F2FP.BF16.F32.PACK_AB R152, R93, R152 ;  /* 0x000000985d98723e */ /* 0x000fc400000010ff */
[----:B------:R-:W-:Y:S01]  /*1a9e0*/  FADD.FTZ R91, R93, R112 ;  /* 0x000000705d5b7221 */ /* 0x000fe20000010000 */
[C---:B------:R-:W-:Y:S01]  /*1a9f0*/  FADD.FTZ R110, R98.reuse, R5 ;  /* 0x00000005626e7221 */ /* 0x040fe20000010000 */
[----:B------:R-:W-:Y:S01]  /*1aa00*/  F2FP.BF16.F32.PACK_AB R153, R98, R153 ;  /* 0x000000996299723e */ /* 0x000fe200000010ff */
[----:B0-----:R-:W-:Y:S02]  /*1aa10*/  IMAD.MOV.U32 R170, RZ, RZ, R161 ;  /* 0x000000ffffaa7224 */ /* 0x001fe400078e00a1 */
        /* <DEDUP_REMOVED lines=16> */
[----:B------:R-:W-:Y:S01]  /*1ab20*/  FADD.FTZ R5, R106, R5 ;  /* 0x000000056a057221 */ /* 0x000fe20000010000 */
[----:B------:R-:W-:Y:S02]  /*1ab30*/  F2FP.BF16.F32.PACK_AB R145, R13, R12 ;  /* 0x0000000c0d91723e */ /* 0x000fe400000010ff */
[----:B------:R-:W-:Y:S01]  /*1ab40*/  FADD.FTZ R90, R144, R21 ;  /* 0x00000015905a7221 */ /* 0x000fe20000010000 */
[----:B------:R-:W-:Y:S01]  /*1ab50*/  FADD.FTZ R94, R12, R5 ;  /* 0x000000050c5e7221 */ /* 0x000fe20000010000 */
[----:B------:R-:W-:Y:S02]  /*1ab60*/  F2FP.BF16.F32.PACK_AB R151, R106, R151 ;  /* 0x000000976a97723e */ /* 0x000fe400000010ff */
[----:B------:R-:W-:Y:S01]  /*1ab70*/  FADD.FTZ R5, R101, R90 ;  /* 0x0000005a65057221 */ /* 0x000fe20000010000 */
[----:B------:R-:W-:Y:S01]  /*1ab80*/  FADD.FTZ R94, R13, R94 ;  /* 0x0000005e0d5e7221 */ /* 0x000fe20000010000 */
[----:B------:R-:W-:-:S02]  /*1ab90*/  F2FP.BF16.F32.PACK_AB R144, R101, R144 ;  /* 0x000000906590723e */ /* 0x000fc400000010ff */
[----:B------:R-:W-:Y:S01]  /*1aba0*/  FADD.FTZ R90, R146, R5 ;  /* 0x00000005925a7221 */ /* 0x000fe20000010000 */
[----:B------:R-:W-:Y:S01]  /*1abb0*/  FADD.FTZ R5, R147, R94 ;  /* 0x0000005e93057221 */ /* 0x000fe20000010000 */
[C---:B------:R-:W-:Y:S02]  /*1abc0*/  F2FP.BF16.F32.PACK_AB R147, R6.reuse, R147 ;  /* 0x000000930693723e */ /* 0x040fe400000010ff */
[C---:B------:R-:W-:Y:S01]  /*1abd0*/  FADD.FTZ R21, R109.reuse, R90 ;  /* 0x0000005a6d157221 */ /* 0x040fe20000010000 */
[----:B------:R-:W-:Y:S01]  /*1abe0*/  FADD.FTZ R90, R6, R5 ;  /* 0x00000005065a7221 */ /* 0x000fe20000010000 */
[----:B------:R-:W-:Y:S02]  /*1abf0*/  F2FP.BF16.F32.PACK_AB R146, R109, R146 ;  /* 0x000000926d92723e */ /* 0x000fe400000010ff */
[----:B------:R-:W-:Y:S01]  /*1ac00*/  FADD.FTZ R94, R88, R21 ;  /* 0x00000015585e7221 */ /* 0x000fe20000010000 */
[----:B------:R-:W-:Y:S01]  /*1ac10*/  FADD.FTZ R5, R141, R90 ;  /* 0x0000005a8d057221 */ /* 0x000fe20000010000 */
[----:B------:R-:W-:-:S02]  /*1ac20*/  F2FP.BF16.F32.PACK_AB R141, R108, R141 ;  /* 0x0000008d6c8d723e */ /* 0x000fc400000010ff */
[----:B------:R-:W-:Y:S01]  /*1ac30*/  FADD.FTZ R21, R113, R94 ;  /* 0x0000005e71157221 */ /* 0x000fe20000010000 */
[----:B------:R-:W-:-:S03]  /*1ac40*/  FADD.FTZ R5, R108, R5 ;  /* 0x000000056c057221 */ /* 0x000fc60000010000 */
[----:B------:R-:W-:Y:S01]  /*1ac50*/  FADD.FTZ R90, R92, R21 ;  /* 0x000000155c5a7221 */ /* 0x000fe20000010000 */
[----:B------:R-:W-:Y:S01]  /*1ac60*/  FADD.FTZ R5, R126, R5 ;  /* 0x000000057e057221 */ /* 0x000fe20000010000 */
[----:B------:R-:W-:Y:S02]  /*1ac70*/  IMAD.MOV.U32 R21, RZ, RZ, R3 ;  /* 0x000000ffff157224 */ /* 0x000fe400078e0003 */
[----:B------:R-:W-:Y:S01]  /*1ac80*/  FADD.FTZ R13, R15, R90 ;  /* 0x0000005a0f0d7221 */ /* 0x000fe20000010000 */
[----:B------:R-:W-:-:S03]  /*1ac90*/  FADD.FTZ R5, R127, R5 ;  /* 0x000000057f057221 */ /* 0x000fc60000010000 */
[----:B------:R-:W-:Y:S01]  /*1aca0*/  FADD.FTZ R6, R14, R13 ;  /* 0x0000000d0e067221 */ /* 0x000fe20000010000 */
[----:B------:R-:W-:-:S03]  /*1acb0*/  FADD.FTZ R5, R130, R5 ;  /* 0x0000000582057221 */ /* 0x000fc60000010000 */
[----:B------:R-:W-:Y:S01]  /*1acc0*/  FADD.FTZ R13, R117, R6 ;  /* 0x00000006750d7221 */ /* 0x000fe20000010000 */
[----:B------:R-:W-:-:S03]  /*1acd0*/  FADD.FTZ R5, R131, R5 ;  /* 0x0000000583057221 */ /* 0x000fc60000010000 */
[----:B------:R-:W-:Y:S01]  /*1ace0*/  FADD.FTZ R6, R96, R13 ;  /* 0x0000000d60067221 */ /* 0x000fe20000010000 */
[----:B------:R-:W-:-:S03]  /*1acf0*/  FADD.FTZ R5, R134, R5 ;  /* 0x0000000586057221 */ /* 0x000fc60000010000 */
[----:B------:R-:W-:Y:S01]  /*1ad00*/  FADD.FTZ R6, R9, R6 ;  /* 0x0000000609067221 */ /* 0x000fe20000010000 */
[----:B------:R-:W-:Y:S01]  /*1ad10*/  FADD.FTZ R5, R100, R5 ;  /* 0x0000000564057221 */ /* 0x000fe20000010000 */
[----:B------:R-:W-:Y:S01]  /*1ad20*/  IMAD.MOV.U32 R9, RZ, RZ, R4 ;  /* 0x000000ffff097224 */ /* 0x000fe200078e0004 */
[----:B------:R-:W-:Y:S06]  /*1ad30*/  @P2 BRA `(.L_x_1567) ;  /* 0xffffffe0002c2947 */ /* 0x000fec000383ffff */
[----:B------:R-:W-:Y:S05]  /*1ad40*/  BSYNC B1 ;  /* 0x0000000000017941 */ /* 0x000fea0003800000 */
.L_x_1556:
[----:B------:R-:W-:Y:S05]  /*1ad50*/  BSYNC B0 ;  /* 0x0000000000007941 */ /* 0x000fea0003800000 */
.L_x_1555:
[----:B------:R-:W-:Y:S01]  /*1ad60*/  ISETP.GE.AND P2, PT, R11, R168, PT ;  /* 0x000000a80b00720c */ /* 0x000fe20003f46270 */
[----:B------:R-:W-:-:S12]  /*1ad70*/  BSSY B0, `(.L_x_1568) ;  /* 0x0000312000007945 */ /* 0x000fd80003800000 */
[----:B------:R-:W-:Y:S05]  /*1ad80*/  @!P2 BRA `(.L_x_1569) ;  /* 0x000000300040a947 */ /* 0x000fea0003800000 */
[----:B------:R-:W-:Y:S02]  /*1ad90*/  IMAD R21, R169, 0x80, R179 ;  /* 0x00000080a9157824 */ /* 0x000fe400078e02b3 */
[----:B------:R-:W-:Y:S02]  /*1ada0*/  IMAD.MOV.U32 R9, RZ, RZ, R4 ;  /* 0x000000ffff097224 */ /* 0x000fe400078e0004 */
[----:B------:R-:W-:Y:S02]  /*1adb0*/  VIADD R21, R21, 0x8 ;  /* 0x0000000815157836 */ /* 0x000fe40000000000 */
[----:B------:R-:W-:Y:S02]  /*1adc0*/  IMAD.MOV.U32 R20, RZ, RZ, R3 ;  /* 0x000000ffff147224 */ /* 0x000fe400078e0003 */
[----:B------:R-:W-:Y:S01]  /*1add0*/  IMAD.MOV.U32 R170, RZ, RZ, R161 ;  /* 0x000000ffffaa7224 */ /* 0x000fe200078e00a1 */
[----:B------:R-:W-:Y:S01]  /*1ade0*/  IADD3 R21, R21, R163, -R164 ;  /* 0x000000a315157210 */ /* 0x000fe20007ffe8a4 */
[----:B------:R-:W-:-:S07]  /*1adf0*/  IMAD.MOV.U32 R171, RZ, RZ, R160 ;  /* 0x000000ffffab7224 */ /* 0x000fce00078e00a0 */
.L_x_1588:
[----:B------:R-:W-:-:S05]  /*1ae00*/  VIADD R3, R171, 0x1 ;  /* 0x00000001ab037836 */ /* 0x000fca0000000000 */
[----:B------:R-:W-:-:S04]  /*1ae10*/  ISETP.NE.AND P2, PT, R3, 0x2, PT ;  /* 0x000000020300780c */ /* 0x000fc80003f45270 */
[----:B------:R-:W-:Y:S02]  /*1ae20*/  SEL R161, RZ, 0x1, P2 ;  /* 0x00000001ffa17807 */ /* 0x000fe40001000000 */
[----:B------:R-:W-:Y:S02]  /*1ae30*/  SEL R160, R3, RZ, P2 ;  /* 0x000000ff03a07207 */ /* 0x000fe40001000000 */
[----:B------:R-:W-:Y:S01]  /*1ae40*/  LOP3.LUT R161, R170, R161, RZ, 0x3c, !PT ;  /* 0x000000a1aaa17212 */ /* 0x000fe200078e3cff */
[----:B------:R-:W-:Y:S06]  /*1ae50*/  @!P0 BRA `(.L_x_1570) ;  /* 0x0000000000048947 */ /* 0x000fec0003800000 */
[----:B------:R-:W-:Y:S01]  /*1ae60*/  BPT.TRAP 0x1 ;  /* 0x000000040000795c */ /* 0x000fe20000300000 */
.L_x_1570:
[----:B------:R-:W-:Y:S01]  /*1ae70*/  IMAD R4, R160, 0x8, R18 ;  /* 0x00000008a0047824 */ /* 0x000fe200078e0212 */
[----:B------:R-:W-:-:S04]  /*1ae80*/  SHF.L.U32 R3, R161, 0x1f, RZ ;  /* 0x0000001fa1037819 */ /* 0x000fc800000006ff */
[----:B------:R0:W1:Y:S01]  /*1ae90*/  SYNCS.PHASECHK.TRANS64.TRYWAIT P2, [R4+URZ+0x2a830], R3 ;  /* 0x02a83003040075a7 */ /* 0x000062000804017f */
[----:B------:R-:W-:Y:S05]  /*1aea0*/  @!P0 BRA `(.L_x_1571) ;  /* 0x0000000000048947 */ /* 0x000fea0003800000 */
[----:B------:R-:W-:Y:S01]  /*1aeb0*/  BPT.TRAP 0x1 ;  /* 0x000000040000795c */ /* 0x000fe20000300000 */
.L_x_1571:
[----:B------:R-:W-:Y:S01]  /*1aec0*/  BSSY B1, `(.L_x_1572) ;  /* 0x0000006000017945 */ /* 0x000fe20003800000 */
[----:B------:R-:W-:Y:S02]  /*1aed0*/  IMAD R12, R160, 0x900, R8 ;  /* 0x00000900a00c7824 */ /* 0x000fe400078e0208 */
[----:B------:R-:W-:Y:S01]  /*1aee0*/  IMAD.MOV.U32 R13, RZ, RZ, 0x40000040 ;  /* 0x40000040ff0d7424 */ /* 0x000fe200078e00ff */
[----:B-1----:R-:W-:Y:S06]  /*1aef0*/  @P2 BRA `(.L_x_1573) ;  /* 0x0000000000082947 */ /* 0x002fec0003800000 */
[----:B------:R-:W1:Y:S02]  /*1af00*/  SYNCS.PHASECHK.TRANS64.TRYWAIT P2, [R4+URZ+0x2a830], R3 ;  /* 0x02a83003040075a7 */ /* 0x000e64000804017f */
[----:B-1----:R-:W-:Y:S05]  /*1af10*/  @!P2 BRA `(.L_x_1574) ;  /* 0x000000d000c8a947 */ /* 0x002fea0003800000 */
.L_x_1573:
[----:B------:R-:W-:Y:S05]  /*1af20*/  BSYNC B1 ;  /* 0x0000000000017941 */ /* 0x000fea0003800000 */
.L_x_1572:
        /* <DEDUP_REMOVED lines=179> */
.L_x_1575:
[----:B01----:R-:W-:Y:S01]  /*1ba60*/  SHF.L.U32 R3, R170, 0x1f, RZ ;  /* 0x0000001faa037819 */ /* 0x003fe200000006ff */
[----:B------:R-:W-:-:S04]  /*1ba70*/  IMAD R12, R171, 0x8, R18 ;  /* 0x00000008ab0c7824 */ /* 0x000fc800078e0212 */
[----:B------:R0:W1:Y:S01]  /*1ba80*/  SYNCS.PHASECHK.TRANS64.TRYWAIT P2, [R12+URZ+0x2a850], R3 ;  /* 0x02a850030c0075a7 */ /* 0x000062000804017f */
[----:B------:R-:W-:Y:S05]  /*1ba90*/  @!P0 BRA `(.L_x_1576) ;  /* 0x0000000000048947 */ /* 0x000fea0003800000 */
[----:B------:R-:W-:Y:S01]  /*1baa0*/  BPT.TRAP 0x1 ;  /* 0x000000040000795c */ /* 0x000fe20000300000 */
.L_x_1576:
        /* <DEDUP_REMOVED lines=9> */
.L_x_1578:
[----:B------:R-:W-:Y:S05]  /*1bb40*/  BSYNC B1 ;  /* 0x0000000000017941 */ /* 0x000fea0003800000 */
.L_x_1577:
[----:B------:R-:W-:Y:S01]  /*1bb50*/  IMAD.MOV.U32 R2, RZ, RZ, R0 ;  /* 0x000000ffff027224 */ /* 0x000fe200078e0000 */
[----:B------:R-:W-:Y:S01]  /*1bb60*/  WARPGROUP.ARRIVE ;  /* 0x00000000000079c5 */ /* 0x000fe20000000000 */
[----:B01----:R-:W-:Y:S01]  /*1bb70*/  IMAD.MOV.U32 R3, RZ, RZ, 0x40000040 ;  /* 0x40000040ff037424 */ /* 0x003fe200078e00ff */
[----:B------:R-:W-:Y:S01]  /*1bb80*/  ISETP.GE.AND P2, PT, R10, 0x1, PT ;  /* 0x000000010a00780c */ /* 0x000fe20003f46270 */
[----:B------:R-:W-:Y:S01]  /*1bb90*/  @!P1 VIADD R4, R4, 0x2a840 ;  /* 0x0002a84004049836 */ /* 0x000fe20000000000 */
[----:B------:R-:W-:Y:S01]  /*1bba0*/  R2UR UR6, R2 ;  /* 0x00000000020672ca */ /* 0x000fe200000e0000 */
[----:B------:R-:W-:Y:S01]  /*1bbb0*/  VIADD R2, R0, 0x80 ;  /* 0x0000008000027836 */ /* 0x000fe20000000000 */
[----:B------:R-:W-:Y:S01]  /*1bbc0*/  R2UR UR7, R3 ;  /* 0x00000000030772ca */ /* 0x000fe200000e0000 */
[----:B------:R-:W-:Y:S01]  /*1bbd0*/  IMAD.MOV.U32 R3, RZ, RZ, 0x40000040 ;  /* 0x40000040ff037424 */ /* 0x000fe200078e00ff */
[----:B------:R-:W-:Y:S01]  /*1bbe0*/  ULOP3.LUT UR4, URZ, UR51, URZ, 0x33, !UPT ;  /* 0x000000333f047292 */ /* 0x000fe2000f8e333f */
[----:B------:R-:W-:Y:S01]  /*1bbf0*/  @!P1 PRMT R4, RZ, 0x654, R4 ;  /* 0x00000654ff049816 */ /* 0x000fe20000000004 */
[----:B------:R-:W-:-:S09]  /*1bc00*/  IMAD R13, R169, 0x80, R179 ;  /* 0x00000080a90d7824 */ /* 0x000fd200078e02b3 */
        /* <DEDUP_REMOVED lines=13> */
[----:B------:R-:W-:Y:S01]  /*1bce0*/  WARPGROUP.ARRIVE ;  /* 0x00000000000079c5 */ /* 0x000fe20000000000 */
[----:B------:R-:W-:-:S04]  /*1bcf0*/  IMAD R152, R11, -0x60, RZ ;  /* 0xffffffa00b987824 */ /* 0x000fc800078e02ff */
[----:B------:R-:W-:-:S04]  /*1bd00*/  IMAD R7, R173, -0x2, R152 ;  /* 0xfffffffead077824 */ /* 0x000fc800078e0298 */
        /* <DEDUP_REMOVED lines=17> */
[----:B------:R-:W-:-:S05]  /*1be20*/  IADD3 R3, R152, 0x1, R163 ;  /* 0x0000000198037810 */ /* 0x000fca0007ffe0a3 */
[----:B------:R-:W-:-:S04]  /*1be30*/  IMAD.IADD R0, R3, 0x1, -R164 ;  /* 0x0000000103007824 */ /* 0x000fc800078e0aa4 */
        /* <DEDUP_REMOVED lines=9> */
[----:B------:R-:W-:Y:S01]  /*1bed0*/  IMAD.IADD R137, R13, 0x1, R156 ;  /* 0x000000010d897824 */ /* 0x000fe200078e029c */
[----:B------:R-:W-:Y:S06]  /*1bee0*/  @!P2 BRA `(.L_x_1580) ;  /* 0x000000000058a947 */ /* 0x000fec0003800000 */
[----:B------:R-:W-:Y:S01]  /*1bef0*/  IADD3 R0, R13, R163, -R164 ;  /* 0x000000a30d007210 */ /* 0x000fe20007ffe8a4 */
[----:B------:R-:W-:Y:S03]  /*1bf00*/  BSSY B1, `(.L_x_1581) ;  /* 0x0000011000017945 */ /* 0x000fe60003800000 */
[----:B------:R-:W-:-:S13]  /*1bf10*/  ISETP.GT.AND P2, PT, R0, -0x1, PT ;  /* 0xffffffff0000780c */ /* 0x000fda0003f44270 */
[----:B------:R-:W-:Y:S05]  /*1bf20*/  @P2 BRA `(.L_x_1582) ;  /* 0x0000000000202947 */ /* 0x000fea0003800000 */
[----:B0-----:R-:W-:Y:S01]  /*1bf30*/  IMAD.U32 R4, RZ, RZ, UR39 ;  /* 0x00000027ff047e24 */ /* 0x001fe2000f8e00ff */
[----:B------:R-:W-:-:S04]  /*1bf40*/  LOP3.LUT R139, RZ, R0, RZ, 0x33, !PT ;  /* 0x00000000ff8b7212 */ /* 0x000fc800078e33ff */
[----:B------:R-:W-:-:S13]  /*1bf50*/  ISETP.NE.AND P2, PT, R4, 0x1, PT ;  /* 0x000000010400780c */ /* 0x000fda0003f45270 */
[----:B------:R-:W0:Y:S02]  /*1bf60*/  @P2 LDC.64 R2, c[0x0][0x9e8] ;  /* 0x00027a00ff022b82 */ /* 0x000e240000000a00 */
[----:B0-----:R-:W-:-:S05]  /*1bf70*/  @P2 IMAD.HI.U32 R2, R139, R2, RZ ;  /* 0x000000028b022227 */ /* 0x001fca00078e00ff */
[----:B------:R-:W-:-:S04]  /*1bf80*/  @P2 SHF.R.U32.HI R139, RZ, R3, R2 ;  /* 0x00000003ff8b2219 */ /* 0x000fc80000011602 */
[----:B------:R-:W-:Y:S01]  /*1bf90*/  LOP3.LUT R139, RZ, R139, RZ, 0x33, !PT ;  /* 0x0000008bff8b7212 */ /* 0x000fe200078e33ff */
[----:B------:R-:W-:Y:S06]  /*1bfa0*/  BRA `(.L_x_1583) ;  /* 0x0000000000187947 */ /* 0x000fec0003800000 */
.L_x_1582:
[----:B0-----:R-:W-:Y:S01]  /*1bfb0*/  IMAD.U32 R4, RZ, RZ, UR39 ;  /* 0x00000027ff047e24 */ /* 0x001fe2000f8e00ff */
[----:B------:R-:W-:-:S04]  /*1bfc0*/  IADD3 R139, R13, R163, -R164 ;  /* 0x000000a30d8b7210 */ /* 0x000fc80007ffe8a4 */
[----:B------:R-:W-:-:S13]  /*1bfd0*/  ISETP.NE.AND P2, PT, R4, 0x1, PT ;  /* 0x000000010400780c */ /* 0x000fda0003f45270 */
[----:B------:R-:W0:Y:S02]  /*1bfe0*/  @P2 LDC.64 R2, c[0x0][0x9e8] ;  /* 0x00027a00ff022b82 */ /* 0x000e240000000a00 */
[----:B0-----:R-:W-:-:S05]  /*1bff0*/  @P2 IMAD.HI.U32 R2, R139, R2, RZ ;  /* 0x000000028b022227 */ /* 0x001fca00078e00ff */
[----:B------:R-:W-:-:S07]  /*1c000*/  @P2 SHF.R.U32.HI R139, RZ, R3, R2 ;  /* 0x00000003ff8b2219 */ /* 0x000fce0000011602 */
.L_x_1583:
[----:B------:R-:W-:Y:S05]  /*1c010*/  BSYNC B1 ;  /* 0x0000000000017941 */ /* 0x000fea0003800000 */
.L_x_1581:
[----:B------:R-:W-:-:S05]  /*1c020*/  IMAD R0, R139, R4, R7 ;  /* 0x000000048b007224 */ /* 0x000fca00078e0207 */
[----:B------:R-:W-:Y:S02]  /*1c030*/  VIADDMNMX R137, R0, R4, R137, PT ;  /* 0x0000000400897246 */ /* 0x000fe40003800189 */
[----:B------:R-:W-:-:S07]  /*1c040*/  VIMNMX R15, R15, R0, !PT ;  /* 0x000000000f0f7248 */ /* 0x000fce0007fe0100 */
.L_x_1580:
        /* <DEDUP_REMOVED lines=12> */
[----:B0-----:R-:W-:Y:S02]  /*1c110*/  FSEL R4, R93, -INF , !P4 ;  /* 0xff8000005d047808 */ /* 0x001fe40006000000 */
        /* <DEDUP_REMOVED lines=86> */
[----:B------:R-:W-:Y:S02]  /*1c680*/  IADD3 R89, R154, 0x8, R13 ;  /* 0x000000089a597810 */ /* 0x000fe40007ffe00d */
        /* <DEDUP_REMOVED lines=15> */
[----:B------:R-:W-:Y:S02]  /*1c780*/  IADD3 R15, R156, 0x8, R13 ;  /* 0x000000089c0f7810 */ /* 0x000fe40007ffe00d */
[----:B------:R-:W-:-:S04]  /*1c790*/  ISETP.LT.OR P6, PT, R137, 0x5a, P6 ;  /* 0x0000005a8900780c */ /* 0x000fc800037c1670 */
[----:B------:R-:W-:Y:S02]  /*1c7a0*/  FSEL R88, R133, -INF , !P6 ;  /* 0xff80000085587808 */ /* 0x000fe40007000000 */
[----:B------:R-:W-:-:S13]  /*1c7b0*/  ISETP.GE.AND P6, PT, R10, 0x1, PT ;  /* 0x000000010a00780c */ /* 0x000fda0003fc6270 */
[----:B------:R-:W-:Y:S05]  /*1c7c0*/  @!P6 BRA `(.L_x_1584) ;  /* 0x00000000005ce947 */ /* 0x000fea0003800000 */
[----:B------:R-:W-:Y:S01]  /*1c7d0*/  ISETP.GT.AND P6, PT, R21, -0x1, PT ;  /* 0xffffffff1500780c */ /* 0x000fe20003fc4270 */
[----:B------:R-:W-:-:S12]  /*1c7e0*/  BSSY B1, `(.L_x_1585) ;  /* 0x0000012000017945 */ /* 0x000fd80003800000 */
[----:B------:R-:W-:Y:S05]  /*1c7f0*/  @P6 BRA `(.L_x_1586) ;  /* 0x0000000000286947 */ /* 0x000fea0003800000 */
[----:B------:R-:W-:Y:S02]  /*1c800*/  IMAD.U32 R133, RZ, RZ, UR39 ;  /* 0x00000027ff857e24 */ /* 0x000fe4000f8e00ff */
[----:B------:R-:W-:-:S03]  /*1c810*/  VIADD R13, R13, 0x8 ;  /* 0x000000080d0d7836 */ /* 0x000fc60000000000 */
[----:B------:R-:W-:Y:S02]  /*1c820*/  ISETP.NE.AND P6, PT, R133, 0x1, PT ;  /* 0x000000018500780c */ /* 0x000fe40003fc5270 */
[----:B------:R-:W-:-:S04]  /*1c830*/  IADD3 R13, R13, R163, -R164 ;  /* 0x000000a30d0d7210 */ /* 0x000fc80007ffe8a4 */
[----:B------:R-:W-:-:S07]  /*1c840*/  LOP3.LUT R13, RZ, R13, RZ, 0x33, !PT ;  /* 0x0000000dff0d7212 */ /* 0x000fce00078e33ff */
[----:B------:R-:W0:Y:S02]  /*1c850*/  @P6 LDC.64 R2, c[0x0][0x9e8] ;  /* 0x00027a00ff026b82 */ /* 0x000e240000000a00 */
[----:B0-----:R-:W-:-:S05]  /*1c860*/  @P6 IMAD.HI.U32 R2, R13, R2, RZ ;  /* 0x000000020d026227 */ /* 0x001fca00078e00ff */
[----:B------:R-:W-:-:S04]  /*1c870*/  @P6 SHF.R.U32.HI R13, RZ, R3, R2 ;  /* 0x00000003ff0d6219 */ /* 0x000fc80000011602 */
[----:B------:R-:W-:Y:S01]  /*1c880*/  LOP3.LUT R2, RZ, R13, RZ, 0x33, !PT ;  /* 0x0000000dff027212 */ /* 0x000fe200078e33ff */
[----:B------:R-:W-:Y:S06]  /*1c890*/  BRA `(.L_x_1587) ;  /* 0x0000000000187947 */ /* 0x000fec0003800000 */
.L_x_1586:
[----:B------:R-:W-:-:S05]  /*1c8a0*/  IMAD.U32 R133, RZ, RZ, UR39 ;  /* 0x00000027ff857e24 */ /* 0x000fca000f8e00ff */
[----:B------:R-:W-:-:S13]  /*1c8b0*/  ISETP.NE.AND P6, PT, R133, 0x1, PT ;  /* 0x000000018500780c */ /* 0x000fda0003fc5270 */
[----:B------:R-:W0:Y:S02]  /*1c8c0*/  @P6 LDC.64 R2, c[0x0][0x9e8] ;  /* 0x00027a00ff026b82 */ /* 0x000e240000000a00 */
[----:B0-----:R-:W-:-:S04]  /*1c8d0*/  @P6 IMAD.HI.U32 R152, R21, R2, RZ ;  /* 0x0000000215986227 */ /* 0x001fc800078e00ff */
[----:B------:R-:W-:Y:S01]  /*1c8e0*/  IMAD.MOV.U32 R2, RZ, RZ, R21 ;  /* 0x000000ffff027224 */ /* 0x000fe200078e0015 */
[----:B------:R-:W-:-:S07]  /*1c8f0*/  @P6 SHF.R.U32.HI R2, RZ, R3, R152 ;  /* 0x00000003ff026219 */ /* 0x000fce0000011698 */
.L_x_1587:
[----:B------:R-:W-:Y:S05]  /*1c900*/  BSYNC B1 ;  /* 0x0000000000017941 */ /* 0x000fea0003800000 */
.L_x_1585:
[----:B------:R-:W-:-:S05]  /*1c910*/  IMAD R2, R2, R133, R7 ;  /* 0x0000008502027224 */ /* 0x000fca00078e0207 */
[----:B------:R-:W-:Y:S02]  /*1c920*/  VIADDMNMX R15, R2, R133, R15, PT ;  /* 0x00000085020f7246 */ /* 0x000fe4000380010f */
[----:B------:R-:W-:-:S07]  /*1c930*/  VIMNMX R89, R89, R2, !PT ;  /* 0x0000000259597248 */ /* 0x000fce0007fe0100 */
.L_x_1584:
[----:B------:R-:W-:Y:S01]  /*1c940*/  ISETP.GT.AND P2, PT, R89, 0x1, !P2 ;  /* 0x000000015900780c */ /* 0x000fe20005744270 */
[----:B------:R-:W-:Y:S01]  /*1c950*/  IMAD.U32 R7, RZ, RZ, UR38 ;  /* 0x00000026ff077e24 */ /* 0x000fe2000f8e00ff */
[----:B------:R-:W-:Y:S01]  /*1c960*/  ISETP.NE.AND P6, PT, R155, RZ, PT ;  /* 0x000000ff9b00720c */ /* 0x000fe20003fc5270 */
[----:B------:R-:W-:Y:S01]  /*1c970*/  @!P1 VIADD R12, R12, 0x2a860 ;  /* 0x0002a8600c0c9836 */ /* 0x000fe20000000000 */
[----:B------:R-:W-:Y:S01]  /*1c980*/  ISETP.LT.OR P2, PT, R15, 0x2, P2 ;  /* 0x000000020f00780c */ /* 0x000fe20001741670 */
[----:B------:R-:W-:Y:S01]  /*1c990*/  IMAD.MOV.U32 R171, RZ, RZ, R160 ;  /* 0x000000ffffab7224 */ /* 0x000fe200078e00a0 */
        /* <DEDUP_REMOVED lines=66> */
[----:B------:R-:W-:Y:S01]  /*1cdc0*/  ISETP.NE.AND P6, PT, R157, RZ, PT ;  /* 0x000000ff9d00720c */ /* 0x000fe20003fc5270 */
[----:B------:R-:W0:Y:S01]  /*1cdd0*/  SHFL.BFLY PT, R210, R13, 0x2, 0x1f ;  /* 0x0c401f000dd27f89 */ /* 0x000e2200000e0000 */
[----:B------:R-:W-:Y:S02]  /*1cde0*/  FSEL R114, R114, -INF , !P2 ;  /* 0xff80000072727808 */ /* 0x000fe40005000000 */
[----:B------:R-:W-:-:S02]  /*1cdf0*/  ISETP.NE.AND P2, PT, R145, RZ, PT ;  /* 0x000000ff9100720c */ /* 0x000fc40003f45270 */
[----:B------:R-:W-:Y:S02]  /*1ce00*/  ISETP.NE.AND P3, PT, R159, RZ, PT ;  /* 0x000000ff9f00720c */ /* 0x000fe40003f65270 */
        /* <DEDUP_REMOVED lines=13> */
[----:B------:R-:W0:Y:S01]  /*1cee0*/  SHFL.BFLY PT, R210, R91, 0x1, 0x1f ;  /* 0x0c201f005bd27f89 */ /* 0x000e2200000e0000 */
[----:B------:R-:W-:Y:S02]  /*1cef0*/  FSEL R134, R134, -INF , !P5 ;  /* 0xff80000086867808 */ /* 0x000fe40006800000 */
        /* <DEDUP_REMOVED lines=45> */
[----:B------:R-:W-:Y:S01]  /*1d1d0*/  FSEL R111, R3, RZ, P2 ;  /* 0x000000ff036f7208 */ /* 0x000fe20001000000 */
        /* <DEDUP_REMOVED lines=18> */
[----:B------:R-:W-:-:S03]  /*1d300*/  FFMA.FTZ R120, R150, R7, -R99 ;  /* 0x0000000796787223 */ /* 0x000fc60000010863 */
[----:B------:R-:W-:Y:S01]  /*1d310*/  FMNMX.FTZ R95, R110, R95, !PT ;  /* 0x0000005f6e5f7209 */ /* 0x000fe20007810000 */
[----:B------:R0:W-:Y:S03]  /*1d320*/  MUFU.EX2 R96, R136 ;  /* 0x0000008800607308 */ /* 0x0001e60000000800 */
[----:B------:R-:W-:-:S04]  /*1d330*/  FMNMX.FTZ R97, R170, R95, !PT ;  /* 0x0000005faa617209 */ /* 0x000fc80007810000 */
[----:B------:R-:W-:Y:S01]  /*1d340*/  FMNMX.FTZ R97, R114, R97, !PT ;  /* 0x0000006172617209 */ /* 0x000fe20007810000 */
[----:B------:R-:W-:Y:S01]  /*1d350*/  MUFU.EX2 R90, R90 ;  /* 0x0000005a005a7308 */ /* 0x000fe20000000800 */
[----:B0-----:R-:W-:Y:S02]  /*1d360*/  FSEL R136, R135, -INF , !P3 ;  /* 0xff80000087887808 */ /* 0x001fe40005800000 */
[----:B------:R-:W-:-:S04]  /*1d370*/  FMNMX.FTZ R97, R194, R97, !PT ;  /* 0x00000061c2617209 */ /* 0x000fc80007810000 */
[----:B------:R-:W-:Y:S01]  /*1d380*/  FMNMX.FTZ R97, R118, R97, !PT ;  /* 0x0000006176617209 */ /* 0x000fe20007810000 */
[----:B------:R-:W-:Y:S03]  /*1d390*/  MUFU.EX2 R92, R92 ;  /* 0x0000005c005c7308 */ /* 0x000fe60000000800 */
[----:B------:R-:W-:-:S04]  /*1d3a0*/  FMNMX.FTZ R101, R204, R97, !PT ;  /* 0x00000061cc657209 */ /* 0x000fc80007810000 */
        /* <DEDUP_REMOVED lines=8> */
[----:B------:R0:W1:Y:S03]  /*1d430*/  MUFU.EX2 R100, R138 ;  /* 0x0000008a00647308 */ /* 0x0000660000000800 */
[----:B------:R-:W-:-:S04]  /*1d440*/  FMNMX.FTZ R101, R104, R101, !PT ;  /* 0x0000006568657209 */ /* 0x000fc80007810000 */
[----:B------:R-:W-:Y:S01]  /*1d450*/  FMNMX.FTZ R101, R134, R101, !PT ;  /* 0x0000006586657209 */ /* 0x000fe20007810000 */
[----:B------:R-:W-:Y:S01]  /*1d460*/  MUFU.EX2 R14, R14 ;  /* 0x0000000e000e7308 */ /* 0x000fe20000000800 */
[--C-:B0-----:R-:W-:Y:S02]  /*1d470*/  FFMA.FTZ R138, R132, R7, -R99.reuse ;  /* 0x00000007848a7223 */ /* 0x101fe40000010863 */
[----:B------:R-:W-:Y:S01]  /*1d480*/  FMNMX.FTZ R0, R136, R101, !PT ;  /* 0x0000006588007209 */ /* 0x000fe20007810000 */
[-CC-:B------:R-:W-:Y:S01]  /*1d490*/  FFMA.FTZ R101, R116, R7.reuse, -R99.reuse ;  /* 0x0000000774657223 */ /* 0x180fe20000010863 */
[----:B------:R-:W-:-:S03]  /*1d4a0*/  FFMA.FTZ R116, R144, R7, -R99 ;  /* 0x0000000790747223 */ /* 0x000fc60000010863 */
[----:B------:R-:W0:Y:S01]  /*1d4b0*/  SHFL.BFLY PT, R105, R0, 0x2, 0x1f ;  /* 0x0c401f0000697f89 */ /* 0x000e2200000e0000 */
[----:B------:R-:W-:Y:S08]  /*1d4c0*/  MUFU.EX2 R89, R89 ;  /* 0x0000005900597308 */ /* 0x000ff00000000800 */
[----:B------:R-:W2:Y:S08]  /*1d4d0*/  MUFU.EX2 R108, R108 ;  /* 0x0000006c006c7308 */ /* 0x000eb00000000800 */
[----:B------:R-:W-:Y:S01]  /*1d4e0*/  MUFU.EX2 R15, R15 ;  /* 0x0000000f000f7308 */ /* 0x000fe20000000800 */
[----:B0-----:R-:W-:Y:S01]  /*1d4f0*/  FMNMX.FTZ R4, R0, R105, !PT ;  /* 0x0000006900047209 */ /* 0x001fe20007810000 */
[----:B------:R-:W-:Y:S01]  /*1d500*/  FADD.FTZ R0, -R111, R20 ;  /* 0x000000146f007221 */ /* 0x000fe20000010100 */
[-CC-:B------:R-:W-:Y:S01]  /*1d510*/  FFMA.FTZ R105, R148, R7.reuse, -R99.reuse ;  /* 0x0000000794697223 */ /* 0x180fe20000010863 */
[----:B------:R-:W-:-:S04]  /*1d520*/  FFMA.FTZ R99, R88, R7, -R99 ;  /* 0x0000000758637223 */ /* 0x000fc80000010863 */
[----:B------:R-:W0:Y:S01]  /*1d530*/  MUFU.EX2 R112, R112 ;  /* 0x0000007000707308 */ /* 0x000e220000000800 */
[----:B------:R-:W3:Y:S01]  /*1d540*/  SHFL.BFLY PT, R109, R4, 0x1, 0x1f ;  /* 0x0c201f00046d7f89 */ /* 0x000ee200000e0000 */
[----:B------:R-:W-:Y:S01]  /*1d550*/  FMUL.FTZ R0, R0, R7 ;  /* 0x0000000700007220 */ /* 0x000fe20000410000 */
[----:B------:R-:W-:Y:S02]  /*1d560*/  @!P1 PRMT R111, RZ, 0x654, R12 ;  /* 0x00000654ff6f9816 */ /* 0x000fe4000000000c */
[----:B-1----:R-:W-:Y:S02]  /*1d570*/  F2FP.BF16.F32.PACK_AB R148, R100, R97 ;  /* 0x000000616494723e */ /* 0x002fe400000010ff */
[----:B------:R1:W-:Y:S01]  /*1d580*/  @!P1 SYNCS.ARRIVE.TRANS64.RED.A1T0 RZ, [R111+URZ], RZ ;  /* 0x000000ff6fff99a7 */ /* 0x0003e2000810043f */
[----:B------:R-:W4:Y:S01]  /*1d590*/  MUFU.EX2 R0, R0 ;  /* 0x0000000000007308 */ /* 0x000f220000000800 */
[----:B--2---:R-:W-:-:S07]  /*1d5a0*/  F2FP.BF16.F32.PACK_AB R150, R108, R89 ;  /* 0x000000596c96723e */ /* 0x004fce00000010ff */
[----:B------:R-:W-:Y:S01]  /*1d5b0*/  MUFU.EX2 R101, R101 ;  /* 0x0000006500657308 */ /* 0x000fe20000000800 */
[----:B0-----:R-:W-:-:S07]  /*1d5c0*/  F2FP.BF16.F32.PACK_AB R144, R112, R15 ;  /* 0x0000000f7090723e */ /* 0x001fce00000010ff */
[----:B------:R-:W-:Y:S01]  /*1d5d0*/  MUFU.EX2 R116, R116 ;  /* 0x0000007400747308 */ /* 0x000fe20000000800 */
[----:B---3--:R-:W-:-:S04]  /*1d5e0*/  FMNMX.FTZ R4, R4, R109, !PT ;  /* 0x0000006d04047209 */ /* 0x008fc80007810000 */
[C---:B------:R-:W-:Y:S01]  /*1d5f0*/  FSETP.NEU.FTZ.AND P2, PT, R4.reuse, -INF , PT ;  /* 0xff8000000400780b */ /* 0x040fe20003f5d000 */
[----:B------:R-:W-:Y:S02]  /*1d600*/  FMUL.FTZ R109, R4, R7 ;  /* 0x00000007046d7220 */ /* 0x000fe40000410000 */
[----:B------:R-:W-:Y:S03]  /*1d610*/  MUFU.EX2 R140, R140 ;  /* 0x0000008c008c7308 */ /* 0x000fe60000000800 */
        /* <DEDUP_REMOVED lines=9> */
[----:B----4-:R-:W-:Y:S01]  /*1d6b0*/  FFMA.FTZ R9, R0, R6, R13 ;  /* 0x0000000600097223 */ /* 0x010fe2000001000d */
        /* <DEDUP_REMOVED lines=24> */
[-CC-:B------:R-:W-:Y:S01]  /*1d840*/  FFMA.FTZ R114, R204, R7.reuse, -R109.reuse ;  /* 0x00000007cc727223 */ /* 0x180fe2000001086d */
[-CC-:B------:R-:W-:Y:S01]  /*1d850*/  FFMA.FTZ R130, R130, R7.reuse, -R109.reuse ;  /* 0x0000000782827223 */ /* 0x180fe2000001086d */
[-C--:B------:R-:W-:Y:S01]  /*1d860*/  FFMA.FTZ R104, R104, R7.reuse, -R109 ;  /* 0x0000000768687223 */ /* 0x080fe2000001086d */
[----:B------:R-:W-:Y:S01]  /*1d870*/  FADD.FTZ R118, R96, R9 ;  /* 0x0000000960767221 */ /* 0x000fe20000010000 */
[-CC-:B------:R-:W-:Y:S01]  /*1d880*/  FFMA.FTZ R134, R134, R7.reuse, -R109.reuse ;  /* 0x0000000786867223 */ /* 0x180fe2000001086d */
[----:B------:R-:W-:Y:S01]  /*1d890*/  FFMA.FTZ R109, R136, R7, -R109 ;  /* 0x00000007886d7223 */ /* 0x000fe2000001086d */
[----:B------:R-:W3:Y:S01]  /*1d8a0*/  MUFU.EX2 R88, R88 ;  /* 0x0000005800587308 */ /* 0x000ee20000000800 */
[----:B0-----:R-:W-:Y:S01]  /*1d8b0*/  FFMA.FTZ R5, R2, R5, R157 ;  /* 0x0000000502057223 */ /* 0x001fe2000001009d */
[----:B------:R-:W-:Y:S01]  /*1d8c0*/  FADD.FTZ R9, R97, R118 ;  /* 0x0000007661097221 */ /* 0x000fe20000010000 */
[----:B------:R-:W-:Y:S01]  /*1d8d0*/  F2FP.BF16.F32.PACK_AB R152, R14, R93 ;  /* 0x0000005d0e98723e */ /* 0x000fe200000010ff */
[----:B------:R-:W-:-:S02]  /*1d8e0*/  IMAD.MOV.U32 R170, RZ, RZ, R161 ;  /* 0x000000ffffaa7224 */ /* 0x000fc400078e00a1 */
[----:B------:R-:W-:Y:S01]  /*1d8f0*/  FADD.FTZ R6, R20, R5 ;  /* 0x0000000514067221 */ /* 0x000fe20000010000 */
[----:B------:R-:W-:Y:S01]  /*1d900*/  FADD.FTZ R118, R100, R9 ;  /* 0x0000000964767221 */ /* 0x000fe20000010000 */
[----:B------:R-:W-:Y:S01]  /*1d910*/  ISETP.GT.AND P2, PT, R11, R168, PT ;  /* 0x000000a80b00720c */ /* 0x000fe20003f44270 */
[----:B------:R-:W0:Y:S01]  /*1d920*/  MUFU.EX2 R153, R153 ;  /* 0x0000009900997308 */ /* 0x000e220000000800 */
[----:B--2---:R-:W-:Y:S01]  /*1d930*/  FADD.FTZ R5, R159, R6 ;  /* 0x000000069f057221 */ /* 0x004fe20000010000 */
[----:B------:R-:W-:Y:S01]  /*1d940*/  FADD.FTZ R9, R89, R118 ;  /* 0x0000007659097221 */ /* 0x000fe20000010000 */
[----:B------:R-:W-:Y:S01]  /*1d950*/  F2FP.BF16.F32.PACK_AB R157, R20, R157 ;  /* 0x0000009d149d723e */ /* 0x000fe200000010ff */
[----:B------:R-:W-:Y:S01]  /*1d960*/  VIADD R11, R11, 0xffffffff ;  /* 0xffffffff0b0b7836 */ /* 0x000fe20000000000 */
[----:B------:R-:W-:Y:S01]  /*1d970*/  F2FP.BF16.F32.PACK_AB R156, R90, R13 ;  /* 0x0000000d5a9c723e */ /* 0x000fe200000010ff */
[----:B------:R-:W-:Y:S01]  /*1d980*/  FADD.FTZ R118, R108, R9 ;  /* 0x000000096c767221 */ /* 0x000fe20000010000 */
[----:B------:R-:W-:Y:S01]  /*1d990*/  F2FP.BF16.F32.PACK_AB R158, R92, R91 ;  /* 0x0000005b5c9e723e */ /* 0x000fe200000010ff */
[----:B------:R-:W2:Y:S01]  /*1d9a0*/  MUFU.EX2 R94, R94 ;  /* 0x0000005e005e7308 */ /* 0x000ea20000000800 */
[----:B---3--:R-:W-:Y:S01]  /*1d9b0*/  FADD.FTZ R6, R88, R5 ;  /* 0x0000000558067221 */ /* 0x008fe20000010000 */
[----:B------:R-:W-:Y:S01]  /*1d9c0*/  FADD.FTZ R9, R15, R118 ;  /* 0x000000760f097221 */ /* 0x000fe20000010000 */
[----:B------:R-:W-:Y:S01]  /*1d9d0*/  F2FP.BF16.F32.PACK_AB R154, R96, R95 ;  /* 0x0000005f609a723e */ /* 0x000fe200000010ff */
[----:B------:R-:W-:Y:S01]  /*1d9e0*/  IMAD.MOV.U32 R20, RZ, RZ, R3 ;  /* 0x000000ffff147224 */ /* 0x000fe200078e0003 */
[----:B------:R-:W-:Y:S01]  /*1d9f0*/  F2FP.BF16.F32.PACK_AB R146, R116, R101 ;  /* 0x000000657492723e */ /* 0x000fe200000010ff */
[----:B------:R-:W-:Y:S01]  /*1da00*/  FADD.FTZ R118, R112, R9 ;  /* 0x0000000970767221 */ /* 0x000fe20000010000 */
[----:B------:R-:W-:Y:S01]  /*1da10*/  F2FP.BF16.F32.PACK_AB R159, R88, R159 ;  /* 0x0000009f589f723e */ /* 0x000fe200000010ff */
[----:B------:R-:W3:Y:S01]  /*1da20*/  MUFU.EX2 R155, R155 ;  /* 0x0000009b009b7308 */ /* 0x000ee20000000800 */
[----:B0-----:R-:W-:Y:S01]  /*1da30*/  FADD.FTZ R5, R153, R6 ;  /* 0x0000000699057221 */ /* 0x001fe20000010000 */
[----:B------:R-:W-:-:S04]  /*1da40*/  FADD.FTZ R9, R101, R118 ;  /* 0x0000007665097221 */ /* 0x000fc80000010000 */
[----:B------:R-:W-:Y:S02]  /*1da50*/  FADD.FTZ R9, R116, R9 ;  /* 0x0000000974097221 */ /* 0x000fe40000010000 */
[----:B------:R-:W0:Y:S01]  /*1da60*/  MUFU.EX2 R98, R98 ;  /* 0x0000006200627308 */ /* 0x000e220000000800 */
[----:B--2---:R-:W-:Y:S01]  /*1da70*/  FADD.FTZ R6, R94, R5 ;  /* 0x000000055e067221 */ /* 0x004fe20000010000 */
[----:B------:R-:W-:Y:S01]  /*1da80*/  FADD.FTZ R118, R140, R9 ;  /* 0x000000098c767221 */ /* 0x000fe20000010000 */
[----:B------:R-:W-:-:S05]  /*1da90*/  F2FP.BF16.F32.PACK_AB R153, R94, R153 ;  /* 0x000000995e99723e */ /* 0x000fca00000010ff */
        /* <DEDUP_REMOVED lines=54> */
[----:B---3--:R-:W-:Y:S01]  /*1de00*/  FADD.FTZ R14, R138, R9 ;  /* 0x000000098a0e7221 */ /* 0x008fe20000010000 */
[----:B------:R-:W-:-:S06]  /*1de10*/  IMAD.MOV.U32 R9, RZ, RZ, R4 ;  /* 0x000000ffff097224 */ /* 0x000fcc00078e0004 */
[----:B------:R-:W3:Y:S01]  /*1de20*/  MUFU.EX2 R109, R109 ;  /* 0x0000006d006d7308 */ /* 0x000ee20000000800 */
[----:B0-----:R-:W-:Y:S01]  /*1de30*/  FADD.FTZ R5, R134, R5 ;  /* 0x0000000586057221 */ /* 0x001fe20000010000 */
[C---:B--2---:R-:W-:Y:S01]  /*1de40*/  FADD.FTZ R6, R99.reuse, R14 ;  /* 0x0000000e63067221 */ /* 0x044fe20000010000 */
[----:B------:R-:W-:Y:S02]  /*1de50*/  F2FP.BF16.F32.PACK_AB R138, R99, R138 ;  /* 0x0000008a638a723e */ /* 0x000fe400000010ff */
[C---:B---3--:R-:W-:Y:S01]  /*1de60*/  FADD.FTZ R5, R109.reuse, R5 ;  /* 0x000000056d057221 */ /* 0x048fe20000010000 */
[----:B------:R-:W-:Y:S01]  /*1de70*/  F2FP.BF16.F32.PACK_AB R139, R109, R134 ;  /* 0x000000866d8b723e */ /* 0x000fe200000010ff */
[----:B-1----:R-:W-:Y:S06]  /*1de80*/  @P2 BRA `(.L_x_1588) ;  /* 0xffffffcc00dc2947 */ /* 0x002fec000383ffff */
.L_x_1569:
[----:B------:R-:W-:Y:S05]  /*1de90*/  BSYNC B0 ;  /* 0x0000000000007941 */ /* 0x000fea0003800000 */
.L_x_1568:
        /* <DEDUP_REMOVED lines=67> */
.L_x_1589:
[----:B------:R-:W-:Y:S01]  /*1e2d0*/  IMAD R13, R160, 0x8, R18 ;  /* 0x00000008a00d7824 */ /* 0x000fe200078e0212 */
[----:B------:R-:W-:-:S04]  /*1e2e0*/  SHF.L.U32 R0, R161, 0x1f, RZ ;  /* 0x0000001fa1007819 */ /* 0x000fc800000006ff */
[----:B------:R0:W1:Y:S01]  /*1e2f0*/  SYNCS.PHASECHK.TRANS64.TRYWAIT P2, [R13+URZ+0x2a850], R0 ;  /* 0x02a850000d0075a7 */ /* 0x000062000804017f */
[----:B------:R-:W-:Y:S05]  /*1e300*/  @!P0 BRA `(.L_x_1590) ;  /* 0x0000000000048947 */ /* 0x000fea0003800000 */
[----:B------:R-:W-:Y:S01]  /*1e310*/  BPT.TRAP 0x1 ;  /* 0x000000040000795c */ /* 0x000fe20000300000 */
.L_x_1590:
        /* <DEDUP_REMOVED lines=9> */
.L_x_1592:
[----:B------:R-:W-:Y:S05]  /*1e3b0*/  BSYNC B0 ;  /* 0x0000000000007941 */ /* 0x000fea0003800000 */
.L_x_1591:
[----:B------:R-:W-:Y:S01]  /*1e3c0*/  IMAD.MOV.U32 R9, RZ, RZ, 0x40000040 ;  /* 0x40000040ff097424 */ /* 0x000fe200078e00ff */
[C---:B------:R-:W-:Y:S01]  /*1e3d0*/  R2UR UR6, R8.reuse ;  /* 0x00000000080672ca */ /* 0x040fe200000e0000 */
[----:B------:R-:W-:Y:S01]  /*1e3e0*/  WARPGROUP.ARRIVE ;  /* 0x00000000000079c5 */ /* 0x000fe20000000000 */
[----:B------:R-:W-:Y:S01]  /*1e3f0*/  VIADD R10, R8, 0x80 ;  /* 0x00000080080a7836 */ /* 0x000fe20000000000 */
[----:B01----:R-:W0:Y:S01]  /*1e400*/  SHFL.BFLY PT, R0, R5, 0x2, 0x1f ;  /* 0x0c401f0005007f89 */ /* 0x003e2200000e0000 */
[----:B------:R-:W-:Y:S01]  /*1e410*/  R2UR UR7, R9 ;  /* 0x00000000090772ca */ /* 0x000fe200000e0000 */
[----:B------:R-:W-:Y:S02]  /*1e420*/  IMAD.MOV.U32 R11, RZ, RZ, 0x40000040 ;  /* 0x40000040ff0b7424 */ /* 0x000fe400078e00ff */
[----:B------:R-:W-:Y:S02]  /*1e430*/  IMAD.MOV.U32 R9, RZ, RZ, 0x40000040 ;  /* 0x40000040ff097424 */ /* 0x000fe400078e00ff */
[----:B------:R-:W-:-:S02]  /*1e440*/  VIADD R160, R160, 0x1 ;  /* 0x00000001a0a07836 */ /* 0x000fc40000000000 */
[----:B------:R-:W-:Y:S02]  /*1e450*/  IMAD.MOV.U32 R20, RZ, RZ, -0x800000 ;  /* 0xff800000ff147424 */ /* 0x000fe400078e00ff */
[----:B------:R-:W-:Y:S01]  /*1e460*/  VIADD R184, R184, 0x1 ;  /* 0x00000001b8b87836 */ /* 0x000fe20000000000 */
[----:B------:R-:W-:-:S03]  /*1e470*/  ISETP.NE.AND P2, PT, R160, 0x2, PT ;  /* 0x00000002a000780c */ /* 0x000fc60003f45270 */
[----:B------:R-:W-:Y:S01]  /*1e480*/  HGMMA.64x128x16.F32.BF16 R24, R156, gdesc[UR4].tnspB, R24, gsb0 ;  /* 0x41e000049c187df0 */ /* 0x000fe20008001818 */
[----:B------:R-:W-:Y:S01]  /*1e490*/  R2UR UR6, R10 ;  /* 0x000000000a0672ca */ /* 0x000fe200000e0000 */
[----:B------:R-:W-:Y:S01]  /*1e4a0*/  VIADD R10, R8, 0x100 ;  /* 0x00000100080a7836 */ /* 0x000fe20000000000 */
[----:B------:R-:W-:Y:S01]  /*1e4b0*/  R2UR UR7, R11 ;  /* 0x000000000b0772ca */ /* 0x000fe200000e0000 */
[----:B------:R-:W-:Y:S01]  /*1e4c0*/  IMAD.MOV.U32 R11, RZ, RZ, 0x40000040 ;  /* 0x40000040ff0b7424 */ /* 0x000fe200078e00ff */
[----:B------:R-:W-:Y:S01]  /*1e4d0*/  SEL R160, R160, RZ, P2 ;  /* 0x000000ffa0a07207 */ /* 0x000fe20001000000 */
[----:B0-----:R-:W-:Y:S01]  /*1e4e0*/  FADD.FTZ R2, R0, R5 ;  /* 0x0000000500027221 */ /* 0x001fe20000010000 */
[----:B------:R-:W-:Y:S01]  /*1e4f0*/  IMAD.MOV.U32 R5, RZ, RZ, RZ ;  /* 0x000000ffff057224 */ /* 0x000fe200078e00ff */
        /* <DEDUP_REMOVED lines=19> */
[----:B------:R-:W-:Y:S02]  /*1e630*/  R2UR UR7, R11 ;  /* 0x000000000b0772ca */ /* 0x000fe400000e0000 */
[----:B------:R-:W0:Y:S02]  /*1e640*/  SHFL.BFLY PT, R11, R2, 0x1, 0x1f ;  /* 0x0c201f00020b7f89 */ /* 0x000e2400000e0000 */
[----:B0-----:R-:W-:Y:S01]  /*1e650*/  FADD.FTZ R14, R2, R11 ;  /* 0x0000000b020e7221 */ /* 0x001fe20000010000 */
[----:B------:R-:W-:-:S04]  /*1e660*/  @!P1 VIADD R11, R13, 0x2a860 ;  /* 0x0002a8600d0b9836 */ /* 0x000fc80000000000 */
[----:B------:R-:W-:Y:S02]  /*1e670*/  FSETP.NE.FTZ.AND P3, PT, R14, RZ, PT ;  /* 0x000000ff0e00720b */ /* 0x000fe40003f75000 */
[----:B------:R-:W-:-:S11]  /*1e680*/  @!P1 PRMT R11, RZ, 0x654, R11 ;  /* 0x00000654ff0b9816 */ /* 0x000fd6000000000b */
[----:B------:R-:W0:Y:S01]  /*1e690*/  @P3 MUFU.LG2 R10, R14 ;  /* 0x0000000e000a3308 */ /* 0x000e220000000c00 */
[----:B------:R-:W-:Y:S01]  /*1e6a0*/  @P3 FMUL.FTZ R18, R7, 0.69314718246459960938 ;  /* 0x3f31721807123820 */ /* 0x000fe20000410000 */
[----:B------:R-:W-:Y:S02]  /*1e6b0*/  WARPGROUP.DEPBAR.LE gsb0, 0x0 ;  /* 0x00008000000079c5 */ /* 0x000fe40000010000 */
[----:B------:R-:W-:-:S06]  /*1e6c0*/  WARPGROUP.ARRIVE ;  /* 0x00000000000079c5 */ /* 0x000fcc0000000000 */
[----:B------:R-:W-:Y:S01]  /*1e6d0*/  HGMMA.64x128x16.F32.BF16 R24, R140, gdesc[UR4].tnspB, R24, gsb0 ;  /* 0x41e000048c187df0 */ /* 0x000fe20008001818 */
[----:B------:R-:W-:Y:S01]  /*1e6e0*/  R2UR UR6, R8 ;  /* 0x00000000080672ca */ /* 0x000fe200000e0000 */
[----:B------:R-:W-:Y:S01]  /*1e6f0*/  IMAD.MOV.U32 R8, RZ, RZ, RZ ;  /* 0x000000ffff087224 */ /* 0x000fe200078e00ff */
[----:B------:R-:W-:Y:S02]  /*1e700*/  R2UR UR7, R9 ;  /* 0x00000000090772ca */ /* 0x000fe400000e0000 */
[----:B------:R-:W1:Y:S03]  /*1e710*/  SHFL.BFLY PT, R9, R6, 0x2, 0x1f ;  /* 0x0c401f0006097f89 */ /* 0x000e6600000e0000 */
[----:B------:R-:W-:Y:S01]  /*1e720*/  @P3 MUFU.RCP R8, R14 ;  /* 0x0000000e00083308 */ /* 0x000fe20000001000 */
[----:B-1----:R-:W-:-:S05]  /*1e730*/  FADD.FTZ R9, R9, R6 ;  /* 0x0000000609097221 */ /* 0x002fca0000010000 */
[----:B------:R-:W1:Y:S02]  /*1e740*/  SHFL.BFLY PT, R0, R9, 0x1, 0x1f ;  /* 0x0c201f0009007f89 */ /* 0x000e6400000e0000 */
[----:B-1----:R-:W-:Y:S01]  /*1e750*/  FADD.FTZ R12, R9, R0 ;  /* 0x00000000090c7221 */ /* 0x002fe20000010000 */
[----:B------:R-:W-:Y:S01]  /*1e760*/  SEL R0, RZ, 0x1, P2 ;  /* 0x00000001ff007807 */ /* 0x000fe20001000000 */
[----:B0-----:R-:W-:-:S03]  /*1e770*/  @P3 FMUL.FTZ R9, R10, 0.69314718246459960938 ;  /* 0x3f3172180a093820 */ /* 0x001fc60000410000 */
[----:B------:R-:W-:Y:S02]  /*1e780*/  FSETP.NE.FTZ.AND P0, PT, R12, RZ, PT ;  /* 0x000000ff0c00720b */ /* 0x000fe40003f15000 */
[----:B------:R-:W-:Y:S01]  /*1e790*/  LOP3.LUT R161, R161, R0, RZ, 0x3c, !PT ;  /* 0x00000000a1a17212 */ /* 0x000fe200078e3cff */
[----:B------:R-:W-:Y:S02]  /*1e7a0*/  IMAD.MOV.U32 R0, RZ, RZ, -0x800000 ;  /* 0xff800000ff007424 */ /* 0x000fe400078e00ff */
[----:B------:R-:W-:-:S08]  /*1e7b0*/  @P3 FFMA.FTZ R0, R18, R4, R9 ;  /* 0x0000000412003223 */ /* 0x000fd00000010009 */
[----:B------:R-:W0:Y:S01]  /*1e7c0*/  @P0 MUFU.LG2 R6, R12 ;  /* 0x0000000c00060308 */ /* 0x000e220000000c00 */
[----:B------:R-:W-:-:S07]  /*1e7d0*/  @P0 FMUL.FTZ R2, R7, 0.69314718246459960938 ;  /* 0x3f31721807020820 */ /* 0x000fce0000410000 */
[----:B------:R-:W1:Y:S01]  /*1e7e0*/  @P0 MUFU.RCP R5, R12 ;  /* 0x0000000c00050308 */ /* 0x000e620000001000 */
[----:B0-----:R-:W-:-:S04]  /*1e7f0*/  @P0 FMUL.FTZ R7, R6, 0.69314718246459960938 ;  /* 0x3f31721806070820 */ /* 0x001fc80000410000 */
[----:B------:R-:W-:Y:S01]  /*1e800*/  @P0 FFMA.FTZ R20, R2, R3, R7 ;  /* 0x0000000302140223 */ /* 0x000fe20000010007 */
[----:B------:R-:W-:Y:S01]  /*1e810*/  PLOP3.LUT P0, PT, PT, PT, PT, 0x8, 0x0 ;  /* 0x000000000000781c */ /* 0x000fe20003f0e170 */
        /* <DEDUP_REMOVED lines=68> */
[----:B0-----:R-:W-:-:S07]  /*1ec60*/  FMUL.FTZ R87, R87, R8 ;  /* 0x0000000857577220 */ /* 0x001fce0000410000 */
.L_x_1442:
        /* <DEDUP_REMOVED lines=10> */
[----:B------:R-:W-:Y:S01]  /*1ed10*/  ULDC.64 UR4, c[0x0][0xbd8] ;  /* 0x0002f60000047ab9 */ /* 0x000fe20000000a00 */
[----:B------:R-:W-:Y:S01]  /*1ed20*/  F2FP.BF16.F32.PACK_AB R6, R7, R6 ;  /* 0x000000060706723e */ /* 0x000fe200000010ff */
[----:B------:R-:W-:Y:S01]  /*1ed30*/  ULDC.64 UR6, c[0x0][0x208] ;  /* 0x0000820000067ab9 */ /* 0x000fe20000000a00 */
        /* <DEDUP_REMOVED lines=9> */
[C---:B------:R-:W-:Y:S02]  /*1edd0*/  IADD3 R71, P6, R4.reuse, 0x20, RZ ;  /* 0x0000002004477810 */ /* 0x040fe40007fde0ff */
[----:B------:R-:W-:Y:S01]  /*1ede0*/  SHF.R.U64 R15, R15, 0x3, RZ ;  /* 0x000000030f0f7819 */ /* 0x000fe200000012ff */
[--C-:B------:R-:W-:Y:S01]  /*1edf0*/  IMAD.X R29, RZ, RZ, R5.reuse, P0 ;  /* 0x000000ffff1d7224 */ /* 0x100fe200000e0605 */
[C---:B------:R-:W-:Y:S01]  /*1ee00*/  IADD3 R79, P5, R4.reuse, 0x40, RZ ;  /* 0x00000040044f7810 */ /* 0x040fe20007fbe0ff */
[----:B------:R-:W-:Y:S01]  /*1ee10*/  IMAD.X R9, RZ, RZ, R5, P6 ;  /* 0x000000ffff097224 */ /* 0x000fe200030e0605 */
[----:B------:R-:W-:-:S02]  /*1ee20*/  IADD3 R95, P4, R4, 0x60, RZ ;  /* 0x00000060045f7810 */ /* 0x000fc40007f9e0ff */
[C---:B------:R-:W-:Y:S01]  /*1ee30*/  IADD3 R97, P3, R4.reuse, 0x4000, RZ ;  /* 0x0000400004617810 */ /* 0x040fe20007f7e0ff */
[--C-:B------:R-:W-:Y:S01]  /*1ee40*/  IMAD.X R11, RZ, RZ, R5.reuse, P5 ;  /* 0x000000ffff0b7224 */ /* 0x100fe200028e0605 */
[C---:B------:R-:W-:Y:S01]  /*1ee50*/  IADD3 R34, P2, R4.reuse, 0x4020, RZ ;  /* 0x0000402004227810 */ /* 0x040fe20007f5e0ff */
[--C-:B------:R-:W-:Y:S01]  /*1ee60*/  IMAD.X R13, RZ, RZ, R5.reuse, P4 ;  /* 0x000000ffff0d7224 */ /* 0x100fe200020e0605 */
[----:B------:R-:W-:Y:S01]  /*1ee70*/  BAR.SYNC.DEFER_BLOCKING 0x1, 0x100 ;  /* 0x0044000000007b1d */ /* 0x000fe20000010000 */
[----:B------:R-:W-:Y:S02]  /*1ee80*/  IADD3 R99, P1, R4, 0x4040, RZ ;  /* 0x0000404004637810 */ /* 0x000fe40007f3e0ff */
[----:B------:R-:W-:Y:S01]  /*1ee90*/  LOP3.LUT R8, R71, 0x380, RZ, 0xc0, !PT ;  /* 0x0000038047087812 */ /* 0x000fe200078ec0ff */
[--C-:B------:R-:W-:Y:S01]  /*1eea0*/  IMAD.X R25, RZ, RZ, R5.reuse, P2 ;  /* 0x000000ffff197224 */ /* 0x100fe200010e0605 */
[----:B------:R-:W-:Y:S01]  /*1eeb0*/  LOP3.LUT R4, R15, R4, RZ, 0x3c, !PT ;  /* 0x000000040f047212 */ /* 0x000fe200078e3cff */
[--C-:B------:R-:W-:Y:S01]  /*1eec0*/  IMAD.X R15, RZ, RZ, R5.reuse, P3 ;  /* 0x000000ffff0f7224 */ /* 0x100fe200018e0605 */
[----:B------:R-:W-:Y:S01]  /*1eed0*/  ISETP.NE.U32.AND P0, PT, RZ, UR4, PT ;  /* 0x00000004ff007c0c */ /* 0x000fe2000bf05070 */
[----:B------:R-:W-:Y:S01]  /*1eee0*/  IMAD.X R27, RZ, RZ, R5, P1 ;  /* 0x000000ffff1b7224 */ /* 0x000fe200008e0605 */
[----:B------:R-:W-:-:S02]  /*1eef0*/  LOP3.LUT R10, R79, 0x380, RZ, 0xc0, !PT ;  /* 0x000003804f0a7812 */ /* 0x000fc400078ec0ff */
[----:B------:R-:W-:Y:S02]  /*1ef00*/  SHF.R.U64 R8, R8, 0x3, RZ ;  /* 0x0000000308087819 */ /* 0x000fe400000012ff */
[----:B------:R-:W-:Y:S02]  /*1ef10*/  MOV R92, R4 ;  /* 0x00000004005c7202 */ /* 0x000fe40000000f00 */
[----:B------:R-:W-:Y:S01]  /*1ef20*/  ISETP.NE.AND.EX P0, PT, RZ, UR5, PT, P0 ;  /* 0x00000005ff007c0c */ /* 0x000fe2000bf05300 */
[----:B------:R-:W-:Y:S01]  /*1ef30*/  ULDC.64 UR4, c[0x0][0xbe0] ;  /* 0x0002f80000047ab9 */ /* 0x000fe20000000a00 */
[----:B------:R-:W-:Y:S02]  /*1ef40*/  F2FP.BF16.F32.PACK_AB R4, R21, R24 ;  /* 0x000000181504723e */ /* 0x000fe400000010ff */
[----:B------:R-:W-:Y:S02]  /*1ef50*/  LOP3.LUT R12, R95, 0x380, RZ, 0xc0, !PT ;  /* 0x000003805f0c7812 */ /* 0x000fe400078ec0ff */
[----:B------:R-:W-:-:S02]  /*1ef60*/  LOP3.LUT R14, R97, 0x380, RZ, 0xc0, !PT ;  /* 0x00000380610e7812 */ /* 0x000fc400078ec0ff */
[----:B------:R-:W-:Y:S02]  /*1ef70*/  F2FP.BF16.F32.PACK_AB R5, R28, R93 ;  /* 0x0000005d1c05723e */ /* 0x000fe400000010ff */
[----:B------:R-:W-:Y:S02]  /*1ef80*/  LOP3.LUT R21, R34, 0x380, RZ, 0xc0, !PT ;  /* 0x0000038022157812 */ /* 0x000fe400078ec0ff */
[----:B------:R-:W-:Y:S01]  /*1ef90*/  SHF.R.U64 R10, R10, 0x3, RZ ;  /* 0x000000030a0a7819 */ /* 0x000fe200000012ff */
[----:B------:R2:W-:Y:S01]  /*1efa0*/  STSM.16.M88.4 [R92], R4 ;  /* 0x000000045c007844 */ /* 0x0005e20000000200 */
[----:B------:R-:W-:Y:S02]  /*1efb0*/  LOP3.LUT R8, R8, R71, RZ, 0x3c, !PT ;  /* 0x0000004708087212 */ /* 0x000fe400078e3cff */
[----:B------:R-:W-:Y:S02]  /*1efc0*/  LOP3.LUT R28, R99, 0x380, RZ, 0xc0, !PT ;  /* 0x00000380631c7812 */ /* 0x000fe400078ec0ff */
[----:B------:R-:W-:-:S02]  /*1efd0*/  ISETP.NE.U32.AND P1, PT, RZ, UR4, PT ;  /* 0x00000004ff007c0c */ /* 0x000fc4000bf25070 */
[----:B------:R-:W-:Y:S02]  /*1efe0*/  LOP3.LUT R71, R72, 0x380, RZ, 0xc0, !PT ;  /* 0x0000038048477812 */ /* 0x000fe400078ec0ff */
[----:B------:R-:W-:Y:S02]  /*1eff0*/  SHF.R.U64 R12, R12, 0x3, RZ ;  /* 0x000000030c0c7819 */ /* 0x000fe400000012ff */
[----:B------:R-:W-:Y:S02]  /*1f000*/  SHF.R.U64 R14, R14, 0x3, RZ ;  /* 0x000000030e0e7819 */ /* 0x000fe400000012ff */
[----:B------:R-:W-:Y:S02]  /*1f010*/  SHF.R.U64 R21, R21, 0x3, RZ ;  /* 0x0000000315157819 */ /* 0x000fe400000012ff */
[----:B------:R-:W-:Y:S02]  /*1f020*/  LOP3.LUT R10, R10, R79, RZ, 0x3c, !PT ;  /* 0x0000004f0a0a7212 */ /* 0x000fe400078e3cff */
[----:B------:R-:W-:-:S02]  /*1f030*/  SHF.R.U64 R28, R28, 0x3, RZ ;  /* 0x000000031c1c7819 */ /* 0x000fc400000012ff */
[----:B------:R-:W-:Y:S02]  /*1f040*/  ISETP.NE.AND.EX P1, PT, RZ, UR5, PT, P1 ;  /* 0x00000005ff007c0c */ /* 0x000fe4000bf25310 */
[----:B------:R-:W-:Y:S02]  /*1f050*/  SHF.R.U64 R71, R71, 0x3, RZ ;  /* 0x0000000347477819 */ /* 0x000fe400000012ff */
[----:B------:R-:W-:Y:S02]  /*1f060*/  LOP3.LUT R12, R12, R95, RZ, 0x3c, !PT ;  /* 0x0000005f0c0c7212 */ /* 0x000fe400078e3cff */
[----:B------:R-:W-:Y:S02]  /*1f070*/  LOP3.LUT R14, R14, R97, RZ, 0x3c, !PT ;  /* 0x000000610e0e7212 */ /* 0x000fe400078e3cff */
[----:B------:R-:W-:Y:S02]  /*1f080*/  LOP3.LUT R24, R21, R34, RZ, 0x3c, !PT ;  /* 0x0000002215187212 */ /* 0x000fe400078e3cff */
[----:B------:R-:W-:-:S02]  /*1f090*/  LOP3.LUT R26, R28, R99, RZ, 0x3c, !PT ;  /* 0x000000631c1a7212 */ /* 0x000fc400078e3cff */
[----:B------:R-:W-:Y:S02]  /*1f0a0*/  MOV R34, R8 ;  /* 0x0000000800227202 */ /* 0x000fe40000000f00 */
[----:B------:R-:W-:Y:S02]  /*1f0b0*/  MOV R91, R10 ;  /* 0x0000000a005b7202 */ /* 0x000fe40000000f00 */
[----:B------:R-:W-:Y:S02]  /*1f0c0*/  LOP3.LUT R28, R71, R72, RZ, 0x3c, !PT ;  /* 0x00000048471c7212 */ /* 0x000fe400078e3cff */
[----:B------:R-:W-:Y:S02]  /*1f0d0*/  F2FP.BF16.F32.PACK_AB R8, R33, R88 ;  /* 0x000000582108723e */ /* 0x000fe400000010ff */
[----:B------:R-:W-:Y:S02]  /*1f0e0*/  F2FP.BF16.F32.PACK_AB R9, R30, R89 ;  /* 0x000000591e09723e */ /* 0x000fe400000010ff */
[----:B------:R-:W-:-:S02]  /*1f0f0*/  F2FP.BF16.F32.PACK_AB R10, R37, R36 ;  /* 0x00000024250a723e */ /* 0x000fc400000010ff */
[----:B------:R-:W-:Y:S01]  /*1f100*/  F2FP.BF16.F32.PACK_AB R11, R39, R38 ;  /* 0x00000026270b723e */ /* 0x000fe200000010ff */
[----:B------:R-:W3:Y:S01]  /*1f110*/  LDC.64 R36, c[0x0][0xbd8] ;  /* 0x0002f600ff247b82 */ /* 0x000ee20000000a00 */
[----:B--2---:R-:W-:Y:S02]  /*1f120*/  F2FP.BF16.F32.PACK_AB R4, R41, R40 ;  /* 0x000000282904723e */ /* 0x004fe400000010ff */
[----:B------:R-:W-:Y:S01]  /*1f130*/  F2FP.BF16.F32.PACK_AB R5, R43, R42 ;  /* 0x0000002a2b05723e */ /* 0x000fe200000010ff */
[----:B------:R2:W-:Y:S01]  /*1f140*/  STSM.16.M88.4 [R34], R8 ;  /* 0x0000000822007844 */ /* 0x0005e20000000200 */
[----:B------:R-:W-:Y:S02]  /*1f150*/  F2FP.BF16.F32.PACK_AB R6, R45, R44 ;  /* 0x0000002c2d06723e */ /* 0x000fe400000010ff */
[----:B------:R-:W-:Y:S02]  /*1f160*/  F2FP.BF16.F32.PACK_AB R7, R47, R46 ;  /* 0x0000002e2f07723e */ /* 0x000fe400000010ff */
[----:B------:R-:W-:-:S02]  /*1f170*/  MOV R90, R12 ;  /* 0x0000000c005a7202 */ /* 0x000fc40000000f00 */
[----:B------:R-:W-:Y:S01]  /*1f180*/  MOV R21, R14 ;  /* 0x0000000e00157202 */ /* 0x000fe20000000f00 */
[----:B------:R4:W-:Y:S01]  /*1f190*/  STSM.16.M88.4 [R91], R4 ;  /* 0x000000045b007844 */ /* 0x0009e20000000200 */
[----:B------:R-:W-:Y:S02]  /*1f1a0*/  MOV R79, R24 ;  /* 0x00000018004f7202 */ /* 0x000fe40000000f00 */
[----:B------:R-:W-:Y:S02]  /*1f1b0*/  MOV R72, R26 ;  /* 0x0000001a00487202 */ /* 0x000fe40000000f00 */
[----:B------:R-:W-:Y:S02]  /*1f1c0*/  F2FP.BF16.F32.PACK_AB R12, R49, R48 ;  /* 0x00000030310c723e */ /* 0x000fe400000010ff */
[----:B------:R-:W-:Y:S01]  /*1f1d0*/  F2FP.BF16.F32.PACK_AB R13, R51, R50 ;  /* 0x00000032330d723e */ /* 0x000fe200000010ff */
[----:B--2---:R-:W2:Y:S01]  /*1f1e0*/  @P1 LDC.64 R8, c[0x0][0xbe0] ;  /* 0x0002f800ff081b82 */ /* 0x004ea20000000a00 */
[----:B------:R-:W-:-:S02]  /*1f1f0*/  F2FP.BF16.F32.PACK_AB R14, R53, R52 ;  /* 0x00000034350e723e */ /* 0x000fc400000010ff */
[----:B------:R-:W-:Y:S01]  /*1f200*/  F2FP.BF16.F32.PACK_AB R15, R55, R54 ;  /* 0x00000036370f723e */ /* 0x000fe200000010ff */
[----:B------:R-:W-:Y:S01]  /*1f210*/  ULDC UR4, c[0x0][0xa88] ;  /* 0x0002a20000047ab9 */ /* 0x000fe20000000800 */
[----:B------:R-:W-:Y:S01]  /*1f220*/  MOV R71, R28 ;  /* 0x0000001c00477202 */ /* 0x000fe20000000f00 */
[----:B---3--:R-:W-:Y:S01]  /*1f230*/  IMAD.WIDE R36, R183, 0x4, R36 ;  /* 0x00000004b7247825 */ /* 0x008fe200078e0224 */
[----:B------:R-:W-:Y:S01]  /*1f240*/  F2FP.BF16.F32.PACK_AB R24, R57, R56 ;  /* 0x000000383918723e */ /* 0x000fe200000010ff */
[----:B------:R-:W-:Y:S01]  /*1f250*/  STSM.16.M88.4 [R90], R12 ;  /* 0x0000000c5a007844 */ /* 0x000fe20000000200 */
[----:B------:R-:W-:Y:S02]  /*1f260*/  F2FP.BF16.F32.PACK_AB R25, R59, R58 ;  /* 0x0000003a3b19723e */ /* 0x000fe400000010ff */
[----:B------:R-:W-:Y:S02]  /*1f270*/  F2FP.BF16.F32.PACK_AB R26, R61, R60 ;  /* 0x0000003c3d1a723e */ /* 0x000fe400000010ff */
[----:B------:R-:W-:-:S02]  /*1f280*/  F2FP.BF16.F32.PACK_AB R27, R63, R62 ;  /* 0x0000003e3f1b723e */ /* 0x000fc400000010ff */
[----:B------:R-:W-:Y:S02]  /*1f290*/  F2FP.BF16.F32.PACK_AB R28, R65, R64 ;  /* 0x00000040411c723e */ /* 0x000fe400000010ff */
[----:B------:R-:W-:Y:S01]  /*1f2a0*/  F2FP.BF16.F32.PACK_AB R29, R67, R66 ;  /* 0x00000042431d723e */ /* 0x000fe200000010ff */
[----:B------:R3:W-:Y:S01]  /*1f2b0*/  STSM.16.M88.4 [R21], R24 ;  /* 0x0000001815007844 */ /* 0x0007e20000000200 */
[----:B------:R-:W-:Y:S02]  /*1f2c0*/  F2FP.BF16.F32.PACK_AB R30, R69, R68 ;  /* 0x00000044451e723e */ /* 0x000fe400000010ff */
[----:B------:R-:W-:Y:S02]  /*1f2d0*/  F2FP.BF16.F32.PACK_AB R33, R75, R74 ;  /* 0x0000004a4b21723e */ /* 0x000fe400000010ff */
[----:B------:R-:W-:Y:S01]  /*1f2e0*/  F2FP.BF16.F32.PACK_AB R34, R77, R76 ;  /* 0x0000004c4d22723e */ /* 0x000fe200000010ff */
[----:B------:R-:W-:Y:S01]  /*1f2f0*/  STSM.16.M88.4 [R79], R28 ;  /* 0x0000001c4f007844 */ /* 0x000fe20000000200 */
[----:B----4-:R-:W-:-:S02]  /*1f300*/  F2FP.BF16.F32.PACK_AB R4, R81, R80 ;  /* 0x000000505104723e */ /* 0x010fc400000010ff */
[----:B------:R-:W-:Y:S01]  /*1f310*/  F2FP.BF16.F32.PACK_AB R5, R83, R82 ;  /* 0x000000525305723e */ /* 0x000fe200000010ff */
[----:B------:R-:W-:Y:S01]  /*1f320*/  STSM.16.M88.4 [R72], R32 ;  /* 0x0000002048007844 */ /* 0x000fe20000000200 */
[----:B------:R-:W-:Y:S02]  /*1f330*/  F2FP.BF16.F32.PACK_AB R6, R85, R84 ;  /* 0x000000545506723e */ /* 0x000fe400000010ff */
[----:B------:R-:W-:Y:S01]  /*1f340*/  F2FP.BF16.F32.PACK_AB R7, R87, R86 ;  /* 0x000000565707723e */ /* 0x000fe200000010ff */
[----:B------:R-:W-:Y:S02]  /*1f350*/  IMAD.U32 R48, RZ, RZ, UR4 ;  /* 0x00000004ff307e24 */ /* 0x000fe4000f8e00ff */
[----:B---3--:R-:W-:Y:S02]  /*1f360*/  IMAD.MOV.U32 R21, RZ, RZ, RZ ;  /* 0x000000ffff157224 */ /* 0x008fe400078e00ff */
[----:B------:R3:W-:Y:S01]  /*1f370*/  STSM.16.M88.4 [R71], R4 ;  /* 0x0000000447007844 */ /* 0x0007e20000000200 */
[----:B------:R-:W-:Y:S01]  /*1f380*/  BAR.SYNC.DEFER_BLOCKING 0x1, 0x100 ;  /* 0x0044000000007b1d */ /* 0x000fe20000010000 */
[----:B--2---:R-:W-:-:S04]  /*1f390*/  @P1 IMAD.WIDE R8, R183, 0x4, R8 ;  /* 0x00000004b7081825 */ /* 0x004fc800078e0208 */
[----:B------:R-:W-:-:S04]  /*1f3a0*/  IMAD R11, R180, 0x40, R178 ;  /* 0x00000040b40b7824 */ /* 0x000fc800078e02b2 */
[----:B---3--:R-:W-:Y:S01]  /*1f3b0*/  IMAD.WIDE R4, R11, 0x2, R2 ;  /* 0x000000020b047825 */ /* 0x008fe200078e0202 */
[----:B------:R2:W5:Y:S04]  /*1f3c0*/  @P0 LDG.E R21, desc[UR6][R36.64] ;  /* 0x0000000624150981 */ /* 0x000568000c1e1900 */
[----:B------:R2:W5:Y:S01]  /*1f3d0*/  @P1 LDG.E R48, desc[UR6][R8.64] ;  /* 0x0000000608301981 */ /* 0x000562000c1e1900 */
[----:B------:R-:W-:Y:S05]  /*1f3e0*/  @P1 BRA `(.L_x_1596) ;  /* 0x0000000000141947 */ /* 0x000fea0003800000 */
[----:B------:R-:W-:Y:S05]  /*1f3f0*/  @!P0 BRA `(.L_x_1596) ;  /* 0x0000000000108947 */ /* 0x000fea0003800000 */
[----:B------:R-:W-:Y:S02]  /*1f400*/  ULDC.64 UR4, c[0x0][0x208] ;  /* 0x0000820000047ab9 */ /* 0x000fe40000000a00 */
[----:B------:R-:W3:Y:S04]  /*1f410*/  LDG.E R3, desc[UR4][R36.64] ;  /* 0x0000000424037981 */ /* 0x000ee8000c1e1900 */
[----:B-----5:R-:W3:Y:S02]  /*1f420*/  LDG.E R48, desc[UR4][R36.64+0x4] ;  /* 0x0000040424307981 */ /* 0x020ee4000c1e1900 */
[----:B---3--:R-:W-:-:S07]  /*1f430*/  IMAD.IADD R48, R48, 0x1, -R3 ;  /* 0x0000000130307824 */ /* 0x008fce00078e0a03 */
.L_x_1596:
[----:B------:R-:W-:Y:S01]  /*1f440*/  SHF.R.S32.HI R49, RZ, 0x1f, R182 ;  /* 0x0000001fff317819 */ /* 0x000fe200000114b6 */
[----:B------:R-:W-:Y:S01]  /*1f450*/  ULDC.64 UR4, c[0x0][0xb70] ;  /* 0x0002dc0000047ab9 */ /* 0x000fe20000000a00 */
[--C-:B-----5:R-:W-:Y:S01]  /*1f460*/  SHF.R.S32.HI R3, RZ, 0x1f, R21.reuse ;  /* 0x0000001fff037819 */ /* 0x120fe20000011415 */
[----:B------:R-:W-:Y:S01]  /*1f470*/  IMAD.MOV.U32 R2, RZ, RZ, R21 ;  /* 0x000000ffff027224 */ /* 0x000fe200078e0015 */
[----:B--2---:R-:W-:Y:S01]  /*1f480*/  IADD3 R9, P1, R4, 0x1000, RZ ;  /* 0x0000100004097810 */ /* 0x004fe20007f3e0ff */
[----:B------:R-:W-:Y:S01]  /*1f490*/  IMAD R7, R49, UR4, RZ ;  /* 0x0000000431077c24 */ /* 0x000fe2000f8e02ff */
[----:B------:R-:W-:Y:S01]  /*1f4a0*/  SEL R51, R183, RZ, !P0 ;  /* 0x000000ffb7337207 */ /* 0x000fe20004000000 */
[----:B------:R-:W-:Y:S01]  /*1f4b0*/  ULDC.64 UR6, c[0x0][0x208] ;  /* 0x0000820000067ab9 */ /* 0x000fe20000000a00 */
[----:B------:R-:W-:Y:S01]  /*1f4c0*/  LOP3.LUT R8, R9, 0x380, RZ, 0xc0, !PT ;  /* 0x0000038009087812 */ /* 0x000fe200078ec0ff */
[----:B------:R-:W-:Y:S01]  /*1f4d0*/  IMAD R11, R182, UR5, R7 ;  /* 0x00000005b60b7c24 */ /* 0x000fe2000f8e0207 */
[----:B------:R-:W-:Y:S01]  /*1f4e0*/  IADD3 R13, P2, R4, 0x2000, RZ ;  /* 0x00002000040d7810 */ /* 0x000fe20007f5e0ff */
[----:B------:R-:W-:Y:S01]  /*1f4f0*/  IMAD.WIDE.U32 R6, R182, UR4, R2 ;  /* 0x00000004b6067c25 */ /* 0x000fe2000f8e0002 */
[----:B------:R-:W-:Y:S01]  /*1f500*/  SHF.R.S32.HI R2, RZ, 0x1f, R183 ;  /* 0x0000001fff027819 */ /* 0x000fe200000114b7 */
[----:B------:R-:W-:Y:S01]  /*1f510*/  ULDC.64 UR4, c[0x0][0xb78] ;  /* 0x0002de0000047ab9 */ /* 0x000fe20000000a00 */
[----:B------:R-:W-:Y:S01]  /*1f520*/  SHF.R.U64 R8, R8, 0x3, RZ ;  /* 0x0000000308087819 */ /* 0x000fe200000012ff */
[----:B------:R-:W-:Y:S01]  /*1f530*/  IMAD.IADD R7, R7, 0x1, R11 ;  /* 0x0000000107077824 */ /* 0x000fe200078e020b */
[----:B------:R-:W-:Y:S01]  /*1f540*/  SEL R50, R2, RZ, !P0 ;  /* 0x000000ff02327207 */ /* 0x000fe20004000000 */
[----:B------:R-:W-:Y:S01]  /*1f550*/  IMAD R11, R187, 0x80, R179 ;  /* 0x00000080bb0b7824 */ /* 0x000fe200078e02b3 */
[----:B------:R-:W-:Y:S01]  /*1f560*/  LOP3.LUT R8, R8, R9, RZ, 0x3c, !PT ;  /* 0x0000000908087212 */ /* 0x000fe200078e3cff */
[----:B------:R-:W-:Y:S01]  /*1f570*/  IMAD.WIDE.U32 R6, R51, UR4, R6 ;  /* 0x0000000433067c25 */ /* 0x000fe2000f8e0006 */
[----:B------:R-:W-:-:S02]  /*1f580*/  LOP3.LUT R12, R13, 0x380, RZ, 0xc0, !PT ;  /* 0x000003800d0c7812 */ /* 0x000fc400078ec0ff */
[----:B------:R-:W-:Y:S01]  /*1f590*/  SHF.R.S32.HI R9, RZ, 0x1f, R11 ;  /* 0x0000001fff097819 */ /* 0x000fe2000001140b */
[----:B------:R-:W-:Y:S01]  /*1f5a0*/  IMAD R2, R50, UR4, RZ ;  /* 0x0000000432027c24 */ /* 0x000fe2000f8e02ff */
[----:B------:R-:W-:Y:S02]  /*1f5b0*/  SHF.R.U64 R12, R12, 0x3, RZ ;  /* 0x000000030c0c7819 */ /* 0x000fe400000012ff */
[----:B------:R-:W-:Y:S01]  /*1f5c0*/  IADD3 R25, P6, R4, 0x3000, RZ ;  /* 0x0000300004197810 */ /* 0x000fe20007fde0ff */
[----:B------:R-:W-:Y:S01]  /*1f5d0*/  IMAD R10, R51, UR5, R2 ;  /* 0x00000005330a7c24 */ /* 0x000fe2000f8e0202 */
[----:B------:R-:W-:Y:S01]  /*1f5e0*/  IADD3 R2, P0, R11, R6, RZ ;  /* 0x000000060b027210 */ /* 0x000fe20007f1e0ff */
[----:B------:R-:W-:Y:S01]  /*1f5f0*/  ULDC.64 UR4, c[0x0][0xb40] ;  /* 0x0002d00000047ab9 */ /* 0x000fe20000000a00 */
[----:B------:R-:W-:Y:S01]  /*1f600*/  LOP3.LUT R12, R12, R13, RZ, 0x3c, !PT ;  /* 0x0000000d0c0c7212 */ /* 0x000fe200078e3cff */
[----:B------:R-:W-:Y:S01]  /*1f610*/  IMAD.X R13, RZ, RZ, R5, P2 ;  /* 0x000000ffff0d7224 */ /* 0x000fe200010e0605 */
[----:B------:R-:W-:Y:S01]  /*1f620*/  IADD3.X R9, R9, R7, R10, P0, !PT ;  /* 0x0000000709097210 */ /* 0x000fe200007fe40a */
[----:B------:R-:W-:Y:S01]  /*1f630*/  VIADD R7, R11, 0x8 ;  /* 0x000000080b077836 */ /* 0x000fe20000000000 */
[----:B------:R-:W-:-:S02]  /*1f640*/  LEA R46, P0, R2, UR4, 0x2 ;  /* 0x00000004022e7c11 */ /* 0x000fc4000f8010ff */
[----:B------:R-:W-:Y:S02]  /*1f650*/  IADD3 R29, P5, R4, 0x4000, RZ ;  /* 0x00004000041d7810 */ /* 0x000fe40007fbe0ff */
[----:B------:R-:W-:Y:S01]  /*1f660*/  LEA.HI.X R47, R2, UR5, R9, 0x2, P0 ;  /* 0x00000005022f7c11 */ /* 0x000fe200080f1409 */
[----:B------:R-:W-:Y:S01]  /*1f670*/  IMAD.X R9, RZ, RZ, R5, P1 ;  /* 0x000000ffff097224 */ /* 0x000fe200008e0605 */
[----:B------:R-:W-:Y:S01]  /*1f680*/  LOP3.LUT P0, RZ, R191, 0x3, RZ, 0xc0, !PT ;  /* 0x00000003bfff7812 */ /* 0x000fe2000780c0ff */
[----:B------:R-:W-:Y:S01]  /*1f690*/  ULDC.64 UR4, c[0x0][0xaa0] ;  /* 0x0002a80000047ab9 */ /* 0x000fe20000000a00 */
[C---:B------:R-:W-:Y:S02]  /*1f6a0*/  IADD3 R33, P4, R4.reuse, 0x5000, RZ ;  /* 0x0000500004217810 */ /* 0x040fe40007f9e0ff */
[----:B------:R-:W-:Y:S02]  /*1f6b0*/  IADD3 R37, P3, R4, 0x6000, RZ ;  /* 0x0000600004257810 */ /* 0x000fe40007f7e0ff */
[----:B------:R-:W-:-:S02]  /*1f6c0*/  ISETP.GE.OR P1, PT, R11, R48, P0 ;  /* 0x000000300b00720c */ /* 0x000fc40000726670 */
[C---:B------:R-:W-:Y:S02]  /*1f6d0*/  LOP3.LUT R2, R4.reuse, 0x380, RZ, 0xc0, !PT ;  /* 0x0000038004027812 */ /* 0x040fe400078ec0ff */
[----:B------:R-:W-:Y:S02]  /*1f6e0*/  IADD3 R11, P2, R4, 0x7000, RZ ;  /* 0x00007000040b7810 */ /* 0x000fe40007f5e0ff */
[----:B------:R-:W-:Y:S02]  /*1f6f0*/  ISETP.GE.OR P0, PT, R7, R48, P0 ;  /* 0x000000300700720c */ /* 0x000fe40000706670 */
[----:B------:R-:W-:Y:S01]  /*1f700*/  LOP3.LUT R24, R25, 0x380, RZ, 0xc0, !PT ;  /* 0x0000038019187812 */ /* 0x000fe200078ec0ff */
[----:B------:R-:W-:Y:S01]  /*1f710*/  IMAD.X R41, RZ, RZ, R5, P2 ;  /* 0x000000ffff297224 */ /* 0x000fe200010e0605 */
[----:B------:R-:W-:Y:S02]  /*1f720*/  LOP3.LUT R28, R29, 0x380, RZ, 0xc0, !PT ;  /* 0x000003801d1c7812 */ /* 0x000fe400078ec0ff */
[----:B------:R-:W-:Y:S01]  /*1f730*/  LOP3.LUT R32, R33, 0x380, RZ, 0xc0, !PT ;  /* 0x0000038021207812 */ /* 0x000fe200078ec0ff */
[----:B------:R-:W-:Y:S01]  /*1f740*/  @!P1 STG.E desc[UR6][R46.64], R20 ;  /* 0x000000142e009986 */ /* 0x000fe2000c101906 */
[----:B------:R-:W-:-:S02]  /*1f750*/  LOP3.LUT R36, R37, 0x380, RZ, 0xc0, !PT ;  /* 0x0000038025247812 */ /* 0x000fc400078ec0ff */
[----:B------:R-:W-:Y:S02]  /*1f760*/  SHF.R.U64 R7, R2, 0x3, RZ ;  /* 0x0000000302077819 */ /* 0x000fe400000012ff */
[----:B------:R-:W-:Y:S01]  /*1f770*/  LOP3.LUT R2, R11, 0x380, RZ, 0xc0, !PT ;  /* 0x000003800b027812 */ /* 0x000fe200078ec0ff */
[----:B------:R2:W-:Y:S01]  /*1f780*/  @!P0 STG.E desc[UR6][R46.64+0x20], R0 ;  /* 0x000020002e008986 */ /* 0x0005e2000c101906 */
[----:B------:R-:W-:Y:S02]  /*1f790*/  SHF.R.U64 R24, R24, 0x3, RZ ;  /* 0x0000000318187819 */ /* 0x000fe400000012ff */
[----:B------:R-:W-:Y:S01]  /*1f7a0*/  SHF.R.U64 R28, R28, 0x3, RZ ;  /* 0x000000031c1c7819 */ /* 0x000fe200000012ff */
[----:B------:R-:W5:Y:S01]  /*1f7b0*/  LD.E.128 R12, desc[UR6][R12.64] ;  /* 0x000000060c0c7980 */ /* 0x000f62000c101d00 */
[----:B------:R-:W-:Y:S02]  /*1f7c0*/  SHF.R.U64 R32, R32, 0x3, RZ ;  /* 0x0000000320207819 */ /* 0x000fe400000012ff */
[----:B------:R-:W-:-:S02]  /*1f7d0*/  SHF.R.U64 R36, R36, 0x3, RZ ;  /* 0x0000000324247819 */ /* 0x000fc400000012ff */
        /* <DEDUP_REMOVED lines=11> */
[----:B------:R-:W-:-:S03]  /*1f890*/  LOP3.LUT R40, R2, R11, RZ, 0x3c, !PT ;  /* 0x0000000b02287212 */ /* 0x000fc600078e3cff */
[----:B------:R-:W5:Y:S01]  /*1f8a0*/  LD.E.128 R8, desc[UR6][R8.64] ;  /* 0x0000000608087980 */ /* 0x000f62000c101d00 */
[----:B------:R-:W-:-:S03]  /*1f8b0*/  SHF.R.S32.HI R45, RZ, 0x1f, R178 ;  /* 0x0000001fff2d7819 */ /* 0x000fc600000114b2 */
[----:B------:R-:W5:Y:S01]  /*1f8c0*/  LD.E.128 R4, desc[UR6][R4.64] ;  /* 0x0000000604047980 */ /* 0x000f62000c101d00 */
[----:B------:R-:W-:-:S03]  /*1f8d0*/  IMAD.MOV.U32 R44, RZ, RZ, R178 ;  /* 0x000000ffff2c7224 */ /* 0x000fc600078e00b2 */
[----:B------:R-:W5:Y:S04]  /*1f8e0*/  LD.E.128 R28, desc[UR6][R28.64] ;  /* 0x000000061c1c7980 */ /* 0x000f68000c101d00 */
[----:B------:R-:W5:Y:S04]  /*1f8f0*/  LD.E.128 R32, desc[UR6][R32.64] ;  /* 0x0000000620207980 */ /* 0x000f68000c101d00 */
[----:B------:R-:W5:Y:S04]  /*1f900*/  LD.E.128 R36, desc[UR6][R36.64] ;  /* 0x0000000624247980 */ /* 0x000f68000c101d00 */
[----:B------:R-:W5:Y:S01]  /*1f910*/  LD.E.128 R40, desc[UR6][R40.64] ;  /* 0x0000000628287980 */ /* 0x000f62000c101d00 */
[----:B--2---:R-:W-:Y:S01]  /*1f920*/  IMAD R0, R3, UR4, RZ ;  /* 0x0000000403007c24 */ /* 0x004fe2000f8e02ff */
[----:B------:R-:W-:Y:S01]  /*1f930*/  @!PT LDS RZ, [RZ] ;  /* 0x00000000fffff984 */ /* 0x000fe20000000800 */
[----:B------:R-:W-:Y:S01]  /*1f940*/  @!PT LDS RZ, [RZ] ;  /* 0x00000000fffff984 */ /* 0x000fe20000000800 */
[----:B------:R-:W-:Y:S01]  /*1f950*/  @!PT LDS RZ, [RZ] ;  /* 0x00000000fffff984 */ /* 0x000fe20000000800 */
[----:B------:R-:W-:Y:S01]  /*1f960*/  @!PT LDS RZ, [RZ] ;  /* 0x00000000fffff984 */ /* 0x000fe20000000800 */
[----:B------:R2:W-:Y:S06]  /*1f970*/  MEMBAR.ALL.CTA ;  /* 0x0000000000007992 */ /* 0x0005ec0000008000 */
[----:B--2---:R-:W2:Y:S01]  /*1f980*/  FENCE.VIEW.ASYNC.S ;  /* 0x00000000000073c6 */ /* 0x004ea20000000000 */
[----:B------:R-:W-:-:S04]  /*1f990*/  IMAD.WIDE.U32 R2, R21, UR4, R44 ;  /* 0x0000000415027c25 */ /* 0x000fc8000f8e002c */
        /* <DEDUP_REMOVED lines=21> */
[----:B--2---:R2:W-:Y:S01]  /*1faf0*/  SYNCS.ARRIVE.TRANS64.RED.A1T0 RZ, [R0+URZ], RZ ;  /* 0x000000ff00ff79a7 */ /* 0x0045e2000810043f */
[----:B------:R-:W-:Y:S01]  /*1fb00*/  BSSY B1, `(.L_x_1597) ;  /* 0x0000016000017945 */ /* 0x000fe20003800000 */
[----:B------:R-:W-:-:S02]  /*1fb10*/  IMAD R47, R51, UR5, R20 ;  /* 0x00000005332f7c24 */ /* 0x000fc4000f8e0214 */
[----:B------:R-:W-:-:S04]  /*1fb20*/  IMAD.WIDE R20, R187, 0x80, R180 ;  /* 0x00000080bb147825 */ /* 0x000fc800078e02b4 */
[----:B------:R-:W-:Y:S01]  /*1fb30*/  IMAD.IADD R49, R45, 0x1, R47 ;  /* 0x000000012d317824 */ /* 0x000fe200078e022f */
[----:B--2---:R-:W-:Y:S06]  /*1fb40*/  @P2 BRA `(.L_x_1598) ;  /* 0x0000000000442947 */ /* 0x004fec0003800000 */
[----:B------:R-:W-:Y:S01]  /*1fb50*/  ULDC.64 UR4, c[0x0][0xad8] ;  /* 0x0002b60000047ab9 */ /* 0x000fe20000000a00 */
[C---:B------:R-:W-:Y:S01]  /*1fb60*/  VIADD R0, R178.reuse, 0x40 ;  /* 0x00000040b2007836 */ /* 0x040fe20000000000 */
        /* <DEDUP_REMOVED lines=15> */
.L_x_1598:
[----:B------:R-:W-:Y:S05]  /*1fc60*/  BSYNC B1 ;  /* 0x0000000000017941 */ /* 0x000fea0003800000 */
.L_x_1597:
[----:B------:R-:W-:Y:S04]  /*1fc70*/  BSSY B1, `(.L_x_1599) ;  /* 0x0000015000017945 */ /* 0x000fe80003800000 */
[----:B------:R-:W-:Y:S05]  /*1fc80*/  @P4 BRA `(.L_x_1600) ;  /* 0x00000000004c4947 */ /* 0x000fea0003800000 */
[----:B--2--5:R-:W-:Y:S01]  /*1fc90*/  IADD3 R5, P2, R20, 0x20, RZ ;  /* 0x0000002014057810 */ /* 0x024fe20007f5e0ff */
        /* <DEDUP_REMOVED lines=18> */
.L_x_1600:
[----:B------:R-:W-:Y:S05]  /*1fdc0*/  BSYNC B1 ;  /* 0x0000000000017941 */ /* 0x000fea0003800000 */
.L_x_1599:
[----:B------:R-:W-:Y:S04]  /*1fdd0*/  BSSY B1, `(.L_x_1601) ;  /* 0x0000015000017945 */ /* 0x000fe80003800000 */
[----:B------:R-:W-:Y:S05]  /*1fde0*/  @P0 BRA `(.L_x_1602) ;  /* 0x00000000004c0947 */ /* 0x000fea0003800000 */
[----:B--23-5:R-:W-:Y:S01]  /*1fdf0*/  IADD3 R5, P0, R20, 0x40, RZ ;  /* 0x0000004014057810 */ /* 0x02cfe20007f1e0ff */
        /* <DEDUP_REMOVED lines=18> */
.L_x_1602:
[----:B------:R-:W-:Y:S05]  /*1ff20*/  BSYNC B1 ;  /* 0x0000000000017941 */ /* 0x000fea0003800000 */
.L_x_1601:
[----:B------:R-:W-:Y:S05]  /*1ff30*/  @P1 BRA `(.L_x_1603) ;  /* 0x0000000800f81947 */ /* 0x000fea0003800000 */
[----:B--2345:R-:W-:Y:S01]  /*1ff40*/  IADD3 R5, P0, R20, 0x60, RZ ;  /* 0x0000006014057810 */ /* 0x03cfe20007f1e0ff */
[----:B------:R-:W-:Y:S01]  /*1ff50*/  ULDC.64 UR4, c[0x0][0xad8] ;  /* 0x0002b60000047ab9 */ /* 0x000fe20000000a00 */
[----:B------:R-:W-:Y:S01]  /*1ff60*/  IMAD.MOV.U32 R2, RZ, RZ, R44 ;  /* 0x000000ffff027224 */ /* 0x000fe200078e002c */
        /* <DEDUP_REMOVED lines=19> */
.L_x_1595:
[----:B------:R-:W-:Y:S01]  /*200a0*/  ULDC.64 UR4, c[0x0][0xbd8] ;  /* 0x0002f60000047ab9 */ /* 0x000fe20000000a00 */
[----:B------:R-:W2:Y:S01]  /*200b0*/  LDC.64 R2, c[0x0][0xbd8] ;  /* 0x0002f600ff027b82 */ /* 0x000ea20000000a00 */
[----:B------:R-:W-:Y:S01]  /*200c0*/  ISETP.NE.U32.AND P0, PT, RZ, UR4, PT ;  /* 0x00000004ff007c0c */ /* 0x000fe2000bf05070 */
[----:B------:R-:W-:Y:S01]  /*200d0*/  IMAD.MOV.U32 R7, RZ, RZ, RZ ;  /* 0x000000ffff077224 */ /* 0x000fe200078e00ff */
[----:B------:R-:W-:Y:S02]  /*200e0*/  ULDC.64 UR6, c[0x0][0x208] ;  /* 0x0000820000067ab9 */ /* 0x000fe40000000a00 */
[----:B------:R-:W-:Y:S01]  /*200f0*/  ISETP.NE.AND.EX P0, PT, RZ, UR5, PT, P0 ;  /* 0x00000005ff007c0c */ /* 0x000fe2000bf05300 */
[----:B------:R-:W-:Y:S02]  /*20100*/  ULDC.64 UR4, c[0x0][0xbe0] ;  /* 0x0002f80000047ab9 */ /* 0x000fe40000000a00 */
[----:B------:R-:W-:-:S04]  /*20110*/  ISETP.NE.U32.AND P1, PT, RZ, UR4, PT ;  /* 0x00000004ff007c0c */ /* 0x000fc8000bf25070 */
[----:B------:R-:W-:Y:S01]  /*20120*/  ISETP.NE.AND.EX P1, PT, RZ, UR5, PT, P1 ;  /* 0x00000005ff007c0c */ /* 0x000fe2000bf25310 */
[----:B------:R-:W3:Y:S01]  /*20130*/  S2R R8, SR_TID.X ;  /* 0x0000000000087919 */ /* 0x000ee20000002100 */
[----:B--2---:R-:W-:-:S11]  /*20140*/  IMAD.WIDE R2, R183, 0x4, R2 ;  /* 0x00000004b7027825 */ /* 0x004fd600078e0202 */
[----:B------:R-:W2:Y:S01]  /*20150*/  @P1 LDC.64 R4, c[0x0][0xbe0] ;  /* 0x0002f800ff041b82 */ /* 0x000ea20000000a00 */
[----:B------:R-:W-:Y:S02]  /*20160*/  ULDC UR4, c[0x0][0xa88] ;  /* 0x0002a20000047ab9 */ /* 0x000fe40000000800 */
[----:B------:R-:W-:Y:S01]  /*20170*/  IMAD.U32 R0, RZ, RZ, UR4 ;  /* 0x00000004ff007e24 */ /* 0x000fe2000f8e00ff */
[----:B------:R4:W5:Y:S01]  /*20180*/  @P0 LDG.E R7, desc[UR6][R2.64] ;  /* 0x0000000602070981 */ /* 0x000962000c1e1900 */
[----:B---3--:R-:W-:Y:S02]  /*20190*/  VIADD R6, R8, 0xffffff80 ;  /* 0xffffff8008067836 */ /* 0x008fe40000000000 */
[----:B--2---:R-:W-:-:S03]  /*201a0*/  @P1 IMAD.WIDE R4, R183, 0x4, R4 ;  /* 0x00000004b7041825 */ /* 0x004fc600078e0204 */
[----:B------:R-:W-:Y:S02]  /*201b0*/  ISETP.GT.AND P2, PT, R6, 0x7f, PT ;  /* 0x0000007f0600780c */ /* 0x000fe40003f44270 */
[----:B------:R4:W5:Y:S01]  /*201c0*/  @P1 LDG.E R0, desc[UR6][R4.64] ;  /* 0x0000000604001981 */ /* 0x000962000c1e1900 */
[----:B------:R-:W-:Y:S10]  /*201d0*/  @P1 BRA `(.L_x_1604) ;  /* 0x0000000000141947 */ /* 0x000ff40003800000 */
[----:B------:R-:W-:Y:S05]  /*201e0*/  @!P0 BRA `(.L_x_1604) ;  /* 0x0000000000108947 */ /* 0x000fea0003800000 */
[----:B------:R-:W-:Y:S02]  /*201f0*/  ULDC.64 UR4, c[0x0][0x208] ;  /* 0x0000820000047ab9 */ /* 0x000fe40000000a00 */
[----:B----4-:R-:W2:Y:S04]  /*20200*/  LDG.E R5, desc[UR4][R2.64] ;  /* 0x0000000402057981 */ /* 0x010ea8000c1e1900 */
[----:B-----5:R-:W2:Y:S02]  /*20210*/  LDG.E R0, desc[UR4][R2.64+0x4] ;  /* 0x0000040402007981 */ /* 0x020ea4000c1e1900 */
[----:B--2---:R-:W-:-:S07]  /*20220*/  IMAD.IADD R0, R0, 0x1, -R5 ;  /* 0x0000000100007824 */ /* 0x004fce00078e0a05 */
.L_x_1604:
[----:B----4-:R-:W-:Y:S01]  /*20230*/  SHF.R.S32.HI R2, RZ, 0x1f, R183 ;  /* 0x0000001fff027819 */ /* 0x010fe200000114b7 */
[----:B------:R-:W-:Y:S01]  /*20240*/  BSSY B1, `(.L_x_1605) ;  /* 0x000001d000017945 */ /* 0x000fe20003800000 */
[----:B------:R-:W-:Y:S02]  /*20250*/  SHF.R.S32.HI R9, RZ, 0x1f, R182 ;  /* 0x0000001fff097819 */ /* 0x000fe400000114b6 */
[----:B------:R-:W-:Y:S02]  /*20260*/  SHF.R.S32.HI R13, RZ, 0x1f, R178 ;  /* 0x0000001fff0d7819 */ /* 0x000fe400000114b2 */
[----:B------:R-:W-:Y:S02]  /*20270*/  SEL R11, R183, RZ, !P0 ;  /* 0x000000ffb70b7207 */ /* 0x000fe40004000000 */
[----:B------:R-:W-:Y:S02]  /*20280*/  SEL R10, R2, RZ, !P0 ;  /* 0x000000ff020a7207 */ /* 0x000fe40004000000 */
[----:B-----5:R-:W-:Y:S01]  /*20290*/  SHF.R.S32.HI R6, RZ, 0x1f, R7 ;  /* 0x0000001fff067819 */ /* 0x020fe20000011407 */
[----:B------:R-:W-:Y:S06]  /*202a0*/  @P2 BRA `(.L_x_1606) ;  /* 0x0000000000582947 */ /* 0x000fec0003800000 */
[----:B------:R-:W-:-:S04]  /*202b0*/  IMAD R2, R187, 0x80, R8 ;  /* 0x00000080bb027824 */ /* 0x000fc800078e0208 */
[----:B------:R-:W-:-:S05]  /*202c0*/  VIADD R3, R2, 0xffffff80 ;  /* 0xffffff8002037836 */ /* 0x000fca0000000000 */
[----:B------:R-:W-:-:S13]  /*202d0*/  ISETP.GE.AND P0, PT, R3, R0, PT ;  /* 0x000000000300720c */ /* 0x000fda0003f06270 */
[----:B------:R-:W-:Y:S05]  /*202e0*/  @P0 BRA `(.L_x_1606) ;  /* 0x0000000000480947 */ /* 0x000fea0003800000 */
[----:B------:R-:W-:Y:S01]  /*202f0*/  IADD3 R2, P0, R3, R7, RZ ;  /* 0x0000000703027210 */ /* 0x000fe20007f1e0ff */
[----:B------:R-:W-:Y:S01]  /*20300*/  ULDC.64 UR4, c[0x0][0xb70] ;  /* 0x0002dc0000047ab9 */ /* 0x000fe20000000a00 */
[----:B------:R-:W-:Y:S01]  /*20310*/  ULDC.64 UR6, c[0x0][0x208] ;  /* 0x0000820000067ab9 */ /* 0x000fe20000000a00 */
        /* <DEDUP_REMOVED lines=15> */
.L_x_1606:
[----:B------:R-:W-:Y:S05]  /*20410*/  BSYNC B1 ;  /* 0x0000000000017941 */ /* 0x000fea0003800000 */
.L_x_1605:
[----:B------:R-:W-:Y:S01]  /*20420*/  ULDC.64 UR4, c[0x0][0xaa0] ;  /* 0x0002a80000047ab9 */ /* 0x000fe20000000a00 */
[----:B------:R-:W-:Y:S01]  /*20430*/  IMAD.MOV.U32 R2, RZ, RZ, R178 ;  /* 0x000000ffff027224 */ /* 0x000fe200078e00b2 */
[----:B------:R-:W-:Y:S01]  /*20440*/  BSSY B1, `(.L_x_1607) ;  /* 0x000002d000017945 */ /* 0x000fe20003800000 */
[----:B--2---:R-:W-:Y:S02]  /*20450*/  IMAD.MOV.U32 R3, RZ, RZ, R13 ;  /* 0x000000ffff037224 */ /* 0x004fe400078e000d */
[----:B------:R-:W-:Y:S02]  /*20460*/  IMAD R4, R6, UR4, RZ ;  /* 0x0000000406047c24 */ /* 0x000fe4000f8e02ff */
[----:B------:R-:W-:-:S04]  /*20470*/  IMAD.WIDE.U32 R2, R7, UR4, R2 ;  /* 0x0000000407027c25 */ /* 0x000fc8000f8e0002 */
[----:B------:R-:W-:Y:S01]  /*20480*/  IMAD R7, R7, UR5, R4 ;  /* 0x0000000507077c24 */ /* 0x000fe2000f8e0204 */
[----:B------:R-:W-:Y:S01]  /*20490*/  ULDC.64 UR4, c[0x0][0xae0] ;  /* 0x0002b80000047ab9 */ /* 0x000fe20000000a00 */
[C---:B------:R-:W-:Y:S02]  /*204a0*/  VIADD R4, R180.reuse, 0x20 ;  /* 0x00000020b4047836 */ /* 0x040fe40000000000 */
[----:B------:R-:W-:Y:S02]  /*204b0*/  IMAD.IADD R3, R3, 0x1, R7 ;  /* 0x0000000103037824 */ /* 0x000fe400078e0207 */
[----:B------:R-:W-:Y:S02]  /*204c0*/  IMAD R7, R187, -0x80, R0 ;  /* 0xffffff80bb077824 */ /* 0x000fe400078e0200 */
[----:B------:R-:W-:Y:S02]  /*204d0*/  IMAD R5, R9, UR4, RZ ;  /* 0x0000000409057c24 */ /* 0x000fe4000f8e02ff */
[C---:B------:R-:W-:Y:S01]  /*204e0*/  VIADD R0, R180.reuse, 0x40 ;  /* 0x00000040b4007836 */ /* 0x040fe20000000000 */
[-C--:B------:R-:W-:Y:S01]  /*204f0*/  ISETP.GE.AND P2, PT, R180, R7.reuse, PT ;  /* 0x00000007b400720c */ /* 0x080fe20003f46270 */
[----:B------:R-:W-:Y:S01]  /*20500*/  IMAD R5, R182, UR5, R5 ;  /* 0x00000005b6057c24 */ /* 0x000fe2000f8e0205 */
[-C--:B------:R-:W-:Y:S01]  /*20510*/  ISETP.GE.AND P3, PT, R4, R7.reuse, PT ;  /* 0x000000070400720c */ /* 0x080fe20003f66270 */
[----:B------:R-:W-:Y:S01]  /*20520*/  IMAD.WIDE.U32 R2, R182, UR4, R2 ;  /* 0x00000004b6027c25 */ /* 0x000fe2000f8e0002 */
[----:B------:R-:W-:Y:S01]  /*20530*/  ULDC.64 UR4, c[0x0][0xae8] ;  /* 0x0002ba0000047ab9 */ /* 0x000fe20000000a00 */
[----:B------:R-:W-:-:S02]  /*20540*/  ISETP.GE.AND P1, PT, R0, R7, PT ;  /* 0x000000070000720c */ /* 0x000fc40003f26270 */
        /* <DEDUP_REMOVED lines=28> */
.L_x_1608:
[----:B------:R-:W-:Y:S05]  /*20710*/  BSYNC B1 ;  /* 0x0000000000017941 */ /* 0x000fea0003800000 */
.L_x_1607:
[----:B------:R-:W-:Y:S04]  /*20720*/  BSSY B1, `(.L_x_1609) ;  /* 0x0000015000017945 */ /* 0x000fe80003800000 */
[----:B------:R-:W-:Y:S05]  /*20730*/  @P3 BRA `(.L_x_1610) ;  /* 0x00000000004c3947 */ /* 0x000fea0003800000 */
[----:B--2---:R-:W-:Y:S01]  /*20740*/  IADD3 R9, P2, R6, 0x20, RZ ;  /* 0x0000002006097810 */ /* 0x004fe20007f5e0ff */
        /* <DEDUP_REMOVED lines=18> */
.L_x_1610:
[----:B------:R-:W-:Y:S05]  /*20870*/  BSYNC B1 ;  /* 0x0000000000017941 */ /* 0x000fea0003800000 */
.L_x_1609:
[----:B------:R-:W-:Y:S04]  /*20880*/  BSSY B1, `(.L_x_1611) ;  /* 0x0000015000017945 */ /* 0x000fe80003800000 */
[----:B------:R-:W-:Y:S05]  /*20890*/  @P1 BRA `(.L_x_1612) ;  /* 0x00000000004c1947 */ /* 0x000fea0003800000 */
[----:B--23--:R-:W-:Y:S01]  /*208a0*/  IADD3 R9, P1, R6, 0x40, RZ ;  /* 0x0000004006097810 */ /* 0x00cfe20007f3e0ff */
        /* <DEDUP_REMOVED lines=18> */
.L_x_1612:
[----:B------:R-:W-:Y:S05]  /*209d0*/  BSYNC B1 ;  /* 0x0000000000017941 */ /* 0x000fea0003800000 */
.L_x_1611:
        /* <DEDUP_REMOVED lines=20> */
.L_x_1603:
[----:B------:R-:W-:Y:S05]  /*20b20*/  BSYNC B0 ;  /* 0x0000000000007941 */ /* 0x000fea0003800000 */
.L_x_1594:
[----:B------:R-:W-:Y:S02]  /*20b30*/  ULDC UR4, c[0x0][0xc14] ;  /* 0x0003050000047ab9 */ /* 0x000fe40000000800 */
[----:B-1----:R-:W-:-:S13]  /*20b40*/  ISETP.GE.AND P0, PT, R171, UR4, PT ;  /* 0x00000004ab007c0c */ /* 0x002fda000bf06270 */
[----:B------:R-:W-:Y:S05]  /*20b50*/  @!P0 BRA `(.L_x_1613) ;  /* 0xfffffe0400888947 */ /* 0x000fea000383ffff */
[----:B------:R-:W-:Y:S05]  /*20b60*/  BRA `(.L_x_1315) ;  /* 0x0000006800507947 */ /* 0x000fea0003800000 */
.L_x_1313:
[----:B------:R-:W-:-:S08]  /*20b70*/  NOP ;  /* 0x0000000000007918 */ /* 0x000fd00000000000 */
[----:B------:R-:W0:-:S00]  /*20b80*/  USETMAXREG.DEALLOC.CTAPOOL 0x18 ;  /* 0x00000018000079c8 */ /* 0x000e0000080e0500 */
[----:B0-----:R-:W-:-:S06]  /*20b90*/  LOP3.LUT R0, R0, 0x3, RZ, 0xc0, !PT ;  /* 0x0000000300007812 */ /* 0x001fcc00078ec0ff */
[----:B------:R-:W0:Y:S02]  /*20ba0*/  SHFL.IDX PT, R0, R0, RZ, 0x1f ;  /* 0x00001fff00007589 */ /* 0x000e2400000e0000 */
[----:B0-----:R-:W-:-:S13]  /*20bb0*/  ISETP.NE.AND P0, PT, R0, RZ, PT ;  /* 0x000000ff0000720c */ /* 0x001fda0003f05270 */
[----:B------:R-:W-:Y:S05]  /*20bc0*/  @P0 BRA `(.L_x_1315) ;  /* 0x0000006800380947 */ /* 0x000fea0003800000 */
[----:B------:R-:W2:Y:S01]  /*20bd0*/  LDL.LU R6, [R1+0x8] ;  /* 0x0000080001067983 */ /* 0x000ea20000300800 */
[----:B------:R-:W-:Y:S01]  /*20be0*/  LOP3.LUT R7, R4, 0x1f, RZ, 0xc0, !PT ;  /* 0x0000001f04077812 */ /* 0x000fe200078ec0ff */
[----:B------:R-:W-:Y:S01]  /*20bf0*/  ULDC UR5, c[0x0][0xc14] ;  /* 0x0003050000057ab9 */ /* 0x000fe20000000800 */
[----:B------:R-:W-:Y:S01]  /*20c00*/  CS2R R16, SRZ ;  /* 0x0000000000107805 */ /* 0x000fe2000001ff00 */
[----:B------:R-:W-:Y:S01]  /*20c10*/  ULDC.64 UR6, c[0x0][0x208] ;  /* 0x0000820000067ab9 */ /* 0x000fe20000000a00 */
[----:B------:R-:W-:Y:S01]  /*20c20*/  ISETP.NE.AND P0, PT, R7, 0x1f, PT ;  /* 0x0000001f0700780c */ /* 0x000fe20003f05270 */
[----:B------:R-:W-:Y:S01]  /*20c30*/  ULDC UR4, c[0x0][0xc10] ;  /* 0x0003040000047ab9 */ /* 0x000fe20000000800 */
[----:B--2---:R-:W-:-:S11]  /*20c40*/  LOP3.LUT R6, R6, 0xffffff7f, RZ, 0xc0, !PT ;  /* 0xffffff7f06067812 */ /* 0x004fd600078ec0ff */
        /* <DEDUP_REMOVED lines=48> */
.L_x_1618:
        /* <DEDUP_REMOVED lines=17> */
.L_x_1617:
[----:B------:R-:W-:Y:S05]  /*21060*/  BSYNC B0 ;  /* 0x0000000000007941 */ /* 0x000fea0003800000 */
.L_x_1616:
        /* <DEDUP_REMOVED lines=25> */
.L_x_1614:
[----:B------:R-:W-:Y:S01]  /*21200*/  IMAD.IADD R5, R4, 0x1, -R5 ;  /* 0x0000000104057824 */ /* 0x000fe200078e0a05 */
[----:B------:R-:W-:-:S03]  /*21210*/  ULDC.64 UR8, c[0x0][0x208] ;  /* 0x0000820000087ab9 */ /* 0x000fc60000000a00 */
        /* <DEDUP_REMOVED lines=19> */
.L_x_1619:
[----:B-12---:R-:W-:Y:S02]  /*21350*/  IMAD.MOV R0, RZ, RZ, -R3 ;  /* 0x000000ffff007224 */ /* 0x006fe400078e0a03 */
[----:B---3--:R-:W-:Y:S02]  /*21360*/  IMAD R16, R16, UR4, R5 ;  /* 0x0000000410107c24 */ /* 0x008fe4000f8e0205 */
[----:B------:R-:W-:Y:S01]  /*21370*/  IMAD R5, R0, R9, RZ ;  /* 0x0000000900057224 */ /* 0x000fe200078e02ff */
[----:B------:R-:W-:Y:S01]  /*21380*/  IABS R0, R6 ;  /* 0x0000000600007213 */ /* 0x000fe20000000000 */
[----:B------:R-:W-:-:S04]  /*21390*/  IMAD.MOV.U32 R2, RZ, RZ, RZ ;  /* 0x000000ffff027224 */ /* 0x000fc800078e00ff */
[----:B------:R-:W-:Y:S01]  /*213a0*/  IMAD.HI.U32 R2, R3, R5, R2 ;  /* 0x0000000503027227 */ /* 0x000fe200078e0002 */
[----:B------:R-:W-:-:S03]  /*213b0*/  IADD3 R5, -R16, UR6, RZ ;  /* 0x0000000610057c10 */ /* 0x000fc6000fffe1ff */
[----:B------:R-:W-:Y:S01]  /*213c0*/  IMAD.MOV R0, RZ, RZ, -R0 ;  /* 0x000000ffff007224 */ /* 0x000fe200078e0a00 */
        /* <DEDUP_REMOVED lines=16> */
[----:B------:R-:W-:Y:S02]  /*214d0*/  IMAD R5, R6, R2, R5 ;  /* 0x0000000206057224 */ /* 0x000fe400078e0205 */
[----:B------:R-:W-:Y:S01]  /*214e0*/  IMAD.MOV.U32 R2, RZ, RZ, RZ ;  /* 0x000000ffff027224 */ /* 0x000fe200078e00ff */
[----:B------:R-:W-:-:S04]  /*214f0*/  VIADDMNMX R8, R3, UR4, R8, PT ;  /* 0x0000000403087c46 */ /* 0x000fc8000b800108 */
[-C--:B------:R-:W-:Y:S02]  /*21500*/  IABS R4, R8.reuse ;  /* 0x0000000800047213 */ /* 0x080fe40000000000 */
[----:B------:R-:W-:Y:S02]  /*21510*/  IABS R6, R8 ;  /* 0x0000000800067213 */ /* 0x000fe40000000000 */
[----:B------:R-:W1:Y:S08]  /*21520*/  I2F.RP R7, R4 ;  /* 0x0000000400077306 */ /* 0x000e700000209400 */
[----:B-1----:R-:W1:Y:S02]  /*21530*/  MUFU.RCP R7, R7 ;  /* 0x0000000700077308 */ /* 0x002e640000001000 */
[----:B-1----:R-:W-:Y:S01]  /*21540*/  VIADD R3, R7, 0xffffffe ;  /* 0x0ffffffe07037836 */ /* 0x002fe20000000000 */
[----:B------:R-:W-:-:S05]  /*21550*/  IABS R7, R5 ;  /* 0x0000000500077213 */ /* 0x000fca0000000000 */
[----:B------:R-:W1:Y:S02]  /*21560*/  F2I.FTZ.U32.TRUNC.NTZ R3, R3 ;  /* 0x0000000300037305 */ /* 0x000e64000021f000 */
[----:B-1----:R-:W-:-:S04]  /*21570*/  IMAD.MOV R9, RZ, RZ, -R3 ;  /* 0x000000ffff097224 */ /* 0x002fc800078e0a03 */
[----:B------:R-:W-:-:S04]  /*21580*/  IMAD R9, R9, R4, RZ ;  /* 0x0000000409097224 */ /* 0x000fc800078e02ff */
[----:B------:R-:W-:-:S04]  /*21590*/  IMAD.HI.U32 R2, R3, R9, R2 ;  /* 0x0000000903027227 */ /* 0x000fc800078e0002 */
[----:B------:R-:W-:Y:S02]  /*215a0*/  IMAD.MOV R3, RZ, RZ, -R6 ;  /* 0x000000ffff037224 */ /* 0x000fe400078e0a06 */
[----:B------:R-:W-:-:S04]  /*215b0*/  IMAD.HI.U32 R2, R2, R7, RZ ;  /* 0x0000000702027227 */ /* 0x000fc800078e00ff */
[----:B------:R-:W-:-:S05]  /*215c0*/  IMAD R3, R2, R3, R7 ;  /* 0x0000000302037224 */ /* 0x000fca00078e0207 */
[----:B------:R-:W-:-:S13]  /*215d0*/  ISETP.GT.U32.AND P0, PT, R4, R3, PT ;  /* 0x000000030400720c */ /* 0x000fda0003f04070 */
[----:B------:R-:W-:Y:S02]  /*215e0*/  @!P0 IMAD.IADD R3, R3, 0x1, -R4 ;  /* 0x0000000103038824 */ /* 0x000fe400078e0a04 */
[----:B------:R-:W-:-:S03]  /*215f0*/  @!P0 VIADD R2, R2, 0x1 ;  /* 0x0000000102028836 */ /* 0x000fc60000000000 */
[----:B------:R-:W-:Y:S02]  /*21600*/  ISETP.GE.U32.AND P0, PT, R3, R4, PT ;  /* 0x000000040300720c */ /* 0x000fe40003f06070 */
[C---:B------:R-:W-:Y:S01]  /*21610*/  LOP3.LUT R3, R5.reuse, R8, RZ, 0x3c, !PT ;  /* 0x0000000805037212 */ /* 0x040fe200078e3cff */
[----:B------:R-:W-:-:S10]  /*21620*/  IMAD.IADD R5, R5, 0x1, R0 ;  /* 0x0000000105057824 */ /* 0x000fd400078e0200 */
        /* <DEDUP_REMOVED lines=10> */
.L_x_1615:
[----:B------:R-:W-:Y:S02]  /*216d0*/  IMAD.MOV.U32 R17, RZ, RZ, RZ ;  /* 0x000000ffff117224 */ /* 0x000fe400078e00ff */
[----:B------:R-:W-:Y:S02]  /*216e0*/  IMAD.U32 R16, RZ, RZ, UR6 ;  /* 0x00000006ff107e24 */ /* 0x000fe4000f8e00ff */
[----:B------:R-:W-:-:S07]  /*216f0*/  IMAD.MOV.U32 R18, RZ, RZ, RZ ;  /* 0x000000ffff127224 */ /* 0x000fce00078e00ff */
.L_x_1620:
[----:B------:R-:W2:Y:S01]  /*21700*/  LDL.LU R2, [R1+0x8] ;  /* 0x0000080001027983 */ /* 0x000ea20000300800 */
[----:B------:R-:W1:Y:S02]  /*21710*/  S2R R5, SR_TID.X ;  /* 0x0000000000057919 */ /* 0x000e640000002100 */
[----:B-1----:R-:W-:-:S04]  /*21720*/  LOP3.LUT R5, R5, 0x1f, RZ, 0xc0, !PT ;  /* 0x0000001f05057812 */ /* 0x002fc800078ec0ff */
[----:B------:R-:W-:-:S13]  /*21730*/  ISETP.NE.AND P0, PT, R5, RZ, PT ;  /* 0x000000ff0500720c */ /* 0x000fda0003f05270 */
[----:B------:R-:W1:Y:S01]  /*21740*/  @!P0 S2R R3, SR_CgaCtaId ;  /* 0x0000000000038919 */ /* 0x000e620000008800 */
[----:B------:R-:W-:-:S04]  /*21750*/  @!P0 MOV R0, 0x400 ;  /* 0x0000040000008802 */ /* 0x000fc80000000f00 */
[----:B-1----:R-:W-:-:S05]  /*21760*/  @!P0 LEA R0, R3, R0, 0x18 ;  /* 0x0000000003008211 */ /* 0x002fca00078ec0ff */
[----:B------:R1:W-:Y:S02]  /*21770*/  @!P0 STS.128 [R0+0x2a8d0], R16 ;  /* 0x02a8d01000008388 */ /* 0x0003e40000000c00 */
[----:B-1----:R-:W-:Y:S01]  /*21780*/  IMAD.MOV.U32 R0, RZ, RZ, 0x1 ;  /* 0x00000001ff007424 */ /* 0x002fe200078e00ff */
        /* <DEDUP_REMOVED lines=9> */
[----:B------:R-:W2:Y:S01]  /*21820*/  S2R R4, SR_TID.X ;  /* 0x0000000000047919 */ /* 0x000ea20000002100 */
[----:B------:R-:W-:Y:S01]  /*21830*/  ISETP.NE.AND P1, PT, R5, RZ, PT ;  /* 0x000000ff0500720c */ /* 0x000fe20003f25270 */
[----:B-1----:R-:W-:Y:S01]  /*21840*/  IMAD.MOV.U32 R0, RZ, RZ, 0x1 ;  /* 0x00000001ff007424 */ /* 0x002fe200078e00ff */
[----:B------:R-:W-:Y:S01]  /*21850*/  LOP3.LUT R2, R2, 0xffffffbf, RZ, 0xc0, !PT ;  /* 0xffffffbf02027812 */ /* 0x000fe200078ec0ff */
[----:B------:R1:W-:Y:S01]  /*21860*/  STL [R1+0x28], RZ ;  /* 0x000028ff01007387 */ /* 0x0003e20000100800 */
[----:B------:R-:W-:Y:S01]  /*21870*/  ULDC.64 UR38, c[0x0][0x198] ;  /* 0x0000660000267ab9 */ /* 0x000fe20000000a00 */
[----:B------:R-:W-:Y:S01]  /*21880*/  ULDC UR36, c[0x0][0xc] ;  /* 0x0000030000247ab9 */ /* 0x000fe20000000800 */
[----:B------:R-:W-:Y:S01]  /*21890*/  LOP3.LUT R2, R2, 0xfffffffd, RZ, 0xc0, !PT ;  /* 0xfffffffd02027812 */ /* 0x000fe200078ec0ff */
[----:B------:R1:W-:Y:S01]  /*218a0*/  STL [R1+0x14], R0 ;  /* 0x0000140001007387 */ /* 0x0003e20000100800 */
[----:B------:R-:W-:-:S03]  /*218b0*/  ULOP3.LUT UR37, UR60, 0x2, URZ, 0xfc, !UPT ;  /* 0x000000023c257892 */ /* 0x000fc6000f8efc3f */
[----:B------:R1:W-:Y:S04]  /*218c0*/  STL [R1+0x4], RZ ;  /* 0x000004ff01007387 */ /* 0x0003e80000100800 */
[----:B------:R1:W-:Y:S04]  /*218d0*/  STL [R1], RZ ;  /* 0x000000ff01007387 */ /* 0x0003e80000100800 */
[----:B------:R1:W-:Y:S01]  /*218e0*/  STL [R1+0x10], R0 ;  /* 0x0000100001007387 */ /* 0x0003e20000100800 */
[----:B--2---:R-:W-:-:S04]  /*218f0*/  LOP3.LUT R4, R4, 0x7f, RZ, 0xc0, !PT ;  /* 0x0000007f04047812 */ /* 0x004fc800078ec0ff */
[C---:B------:R-:W-:Y:S02]  /*21900*/  ISETP.NE.AND P2, PT, R4.reuse, RZ, PT ;  /* 0x000000ff0400720c */ /* 0x040fe40003f45270 */
[----:B------:R-:W-:-:S11]  /*21910*/  ISETP.NE.OR P0, PT, R4, RZ, !P1 ;  /* 0x000000ff0400720c */ /* 0x000fd60004f05670 */
[----:B------:R-:W-:-:S04]  /*21920*/  @P2 LOP3.LUT R2, R2, 0x2, RZ, 0xfc, !PT ;  /* 0x0000000202022812 */ /* 0x000fc800078efcff */
[----:B------:R-:W-:-:S05]  /*21930*/  @P0 LOP3.LUT R2, R2, 0x40, RZ, 0xfc, !PT ;  /* 0x0000004002020812 */ /* 0x000fca00078efcff */
[----:B------:R1:W-:Y:S02]  /*21940*/  STL [R1+0x8], R2 ;  /* 0x0000080201007387 */ /* 0x0003e40000100800 */
.L_x_1727:
[----:B------:R-:W-:Y:S05]  /*21950*/  YIELD ;  /* 0x0000000000007946 */ /* 0x000fea0003800000 */
[----:B------:R-:W-:Y:S01]  /*21960*/  ULDC.64 UR4, c[0x0][0xa28] ;  /* 0x00028a0000047ab9 */ /* 0x000fe20000000a00 */
[----:B------:R-:W-:Y:S01]  /*21970*/  IMAD.MOV.U32 R5, RZ, RZ, RZ ;  /* 0x000000ffff057224 */ /* 0x000fe200078e00ff */
[----:B------:R-:W-:Y:S01]  /*21980*/  ISETP.NE.U32.AND P0, PT, RZ, UR4, PT ;  /* 0x00000004ff007c0c */ /* 0x000fe2000bf05070 */
[----:B------:R-:W-:Y:S01]  /*21990*/  ULDC.64 UR6, c[0x0][0x208] ;  /* 0x0000820000067ab9 */ /* 0x000fe20000000a00 */
[----:B-1----:R-:W-:Y:S01]  /*219a0*/  IMAD.MOV.U32 R0, RZ, RZ, RZ ;  /* 0x000000ffff007224 */ /* 0x002fe200078e00ff */
[----:B------:R-:W-:Y:S01]  /*219b0*/  ULDC.64 UR8, c[0x0][0xa08] ;  /* 0x0002820000087ab9 */ /* 0x000fe20000000a00 */
[----:B------:R-:W-:Y:S01]  /*219c0*/  ISETP.NE.AND.EX P0, PT, RZ, UR5, PT, P0 ;  /* 0x00000005ff007c0c */ /* 0x000fe2000bf05300 */
[----:B------:R-:W-:Y:S01]  /*219d0*/  ULDC.64 UR4, c[0x0][0xa00] ;  /* 0x0002800000047ab9 */ /* 0x000fe20000000a00 */
[----:B------:R-:W-:-:S11]  /*219e0*/  ULDC.64 UR10, c[0x0][0xa10] ;  /* 0x00028400000a7ab9 */ /* 0x000fd60000000a00 */
        /* <DEDUP_REMOVED lines=12> */
[----:B------:R-:W1:Y:S01]  /*21ab0*/  @P0 LDC.64 R6, c[0x0][0xa18] ;  /* 0x00028600ff060b82 */ /* 0x000e620000000a00 */
[----:B------:R-:W-:-:S04]  /*21ac0*/  ISETP.NE.U32.AND P1, PT, RZ, UR8, PT ;  /* 0x00000008ff007c0c */ /* 0x000fc8000bf25070 */
[----:B------:R-:W-:Y:S02]  /*21ad0*/  ISETP.NE.AND.EX P3, PT, RZ, UR9, PT, P1 ;  /* 0x00000009ff007c0c */ /* 0x000fe4000bf65310 */
[----:B------:R-:W-:-:S04]  /*21ae0*/  ISETP.NE.U32.AND P1, PT, RZ, UR10, PT ;  /* 0x0000000aff007c0c */ /* 0x000fc8000bf25070 */
[----:B------:R-:W-:Y:S01]  /*21af0*/  ISETP.NE.AND.EX P1, PT, RZ, UR11, PT, P1 ;  /* 0x0000000bff007c0c */ /* 0x000fe2000bf25310 */
[----:B-1----:R-:W-:Y:S01]  /*21b00*/  @P0 IMAD.WIDE R6, R19, 0x4, R6 ;  /* 0x0000000413060825 */ /* 0x002fe200078e0206 */
[----:B--2---:R1:W-:Y:S03]  /*21b10*/  STL [R1+0x2c], R0 ;  /* 0x00002c0001007387 */ /* 0x0043e60000100800 */
[----:B-1----:R-:W-:Y:S01]  /*21b20*/  IMAD.U32 R0, RZ, RZ, UR4 ;  /* 0x00000004ff007e24 */ /* 0x002fe2000f8e00ff */
[----:B------:R-:W-:Y:S02]  /*21b30*/  ULDC.64 UR4, c[0x0][0x3f8] ;  /* 0x0000fe0000047ab9 */ /* 0x000fe40000000a00 */
[----:B------:R-:W-:-:S03]  /*21b40*/  UISETP.NE.U32.AND UP0, UPT, UR4, URZ, UPT ;  /* 0x0000003f0400728c */ /* 0x000fc6000bf05070 */
[----:B------:R-:W-:Y:S01]  /*21b50*/  ULDC UR4, c[0x0][0x404] ;  /* 0x0001010000047ab9 */ /* 0x000fe20000000800 */
[----:B------:R-:W-:Y:S01]  /*21b60*/  UISETP.NE.AND.EX UP0, UPT, UR5, URZ, UPT, UP0 ;  /* 0x0000003f0500728c */ /* 0x000fe2000bf05300 */
[----:B------:R1:W5:Y:S01]  /*21b70*/  @P0 LDG.E R0, desc[UR6][R6.64] ;  /* 0x0000000606000981 */ /* 0x000362000c1e1900 */
[----:B------:R-:W-:Y:S01]  /*21b80*/  ULDC UR6, c[0x0][0x338] ;  /* 0x0000ce0000067ab9 */ /* 0x000fe20000000800 */
[----:B------:R-:W-:Y:S01]  /*21b90*/  ULDC UR5, c[0x0][0x2e0] ;  /* 0x0000b80000057ab9 */ /* 0x000fe20000000800 */
[----:B------:R-:W-:Y:S01]  /*21ba0*/  USEL UR4, UR4, 0x1, UP0 ;  /* 0x0000000104047887 */ /* 0x000fe20008000000 */
[----:B0-----:R-:W-:-:S03]  /*21bb0*/  IMAD.U32 R11, RZ, RZ, UR6 ;  /* 0x00000006ff0b7e24 */ /* 0x001fc6000f8e00ff */
[----:B------:R-:W-:-:S06]  /*21bc0*/  UIMAD UR4, UR4, UR5, URZ ;  /* 0x00000005040472a4 */ /* 0x000fcc000f8e023f */
[----:B------:R-:W-:Y:S01]  /*21bd0*/  IMAD.U32 R8, RZ, RZ, UR4 ;  /* 0x00000004ff087e24 */ /* 0x000fe2000f8e00ff */
[----:B-1----:R-:W-:Y:S06]  /*21be0*/  @P0 BRA `(.L_x_1622) ;  /* 0x0000000000140947 */ /* 0x002fec0003800000 */
[----:B------:R-:W-:Y:S05]  /*21bf0*/  @!P2 BRA `(.L_x_1622) ;  /* 0x000000000010a947 */ /* 0x000fea0003800000 */
[----:B------:R-:W-:Y:S02]  /*21c00*/  ULDC.64 UR4, c[0x0][0x208] ;  /* 0x0000820000047ab9 */ /* 0x000fe40000000a00 */
[----:B------:R-:W2:Y:S04]  /*21c10*/  LDG.E R7, desc[UR4][R2.64] ;  /* 0x0000000402077981 */ /* 0x000ea8000c1e1900 */
[----:B-----5:R-:W2:Y:S02]  /*21c20*/  LDG.E R0, desc[UR4][R2.64+0x4] ;  /* 0x0000040402007981 */ /* 0x020ea4000c1e1900 */
[----:B--2---:R-:W-:-:S07]  /*21c30*/  IMAD.IADD R0, R0, 0x1, -R7 ;  /* 0x0000000100007824 */ /* 0x004fce00078e0a07 */
.L_x_1622:
[----:B------:R-:W0:Y:S01]  /*21c40*/  LDC.64 R6, c[0x0][0xa08] ;  /* 0x00028200ff067b82 */ /* 0x000e220000000a00 */
[----:B------:R-:W-:Y:S01]  /*21c50*/  IMAD.MOV.U32 R9, RZ, RZ, RZ ;  /* 0x000000ffff097224 */ /* 0x000fe200078e00ff */
[----:B------:R-:W-:-:S06]  /*21c60*/  ULDC.64 UR4, c[0x0][0x208] ;  /* 0x0000820000047ab9 */ /* 0x000fcc0000000a00 */
[----:B------:R-:W1:Y:S01]  /*21c70*/  LDC.64 R2, c[0x0][0xa10] ;  /* 0x00028400ff027b82 */ /* 0x000e620000000a00 */
[----:B0-----:R-:W-:-:S05]  /*21c80*/  IMAD.WIDE R6, R19, 0x4, R6 ;  /* 0x0000000413067825 */ /* 0x001fca00078e0206 */
[----:B------:R-:W2:Y:S01]  /*21c90*/  @P3 LDG.E R9, desc[UR4][R6.64] ;  /* 0x0000000406093981 */ /* 0x000ea2000c1e1900 */
[----:B------:R-:W-:Y:S02]  /*21ca0*/  IMAD.MOV.U32 R4, RZ, RZ, RZ ;  /* 0x000000ffff047224 */ /* 0x000fe400078e00ff */
[----:B-1----:R-:W-:-:S05]  /*21cb0*/  IMAD.WIDE R2, R19, 0x4, R2 ;  /* 0x0000000413027825 */ /* 0x002fca00078e0202 */
[----:B------:R0:W5:Y:S01]  /*21cc0*/  @P1 LDG.E R4, desc[UR4][R2.64] ;  /* 0x0000000402041981 */ /* 0x000162000c1e1900 */
[----:B------:R-:W-:Y:S02]  /*21cd0*/  ULDC.64 UR4, c[0x0][0xa20] ;  /* 0x0002880000047ab9 */ /* 0x000fe40000000a00 */
[----:B------:R-:W-:-:S04]  /*21ce0*/  ISETP.NE.U32.AND P0, PT, RZ, UR4, PT ;  /* 0x00000004ff007c0c */ /* 0x000fc8000bf05070 */
[----:B------:R-:W-:Y:S01]  /*21cf0*/  ISETP.NE.AND.EX P0, PT, RZ, UR5, PT, P0 ;  /* 0x00000005ff007c0c */ /* 0x000fe2000bf05300 */
[----:B--2--5:R-:W-:-:S05]  /*21d00*/  IMAD.IADD R9, R9, 0x1, R5 ;  /* 0x0000000109097824 */ /* 0x024fca00078e0205 */
[----:B------:R0:W-:Y:S07]  /*21d10*/  STL [R1+0xc], R9 ;  /* 0x00000c0901007387 */ /* 0x0001ee0000100800 */
[----:B------:R-:W-:Y:S05]  /*21d20*/  @!P0 BRA `(.L_x_1623) ;  /* 0x0000000000148947 */ /* 0x000fea0003800000 */
[----:B0-----:R-:W0:Y:S01]  /*21d30*/  LDC.64 R8, c[0x0][0xa20] ;  /* 0x00028800ff087b82 */ /* 0x001e220000000a00 */
[----:B------:R-:W-:Y:S01]  /*21d40*/  ULDC.64 UR4, c[0x0][0x208] ;  /* 0x0000820000047ab9 */ /* 0x000fe20000000a00 */
[----:B0-----:R-:W-:-:S06]  /*21d50*/  IMAD.WIDE R8, R19, 0x4, R8 ;  /* 0x0000000413087825 */ /* 0x001fcc00078e0208 */
[----:B------:R1:W5:Y:S01]  /*21d60*/  LDG.E R8, desc[UR4][R8.64] ;  /* 0x0000000408087981 */ /* 0x000362000c1e1900 */
[----:B------:R-:W-:Y:S05]  /*21d70*/  BRA `(.L_x_1624) ;  /* 0x0000000000147947 */ /* 0x000fea0003800000 */
.L_x_1623:
[----:B------:R-:W-:Y:S05]  /*21d80*/  @!P3 BRA `(.L_x_1624) ;  /* 0x000000000010b947 */ /* 0x000fea0003800000 */
[----:B------:R-:W-:Y:S02]  /*21d90*/  ULDC.64 UR4, c[0x0][0x208] ;  /* 0x0000820000047ab9 */ /* 0x000fe40000000a00 */
[----:B------:R-:W2:Y:S04]  /*21da0*/  LDG.E R8, desc[UR4][R6.64] ;  /* 0x0000000406087981 */ /* 0x000ea8000c1e1900 */
[----:B------:R-:W2:Y:S02]  /*21db0*/  LDG.E R6, desc[UR4][R6.64+0x4] ;  /* 0x0000040406067981 */ /* 0x000ea4000c1e1900 */
[----:B--2---:R-:W-:-:S07]  /*21dc0*/  IMAD.IADD R8, R6, 0x1, -R8 ;  /* 0x0000000106087824 */ /* 0x004fce00078e0a08 */
.L_x_1624:
[----:B------:R-:W-:Y:S02]  /*21dd0*/  ULDC.64 UR4, c[0x0][0x208] ;  /* 0x0000820000047ab9 */ /* 0x000fe40000000a00 */
[----:B------:R-:W2:Y:S04]  /*21de0*/  @P1 LDG.E R6, desc[UR4][R2.64] ;  /* 0x0000000402061981 */ /* 0x000ea8000c1e1900 */
[----:B0-----:R-:W2:Y:S01]  /*21df0*/  @P1 LDG.E R2, desc[UR4][R2.64+0x4] ;  /* 0x0000040402021981 */ /* 0x001ea2000c1e1900 */
[----:B-----5:R-:W-:Y:S02]  /*21e00*/  IMAD.IADD R7, R8, 0x1, -R5 ;  /* 0x0000000108077824 */ /* 0x020fe400078e0a05 */
[----:B--2---:R-:W-:Y:S01]  /*21e10*/  @P1 IMAD.IADD R11, R2, 0x1, -R6 ;  /* 0x00000001020b1824 */ /* 0x004fe200078e0a06 */
[----:B------:R-:W-:-:S03]  /*21e20*/  LEA R6, R17, 0x80, 0x7 ;  /* 0x0000008011067811 */ /* 0x000fc600078e38ff */
[----:B------:R-:W-:-:S04]  /*21e30*/  IMAD.IADD R5, R7, 0x1, R11 ;  /* 0x0000000107057824 */ /* 0x000fc800078e020b */
[C---:B------:R-:W-:Y:S01]  /*21e40*/  VIADD R20, R5.reuse, 0x5f ;  /* 0x0000005f05147836 */ /* 0x040fe20000000000 */
[----:B------:R-:W-:-:S03]  /*21e50*/  IADD3 R6, R5, R6, -R0 ;  /* 0x0000000605067210 */ /* 0x000fc60007ffe800 */
[----:B------:R-:W-:-:S05]  /*21e60*/  IMAD.HI R20, R20, 0x2aaaaaab, RZ ;  /* 0x2aaaaaab14147827 */ /* 0x000fca00078e02ff */
[----:B------:R-:W-:-:S04]  /*21e70*/  SHF.R.U32.HI R2, RZ, 0x1f, R20 ;  /* 0x0000001fff027819 */ /* 0x000fc80000011614 */
[----:B------:R-:W-:Y:S02]  /*21e80*/  LEA.HI.SX32 R20, R20, R2, 0x1c ;  /* 0x0000000214147211 */ /* 0x000fe400078fe2ff */
[----:B------:R-:W0:Y:S02]  /*21e90*/  LDC.64 R2, c[0x0][0x9e0] ;  /* 0x00027800ff027b82 */ /* 0x000e240000000a00 */
[----:B0-----:R-:W-:Y:S01]  /*21ea0*/  ISETP.GE.AND P2, PT, R3, 0x1, PT ;  /* 0x000000010300780c */ /* 0x001fe20003f46270 */
[----:B------:R-:W-:-:S12]  /*21eb0*/  IMAD.IADD R2, R6, 0x1, R2 ;  /* 0x0000000106027824 */ /* 0x000fd800078e0202 */
[----:B------:R-:W-:Y:S05]  /*21ec0*/  @!P2 BRA `(.L_x_1625) ;  /* 0x000000000048a947 */ /* 0x000fea0003800000 */
[C---:B------:R-:W-:Y:S01]  /*21ed0*/  ISETP.GT.AND P0, PT, R6.reuse, RZ, PT ;  /* 0x000000ff0600720c */ /* 0x040fe20003f04270 */
[----:B------:R-:W-:Y:S01]  /*21ee0*/  BSSY B0, `(.L_x_1626) ;  /* 0x000000e000007945 */ /* 0x000fe20003800000 */
[----:B------:R-:W-:-:S11]  /*21ef0*/  VIADD R10, R6, 0xffffffff ;  /* 0xffffffff060a7836 */ /* 0x000fd60000000000 */
[----:B------:R-:W-:Y:S05]  /*21f00*/  @P0 BRA `(.L_x_1627) ;  /* 0x00000000001c0947 */ /* 0x000fea0003800000 */
[----:B------:R-:W-:Y:S01]  /*21f10*/  ISETP.NE.AND P0, PT, R3, 0x1, PT ;  /* 0x000000010300780c */ /* 0x000fe20003f05270 */
[----:B------:R-:W-:-:S12]  /*21f20*/  IMAD.MOV R10, RZ, RZ, -R6 ;  /* 0x000000ffff0a7224 */ /* 0x000fd800078e0a06 */
[----:B-1----:R-:W0:Y:S02]  /*21f30*/  @P0 LDC.64 R8, c[0x0][0x9e8] ;  /* 0x00027a00ff080b82 */ /* 0x002e240000000a00 */
[----:B0-----:R-:W-:-:S05]  /*21f40*/  @P0 IMAD.HI.U32 R8, R10, R8, RZ ;  /* 0x000000080a080227 */ /* 0x001fca00078e00ff */
[----:B------:R-:W-:-:S04]  /*21f50*/  @P0 SHF.R.U32.HI R10, RZ, R9, R8 ;  /* 0x00000009ff0a0219 */ /* 0x000fc80000011608 */
[----:B------:R-:W-:Y:S01]  /*21f60*/  LOP3.LUT R10, RZ, R10, RZ, 0x33, !PT ;  /* 0x0000000aff0a7212 */ /* 0x000fe200078e33ff */
[----:B------:R-:W-:Y:S06]  /*21f70*/  BRA `(.L_x_1628) ;  /* 0x0000000000107947 */ /* 0x000fec0003800000 */
.L_x_1627:
[----:B------:R-:W-:-:S13]  /*21f80*/  ISETP.NE.AND P0, PT, R3, 0x1, PT ;  /* 0x000000010300780c */ /* 0x000fda0003f05270 */
[----:B-1----:R-:W0:Y:S02]  /*21f90*/  @P0 LDC.64 R8, c[0x0][0x9e8] ;  /* 0x00027a00ff080b82 */ /* 0x002e240000000a00 */
[----:B0-----:R-:W-:-:S05]  /*21fa0*/  @P0 IMAD.HI.U32 R8, R10, R8, RZ ;  /* 0x000000080a080227 */ /* 0x001fca00078e00ff */
[----:B------:R-:W-:-:S07]  /*21fb0*/  @P0 SHF.R.U32.HI R10, RZ, R9, R8 ;  /* 0x00000009ff0a0219 */ /* 0x000fce0000011608 */
.L_x_1628:
[----:B------:R-:W-:Y:S05]  /*21fc0*/  BSYNC B0 ;  /* 0x0000000000007941 */ /* 0x000fea0003800000 */
.L_x_1626:
[----:B------:R-:W-:-:S05]  /*21fd0*/  IMAD R10, R10, R3, R3 ;  /* 0x000000030a0a7224 */ /* 0x000fca00078e0203 */
[----:B------:R-:W-:-:S07]  /*21fe0*/  VIMNMX R2, R2, R10, PT ;  /* 0x0000000a02027248 */ /* 0x000fce0003fe0100 */
.L_x_1625:
        /* <DEDUP_REMOVED lines=10> */
[----:B-1----:R-:W0:Y:S02]  /*22090*/  @P0 LDC.64 R8, c[0x0][0x9e8] ;  /* 0x00027a00ff080b82 */ /* 0x002e240000000a00 */
[----:B0-----:R-:W-:-:S05]  /*220a0*/  @P0 IMAD.HI.U32 R8, R10, R8, RZ ;  /* 0x000000080a080227 */ /* 0x001fca00078e00ff */
[----:B------:R-:W-:-:S04]  /*220b0*/  @P0 SHF.R.U32.HI R10, RZ, R9, R8 ;  /* 0x00000009ff0a0219 */ /* 0x000fc80000011608 */
[----:B------:R-:W-:Y:S01]  /*220c0*/  LOP3.LUT R10, RZ, R10, RZ, 0x33, !PT ;  /* 0x0000000aff0a7212 */ /* 0x000fe200078e33ff */
[----:B------:R-:W-:Y:S06]  /*220d0*/  BRA `(.L_x_1632) ;  /* 0x0000000000147947 */ /* 0x000fec0003800000 */
.L_x_1631:
[----:B------:R-:W-:Y:S01]  /*220e0*/  ISETP.NE.AND P0, PT, R3, 0x1, PT ;  /* 0x000000010300780c */ /* 0x000fe20003f05270 */
[----:B------:R-:W-:-:S12]  /*220f0*/  IMAD.MOV.U32 R10, RZ, RZ, R0 ;  /* 0x000000ffff0a7224 */ /* 0x000fd800078e0000 */
[----:B-1----:R-:W0:Y:S02]  /*22100*/  @P0 LDC.64 R8, c[0x0][0x9e8] ;  /* 0x00027a00ff080b82 */ /* 0x002e240000000a00 */
[----:B0-----:R-:W-:-:S05]  /*22110*/  @P0 IMAD.HI.U32 R8, R0, R8, RZ ;  /* 0x0000000800080227 */ /* 0x001fca00078e00ff */
[----:B------:R-:W-:-:S07]  /*22120*/  @P0 SHF.R.U32.HI R10, RZ, R9, R8 ;  /* 0x00000009ff0a0219 */ /* 0x000fce0000011608 */
.L_x_1632:
[----:B------:R-:W-:Y:S05]  /*22130*/  BSYNC B0 ;  /* 0x0000000000007941 */ /* 0x000fea0003800000 */
.L_x_1630:
[----:B------:R-:W-:-:S05]  /*22140*/  IMAD R3, R10, R3, RZ ;  /* 0x000000030a037224 */ /* 0x000fca00078e02ff */
[----:B------:R-:W-:-:S07]  /*22150*/  VIMNMX R5, R5, R3, !PT ;  /* 0x0000000305057248 */ /* 0x000fce0007fe0100 */
.L_x_1629:
[----:B------:R-:W-:Y:S01]  /*22160*/  VIADD R3, R2, 0x5f ;  /* 0x0000005f02037836 */ /* 0x000fe20000000000 */
[----:B------:R-:W-:Y:S01]  /*22170*/  BSSY B0, `(.L_x_1633) ;  /* 0x00000e9000007945 */ /* 0x000fe20003800000 */
[----:B------:R-:W-:Y:S01]  /*22180*/  IMAD.HI R5, R5, 0x2aaaaaab, RZ ;  /* 0x2aaaaaab05057827 */ /* 0x000fe200078e02ff */
[----:B------:R-:W-:-:S03]  /*22190*/  PLOP3.LUT P2, PT, PT, PT, PT, 0x80, 0x0 ;  /* 0x000000000000781c */ /* 0x000fc60003f4f070 */
[----:B------:R-:W-:-:S05]  /*221a0*/  IMAD.HI R3, R3, 0x2aaaaaab, RZ ;  /* 0x2aaaaaab03037827 */ /* 0x000fca00078e02ff */
[----:B------:R-:W-:-:S04]  /*221b0*/  SHF.R.U32.HI R2, RZ, 0x1f, R3 ;  /* 0x0000001fff027819 */ /* 0x000fc80000011603 */
[----:B------:R-:W-:Y:S02]  /*221c0*/  LEA.HI.SX32 R3, R3, R2, 0x1c ;  /* 0x0000000203037211 */ /* 0x000fe400078fe2ff */
[----:B------:R-:W-:Y:S02]  /*221d0*/  SHF.R.U32.HI R2, RZ, 0x1f, R5 ;  /* 0x0000001fff027819 */ /* 0x000fe40000011605 */
[----:B------:R-:W-:Y:S02]  /*221e0*/  VIMNMX R3, R20, R3, PT ;  /* 0x0000000314037248 */ /* 0x000fe40003fe0100 */
[----:B------:R-:W-:-:S04]  /*221f0*/  LEA.HI.SX32 R2, R5, R2, 0x1c ;  /* 0x0000000205027211 */ /* 0x000fc800078fe2ff */
[----:B------:R-:W-:-:S05]  /*22200*/  VIMNMX R2, RZ, R2, !PT ;  /* 0x00000002ff027248 */ /* 0x000fca0007fe0100 */
[--C-:B------:R-:W-:Y:S02]  /*22210*/  IMAD R2, R2, 0x60, -R7.reuse ;  /* 0x0000006002027824 */ /* 0x100fe400078e0a07 */
[----:B------:R-:W-:-:S03]  /*22220*/  IMAD R7, R3, 0x60, -R7 ;  /* 0x0000006003077824 */ /* 0x000fc600078e0a07 */
[----:B------:R-:W-:Y:S02]  /*22230*/  VIMNMX R3, RZ, R2, !PT ;  /* 0x00000002ff037248 */ /* 0x000fe40007fe0100 */
[----:B------:R-:W-:-:S03]  /*22240*/  VIMNMX R11, R7, R11, PT ;  /* 0x0000000b070b7248 */ /* 0x000fc60003fe0100 */
[----:B-1----:R-:W-:Y:S01]  /*22250*/  IMAD.WIDE.U32 R8, R3, -0x55555555, RZ ;  /* 0xaaaaaaab03087825 */ /* 0x002fe200078e00ff */
[----:B------:R-:W-:-:S04]  /*22260*/  ISETP.GT.AND P0, PT, R11, R3, PT ;  /* 0x000000030b00720c */ /* 0x000fc80003f04270 */
[----:B------:R-:W-:-:S05]  /*22270*/  SHF.R.U32.HI R2, RZ, 0x6, R9 ;  /* 0x00000006ff027819 */ /* 0x000fca0000011609 */
[----:B------:R-:W-:-:S04]  /*22280*/  IMAD.MOV.U32 R7, RZ, RZ, R2 ;  /* 0x000000ffff077224 */ /* 0x000fc800078e0002 */
[----:B------:R-:W-:-:S04]  /*22290*/  @P0 VIADD R3, R11, 0x5f ;  /* 0x0000005f0b030836 */ /* 0x000fc80000000000 */
[----:B------:R-:W-:-:S05]  /*222a0*/  @P0 IMAD.HI R3, R3, 0x2aaaaaab, RZ ;  /* 0x2aaaaaab03030827 */ /* 0x000fca00078e02ff */
[----:B------:R-:W-:-:S04]  /*222b0*/  @P0 SHF.R.U32.HI R5, RZ, 0x1f, R3 ;  /* 0x0000001fff050819 */ /* 0x000fc80000011603 */
[----:B------:R-:W-:-:S04]  /*222c0*/  @P0 LEA.HI.SX32 R7, R3, R5, 0x1c ;  /* 0x0000000503070211 */ /* 0x000fc800078fe2ff */
[----:B------:R-:W-:-:S13]  /*222d0*/  ISETP.GT.AND P0, PT, R7, R2, PT ;  /* 0x000000020700720c */ /* 0x000fda0003f04270 */
[----:B------:R-:W-:Y:S05]  /*222e0*/  @!P0 BRA `(.L_x_1634) ;  /* 0x0000000c00448947 */ /* 0x000fea0003800000 */
[----:B------:R-:W0:Y:S01]  /*222f0*/  LDC R3, c[0x0][0x428] ;  /* 0x00010a00ff037b82 */ /* 0x000e220000000800 */
[----:B------:R-:W-:Y:S01]  /*22300*/  UMOV UR4, 0xffffffff ;  /* 0xffffffff00047882 */ /* 0x000fe20000000000 */
[----:B0-----:R-:W-:Y:S01]  /*22310*/  ISETP.NE.AND P0, PT, R3, 0x1, PT ;  /* 0x000000010300780c */ /* 0x001fe20003f05270 */
[----:B------:R-:W-:-:S12]  /*22320*/  IMAD.MOV.U32 R3, RZ, RZ, R18 ;  /* 0x000000ffff037224 */ /* 0x000fd800078e0012 */
[----:B------:R-:W0:Y:S08]  /*22330*/  @P0 LDC R5, c[0x0][0x42c] ;  /* 0x00010b00ff050b82 */ /* 0x000e300000000800 */
[----:B------:R-:W1:Y:S01]  /*22340*/  @P0 LDC R8, c[0x0][0x430] ;  /* 0x00010c00ff080b82 */ /* 0x000e620000000800 */
[----:B0-----:R-:W-:-:S05]  /*22350*/  @P0 IMAD.HI.U32 R5, R18, R5, RZ ;  /* 0x0000000512050227 */ /* 0x001fca00078e00ff */
[----:B-1----:R-:W-:Y:S02]  /*22360*/  @P0 SHF.R.U32.HI R3, RZ, R8, R5 ;  /* 0x00000008ff030219 */ /* 0x002fe40000011605 */
[----:B------:R-:W-:Y:S01]  /*22370*/  SEL R5, R19, RZ, !P1 ;  /* 0x000000ff13057207 */ /* 0x000fe20004800000 */
[----:B------:R-:W-:Y:S06]  /*22380*/  BRA.DIV UR4, `(.L_x_1635) ;  /* 0x0000005e04e87947 */ /* 0x000fec000b800000 */
.L_x_1794:
[----:B------:R-:W-:-:S03]  /*22390*/  UMOV UR4, 0xffffffff ;  /* 0xffffffff00047882 */ /* 0x000fc60000000000 */
[----:B------:R-:W-:Y:S05]  /*223a0*/  BRA.DIV UR4, `(.L_x_1636) ;  /* 0x0000006204147947 */ /* 0x000fea000b800000 */
[----:B------:R-:W-:-:S13]  /*223b0*/  ELECT P6, URZ, PT ;  /* 0x00000000003f782f */ /* 0x000fda00038c0000 */
.L_x_1797:
        /* <DEDUP_REMOVED lines=12> */
.L_x_1798:
[----:B------:R-:W-:Y:S05]  /*22480*/  BSYNC B1 ;  /* 0x0000000000017941 */ /* 0x000fea0003800000 */
.L_x_1637:
        /* <DEDUP_REMOVED lines=8> */
.L_x_1799:
        /* <DEDUP_REMOVED lines=11> */
.L_x_1642:
        /* <DEDUP_REMOVED lines=13> */
[----:B------:R-:W-:-:S04]  /*22690*/  IMAD R9, R7, 0x60, R4 ;  /* 0x0000006007097824 */ /* 0x000fc800078e0204 */
        /* <DEDUP_REMOVED lines=16> */
.L_x_1800:
        /* <DEDUP_REMOVED lines=8> */
.L_x_1644:
[----:B01----:R-:W2:Y:S01]  /*22820*/  LDL R10, [R1+0x4] ;  /* 0x00000400010a7983 */ /* 0x003ea20000100800 */
        /* <DEDUP_REMOVED lines=11> */
[----:B------:R-:W-:-:S13]  /*228e0*/  R2UR UR6, R8 ;  /* 0x00000000080672ca */ /* 0x000fda00000e0000 */
[----:B------:R-:W-:Y:S02]  /*228f0*/  UIADD3 UR8, UR6, 0x400, URZ ;  /* 0x0000040006087890 */ /* 0x000fe4000fffe03f */
[----:B------:R-:W-:-:S03]  /*22900*/  UIADD3 UR14, UR6, 0x3400, URZ ;  /* 0x00003400060e7890 */ /* 0x000fc6000fffe03f */
[----:B------:R-:W-:-:S04]  /*22910*/  UMOV UR6, 0x0 ;  /* 0x0000000000067882 */ /* 0x000fc80000000000 */
[----:B------:R0:W-:Y:S02]  /*22920*/  UTMALDG.4D [UR8], [UR4], desc[UR6] ;  /* 0x00000608040075b4 */ /* 0x0001e40008019000 */
[----:B0-----:R-:W-:Y:S01]  /*22930*/  UMOV UR8, UR14 ;  /* 0x0000000e00087c82 */ /* 0x001fe20008000000 */
[----:B------:R-:W-:Y:S02]  /*22940*/  UMOV UR10, UR15 ;  /* 0x0000000f000a7c82 */ /* 0x000fe40008000000 */
[----:B------:R1:W-:Y:S02]  /*22950*/  UTMALDG.4D [UR8], [UR4], desc[UR6] ;  /* 0x00000608040075b4 */ /* 0x0003e40008019000 */
[----:B-1----:R-:W-:Y:S01]  /*22960*/  NOP ;  /* 0x0000000000007918 */ /* 0x002fe20000000000 */
.L_x_1640:
[----:B------:R-:W-:Y:S05]  /*22970*/  BSYNC B1 ;  /* 0x0000000000017941 */ /* 0x000fea0003800000 */
.L_x_1639:
[----:B0-----:R-:W2:Y:S04]  /*22980*/  LDL.LU R8, [R1+0x4] ;  /* 0x0000040001087983 */ /* 0x001ea80000300800 */
[----:B------:R-:W3:Y:S01]  /*22990*/  LDL.LU R10, [R1+0x14] ;  /* 0x00001400010a7983 */ /* 0x000ee20000300800 */
[----:B------:R-:W-:Y:S01]  /*229a0*/  VIADD R7, R7, 0xfffffffe ;  /* 0xfffffffe07077836 */ /* 0x000fe20000000000 */
[----:B------:R-:W-:Y:S01]  /*229b0*/  PLOP3.LUT P2, PT, PT, PT, PT, 0x8, 0x0 ;  /* 0x000000000000781c */ /* 0x000fe20003f4e170 */
[----:B--2---:R-:W-:-:S05]  /*229c0*/  VIADD R8, R8, 0x1 ;  /* 0x0000000108087836 */ /* 0x004fca0000000000 */
[----:B------:R-:W-:-:S04]  /*229d0*/  ISETP.NE.AND P0, PT, R8, 0x2, PT ;  /* 0x000000020800780c */ /* 0x000fc80003f05270 */
[----:B------:R-:W-:Y:S02]  /*229e0*/  SEL R9, RZ, 0x1, P0 ;  /* 0x00000001ff097807 */ /* 0x000fe40000000000 */
[----:B------:R-:W-:Y:S02]  /*229f0*/  SEL R8, R8, RZ, P0 ;  /* 0x000000ff08087207 */ /* 0x000fe40000000000 */
[----:B---3--:R-:W-:Y:S02]  /*22a00*/  LOP3.LUT R10, R10, R9, RZ, 0x3c, !PT ;  /* 0x000000090a0a7212 */ /* 0x008fe400078e3cff */
[----:B------:R-:W-:-:S03]  /*22a10*/  ISETP.GE.AND P0, PT, R7, R2, PT ;  /* 0x000000020700720c */ /* 0x000fc60003f06270 */
[----:B------:R0:W-:Y:S04]  /*22a20*/  STL [R1+0x14], R10 ;  /* 0x0000140a01007387 */ /* 0x0001e80000100800 */
[----:B------:R0:W-:Y:S06]  /*22a30*/  STL [R1+0x4], R8 ;  /* 0x0000040801007387 */ /* 0x0001ec0000100800 */
[----:B------:R-:W-:Y:S05]  /*22a40*/  @!P0 BRA `(.L_x_1634) ;  /* 0x00000004006c8947 */ /* 0x000fea0003800000 */
.L_x_1651:
[----:B------:R-:W-:Y:S05]  /*22a50*/  YIELD ;  /* 0x0000000000007946 */ /* 0x000fea0003800000 */
[----:B------:R-:W-:Y:S04]  /*22a60*/  BSSY B1, `(.L_x_1645) ;  /* 0x000004d000017945 */ /* 0x000fe80003800000 */
[----:B-1----:R-:W-:Y:S05]  /*22a70*/  @!P6 BRA `(.L_x_1646) ;  /* 0x00000004002ce947 */ /* 0x002fea0003800000 */
[----:B0-----:R-:W2:Y:S04]  /*22a80*/  LDL R8, [R1+0x4] ;  /* 0x0000040001087983 */ /* 0x001ea80000100800 */
[----:B------:R-:W3:Y:S01]  /*22a90*/  LDL R9, [R1+0x14] ;  /* 0x0000140001097983 */ /* 0x000ee20000100800 */
[----:B--2---:R-:W-:Y:S01]  /*22aa0*/  IMAD R8, R8, 0x8, R11 ;  /* 0x0000000808087824 */ /* 0x004fe200078e020b */
[----:B---3--:R-:W-:-:S04]  /*22ab0*/  SHF.L.U32 R9, R9, 0x1f, RZ ;  /* 0x0000001f09097819 */ /* 0x008fc800000006ff */
[----:B------:R-:W0:Y:S02]  /*22ac0*/  SYNCS.PHASECHK.TRANS64.TRYWAIT P0, [R8+URZ+0x2a8a0], R9 ;  /* 0x02a8a009080075a7 */ /* 0x000e24000800017f */
[----:B0-----:R-:W-:Y:S05]  /*22ad0*/  @!P0 BRA `(.L_x_1647) ;  /* 0x0000005800a48947 */ /* 0x001fea0003800000 */
.L_x_1801:
        /* <DEDUP_REMOVED lines=11> */
.L_x_1648:
        /* <DEDUP_REMOVED lines=13> */
[----:B------:R-:W-:-:S05]  /*22c60*/  IMAD R10, R7, 0x60, R4 ;  /* 0x00000060070a7824 */ /* 0x000fca00078e0204 */
[----:B------:R-:W-:-:S07]  /*22c70*/  R2UR UR11, R10 ;  /* 0x000000000a0b72ca */ /* 0x000fce00000e0000 */
        /* <DEDUP_REMOVED lines=14> */
.L_x_1802:
        /* <DEDUP_REMOVED lines=8> */
.L_x_1650:
        /* <DEDUP_REMOVED lines=21> */
.L_x_1646:
[----:B------:R-:W-:Y:S05]  /*22f30*/  BSYNC B1 ;  /* 0x0000000000017941 */ /* 0x000fea0003800000 */
.L_x_1645:
[----:B0-----:R-:W2:Y:S04]  /*22f40*/  LDL.LU R8, [R1+0x4] ;  /* 0x0000040001087983 */ /* 0x001ea80000300800 */
[----:B------:R-:W3:Y:S01]  /*22f50*/  LDL.LU R10, [R1+0x14] ;  /* 0x00001400010a7983 */ /* 0x000ee20000300800 */
[----:B--2---:R-:W-:-:S05]  /*22f60*/  VIADD R8, R8, 0x1 ;  /* 0x0000000108087836 */ /* 0x004fca0000000000 */
[----:B------:R-:W-:-:S04]  /*22f70*/  ISETP.NE.AND P0, PT, R8, 0x2, PT ;  /* 0x000000020800780c */ /* 0x000fc80003f05270 */
[----:B------:R-:W-:Y:S02]  /*22f80*/  SEL R9, RZ, 0x1, P0 ;  /* 0x00000001ff097807 */ /* 0x000fe40000000000 */
[----:B------:R-:W-:Y:S02]  /*22f90*/  SEL R8, R8, RZ, P0 ;  /* 0x000000ff08087207 */ /* 0x000fe40000000000 */
[----:B---3--:R-:W-:Y:S02]  /*22fa0*/  LOP3.LUT R10, R10, R9, RZ, 0x3c, !PT ;  /* 0x000000090a0a7212 */ /* 0x008fe400078e3cff */
[C---:B------:R-:W-:Y:S01]  /*22fb0*/  ISETP.GT.AND P0, PT, R7.reuse, R2, PT ;  /* 0x000000020700720c */ /* 0x040fe20003f04270 */
[----:B------:R-:W-:Y:S02]  /*22fc0*/  VIADD R7, R7, 0xffffffff ;  /* 0xffffffff07077836 */ /* 0x000fe40000000000 */
[----:B------:R1:W-:Y:S04]  /*22fd0*/  STL [R1+0x14], R10 ;  /* 0x0000140a01007387 */ /* 0x0003e80000100800 */
[----:B------:R1:W-:Y:S06]  /*22fe0*/  STL [R1+0x4], R8 ;  /* 0x0000040801007387 */ /* 0x0003ec0000100800 */
[----:B------:R-:W-:Y:S05]  /*22ff0*/  @P0 BRA `(.L_x_1651) ;  /* 0xfffffff800940947 */ /* 0x000fea000383ffff */
.L_x_1634:
[----:B------:R-:W-:Y:S05]  /*23000*/  BSYNC B0 ;  /* 0x0000000000007941 */ /* 0x000fea0003800000 */
.L_x_1633:
[----:B------:R-:W2:Y:S01]  /*23010*/  LDC.64 R2, c[0x0][0x9e0] ;  /* 0x00027800ff027b82 */ /* 0x000ea20000000a00 */
[----:B------:R-:W-:Y:S07]  /*23020*/  @!P2 WARPSYNC.ALL ;  /* 0x000000000000a948 */ /* 0x000fee0003800000 */
[----:B------:R-:W-:Y:S01]  /*23030*/  @!P2 BAR.SYNC.DEFER_BLOCKING 0xc, 0x120 ;  /* 0x030480000000ab1d */ /* 0x000fe20000010000 */
[----:B--2---:R-:W-:Y:S01]  /*23040*/  ISETP.GE.AND P1, PT, R3, 0x1, PT ;  /* 0x000000010300780c */ /* 0x004fe20003f26270 */
        /* <DEDUP_REMOVED lines=8> */
[----:B------:R-:W2:Y:S02]  /*230d0*/  @P0 LDC.64 R4, c[0x0][0x9e8] ;  /* 0x00027a00ff040b82 */ /* 0x000ea40000000a00 */
[----:B--2---:R-:W-:-:S05]  /*230e0*/  @P0 IMAD.HI.U32 R4, R6, R4, RZ ;  /* 0x0000000406040227 */ /* 0x004fca00078e00ff */
[----:B------:R-:W-:-:S04]  /*230f0*/  @P0 SHF.R.U32.HI R6, RZ, R5, R4 ;  /* 0x00000005ff060219 */ /* 0x000fc80000011604 */
[----:B------:R-:W-:Y:S01]  /*23100*/  LOP3.LUT R7, RZ, R6, RZ, 0x33, !PT ;  /* 0x00000006ff077212 */ /* 0x000fe200078e33ff */
[----:B------:R-:W-:Y:S06]  /*23110*/  BRA `(.L_x_1655) ;  /* 0x0000000000107947 */ /* 0x000fec0003800000 */
.L_x_1654:
[----:B------:R-:W-:-:S13]  /*23120*/  ISETP.NE.AND P0, PT, R3, 0x1, PT ;  /* 0x000000010300780c */ /* 0x000fda0003f05270 */
[----:B------:R-:W2:Y:S02]  /*23130*/  @P0 LDC.64 R4, c[0x0][0x9e8] ;  /* 0x00027a00ff040b82 */ /* 0x000ea40000000a00 */
[----:B--2---:R-:W-:-:S05]  /*23140*/  @P0 IMAD.HI.U32 R4, R7, R4, RZ ;  /* 0x0000000407040227 */ /* 0x004fca00078e00ff */
[----:B------:R-:W-:-:S07]  /*23150*/  @P0 SHF.R.U32.HI R7, RZ, R5, R4 ;  /* 0x00000005ff070219 */ /* 0x000fce0000011604 */
.L_x_1655:
[----:B------:R-:W-:Y:S05]  /*23160*/  BSYNC B0 ;  /* 0x0000000000007941 */ /* 0x000fea0003800000 */
.L_x_1653:
[----:B------:R-:W-:-:S05]  /*23170*/  IMAD R7, R7, R3, R3 ;  /* 0x0000000307077224 */ /* 0x000fca00078e0203 */
[----:B------:R-:W-:-:S07]  /*23180*/  VIMNMX R2, R2, R7, PT ;  /* 0x0000000702027248 */ /* 0x000fce0003fe0100 */
.L_x_1652:
[----:B------:R-:W-:Y:S01]  /*23190*/  VIADD R2, R2, 0x5f ;  /* 0x0000005f02027836 */ /* 0x000fe20000000000 */
[----:B------:R-:W-:-:S03]  /*231a0*/  ULDC UR4, c[0x0][0x9dc] ;  /* 0x0002770000047ab9 */ /* 0x000fc60000000800 */
[----:B------:R-:W-:-:S05]  /*231b0*/  IMAD.HI R2, R2, 0x2aaaaaab, RZ ;  /* 0x2aaaaaab02027827 */ /* 0x000fca00078e02ff */
[----:B------:R-:W-:-:S04]  /*231c0*/  SHF.R.U32.HI R5, RZ, 0x1f, R2 ;  /* 0x0000001fff057819 */ /* 0x000fc80000011602 */
[----:B------:R-:W-:Y:S01]  /*231d0*/  LEA.HI.SX32 R5, R2, R5, 0x1c ;  /* 0x0000000502057211 */ /* 0x000fe200078fe2ff */
[----:B------:R-:W-:-:S03]  /*231e0*/  VIADD R2, R0, -UR4 ;  /* 0x8000000400027c36 */ /* 0x000fc60008000000 */
[----:B------:R-:W-:-:S05]  /*231f0*/  VIMNMX R6, R20, R5, PT ;  /* 0x0000000514067248 */ /* 0x000fca0003fe0100 */
[----:B------:R2:W-:Y:S01]  /*23200*/  STL [R1+0x24], R6 ;  /* 0x0000240601007387 */ /* 0x0005e20000100800 */
[----:B------:R-:W-:Y:S05]  /*23210*/  @!P1 BRA `(.L_x_1656) ;  /* 0x0000000000449947 */ /* 0x000fea0003800000 */
[----:B------:R-:W-:Y:S01]  /*23220*/  ISETP.GT.AND P0, PT, R0, -0x1, PT ;  /* 0xffffffff0000780c */ /* 0x000fe20003f04270 */
[----:B------:R-:W-:-:S12]  /*23230*/  BSSY B0, `(.L_x_1657) ;  /* 0x000000d000007945 */ /* 0x000fd80003800000 */
[----:B------:R-:W-:Y:S05]  /*23240*/  @P0 BRA `(.L_x_1658) ;  /* 0x00000000001c0947 */ /* 0x000fea0003800000 */
[----:B------:R-:W-:Y:S02]  /*23250*/  ISETP.NE.AND P0, PT, R3, 0x1, PT ;  /* 0x000000010300780c */ /* 0x000fe40003f05270 */
[----:B------:R-:W-:-:S11]  /*23260*/  LOP3.LUT R7, RZ, R0, RZ, 0x33, !PT ;  /* 0x00000000ff077212 */ /* 0x000fd600078e33ff */
[----:B------:R-:W3:Y:S02]  /*23270*/  @P0 LDC.64 R4, c[0x0][0x9e8] ;  /* 0x00027a00ff040b82 */ /* 0x000ee40000000a00 */
[----:B---3--:R-:W-:-:S05]  /*23280*/  @P0 IMAD.HI.U32 R4, R7, R4, RZ ;  /* 0x0000000407040227 */ /* 0x008fca00078e00ff */
[----:B------:R-:W-:-:S04]  /*23290*/  @P0 SHF.R.U32.HI R7, RZ, R5, R4 ;  /* 0x00000005ff070219 */ /* 0x000fc80000011604 */
[----:B------:R-:W-:Y:S01]  /*232a0*/  LOP3.LUT R0, RZ, R7, RZ, 0x33, !PT ;  /* 0x00000007ff007212 */ /* 0x000fe200078e33ff */
[----:B------:R-:W-:Y:S06]  /*232b0*/  BRA `(.L_x_1659) ;  /* 0x0000000000107947 */ /* 0x000fec0003800000 */
.L_x_1658:
[----:B------:R-:W-:-:S13]  /*232c0*/  ISETP.NE.AND P0, PT, R3, 0x1, PT ;  /* 0x000000010300780c */ /* 0x000fda0003f05270 */
[----:B------:R-:W3:Y:S02]  /*232d0*/  @P0 LDC.64 R4, c[0x0][0x9e8] ;  /* 0x00027a00ff040b82 */ /* 0x000ee40000000a00 */
[----:B---3--:R-:W-:-:S05]  /*232e0*/  @P0 IMAD.HI.U32 R4, R0, R4, RZ ;  /* 0x0000000400040227 */ /* 0x008fca00078e00ff */
[----:B------:R-:W-:-:S07]  /*232f0*/  @P0 SHF.R.U32.HI R0, RZ, R5, R4 ;  /* 0x00000005ff000219 */ /* 0x000fce0000011604 */
.L_x_1659:
[----:B------:R-:W-:Y:S05]  /*23300*/  BSYNC B0 ;  /* 0x0000000000007941 */ /* 0x000fea0003800000 */
.L_x_1657:
[----:B------:R-:W-:-:S05]  /*23310*/  IMAD R3, R0, R3, RZ ;  /* 0x0000000300037224 */ /* 0x000fca00078e02ff */
[----:B------:R-:W-:-:S07]  /*23320*/  VIMNMX R2, R2, R3, !PT ;  /* 0x0000000302027248 */ /* 0x000fce0007fe0100 */
.L_x_1656:
[----:B------:R-:W-:Y:S01]  /*23330*/  IMAD.HI R2, R2, 0x2aaaaaab, RZ ;  /* 0x2aaaaaab02027827 */ /* 0x000fe200078e02ff */
[----:B------:R-:W-:Y:S04]  /*23340*/  BSSY B6, `(.L_x_1660) ;  /* 0x0000318000067945 */ /* 0x000fe80003800000 */
[----:B------:R-:W-:-:S04]  /*23350*/  SHF.R.U32.HI R3, RZ, 0x1f, R2 ;  /* 0x0000001fff037819 */ /* 0x000fc80000011602 */
[----:B------:R-:W-:-:S04]  /*23360*/  LEA.HI.SX32 R3, R2, R3, 0x1c ;  /* 0x0000000302037211 */ /* 0x000fc800078fe2ff */
[----:B------:R-:W-:-:S04]  /*23370*/  VIMNMX R0, RZ, R3, !PT ;  /* 0x00000003ff007248 */ /* 0x000fc80007fe0100 */
[----:B------:R-:W-:Y:S01]  /*23380*/  ISETP.GT.AND P0, PT, R6, R0, PT ;  /* 0x000000000600720c */ /* 0x000fe20003f04270 */
[----:B------:R3:W-:-:S12]  /*23390*/  STL [R1+0x18], R0 ;  /* 0x0000180001007387 */ /* 0x0007d80000100800 */
[----:B---3--:R-:W-:Y:S05]  /*233a0*/  @P0 BRA `(.L_x_1661) ;  /* 0x0000000000480947 */ /* 0x008fea0003800000 */
[----:B------:R-:W3:Y:S02]  /*233b0*/  S2R R0, SR_TID.X ;  /* 0x0000000000007919 */ /* 0x000ee40000002100 */
[----:B---3--:R-:W-:-:S04]  /*233c0*/  LOP3.LUT R0, R0, 0x1f, RZ, 0xc0, !PT ;  /* 0x0000001f00007812 */ /* 0x008fc800078ec0ff */
[----:B------:R-:W-:-:S13]  /*233d0*/  ISETP.NE.AND P1, PT, R0, RZ, PT ;  /* 0x000000ff0000720c */ /* 0x000fda0003f25270 */
[----:B------:R-:W-:Y:S05]  /*233e0*/  @P1 BRA `(.L_x_1662) ;  /* 0x0000003000341947 */ /* 0x000fea0003800000 */
[----:B------:R-:W3:Y:S01]  /*233f0*/  S2R R7, SR_LANEID ;  /* 0x0000000000077919 */ /* 0x000ee20000000000 */
[----:B------:R-:W-:Y:S01]  /*23400*/  VOTEU.ANY UR4, UPT, PT ;  /* 0x0000000000047886 */ /* 0x000fe200038e0100 */
[----:B------:R-:W4:Y:S01]  /*23410*/  LDC.64 R2, c[0x0][0xc38] ;  /* 0x00030e00ff027b82 */ /* 0x000f220000000a00 */
[----:B------:R-:W3:Y:S01]  /*23420*/  FLO.U32 R0, UR4 ;  /* 0x0000000400007d00 */ /* 0x000ee200080e0000 */
[----:B------:R-:W-:-:S07]  /*23430*/  ULDC.64 UR6, c[0x0][0x208] ;  /* 0x0000820000067ab9 */ /* 0x000fce0000000a00 */
[----:B------:R-:W4:Y:S01]  /*23440*/  POPC R5, UR4 ;  /* 0x0000000400057d09 */ /* 0x000f220008000000 */
[----:B---3--:R-:W-:-:S13]  /*23450*/  ISETP.EQ.U32.AND P0, PT, R0, R7, PT ;  /* 0x000000070000720c */ /* 0x008fda0003f02070 */
[----:B----4-:R-:W3:Y:S01]  /*23460*/  @P0 ATOMG.E.ADD.STRONG.GPU PT, R3, desc[UR6][R2.64], R5 ;  /* 0x00000005020309a8 */ /* 0x010ee200081ee1c6 */
[----:B------:R-:W4:Y:S02]  /*23470*/  S2R R4, SR_LTMASK ;  /* 0x0000000000047919 */ /* 0x000f240000003900 */
[----:B----4-:R-:W-:-:S04]  /*23480*/  LOP3.LUT R4, R4, UR4, RZ, 0xc0, !PT ;  /* 0x0000000404047c12 */ /* 0x010fc8000f8ec0ff */
[----:B------:R-:W4:Y:S01]  /*23490*/  POPC R7, R4 ;  /* 0x0000000400077309 */ /* 0x000f220000000000 */
[----:B---3--:R-:W4:Y:S02]  /*234a0*/  SHFL.IDX PT, R0, R3, R0, 0x1f ;  /* 0x00001f0003007589 */ /* 0x008f2400000e0000 */
[----:B----4-:R-:W-:Y:S01]  /*234b0*/  IADD3 R16, R0, UR36, R7 ;  /* 0x0000002400107c10 */ /* 0x010fe2000fffe007 */
[----:B------:R-:W-:Y:S06]  /*234c0*/  BRA `(.L_x_1662) ;  /* 0x0000002c00fc7947 */ /* 0x000fec0003800000 */
.L_x_1661:
[----:B------:R-:W3:Y:S01]  /*234d0*/  S2R R3, SR_CgaCtaId ;  /* 0x0000000000037919 */ /* 0x000ee20000008800 */
[----:B------:R-:W-:-:S04]  /*234e0*/  MOV R0, 0x400 ;  /* 0x0000040000007802 */ /* 0x000fc80000000f00 */
[----:B---3--:R-:W-:-:S05]  /*234f0*/  LEA R2, R3, R0, 0x18 ;  /* 0x0000000003027211 */ /* 0x008fca00078ec0ff */
[----:B------:R3:W-:Y:S01]  /*23500*/  STL [R1+0x20], R2 ;  /* 0x0000200201007387 */ /* 0x0007e20000100800 */
[----:B------:R-:W-:-:S05]  /*23510*/  VIADD R0, R2, 0x18400 ;  /* 0x0001840002007836 */ /* 0x000fca0000000000 */
[----:B------:R-:W-:-:S13]  /*23520*/  LOP3.LUT P0, RZ, R0, 0x3ff, RZ, 0xc0, !PT ;  /* 0x000003ff00ff7812 */ /* 0x000fda000780c0ff */
[----:B---3--:R-:W-:Y:S05]  /*23530*/  @!P0 BRA `(.L_x_1663) ;  /* 0x0000000000408947 */ /* 0x008fea0003800000 */
[----:B------:R-:W-:Y:S01]  /*23540*/  MOV R2, 0x0 ;  /* 0x0000000000027802 */ /* 0x000fe20000000f00 */
[----:B------:R-:W-:Y:S01]  /*23550*/  ULDC.64 UR6, c[0x4][0x108] ;  /* 0x0100420000067ab9 */ /* 0x000fe20000000a00 */
[----:B------:R-:W-:Y:S01]  /*23560*/  ULDC.64 UR8, c[0x4][0x110] ;  /* 0x0100440000087ab9 */ /* 0x000fe20000000a00 */
[----:B------:R-:W-:Y:S01]  /*23570*/  ULDC.64 UR4, c[0x4][0x90] ;  /* 0x0100240000047ab9 */ /* 0x000fe20000000a00 */
[----:B------:R-:W-:Y:S02]  /*23580*/  IMAD.U32 R4, RZ, RZ, UR6 ;  /* 0x00000006ff047e24 */ /* 0x000fe4000f8e00ff */
[----:B------:R-:W3:Y:S01]  /*23590*/  LDC.64 R2, c[0x4][R2] ;  /* 0x0100000002027b82 */ /* 0x000ee20000000a00 */
[----:B------:R-:W-:Y:S02]  /*235a0*/  IMAD.U32 R5, RZ, RZ, UR7 ;  /* 0x00000007ff057e24 */ /* 0x000fe4000f8e00ff */
[----:B--2---:R-:W-:Y:S02]  /*235b0*/  IMAD.U32 R6, RZ, RZ, UR8 ;  /* 0x00000008ff067e24 */ /* 0x004fe4000f8e00ff */
[----:B------:R-:W-:-:S02]  /*235c0*/  IMAD.U32 R7, RZ, RZ, UR9 ;  /* 0x00000009ff077e24 */ /* 0x000fc4000f8e00ff */
[----:B01----:R-:W-:Y:S02]  /*235d0*/  IMAD.U32 R10, RZ, RZ, UR4 ;  /* 0x00000004ff0a7e24 */ /* 0x003fe4000f8e00ff */
[----:B------:R-:W-:Y:S02]  /*235e0*/  IMAD.U32 R11, RZ, RZ, UR5 ;  /* 0x00000005ff0b7e24 */ /* 0x000fe4000f8e00ff */
[----:B------:R-:W-:Y:S02]  /*235f0*/  IMAD.MOV.U32 R8, RZ, RZ, 0x70 ;  /* 0x00000070ff087424 */ /* 0x000fe400078e00ff */
[----:B------:R-:W-:Y:S02]  /*23600*/  IMAD.MOV.U32 R12, RZ, RZ, 0x1 ;  /* 0x00000001ff0c7424 */ /* 0x000fe400078e00ff */
[----:B------:R-:W-:-:S07]  /*23610*/  IMAD.MOV.U32 R13, RZ, RZ, RZ ;  /* 0x000000ffff0d7224 */ /* 0x000fce00078e00ff */
[----:B------:R-:W-:-:S07]  /*23620*/  LEPC R20, `(.L_x_1663) ;  /* 0x000000001014794e */ /* 0x000fce0000000000 */
[----:B---3--:R-:W-:Y:S05]  /*23630*/  CALL.ABS.NOINC R2 ;  /* 0x0000000002007343 */ /* 0x008fea0003c00000 */
.L_x_1663:
[----:B------:R-:W3:Y:S02]  /*23640*/  LDL R2, [R1+0x20] ;  /* 0x0000200001027983 */ /* 0x000ee40000100800 */
[----:B---3--:R-:W-:-:S05]  /*23650*/  VIADD R0, R2, 0x400 ;  /* 0x0000040002007836 */ /* 0x008fca0000000000 */
[----:B------:R-:W-:-:S13]  /*23660*/  LOP3.LUT P0, RZ, R0, 0x3ff, RZ, 0xc0, !PT ;  /* 0x000003ff00ff7812 */ /* 0x000fda000780c0ff */
[----:B------:R-:W-:Y:S05]  /*23670*/  @!P0 BRA `(.L_x_1664) ;  /* 0x0000000000808947 */ /* 0x000fea0003800000 */
[----:B------:R-:W-:Y:S01]  /*23680*/  MOV R0, 0x0 ;  /* 0x0000000000007802 */ /* 0x000fe20000000f00 */
[----:B------:R-:W-:Y:S01]  /*23690*/  ULDC.64 UR6, c[0x4][0x108] ;  /* 0x0100420000067ab9 */ /* 0x000fe20000000a00 */
[----:B------:R-:W-:Y:S01]  /*236a0*/  ULDC.64 UR8, c[0x4][0x110] ;  /* 0x0100440000087ab9 */ /* 0x000fe20000000a00 */
[----:B------:R-:W-:Y:S01]  /*236b0*/  ULDC.64 UR4, c[0x4][0x98] ;  /* 0x0100260000047ab9 */ /* 0x000fe20000000a00 */
[----:B------:R3:W4:Y:S01]  /*236c0*/  LDC.64 R2, c[0x4][R0] ;  /* 0x0100000000027b82 */ /* 0x0007220000000a00 */
[----:B------:R-:W-:Y:S02]  /*236d0*/  IMAD.U32 R4, RZ, RZ, UR6 ;  /* 0x00000006ff047e24 */ /* 0x000fe4000f8e00ff */
[----:B------:R-:W-:Y:S02]  /*236e0*/  IMAD.U32 R5, RZ, RZ, UR7 ;  /* 0x00000007ff057e24 */ /* 0x000fe4000f8e00ff */
[----:B--2---:R-:W-:Y:S02]  /*236f0*/  IMAD.U32 R6, RZ, RZ, UR8 ;  /* 0x00000008ff067e24 */ /* 0x004fe4000f8e00ff */
[----:B------:R-:W-:-:S02]  /*23700*/  IMAD.U32 R7, RZ, RZ, UR9 ;  /* 0x00000009ff077e24 */ /* 0x000fc4000f8e00ff */
[----:B01----:R-:W-:Y:S02]  /*23710*/  IMAD.U32 R10, RZ, RZ, UR4 ;  /* 0x00000004ff0a7e24 */ /* 0x003fe4000f8e00ff */
[----:B------:R-:W-:Y:S02]  /*23720*/  IMAD.U32 R11, RZ, RZ, UR5 ;  /* 0x00000005ff0b7e24 */ /* 0x000fe4000f8e00ff */
[----:B------:R-:W-:Y:S02]  /*23730*/  IMAD.MOV.U32 R8, RZ, RZ, 0x70 ;  /* 0x00000070ff087424 */ /* 0x000fe400078e00ff */
[----:B------:R-:W-:Y:S02]  /*23740*/  IMAD.MOV.U32 R12, RZ, RZ, 0x1 ;  /* 0x00000001ff0c7424 */ /* 0x000fe400078e00ff */
[----:B---3--:R-:W-:-:S07]  /*23750*/  IMAD.MOV.U32 R13, RZ, RZ, RZ ;  /* 0x000000ffff0d7224 */ /* 0x008fce00078e00ff */
[----:B------:R-:W-:-:S07]  /*23760*/  LEPC R20, `(.L_x_1665) ;  /* 0x000000001014794e */ /* 0x000fce0000000000 */
[----:B----4-:R-:W-:Y:S05]  /*23770*/  CALL.ABS.NOINC R2 ;  /* 0x0000000002007343 */ /* 0x010fea0003c00000 */
.L_x_1665:
        /* <DEDUP_REMOVED lines=16> */
.L_x_1664:
[----:B------:R-:W3:Y:S01]  /*23880*/  LDL.LU R4, [R1+0x2c] ;  /* 0x00002c0001047983 */ /* 0x000ee20000300800 */
[----:B------:R-:W4:Y:S01]  /*23890*/  LDC R0, c[0x0][0x428] ;  /* 0x00010a00ff007b82 */ /* 0x000f220000000800 */
[----:B------:R-:W-:Y:S01]  /*238a0*/  ULDC.64 UR4, c[0x0][0x9f8] ;  /* 0x00027e0000047ab9 */ /* 0x000fe20000000a00 */
[----:B------:R-:W-:Y:S01]  /*238b0*/  ULDC.64 UR6, c[0x0][0x208] ;  /* 0x0000820000067ab9 */ /* 0x000fe20000000a00 */
[----:B------:R-:W0:Y:S01]  /*238c0*/  S2R R5, SR_TID.X ;  /* 0x0000000000057919 */ /* 0x000e220000002100 */
[----:B----4-:R-:W-:Y:S01]  /*238d0*/  ISETP.NE.AND P0, PT, R0, 0x1, PT ;  /* 0x000000010000780c */ /* 0x010fe20003f05270 */
[----:B------:R-:W-:Y:S01]  /*238e0*/  IMAD.MOV.U32 R0, RZ, RZ, R18 ;  /* 0x000000ffff007224 */ /* 0x000fe200078e0012 */
[----:B0-----:R-:W-:-:S11]  /*238f0*/  LOP3.LUT R5, R5, 0x1f, RZ, 0xc0, !PT ;  /* 0x0000001f05057812 */ /* 0x001fd600078ec0ff */
[----:B------:R-:W0:Y:S08]  /*23900*/  @P0 LDC R3, c[0x0][0x42c] ;  /* 0x00010b00ff030b82 */ /* 0x000e300000000800 */
[----:B------:R-:W4:Y:S01]  /*23910*/  @P0 LDC R2, c[0x0][0x430] ;  /* 0x00010c00ff020b82 */ /* 0x000f220000000800 */
[----:B0-----:R-:W-:-:S05]  /*23920*/  @P0 IMAD.HI.U32 R3, R18, R3, RZ ;  /* 0x0000000312030227 */ /* 0x001fca00078e00ff */
[----:B----4-:R-:W-:Y:S02]  /*23930*/  @P0 SHF.R.U32.HI R0, RZ, R2, R3 ;  /* 0x00000002ff000219 */ /* 0x010fe40000011603 */
[----:B------:R-:W-:-:S04]  /*23940*/  ISETP.NE.U32.AND P0, PT, RZ, UR4, PT ;  /* 0x00000004ff007c0c */ /* 0x000fc8000bf05070 */
[----:B------:R-:W-:Y:S01]  /*23950*/  ISETP.NE.AND.EX P0, PT, RZ, UR5, PT, P0 ;  /* 0x00000005ff007c0c */ /* 0x000fe2000bf05300 */
[----:B------:R-:W-:-:S12]  /*23960*/  ULDC.64 UR4, c[0x0][0xa00] ;  /* 0x0002800000047ab9 */ /* 0x000fd80000000a00 */
[----:B--2---:R-:W0:Y:S01]  /*23970*/  @P0 LDC.64 R6, c[0x0][0x9f8] ;  /* 0x00027e00ff060b82 */ /* 0x004e220000000a00 */
[----:B------:R-:W-:-:S04]  /*23980*/  ISETP.NE.AND P6, PT, R5, RZ, PT ;  /* 0x000000ff0500720c */ /* 0x000fc80003fc5270 */
[----:B------:R-:W-:-:S09]  /*23990*/  PLOP3.LUT P1, PT, P6, PT, PT, 0x8, 0x0 ;  /* 0x000000000000781c */ /* 0x000fd2000372e170 */
[----:B------:R-:W-:Y:S01]  /*239a0*/  VOTEU.ALL UP1, P6 ;  /* 0x00000000003f7886 */ /* 0x000fe20003020000 */
[----:B0-----:R-:W-:-:S04]  /*239b0*/  @P0 IMAD.WIDE R6, R19, 0x4, R6 ;  /* 0x0000000413060825 */ /* 0x001fc800078e0206 */
[----:B------:R-:W-:-:S04]  /*239c0*/  @!UP1 UIADD3 UR8, UP0, UR38, 0x270, URZ ;  /* 0x0000027026089890 */ /* 0x000fc8000ff1e03f */
[----:B------:R-:W-:-:S03]  /*239d0*/  @!UP1 UIADD3.X UR9, URZ, UR39, URZ, UP0, !UPT ;  /* 0x000000273f099290 */ /* 0x000fc600087fe43f */
[----:B------:R-:W-:Y:S01]  /*239e0*/  VOTEU.ALL UP0, P6 ;  /* 0x00000000003f7886 */ /* 0x000fe20003000000 */
[----:B---3--:R-:W-:Y:S02]  /*239f0*/  IMAD R3, R17, 0x80, R4 ;  /* 0x0000008011037824 */ /* 0x008fe400078e0204 */
[----:B------:R-:W-:-:S06]  /*23a00*/  IMAD.MOV.U32 R4, RZ, RZ, R19 ;  /* 0x000000ffff047224 */ /* 0x000fcc00078e0013 */
[----:B------:R0:W5:Y:S01]  /*23a10*/  @P0 LDG.E R4, desc[UR6][R6.64] ;  /* 0x0000000606040981 */ /* 0x000162000c1e1900 */
[----:B------:R-:W-:-:S04]  /*23a20*/  ISETP.NE.U32.AND P0, PT, RZ, UR4, PT ;  /* 0x00000004ff007c0c */ /* 0x000fc8000bf05070 */
[----:B------:R-:W-:-:S04]  /*23a30*/  ISETP.NE.AND.EX P0, PT, RZ, UR5, PT, P0 ;  /* 0x00000005ff007c0c */ /* 0x000fc8000bf05300 */
[----:B------:R-:W-:-:S09]  /*23a40*/  SEL R2, R19, RZ, !P0 ;  /* 0x000000ff13027207 */ /* 0x000fd20004000000 */
.L_x_1666:
        /* <DEDUP_REMOVED lines=9> */
[----:B--2---:R-:W-:Y:S05]  /*23ae0*/  @P1 BRA.U.ANY `(.L_x_1666) ;  /* 0xfffffffd00d81947 */ /* 0x004fea000393ffff */
[----:B------:R-:W2:Y:S01]  /*23af0*/  S2R R5, SR_TID.X ;  /* 0x0000000000057919 */ /* 0x000ea20000002100 */
[----:B------:R-:W-:Y:S01]  /*23b00*/  UMOV UR4, 0x40 ;  /* 0x0000004000047882 */ /* 0x000fe20000000000 */
[----:B--2---:R-:W-:-:S04]  /*23b10*/  LOP3.LUT R5, R5, 0x1f, RZ, 0xc0, !PT ;  /* 0x0000001f05057812 */ /* 0x004fc800078ec0ff */
[----:B------:R-:W-:-:S04]  /*23b20*/  ISETP.NE.AND P2, PT, R5, RZ, PT ;  /* 0x000000ff0500720c */ /* 0x000fc80003f45270 */
[----:B------:R-:W-:-:S09]  /*23b30*/  PLOP3.LUT P1, PT, P2, PT, PT, 0x8, 0x0 ;  /* 0x000000000000781c */ /* 0x000fd2000172e170 */
[----:B------:R-:W-:-:S05]  /*23b40*/  VOTEU.ALL UP0, P2 ;  /* 0x00000000003f7886 */ /* 0x000fca0001000000 */
.L_x_1667:
        /* <DEDUP_REMOVED lines=15> */
.L_x_1668:
        /* <DEDUP_REMOVED lines=9> */
[----:B------:R-:W2:Y:S01]  /*23cd0*/  LDL R5, [R1+0x24] ;  /* 0x0000240001057983 */ /* 0x000ea20000100800 */
[----:B-1----:R-:W1:Y:S01]  /*23ce0*/  LDC.64 R8, c[0x0][0x3f8] ;  /* 0x0000fe00ff087b82 */ /* 0x002e620000000a00 */
[----:B------:R-:W-:Y:S02]  /*23cf0*/  ULDC.64 UR4, c[0x0][0xa08] ;  /* 0x0002820000047ab9 */ /* 0x000fe40000000a00 */
[----:B-1----:R-:W-:Y:S01]  /*23d00*/  LOP3.LUT P0, RZ, R8, UR4, RZ, 0xfc, !PT ;  /* 0x0000000408ff7c12 */ /* 0x002fe2000f80fcff */
[----:B------:R-:W-:-:S03]  /*23d10*/  UMOV UR4, 0xffffffff ;  /* 0xffffffff00047882 */ /* 0x000fc60000000000 */
[----:B------:R-:W-:-:S04]  /*23d20*/  LOP3.LUT P0, RZ, R9, UR5, RZ, 0xfc, P0 ;  /* 0x0000000509ff7c12 */ /* 0x000fc8000800fcff */
[----:B0----5:R-:W-:Y:S01]  /*23d30*/  SEL R6, R4, RZ, !P0 ;  /* 0x000000ff04067207 */ /* 0x021fe20004000000 */
[----:B--2---:R-:W-:Y:S01]  /*23d40*/  VIADD R5, R5, 0xffffffff ;  /* 0xffffffff05057836 */ /* 0x004fe20000000000 */
[----:B------:R-:W-:Y:S07]  /*23d50*/  BRA.DIV UR4, `(.L_x_1669) ;  /* 0x0000004a042c7947 */ /* 0x000fee000b800000 */
.L_x_1805:
[----:B------:R-:W-:Y:S01]  /*23d60*/  UMOV UR4, 0xffffffff ;  /* 0xffffffff00047882 */ /* 0x000fe20000000000 */
[----:B------:R-:W-:Y:S02]  /*23d70*/  SHF.R.S32.HI R17, RZ, 0x1f, R4 ;  /* 0x0000001fff117819 */ /* 0x000fe40000011404 */
[----:B------:R-:W-:Y:S05]  /*23d80*/  BRA.DIV UR4, `(.L_x_1670) ;  /* 0x0000004a04547947 */ /* 0x000fea000b800000 */
[----:B------:R-:W-:-:S13]  /*23d90*/  ELECT P6, URZ, PT ;  /* 0x00000000003f782f */ /* 0x000fda00038c0000 */
.L_x_1808:
[----:B------:R-:W-:Y:S05]  /*23da0*/  @!P6 BRA `(.L_x_1671) ;  /* 0x000000040028e947 */ /* 0x000fea0003800000 */
[----:B------:R-:W-:-:S04]  /*23db0*/  ISETP.NE.U32.AND P0, PT, R8, RZ, PT ;  /* 0x000000ff0800720c */ /* 0x000fc80003f05070 */
        /* <DEDUP_REMOVED lines=17> */
[----:B------:R-:W-:-:S04]  /*23ed0*/  LEA R10, P0, R6, R8, 0x2 ;  /* 0x00000008060a7211 */ /* 0x000fc800078010ff */
[----:B------:R-:W-:-:S05]  /*23ee0*/  LEA.HI.X R11, R6, R9, R7, 0x2, P0 ;  /* 0x00000009060b7211 */ /* 0x000fca00000f1407 */
[----:B------:R0:W5:Y:S04]  /*23ef0*/  LDG.E R6, desc[UR6][R10.64] ;  /* 0x000000060a067981 */ /* 0x000168000c1e1900 */
.L_x_1672:
        /* <DEDUP_REMOVED lines=9> */
.L_x_1809:
        /* <DEDUP_REMOVED lines=11> */
.L_x_1674:
        /* <DEDUP_REMOVED lines=33> */
.L_x_1671:
        /* <DEDUP_REMOVED lines=47> */
.L_x_1810:
[----:B------:R-:W-:Y:S05]  /*24540*/  BSYNC B0 ;  /* 0x0000000000007941 */ /* 0x000fea0003800000 */
.L_x_1675:
[----:B0-----:R-:W2:Y:S04]  /*24550*/  LDL R3, [R1+0x24] ;  /* 0x0000240001037983 */ /* 0x001ea80000100800 */
[----:B------:R-:W3:Y:S01]  /*24560*/  LDL R10, [R1+0x18] ;  /* 0x00001800010a7983 */ /* 0x000ee20000100800 */
[----:B------:R-:W-:Y:S01]  /*24570*/  BSSY B0, `(.L_x_1677) ;  /* 0x00001a3000007945 */ /* 0x000fe20003800000 */
[----:B--2---:R-:W-:-:S05]  /*24580*/  VIADD R7, R3, 0xfffffffe ;  /* 0xfffffffe03077836 */ /* 0x004fca0000000000 */
[----:B---3--:R-:W-:-:S13]  /*24590*/  ISETP.GE.AND P0, PT, R7, R10, PT ;  /* 0x0000000a0700720c */ /* 0x008fda0003f06270 */
[----:B------:R-:W-:Y:S05]  /*245a0*/  @!P0 BRA `(.L_x_1678) ;  /* 0x00000018007c8947 */ /* 0x000fea0003800000 */
[----:B------:R-:W-:Y:S01]  /*245b0*/  IMAD.MOV R13, RZ, RZ, -R3 ;  /* 0x000000ffff0d7224 */ /* 0x000fe200078e0a03 */
[----:B------:R-:W-:Y:S01]  /*245c0*/  LOP3.LUT R2, RZ, R10, RZ, 0x33, !PT ;  /* 0x0000000aff027212 */ /* 0x000fe200078e33ff */
[----:B------:R-:W-:Y:S03]  /*245d0*/  BSSY B1, `(.L_x_1679) ;  /* 0x000008c000017945 */ /* 0x000fe60003800000 */
        /* <DEDUP_REMOVED lines=36> */
.L_x_1683:
[----:B0-----:R-:W0:Y:S01]  /*24820*/  S2R R8, SR_CgaCtaId ;  /* 0x0000000000087919 */ /* 0x001e220000008800 */
[----:B------:R-:W-:-:S04]  /*24830*/  MOV R3, 0x400 ;  /* 0x0000040000037802 */ /* 0x000fc80000000f00 */
[----:B0-----:R-:W-:Y:S02]  /*24840*/  LEA R3, R8, R3, 0x18 ;  /* 0x0000000308037211 */ /* 0x001fe400078ec0ff */
[----:B------:R-:W-:-:S03]  /*24850*/  SHF.L.U32 R8, R14, 0x1f, RZ ;  /* 0x0000001f0e087819 */ /* 0x000fc600000006ff */
[----:B------:R-:W-:-:S04]  /*24860*/  IMAD R3, R12, 0x8, R3 ;  /* 0x000000080c037824 */ /* 0x000fc800078e0203 */
[----:B------:R-:W0:Y:S02]  /*24870*/  SYNCS.PHASECHK.TRANS64.TRYWAIT P0, [R3+URZ+0x2a840], R8 ;  /* 0x02a84008030075a7 */ /* 0x000e24000800017f */
[----:B0-----:R-:W-:Y:S05]  /*24880*/  @!P0 BRA `(.L_x_1684) ;  /* 0x0000003c00e88947 */ /* 0x001fea0003800000 */
.L_x_1811:
        /* <DEDUP_REMOVED lines=11> */
.L_x_1685:
        /* <DEDUP_REMOVED lines=37> */
.L_x_1812:
[----:B------:R-:W1:Y:S01]  /*24b90*/  S2R R9, SR_TID.X ;  /* 0x0000000000097919 */ /* 0x000e620000002100 */
[----:B------:R-:W-:-:S04]  /*24ba0*/  UPRMT UR4, UR37, 0x9910, URZ ;  /* 0x0000991025047896 */ /* 0x000fc8000800003f */
[----:B------:R-:W-:Y:S01]  /*24bb0*/  UISETP.NE.AND UP0, UPT, UR4, 0x2, UPT ;  /* 0x000000020400788c */ /* 0x000fe2000bf05270 */
[----:B-1----:R-:W-:-:S04]  /*24bc0*/  LOP3.LUT R9, R9, 0x7f, RZ, 0xc0, !PT ;  /* 0x0000007f09097812 */ /* 0x002fc800078ec0ff */
[----:B------:R-:W-:-:S13]  /*24bd0*/  ISETP.NE.AND P0, PT, R9, RZ, PT ;  /* 0x000000ff0900720c */ /* 0x000fda0003f05270 */
[----:B0-----:R-:W-:-:S04]  /*24be0*/  @!P0 IMAD.MOV.U32 R8, RZ, RZ, 0x6000 ;  /* 0x00006000ff088424 */ /* 0x001fc800078e00ff */
[----:B------:R0:W-:Y:S01]  /*24bf0*/  @!P0 SYNCS.ARRIVE.TRANS64 RZ, [R3+URZ+0x2a850], R8 ;  /* 0x02a8500803ff89a7 */ /* 0x0001e2000800003f */
[----:B------:R-:W-:-:S13]  /*24c00*/  PLOP3.LUT P0, PT, PT, PT, UP0, 0x40, 0x0 ;  /* 0x000000000000781c */ /* 0x000fda0003f0e808 */
[----:B0-----:R-:W-:Y:S05]  /*24c10*/  @!P0 BRA `(.L_x_1687) ;  /* 0x0000000000048947 */ /* 0x001fea0003800000 */
[----:B------:R-:W-:Y:S01]  /*24c20*/  BPT.TRAP 0x1 ;  /* 0x000000040000795c */ /* 0x000fe20000300000 */
.L_x_1687:
[----:B------:R-:W2:Y:S02]  /*24c30*/  LDL R8, [R1+0x8] ;  /* 0x0000080001087983 */ /* 0x000ea40000100800 */
[----:B--2---:R-:W-:-:S13]  /*24c40*/  LOP3.LUT P0, RZ, R8, 0x40, RZ, 0xc0, !PT ;  /* 0x0000004008ff7812 */ /* 0x004fda000780c0ff */
[----:B------:R-:W-:Y:S05]  /*24c50*/  @P0 BRA `(.L_x_1688) ;  /* 0x0000000000040947 */ /* 0x000fea0003800000 */
[----:B------:R-:W-:Y:S01]  /*24c60*/  BPT.TRAP 0x1 ;  /* 0x000000040000795c */ /* 0x000fe20000300000 */
.L_x_1688:
[----:B------:R-:W2:Y:S01]  /*24c70*/  LDL.LU R9, [R1] ;  /* 0x0000000001097983 */ /* 0x000ea20000300800 */
        /* <DEDUP_REMOVED lines=22> */
[----:B------:R0:W-:Y:S01]  /*24de0*/  UTMALDG.4D [UR8], [UR4], desc[UR6] ;  /* 0x00000608040075b4 */ /* 0x0001e20008019000 */
[----:B------:R-:W-:Y:S01]  /*24df0*/  IMAD.MOV.U32 R5, RZ, RZ, R7 ;  /* 0x000000ffff057224 */ /* 0x000fe200078e0007 */
[----:B0-----:R-:W-:Y:S01]  /*24e00*/  UMOV UR8, UR14 ;  /* 0x0000000e00087c82 */ /* 0x001fe20008000000 */
[----:B------:R-:W-:Y:S02]  /*24e10*/  UMOV UR10, UR15 ;  /* 0x0000000f000a7c82 */ /* 0x000fe40008000000 */
[----:B------:R0:W-:Y:S02]  /*24e20*/  UTMALDG.4D [UR8], [UR4], desc[UR6] ;  /* 0x00000608040075b4 */ /* 0x0001e40008019000 */
[----:B0-----:R-:W-:Y:S01]  /*24e30*/  NOP ;  /* 0x0000000000007918 */ /* 0x001fe20000000000 */
.L_x_1682:
[----:B------:R-:W-:Y:S05]  /*24e40*/  BSYNC B2 ;  /* 0x0000000000027941 */ /* 0x000fea0003800000 */
.L_x_1681:
[----:B------:R-:W2:Y:S04]  /*24e50*/  LDL R2, [R1+0x24] ;  /* 0x0000240001027983 */ /* 0x000ea80000100800 */
[----:B------:R0:W-:Y:S04]  /*24e60*/  STL [R1+0x10], R14 ;  /* 0x0000100e01007387 */ /* 0x0001e80000100800 */
[----:B------:R0:W-:Y:S02]  /*24e70*/  STL [R1], R12 ;  /* 0x0000000c01007387 */ /* 0x0001e40000100800 */
[----:B0-2---:R-:W-:-:S07]  /*24e80*/  VIADD R7, R2, 0xfffffffd ;  /* 0xfffffffd02077836 */ /* 0x005fce0000000000 */
.L_x_1680:
[----:B------:R-:W-:Y:S05]  /*24e90*/  BSYNC B1 ;  /* 0x0000000000017941 */ /* 0x000fea0003800000 */
.L_x_1679:
[----:B------:R-:W2:Y:S01]  /*24ea0*/  LDL.LU R2, [R1+0x24] ;  /* 0x0000240001027983 */ /* 0x000ea20000300800 */
[----:B------:R-:W-:Y:S01]  /*24eb0*/  VIADD R13, R13, 0xfffffffe ;  /* 0xfffffffe0d0d7836 */ /* 0x000fe20000000000 */
[----:B--2---:R-:W-:-:S04]  /*24ec0*/  LOP3.LUT R2, RZ, R2, RZ, 0x33, !PT ;  /* 0x00000002ff027212 */ /* 0x004fc800078e33ff */
[----:B------:R-:W-:-:S13]  /*24ed0*/  ISETP.NE.AND P0, PT, R13, R2, PT ;  /* 0x000000020d00720c */ /* 0x000fda0003f05270 */
[----:B------:R-:W-:Y:S05]  /*24ee0*/  @!P0 BRA `(.L_x_1678) ;  /* 0x00000010002c8947 */ /* 0x000fea0003800000 */
[----:B------:R-:W-:-:S07]  /*24ef0*/  IMAD.MOV.U32 R13, RZ, RZ, R6 ;  /* 0x000000ffff0d7224 */ /* 0x000fce00078e0006 */
.L_x_1705:
        /* <DEDUP_REMOVED lines=24> */
[--C-:B------:R-:W-:Y:S01]  /*25080*/  SHF.R.S32.HI R3, RZ, 0x1f, R2.reuse ;  /* 0x0000001fff037819 */ /* 0x100fe20000011402 */
[----:B------:R-:W-:Y:S02]  /*25090*/  IMAD.MOV R12, RZ, RZ, -R2 ;  /* 0x000000ffff0c7224 */ /* 0x000fe400078e0a02 */
[C---:B------:R-:W-:Y:S02]  /*250a0*/  IMAD R10, R4.reuse, UR7, R10 ;  /* 0x00000007040a7c24 */ /* 0x040fe4000f8e020a */
[----:B------:R-:W-:-:S04]  /*250b0*/  IMAD.WIDE.U32 R2, R4, UR6, R2 ;  /* 0x0000000604027c25 */ /* 0x000fc8000f8e0002 */
[----:B------:R-:W-:Y:S01]  /*250c0*/  IMAD.IADD R3, R10, 0x1, R3 ;  /* 0x000000010a037824 */ /* 0x000fe200078e0203 */
[----:B------:R-:W-:Y:S01]  /*250d0*/  LEA R10, P0, R2, UR4, 0x2 ;  /* 0x00000004020a7c11 */ /* 0x000fe2000f8010ff */
[----:B------:R-:W-:-:S03]  /*250e0*/  IMAD R12, R11, R12, R7 ;  /* 0x0000000c0b0c7224 */ /* 0x000fc600078e0207 */
[----:B------:R-:W-:-:S05]  /*250f0*/  LEA.HI.X R11, R2, UR5, R3, 0x2, P0 ;  /* 0x00000005020b7c11 */ /* 0x000fca00080f1403 */
[----:B------:R0:W5:Y:S04]  /*25100*/  LDG.E R13, desc[UR8][R10.64] ;  /* 0x000000080a0d7981 */ /* 0x000168000c1e1900 */
.L_x_1691:
[----:B------:R-:W1:Y:S01]  /*25110*/  S2R R3, SR_CgaCtaId ;  /* 0x0000000000037919 */ /* 0x000e620000008800 */
[----:B------:R-:W-:-:S04]  /*25120*/  MOV R2, 0x400 ;  /* 0x0000040000027802 */ /* 0x000fc80000000f00 */
[----:B-1----:R-:W-:Y:S02]  /*25130*/  LEA R2, R3, R2, 0x18 ;  /* 0x0000000203027211 */ /* 0x002fe400078ec0ff */
[----:B------:R-:W-:-:S03]  /*25140*/  SHF.L.U32 R3, R9, 0x1f, RZ ;  /* 0x0000001f09037819 */ /* 0x000fc600000006ff */
[----:B------:R-:W-:-:S04]  /*25150*/  IMAD R2, R8, 0x8, R2 ;  /* 0x0000000808027824 */ /* 0x000fc800078e0202 */
[----:B------:R-:W1:Y:S02]  /*25160*/  SYNCS.PHASECHK.TRANS64.TRYWAIT P0, [R2+URZ+0x2a840], R3 ;  /* 0x02a84003020075a7 */ /* 0x000e64000800017f */
[----:B-1----:R-:W-:Y:S05]  /*25170*/  @!P0 BRA `(.L_x_1692) ;  /* 0x0000003400d48947 */ /* 0x002fea0003800000 */
.L_x_1813:
        /* <DEDUP_REMOVED lines=11> */
.L_x_1693:
        /* <DEDUP_REMOVED lines=37> */
.L_x_1814:
        /* <DEDUP_REMOVED lines=10> */
.L_x_1695:
[----:B------:R-:W2:Y:S02]  /*25520*/  LDL R3, [R1+0x8] ;  /* 0x0000080001037983 */ /* 0x000ea40000100800 */
[----:B--2---:R-:W-:-:S13]  /*25530*/  LOP3.LUT P0, RZ, R3, 0x40, RZ, 0xc0, !PT ;  /* 0x0000004003ff7812 */ /* 0x004fda000780c0ff */
[----:B------:R-:W-:Y:S05]  /*25540*/  @P0 BRA `(.L_x_1696) ;  /* 0x0000000000040947 */ /* 0x000fea0003800000 */
[----:B------:R-:W-:Y:S01]  /*25550*/  BPT.TRAP 0x1 ;  /* 0x000000040000795c */ /* 0x000fe20000300000 */
.L_x_1696:
        /* <DEDUP_REMOVED lines=29> */
.L_x_1690:
[----:B------:R-:W-:Y:S05]  /*25730*/  BSYNC B1 ;  /* 0x0000000000017941 */ /* 0x000fea0003800000 */
.L_x_1689:
        /* <DEDUP_REMOVED lines=31> */
[----:B------:R-:W-:-:S06]  /*25930*/  LEA.HI.X R13, R2, UR5, R3, 0x2, P0 ;  /* 0x00000005020d7c11 */ /* 0x000fcc00080f1403 */
[----:B------:R1:W5:Y:S03]  /*25940*/  LDG.E R13, desc[UR8][R12.64] ;  /* 0x000000080c0d7981 */ /* 0x000366000c1e1900 */
.L_x_1699:
[----:B------:R-:W2:Y:S01]  /*25950*/  S2R R3, SR_CgaCtaId ;  /* 0x0000000000037919 */ /* 0x000ea20000008800 */
[----:B------:R-:W-:-:S04]  /*25960*/  MOV R2, 0x400 ;  /* 0x0000040000027802 */ /* 0x000fc80000000f00 */
[----:B--2---:R-:W-:Y:S02]  /*25970*/  LEA R2, R3, R2, 0x18 ;  /* 0x0000000203027211 */ /* 0x004fe400078ec0ff */
[----:B------:R-:W-:-:S03]  /*25980*/  SHF.L.U32 R3, R14, 0x1f, RZ ;  /* 0x0000001f0e037819 */ /* 0x000fc600000006ff */
[----:B------:R-:W-:-:S04]  /*25990*/  IMAD R2, R15, 0x8, R2 ;  /* 0x000000080f027824 */ /* 0x000fc800078e0202 */
[----:B------:R-:W2:Y:S02]  /*259a0*/  SYNCS.PHASECHK.TRANS64.TRYWAIT P0, [R2+URZ+0x2a840], R3 ;  /* 0x02a84003020075a7 */ /* 0x000ea4000800017f */
[----:B--2---:R-:W-:Y:S05]  /*259b0*/  @!P0 BRA `(.L_x_1700) ;  /* 0x0000002c00ec8947 */ /* 0x004fea0003800000 */
.L_x_1815:
        /* <DEDUP_REMOVED lines=11> */
.L_x_1701:
        /* <DEDUP_REMOVED lines=21> */
[----:B------:R-:W-:-:S04]  /*25bc0*/  UIMAD UR11, UR11, 0x60, UR5 ;  /* 0x000000600b0b78a4 */ /* 0x000fc8000f8e0205 */
        /* <DEDUP_REMOVED lines=14> */
.L_x_1816:
[----:B------:R-:W1:Y:S01]  /*25cb0*/  S2R R3, SR_TID.X ;  /* 0x0000000000037919 */ /* 0x000e620000002100 */
[----:B------:R-:W-:-:S04]  /*25cc0*/  UPRMT UR4, UR37, 0x9910, URZ ;  /* 0x0000991025047896 */ /* 0x000fc8000800003f */
[----:B------:R-:W-:Y:S01]  /*25cd0*/  UISETP.NE.AND UP0, UPT, UR4, 0x2, UPT ;  /* 0x000000020400788c */ /* 0x000fe2000bf05270 */
[----:B-1----:R-:W-:-:S04]  /*25ce0*/  LOP3.LUT R3, R3, 0x7f, RZ, 0xc0, !PT ;  /* 0x0000007f03037812 */ /* 0x002fc800078ec0ff */
[----:B------:R-:W-:-:S13]  /*25cf0*/  ISETP.NE.AND P0, PT, R3, RZ, PT ;  /* 0x000000ff0300720c */ /* 0x000fda0003f05270 */
[----:B------:R-:W-:-:S04]  /*25d00*/  @!P0 IMAD.MOV.U32 R3, RZ, RZ, 0x6000 ;  /* 0x00006000ff038424 */ /* 0x000fc800078e00ff */
[----:B------:R1:W-:Y:S01]  /*25d10*/  @!P0 SYNCS.ARRIVE.TRANS64 RZ, [R2+URZ+0x2a850], R3 ;  /* 0x02a8500302ff89a7 */ /* 0x0003e2000800003f */
[----:B------:R-:W-:-:S13]  /*25d20*/  PLOP3.LUT P0, PT, PT, PT, UP0, 0x40, 0x0 ;  /* 0x000000000000781c */ /* 0x000fda0003f0e808 */
[----:B-1----:R-:W-:Y:S05]  /*25d30*/  @!P0 BRA `(.L_x_1703) ;  /* 0x0000000000048947 */ /* 0x002fea0003800000 */
[----:B------:R-:W-:Y:S01]  /*25d40*/  BPT.TRAP 0x1 ;  /* 0x000000040000795c */ /* 0x000fe20000300000 */
.L_x_1703:
[----:B------:R-:W2:Y:S02]  /*25d50*/  LDL R3, [R1+0x8] ;  /* 0x0000080001037983 */ /* 0x000ea40000100800 */
[----:B--2---:R-:W-:-:S13]  /*25d60*/  LOP3.LUT P0, RZ, R3, 0x40, RZ, 0xc0, !PT ;  /* 0x0000004003ff7812 */ /* 0x004fda000780c0ff */
[----:B------:R-:W-:Y:S05]  /*25d70*/  @P0 BRA `(.L_x_1704) ;  /* 0x0000000000040947 */ /* 0x000fea0003800000 */
[----:B------:R-:W-:Y:S01]  /*25d80*/  BPT.TRAP 0x1 ;  /* 0x000000040000795c */ /* 0x000fe20000300000 */
.L_x_1704:
[----:B------:R-:W2:Y:S01]  /*25d90*/  LDL R3, [R1+0xc] ;  /* 0x00000c0001037983 */ /* 0x000ea20000100800 */
        /* <DEDUP_REMOVED lines=27> */
.L_x_1698:
[----:B------:R-:W-:Y:S05]  /*25f50*/  BSYNC B1 ;  /* 0x0000000000017941 */ /* 0x000fea0003800000 */
.L_x_1697:
[----:B------:R-:W2:Y:S01]  /*25f60*/  LDL R2, [R1+0x18] ;  /* 0x0000180001027983 */ /* 0x000ea20000100800 */
[----:B------:R-:W-:Y:S01]  /*25f70*/  VIADD R7, R7, 0xfffffffe ;  /* 0xfffffffe07077836 */ /* 0x000fe20000000000 */
[----:B--2---:R-:W-:-:S13]  /*25f80*/  ISETP.GT.AND P0, PT, R11, R2, PT ;  /* 0x000000020b00720c */ /* 0x004fda0003f04270 */
[----:B------:R-:W-:Y:S05]  /*25f90*/  @P0 BRA `(.L_x_1705) ;  /* 0xffffffec00d80947 */ /* 0x000fea000383ffff */
.L_x_1678:
[----:B------:R-:W-:Y:S05]  /*25fa0*/  BSYNC B0 ;  /* 0x0000000000007941 */ /* 0x000fea0003800000 */
.L_x_1677:
        /* <DEDUP_REMOVED lines=9> */
[----:B------:R-:W-:Y:S01]  /*26040*/  ULDC.64 UR6, c[0x0][0x208] ;  /* 0x0000820000067ab9 */ /* 0x000fe20000000a00 */
        /* <DEDUP_REMOVED lines=8> */
.L_x_1707:
[----:B------:R-:W-:Y:S05]  /*260d0*/  BSYNC B0 ;  /* 0x0000000000007941 */ /* 0x000fea0003800000 */
.L_x_1706:
        /* <DEDUP_REMOVED lines=11> */
.L_x_1817:
[----:B------:R-:W2:Y:S01]  /*26190*/  S2R R4, SR_TID.X ;  /* 0x0000000000047919 */ /* 0x000ea20000002100 */
[----:B------:R-:W-:-:S04]  /*261a0*/  UPRMT UR4, UR37, 0x9910, URZ ;  /* 0x0000991025047896 */ /* 0x000fc8000800003f */
[----:B------:R-:W-:Y:S01]  /*261b0*/  UISETP.NE.AND UP0, UPT, UR4, 0x2, UPT ;  /* 0x000000020400788c */ /* 0x000fe2000bf05270 */
[----:B--2---:R-:W-:-:S04]  /*261c0*/  LOP3.LUT R4, R4, 0x7f, RZ, 0xc0, !PT ;  /* 0x0000007f04047812 */ /* 0x004fc800078ec0ff */
[----:B------:R-:W-:-:S13]  /*261d0*/  ISETP.NE.AND P0, PT, R4, RZ, PT ;  /* 0x000000ff0400720c */ /* 0x000fda0003f05270 */
[----:B-1----:R-:W-:-:S04]  /*261e0*/  @!P0 IMAD.MOV.U32 R2, RZ, RZ, 0x6000 ;  /* 0x00006000ff028424 */ /* 0x002fc800078e00ff */
[----:B------:R1:W-:Y:S01]  /*261f0*/  @!P0 SYNCS.ARRIVE.TRANS64 RZ, [R3+URZ+0x2a850], R2 ;  /* 0x02a8500203ff89a7 */ /* 0x0003e2000800003f */
[----:B------:R-:W-:-:S13]  /*26200*/  PLOP3.LUT P0, PT, PT, PT, UP0, 0x40, 0x0 ;  /* 0x000000000000781c */ /* 0x000fda0003f0e808 */
[----:B-1----:R-:W-:Y:S05]  /*26210*/  @!P0 BRA `(.L_x_1711) ;  /* 0x0000000000048947 */ /* 0x002fea0003800000 */
[----:B------:R-:W-:Y:S01]  /*26220*/  BPT.TRAP 0x1 ;  /* 0x000000040000795c */ /* 0x000fe20000300000 */
.L_x_1711:
[----:B------:R-:W2:Y:S02]  /*26230*/  LDL R2, [R1+0x8] ;  /* 0x0000080001027983 */ /* 0x000ea40000100800 */
[----:B--2---:R-:W-:-:S13]  /*26240*/  LOP3.LUT P0, RZ, R2, 0x40, RZ, 0xc0, !PT ;  /* 0x0000004002ff7812 */ /* 0x004fda000780c0ff */
[----:B------:R-:W-:Y:S05]  /*26250*/  @P0 BRA `(.L_x_1712) ;  /* 0x0000000000040947 */ /* 0x000fea0003800000 */
[----:B------:R-:W-:Y:S01]  /*26260*/  BPT.TRAP 0x1 ;  /* 0x000000040000795c */ /* 0x000fe20000300000 */
.L_x_1712:
[----:B------:R-:W2:Y:S01]  /*26270*/  LDL R2, [R1] ;  /* 0x0000000001027983 */ /* 0x000ea20000100800 */
        /* <DEDUP_REMOVED lines=26> */
.L_x_1709:
[----:B------:R-:W-:Y:S05]  /*26420*/  BSYNC B0 ;  /* 0x0000000000007941 */ /* 0x000fea0003800000 */
.L_x_1708:
        /* <DEDUP_REMOVED lines=9> */
.L_x_1662:
[----:B------:R-:W-:Y:S05]  /*264c0*/  BSYNC B6 ;  /* 0x0000000000067941 */ /* 0x000fea0003800000 */
.L_x_1660:
[----:B------:R-:W-:-:S03]  /*264d0*/  UMOV UR4, 0xffffffff ;  /* 0xffffffff00047882 */ /* 0x000fc60000000000 */
[----:B------:R-:W-:Y:S05]  /*264e0*/  BRA.DIV UR4, `(.L_x_1713) ;  /* 0x00000026045c7947 */ /* 0x000fea000b800000 */
[----:B------:R3:W4:Y:S04]  /*264f0*/  SHFL.IDX PT, R4, R16, RZ, 0x1f ;  /* 0x00001fff10047589 */ /* 0x00072800000e0000 */
[----:B------:R-:W0:Y:S02]  /*26500*/  SHFL.IDX PT, R16, R16, 0x1, 0x1f ;  /* 0x00201f0010107f89 */ /* 0x000e2400000e0000 */
.L_x_1821:
[----:B------:R-:W5:Y:S01]  /*26510*/  S2R R7, SR_TID.X ;  /* 0x0000000000077919 */ /* 0x000f620000002100 */
[----:B------:R-:W-:Y:S01]  /*26520*/  ULDC UR4, c[0x0][0xc14] ;  /* 0x0003050000047ab9 */ /* 0x000fe20000000800 */
[----:B------:R-:W-:Y:S01]  /*26530*/  BSSY B0, `(.L_x_1714) ;  /* 0x000000c000007945 */ /* 0x000fe20003800000 */
[----:B-1----:R-:W-:Y:S02]  /*26540*/  IMAD.U32 R0, RZ, RZ, UR4 ;  /* 0x00000004ff007e24 */ /* 0x002fe4000f8e00ff */
[----:B------:R-:W-:Y:S01]  /*26550*/  IMAD.MOV.U32 R17, RZ, RZ, RZ ;  /* 0x000000ffff117224 */ /* 0x000fe200078e00ff */
[----:B-----5:R-:W-:-:S04]  /*26560*/  LOP3.LUT R7, R7, 0x1f, RZ, 0xc0, !PT ;  /* 0x0000001f07077812 */ /* 0x020fc800078ec0ff */
[C---:B------:R-:W-:Y:S01]  /*26570*/  ISETP.NE.AND P0, PT, R7.reuse, 0x1f, PT ;  /* 0x0000001f0700780c */ /* 0x040fe20003f05270 */
[----:B------:R-:W-:-:S05]  /*26580*/  IMAD.IADD R5, R7, 0x1, R19 ;  /* 0x0000000107057824 */ /* 0x000fca00078e0213 */
[----:B------:R-:W-:-:S13]  /*26590*/  ISETP.GE.OR P0, PT, R5, R0, !P0 ;  /* 0x000000000500720c */ /* 0x000fda0004706670 */
[----:B------:R-:W-:Y:S05]  /*265a0*/  @P0 BRA `(.L_x_1715) ;  /* 0x0000000000100947 */ /* 0x000fea0003800000 */
[----:B------:R-:W1:Y:S01]  /*265b0*/  LDC.64 R2, c[0x0][0xc58] ;  /* 0x00031600ff027b82 */ /* 0x000e620000000a00 */
[----:B------:R-:W-:Y:S01]  /*265c0*/  ULDC.64 UR4, c[0x0][0x208] ;  /* 0x0000820000047ab9 */ /* 0x000fe20000000a00 */
[----:B-1----:R-:W-:-:S05]  /*265d0*/  IMAD.WIDE R2, R5, 0x4, R2 ;  /* 0x0000000405027825 */ /* 0x002fca00078e0202 */
[----:B------:R1:W5:Y:S02]  /*265e0*/  LDG.E R17, desc[UR4][R2.64] ;  /* 0x0000000402117981 */ /* 0x000364000c1e1900 */
.L_x_1715:
[----:B------:R-:W-:Y:S05]  /*265f0*/  BSYNC B0 ;  /* 0x0000000000007941 */ /* 0x000fea0003800000 */
.L_x_1714:
[----:B------:R-:W-:-:S03]  /*26600*/  UMOV UR4, 0xffffffff ;  /* 0xffffffff00047882 */ /* 0x000fc60000000000 */
[----:B------:R-:W-:Y:S05]  /*26610*/  BRA.DIV UR4, `(.L_x_1716) ;  /* 0x00000026045c7947 */ /* 0x000fea000b800000 */
        /* <DEDUP_REMOVED lines=9> */
[----:B-1----:R-:W-:-:S05]  /*266b0*/  IMAD.IADD R3, R13, 0x1, R14 ;  /* 0x000000010d037824 */ /* 0x002fca00078e020e */
[----:B------:R-:W0:Y:S02]  /*266c0*/  SHFL.UP PT, R14, R3, 0x4, RZ ;  /* 0x04800000030e7989 */ /* 0x000e2400000e00ff */
[----:B0-----:R-:W-:Y:S02]  /*266d0*/  SEL R14, R14, RZ, P0 ;  /* 0x000000ff0e0e7207 */ /* 0x001fe40000000000 */
[----:B------:R-:W-:-:S03]  /*266e0*/  ISETP.GE.U32.AND P0, PT, R7, 0x10, PT ;  /* 0x000000100700780c */ /* 0x000fc60003f06070 */
[----:B------:R-:W-:-:S05]  /*266f0*/  IMAD.IADD R5, R3, 0x1, R14 ;  /* 0x0000000103057824 */ /* 0x000fca00078e020e */
[----:B------:R-:W2:Y:S02]  /*26700*/  SHFL.UP PT, R14, R5, 0x8, RZ ;  /* 0x05000000050e7989 */ /* 0x000ea400000e00ff */
[----:B--2---:R-:W-:-:S05]  /*26710*/  SEL R6, R14, RZ, P1 ;  /* 0x000000ff0e067207 */ /* 0x004fca0000800000 */
[----:B------:R-:W-:-:S05]  /*26720*/  IMAD.IADD R6, R5, 0x1, R6 ;  /* 0x0000000105067824 */ /* 0x000fca00078e0206 */
[----:B------:R-:W0:Y:S02]  /*26730*/  SHFL.UP PT, R14, R6, 0x10, RZ ;  /* 0x06000000060e7989 */ /* 0x000e2400000e00ff */
[----:B0-----:R-:W-:-:S05]  /*26740*/  SEL R7, R14, RZ, P0 ;  /* 0x000000ff0e077207 */ /* 0x001fca0000000000 */
[----:B------:R-:W-:-:S05]  /*26750*/  IMAD.IADD R2, R6, 0x1, R7 ;  /* 0x0000000106027824 */ /* 0x000fca00078e0207 */
[----:B------:R0:W1:Y:S02]  /*26760*/  SHFL.IDX PT, R14, R2, 0x1f, 0x1f ;  /* 0x03e01f00020e7f89 */ /* 0x00006400000e0000 */
.L_x_1829:
[----:B------:R-:W-:Y:S02]  /*26770*/  ULDC UR4, c[0x0][0xc10] ;  /* 0x0003040000047ab9 */ /* 0x000fe40000000800 */
[----:B------:R-:W-:-:S04]  /*26780*/  IMAD.U32 R5, RZ, RZ, UR4 ;  /* 0x00000004ff057e24 */ /* 0x000fc8000f8e00ff */
[----:B-1----:R-:W-:-:S04]  /*26790*/  IMAD R3, R14, R5, RZ ;  /* 0x000000050e037224 */ /* 0x002fc800078e02ff */
[----:B---3--:R-:W-:-:S05]  /*267a0*/  IMAD.IADD R16, R16, 0x1, R3 ;  /* 0x0000000110107824 */ /* 0x008fca00078e0203 */
[----:B----4-:R-:W-:-:S13]  /*267b0*/  ISETP.GT.AND P0, PT, R16, R4, PT ;  /* 0x000000041000720c */ /* 0x010fda0003f04270 */
[----:B------:R-:W-:Y:S05]  /*267c0*/  @P0 BRA `(.L_x_1717) ;  /* 0x0000000000b80947 */ /* 0x000fea0003800000 */
[----:B------:R-:W1:Y:S02]  /*267d0*/  LDC R0, c[0x0][0xc14] ;  /* 0x00030500ff007b82 */ /* 0x000e640000000800 */
.L_x_1722:
        /* <DEDUP_REMOVED lines=11> */
[----:B0-----:R-:W0:Y:S01]  /*26890*/  LDC.64 R2, c[0x0][0xc58] ;  /* 0x00031600ff027b82 */ /* 0x001e220000000a00 */
[----:B------:R-:W-:Y:S01]  /*268a0*/  ULDC.64 UR4, c[0x0][0x208] ;  /* 0x0000820000047ab9 */ /* 0x000fe20000000a00 */
[----:B0-----:R-:W-:-:S05]  /*268b0*/  IMAD.WIDE R2, R5, 0x4, R2 ;  /* 0x0000000405027825 */ /* 0x001fca00078e0202 */
[----:B------:R1:W5:Y:S02]  /*268c0*/  LDG.E R17, desc[UR4][R2.64] ;  /* 0x0000000402117981 */ /* 0x000364000c1e1900 */
.L_x_1720:
[----:B------:R-:W-:Y:S05]  /*268d0*/  BSYNC B0 ;  /* 0x0000000000007941 */ /* 0x000fea0003800000 */
.L_x_1719:
[----:B------:R-:W-:-:S03]  /*268e0*/  UMOV UR4, 0xffffffff ;  /* 0xffffffff00047882 */ /* 0x000fc60000000000 */
[----:B------:R-:W-:Y:S05]  /*268f0*/  BRA.DIV UR4, `(.L_x_1721) ;  /* 0x0000002604747947 */ /* 0x000fea000b800000 */
[----:B-----5:R-:W2:Y:S01]  /*26900*/  SHFL.UP PT, R14, R17, 0x1, RZ ;  /* 0x04200000110e7989 */ /* 0x020ea200000e00ff */
[C---:B------:R-:W-:Y:S02]  /*26910*/  ISETP.NE.AND P0, PT, R7.reuse, RZ, PT ;  /* 0x000000ff0700720c */ /* 0x040fe40003f05270 */
[C---:B------:R-:W-:Y:S02]  /*26920*/  ISETP.GE.U32.AND P1, PT, R7.reuse, 0x2, PT ;  /* 0x000000020700780c */ /* 0x040fe40003f26070 */
[----:B--2---:R-:W-:Y:S02]  /*26930*/  SEL R14, R14, RZ, P0 ;  /* 0x000000ff0e0e7207 */ /* 0x004fe40000000000 */
[----:B------:R-:W-:-:S03]  /*26940*/  ISETP.GE.U32.AND P0, PT, R7, 0x4, PT ;  /* 0x000000040700780c */ /* 0x000fc60003f06070 */
[----:B------:R-:W-:-:S05]  /*26950*/  IMAD.IADD R13, R17, 0x1, R14 ;  /* 0x00000001110d7824 */ /* 0x000fca00078e020e */
[----:B------:R-:W2:Y:S02]  /*26960*/  SHFL.UP PT, R14, R13, 0x2, RZ ;  /* 0x044000000d0e7989 */ /* 0x000ea400000e00ff */
[----:B--2---:R-:W-:Y:S02]  /*26970*/  SEL R14, R14, RZ, P1 ;  /* 0x000000ff0e0e7207 */ /* 0x004fe40000800000 */
[----:B------:R-:W-:-:S03]  /*26980*/  ISETP.GE.U32.AND P1, PT, R7, 0x8, PT ;  /* 0x000000080700780c */ /* 0x000fc60003f26070 */
[----:B-1----:R-:W-:-:S05]  /*26990*/  IMAD.IADD R3, R13, 0x1, R14 ;  /* 0x000000010d037824 */ /* 0x002fca00078e020e */
        /* <DEDUP_REMOVED lines=11> */
.L_x_1837:
[----:B------:R-:W-:Y:S02]  /*26a50*/  ULDC UR4, c[0x0][0xc10] ;  /* 0x0003040000047ab9 */ /* 0x000fe40000000800 */
[----:B------:R-:W-:-:S04]  /*26a60*/  IMAD.U32 R5, RZ, RZ, UR4 ;  /* 0x00000004ff057e24 */ /* 0x000fc8000f8e00ff */
[----:B-1----:R-:W-:-:S04]  /*26a70*/  IMAD R3, R14, R5, RZ ;  /* 0x000000050e037224 */ /* 0x002fc800078e02ff */
[----:B------:R-:W-:-:S05]  /*26a80*/  IMAD.IADD R16, R3, 0x1, R16 ;  /* 0x0000000103107824 */ /* 0x000fca00078e0210 */
[----:B------:R-:W-:-:S13]  /*26a90*/  ISETP.GT.AND P0, PT, R16, R4, PT ;  /* 0x000000041000720c */ /* 0x000fda0003f04270 */
[----:B------:R-:W-:Y:S05]  /*26aa0*/  @!P0 BRA `(.L_x_1722) ;  /* 0xfffffffc004c8947 */ /* 0x000fea000383ffff */
.L_x_1717:
        /* <DEDUP_REMOVED lines=8> */
.L_x_1841:
[----:B------:R-:W-:Y:S01]  /*26b30*/  ISETP.NE.AND P0, PT, R3, RZ, PT ;  /* 0x000000ff0300720c */ /* 0x000fe20003f05270 */
[----:B------:R-:W-:-:S12]  /*26b40*/  IMAD.MOV.U32 R7, RZ, RZ, RZ ;  /* 0x000000ffff077224 */ /* 0x000fd800078e00ff */
[----:B------:R-:W-:Y:S05]  /*26b50*/  @!P0 BRA `(.L_x_1724) ;  /* 0x0000000000108947 */ /* 0x000fea0003800000 */
[----:B------:R-:W-:Y:S01]  /*26b60*/  UMOV UR4, 0xffffffff ;  /* 0xffffffff00047882 */ /* 0x000fe20000000000 */
[----:B------:R-:W-:Y:S02]  /*26b70*/  VIADD R12, R6, 0xffffffff ;  /* 0xffffffff060c7836 */ /* 0x000fe40000000000 */
[----:B------:R-:W-:Y:S05]  /*26b80*/  BRA.DIV UR4, `(.L_x_1725) ;  /* 0x0000002604e87947 */ /* 0x000fea000b800000 */
[----:B------:R3:W4:Y:S02]  /*26b90*/  SHFL.IDX PT, R7, R2, R12, 0x1f ;  /* 0x00001f0c02077589 */ /* 0x00072400000e0000 */
.L_x_1724:
[----:B0--3--:R-:W0:Y:S01]  /*26ba0*/  LDC.64 R2, c[0x0][0xc68] ;  /* 0x00031a00ff027b82 */ /* 0x009e220000000a00 */
[----:B------:R-:W-:Y:S01]  /*26bb0*/  IMAD.IADD R19, R6, 0x1, R19 ;  /* 0x0000000106137824 */ /* 0x000fe200078e0213 */
[----:B------:R-:W-:-:S03]  /*26bc0*/  ULDC.64 UR4, c[0x0][0x208] ;  /* 0x0000820000047ab9 */ /* 0x000fc60000000a00 */
[----:B0-----:R-:W-:-:S05]  /*26bd0*/  IMAD.WIDE R2, R19, 0x4, R2 ;  /* 0x0000000413027825 */ /* 0x001fca00078e0202 */
[----:B------:R-:W1:Y:S01]  /*26be0*/  LDG.E R9, desc[UR4][R2.64] ;  /* 0x0000000402097981 */ /* 0x000e62000c1e1900 */
[----:B----4-:R-:W-:-:S04]  /*26bf0*/  IMAD R16, R7, R5, R16 ;  /* 0x0000000507107224 */ /* 0x010fc800078e0210 */
[----:B------:R-:W-:Y:S02]  /*26c00*/  IMAD.IADD R7, R4, 0x1, -R16 ;  /* 0x0000000104077824 */ /* 0x000fe400078e0a10 */
[----:B-12---:R-:W-:-:S05]  /*26c10*/  IMAD R6, R17, R9, RZ ;  /* 0x0000000911067224 */ /* 0x006fca00078e02ff */
[----:B------:R-:W-:-:S04]  /*26c20*/  IABS R8, R6 ;  /* 0x0000000600087213 */ /* 0x000fc80000000000 */
[----:B------:R-:W0:Y:S08]  /*26c30*/  I2F.RP R11, R8 ;  /* 0x00000008000b7306 */ /* 0x000e300000209400 */
[----:B0-----:R-:W0:Y:S02]  /*26c40*/  MUFU.RCP R11, R11 ;  /* 0x0000000b000b7308 */ /* 0x001e240000001000 */
[----:B0-----:R-:W-:-:S06]  /*26c50*/  VIADD R12, R11, 0xffffffe ;  /* 0x0ffffffe0b0c7836 */ /* 0x001fcc0000000000 */
[----:B------:R-:W0:Y:S02]  /*26c60*/  F2I.FTZ.U32.TRUNC.NTZ R3, R12 ;  /* 0x0000000c00037305 */ /* 0x000e24000021f000 */
[----:B0-----:R-:W-:-:S04]  /*26c70*/  IMAD.MOV R2, RZ, RZ, -R3 ;  /* 0x000000ffff027224 */ /* 0x001fc800078e0a03 */
[----:B------:R-:W-:Y:S02]  /*26c80*/  IMAD R10, R2, R8, RZ ;  /* 0x00000008020a7224 */ /* 0x000fe400078e02ff */
[----:B------:R-:W-:-:S04]  /*26c90*/  IMAD.MOV.U32 R2, RZ, RZ, RZ ;  /* 0x000000ffff027224 */ /* 0x000fc800078e00ff */
[----:B------:R-:W-:Y:S01]  /*26ca0*/  IMAD.HI.U32 R10, R3, R10, R2 ;  /* 0x0000000a030a7227 */ /* 0x000fe200078e0002 */
[----:B------:R-:W-:Y:S02]  /*26cb0*/  IABS R3, R7 ;  /* 0x0000000700037213 */ /* 0x000fe40000000000 */
[----:B------:R-:W-:-:S03]  /*26cc0*/  IABS R2, R6 ;  /* 0x0000000600027213 */ /* 0x000fc60000000000 */
[----:B------:R-:W-:-:S04]  /*26cd0*/  IMAD.HI.U32 R10, R10, R3, RZ ;  /* 0x000000030a0a7227 */ /* 0x000fc800078e00ff */
[----:B------:R-:W-:-:S04]  /*26ce0*/  IMAD.MOV R2, RZ, RZ, -R2 ;  /* 0x000000ffff027224 */ /* 0x000fc800078e0a02 */
[----:B------:R-:W-:-:S05]  /*26cf0*/  IMAD R3, R10, R2, R3 ;  /* 0x000000020a037224 */ /* 0x000fca00078e0203 */
[----:B------:R-:W-:-:S13]  /*26d00*/  ISETP.GT.U32.AND P0, PT, R8, R3, PT ;  /* 0x000000030800720c */ /* 0x000fda0003f04070 */
[----:B------:R-:W-:Y:S02]  /*26d10*/  @!P0 IMAD.IADD R3, R3, 0x1, -R8 ;  /* 0x0000000103038824 */ /* 0x000fe400078e0a08 */
[----:B------:R-:W-:-:S03]  /*26d20*/  @!P0 VIADD R10, R10, 0x1 ;  /* 0x000000010a0a8836 */ /* 0x000fc60000000000 */
[----:B------:R-:W-:Y:S02]  /*26d30*/  ISETP.GE.U32.AND P0, PT, R3, R8, PT ;  /* 0x000000080300720c */ /* 0x000fe40003f06070 */
[----:B------:R-:W-:-:S11]  /*26d40*/  LOP3.LUT R3, R7, R6, RZ, 0x3c, !PT ;  /* 0x0000000607037212 */ /* 0x000fd600078e3cff */
        /* <DEDUP_REMOVED lines=10> */
[----:B------:R-:W-:-:S04]  /*26df0*/  VIADDMNMX R9, R8, R5, R9, PT ;  /* 0x0000000508097246 */ /* 0x000fc80003800109 */
        /* <DEDUP_REMOVED lines=13> */
[----:B------:R-:W-:Y:S01]  /*26ed0*/  IMAD R8, R2, R8, R3 ;  /* 0x0000000802087224 */ /* 0x000fe200078e0203 */
[----:B------:R-:W-:-:S04]  /*26ee0*/  LOP3.LUT R3, R6, R9, RZ, 0x3c, !PT ;  /* 0x0000000906037212 */ /* 0x000fc800078e3cff */
[----:B------:R-:W-:-:S13]  /*26ef0*/  ISETP.GT.U32.AND P0, PT, R5, R8, PT ;  /* 0x000000080500720c */ /* 0x000fda0003f04070 */
[----:B------:R-:W-:Y:S02]  /*26f00*/  @!P0 IMAD.IADD R8, R8, 0x1, -R5 ;  /* 0x0000000108088824 */ /* 0x000fe400078e0a05 */
[----:B------:R-:W-:-:S03]  /*26f10*/  @!P0 VIADD R2, R2, 0x1 ;  /* 0x0000000102028836 */ /* 0x000fc60000000000 */
[----:B------:R-:W-:-:S13]  /*26f20*/  ISETP.GE.U32.AND P0, PT, R8, R5, PT ;  /* 0x000000050800720c */ /* 0x000fda0003f06070 */
[----:B------:R-:W-:Y:S01]  /*26f30*/  @P0 VIADD R2, R2, 0x1 ;  /* 0x0000000102020836 */ /* 0x000fe20000000000 */
[----:B------:R-:W-:Y:S01]  /*26f40*/  ISETP.GE.AND P0, PT, R3, RZ, PT ;  /* 0x000000ff0300720c */ /* 0x000fe20003f06270 */
[----:B------:R-:W-:-:S12]  /*26f50*/  IMAD.IADD R3, R6, 0x1, R4 ;  /* 0x0000000106037824 */ /* 0x000fd800078e0204 */
        /* <DEDUP_REMOVED lines=8> */
.L_x_1718:
[----:B------:R-:W-:Y:S01]  /*26fe0*/  UMOV UR4, URZ ;  /* 0x0000003f00047c82 */ /* 0x000fe20008000000 */
[----:B------:R-:W-:Y:S01]  /*26ff0*/  UMOV UR5, URZ ;  /* 0x0000003f00057c82 */ /* 0x000fe20008000000 */
[----:B------:R-:W-:Y:S01]  /*27000*/  ULDC UR6, c[0x0][0xc14] ;  /* 0x0003050000067ab9 */ /* 0x000fe20000000800 */
[----:B------:R-:W-:Y:S02]  /*27010*/  IMAD.MOV.U32 R16, RZ, RZ, R4 ;  /* 0x000000ffff107224 */ /* 0x000fe400078e0004 */
[----:B------:R-:W-:Y:S02]  /*27020*/  IMAD.U32 R17, RZ, RZ, UR4 ;  /* 0x00000004ff117e24 */ /* 0x000fe4000f8e00ff */
[----:B------:R-:W-:Y:S02]  /*27030*/  IMAD.U32 R18, RZ, RZ, UR5 ;  /* 0x00000005ff127e24 */ /* 0x000fe4000f8e00ff */
[----:B------:R-:W-:-:S07]  /*27040*/  IMAD.U32 R19, RZ, RZ, UR6 ;  /* 0x00000006ff137e24 */ /* 0x000fce000f8e00ff */
.L_x_1726:
        /* <DEDUP_REMOVED lines=12> */
.L_x_1621:
        /* <DEDUP_REMOVED lines=12> */
.L_x_1844:
[----:B------:R-:W-:Y:S05]  /*271d0*/  BSYNC B0 ;  /* 0x0000000000007941 */ /* 0x000fea0003800000 */
.L_x_1728:
[----:B------:R-:W-:-:S03]  /*271e0*/  UMOV UR4, 0xffffffff ;  /* 0xffffffff00047882 */ /* 0x000fc60000000000 */
[----:B------:R-:W-:Y:S05]  /*271f0*/  BRA.DIV UR4, `(.L_x_1730) ;  /* 0x0000002204887947 */ /* 0x000fea000b800000 */
[----:B------:R-:W2:Y:S02]  /*27200*/  S2R R2, SR_TID.X ;  /* 0x0000000000027919 */ /* 0x000ea40000002100 */
[----:B--2---:R-:W-:-:S04]  /*27210*/  SHF.R.U32.HI R2, RZ, 0x5, R2 ;  /* 0x00000005ff027819 */ /* 0x004fc80000011602 */
[----:B------:R-:W-:-:S05]  /*27220*/  LOP3.LUT R2, R2, 0x3, RZ, 0xc0, !PT ;  /* 0x0000000302027812 */ /* 0x000fca00078ec0ff */
[----:B------:R2:W3:Y:S02]  /*27230*/  SHFL.IDX PT, R14, R2, RZ, 0x1f ;  /* 0x00001fff020e7589 */ /* 0x0004e400000e0000 */
.L_x_1847:
[----:B---3--:R-:W-:-:S13]  /*27240*/  ISETP.NE.AND P0, PT, R14, RZ, PT ;  /* 0x000000ff0e00720c */ /* 0x008fda0003f05270 */
[----:B------:R-:W-:Y:S05]  /*27250*/  @P0 BRA `(.L_x_1315) ;  /* 0x0000000000940947 */ /* 0x000fea0003800000 */
[----:B------:R-:W-:-:S03]  /*27260*/  UMOV UR4, 0xffffffff ;  /* 0xffffffff00047882 */ /* 0x000fc60000000000 */
[----:B------:R-:W-:Y:S05]  /*27270*/  BRA.DIV UR4, `(.L_x_1731) ;  /* 0x00000022049c7947 */ /* 0x000fea000b800000 */
[----:B------:R-:W-:-:S13]  /*27280*/  ELECT P6, URZ, PT ;  /* 0x00000000003f782f */ /* 0x000fda00038c0000 */
.L_x_1850:
[----:B------:R-:W-:Y:S05]  /*27290*/  @!P6 BRA `(.L_x_1315) ;  /* 0x000000000084e947 */ /* 0x000fea0003800000 */
[----:B------:R-:W-:-:S06]  /*272a0*/  ULOP3.LUT UR4, UR60, 0x2, URZ, 0xfc, !UPT ;  /* 0x000000023c047892 */ /* 0x000fcc000f8efc3f */
[----:B--2---:R-:W-:-:S05]  /*272b0*/  IMAD.U32 R2, RZ, RZ, UR4 ;  /* 0x00000004ff027e24 */ /* 0x004fca000f8e00ff */
[----:B------:R-:W-:-:S13]  /*272c0*/  ISETP.NE.AND P2, PT, R2, 0x3, PT ;  /* 0x000000030200780c */ /* 0x000fda0003f45270 */
[----:B------:R-:W-:Y:S05]  /*272d0*/  @!P2 BRA `(.L_x_1732) ;  /* 0x000000000004a947 */ /* 0x000fea0003800000 */
[----:B------:R-:W-:Y:S01]  /*272e0*/  BPT.TRAP 0x1 ;  /* 0x000000040000795c */ /* 0x000fe20000300000 */
.L_x_1732:
        /* <DEDUP_REMOVED lines=14> */
.L_x_1851:
[----:B------:R-:W2:Y:S02]  /*273d0*/  SYNCS.PHASECHK.TRANS64.TRYWAIT P0, [R7+URZ], R2 ;  /* 0x00000002070075a7 */ /* 0x000ea4000800017f */
[----:B--2---:R-:W-:Y:S05]  /*273e0*/  @!P0 BRA `(.L_x_1734) ;  /* 0x0000002000748947 */ /* 0x004fea0003800000 */
.L_x_1852:
[----:B------:R-:W-:Y:S05]  /*273f0*/  @!P2 BRA `(.L_x_1735) ;  /* 0x000000000004a947 */ /* 0x000fea0003800000 */
[----:B------:R-:W-:Y:S01]  /*27400*/  BPT.TRAP 0x1 ;  /* 0x000000040000795c */ /* 0x000fe20000300000 */
.L_x_1735:
[----:B------:R-:W3:Y:S01]  /*27410*/  LDL.LU R4, [R1] ;  /* 0x0000000001047983 */ /* 0x000ee20000300800 */
[----:B------:R-:W-:-:S04]  /*27420*/  VIADD R0, R0, 0x2a860 ;  /* 0x0002a86000007836 */ /* 0x000fc80000000000 */
[----:B---3--:R-:W-:-:S04]  /*27430*/  IMAD R4, R4, 0x8, R0 ;  /* 0x0000000804047824 */ /* 0x008fc800078e0200 */
[----:B------:R-:W3:Y:S02]  /*27440*/  SYNCS.PHASECHK.TRANS64.TRYWAIT P0, [R4+URZ], R5 ;  /* 0x00000005040075a7 */ /* 0x000ee4000800017f */
[----:B---3--:R-:W-:Y:S05]  /*27450*/  @!P0 BRA `(.L_x_1736) ;  /* 0x00000020006c8947 */ /* 0x008fea0003800000 */
.L_x_1853:
[----:B------:R-:W-:-:S07]  /*27460*/  IMAD R3, R3, 0x8, R0 ;  /* 0x0000000803037824 */ /* 0x000fce00078e0200 */
.L_x_1737:
[----:B----4-:R4:W0:Y:S02]  /*27470*/  SYNCS.PHASECHK.TRANS64.TRYWAIT P0, [R3+URZ], R2 ;  /* 0x00000002030075a7 */ /* 0x010824000800017f */
[----:B0-----:R-:W-:Y:S05]  /*27480*/  @!P0 NANOSLEEP.SYNCS 0x989680 ;  /* 0x009896800000895d */ /* 0x001fea0003900000 */
[----:B------:R-:W0:Y:S02]  /*27490*/  @!P0 SYNCS.PHASECHK.TRANS64 P0, [R3+URZ], R2 ;  /* 0x00000002030085a7 */ /* 0x000e24000800007f */
[----:B0-----:R-:W-:Y:S05]  /*274a0*/  @!P0 BRA `(.L_x_1737) ;  /* 0xfffffffc00f08947 */ /* 0x001fea000383ffff */
.L_x_1315:
[----:B------:R-:W-:Y:S05]  /*274b0*/  BSYNC B7 ;  /* 0x0000000000077941 */ /* 0x000fea0003800000 */
.L_x_1312:
[----:B------:R-:W-:Y:S05]  /*274c0*/  EXIT ;  /* 0x000000000000794d */ /* 0x000fea0003800000 */
.L_x_1341:
[----:B0-----:R0:W1:Y:S02]  /*274d0*/  SYNCS.PHASECHK.TRANS64.TRYWAIT P5, [R4+URZ+0x2a890], R3 ;  /* 0x02a89003040075a7 */ /* 0x00106400080a017f */
[----:B-1----:R-:W-:Y:S05]  /*274e0*/  @!P5 NANOSLEEP.SYNCS 0x989680 ;  /* 0x009896800000d95d */ /* 0x002fea0003900000 */
[----:B------:R-:W1:Y:S02]  /*274f0*/  @!P5 SYNCS.PHASECHK.TRANS64 P5, [R4+URZ+0x2a890], R3 ;  /* 0x02a890030400d5a7 */ /* 0x000e6400080a007f */
[----:B-1----:R-:W-:Y:S05]  /*27500*/  @!P5 BRA `(.L_x_1341) ;  /* 0xfffffffc00f0d947 */ /* 0x002fea000383ffff */
[----:B------:R-:W-:Y:S05]  /*27510*/  BRA `(.L_x_1738) ;  /* 0xfffffdc400787947 */ /* 0x000fea000383ffff */
.L_x_1395:
[----:B-1----:R1:W3:Y:S02]  /*27520*/  SYNCS.PHASECHK.TRANS64.TRYWAIT P5, [R4+URZ+0x2a890], R3 ;  /* 0x02a89003040075a7 */ /* 0x0022e400080a017f */
[----:B---3--:R-:W-:Y:S05]  /*27530*/  @!P5 NANOSLEEP.SYNCS 0x989680 ;  /* 0x009896800000d95d */ /* 0x008fea0003900000 */
[----:B------:R-:W3:Y:S02]  /*27540*/  @!P5 SYNCS.PHASECHK.TRANS64 P5, [R4+URZ+0x2a890], R3 ;  /* 0x02a890030400d5a7 */ /* 0x000ee400080a007f */
[----:B---3--:R-:W-:Y:S05]  /*27550*/  @!P5 BRA `(.L_x_1395) ;  /* 0xfffffffc00f0d947 */ /* 0x008fea000383ffff */
[----:B------:R-:W-:Y:S05]  /*27560*/  BRA `(.L_x_1739) ;  /* 0xfffffdfc00647947 */ /* 0x000fea000383ffff */
.L_x_1420:
[----:B-1----:R1:W2:Y:S02]  /*27570*/  SYNCS.PHASECHK.TRANS64.TRYWAIT P4, [R4+URZ+0x2a890], R3 ;  /* 0x02a89003040075a7 */ /* 0x0022a4000808017f */
[----:B--2---:R-:W-:Y:S05]  /*27580*/  @!P4 NANOSLEEP.SYNCS 0x989680 ;  /* 0x009896800000c95d */ /* 0x004fea0003900000 */
[----:B------:R-:W2:Y:S02]  /*27590*/  @!P4 SYNCS.PHASECHK.TRANS64 P4, [R4+URZ+0x2a890], R3 ;  /* 0x02a890030400c5a7 */ /* 0x000ea4000808007f */
[----:B--2---:R-:W-:Y:S05]  /*275a0*/  @!P4 BRA `(.L_x_1420) ;  /* 0xfffffffc00f0c947 */ /* 0x004fea000383ffff */
[----:B------:R-:W-:Y:S05]  /*275b0*/  BRA `(.L_x_1740) ;  /* 0xfffffe3000087947 */ /* 0x000fea000383ffff */
.L_x_1426:
[----:B0-----:R0:W1:Y:S02]  /*275c0*/  SYNCS.PHASECHK.TRANS64.TRYWAIT P4, [R4+URZ+0x2a8b0], R3 ;  /* 0x02a8b003040075a7 */ /* 0x001064000808017f */
[----:B-1----:R-:W-:Y:S05]  /*275d0*/  @!P4 NANOSLEEP.SYNCS 0x989680 ;  /* 0x009896800000c95d */ /* 0x002fea0003900000 */
[----:B------:R-:W1:Y:S02]  /*275e0*/  @!P4 SYNCS.PHASECHK.TRANS64 P4, [R4+URZ+0x2a8b0], R3 ;  /* 0x02a8b0030400c5a7 */ /* 0x000e64000808007f */
[----:B-1----:R-:W-:Y:S05]  /*275f0*/  @!P4 BRA `(.L_x_1426) ;  /* 0xfffffffc00f0c947 */ /* 0x002fea000383ffff */
[----:B------:R-:W-:Y:S05]  /*27600*/  BRA `(.L_x_1741) ;  /* 0xfffffe3400147947 */ /* 0x000fea000383ffff */
.L_x_1456:
        /* <DEDUP_REMOVED lines=8> */
.L_x_1743:
[----:B------:R-:W-:Y:S05]  /*27690*/  BSYNC B1 ;  /* 0x0000000000017941 */ /* 0x000fea0003800000 */
.L_x_1742:
[----:B------:R-:W-:Y:S05]  /*276a0*/  BRA `(.L_x_1744) ;  /* 0xfffffe5400007947 */ /* 0x000fea000383ffff */
.L_x_1457:
        /* <DEDUP_REMOVED lines=8> */
.L_x_1746:
[----:B------:R-:W-:Y:S05]  /*27730*/  BSYNC B1 ;  /* 0x0000000000017941 */ /* 0x000fea0003800000 */
.L_x_1745:
[----:B------:R-:W-:Y:S05]  /*27740*/  BRA `(.L_x_1747) ;  /* 0xfffffe5000e07947 */ /* 0x000fea000383ffff */
.L_x_1458:
        /* <DEDUP_REMOVED lines=8> */
.L_x_1749:
[----:B------:R-:W-:Y:S05]  /*277d0*/  BSYNC B1 ;  /* 0x0000000000017941 */ /* 0x000fea0003800000 */
.L_x_1748:
[----:B------:R-:W-:Y:S05]  /*277e0*/  BRA `(.L_x_1750) ;  /* 0xfffffe5000c07947 */ /* 0x000fea000383ffff */
.L_x_1459:
        /* <DEDUP_REMOVED lines=8> */
.L_x_1752:
[----:B------:R-:W-:Y:S05]  /*27870*/  BSYNC B1 ;  /* 0x0000000000017941 */ /* 0x000fea0003800000 */
.L_x_1751:
[----:B------:R-:W-:Y:S05]  /*27880*/  BRA `(.L_x_1753) ;  /* 0xfffffe5000a07947 */ /* 0x000fea000383ffff */
.L_x_1460:
[----:B------:R-:W-:Y:S01]  /*27890*/  BSSY B1, `(.L_x_1754) ;  /* 0x0000008000017945 */ /* 0x000fe20003800000 */
[----:B------:R-:W-:Y:S02]  /*278a0*/  IMAD.MOV.U32 R13, RZ, RZ, R5 ;  /* 0x000000ffff0d7224 */ /* 0x000fe400078e0005 */
[----:B------:R-:W-:Y:S02]  /*278b0*/  IMAD.MOV.U32 R12, RZ, RZ, 0x1 ;  /* 0x00000001ff0c7424 */ /* 0x000fe400078e00ff */
[----:B------:R-:W-:Y:S02]  /*278c0*/  IMAD.MOV.U32 R11, RZ, RZ, 0x1c1f ;  /* 0x00001c1fff0b7424 */ /* 0x000fe400078e00ff */
[----:B------:R-:W-:-:S07]  /*278d0*/  IMAD.MOV.U32 R15, RZ, RZ, -0x1 ;  /* 0xffffffffff0f7424 */ /* 0x000fce00078e00ff */
[----:B------:R-:W-:Y:S05]  /*278e0*/  WARPSYNC.COLLECTIVE R15, `(.L_x_1755) ;  /* 0x000000000f087348 */ /* 0x000fea0003c00000 */
[----:B------:R0:W1:Y:S02]  /*278f0*/  SHFL.IDX P6, R14, R13, R12, R11 ;  /* 0x0000000c0d0e7389 */ /* 0x00006400000c000b */
[----:B01----:R-:W-:Y:S01]  /*27900*/  ENDCOLLECTIVE ;  /* 0x000000000000791b */ /* 0x003fe20003800000 */
.L_x_1755:
[----:B------:R-:W-:Y:S05]  /*27910*/  BSYNC B1 ;  /* 0x0000000000017941 */ /* 0x000fea0003800000 */
.L_x_1754:
[----:B------:R-:W-:Y:S05]  /*27920*/  BRA `(.L_x_1756) ;  /* 0xfffffe5000807947 */ /* 0x000fea000383ffff */
.L_x_1461:
        /* <DEDUP_REMOVED lines=8> */
.L_x_1758:
[----:B------:R-:W-:Y:S05]  /*279b0*/  BSYNC B1 ;  /* 0x0000000000017941 */ /* 0x000fea0003800000 */
.L_x_1757:
[----:B------:R-:W-:Y:S05]  /*279c0*/  BRA `(.L_x_1759) ;  /* 0xfffffe5000647947 */ /* 0x000fea000383ffff */
.L_x_1462:
        /* <DEDUP_REMOVED lines=8> */
.L_x_1761:
[----:B------:R-:W-:Y:S05]  /*27a50*/  BSYNC B1 ;  /* 0x0000000000017941 */ /* 0x000fea0003800000 */
.L_x_1760:
[----:B------:R-:W-:Y:S05]  /*27a60*/  BRA `(.L_x_1762) ;  /* 0xfffffe5000487947 */ /* 0x000fea000383ffff */
.L_x_1463:
        /* <DEDUP_REMOVED lines=8> */
.L_x_1764:
[----:B------:R-:W-:Y:S05]  /*27af0*/  BSYNC B1 ;  /* 0x0000000000017941 */ /* 0x000fea0003800000 */
.L_x_1763:
[----:B------:R-:W-:Y:S05]  /*27b00*/  BRA `(.L_x_1765) ;  /* 0xfffffe50002c7947 */ /* 0x000fea000383ffff */
.L_x_1465:
[----:B0-----:R0:W1:Y:S02]  /*27b10*/  SYNCS.PHASECHK.TRANS64.TRYWAIT P2, [R18+URZ+0x2a800], R5 ;  /* 0x02a80005120075a7 */ /* 0x001064000804017f */
[----:B-1----:R-:W-:Y:S05]  /*27b20*/  @!P2 NANOSLEEP.SYNCS 0x989680 ;  /* 0x009896800000a95d */ /* 0x002fea0003900000 */
[----:B------:R-:W1:Y:S02]  /*27b30*/  @!P2 SYNCS.PHASECHK.TRANS64 P2, [R18+URZ+0x2a800], R5 ;  /* 0x02a800051200a5a7 */ /* 0x000e64000804007f */
[----:B-1----:R-:W-:Y:S05]  /*27b40*/  @!P2 BRA `(.L_x_1465) ;  /* 0xfffffffc00f0a947 */ /* 0x002fea000383ffff */
[----:B------:R-:W-:Y:S05]  /*27b50*/  BRA `(.L_x_1766) ;  /* 0xfffffe5000a47947 */ /* 0x000fea000383ffff */
.L_x_1493:
        /* <DEDUP_REMOVED lines=8> */
.L_x_1768:
[----:B------:R-:W-:Y:S05]  /*27be0*/  BSYNC B1 ;  /* 0x0000000000017941 */ /* 0x000fea0003800000 */
.L_x_1767:
[----:B------:R-:W-:Y:S05]  /*27bf0*/  BRA `(.L_x_1769) ;  /* 0xfffffe84000c7947 */ /* 0x000fea000383ffff */
.L_x_1494:
        /* <DEDUP_REMOVED lines=8> */
.L_x_1771:
[----:B------:R-:W-:Y:S05]  /*27c80*/  BSYNC B1 ;  /* 0x0000000000017941 */ /* 0x000fea0003800000 */
.L_x_1770:
[----:B------:R-:W-:Y:S05]  /*27c90*/  BRA `(.L_x_1772) ;  /* 0xfffffe8000ec7947 */ /* 0x000fea000383ffff */
.L_x_1495:
        /* <DEDUP_REMOVED lines=8> */
.L_x_1774:
[----:B------:R-:W-:Y:S05]  /*27d20*/  BSYNC B1 ;  /* 0x0000000000017941 */ /* 0x000fea0003800000 */
.L_x_1773:
[----:B------:R-:W-:Y:S05]  /*27d30*/  BRA `(.L_x_1775) ;  /* 0xfffffe8000cc7947 */ /* 0x000fea000383ffff */
.L_x_1496:
        /* <DEDUP_REMOVED lines=8> */
.L_x_1777:
[----:B------:R-:W-:Y:S05]  /*27dc0*/  BSYNC B1 ;  /* 0x0000000000017941 */ /* 0x000fea0003800000 */
.L_x_1776:
[----:B------:R-:W-:Y:S05]  /*27dd0*/  BRA `(.L_x_1778) ;  /* 0xfffffe8000ac7947 */ /* 0x000fea000383ffff */
.L_x_1497:
        /* <DEDUP_REMOVED lines=8> */
.L_x_1780:
[----:B------:R-:W-:Y:S05]  /*27e60*/  BSYNC B1 ;  /* 0x0000000000017941 */ /* 0x000fea0003800000 */
.L_x_1779:
[----:B------:R-:W-:Y:S05]  /*27e70*/  BRA `(.L_x_1781) ;  /* 0xfffffe80008c7947 */ /* 0x000fea000383ffff */
.L_x_1498:
        /* <DEDUP_REMOVED lines=8> */
.L_x_1783:
[----:B------:R-:W-:Y:S05]  /*27f00*/  BSYNC B1 ;  /* 0x0000000000017941 */ /* 0x000fea0003800000 */
.L_x_1782:
[----:B------:R-:W-:Y:S05]  /*27f10*/  BRA `(.L_x_1784) ;  /* 0xfffffe8000707947 */ /* 0x000fea000383ffff */
.L_x_1499:
        /* <DEDUP_REMOVED lines=8> */
.L_x_1786:
[----:B------:R-:W-:Y:S05]  /*27fa0*/  BSYNC B1 ;  /* 0x0000000000017941 */ /* 0x000fea0003800000 */
.L_x_1785:
[----:B------:R-:W-:Y:S05]  /*27fb0*/  BRA `(.L_x_1787) ;  /* 0xfffffe8000547947 */ /* 0x000fea000383ffff */
.L_x_1500:
        /* <DEDUP_REMOVED lines=8> */
.L_x_1789:
[----:B------:R-:W-:Y:S05]  /*28040*/  BSYNC B1 ;  /* 0x0000000000017941 */ /* 0x000fea0003800000 */
.L_x_1788:
[----:B------:R-:W-:Y:S05]  /*28050*/  BRA `(.L_x_1790) ;  /* 0xfffffe8000387947 */ /* 0x000fea000383ffff */
.L_x_1502:
[----:B0-----:R0:W1:Y:S02]  /*28060*/  SYNCS.PHASECHK.TRANS64.TRYWAIT P2, [R18+URZ+0x2a800], R9 ;  /* 0x02a80009120075a7 */ /* 0x001064000804017f */
[----:B-1----:R-:W-:Y:S05]  /*28070*/  @!P2 NANOSLEEP.SYNCS 0x989680 ;  /* 0x009896800000a95d */ /* 0x002fea0003900000 */
[----:B------:R-:W1:Y:S02]  /*28080*/  @!P2 SYNCS.PHASECHK.TRANS64 P2, [R18+URZ+0x2a800], R9 ;  /* 0x02a800091200a5a7 */ /* 0x000e64000804007f */
[----:B-1----:R-:W-:Y:S05]  /*28090*/  @!P2 BRA `(.L_x_1502) ;  /* 0xfffffffc00f0a947 */ /* 0x002fea000383ffff */
[----:B------:R-:W-:Y:S05]  /*280a0*/  BRA `(.L_x_1791) ;  /* 0xfffffe8000b87947 */ /* 0x000fea000383ffff */
.L_x_1516:
[----:B-1----:R1:W2:Y:S02]  /*280b0*/  SYNCS.PHASECHK.TRANS64.TRYWAIT P2, [R3+URZ+0x2a830], R0 ;  /* 0x02a83000030075a7 */ /* 0x0022a4000804017f */
[----:B--2---:R-:W-:Y:S05]  /*280c0*/  @!P2 NANOSLEEP.SYNCS 0x989680 ;  /* 0x009896800000a95d */ /* 0x004fea0003900000 */
[----:B------:R-:W2:Y:S02]  /*280d0*/  @!P2 SYNCS.PHASECHK.TRANS64 P2, [R3+URZ+0x2a830], R0 ;  /* 0x02a830000300a5a7 */ /* 0x000ea4000804007f */
[----:B--2---:R-:W-:Y:S05]  /*280e0*/  @!P2 BRA `(.L_x_1516) ;  /* 0xfffffffc00f0a947 */ /* 0x004fea000383ffff */
[----:B------:R-:W-:Y:S05]  /*280f0*/  BRA `(.L_x_1515) ;  /* 0xfffffeac001c7947 */ /* 0x000fea000383ffff */
.L_x_1536:
[----:B-1----:R1:W2:Y:S02]  /*28100*/  SYNCS.PHASECHK.TRANS64.TRYWAIT P2, [R7+URZ+0x2a830], R14 ;  /* 0x02a8300e070075a7 */ /* 0x0022a4000804017f */
[----:B--2---:R-:W-:Y:S05]  /*28110*/  @!P2 NANOSLEEP.SYNCS 0x989680 ;  /* 0x009896800000a95d */ /* 0x004fea0003900000 */
[----:B------:R-:W2:Y:S02]  /*28120*/  @!P2 SYNCS.PHASECHK.TRANS64 P2, [R7+URZ+0x2a830], R14 ;  /* 0x02a8300e0700a5a7 */ /* 0x000ea4000804007f */
[----:B--2---:R-:W-:Y:S05]  /*28130*/  @!P2 BRA `(.L_x_1536) ;  /* 0xfffffffc00f0a947 */ /* 0x004fea000383ffff */
[----:B------:R-:W-:Y:S05]  /*28140*/  BRA `(.L_x_1535) ;  /* 0xfffffed800a87947 */ /* 0x000fea000383ffff */
.L_x_1541:
[----:B-1----:R1:W2:Y:S02]  /*28150*/  SYNCS.PHASECHK.TRANS64.TRYWAIT P2, [R14+URZ+0x2a850], R9 ;  /* 0x02a850090e0075a7 */ /* 0x0022a4000804017f */
[----:B--2---:R-:W-:Y:S05]  /*28160*/  @!P2 NANOSLEEP.SYNCS 0x989680 ;  /* 0x009896800000a95d */ /* 0x004fea0003900000 */
[----:B------:R-:W2:Y:S02]  /*28170*/  @!P2 SYNCS.PHASECHK.TRANS64 P2, [R14+URZ+0x2a850], R9 ;  /* 0x02a850090e00a5a7 */ /* 0x000ea4000804007f */
[----:B--2---:R-:W-:Y:S05]  /*28180*/  @!P2 BRA `(.L_x_1541) ;  /* 0xfffffffc00f0a947 */ /* 0x004fea000383ffff */
[----:B------:R-:W-:Y:S05]  /*28190*/  BRA `(.L_x_1540) ;  /* 0xfffffee4009c7947 */ /* 0x000fea000383ffff */
.L_x_1561:
[----:B-1----:R1:W2:Y:S02]  /*281a0*/  SYNCS.PHASECHK.TRANS64.TRYWAIT P2, [R3+URZ+0x2a830], R4 ;  /* 0x02a83004030075a7 */ /* 0x0022a4000804017f */
[----:B--2---:R-:W-:Y:S05]  /*281b0*/  @!P2 NANOSLEEP.SYNCS 0x989680 ;  /* 0x009896800000a95d */ /* 0x004fea0003900000 */
[----:B------:R-:W2:Y:S02]  /*281c0*/  @!P2 SYNCS.PHASECHK.TRANS64 P2, [R3+URZ+0x2a830], R4 ;  /* 0x02a830040300a5a7 */ /* 0x000ea4000804007f */
[----:B--2---:R-:W-:Y:S05]  /*281d0*/  @!P2 BRA `(.L_x_1561) ;  /* 0xfffffffc00f0a947 */ /* 0x004fea000383ffff */
[----:B------:R-:W-:Y:S05]  /*281e0*/  BRA `(.L_x_1560) ;  /* 0xffffff0c00487947 */ /* 0x000fea000383ffff */
.L_x_1566:
[----:B-1----:R1:W2:Y:S02]  /*281f0*/  SYNCS.PHASECHK.TRANS64.TRYWAIT P2, [R170+URZ+0x2a850], R3 ;  /* 0x02a85003aa0075a7 */ /* 0x0022a4000804017f */
[----:B--2---:R-:W-:Y:S05]  /*28200*/  @!P2 NANOSLEEP.SYNCS 0x989680 ;  /* 0x009896800000a95d */ /* 0x004fea0003900000 */
[----:B------:R-:W2:Y:S02]  /*28210*/  @!P2 SYNCS.PHASECHK.TRANS64 P2, [R170+URZ+0x2a850], R3 ;  /* 0x02a85003aa00a5a7 */ /* 0x000ea4000804007f */
[----:B--2---:R-:W-:Y:S05]  /*28220*/  @!P2 BRA `(.L_x_1566) ;  /* 0xfffffffc00f0a947 */ /* 0x004fea000383ffff */
[----:B------:R-:W-:Y:S05]  /*28230*/  BRA `(.L_x_1565) ;  /* 0xffffff1800287947 */ /* 0x000fea000383ffff */
.L_x_1574:
[----:B-1----:R1:W2:Y:S02]  /*28240*/  SYNCS.PHASECHK.TRANS64.TRYWAIT P2, [R4+URZ+0x2a830], R3 ;  /* 0x02a83003040075a7 */ /* 0x0022a4000804017f */
[----:B--2---:R-:W-:Y:S05]  /*28250*/  @!P2 NANOSLEEP.SYNCS 0x989680 ;  /* 0x009896800000a95d */ /* 0x004fea0003900000 */
[----:B------:R-:W2:Y:S02]  /*28260*/  @!P2 SYNCS.PHASECHK.TRANS64 P2, [R4+URZ+0x2a830], R3 ;  /* 0x02a830030400a5a7 */ /* 0x000ea4000804007f */
[----:B--2---:R-:W-:Y:S05]  /*28270*/  @!P2 BRA `(.L_x_1574) ;  /* 0xfffffffc00f0a947 */ /* 0x004fea000383ffff */
[----:B------:R-:W-:Y:S05]  /*28280*/  BRA `(.L_x_1573) ;  /* 0xffffff2c00247947 */ /* 0x000fea000383ffff */
.L_x_1579:
[----:B-1----:R1:W2:Y:S02]  /*28290*/  SYNCS.PHASECHK.TRANS64.TRYWAIT P2, [R12+URZ+0x2a850], R3 ;  /* 0x02a850030c0075a7 */ /* 0x0022a4000804017f */
[----:B--2---:R-:W-:Y:S05]  /*282a0*/  @!P2 NANOSLEEP.SYNCS 0x989680 ;  /* 0x009896800000a95d */ /* 0x004fea0003900000 */
[----:B------:R-:W2:Y:S02]  /*282b0*/  @!P2 SYNCS.PHASECHK.TRANS64 P2, [R12+URZ+0x2a850], R3 ;  /* 0x02a850030c00a5a7 */ /* 0x000ea4000804007f */
[----:B--2---:R-:W-:Y:S05]  /*282c0*/  @!P2 BRA `(.L_x_1579) ;  /* 0xfffffffc00f0a947 */ /* 0x004fea000383ffff */
[----:B------:R-:W-:Y:S05]  /*282d0*/  BRA `(.L_x_1578) ;  /* 0xffffff3800187947 */ /* 0x000fea000383ffff */
.L_x_1593:
[----:B-1----:R1:W2:Y:S02]  /*282e0*/  SYNCS.PHASECHK.TRANS64.TRYWAIT P0, [R13+URZ+0x2a850], R0 ;  /* 0x02a850000d0075a7 */ /* 0x0022a4000800017f */
[----:B--2---:R-:W-:Y:S05]  /*282f0*/  @!P0 NANOSLEEP.SYNCS 0x989680 ;  /* 0x009896800000895d */ /* 0x004fea0003900000 */
[----:B------:R-:W2:Y:S02]  /*28300*/  @!P0 SYNCS.PHASECHK.TRANS64 P0, [R13+URZ+0x2a850], R0 ;  /* 0x02a850000d0085a7 */ /* 0x000ea4000800007f */
[----:B--2---:R-:W-:Y:S05]  /*28310*/  @!P0 BRA `(.L_x_1593) ;  /* 0xfffffffc00f08947 */ /* 0x004fea000383ffff */
[----:B------:R-:W-:Y:S05]  /*28320*/  BRA `(.L_x_1592) ;  /* 0xffffff6000207947 */ /* 0x000fea000383ffff */
.L_x_1635:
        /* <DEDUP_REMOVED lines=11> */
.L_x_1793:
[----:B------:R-:W-:Y:S05]  /*283e0*/  BSYNC B1 ;  /* 0x0000000000017941 */ /* 0x000fea0003800000 */
.L_x_1792:
[----:B------:R-:W-:Y:S05]  /*283f0*/  BRA `(.L_x_1794) ;  /* 0xffffff9c00e47947 */ /* 0x000fea000383ffff */
.L_x_1636:
[----:B------:R-:W-:Y:S01]  /*28400*/  BSSY B1, `(.L_x_1795) ;  /* 0x0000006000017945 */ /* 0x000fe20003800000 */
[----:B------:R-:W-:-:S07]  /*28410*/  IMAD.MOV.U32 R15, RZ, RZ, -0x1 ;  /* 0xffffffffff0f7424 */ /* 0x000fce00078e00ff */
[----:B------:R-:W-:Y:S05]  /*28420*/  WARPSYNC.COLLECTIVE R15, `(.L_x_1796) ;  /* 0x000000000f0c7348 */ /* 0x000fea0003c00000 */
[----:B------:R-:W-:Y:S02]  /*28430*/  ELECT P6, UR62, PT ;  /* 0x00000000003e782f */ /* 0x000fe400038c0000 */
[----:B------:R-:W-:Y:S01]  /*28440*/  MOV R14, UR62 ;  /* 0x0000003e000e7c02 */ /* 0x000fe20008000f00 */
[----:B------:R-:W-:Y:S10]  /*28450*/  ENDCOLLECTIVE ;  /* 0x000000000000791b */ /* 0x000ff40003800000 */
.L_x_1796:
[----:B------:R-:W-:Y:S05]  /*28460*/  BSYNC B1 ;  /* 0x0000000000017941 */ /* 0x000fea0003800000 */
.L_x_1795:
[----:B------:R-:W-:Y:S05]  /*28470*/  BRA `(.L_x_1797) ;  /* 0xffffff9c00d07947 */ /* 0x000fea000383ffff */
.L_x_1638:
[----:B0-----:R0:W1:Y:S02]  /*28480*/  SYNCS.PHASECHK.TRANS64.TRYWAIT P0, [R11+URZ+0x2a820], R8 ;  /* 0x02a820080b0075a7 */ /* 0x001064000800017f */
[----:B-1----:R-:W-:Y:S05]  /*28490*/  @!P0 NANOSLEEP.SYNCS 0x989680 ;  /* 0x009896800000895d */ /* 0x002fea0003900000 */
[----:B------:R-:W1:Y:S02]  /*284a0*/  @!P0 SYNCS.PHASECHK.TRANS64 P0, [R11+URZ+0x2a820], R8 ;  /* 0x02a820080b0085a7 */ /* 0x000e64000800007f */
[----:B-1----:R-:W-:Y:S05]  /*284b0*/  @!P0 BRA `(.L_x_1638) ;  /* 0xfffffffc00f08947 */ /* 0x002fea000383ffff */
[----:B------:R-:W-:Y:S05]  /*284c0*/  BRA `(.L_x_1798) ;  /* 0xffffff9c00ec7947 */ /* 0x000fea000383ffff */
.L_x_1641:
[----:B0-----:R0:W1:Y:S02]  /*284d0*/  SYNCS.PHASECHK.TRANS64.TRYWAIT P0, [R8+URZ+0x2a8a0], R10 ;  /* 0x02a8a00a080075a7 */ /* 0x001064000800017f */
[----:B-1----:R-:W-:Y:S05]  /*284e0*/  @!P0 NANOSLEEP.SYNCS 0x989680 ;  /* 0x009896800000895d */ /* 0x002fea0003900000 */
[----:B------:R-:W1:Y:S02]  /*284f0*/  @!P0 SYNCS.PHASECHK.TRANS64 P0, [R8+URZ+0x2a8a0], R10 ;  /* 0x02a8a00a080085a7 */ /* 0x000e64000800007f */
[----:B-1----:R-:W-:Y:S05]  /*28500*/  @!P0 BRA `(.L_x_1641) ;  /* 0xfffffffc00f08947 */ /* 0x002fea000383ffff */
[----:B------:R-:W-:Y:S05]  /*28510*/  BRA `(.L_x_1799) ;  /* 0xffffff9c00fc7947 */ /* 0x000fea000383ffff */
.L_x_1643:
[----:B-1----:R1:W2:Y:S02]  /*28520*/  SYNCS.PHASECHK.TRANS64.TRYWAIT P0, [R8+URZ+0x2a8c0], R10 ;  /* 0x02a8c00a080075a7 */ /* 0x0022a4000800017f */
[----:B--2---:R-:W-:Y:S05]  /*28530*/  @!P0 NANOSLEEP.SYNCS 0x989680 ;  /* 0x009896800000895d */ /* 0x004fea0003900000 */
[----:B------:R-:W2:Y:S02]  /*28540*/  @!P0 SYNCS.PHASECHK.TRANS64 P0, [R8+URZ+0x2a8c0], R10 ;  /* 0x02a8c00a080085a7 */ /* 0x000ea4000800007f */
[----:B--2---:R-:W-:Y:S05]  /*28550*/  @!P0 BRA `(.L_x_1643) ;  /* 0xfffffffc00f08947 */ /* 0x004fea000383ffff */
[----:B------:R-:W-:Y:S05]  /*28560*/  BRA `(.L_x_1800) ;  /* 0xffffffa0008c7947 */ /* 0x000fea000383ffff */
.L_x_1647:
[----:B0-----:R0:W1:Y:S02]  /*28570*/  SYNCS.PHASECHK.TRANS64.TRYWAIT P0, [R8+URZ+0x2a8a0], R9 ;  /* 0x02a8a009080075a7 */ /* 0x001064000800017f */
[----:B-1----:R-:W-:Y:S05]  /*28580*/  @!P0 NANOSLEEP.SYNCS 0x989680 ;  /* 0x009896800000895d */ /* 0x002fea0003900000 */
[----:B------:R-:W1:Y:S02]  /*28590*/  @!P0 SYNCS.PHASECHK.TRANS64 P0, [R8+URZ+0x2a8a0], R9 ;  /* 0x02a8a009080085a7 */ /* 0x000e64000800007f */
[----:B-1----:R-:W-:Y:S05]  /*285a0*/  @!P0 BRA `(.L_x_1647) ;  /* 0xfffffffc00f08947 */ /* 0x002fea000383ffff */
[----:B------:R-:W-:Y:S05]  /*285b0*/  BRA `(.L_x_1801) ;  /* 0xffffffa400487947 */ /* 0x000fea000383ffff */
.L_x_1649:
[----:B-1----:R1:W2:Y:S02]  /*285c0*/  SYNCS.PHASECHK.TRANS64.TRYWAIT P1, [R8+URZ+0x2a8c0], R9 ;  /* 0x02a8c009080075a7 */ /* 0x0022a4000802017f */
[----:B--2---:R-:W-:Y:S05]  /*285d0*/  @!P1 NANOSLEEP.SYNCS 0x989680 ;  /* 0x009896800000995d */ /* 0x004fea0003900000 */
[----:B------:R-:W2:Y:S02]  /*285e0*/  @!P1 SYNCS.PHASECHK.TRANS64 P1, [R8+URZ+0x2a8c0], R9 ;  /* 0x02a8c009080095a7 */ /* 0x000ea4000802007f */
[----:B--2---:R-:W-:Y:S05]  /*285f0*/  @!P1 BRA `(.L_x_1649) ;  /* 0xfffffffc00f09947 */ /* 0x004fea000383ffff */
[----:B------:R-:W-:Y:S05]  /*28600*/  BRA `(.L_x_1802) ;  /* 0xffffffa400d47947 */ /* 0x000fea000383ffff */
.L_x_1669:
        /* <DEDUP_REMOVED lines=11> */
.L_x_1804:
[----:B------:R-:W-:Y:S05]  /*286c0*/  BSYNC B0 ;  /* 0x0000000000007941 */ /* 0x000fea0003800000 */
.L_x_1803:
[----:B------:R-:W-:Y:S05]  /*286d0*/  BRA `(.L_x_1805) ;  /* 0xffffffb400a07947 */ /* 0x000fea000383ffff */
.L_x_1670:
[----:B------:R-:W-:Y:S01]  /*286e0*/  BSSY B0, `(.L_x_1806) ;  /* 0x0000006000007945 */ /* 0x000fe20003800000 */
[----:B------:R-:W-:-:S07]  /*286f0*/  IMAD.MOV.U32 R15, RZ, RZ, -0x1 ;  /* 0xffffffffff0f7424 */ /* 0x000fce00078e00ff */
[----:B------:R-:W-:Y:S05]  /*28700*/  WARPSYNC.COLLECTIVE R15, `(.L_x_1807) ;  /* 0x000000000f0c7348 */ /* 0x000fea0003c00000 */
[----:B------:R-:W-:Y:S02]  /*28710*/  ELECT P6, UR62, PT ;  /* 0x00000000003e782f */ /* 0x000fe400038c0000 */
[----:B------:R-:W-:Y:S01]  /*28720*/  MOV R14, UR62 ;  /* 0x0000003e000e7c02 */ /* 0x000fe20008000f00 */
[----:B------:R-:W-:Y:S10]  /*28730*/  ENDCOLLECTIVE ;  /* 0x000000000000791b */ /* 0x000ff40003800000 */
.L_x_1807:
[----:B------:R-:W-:Y:S05]  /*28740*/  BSYNC B0 ;  /* 0x0000000000007941 */ /* 0x000fea0003800000 */
.L_x_1806:
[----:B------:R-:W-:Y:S05]  /*28750*/  BRA `(.L_x_1808) ;  /* 0xffffffb400907947 */ /* 0x000fea000383ffff */
.L_x_1673:
[----:B0-----:R0:W1:Y:S02]  /*28760*/  SYNCS.PHASECHK.TRANS64.TRYWAIT P0, [R7+URZ+0x2a840], R10 ;  /* 0x02a8400a070075a7 */ /* 0x001064000800017f */
[----:B-1----:R-:W-:Y:S05]  /*28770*/  @!P0 NANOSLEEP.SYNCS 0x989680 ;  /* 0x009896800000895d */ /* 0x002fea0003900000 */
[----:B------:R-:W1:Y:S02]  /*28780*/  @!P0 SYNCS.PHASECHK.TRANS64 P0, [R7+URZ+0x2a840], R10 ;  /* 0x02a8400a070085a7 */ /* 0x000e64000800007f */
[----:B-1----:R-:W-:Y:S05]  /*28790*/  @!P0 BRA `(.L_x_1673) ;  /* 0xfffffffc00f08947 */ /* 0x002fea000383ffff */
[----:B------:R-:W-:Y:S05]  /*287a0*/  BRA `(.L_x_1809) ;  /* 0xffffffb400f87947 */ /* 0x000fea000383ffff */
.L_x_1676:
        /* <DEDUP_REMOVED lines=8> */
.L_x_1684:
[----:B0-----:R0:W1:Y:S02]  /*28830*/  SYNCS.PHASECHK.TRANS64.TRYWAIT P0, [R3+URZ+0x2a840], R8 ;  /* 0x02a84008030075a7 */ /* 0x001064000800017f */
[----:B-1----:R-:W-:Y:S05]  /*28840*/  @!P0 NANOSLEEP.SYNCS 0x989680 ;  /* 0x009896800000895d */ /* 0x002fea0003900000 */
[----:B------:R-:W1:Y:S02]  /*28850*/  @!P0 SYNCS.PHASECHK.TRANS64 P0, [R3+URZ+0x2a840], R8 ;  /* 0x02a84008030085a7 */ /* 0x000e64000800007f */
[----:B-1----:R-:W-:Y:S05]  /*28860*/  @!P0 BRA `(.L_x_1684) ;  /* 0xfffffffc00f08947 */ /* 0x002fea000383ffff */
[----:B------:R-:W-:Y:S05]  /*28870*/  BRA `(.L_x_1811) ;  /* 0xffffffc000047947 */ /* 0x000fea000383ffff */
.L_x_1686:
[----:B0-----:R0:W1:Y:S02]  /*28880*/  SYNCS.PHASECHK.TRANS64.TRYWAIT P0, [R3+URZ+0x2a860], R8 ;  /* 0x02a86008030075a7 */ /* 0x001064000800017f */
[----:B-1----:R-:W-:Y:S05]  /*28890*/  @!P0 NANOSLEEP.SYNCS 0x989680 ;  /* 0x009896800000895d */ /* 0x002fea0003900000 */
[----:B------:R-:W1:Y:S02]  /*288a0*/  @!P0 SYNCS.PHASECHK.TRANS64 P0, [R3+URZ+0x2a860], R8 ;  /* 0x02a86008030085a7 */ /* 0x000e64000800007f */
[----:B-1----:R-:W-:Y:S05]  /*288b0*/  @!P0 BRA `(.L_x_1686) ;  /* 0xfffffffc00f08947 */ /* 0x002fea000383ffff */
[----:B------:R-:W-:Y:S05]  /*288c0*/  BRA `(.L_x_1812) ;  /* 0xffffffc000b07947 */ /* 0x000fea000383ffff */
.L_x_1692:
[----:B-1----:R1:W2:Y:S02]  /*288d0*/  SYNCS.PHASECHK.TRANS64.TRYWAIT P0, [R2+URZ+0x2a840], R3 ;  /* 0x02a84003020075a7 */ /* 0x0022a4000800017f */
[----:B--2---:R-:W-:Y:S05]  /*288e0*/  @!P0 NANOSLEEP.SYNCS 0x989680 ;  /* 0x009896800000895d */ /* 0x004fea0003900000 */
[----:B------:R-:W2:Y:S02]  /*288f0*/  @!P0 SYNCS.PHASECHK.TRANS64 P0, [R2+URZ+0x2a840], R3 ;  /* 0x02a84003020085a7 */ /* 0x000ea4000800007f */
[----:B--2---:R-:W-:Y:S05]  /*28900*/  @!P0 BRA `(.L_x_1692) ;  /* 0xfffffffc00f08947 */ /* 0x004fea000383ffff */
[----:B------:R-:W-:Y:S05]  /*28910*/  BRA `(.L_x_1813) ;  /* 0xffffffc800187947 */ /* 0x000fea000383ffff */
.L_x_1694:
[----:B0-----:R0:W1:Y:S02]  /*28920*/  SYNCS.PHASECHK.TRANS64.TRYWAIT P0, [R2+URZ+0x2a860], R3 ;  /* 0x02a86003020075a7 */ /* 0x001064000800017f */
[----:B-1----:R-:W-:Y:S05]  /*28930*/  @!P0 NANOSLEEP.SYNCS 0x989680 ;  /* 0x009896800000895d */ /* 0x002fea0003900000 */
[----:B------:R-:W1:Y:S02]  /*28940*/  @!P0 SYNCS.PHASECHK.TRANS64 P0, [R2+URZ+0x2a860], R3 ;  /* 0x02a86003020085a7 */ /* 0x000e64000800007f */
[----:B-1----:R-:W-:Y:S05]  /*28950*/  @!P0 BRA `(.L_x_1694) ;  /* 0xfffffffc00f08947 */ /* 0x002fea000383ffff */
[----:B------:R-:W-:Y:S05]  /*28960*/  BRA `(.L_x_1814) ;  /* 0xffffffc800c47947 */ /* 0x000fea000383ffff */
.L_x_1700:
[----:B--2---:R2:W3:Y:S02]  /*28970*/  SYNCS.PHASECHK.TRANS64.TRYWAIT P0, [R2+URZ+0x2a840], R3 ;  /* 0x02a84003020075a7 */ /* 0x0044e4000800017f */
[----:B---3--:R-:W-:Y:S05]  /*28980*/  @!P0 NANOSLEEP.SYNCS 0x989680 ;  /* 0x009896800000895d */ /* 0x008fea0003900000 */
[----:B------:R-:W3:Y:S02]  /*28990*/  @!P0 SYNCS.PHASECHK.TRANS64 P0, [R2+URZ+0x2a840], R3 ;  /* 0x02a84003020085a7 */ /* 0x000ee4000800007f */
[----:B---3--:R-:W-:Y:S05]  /*289a0*/  @!P0 BRA `(.L_x_1700) ;  /* 0xfffffffc00f08947 */ /* 0x008fea000383ffff */
[----:B------:R-:W-:Y:S05]  /*289b0*/  BRA `(.L_x_1815) ;  /* 0xffffffd000007947 */ /* 0x000fea000383ffff */
.L_x_1702:
[----:B0-----:R0:W1:Y:S02]  /*289c0*/  SYNCS.PHASECHK.TRANS64.TRYWAIT P0, [R2+URZ+0x2a860], R9 ;  /* 0x02a86009020075a7 */ /* 0x001064000800017f */
[----:B-1----:R-:W-:Y:S05]  /*289d0*/  @!P0 NANOSLEEP.SYNCS 0x989680 ;  /* 0x009896800000895d */ /* 0x002fea0003900000 */
[----:B------:R-:W1:Y:S02]  /*289e0*/  @!P0 SYNCS.PHASECHK.TRANS64 P0, [R2+URZ+0x2a860], R9 ;  /* 0x02a86009020085a7 */ /* 0x000e64000800007f */
[----:B-1----:R-:W-:Y:S05]  /*289f0*/  @!P0 BRA `(.L_x_1702) ;  /* 0xfffffffc00f08947 */ /* 0x002fea000383ffff */
[----:B------:R-:W-:Y:S05]  /*28a00*/  BRA `(.L_x_1816) ;  /* 0xffffffd000a87947 */ /* 0x000fea000383ffff */
.L_x_1710:
[----:B-1----:R1:W2:Y:S02]  /*28a10*/  SYNCS.PHASECHK.TRANS64.TRYWAIT P0, [R3+URZ+0x2a860], R2 ;  /* 0x02a86002030075a7 */ /* 0x0022a4000800017f */
[----:B--2---:R-:W-:Y:S05]  /*28a20*/  @!P0 NANOSLEEP.SYNCS 0x989680 ;  /* 0x009896800000895d */ /* 0x004fea0003900000 */
[----:B------:R-:W2:Y:S02]  /*28a30*/  @!P0 SYNCS.PHASECHK.TRANS64 P0, [R3+URZ+0x2a860], R2 ;  /* 0x02a86002030085a7 */ /* 0x000ea4000800007f */
[----:B--2---:R-:W-:Y:S05]  /*28a40*/  @!P0 BRA `(.L_x_1710) ;  /* 0xfffffffc00f08947 */ /* 0x004fea000383ffff */
[----:B------:R-:W-:Y:S05]  /*28a50*/  BRA `(.L_x_1817) ;  /* 0xffffffd400cc7947 */ /* 0x000fea000383ffff */
.L_x_1713:
[----:B------:R-:W-:Y:S01]  /*28a60*/  BSSY B0, `(.L_x_1818) ;  /* 0x0000008000007945 */ /* 0x000fe20003800000 */
[----:B------:R-:W-:Y:S02]  /*28a70*/  IMAD.MOV.U32 R13, RZ, RZ, R16 ;  /* 0x000000ffff0d7224 */ /* 0x000fe400078e0010 */
[----:B------:R-:W-:Y:S02]  /*28a80*/  IMAD.MOV.U32 R12, RZ, RZ, RZ ;  /* 0x000000ffff0c7224 */ /* 0x000fe400078e00ff */
[----:B------:R-:W-:Y:S02]  /*28a90*/  IMAD.MOV.U32 R11, RZ, RZ, 0x1f ;  /* 0x0000001fff0b7424 */ /* 0x000fe400078e00ff */
[----:B0-----:R-:W-:-:S07]  /*28aa0*/  IMAD.MOV.U32 R15, RZ, RZ, -0x1 ;  /* 0xffffffffff0f7424 */ /* 0x001fce00078e00ff */
[----:B-12---:R-:W-:Y:S05]  /*28ab0*/  WARPSYNC.COLLECTIVE R15, `(.L_x_1819) ;  /* 0x000000000f087348 */ /* 0x006fea0003c00000 */
[----:B------:R0:W3:Y:S02]  /*28ac0*/  SHFL.IDX P6, R14, R13, R12, R11 ;  /* 0x0000000c0d0e7389 */ /* 0x0000e400000c000b */
[----:B0123--:R-:W-:Y:S01]  /*28ad0*/  ENDCOLLECTIVE ;  /* 0x000000000000791b */ /* 0x00ffe20003800000 */
.L_x_1819:
[----:B------:R-:W-:Y:S05]  /*28ae0*/  BSYNC B0 ;  /* 0x0000000000007941 */ /* 0x000fea0003800000 */
.L_x_1818:
        /* <DEDUP_REMOVED lines=8> */
.L_x_1820:
[----:B------:R-:W-:Y:S01]  /*28b70*/  IMAD.MOV.U32 R16, RZ, RZ, R14 ;  /* 0x000000ffff107224 */ /* 0x000fe200078e000e */
[----:B------:R-:W-:Y:S06]  /*28b80*/  BRA `(.L_x_1821) ;  /* 0xffffffd800607947 */ /* 0x000fec000383ffff */
.L_x_1716:
[----:B------:R-:W-:Y:S01]  /*28b90*/  BSSY B0, `(.L_x_1822) ;  /* 0x0000008000007945 */ /* 0x000fe20003800000 */
[----:B-----5:R-:W-:Y:S02]  /*28ba0*/  IMAD.MOV.U32 R13, RZ, RZ, R17 ;  /* 0x000000ffff0d7224 */ /* 0x020fe400078e0011 */
[----:B------:R-:W-:Y:S02]  /*28bb0*/  IMAD.MOV.U32 R12, RZ, RZ, 0x1 ;  /* 0x00000001ff0c7424 */ /* 0x000fe400078e00ff */
[----:B------:R-:W-:Y:S02]  /*28bc0*/  IMAD.MOV.U32 R11, RZ, RZ, RZ ;  /* 0x000000ffff0b7224 */ /* 0x000fe400078e00ff */
[----:B0-----:R-:W-:-:S07]  /*28bd0*/  IMAD.MOV.U32 R15, RZ, RZ, -0x1 ;  /* 0xffffffffff0f7424 */ /* 0x001fce00078e00ff */
[----:B-1234-:R-:W-:Y:S05]  /*28be0*/  WARPSYNC.COLLECTIVE R15, `(.L_x_1823) ;  /* 0x000000000f087348 */ /* 0x01efea0003c00000 */
[----:B------:R0:W0:Y:S02]  /*28bf0*/  SHFL.UP P6, R14, R13, R12, R11 ;  /* 0x0400000c0d0e7389 */ /* 0x00002400000c000b */
[----:B01234-:R-:W-:Y:S01]  /*28c00*/  ENDCOLLECTIVE ;  /* 0x000000000000791b */ /* 0x01ffe20003800000 */
.L_x_1823:
[----:B------:R-:W-:Y:S05]  /*28c10*/  BSYNC B0 ;  /* 0x0000000000007941 */ /* 0x000fea0003800000 */
.L_x_1822:
        /* <DEDUP_REMOVED lines=10> */
.L_x_1824:
        /* <DEDUP_REMOVED lines=8> */
.L_x_1825:
        /* <DEDUP_REMOVED lines=8> */
.L_x_1826:
        /* <DEDUP_REMOVED lines=8> */
.L_x_1827:
        /* <DEDUP_REMOVED lines=8> */
.L_x_1828:
[----:B------:R-:W-:Y:S05]  /*28ec0*/  BRA `(.L_x_1829) ;  /* 0xffffffd800287947 */ /* 0x000fea000383ffff */
.L_x_1721:
        /* <DEDUP_REMOVED lines=8> */
.L_x_1831:
[----:B------:R-:W-:Y:S05]  /*28f50*/  BSYNC B0 ;  /* 0x0000000000007941 */ /* 0x000fea0003800000 */
.L_x_1830:
        /* <DEDUP_REMOVED lines=10> */
.L_x_1832:
        /* <DEDUP_REMOVED lines=8> */
.L_x_1833:
        /* <DEDUP_REMOVED lines=8> */
.L_x_1834:
        /* <DEDUP_REMOVED lines=8> */
.L_x_1835:
        /* <DEDUP_REMOVED lines=8> */
.L_x_1836:
[----:B------:R-:W-:Y:S05]  /*29200*/  BRA `(.L_x_1837) ;  /* 0xffffffd800107947 */ /* 0x000fea000383ffff */
.L_x_1723:
[----:B------:R-:W-:Y:S01]  /*29210*/  BSSY B0, `(.L_x_1838) ;  /* 0x0000006000007945 */ /* 0x000fe20003800000 */
[----:B------:R-:W-:Y:S01]  /*29220*/  PLOP3.LUT P6, PT, P6, PT, PT, 0x8, 0x0 ;  /* 0x000000000000781c */ /* 0x000fe200037ce170 */
[----:B------:R-:W-:-:S12]  /*29230*/  IMAD.MOV.U32 R15, RZ, RZ, -0x1 ;  /* 0xffffffffff0f7424 */ /* 0x000fd800078e00ff */
[----:B0-----:R-:W-:Y:S05]  /*29240*/  WARPSYNC.COLLECTIVE R15, `(.L_x_1839) ;  /* 0x000000000f087348 */ /* 0x001fea0003c00000 */
[----:B------:R-:W-:Y:S01]  /*29250*/  VOTE.ANY R14, PT, P6 ;  /* 0x00000000000e7806 */ /* 0x000fe200030e0100 */
[----:B0-----:R-:W-:Y:S06]  /*29260*/  ENDCOLLECTIVE ;  /* 0x000000000000791b */ /* 0x001fec0003800000 */
.L_x_1839:
[----:B------:R-:W-:Y:S05]  /*29270*/  BSYNC B0 ;  /* 0x0000000000007941 */ /* 0x000fea0003800000 */
.L_x_1838:
        /* <DEDUP_REMOVED lines=9> */
.L_x_1840:
[----:B------:R-:W-:Y:S01]  /*29310*/  IMAD.MOV.U32 R17, RZ, RZ, R14 ;  /* 0x000000ffff117224 */ /* 0x000fe200078e000e */
[----:B------:R-:W-:Y:S06]  /*29320*/  BRA `(.L_x_1841) ;  /* 0xffffffd800007947 */ /* 0x000fec000383ffff */
.L_x_1725:
[----:B------:R-:W-:Y:S01]  /*29330*/  BSSY B0, `(.L_x_1842) ;  /* 0x0000007000007945 */ /* 0x000fe20003800000 */
[----:B------:R-:W-:Y:S02]  /*29340*/  IMAD.MOV.U32 R13, RZ, RZ, R2 ;  /* 0x000000ffff0d7224 */ /* 0x000fe400078e0002 */
[----:B------:R-:W-:Y:S02]  /*29350*/  IMAD.MOV.U32 R11, RZ, RZ, 0x1f ;  /* 0x0000001fff0b7424 */ /* 0x000fe400078e00ff */
[----:B------:R-:W-:-:S07]  /*29360*/  IMAD.MOV.U32 R15, RZ, RZ, -0x1 ;  /* 0xffffffffff0f7424 */ /* 0x000fce00078e00ff */
[----:B012---:R-:W-:Y:S05]  /*29370*/  WARPSYNC.COLLECTIVE R15, `(.L_x_1843) ;  /* 0x000000000f087348 */ /* 0x007fea0003c00000 */
[----:B------:R3:W4:Y:S02]  /*29380*/  SHFL.IDX P6, R14, R13, R12, R11 ;  /* 0x0000000c0d0e7389 */ /* 0x00072400000c000b */
[----:B01234-:R-:W-:Y:S01]  /*29390*/  ENDCOLLECTIVE ;  /* 0x000000000000791b */ /* 0x01ffe20003800000 */
.L_x_1843:
[----:B------:R-:W-:Y:S05]  /*293a0*/  BSYNC B0 ;  /* 0x0000000000007941 */ /* 0x000fea0003800000 */
.L_x_1842:
[----:B------:R-:W-:Y:S01]  /*293b0*/  IMAD.MOV.U32 R7, RZ, RZ, R14 ;  /* 0x000000ffff077224 */ /* 0x000fe200078e000e */
[----:B------:R-:W-:Y:S06]  /*293c0*/  BRA `(.L_x_1724) ;  /* 0xffffffd400f47947 */ /* 0x000fec000383ffff */
.L_x_1729:
[----:B-1----:R1:W2:Y:S02]  /*293d0*/  SYNCS.PHASECHK.TRANS64.TRYWAIT P0, [R0+URZ+0x2a820], R3 ;  /* 0x02a82003000075a7 */ /* 0x0022a4000800017f */
[----:B--2---:R-:W-:Y:S05]  /*293e0*/  @!P0 NANOSLEEP.SYNCS 0x989680 ;  /* 0x009896800000895d */ /* 0x004fea0003900000 */
[----:B------:R-:W2:Y:S02]  /*293f0*/  @!P0 SYNCS.PHASECHK.TRANS64 P0, [R0+URZ+0x2a820], R3 ;  /* 0x02a82003000085a7 */ /* 0x000ea4000800007f */
[----:B--2---:R-:W-:Y:S05]  /*29400*/  @!P0 BRA `(.L_x_1729) ;  /* 0xfffffffc00f08947 */ /* 0x004fea000383ffff */
[----:B------:R-:W-:Y:S05]  /*29410*/  BRA `(.L_x_1844) ;  /* 0xffffffdc006c7947 */ /* 0x000fea000383ffff */
.L_x_1730:
        /* <DEDUP_REMOVED lines=11> */
.L_x_1846:
[----:B------:R-:W-:Y:S05]  /*294d0*/  BSYNC B0 ;  /* 0x0000000000007941 */ /* 0x000fea0003800000 */
.L_x_1845:
[----:B------:R-:W-:Y:S05]  /*294e0*/  BRA `(.L_x_1847) ;  /* 0xffffffdc00547947 */ /* 0x000fea000383ffff */
.L_x_1731:
[----:B------:R-:W-:Y:S01]  /*294f0*/  BSSY B0, `(.L_x_1848) ;  /* 0x0000006000007945 */ /* 0x000fe20003800000 */
[----:B------:R-:W-:-:S07]  /*29500*/  IMAD.MOV.U32 R15, RZ, RZ, -0x1 ;  /* 0xffffffffff0f7424 */ /* 0x000fce00078e00ff */
[----:B012---:R-:W-:Y:S05]  /*29510*/  WARPSYNC.COLLECTIVE R15, `(.L_x_1849) ;  /* 0x000000000f0c7348 */ /* 0x007fea0003c00000 */
[----:B------:R-:W-:Y:S02]  /*29520*/  ELECT P6, UR62, PT ;  /* 0x00000000003e782f */ /* 0x000fe400038c0000 */
[----:B------:R-:W-:Y:S01]  /*29530*/  MOV R14, UR62 ;  /* 0x0000003e000e7c02 */ /* 0x000fe20008000f00 */
[----:B012---:R-:W-:Y:S10]  /*29540*/  ENDCOLLECTIVE ;  /* 0x000000000000791b */ /* 0x007ff40003800000 */
.L_x_1849:
[----:B------:R-:W-:Y:S05]  /*29550*/  BSYNC B0 ;  /* 0x0000000000007941 */ /* 0x000fea0003800000 */
.L_x_1848:
[----:B------:R-:W-:Y:S05]  /*29560*/  BRA `(.L_x_1850) ;  /* 0xffffffdc00487947 */ /* 0x000fea000383ffff */
.L_x_1733:
[----:B-1----:R1:W2:Y:S02]  /*29570*/  SYNCS.PHASECHK.TRANS64.TRYWAIT P0, [R6+URZ], R5 ;  /* 0x00000005060075a7 */ /* 0x0022a4000800017f */
[----:B--2---:R-:W-:Y:S05]  /*29580*/  @!P0 NANOSLEEP.SYNCS 0x989680 ;  /* 0x009896800000895d */ /* 0x004fea0003900000 */
[----:B------:R-:W2:Y:S02]  /*29590*/  @!P0 SYNCS.PHASECHK.TRANS64 P0, [R6+URZ], R5 ;  /* 0x00000005060085a7 */ /* 0x000ea4000800007f */
[----:B--2---:R-:W-:Y:S05]  /*295a0*/  @!P0 BRA `(.L_x_1733) ;  /* 0xfffffffc00f08947 */ /* 0x004fea000383ffff */
[----:B------:R-:W-:Y:S05]  /*295b0*/  BRA `(.L_x_1851) ;  /* 0xffffffdc00847947 */ /* 0x000fea000383ffff */
.L_x_1734:
[----:B--2---:R2:W3:Y:S02]  /*295c0*/  SYNCS.PHASECHK.TRANS64.TRYWAIT P0, [R7+URZ], R2 ;  /* 0x00000002070075a7 */ /* 0x0044e4000800017f */
[----:B---3--:R-:W-:Y:S05]  /*295d0*/  @!P0 NANOSLEEP.SYNCS 0x989680 ;  /* 0x009896800000895d */ /* 0x008fea0003900000 */
[----:B------:R-:W3:Y:S02]  /*295e0*/  @!P0 SYNCS.PHASECHK.TRANS64 P0, [R7+URZ], R2 ;  /* 0x00000002070085a7 */ /* 0x000ee4000800007f */
[----:B---3--:R-:W-:Y:S05]  /*295f0*/  @!P0 BRA `(.L_x_1734) ;  /* 0xfffffffc00f08947 */ /* 0x008fea000383ffff */
[----:B------:R-:W-:Y:S05]  /*29600*/  BRA `(.L_x_1852) ;  /* 0xffffffdc00787947 */ /* 0x000fea000383ffff */
.L_x_1736:
[----:B---3--:R3:W4:Y:S02]  /*29610*/  SYNCS.PHASECHK.TRANS64.TRYWAIT P0, [R4+URZ], R5 ;  /* 0x00000005040075a7 */ /* 0x008724000800017f */
[----:B----4-:R-:W-:Y:S05]  /*29620*/  @!P0 NANOSLEEP.SYNCS 0x989680 ;  /* 0x009896800000895d */ /* 0x010fea0003900000 */
[----:B------:R-:W4:Y:S02]  /*29630*/  @!P0 SYNCS.PHASECHK.TRANS64 P0, [R4+URZ], R5 ;  /* 0x00000005040085a7 */ /* 0x000f24000800007f */
[----:B----4-:R-:W-:Y:S05]  /*29640*/  @!P0 BRA `(.L_x_1736) ;  /* 0xfffffffc00f08947 */ /* 0x010fea000383ffff */
[----:B------:R-:W-:Y:S05]  /*29650*/  BRA `(.L_x_1853) ;  /* 0xffffffdc00807947 */ /* 0x000fea000383ffff */
.L_x_1854:
        /* <DEDUP_REMOVED lines=10> */
.L_x_11936:


//--------------------- .text._ZN7cutlass13device_kernelIN5flash11enable_sm90INS1_16FlashAttnFwdSm90INS1_25CollectiveMainloopFwdSm90ILi2EN4cute5tupleIJNS5_1CILi1EEES8_S8_EEENS6_IJNS7_ILi128EEESA_NS7_ILi192EEEEEELi128ENS_10bfloat16_tEfNS_4arch4Sm90ELb1ELb0ELb0ELb0ELb0ELb0ELb0ELb1ELb1ELb0ELb0ELb0EEENS1_21CollectiveEpilogueFwdINS6_IJSA_SA_SA_EEES9_SD_SF_Li256ELb0ELb0ELb0ELb0EEENS1_30DynamicPersistentTileSchedulerILi256ELi32ELb0ELb0ELb1EEEEEEEEEvNT_6ParamsE --------------------------
	.section	.text._ZN7cutlass13device_kernelIN5flash11enable_sm90INS1_16FlashAttnFwdSm90INS1_25CollectiveMainloopFwdSm90ILi2EN4cute5tupleIJNS5_1CILi1EEES8_S8_EEENS6_IJNS7_ILi128EEESA_NS7_ILi192EEEEEELi128ENS_10bfloat16_tEfNS_4arch4Sm90ELb1ELb0ELb0ELb0ELb0ELb0ELb0ELb1ELb1ELb0ELb0ELb0EEENS1_21CollectiveEpilogueFwdINS6_IJSA_SA_SA_EEES9_SD_SF_Li256ELb0ELb0ELb0ELb0EEENS1_30DynamicPersistentTileSchedulerILi256ELi32ELb0ELb0ELb1EEEEEEEEEvNT_6ParamsE,"ax",@progbits
	.align	128
.text._ZN7cutlass13device_kernelIN5flash11enable_sm90INS1_16FlashAttnFwdSm90INS1_25CollectiveMainloopFwdSm90ILi2EN4cute5tupleIJNS5_1CILi1EEES8_S8_EEENS6_IJNS7_ILi128EEESA_NS7_ILi192EEEEEELi128ENS_10bfloat16_tEfNS_4arch4Sm90ELb1ELb0ELb0ELb0ELb0ELb0ELb0ELb1ELb1ELb0ELb0ELb0EEENS1_21CollectiveEpilogueFwdINS6_IJSA_SA_SA_EEES9_SD_SF_Li256ELb0ELb0ELb0ELb0EEENS1_30DynamicPersistentTileSchedulerILi256ELi32ELb0ELb0ELb1EEEEEEEEEvNT_6ParamsE:
        .type           _ZN7cutlass13device_kernelIN5flash11enable_sm90INS1_16FlashAttnFwdSm90INS1_25CollectiveMainloopFwdSm90ILi2EN4cute5tupleIJNS5_1CILi1EEES8_S8_EEENS6_IJNS7_ILi128EEESA_NS7_ILi192EEEEEELi128ENS_10bfloat16_tEfNS_4arch4Sm90ELb1ELb0ELb0ELb0ELb0ELb0ELb0ELb1ELb1ELb0ELb0ELb0EEENS1_21CollectiveEpilogueFwdINS6_IJSA_SA_SA_EEES9_SD_SF_Li256ELb0ELb0ELb0ELb0EEENS1_30DynamicPersistentTileSchedulerILi256ELi32ELb0ELb0ELb1EEEEEEEEEvNT_6ParamsE,@function
        .size           _ZN7cutlass13device_kernelIN5flash11enable_sm90INS1_16FlashAttnFwdSm90INS1_25CollectiveMainloopFwdSm90ILi2EN4cute5tupleIJNS5_1CILi1EEES8_S8_EEENS6_IJNS7_ILi128EEESA_NS7_ILi192EEEEEELi128ENS_10bfloat16_tEfNS_4arch4Sm90ELb1ELb0ELb0ELb0ELb0ELb0ELb0ELb1ELb1ELb0ELb0ELb0EEENS1_21CollectiveEpilogueFwdINS6_IJSA_SA_SA_EEES9_SD_SF_Li256ELb0ELb0ELb0ELb0EEENS1_30DynamicPersistentTileSchedulerILi256ELi32ELb0ELb0ELb1EEEEEEEEEvNT_6ParamsE,(.L_x_11937 - _ZN7cutlass13device_kernelIN5flash11enable_sm90INS1_16FlashAttnFwdSm90INS1_25CollectiveMainloopFwdSm90ILi2EN4cute5tupleIJNS5_1CILi1EEES8_S8_EEENS6_IJNS7_ILi128EEESA_NS7_ILi192EEEEEELi128ENS_10bfloat16_tEfNS_4arch4Sm90ELb1ELb0ELb0ELb0ELb0ELb0ELb0ELb1ELb1ELb0ELb0ELb0EEENS1_21CollectiveEpilogueFwdINS6_IJSA_SA_SA_EEES9_SD_SF_Li256ELb0ELb0ELb0ELb0EEENS1_30DynamicPersistentTileSchedulerILi256ELi32ELb0ELb0ELb1EEEEEEEEEvNT_6ParamsE)
        .other          _ZN7cutlass13device_kernelIN5flash11enable_sm90INS1_16FlashAttnFwdSm90INS1_25CollectiveMainloopFwdSm90ILi2EN4cute5tupleIJNS5_1CILi1EEES8_S8_EEENS6_IJNS7_ILi128EEESA_NS7_ILi192EEEEEELi128ENS_10bfloat16_tEfNS_4arch4Sm90ELb1ELb0ELb0ELb0ELb0ELb0ELb0ELb1ELb1ELb0ELb0ELb0EEENS1_21CollectiveEpilogueFwdINS6_IJSA_SA_SA_EEES9_SD_SF_Li256ELb0ELb0ELb0ELb0EEENS1_30DynamicPersistentTileSchedulerILi256ELi32ELb0ELb0ELb1EEEEEEEEEvNT_6ParamsE,@"STO_CUDA_ENTRY STV_DEFAULT"
_ZN7cutlass13device_kernelIN5flash11enable_sm90INS1_16FlashAttnFwdSm90INS1_25CollectiveMainloopFwdSm90ILi2EN4cute5tupleIJNS5_1CILi1EEES8_S8_EEENS6_IJNS7_ILi128EEESA_NS7_ILi192EEEEEELi128ENS_10bfloat16_tEfNS_4arch4Sm90ELb1ELb0ELb0ELb0ELb0ELb0ELb0ELb1ELb1ELb0ELb0ELb0EEENS1_21CollectiveEpilogueFwdINS6_IJSA_SA_SA_EEES9_SD_SF_Li256ELb0ELb0ELb0ELb0EEENS1_30DynamicPersistentTileSchedulerILi256ELi32ELb0ELb0ELb1EEEEEEEEEvNT_6ParamsE:
        /* <DEDUP_REMOVED lines=24> */
.L_x_1856:
[----:B------:R-:W-:Y:S05]  /*0180*/  BSYNC B0 ;  /* 0x0000000000007941 */ /* 0x000fea0003800000 */
.L_x_1855:
        /* <DEDUP_REMOVED lines=37> */
.L_x_1857:
        /* <DEDUP_REMOVED lines=22> */
.L_x_1858:
        /* <DEDUP_REMOVED lines=18> */
.L_x_1859:
        /* <DEDUP_REMOVED lines=22> */
.L_x_1860:
        /* <DEDUP_REMOVED lines=22> */
.L_x_1861:
        /* <DEDUP_REMOVED lines=9> */
.L_x_1863:
        /* <DEDUP_REMOVED lines=13> */
[----:B------:R-:W-:Y:S01]  /*0a80*/  UMOV UR46, URZ ;  /* 0x0000003f002e7c82 */ /* 0x000fe20008000000 */
[----:B-1----:R-:W1:Y:S01]  /*0a90*/  S2R R2, SR_TID.X ;  /* 0x0000000000027919 */ /* 0x002e620000002100 */
[----:B------:R-:W-:-:S04]  /*0aa0*/  UMOV UR36, URZ ;  /* 0x0000003f00247c82 */ /* 0x000fc80008000000 */
[----:B------:R-:W4:Y:S01]  /*0ab0*/  S2UR UR6, SR_SWINHI ;  /* 0x00000000000679c3 */ /* 0x000f220000002f00 */
[----:B---3--:R-:W-:-:S07]  /*0ac0*/  ULEA UR37, UR4, UR37, 0x18 ;  /* 0x0000002504257291 */ /* 0x008fce000f8ec03f */
[----:B------:R-:W-:Y:S01]  /*0ad0*/  UMOV UR4, UR37 ;  /* 0x0000002500047c82 */ /* 0x000fe20008000000 */
[----:B----4-:R-:W-:Y:S02]  /*0ae0*/  UMOV UR5, UR6 ;  /* 0x0000000600057c82 */ /* 0x010fe40008000000 */
[----:B------:R-:W-:Y:S02]  /*0af0*/  IMAD.U32 R17, RZ, RZ, UR5 ;  /* 0x00000005ff117e24 */ /* 0x000fe4000f8e00ff */
[----:B-1----:R-:W-:Y:S02]  /*0b00*/  VIADD R191, R2, 0xffffff80 ;  /* 0xffffff8002bf7836 */ /* 0x002fe40000000000 */
[----:B------:R-:W-:Y:S01]  /*0b10*/  IMAD.U32 R16, RZ, RZ, UR4 ;  /* 0x00000004ff107e24 */ /* 0x000fe2000f8e00ff */
[----:B------:R-:W-:Y:S02]  /*0b20*/  UMOV UR4, UR7 ;  /* 0x0000000700047c82 */ /* 0x000fe40008000000 */
        /* <DEDUP_REMOVED lines=26> */
[----:B------:R-:W-:Y:S01]  /*0cd0*/  UMOV UR5, URZ ;  /* 0x0000003f00057c82 */ /* 0x000fe20008000000 */
[----:B------:R-:W-:Y:S01]  /*0ce0*/  LEA.HI R6, R6, R187, RZ, 0x5 ;  /* 0x000000bb06067211 */ /* 0x000fe200078f28ff */
[----:B------:R-:W-:Y:S01]  /*0cf0*/  IMAD.SHL.U32 R18, R2, 0x8, RZ ;  /* 0x0000000802127824 */ /* 0x000fe200078e00ff */
[--C-:B------:R-:W-:Y:S01]  /*0d00*/  SHF.R.S32.HI R5, RZ, 0x2, R7.reuse ;  /* 0x00000002ff057819 */ /* 0x100fe20000011407 */
[----:B------:R-:W-:Y:S01]  /*0d10*/  IMAD.U32 R186, RZ, RZ, UR5 ;  /* 0x00000005ffba7e24 */ /* 0x000fe2000f8e00ff */
[----:B------:R-:W-:Y:S02]  /*0d20*/  SHF.R.S32.HI R8, RZ, 0x1f, R7 ;  /* 0x0000001fff087819 */ /* 0x000fe40000011407 */
[----:B------:R-:W-:Y:S02]  /*0d30*/  SHF.R.S32.HI R6, RZ, 0x5, R6 ;  /* 0x00000005ff067819 */ /* 0x000fe40000011406 */
[----:B------:R-:W-:-:S02]  /*0d40*/  LEA.HI R8, R8, R5, RZ, 0x3 ;  /* 0x0000000508087211 */ /* 0x000fc400078f18ff */
[----:B------:R-:W-:Y:S02]  /*0d50*/  LOP3.LUT R22, R7, 0x7ffffffc, RZ, 0xc0, !PT ;  /* 0x7ffffffc07167812 */ /* 0x000fe400078ec0ff */
[----:B------:R-:W-:-:S03]  /*0d60*/  LOP3.LUT R8, R8, 0xfffffff8, RZ, 0xc0, !PT ;  /* 0xfffffff808087812 */ /* 0x000fc600078ec0ff */
[----:B------:R-:W-:Y:S02]  /*0d70*/  IMAD.IADD R22, R187, 0x1, -R22 ;  /* 0x00000001bb167824 */ /* 0x000fe400078e0a16 */
[----:B------:R-:W-:Y:S01]  /*0d80*/  IMAD.IADD R9, R5, 0x1, -R8 ;  /* 0x0000000105097824 */ /* 0x000fe200078e0a08 */
[----:B------:R-:W-:Y:S01]  /*0d90*/  LOP3.LUT R5, R3, 0x3fffffe, RZ, 0xc0, !PT ;  /* 0x03fffffe03057812 */ /* 0x000fe200078ec0ff */
[----:B------:R-:W-:Y:S02]  /*0da0*/  IMAD.SHL.U32 R3, R4, 0x8, RZ ;  /* 0x0000000804037824 */ /* 0x000fe400078e00ff */
[----:B------:R-:W-:Y:S02]  /*0db0*/  IMAD R6, R6, 0x10, R9 ;  /* 0x0000001006067824 */ /* 0x000fe400078e0209 */
[----:B------:R-:W-:Y:S02]  /*0dc0*/  IMAD.IADD R5, R188, 0x1, -R5 ;  /* 0x00000001bc057824 */ /* 0x000fe400078e0a05 */
[----:B------:R-:W-:-:S04]  /*0dd0*/  IMAD.WIDE R16, R3, 0x2, R16 ;  /* 0x0000000203107825 */ /* 0x000fc800078e0210 */
[----:B------:R-:W-:-:S07]  /*0de0*/  IMAD R23, R5, 0x40, R6 ;  /* 0x0000004005177824 */ /* 0x000fce00078e0206 */
.L_x_1910:
        /* <DEDUP_REMOVED lines=20> */
.L_x_1864:
[----:B------:R-:W-:Y:S01]  /*0f30*/  ULDC UR6, c[0x0][0xdc4] ;  /* 0x0003710000067ab9 */ /* 0x000fe20000000800 */
[----:B------:R-:W-:Y:S01]  /*0f40*/  UMOV UR47, UR7 ;  /* 0x00000007002f7c82 */ /* 0x000fe20008000000 */
[----:B------:R-:W-:-:S11]  /*0f50*/  UISETP.NE.AND UP0, UPT, UR6, 0x1, UPT ;  /* 0x000000010600788c */ /* 0x000fd6000bf05270 */
[----:B------:R-:W-:Y:S02]  /*0f60*/  @UP0 ULDC.64 UR10, c[0x0][0xdc8] ;  /* 0x00037200000a0ab9 */ /* 0x000fe40000000a00 */
[----:B------:R-:W-:-:S04]  /*0f70*/  UIMAD.WIDE.U32 UR4, UR7, UR10, URZ ;  /* 0x0000000a070472a5 */ /* 0x000fc8000f8e003f */
[----:B------:R-:W-:-:S04]  /*0f80*/  @UP0 USHF.R.U32.HI UR47, URZ, UR11, UR5 ;  /* 0x0000000b3f2f0299 */ /* 0x000fc80008011605 */
[----:B------:R-:W-:-:S12]  /*0f90*/  UIMAD UR4, UR47, UR6, URZ ;  /* 0x000000062f0472a4 */ /* 0x000fd8000f8e023f */
.L_x_1865:
[----:B------:R-:W-:Y:S01]  /*0fa0*/  ULOP3.LUT UR5, URZ, UR47, URZ, 0x33, !UPT ;  /* 0x0000002f3f057292 */ /* 0x000fe2000f8e333f */
[----:B------:R-:W-:Y:S01]  /*0fb0*/  PLOP3.LUT P0, PT, PT, PT, PT, 0x80, 0x0 ;  /* 0x000000000000781c */ /* 0x000fe20003f0f070 */
[----:B------:R-:W-:Y:S01]  /*0fc0*/  ULDC.64 UR10, c[0x0][0x3f8] ;  /* 0x0000fe00000a7ab9 */ /* 0x000fe20000000a00 */
[----:B------:R-:W-:Y:S01]  /*0fd0*/  ULDC UR6, c[0x0][0xdac] ;  /* 0x00036b0000067ab9 */ /* 0x000fe20000000800 */
[----:B------:R-:W-:Y:S01]  /*0fe0*/  UISETP.NE.U32.AND UP0, UPT, UR10, URZ, UPT ;  /* 0x0000003f0a00728c */ /* 0x000fe2000bf05070 */
[----:B------:R-:W-:Y:S01]  /*0ff0*/  CS2R R2, SRZ ;  /* 0x0000000000027805 */ /* 0x000fe2000001ff00 */
[----:B------:R-:W-:Y:S01]  /*1000*/  UIADD3 UR5, UR5, UR6, URZ ;  /* 0x0000000605057290 */ /* 0x000fe2000fffe03f */
[----:B------:R-:W-:Y:S01]  /*1010*/  CS2R R86, SRZ ;  /* 0x0000000000567805 */ /* 0x000fe2000001ff00 */
[----:B------:R-:W-:Y:S01]  /*1020*/  UISETP.NE.AND.EX UP0, UPT, UR11, URZ, UPT, UP0 ;  /* 0x0000003f0b00728c */ /* 0x000fe2000bf05300 */
[----:B------:R-:W-:Y:S01]  /*1030*/  CS2R R84, SRZ ;  /* 0x0000000000547805 */ /* 0x000fe2000001ff00 */
[----:B------:R-:W-:Y:S01]  /*1040*/  USHF.L.U32 UR42, UR5, 0x7, URZ ;  /* 0x00000007052a7899 */ /* 0x000fe2000800063f */
[----:B------:R-:W-:Y:S01]  /*1050*/  CS2R R82, SRZ ;  /* 0x0000000000527805 */ /* 0x000fe2000001ff00 */
[----:B------:R-:W-:Y:S01]  /*1060*/  ULDC UR39, c[0x0][0x404] ;  /* 0x0001010000277ab9 */ /* 0x000fe20000000800 */
[----:B------:R-:W-:Y:S01]  /*1070*/  ULDC UR9, c[0x0][0x288] ;  /* 0x0000a20000097ab9 */ /* 0x000fe20000000800 */
[----:B------:R-:W-:Y:S01]  /*1080*/  UIADD3 UR4, UR7, -UR4, URZ ;  /* 0x8000000407047290 */ /* 0x000fe2000fffe03f */
[----:B------:R-:W-:Y:S01]  /*1090*/  CS2R R80, SRZ ;  /* 0x0000000000507805 */ /* 0x000fe2000001ff00 */
[----:B------:R-:W-:Y:S01]  /*10a0*/  USEL UR39, UR39, 0x1, UP0 ;  /* 0x0000000127277887 */ /* 0x000fe20008000000 */
[----:B------:R-:W-:Y:S01]  /*10b0*/  CS2R R78, SRZ ;  /* 0x00000000004e7805 */ /* 0x000fe2000001ff00 */
[----:B------:R-:W-:Y:S01]  /*10c0*/  UIADD3 UR5, UR42, 0xff, -UR9 ;  /* 0x000000ff2a057890 */ /* 0x000fe2000fffe809 */
[----:B------:R-:W-:Y:S01]  /*10d0*/  CS2R R76, SRZ ;  /* 0x00000000004c7805 */ /* 0x000fe2000001ff00 */
[----:B------:R-:W-:Y:S01]  /*10e0*/  ULDC UR10, c[0x0][0xdc4] ;  /* 0x00037100000a7ab9 */ /* 0x000fe20000000800 */
[----:B------:R-:W-:Y:S01]  /*10f0*/  ULDC UR7, c[0x0][0x2e0] ;  /* 0x0000b80000077ab9 */ /* 0x000fe20000000800 */
[----:B------:R-:W-:Y:S01]  /*1100*/  UIMAD UR10, UR8, UR10, UR4 ;  /* 0x0000000a080a72a4 */ /* 0x000fe2000f8e0204 */
[----:B------:R-:W-:Y:S01]  /*1110*/  CS2R R74, SRZ ;  /* 0x00000000004a7805 */ /* 0x000fe2000001ff00 */
[----:B------:R-:W-:Y:S01]  /*1120*/  UIMAD UR4, UR39, UR7, 0x7f ;  /* 0x0000007f270474a4 */ /* 0x000fe2000f8e0207 */
[----:B------:R-:W-:Y:S01]  /*1130*/  CS2R R72, SRZ ;  /* 0x0000000000487805 */ /* 0x000fe2000001ff00 */
[----:B------:R-:W-:Y:S01]  /*1140*/  UIMAD UR6, UR39, UR7, UR5 ;  /* 0x00000007270672a4 */ /* 0x000fe2000f8e0205 */
[----:B------:R-:W-:Y:S01]  /*1150*/  CS2R R70, SRZ ;  /* 0x0000000000467805 */ /* 0x000fe2000001ff00 */
[----:B------:R-:W-:Y:S01]  /*1160*/  USHF.R.S32.HI UR5, URZ, 0x1f, UR4 ;  /* 0x0000001f3f057899 */ /* 0x000fe20008011404 */
[----:B------:R-:W-:Y:S01]  /*1170*/  CS2R R68, SRZ ;  /* 0x0000000000447805 */ /* 0x000fe2000001ff00 */
[----:B------:R-:W-:Y:S01]  /*1180*/  USHF.R.S32.HI UR7, URZ, 0x1f, UR6 ;  /* 0x0000001f3f077899 */ /* 0x000fe20008011406 */
[----:B------:R-:W-:Y:S01]  /*1190*/  CS2R R66, SRZ ;  /* 0x0000000000427805 */ /* 0x000fe2000001ff00 */
[----:B------:R-:W-:Y:S01]  /*11a0*/  ULEA.HI UR5, UR5, UR4, URZ, 0x7 ;  /* 0x0000000405057291 */ /* 0x000fe2000f8f383f */
[----:B------:R-:W-:Y:S01]  /*11b0*/  CS2R R64, SRZ ;  /* 0x0000000000407805 */ /* 0x000fe2000001ff00 */
[----:B------:R-:W-:Y:S01]  /*11c0*/  ULEA.HI UR7, UR7, UR6, URZ, 0x7 ;  /* 0x0000000607077291 */ /* 0x000fe2000f8f383f */
[----:B------:R-:W-:Y:S01]  /*11d0*/  CS2R R62, SRZ ;  /* 0x00000000003e7805 */ /* 0x000fe2000001ff00 */
[----:B------:R-:W-:Y:S01]  /*11e0*/  USHF.R.S32.HI UR40, URZ, 0x7, UR5 ;  /* 0x000000073f287899 */ /* 0x000fe20008011405 */
[----:B------:R-:W-:Y:S01]  /*11f0*/  CS2R R60, SRZ ;  /* 0x00000000003c7805 */ /* 0x000fe2000001ff00 */
[----:B------:R-:W-:Y:S01]  /*1200*/  USHF.R.S32.HI UR7, URZ, 0x7, UR7 ;  /* 0x000000073f077899 */ /* 0x000fe20008011407 */
[----:B------:R-:W-:Y:S01]  /*1210*/  CS2R R58, SRZ ;  /* 0x00000000003a7805 */ /* 0x000fe2000001ff00 */
[----:B------:R-:W-:Y:S01]  /*1220*/  ULDC UR43, c[0x0][0xdb8] ;  /* 0x00036e00002b7ab9 */ /* 0x000fe20000000800 */
[----:B------:R-:W-:Y:S01]  /*1230*/  UMOV UR44, UR10 ;  /* 0x0000000a002c7c82 */ /* 0x000fe20008000000 */
[----:B------:R-:W-:Y:S01]  /*1240*/  UISETP.LT.AND UP0, UPT, UR40, UR7, UPT ;  /* 0x000000072800728c */ /* 0x000fe2000bf01270 */
[----:B------:R-:W-:Y:S01]  /*1250*/  CS2R R56, SRZ ;  /* 0x0000000000387805 */ /* 0x000fe2000001ff00 */
[----:B------:R-:W-:Y:S01]  /*1260*/  UISETP.NE.AND UP1, UPT, UR43, 0x1, UPT ;  /* 0x000000012b00788c */ /* 0x000fe2000bf25270 */
[----:B------:R-:W-:Y:S01]  /*1270*/  CS2R R54, SRZ ;  /* 0x0000000000367805 */ /* 0x000fe2000001ff00 */
[----:B------:R-:W-:Y:S01]  /*1280*/  USEL UR40, UR40, UR7, UP0 ;  /* 0x0000000728287287 */ /* 0x000fe20008000000 */
[----:B------:R-:W-:-:S02]  /*1290*/  CS2R R52, SRZ ;  /* 0x0000000000347805 */ /* 0x000fc4000001ff00 */
[----:B------:R-:W-:Y:S02]  /*12a0*/  CS2R R50, SRZ ;  /* 0x0000000000327805 */ /* 0x000fe4000001ff00 */
[----:B------:R-:W-:Y:S01]  /*12b0*/  CS2R R48, SRZ ;  /* 0x0000000000307805 */ /* 0x000fe2000001ff00 */
[----:B------:R-:W-:Y:S01]  /*12c0*/  UISETP.GE.AND UP0, UPT, UR40, 0x1, UPT ;  /* 0x000000012800788c */ /* 0x000fe2000bf06270 */
[----:B------:R-:W-:Y:S02]  /*12d0*/  CS2R R46, SRZ ;  /* 0x00000000002e7805 */ /* 0x000fe4000001ff00 */
[----:B------:R-:W-:Y:S02]  /*12e0*/  CS2R R44, SRZ ;  /* 0x00000000002c7805 */ /* 0x000fe4000001ff00 */
[----:B------:R-:W-:Y:S02]  /*12f0*/  CS2R R42, SRZ ;  /* 0x00000000002a7805 */ /* 0x000fe4000001ff00 */
[----:B------:R-:W-:Y:S01]  /*1300*/  CS2R R40, SRZ ;  /* 0x0000000000287805 */ /* 0x000fe2000001ff00 */
[----:B------:R-:W-:Y:S01]  /*1310*/  @UP1 ULDC UR8, c[0x0][0xdbc] ;  /* 0x00036f0000081ab9 */ /* 0x000fe20000000800 */
[----:B------:R-:W-:Y:S01]  /*1320*/  PLOP3.LUT P1, PT, PT, PT, UP0, 0x80, 0x0 ;  /* 0x000000000000781c */ /* 0x000fe20003f2f008 */
[----:B------:R-:W-:Y:S01]  /*1330*/  UIMAD.WIDE.U32 UR4, UR10, UR8, URZ ;  /* 0x000000080a0472a5 */ /* 0x000fe2000f8e003f */
[----:B------:R-:W-:Y:S01]  /*1340*/  CS2R R38, SRZ ;  /* 0x0000000000267805 */ /* 0x000fe2000001ff00 */
[----:B------:R-:W-:Y:S01]  /*1350*/  @UP1 ULDC UR6, c[0x0][0xdc0] ;  /* 0x0003700000061ab9 */ /* 0x000fe20000000800 */
[----:B------:R-:W-:Y:S01]  /*1360*/  CS2R R36, SRZ ;  /* 0x0000000000247805 */ /* 0x000fe2000001ff00 */
[----:B------:R-:W-:Y:S01]  /*1370*/  @UP1 USHF.R.U32.HI UR44, URZ, UR6, UR5 ;  /* 0x000000063f2c1299 */ /* 0x000fe20008011605 */
[----:B------:R-:W-:-:S02]  /*1380*/  CS2R R34, SRZ ;  /* 0x0000000000227805 */ /* 0x000fc4000001ff00 */
[----:B------:R-:W-:Y:S02]  /*1390*/  CS2R R32, SRZ ;  /* 0x0000000000207805 */ /* 0x000fe4000001ff00 */
[----:B------:R-:W-:Y:S01]  /*13a0*/  CS2R R6, SRZ ;  /* 0x0000000000067805 */ /* 0x000fe2000001ff00 */
[----:B------:R-:W-:Y:S01]  /*13b0*/  UIADD3 UR4, -UR44, URZ, URZ ;  /* 0x0000003f2c047290 */ /* 0x000fe2000fffe13f */
[----:B------:R-:W-:Y:S01]  /*13c0*/  IMAD.MOV.U32 R30, RZ, RZ, RZ ;  /* 0x000000ffff1e7224 */ /* 0x000fe200078e00ff */
[----:B------:R-:W-:Y:S01]  /*13d0*/  CS2R R8, SRZ ;  /* 0x0000000000087805 */ /* 0x000fe2000001ff00 */
[----:B------:R-:W-:Y:S01]  /*13e0*/  IMAD.MOV.U32 R0, RZ, RZ, RZ ;  /* 0x000000ffff007224 */ /* 0x000fe200078e00ff */
[----:B------:R-:W-:Y:S01]  /*13f0*/  UIMAD UR43, UR43, UR4, UR10 ;  /* 0x000000042b2b72a4 */ /* 0x000fe2000f8e020a */
[----:B------:R-:W-:Y:S02]  /*1400*/  IMAD.MOV.U32 R11, RZ, RZ, RZ ;  /* 0x000000ffff0b7224 */ /* 0x000fe400078e00ff */
[----:B------:R-:W-:Y:S01]  /*1410*/  IMAD.MOV.U32 R25, RZ, RZ, RZ ;  /* 0x000000ffff197224 */ /* 0x000fe200078e00ff */
[----:B------:R-:W-:Y:S08]  /*1420*/  @!P1 BRA `(.L_x_1866) ;  /* 0x0000008400789947 */ /* 0x000ff00003800000 */
        /* <DEDUP_REMOVED lines=28> */
.L_x_1867:
[----:B------:R-:W-:Y:S02]  /*15f0*/  R2UR UR6, R186 ;  /* 0x00000000ba0672ca */ /* 0x000fe400000e0000 */
[----:B------:R-:W-:-:S11]  /*1600*/  R2UR UR5, R190 ;  /* 0x00000000be0572ca */ /* 0x000fd600000e0000 */
[----:B------:R-:W-:Y:S02]  /*1610*/  ULEA.HI UR4, UR6, UR6, URZ, 0x1 ;  /* 0x0000000606047291 */ /* 0x000fe4000f8f083f */
[----:B------:R-:W-:Y:S02]  /*1620*/  IMAD.U32 R2, RZ, RZ, UR5 ;  /* 0x00000005ff027e24 */ /* 0x000fe4000f8e00ff */
[----:B------:R-:W-:-:S03]  /*1630*/  ULOP3.LUT UR4, UR4, 0xfffffffe, URZ, 0xc0, !UPT ;  /* 0xfffffffe04047892 */ /* 0x000fc6000f8ec03f */
[----:B------:R-:W-:Y:S01]  /*1640*/  ISETP.NE.AND P0, PT, R2, 0x3, PT ;  /* 0x000000030200780c */ /* 0x000fe20003f05270 */
[----:B------:R-:W-:-:S06]  /*1650*/  UIADD3 UR4, UR6, -UR4, URZ ;  /* 0x8000000406047290 */ /* 0x000fcc000fffe03f */
[----:B------:R-:W-:-:S05]  /*1660*/  IMAD.U32 R0, RZ, RZ, UR4 ;  /* 0x00000004ff007e24 */ /* 0x000fca000f8e00ff */
[----:B------:R-:W-:-:S04]  /*1670*/  SHF.L.U32 R0, R0, 0x1f, RZ ;  /* 0x0000001f00007819 */ /* 0x000fc800000006ff */
[----:B------:R-:W1:Y:S02]  /*1680*/  SYNCS.PHASECHK.TRANS64.TRYWAIT P1, [UR37+0x34800], R0 ;  /* 0x03480000ff0075a7 */ /* 0x000e640008020165 */
[----:B-1----:R-:W-:Y:S05]  /*1690*/  @!P1 BRA `(.L_x_1868) ;  /* 0x000000c400589947 */ /* 0x002fea0003800000 */
.L_x_1969:
[----:B------:R-:W-:Y:S05]  /*16a0*/  @!P0 BRA `(.L_x_1869) ;  /* 0x0000000000048947 */ /* 0x000fea0003800000 */
[----:B------:R-:W-:Y:S01]  /*16b0*/  BPT.TRAP 0x1 ;  /* 0x000000040000795c */ /* 0x000fe20000300000 */
.L_x_1869:
[----:B------:R-:W-:Y:S02]  /*16c0*/  IMAD.U32 R2, RZ, RZ, UR36 ;  /* 0x00000024ff027e24 */ /* 0x000fe4000f8e00ff */
[----:B-1----:R-:W-:-:S03]  /*16d0*/  IMAD.U32 R3, RZ, RZ, UR46 ;  /* 0x0000002eff037e24 */ /* 0x002fc6000f8e00ff */
[----:B------:R-:W-:Y:S02]  /*16e0*/  LEA R2, R2, UR37, 0x3 ;  /* 0x0000002502027c11 */ /* 0x000fe4000f8e18ff */
[----:B------:R-:W-:-:S04]  /*16f0*/  SHF.L.U32 R3, R3, 0x1f, RZ ;  /* 0x0000001f03037819 */ /* 0x000fc800000006ff */
[----:B------:R1:W2:Y:S01]  /*1700*/  SYNCS.PHASECHK.TRANS64.TRYWAIT P2, [R2+URZ+0x34830], R3 ;  /* 0x03483003020075a7 */ /* 0x0002a2000804017f */
[----:B------:R-:W-:Y:S05]  /*1710*/  @!P0 BRA `(.L_x_1870) ;  /* 0x0000000000048947 */ /* 0x000fea0003800000 */
[----:B------:R-:W-:Y:S01]  /*1720*/  BPT.TRAP 0x1 ;  /* 0x000000040000795c */ /* 0x000fe20000300000 */
.L_x_1870:
[----:B------:R-:W3:Y:S01]  /*1730*/  S2R R0, SR_TID.X ;  /* 0x0000000000007919 */ /* 0x000ee20000002100 */
[----:B------:R-:W-:Y:S01]  /*1740*/  IMAD.MOV.U32 R151, RZ, RZ, RZ ;  /* 0x000000ffff977224 */ /* 0x000fe200078e00ff */
[----:B---3--:R-:W-:Y:S01]  /*1750*/  LOP3.LUT P1, RZ, R0, 0x7f, RZ, 0xc0, !PT ;  /* 0x0000007f00ff7812 */ /* 0x008fe2000782c0ff */
[----:B--2---:R-:W-:-:S12]  /*1760*/  @P2 BRA `(.L_x_1871) ;  /* 0x0000000000082947 */ /* 0x004fd80003800000 */
[----:B------:R-:W2:Y:S02]  /*1770*/  SYNCS.PHASECHK.TRANS64.TRYWAIT P2, [R2+URZ+0x34830], R3 ;  /* 0x03483003020075a7 */ /* 0x000ea4000804017f */
[----:B--2---:R-:W-:Y:S05]  /*1780*/  @!P2 BRA `(.L_x_1872) ;  /* 0x000000c40034a947 */ /* 0x004fea0003800000 */
.L_x_1871:
        /* <DEDUP_REMOVED lines=10> */
[----:B-12---:R-:W-:Y:S01]  /*1830*/  @!P1 VIADD R2, R2, 0x34840 ;  /* 0x0003484002029836 */ /* 0x006fe20000000000 */
[----:B------:R-:W-:Y:S01]  /*1840*/  UMOV UR17, 0x40000040 ;  /* 0x4000004000117882 */ /* 0x000fe20000000000 */
[----:B------:R-:W-:Y:S01]  /*1850*/  UMOV UR19, 0x40000040 ;  /* 0x4000004000137882 */ /* 0x000fe20000000000 */
[----:B------:R-:W-:Y:S01]  /*1860*/  ULOP3.LUT UR38, UR4, 0x10000, URZ, 0xfc, !UPT ;  /* 0x0001000004267892 */ /* 0x000fe2000f8efc3f */
[--C-:B------:R-:W-:Y:S01]  /*1870*/  IMAD.MOV.U32 R150, RZ, RZ, R151.reuse ;  /* 0x000000ffff967224 */ /* 0x100fe200078e0097 */
[----:B------:R-:W-:Y:S01]  /*1880*/  ULOP3.LUT UR4, UR41, 0x10000, URZ, 0xfc, !UPT ;  /* 0x0001000029047892 */ /* 0x000fe2000f8efc3f */
[----:B------:R-:W-:Y:S01]  /*1890*/  @!P1 PRMT R2, RZ, 0x654, R2 ;  /* 0x00000654ff029816 */ /* 0x000fe20000000002 */
[----:B------:R-:W-:Y:S01]  /*18a0*/  UIMAD UR5, UR36, 0xc00, UR38 ;  /* 0x00000c00240578a4 */ /* 0x000fe2000f8e0226 */
[--C-:B------:R-:W-:Y:S01]  /*18b0*/  IMAD.MOV.U32 R149, RZ, RZ, R151.reuse ;  /* 0x000000ffff957224 */ /* 0x100fe200078e0097 */
[----:B------:R-:W-:Y:S01]  /*18c0*/  UIADD3 UR6, UR4, 0x2, URZ ;  /* 0x0000000204067890 */ /* 0x000fe2000fffe03f */
[--C-:B------:R-:W-:Y:S01]  /*18d0*/  IMAD.MOV.U32 R148, RZ, RZ, R151.reuse ;  /* 0x000000ffff947224 */ /* 0x100fe200078e0097 */
[----:B------:R-:W-:Y:S01]  /*18e0*/  UIADD3 UR7, UR5, 0x2, URZ ;  /* 0x0000000205077890 */ /* 0x000fe2000fffe03f */
[--C-:B------:R-:W-:Y:S01]  /*18f0*/  IMAD.MOV.U32 R147, RZ, RZ, R151.reuse ;  /* 0x000000ffff937224 */ /* 0x100fe200078e0097 */
[----:B------:R-:W-:Y:S01]  /*1900*/  UMOV UR8, UR4 ;  /* 0x0000000400087c82 */ /* 0x000fe20008000000 */
[----:B------:R-:W-:Y:S01]  /*1910*/  UMOV UR10, UR5 ;  /* 0x00000005000a7c82 */ /* 0x000fe20008000000 */
[----:B------:R-:W-:Y:S01]  /*1920*/  IMAD.U32 R12, RZ, RZ, UR8 ;  /* 0x00000008ff0c7e24 */ /* 0x000fe2000f8e00ff */
[----:B------:R-:W-:Y:S01]  /*1930*/  HGMMA.64x128x16.F32.BF16 R24, gdesc[UR8], RZ, !UPT, gsb0 ;  /* 0x01e00000081879f0 */ /* 0x000fe2000c0018ff */
[----:B------:R-:W-:Y:S01]  /*1940*/  UMOV UR8, UR6 ;  /* 0x0000000600087c82 */ /* 0x000fe20008000000 */
[----:B------:R-:W-:Y:S01]  /*1950*/  UMOV UR9, 0x40000040 ;  /* 0x4000004000097882 */ /* 0x000fe20000000000 */
[----:B------:R-:W-:Y:S01]  /*1960*/  UMOV UR10, UR7 ;  /* 0x00000007000a7c82 */ /* 0x000fe20008000000 */
[----:B------:R-:W-:Y:S01]  /*1970*/  UMOV UR11, 0x40000040 ;  /* 0x40000040000b7882 */ /* 0x000fe20000000000 */
[----:B------:R-:W-:Y:S01]  /*1980*/  IMAD.U32 R10, RZ, RZ, UR8 ;  /* 0x00000008ff0a7e24 */ /* 0x000fe2000f8e00ff */
[----:B------:R-:W-:Y:S01]  /*1990*/  UIADD3 UR12, UR4, 0x6, URZ ;  /* 0x00000006040c7890 */ /* 0x000fe2000fffe03f */
[----:B------:R-:W-:Y:S01]  /*19a0*/  IMAD.U32 R11, RZ, RZ, UR9 ;  /* 0x00000009ff0b7e24 */ /* 0x000fe2000f8e00ff */
[----:B------:R-:W-:Y:S01]  /*19b0*/  UIADD3 UR14, UR5, 0x6, URZ ;  /* 0x00000006050e7890 */ /* 0x000fe2000fffe03f */
[--C-:B------:R-:W-:Y:S01]  /*19c0*/  IMAD.MOV.U32 R146, RZ, RZ, R151.reuse ;  /* 0x000000ffff927224 */ /* 0x100fe200078e0097 */
        /* <DEDUP_REMOVED lines=40> */
[----:B------:R-:W-:Y:S01]  /*1c50*/  UMOV UR57, 0x40000040 ;  /* 0x4000004000397882 */ /* 0x000fe20000000000 */
[----:B------:R-:W-:Y:S01]  /*1c60*/  UMOV UR59, 0x40000040 ;  /* 0x40000040003b7882 */ /* 0x000fe20000000000 */
[----:B------:R-:W-:Y:S01]  /*1c70*/  ULDC UR7, c[0x0][0x288] ;  /* 0x0000a20000077ab9 */ /* 0x000fe20000000800 */
        /* <DEDUP_REMOVED lines=26> */
[----:B------:R-:W-:Y:S02]  /*1e20*/  UIADD3 UR8, UR4, 0x4, URZ ;  /* 0x0000000404087890 */ /* 0x000fe4000fffe03f */
[----:B------:R-:W-:Y:S01]  /*1e30*/  UIADD3 UR10, UR5, 0x4, URZ ;  /* 0x00000004050a7890 */ /* 0x000fe2000fffe03f */
[----:B------:R-:W-:Y:S01]  /*1e40*/  UMOV UR9, 0x40000040 ;  /* 0x4000004000097882 */ /* 0x000fe20000000000 */
[----:B------:R-:W-:Y:S01]  /*1e50*/  UMOV UR11, 0x40000040 ;  /* 0x40000040000b7882 */ /* 0x000fe20000000000 */
[----:B------:R-:W-:Y:S02]  /*1e60*/  UIADD3 UR4, UR4, 0x806, URZ ;  /* 0x0000080604047890 */ /* 0x000fe4000fffe03f */
[----:B------:R-:W-:-:S05]  /*1e70*/  UIADD3 UR5, UR5, 0x806, URZ ;  /* 0x0000080605057890 */ /* 0x000fca000fffe03f */
[----:B------:R-:W-:Y:S01]  /*1e80*/  UMOV UR56, UR4 ;  /* 0x0000000400387c82 */ /* 0x000fe20008000000 */
[----:B------:R-:W-:Y:S01]  /*1e90*/  UMOV UR4, 0xffffff80 ;  /* 0xffffff8000047882 */ /* 0x000fe20000000000 */
[----:B------:R-:W-:Y:S01]  /*1ea0*/  UMOV UR58, UR5 ;  /* 0x00000005003a7c82 */ /* 0x000fe20008000000 */
[----:B------:R-:W-:Y:S01]  /*1eb0*/  UIMAD UR4, UR40, UR4, 0x80 ;  /* 0x00000080280474a4 */ /* 0x000fe2000f8e0204 */
[----:B------:R-:W-:Y:S01]  /*1ec0*/  IMAD.U32 R8, RZ, RZ, UR56 ;  /* 0x00000038ff087e24 */ /* 0x000fe2000f8e00ff */
[----:B------:R-:W-:Y:S02]  /*1ed0*/  ULDC UR5, c[0x0][0x2e0] ;  /* 0x0000b80000057ab9 */ /* 0x000fe40000000800 */
[----:B------:R-:W-:Y:S02]  /*1ee0*/  UIMAD UR4, UR39, UR5, UR4 ;  /* 0x00000005270472a4 */ /* 0x000fe4000f8e0204 */
[----:B------:R-:W-:Y:S02]  /*1ef0*/  UIMAD UR39, UR39, UR5, -UR7 ;  /* 0x00000005272772a4 */ /* 0x000fe4000f8e0a07 */
[----:B------:R-:W-:-:S02]  /*1f00*/  UIADD3 UR6, UR4, 0x1, -UR7 ;  /* 0x0000000104067890 */ /* 0x000fc4000fffe807 */
[----:B------:R-:W-:Y:S01]  /*1f10*/  IMAD.U32 R3, RZ, RZ, UR4 ;  /* 0x00000004ff037e24 */ /* 0x000fe2000f8e00ff */
[----:B------:R-:W-:Y:S01]  /*1f20*/  ULDC UR4, c[0x0][0x988] ;  /* 0x0002620000047ab9 */ /* 0x000fe20000000800 */
[----:B------:R-:W-:Y:S02]  /*1f30*/  UIADD3 UR39, UR42, UR39, URZ ;  /* 0x000000272a277290 */ /* 0x000fe4000fffe03f */
[----:B------:R-:W-:Y:S01]  /*1f40*/  IMAD.U32 R5, RZ, RZ, UR6 ;  /* 0x00000006ff057e24 */ /* 0x000fe2000f8e00ff */
[----:B------:R-:W-:Y:S01]  /*1f50*/  UIADD3 UR6, UR40, -0x2, URZ ;  /* 0xfffffffe28067890 */ /* 0x000fe2000fffe03f */
[C---:B------:R-:W-:Y:S02]  /*1f60*/  IMAD R3, R22.reuse, -0x2, R3 ;  /* 0xfffffffe16037824 */ /* 0x040fe400078e0203 */
[----:B------:R-:W-:Y:S02]  /*1f70*/  IMAD R4, R22, -0x2, R5 ;  /* 0xfffffffe16047824 */ /* 0x000fe400078e0205 */
[----:B------:R-:W-:-:S05]  /*1f80*/  VIADD R5, R23, UR42 ;  /* 0x0000002a17057c36 */ /* 0x000fca0008000000 */
[----:B------:R-:W-:-:S04]  /*1f90*/  IADD3 R0, R4, 0x8, R5 ;  /* 0x0000000804007810 */ /* 0x000fc80007ffe005 */
[----:B------:R-:W-:Y:S02]  /*1fa0*/  VIMNMX R0, R3, R0, PT ;  /* 0x0000000003007248 */ /* 0x000fe40003fe0100 */
[----:B------:R-:W-:Y:S02]  /*1fb0*/  VIADDMNMX R3, R5, R4, R3, PT ;  /* 0x0000000405037246 */ /* 0x000fe40003800103 */
[C---:B------:R-:W-:Y:S02]  /*1fc0*/  ISETP.GT.AND P2, PT, R0.reuse, RZ, PT ;  /* 0x000000ff0000720c */ /* 0x040fe40003f44270 */
[C---:B------:R-:W-:Y:S02]  /*1fd0*/  ISETP.GT.AND P3, PT, R0.reuse, 0x1, PT ;  /* 0x000000010000780c */ /* 0x040fe40003f64270 */
[----:B------:R-:W-:Y:S01]  /*1fe0*/  ISETP.GT.AND P4, PT, R0, 0x8, PT ;  /* 0x000000080000780c */ /* 0x000fe20003f84270 */
        /* <DEDUP_REMOVED lines=31> */
[----:B------:R-:W-:Y:S01]  /*21e0*/  FSEL R15, R26, -INF , P2 ;  /* 0xff8000001a0f7808 */ /* 0x000fe20001000000 */
[----:B------:R1:W-:Y:S01]  /*21f0*/  @!P1 SYNCS.ARRIVE.TRANS64.RED.A1T0 RZ, [R2+URZ], RZ ;  /* 0x000000ff02ff99a7 */ /* 0x0003e2000810043f */
[----:B------:R-:W-:Y:S02]  /*2200*/  FSEL R27, R27, -INF , P3 ;  /* 0xff8000001b1b7808 */ /* 0x000fe40001800000 */
[----:B------:R-:W-:Y:S02]  /*2210*/  ISETP.GT.AND P2, PT, R0, 0x9, PT ;  /* 0x000000090000780c */ /* 0x000fe40003f44270 */
[----:B------:R-:W-:-:S02]  /*2220*/  FSEL R21, R30, -INF , P4 ;  /* 0xff8000001e157808 */ /* 0x000fc40002000000 */
[----:B------:R-:W-:Y:S02]  /*2230*/  FMNMX.FTZ R6, R15, R27, !PT ;  /* 0x0000001b0f067209 */ /* 0x000fe40007810000 */
[C---:B------:R-:W-:Y:S02]  /*2240*/  ISETP.GT.AND P3, PT, R0.reuse, 0x10, PT ;  /* 0x000000100000780c */ /* 0x040fe40003f64270 */
[----:B------:R-:W-:Y:S02]  /*2250*/  FSEL R31, R31, -INF , P2 ;  /* 0xff8000001f1f7808 */ /* 0x000fe40001000000 */
[----:B------:R-:W-:Y:S02]  /*2260*/  FMNMX.FTZ R6, R21, R6, !PT ;  /* 0x0000000615067209 */ /* 0x000fe40007810000 */
        /* <DEDUP_REMOVED lines=78> */
[----:B------:R-:W-:Y:S01]  /*2750*/  ISETP.GT.AND P2, PT, R0, 0x79, PT ;  /* 0x000000790000780c */ /* 0x000fe20003f44270 */
[----:B------:R-:W-:Y:S01]  /*2760*/  IMAD.U32 R0, RZ, RZ, UR4 ;  /* 0x00000004ff007e24 */ /* 0x000fe2000f8e00ff */
[----:B------:R-:W-:Y:S01]  /*2770*/  FSEL R131, R86, -INF , P3 ;  /* 0xff80000056837808 */ /* 0x000fe20001800000 */
[----:B------:R-:W-:Y:S01]  /*2780*/  USHF.R.S32.HI UR4, URZ, 0x1f, UR39 ;  /* 0x0000001f3f047899 */ /* 0x000fe20008011427 */
[----:B------:R-:W-:-:S02]  /*2790*/  FMNMX.FTZ R6, R83, R6, !PT ;  /* 0x0000000653067209 */ /* 0x000fc40007810000 */
[----:B------:R-:W-:Y:S01]  /*27a0*/  FSEL R87, R87, -INF , P2 ;  /* 0xff80000057577808 */ /* 0x000fe20001000000 */
[----:B------:R-:W-:Y:S01]  /*27b0*/  ULEA.HI UR4, UR4, UR39, URZ, 0x7 ;  /* 0x0000002704047291 */ /* 0x000fe2000f8f383f */
[----:B------:R-:W-:Y:S02]  /*27c0*/  FMNMX.FTZ R6, R131, R6, !PT ;  /* 0x0000000683067209 */ /* 0x000fe40007810000 */
[----:B------:R-:W-:Y:S01]  /*27d0*/  ISETP.GT.AND P3, PT, R3, 0x1, PT ;  /* 0x000000010300780c */ /* 0x000fe20003f64270 */
[----:B------:R-:W-:Y:S01]  /*27e0*/  USHF.R.S32.HI UR4, URZ, 0x7, UR4 ;  /* 0x000000073f047899 */ /* 0x000fe20008011404 */
[----:B------:R-:W-:Y:S02]  /*27f0*/  FMNMX.FTZ R6, R87, R6, !PT ;  /* 0x0000000657067209 */ /* 0x000fe40007810000 */
[----:B------:R-:W-:Y:S01]  /*2800*/  ISETP.GT.AND P4, PT, R3, 0x8, PT ;  /* 0x000000080300780c */ /* 0x000fe20003f84270 */
[----:B------:R-:W-:Y:S01]  /*2810*/  UISETP.LT.AND UP0, UPT, URZ, UR4, UPT ;  /* 0x000000043f00728c */ /* 0x000fe2000bf01270 */
[----:B------:R-:W-:Y:S01]  /*2820*/  FSEL R25, R25, -INF , P3 ;  /* 0xff80000019197808 */ /* 0x000fe20001800000 */
[----:B------:R-:W2:Y:S01]  /*2830*/  SHFL.BFLY PT, R7, R6, 0x2, 0x1f ;  /* 0x0c401f0006077f89 */ /* 0x000ea200000e0000 */
[----:B------:R-:W-:Y:S01]  /*2840*/  ISETP.GT.AND P3, PT, R3, 0x10, PT ;  /* 0x000000100300780c */ /* 0x000fe20003f64270 */
[----:B------:R-:W-:-:S04]  /*2850*/  USEL UR45, URZ, UR4, !UP0 ;  /* 0x000000043f2d7287 */ /* 0x000fc8000c000000 */
[----:B------:R-:W-:Y:S01]  /*2860*/  UISETP.GE.AND UP0, UPT, UR6, UR45, UPT ;  /* 0x0000002d0600728c */ /* 0x000fe2000bf06270 */
[----:B--2---:R-:W-:-:S05]  /*2870*/  FMNMX.FTZ R14, R6, R7, !PT ;  /* 0x00000007060e7209 */ /* 0x004fca0007810000 */
[----:B------:R-:W2:Y:S02]  /*2880*/  SHFL.BFLY PT, R7, R14, 0x1, 0x1f ;  /* 0x0c201f000e077f89 */ /* 0x000ea400000e0000 */
[----:B--2---:R-:W-:-:S04]  /*2890*/  FMNMX.FTZ R7, R14, R7, !PT ;  /* 0x000000070e077209 */ /* 0x004fc80007810000 */
[C---:B------:R-:W-:Y:S01]  /*28a0*/  FSETP.NEU.FTZ.AND P2, PT, R7.reuse, -INF , PT ;  /* 0xff8000000700780b */ /* 0x040fe20003f5d000 */
[----:B------:R-:W-:-:S05]  /*28b0*/  FMUL.FTZ R20, R7, R0 ;  /* 0x0000000007147220 */ /* 0x000fca0000410000 */
[----:B------:R-:W-:Y:S02]  /*28c0*/  FSEL R46, R20, RZ, P2 ;  /* 0x000000ff142e7208 */ /* 0x000fe40001000000 */
[----:B------:R-:W-:-:S03]  /*28d0*/  ISETP.GT.AND P2, PT, R3, RZ, PT ;  /* 0x000000ff0300720c */ /* 0x000fc60003f44270 */
[-CC-:B------:R-:W-:Y:S01]  /*28e0*/  FFMA.FTZ R181, R15, R0.reuse, -R46.reuse ;  /* 0x000000000fb57223 */ /* 0x180fe2000001082e */
[----:B------:R-:W-:Y:S01]  /*28f0*/  FSEL R5, R24, -INF , P2 ;  /* 0xff80000018057808 */ /* 0x000fe20001000000 */
[-CC-:B------:R-:W-:Y:S01]  /*2900*/  FFMA.FTZ R183, R21, R0.reuse, -R46.reuse ;  /* 0x0000000015b77223 */ /* 0x180fe2000001082e */
[----:B------:R-:W-:Y:S01]  /*2910*/  ISETP.GT.AND P2, PT, R3, 0x9, PT ;  /* 0x000000090300780c */ /* 0x000fe20003f44270 */
[-CC-:B------:R-:W-:Y:S01]  /*2920*/  FFMA.FTZ R6, R27, R0.reuse, -R46.reuse ;  /* 0x000000001b067223 */ /* 0x180fe2000001082e */
[----:B------:R-:W-:Y:S01]  /*2930*/  FSEL R15, R28, -INF , P4 ;  /* 0xff8000001c0f7808 */ /* 0x000fe20002000000 */
[-CC-:B------:R-:W-:Y:S01]  /*2940*/  FFMA.FTZ R14, R31, R0.reuse, -R46.reuse ;  /* 0x000000001f0e7223 */ /* 0x180fe2000001082e */
[----:B------:R-:W-:Y:S01]  /*2950*/  FMNMX.FTZ R4, R5, R25, !PT ;  /* 0x0000001905047209 */ /* 0x000fe20007810000 */
[-CC-:B------:R-:W-:Y:S01]  /*2960*/  FFMA.FTZ R20, R35, R0.reuse, -R46.reuse ;  /* 0x0000000023147223 */ /* 0x180fe2000001082e */
[----:B------:R-:W-:Y:S01]  /*2970*/  FSEL R29, R29, -INF , P2 ;  /* 0xff8000001d1d7808 */ /* 0x000fe20001000000 */
[--C-:B------:R-:W-:Y:S01]  /*2980*/  FFMA.FTZ R24, R39, R0, -R46.reuse ;  /* 0x0000000027187223 */ /* 0x100fe2000001082e */
[----:B------:R-:W-:Y:S01]  /*2990*/  FMNMX.FTZ R4, R15, R4, !PT ;  /* 0x000000040f047209 */ /* 0x000fe20007810000 */
[-CC-:B------:R-:W-:Y:S01]  /*29a0*/  FFMA.FTZ R177, R89, R0.reuse, -R46.reuse ;  /* 0x0000000059b17223 */ /* 0x180fe2000001082e */
[----:B------:R-:W-:Y:S01]  /*29b0*/  ISETP.GT.AND P2, PT, R3, 0x11, PT ;  /* 0x000000110300780c */ /* 0x000fe20003f44270 */
[----:B------:R-:W-:Y:S01]  /*29c0*/  MUFU.EX2 R181, R181 ;  /* 0x000000b500b57308 */ /* 0x000fe20000000800 */
[----:B------:R-:W-:Y:S01]  /*29d0*/  FSEL R21, R32, -INF , P3 ;  /* 0xff80000020157808 */ /* 0x000fe20001800000 */
[--C-:B------:R-:W-:Y:S01]  /*29e0*/  FFMA.FTZ R179, R91, R0, -R46.reuse ;  /* 0x000000005bb37223 */ /* 0x100fe2000001082e */
[----:B------:R-:W-:Y:S01]  /*29f0*/  FMNMX.FTZ R4, R29, R4, !PT ;  /* 0x000000041d047209 */ /* 0x000fe20007810000 */
[-CC-:B------:R-:W-:Y:S01]  /*2a00*/  FFMA.FTZ R173, R93, R0.reuse, -R46.reuse ;  /* 0x000000005dad7223 */ /* 0x180fe2000001082e */
[----:B------:R-:W-:Y:S01]  /*2a10*/  ISETP.GT.AND P3, PT, R3, 0x18, PT ;  /* 0x000000180300780c */ /* 0x000fe20003f64270 */
[--C-:B------:R-:W-:Y:S01]  /*2a20*/  FFMA.FTZ R26, R95, R0, -R46.reuse ;  /* 0x000000005f1a7223 */ /* 0x100fe2000001082e */
[----:B------:R-:W-:Y:S01]  /*2a30*/  FSEL R33, R33, -INF , P2 ;  /* 0xff80000021217808 */ /* 0x000fe20001000000 */
[----:B------:R-:W2:Y:S01]  /*2a40*/  MUFU.EX2 R6, R6 ;  /* 0x0000000600067308 */ /* 0x000ea20000000800 */
[----:B------:R-:W-:Y:S01]  /*2a50*/  FMNMX.FTZ R4, R21, R4, !PT ;  /* 0x0000000415047209 */ /* 0x000fe20007810000 */
[-CC-:B------:R-:W-:Y:S01]  /*2a60*/  FFMA.FTZ R175, R97, R0.reuse, -R46.reuse ;  /* 0x0000000061af7223 */ /* 0x180fe2000001082e */
[----:B------:R-:W-:Y:S01]  /*2a70*/  ISETP.GT.AND P2, PT, R3, 0x19, PT ;  /* 0x000000190300780c */ /* 0x000fe20003f44270 */
[-CC-:B------:R-:W-:Y:S01]  /*2a80*/  FFMA.FTZ R28, R99, R0.reuse, -R46.reuse ;  /* 0x00000000631c7223 */ /* 0x180fe2000001082e */
[----:B------:R-:W-:Y:S01]  /*2a90*/  FSEL R27, R36, -INF , P3 ;  /* 0xff800000241b7808 */ /* 0x000fe20001800000 */
[--C-:B------:R-:W-:Y:S01]  /*2aa0*/  FFMA.FTZ R169, R101, R0, -R46.reuse ;  /* 0x0000000065a97223 */ /* 0x100fe2000001082e */
[----:B------:R-:W-:Y:S01]  /*2ab0*/  FMNMX.FTZ R4, R33, R4, !PT ;  /* 0x0000000421047209 */ /* 0x000fe20007810000 */
[----:B------:R-:W-:Y:S01]  /*2ac0*/  MUFU.EX2 R183, R183 ;  /* 0x000000b700b77308 */ /* 0x000fe20000000800 */
[----:B------:R-:W-:Y:S01]  /*2ad0*/  ISETP.GT.AND P3, PT, R3, 0x20, PT ;  /* 0x000000200300780c */ /* 0x000fe20003f64270 */
        /* <DEDUP_REMOVED lines=14> */
[----:B------:R-:W-:Y:S01]  /*2bc0*/  MUFU.EX2 R177, R177 ;  /* 0x000000b100b17308 */ /* 0x000fe20000000800 */
        /* <DEDUP_REMOVED lines=27> */
[----:B------:R-:W-:Y:S01]  /*2d80*/  FFMA.FTZ R83, R83, R0, -R46 ;  /* 0x0000000053537223 */ /* 0x000fe2000001082e */
[----:B------:R-:W-:Y:S01]  /*2d90*/  FSEL R43, R52, -INF , P3 ;  /* 0xff800000342b7808 */ /* 0x000fe20001800000 */
[----:B--2---:R-:W-:Y:S01]  /*2da0*/  FADD.FTZ R52, R181, R6 ;  /* 0x00000006b5347221 */ /* 0x004fe20000010000 */
[----:B------:R-:W-:Y:S01]  /*2db0*/  FMNMX.FTZ R4, R49, R4, !PT ;  /* 0x0000000431047209 */ /* 0x000fe20007810000 */
[----:B------:R-:W-:Y:S01]  /*2dc0*/  MUFU.EX2 R173, R173 ;  /* 0x000000ad00ad7308 */ /* 0x000fe20000000800 */
[----:B------:R-:W-:Y:S01]  /*2dd0*/  ISETP.GT.AND P3, PT, R3, 0x40, PT ;  /* 0x000000400300780c */ /* 0x000fe20003f64270 */
[-CC-:B------:R-:W-:Y:S01]  /*2de0*/  FFMA.FTZ R131, R131, R0.reuse, -R46.reuse ;  /* 0x0000000083837223 */ /* 0x180fe2000001082e */
[----:B------:R-:W-:Y:S01]  /*2df0*/  FSEL R53, R53, -INF , P2 ;  /* 0xff80000035357808 */ /* 0x000fe20001000000 */
[----:B------:R-:W-:Y:S01]  /*2e00*/  FFMA.FTZ R46, R87, R0, -R46 ;  /* 0x00000000572e7223 */ /* 0x000fe2000001082e */
[----:B------:R-:W-:Y:S01]  /*2e10*/  FMNMX.FTZ R4, R43, R4, !PT ;  /* 0x000000042b047209 */ /* 0x000fe20007810000 */
[--C-:B------:R-:W-:Y:S01]  /*2e20*/  IMAD.MOV.U32 R125, RZ, RZ, R151.reuse ;  /* 0x000000ffff7d7224 */ /* 0x100fe200078e0097 */
[----:B------:R-:W-:Y:S01]  /*2e30*/  ISETP.GT.AND P2, PT, R3, 0x41, PT ;  /* 0x000000410300780c */ /* 0x000fe20003f44270 */
[----:B------:R-:W-:Y:S01]  /*2e40*/  MUFU.EX2 R26, R26 ;  /* 0x0000001a001a7308 */ /* 0x000fe20000000800 */
[----:B------:R-:W-:Y:S01]  /*2e50*/  FSEL R47, R56, -INF , P3 ;  /* 0xff800000382f7808 */ /* 0x000fe20001800000 */
[--C-:B------:R-:W-:Y:S01]  /*2e60*/  IMAD.MOV.U32 R123, RZ, RZ, R151.reuse ;  /* 0x000000ffff7b7224 */ /* 0x100fe200078e0097 */
[----:B------:R-:W-:Y:S01]  /*2e70*/  FMNMX.FTZ R4, R53, R4, !PT ;  /* 0x0000000435047209 */ /* 0x000fe20007810000 */
[--C-:B------:R-:W-:Y:S01]  /*2e80*/  IMAD.MOV.U32 R121, RZ, RZ, R151.reuse ;  /* 0x000000ffff797224 */ /* 0x100fe200078e0097 */
[----:B------:R-:W-:Y:S01]  /*2e90*/  ISETP.GT.AND P3, PT, R3, 0x48, PT ;  /* 0x000000480300780c */ /* 0x000fe20003f64270 */
[--C-:B------:R-:W-:Y:S01]  /*2ea0*/  IMAD.MOV.U32 R119, RZ, RZ, R151.reuse ;  /* 0x000000ffff777224 */ /* 0x100fe200078e0097 */
[----:B------:R-:W-:Y:S01]  /*2eb0*/  FSEL R57, R57, -INF , P2 ;  /* 0xff80000039397808 */ /* 0x000fe20001000000 */
[----:B------:R-:W-:Y:S01]  /*2ec0*/  MUFU.EX2 R175, R175 ;  /* 0x000000af00af7308 */ /* 0x000fe20000000800 */
[----:B------:R-:W-:Y:S01]  /*2ed0*/  FMNMX.FTZ R4, R47, R4, !PT ;  /* 0x000000042f047209 */ /* 0x000fe20007810000 */
[--C-:B------:R-:W-:Y:S01]  /*2ee0*/  IMAD.MOV.U32 R117, RZ, RZ, R151.reuse ;  /* 0x000000ffff757224 */ /* 0x100fe200078e0097 */
[----:B------:R-:W-:Y:S01]  /*2ef0*/  ISETP.GT.AND P2, PT, R3, 0x49, PT ;  /* 0x000000490300780c */ /* 0x000fe20003f44270 */
[--C-:B------:R-:W-:Y:S01]  /*2f00*/  IMAD.MOV.U32 R115, RZ, RZ, R151.reuse ;  /* 0x000000ffff737224 */ /* 0x100fe200078e0097 */
[----:B------:R-:W-:Y:S01]  /*2f10*/  FSEL R51, R60, -INF , P3 ;  /* 0xff8000003c337808 */ /* 0x000fe20001800000 */
[--C-:B------:R-:W-:Y:S01]  /*2f20*/  IMAD.MOV.U32 R113, RZ, RZ, R151.reuse ;  /* 0x000000ffff717224 */ /* 0x100fe200078e0097 */
[----:B------:R-:W-:Y:S01]  /*2f30*/  FMNMX.FTZ R4, R57, R4, !PT ;  /* 0x0000000439047209 */ /* 0x000fe20007810000 */
[----:B------:R-:W-:Y:S01]  /*2f40*/  MUFU.EX2 R28, R28 ;  /* 0x0000001c001c7308 */ /* 0x000fe20000000800 */
[----:B------:R-:W-:Y:S01]  /*2f50*/  ISETP.GT.AND P3, PT, R3, 0x50, PT ;  /* 0x000000500300780c */ /* 0x000fe20003f64270 */
[--C-:B------:R-:W-:Y:S01]  /*2f60*/  IMAD.MOV.U32 R111, RZ, RZ, R151.reuse ;  /* 0x000000ffff6f7224 */ /* 0x100fe200078e0097 */
[----:B------:R-:W-:Y:S01]  /*2f70*/  FSEL R61, R61, -INF , P2 ;  /* 0xff8000003d3d7808 */ /* 0x000fe20001000000 */
[--C-:B------:R-:W-:Y:S01]  /*2f80*/  IMAD.MOV.U32 R109, RZ, RZ, R151.reuse ;  /* 0x000000ffff6d7224 */ /* 0x100fe200078e0097 */
        /* <DEDUP_REMOVED lines=23> */
[----:B------:R-:W-:Y:S01]  /*3100*/  IMAD.MOV.U32 R91, RZ, RZ, R151 ;  /* 0x000000ffff5b7224 */ /* 0x000fe200078e0097 */
[----:B------:R-:W-:-:S02]  /*3110*/  FMNMX.FTZ R4, R59, R4, !PT ;  /* 0x000000043b047209 */ /* 0x000fc40007810000 */
[----:B------:R-:W-:Y:S01]  /*3120*/  ISETP.GT.AND P2, PT, R3, 0x61, PT ;  /* 0x000000610300780c */ /* 0x000fe20003f44270 */
[----:B------:R-:W-:Y:S01]  /*3130*/  MUFU.EX2 R32, R32 ;  /* 0x0000002000207308 */ /* 0x000fe20000000800 */
[----:B------:R-:W-:Y:S02]  /*3140*/  FSEL R63, R72, -INF , P3 ;  /* 0xff800000483f7808 */ /* 0x000fe40001800000 */
[----:B------:R-:W-:Y:S02]  /*3150*/  FMNMX.FTZ R4, R69, R4, !PT ;  /* 0x0000000445047209 */ /* 0x000fe40007810000 */
[----:B------:R-:W-:Y:S02]  /*3160*/  ISETP.GT.AND P3, PT, R3, 0x68, PT ;  /* 0x000000680300780c */ /* 0x000fe40003f64270 */
[----:B------:R-:W-:Y:S01]  /*3170*/  FSEL R73, R73, -INF , P2 ;  /* 0xff80000049497808 */ /* 0x000fe20001000000 */
[----:B------:R-:W-:Y:S01]  /*3180*/  MUFU.EX2 R165, R165 ;  /* 0x000000a500a57308 */ /* 0x000fe20000000800 */
[----:B------:R-:W-:-:S02]  /*3190*/  FMNMX.FTZ R4, R63, R4, !PT ;  /* 0x000000043f047209 */ /* 0x000fc40007810000 */
[----:B------:R-:W-:Y:S02]  /*31a0*/  ISETP.GT.AND P2, PT, R3, 0x69, PT ;  /* 0x000000690300780c */ /* 0x000fe40003f44270 */
[----:B------:R-:W-:Y:S02]  /*31b0*/  FSEL R67, R76, -INF , P3 ;  /* 0xff8000004c437808 */ /* 0x000fe40001800000 */
[----:B------:R-:W-:Y:S01]  /*31c0*/  FMNMX.FTZ R4, R73, R4, !PT ;  /* 0x0000000449047209 */ /* 0x000fe20007810000 */
[----:B------:R-:W-:Y:S01]  /*31d0*/  MUFU.EX2 R34, R34 ;  /* 0x0000002200227308 */ /* 0x000fe20000000800 */
[----:B------:R-:W-:Y:S02]  /*31e0*/  ISETP.GT.AND P3, PT, R3, 0x70, PT ;  /* 0x000000700300780c */ /* 0x000fe40003f64270 */
[----:B------:R-:W-:Y:S02]  /*31f0*/  FSEL R77, R77, -INF , P2 ;  /* 0xff8000004d4d7808 */ /* 0x000fe40001000000 */
        /* <DEDUP_REMOVED lines=13> */
[----:B------:R-:W-:Y:S02]  /*32d0*/  FSEL R85, R85, -INF , P2 ;  /* 0xff80000055557808 */ /* 0x000fe40001000000 */
[----:B------:R-:W-:Y:S02]  /*32e0*/  FMNMX.FTZ R4, R3, R4, !PT ;  /* 0x0000000403047209 */ /* 0x000fe40007810000 */
[----:B------:R-:W-:-:S02]  /*32f0*/  F2FP.BF16.F32.PACK_AB R181, R6, R181 ;  /* 0x000000b506b5723e */ /* 0x000fc400000010ff */
[----:B------:R-:W-:Y:S01]  /*3300*/  FMNMX.FTZ R4, R85, R4, !PT ;  /* 0x0000000455047209 */ /* 0x000fe20007810000 */
[----:B------:R-:W-:Y:S04]  /*3310*/  MUFU.EX2 R38, R38 ;  /* 0x0000002600267308 */ /* 0x000fe80000000800 */
[----:B------:R-:W2:Y:S04]  /*3320*/  SHFL.BFLY PT, R89, R4, 0x2, 0x1f ;  /* 0x0c401f0004597f89 */ /* 0x000ea800000e0000 */
[----:B------:R-:W-:Y:S08]  /*3330*/  MUFU.EX2 R163, R163 ;  /* 0x000000a300a37308 */ /* 0x000ff00000000800 */
[----:B------:R-:W-:Y:S08]  /*3340*/  MUFU.EX2 R40, R40 ;  /* 0x0000002800287308 */ /* 0x000ff00000000800 */
[----:B------:R-:W-:Y:S01]  /*3350*/  MUFU.EX2 R157, R157 ;  /* 0x0000009d009d7308 */ /* 0x000fe20000000800 */
[----:B--2---:R-:W-:-:S07]  /*3360*/  FMNMX.FTZ R89, R4, R89, !PT ;  /* 0x0000005904597209 */ /* 0x004fce0007810000 */
[----:B------:R-:W-:Y:S01]  /*3370*/  MUFU.EX2 R44, R75 ;  /* 0x0000004b002c7308 */ /* 0x000fe20000000800 */
[----:B------:R-:W2:Y:S07]  /*3380*/  SHFL.BFLY PT, R4, R89, 0x1, 0x1f ;  /* 0x0c201f0059047f89 */ /* 0x000eae00000e0000 */
[----:B------:R-:W-:Y:S08]  /*3390*/  MUFU.EX2 R127, R127 ;  /* 0x0000007f007f7308 */ /* 0x000ff00000000800 */
[----:B------:R-:W3:Y:S08]  /*33a0*/  MUFU.EX2 R48, R79 ;  /* 0x0000004f00307308 */ /* 0x000ef00000000800 */
[----:B------:R-:W-:Y:S01]  /*33b0*/  MUFU.EX2 R129, R129 ;  /* 0x0000008100817308 */ /* 0x000fe20000000800 */
[----:B--2---:R-:W-:Y:S01]  /*33c0*/  FMNMX.FTZ R4, R89, R4, !PT ;  /* 0x0000000459047209 */ /* 0x004fe20007810000 */
[----:B------:R-:W-:-:S03]  /*33d0*/  IMAD.MOV.U32 R89, RZ, RZ, R151 ;  /* 0x000000ffff597224 */ /* 0x000fc600078e0097 */
[C---:B------:R-:W-:Y:S01]  /*33e0*/  FSETP.NEU.FTZ.AND P2, PT, R4.reuse, -INF , PT ;  /* 0xff8000000400780b */ /* 0x040fe20003f5d000 */
[----:B------:R-:W-:Y:S02]  /*33f0*/  FMUL.FTZ R42, R4, R0 ;  /* 0x00000000042a7220 */ /* 0x000fe40000410000 */
[----:B------:R-:W-:Y:S01]  /*3400*/  MUFU.EX2 R50, R83 ;  /* 0x0000005300327308 */ /* 0x000fe20000000800 */
[----:B---3--:R-:W-:Y:S02]  /*3410*/  F2FP.BF16.F32.PACK_AB R159, R48, R127 ;  /* 0x0000007f309f723e */ /* 0x008fe400000010ff */
[----:B------:R-:W-:Y:S02]  /*3420*/  FSEL R42, R42, RZ, P2 ;  /* 0x000000ff2a2a7208 */ /* 0x000fe40001000000 */
[----:B------:R-:W-:-:S03]  /*3430*/  PLOP3.LUT P2, PT, PT, PT, UP0, 0x80, 0x0 ;  /* 0x000000000000781c */ /* 0x000fc60003f4f008 */
        /* <DEDUP_REMOVED lines=12> */
[-C--:B------:R-:W-:Y:S01]  /*3500*/  FFMA.FTZ R45, R45, R0.reuse, -R42 ;  /* 0x000000002d2d7223 */ /* 0x080fe2000001082a */
[----:B------:R-:W3:Y:S01]  /*3510*/  MUFU.EX2 R25, R25 ;  /* 0x0000001900197308 */ /* 0x000ee20000000800 */
        /* <DEDUP_REMOVED lines=14> */
[-C--:B------:R-:W-:Y:S01]  /*3600*/  FFMA.FTZ R65, R65, R0.reuse, -R42 ;  /* 0x0000000041417223 */ /* 0x080fe2000001082a */
[----:B------:R4:W5:Y:S01]  /*3610*/  MUFU.EX2 R182, R29 ;  /* 0x0000001d00b67308 */ /* 0x0009620000000800 */
[----:B------:R-:W-:Y:S01]  /*3620*/  FADD.FTZ R5, R179, R52 ;  /* 0x00000034b3057221 */ /* 0x000fe20000010000 */
[----:B---3--:R-:W-:Y:S01]  /*3630*/  FADD.FTZ R52, R180, R25 ;  /* 0x00000019b4347221 */ /* 0x008fe20000010000 */
[-CC-:B------:R-:W-:Y:S01]  /*3640*/  FFMA.FTZ R59, R59, R0.reuse, -R42.reuse ;  /* 0x000000003b3b7223 */ /* 0x180fe2000001082a */
[-CC-:B------:R-:W-:Y:S01]  /*3650*/  FFMA.FTZ R69, R69, R0.reuse, -R42.reuse ;  /* 0x0000000045457223 */ /* 0x180fe2000001082a */
[----:B------:R-:W-:Y:S01]  /*3660*/  FADD.FTZ R54, R24, R5 ;  /* 0x0000000518367221 */ /* 0x000fe20000010000 */
[-CC-:B------:R-:W-:Y:S01]  /*3670*/  FFMA.FTZ R63, R63, R0.reuse, -R42.reuse ;  /* 0x000000003f3f7223 */ /* 0x180fe2000001082a */
[-C--:B------:R-:W-:Y:S01]  /*3680*/  FFMA.FTZ R73, R73, R0.reuse, -R42 ;  /* 0x0000000049497223 */ /* 0x080fe2000001082a */
[----:B------:R-:W3:Y:S01]  /*3690*/  MUFU.EX2 R21, R21 ;  /* 0x0000001500157308 */ /* 0x000ee20000000800 */
[----:B--2---:R-:W-:Y:S01]  /*36a0*/  FADD.FTZ R5, R15, R52 ;  /* 0x000000340f057221 */ /* 0x004fe20000010000 */
[----:B----4-:R-:W-:Y:S01]  /*36b0*/  FADD.FTZ R29, R173, R54 ;  /* 0x00000036ad1d7221 */ /* 0x010fe20000010000 */
[-CC-:B------:R-:W-:Y:S01]  /*36c0*/  FFMA.FTZ R67, R67, R0.reuse, -R42.reuse ;  /* 0x0000000043437223 */ /* 0x180fe2000001082a */
[-CC-:B------:R-:W-:Y:S01]  /*36d0*/  FFMA.FTZ R77, R77, R0.reuse, -R42.reuse ;  /* 0x000000004d4d7223 */ /* 0x180fe2000001082a */
[-CC-:B------:R-:W-:Y:S01]  /*36e0*/  FFMA.FTZ R71, R71, R0.reuse, -R42.reuse ;  /* 0x0000000047477223 */ /* 0x180fe2000001082a */
[----:B------:R-:W-:Y:S01]  /*36f0*/  FADD.FTZ R54, R26, R29 ;  /* 0x0000001d1a367221 */ /* 0x000fe20000010000 */
[-C--:B------:R-:W-:Y:S01]  /*3700*/  FFMA.FTZ R81, R81, R0.reuse, -R42 ;  /* 0x0000000051517223 */ /* 0x080fe2000001082a */
[----:B------:R-:W2:Y:S01]  /*3710*/  MUFU.EX2 R176, R33 ;  /* 0x0000002100b07308 */ /* 0x000ea20000000800 */
[----:B-----5:R-:W-:Y:S01]  /*3720*/  FADD.FTZ R52, R182, R5 ;  /* 0x00000005b6347221 */ /* 0x020fe20000010000 */
[----:B------:R-:W-:Y:S01]  /*3730*/  FADD.FTZ R29, R175, R54 ;  /* 0x00000036af1d7221 */ /* 0x000fe20000010000 */
[-CC-:B------:R-:W-:Y:S01]  /*3740*/  FFMA.FTZ R3, R3, R0.reuse, -R42.reuse ;  /* 0x0000000003037223 */ /* 0x180fe2000001082a */
[----:B------:R-:W-:Y:S01]  /*3750*/  FFMA.FTZ R42, R85, R0, -R42 ;  /* 0x00000000552a7223 */ /* 0x000fe2000001082a */
[----:B------:R-:W-:Y:S01]  /*3760*/  F2FP.BF16.F32.PACK_AB R180, R25, R180 ;  /* 0x000000b419b4723e */ /* 0x000fe200000010ff */
[----:B------:R-:W-:Y:S01]  /*3770*/  FADD.FTZ R54, R28, R29 ;  /* 0x0000001d1c367221 */ /* 0x000fe20000010000 */
[----:B------:R-:W-:Y:S01]  /*3780*/  F2FP.BF16.F32.PACK_AB R182, R182, R15 ;  /* 0x0000000fb6b6723e */ /* 0x000fe200000010ff */
[----:B------:R-:W4:Y:S01]  /*3790*/  MUFU.EX2 R27, R27 ;  /* 0x0000001b001b7308 */ /* 0x000f220000000800 */
[----:B---3--:R-:W-:Y:S01]  /*37a0*/  FADD.FTZ R5, R21, R52 ;  /* 0x0000003415057221 */ /* 0x008fe20000010000 */
[----:B------:R-:W-:Y:S01]  /*37b0*/  FADD.FTZ R29, R169, R54 ;  /* 0x00000036a91d7221 */ /* 0x000fe20000010000 */
[----:B------:R-:W-:-:S02]  /*37c0*/  F2FP.BF16.F32.PACK_AB R153, R50, R129 ;  /* 0x000000813299723e */ /* 0x000fc400000010ff */
[----:B------:R-:W-:Y:S01]  /*37d0*/  F2FP.BF16.F32.PACK_AB R183, R14, R183 ;  /* 0x000000b70eb7723e */ /* 0x000fe200000010ff */
[----:B------:R-:W-:Y:S01]  /*37e0*/  FADD.FTZ R54, R30, R29 ;  /* 0x0000001d1e367221 */ /* 0x000fe20000010000 */
[----:B------:R-:W-:Y:S01]  /*37f0*/  F2FP.BF16.F32.PACK_AB R177, R20, R177 ;  /* 0x000000b114b1723e */ /* 0x000fe200000010ff */
[----:B------:R-:W3:Y:S01]  /*3800*/  MUFU.EX2 R178, R37 ;  /* 0x0000002500b27308 */ /* 0x000ee20000000800 */
[----:B--2---:R-:W-:Y:S01]  /*3810*/  FADD.FTZ R52, R176, R5 ;  /* 0x00000005b0347221 */ /* 0x004fe20000010000 */
[----:B------:R-:W-:Y:S01]  /*3820*/  FADD.FTZ R29, R171, R54 ;  /* 0x00000036ab1d7221 */ /* 0x000fe20000010000 */
[----:B------:R-:W-:Y:S02]  /*3830*/  F2FP.BF16.F32.PACK_AB R179, R24, R179 ;  /* 0x000000b318b3723e */ /* 0x000fe400000010ff */
[----:B------:R-:W-:Y:S02]  /*3840*/  F2FP.BF16.F32.PACK_AB R173, R26, R173 ;  /* 0x000000ad1aad723e */ /* 0x000fe400000010ff */
[----:B------:R-:W-:Y:S01]  /*3850*/  F2FP.BF16.F32.PACK_AB R175, R28, R175 ;  /* 0x000000af1caf723e */ /* 0x000fe200000010ff */
[----:B------:R-:W2:Y:S01]  /*3860*/  MUFU.EX2 R31, R31 ;  /* 0x0000001f001f7308 */ /* 0x000ea20000000800 */
[----:B----4-:R-:W-:Y:S01]  /*3870*/  FADD.FTZ R5, R27, R52 ;  /* 0x000000341b057221 */ /* 0x010fe20000010000 */
[----:B------:R-:W-:-:S02]  /*3880*/  F2FP.BF16.F32.PACK_AB R169, R30, R169 ;  /* 0x000000a91ea9723e */ /* 0x000fc400000010ff */
[----:B------:R-:W-:Y:S02]  /*3890*/  F2FP.BF16.F32.PACK_AB R171, R32, R171 ;  /* 0x000000ab20ab723e */ /* 0x000fe400000010ff */
[----:B------:R-:W-:Y:S02]  /*38a0*/  F2FP.BF16.F32.PACK_AB R176, R176, R21 ;  /* 0x00000015b0b0723e */ /* 0x000fe400000010ff */
[----:B------:R-:W1:Y:S01]  /*38b0*/  MUFU.EX2 R172, R41 ;  /* 0x0000002900ac7308 */ /* 0x000e620000000800 */
[C---:B---3--:R-:W-:Y:S01]  /*38c0*/  FADD.FTZ R52, R178.reuse, R5 ;  /* 0x00000005b2347221 */ /* 0x048fe20000010000 */
[----:B------:R-:W-:-:S06]  /*38d0*/  F2FP.BF16.F32.PACK_AB R178, R178, R27 ;  /* 0x0000001bb2b2723e */ /* 0x000fcc00000010ff */
[----:B------:R-:W3:Y:S01]  /*38e0*/  MUFU.EX2 R35, R35 ;  /* 0x0000002300237308 */ /* 0x000ee20000000800 */
[----:B--2---:R-:W-:Y:S01]  /*38f0*/  FADD.FTZ R5, R31, R52 ;  /* 0x000000341f057221 */ /* 0x004fe20000010000 */
[----:B------:R-:W-:-:S04]  /*3900*/  FADD.FTZ R52, R32, R29 ;  /* 0x0000001d20347221 */ /* 0x000fc80000010000 */
[----:B------:R-:W-:Y:S01]  /*3910*/  FADD.FTZ R29, R165, R52 ;  /* 0x00000034a51d7221 */ /* 0x000fe20000010000 */
[----:B------:R-:W-:Y:S01]  /*3920*/  F2FP.BF16.F32.PACK_AB R165, R34, R165 ;  /* 0x000000a522a5723e */ /* 0x000fe200000010ff */
[----:B------:R-:W2:Y:S01]  /*3930*/  MUFU.EX2 R174, R45 ;  /* 0x0000002d00ae7308 */ /* 0x000ea20000000800 */
[----:B-1----:R-:W-:Y:S01]  /*3940*/  FADD.FTZ R2, R172, R5 ;  /* 0x00000005ac027221 */ /* 0x002fe20000010000 */
[----:B------:R-:W-:Y:S01]  /*3950*/  FADD.FTZ R52, R34, R29 ;  /* 0x0000001d22347221 */ /* 0x000fe20000010000 */
[----:B------:R-:W-:-:S03]  /*3960*/  F2FP.BF16.F32.PACK_AB R172, R172, R31 ;  /* 0x0000001facac723e */ /* 0x000fc600000010ff */
[----:B------:R-:W-:Y:S01]  /*3970*/  FADD.FTZ R29, R167, R52 ;  /* 0x00000034a71d7221 */ /* 0x000fe20000010000 */
[C---:B------:R-:W-:Y:S01]  /*3980*/  F2FP.BF16.F32.PACK_AB R167, R36.reuse, R167 ;  /* 0x000000a724a7723e */ /* 0x040fe200000010ff */
[----:B------:R-:W1:Y:S01]  /*3990*/  MUFU.EX2 R39, R39 ;  /* 0x0000002700277308 */ /* 0x000e620000000800 */
[----:B---3--:R-:W-:Y:S01]  /*39a0*/  FADD.FTZ R5, R35, R2 ;  /* 0x0000000223057221 */ /* 0x008fe20000010000 */
[----:B------:R-:W-:-:S04]  /*39b0*/  FADD.FTZ R52, R36, R29 ;  /* 0x0000001d24347221 */ /* 0x000fc80000010000 */
[----:B------:R-:W-:Y:S01]  /*39c0*/  FADD.FTZ R29, R161, R52 ;  /* 0x00000034a11d7221 */ /* 0x000fe20000010000 */
[----:B------:R-:W-:Y:S01]  /*39d0*/  F2FP.BF16.F32.PACK_AB R161, R38, R161 ;  /* 0x000000a126a1723e */ /* 0x000fe200000010ff */
[----:B------:R-:W3:Y:S01]  /*39e0*/  MUFU.EX2 R168, R49 ;  /* 0x0000003100a87308 */ /* 0x000ee20000000800 */
[----:B--2---:R-:W-:Y:S01]  /*39f0*/  FADD.FTZ R2, R174, R5 ;  /* 0x00000005ae027221 */ /* 0x004fe20000010000 */
[----:B------:R-:W-:Y:S01]  /*3a00*/  FADD.FTZ R52, R38, R29 ;  /* 0x0000001d26347221 */ /* 0x000fe20000010000 */
[----:B------:R-:W-:-:S03]  /*3a10*/  F2FP.BF16.F32.PACK_AB R174, R174, R35 ;  /* 0x00000023aeae723e */ /* 0x000fc600000010ff */
[----:B------:R-:W-:Y:S01]  /*3a20*/  FADD.FTZ R29, R163, R52 ;  /* 0x00000034a31d7221 */ /* 0x000fe20000010000 */
[C---:B------:R-:W-:Y:S01]  /*3a30*/  F2FP.BF16.F32.PACK_AB R163, R40.reuse, R163 ;  /* 0x000000a328a3723e */ /* 0x040fe200000010ff */
[----:B------:R-:W2:Y:S01]  /*3a40*/  MUFU.EX2 R43, R43 ;  /* 0x0000002b002b7308 */ /* 0x000ea20000000800 */
[----:B-1----:R-:W-:Y:S01]  /*3a50*/  FADD.FTZ R5, R39, R2 ;  /* 0x0000000227057221 */ /* 0x002fe20000010000 */
[----:B------:R-:W-:-:S04]  /*3a60*/  FADD.FTZ R6, R40, R29 ;  /* 0x0000001d28067221 */ /* 0x000fc80000010000 */
[----:B------:R-:W-:Y:S01]  /*3a70*/  FADD.FTZ R29, R157, R6 ;  /* 0x000000069d1d7221 */ /* 0x000fe20000010000 */
[----:B------:R-:W-:Y:S01]  /*3a80*/  F2FP.BF16.F32.PACK_AB R157, R44, R157 ;  /* 0x0000009d2c9d723e */ /* 0x000fe200000010ff */
[----:B------:R-:W1:Y:S01]  /*3a90*/  MUFU.EX2 R170, R53 ;  /* 0x0000003500aa7308 */ /* 0x000e620000000800 */
[----:B---3--:R-:W-:Y:S01]  /*3aa0*/  FADD.FTZ R2, R168, R5 ;  /* 0x00000005a8027221 */ /* 0x008fe20000010000 */
[----:B------:R-:W-:Y:S01]  /*3ab0*/  FADD.FTZ R6, R44, R29 ;  /* 0x0000001d2c067221 */ /* 0x000fe20000010000 */
[----:B------:R-:W-:-:S03]  /*3ac0*/  F2FP.BF16.F32.PACK_AB R168, R168, R39 ;  /* 0x00000027a8a8723e */ /* 0x000fc600000010ff */
[----:B------:R-:W-:Y:S01]  /*3ad0*/  FADD.FTZ R29, R127, R6 ;  /* 0x000000067f1d7221 */ /* 0x000fe20000010000 */
[----:B------:R-:W-:Y:S01]  /*3ae0*/  IMAD.MOV.U32 R127, RZ, RZ, R151 ;  /* 0x000000ffff7f7224 */ /* 0x000fe200078e0097 */
[----:B------:R-:W3:Y:S01]  /*3af0*/  MUFU.EX2 R47, R47 ;  /* 0x0000002f002f7308 */ /* 0x000ee20000000800 */
[----:B--2---:R-:W-:Y:S01]  /*3b00*/  FADD.FTZ R5, R43, R2 ;  /* 0x000000022b057221 */ /* 0x004fe20000010000 */
[----:B------:R-:W-:-:S04]  /*3b10*/  FADD.FTZ R6, R48, R29 ;  /* 0x0000001d30067221 */ /* 0x000fc80000010000 */
[----:B------:R-:W-:Y:S01]  /*3b20*/  FADD.FTZ R29, R129, R6 ;  /* 0x00000006811d7221 */ /* 0x000fe20000010000 */
[----:B------:R-:W-:Y:S01]  /*3b30*/  IMAD.MOV.U32 R129, RZ, RZ, R151 ;  /* 0x000000ffff817224 */ /* 0x000fe200078e0097 */
[----:B------:R-:W2:Y:S01]  /*3b40*/  MUFU.EX2 R164, R57 ;  /* 0x0000003900a47308 */ /* 0x000ea20000000800 */
[----:B-1----:R-:W-:Y:S01]  /*3b50*/  FADD.FTZ R2, R170, R5 ;  /* 0x00000005aa027221 */ /* 0x002fe20000010000 */
[----:B------:R-:W-:Y:S01]  /*3b60*/  FADD.FTZ R6, R50, R29 ;  /* 0x0000001d32067221 */ /* 0x000fe20000010000 */
[----:B------:R-:W-:-:S05]  /*3b70*/  F2FP.BF16.F32.PACK_AB R170, R170, R43 ;  /* 0x0000002baaaa723e */ /* 0x000fca00000010ff */
[----:B------:R-:W1:Y:S01]  /*3b80*/  MUFU.EX2 R51, R51 ;  /* 0x0000003300337308 */ /* 0x000e620000000800 */
[----:B---3--:R-:W-:-:S07]  /*3b90*/  FADD.FTZ R5, R47, R2 ;  /* 0x000000022f057221 */ /* 0x008fce0000010000 */
[----:B------:R-:W3:Y:S01]  /*3ba0*/  MUFU.EX2 R166, R61 ;  /* 0x0000003d00a67308 */ /* 0x000ee20000000800 */
[C---:B--2---:R-:W-:Y:S01]  /*3bb0*/  FADD.FTZ R2, R164.reuse, R5 ;  /* 0x00000005a4027221 */ /* 0x044fe20000010000 */
[----:B------:R-:W-:-:S06]  /*3bc0*/  F2FP.BF16.F32.PACK_AB R164, R164, R47 ;  /* 0x0000002fa4a4723e */ /* 0x000fcc00000010ff */
[----:B------:R-:W2:Y:S01]  /*3bd0*/  MUFU.EX2 R55, R55 ;  /* 0x0000003700377308 */ /* 0x000ea20000000800 */
[----:B-1----:R-:W-:-:S07]  /*3be0*/  FADD.FTZ R5, R51, R2 ;  /* 0x0000000233057221 */ /* 0x002fce0000010000 */
[----:B------:R-:W1:Y:S01]  /*3bf0*/  MUFU.EX2 R160, R65 ;  /* 0x0000004100a07308 */ /* 0x000e620000000800 */
[C---:B---3--:R-:W-:Y:S01]  /*3c00*/  FADD.FTZ R2, R166.reuse, R5 ;  /* 0x00000005a6027221 */ /* 0x048fe20000010000 */
[----:B------:R-:W-:-:S06]  /*3c10*/  F2FP.BF16.F32.PACK_AB R166, R166, R51 ;  /* 0x00000033a6a6723e */ /* 0x000fcc00000010ff */
[----:B------:R-:W3:Y:S01]  /*3c20*/  MUFU.EX2 R59, R59 ;  /* 0x0000003b003b7308 */ /* 0x000ee20000000800 */
[----:B--2---:R-:W-:-:S07]  /*3c30*/  FADD.FTZ R5, R55, R2 ;  /* 0x0000000237057221 */ /* 0x004fce0000010000 */
[----:B------:R-:W2:Y:S01]  /*3c40*/  MUFU.EX2 R162, R69 ;  /* 0x0000004500a27308 */ /* 0x000ea20000000800 */
[C---:B-1----:R-:W-:Y:S01]  /*3c50*/  FADD.FTZ R2, R160.reuse, R5 ;  /* 0x00000005a0027221 */ /* 0x042fe20000010000 */
[----:B------:R-:W-:-:S06]  /*3c60*/  F2FP.BF16.F32.PACK_AB R160, R160, R55 ;  /* 0x00000037a0a0723e */ /* 0x000fcc00000010ff */
        /* <DEDUP_REMOVED lines=23> */
[----:B---3--:R-:W-:Y:S01]  /*3de0*/  FADD.FTZ R15, R3, R2 ;  /* 0x00000002030f7221 */ /* 0x008fe20000010000 */
[----:B------:R-:W-:Y:S02]  /*3df0*/  MOV R2, 0x3f800000 ;  /* 0x3f80000000027802 */ /* 0x000fe40000000f00 */
[C---:B--2---:R-:W-:Y:S01]  /*3e00*/  F2FP.BF16.F32.PACK_AB R155, R46.reuse, R131 ;  /* 0x000000832e9b723e */ /* 0x044fe200000010ff */
[----:B------:R-:W-:Y:S01]  /*3e10*/  FADD.FTZ R5, R46, R29 ;  /* 0x0000001d2e057221 */ /* 0x000fe20000010000 */
[----:B------:R-:W-:Y:S01]  /*3e20*/  IMAD.MOV.U32 R131, RZ, RZ, R151 ;  /* 0x000000ffff837224 */ /* 0x000fe200078e0097 */
[C---:B-1----:R-:W-:Y:S01]  /*3e30*/  F2FP.BF16.F32.PACK_AB R154, R42.reuse, R3 ;  /* 0x000000032a9a723e */ /* 0x042fe200000010ff */
[----:B------:R-:W-:Y:S01]  /*3e40*/  FADD.FTZ R6, R42, R15 ;  /* 0x0000000f2a067221 */ /* 0x000fe20000010000 */
[----:B------:R-:W-:Y:S01]  /*3e50*/  IMAD.MOV.U32 R3, RZ, RZ, 0x3f800000 ;  /* 0x3f800000ff037424 */ /* 0x000fe200078e00ff */
[----:B------:R-:W-:Y:S06]  /*3e60*/  @!P2 BRA `(.L_x_1873) ;  /* 0x0000002c001ca947 */ /* 0x000fec0003800000 */
[----:B------:R-:W-:Y:S01]  /*3e70*/  IMAD.MOV.U32 R15, RZ, RZ, R7 ;  /* 0x000000ffff0f7224 */ /* 0x000fe200078e0007 */
[----:B------:R-:W-:Y:S01]  /*3e80*/  CS2R R150, SRZ ;  /* 0x0000000000967805 */ /* 0x000fe2000001ff00 */
[----:B------:R-:W-:Y:S01]  /*3e90*/  IMAD.MOV.U32 R14, RZ, RZ, R4 ;  /* 0x000000ffff0e7224 */ /* 0x000fe200078e0004 */
[----:B------:R-:W-:Y:S01]  /*3ea0*/  CS2R R146, SRZ ;  /* 0x0000000000927805 */ /* 0x000fe2000001ff00 */
[----:B------:R-:W-:Y:S01]  /*3eb0*/  IMAD.MOV.U32 R2, RZ, RZ, 0x3f800000 ;  /* 0x3f800000ff027424 */ /* 0x000fe200078e00ff */
        /* <DEDUP_REMOVED lines=31> */
[----:B------:R-:W-:Y:S01]  /*40b0*/  UMOV UR4, UR36 ;  /* 0x0000002400047c82 */ /* 0x000fe20008000000 */
[----:B------:R-:W-:-:S05]  /*40c0*/  ULDC.64 UR40, c[0x0][0x3f8] ;  /* 0x0000fe0000287ab9 */ /* 0x000fca0000000a00 */
.L_x_1882:
[----:B------:R-:W-:-:S04]  /*40d0*/  UIADD3 UR5, UR4, 0x1, URZ ;  /* 0x0000000104057890 */ /* 0x000fc8000fffe03f */
[----:B------:R-:W-:-:S04]  /*40e0*/  UISETP.NE.AND UP0, UPT, UR5, 0x2, UPT ;  /* 0x000000020500788c */ /* 0x000fc8000bf05270 */
[----:B------:R-:W-:Y:S02]  /*40f0*/  USEL UR46, URZ, 0x1, UP0 ;  /* 0x000000013f2e7887 */ /* 0x000fe40008000000 */
[----:B------:R-:W-:Y:S02]  /*4100*/  USEL UR36, UR5, URZ, UP0 ;  /* 0x0000003f05247287 */ /* 0x000fe40008000000 */
[----:B------:R-:W-:Y:S01]  /*4110*/  ULOP3.LUT UR46, UR39, UR46, URZ, 0x3c, !UPT ;  /* 0x0000002e272e7292 */ /* 0x000fe2000f8e3c3f */
[----:B------:R-:W-:Y:S11]  /*4120*/  @!P0 BRA `(.L_x_1874) ;  /* 0x0000000000048947 */ /* 0x000ff60003800000 */
[----:B------:R-:W-:Y:S01]  /*4130*/  BPT.TRAP 0x1 ;  /* 0x000000040000795c */ /* 0x000fe20000300000 */
.L_x_1874:
[----:B------:R-:W-:Y:S01]  /*4140*/  ULEA UR7, UR36, UR37, 0x3 ;  /* 0x0000002524077291 */ /* 0x000fe2000f8e183f */
[----:B------:R-:W-:-:S05]  /*4150*/  IMAD.U32 R0, RZ, RZ, UR46 ;  /* 0x0000002eff007e24 */ /* 0x000fca000f8e00ff */
[----:B------:R-:W-:-:S04]  /*4160*/  SHF.L.U32 R0, R0, 0x1f, RZ ;  /* 0x0000001f00007819 */ /* 0x000fc800000006ff */
[----:B------:R1:W2:Y:S01]  /*4170*/  SYNCS.PHASECHK.TRANS64.TRYWAIT P2, [UR7+0x34830], R0 ;  /* 0x03483000ff0075a7 */ /* 0x0002a20008040147 */
[----:B------:R-:W-:Y:S05]  /*4180*/  @!P0 BRA `(.L_x_1875) ;  /* 0x0000000000048947 */ /* 0x000fea0003800000 */
[----:B------:R-:W-:Y:S01]  /*4190*/  BPT.TRAP 0x1 ;  /* 0x000000040000795c */ /* 0x000fe20000300000 */
.L_x_1875:
[----:B--2---:R-:W-:Y:S05]  /*41a0*/  @P2 BRA `(.L_x_1876) ;  /* 0x0000000000082947 */ /* 0x004fea0003800000 */
[----:B------:R-:W2:Y:S02]  /*41b0*/  SYNCS.PHASECHK.TRANS64.TRYWAIT P2, [UR7+0x34830], R0 ;  /* 0x03483000ff0075a7 */ /* 0x000ea40008040147 */
[----:B--2---:R-:W-:Y:S05]  /*41c0*/  @!P2 BRA `(.L_x_1877) ;  /* 0x0000009800b8a947 */ /* 0x004fea0003800000 */
.L_x_1876:
        /* <DEDUP_REMOVED lines=16> */
[----:B------:R-:W-:Y:S01]  /*42d0*/  R2UR UR56, R10 ;  /* 0x000000000a3872ca */ /* 0x000fe200000e0000 */
[----:B------:R-:W-:Y:S01]  /*42e0*/  UIADD3 UR58, UR5, 0x2, URZ ;  /* 0x00000002053a7890 */ /* 0x000fe2000fffe03f */
[----:B------:R-:W-:Y:S01]  /*42f0*/  R2UR UR57, R11 ;  /* 0x000000000b3972ca */ /* 0x000fe200000e0000 */
        /* <DEDUP_REMOVED lines=77> */
[----:B------:R-:W-:Y:S01]  /*47d0*/  R2UR UR56, R8 ;  /* 0x00000000083872ca */ /* 0x000fe200000e0000 */
[----:B------:R-:W-:Y:S01]  /*47e0*/  UIADD3 UR58, UR5, 0x806, URZ ;  /* 0x00000806053a7890 */ /* 0x000fe2000fffe03f */
[----:B------:R-:W-:Y:S01]  /*47f0*/  R2UR UR57, R9 ;  /* 0x00000000093972ca */ /* 0x000fe200000e0000 */
        /* <DEDUP_REMOVED lines=34> */
.L_x_1878:
[----:B------:R-:W-:Y:S01]  /*4a20*/  ULEA UR5, UR4, UR37, 0x3 ;  /* 0x0000002504057291 */ /* 0x000fe2000f8e183f */
[----:B-12---:R-:W-:-:S05]  /*4a30*/  IMAD.U32 R0, RZ, RZ, UR39 ;  /* 0x00000027ff007e24 */ /* 0x006fca000f8e00ff */
[----:B------:R-:W-:-:S04]  /*4a40*/  SHF.L.U32 R0, R0, 0x1f, RZ ;  /* 0x0000001f00007819 */ /* 0x000fc800000006ff */
[----:B------:R1:W2:Y:S01]  /*4a50*/  SYNCS.PHASECHK.TRANS64.TRYWAIT P2, [UR5+0x34850], R0 ;  /* 0x03485000ff0075a7 */ /* 0x0002a20008040145 */
[----:B------:R-:W-:Y:S05]  /*4a60*/  @!P0 BRA `(.L_x_1879) ;  /* 0x0000000000048947 */ /* 0x000fea0003800000 */
[----:B------:R-:W-:Y:S01]  /*4a70*/  BPT.TRAP 0x1 ;  /* 0x000000040000795c */ /* 0x000fe20000300000 */
.L_x_1879:
[----:B--2---:R-:W-:Y:S05]  /*4a80*/  @P2 BRA `(.L_x_1880) ;  /* 0x0000000000082947 */ /* 0x004fea0003800000 */
[----:B------:R-:W2:Y:S02]  /*4a90*/  SYNCS.PHASECHK.TRANS64.TRYWAIT P2, [UR5+0x34850], R0 ;  /* 0x03485000ff0075a7 */ /* 0x000ea40008040145 */
[----:B--2---:R-:W-:Y:S05]  /*4aa0*/  @!P2 BRA `(.L_x_1881) ;  /* 0x000000900098a947 */ /* 0x004fea0003800000 */
.L_x_1880:
[----:B------:R-:W-:Y:S01]  /*4ab0*/  UIADD3 UR10, UR37, 0x400, URZ ;  /* 0x00000400250a7890 */ /* 0x000fe2000fffe03f */
[----:B------:R-:W-:Y:S01]  /*4ac0*/  WARPGROUP.ARRIVE ;  /* 0x00000000000079c5 */ /* 0x000fe20000000000 */
[----:B------:R-:W-:Y:S01]  /*4ad0*/  UMOV UR11, 0x40000040 ;  /* 0x40000040000b7882 */ /* 0x000fe20000000000 */
[----:B------:R-:W-:Y:S02]  /*4ae0*/  UISETP.NE.U32.AND UP0, UPT, UR40, URZ, UPT ;  /* 0x0000003f2800728c */ /* 0x000fe4000bf05070 */
[----:B------:R-:W-:Y:S02]  /*4af0*/  USHF.R.U32.HI UR10, URZ, 0x4, UR10 ;  /* 0x000000043f0a7899 */ /* 0x000fe4000801160a */
[----:B------:R-:W-:Y:S02]  /*4b00*/  UISETP.NE.AND.EX UP0, UPT, UR41, URZ, UPT, UP0 ;  /* 0x0000003f2900728c */ /* 0x000fe4000bf05300 */
[----:B------:R-:W-:Y:S01]  /*4b10*/  ULOP3.LUT UR10, UR10, 0x3fff, URZ, 0xc0, !UPT ;  /* 0x00003fff0a0a7892 */ /* 0x000fe2000f8ec03f */
[----:B------:R-:W-:Y:S01]  /*4b20*/  ULDC UR18, c[0x0][0x404] ;  /* 0x0001010000127ab9 */ /* 0x000fe20000000800 */
[----:B------:R-:W-:-:S02]  /*4b30*/  ULDC UR15, c[0x0][0x2e0] ;  /* 0x0000b800000f7ab9 */ /* 0x000fc40000000800 */
[----:B------:R-:W-:Y:S01]  /*4b40*/  ULOP3.LUT UR10, UR10, 0x4000000, URZ, 0xfc, !UPT ;  /* 0x040000000a0a7892 */ /* 0x000fe2000f8efc3f */
[----:B------:R-:W-:Y:S01]  /*4b50*/  ULDC UR14, c[0x0][0x288] ;  /* 0x0000a200000e7ab9 */ /* 0x000fe20000000800 */
[----:B------:R-:W-:Y:S02]  /*4b60*/  UMOV UR39, UR46 ;  /* 0x0000002e00277c82 */ /* 0x000fe40008000000 */
        /* <DEDUP_REMOVED lines=8> */
[----:B------:R-:W-:Y:S01]  /*4bf0*/  UMOV UR10, 0xffffff80 ;  /* 0xffffff80000a7882 */ /* 0x000fe20000000000 */
[----:B------:R-:W-:Y:S02]  /*4c00*/  USEL UR11, UR18, 0x1, UP0 ;  /* 0x00000001120b7887 */ /* 0x000fe40008000000 */
[----:B------:R-:W-:Y:S02]  /*4c10*/  UIMAD UR10, UR6, UR10, 0x1 ;  /* 0x00000001060a74a4 */ /* 0x000fe4000f8e020a */
[----:B------:R-:W-:Y:S02]  /*4c20*/  UISETP.GT.AND UP0, UPT, UR6, UR45, UPT ;  /* 0x0000002d0600728c */ /* 0x000fe4000bf04270 */
[----:B------:R-:W-:Y:S02]  /*4c30*/  UIADD3 UR10, UR42, UR10, URZ ;  /* 0x0000000a2a0a7290 */ /* 0x000fe4000fffe03f */
[----:B------:R-:W-:-:S02]  /*4c40*/  UIADD3 UR6, UR6, -0x1, URZ ;  /* 0xffffffff06067890 */ /* 0x000fc4000fffe03f */
[----:B------:R-:W-:-:S03]  /*4c50*/  UIMAD UR10, UR11, UR15, UR10 ;  /* 0x0000000f0b0a72a4 */ /* 0x000fc6000f8e020a */
[----:B------:R-:W-:Y:S01]  /*4c60*/  UMOV UR11, 0x40000040 ;  /* 0x40000040000b7882 */ /* 0x000fe20000000000 */
[----:B------:R-:W-:-:S06]  /*4c70*/  UIADD3 UR10, UR10, -UR14, URZ ;  /* 0x8000000e0a0a7290 */ /* 0x000fcc000fffe03f */
[----:B--2---:R-:W-:Y:S01]  /*4c80*/  IMAD.U32 R3, RZ, RZ, UR10 ;  /* 0x0000000aff037e24 */ /* 0x004fe2000f8e00ff */
[----:B------:R-:W-:-:S03]  /*4c90*/  UIADD3 UR10, UR4, 0x100, URZ ;  /* 0x00000100040a7890 */ /* 0x000fc6000fffe03f */
[----:B------:R-:W-:-:S04]  /*4ca0*/  IMAD R20, R22, -0x2, R3 ;  /* 0xfffffffe16147824 */ /* 0x000fc800078e0203 */
[----:B------:R-:W-:-:S05]  /*4cb0*/  IMAD.IADD R20, R23, 0x1, R20 ;  /* 0x0000000117147824 */ /* 0x000fca00078e0214 */
[C---:B------:R-:W-:Y:S02]  /*4cc0*/  ISETP.GT.AND P2, PT, R20.reuse, RZ, PT ;  /* 0x000000ff1400720c */ /* 0x040fe40003f44270 */
[----:B------:R-:W-:Y:S02]  /*4cd0*/  ISETP.GT.AND P3, PT, R20, 0x1, PT ;  /* 0x000000011400780c */ /* 0x000fe40003f64270 */
[----:B------:R-:W-:Y:S02]  /*4ce0*/  FSEL R203, R24, -INF , P2 ;  /* 0xff80000018cb7808 */ /* 0x000fe40001000000 */
[----:B------:R-:W-:Y:S02]  /*4cf0*/  ISETP.GT.AND P2, PT, R20, 0x8, PT ;  /* 0x000000081400780c */ /* 0x000fe40003f44270 */
[----:B------:R-:W-:Y:S02]  /*4d00*/  FSEL R207, R25, -INF , P3 ;  /* 0xff80000019cf7808 */ /* 0x000fe40001800000 */
[----:B-1----:R-:W-:-:S02]  /*4d10*/  FMNMX.FTZ R0, R203, R14, !PT ;  /* 0x0000000ecb007209 */ /* 0x002fc40007810000 */
[----:B------:R-:W-:Y:S02]  /*4d20*/  ISETP.GT.AND P3, PT, R20, 0x9, PT ;  /* 0x000000091400780c */ /* 0x000fe40003f64270 */
[----:B------:R-:W-:Y:S02]  /*4d30*/  FSEL R199, R28, -INF , P2 ;  /* 0xff8000001cc77808 */ /* 0x000fe40001000000 */
[----:B------:R-:W-:Y:S02]  /*4d40*/  FMNMX.FTZ R0, R207, R0, !PT ;  /* 0x00000000cf007209 */ /* 0x000fe40007810000 */
[----:B------:R-:W-:Y:S02]  /*4d50*/  ISETP.GT.AND P2, PT, R20, 0x10, PT ;  /* 0x000000101400780c */ /* 0x000fe40003f44270 */
        /* <DEDUP_REMOVED lines=21> */
[----:B------:R-:W-:Y:S01]  /*4eb0*/  FMNMX.FTZ R0, R181, R0, !PT ;  /* 0x00000000b5007209 */ /* 0x000fe20007810000 */
[----:B------:R-:W-:Y:S02]  /*4ec0*/  WARPGROUP.DEPBAR.LE gsb0, 0x0 ;  /* 0x00008000000079c5 */ /* 0x000fe40000010000 */
[----:B------:R-:W-:Y:S01]  /*4ed0*/  WARPGROUP.ARRIVE ;  /* 0x00000000000079c5 */ /* 0x000fe20000000000 */
[----:B------:R-:W-:Y:S02]  /*4ee0*/  FSEL R179, R44, -INF , P2 ;  /* 0xff8000002cb37808 */ /* 0x000fe40001000000 */
[C---:B------:R-:W-:Y:S02]  /*4ef0*/  ISETP.GT.AND P2, PT, R20.reuse, 0x30, PT ;  /* 0x000000301400780c */ /* 0x040fe40003f44270 */
[----:B------:R-:W-:Y:S01]  /*4f00*/  FSEL R177, R45, -INF , P3 ;  /* 0xff8000002db17808 */ /* 0x000fe20001800000 */
[----:B------:R-:W-:Y:S01]  /*4f10*/  HGMMA.64x128x16.F32.BF16 R88, R172, gdesc[UR8].tnspB, R88, gsb0 ;  /* 0x41e00008ac587df0 */ /* 0x000fe20008001858 */
[----:B------:R-:W-:Y:S01]  /*4f20*/  UIADD3 UR10, UR4, 0x180, URZ ;  /* 0x00000180040a7890 */ /* 0x000fe2000fffe03f */
[----:B------:R-:W-:Y:S01]  /*4f30*/  FMNMX.FTZ R0, R179, R0, !PT ;  /* 0x00000000b3007209 */ /* 0x000fe20007810000 */
[----:B------:R-:W-:Y:S01]  /*4f40*/  UMOV UR11, 0x40000040 ;  /* 0x40000040000b7882 */ /* 0x000fe20000000000 */
[----:B------:R-:W-:-:S02]  /*4f50*/  ISETP.GT.AND P3, PT, R20, 0x31, PT ;  /* 0x000000311400780c */ /* 0x000fc40003f64270 */
[----:B------:R-:W-:Y:S01]  /*4f60*/  FMNMX.FTZ R0, R177, R0, !PT ;  /* 0x00000000b1007209 */ /* 0x000fe20007810000 */
[----:B------:R-:W-:Y:S02]  /*4f70*/  WARPGROUP.DEPBAR.LE gsb0, 0x0 ;  /* 0x00008000000079c5 */ /* 0x000fe40000010000 */
[----:B------:R-:W-:Y:S01]  /*4f80*/  WARPGROUP.ARRIVE ;  /* 0x00000000000079c5 */ /* 0x000fe20000000000 */
[----:B------:R-:W-:Y:S02]  /*4f90*/  FSEL R175, R48, -INF , P2 ;  /* 0xff80000030af7808 */ /* 0x000fe40001000000 */
[C---:B------:R-:W-:Y:S02]  /*4fa0*/  ISETP.GT.AND P2, PT, R20.reuse, 0x38, PT ;  /* 0x000000381400780c */ /* 0x040fe40003f44270 */
[----:B------:R-:W-:Y:S01]  /*4fb0*/  FSEL R173, R49, -INF , P3 ;  /* 0xff80000031ad7808 */ /* 0x000fe20001800000 */
[----:B------:R-:W-:Y:S01]  /*4fc0*/  HGMMA.64x128x16.F32.BF16 R88, R168, gdesc[UR8].tnspB, R88, gsb0 ;  /* 0x41e00008a8587df0 */ /* 0x000fe20008001858 */
[----:B------:R-:W-:Y:S01]  /*4fd0*/  FMNMX.FTZ R0, R175, R0, !PT ;  /* 0x00000000af007209 */ /* 0x000fe20007810000 */
[----:B------:R-:W-:Y:S01]  /*4fe0*/  UIADD3 UR10, UR4, 0x200, URZ ;  /* 0x00000200040a7890 */ /* 0x000fe2000fffe03f */
[----:B------:R-:W-:Y:S01]  /*4ff0*/  ISETP.GT.AND P3, PT, R20, 0x39, PT ;  /* 0x000000391400780c */ /* 0x000fe20003f64270 */
[----:B------:R-:W-:Y:S01]  /*5000*/  UMOV UR11, 0x40000040 ;  /* 0x40000040000b7882 */ /* 0x000fe20000000000 */
        /* <DEDUP_REMOVED lines=47> */
[C---:B------:R-:W-:Y:S01]  /*5300*/  ISETP.GT.AND P3, PT, R20.reuse, 0x79, PT ;  /* 0x000000791400780c */ /* 0x040fe20003f64270 */
[----:B------:R-:W-:Y:S01]  /*5310*/  VIADD R20, R20, 0x8 ;  /* 0x0000000814147836 */ /* 0x000fe20000000000 */
[----:B------:R-:W-:-:S02]  /*5320*/  FSEL R41, R84, -INF , P2 ;  /* 0xff80000054297808 */ /* 0x000fc40001000000 */
[----:B------:R-:W-:Y:S02]  /*5330*/  FMNMX.FTZ R0, R81, R0, !PT ;  /* 0x0000000051007209 */ /* 0x000fe40007810000 */
[----:B------:R-:W-:Y:S02]  /*5340*/  FSEL R85, R85, -INF , P3 ;  /* 0xff80000055557808 */ /* 0x000fe40001800000 */
[----:B------:R-:W-:Y:S02]  /*5350*/  FMNMX.FTZ R0, R41, R0, !PT ;  /* 0x0000000029007209 */ /* 0x000fe40007810000 */
[C---:B------:R-:W-:Y:S02]  /*5360*/  ISETP.GT.AND P5, PT, R20.reuse, RZ, PT ;  /* 0x000000ff1400720c */ /* 0x040fe40003fa4270 */
[----:B------:R-:W-:Y:S02]  /*5370*/  FMNMX.FTZ R24, R85, R0, !PT ;  /* 0x0000000055187209 */ /* 0x000fe40007810000 */
[----:B------:R-:W1:Y:S01]  /*5380*/  LDC R0, c[0x0][0x988] ;  /* 0x00026200ff007b82 */ /* 0x000e620000000800 */
[----:B------:R-:W-:-:S02]  /*5390*/  ISETP.GT.AND P6, PT, R20, 0x1, PT ;  /* 0x000000011400780c */ /* 0x000fc40003fc4270 */
[----:B------:R-:W2:Y:S01]  /*53a0*/  SHFL.BFLY PT, R37, R24, 0x2, 0x1f ;  /* 0x0c401f0018257f89 */ /* 0x000ea200000e0000 */
[----:B------:R-:W-:Y:S02]  /*53b0*/  FSEL R26, R26, -INF , P5 ;  /* 0xff8000001a1a7808 */ /* 0x000fe40002800000 */
[C---:B------:R-:W-:Y:S02]  /*53c0*/  ISETP.GT.AND P3, PT, R20.reuse, 0x8, PT ;  /* 0x000000081400780c */ /* 0x040fe40003f64270 */
[C---:B------:R-:W-:Y:S02]  /*53d0*/  ISETP.GT.AND P4, PT, R20.reuse, 0x9, PT ;  /* 0x000000091400780c */ /* 0x040fe40003f84270 */
[----:B------:R-:W-:Y:S02]  /*53e0*/  ISETP.GT.AND P5, PT, R20, 0x10, PT ;  /* 0x000000101400780c */ /* 0x000fe40003fa4270 */
[----:B--2---:R-:W-:Y:S01]  /*53f0*/  FMNMX.FTZ R28, R24, R37, !PT ;  /* 0x00000025181c7209 */ /* 0x004fe20007810000 */
[----:B------:R-:W-:-:S02]  /*5400*/  WARPGROUP.DEPBAR.LE gsb0, 0x0 ;  /* 0x00008000000079c5 */ /* 0x000fc40000010000 */
[----:B------:R-:W-:Y:S02]  /*5410*/  WARPGROUP.ARRIVE ;  /* 0x00000000000079c5 */ /* 0x000fe40000000000 */
[----:B------:R-:W2:Y:S01]  /*5420*/  SHFL.BFLY PT, R37, R28, 0x1, 0x1f ;  /* 0x0c201f001c257f89 */ /* 0x000ea200000e0000 */
[----:B------:R-:W-:Y:S02]  /*5430*/  FMNMX.FTZ R24, R26, R15, !PT ;  /* 0x0000000f1a187209 */ /* 0x000fe40007810000 */
[----:B------:R-:W-:Y:S01]  /*5440*/  FSEL R169, R31, -INF , P4 ;  /* 0xff8000001fa97808 */ /* 0x000fe20002000000 */
[----:B------:R-:W-:Y:S01]  /*5450*/  HGMMA.64x128x16.F32.BF16 R88, R164, gdesc[UR8].tnspB, R88, gsb0 ;  /* 0x41e00008a4587df0 */ /* 0x000fe20008001858 */
[----:B------:R-:W-:Y:S01]  /*5460*/  UIADD3 UR10, UR4, 0x280, URZ ;  /* 0x00000280040a7890 */ /* 0x000fe2000fffe03f */
[----:B------:R-:W-:Y:S01]  /*5470*/  FSEL R171, R34, -INF , P5 ;  /* 0xff80000022ab7808 */ /* 0x000fe20002800000 */
[----:B------:R-:W-:Y:S01]  /*5480*/  UMOV UR11, 0x40000040 ;  /* 0x40000040000b7882 */ /* 0x000fe20000000000 */
[----:B------:R-:W-:-:S02]  /*5490*/  ISETP.GT.AND P4, PT, R20, 0x19, PT ;  /* 0x000000191400780c */ /* 0x000fc40003f84270 */
[----:B------:R-:W-:Y:S02]  /*54a0*/  ISETP.GT.AND P5, PT, R20, 0x20, PT ;  /* 0x000000201400780c */ /* 0x000fe40003fa4270 */
[----:B--2---:R-:W-:-:S04]  /*54b0*/  FMNMX.FTZ R4, R28, R37, !PT ;  /* 0x000000251c047209 */ /* 0x004fc80007810000 */
[C---:B------:R-:W-:Y:S01]  /*54c0*/  FSETP.NEU.FTZ.AND P2, PT, R4.reuse, -INF , PT ;  /* 0xff8000000400780b */ /* 0x040fe20003f5d000 */
[----:B-1----:R-:W-:-:S05]  /*54d0*/  FMUL.FTZ R2, R4, R0 ;  /* 0x0000000004027220 */ /* 0x002fca0000410000 */
[----:B------:R-:W-:-:S05]  /*54e0*/  FSEL R2, R2, RZ, P2 ;  /* 0x000000ff02027208 */ /* 0x000fca0001000000 */
[-CC-:B------:R-:W-:Y:S01]  /*54f0*/  FFMA.FTZ R176, R183, R0.reuse, -R2.reuse ;  /* 0x00000000b7b07223 */ /* 0x180fe20000010802 */
[-CC-:B------:R-:W-:Y:S01]  /*5500*/  FFMA.FTZ R31, R193, R0.reuse, -R2.reuse ;  /* 0x00000000c11f7223 */ /* 0x180fe20000010802 */
[-CC-:B------:R-:W-:Y:S01]  /*5510*/  FFMA.FTZ R178, R197, R0.reuse, -R2.reuse ;  /* 0x00000000c5b27223 */ /* 0x180fe20000010802 */
[----:B------:R-:W-:Y:S01]  /*5520*/  FSEL R197, R39, -INF , P4 ;  /* 0xff80000027c57808 */ /* 0x000fe20002000000 */
[-CC-:B------:R-:W-:Y:S01]  /*5530*/  FFMA.FTZ R182, R199, R0.reuse, -R2.reuse ;  /* 0x00000000c7b67223 */ /* 0x180fe20000010802 */
[----:B------:R-:W-:Y:S01]  /*5540*/  FSEL R199, R42, -INF , P5 ;  /* 0xff8000002ac77808 */ /* 0x000fe20002800000 */
[-CC-:B------:R-:W-:Y:S01]  /*5550*/  FFMA.FTZ R180, R203, R0.reuse, -R2.reuse ;  /* 0x00000000cbb47223 */ /* 0x180fe20000010802 */
[C---:B------:R-:W-:Y:S01]  /*5560*/  ISETP.GT.AND P4, PT, R20.reuse, 0x29, PT ;  /* 0x000000291400780c */ /* 0x040fe20003f84270 */
[-CC-:B------:R-:W-:Y:S01]  /*5570*/  FFMA.FTZ R172, R195, R0.reuse, -R2.reuse ;  /* 0x00000000c3ac7223 */ /* 0x180fe20000010802 */
[----:B------:R-:W-:Y:S01]  /*5580*/  ISETP.GT.AND P5, PT, R20, 0x30, PT ;  /* 0x000000301400780c */ /* 0x000fe20003fa4270 */
        /* <DEDUP_REMOVED lines=9> */
[-CC-:B------:R-:W-:Y:S01]  /*5620*/  FFMA.FTZ R170, R49, R0.reuse, -R2.reuse ;  /* 0x0000000031aa7223 */ /* 0x180fe20000010802 */
[-CC-:B------:R-:W-:Y:S01]  /*5630*/  FFMA.FTZ R49, R53, R0.reuse, -R2.reuse ;  /* 0x0000000035317223 */ /* 0x180fe20000010802 */
[----:B------:R-:W-:Y:S01]  /*5640*/  FSEL R179, R58, -INF , P5 ;  /* 0xff8000003ab37808 */ /* 0x000fe20002800000 */
[----:B------:R-:W-:Y:S01]  /*5650*/  MUFU.EX2 R180, R180 ;  /* 0x000000b400b47308 */ /* 0x000fe20000000800 */
[----:B------:R-:W-:Y:S01]  /*5660*/  ISETP.GT.AND P5, PT, R20, 0x50, PT ;  /* 0x000000501400780c */ /* 0x000fe20003fa4270 */
[-CC-:B------:R-:W-:Y:S01]  /*5670*/  FFMA.FTZ R28, R33, R0.reuse, -R2.reuse ;  /* 0x00000000211c7223 */ /* 0x180fe20000010802 */
[-CC-:B------:R-:W-:Y:S01]  /*5680*/  FFMA.FTZ R32, R41, R0.reuse, -R2.reuse ;  /* 0x0000000029207223 */ /* 0x180fe20000010802 */
[-CC-:B------:R-:W-:Y:S01]  /*5690*/  FFMA.FTZ R33, R81, R0.reuse, -R2.reuse ;  /* 0x0000000051217223 */ /* 0x180fe20000010802 */
[----:B------:R-:W-:Y:S01]  /*56a0*/  FSEL R175, R66, -INF , P5 ;  /* 0xff80000042af7808 */ /* 0x000fe20002800000 */
[----:B------:R-:W-:Y:S01]  /*56b0*/  FFMA.FTZ R41, R85, R0, -R2 ;  /* 0x0000000055297223 */ /* 0x000fe20000010802 */
[----:B------:R-:W-:Y:S01]  /*56c0*/  ISETP.GT.AND P5, PT, R20, 0x60, PT ;  /* 0x000000601400780c */ /* 0x000fe20003fa4270 */
[----:B------:R-:W-:Y:S03]  /*56d0*/  MUFU.EX2 R37, R37 ;  /* 0x0000002500257308 */ /* 0x000fe60000000800 */
[----:B------:R-:W-:-:S02]  /*56e0*/  FSEL R207, R74, -INF , P5 ;  /* 0xff8000004acf7808 */ /* 0x000fc40002800000 */
[----:B------:R-:W-:-:S03]  /*56f0*/  ISETP.GT.AND P5, PT, R20, 0x70, PT ;  /* 0x000000701400780c */ /* 0x000fc60003fa4270 */
[----:B------:R-:W-:Y:S01]  /*5700*/  MUFU.EX2 R182, R182 ;  /* 0x000000b600b67308 */ /* 0x000fe20000000800 */
[----:B------:R-:W-:-:S07]  /*5710*/  FSEL R209, R82, -INF , P5 ;  /* 0xff80000052d17808 */ /* 0x000fce0002800000 */
        /* <DEDUP_REMOVED lines=10> */
[----:B------:R-:W-:Y:S01]  /*57c0*/  FSEL R167, R27, -INF , P6 ;  /* 0xff8000001ba77808 */ /* 0x000fe20003000000 */
[--C-:B------:R-:W-:Y:S01]  /*57d0*/  FFMA.FTZ R166, R3, R0, -R2.reuse ;  /* 0x0000000003a67223 */ /* 0x100fe20000010802 */
[----:B------:R-:W-:Y:S02]  /*57e0*/  FSEL R165, R30, -INF , P3 ;  /* 0xff8000001ea57808 */ /* 0x000fe40001800000 */
[----:B------:R1:W-:Y:S01]  /*57f0*/  MUFU.EX2 R27, R205 ;  /* 0x000000cd001b7308 */ /* 0x0003e20000000800 */
[----:B------:R-:W-:Y:S01]  /*5800*/  FMNMX.FTZ R24, R167, R24, !PT ;  /* 0x00000018a7187209 */ /* 0x000fe20007810000 */
[----:B------:R-:W-:Y:S01]  /*5810*/  HGMMA.64x128x16.F32.BF16 R88, R160, gdesc[UR8].tnspB, R88, gsb0 ;  /* 0x41e00008a0587df0 */ /* 0x000fe20008001858 */
[C---:B------:R-:W-:Y:S01]  /*5820*/  ISETP.GT.AND P6, PT, R20.reuse, 0x11, PT ;  /* 0x000000111400780c */ /* 0x040fe20003fc4270 */
[----:B------:R-:W-:Y:S01]  /*5830*/  UIADD3 UR10, UR4, 0x300, URZ ;  /* 0x00000300040a7890 */ /* 0x000fe2000fffe03f */
[----:B------:R-:W-:Y:S01]  /*5840*/  FMNMX.FTZ R24, R165, R24, !PT ;  /* 0x00000018a5187209 */ /* 0x000fe20007810000 */
[----:B------:R-:W-:Y:S01]  /*5850*/  UMOV UR11, 0x40000040 ;  /* 0x40000040000b7882 */ /* 0x000fe20000000000 */
[----:B------:R-:W-:Y:S01]  /*5860*/  ISETP.GT.AND P3, PT, R20, 0x18, PT ;  /* 0x000000181400780c */ /* 0x000fe20003f64270 */
        /* <DEDUP_REMOVED lines=8> */
[----:B------:R-:W-:Y:S01]  /*58f0*/  FFMA.FTZ R61, R65, R0, -R2 ;  /* 0x00000000413d7223 */ /* 0x000fe20000010802 */
[----:B------:R-:W-:Y:S01]  /*5900*/  FMNMX.FTZ R24, R183, R24, !PT ;  /* 0x00000018b7187209 */ /* 0x000fe20007810000 */
[----:B------:R-:W-:Y:S01]  /*5910*/  MUFU.EX2 R35, R35 ;  /* 0x0000002300237308 */ /* 0x000fe20000000800 */
[----:B------:R-:W-:-:S02]  /*5920*/  ISETP.GT.AND P6, PT, R20, 0x21, PT ;  /* 0x000000211400780c */ /* 0x000fc40003fc4270 */
[----:B------:R-:W-:Y:S02]  /*5930*/  FMNMX.FTZ R24, R193, R24, !PT ;  /* 0x00000018c1187209 */ /* 0x000fe40007810000 */
[----:B------:R-:W-:Y:S02]  /*5940*/  ISETP.GT.AND P3, PT, R20, 0x28, PT ;  /* 0x000000281400780c */ /* 0x000fe40003f64270 */
[----:B------:R-:W-:Y:S01]  /*5950*/  FMNMX.FTZ R24, R197, R24, !PT ;  /* 0x00000018c5187209 */ /* 0x000fe20007810000 */
[----:B------:R-:W-:Y:S01]  /*5960*/  MUFU.EX2 R49, R49 ;  /* 0x0000003100317308 */ /* 0x000fe20000000800 */
[----:B------:R-:W-:Y:S01]  /*5970*/  FSEL R201, R43, -INF , P6 ;  /* 0xff8000002bc97808 */ /* 0x000fe20003000000 */
[----:B------:R-:W-:Y:S01]  /*5980*/  FFMA.FTZ R43, R177, R0, -R2 ;  /* 0x00000000b12b7223 */ /* 0x000fe20000010802 */
[----:B------:R-:W-:Y:S02]  /*5990*/  FMNMX.FTZ R24, R199, R24, !PT ;  /* 0x00000018c7187209 */ /* 0x000fe40007810000 */
[----:B------:R-:W-:-:S02]  /*59a0*/  FSEL R203, R46, -INF , P3 ;  /* 0xff8000002ecb7808 */ /* 0x000fc40001800000 */
[----:B------:R-:W-:Y:S01]  /*59b0*/  FMNMX.FTZ R24, R201, R24, !PT ;  /* 0x00000018c9187209 */ /* 0x000fe20007810000 */
[----:B------:R-:W-:Y:S01]  /*59c0*/  MUFU.EX2 R43, R43 ;  /* 0x0000002b002b7308 */ /* 0x000fe20000000800 */
[C---:B------:R-:W-:Y:S02]  /*59d0*/  ISETP.GT.AND P6, PT, R20.reuse, 0x31, PT ;  /* 0x000000311400780c */ /* 0x040fe40003fc4270 */
[----:B------:R-:W-:Y:S02]  /*59e0*/  FMNMX.FTZ R24, R203, R24, !PT ;  /* 0x00000018cb187209 */ /* 0x000fe40007810000 */
[----:B------:R-:W-:Y:S02]  /*59f0*/  ISETP.GT.AND P3, PT, R20, 0x38, PT ;  /* 0x000000381400780c */ /* 0x000fe40003f64270 */
[----:B------:R-:W-:Y:S01]  /*5a00*/  FMNMX.FTZ R24, R47, R24, !PT ;  /* 0x000000182f187209 */ /* 0x000fe20007810000 */
[----:B------:R-:W-:Y:S01]  /*5a10*/  MUFU.EX2 R164, R164 ;  /* 0x000000a400a47308 */ /* 0x000fe20000000800 */
[----:B------:R-:W-:-:S02]  /*5a20*/  FSEL R51, R51, -INF , P6 ;  /* 0xff80000033337808 */ /* 0x000fc40003000000 */
[----:B------:R-:W-:Y:S02]  /*5a30*/  FMNMX.FTZ R24, R195, R24, !PT ;  /* 0x00000018c3187209 */ /* 0x000fe40007810000 */
[----:B------:R-:W-:Y:S01]  /*5a40*/  FSEL R181, R54, -INF , P3 ;  /* 0xff80000036b57808 */ /* 0x000fe20001800000 */
[----:B------:R-:W-:Y:S01]  /*5a50*/  IMAD.U32 R54, RZ, RZ, UR5 ;  /* 0x00000005ff367e24 */ /* 0x000fe2000f8e00ff */
[----:B------:R-:W-:Y:S01]  /*5a60*/  FMNMX.FTZ R24, R51, R24, !PT ;  /* 0x0000001833187209 */ /* 0x000fe20007810000 */
[----:B------:R-:W-:Y:S01]  /*5a70*/  MUFU.EX2 R45, R45 ;  /* 0x0000002d002d7308 */ /* 0x000fe20000000800 */
[----:B-1----:R-:W-:Y:S01]  /*5a80*/  FSEL R205, R55, -INF , P4 ;  /* 0xff80000037cd7808 */ /* 0x002fe20002000000 */
[----:B------:R-:W-:Y:S01]  /*5a90*/  FFMA.FTZ R55, R173, R0, -R2 ;  /* 0x00000000ad377223 */ /* 0x000fe20000010802 */
[----:B------:R-:W-:Y:S01]  /*5aa0*/  FMNMX.FTZ R24, R181, R24, !PT ;  /* 0x00000018b5187209 */ /* 0x000fe20007810000 */
[----:B------:R-:W-:Y:S01]  /*5ab0*/  @!P1 VIADD R54, R54, 0x34860 ;  /* 0x0003486036369836 */ /* 0x000fe20000000000 */
[----:B------:R-:W-:-:S02]  /*5ac0*/  ISETP.GT.AND P6, PT, R20, 0x41, PT ;  /* 0x000000411400780c */ /* 0x000fc40003fc4270 */
[----:B------:R-:W-:Y:S01]  /*5ad0*/  FMNMX.FTZ R24, R205, R24, !PT ;  /* 0x00000018cd187209 */ /* 0x000fe20007810000 */
[----:B------:R-:W-:Y:S01]  /*5ae0*/  MUFU.EX2 R55, R55 ;  /* 0x0000003700377308 */ /* 0x000fe20000000800 */
[C---:B------:R-:W-:Y:S02]  /*5af0*/  ISETP.GT.AND P3, PT, R20.reuse, 0x48, PT ;  /* 0x000000481400780c */ /* 0x040fe40003f64270 */
[----:B------:R-:W-:Y:S02]  /*5b00*/  FSEL R59, R59, -INF , P6 ;  /* 0xff8000003b3b7808 */ /* 0x000fe40003000000 */
[----:B------:R-:W-:Y:S02]  /*5b10*/  FMNMX.FTZ R24, R179, R24, !PT ;  /* 0x00000018b3187209 */ /* 0x000fe40007810000 */
[----:B------:R-:W-:Y:S01]  /*5b20*/  ISETP.GT.AND P4, PT, R20, 0x49, PT ;  /* 0x000000491400780c */ /* 0x000fe20003f84270 */
[----:B------:R-:W-:Y:S01]  /*5b30*/  MUFU.EX2 R166, R166 ;  /* 0x000000a600a67308 */ /* 0x000fe20000000800 */
[----:B------:R-:W-:-:S02]  /*5b40*/  FSEL R177, R62, -INF , P3 ;  /* 0xff8000003eb17808 */ /* 0x000fc40001800000 */
[----:B------:R-:W-:Y:S02]  /*5b50*/  FMNMX.FTZ R24, R59, R24, !PT ;  /* 0x000000183b187209 */ /* 0x000fe40007810000 */
[----:B------:R-:W-:Y:S02]  /*5b60*/  FSEL R63, R63, -INF , P4 ;  /* 0xff8000003f3f7808 */ /* 0x000fe40002000000 */
[----:B------:R-:W-:Y:S01]  /*5b70*/  FMNMX.FTZ R24, R177, R24, !PT ;  /* 0x00000018b1187209 */ /* 0x000fe20007810000 */
[----:B------:R-:W-:Y:S01]  /*5b80*/  MUFU.EX2 R57, R57 ;  /* 0x0000003900397308 */ /* 0x000fe20000000800 */
[C---:B------:R-:W-:Y:S02]  /*5b90*/  ISETP.GT.AND P6, PT, R20.reuse, 0x51, PT ;  /* 0x000000511400780c */ /* 0x040fe40003fc4270 */
[----:B------:R-:W-:Y:S02]  /*5ba0*/  FMNMX.FTZ R24, R63, R24, !PT ;  /* 0x000000183f187209 */ /* 0x000fe40007810000 */
[----:B------:R-:W-:-:S02]  /*5bb0*/  ISETP.GT.AND P3, PT, R20, 0x58, PT ;  /* 0x000000581400780c */ /* 0x000fc40003f64270 */
[----:B------:R-:W-:Y:S01]  /*5bc0*/  FSEL R67, R67, -INF , P6 ;  /* 0xff80000043437808 */ /* 0x000fe20003000000 */
[----:B------:R-:W-:Y:S01]  /*5bd0*/  MUFU.EX2 R61, R61 ;  /* 0x0000003d003d7308 */ /* 0x000fe20000000800 */
[----:B------:R-:W-:Y:S02]  /*5be0*/  FMNMX.FTZ R24, R175, R24, !PT ;  /* 0x00000018af187209 */ /* 0x000fe40007810000 */
[----:B------:R-:W-:Y:S02]  /*5bf0*/  ISETP.GT.AND P4, PT, R20, 0x59, PT ;  /* 0x000000591400780c */ /* 0x000fe40003f84270 */
[----:B------:R-:W-:Y:S02]  /*5c00*/  FSEL R173, R70, -INF , P3 ;  /* 0xff80000046ad7808 */ /* 0x000fe40001800000 */
[----:B------:R-:W-:Y:S01]  /*5c10*/  FMNMX.FTZ R24, R67, R24, !PT ;  /* 0x0000001843187209 */ /* 0x000fe20007810000 */
[----:B------:R-:W-:Y:S01]  /*5c20*/  MUFU.EX2 R28, R28 ;  /* 0x0000001c001c7308 */ /* 0x000fe20000000800 */
[----:B------:R-:W-:-:S02]  /*5c30*/  FSEL R71, R71, -INF , P4 ;  /* 0xff80000047477808 */ /* 0x000fc40002000000 */
[----:B------:R-:W-:Y:S02]  /*5c40*/  FMNMX.FTZ R24, R173, R24, !PT ;  /* 0x00000018ad187209 */ /* 0x000fe40007810000 */
[C---:B------:R-:W-:Y:S02]  /*5c50*/  ISETP.GT.AND P6, PT, R20.reuse, 0x61, PT ;  /* 0x000000611400780c */ /* 0x040fe40003fc4270 */
        /* <DEDUP_REMOVED lines=9> */
[----:B------:R-:W-:Y:S02]  /*5cf0*/  FSEL R79, R79, -INF , P4 ;  /* 0xff8000004f4f7808 */ /* 0x000fe40002000000 */
[----:B------:R-:W-:Y:S02]  /*5d00*/  FMNMX.FTZ R24, R53, R24, !PT ;  /* 0x0000001835187209 */ /* 0x000fe40007810000 */
[----:B------:R-:W-:-:S02]  /*5d10*/  ISETP.GT.AND P6, PT, R20, 0x71, PT ;  /* 0x000000711400780c */ /* 0x000fc40003fc4270 */
[----:B------:R-:W-:Y:S02]  /*5d20*/  FMNMX.FTZ R24, R79, R24, !PT ;  /* 0x000000184f187209 */ /* 0x000fe40007810000 */
[C---:B------:R-:W-:Y:S02]  /*5d30*/  ISETP.GT.AND P3, PT, R20.reuse, 0x78, PT ;  /* 0x000000781400780c */ /* 0x040fe40003f64270 */
[----:B------:R-:W-:Y:S02]  /*5d40*/  FSEL R83, R83, -INF , P6 ;  /* 0xff80000053537808 */ /* 0x000fe40003000000 */
[----:B------:R-:W-:Y:S02]  /*5d50*/  FMNMX.FTZ R24, R209, R24, !PT ;  /* 0x00000018d1187209 */ /* 0x000fe40007810000 */
[----:B------:R-:W-:Y:S01]  /*5d60*/  ISETP.GT.AND P4, PT, R20, 0x79, PT ;  /* 0x000000791400780c */ /* 0x000fe20003f84270 */
[--C-:B------:R-:W-:Y:S01]  /*5d70*/  FFMA.FTZ R20, R25, R0, -R2.reuse ;  /* 0x0000000019147223 */ /* 0x100fe20000010802 */
[----:B------:R-:W-:Y:S01]  /*5d80*/  FMNMX.FTZ R24, R83, R24, !PT ;  /* 0x0000001853187209 */ /* 0x000fe20007810000 */
[----:B------:R-:W-:Y:S01]  /*5d90*/  FFMA.FTZ R25, R73, R0, -R2 ;  /* 0x0000000049197223 */ /* 0x000fe20000010802 */
[----:B------:R-:W-:-:S02]  /*5da0*/  FSEL R87, R87, -INF , P4 ;  /* 0xff80000057577808 */ /* 0x000fc40002000000 */
[----:B------:R-:W-:Y:S01]  /*5db0*/  @!P1 PRMT R54, RZ, 0x654, R54 ;  /* 0x00000654ff369816 */ /* 0x000fe20000000036 */
[----:B------:R-:W-:Y:S08]  /*5dc0*/  MUFU.EX2 R20, R20 ;  /* 0x0000001400147308 */ /* 0x000ff00000000800 */
[----:B------:R-:W-:Y:S01]  /*5dd0*/  MUFU.EX2 R25, R25 ;  /* 0x0000001900197308 */ /* 0x000fe20000000800 */
[----:B------:R-:W-:-:S02]  /*5de0*/  WARPGROUP.DEPBAR.LE gsb0, 0x0 ;  /* 0x00008000000079c5 */ /* 0x000fc40000010000 */
[----:B------:R-:W-:Y:S01]  /*5df0*/  WARPGROUP.ARRIVE ;  /* 0x00000000000079c5 */ /* 0x000fe20000000000 */
[----:B------:R-:W-:Y:S01]  /*5e00*/  FSEL R161, R86, -INF , P3 ;  /* 0xff80000056a17808 */ /* 0x000fe20001800000 */
[-CC-:B------:R-:W-:Y:S01]  /*5e10*/  FFMA.FTZ R160, R7, R0.reuse, -R2.reuse ;  /* 0x0000000007a07223 */ /* 0x180fe20000010802 */
[-CC-:B------:R-:W-:Y:S01]  /*5e20*/  FFMA.FTZ R162, R21, R0.reuse, -R2.reuse ;  /* 0x0000000015a27223 */ /* 0x180fe20000010802 */
[----:B------:R-:W-:Y:S01]  /*5e30*/  FFMA.FTZ R21, R69, R0, -R2 ;  /* 0x0000000045157223 */ /* 0x000fe20000010802 */
[----:B------:R-:W-:Y:S01]  /*5e40*/  FMNMX.FTZ R24, R161, R24, !PT ;  /* 0x00000018a1187209 */ /* 0x000fe20007810000 */
[----:B------:R-:W-:Y:S01]  /*5e50*/  HGMMA.64x128x16.F32.BF16 R88, R156, gdesc[UR8].tnspB, R88, gsb0 ;  /* 0x41e000089c587df0 */ /* 0x000fe20008001858 */
[----:B------:R-:W-:Y:S01]  /*5e60*/  UIADD3 UR10, UR4, 0x380, URZ ;  /* 0x00000380040a7890 */ /* 0x000fe2000fffe03f */
[----:B------:R-:W-:Y:S01]  /*5e70*/  MUFU.EX2 R160, R160 ;  /* 0x000000a000a07308 */ /* 0x000fe20000000800 */
[----:B------:R-:W-:Y:S01]  /*5e80*/  FMNMX.FTZ R24, R87, R24, !PT ;  /* 0x0000001857187209 */ /* 0x000fe20007810000 */
[----:B------:R-:W-:Y:S01]  /*5e90*/  UMOV UR11, 0x40000040 ;  /* 0x40000040000b7882 */ /* 0x000fe20000000000 */
[----:B------:R-:W-:-:S03]  /*5ea0*/  UMOV UR4, UR36 ;  /* 0x0000002400047c82 */ /* 0x000fc60008000000 */
[----:B------:R-:W1:Y:S02]  /*5eb0*/  SHFL.BFLY PT, R3, R24, 0x2, 0x1f ;  /* 0x0c401f0018037f89 */ /* 0x000e6400000e0000 */
[----:B------:R-:W-:Y:S08]  /*5ec0*/  MUFU.EX2 R162, R162 ;  /* 0x000000a200a27308 */ /* 0x000ff00000000800 */
[----:B------:R-:W-:Y:S01]  /*5ed0*/  MUFU.EX2 R21, R21 ;  /* 0x0000001500157308 */ /* 0x000fe20000000800 */
[----:B-1----:R-:W-:Y:S01]  /*5ee0*/  FMNMX.FTZ R3, R24, R3, !PT ;  /* 0x0000000318037209 */ /* 0x002fe20007810000 */
[-CC-:B------:R-:W-:Y:S01]  /*5ef0*/  FFMA.FTZ R24, R29, R0.reuse, -R2.reuse ;  /* 0x000000001d187223 */ /* 0x180fe20000010802 */
[----:B------:R-:W-:-:S03]  /*5f00*/  FFMA.FTZ R29, R77, R0, -R2 ;  /* 0x000000004d1d7223 */ /* 0x000fc60000010802 */
[----:B------:R-:W1:Y:S02]  /*5f10*/  SHFL.BFLY PT, R30, R3, 0x1, 0x1f ;  /* 0x0c201f00031e7f89 */ /* 0x000e6400000e0000 */
[----:B------:R-:W-:Y:S08]  /*5f20*/  MUFU.EX2 R24, R24 ;  /* 0x0000001800187308 */ /* 0x000ff00000000800 */
[----:B------:R-:W-:Y:S01]  /*5f30*/  MUFU.EX2 R29, R29 ;  /* 0x0000001d001d7308 */ /* 0x000fe20000000800 */
[----:B-1----:R-:W-:-:S02]  /*5f40*/  FMNMX.FTZ R7, R3, R30, !PT ;  /* 0x0000001e03077209 */ /* 0x002fc40007810000 */
[----:B------:R-:W-:-:S05]  /*5f50*/  FSEL R3, R4, RZ, P2 ;  /* 0x000000ff04037208 */ /* 0x000fca0001000000 */
[----:B------:R1:W-:Y:S01]  /*5f60*/  MUFU.EX2 R30, R32 ;  /* 0x00000020001e7308 */ /* 0x0003e20000000800 */
[C---:B------:R-:W-:Y:S01]  /*5f70*/  FSETP.NEU.FTZ.AND P2, PT, R7.reuse, -INF , PT ;  /* 0xff8000000700780b */ /* 0x040fe20003f5d000 */
[-C--:B------:R-:W-:Y:S01]  /*5f80*/  FMUL.FTZ R34, R7, R0.reuse ;  /* 0x0000000007227220 */ /* 0x080fe20000410000 */
[----:B------:R-:W-:Y:S02]  /*5f90*/  FADD.FTZ R3, -R3, R14 ;  /* 0x0000000e03037221 */ /* 0x000fe40000010100 */
[----:B------:R-:W-:Y:S02]  /*5fa0*/  FSEL R2, R7, RZ, P2 ;  /* 0x000000ff07027208 */ /* 0x000fe40001000000 */
[----:B------:R-:W-:Y:S01]  /*5fb0*/  FSEL R34, R34, RZ, P2 ;  /* 0x000000ff22227208 */ /* 0x000fe20001000000 */
[----:B------:R-:W-:Y:S01]  /*5fc0*/  FMUL.FTZ R3, R3, R0 ;  /* 0x0000000003037220 */ /* 0x000fe20000410000 */
[----:B------:R-:W-:Y:S01]  /*5fd0*/  PLOP3.LUT P2, PT, PT, PT, UP0, 0x80, 0x0 ;  /* 0x000000000000781c */ /* 0x000fe20003f4f008 */
[----:B------:R-:W-:-:S02]  /*5fe0*/  FADD.FTZ R15, -R2, R15 ;  /* 0x0000000f020f7221 */ /* 0x000fc40000010100 */
[-CC-:B------:R-:W-:Y:S01]  /*5ff0*/  FFMA.FTZ R65, R26, R0.reuse, -R34.reuse ;  /* 0x000000001a417223 */ /* 0x180fe20000010822 */
[-CC-:B------:R-:W-:Y:S01]  /*6000*/  FFMA.FTZ R42, R51, R0.reuse, -R34.reuse ;  /* 0x00000000332a7223 */ /* 0x180fe20000010822 */
[----:B------:R-:W2:Y:S01]  /*6010*/  MUFU.EX2 R3, R3 ;  /* 0x0000000300037308 */ /* 0x000ea20000000800 */
[-C--:B------:R-:W-:Y:S01]  /*6020*/  FMUL.FTZ R15, R15, R0.reuse ;  /* 0x000000000f0f7220 */ /* 0x080fe20000410000 */
[-CC-:B------:R-:W-:Y:S01]  /*6030*/  FFMA.FTZ R14, R167, R0.reuse, -R34.reuse ;  /* 0x00000000a70e7223 */ /* 0x180fe20000010822 */
[-CC-:B------:R-:W-:Y:S01]  /*6040*/  FFMA.FTZ R26, R165, R0.reuse, -R34.reuse ;  /* 0x00000000a51a7223 */ /* 0x180fe20000010822 */
[-CC-:B------:R-:W-:Y:S01]  /*6050*/  FFMA.FTZ R69, R169, R0.reuse, -R34.reuse ;  /* 0x00000000a9457223 */ /* 0x180fe20000010822 */
[-CC-:B-1----:R-:W-:Y:S01]  /*6060*/  FFMA.FTZ R32, R171, R0.reuse, -R34.reuse ;  /* 0x00000000ab207223 */ /* 0x182fe20000010822 */
        /* <DEDUP_REMOVED lines=10> */
[----:B------:R-:W1:Y:S01]  /*6110*/  MUFU.EX2 R2, R15 ;  /* 0x0000000f00027308 */ /* 0x000e620000000800 */
[----:B--2---:R-:W-:Y:S01]  /*6120*/  FFMA.FTZ R6, R3, R6, R180 ;  /* 0x0000000603067223 */ /* 0x004fe200000100b4 */
        /* <DEDUP_REMOVED lines=8> */
[--C-:B------:R-:W-:Y:S01]  /*61b0*/  FFMA.FTZ R163, R173, R0, -R34.reuse ;  /* 0x00000000ada37223 */ /* 0x100fe20000010822 */
[----:B------:R-:W-:Y:S01]  /*61c0*/  F2FP.BF16.F32.PACK_AB R182, R27, R182 ;  /* 0x000000b61bb6723e */ /* 0x000fe200000010ff */
[-C--:B------:R-:W-:Y:S01]  /*61d0*/  FFMA.FTZ R71, R71, R0.reuse, -R34 ;  /* 0x0000000047477223 */ /* 0x080fe20000010822 */
[----:B------:R-:W-:Y:S01]  /*61e0*/  FADD.FTZ R51, R27, R6 ;  /* 0x000000061b337221 */ /* 0x000fe20000010000 */
[-CC-:B------:R-:W-:Y:S01]  /*61f0*/  FFMA.FTZ R207, R207, R0.reuse, -R34.reuse ;  /* 0x00000000cfcf7223 */ /* 0x180fe20000010822 */
[-CC-:B------:R-:W-:Y:S01]  /*6200*/  FFMA.FTZ R75, R75, R0.reuse, -R34.reuse ;  /* 0x000000004b4b7223 */ /* 0x180fe20000010822 */
[----:B------:R-:W3:Y:S01]  /*6210*/  MUFU.EX2 R26, R26 ;  /* 0x0000001a001a7308 */ /* 0x000ee20000000800 */
[----:B------:R-:W-:Y:S01]  /*6220*/  FADD.FTZ R6, R176, R51 ;  /* 0x00000033b0067221 */ /* 0x000fe20000010000 */
[----:B-1----:R-:W-:Y:S01]  /*6230*/  FFMA.FTZ R5, R2, R5, R65 ;  /* 0x0000000502057223 */ /* 0x002fe20000010041 */
[-CC-:B------:R-:W-:Y:S01]  /*6240*/  FFMA.FTZ R53, R53, R0.reuse, -R34.reuse ;  /* 0x0000000035357223 */ /* 0x180fe20000010822 */
[-C--:B------:R-:W-:Y:S01]  /*6250*/  FFMA.FTZ R79, R79, R0.reuse, -R34 ;  /* 0x000000004f4f7223 */ /* 0x080fe20000010822 */
[----:B------:R-:W-:Y:S01]  /*6260*/  FADD.FTZ R51, R31, R6 ;  /* 0x000000061f337221 */ /* 0x000fe20000010000 */
[-CC-:B------:R-:W-:Y:S01]  /*6270*/  FFMA.FTZ R209, R209, R0.reuse, -R34.reuse ;  /* 0x00000000d1d17223 */ /* 0x180fe20000010822 */
[-CC-:B------:R-:W-:Y:S01]  /*6280*/  FFMA.FTZ R83, R83, R0.reuse, -R34.reuse ;  /* 0x0000000053537223 */ /* 0x180fe20000010822 */
[----:B------:R-:W1:Y:S01]  /*6290*/  MUFU.EX2 R69, R69 ;  /* 0x0000004500457308 */ /* 0x000e620000000800 */
[----:B------:R-:W-:Y:S01]  /*62a0*/  FADD.FTZ R6, R178, R51 ;  /* 0x00000033b2067221 */ /* 0x000fe20000010000 */
[C---:B--2---:R-:W-:Y:S01]  /*62b0*/  FADD.FTZ R15, R14.reuse, R5 ;  /* 0x000000050e0f7221 */ /* 0x044fe20000010000 */
[----:B------:R-:W-:Y:S01]  /*62c0*/  FFMA.FTZ R161, R161, R0, -R34 ;  /* 0x00000000a1a17223 */ /* 0x000fe20000010822 */
[----:B------:R-:W-:Y:S01]  /*62d0*/  F2FP.BF16.F32.PACK_AB R181, R14, R65 ;  /* 0x000000410eb5723e */ /* 0x000fe200000010ff */
[----:B------:R-:W-:Y:S01]  /*62e0*/  FADD.FTZ R51, R35, R6 ;  /* 0x0000000623337221 */ /* 0x000fe20000010000 */
[----:B------:R-:W-:Y:S01]  /*62f0*/  IMAD.U32 R6, RZ, RZ, UR7 ;  /* 0x00000007ff067e24 */ /* 0x000fe2000f8e00ff */
[----:B------:R-:W-:Y:S01]  /*6300*/  F2FP.BF16.F32.PACK_AB R180, R37, R180 ;  /* 0x000000b425b4723e */ /* 0x000fe200000010ff */
[----:B------:R-:W2:Y:S01]  /*6310*/  MUFU.EX2 R32, R32 ;  /* 0x0000002000207308 */ /* 0x000ea20000000800 */
[----:B------:R-:W-:Y:S01]  /*6320*/  FADD.FTZ R50, R172, R51 ;  /* 0x00000033ac327221 */ /* 0x000fe20000010000 */
[----:B------:R-:W-:-:S02]  /*6330*/  @!P1 VIADD R5, R6, 0x34840 ;  /* 0x0003484006059836 */ /* 0x000fc40000000000 */
[----:B---3--:R-:W-:Y:S01]  /*6340*/  FADD.FTZ R6, R26, R15 ;  /* 0x0000000f1a067221 */ /* 0x008fe20000010000 */
[----:B------:R-:W-:Y:S01]  /*6350*/  F2FP.BF16.F32.PACK_AB R176, R31, R176 ;  /* 0x000000b01fb0723e */ /* 0x000fe200000010ff */
[----:B------:R-:W-:Y:S01]  /*6360*/  FADD.FTZ R51, R39, R50 ;  /* 0x0000003227337221 */ /* 0x000fe20000010000 */
[----:B------:R-:W-:Y:S01]  /*6370*/  F2FP.BF16.F32.PACK_AB R178, R35, R178 ;  /* 0x000000b223b2723e */ /* 0x000fe200000010ff */
[----:B------:R-:W3:Y:S01]  /*6380*/  MUFU.EX2 R73, R73 ;  /* 0x0000004900497308 */ /* 0x000ee20000000800 */
[----:B-1----:R-:W-:Y:S01]  /*6390*/  FADD.FTZ R15, R69, R6 ;  /* 0x00000006450f7221 */ /* 0x002fe20000010000 */
[----:B------:R-:W-:Y:S01]  /*63a0*/  FADD.FTZ R50, R174, R51 ;  /* 0x00000033ae327221 */ /* 0x000fe20000010000 */
[----:B------:R-:W-:Y:S02]  /*63b0*/  @!P1 PRMT R5, RZ, 0x654, R5 ;  /* 0x00000654ff059816 */ /* 0x000fe40000000005 */
[----:B------:R-:W-:Y:S01]  /*63c0*/  F2FP.BF16.F32.PACK_AB R172, R39, R172 ;  /* 0x000000ac27ac723e */ /* 0x000fe200000010ff */
[----:B------:R-:W-:Y:S01]  /*63d0*/  FADD.FTZ R51, R43, R50 ;  /* 0x000000322b337221 */ /* 0x000fe20000010000 */
[----:B------:R-:W-:Y:S01]  /*63e0*/  FFMA.FTZ R50, R67, R0, -R34 ;  /* 0x0000000043327223 */ /* 0x000fe20000010822 */
[----:B------:R-:W-:-:S02]  /*63f0*/  WARPGROUP.DEPBAR.LE gsb0, 0x0 ;  /* 0x00008000000079c5 */ /* 0x000fc40000010000 */
[----:B------:R-:W-:Y:S01]  /*6400*/  WARPGROUP.ARRIVE ;  /* 0x00000000000079c5 */ /* 0x000fe20000000000 */
[----:B------:R-:W1:Y:S01]  /*6410*/  MUFU.EX2 R36, R36 ;  /* 0x0000002400247308 */ /* 0x000e620000000800 */
[----:B--2---:R-:W-:Y:S01]  /*6420*/  FADD.FTZ R6, R32, R15 ;  /* 0x0000000f20067221 */ /* 0x004fe20000010000 */
[----:B------:R-:W-:Y:S01]  /*6430*/  FADD.FTZ R52, R168, R51 ;  /* 0x00000033a8347221 */ /* 0x000fe20000010000 */
[----:B------:R-:W-:Y:S02]  /*6440*/  F2FP.BF16.F32.PACK_AB R156, R25, R20 ;  /* 0x00000014199c723e */ /* 0x000fe400000010ff */
[----:B------:R-:W-:Y:S01]  /*6450*/  HGMMA.64x128x16.F32.BF16 R88, R152, gdesc[UR8].tnspB, R88, gsb0 ;  /* 0x41e0000898587df0 */ /* 0x000fe20008001858 */
[----:B---3--:R-:W-:Y:S01]  /*6460*/  FADD.FTZ R15, R73, R6 ;  /* 0x00000006490f7221 */ /* 0x008fe20000010000 */
[----:B------:R-:W-:Y:S01]  /*6470*/  FADD.FTZ R51, R55, R52 ;  /* 0x0000003437337221 */ /* 0x000fe20000010000 */
[----:B------:R-:W2:Y:S01]  /*6480*/  MUFU.EX2 R77, R77 ;  /* 0x0000004d004d7308 */ /* 0x000ea20000000800 */
[----:B------:R-:W-:-:S02]  /*6490*/  F2FP.BF16.F32.PACK_AB R174, R43, R174 ;  /* 0x000000ae2bae723e */ /* 0x000fc400000010ff */
[----:B------:R-:W-:Y:S01]  /*64a0*/  FADD.FTZ R52, R170, R51 ;  /* 0x00000033aa347221 */ /* 0x000fe20000010000 */
[----:B------:R-:W-:Y:S02]  /*64b0*/  F2FP.BF16.F32.PACK_AB R168, R55, R168 ;  /* 0x000000a837a8723e */ /* 0x000fe400000010ff */
[C---:B------:R-:W-:Y:S01]  /*64c0*/  F2FP.BF16.F32.PACK_AB R170, R49.reuse, R170 ;  /* 0x000000aa31aa723e */ /* 0x040fe200000010ff */
[----:B------:R-:W-:Y:S01]  /*64d0*/  FADD.FTZ R51, R49, R52 ;  /* 0x0000003431337221 */ /* 0x000fe20000010000 */
[----:B------:R-:W3:Y:S01]  /*64e0*/  MUFU.EX2 R38, R38 ;  /* 0x0000002600267308 */ /* 0x000ee20000000800 */
[----:B-1----:R-:W-:Y:S01]  /*64f0*/  FADD.FTZ R6, R36, R15 ;  /* 0x0000000f24067221 */ /* 0x002fe20000010000 */
[----:B------:R-:W-:Y:S01]  /*6500*/  F2FP.BF16.F32.PACK_AB R158, R29, R24 ;  /* 0x000000181d9e723e */ /* 0x000fe200000010ff */
[----:B------:R-:W-:Y:S01]  /*6510*/  FADD.FTZ R52, R164, R51 ;  /* 0x00000033a4347221 */ /* 0x000fe20000010000 */
[----:B------:R-:W-:Y:S02]  /*6520*/  F2FP.BF16.F32.PACK_AB R164, R45, R164 ;  /* 0x000000a42da4723e */ /* 0x000fe400000010ff */
[----:B------:R-:W-:-:S02]  /*6530*/  F2FP.BF16.F32.PACK_AB R183, R69, R26 ;  /* 0x0000001a45b7723e */ /* 0x000fc400000010ff */
[----:B------:R-:W1:Y:S01]  /*6540*/  MUFU.EX2 R81, R81 ;  /* 0x0000005100517308 */ /* 0x000e620000000800 */
[----:B--2---:R-:W-:Y:S01]  /*6550*/  FADD.FTZ R15, R77, R6 ;  /* 0x000000064d0f7221 */ /* 0x004fe20000010000 */
[----:B------:R-:W-:Y:S02]  /*6560*/  F2FP.BF16.F32.PACK_AB R177, R73, R32 ;  /* 0x0000002049b1723e */ /* 0x000fe400000010ff */
[----:B------:R-:W-:-:S04]  /*6570*/  F2FP.BF16.F32.PACK_AB R179, R77, R36 ;  /* 0x000000244db3723e */ /* 0x000fc800000010ff */
[----:B------:R-:W2:Y:S01]  /*6580*/  MUFU.EX2 R40, R40 ;  /* 0x0000002800287308 */ /* 0x000ea20000000800 */
[----:B---3--:R-:W-:-:S07]  /*6590*/  FADD.FTZ R6, R38, R15 ;  /* 0x0000000f26067221 */ /* 0x008fce0000010000 */
[----:B------:R-:W3:Y:S01]  /*65a0*/  MUFU.EX2 R47, R47 ;  /* 0x0000002f002f7308 */ /* 0x000ee20000000800 */
[C---:B-1----:R-:W-:Y:S01]  /*65b0*/  FADD.FTZ R15, R81.reuse, R6 ;  /* 0x00000006510f7221 */ /* 0x042fe20000010000 */
[----:B------:R-:W-:-:S06]  /*65c0*/  F2FP.BF16.F32.PACK_AB R173, R81, R38 ;  /* 0x0000002651ad723e */ /* 0x000fcc00000010ff */
[----:B------:R-:W1:Y:S01]  /*65d0*/  MUFU.EX2 R169, R169 ;  /* 0x000000a900a97308 */ /* 0x000e620000000800 */
[----:B--2---:R-:W-:Y:S01]  /*65e0*/  FADD.FTZ R6, R40, R15 ;  /* 0x0000000f28067221 */ /* 0x004fe20000010000 */
[----:B------:R-:W-:-:S04]  /*65f0*/  FADD.FTZ R15, R45, R52 ;  /* 0x000000342d0f7221 */ /* 0x000fc80000010000 */
[----:B------:R-:W-:Y:S01]  /*6600*/  FADD.FTZ R52, R166, R15 ;  /* 0x0000000fa6347221 */ /* 0x000fe20000010000 */
[----:B------:R-:W-:Y:S01]  /*6610*/  F2FP.BF16.F32.PACK_AB R166, R57, R166 ;  /* 0x000000a639a6723e */ /* 0x000fe200000010ff */
[----:B------:R-:W2:Y:S01]  /*6620*/  MUFU.EX2 R42, R42 ;  /* 0x0000002a002a7308 */ /* 0x000ea20000000800 */
[----:B---3--:R-:W-:Y:S01]  /*6630*/  FADD.FTZ R6, R47, R6 ;  /* 0x000000062f067221 */ /* 0x008fe20000010000 */
[----:B------:R-:W-:-:S04]  /*6640*/  FADD.FTZ R51, R57, R52 ;  /* 0x0000003439337221 */ /* 0x000fc80000010000 */
        /* <DEDUP_REMOVED lines=10> */
[----:B------:R-:W-:-:S03]  /*66f0*/  F2FP.BF16.F32.PACK_AB R169, R42, R169 ;  /* 0x000000a92aa9723e */ /* 0x000fc600000010ff */
[----:B------:R-:W-:Y:S02]  /*6700*/  FADD.FTZ R52, R20, R27 ;  /* 0x0000001b14347221 */ /* 0x000fe40000010000 */
[----:B------:R-:W2:Y:S01]  /*6710*/  MUFU.EX2 R165, R165 ;  /* 0x000000a500a57308 */ /* 0x000ea20000000800 */
[----:B---3--:R-:W-:Y:S01]  /*6720*/  FADD.FTZ R15, R171, R6 ;  /* 0x00000006ab0f7221 */ /* 0x008fe20000010000 */
[----:B------:R-:W-:-:S04]  /*6730*/  FADD.FTZ R27, R25, R52 ;  /* 0x00000034191b7221 */ /* 0x000fc80000010000 */
[----:B------:R-:W-:Y:S02]  /*6740*/  FADD.FTZ R52, R24, R27 ;  /* 0x0000001b18347221 */ /* 0x000fe40000010000 */
[----:B------:R-:W3:Y:S01]  /*6750*/  MUFU.EX2 R46, R46 ;  /* 0x0000002e002e7308 */ /* 0x000ee20000000800 */
[C---:B-1----:R-:W-:Y:S01]  /*6760*/  FADD.FTZ R6, R44.reuse, R15 ;  /* 0x0000000f2c067221 */ /* 0x042fe20000010000 */
[----:B------:R-:W-:Y:S01]  /*6770*/  FADD.FTZ R27, R29, R52 ;  /* 0x000000341d1b7221 */ /* 0x000fe20000010000 */
[----:B------:R-:W-:-:S03]  /*6780*/  F2FP.BF16.F32.PACK_AB R171, R44, R171 ;  /* 0x000000ab2cab723e */ /* 0x000fc600000010ff */
[----:B------:R-:W-:Y:S02]  /*6790*/  FADD.FTZ R52, R28, R27 ;  /* 0x0000001b1c347221 */ /* 0x000fe40000010000 */
[----:B------:R-:W1:Y:S01]  /*67a0*/  MUFU.EX2 R167, R167 ;  /* 0x000000a700a77308 */ /* 0x000e620000000800 */
[----:B--2---:R-:W-:-:S07]  /*67b0*/  FADD.FTZ R15, R165, R6 ;  /* 0x00000006a50f7221 */ /* 0x004fce0000010000 */
[----:B------:R-:W2:Y:S01]  /*67c0*/  MUFU.EX2 R48, R48 ;  /* 0x0000003000307308 */ /* 0x000ea20000000800 */
[C---:B---3--:R-:W-:Y:S01]  /*67d0*/  FADD.FTZ R6, R46.reuse, R15 ;  /* 0x0000000f2e067221 */ /* 0x048fe20000010000 */
[----:B------:R-:W-:-:S06]  /*67e0*/  F2FP.BF16.F32.PACK_AB R165, R46, R165 ;  /* 0x000000a52ea5723e */ /* 0x000fcc00000010ff */
[----:B------:R-:W-:Y:S01]  /*67f0*/  MUFU.EX2 R50, R50 ;  /* 0x0000003200327308 */ /* 0x000fe20000000800 */
[----:B-1----:R-:W-:-:S07]  /*6800*/  FADD.FTZ R15, R167, R6 ;  /* 0x00000006a70f7221 */ /* 0x002fce0000010000 */
[----:B------:R-:W-:Y:S01]  /*6810*/  MUFU.EX2 R163, R163 ;  /* 0x000000a300a37308 */ /* 0x000fe20000000800 */
[C---:B--2---:R-:W-:Y:S01]  /*6820*/  FADD.FTZ R6, R48.reuse, R15 ;  /* 0x0000000f30067221 */ /* 0x044fe20000010000 */
[----:B------:R-:W-:-:S06]  /*6830*/  F2FP.BF16.F32.PACK_AB R167, R48, R167 ;  /* 0x000000a730a7723e */ /* 0x000fcc00000010ff */
[----:B------:R-:W-:Y:S08]  /*6840*/  MUFU.EX2 R71, R71 ;  /* 0x0000004700477308 */ /* 0x000ff00000000800 */
[----:B------:R-:W-:Y:S08]  /*6850*/  MUFU.EX2 R157, R207 ;  /* 0x000000cf009d7308 */ /* 0x000ff00000000800 */
[----:B------:R-:W-:Y:S01]  /*6860*/  MUFU.EX2 R56, R53 ;  /* 0x0000003500387308 */ /* 0x000fe20000000800 */
[----:B------:R-:W-:-:S02]  /*6870*/  WARPGROUP.DEPBAR.LE gsb0, 0x0 ;  /* 0x00008000000079c5 */ /* 0x000fc40000010000 */
[----:B------:R1:W-:Y:S01]  /*6880*/  @!P1 SYNCS.ARRIVE.TRANS64.RED.A1T0 RZ, [R5+URZ], RZ ;  /* 0x000000ff05ff99a7 */ /* 0x0003e2000810043f */
[----:B------:R-:W-:-:S04]  /*6890*/  F2FP.BF16.F32.PACK_AB R152, R33, R28 ;  /* 0x0000001c2198723e */ /* 0x000fc800000010ff */
[----:B------:R-:W2:Y:S01]  /*68a0*/  MUFU.EX2 R79, R79 ;  /* 0x0000004f004f7308 */ /* 0x000ea20000000800 */
[----:B------:R-:W-:Y:S01]  /*68b0*/  F2FP.BF16.F32.PACK_AB R154, R41, R30 ;  /* 0x0000001e299a723e */ /* 0x000fe200000010ff */
[-CC-:B-1----:R-:W-:Y:S01]  /*68c0*/  FFMA.FTZ R5, R175, R0.reuse, -R34.reuse ;  /* 0x00000000af057223 */ /* 0x182fe20000010822 */
[----:B------:R1:W-:Y:S01]  /*68d0*/  @!P1 SYNCS.ARRIVE.TRANS64.RED.A1T0 RZ, [R54+URZ], RZ ;  /* 0x000000ff36ff99a7 */ /* 0x0003e2000810043f */
[----:B------:R-:W-:-:S04]  /*68e0*/  FFMA.FTZ R34, R87, R0, -R34 ;  /* 0x0000000057227223 */ /* 0x000fc80000010822 */
[----:B------:R-:W-:Y:S01]  /*68f0*/  MUFU.EX2 R58, R209 ;  /* 0x000000d1003a7308 */ /* 0x000fe20000000800 */
[----:B------:R-:W-:-:S07]  /*6900*/  F2FP.BF16.F32.PACK_AB R175, R47, R40 ;  /* 0x000000282faf723e */ /* 0x000fce00000010ff */
[----:B------:R-:W3:Y:S01]  /*6910*/  MUFU.EX2 R5, R5 ;  /* 0x0000000500057308 */ /* 0x000ee20000000800 */
[----:B--2---:R-:W-:-:S07]  /*6920*/  F2FP.BF16.F32.PACK_AB R159, R79, R56 ;  /* 0x000000384f9f723e */ /* 0x004fce00000010ff */
[----:B-1----:R-:W1:Y:S08]  /*6930*/  MUFU.EX2 R54, R75 ;  /* 0x0000004b00367308 */ /* 0x002e700000000800 */
[----:B------:R-:W2:Y:S01]  /*6940*/  MUFU.EX2 R83, R83 ;  /* 0x0000005300537308 */ /* 0x000ea20000000800 */
[----:B---3--:R-:W-:-:S04]  /*6950*/  FADD.FTZ R15, R5, R6 ;  /* 0x00000006050f7221 */ /* 0x008fc80000010000 */
[----:B------:R-:W-:Y:S01]  /*6960*/  FADD.FTZ R6, R50, R15 ;  /* 0x0000000f32067221 */ /* 0x000fe20000010000 */
[----:B------:R-:W-:Y:S02]  /*6970*/  FADD.FTZ R15, R33, R52 ;  /* 0x00000034210f7221 */ /* 0x000fe40000010000 */
[----:B------:R3:W-:Y:S01]  /*6980*/  MUFU.EX2 R14, R161 ;  /* 0x000000a1000e7308 */ /* 0x0007e20000000800 */
[----:B------:R-:W-:Y:S01]  /*6990*/  FADD.FTZ R6, R163, R6 ;  /* 0x00000006a3067221 */ /* 0x000fe20000010000 */
[----:B------:R-:W-:Y:S01]  /*69a0*/  FADD.FTZ R20, R30, R15 ;  /* 0x0000000f1e147221 */ /* 0x000fe20000010000 */
[C---:B------:R-:W-:Y:S02]  /*69b0*/  F2FP.BF16.F32.PACK_AB R163, R71.reuse, R163 ;  /* 0x000000a347a3723e */ /* 0x040fe400000010ff */
[----:B------:R-:W-:-:S03]  /*69c0*/  FADD.FTZ R6, R71, R6 ;  /* 0x0000000647067221 */ /* 0x000fc60000010000 */
[----:B------:R-:W4:Y:S01]  /*69d0*/  MUFU.EX2 R34, R34 ;  /* 0x0000002200227308 */ /* 0x000f220000000800 */
[----:B------:R-:W-:Y:S01]  /*69e0*/  FADD.FTZ R15, R157, R6 ;  /* 0x000000069d0f7221 */ /* 0x000fe20000010000 */
[----:B---3--:R-:W-:Y:S01]  /*69f0*/  F2FP.BF16.F32.PACK_AB R161, R50, R5 ;  /* 0x0000000532a1723e */ /* 0x008fe200000010ff */
[----:B------:R-:W-:Y:S01]  /*6a00*/  FADD.FTZ R6, R41, R20 ;  /* 0x0000001429067221 */ /* 0x000fe20000010000 */
[C---:B-1----:R-:W-:Y:S01]  /*6a10*/  F2FP.BF16.F32.PACK_AB R157, R54.reuse, R157 ;  /* 0x0000009d369d723e */ /* 0x042fe200000010ff */
[----:B------:R-:W-:Y:S01]  /*6a20*/  FADD.FTZ R15, R54, R15 ;  /* 0x0000000f360f7221 */ /* 0x000fe20000010000 */
[----:B--2---:R-:W-:-:S03]  /*6a30*/  F2FP.BF16.F32.PACK_AB R153, R83, R58 ;  /* 0x0000003a5399723e */ /* 0x004fc600000010ff */
[----:B------:R-:W-:-:S04]  /*6a40*/  FADD.FTZ R15, R56, R15 ;  /* 0x0000000f380f7221 */ /* 0x000fc80000010000 */
[----:B------:R-:W-:-:S04]  /*6a50*/  FADD.FTZ R15, R79, R15 ;  /* 0x0000000f4f0f7221 */ /* 0x000fc80000010000 */
[----:B------:R-:W-:Y:S01]  /*6a60*/  FADD.FTZ R15, R58, R15 ;  /* 0x0000000f3a0f7221 */ /* 0x000fe20000010000 */
[----:B----4-:R-:W-:-:S03]  /*6a70*/  F2FP.BF16.F32.PACK_AB R155, R34, R14 ;  /* 0x0000000e229b723e */ /* 0x010fc600000010ff */
[----:B------:R-:W-:-:S04]  /*6a80*/  FADD.FTZ R15, R83, R15 ;  /* 0x0000000f530f7221 */ /* 0x000fc80000010000 */
[----:B------:R-:W-:Y:S01]  /*6a90*/  FADD.FTZ R15, R14, R15 ;  /* 0x0000000f0e0f7221 */ /* 0x000fe20000010000 */
[----:B------:R-:W-:-:S03]  /*6aa0*/  IMAD.MOV.U32 R14, RZ, RZ, R4 ;  /* 0x000000ffff0e7224 */ /* 0x000fc600078e0004 */
[----:B------:R-:W-:Y:S01]  /*6ab0*/  FADD.FTZ R5, R34, R15 ;  /* 0x0000000f22057221 */ /* 0x000fe20000010000 */
[----:B------:R-:W-:Y:S01]  /*6ac0*/  IMAD.MOV.U32 R15, RZ, RZ, R7 ;  /* 0x000000ffff0f7224 */ /* 0x000fe200078e0007 */
[----:B------:R-:W-:Y:S06]  /*6ad0*/  @P2 BRA `(.L_x_1882) ;  /* 0xffffffd4007c2947 */ /* 0x000fec000383ffff */
.L_x_1873:
[----:B------:R-:W-:-:S13]  /*6ae0*/  ISETP.LE.AND P2, PT, RZ, UR6, PT ;  /* 0x00000006ff007c0c */ /* 0x000fda000bf43270 */
[----:B------:R-:W-:Y:S05]  /*6af0*/  @!P2 BRA `(.L_x_1883) ;  /* 0x000000200048a947 */ /* 0x000fea0003800000 */
[----:B------:R-:W-:Y:S01]  /*6b00*/  IMAD.MOV.U32 R14, RZ, RZ, R7 ;  /* 0x000000ffff0e7224 */ /* 0x000fe200078e0007 */
[----:B------:R-:W-:Y:S01]  /*6b10*/  UMOV UR7, UR46 ;  /* 0x0000002e00077c82 */ /* 0x000fe20008000000 */
[----:B------:R-:W-:Y:S01]  /*6b20*/  IMAD.MOV.U32 R15, RZ, RZ, R4 ;  /* 0x000000ffff0f7224 */ /* 0x000fe200078e0004 */
[----:B------:R-:W-:-:S06]  /*6b30*/  UMOV UR4, UR36 ;  /* 0x0000002400047c82 */ /* 0x000fcc0008000000 */
.L_x_1892:
[----:B------:R-:W-:-:S04]  /*6b40*/  UIADD3 UR36, UR4, 0x1, URZ ;  /* 0x0000000104247890 */ /* 0x000fc8000fffe03f */
[----:B------:R-:W-:-:S04]  /*6b50*/  UISETP.NE.AND UP0, UPT, UR36, 0x2, UPT ;  /* 0x000000022400788c */ /* 0x000fc8000bf05270 */
[----:B------:R-:W-:Y:S02]  /*6b60*/  USEL UR46, URZ, 0x1, UP0 ;  /* 0x000000013f2e7887 */ /* 0x000fe40008000000 */
[----:B------:R-:W-:Y:S02]  /*6b70*/  USEL UR36, UR36, URZ, UP0 ;  /* 0x0000003f24247287 */ /* 0x000fe40008000000 */
[----:B------:R-:W-:Y:S01]  /*6b80*/  ULOP3.LUT UR46, UR7, UR46, URZ, 0x3c, !UPT ;  /* 0x0000002e072e7292 */ /* 0x000fe2000f8e3c3f */
[----:B------:R-:W-:Y:S11]  /*6b90*/  @!P0 BRA `(.L_x_1884) ;  /* 0x0000000000048947 */ /* 0x000ff60003800000 */
[----:B------:R-:W-:Y:S01]  /*6ba0*/  BPT.TRAP 0x1 ;  /* 0x000000040000795c */ /* 0x000fe20000300000 */
.L_x_1884:
[----:B------:R-:W-:Y:S01]  /*6bb0*/  ULEA UR5, UR36, UR37, 0x3 ;  /* 0x0000002524057291 */ /* 0x000fe2000f8e183f */
[----:B------:R-:W-:-:S05]  /*6bc0*/  IMAD.U32 R0, RZ, RZ, UR46 ;  /* 0x0000002eff007e24 */ /* 0x000fca000f8e00ff */
[----:B------:R-:W-:-:S04]  /*6bd0*/  SHF.L.U32 R0, R0, 0x1f, RZ ;  /* 0x0000001f00007819 */ /* 0x000fc800000006ff */
[----:B------:R1:W2:Y:S01]  /*6be0*/  SYNCS.PHASECHK.TRANS64.TRYWAIT P2, [UR5+0x34830], R0 ;  /* 0x03483000ff0075a7 */ /* 0x0002a20008040145 */
[----:B------:R-:W-:Y:S05]  /*6bf0*/  @!P0 BRA `(.L_x_1885) ;  /* 0x0000000000048947 */ /* 0x000fea0003800000 */
[----:B------:R-:W-:Y:S01]  /*6c00*/  BPT.TRAP 0x1 ;  /* 0x000000040000795c */ /* 0x000fe20000300000 */
.L_x_1885:
[----:B--2---:R-:W-:Y:S05]  /*6c10*/  @P2 BRA `(.L_x_1886) ;  /* 0x0000000000082947 */ /* 0x004fea0003800000 */
[----:B------:R-:W2:Y:S02]  /*6c20*/  SYNCS.PHASECHK.TRANS64.TRYWAIT P2, [UR5+0x34830], R0 ;  /* 0x03483000ff0075a7 */ /* 0x000ea40008040145 */
[----:B--2---:R-:W-:Y:S05]  /*6c30*/  @!P2 BRA `(.L_x_1887) ;  /* 0x00000070004ca947 */ /* 0x004fea0003800000 */
.L_x_1886:
        /* <DEDUP_REMOVED lines=133> */
.L_x_1888:
[----:B------:R-:W-:Y:S01]  /*7490*/  ULEA UR5, UR4, UR37, 0x3 ;  /* 0x0000002504057291 */ /* 0x000fe2000f8e183f */
[----:B-12---:R-:W-:-:S05]  /*74a0*/  IMAD.U32 R0, RZ, RZ, UR7 ;  /* 0x00000007ff007e24 */ /* 0x006fca000f8e00ff */
[----:B------:R-:W-:-:S04]  /*74b0*/  SHF.L.U32 R0, R0, 0x1f, RZ ;  /* 0x0000001f00007819 */ /* 0x000fc800000006ff */
[----:B------:R1:W2:Y:S01]  /*74c0*/  SYNCS.PHASECHK.TRANS64.TRYWAIT P2, [UR5+0x34850], R0 ;  /* 0x03485000ff0075a7 */ /* 0x0002a20008040145 */
[----:B------:R-:W-:Y:S05]  /*74d0*/  @!P0 BRA `(.L_x_1889) ;  /* 0x0000000000048947 */ /* 0x000fea0003800000 */
[----:B------:R-:W-:Y:S01]  /*74e0*/  BPT.TRAP 0x1 ;  /* 0x000000040000795c */ /* 0x000fe20000300000 */
.L_x_1889:
[----:B--2---:R-:W-:Y:S05]  /*74f0*/  @P2 BRA `(.L_x_1890) ;  /* 0x0000000000082947 */ /* 0x004fea0003800000 */
[----:B------:R-:W2:Y:S02]  /*7500*/  SYNCS.PHASECHK.TRANS64.TRYWAIT P2, [UR5+0x34850], R0 ;  /* 0x03485000ff0075a7 */ /* 0x000ea40008040145 */
[----:B--2---:R-:W-:Y:S05]  /*7510*/  @!P2 BRA `(.L_x_1891) ;  /* 0x00000068002ca947 */ /* 0x004fea0003800000 */
.L_x_1890:
[----:B------:R-:W-:Y:S01]  /*7520*/  UIADD3 UR7, UR37, 0x400, URZ ;  /* 0x0000040025077890 */ /* 0x000fe2000fffe03f */
[----:B------:R-:W-:Y:S01]  /*7530*/  WARPGROUP.ARRIVE ;  /* 0x00000000000079c5 */ /* 0x000fe20000000000 */
[----:B------:R-:W-:Y:S01]  /*7540*/  UMOV UR11, 0x40000040 ;  /* 0x40000040000b7882 */ /* 0x000fe20000000000 */
[----:B-12---:R-:W-:Y:S01]  /*7550*/  FMNMX.FTZ R0, R24, R15, !PT ;  /* 0x0000000f18007209 */ /* 0x006fe20007810000 */
[----:B------:R-:W-:Y:S01]  /*7560*/  USHF.R.U32.HI UR7, URZ, 0x4, UR7 ;  /* 0x000000043f077899 */ /* 0x000fe20008011607 */
[----:B------:R-:W-:Y:S02]  /*7570*/  ISETP.LT.AND P2, PT, RZ, UR6, PT ;  /* 0x00000006ff007c0c */ /* 0x000fe4000bf41270 */
[----:B------:R-:W-:Y:S01]  /*7580*/  FMNMX.FTZ R3, R25, R0, !PT ;  /* 0x0000000019037209 */ /* 0x000fe20007810000 */
[----:B------:R-:W-:-:S03]  /*7590*/  ULOP3.LUT UR7, UR7, 0x3fff, URZ, 0xc0, !UPT ;  /* 0x00003fff07077892 */ /* 0x000fc6000f8ec03f */
[----:B------:R-:W-:Y:S01]  /*75a0*/  FMNMX.FTZ R0, R28, R3, !PT ;  /* 0x000000031c007209 */ /* 0x000fe20007810000 */
[----:B------:R-:W-:-:S03]  /*75b0*/  ULOP3.LUT UR7, UR7, 0x4000000, URZ, 0xfc, !UPT ;  /* 0x0400000007077892 */ /* 0x000fc6000f8efc3f */
[----:B------:R-:W-:Y:S01]  /*75c0*/  FMNMX.FTZ R3, R29, R0, !PT ;  /* 0x000000001d037209 */ /* 0x000fe20007810000 */
[----:B------:R-:W-:-:S03]  /*75d0*/  ULEA UR4, UR4, UR7, 0xb ;  /* 0x0000000704047291 */ /* 0x000fc6000f8e583f */
[----:B------:R-:W-:Y:S01]  /*75e0*/  FMNMX.FTZ R0, R32, R3, !PT ;  /* 0x0000000320007209 */ /* 0x000fe20007810000 */
[----:B------:R-:W-:-:S03]  /*75f0*/  UMOV UR7, UR46 ;  /* 0x0000002e00077c82 */ /* 0x000fc60008000000 */
[----:B------:R-:W-:Y:S01]  /*7600*/  UMOV UR10, UR4 ;  /* 0x00000004000a7c82 */ /* 0x000fe20008000000 */
        /* <DEDUP_REMOVED lines=29> */
[----:B------:R-:W-:Y:S02]  /*77e0*/  FMNMX.FTZ R2, R85, R0, !PT ;  /* 0x0000000055027209 */ /* 0x000fe40007810000 */
[----:B------:R-:W1:Y:S03]  /*77f0*/  LDC R0, c[0x0][0x988] ;  /* 0x00026200ff007b82 */ /* 0x000e660000000800 */
[----:B------:R-:W2:Y:S02]  /*7800*/  SHFL.BFLY PT, R3, R2, 0x2, 0x1f ;  /* 0x0c401f0002037f89 */ /* 0x000ea400000e0000 */
[----:B--2---:R-:W-:Y:S02]  /*7810*/  FMNMX.FTZ R7, R2, R3, !PT ;  /* 0x0000000302077209 */ /* 0x004fe40007810000 */
[----:B------:R-:W-:-:S03]  /*7820*/  FMNMX.FTZ R2, R26, R14, !PT ;  /* 0x0000000e1a027209 */ /* 0x000fc60007810000 */
        /* <DEDUP_REMOVED lines=10> */
[----:B-1----:R-:W-:Y:S01]  /*78d0*/  FMUL.FTZ R3, R3, R0 ;  /* 0x0000000003037220 */ /* 0x002fe20000410000 */
[----:B------:R-:W-:-:S04]  /*78e0*/  FMNMX.FTZ R7, R31, R2, !PT ;  /* 0x000000021f077209 */ /* 0x000fc80007810000 */
[----:B------:R-:W-:Y:S01]  /*78f0*/  FMNMX.FTZ R2, R34, R7, !PT ;  /* 0x0000000722027209 */ /* 0x000fe20007810000 */
[----:B------:R-:W-:Y:S03]  /*7900*/  MUFU.EX2 R3, R3 ;  /* 0x0000000300037308 */ /* 0x000fe60000000800 */
        /* <DEDUP_REMOVED lines=27> */
[----:B------:R-:W1:Y:S01]  /*7ac0*/  SHFL.BFLY PT, R7, R2, 0x2, 0x1f ;  /* 0x0c401f0002077f89 */ /* 0x000e6200000e0000 */
        /* <DEDUP_REMOVED lines=16> */
[----:B-1----:R-:W-:Y:S01]  /*7bd0*/  FMNMX.FTZ R36, R2, R7, !PT ;  /* 0x0000000702247209 */ /* 0x002fe20007810000 */
[----:B------:R-:W-:Y:S01]  /*7be0*/  UMOV UR11, 0x40000040 ;  /* 0x40000040000b7882 */ /* 0x000fe20000000000 */
[-CC-:B------:R-:W-:Y:S01]  /*7bf0*/  FFMA.FTZ R15, R25, R0.reuse, -R169.reuse ;  /* 0x00000000190f7223 */ /* 0x180fe200000108a9 */
[-CC-:B------:R-:W-:Y:S01]  /*7c00*/  FFMA.FTZ R25, R33, R0.reuse, -R169.reuse ;  /* 0x0000000021197223 */ /* 0x180fe200000108a9 */
[-CC-:B------:R-:W-:Y:S01]  /*7c10*/  FFMA.FTZ R33, R41, R0.reuse, -R169.reuse ;  /* 0x0000000029217223 */ /* 0x180fe200000108a9 */
[----:B------:R-:W1:Y:S01]  /*7c20*/  SHFL.BFLY PT, R7, R36, 0x1, 0x1f ;  /* 0x0c201f0024077f89 */ /* 0x000e6200000e0000 */
        /* <DEDUP_REMOVED lines=23> */
[----:B-1----:R-:W-:Y:S01]  /*7da0*/  FMNMX.FTZ R7, R36, R7, !PT ;  /* 0x0000000724077209 */ /* 0x002fe20007810000 */
[----:B------:R-:W-:Y:S01]  /*7db0*/  MUFU.EX2 R182, R182 ;  /* 0x000000b600b67308 */ /* 0x000fe20000000800 */
[-CC-:B------:R-:W-:Y:S01]  /*7dc0*/  FFMA.FTZ R28, R80, R0.reuse, -R169.reuse ;  /* 0x00000000501c7223 */ /* 0x180fe200000108a9 */
[-CC-:B------:R-:W-:Y:S01]  /*7dd0*/  FFMA.FTZ R32, R84, R0.reuse, -R169.reuse ;  /* 0x0000000054207223 */ /* 0x180fe200000108a9 */
[----:B------:R-:W-:Y:S01]  /*7de0*/  FFMA.FTZ R77, R85, R0, -R169 ;  /* 0x00000000554d7223 */ /* 0x000fe200000108a9 */
[----:B------:R-:W-:-:S04]  /*7df0*/  FADD.FTZ R81, -R7, R14 ;  /* 0x0000000e07517221 */ /* 0x000fc80000010100 */
[-C--:B------:R-:W-:Y:S01]  /*7e00*/  FMUL.FTZ R2, R81, R0.reuse ;  /* 0x0000000051027220 */ /* 0x080fe20000410000 */
[----:B------:R-:W-:Y:S01]  /*7e10*/  FMUL.FTZ R81, R7, R0 ;  /* 0x0000000007517220 */ /* 0x000fe20000410000 */
[----:B------:R-:W-:Y:S01]  /*7e20*/  MUFU.EX2 R21, R21 ;  /* 0x0000001500157308 */ /* 0x000fe20000000800 */
[----:B--2---:R-:W-:Y:S01]  /*7e30*/  FFMA.FTZ R6, R3, R6, R180 ;  /* 0x0000000603067223 */ /* 0x004fe200000100b4 */
[----:B------:R-:W-:Y:S01]  /*7e40*/  F2FP.BF16.F32.PACK_AB R180, R15, R180 ;  /* 0x000000b40fb4723e */ /* 0x000fe200000010ff */
[-CC-:B------:R-:W-:Y:S01]  /*7e50*/  FFMA.FTZ R181, R26, R0.reuse, -R81.reuse ;  /* 0x000000001ab57223 */ /* 0x180fe20000010851 */
[-CC-:B------:R-:W-:Y:S01]  /*7e60*/  FFMA.FTZ R14, R27, R0.reuse, -R81.reuse ;  /* 0x000000001b0e7223 */ /* 0x180fe20000010851 */
[----:B------:R-:W-:Y:S02]  /*7e70*/  IMAD.U32 R27, RZ, RZ, UR36 ;  /* 0x00000024ff1b7e24 */ /* 0x000fe4000f8e00ff */
[-CC-:B------:R-:W-:Y:S01]  /*7e80*/  FFMA.FTZ R183, R30, R0.reuse, -R81.reuse ;  /* 0x000000001eb77223 */ /* 0x180fe20000010851 */
[-CC-:B------:R-:W-:Y:S01]  /*7e90*/  FFMA.FTZ R26, R31, R0.reuse, -R81.reuse ;  /* 0x000000001f1a7223 */ /* 0x180fe20000010851 */
[----:B------:R-:W-:Y:S01]  /*7ea0*/  MUFU.EX2 R2, R2 ;  /* 0x0000000200027308 */ /* 0x000fe20000000800 */
[----:B------:R-:W-:Y:S01]  /*7eb0*/  FFMA.FTZ R177, R34, R0, -R81 ;  /* 0x0000000022b17223 */ /* 0x000fe20000010851 */
[----:B------:R-:W-:Y:S01]  /*7ec0*/  @!P1 LEA R27, R27, UR37, 0x3 ;  /* 0x000000251b1b9c11 */ /* 0x000fe2000f8e18ff */
[----:B------:R-:W-:-:S02]  /*7ed0*/  IMAD.U32 R31, RZ, RZ, UR5 ;  /* 0x00000005ff1f7e24 */ /* 0x000fc4000f8e00ff */
[-CC-:B------:R-:W-:Y:S01]  /*7ee0*/  FFMA.FTZ R30, R35, R0.reuse, -R81.reuse ;  /* 0x00000000231e7223 */ /* 0x180fe20000010851 */
[-CC-:B------:R-:W-:Y:S01]  /*7ef0*/  FFMA.FTZ R179, R38, R0.reuse, -R81.reuse ;  /* 0x0000000026b37223 */ /* 0x180fe20000010851 */
[----:B------:R-:W-:Y:S01]  /*7f00*/  @!P1 IADD3 R27, R27, 0x34840, RZ ;  /* 0x000348401b1b9810 */ /* 0x000fe20007ffe0ff */
[-CC-:B------:R-:W-:Y:S01]  /*7f10*/  FFMA.FTZ R175, R46, R0.reuse, -R81.reuse ;  /* 0x000000002eaf7223 */ /* 0x180fe20000010851 */
[----:B------:R-:W1:Y:S01]  /*7f20*/  MUFU.EX2 R181, R181 ;  /* 0x000000b500b57308 */ /* 0x000e620000000800 */
[-C--:B------:R-:W-:Y:S01]  /*7f30*/  FFMA.FTZ R34, R39, R0.reuse, -R81 ;  /* 0x0000000027227223 */ /* 0x080fe20000010851 */
[----:B------:R-:W-:Y:S01]  /*7f40*/  @!P1 PRMT R27, RZ, 0x654, R27 ;  /* 0x00000654ff1b9816 */ /* 0x000fe2000000001b */
        /* <DEDUP_REMOVED lines=20> */
[----:B------:R-:W-:Y:S01]  /*8090*/  FFMA.FTZ R86, R86, R0, -R81 ;  /* 0x0000000056567223 */ /* 0x000fe20000010851 */
[----:B------:R-:W1:Y:S01]  /*80a0*/  MUFU.EX2 R26, R26 ;  /* 0x0000001a001a7308 */ /* 0x000e620000000800 */
[C---:B--2---:R-:W-:Y:S01]  /*80b0*/  FADD.FTZ R46, R14.reuse, R5 ;  /* 0x000000050e2e7221 */ /* 0x044fe20000010000 */
[----:B------:R-:W-:-:S06]  /*80c0*/  F2FP.BF16.F32.PACK_AB R181, R14, R181 ;  /* 0x000000b50eb5723e */ /* 0x000fcc00000010ff */
[----:B------:R-:W-:Y:S01]  /*80d0*/  MUFU.EX2 R176, R176 ;  /* 0x000000b000b07308 */ /* 0x000fe20000000800 */
[----:B---3--:R-:W-:-:S07]  /*80e0*/  FADD.FTZ R5, R183, R46 ;  /* 0x0000002eb7057221 */ /* 0x008fce0000010000 */
[----:B------:R-:W2:Y:S01]  /*80f0*/  MUFU.EX2 R177, R177 ;  /* 0x000000b100b17308 */ /* 0x000ea20000000800 */
[C---:B-1----:R-:W-:Y:S01]  /*8100*/  FADD.FTZ R46, R26.reuse, R5 ;  /* 0x000000051a2e7221 */ /* 0x042fe20000010000 */
[----:B------:R-:W-:-:S06]  /*8110*/  F2FP.BF16.F32.PACK_AB R183, R26, R183 ;  /* 0x000000b71ab7723e */ /* 0x000fcc00000010ff */
[----:B------:R-:W-:Y:S08]  /*8120*/  MUFU.EX2 R25, R25 ;  /* 0x0000001900197308 */ /* 0x000ff00000000800 */
[----:B------:R-:W1:Y:S01]  /*8130*/  MUFU.EX2 R30, R30 ;  /* 0x0000001e001e7308 */ /* 0x000e620000000800 */
[----:B--2---:R-:W-:-:S07]  /*8140*/  FADD.FTZ R5, R177, R46 ;  /* 0x0000002eb1057221 */ /* 0x004fce0000010000 */
[----:B------:R-:W-:Y:S08]  /*8150*/  MUFU.EX2 R178, R178 ;  /* 0x000000b200b27308 */ /* 0x000ff00000000800 */
[----:B------:R-:W2:Y:S01]  /*8160*/  MUFU.EX2 R179, R179 ;  /* 0x000000b300b37308 */ /* 0x000ea20000000800 */
[C---:B-1----:R-:W-:Y:S01]  /*8170*/  FADD.FTZ R46, R30.reuse, R5 ;  /* 0x000000051e2e7221 */ /* 0x042fe20000010000 */
[----:B------:R-:W-:-:S06]  /*8180*/  F2FP.BF16.F32.PACK_AB R177, R30, R177 ;  /* 0x000000b11eb1723e */ /* 0x000fcc00000010ff */
[----:B------:R-:W-:Y:S01]  /*8190*/  MUFU.EX2 R29, R29 ;  /* 0x0000001d001d7308 */ /* 0x000fe20000000800 */
[----:B------:R-:W-:Y:S02]  /*81a0*/  WARPGROUP.DEPBAR.LE gsb0, 0x0 ;  /* 0x00008000000079c5 */ /* 0x000fe40000010000 */
[----:B------:R-:W-:Y:S01]  /*81b0*/  WARPGROUP.ARRIVE ;  /* 0x00000000000079c5 */ /* 0x000fe20000000000 */
[----:B------:R-:W-:-:S04]  /*81c0*/  FFMA.FTZ R164, R56, R0, -R169 ;  /* 0x0000000038a47223 */ /* 0x000fc800000108a9 */
[----:B------:R-:W1:Y:S01]  /*81d0*/  MUFU.EX2 R34, R34 ;  /* 0x0000002200227308 */ /* 0x000e620000000800 */
[-C--:B------:R-:W-:Y:S01]  /*81e0*/  FFMA.FTZ R166, R60, R0.reuse, -R169 ;  /* 0x000000003ca67223 */ /* 0x080fe200000108a9 */
[----:B--2---:R-:W-:Y:S01]  /*81f0*/  FADD.FTZ R5, R179, R46 ;  /* 0x0000002eb3057221 */ /* 0x004fe20000010000 */
[-CC-:B------:R-:W-:Y:S01]  /*8200*/  FFMA.FTZ R165, R58, R0.reuse, -R81.reuse ;  /* 0x000000003aa57223 */ /* 0x180fe20000010851 */
[----:B------:R-:W-:Y:S01]  /*8210*/  HGMMA.64x128x16.F32.BF16 R88, R160, gdesc[UR8].tnspB, R88, gsb0 ;  /* 0x41e00008a0587df0 */ /* 0x000fe20008001858 */
[----:B------:R-:W-:Y:S01]  /*8220*/  UIADD3 UR10, UR4, 0x300, URZ ;  /* 0x00000300040a7890 */ /* 0x000fe2000fffe03f */
[----:B------:R-:W-:Y:S01]  /*8230*/  FFMA.FTZ R167, R62, R0, -R81 ;  /* 0x000000003ea77223 */ /* 0x000fe20000010851 */
[----:B------:R-:W-:Y:S01]  /*8240*/  UMOV UR11, 0x40000040 ;  /* 0x40000040000b7882 */ /* 0x000fe20000000000 */
[----:B------:R-:W-:Y:S01]  /*8250*/  UIADD3 UR4, UR4, 0x380, URZ ;  /* 0x0000038004047890 */ /* 0x000fe2000fffe03f */
[----:B------:R-:W-:Y:S08]  /*8260*/  MUFU.EX2 R172, R172 ;  /* 0x000000ac00ac7308 */ /* 0x000ff00000000800 */
        /* <DEDUP_REMOVED lines=14> */
[----:B------:R-:W-:Y:S01]  /*8350*/  MUFU.EX2 R41, R41 ;  /* 0x0000002900297308 */ /* 0x000fe20000000800 */
[C---:B-1----:R-:W-:Y:S01]  /*8360*/  FADD.FTZ R46, R38.reuse, R5 ;  /* 0x00000005262e7221 */ /* 0x042fe20000010000 */
[----:B------:R-:W-:-:S06]  /*8370*/  F2FP.BF16.F32.PACK_AB R175, R38, R175 ;  /* 0x000000af26af723e */ /* 0x000fcc00000010ff */
        /* <DEDUP_REMOVED lines=12> */
[----:B------:R-:W-:Y:S02]  /*8440*/  FFMA.FTZ R169, R50, R0, -R81 ;  /* 0x0000000032a97223 */ /* 0x000fe40000010851 */
[----:B------:R-:W-:Y:S01]  /*8450*/  MUFU.EX2 R44, R44 ;  /* 0x0000002c002c7308 */ /* 0x000fe20000000800 */
[----:B------:R-:W-:Y:S01]  /*8460*/  HGMMA.64x128x16.F32.BF16 R88, R156, gdesc[UR8].tnspB, R88, gsb0 ;  /* 0x41e000089c587df0 */ /* 0x000fe20008001858 */
[----:B------:R-:W-:Y:S01]  /*8470*/  UMOV UR10, UR4 ;  /* 0x00000004000a7c82 */ /* 0x000fe20008000000 */
[----:B------:R-:W-:Y:S01]  /*8480*/  UMOV UR11, 0x40000040 ;  /* 0x40000040000b7882 */ /* 0x000fe20000000000 */
[----:B------:R-:W-:-:S04]  /*8490*/  UIADD3 UR4, UR6, -0x1, URZ ;  /* 0xffffffff06047890 */ /* 0x000fc8000fffe03f */
[----:B------:R-:W1:Y:S03]  /*84a0*/  MUFU.EX2 R169, R169 ;  /* 0x000000a900a97308 */ /* 0x000e660000000800 */
[----:B------:R-:W-:Y:S01]  /*84b0*/  UMOV UR6, UR4 ;  /* 0x0000000400067c82 */ /* 0x000fe20008000000 */
[----:B------:R-:W-:-:S04]  /*84c0*/  UMOV UR4, UR36 ;  /* 0x0000002400047c82 */ /* 0x000fc80008000000 */
[----:B------:R-:W-:Y:S08]  /*84d0*/  MUFU.EX2 R166, R166 ;  /* 0x000000a600a67308 */ /* 0x000ff00000000800 */
[----:B------:R-:W2:Y:S01]  /*84e0*/  MUFU.EX2 R167, R167 ;  /* 0x000000a700a77308 */ /* 0x000ea20000000800 */
[----:B-1----:R-:W-:Y:S01]  /*84f0*/  FADD.FTZ R5, R169, R46 ;  /* 0x0000002ea9057221 */ /* 0x002fe20000010000 */
[----:B------:R-:W-:-:S03]  /*8500*/  F2FP.BF16.F32.PACK_AB R169, R40, R169 ;  /* 0x000000a928a9723e */ /* 0x000fc600000010ff */
[----:B------:R-:W-:-:S03]  /*8510*/  FADD.FTZ R14, R40, R5 ;  /* 0x00000005280e7221 */ /* 0x000fc60000010000 */
[----:B------:R-:W-:Y:S01]  /*8520*/  MUFU.EX2 R53, R53 ;  /* 0x0000003500357308 */ /* 0x000fe20000000800 */
[----:B------:R-:W-:Y:S01]  /*8530*/  FADD.FTZ R5, R171, R14 ;  /* 0x0000000eab057221 */ /* 0x000fe20000010000 */
[----:B------:R-:W-:-:S03]  /*8540*/  F2FP.BF16.F32.PACK_AB R171, R42, R171 ;  /* 0x000000ab2aab723e */ /* 0x000fc600000010ff */
[----:B------:R-:W-:-:S03]  /*8550*/  FADD.FTZ R14, R42, R5 ;  /* 0x000000052a0e7221 */ /* 0x000fc60000010000 */
[----:B------:R-:W-:Y:S01]  /*8560*/  MUFU.EX2 R160, R160 ;  /* 0x000000a000a07308 */ /* 0x000fe20000000800 */
[----:B------:R-:W-:Y:S01]  /*8570*/  FADD.FTZ R5, R165, R14 ;  /* 0x0000000ea5057221 */ /* 0x000fe20000010000 */
[----:B------:R-:W-:-:S03]  /*8580*/  F2FP.BF16.F32.PACK_AB R165, R44, R165 ;  /* 0x000000a52ca5723e */ /* 0x000fc600000010ff */
[----:B------:R-:W-:-:S03]  /*8590*/  FADD.FTZ R14, R44, R5 ;  /* 0x000000052c0e7221 */ /* 0x000fc60000010000 */
[----:B------:R-:W-:Y:S01]  /*85a0*/  MUFU.EX2 R66, R66 ;  /* 0x0000004200427308 */ /* 0x000fe20000000800 */
[----:B--2---:R-:W-:-:S07]  /*85b0*/  FADD.FTZ R5, R167, R14 ;  /* 0x0000000ea7057221 */ /* 0x004fce0000010000 */
[----:B------:R-:W-:Y:S08]  /*85c0*/  MUFU.EX2 R57, R57 ;  /* 0x0000003900397308 */ /* 0x000ff00000000800 */
[----:B------:R-:W1:Y:S08]  /*85d0*/  MUFU.EX2 R67, R67 ;  /* 0x0000004300437308 */ /* 0x000e700000000800 */
[----:B------:R-:W-:Y:S08]  /*85e0*/  MUFU.EX2 R162, R162 ;  /* 0x000000a200a27308 */ /* 0x000ff00000000800 */
[----:B------:R-:W-:Y:S01]  /*85f0*/  MUFU.EX2 R70, R70 ;  /* 0x0000004600467308 */ /* 0x000fe20000000800 */
[----:B-1----:R-:W-:-:S07]  /*8600*/  F2FP.BF16.F32.PACK_AB R161, R67, R66 ;  /* 0x0000004243a1723e */ /* 0x002fce00000010ff */
[----:B------:R-:W-:Y:S08]  /*8610*/  MUFU.EX2 R61, R61 ;  /* 0x0000003d003d7308 */ /* 0x000ff00000000800 */
[----:B------:R-:W1:Y:S08]  /*8620*/  MUFU.EX2 R71, R71 ;  /* 0x0000004700477308 */ /* 0x000e700000000800 */
[----:B------:R-:W-:Y:S08]  /*8630*/  MUFU.EX2 R20, R20 ;  /* 0x0000001400147308 */ /* 0x000ff00000000800 */
[----:B------:R-:W-:Y:S01]  /*8640*/  MUFU.EX2 R74, R74 ;  /* 0x0000004a004a7308 */ /* 0x000fe20000000800 */
[----:B-1----:R-:W-:-:S07]  /*8650*/  F2FP.BF16.F32.PACK_AB R163, R71, R70 ;  /* 0x0000004647a3723e */ /* 0x002fce00000010ff */
[----:B------:R-:W1:Y:S08]  /*8660*/  MUFU.EX2 R65, R65 ;  /* 0x0000004100417308 */ /* 0x000e700000000800 */
[----:B------:R-:W2:Y:S08]  /*8670*/  MUFU.EX2 R75, R75 ;  /* 0x0000004b004b7308 */ /* 0x000eb00000000800 */
[----:B------:R-:W-:Y:S01]  /*8680*/  MUFU.EX2 R24, R24 ;  /* 0x0000001800187308 */ /* 0x000fe20000000800 */
[----:B------:R-:W-:-:S02]  /*8690*/  WARPGROUP.DEPBAR.LE gsb0, 0x0 ;  /* 0x00008000000079c5 */ /* 0x000fc40000010000 */
[----:B------:R-:W-:-:S05]  /*86a0*/  WARPGROUP.ARRIVE ;  /* 0x00000000000079c5 */ /* 0x000fca0000000000 */
[----:B------:R-:W-:Y:S01]  /*86b0*/  MUFU.EX2 R78, R78 ;  /* 0x0000004e004e7308 */ /* 0x000fe20000000800 */
[----:B-1----:R-:W-:Y:S02]  /*86c0*/  F2FP.BF16.F32.PACK_AB R156, R65, R20 ;  /* 0x00000014419c723e */ /* 0x002fe400000010ff */
[----:B--2---:R-:W-:Y:S01]  /*86d0*/  F2FP.BF16.F32.PACK_AB R157, R75, R74 ;  /* 0x0000004a4b9d723e */ /* 0x004fe200000010ff */
[----:B------:R-:W-:Y:S04]  /*86e0*/  HGMMA.64x128x16.F32.BF16 R88, R152, gdesc[UR8].tnspB, R88, gsb0 ;  /* 0x41e0000898587df0 */ /* 0x000fe80008001858 */
[----:B------:R-:W1:Y:S08]  /*86f0*/  MUFU.EX2 R69, R69 ;  /* 0x0000004500457308 */ /* 0x000e700000000800 */
[----:B------:R-:W2:Y:S08]  /*8700*/  MUFU.EX2 R79, R79 ;  /* 0x0000004f004f7308 */ /* 0x000eb00000000800 */
[----:B------:R-:W-:Y:S01]  /*8710*/  MUFU.EX2 R28, R28 ;  /* 0x0000001c001c7308 */ /* 0x000fe20000000800 */
[----:B-1----:R-:W-:-:S07]  /*8720*/  F2FP.BF16.F32.PACK_AB R158, R69, R24 ;  /* 0x00000018459e723e */ /* 0x002fce00000010ff */
[----:B------:R-:W-:Y:S01]  /*8730*/  MUFU.EX2 R82, R82 ;  /* 0x0000005200527308 */ /* 0x000fe20000000800 */
[----:B--2---:R-:W-:-:S07]  /*8740*/  F2FP.BF16.F32.PACK_AB R159, R79, R78 ;  /* 0x0000004e4f9f723e */ /* 0x004fce00000010ff */
[----:B------:R-:W1:Y:S08]  /*8750*/  MUFU.EX2 R73, R73 ;  /* 0x0000004900497308 */ /* 0x000e700000000800 */
[----:B------:R-:W2:Y:S08]  /*8760*/  MUFU.EX2 R83, R83 ;  /* 0x0000005300537308 */ /* 0x000eb00000000800 */
[----:B------:R-:W-:Y:S08]  /*8770*/  MUFU.EX2 R32, R32 ;  /* 0x0000002000207308 */ /* 0x000ff00000000800 */
[----:B------:R-:W-:Y:S08]  /*8780*/  MUFU.EX2 R86, R86 ;  /* 0x0000005600567308 */ /* 0x000ff00000000800 */
[----:B------:R-:W3:Y:S01]  /*8790*/  MUFU.EX2 R77, R77 ;  /* 0x0000004d004d7308 */ /* 0x000ee20000000800 */
[----:B------:R-:W-:-:S02]  /*87a0*/  WARPGROUP.DEPBAR.LE gsb0, 0x0 ;  /* 0x00008000000079c5 */ /* 0x000fc40000010000 */
[----:B------:R4:W-:Y:S01]  /*87b0*/  @!P1 SYNCS.ARRIVE.TRANS64.RED.A1T0 RZ, [R27+URZ], RZ ;  /* 0x000000ff1bff99a7 */ /* 0x0009e2000810043f */
[----:B-1----:R-:W-:Y:S02]  /*87c0*/  F2FP.BF16.F32.PACK_AB R152, R73, R28 ;  /* 0x0000001c4998723e */ /* 0x002fe400000010ff */
[----:B--2---:R-:W-:Y:S02]  /*87d0*/  F2FP.BF16.F32.PACK_AB R153, R83, R82 ;  /* 0x000000525399723e */ /* 0x004fe400000010ff */
[----:B---3--:R-:W-:Y:S01]  /*87e0*/  F2FP.BF16.F32.PACK_AB R154, R77, R32 ;  /* 0x000000204d9a723e */ /* 0x008fe200000010ff */
[----:B----4-:R-:W-:-:S05]  /*87f0*/  @!P1 VIADD R27, R31, 0x34860 ;  /* 0x000348601f1b9836 */ /* 0x010fca0000000000 */
[----:B------:R-:W-:Y:S01]  /*8800*/  @!P1 PRMT R31, RZ, 0x654, R27 ;  /* 0x00000654ff1f9816 */ /* 0x000fe2000000001b */
[----:B------:R-:W-:Y:S01]  /*8810*/  FADD.FTZ R27, R15, R6 ;  /* 0x000000060f1b7221 */ /* 0x000fe20000010000 */
[-CC-:B------:R-:W-:Y:S01]  /*8820*/  FFMA.FTZ R6, R63, R0.reuse, -R81.reuse ;  /* 0x000000003f067223 */ /* 0x180fe20000010851 */
[----:B------:R-:W-:Y:S01]  /*8830*/  FFMA.FTZ R81, R87, R0, -R81 ;  /* 0x0000000057517223 */ /* 0x000fe20000010851 */
[----:B------:R1:W-:Y:S01]  /*8840*/  @!P1 SYNCS.ARRIVE.TRANS64.RED.A1T0 RZ, [R31+URZ], RZ ;  /* 0x000000ff1fff99a7 */ /* 0x0003e2000810043f */
[----:B------:R-:W-:Y:S01]  /*8850*/  FADD.FTZ R48, R182, R27 ;  /* 0x0000001bb6307221 */ /* 0x000fe20000010000 */
[C---:B------:R-:W-:Y:S02]  /*8860*/  F2FP.BF16.F32.PACK_AB R182, R21.reuse, R182 ;  /* 0x000000b615b6723e */ /* 0x040fe400000010ff */
[----:B------:R-:W2:Y:S01]  /*8870*/  MUFU.EX2 R6, R6 ;  /* 0x0000000600067308 */ /* 0x000ea20000000800 */
[----:B------:R-:W-:-:S04]  /*8880*/  FADD.FTZ R27, R21, R48 ;  /* 0x00000030151b7221 */ /* 0x000fc80000010000 */
[----:B------:R-:W-:Y:S01]  /*8890*/  FADD.FTZ R48, R176, R27 ;  /* 0x0000001bb0307221 */ /* 0x000fe20000010000 */
[C---:B------:R-:W-:Y:S02]  /*88a0*/  F2FP.BF16.F32.PACK_AB R176, R25.reuse, R176 ;  /* 0x000000b019b0723e */ /* 0x040fe400000010ff */
[----:B------:R-:W3:Y:S01]  /*88b0*/  MUFU.EX2 R81, R81 ;  /* 0x0000005100517308 */ /* 0x000ee20000000800 */
[----:B------:R-:W-:-:S04]  /*88c0*/  FADD.FTZ R27, R25, R48 ;  /* 0x00000030191b7221 */ /* 0x000fc80000010000 */
[----:B------:R-:W-:Y:S01]  /*88d0*/  FADD.FTZ R48, R178, R27 ;  /* 0x0000001bb2307221 */ /* 0x000fe20000010000 */
[----:B------:R-:W-:-:S03]  /*88e0*/  F2FP.BF16.F32.PACK_AB R178, R29, R178 ;  /* 0x000000b21db2723e */ /* 0x000fc600000010ff */
[----:B------:R-:W-:Y:S01]  /*88f0*/  FADD.FTZ R27, R29, R48 ;  /* 0x000000301d1b7221 */ /* 0x000fe20000010000 */
[C---:B--2---:R-:W-:Y:S01]  /*8900*/  FADD.FTZ R5, R6.reuse, R5 ;  /* 0x0000000506057221 */ /* 0x044fe20000010000 */
[----:B------:R-:W-:Y:S02]  /*8910*/  F2FP.BF16.F32.PACK_AB R167, R6, R167 ;  /* 0x000000a706a7723e */ /* 0x000fe400000010ff */
[----:B------:R-:W-:Y:S01]  /*8920*/  FADD.FTZ R48, R172, R27 ;  /* 0x0000001bac307221 */ /* 0x000fe20000010000 */
[----:B------:R-:W-:Y:S01]  /*8930*/  FADD.FTZ R5, R66, R5 ;  /* 0x0000000542057221 */ /* 0x000fe20000010000 */
[C---:B------:R-:W-:Y:S02]  /*8940*/  F2FP.BF16.F32.PACK_AB R172, R33.reuse, R172 ;  /* 0x000000ac21ac723e */ /* 0x040fe400000010ff */
[----:B------:R-:W-:Y:S01]  /*8950*/  FADD.FTZ R27, R33, R48 ;  /* 0x00000030211b7221 */ /* 0x000fe20000010000 */
[----:B------:R-:W-:Y:S01]  /*8960*/  FADD.FTZ R5, R67, R5 ;  /* 0x0000000543057221 */ /* 0x000fe20000010000 */
[----:B---3--:R-:W-:-:S02]  /*8970*/  F2FP.BF16.F32.PACK_AB R155, R81, R86 ;  /* 0x00000056519b723e */ /* 0x008fc400000010ff */
[----:B------:R-:W-:Y:S01]  /*8980*/  FADD.FTZ R48, R174, R27 ;  /* 0x0000001bae307221 */ /* 0x000fe20000010000 */
[----:B------:R-:W-:Y:S01]  /*8990*/  FADD.FTZ R5, R70, R5 ;  /* 0x0000000546057221 */ /* 0x000fe20000010000 */
[C---:B------:R-:W-:Y:S02]  /*89a0*/  F2FP.BF16.F32.PACK_AB R174, R37.reuse, R174 ;  /* 0x000000ae25ae723e */ /* 0x040fe400000010ff */
[----:B------:R-:W-:Y:S01]  /*89b0*/  FADD.FTZ R15, R37, R48 ;  /* 0x00000030250f7221 */ /* 0x000fe20000010000 */
[----:B------:R-:W-:-:S03]  /*89c0*/  FADD.FTZ R5, R71, R5 ;  /* 0x0000000547057221 */ /* 0x000fc60000010000 */
        /* <DEDUP_REMOVED lines=21> */
[----:B------:R-:W-:-:S03]  /*8b20*/  F2FP.BF16.F32.PACK_AB R160, R57, R160 ;  /* 0x000000a039a0723e */ /* 0x000fc600000010ff */
[----:B------:R-:W-:-:S04]  /*8b30*/  FADD.FTZ R15, R57, R14 ;  /* 0x0000000e390f7221 */ /* 0x000fc80000010000 */
[----:B------:R-:W-:Y:S01]  /*8b40*/  FADD.FTZ R14, R162, R15 ;  /* 0x0000000fa20e7221 */ /* 0x000fe20000010000 */
[----:B------:R-:W-:-:S03]  /*8b50*/  F2FP.BF16.F32.PACK_AB R162, R61, R162 ;  /* 0x000000a23da2723e */ /* 0x000fc600000010ff */
[----:B------:R-:W-:Y:S01]  /*8b60*/  FADD.FTZ R15, R61, R14 ;  /* 0x0000000e3d0f7221 */ /* 0x000fe20000010000 */
[----:B------:R-:W-:-:S03]  /*8b70*/  IMAD.MOV.U32 R14, RZ, RZ, R7 ;  /* 0x000000ffff0e7224 */ /* 0x000fc600078e0007 */
[----:B------:R-:W-:-:S04]  /*8b80*/  FADD.FTZ R6, R20, R15 ;  /* 0x0000000f14067221 */ /* 0x000fc80000010000 */
[----:B------:R-:W-:-:S04]  /*8b90*/  FADD.FTZ R15, R65, R6 ;  /* 0x00000006410f7221 */ /* 0x000fc80000010000 */
[----:B------:R-:W-:-:S04]  /*8ba0*/  FADD.FTZ R6, R24, R15 ;  /* 0x0000000f18067221 */ /* 0x000fc80000010000 */
[----:B------:R-:W-:-:S04]  /*8bb0*/  FADD.FTZ R15, R69, R6 ;  /* 0x00000006450f7221 */ /* 0x000fc80000010000 */
[----:B------:R-:W-:-:S04]  /*8bc0*/  FADD.FTZ R6, R28, R15 ;  /* 0x0000000f1c067221 */ /* 0x000fc80000010000 */
[----:B------:R-:W-:-:S04]  /*8bd0*/  FADD.FTZ R15, R73, R6 ;  /* 0x00000006490f7221 */ /* 0x000fc80000010000 */
[----:B------:R-:W-:Y:S01]  /*8be0*/  FADD.FTZ R6, R32, R15 ;  /* 0x0000000f20067221 */ /* 0x000fe20000010000 */
[----:B------:R-:W-:-:S03]  /*8bf0*/  IMAD.MOV.U32 R15, RZ, RZ, R4 ;  /* 0x000000ffff0f7224 */ /* 0x000fc600078e0004 */
[----:B------:R-:W-:Y:S01]  /*8c00*/  FADD.FTZ R6, R77, R6 ;  /* 0x000000064d067221 */ /* 0x000fe20000010000 */
[----:B-1----:R-:W-:Y:S06]  /*8c10*/  @P2 BRA `(.L_x_1892) ;  /* 0xffffffdc00c82947 */ /* 0x002fec000383ffff */
.L_x_1883:
        /* <DEDUP_REMOVED lines=67> */
.L_x_1893:
[----:B------:R-:W-:Y:S01]  /*9050*/  ULEA UR5, UR36, UR37, 0x3 ;  /* 0x0000002524057291 */ /* 0x000fe2000f8e183f */
[----:B------:R-:W-:-:S05]  /*9060*/  IMAD.U32 R2, RZ, RZ, UR46 ;  /* 0x0000002eff027e24 */ /* 0x000fca000f8e00ff */
[----:B------:R-:W-:-:S04]  /*9070*/  SHF.L.U32 R2, R2, 0x1f, RZ ;  /* 0x0000001f02027819 */ /* 0x000fc800000006ff */
[----:B------:R1:W2:Y:S01]  /*9080*/  SYNCS.PHASECHK.TRANS64.TRYWAIT P2, [UR5+0x34850], R2 ;  /* 0x03485002ff0075a7 */ /* 0x0002a20008040145 */
[----:B------:R-:W-:Y:S05]  /*9090*/  @!P0 BRA `(.L_x_1894) ;  /* 0x0000000000048947 */ /* 0x000fea0003800000 */
[----:B------:R-:W-:Y:S01]  /*90a0*/  BPT.TRAP 0x1 ;  /* 0x000000040000795c */ /* 0x000fe20000300000 */
.L_x_1894:
[----:B--2---:R-:W-:Y:S05]  /*90b0*/  @P2 BRA `(.L_x_1895) ;  /* 0x0000000000082947 */ /* 0x004fea0003800000 */
[----:B------:R-:W2:Y:S02]  /*90c0*/  SYNCS.PHASECHK.TRANS64.TRYWAIT P0, [UR5+0x34850], R2 ;  /* 0x03485002ff0075a7 */ /* 0x000ea40008000145 */
[----:B--2---:R-:W-:Y:S05]  /*90d0*/  @!P0 BRA `(.L_x_1896) ;  /* 0x0000004c00548947 */ /* 0x004fea0003800000 */
.L_x_1895:
[----:B------:R-:W-:Y:S01]  /*90e0*/  UIADD3 UR37, UR37, 0x400, URZ ;  /* 0x0000040025257890 */ /* 0x000fe2000fffe03f */
[----:B------:R-:W-:Y:S01]  /*90f0*/  WARPGROUP.ARRIVE ;  /* 0x00000000000079c5 */ /* 0x000fe20000000000 */
[----:B------:R-:W-:Y:S01]  /*9100*/  UMOV UR7, 0x40000040 ;  /* 0x4000004000077882 */ /* 0x000fe20000000000 */
[----:B--2---:R-:W2:Y:S01]  /*9110*/  SHFL.BFLY PT, R3, R6, 0x2, 0x1f ;  /* 0x0c401f0006037f89 */ /* 0x004ea200000e0000 */
[----:B------:R-:W-:Y:S01]  /*9120*/  USHF.R.U32.HI UR37, URZ, 0x4, UR37 ;  /* 0x000000043f257899 */ /* 0x000fe20008011625 */
[----:B------:R-:W-:Y:S01]  /*9130*/  IMAD.MOV.U32 R12, RZ, RZ, RZ ;  /* 0x000000ffff0c7224 */ /* 0x000fe200078e00ff */
[----:B------:R-:W-:Y:S01]  /*9140*/  R2UR UR8, R186 ;  /* 0x00000000ba0872ca */ /* 0x000fe200000e0000 */
[----:B-1----:R-:W1:Y:S01]  /*9150*/  SHFL.BFLY PT, R2, R5, 0x2, 0x1f ;  /* 0x0c401f0005027f89 */ /* 0x002e6200000e0000 */
[----:B------:R-:W-:-:S04]  /*9160*/  ULOP3.LUT UR37, UR37, 0x3fff, URZ, 0xc0, !UPT ;  /* 0x00003fff25257892 */ /* 0x000fc8000f8ec03f */
[----:B------:R-:W-:-:S04]  /*9170*/  ULOP3.LUT UR4, UR37, 0x4000000, URZ, 0xfc, !UPT ;  /* 0x0400000025047892 */ /* 0x000fc8000f8efc3f */
[----:B------:R-:W-:Y:S02]  /*9180*/  ULEA UR4, UR36, UR4, 0xb ;  /* 0x0000000424047291 */ /* 0x000fe4000f8e583f */
[----:B------:R-:W-:Y:S02]  /*9190*/  UIADD3 UR36, UR36, 0x1, URZ ;  /* 0x0000000124247890 */ /* 0x000fe4000fffe03f */
[----:B------:R-:W-:Y:S02]  /*91a0*/  UIADD3 UR8, UR8, 0x1, URZ ;  /* 0x0000000108087890 */ /* 0x000fe4000fffe03f */
[----:B------:R-:W-:Y:S01]  /*91b0*/  UISETP.NE.AND UP0, UPT, UR36, 0x2, UPT ;  /* 0x000000022400788c */ /* 0x000fe2000bf05270 */
[----:B------:R-:W-:Y:S02]  /*91c0*/  UMOV UR6, UR4 ;  /* 0x0000000400067c82 */ /* 0x000fe40008000000 */
[----:B------:R-:W-:Y:S01]  /*91d0*/  HGMMA.64x128x16.F32.BF16 R24, R180, gdesc[UR4].tnspB, R24, gsb0 ;  /* 0x41e00004b4187df0 */ /* 0x000fe20008001818 */
[----:B------:R-:W-:Y:S01]  /*91e0*/  UIADD3 UR6, UR4, 0x80, URZ ;  /* 0x0000008004067890 */ /* 0x000fe2000fffe03f */
[----:B--2---:R-:W-:Y:S01]  /*91f0*/  FADD.FTZ R3, R3, R6 ;  /* 0x0000000603037221 */ /* 0x004fe20000010000 */
[----:B------:R-:W-:Y:S01]  /*9200*/  UMOV UR7, 0x40000040 ;  /* 0x4000004000077882 */ /* 0x000fe20000000000 */
[----:B------:R-:W-:-:S02]  /*9210*/  IMAD.U32 R186, RZ, RZ, UR8 ;  /* 0x00000008ffba7e24 */ /* 0x000fc4000f8e00ff */
[----:B-1----:R-:W-:Y:S01]  /*9220*/  FADD.FTZ R8, R2, R5 ;  /* 0x0000000502087221 */ /* 0x002fe20000010000 */
[----:B------:R-:W-:Y:S01]  /*9230*/  IMAD.MOV.U32 R5, RZ, RZ, RZ ;  /* 0x000000ffff057224 */ /* 0x000fe200078e00ff */
[----:B------:R-:W1:Y:S01]  /*9240*/  SHFL.BFLY PT, R2, R3, 0x1, 0x1f ;  /* 0x0c201f0003027f89 */ /* 0x000e6200000e0000 */
[----:B------:R-:W-:-:S03]  /*9250*/  USEL UR36, UR36, URZ, UP0 ;  /* 0x0000003f24247287 */ /* 0x000fc60008000000 */
[----:B------:R-:W2:Y:S01]  /*9260*/  SHFL.BFLY PT, R9, R8, 0x1, 0x1f ;  /* 0x0c201f0008097f89 */ /* 0x000ea200000e0000 */
[----:B-1----:R-:W-:Y:S01]  /*9270*/  FADD.FTZ R11, R3, R2 ;  /* 0x00000002030b7221 */ /* 0x002fe20000010000 */
[----:B------:R-:W-:Y:S02]  /*9280*/  IMAD.MOV.U32 R3, RZ, RZ, -0x800000 ;  /* 0xff800000ff037424 */ /* 0x000fe400078e00ff */
[----:B------:R-:W-:Y:S02]  /*9290*/  IMAD.MOV.U32 R2, RZ, RZ, -0x800000 ;  /* 0xff800000ff027424 */ /* 0x000fe400078e00ff */
[----:B--2---:R-:W-:Y:S01]  /*92a0*/  FADD.FTZ R13, R8, R9 ;  /* 0x00000009080d7221 */ /* 0x004fe20000010000 */
[----:B------:R-:W-:Y:S01]  /*92b0*/  FSETP.NE.FTZ.AND P0, PT, R11, RZ, PT ;  /* 0x000000ff0b00720b */ /* 0x000fe20003f15000 */
[----:B------:R-:W-:-:S03]  /*92c0*/  IMAD.U32 R8, RZ, RZ, UR5 ;  /* 0x00000005ff087e24 */ /* 0x000fc6000f8e00ff */
[----:B------:R-:W-:-:S09]  /*92d0*/  FSETP.NE.FTZ.AND P2, PT, R13, RZ, PT ;  /* 0x000000ff0d00720b */ /* 0x000fd20003f55000 */
[----:B------:R-:W1:Y:S01]  /*92e0*/  @P0 MUFU.LG2 R10, R11 ;  /* 0x0000000b000a0308 */ /* 0x000e620000000c00 */
[----:B------:R-:W-:-:S03]  /*92f0*/  @P0 FMUL.FTZ R9, R0, 0.69314718246459960938 ;  /* 0x3f31721800090820 */ /* 0x000fc60000410000 */
[----:B------:R-:W-:Y:S01]  /*9300*/  @P2 FMUL.FTZ R15, R0, 0.69314718246459960938 ;  /* 0x3f317218000f2820 */ /* 0x000fe20000410000 */
[----:B------:R-:W-:-:S03]  /*9310*/  @!P1 VIADD R0, R8, 0x34860 ;  /* 0x0003486008009836 */ /* 0x000fc60000000000 */
[----:B------:R-:W2:Y:S02]  /*9320*/  @P2 MUFU.LG2 R6, R13 ;  /* 0x0000000d00062308 */ /* 0x000ea40000000c00 */
[----:B------:R-:W-:-:S06]  /*9330*/  @!P1 PRMT R0, RZ, 0x654, R0 ;  /* 0x00000654ff009816 */ /* 0x000fcc0000000000 */
[----:B------:R-:W3:Y:S01]  /*9340*/  @P0 MUFU.RCP R5, R11 ;  /* 0x0000000b00050308 */ /* 0x000ee20000001000 */
[----:B-1----:R-:W-:-:S04]  /*9350*/  @P0 FMUL.FTZ R10, R10, 0.69314718246459960938 ;  /* 0x3f3172180a0a0820 */ /* 0x002fc80000410000 */
[----:B------:R-:W-:Y:S01]  /*9360*/  @P0 FFMA.FTZ R3, R9, R4, R10 ;  /* 0x0000000409030223 */ /* 0x000fe2000001000a */
[----:B------:R-:W-:Y:S02]  /*9370*/  PLOP3.LUT P0, PT, PT, PT, PT, 0x8, 0x0 ;  /* 0x000000000000781c */ /* 0x000fe40003f0e170 */
[----:B------:R-:W1:Y:S01]  /*9380*/  @P2 MUFU.RCP R12, R13 ;  /* 0x0000000d000c2308 */ /* 0x000e620000001000 */
        /* <DEDUP_REMOVED lines=39> */
[----:B------:R2:W-:Y:S01]  /*9600*/  @!P1 SYNCS.ARRIVE.TRANS64.RED.A1T0 RZ, [R0+URZ], RZ ;  /* 0x000000ff00ff99a7 */ /* 0x0005e2000810043f */
[-C--:B---3--:R-:W-:Y:S01]  /*9610*/  FMUL.FTZ R8, R24, R5.reuse ;  /* 0x0000000518087220 */ /* 0x088fe20000410000 */
        /* <DEDUP_REMOVED lines=63> */
.L_x_1866:
        /* <DEDUP_REMOVED lines=9> */
[C---:B------:R-:W-:Y:S01]  /*9aa0*/  IADD3 R27, P2, R16.reuse, 0x20, RZ ;  /* 0x00000020101b7810 */ /* 0x040fe20007f5e0ff */
[----:B------:R-:W-:Y:S01]  /*9ab0*/  ULDC UR10, c[0x0][0xa88] ;  /* 0x0002a200000a7ab9 */ /* 0x000fe20000000800 */
[C---:B------:R-:W-:Y:S01]  /*9ac0*/  IADD3 R15, P4, R16.reuse, 0x4000, RZ ;  /* 0x00004000100f7810 */ /* 0x040fe20007f9e0ff */
[----:B------:R-:W-:Y:S01]  /*9ad0*/  VIADD R4, R91, 0x8 ;  /* 0x000000085b047836 */ /* 0x000fe20000000000 */
[C---:B------:R-:W-:Y:S01]  /*9ae0*/  LOP3.LUT R5, R16.reuse, 0x380, RZ, 0xc0, !PT ;  /* 0x0000038010057812 */ /* 0x040fe200078ec0ff */
[----:B------:R-:W1:Y:S01]  /*9af0*/  LDC.64 R88, c[0x0][0xb78] ;  /* 0x0002de00ff587b82 */ /* 0x000e620000000a00 */
[----:B------:R-:W-:Y:S01]  /*9b00*/  LOP3.LUT R26, R27, 0x380, RZ, 0xc0, !PT ;  /* 0x000003801b1a7812 */ /* 0x000fe200078ec0ff */
[----:B------:R-:W-:Y:S01]  /*9b10*/  USHF.R.S32.HI UR5, URZ, 0x1f, UR43 ;  /* 0x0000001f3f057899 */ /* 0x000fe2000801142b */
[----:B------:R-:W-:Y:S01]  /*9b20*/  LOP3.LUT P0, RZ, R187, 0x3, RZ, 0xc0, !PT ;  /* 0x00000003bbff7812 */ /* 0x000fe2000780c0ff */
[----:B------:R-:W-:Y:S01]  /*9b30*/  ULDC.64 UR8, c[0x0][0xb70] ;  /* 0x0002dc0000087ab9 */ /* 0x000fe20000000a00 */
[C---:B------:R-:W-:Y:S01]  /*9b40*/  IADD3 R13, P6, R16.reuse, 0x40, RZ ;  /* 0x00000040100d7810 */ /* 0x040fe20007fde0ff */
[----:B------:R-:W-:Y:S01]  /*9b50*/  UIMAD UR5, UR5, UR8, URZ ;  /* 0x00000008050572a4 */ /* 0x000fe2000f8e023f */
[----:B------:R-:W-:Y:S01]  /*9b60*/  LOP3.LUT R14, R15, 0x380, RZ, 0xc0, !PT ;  /* 0x000003800f0e7812 */ /* 0x000fe200078ec0ff */
[----:B------:R-:W-:Y:S01]  /*9b70*/  UIMAD.WIDE.U32 UR6, UR43, UR8, URZ ;  /* 0x000000082b0672a5 */ /* 0x000fe2000f8e003f */
[----:B------:R-:W-:Y:S01]  /*9b80*/  IADD3 R21, P5, R16, 0x60, RZ ;  /* 0x0000006010157810 */ /* 0x000fe20007fbe0ff */
[----:B------:R-:W-:Y:S01]  /*9b90*/  USHF.R.S32.HI UR8, URZ, 0x1f, UR44 ;  /* 0x0000001f3f087899 */ /* 0x000fe2000801142c */
[----:B------:R-:W-:Y:S01]  /*9ba0*/  SHF.R.U64 R5, R5, 0x3, RZ ;  /* 0x0000000305057819 */ /* 0x000fe200000012ff */
[----:B------:R-:W-:Y:S01]  /*9bb0*/  UIMAD UR5, UR43, UR9, UR5 ;  /* 0x000000092b0572a4 */ /* 0x000fe2000f8e0205 */
[----:B------:R-:W-:-:S02]  /*9bc0*/  SHF.R.U64 R26, R26, 0x3, RZ ;  /* 0x000000031a1a7819 */ /* 0x000fc400000012ff */
[----:B------:R-:W-:Y:S01]  /*9bd0*/  ISETP.GE.OR P1, PT, R4, UR10, P0 ;  /* 0x0000000a04007c0c */ /* 0x000fe20008726670 */
[----:B------:R-:W-:Y:S01]  /*9be0*/  UIADD3 UR5, UR7, UR5, URZ ;  /* 0x0000000507057290 */ /* 0x000fe2000fffe03f */
[----:B------:R-:W-:Y:S02]  /*9bf0*/  LOP3.LUT R24, R13, 0x380, RZ, 0xc0, !PT ;  /* 0x000003800d187812 */ /* 0x000fe400078ec0ff */
[----:B------:R-:W-:Y:S02]  /*9c00*/  SHF.R.U64 R14, R14, 0x3, RZ ;  /* 0x000000030e0e7819 */ /* 0x000fe400000012ff */
[----:B------:R-:W-:Y:S02]  /*9c10*/  LOP3.LUT R20, R21, 0x380, RZ, 0xc0, !PT ;  /* 0x0000038015147812 */ /* 0x000fe400078ec0ff */
[----:B------:R-:W-:Y:S01]  /*9c20*/  LOP3.LUT R4, R5, R16, RZ, 0x3c, !PT ;  /* 0x0000001005047212 */ /* 0x000fe200078e3cff */
[--C-:B------:R-:W-:Y:S01]  /*9c30*/  IMAD.MOV.U32 R5, RZ, RZ, R17.reuse ;  /* 0x000000ffff057224 */ /* 0x100fe200078e0011 */
[----:B------:R-:W-:Y:S01]  /*9c40*/  LOP3.LUT R26, R26, R27, RZ, 0x3c, !PT ;  /* 0x0000001b1a1a7212 */ /* 0x000fe200078e3cff */
[----:B------:R-:W-:Y:S01]  /*9c50*/  IMAD.X R27, RZ, RZ, R17, P2 ;  /* 0x000000ffff1b7224 */ /* 0x000fe200010e0611 */
[----:B------:R-:W-:-:S02]  /*9c60*/  SHF.R.U64 R24, R24, 0x3, RZ ;  /* 0x0000000318187819 */ /* 0x000fc400000012ff */
[----:B------:R-:W-:Y:S02]  /*9c70*/  LOP3.LUT R14, R14, R15, RZ, 0x3c, !PT ;  /* 0x0000000f0e0e7212 */ /* 0x000fe400078e3cff */
[----:B------:R-:W-:Y:S02]  /*9c80*/  SHF.R.U64 R20, R20, 0x3, RZ ;  /* 0x0000000314147819 */ /* 0x000fe400000012ff */
[----:B------:R-:W-:Y:S02]  /*9c90*/  IADD3 R15, P2, R16, 0x4040, RZ ;  /* 0x00004040100f7810 */ /* 0x000fe40007f5e0ff */
[----:B------:R-:W-:Y:S02]  /*9ca0*/  MOV R31, R4 ;  /* 0x00000004001f7202 */ /* 0x000fe40000000f00 */
[----:B------:R-:W-:Y:S02]  /*9cb0*/  LOP3.LUT R24, R24, R13, RZ, 0x3c, !PT ;  /* 0x0000000d18187212 */ /* 0x000fe400078e3cff */
[----:B------:R-:W-:Y:S01]  /*9cc0*/  F2FP.BF16.F32.PACK_AB R4, R25, R8 ;  /* 0x000000081904723e */ /* 0x000fe200000010ff */
[----:B------:R-:W-:Y:S01]  /*9cd0*/  IMAD.X R25, RZ, RZ, R17, P6 ;  /* 0x000000ffff197224 */ /* 0x000fe200030e0611 */
[----:B------:R-:W-:-:S02]  /*9ce0*/  LOP3.LUT R20, R20, R21, RZ, 0x3c, !PT ;  /* 0x0000001514147212 */ /* 0x000fc400078e3cff */
[C---:B------:R-:W-:Y:S02]  /*9cf0*/  IADD3 R13, P3, R16.reuse, 0x4020, RZ ;  /* 0x00004020100d7810 */ /* 0x040fe40007f7e0ff */
[----:B------:R-:W-:Y:S02]  /*9d00*/  LOP3.LUT R10, R15, 0x380, RZ, 0xc0, !PT ;  /* 0x000003800f0a7812 */ /* 0x000fe400078ec0ff */
[----:B------:R-:W-:Y:S02]  /*9d10*/  IADD3 R21, P6, R16, 0x4060, RZ ;  /* 0x0000406010157810 */ /* 0x000fe40007fde0ff */
[----:B------:R-:W-:Y:S02]  /*9d20*/  LOP3.LUT R12, R13, 0x380, RZ, 0xc0, !PT ;  /* 0x000003800d0c7812 */ /* 0x000fe400078ec0ff */
[----:B------:R-:W-:Y:S02]  /*9d30*/  SHF.R.U64 R10, R10, 0x3, RZ ;  /* 0x000000030a0a7819 */ /* 0x000fe400000012ff */
[----:B------:R-:W-:-:S02]  /*9d40*/  LOP3.LUT R8, R21, 0x380, RZ, 0xc0, !PT ;  /* 0x0000038015087812 */ /* 0x000fc400078ec0ff */
[----:B------:R-:W-:Y:S01]  /*9d50*/  F2FP.BF16.F32.PACK_AB R5, R0, R11 ;  /* 0x0000000b0005723e */ /* 0x000fe200000010ff */
[--C-:B------:R-:W-:Y:S01]  /*9d60*/  IMAD.X R11, RZ, RZ, R17.reuse, P2 ;  /* 0x000000ffff0b7224 */ /* 0x100fe200010e0611 */
[----:B------:R-:W-:Y:S01]  /*9d70*/  F2FP.BF16.F32.PACK_AB R6, R6, R9 ;  /* 0x000000090606723e */ /* 0x000fe200000010ff */
[--C-:B------:R-:W-:Y:S01]  /*9d80*/  IMAD.X R9, RZ, RZ, R17.reuse, P6 ;  /* 0x000000ffff097224 */ /* 0x100fe200030e0611 */
[----:B------:R-:W-:Y:S02]  /*9d90*/  SHF.R.U64 R12, R12, 0x3, RZ ;  /* 0x000000030c0c7819 */ /* 0x000fe400000012ff */
[----:B------:R-:W-:Y:S01]  /*9da0*/  F2FP.BF16.F32.PACK_AB R7, R7, R30 ;  /* 0x0000001e0707723e */ /* 0x000fe200000010ff */
[----:B------:R-:W-:Y:S01]  /*9db0*/  BAR.SYNC.DEFER_BLOCKING 0x1, 0x100 ;  /* 0x0044000000007b1d */ /* 0x000fe20000010000 */
[----:B------:R-:W-:Y:S01]  /*9dc0*/  LOP3.LUT R10, R10, R15, RZ, 0x3c, !PT ;  /* 0x0000000f0a0a7212 */ /* 0x000fe200078e3cff */
[----:B------:R-:W-:Y:S01]  /*9dd0*/  IMAD.X R15, RZ, RZ, R17, P4 ;  /* 0x000000ffff0f7224 */ /* 0x000fe200020e0611 */
[----:B------:R-:W-:-:S02]  /*9de0*/  SHF.R.U64 R8, R8, 0x3, RZ ;  /* 0x0000000308087819 */ /* 0x000fc400000012ff */
[----:B------:R-:W-:Y:S02]  /*9df0*/  MOV R28, R24 ;  /* 0x00000018001c7202 */ /* 0x000fe40000000f00 */
[----:B------:R-:W-:Y:S01]  /*9e00*/  LOP3.LUT R12, R12, R13, RZ, 0x3c, !PT ;  /* 0x0000000d0c0c7212 */ /* 0x000fe200078e3cff */
[--C-:B------:R-:W-:Y:S01]  /*9e10*/  IMAD.X R13, RZ, RZ, R17.reuse, P3 ;  /* 0x000000ffff0d7224 */ /* 0x100fe200018e0611 */
[----:B------:R-:W-:Y:S01]  /*9e20*/  MOV R24, R10 ;  /* 0x0000000a00187202 */ /* 0x000fe20000000f00 */
[----:B-1----:R-:W-:Y:S01]  /*9e30*/  IMAD R10, R88, UR8, RZ ;  /* 0x00000008580a7c24 */ /* 0x002fe2000f8e02ff */
[----:B------:R-:W-:Y:S01]  /*9e40*/  LOP3.LUT R8, R8, R21, RZ, 0x3c, !PT ;  /* 0x0000001508087212 */ /* 0x000fe200078e3cff */
[----:B------:R-:W-:Y:S01]  /*9e50*/  IMAD.X R21, RZ, RZ, R17, P5 ;  /* 0x000000ffff157224 */ /* 0x000fe200028e0611 */
[----:B------:R-:W-:Y:S01]  /*9e60*/  MOV R29, R26 ;  /* 0x0000001a001d7202 */ /* 0x000fe20000000f00 */
[----:B------:R-:W-:Y:S01]  /*9e70*/  IMAD R30, R89, UR44, R10 ;  /* 0x0000002c591e7c24 */ /* 0x000fe2000f8e020a */
[----:B------:R-:W-:-:S02]  /*9e80*/  MOV R0, R8 ;  /* 0x0000000800007202 */ /* 0x000fc40000000f00 */
[----:B------:R-:W-:Y:S02]  /*9e90*/  MOV R26, R14 ;  /* 0x0000000e001a7202 */ /* 0x000fe40000000f00 */
[----:B------:R-:W-:Y:S02]  /*9ea0*/  MOV R25, R12 ;  /* 0x0000000c00197202 */ /* 0x000fe40000000f00 */
[----:B------:R-:W-:Y:S02]  /*9eb0*/  F2FP.BF16.F32.PACK_AB R8, R41, R40 ;  /* 0x000000282908723e */ /* 0x000fe400000010ff */
[----:B------:R-:W-:Y:S01]  /*9ec0*/  F2FP.BF16.F32.PACK_AB R9, R43, R42 ;  /* 0x0000002a2b09723e */ /* 0x000fe200000010ff */
[----:B------:R1:W-:Y:S01]  /*9ed0*/  STSM.16.M88.4 [R31], R4 ;  /* 0x000000041f007844 */ /* 0x0003e20000000200 */
[----:B------:R-:W-:Y:S02]  /*9ee0*/  F2FP.BF16.F32.PACK_AB R10, R45, R44 ;  /* 0x0000002c2d0a723e */ /* 0x000fe400000010ff */
[----:B------:R-:W-:-:S02]  /*9ef0*/  F2FP.BF16.F32.PACK_AB R11, R47, R46 ;  /* 0x0000002e2f0b723e */ /* 0x000fc400000010ff */
[----:B------:R-:W-:Y:S01]  /*9f00*/  MOV R27, R20 ;  /* 0x00000014001b7202 */ /* 0x000fe20000000f00 */
[----:B------:R-:W-:Y:S01]  /*9f10*/  IMAD.U32 R21, RZ, RZ, UR7 ;  /* 0x00000007ff157e24 */ /* 0x000fe2000f8e00ff */
[----:B------:R-:W-:Y:S01]  /*9f20*/  F2FP.BF16.F32.PACK_AB R12, R49, R48 ;  /* 0x00000030310c723e */ /* 0x000fe200000010ff */
[----:B------:R-:W-:Y:S01]  /*9f30*/  IMAD.U32 R20, RZ, RZ, UR6 ;  /* 0x00000006ff147e24 */ /* 0x000fe2000f8e00ff */
[----:B------:R-:W-:Y:S01]  /*9f40*/  F2FP.BF16.F32.PACK_AB R13, R51, R50 ;  /* 0x00000032330d723e */ /* 0x000fe200000010ff */
[----:B------:R-:W-:Y:S01]  /*9f50*/  IMAD.U32 R21, RZ, RZ, UR5 ;  /* 0x00000005ff157e24 */ /* 0x000fe2000f8e00ff */
[----:B------:R-:W-:Y:S01]  /*9f60*/  F2FP.BF16.F32.PACK_AB R14, R53, R52 ;  /* 0x00000034350e723e */ /* 0x000fe200000010ff */
[----:B------:R-:W-:Y:S01]  /*9f70*/  ULDC.64 UR6, c[0x0][0xb40] ;  /* 0x0002d00000067ab9 */ /* 0x000fe20000000a00 */
[----:B------:R-:W-:Y:S01]  /*9f80*/  F2FP.BF16.F32.PACK_AB R15, R55, R54 ;  /* 0x00000036370f723e */ /* 0x000fe200000010ff */
[----:B------:R-:W-:Y:S01]  /*9f90*/  IMAD.WIDE.U32 R20, R88, UR44, R20 ;  /* 0x0000002c58147c25 */ /* 0x000fe2000f8e0014 */
[----:B------:R-:W-:-:S02]  /*9fa0*/  F2FP.BF16.F32.PACK_AB R64, R65, R64 ;  /* 0x000000404140723e */ /* 0x000fc400000010ff */
[----:B-1----:R-:W-:Y:S02]  /*9fb0*/  F2FP.BF16.F32.PACK_AB R4, R33, R32 ;  /* 0x000000202104723e */ /* 0x002fe400000010ff */
[----:B------:R-:W-:Y:S02]  /*9fc0*/  F2FP.BF16.F32.PACK_AB R5, R35, R34 ;  /* 0x000000222305723e */ /* 0x000fe400000010ff */
[----:B------:R-:W-:Y:S02]  /*9fd0*/  F2FP.BF16.F32.PACK_AB R6, R37, R36 ;  /* 0x000000242506723e */ /* 0x000fe400000010ff */
[----:B------:R-:W-:Y:S02]  /*9fe0*/  F2FP.BF16.F32.PACK_AB R7, R39, R38 ;  /* 0x000000262707723e */ /* 0x000fe400000010ff */
[----:B------:R-:W-:Y:S02]  /*9ff0*/  F2FP.BF16.F32.PACK_AB R65, R67, R66 ;  /* 0x000000424341723e */ /* 0x000fe400000010ff */
[----:B------:R-:W-:Y:S01]  /*a000*/  F2FP.BF16.F32.PACK_AB R72, R73, R72 ;  /* 0x000000484948723e */ /* 0x000fe200000010ff */
[----:B------:R1:W-:Y:S01]  /*a010*/  STSM.16.M88.4 [R29], R4 ;  /* 0x000000041d007844 */ /* 0x0003e20000000200 */
[----:B------:R-:W-:-:S02]  /*a020*/  F2FP.BF16.F32.PACK_AB R66, R69, R68 ;  /* 0x000000444542723e */ /* 0x000fc400000010ff */
[----:B------:R-:W-:Y:S01]  /*a030*/  F2FP.BF16.F32.PACK_AB R67, R71, R70 ;  /* 0x000000464743723e */ /* 0x000fe200000010ff */
[----:B------:R-:W-:Y:S01]  /*a040*/  STSM.16.M88.4 [R28], R8 ;  /* 0x000000081c007844 */ /* 0x000fe20000000200 */
[----:B------:R-:W-:Y:S02]  /*a050*/  F2FP.BF16.F32.PACK_AB R73, R75, R74 ;  /* 0x0000004a4b49723e */ /* 0x000fe400000010ff */
[----:B------:R-:W-:Y:S01]  /*a060*/  F2FP.BF16.F32.PACK_AB R80, R81, R80 ;  /* 0x000000505150723e */ /* 0x000fe200000010ff */
[----:B------:R-:W-:Y:S01]  /*a070*/  STSM.16.M88.4 [R27], R12 ;  /* 0x0000000c1b007844 */ /* 0x000fe20000000200 */
[----:B------:R-:W-:Y:S02]  /*a080*/  F2FP.BF16.F32.PACK_AB R74, R77, R76 ;  /* 0x0000004c4d4a723e */ /* 0x000fe400000010ff */
        /* <DEDUP_REMOVED lines=8> */
[----:B------:R-:W-:Y:S01]  /*a110*/  SHF.R.S32.HI R29, RZ, 0x1f, R91 ;  /* 0x0000001fff1d7819 */ /* 0x000fe2000001145b */
[----:B------:R1:W-:Y:S01]  /*a120*/  STSM.16.M88.4 [R26], R4 ;  /* 0x000000041a007844 */ /* 0x0003e20000000200 */
[C---:B------:R-:W-:Y:S02]  /*a130*/  IADD3 R20, P2, R91.reuse, R20, RZ ;  /* 0x000000145b147210 */ /* 0x040fe40007f5e0ff */
[----:B------:R-:W-:Y:S01]  /*a140*/  ISETP.GE.OR P0, PT, R91, UR10, P0 ;  /* 0x0000000a5b007c0c */ /* 0x000fe20008706670 */
[----:B------:R-:W-:Y:S01]  /*a150*/  STSM.16.M88.4 [R25], R64 ;  /* 0x0000004019007844 */ /* 0x000fe20000000200 */
[----:B------:R-:W-:-:S03]  /*a160*/  IADD3.X R29, R29, R21, R30, P2, !PT ;  /* 0x000000151d1d7210 */ /* 0x000fc600017fe41e */
[----:B------:R-:W-:Y:S04]  /*a170*/  STSM.16.M88.4 [R24], R72 ;  /* 0x0000004818007844 */ /* 0x000fe80000000200 */
[----:B------:R-:W-:Y:S01]  /*a180*/  STSM.16.M88.4 [R0], R80 ;  /* 0x0000005000007844 */ /* 0x000fe20000000200 */
        /* <DEDUP_REMOVED lines=8> */
[----:B------:R-:W1:Y:S03]  /*a210*/  SHFL.IDX PT, R6, R189, RZ, 0x1f ;  /* 0x00001fffbd067589 */ /* 0x000e6600000e0000 */
[----:B------:R-:W-:-:S05]  /*a220*/  LEA.HI.X R5, R20, UR7, R29, 0x2, P2 ;  /* 0x0000000714057c11 */ /* 0x000fca00090f141d */
[----:B------:R2:W-:Y:S04]  /*a230*/  @!P1 STG.E desc[UR60][R4.64+0x20], R2 ;  /* 0x0000200204009986 */ /* 0x0005e8000c10193c */
        /* <DEDUP_REMOVED lines=24> */
.L_x_1900:
[----:B------:R-:W-:Y:S05]  /*a3c0*/  BSYNC B0 ;  /* 0x0000000000007941 */ /* 0x000fea0003800000 */
.L_x_1899:
[----:B------:R-:W-:Y:S05]  /*a3d0*/  BRA `(.L_x_1898) ;  /* 0x00000008001c7947 */ /* 0x000fea0003800000 */
.L_x_1897:
        /* <DEDUP_REMOVED lines=10> */
[----:B------:R-:W-:Y:S01]  /*a480*/  IMAD.U32 R2, RZ, RZ, UR42 ;  /* 0x0000002aff027e24 */ /* 0x000fe2000f8e00ff */
[----:B------:R-:W-:-:S04]  /*a490*/  ULDC UR5, c[0x0][0xa88] ;  /* 0x0002a20000057ab9 */ /* 0x000fc80000000800 */
        /* <DEDUP_REMOVED lines=19> */
.L_x_1902:
[----:B------:R-:W-:Y:S05]  /*a5d0*/  BSYNC B0 ;  /* 0x0000000000007941 */ /* 0x000fea0003800000 */
.L_x_1901:
        /* <DEDUP_REMOVED lines=39> */
.L_x_1904:
[----:B------:R-:W-:Y:S05]  /*a850*/  BSYNC B0 ;  /* 0x0000000000007941 */ /* 0x000fea0003800000 */
.L_x_1903:
[----:B------:R-:W-:Y:S04]  /*a860*/  BSSY B0, `(.L_x_1905) ;  /* 0x0000014000007945 */ /* 0x000fe80003800000 */
[----:B------:R-:W-:Y:S05]  /*a870*/  @P4 BRA `(.L_x_1906) ;  /* 0x0000000000484947 */ /* 0x000fea0003800000 */
[----:B-1----:R-:W-:Y:S01]  /*a880*/  IADD3 R9, P2, R4, 0x20, RZ ;  /* 0x0000002004097810 */ /* 0x002fe20007f5e0ff */
[----:B------:R-:W-:Y:S01]  /*a890*/  ULDC.64 UR6, c[0x0][0xad8] ;  /* 0x0002b60000067ab9 */ /* 0x000fe20000000a00 */
[----:B------:R-:W-:Y:S01]  /*a8a0*/  MOV R2, R6 ;  /* 0x0000000600027202 */ /* 0x000fe20000000f00 */
[----:B------:R-:W-:Y:S01]  /*a8b0*/  IMAD.MOV.U32 R3, RZ, RZ, R11 ;  /* 0x000000ffff037224 */ /* 0x000fe200078e000b */
[----:B------:R-:W-:Y:S01]  /*a8c0*/  ULDC UR5, c[0x0][0xa8c] ;  /* 0x0002a30000057ab9 */ /* 0x000fe20000000800 */
[----:B------:R-:W-:Y:S01]  /*a8d0*/  IMAD.X R0, RZ, RZ, R5, P2 ;  /* 0x000000ffff007224 */ /* 0x000fe200010e0605 */
[C---:B------:R-:W-:Y:S01]  /*a8e0*/  ISETP.GE.AND P3, PT, R18.reuse, UR5, PT ;  /* 0x0000000512007c0c */ /* 0x040fe2000bf66270 */
[----:B------:R-:W-:Y:S02]  /*a8f0*/  VIADD R8, R18, 0x40 ;  /* 0x0000004012087836 */ /* 0x000fe40000000000 */
[----:B------:R-:W-:Y:S02]  /*a900*/  IMAD R0, R0, UR6, RZ ;  /* 0x0000000600007c24 */ /* 0x000fe4000f8e02ff */
        /* <DEDUP_REMOVED lines=9> */
.L_x_1906:
[----:B------:R-:W-:Y:S05]  /*a9a0*/  BSYNC B0 ;  /* 0x0000000000007941 */ /* 0x000fea0003800000 */
.L_x_1905:
        /* <DEDUP_REMOVED lines=20> */
.L_x_1908:
[----:B------:R-:W-:Y:S05]  /*aaf0*/  BSYNC B0 ;  /* 0x0000000000007941 */ /* 0x000fea0003800000 */
.L_x_1907:
        /* <DEDUP_REMOVED lines=20> */
.L_x_1909:
[----:B------:R-:W-:Y:S05]  /*ac40*/  BSYNC B0 ;  /* 0x0000000000007941 */ /* 0x000fea0003800000 */
.L_x_1898:
[----:B------:R-:W5:Y:S02]  /*ac50*/  LDC R0, c[0x0][0xda8] ;  /* 0x00036a00ff007b82 */ /* 0x000f640000000800 */
[----:B-----5:R-:W-:-:S13]  /*ac60*/  ISETP.LE.AND P0, PT, R0, UR4, PT ;  /* 0x0000000400007c0c */ /* 0x020fda000bf03270 */
[----:B------:R-:W-:Y:S05]  /*ac70*/  @!P0 BRA `(.L_x_1910) ;  /* 0xffffff60005c8947 */ /* 0x000fea000383ffff */
[----:B------:R-:W-:Y:S05]  /*ac80*/  EXIT ;  /* 0x000000000000794d */ /* 0x000fea0003800000 */
.L_x_1862:
        /* <DEDUP_REMOVED lines=8> */
[----:B------:R-:W-:Y:S02]  /*ad10*/  IMAD.MOV.U32 R17, RZ, RZ, 0x1 ;  /* 0x00000001ff117424 */ /* 0x000fe400078e00ff */
[----:B------:R-:W-:-:S04]  /*ad20*/  IMAD.MOV.U32 R16, RZ, RZ, RZ ;  /* 0x000000ffff107224 */ /* 0x000fc800078e00ff */
[----:B------:R-:W1:Y:S02]  /*ad30*/  LDC R0, c[0x0][0xda8] ;  /* 0x00036a00ff007b82 */ /* 0x000e640000000800 */
[----:B-1----:R-:W-:-:S13]  /*ad40*/  ISETP.LE.AND P0, PT, R0, UR4, PT ;  /* 0x0000000400007c0c */ /* 0x002fda000bf03270 */
[----:B------:R-:W-:Y:S05]  /*ad50*/  @P0 BRA `(.L_x_1911) ;  /* 0x0000002800d00947 */ /* 0x000fea0003800000 */
[----:B------:R-:W1:Y:S01]  /*ad60*/  S2R R2, SR_TID.X ;  /* 0x0000000000027919 */ /* 0x000e620000002100 */
[----:B------:R-:W-:Y:S01]  /*ad70*/  IMAD.U32 R18, RZ, RZ, UR4 ;  /* 0x00000004ff127e24 */ /* 0x000fe2000f8e00ff */
[----:B------:R-:W-:Y:S01]  /*ad80*/  ULDC UR48, c[0x0][0xc] ;  /* 0x0000030000307ab9 */ /* 0x000fe20000000800 */
[----:B------:R-:W-:Y:S01]  /*ad90*/  IMAD.MOV.U32 R16, RZ, RZ, RZ ;  /* 0x000000ffff107224 */ /* 0x000fe200078e00ff */
[----:B------:R-:W-:Y:S01]  /*ada0*/  ULDC.64 UR44, c[0x0][0x198] ;  /* 0x00006600002c7ab9 */ /* 0x000fe20000000a00 */
[----:B------:R-:W-:Y:S01]  /*adb0*/  IMAD.MOV.U32 R17, RZ, RZ, 0x1 ;  /* 0x00000001ff117424 */ /* 0x000fe200078e00ff */
[----:B------:R-:W-:Y:S01]  /*adc0*/  UMOV UR47, URZ ;  /* 0x0000003f002f7c82 */ /* 0x000fe20008000000 */
[----:B-1----:R-:W-:-:S07]  /*add0*/  LOP3.LUT R19, R2, 0x1f, RZ, 0xc0, !PT ;  /* 0x0000001f02137812 */ /* 0x002fce00078ec0ff */
.L_x_1959:
        /* <DEDUP_REMOVED lines=21> */
.L_x_1912:
[----:B------:R-:W-:Y:S01]  /*af30*/  ULDC UR9, c[0x0][0xdc4] ;  /* 0x0003710000097ab9 */ /* 0x000fe20000000800 */
[----:B------:R-:W-:Y:S01]  /*af40*/  UMOV UR7, UR8 ;  /* 0x0000000800077c82 */ /* 0x000fe20008000000 */
[----:B------:R-:W-:-:S11]  /*af50*/  UISETP.NE.AND UP0, UPT, UR9, 0x1, UPT ;  /* 0x000000010900788c */ /* 0x000fd6000bf05270 */
[----:B------:R-:W-:Y:S02]  /*af60*/  @UP0 ULDC.64 UR10, c[0x0][0xdc8] ;  /* 0x00037200000a0ab9 */ /* 0x000fe40000000a00 */
[----:B------:R-:W-:-:S04]  /*af70*/  UIMAD.WIDE.U32 UR4, UR8, UR10, URZ ;  /* 0x0000000a080472a5 */ /* 0x000fc8000f8e003f */
[----:B------:R-:W-:-:S04]  /*af80*/  @UP0 USHF.R.U32.HI UR7, URZ, UR11, UR5 ;  /* 0x0000000b3f070299 */ /* 0x000fc80008011605 */
[----:B------:R-:W-:-:S12]  /*af90*/  UIMAD UR4, UR7, UR9, URZ ;  /* 0x00000009070472a4 */ /* 0x000fd8000f8e023f */
.L_x_1913:
[----:B------:R-:W-:Y:S01]  /*afa0*/  ULOP3.LUT UR5, URZ, UR7, URZ, 0x33, !UPT ;  /* 0x000000073f057292 */ /* 0x000fe2000f8e333f */
[----:B------:R-:W-:Y:S01]  /*afb0*/  BSSY B6, `(.L_x_1914) ;  /* 0x000027f000067945 */ /* 0x000fe20003800000 */
[----:B------:R-:W-:Y:S01]  /*afc0*/  ULDC.64 UR10, c[0x0][0x3f8] ;  /* 0x0000fe00000a7ab9 */ /* 0x000fe20000000a00 */
[----:B------:R-:W-:Y:S01]  /*afd0*/  ULDC UR7, c[0x0][0xdac] ;  /* 0x00036b0000077ab9 */ /* 0x000fe20000000800 */
[----:B------:R-:W-:Y:S02]  /*afe0*/  UISETP.NE.U32.AND UP0, UPT, UR10, URZ, UPT ;  /* 0x0000003f0a00728c */ /* 0x000fe4000bf05070 */
[----:B------:R-:W-:Y:S02]  /*aff0*/  UIADD3 UR5, UR5, UR7, URZ ;  /* 0x0000000705057290 */ /* 0x000fe4000fffe03f */
[----:B------:R-:W-:Y:S02]  /*b000*/  UISETP.NE.AND.EX UP0, UPT, UR11, URZ, UPT, UP0 ;  /* 0x0000003f0b00728c */ /* 0x000fe4000bf05300 */
[----:B------:R-:W-:Y:S01]  /*b010*/  USHF.L.U32 UR41, UR5, 0x7, URZ ;  /* 0x0000000705297899 */ /* 0x000fe2000800063f */
[----:B------:R-:W-:Y:S01]  /*b020*/  ULDC UR7, c[0x0][0x404] ;  /* 0x0001010000077ab9 */ /* 0x000fe20000000800 */
[----:B------:R-:W-:Y:S01]  /*b030*/  ULDC UR10, c[0x0][0x288] ;  /* 0x0000a200000a7ab9 */ /* 0x000fe20000000800 */
[----:B------:R-:W-:-:S02]  /*b040*/  USEL UR7, UR7, 0x1, UP0 ;  /* 0x0000000107077887 */ /* 0x000fc40008000000 */
[----:B------:R-:W-:Y:S01]  /*b050*/  UIADD3 UR5, UR41, 0xff, -UR10 ;  /* 0x000000ff29057890 */ /* 0x000fe2000fffe80a */
[----:B------:R-:W-:Y:S02]  /*b060*/  ULDC UR9, c[0x0][0xdb8] ;  /* 0x00036e0000097ab9 */ /* 0x000fe40000000800 */
[----:B------:R-:W-:Y:S01]  /*b070*/  ULDC UR10, c[0x0][0x2e0] ;  /* 0x0000b800000a7ab9 */ /* 0x000fe20000000800 */
[----:B------:R-:W-:Y:S02]  /*b080*/  UISETP.NE.AND UP1, UPT, UR9, 0x1, UPT ;  /* 0x000000010900788c */ /* 0x000fe4000bf25270 */
[----:B------:R-:W-:Y:S02]  /*b090*/  UIMAD UR11, UR7, UR10, 0x7f ;  /* 0x0000007f070b74a4 */ /* 0x000fe4000f8e020a */
[----:B------:R-:W-:Y:S02]  /*b0a0*/  UIMAD UR5, UR7, UR10, UR5 ;  /* 0x0000000a070572a4 */ /* 0x000fe4000f8e0205 */
[----:B------:R-:W-:-:S02]  /*b0b0*/  USHF.R.S32.HI UR10, URZ, 0x1f, UR11 ;  /* 0x0000001f3f0a7899 */ /* 0x000fc4000801140b */
[----:B------:R-:W-:Y:S02]  /*b0c0*/  USHF.R.S32.HI UR7, URZ, 0x1f, UR5 ;  /* 0x0000001f3f077899 */ /* 0x000fe40008011405 */
[----:B------:R-:W-:Y:S02]  /*b0d0*/  ULEA.HI UR10, UR10, UR11, URZ, 0x7 ;  /* 0x0000000b0a0a7291 */ /* 0x000fe4000f8f383f */
[----:B------:R-:W-:Y:S02]  /*b0e0*/  ULEA.HI UR7, UR7, UR5, URZ, 0x7 ;  /* 0x0000000507077291 */ /* 0x000fe4000f8f383f */
[----:B------:R-:W-:Y:S02]  /*b0f0*/  USHF.R.S32.HI UR10, URZ, 0x7, UR10 ;  /* 0x000000073f0a7899 */ /* 0x000fe4000801140a */
[----:B------:R-:W-:Y:S02]  /*b100*/  USHF.R.S32.HI UR7, URZ, 0x7, UR7 ;  /* 0x000000073f077899 */ /* 0x000fe40008011407 */
[----:B------:R-:W-:-:S02]  /*b110*/  UIADD3 UR4, UR8, -UR4, URZ ;  /* 0x8000000408047290 */ /* 0x000fc4000fffe03f */
[----:B------:R-:W-:Y:S01]  /*b120*/  UISETP.LT.AND UP0, UPT, UR10, UR7, UPT ;  /* 0x000000070a00728c */ /* 0x000fe2000bf01270 */
[----:B------:R-:W-:-:S03]  /*b130*/  ULDC UR8, c[0x0][0xdc4] ;  /* 0x0003710000087ab9 */ /* 0x000fc60000000800 */
[----:B------:R-:W-:Y:S02]  /*b140*/  USEL UR39, UR10, UR7, UP0 ;  /* 0x000000070a277287 */ /* 0x000fe40008000000 */
[----:B------:R-:W-:-:S03]  /*b150*/  UIMAD UR6, UR6, UR8, UR4 ;  /* 0x00000008060672a4 */ /* 0x000fc6000f8e0204 */
[----:B------:R-:W-:Y:S01]  /*b160*/  @UP1 ULDC UR4, c[0x0][0xdbc] ;  /* 0x00036f0000041ab9 */ /* 0x000fe20000000800 */
[----:B------:R-:W-:Y:S01]  /*b170*/  ISETP.LT.AND P0, PT, RZ, UR39, PT ;  /* 0x00000027ff007c0c */ /* 0x000fe2000bf01270 */
[----:B------:R-:W-:Y:S01]  /*b180*/  UIMAD.WIDE.U32 UR4, UR6, UR4, URZ ;  /* 0x00000004060472a5 */ /* 0x000fe2000f8e003f */
[----:B------:R-:W-:Y:S01]  /*b190*/  @UP1 ULDC UR8, c[0x0][0xdc0] ;  /* 0x0003700000081ab9 */ /* 0x000fe20000000800 */
[----:B------:R-:W-:Y:S02]  /*b1a0*/  UMOV UR43, UR6 ;  /* 0x00000006002b7c82 */ /* 0x000fe40008000000 */
[----:B------:R-:W-:-:S04]  /*b1b0*/  @UP1 USHF.R.U32.HI UR43, URZ, UR8, UR5 ;  /* 0x000000083f2b1299 */ /* 0x000fc80008011605 */
[----:B------:R-:W-:-:S04]  /*b1c0*/  UIADD3 UR42, -UR43, URZ, URZ ;  /* 0x0000003f2b2a7290 */ /* 0x000fc8000fffe13f */
[----:B------:R-:W-:Y:S01]  /*b1d0*/  UIMAD UR42, UR9, UR42, UR6 ;  /* 0x0000002a092a72a4 */ /* 0x000fe2000f8e0206 */
[----:B------:R-:W-:Y:S11]  /*b1e0*/  @P0 BRA `(.L_x_1915) ;  /* 0x0000000000400947 */ /* 0x000ff60003800000 */
[----:B------:R-:W-:Y:S01]  /*b1f0*/  ISETP.NE.AND P0, PT, R19, RZ, PT ;  /* 0x000000ff1300720c */ /* 0x000fe20003f05270 */
[----:B------:R-:W-:-:S12]  /*b200*/  IMAD.MOV.U32 R13, RZ, RZ, R18 ;  /* 0x000000ffff0d7224 */ /* 0x000fd800078e0012 */
        /* <DEDUP_REMOVED lines=14> */
.L_x_1915:
        /* <DEDUP_REMOVED lines=23> */
.L_x_1917:
        /* <DEDUP_REMOVED lines=20> */
.L_x_1919:
[----:B------:R-:W-:Y:S01]  /*b5a0*/  MOV R2, 0x0 ;  /* 0x0000000000027802 */ /* 0x000fe20000000f00 */
[----:B------:R-:W-:Y:S01]  /*b5b0*/  ULDC.64 UR6, c[0x4][0x108] ;  /* 0x0100420000067ab9 */ /* 0x000fe20000000a00 */
[----:B------:R-:W-:Y:S01]  /*b5c0*/  ULDC.64 UR8, c[0x4][0x110] ;  /* 0x0100440000087ab9 */ /* 0x000fe20000000a00 */
[----:B------:R-:W-:Y:S01]  /*b5d0*/  ULDC.64 UR4, c[0x4][0x70] ;  /* 0x01001c0000047ab9 */ /* 0x000fe20000000a00 */
[----:B------:R-:W-:Y:S01]  /*b5e0*/  IMAD.U32 R4, RZ, RZ, UR6 ;  /* 0x00000006ff047e24 */ /* 0x000fe2000f8e00ff */
[----:B------:R-:W-:Y:S01]  /*b5f0*/  MOV R10, UR4 ;  /* 0x00000004000a7c02 */ /* 0x000fe20008000f00 */
[----:B------:R-:W1:Y:S01]  /*b600*/  LDC.64 R2, c[0x4][R2] ;  /* 0x0100000002027b82 */ /* 0x000e620000000a00 */
        /* <DEDUP_REMOVED lines=9> */
.L_x_1918:
[----:B------:R-:W-:Y:S01]  /*b6a0*/  ULDC.64 UR4, c[0x0][0x9f8] ;  /* 0x00027e0000047ab9 */ /* 0x000fe20000000a00 */
[----:B------:R-:W-:Y:S01]  /*b6b0*/  IMAD.U32 R5, RZ, RZ, UR43 ;  /* 0x0000002bff057e24 */ /* 0x000fe2000f8e00ff */
[----:B------:R-:W-:Y:S01]  /*b6c0*/  ISETP.NE.U32.AND P0, PT, RZ, UR4, PT ;  /* 0x00000004ff007c0c */ /* 0x000fe2000bf05070 */
[----:B------:R-:W-:Y:S01]  /*b6d0*/  IMAD.U32 R0, RZ, RZ, UR43 ;  /* 0x0000002bff007e24 */ /* 0x000fe2000f8e00ff */
[----:B------:R-:W1:Y:S02]  /*b6e0*/  LDC R4, c[0x0][0x428] ;  /* 0x00010a00ff047b82 */ /* 0x000e640000000800 */
[----:B------:R-:W-:-:S13]  /*b6f0*/  ISETP.NE.AND.EX P0, PT, RZ, UR5, PT, P0 ;  /* 0x00000005ff007c0c */ /* 0x000fda000bf05300 */
[----:B------:R-:W2:Y:S02]  /*b700*/  @P0 LDC.64 R2, c[0x0][0x9f8] ;  /* 0x00027e00ff020b82 */ /* 0x000ea40000000a00 */
[----:B--2---:R-:W-:-:S05]  /*b710*/  @P0 IMAD.WIDE R2, R5, 0x4, R2 ;  /* 0x0000000405020825 */ /* 0x004fca00078e0202 */
[----:B------:R2:W3:Y:S01]  /*b720*/  @P0 LDG.E R0, desc[UR60][R2.64] ;  /* 0x0000003c02000981 */ /* 0x0004e2000c1e1900 */
[----:B-1----:R-:W-:Y:S01]  /*b730*/  ISETP.NE.AND P0, PT, R4, 0x1, PT ;  /* 0x000000010400780c */ /* 0x002fe20003f05270 */
[----:B------:R-:W-:Y:S01]  /*b740*/  IMAD.U32 R4, RZ, RZ, UR42 ;  /* 0x0000002aff047e24 */ /* 0x000fe2000f8e00ff */
[----:B------:R-:W-:Y:S01]  /*b750*/  ISETP.NE.AND P1, PT, R19, RZ, PT ;  /* 0x000000ff1300720c */ /* 0x000fe20003f25270 */
[----:B------:R-:W-:Y:S01]  /*b760*/  UMOV UR40, URZ ;  /* 0x0000003f00287c82 */ /* 0x000fe20008000000 */
[----:B------:R-:W-:Y:S01]  /*b770*/  UMOV UR8, 0x40 ;  /* 0x0000004000087882 */ /* 0x000fe20000000000 */
[----:B------:R-:W-:Y:S01]  /*b780*/  UMOV UR9, UR41 ;  /* 0x0000002900097c82 */ /* 0x000fe20008000000 */
[----:B------:R-:W-:Y:S01]  /*b790*/  UMOV UR10, UR42 ;  /* 0x0000002a000a7c82 */ /* 0x000fe20008000000 */
[----:B------:R-:W-:Y:S01]  /*b7a0*/  UMOV UR11, UR43 ;  /* 0x0000002b000b7c82 */ /* 0x000fe20008000000 */
[----:B------:R-:W-:Y:S01]  /*b7b0*/  UMOV UR12, 0x80 ;  /* 0x00000080000c7882 */ /* 0x000fe20000000000 */
[----:B--2---:R-:W1:Y:S01]  /*b7c0*/  LDC.64 R2, c[0x0][0x3f8] ;  /* 0x0000fe00ff027b82 */ /* 0x004e620000000a00 */
[----:B------:R-:W-:Y:S01]  /*b7d0*/  UMOV UR13, UR41 ;  /* 0x00000029000d7c82 */ /* 0x000fe20008000000 */
[----:B------:R-:W-:Y:S01]  /*b7e0*/  UMOV UR14, UR42 ;  /* 0x0000002a000e7c82 */ /* 0x000fe20008000000 */
[----:B------:R-:W-:Y:S01]  /*b7f0*/  UMOV UR15, UR43 ;  /* 0x0000002b000f7c82 */ /* 0x000fe20008000000 */
[----:B------:R-:W-:-:S02]  /*b800*/  UMOV UR6, 0xffffffff ;  /* 0xffffffff00067882 */ /* 0x000fc40000000000 */
[----:B------:R-:W-:Y:S02]  /*b810*/  VOTEU.ALL UP1, P1 ;  /* 0x00000000003f7886 */ /* 0x000fe40000820000 */
[----:B------:R-:W2:Y:S03]  /*b820*/  @P0 LDC R5, c[0x0][0x42c] ;  /* 0x00010b00ff050b82 */ /* 0x000ea60000000800 */
[----:B------:R-:W-:-:S04]  /*b830*/  @!UP1 UIADD3 UR4, UP0, UR44, 0x270, URZ ;  /* 0x000002702c049890 */ /* 0x000fc8000ff1e03f */
[----:B------:R-:W-:Y:S01]  /*b840*/  @!UP1 UIADD3.X UR5, URZ, UR45, URZ, UP0, !UPT ;  /* 0x0000002d3f059290 */ /* 0x000fe200087fe43f */
[----:B------:R-:W4:Y:S08]  /*b850*/  @P0 LDC R6, c[0x0][0x430] ;  /* 0x00010c00ff060b82 */ /* 0x000f300000000800 */
[----:B------:R1:W-:Y:S01]  /*b860*/  @!UP1 UTMAPF.L2.4D [UR40], [UR4] ;  /* 0x00000028040095b8 */ /* 0x0003e20008018000 */
[----:B--2---:R-:W-:Y:S01]  /*b870*/  @P0 IMAD.HI.U32 R5, R5, UR42, RZ ;  /* 0x0000002a05050c27 */ /* 0x004fe2000f8e00ff */
[----:B------:R2:W-:Y:S04]  /*b880*/  @!UP1 UTMAPF.L2.4D [UR8], [UR4] ;  /* 0x00000008040095b8 */ /* 0x0005e80008018000 */
[----:B----4-:R-:W-:Y:S01]  /*b890*/  @P0 SHF.R.U32.HI R4, RZ, R6, R5 ;  /* 0x00000006ff040219 */ /* 0x010fe20000011605 */
[----:B------:R-:W-:Y:S01]  /*b8a0*/  IMAD.U32 R5, RZ, RZ, UR39 ;  /* 0x00000027ff057e24 */ /* 0x000fe2000f8e00ff */
[----:B-1----:R-:W-:Y:S01]  /*b8b0*/  ISETP.NE.U32.AND P0, PT, R2, RZ, PT ;  /* 0x000000ff0200720c */ /* 0x002fe20003f05070 */
[----:B------:R2:W-:Y:S02]  /*b8c0*/  @!UP1 UTMAPF.L2.4D [UR12], [UR4] ;  /* 0x0000000c040095b8 */ /* 0x0005e40008018000 */
[----:B------:R-:W-:Y:S01]  /*b8d0*/  VIADD R5, R5, 0xffffffff ;  /* 0xffffffff05057836 */ /* 0x000fe20000000000 */
[----:B------:R-:W-:-:S04]  /*b8e0*/  ISETP.NE.AND.EX P0, PT, R3, RZ, PT, P0 ;  /* 0x000000ff0300720c */ /* 0x000fc80003f05300 */
[----:B---3--:R-:W-:Y:S01]  /*b8f0*/  SEL R6, R0, RZ, !P0 ;  /* 0x000000ff00067207 */ /* 0x008fe20004000000 */
[----:B--2---:R-:W-:Y:S08]  /*b900*/  BRA.DIV UR6, `(.L_x_1920) ;  /* 0x0000002606607947 */ /* 0x004ff0000b800000 */
.L_x_1971:
[----:B------:R-:W-:Y:S01]  /*b910*/  UMOV UR4, 0xffffffff ;  /* 0xffffffff00047882 */ /* 0x000fe20000000000 */
[----:B------:R-:W-:Y:S02]  /*b920*/  SHF.R.S32.HI R12, RZ, 0x1f, R0 ;  /* 0x0000001fff0c7819 */ /* 0x000fe40000011400 */
[----:B------:R-:W-:Y:S05]  /*b930*/  BRA.DIV UR4, `(.L_x_1921) ;  /* 0x0000002604807947 */ /* 0x000fea000b800000 */
[----:B------:R-:W-:-:S13]  /*b940*/  ELECT P6, URZ, PT ;  /* 0x00000000003f782f */ /* 0x000fda00038c0000 */
.L_x_1974:
        /* <DEDUP_REMOVED lines=21> */
.L_x_1923:
[----:B------:R-:W2:Y:S01]  /*baa0*/  S2R R7, SR_TID.X ;  /* 0x0000000000077919 */ /* 0x000ea20000002100 */
[----:B-1----:R-:W-:Y:S02]  /*bab0*/  LEA R8, R16, UR38, 0x3 ;  /* 0x0000002610087c11 */ /* 0x002fe4000f8e18ff */
[----:B--2---:R-:W-:Y:S02]  /*bac0*/  LOP3.LUT R9, R7, 0x7f, RZ, 0xc0, !PT ;  /* 0x0000007f07097812 */ /* 0x004fe400078ec0ff */
[----:B------:R-:W-:Y:S02]  /*bad0*/  SHF.L.U32 R7, R17, 0x1f, RZ ;  /* 0x0000001f11077819 */ /* 0x000fe400000006ff */
[----:B------:R-:W-:Y:S02]  /*bae0*/  ISETP.NE.AND P3, PT, R9, RZ, PT ;  /* 0x000000ff0900720c */ /* 0x000fe40003f65270 */
[----:B------:R-:W1:Y:S02]  /*baf0*/  SYNCS.PHASECHK.TRANS64.TRYWAIT P2, [R8+URZ+0x34840], R7 ;  /* 0x03484007080075a7 */ /* 0x000e64000804017f */
[----:B-1----:R-:W-:Y:S09]  /*bb00*/  @!P2 BRA `(.L_x_1924) ;  /* 0x00000024002ca947 */ /* 0x002ff20003800000 */
.L_x_1975:
[----:B------:R-:W-:Y:S05]  /*bb10*/  @P3 BRA `(.L_x_1925) ;  /* 0x0000000000143947 */ /* 0x000fea0003800000 */
[----:B------:R-:W-:Y:S01]  /*bb20*/  ISETP.NE.AND P2, PT, R19, RZ, PT ;  /* 0x000000ff1300720c */ /* 0x000fe20003f45270 */
[----:B-1----:R-:W-:-:S04]  /*bb30*/  IMAD.MOV.U32 R7, RZ, RZ, 0xc000 ;  /* 0x0000c000ff077424 */ /* 0x002fc800078e00ff */
[----:B------:R2:W-:Y:S08]  /*bb40*/  SYNCS.ARRIVE.TRANS64 RZ, [R8+URZ+0x34830], R7 ;  /* 0x0348300708ff79a7 */ /* 0x0005f0000800003f */
[----:B------:R-:W-:Y:S05]  /*bb50*/  @!P2 BRA `(.L_x_1925) ;  /* 0x000000000004a947 */ /* 0x000fea0003800000 */
[----:B------:R-:W-:Y:S01]  /*bb60*/  BPT.TRAP 0x1 ;  /* 0x000000040000795c */ /* 0x000fe20000300000 */
.L_x_1925:
        /* <DEDUP_REMOVED lines=13> */
[----:B------:R-:W-:Y:S02]  /*bc40*/  USHF.L.U32 UR11, UR11, 0x7, URZ ;  /* 0x000000070b0b7899 */ /* 0x000fe4000800063f */
[----:B------:R-:W-:Y:S02]  /*bc50*/  UIADD3 UR14, UR8, 0x1c400, URZ ;  /* 0x0001c400080e7890 */ /* 0x000fe4000fffe03f */
[----:B------:R-:W-:Y:S02]  /*bc60*/  UIADD3 UR15, UR8, 0x20400, URZ ;  /* 0x00020400080f7890 */ /* 0x000fe4000fffe03f */
[----:B------:R-:W-:-:S03]  /*bc70*/  UIADD3 UR17, UR8, 0x24400, URZ ;  /* 0x0002440008117890 */ /* 0x000fc6000fffe03f */
[----:B------:R-:W-:Y:S01]  /*bc80*/  UMOV UR8, UR14 ;  /* 0x0000000e00087c82 */ /* 0x000fe20008000000 */
[----:B------:R-:W-:Y:S01]  /*bc90*/  UMOV UR14, 0x80 ;  /* 0x00000080000e7882 */ /* 0x000fe20000000000 */
[----:B------:R3:W-:Y:S02]  /*bca0*/  UTMALDG.4D [UR8], [UR4], desc[UR6] ;  /* 0x00000608040075b4 */ /* 0x0007e40008019000 */
[----:B---3--:R-:W-:Y:S01]  /*bcb0*/  UMOV UR8, UR15 ;  /* 0x0000000f00087c82 */ /* 0x008fe20008000000 */
[----:B------:R-:W-:Y:S02]  /*bcc0*/  UMOV UR10, UR16 ;  /* 0x00000010000a7c82 */ /* 0x000fe40008000000 */
[----:B------:R3:W-:Y:S02]  /*bcd0*/  UTMALDG.4D [UR8], [UR4], desc[UR6] ;  /* 0x00000608040075b4 */ /* 0x0007e40008019000 */
[----:B---3--:R-:W-:Y:S01]  /*bce0*/  UMOV UR8, UR17 ;  /* 0x0000001100087c82 */ /* 0x008fe20008000000 */
[----:B------:R-:W-:-:S02]  /*bcf0*/  UMOV UR10, UR14 ;  /* 0x0000000e000a7c82 */ /* 0x000fc40008000000 */
[----:B------:R3:W-:Y:S02]  /*bd00*/  UTMALDG.4D [UR8], [UR4], desc[UR6] ;  /* 0x00000608040075b4 */ /* 0x0007e40008019000 */
[----:B---3--:R-:W-:Y:S01]  /*bd10*/  NOP ;  /* 0x0000000000007918 */ /* 0x008fe20000000000 */
.L_x_1922:
        /* <DEDUP_REMOVED lines=9> */
[----:B-12---:R-:W-:Y:S01]  /*bdb0*/  @P2 IMAD.MOV.U32 R7, RZ, RZ, 0xc000 ;  /* 0x0000c000ff072424 */ /* 0x006fe200078e00ff */
        /* <DEDUP_REMOVED lines=28> */
.L_x_1976:
[----:B------:R-:W-:-:S06]  /*bf80*/  UISETP.GE.AND UP0, UPT, UR39, 0x2, UPT ;  /* 0x000000022700788c */ /* 0x000fcc000bf06270 */
[----:B------:R-:W-:-:S13]  /*bf90*/  PLOP3.LUT P2, PT, PT, PT, UP0, 0x80, 0x0 ;  /* 0x000000000000781c */ /* 0x000fda0003f4f008 */
[----:B------:R-:W-:Y:S05]  /*bfa0*/  @!P2 BRA `(.L_x_1927) ;  /* 0x000000140014a947 */ /* 0x000fea0003800000 */
[----:B------:R-:W-:Y:S02]  /*bfb0*/  ULOP3.LUT UR4, UR39, 0x1, URZ, 0xc0, !UPT ;  /* 0x0000000127047892 */ /* 0x000fe4000f8ec03f */
[----:B------:R-:W-:Y:S02]  /*bfc0*/  UIADD3 UR46, UR39, -0x2, URZ ;  /* 0xfffffffe272e7890 */ /* 0x000fe4000fffe03f */
[----:B------:R-:W-:Y:S01]  /*bfd0*/  UISETP.NE.U32.AND UP0, UPT, UR4, 0x1, UPT ;  /* 0x000000010400788c */ /* 0x000fe2000bf05070 */
[----:B------:R-:W-:-:S03]  /*bfe0*/  ULDC.64 UR36, c[0x0][0x408] ;  /* 0x0001020000247ab9 */ /* 0x000fc60000000a00 */
[----:B-1----:R-:W-:Y:S02]  /*bff0*/  IMAD.U32 R7, RZ, RZ, UR46 ;  /* 0x0000002eff077e24 */ /* 0x002fe4000f8e00ff */
[----:B------:R-:W-:-:S13]  /*c000*/  PLOP3.LUT P2, PT, PT, PT, UP0, 0x80, 0x0 ;  /* 0x000000000000781c */ /* 0x000fda0003f4f008 */
[----:B------:R-:W-:Y:S05]  /*c010*/  @!P2 BRA `(.L_x_1928) ;  /* 0x0000000400b4a947 */ /* 0x000fea0003800000 */
[----:B------:R-:W-:Y:S01]  /*c020*/  VIADD R7, R16, 0x1 ;  /* 0x0000000110077836 */ /* 0x000fe20000000000 */
[----:B------:R-:W-:Y:S04]  /*c030*/  BSSY B0, `(.L_x_1929) ;  /* 0x0000067000007945 */ /* 0x000fe80003800000 */
[----:B------:R-:W-:-:S04]  /*c040*/  ISETP.NE.AND P2, PT, R7, 0x2, PT ;  /* 0x000000020700780c */ /* 0x000fc80003f45270 */
[----:B------:R-:W-:Y:S02]  /*c050*/  SEL R10, RZ, 0x1, P2 ;  /* 0x00000001ff0a7807 */ /* 0x000fe40001000000 */
[----:B------:R-:W-:Y:S02]  /*c060*/  SEL R7, R7, RZ, P2 ;  /* 0x000000ff07077207 */ /* 0x000fe40001000000 */
[----:B------:R-:W-:Y:S01]  /*c070*/  LOP3.LUT R10, R17, R10, RZ, 0x3c, !PT ;  /* 0x0000000a110a7212 */ /* 0x000fe200078e3cff */
[----:B------:R-:W-:Y:S06]  /*c080*/  @!P6 BRA `(.L_x_1930) ;  /* 0x000000040084e947 */ /* 0x000fec0003800000 */
[----:B------:R-:W-:Y:S02]  /*c090*/  IMAD.MOV.U32 R9, RZ, RZ, R6 ;  /* 0x000000ffff097224 */ /* 0x000fe400078e0006 */
[----:B------:R-:W-:Y:S01]  /*c0a0*/  IMAD.U32 R8, RZ, RZ, UR46 ;  /* 0x0000002eff087e24 */ /* 0x000fe2000f8e00ff */
[----:B------:R-:W-:Y:S06]  /*c0b0*/  @!P0 BRA `(.L_x_1931) ;  /* 0x0000000000508947 */ /* 0x000fec0003800000 */
[----:B------:R-:W-:Y:S01]  /*c0c0*/  ULDC UR7, c[0x0][0x41c] ;  /* 0x0001070000077ab9 */ /* 0x000fe20000000800 */
[----:B------:R-:W-:Y:S01]  /*c0d0*/  UMOV UR6, UR46 ;  /* 0x0000002e00067c82 */ /* 0x000fe20008000000 */
[----:B------:R-:W-:-:S11]  /*c0e0*/  UISETP.NE.AND UP0, UPT, UR7, 0x1, UPT ;  /* 0x000000010700788c */ /* 0x000fd6000bf05270 */
[----:B------:R-:W-:Y:S02]  /*c0f0*/  @UP0 ULDC.64 UR8, c[0x0][0x420] ;  /* 0x0001080000080ab9 */ /* 0x000fe40000000a00 */
[----:B------:R-:W-:-:S04]  /*c100*/  UIMAD.WIDE.U32 UR4, UR46, UR8, URZ ;  /* 0x000000082e0472a5 */ /* 0x000fc8000f8e003f */
[----:B------:R-:W-:-:S03]  /*c110*/  @UP0 USHF.R.U32.HI UR6, URZ, UR9, UR5 ;  /* 0x000000093f060299 */ /* 0x000fc60008011605 */
[----:B------:R-:W-:Y:S01]  /*c120*/  ULDC.64 UR8, c[0x0][0x408] ;  /* 0x0001020000087ab9 */ /* 0x000fe20000000a00 */
[----:B------:R-:W-:Y:S01]  /*c130*/  USHF.R.S32.HI UR4, URZ, 0x1f, UR6 ;  /* 0x0000001f3f047899 */ /* 0x000fe20008011406 */
[----:B------:R-:W-:Y:S02]  /*c140*/  IMAD R11, R12, UR8, RZ ;  /* 0x000000080c0b7c24 */ /* 0x000fe4000f8e02ff */
[----:B------:R-:W-:Y:S02]  /*c150*/  IMAD.U32 R8, RZ, RZ, UR6 ;  /* 0x00000006ff087e24 */ /* 0x000fe4000f8e00ff */
[C---:B------:R-:W-:Y:S02]  /*c160*/  IMAD R11, R0.reuse, UR9, R11 ;  /* 0x00000009000b7c24 */ /* 0x040fe4000f8e020b */
[----:B------:R-:W-:Y:S02]  /*c170*/  IMAD.U32 R9, RZ, RZ, UR4 ;  /* 0x00000004ff097e24 */ /* 0x000fe4000f8e00ff */
[----:B------:R-:W-:-:S04]  /*c180*/  IMAD.WIDE.U32 R8, R0, UR8, R8 ;  /* 0x0000000800087c25 */ /* 0x000fc8000f8e0008 */
[----:B------:R-:W-:Y:S01]  /*c190*/  IMAD.IADD R9, R11, 0x1, R9 ;  /* 0x000000010b097824 */ /* 0x000fe200078e0209 */
[----:B------:R-:W-:-:S04]  /*c1a0*/  LEA R2, P2, R8, R2, 0x2 ;  /* 0x0000000208027211 */ /* 0x000fc800078410ff */
[----:B------:R-:W-:-:S05]  /*c1b0*/  LEA.HI.X R3, R8, R3, R9, 0x2, P2 ;  /* 0x0000000308037211 */ /* 0x000fca00010f1409 */
[----:B------:R1:W5:Y:S01]  /*c1c0*/  LDG.E R9, desc[UR60][R2.64] ;  /* 0x0000003c02097981 */ /* 0x000362000c1e1900 */
[----:B------:R-:W-:-:S04]  /*c1d0*/  UIADD3 UR4, -UR6, URZ, URZ ;  /* 0x0000003f06047290 */ /* 0x000fc8000fffe13f */
[----:B------:R-:W-:-:S06]  /*c1e0*/  UIMAD UR4, UR7, UR4, UR46 ;  /* 0x00000004070472a4 */ /* 0x000fcc000f8e022e */
[----:B-1----:R-:W-:-:S07]  /*c1f0*/  IMAD.U32 R8, RZ, RZ, UR4 ;  /* 0x00000004ff087e24 */ /* 0x002fce000f8e00ff */
.L_x_1931:
[----:B------:R-:W1:Y:S01]  /*c200*/  S2R R2, SR_TID.X ;  /* 0x0000000000027919 */ /* 0x000e620000002100 */
[----:B------:R-:W-:Y:S02]  /*c210*/  LEA R3, R7, UR38, 0x3 ;  /* 0x0000002607037c11 */ /* 0x000fe4000f8e18ff */
[----:B-1----:R-:W-:Y:S02]  /*c220*/  LOP3.LUT R11, R2, 0x7f, RZ, 0xc0, !PT ;  /* 0x0000007f020b7812 */ /* 0x002fe400078ec0ff */
[----:B------:R-:W-:Y:S02]  /*c230*/  SHF.L.U32 R2, R10, 0x1f, RZ ;  /* 0x0000001f0a027819 */ /* 0x000fe400000006ff */
[----:B------:R-:W-:Y:S02]  /*c240*/  ISETP.NE.AND P2, PT, R11, RZ, PT ;  /* 0x000000ff0b00720c */ /* 0x000fe40003f45270 */
[----:B------:R-:W1:Y:S02]  /*c250*/  SYNCS.PHASECHK.TRANS64.TRYWAIT P3, [R3+URZ+0x34840], R2 ;  /* 0x03484002030075a7 */ /* 0x000e64000806017f */
[----:B-1----:R-:W-:Y:S09]  /*c260*/  @!P3 BRA `(.L_x_1932) ;  /* 0x0000001c0080b947 */ /* 0x002ff20003800000 */
.L_x_1977:
[----:B------:R-:W-:Y:S05]  /*c270*/  @P2 BRA `(.L_x_1933) ;  /* 0x0000000000142947 */ /* 0x000fea0003800000 */
[----:B------:R-:W-:Y:S01]  /*c280*/  ISETP.NE.AND P3, PT, R19, RZ, PT ;  /* 0x000000ff1300720c */ /* 0x000fe20003f65270 */
[----:B-1----:R-:W-:-:S04]  /*c290*/  IMAD.MOV.U32 R2, RZ, RZ, 0xc000 ;  /* 0x0000c000ff027424 */ /* 0x002fc800078e00ff */
[----:B------:R2:W-:Y:S08]  /*c2a0*/  SYNCS.ARRIVE.TRANS64 RZ, [R3+URZ+0x34830], R2 ;  /* 0x0348300203ff79a7 */ /* 0x0005f0000800003f */
[----:B------:R-:W-:Y:S05]  /*c2b0*/  @!P3 BRA `(.L_x_1933) ;  /* 0x000000000004b947 */ /* 0x000fea0003800000 */
[----:B------:R-:W-:Y:S01]  /*c2c0*/  BPT.TRAP 0x1 ;  /* 0x000000040000795c */ /* 0x000fe20000300000 */
.L_x_1933:
        /* <DEDUP_REMOVED lines=14> */
[----:B-12---:R-:W-:Y:S01]  /*c3b0*/  SHF.L.U32 R3, R17, 0x1f, RZ ;  /* 0x0000001f11037819 */ /* 0x006fe200000006ff */
[----:B------:R-:W-:Y:S01]  /*c3c0*/  UIADD3 UR9, UR9, 0x34830, URZ ;  /* 0x0003483009097890 */ /* 0x000fe2000fffe03f */
[----:B------:R-:W-:Y:S01]  /*c3d0*/  LEA R2, R16, UR19, 0x3 ;  /* 0x0000001310027c11 */ /* 0x000fe2000f8e18ff */
[----:B------:R-:W-:-:S02]  /*c3e0*/  USHF.L.U32 UR11, UR11, 0x7, URZ ;  /* 0x000000070b0b7899 */ /* 0x000fc4000800063f */
        /* <DEDUP_REMOVED lines=13> */
.L_x_1978:
[----:B------:R-:W-:Y:S05]  /*c4c0*/  @P2 BRA `(.L_x_1935) ;  /* 0x0000000000182947 */ /* 0x000fea0003800000 */
[----:B------:R-:W-:Y:S01]  /*c4d0*/  ISETP.NE.AND P2, PT, R19, RZ, PT ;  /* 0x000000ff1300720c */ /* 0x000fe20003f45270 */
[----:B-1----:R-:W-:Y:S01]  /*c4e0*/  IMAD.MOV.U32 R3, RZ, RZ, 0x8000 ;  /* 0x00008000ff037424 */ /* 0x002fe200078e00ff */
[----:B------:R-:W-:-:S04]  /*c4f0*/  LEA R2, R16, UR38, 0x3 ;  /* 0x0000002610027c11 */ /* 0x000fc8000f8e18ff */
[----:B------:R2:W-:Y:S07]  /*c500*/  SYNCS.ARRIVE.TRANS64 RZ, [R2+URZ+0x34850], R3 ;  /* 0x0348500302ff79a7 */ /* 0x0005ee000800003f */
[----:B------:R-:W-:Y:S05]  /*c510*/  @!P2 BRA `(.L_x_1935) ;  /* 0x000000000004a947 */ /* 0x000fea0003800000 */
[----:B------:R-:W-:Y:S01]  /*c520*/  BPT.TRAP 0x1 ;  /* 0x000000040000795c */ /* 0x000fe20000300000 */
.L_x_1935:
        /* <DEDUP_REMOVED lines=11> */
[----:B------:R-:W-:Y:S02]  /*c5e0*/  ULEA UR6, UR9, UR38, 0xf ;  /* 0x0000002609067291 */ /* 0x000fe4000f8e783f */
[----:B------:R-:W-:Y:S02]  /*c5f0*/  ULEA UR9, UR9, UR38, 0x3 ;  /* 0x0000002609097291 */ /* 0x000fe4000f8e183f */
[----:B------:R-:W-:Y:S02]  /*c600*/  USHF.L.U32 UR11, UR11, 0x7, URZ ;  /* 0x000000070b0b7899 */ /* 0x000fe4000800063f */
[----:B------:R-:W-:Y:S02]  /*c610*/  UIADD3 UR8, UR6, 0x400, URZ ;  /* 0x0000040006087890 */ /* 0x000fe4000fffe03f */
[----:B------:R-:W-:Y:S02]  /*c620*/  UIADD3 UR9, UR9, 0x34850, URZ ;  /* 0x0003485009097890 */ /* 0x000fe4000fffe03f */
[----:B------:R-:W-:-:S03]  /*c630*/  UIADD3 UR14, UR6, 0x4400, URZ ;  /* 0x00004400060e7890 */ /* 0x000fc6000fffe03f */
[----:B------:R-:W-:-:S04]  /*c640*/  UMOV UR6, 0x0 ;  /* 0x0000000000067882 */ /* 0x000fc80000000000 */
[----:B------:R3:W-:Y:S02]  /*c650*/  UTMALDG.4D [UR8], [UR4], desc[UR6] ;  /* 0x00000608040075b4 */ /* 0x0007e40008019000 */
[----:B---3--:R-:W-:Y:S01]  /*c660*/  UMOV UR8, UR14 ;  /* 0x0000000e00087c82 */ /* 0x008fe20008000000 */
[----:B------:R-:W-:Y:S02]  /*c670*/  UMOV UR10, UR15 ;  /* 0x0000000f000a7c82 */ /* 0x000fe40008000000 */
[----:B------:R3:W-:Y:S02]  /*c680*/  UTMALDG.4D [UR8], [UR4], desc[UR6] ;  /* 0x00000608040075b4 */ /* 0x0007e40008019000 */
[----:B---3--:R-:W-:Y:S01]  /*c690*/  NOP ;  /* 0x0000000000007918 */ /* 0x008fe20000000000 */
.L_x_1930:
[----:B------:R-:W-:Y:S05]  /*c6a0*/  BSYNC B0 ;  /* 0x0000000000007941 */ /* 0x000fea0003800000 */
.L_x_1929:
[----:B------:R-:W-:Y:S01]  /*c6b0*/  UIADD3 UR4, UR39, -0x3, URZ ;  /* 0xfffffffd27047890 */ /* 0x000fe2000fffe03f */
[----:B------:R-:W-:Y:S02]  /*c6c0*/  IMAD.MOV.U32 R16, RZ, RZ, R7 ;  /* 0x000000ffff107224 */ /* 0x000fe400078e0007 */
[----:B------:R-:W-:-:S03]  /*c6d0*/  IMAD.MOV.U32 R17, RZ, RZ, R10 ;  /* 0x000000ffff117224 */ /* 0x000fc600078e000a */
[----:B------:R-:W-:-:S07]  /*c6e0*/  IMAD.U32 R7, RZ, RZ, UR4 ;  /* 0x00000004ff077e24 */ /* 0x000fce000f8e00ff */
.L_x_1928:
[----:B------:R-:W-:Y:S01]  /*c6f0*/  ISETP.NE.AND P2, PT, RZ, UR46, PT ;  /* 0x0000002eff007c0c */ /* 0x000fe2000bf45270 */
[----:B------:R-:W-:-:S12]  /*c700*/  BSSY B0, `(.L_x_1927) ;  /* 0x00000cf000007945 */ /* 0x000fd80003800000 */
[----:B------:R-:W-:Y:S05]  /*c710*/  @!P2 BRA `(.L_x_1936) ;  /* 0x0000000c0034a947 */ /* 0x000fea0003800000 */
[----:B------:R-:W-:-:S07]  /*c720*/  IMAD.MOV.U32 R8, RZ, RZ, R6 ;  /* 0x000000ffff087224 */ /* 0x000fce00078e0006 */
.L_x_1951:
[----:B------:R-:W-:Y:S01]  /*c730*/  VIADD R10, R16, 0x1 ;  /* 0x00000001100a7836 */ /* 0x000fe20000000000 */
[----:B------:R-:W-:Y:S05]  /*c740*/  YIELD ;  /* 0x0000000000007946 */ /* 0x000fea0003800000 */
[----:B------:R-:W-:Y:S01]  /*c750*/  ISETP.NE.AND P2, PT, R10, 0x2, PT ;  /* 0x000000020a00780c */ /* 0x000fe20003f45270 */
[----:B------:R-:W-:Y:S03]  /*c760*/  BSSY B1, `(.L_x_1937) ;  /* 0x0000061000017945 */ /* 0x000fe60003800000 */
[----:B-12---:R-:W-:-:S02]  /*c770*/  SEL R2, RZ, 0x1, P2 ;  /* 0x00000001ff027807 */ /* 0x006fc40001000000 */
        /* <DEDUP_REMOVED lines=22> */
.L_x_1939:
[----:B------:R-:W1:Y:S01]  /*c8e0*/  S2R R2, SR_TID.X ;  /* 0x0000000000027919 */ /* 0x000e620000002100 */
[----:B------:R-:W-:Y:S02]  /*c8f0*/  LEA R3, R10, UR38, 0x3 ;  /* 0x000000260a037c11 */ /* 0x000fe4000f8e18ff */
[----:B-1----:R-:W-:Y:S02]  /*c900*/  LOP3.LUT R9, R2, 0x7f, RZ, 0xc0, !PT ;  /* 0x0000007f02097812 */ /* 0x002fe400078ec0ff */
[----:B------:R-:W-:Y:S02]  /*c910*/  SHF.L.U32 R2, R11, 0x1f, RZ ;  /* 0x0000001f0b027819 */ /* 0x000fe400000006ff */
[----:B------:R-:W-:Y:S02]  /*c920*/  ISETP.NE.AND P2, PT, R9, RZ, PT ;  /* 0x000000ff0900720c */ /* 0x000fe40003f45270 */
[----:B------:R-:W1:Y:S02]  /*c930*/  SYNCS.PHASECHK.TRANS64.TRYWAIT P3, [R3+URZ+0x34840], R2 ;  /* 0x03484002030075a7 */ /* 0x000e64000806017f */
[----:B-1----:R-:W-:Y:S09]  /*c940*/  @!P3 BRA `(.L_x_1940) ;  /* 0x0000001400f0b947 */ /* 0x002ff20003800000 */
.L_x_1979:
[----:B------:R-:W-:Y:S05]  /*c950*/  @P2 BRA `(.L_x_1941) ;  /* 0x0000000000142947 */ /* 0x000fea0003800000 */
[----:B------:R-:W-:Y:S01]  /*c960*/  ISETP.NE.AND P3, PT, R19, RZ, PT ;  /* 0x000000ff1300720c */ /* 0x000fe20003f65270 */
[----:B-1----:R-:W-:-:S04]  /*c970*/  IMAD.MOV.U32 R2, RZ, RZ, 0xc000 ;  /* 0x0000c000ff027424 */ /* 0x002fc800078e00ff */
[----:B------:R2:W-:Y:S08]  /*c980*/  SYNCS.ARRIVE.TRANS64 RZ, [R3+URZ+0x34830], R2 ;  /* 0x0348300203ff79a7 */ /* 0x0005f0000800003f */
[----:B------:R-:W-:Y:S05]  /*c990*/  @!P3 BRA `(.L_x_1941) ;  /* 0x000000000004b947 */ /* 0x000fea0003800000 */
[----:B------:R-:W-:Y:S01]  /*c9a0*/  BPT.TRAP 0x1 ;  /* 0x000000040000795c */ /* 0x000fe20000300000 */
.L_x_1941:
        /* <DEDUP_REMOVED lines=16> */
[----:B-12---:R-:W-:Y:S01]  /*cab0*/  LEA R2, R16, UR19, 0x3 ;  /* 0x0000001310027c11 */ /* 0x006fe2000f8e18ff */
        /* <DEDUP_REMOVED lines=14> */
.L_x_1980:
[----:B------:R-:W-:Y:S05]  /*cba0*/  @P2 BRA `(.L_x_1943) ;  /* 0x0000000000142947 */ /* 0x000fea0003800000 */
[----:B------:R-:W-:Y:S01]  /*cbb0*/  ISETP.NE.AND P2, PT, R19, RZ, PT ;  /* 0x000000ff1300720c */ /* 0x000fe20003f45270 */
[----:B------:R-:W-:-:S04]  /*cbc0*/  IMAD.MOV.U32 R3, RZ, RZ, 0x8000 ;  /* 0x00008000ff037424 */ /* 0x000fc800078e00ff */
[----:B------:R2:W-:Y:S08]  /*cbd0*/  SYNCS.ARRIVE.TRANS64 RZ, [R2+URZ+0x50], R3 ;  /* 0x0000500302ff79a7 */ /* 0x0005f0000800003f */
[----:B------:R-:W-:Y:S05]  /*cbe0*/  @!P2 BRA `(.L_x_1943) ;  /* 0x000000000004a947 */ /* 0x000fea0003800000 */
[----:B------:R-:W-:Y:S01]  /*cbf0*/  BPT.TRAP 0x1 ;  /* 0x000000040000795c */ /* 0x000fe20000300000 */
.L_x_1943:
        /* <DEDUP_REMOVED lines=10> */
[----:B------:R-:W-:Y:S01]  /*cca0*/  MOV R5, R13 ;  /* 0x0000000d00057202 */ /* 0x000fe20000000f00 */
[----:B------:R-:W-:-:S02]  /*ccb0*/  IMAD.MOV.U32 R6, RZ, RZ, R8 ;  /* 0x000000ffff067224 */ /* 0x000fc400078e0008 */
        /* <DEDUP_REMOVED lines=11> */
.L_x_1938:
[----:B------:R-:W-:Y:S05]  /*cd70*/  BSYNC B1 ;  /* 0x0000000000017941 */ /* 0x000fea0003800000 */
.L_x_1937:
[----:B------:R-:W-:Y:S01]  /*cd80*/  VIADD R16, R10, 0x1 ;  /* 0x000000010a107836 */ /* 0x000fe20000000000 */
[----:B------:R-:W-:Y:S04]  /*cd90*/  BSSY B1, `(.L_x_1944) ;  /* 0x0000062000017945 */ /* 0x000fe80003800000 */
[----:B------:R-:W-:-:S04]  /*cda0*/  ISETP.NE.AND P2, PT, R16, 0x2, PT ;  /* 0x000000021000780c */ /* 0x000fc80003f45270 */
[----:B-12---:R-:W-:Y:S02]  /*cdb0*/  SEL R2, RZ, 0x1, P2 ;  /* 0x00000001ff027807 */ /* 0x006fe40001000000 */
[----:B------:R-:W-:Y:S02]  /*cdc0*/  SEL R16, R16, RZ, P2 ;  /* 0x000000ff10107207 */ /* 0x000fe40001000000 */
[----:B------:R-:W-:Y:S01]  /*cdd0*/  LOP3.LUT R17, R11, R2, RZ, 0x3c, !PT ;  /* 0x000000020b117212 */ /* 0x000fe200078e3cff */
[----:B------:R-:W-:Y:S06]  /*cde0*/  @!P6 BRA `(.L_x_1945) ;  /* 0x000000040070e947 */ /* 0x000fec0003800000 */
[----:B------:R-:W-:Y:S01]  /*cdf0*/  VIADD R13, R7, 0xffffffff ;  /* 0xffffffff070d7836 */ /* 0x000fe20000000000 */
        /* <DEDUP_REMOVED lines=18> */
.L_x_1946:
[----:B------:R-:W1:Y:S01]  /*cf20*/  S2R R2, SR_TID.X ;  /* 0x0000000000027919 */ /* 0x000e620000002100 */
[----:B------:R-:W-:Y:S02]  /*cf30*/  SHF.L.U32 R3, R17, 0x1f, RZ ;  /* 0x0000001f11037819 */ /* 0x000fe400000006ff */
[----:B-1----:R-:W-:Y:S02]  /*cf40*/  LOP3.LUT R9, R2, 0x7f, RZ, 0xc0, !PT ;  /* 0x0000007f02097812 */ /* 0x002fe400078ec0ff */
[----:B------:R-:W-:Y:S02]  /*cf50*/  LEA R2, R16, UR38, 0x3 ;  /* 0x0000002610027c11 */ /* 0x000fe4000f8e18ff */
[----:B------:R-:W-:Y:S02]  /*cf60*/  ISETP.NE.AND P2, PT, R9, RZ, PT ;  /* 0x000000ff0900720c */ /* 0x000fe40003f45270 */
[----:B------:R-:W1:Y:S02]  /*cf70*/  SYNCS.PHASECHK.TRANS64.TRYWAIT P3, [R2+URZ+0x34840], R3 ;  /* 0x03484003020075a7 */ /* 0x000e64000806017f */
[----:B-1----:R-:W-:Y:S09]  /*cf80*/  @!P3 BRA `(.L_x_1947) ;  /* 0x000000100088b947 */ /* 0x002ff20003800000 */
.L_x_1981:
[----:B------:R-:W-:Y:S05]  /*cf90*/  @P2 BRA `(.L_x_1948) ;  /* 0x0000000000142947 */ /* 0x000fea0003800000 */
[----:B------:R-:W-:Y:S01]  /*cfa0*/  ISETP.NE.AND P3, PT, R19, RZ, PT ;  /* 0x000000ff1300720c */ /* 0x000fe20003f65270 */
[----:B-1----:R-:W-:-:S04]  /*cfb0*/  IMAD.MOV.U32 R3, RZ, RZ, 0xc000 ;  /* 0x0000c000ff037424 */ /* 0x002fc800078e00ff */
[----:B------:R2:W-:Y:S08]  /*cfc0*/  SYNCS.ARRIVE.TRANS64 RZ, [R2+URZ+0x34830], R3 ;  /* 0x0348300302ff79a7 */ /* 0x0005f0000800003f */
[----:B------:R-:W-:Y:S05]  /*cfd0*/  @!P3 BRA `(.L_x_1948) ;  /* 0x000000000004b947 */ /* 0x000fea0003800000 */
[----:B------:R-:W-:Y:S01]  /*cfe0*/  BPT.TRAP 0x1 ;  /* 0x000000040000795c */ /* 0x000fe20000300000 */
.L_x_1948:
        /* <DEDUP_REMOVED lines=14> */
[----:B-12---:R-:W-:Y:S01]  /*d0d0*/  LEA R2, R10, UR19, 0x3 ;  /* 0x000000130a027c11 */ /* 0x006fe2000f8e18ff */
[----:B------:R-:W-:-:S02]  /*d0e0*/  ULEA UR9, UR9, UR19, 0x3 ;  /* 0x0000001309097291 */ /* 0x000fc4000f8e183f */
[----:B------:R-:W-:Y:S02]  /*d0f0*/  USHF.L.U32 UR11, UR11, 0x7, URZ ;  /* 0x000000070b0b7899 */ /* 0x000fe4000800063f */
        /* <DEDUP_REMOVED lines=14> */
.L_x_1982:
[----:B------:R-:W-:Y:S05]  /*d1e0*/  @P2 BRA `(.L_x_1950) ;  /* 0x0000000000142947 */ /* 0x000fea0003800000 */
[----:B------:R-:W-:Y:S01]  /*d1f0*/  ISETP.NE.AND P2, PT, R19, RZ, PT ;  /* 0x000000ff1300720c */ /* 0x000fe20003f45270 */
[----:B------:R-:W-:-:S04]  /*d200*/  IMAD.MOV.U32 R3, RZ, RZ, 0x8000 ;  /* 0x00008000ff037424 */ /* 0x000fc800078e00ff */
[----:B------:R2:W-:Y:S08]  /*d210*/  SYNCS.ARRIVE.TRANS64 RZ, [R2+URZ+0x50], R3 ;  /* 0x0000500302ff79a7 */ /* 0x0005f0000800003f */
[----:B------:R-:W-:Y:S05]  /*d220*/  @!P2 BRA `(.L_x_1950) ;  /* 0x000000000004a947 */ /* 0x000fea0003800000 */
[----:B------:R-:W-:Y:S01]  /*d230*/  BPT.TRAP 0x1 ;  /* 0x000000040000795c */ /* 0x000fe20000300000 */
.L_x_1950:
        /* <DEDUP_REMOVED lines=23> */
.L_x_1945:
[----:B------:R-:W-:Y:S05]  /*d3b0*/  BSYNC B1 ;  /* 0x0000000000017941 */ /* 0x000fea0003800000 */
.L_x_1944:
[C---:B------:R-:W-:Y:S01]  /*d3c0*/  ISETP.GT.AND P2, PT, R7.reuse, 0x1, PT ;  /* 0x000000010700780c */ /* 0x040fe20003f44270 */
[----:B------:R-:W-:-:S12]  /*d3d0*/  VIADD R7, R7, 0xfffffffe ;  /* 0xfffffffe07077836 */ /* 0x000fd80000000000 */
[----:B------:R-:W-:Y:S05]  /*d3e0*/  @P2 BRA `(.L_x_1951) ;  /* 0xfffffff000d02947 */ /* 0x000fea000383ffff */
.L_x_1936:
[----:B------:R-:W-:Y:S05]  /*d3f0*/  BSYNC B0 ;  /* 0x0000000000007941 */ /* 0x000fea0003800000 */
.L_x_1927:
[----:B------:R-:W-:Y:S04]  /*d400*/  BSSY B0, `(.L_x_1952) ;  /* 0x000000e000007945 */ /* 0x000fe80003800000 */
[----:B------:R-:W-:Y:S05]  /*d410*/  @P1 BRA `(.L_x_1953) ;  /* 0x0000000000301947 */ /* 0x000fea0003800000 */
[----:B-1----:R-:W1:Y:S01]  /*d420*/  S2R R7, SR_LANEID ;  /* 0x0000000000077919 */ /* 0x002e620000000000 */
[----:B------:R-:W-:Y:S01]  /*d430*/  VOTEU.ANY UR4, UPT, PT ;  /* 0x0000000000047886 */ /* 0x000fe200038e0100 */
[----:B--2---:R-:W2:Y:S01]  /*d440*/  LDC.64 R2, c[0x0][0xdf0] ;  /* 0x00037c00ff027b82 */ /* 0x004ea20000000a00 */
        /* <DEDUP_REMOVED lines=9> */
.L_x_1953:
[----:B------:R-:W-:Y:S05]  /*d4e0*/  BSYNC B0 ;  /* 0x0000000000007941 */ /* 0x000fea0003800000 */
.L_x_1952:
[----:B------:R-:W-:Y:S04]  /*d4f0*/  BSSY B0, `(.L_x_1954) ;  /* 0x0000024000007945 */ /* 0x000fe80003800000 */
[----:B------:R-:W-:Y:S05]  /*d500*/  @!P6 BRA `(.L_x_1955) ;  /* 0x000000000088e947 */ /* 0x000fea0003800000 */
[----:B------:R-:W3:Y:S01]  /*d510*/  S2R R0, SR_TID.X ;  /* 0x0000000000007919 */ /* 0x000ee20000002100 */
[----:B-12---:R-:W-:Y:S02]  /*d520*/  LEA R3, R16, UR38, 0x3 ;  /* 0x0000002610037c11 */ /* 0x006fe4000f8e18ff */
[----:B---3--:R-:W-:Y:S02]  /*d530*/  LOP3.LUT R2, R0, 0x7f, RZ, 0xc0, !PT ;  /* 0x0000007f00027812 */ /* 0x008fe400078ec0ff */
[----:B------:R-:W-:Y:S02]  /*d540*/  SHF.L.U32 R0, R17, 0x1f, RZ ;  /* 0x0000001f11007819 */ /* 0x000fe400000006ff */
[----:B------:R-:W-:Y:S02]  /*d550*/  ISETP.NE.AND P1, PT, R2, RZ, PT ;  /* 0x000000ff0200720c */ /* 0x000fe40003f25270 */
[----:B------:R-:W1:Y:S02]  /*d560*/  SYNCS.PHASECHK.TRANS64.TRYWAIT P0, [R3+URZ+0x34860], R0 ;  /* 0x03486000030075a7 */ /* 0x000e64000800017f */
[----:B-1----:R-:W-:Y:S09]  /*d570*/  @!P0 BRA `(.L_x_1956) ;  /* 0x0000000c00348947 */ /* 0x002ff20003800000 */
.L_x_1983:
[----:B------:R-:W-:Y:S05]  /*d580*/  @P1 BRA `(.L_x_1957) ;  /* 0x0000000000141947 */ /* 0x000fea0003800000 */
[----:B------:R-:W-:Y:S01]  /*d590*/  ISETP.NE.AND P0, PT, R19, RZ, PT ;  /* 0x000000ff1300720c */ /* 0x000fe20003f05270 */
[----:B-1----:R-:W-:-:S04]  /*d5a0*/  IMAD.MOV.U32 R0, RZ, RZ, 0x8000 ;  /* 0x00008000ff007424 */ /* 0x002fc800078e00ff */
[----:B------:R2:W-:Y:S08]  /*d5b0*/  SYNCS.ARRIVE.TRANS64 RZ, [R3+URZ+0x34850], R0 ;  /* 0x0348500003ff79a7 */ /* 0x0005f0000800003f */
[----:B------:R-:W-:Y:S05]  /*d5c0*/  @!P0 BRA `(.L_x_1957) ;  /* 0x0000000000048947 */ /* 0x000fea0003800000 */
[----:B------:R-:W-:Y:S01]  /*d5d0*/  BPT.TRAP 0x1 ;  /* 0x000000040000795c */ /* 0x000fe20000300000 */
.L_x_1957:
        /* <DEDUP_REMOVED lines=21> */
.L_x_1955:
[----:B------:R-:W-:Y:S05]  /*d730*/  BSYNC B0 ;  /* 0x0000000000007941 */ /* 0x000fea0003800000 */
.L_x_1954:
[----:B------:R-:W-:Y:S02]  /*d740*/  VIADD R16, R16, 0x1 ;  /* 0x0000000110107836 */ /* 0x000fe40000000000 */
[----:B------:R-:W-:-:S03]  /*d750*/  IMAD.MOV.U32 R13, RZ, RZ, R18 ;  /* 0x000000ffff0d7224 */ /* 0x000fc600078e0012 */
[----:B------:R-:W-:-:S04]  /*d760*/  ISETP.NE.AND P0, PT, R16, 0x2, PT ;  /* 0x000000021000780c */ /* 0x000fc80003f05270 */
[----:B-12---:R-:W-:Y:S02]  /*d770*/  SEL R0, RZ, 0x1, P0 ;  /* 0x00000001ff007807 */ /* 0x006fe40000000000 */
[----:B------:R-:W-:Y:S02]  /*d780*/  SEL R16, R16, RZ, P0 ;  /* 0x000000ff10107207 */ /* 0x000fe40000000000 */
[----:B------:R-:W-:-:S07]  /*d790*/  LOP3.LUT R17, R17, R0, RZ, 0x3c, !PT ;  /* 0x0000000011117212 */ /* 0x000fce00078e3cff */
.L_x_1916:
[----:B------:R-:W-:Y:S05]  /*d7a0*/  BSYNC B6 ;  /* 0x0000000000067941 */ /* 0x000fea0003800000 */
.L_x_1914:
[----:B------:R-:W-:-:S03]  /*d7b0*/  UMOV UR4, 0xffffffff ;  /* 0xffffffff00047882 */ /* 0x000fc60000000000 */
[----:B------:R-:W-:Y:S05]  /*d7c0*/  BRA.DIV UR4, `(.L_x_1958) ;  /* 0x0000000a04b47947 */ /* 0x000fea000b800000 */
[----:B------:R1:W2:Y:S02]  /*d7d0*/  SHFL.IDX PT, R14, R13, RZ, 0x1f ;  /* 0x00001fff0d0e7589 */ /* 0x0002a400000e0000 */
.L_x_1986:
[----:B------:R-:W-:Y:S01]  /*d7e0*/  ISETP.NE.AND P0, PT, R19, RZ, PT ;  /* 0x000000ff1300720c */ /* 0x000fe20003f05270 */
[----:B------:R-:W-:Y:S05]  /*d7f0*/  WARPSYNC.ALL ;  /* 0x0000000000007948 */ /* 0x000fea0003800000 */
[----:B------:R-:W-:Y:S01]  /*d800*/  BAR.SYNC.DEFER_BLOCKING 0x4, 0x120 ;  /* 0x0104800000007b1d */ /* 0x000fe20000010000 */
[----:B--2---:R-:W-:-:S05]  /*d810*/  IMAD.MOV.U32 R18, RZ, RZ, R14 ;  /* 0x000000ffff127224 */ /* 0x004fca00078e000e */
[----:B------:R-:W-:Y:S01]  /*d820*/  ULDC UR4, c[0x0][0xda8] ;  /* 0x00036a0000047ab9 */ /* 0x000fe20000000800 */
[----:B------:R-:W-:Y:S01]  /*d830*/  @!P0 MOV R0, 0x400 ;  /* 0x0000040000008802 */ /* 0x000fe20000000f00 */
[----:B------:R-:W2:Y:S03]  /*d840*/  @!P0 S2R R3, SR_CgaCtaId ;  /* 0x0000000000038919 */ /* 0x000ea60000008800 */
[----:B--2---:R-:W-:-:S05]  /*d850*/  @!P0 LEA R0, R3, R0, 0x18 ;  /* 0x0000000003008211 */ /* 0x004fca00078ec0ff */
[----:B------:R2:W-:Y:S01]  /*d860*/  @!P0 STS [R0+0x348d0], R13 ;  /* 0x0348d00d00008388 */ /* 0x0005e20000000800 */
[----:B------:R-:W-:Y:S06]  /*d870*/  BAR.ARV 0x5, 0x120 ;  /* 0x0144800000007b1d */ /* 0x000fec0000002000 */
[----:B------:R-:W-:-:S13]  /*d880*/  ISETP.GE.AND P0, PT, R18, UR4, PT ;  /* 0x0000000412007c0c */ /* 0x000fda000bf06270 */
[----:B--2---:R-:W-:Y:S05]  /*d890*/  @!P0 BRA `(.L_x_1959) ;  /* 0xffffffd400508947 */ /* 0x004fea000383ffff */
.L_x_1911:
        /* <DEDUP_REMOVED lines=11> */
.L_x_1987:
        /* <DEDUP_REMOVED lines=16> */
.L_x_1963:
        /* <DEDUP_REMOVED lines=12> */
.L_x_1988:
[----:B------:R-:W3:Y:S02]  /*db10*/  SYNCS.PHASECHK.TRANS64.TRYWAIT P0, [R3+URZ], R0 ;  /* 0x00000000030075a7 */ /* 0x000ee4000800017f */
[----:B---3--:R-:W-:Y:S05]  /*db20*/  @!P0 BRA `(.L_x_1965) ;  /* 0x0000000800288947 */ /* 0x008fea0003800000 */
.L_x_1989:
[----:B------:R-:W-:Y:S05]  /*db30*/  @!P2 BRA `(.L_x_1966) ;  /* 0x000000000004a947 */ /* 0x000fea0003800000 */
[----:B------:R-:W-:Y:S01]  /*db40*/  BPT.TRAP 0x1 ;  /* 0x000000040000795c */ /* 0x000fe20000300000 */
.L_x_1966:
[----:B---3--:R-:W-:-:S04]  /*db50*/  VIADD R3, R7, 0x34860 ;  /* 0x0003486007037836 */ /* 0x008fc80000000000 */
[----:B--2---:R-:W-:-:S04]  /*db60*/  IMAD R5, R16, 0x8, R3 ;  /* 0x0000000810057824 */ /* 0x004fc800078e0203 */
[----:B------:R-:W2:Y:S02]  /*db70*/  SYNCS.PHASECHK.TRANS64.TRYWAIT P0, [R5+URZ], R4 ;  /* 0x00000004050075a7 */ /* 0x000ea4000800017f */
[----:B--2---:R-:W-:Y:S05]  /*db80*/  @!P0 BRA `(.L_x_1967) ;  /* 0x0000000800248947 */ /* 0x004fea0003800000 */
.L_x_1990:
[----:B------:R-:W-:-:S07]  /*db90*/  IMAD R3, R2, 0x8, R3 ;  /* 0x0000000802037824 */ /* 0x000fce00078e0203 */
.L_x_1968:
[----:B---3--:R3:W4:Y:S02]  /*dba0*/  SYNCS.PHASECHK.TRANS64.TRYWAIT P0, [R3+URZ], R0 ;  /* 0x00000000030075a7 */ /* 0x008724000800017f */
[----:B----4-:R-:W-:Y:S05]  /*dbb0*/  @!P0 NANOSLEEP.SYNCS 0x989680 ;  /* 0x009896800000895d */ /* 0x010fea0003900000 */
[----:B------:R-:W4:Y:S02]  /*dbc0*/  @!P0 SYNCS.PHASECHK.TRANS64 P0, [R3+URZ], R0 ;  /* 0x00000000030085a7 */ /* 0x000f24000800007f */
[----:B----4-:R-:W-:Y:S05]  /*dbd0*/  @!P0 BRA `(.L_x_1968) ;  /* 0xfffffffc00f08947 */ /* 0x010fea000383ffff */
.L_x_1962:
[----:B------:R-:W-:Y:S05]  /*dbe0*/  BSYNC B0 ;  /* 0x0000000000007941 */ /* 0x000fea0003800000 */
.L_x_1961:
[----:B------:R-:W-:Y:S05]  /*dbf0*/  EXIT ;  /* 0x000000000000794d */ /* 0x000fea0003800000 */
.L_x_1868:
[----:B-1----:R-:W-:-:S04]  /*dc00*/  IMAD.U32 R3, RZ, RZ, UR37 ;  /* 0x00000025ff037e24 */ /* 0x002fc8000f8e00ff */
[----:B------:R1:W2:Y:S03]  /*dc10*/  SYNCS.PHASECHK.TRANS64.TRYWAIT P1, [R3+URZ+0x34800], R0 ;  /* 0x03480000030075a7 */ /* 0x0002a6000802017f */
[----:B--2---:R-:W-:Y:S05]  /*dc20*/  @!P1 NANOSLEEP.SYNCS 0x989680 ;  /* 0x009896800000995d */ /* 0x004fea0003900000 */
[----:B------:R-:W2:Y:S02]  /*dc30*/  @!P1 SYNCS.PHASECHK.TRANS64 P1, [R3+URZ+0x34800], R0 ;  /* 0x03480000030095a7 */ /* 0x000ea4000802007f */
[----:B--2---:R-:W-:Y:S05]  /*dc40*/  @!P1 BRA `(.L_x_1868) ;  /* 0xfffffffc00ec9947 */ /* 0x004fea000383ffff */
[----:B------:R-:W-:Y:S05]  /*dc50*/  BRA `(.L_x_1969) ;  /* 0xffffff3800907947 */ /* 0x000fea000383ffff */
.L_x_1872:
[----:B--2---:R2:W3:Y:S02]  /*dc60*/  SYNCS.PHASECHK.TRANS64.TRYWAIT P2, [R2+URZ+0x34830], R3 ;  /* 0x03483003020075a7 */ /* 0x0044e4000804017f */
[----:B---3--:R-:W-:Y:S05]  /*dc70*/  @!P2 NANOSLEEP.SYNCS 0x989680 ;  /* 0x009896800000a95d */ /* 0x008fea0003900000 */
[----:B------:R-:W3:Y:S02]  /*dc80*/  @!P2 SYNCS.PHASECHK.TRANS64 P2, [R2+URZ+0x34830], R3 ;  /* 0x034830030200a5a7 */ /* 0x000ee4000804007f */
[----:B---3--:R-:W-:Y:S05]  /*dc90*/  @!P2 BRA `(.L_x_1872) ;  /* 0xfffffffc00f0a947 */ /* 0x008fea000383ffff */
[----:B------:R-:W-:Y:S05]  /*dca0*/  BRA `(.L_x_1871) ;  /* 0xffffff3800b87947 */ /* 0x000fea000383ffff */
.L_x_1877:
[----:B--2---:R-:W-:-:S04]  /*dcb0*/  IMAD.U32 R7, RZ, RZ, UR7 ;  /* 0x00000007ff077e24 */ /* 0x004fc8000f8e00ff */
[----:B------:R2:W3:Y:S03]  /*dcc0*/  SYNCS.PHASECHK.TRANS64.TRYWAIT P2, [R7+URZ+0x34830], R0 ;  /* 0x03483000070075a7 */ /* 0x0004e6000804017f */
[----:B---3--:R-:W-:Y:S05]  /*dcd0*/  @!P2 NANOSLEEP.SYNCS 0x989680 ;  /* 0x009896800000a95d */ /* 0x008fea0003900000 */
[----:B------:R-:W3:Y:S02]  /*dce0*/  @!P2 SYNCS.PHASECHK.TRANS64 P2, [R7+URZ+0x34830], R0 ;  /* 0x034830000700a5a7 */ /* 0x000ee4000804007f */
[----:B---3--:R-:W-:Y:S05]  /*dcf0*/  @!P2 BRA `(.L_x_1877) ;  /* 0xfffffffc00eca947 */ /* 0x008fea000383ffff */
[----:B------:R-:W-:Y:S05]  /*dd00*/  BRA `(.L_x_1876) ;  /* 0xffffff6400307947 */ /* 0x000fea000383ffff */
.L_x_1881:
[----:B--2---:R-:W-:-:S04]  /*dd10*/  IMAD.U32 R3, RZ, RZ, UR5 ;  /* 0x00000005ff037e24 */ /* 0x004fc8000f8e00ff */
[----:B------:R2:W3:Y:S03]  /*dd20*/  SYNCS.PHASECHK.TRANS64.TRYWAIT P2, [R3+URZ+0x34850], R0 ;  /* 0x03485000030075a7 */ /* 0x0004e6000804017f */
[----:B---3--:R-:W-:Y:S05]  /*dd30*/  @!P2 NANOSLEEP.SYNCS 0x989680 ;  /* 0x009896800000a95d */ /* 0x008fea0003900000 */
[----:B------:R-:W3:Y:S02]  /*dd40*/  @!P2 SYNCS.PHASECHK.TRANS64 P2, [R3+URZ+0x34850], R0 ;  /* 0x034850000300a5a7 */ /* 0x000ee4000804007f */
[----:B---3--:R-:W-:Y:S05]  /*dd50*/  @!P2 BRA `(.L_x_1881) ;  /* 0xfffffffc00eca947 */ /* 0x008fea000383ffff */
[----:B------:R-:W-:Y:S05]  /*dd60*/  BRA `(.L_x_1880) ;  /* 0xffffff6c00507947 */ /* 0x000fea000383ffff */
.L_x_1887:
[----:B--2---:R-:W-:-:S04]  /*dd70*/  IMAD.U32 R7, RZ, RZ, UR5 ;  /* 0x00000005ff077e24 */ /* 0x004fc8000f8e00ff */
[----:B------:R2:W3:Y:S03]  /*dd80*/  SYNCS.PHASECHK.TRANS64.TRYWAIT P2, [R7+URZ+0x34830], R0 ;  /* 0x03483000070075a7 */ /* 0x0004e6000804017f */
[----:B---3--:R-:W-:Y:S05]  /*dd90*/  @!P2 NANOSLEEP.SYNCS 0x989680 ;  /* 0x009896800000a95d */ /* 0x008fea0003900000 */
[----:B------:R-:W3:Y:S02]  /*dda0*/  @!P2 SYNCS.PHASECHK.TRANS64 P2, [R7+URZ+0x34830], R0 ;  /* 0x034830000700a5a7 */ /* 0x000ee4000804007f */
[----:B---3--:R-:W-:Y:S05]  /*ddb0*/  @!P2 BRA `(.L_x_1887) ;  /* 0xfffffffc00eca947 */ /* 0x008fea000383ffff */
[----:B------:R-:W-:Y:S05]  /*ddc0*/  BRA `(.L_x_1886) ;  /* 0xffffff8c009c7947 */ /* 0x000fea000383ffff */
.L_x_1891:
[----:B--2---:R-:W-:-:S04]  /*ddd0*/  IMAD.U32 R3, RZ, RZ, UR5 ;  /* 0x00000005ff037e24 */ /* 0x004fc8000f8e00ff */
[----:B------:R2:W3:Y:S03]  /*dde0*/  SYNCS.PHASECHK.TRANS64.TRYWAIT P2, [R3+URZ+0x34850], R0 ;  /* 0x03485000030075a7 */ /* 0x0004e6000804017f */
[----:B---3--:R-:W-:Y:S05]  /*ddf0*/  @!P2 NANOSLEEP.SYNCS 0x989680 ;  /* 0x009896800000a95d */ /* 0x008fea0003900000 */
[----:B------:R-:W3:Y:S02]  /*de00*/  @!P2 SYNCS.PHASECHK.TRANS64 P2, [R3+URZ+0x34850], R0 ;  /* 0x034850000300a5a7 */ /* 0x000ee4000804007f */
[----:B---3--:R-:W-:Y:S05]  /*de10*/  @!P2 BRA `(.L_x_1891) ;  /* 0xfffffffc00eca947 */ /* 0x008fea000383ffff */
[----:B------:R-:W-:Y:S05]  /*de20*/  BRA `(.L_x_1890) ;  /* 0xffffff9400bc7947 */ /* 0x000fea000383ffff */
.L_x_1896:
[----:B--2---:R-:W-:-:S04]  /*de30*/  IMAD.U32 R3, RZ, RZ, UR5 ;  /* 0x00000005ff037e24 */ /* 0x004fc8000f8e00ff */
[----:B------:R2:W3:Y:S03]  /*de40*/  SYNCS.PHASECHK.TRANS64.TRYWAIT P0, [R3+URZ+0x34850], R2 ;  /* 0x03485002030075a7 */ /* 0x0004e6000800017f */
[----:B---3--:R-:W-:Y:S05]  /*de50*/  @!P0 NANOSLEEP.SYNCS 0x989680 ;  /* 0x009896800000895d */ /* 0x008fea0003900000 */
[----:B------:R-:W3:Y:S02]  /*de60*/  @!P0 SYNCS.PHASECHK.TRANS64 P0, [R3+URZ+0x34850], R2 ;  /* 0x03485002030085a7 */ /* 0x000ee4000800007f */
[----:B---3--:R-:W-:Y:S05]  /*de70*/  @!P0 BRA `(.L_x_1896) ;  /* 0xfffffffc00ec8947 */ /* 0x008fea000383ffff */
[----:B------:R-:W-:Y:S05]  /*de80*/  BRA `(.L_x_1895) ;  /* 0xffffffb000947947 */ /* 0x000fea000383ffff */
.L_x_1920:
        /* <DEDUP_REMOVED lines=10> */
.L_x_1970:
[----:B------:R-:W-:Y:S05]  /*df30*/  BRA `(.L_x_1971) ;  /* 0xffffffd800747947 */ /* 0x000fea000383ffff */
.L_x_1921:
[----:B------:R-:W-:Y:S01]  /*df40*/  BSSY B0, `(.L_x_1972) ;  /* 0x0000006000007945 */ /* 0x000fe20003800000 */
[----:B------:R-:W-:-:S07]  /*df50*/  IMAD.MOV.U32 R15, RZ, RZ, -0x1 ;  /* 0xffffffffff0f7424 */ /* 0x000fce00078e00ff */
[----:B------:R-:W-:Y:S05]  /*df60*/  WARPSYNC.COLLECTIVE R15, `(.L_x_1973) ;  /* 0x000000000f0c7348 */ /* 0x000fea0003c00000 */
[----:B------:R-:W-:Y:S02]  /*df70*/  ELECT P6, UR62, PT ;  /* 0x00000000003e782f */ /* 0x000fe400038c0000 */
[----:B------:R-:W-:Y:S01]  /*df80*/  MOV R14, UR62 ;  /* 0x0000003e000e7c02 */ /* 0x000fe20008000f00 */
[----:B------:R-:W-:Y:S10]  /*df90*/  ENDCOLLECTIVE ;  /* 0x000000000000791b */ /* 0x000ff40003800000 */
.L_x_1973:
[----:B------:R-:W-:Y:S05]  /*dfa0*/  BSYNC B0 ;  /* 0x0000000000007941 */ /* 0x000fea0003800000 */
.L_x_1972:
[----:B------:R-:W-:Y:S05]  /*dfb0*/  BRA `(.L_x_1974) ;  /* 0xffffffd800647947 */ /* 0x000fea000383ffff */
.L_x_1924:
[----:B-1----:R1:W2:Y:S02]  /*dfc0*/  SYNCS.PHASECHK.TRANS64.TRYWAIT P2, [R8+URZ+0x34840], R7 ;  /* 0x03484007080075a7 */ /* 0x0022a4000804017f */
[----:B--2---:R-:W-:Y:S05]  /*dfd0*/  @!P2 NANOSLEEP.SYNCS 0x989680 ;  /* 0x009896800000a95d */ /* 0x004fea0003900000 */
[----:B------:R-:W2:Y:S02]  /*dfe0*/  @!P2 SYNCS.PHASECHK.TRANS64 P2, [R8+URZ+0x34840], R7 ;  /* 0x034840070800a5a7 */ /* 0x000ea4000804007f */
[----:B--2---:R-:W-:Y:S05]  /*dff0*/  @!P2 BRA `(.L_x_1924) ;  /* 0xfffffffc00f0a947 */ /* 0x004fea000383ffff */
[----:B------:R-:W-:Y:S05]  /*e000*/  BRA `(.L_x_1975) ;  /* 0xffffffd800c07947 */ /* 0x000fea000383ffff */
.L_x_1926:
[----:B-1----:R-:W-:-:S04]  /*e010*/  IMAD.U32 R8, RZ, RZ, UR38 ;  /* 0x00000026ff087e24 */ /* 0x002fc8000f8e00ff */
[----:B------:R1:W2:Y:S03]  /*e020*/  SYNCS.PHASECHK.TRANS64.TRYWAIT P2, [R8+URZ+0x34820], R7 ;  /* 0x03482007080075a7 */ /* 0x0002a6000804017f */
[----:B--2---:R-:W-:Y:S05]  /*e030*/  @!P2 NANOSLEEP.SYNCS 0x989680 ;  /* 0x009896800000a95d */ /* 0x004fea0003900000 */
[----:B------:R-:W2:Y:S02]  /*e040*/  @!P2 SYNCS.PHASECHK.TRANS64 P2, [R8+URZ+0x34820], R7 ;  /* 0x034820070800a5a7 */ /* 0x000ea4000804007f */
[----:B--2---:R-:W-:Y:S05]  /*e050*/  @!P2 BRA `(.L_x_1926) ;  /* 0xfffffffc00eca947 */ /* 0x004fea000383ffff */
[----:B------:R-:W-:Y:S05]  /*e060*/  BRA `(.L_x_1976) ;  /* 0xffffffdc00c47947 */ /* 0x000fea000383ffff */
.L_x_1932:
[----:B-1----:R1:W2:Y:S02]  /*e070*/  SYNCS.PHASECHK.TRANS64.TRYWAIT P3, [R3+URZ+0x34840], R2 ;  /* 0x03484002030075a7 */ /* 0x0022a4000806017f */
[----:B--2---:R-:W-:Y:S05]  /*e080*/  @!P3 NANOSLEEP.SYNCS 0x989680 ;  /* 0x009896800000b95d */ /* 0x004fea0003900000 */
[----:B------:R-:W2:Y:S02]  /*e090*/  @!P3 SYNCS.PHASECHK.TRANS64 P3, [R3+URZ+0x34840], R2 ;  /* 0x034840020300b5a7 */ /* 0x000ea4000806007f */
[----:B--2---:R-:W-:Y:S05]  /*e0a0*/  @!P3 BRA `(.L_x_1932) ;  /* 0xfffffffc00f0b947 */ /* 0x004fea000383ffff */
[----:B------:R-:W-:Y:S05]  /*e0b0*/  BRA `(.L_x_1977) ;  /* 0xffffffe0006c7947 */ /* 0x000fea000383ffff */
.L_x_1934:
[----:B-1----:R1:W2:Y:S02]  /*e0c0*/  SYNCS.PHASECHK.TRANS64.TRYWAIT P3, [R2+URZ+0x60], R3 ;  /* 0x00006003020075a7 */ /* 0x0022a4000806017f */
[----:B--2---:R-:W-:Y:S05]  /*e0d0*/  @!P3 NANOSLEEP.SYNCS 0x989680 ;  /* 0x009896800000b95d */ /* 0x004fea0003900000 */
[----:B------:R-:W2:Y:S02]  /*e0e0*/  @!P3 SYNCS.PHASECHK.TRANS64 P3, [R2+URZ+0x60], R3 ;  /* 0x000060030200b5a7 */ /* 0x000ea4000806007f */
[----:B--2---:R-:W-:Y:S05]  /*e0f0*/  @!P3 BRA `(.L_x_1934) ;  /* 0xfffffffc00f0b947 */ /* 0x004fea000383ffff */
[----:B------:R-:W-:Y:S05]  /*e100*/  BRA `(.L_x_1978) ;  /* 0xffffffe000ec7947 */ /* 0x000fea000383ffff */
.L_x_1940:
[----:B-1----:R1:W2:Y:S02]  /*e110*/  SYNCS.PHASECHK.TRANS64.TRYWAIT P3, [R3+URZ+0x34840], R2 ;  /* 0x03484002030075a7 */ /* 0x0022a4000806017f */
[----:B--2---:R-:W-:Y:S05]  /*e120*/  @!P3 NANOSLEEP.SYNCS 0x989680 ;  /* 0x009896800000b95d */ /* 0x004fea0003900000 */
[----:B------:R-:W2:Y:S02]  /*e130*/  @!P3 SYNCS.PHASECHK.TRANS64 P3, [R3+URZ+0x34840], R2 ;  /* 0x034840020300b5a7 */ /* 0x000ea4000806007f */
[----:B--2---:R-:W-:Y:S05]  /*e140*/  @!P3 BRA `(.L_x_1940) ;  /* 0xfffffffc00f0b947 */ /* 0x004fea000383ffff */
[----:B------:R-:W-:Y:S05]  /*e150*/  BRA `(.L_x_1979) ;  /* 0xffffffe400fc7947 */ /* 0x000fea000383ffff */
.L_x_1942:
[----:B-1----:R1:W2:Y:S02]  /*e160*/  SYNCS.PHASECHK.TRANS64.TRYWAIT P3, [R2+URZ+0x60], R17 ;  /* 0x00006011020075a7 */ /* 0x0022a4000806017f */
[----:B--2---:R-:W-:Y:S05]  /*e170*/  @!P3 NANOSLEEP.SYNCS 0x989680 ;  /* 0x009896800000b95d */ /* 0x004fea0003900000 */
[----:B------:R-:W2:Y:S02]  /*e180*/  @!P3 SYNCS.PHASECHK.TRANS64 P3, [R2+URZ+0x60], R17 ;  /* 0x000060110200b5a7 */ /* 0x000ea4000806007f */
[----:B--2---:R-:W-:Y:S05]  /*e190*/  @!P3 BRA `(.L_x_1942) ;  /* 0xfffffffc00f0b947 */ /* 0x004fea000383ffff */
[----:B------:R-:W-:Y:S05]  /*e1a0*/  BRA `(.L_x_1980) ;  /* 0xffffffe8007c7947 */ /* 0x000fea000383ffff */
.L_x_1947:
[----:B-1----:R1:W2:Y:S02]  /*e1b0*/  SYNCS.PHASECHK.TRANS64.TRYWAIT P3, [R2+URZ+0x34840], R3 ;  /* 0x03484003020075a7 */ /* 0x0022a4000806017f */
[----:B--2---:R-:W-:Y:S05]  /*e1c0*/  @!P3 NANOSLEEP.SYNCS 0x989680 ;  /* 0x009896800000b95d */ /* 0x004fea0003900000 */
[----:B------:R-:W2:Y:S02]  /*e1d0*/  @!P3 SYNCS.PHASECHK.TRANS64 P3, [R2+URZ+0x34840], R3 ;  /* 0x034840030200b5a7 */ /* 0x000ea4000806007f */
[----:B--2---:R-:W-:Y:S05]  /*e1e0*/  @!P3 BRA `(.L_x_1947) ;  /* 0xfffffffc00f0b947 */ /* 0x004fea000383ffff */
[----:B------:R-:W-:Y:S05]  /*e1f0*/  BRA `(.L_x_1981) ;  /* 0xffffffec00647947 */ /* 0x000fea000383ffff */
.L_x_1949:
[----:B-1----:R1:W2:Y:S02]  /*e200*/  SYNCS.PHASECHK.TRANS64.TRYWAIT P3, [R2+URZ+0x60], R11 ;  /* 0x0000600b020075a7 */ /* 0x0022a4000806017f */
[----:B--2---:R-:W-:Y:S05]  /*e210*/  @!P3 NANOSLEEP.SYNCS 0x989680 ;  /* 0x009896800000b95d */ /* 0x004fea0003900000 */
[----:B------:R-:W2:Y:S02]  /*e220*/  @!P3 SYNCS.PHASECHK.TRANS64 P3, [R2+URZ+0x60], R11 ;  /* 0x0000600b0200b5a7 */ /* 0x000ea4000806007f */
[----:B--2---:R-:W-:Y:S05]  /*e230*/  @!P3 BRA `(.L_x_1949) ;  /* 0xfffffffc00f0b947 */ /* 0x004fea000383ffff */
[----:B------:R-:W-:Y:S05]  /*e240*/  BRA `(.L_x_1982) ;  /* 0xffffffec00e47947 */ /* 0x000fea000383ffff */
.L_x_1956:
[----:B-1----:R1:W2:Y:S02]  /*e250*/  SYNCS.PHASECHK.TRANS64.TRYWAIT P0, [R3+URZ+0x34860], R0 ;  /* 0x03486000030075a7 */ /* 0x0022a4000800017f */
[----:B--2---:R-:W-:Y:S05]  /*e260*/  @!P0 NANOSLEEP.SYNCS 0x989680 ;  /* 0x009896800000895d */ /* 0x004fea0003900000 */
[----:B------:R-:W2:Y:S02]  /*e270*/  @!P0 SYNCS.PHASECHK.TRANS64 P0, [R3+URZ+0x34860], R0 ;  /* 0x03486000030085a7 */ /* 0x000ea4000800007f */
[----:B--2---:R-:W-:Y:S05]  /*e280*/  @!P0 BRA `(.L_x_1956) ;  /* 0xfffffffc00f08947 */ /* 0x004fea000383ffff */
[----:B------:R-:W-:Y:S05]  /*e290*/  BRA `(.L_x_1983) ;  /* 0xfffffff000b87947 */ /* 0x000fea000383ffff */
.L_x_1958:
[----:B------:R-:W-:Y:S01]  /*e2a0*/  BSSY B0, `(.L_x_1984) ;  /* 0x0000007000007945 */ /* 0x000fe20003800000 */
[----:B------:R-:W-:Y:S02]  /*e2b0*/  IMAD.MOV.U32 R12, RZ, RZ, RZ ;  /* 0x000000ffff0c7224 */ /* 0x000fe400078e00ff */
[----:B------:R-:W-:Y:S02]  /*e2c0*/  IMAD.MOV.U32 R11, RZ, RZ, 0x1f ;  /* 0x0000001fff0b7424 */ /* 0x000fe400078e00ff */
[----:B------:R-:W-:-:S07]  /*e2d0*/  IMAD.MOV.U32 R15, RZ, RZ, -0x1 ;  /* 0xffffffffff0f7424 */ /* 0x000fce00078e00ff */
[----:B------:R-:W-:Y:S05]  /*e2e0*/  WARPSYNC.COLLECTIVE R15, `(.L_x_1985) ;  /* 0x000000000f087348 */ /* 0x000fea0003c00000 */
[----:B------:R1:W2:Y:S02]  /*e2f0*/  SHFL.IDX P6, R14, R13, R12, R11 ;  /* 0x0000000c0d0e7389 */ /* 0x0002a400000c000b */
[----:B-12---:R-:W-:Y:S01]  /*e300*/  ENDCOLLECTIVE ;  /* 0x000000000000791b */ /* 0x006fe20003800000 */
.L_x_1985:
[----:B------:R-:W-:Y:S05]  /*e310*/  BSYNC B0 ;  /* 0x0000000000007941 */ /* 0x000fea0003800000 */
.L_x_1984:
[----:B------:R-:W-:Y:S05]  /*e320*/  BRA `(.L_x_1986) ;  /* 0xfffffff4002c7947 */ /* 0x000fea000383ffff */
.L_x_1960:
[----:B--2---:R2:W3:Y:S02]  /*e330*/  SYNCS.PHASECHK.TRANS64.TRYWAIT P0, [R7+URZ+0x34820], R0 ;  /* 0x03482000070075a7 */ /* 0x0044e4000800017f */
[----:B---3--:R-:W-:Y:S05]  /*e340*/  @!P0 NANOSLEEP.SYNCS 0x989680 ;  /* 0x009896800000895d */ /* 0x008fea0003900000 */
[----:B------:R-:W3:Y:S02]  /*e350*/  @!P0 SYNCS.PHASECHK.TRANS64 P0, [R7+URZ+0x34820], R0 ;  /* 0x03482000070085a7 */ /* 0x000ee4000800007f */
[----:B---3--:R-:W-:Y:S05]  /*e360*/  @!P0 BRA `(.L_x_1960) ;  /* 0xfffffffc00f08947 */ /* 0x008fea000383ffff */
[----:B------:R-:W-:Y:S05]  /*e370*/  BRA `(.L_x_1987) ;  /* 0xfffffff400747947 */ /* 0x000fea000383ffff */
.L_x_1964:
[----:B--2---:R2:W3:Y:S02]  /*e380*/  SYNCS.PHASECHK.TRANS64.TRYWAIT P0, [R5+URZ], R4 ;  /* 0x00000004050075a7 */ /* 0x0044e4000800017f */
[----:B---3--:R-:W-:Y:S05]  /*e390*/  @!P0 NANOSLEEP.SYNCS 0x989680 ;  /* 0x009896800000895d */ /* 0x008fea0003900000 */
[----:B------:R-:W3:Y:S02]  /*e3a0*/  @!P0 SYNCS.PHASECHK.TRANS64 P0, [R5+URZ], R4 ;  /* 0x00000004050085a7 */ /* 0x000ee4000800007f */
[----:B---3--:R-:W-:Y:S05]  /*e3b0*/  @!P0 BRA `(.L_x_1964) ;  /* 0xfffffffc00f08947 */ /* 0x008fea000383ffff */
[----:B------:R-:W-:Y:S05]  /*e3c0*/  BRA `(.L_x_1988) ;  /* 0xfffffff400d07947 */ /* 0x000fea000383ffff */
.L_x_1965:
[----:B---3--:R3:W4:Y:S02]  /*e3d0*/  SYNCS.PHASECHK.TRANS64.TRYWAIT P0, [R3+URZ], R0 ;  /* 0x00000000030075a7 */ /* 0x008724000800017f */
[----:B----4-:R-:W-:Y:S05]  /*e3e0*/  @!P0 NANOSLEEP.SYNCS 0x989680 ;  /* 0x009896800000895d */ /* 0x010fea0003900000 */
[----:B------:R-:W4:Y:S02]  /*e3f0*/  @!P0 SYNCS.PHASECHK.TRANS64 P0, [R3+URZ], R0 ;  /* 0x00000000030085a7 */ /* 0x000f24000800007f */
[----:B----4-:R-:W-:Y:S05]  /*e400*/  @!P0 BRA `(.L_x_1965) ;  /* 0xfffffffc00f08947 */ /* 0x010fea000383ffff */
[----:B------:R-:W-:Y:S05]  /*e410*/  BRA `(.L_x_1989) ;  /* 0xfffffff400c47947 */ /* 0x000fea000383ffff */
.L_x_1967:
[----:B--2---:R2:W3:Y:S02]  /*e420*/  SYNCS.PHASECHK.TRANS64.TRYWAIT P0, [R5+URZ], R4 ;  /* 0x00000004050075a7 */ /* 0x0044e4000800017f */
[----:B---3--:R-:W-:Y:S05]  /*e430*/  @!P0 NANOSLEEP.SYNCS 0x989680 ;  /* 0x009896800000895d */ /* 0x008fea0003900000 */
[----:B------:R-:W3:Y:S02]  /*e440*/  @!P0 SYNCS.PHASECHK.TRANS64 P0, [R5+URZ], R4 ;  /* 0x00000004050085a7 */ /* 0x000ee4000800007f */
[----:B---3--:R-:W-:Y:S05]  /*e450*/  @!P0 BRA `(.L_x_1967) ;  /* 0xfffffffc00f08947 */ /* 0x008fea000383ffff */
[----:B------:R-:W-:Y:S05]  /*e460*/  BRA `(.L_x_1990) ;  /* 0xfffffff400c87947 */ /* 0x000fea000383ffff */
.L_x_1991:
        /* <DEDUP_REMOVED lines=9> */
.L_x_11937:


//--------------------- .text._ZN7cutlass13device_kernelIN5flash11enable_sm90INS1_16FlashAttnFwdSm90INS1_25CollectiveMainloopFwdSm90ILi2EN4cute5tupleIJNS5_1CILi1EEES8_S8_EEENS6_IJNS7_ILi128EEESA_NS7_ILi192EEEEEELi128ENS_10bfloat16_tEfNS_4arch4Sm90ELb1ELb0ELb0ELb1ELb0ELb0ELb0ELb1ELb1ELb0ELb0ELb0EEENS1_21CollectiveEpilogueFwdINS6_IJSA_SA_SA_EEES9_SD_SF_Li256ELb1ELb0ELb0ELb0EEENS1_36VarlenDynamicPersistentTileSchedulerILi128ELi128ELi256ELi32ELb0ELb0ELb1ELb1ELb1ELb1EEEEEEEEEvNT_6ParamsE --------------------------
	.section	.text._ZN7cutlass13device_kernelIN5flash11enable_sm90INS1_16FlashAttnFwdSm90INS1_25CollectiveMainloopFwdSm90ILi2EN4cute5tupleIJNS5_1CILi1EEES8_S8_EEENS6_IJNS7_ILi128EEESA_NS7_ILi192EEEEEELi128ENS_10bfloat16_tEfNS_4arch4Sm90ELb1ELb0ELb0ELb1ELb0ELb0ELb0ELb1ELb1ELb0ELb0ELb0EEENS1_21CollectiveEpilogueFwdINS6_IJSA_SA_SA_EEES9_SD_SF_Li256ELb1ELb0ELb0ELb0EEENS1_36VarlenDynamicPersistentTileSchedulerILi128ELi128ELi256ELi32ELb0ELb0ELb1ELb1ELb1ELb1EEEEEEEEEvNT_6ParamsE,"ax",@progbits
	.align	128
.text._ZN7cutlass13device_kernelIN5flash11enable_sm90INS1_16FlashAttnFwdSm90INS1_25CollectiveMainloopFwdSm90ILi2EN4cute5tupleIJNS5_1CILi1EEES8_S8_EEENS6_IJNS7_ILi128EEESA_NS7_ILi192EEEEEELi128ENS_10bfloat16_tEfNS_4arch4Sm90ELb1ELb0ELb0ELb1ELb0ELb0ELb0ELb1ELb1ELb0ELb0ELb0EEENS1_21CollectiveEpilogueFwdINS6_IJSA_SA_SA_EEES9_SD_SF_Li256ELb1ELb0ELb0ELb0EEENS1_36VarlenDynamicPersistentTileSchedulerILi128ELi128ELi256ELi32ELb0ELb0ELb1ELb1ELb1ELb1EEEEEEEEEvNT_6ParamsE:
        .type           _ZN7cutlass13device_kernelIN5flash11enable_sm90INS1_16FlashAttnFwdSm90INS1_25CollectiveMainloopFwdSm90ILi2EN4cute5tupleIJNS5_1CILi1EEES8_S8_EEENS6_IJNS7_ILi128EEESA_NS7_ILi192EEEEEELi128ENS_10bfloat16_tEfNS_4arch4Sm90ELb1ELb0ELb0ELb1ELb0ELb0ELb0ELb1ELb1ELb0ELb0ELb0EEENS1_21CollectiveEpilogueFwdINS6_IJSA_SA_SA_EEES9_SD_SF_Li256ELb1ELb0ELb0ELb0EEENS1_36VarlenDynamicPersistentTileSchedulerILi128ELi128ELi256ELi32ELb0ELb0ELb1ELb1ELb1ELb1EEEEEEEEEvNT_6ParamsE,@function
        .size           _ZN7cutlass13device_kernelIN5flash11enable_sm90INS1_16FlashAttnFwdSm90INS1_25CollectiveMainloopFwdSm90ILi2EN4cute5tupleIJNS5_1CILi1EEES8_S8_EEENS6_IJNS7_ILi128EEESA_NS7_ILi192EEEEEELi128ENS_10bfloat16_tEfNS_4arch4Sm90ELb1ELb0ELb0ELb1ELb0ELb0ELb0ELb1ELb1ELb0ELb0ELb0EEENS1_21CollectiveEpilogueFwdINS6_IJSA_SA_SA_EEES9_SD_SF_Li256ELb1ELb0ELb0ELb0EEENS1_36VarlenDynamicPersistentTileSchedulerILi128ELi128ELi256ELi32ELb0ELb0ELb1ELb1ELb1ELb1EEEEEEEEEvNT_6ParamsE,(.L_x_11938 - _ZN7cutlass13device_kernelIN5flash11enable_sm90INS1_16FlashAttnFwdSm90INS1_25CollectiveMainloopFwdSm90ILi2EN4cute5tupleIJNS5_1CILi1EEES8_S8_EEENS6_IJNS7_ILi128EEESA_NS7_ILi192EEEEEELi128ENS_10bfloat16_tEfNS_4arch4Sm90ELb1ELb0ELb0ELb1ELb0ELb0ELb0ELb1ELb1ELb0ELb0ELb0EEENS1_21CollectiveEpilogueFwdINS6_IJSA_SA_SA_EEES9_SD_SF_Li256ELb1ELb0ELb0ELb0EEENS1_36VarlenDynamicPersistentTileSchedulerILi128ELi128ELi256ELi32ELb0ELb0ELb1ELb1ELb1ELb1EEEEEEEEEvNT_6ParamsE)
        .other          _ZN7cutlass13device_kernelIN5flash11enable_sm90INS1_16FlashAttnFwdSm90INS1_25CollectiveMainloopFwdSm90ILi2EN4cute5tupleIJNS5_1CILi1EEES8_S8_EEENS6_IJNS7_ILi128EEESA_NS7_ILi192EEEEEELi128ENS_10bfloat16_tEfNS_4arch4Sm90ELb1ELb0ELb0ELb1ELb0ELb0ELb0ELb1ELb1ELb0ELb0ELb0EEENS1_21CollectiveEpilogueFwdINS6_IJSA_SA_SA_EEES9_SD_SF_Li256ELb1ELb0ELb0ELb0EEENS1_36VarlenDynamicPersistentTileSchedulerILi128ELi128ELi256ELi32ELb0ELb0ELb1ELb1ELb1ELb1EEEEEEEEEvNT_6ParamsE,@"STO_CUDA_ENTRY STV_DEFAULT"
_ZN7cutlass13device_kernelIN5flash11enable_sm90INS1_16FlashAttnFwdSm90INS1_25CollectiveMainloopFwdSm90ILi2EN4cute5tupleIJNS5_1CILi1EEES8_S8_EEENS6_IJNS7_ILi128EEESA_NS7_ILi192EEEEEELi128ENS_10bfloat16_tEfNS_4arch4Sm90ELb1ELb0ELb0ELb1ELb0ELb0ELb0ELb1ELb1ELb0ELb0ELb0EEENS1_21CollectiveEpilogueFwdINS6_IJSA_SA_SA_EEES9_SD_SF_Li256ELb1ELb0ELb0ELb0EEENS1_36VarlenDynamicPersistentTileSchedulerILi128ELi128ELi256ELi32ELb0ELb0ELb1ELb1ELb1ELb1EEEEEEEEEvNT_6ParamsE:
        /* <DEDUP_REMOVED lines=21> */
.L_x_1993:
[----:B------:R-:W-:Y:S05]  /*0150*/  BSYNC B0 ;  /* 0x0000000000007941 */ /* 0x000fea0003800000 */
.L_x_1992:
        /* <DEDUP_REMOVED lines=41> */
.L_x_1994:
        /* <DEDUP_REMOVED lines=22> */
.L_x_1995:
        /* <DEDUP_REMOVED lines=18> */
.L_x_1996:
        /* <DEDUP_REMOVED lines=22> */
.L_x_1997:
        /* <DEDUP_REMOVED lines=22> */
.L_x_1998:
        /* <DEDUP_REMOVED lines=8> */
.L_x_2000:
        /* <DEDUP_REMOVED lines=16> */
[----:B------:R-:W-:Y:S01]  /*0ab0*/  UMOV UR37, URZ ;  /* 0x0000003f00257c82 */ /* 0x000fe20008000000 */
[----:B------:R-:W-:Y:S01]  /*0ac0*/  UMOV UR36, URZ ;  /* 0x0000003f00247c82 */ /* 0x000fe20008000000 */
[----:B------:R-:W0:Y:S10]  /*0ad0*/  S2R R0, SR_TID.X ;  /* 0x0000000000007919 */ /* 0x000e340000002100 */
[----:B------:R-:W-:Y:S01]  /*0ae0*/  IMAD.U32 R16, RZ, RZ, UR5 ;  /* 0x00000005ff107e24 */ /* 0x000fe2000f8e00ff */
[----:B------:R-:W-:Y:S01]  /*0af0*/  R2UR UR5, R46 ;  /* 0x000000002e0572ca */ /* 0x000fe200000e0000 */
[----:B0-----:R-:W-:-:S05]  /*0b00*/  VIADD R193, R0, 0xffffff80 ;  /* 0xffffff8000c17836 */ /* 0x001fca0000000000 */
[----:B------:R-:W-:-:S04]  /*0b10*/  SHF.R.S32.HI R0, RZ, 0x1f, R193 ;  /* 0x0000001fff007819 */ /* 0x000fc800000114c1 */
[CC--:B------:R-:W-:Y:S02]  /*0b20*/  LEA.HI R3, R0.reuse, R193.reuse, RZ, 0x7 ;  /* 0x000000c100037211 */ /* 0x0c0fe400078f38ff */
[----:B------:R-:W-:Y:S02]  /*0b30*/  LEA.HI R4, R0, R193, RZ, 0x5 ;  /* 0x000000c100047211 */ /* 0x000fe400078f28ff */
[----:B------:R-:W-:Y:S02]  /*0b40*/  SHF.R.S32.HI R190, RZ, 0x7, R3 ;  /* 0x00000007ffbe7819 */ /* 0x000fe40000011403 */
[----:B--2---:R-:W-:Y:S02]  /*0b50*/  R2UR UR4, R2 ;  /* 0x00000000020472ca */ /* 0x004fe400000e0000 */
[C---:B------:R-:W-:Y:S02]  /*0b60*/  LOP3.LUT R2, R3.reuse, 0xffffff80, RZ, 0xc0, !PT ;  /* 0xffffff8003027812 */ /* 0x040fe400078ec0ff */
[----:B------:R-:W-:-:S03]  /*0b70*/  LEA.HI R3, R3, R190, RZ, 0x1 ;  /* 0x000000be03037211 */ /* 0x000fc600078f08ff */
[----:B------:R-:W-:Y:S01]  /*0b80*/  IMAD.IADD R189, R193, 0x1, -R2 ;  /* 0x00000001c1bd7824 */ /* 0x000fe200078e0a02 */
[----:B------:R-:W-:-:S04]  /*0b90*/  LOP3.LUT R3, R3, 0x3fffffe, RZ, 0xc0, !PT ;  /* 0x03fffffe03037812 */ /* 0x000fc800078ec0ff */
[----:B------:R-:W-:Y:S01]  /*0ba0*/  SHF.R.S32.HI R8, RZ, 0x1f, R189 ;  /* 0x0000001fff087819 */ /* 0x000fe200000114bd */
[----:B------:R-:W-:Y:S01]  /*0bb0*/  ULOP3.LUT UR4, UR4, 0x1, URZ, 0xfc, !UPT ;  /* 0x0000000104047892 */ /* 0x000fe2000f8efc3f */
[----:B------:R-:W-:Y:S02]  /*0bc0*/  IMAD.IADD R3, R190, 0x1, -R3 ;  /* 0x00000001be037824 */ /* 0x000fe400078e0a03 */
[CC--:B------:R-:W-:Y:S02]  /*0bd0*/  LEA.HI R9, R8.reuse, R189.reuse, RZ, 0x2 ;  /* 0x000000bd08097211 */ /* 0x0c0fe400078f10ff */
[----:B------:R-:W-:Y:S01]  /*0be0*/  LEA.HI R8, R8, R189, RZ, 0x5 ;  /* 0x000000bd08087211 */ /* 0x000fe200078f28ff */
[----:B------:R-:W-:Y:S01]  /*0bf0*/  IMAD.U32 R192, RZ, RZ, UR4 ;  /* 0x00000004ffc07e24 */ /* 0x000fe2000f8e00ff */
[--C-:B------:R-:W-:Y:S01]  /*0c00*/  SHF.R.S32.HI R5, RZ, 0x2, R9.reuse ;  /* 0x00000002ff057819 */ /* 0x100fe20000011409 */
[----:B------:R-:W-:Y:S01]  /*0c10*/  UMOV UR4, URZ ;  /* 0x0000003f00047c82 */ /* 0x000fe20008000000 */
[----:B------:R-:W-:Y:S01]  /*0c20*/  SHF.R.S32.HI R2, RZ, 0x1f, R9 ;  /* 0x0000001fff027819 */ /* 0x000fe20000011409 */
[----:B------:R-:W-:Y:S01]  /*0c30*/  IMAD.U32 R188, RZ, RZ, UR4 ;  /* 0x00000004ffbc7e24 */ /* 0x000fe2000f8e00ff */
[----:B------:R-:W-:-:S02]  /*0c40*/  SHF.R.S32.HI R8, RZ, 0x5, R8 ;  /* 0x00000005ff087819 */ /* 0x000fc40000011408 */
[----:B------:R-:W-:Y:S02]  /*0c50*/  LEA.HI R2, R2, R5, RZ, 0x3 ;  /* 0x0000000502027211 */ /* 0x000fe400078f18ff */
[----:B------:R-:W-:Y:S02]  /*0c60*/  LOP3.LUT R22, R9, 0x7ffffffc, RZ, 0xc0, !PT ;  /* 0x7ffffffc09167812 */ /* 0x000fe400078ec0ff */
[----:B------:R-:W-:Y:S02]  /*0c70*/  LOP3.LUT R6, R2, 0xfffffff8, RZ, 0xc0, !PT ;  /* 0xfffffff802067812 */ /* 0x000fe400078ec0ff */
[CC--:B------:R-:W-:Y:S01]  /*0c80*/  LEA.HI R2, R0.reuse, R193.reuse, RZ, 0x4 ;  /* 0x000000c100027211 */ /* 0x0c0fe200078f20ff */
[----:B------:R-:W-:Y:S01]  /*0c90*/  IMAD.IADD R22, R189, 0x1, -R22 ;  /* 0x00000001bd167824 */ /* 0x000fe200078e0a16 */
[----:B------:R-:W-:Y:S01]  /*0ca0*/  LEA.HI R0, R0, R193, RZ, 0x3 ;  /* 0x000000c100007211 */ /* 0x000fe200078f18ff */
[----:B------:R-:W-:Y:S01]  /*0cb0*/  IMAD.IADD R11, R5, 0x1, -R6 ;  /* 0x00000001050b7824 */ /* 0x000fe200078e0a06 */
[----:B------:R-:W-:Y:S01]  /*0cc0*/  SHF.R.S32.HI R5, RZ, 0x4, R2 ;  /* 0x00000004ff057819 */ /* 0x000fe20000011402 */
[----:B------:R-:W-:Y:S01]  /*0cd0*/  IMAD.SHL.U32 R6, R4, 0x20, RZ ;  /* 0x0000002004067824 */ /* 0x000fe200078e00ff */
[----:B------:R-:W-:Y:S01]  /*0ce0*/  LOP3.LUT R4, R2, 0x3fffff0, RZ, 0xc0, !PT ;  /* 0x03fffff002047812 */ /* 0x000fe200078ec0ff */
[----:B------:R-:W-:Y:S01]  /*0cf0*/  IMAD R8, R8, 0x10, R11 ;  /* 0x0000001008087824 */ /* 0x000fe200078e020b */
[----:B------:R-:W-:-:S02]  /*0d00*/  LEA.HI R2, R2, R5, RZ, 0x1 ;  /* 0x0000000502027211 */ /* 0x000fc400078f08ff */
[----:B------:R-:W-:Y:S01]  /*0d10*/  LOP3.LUT R7, R6, 0xfffffc00, RZ, 0xc0, !PT ;  /* 0xfffffc0006077812 */ /* 0x000fe200078ec0ff */
[----:B------:R-:W-:Y:S01]  /*0d20*/  IMAD.IADD R4, R193, 0x1, -R4 ;  /* 0x00000001c1047824 */ /* 0x000fe200078e0a04 */
[----:B------:R-:W-:Y:S01]  /*0d30*/  LOP3.LUT R2, R2, 0x1ffffffe, RZ, 0xc0, !PT ;  /* 0x1ffffffe02027812 */ /* 0x000fe200078ec0ff */
[----:B------:R-:W-:Y:S01]  /*0d40*/  IMAD R23, R3, 0x40, R8 ;  /* 0x0000004003177824 */ /* 0x000fe200078e0208 */
[----:B------:R-:W-:Y:S01]  /*0d50*/  SHF.R.S32.HI R18, RZ, 0x3, R0 ;  /* 0x00000003ff127819 */ /* 0x000fe20000011400 */
[----:B------:R-:W-:Y:S02]  /*0d60*/  IMAD R7, R4, 0x40, R7 ;  /* 0x0000004004077824 */ /* 0x000fe400078e0207 */
[----:B------:R-:W-:-:S04]  /*0d70*/  IMAD.IADD R2, R5, 0x1, -R2 ;  /* 0x0000000105027824 */ /* 0x000fc800078e0a02 */
[----:B------:R-:W-:Y:S01]  /*0d80*/  IMAD R191, R2, 0x8, R7 ;  /* 0x0000000802bf7824 */ /* 0x000fe200078e0207 */
[----:B------:R-:W-:-:S05]  /*0d90*/  LOP3.LUT R2, R0, 0x1ffffff8, RZ, 0xc0, !PT ;  /* 0x1ffffff800027812 */ /* 0x000fca00078ec0ff */
[----:B------:R-:W-:-:S04]  /*0da0*/  IMAD.IADD R2, R193, 0x1, -R2 ;  /* 0x00000001c1027824 */ /* 0x000fc800078e0a02 */
[----:B------:R-:W-:-:S07]  /*0db0*/  IMAD.SHL.U32 R17, R2, 0x8, RZ ;  /* 0x0000000802117824 */ /* 0x000fce00078e00ff */
.L_x_2054:
[----:B0-----:R-:W0:Y:S01]  /*0dc0*/  LDC.64 R2, c[0x0][0xc60] ;  /* 0x00031800ff027b82 */ /* 0x001e220000000a00 */
        /* <DEDUP_REMOVED lines=13> */
[----:B------:R-:W-:Y:S01]  /*0ea0*/  IMAD.U32 R184, RZ, RZ, UR4 ;  /* 0x00000004ffb87e24 */ /* 0x000fe2000f8e00ff */
[----:B------:R-:W-:-:S04]  /*0eb0*/  @UP0 ULEA UR6, UP2, UR4, UR6, 0x2 ;  /* 0x0000000604060291 */ /* 0x000fc8000f84103f */
[----:B------:R-:W-:Y:S02]  /*0ec0*/  @UP0 ULEA.HI.X UR7, UR4, UR7, UR12, 0x2, UP2 ;  /* 0x0000000704070291 */ /* 0x000fe400090f140c */
[----:B------:R-:W-:Y:S01]  /*0ed0*/  IMAD.U32 R186, RZ, RZ, UR12 ;  /* 0x0000000cffba7e24 */ /* 0x000fe2000f8e00ff */
[----:B------:R-:W-:Y:S01]  /*0ee0*/  @UP1 ULEA UR8, UP0, UR4, UR8, 0x2 ;  /* 0x0000000804081291 */ /* 0x000fe2000f80103f */
[----:B------:R-:W-:-:S03]  /*0ef0*/  IMAD.U32 R2, RZ, RZ, UR6 ;  /* 0x00000006ff027e24 */ /* 0x000fc6000f8e00ff */
[----:B------:R-:W-:Y:S01]  /*0f00*/  @UP1 ULEA.HI.X UR9, UR4, UR9, UR12, 0x2, UP0 ;  /* 0x0000000904091291 */ /* 0x000fe200080f140c */
[----:B------:R-:W-:Y:S01]  /*0f10*/  IMAD.U32 R3, RZ, RZ, UR7 ;  /* 0x00000007ff037e24 */ /* 0x000fe2000f8e00ff */
[----:B------:R-:W-:Y:S01]  /*0f20*/  ULDC.64 UR6, c[0x0][0x3f8] ;  /* 0x0000fe0000067ab9 */ /* 0x000fe20000000a00 */
[----:B---345:R-:W-:Y:S01]  /*0f30*/  IMAD.U32 R4, RZ, RZ, UR8 ;  /* 0x00000008ff047e24 */ /* 0x038fe2000f8e00ff */
[----:B------:R-:W-:Y:S02]  /*0f40*/  ULDC UR4, c[0x0][0x404] ;  /* 0x0001010000047ab9 */ /* 0x000fe40000000800 */
[----:B------:R-:W-:Y:S01]  /*0f50*/  IMAD.U32 R5, RZ, RZ, UR9 ;  /* 0x00000009ff057e24 */ /* 0x000fe2000f8e00ff */
[----:B------:R-:W2:Y:S01]  /*0f60*/  @P0 LDG.E R2, desc[UR10][R2.64] ;  /* 0x0000000a02020981 */ /* 0x000ea2000c1e1900 */
[----:B------:R-:W-:Y:S01]  /*0f70*/  UISETP.NE.U32.AND UP0, UPT, UR6, URZ, UPT ;  /* 0x0000003f0600728c */ /* 0x000fe2000bf05070 */
[----:B------:R-:W-:Y:S02]  /*0f80*/  ULDC.64 UR8, c[0x0][0xa20] ;  /* 0x0002880000087ab9 */ /* 0x000fe40000000a00 */
[----:B------:R-:W3:Y:S01]  /*0f90*/  @P2 LDG.E R4, desc[UR10][R4.64] ;  /* 0x0000000a04042981 */ /* 0x000ee2000c1e1900 */
[----:B------:R-:W-:Y:S01]  /*0fa0*/  UISETP.NE.AND.EX UP0, UPT, UR7, URZ, UPT, UP0 ;  /* 0x0000003f0700728c */ /* 0x000fe2000bf05300 */
[----:B------:R-:W-:Y:S01]  /*0fb0*/  ISETP.NE.U32.AND P1, PT, RZ, UR8, PT ;  /* 0x00000008ff007c0c */ /* 0x000fe2000bf25070 */
[----:B------:R-:W-:Y:S01]  /*0fc0*/  ULDC UR6, c[0x0][0x2e0] ;  /* 0x0000b80000067ab9 */ /* 0x000fe20000000800 */
[----:B------:R-:W-:Y:S01]  /*0fd0*/  UMOV UR61, URZ ;  /* 0x0000003f003d7c82 */ /* 0x000fe20008000000 */
[----:B------:R-:W-:Y:S01]  /*0fe0*/  USEL UR4, UR4, 0x1, UP0 ;  /* 0x0000000104047887 */ /* 0x000fe20008000000 */
[----:B------:R-:W-:Y:S01]  /*0ff0*/  ISETP.NE.AND.EX P1, PT, RZ, UR9, PT, P1 ;  /* 0x00000009ff007c0c */ /* 0x000fe2000bf25310 */
[----:B------:R-:W-:Y:S01]  /*1000*/  ULDC UR60, c[0x0][0x288] ;  /* 0x0000a200003c7ab9 */ /* 0x000fe20000000800 */
[----:B------:R-:W-:Y:S01]  /*1010*/  IMAD.U32 R185, RZ, RZ, UR5 ;  /* 0x00000005ffb97e24 */ /* 0x000fe2000f8e00ff */
[----:B------:R-:W-:Y:S01]  /*1020*/  UIMAD UR6, UR4, UR6, URZ ;  /* 0x00000006040672a4 */ /* 0x000fe2000f8e023f */
[----:B--2---:R-:W-:-:S02]  /*1030*/  @P0 R2UR UR61, R2 ;  /* 0x00000000023d02ca */ /* 0x004fc400000e0000 */
[----:B---3--:R-:W-:Y:S01]  /*1040*/  @P2 R2UR UR60, R4 ;  /* 0x00000000043c22ca */ /* 0x008fe200000e0000 */
[----:B-1----:R-:W-:-:S14]  /*1050*/  @P2 BRA `(.L_x_2001) ;  /* 0x00000000003c2947 */ /* 0x002fdc0003800000 */
[----:B------:R-:W-:Y:S02]  /*1060*/  ULDC.64 UR4, c[0x0][0xa00] ;  /* 0x0002800000047ab9 */ /* 0x000fe40000000a00 */
[----:B------:R-:W-:-:S04]  /*1070*/  ISETP.NE.U32.AND P0, PT, RZ, UR4, PT ;  /* 0x00000004ff007c0c */ /* 0x000fc8000bf05070 */
[----:B------:R-:W-:-:S13]  /*1080*/  ISETP.NE.AND.EX P0, PT, RZ, UR5, PT, P0 ;  /* 0x00000005ff007c0c */ /* 0x000fda000bf05300 */
[----:B------:R-:W-:Y:S05]  /*1090*/  @!P0 BRA `(.L_x_2001) ;  /* 0x00000000002c8947 */ /* 0x000fea0003800000 */
[----:B------:R-:W-:Y:S01]  /*10a0*/  R2UR UR7, R184 ;  /* 0x00000000b80772ca */ /* 0x000fe200000e0000 */
[----:B------:R-:W-:Y:S01]  /*10b0*/  ULDC.64 UR4, c[0x0][0xa00] ;  /* 0x0002800000047ab9 */ /* 0x000fe20000000a00 */
[----:B------:R-:W-:-:S11]  /*10c0*/  ULDC.64 UR10, c[0x0][0x208] ;  /* 0x00008200000a7ab9 */ /* 0x000fd60000000a00 */
        /* <DEDUP_REMOVED lines=8> */
.L_x_2001:
[----:B------:R-:W-:-:S13]  /*1150*/  R2UR UR4, R16 ;  /* 0x00000000100472ca */ /* 0x000fda00000e0000 */
[----:B------:R-:W-:Y:S01]  /*1160*/  IMAD.U32 R187, RZ, RZ, UR4 ;  /* 0x00000004ffbb7e24 */ /* 0x000fe2000f8e00ff */
[----:B------:R-:W-:Y:S06]  /*1170*/  @!P1 BRA `(.L_x_2002) ;  /* 0x0000000000289947 */ /* 0x000fec0003800000 */
[----:B------:R-:W-:Y:S01]  /*1180*/  R2UR UR5, R184 ;  /* 0x00000000b80572ca */ /* 0x000fe200000e0000 */
[----:B------:R-:W-:Y:S01]  /*1190*/  ULDC.64 UR6, c[0x0][0x208] ;  /* 0x0000820000067ab9 */ /* 0x000fe20000000a00 */
[----:B------:R-:W-:-:S11]  /*11a0*/  R2UR UR10, R186 ;  /* 0x00000000ba0a72ca */ /* 0x000fd600000e0000 */
[----:B------:R-:W-:-:S04]  /*11b0*/  ULEA UR4, UP0, UR5, UR8, 0x2 ;  /* 0x0000000805047291 */ /* 0x000fc8000f80103f */
[----:B------:R-:W-:Y:S02]  /*11c0*/  ULEA.HI.X UR5, UR5, UR9, UR10, 0x2, UP0 ;  /* 0x0000000905057291 */ /* 0x000fe400080f140a */
[----:B------:R-:W-:-:S04]  /*11d0*/  IMAD.U32 R2, RZ, RZ, UR4 ;  /* 0x00000004ff027e24 */ /* 0x000fc8000f8e00ff */
[----:B------:R-:W-:-:S05]  /*11e0*/  IMAD.U32 R3, RZ, RZ, UR5 ;  /* 0x00000005ff037e24 */ /* 0x000fca000f8e00ff */
[----:B------:R-:W2:Y:S02]  /*11f0*/  LDG.E R2, desc[UR6][R2.64] ;  /* 0x0000000602027981 */ /* 0x000ea4000c1e1900 */
[----:B--2---:R-:W-:Y:S01]  /*1200*/  R2UR UR6, R2 ;  /* 0x00000000020672ca */ /* 0x004fe200000e0000 */
[----:B------:R-:W-:-:S14]  /*1210*/  BRA `(.L_x_2003) ;  /* 0x00000000003c7947 */ /* 0x000fdc0003800000 */
.L_x_2002:
        /* <DEDUP_REMOVED lines=15> */
.L_x_2003:
[----:B------:R-:W-:Y:S01]  /*1310*/  R2UR UR4, R16 ;  /* 0x00000000100472ca */ /* 0x000fe200000e0000 */
[----:B------:R-:W-:Y:S01]  /*1320*/  UIADD3 UR61, -UR61, UR6, URZ ;  /* 0x000000063d3d7290 */ /* 0x000fe2000fffe13f */
[----:B------:R-:W-:Y:S02]  /*1330*/  PLOP3.LUT P0, PT, PT, PT, PT, 0x80, 0x0 ;  /* 0x000000000000781c */ /* 0x000fe40003f0f070 */
        /* <DEDUP_REMOVED lines=10> */
[----:B------:R-:W-:Y:S01]  /*13e0*/  ULEA UR5, UR4, 0xff, 0x7 ;  /* 0x000000ff04057891 */ /* 0x000fe2000f8e383f */
[----:B------:R-:W-:Y:S01]  /*13f0*/  CS2R R68, SRZ ;  /* 0x0000000000447805 */ /* 0x000fe2000001ff00 */
[----:B------:R-:W-:Y:S01]  /*1400*/  UIADD3 UR4, UR61, 0x7f, URZ ;  /* 0x0000007f3d047890 */ /* 0x000fe2000fffe03f */
[----:B------:R-:W-:Y:S01]  /*1410*/  CS2R R66, SRZ ;  /* 0x0000000000427805 */ /* 0x000fe2000001ff00 */
[----:B------:R-:W-:Y:S01]  /*1420*/  UIADD3 UR6, UR61, UR5, -UR60 ;  /* 0x000000053d067290 */ /* 0x000fe2000fffe83c */
        /* <DEDUP_REMOVED lines=12> */
[----:B------:R-:W-:-:S02]  /*14f0*/  CS2R R52, SRZ ;  /* 0x0000000000347805 */ /* 0x000fc4000001ff00 */
[----:B------:R-:W-:Y:S02]  /*1500*/  CS2R R50, SRZ ;  /* 0x0000000000327805 */ /* 0x000fe4000001ff00 */
[----:B------:R-:W-:Y:S01]  /*1510*/  CS2R R48, SRZ ;  /* 0x0000000000307805 */ /* 0x000fe2000001ff00 */
[----:B------:R-:W-:Y:S01]  /*1520*/  UISETP.LT.AND UP0, UPT, UR5, UR7, UPT ;  /* 0x000000070500728c */ /* 0x000fe2000bf01270 */
[----:B------:R-:W-:Y:S02]  /*1530*/  CS2R R30, SRZ ;  /* 0x00000000001e7805 */ /* 0x000fe4000001ff00 */
[----:B------:R-:W-:Y:S02]  /*1540*/  CS2R R32, SRZ ;  /* 0x0000000000207805 */ /* 0x000fe4000001ff00 */
[----:B------:R-:W-:Y:S01]  /*1550*/  CS2R R42, SRZ ;  /* 0x00000000002a7805 */ /* 0x000fe2000001ff00 */
[----:B------:R-:W-:Y:S01]  /*1560*/  USEL UR8, UR5, UR7, UP0 ;  /* 0x0000000705087287 */ /* 0x000fe20008000000 */
[----:B------:R-:W-:-:S02]  /*1570*/  CS2R R40, SRZ ;  /* 0x0000000000287805 */ /* 0x000fc4000001ff00 */
[----:B------:R-:W-:Y:S02]  /*1580*/  CS2R R38, SRZ ;  /* 0x0000000000267805 */ /* 0x000fe4000001ff00 */
[----:B------:R-:W-:Y:S01]  /*1590*/  CS2R R36, SRZ ;  /* 0x0000000000247805 */ /* 0x000fe2000001ff00 */
[----:B------:R-:W-:Y:S01]  /*15a0*/  UISETP.GE.AND UP0, UPT, UR8, 0x1, UPT ;  /* 0x000000010800788c */ /* 0x000fe2000bf06270 */
[----:B------:R-:W-:Y:S01]  /*15b0*/  CS2R R34, SRZ ;  /* 0x0000000000227805 */ /* 0x000fe2000001ff00 */
[----:B------:R-:W-:Y:S01]  /*15c0*/  IMAD.U32 R90, RZ, RZ, UR8 ;  /* 0x00000008ff5a7e24 */ /* 0x000fe2000f8e00ff */
[----:B------:R-:W-:Y:S02]  /*15d0*/  CS2R R88, SRZ ;  /* 0x0000000000587805 */ /* 0x000fe4000001ff00 */
[----:B------:R-:W-:Y:S01]  /*15e0*/  CS2R R6, SRZ ;  /* 0x0000000000067805 */ /* 0x000fe2000001ff00 */
[----:B------:R-:W-:Y:S01]  /*15f0*/  IMAD.MOV.U32 R8, RZ, RZ, RZ ;  /* 0x000000ffff087224 */ /* 0x000fe200078e00ff */
[----:B------:R-:W-:Y:S01]  /*1600*/  PLOP3.LUT P1, PT, PT, PT, UP0, 0x80, 0x0 ;  /* 0x000000000000781c */ /* 0x000fe20003f2f008 */
[----:B------:R-:W-:-:S02]  /*1610*/  IMAD.MOV.U32 R91, RZ, RZ, RZ ;  /* 0x000000ffff5b7224 */ /* 0x000fc400078e00ff */
[----:B------:R-:W-:Y:S02]  /*1620*/  IMAD.MOV.U32 R12, RZ, RZ, RZ ;  /* 0x000000ffff0c7224 */ /* 0x000fe400078e00ff */
[----:B------:R-:W-:Y:S02]  /*1630*/  IMAD.MOV.U32 R93, RZ, RZ, RZ ;  /* 0x000000ffff5d7224 */ /* 0x000fe400078e00ff */
[----:B------:R-:W-:Y:S02]  /*1640*/  IMAD.MOV.U32 R14, RZ, RZ, RZ ;  /* 0x000000ffff0e7224 */ /* 0x000fe400078e00ff */
[----:B------:R-:W-:-:S04]  /*1650*/  IMAD.MOV.U32 R95, RZ, RZ, RZ ;  /* 0x000000ffff5f7224 */ /* 0x000fc800078e00ff */
[----:B------:R-:W-:Y:S05]  /*1660*/  @!P1 BRA `(.L_x_2004) ;  /* 0x00000084008c9947 */ /* 0x000fea0003800000 */
        /* <DEDUP_REMOVED lines=31> */
.L_x_2005:
        /* <DEDUP_REMOVED lines=9> */
[----:B------:R-:W0:Y:S02]  /*18f0*/  SYNCS.PHASECHK.TRANS64.TRYWAIT P1, [UR38+0x34800], R0 ;  /* 0x03480000ff0075a7 */ /* 0x000e240008020166 */
[----:B0-----:R-:W-:Y:S05]  /*1900*/  @!P1 BRA `(.L_x_2006) ;  /* 0x000000f8000c9947 */ /* 0x001fea0003800000 */
.L_x_2142:
[----:B------:R-:W-:Y:S05]  /*1910*/  @!P0 BRA `(.L_x_2007) ;  /* 0x0000000000048947 */ /* 0x000fea0003800000 */
[----:B------:R-:W-:Y:S01]  /*1920*/  BPT.TRAP 0x1 ;  /* 0x000000040000795c */ /* 0x000fe20000300000 */
.L_x_2007:
[----:B------:R-:W-:Y:S02]  /*1930*/  IMAD.U32 R2, RZ, RZ, UR36 ;  /* 0x00000024ff027e24 */ /* 0x000fe4000f8e00ff */
[----:B0-----:R-:W-:-:S03]  /*1940*/  IMAD.U32 R3, RZ, RZ, UR37 ;  /* 0x00000025ff037e24 */ /* 0x001fc6000f8e00ff */
[----:B------:R-:W-:Y:S02]  /*1950*/  LEA R2, R2, UR38, 0x3 ;  /* 0x0000002602027c11 */ /* 0x000fe4000f8e18ff */
[----:B------:R-:W-:-:S04]  /*1960*/  SHF.L.U32 R3, R3, 0x1f, RZ ;  /* 0x0000001f03037819 */ /* 0x000fc800000006ff */
[----:B------:R0:W1:Y:S01]  /*1970*/  SYNCS.PHASECHK.TRANS64.TRYWAIT P2, [R2+URZ+0x34830], R3 ;  /* 0x03483003020075a7 */ /* 0x000062000804017f */
[----:B------:R-:W-:Y:S05]  /*1980*/  @!P0 BRA `(.L_x_2008) ;  /* 0x0000000000048947 */ /* 0x000fea0003800000 */
[----:B------:R-:W-:Y:S01]  /*1990*/  BPT.TRAP 0x1 ;  /* 0x000000040000795c */ /* 0x000fe20000300000 */
.L_x_2008:
[----:B------:R-:W2:Y:S01]  /*19a0*/  S2R R0, SR_TID.X ;  /* 0x0000000000007919 */ /* 0x000ea20000002100 */
[----:B------:R-:W-:Y:S01]  /*19b0*/  IMAD.MOV.U32 R151, RZ, RZ, RZ ;  /* 0x000000ffff977224 */ /* 0x000fe200078e00ff */
[----:B--2---:R-:W-:Y:S01]  /*19c0*/  LOP3.LUT P1, RZ, R0, 0x7f, RZ, 0xc0, !PT ;  /* 0x0000007f00ff7812 */ /* 0x004fe2000782c0ff */
[----:B-1----:R-:W-:-:S12]  /*19d0*/  @P2 BRA `(.L_x_2009) ;  /* 0x0000000000082947 */ /* 0x002fd80003800000 */
[----:B------:R-:W1:Y:S02]  /*19e0*/  SYNCS.PHASECHK.TRANS64.TRYWAIT P2, [R2+URZ+0x34830], R3 ;  /* 0x03483003020075a7 */ /* 0x000e64000804017f */
[----:B-1----:R-:W-:Y:S05]  /*19f0*/  @!P2 BRA `(.L_x_2010) ;  /* 0x000000f400e8a947 */ /* 0x002fea0003800000 */
.L_x_2009:
        /* <DEDUP_REMOVED lines=10> */
[----:B------:R-:W-:Y:S01]  /*1aa0*/  R2UR UR7, R90 ;  /* 0x000000005a0772ca */ /* 0x000fe200000e0000 */
[----:B------:R-:W-:Y:S01]  /*1ab0*/  UMOV UR53, 0x40000040 ;  /* 0x4000004000357882 */ /* 0x000fe20000000000 */
[----:B------:R-:W-:Y:S01]  /*1ac0*/  UMOV UR55, 0x40000040 ;  /* 0x4000004000377882 */ /* 0x000fe20000000000 */
[----:B------:R-:W-:Y:S01]  /*1ad0*/  ULOP3.LUT UR39, UR4, 0x10000, URZ, 0xfc, !UPT ;  /* 0x0001000004277892 */ /* 0x000fe2000f8efc3f */
[----:B------:R-:W-:Y:S01]  /*1ae0*/  R2UR UR6, R16 ;  /* 0x00000000100672ca */ /* 0x000fe200000e0000 */
[----:B------:R-:W-:Y:S01]  /*1af0*/  ULOP3.LUT UR4, UR40, 0x10000, URZ, 0xfc, !UPT ;  /* 0x0001000028047892 */ /* 0x000fe2000f8efc3f */
[----:B01----:R-:W-:Y:S01]  /*1b00*/  @!P1 VIADD R2, R2, 0x34840 ;  /* 0x0003484002029836 */ /* 0x003fe20000000000 */
[----:B------:R-:W-:Y:S01]  /*1b10*/  UIMAD UR5, UR36, 0xc00, UR39 ;  /* 0x00000c00240578a4 */ /* 0x000fe2000f8e0227 */
[--C-:B------:R-:W-:Y:S01]  /*1b20*/  IMAD.MOV.U32 R150, RZ, RZ, R151.reuse ;  /* 0x000000ffff967224 */ /* 0x100fe200078e0097 */
[----:B------:R-:W-:Y:S01]  /*1b30*/  UIADD3 UR56, UR4, 0x2, URZ ;  /* 0x0000000204387890 */ /* 0x000fe2000fffe03f */
[--C-:B------:R-:W-:Y:S01]  /*1b40*/  IMAD.MOV.U32 R149, RZ, RZ, R151.reuse ;  /* 0x000000ffff957224 */ /* 0x100fe200078e0097 */
[----:B------:R-:W-:Y:S01]  /*1b50*/  UIADD3 UR58, UR5, 0x2, URZ ;  /* 0x00000002053a7890 */ /* 0x000fe2000fffe03f */
[----:B------:R-:W-:Y:S01]  /*1b60*/  @!P1 PRMT R2, RZ, 0x654, R2 ;  /* 0x00000654ff029816 */ /* 0x000fe20000000002 */
[----:B------:R-:W-:Y:S01]  /*1b70*/  UMOV UR8, UR4 ;  /* 0x0000000400087c82 */ /* 0x000fe20008000000 */
[----:B------:R-:W-:Y:S01]  /*1b80*/  UMOV UR10, UR5 ;  /* 0x00000005000a7c82 */ /* 0x000fe20008000000 */
[----:B------:R-:W-:Y:S01]  /*1b90*/  UIADD3 UR52, UR4, 0x4, URZ ;  /* 0x0000000404347890 */ /* 0x000fe2000fffe03f */
[----:B------:R-:W-:Y:S01]  /*1ba0*/  HGMMA.64x128x16.F32.BF16 R24, gdesc[UR8], RZ, !UPT, gsb0 ;  /* 0x01e00000081879f0 */ /* 0x000fe2000c0018ff */
[----:B------:R-:W-:Y:S01]  /*1bb0*/  UIADD3 UR54, UR5, 0x4, URZ ;  /* 0x0000000405367890 */ /* 0x000fe2000fffe03f */
[----:B------:R-:W-:Y:S01]  /*1bc0*/  IMAD.U32 R8, RZ, RZ, UR8 ;  /* 0x00000008ff087e24 */ /* 0x000fe2000f8e00ff */
[----:B------:R-:W-:Y:S01]  /*1bd0*/  UIADD3 UR48, UR4, 0x6, URZ ;  /* 0x0000000604307890 */ /* 0x000fe2000fffe03f */
[----:B------:R-:W-:Y:S01]  /*1be0*/  IMAD.U32 R0, RZ, RZ, UR6 ;  /* 0x00000006ff007e24 */ /* 0x000fe2000f8e00ff */
        /* <DEDUP_REMOVED lines=53> */
[--C-:B------:R-:W-:Y:S01]  /*1f40*/  IMAD.MOV.U32 R131, RZ, RZ, R151.reuse ;  /* 0x000000ffff837224 */ /* 0x100fe200078e0097 */
[----:B------:R-:W-:Y:S01]  /*1f50*/  UIMAD UR4, UR7, UR4, 0x80 ;  /* 0x00000080070474a4 */ /* 0x000fe2000f8e0204 */
[----:B------:R-:W-:-:S02]  /*1f60*/  IMAD.MOV.U32 R130, RZ, RZ, R151 ;  /* 0x000000ffff827224 */ /* 0x000fc400078e0097 */
[--C-:B------:R-:W-:Y:S01]  /*1f70*/  IMAD.MOV.U32 R129, RZ, RZ, R151.reuse ;  /* 0x000000ffff817224 */ /* 0x100fe200078e0097 */
[----:B------:R-:W-:Y:S01]  /*1f80*/  UIADD3 UR4, UR61, UR4, URZ ;  /* 0x000000043d047290 */ /* 0x000fe2000fffe03f */
[--C-:B------:R-:W-:Y:S02]  /*1f90*/  IMAD.MOV.U32 R128, RZ, RZ, R151.reuse ;  /* 0x000000ffff807224 */ /* 0x100fe400078e0097 */
[--C-:B------:R-:W-:Y:S01]  /*1fa0*/  IMAD.MOV.U32 R127, RZ, RZ, R151.reuse ;  /* 0x000000ffff7f7224 */ /* 0x100fe200078e0097 */
[----:B------:R-:W-:Y:S01]  /*1fb0*/  UIADD3 UR5, -UR60, 0x1, UR4 ;  /* 0x000000013c057890 */ /* 0x000fe2000fffe104 */
[--C-:B------:R-:W-:Y:S02]  /*1fc0*/  IMAD.MOV.U32 R126, RZ, RZ, R151.reuse ;  /* 0x000000ffff7e7224 */ /* 0x100fe400078e0097 */
[----:B------:R-:W-:Y:S01]  /*1fd0*/  IMAD.U32 R3, RZ, RZ, UR4 ;  /* 0x00000004ff037e24 */ /* 0x000fe2000f8e00ff */
[----:B------:R-:W-:Y:S01]  /*1fe0*/  ULDC UR4, c[0x0][0x988] ;  /* 0x0002620000047ab9 */ /* 0x000fe20000000800 */
[----:B------:R-:W-:-:S02]  /*1ff0*/  IMAD.MOV.U32 R125, RZ, RZ, R151 ;  /* 0x000000ffff7d7224 */ /* 0x000fc400078e0097 */
[----:B------:R-:W-:Y:S01]  /*2000*/  IMAD.U32 R5, RZ, RZ, UR5 ;  /* 0x00000005ff057e24 */ /* 0x000fe2000f8e00ff */
[----:B------:R-:W-:Y:S01]  /*2010*/  UIADD3 UR5, UR61, -UR60, URZ ;  /* 0x8000003c3d057290 */ /* 0x000fe2000fffe03f */
[C---:B------:R-:W-:Y:S02]  /*2020*/  IMAD R3, R22.reuse, -0x2, R3 ;  /* 0xfffffffe16037824 */ /* 0x040fe400078e0203 */
[----:B------:R-:W-:Y:S01]  /*2030*/  IMAD R4, R22, -0x2, R5 ;  /* 0xfffffffe16047824 */ /* 0x000fe200078e0205 */
[----:B------:R-:W-:Y:S01]  /*2040*/  ULEA UR5, UR6, UR5, 0x7 ;  /* 0x0000000506057291 */ /* 0x000fe2000f8e383f */
[----:B------:R-:W-:Y:S02]  /*2050*/  IMAD R5, R0, 0x80, R23 ;  /* 0x0000008000057824 */ /* 0x000fe400078e0217 */
[--C-:B------:R-:W-:Y:S01]  /*2060*/  IMAD.MOV.U32 R124, RZ, RZ, R151.reuse ;  /* 0x000000ffff7c7224 */ /* 0x100fe200078e0097 */
[----:B------:R-:W-:Y:S01]  /*2070*/  USHF.R.S32.HI UR6, URZ, 0x1f, UR5 ;  /* 0x0000001f3f067899 */ /* 0x000fe20008011405 */
[----:B------:R-:W-:Y:S01]  /*2080*/  IMAD.MOV.U32 R123, RZ, RZ, R151 ;  /* 0x000000ffff7b7224 */ /* 0x000fe200078e0097 */
[----:B------:R-:W-:Y:S01]  /*2090*/  IADD3 R0, R4, 0x8, R5 ;  /* 0x0000000804007810 */ /* 0x000fe20007ffe005 */
[--C-:B------:R-:W-:Y:S01]  /*20a0*/  IMAD.MOV.U32 R122, RZ, RZ, R151.reuse ;  /* 0x000000ffff7a7224 */ /* 0x100fe200078e0097 */
[----:B------:R-:W-:Y:S01]  /*20b0*/  ULEA.HI UR6, UR6, UR5, URZ, 0x7 ;  /* 0x0000000506067291 */ /* 0x000fe2000f8f383f */
[--C-:B------:R-:W-:Y:S01]  /*20c0*/  IMAD.MOV.U32 R120, RZ, RZ, R151.reuse ;  /* 0x000000ffff787224 */ /* 0x100fe200078e0097 */
[----:B------:R-:W-:Y:S01]  /*20d0*/  VIMNMX R0, R3, R0, PT ;  /* 0x0000000003007248 */ /* 0x000fe20003fe0100 */
[----:B------:R-:W-:Y:S01]  /*20e0*/  IMAD.MOV.U32 R118, RZ, RZ, R151 ;  /* 0x000000ffff767224 */ /* 0x000fe200078e0097 */
[----:B------:R-:W-:Y:S01]  /*20f0*/  VIADDMNMX R3, R5, R4, R3, PT ;  /* 0x0000000405037246 */ /* 0x000fe20003800103 */
[----:B------:R-:W-:Y:S01]  /*2100*/  USHF.R.S32.HI UR6, URZ, 0x7, UR6 ;  /* 0x000000073f067899 */ /* 0x000fe20008011406 */
[C---:B------:R-:W-:Y:S01]  /*2110*/  ISETP.GT.AND P2, PT, R0.reuse, RZ, PT ;  /* 0x000000ff0000720c */ /* 0x040fe20003f44270 */
[--C-:B------:R-:W-:Y:S01]  /*2120*/  IMAD.MOV.U32 R116, RZ, RZ, R151.reuse ;  /* 0x000000ffff747224 */ /* 0x100fe200078e0097 */
[C---:B------:R-:W-:Y:S01]  /*2130*/  ISETP.GT.AND P3, PT, R0.reuse, 0x1, PT ;  /* 0x000000010000780c */ /* 0x040fe20003f64270 */
[----:B------:R-:W-:Y:S01]  /*2140*/  UISETP.LT.AND UP0, UPT, URZ, UR6, UPT ;  /* 0x000000063f00728c */ /* 0x000fe2000bf01270 */
        /* <DEDUP_REMOVED lines=30> */
[----:B------:R-:W-:Y:S02]  /*2330*/  USEL UR11, URZ, UR6, !UP0 ;  /* 0x000000063f0b7287 */ /* 0x000fe4000c000000 */
        /* <DEDUP_REMOVED lines=109> */
[----:B------:R-:W-:Y:S01]  /*2a10*/  UIADD3 UR4, UR7, -0x2, URZ ;  /* 0xfffffffe07047890 */ /* 0x000fe2000fffe03f */
[----:B------:R-:W-:-:S02]  /*2a20*/  FMNMX.FTZ R6, R83, R6, !PT ;  /* 0x0000000653067209 */ /* 0x000fc40007810000 */
[----:B------:R-:W-:Y:S01]  /*2a30*/  FSEL R87, R87, -INF , P2 ;  /* 0xff80000057577808 */ /* 0x000fe20001000000 */
[----:B------:R-:W-:Y:S01]  /*2a40*/  UISETP.GE.AND UP0, UPT, UR4, UR11, UPT ;  /* 0x0000000b0400728c */ /* 0x000fe2000bf06270 */
[----:B------:R-:W-:Y:S02]  /*2a50*/  FMNMX.FTZ R6, R121, R6, !PT ;  /* 0x0000000679067209 */ /* 0x000fe40007810000 */
[----:B------:R-:W-:Y:S02]  /*2a60*/  ISETP.GT.AND P3, PT, R3, 0x1, PT ;  /* 0x000000010300780c */ /* 0x000fe40003f64270 */
[----:B------:R-:W-:Y:S02]  /*2a70*/  FMNMX.FTZ R6, R87, R6, !PT ;  /* 0x0000000657067209 */ /* 0x000fe40007810000 */
[----:B------:R-:W-:Y:S02]  /*2a80*/  ISETP.GT.AND P4, PT, R3, 0x8, PT ;  /* 0x000000080300780c */ /* 0x000fe40003f84270 */
[----:B------:R-:W-:Y:S01]  /*2a90*/  FSEL R25, R25, -INF , P3 ;  /* 0xff80000019197808 */ /* 0x000fe20001800000 */
[----:B------:R-:W1:Y:S01]  /*2aa0*/  SHFL.BFLY PT, R7, R6, 0x2, 0x1f ;  /* 0x0c401f0006077f89 */ /* 0x000e6200000e0000 */
[----:B------:R-:W-:-:S02]  /*2ab0*/  ISETP.GT.AND P3, PT, R3, 0x10, PT ;  /* 0x000000100300780c */ /* 0x000fc40003f64270 */
[----:B-1----:R-:W-:-:S05]  /*2ac0*/  FMNMX.FTZ R10, R6, R7, !PT ;  /* 0x00000007060a7209 */ /* 0x002fca0007810000 */
[----:B------:R-:W1:Y:S02]  /*2ad0*/  SHFL.BFLY PT, R7, R10, 0x1, 0x1f ;  /* 0x0c201f000a077f89 */ /* 0x000e6400000e0000 */
[----:B-1----:R-:W-:-:S04]  /*2ae0*/  FMNMX.FTZ R7, R10, R7, !PT ;  /* 0x000000070a077209 */ /* 0x002fc80007810000 */
        /* <DEDUP_REMOVED lines=32> */
[----:B------:R-:W1:Y:S01]  /*2cf0*/  MUFU.EX2 R6, R6 ;  /* 0x0000000600067308 */ /* 0x000e620000000800 */
        /* <DEDUP_REMOVED lines=33> */
[----:B------:R-:W-:Y:S01]  /*2f10*/  FFMA.FTZ R75, R75, R0, -R38 ;  /* 0x000000004b4b7223 */ /* 0x000fe20000010826 */
[----:B------:R-:W-:Y:S01]  /*2f20*/  FSEL R31, R48, -INF , P3 ;  /* 0xff800000301f7808 */ /* 0x000fe20001800000 */
[----:B-1----:R-:W-:Y:S01]  /*2f30*/  FADD.FTZ R48, R181, R6 ;  /* 0x00000006b5307221 */ /* 0x002fe20000010000 */
        /* <DEDUP_REMOVED lines=87> */
[----:B------:R-:W-:Y:S02]  /*34b0*/  FSEL R85, R85, -INF , P2 ;  /* 0xff80000055557808 */ /* 0x000fe40001000000 */
[----:B------:R-:W-:Y:S02]  /*34c0*/  FMNMX.FTZ R4, R3, R4, !PT ;  /* 0x0000000403047209 */ /* 0x000fe40007810000 */
[----:B------:R-:W-:Y:S01]  /*34d0*/  F2FP.BF16.F32.PACK_AB R181, R6, R181 ;  /* 0x000000b506b5723e */ /* 0x000fe200000010ff */
[----:B------:R-:W-:Y:S01]  /*34e0*/  MUFU.EX2 R161, R161 ;  /* 0x000000a100a17308 */ /* 0x000fe20000000800 */
[----:B------:R-:W-:-:S05]  /*34f0*/  FMNMX.FTZ R4, R85, R4, !PT ;  /* 0x0000000455047209 */ /* 0x000fca0007810000 */
[----:B------:R-:W1:Y:S02]  /*3500*/  SHFL.BFLY PT, R89, R4, 0x2, 0x1f ;  /* 0x0c401f0004597f89 */ /* 0x000e6400000e0000 */
[----:B------:R-:W-:Y:S08]  /*3510*/  MUFU.EX2 R36, R67 ;  /* 0x0000004300247308 */ /* 0x000ff00000000800 */
[----:B------:R-:W-:Y:S08]  /*3520*/  MUFU.EX2 R163, R163 ;  /* 0x000000a300a37308 */ /* 0x000ff00000000800 */
[----:B------:R-:W-:Y:S01]  /*3530*/  MUFU.EX2 R40, R71 ;  /* 0x0000004700287308 */ /* 0x000fe20000000800 */
[----:B-1----:R-:W-:-:S07]  /*3540*/  FMNMX.FTZ R89, R4, R89, !PT ;  /* 0x0000005904597209 */ /* 0x002fce0007810000 */
[----:B------:R-:W-:Y:S01]  /*3550*/  MUFU.EX2 R115, R115 ;  /* 0x0000007300737308 */ /* 0x000fe20000000800 */
[----:B------:R-:W1:Y:S07]  /*3560*/  SHFL.BFLY PT, R4, R89, 0x1, 0x1f ;  /* 0x0c201f0059047f89 */ /* 0x000e6e00000e0000 */
[----:B------:R-:W2:Y:S08]  /*3570*/  MUFU.EX2 R42, R75 ;  /* 0x0000004b002a7308 */ /* 0x000eb00000000800 */
[----:B------:R-:W-:Y:S08]  /*3580*/  MUFU.EX2 R117, R117 ;  /* 0x0000007500757308 */ /* 0x000ff00000000800 */
[----:B------:R-:W-:Y:S01]  /*3590*/  MUFU.EX2 R44, R79 ;  /* 0x0000004f002c7308 */ /* 0x000fe20000000800 */
[----:B--2---:R-:W-:-:S02]  /*35a0*/  F2FP.BF16.F32.PACK_AB R157, R42, R115 ;  /* 0x000000732a9d723e */ /* 0x004fc400000010ff */
[----:B-1----:R-:W-:Y:S01]  /*35b0*/  FMNMX.FTZ R4, R89, R4, !PT ;  /* 0x0000000459047209 */ /* 0x002fe20007810000 */
[----:B------:R-:W-:-:S03]  /*35c0*/  IMAD.MOV.U32 R89, RZ, RZ, R151 ;  /* 0x000000ffff597224 */ /* 0x000fc600078e0097 */
[C---:B------:R-:W-:Y:S01]  /*35d0*/  FSETP.NEU.FTZ.AND P2, PT, R4.reuse, -INF , PT ;  /* 0xff8000000400780b */ /* 0x040fe20003f5d000 */
[-C--:B------:R-:W-:Y:S01]  /*35e0*/  FMUL.FTZ R34, R4, R0.reuse ;  /* 0x0000000004227220 */ /* 0x080fe20000410000 */
[----:B------:R-:W-:Y:S04]  /*35f0*/  MUFU.EX2 R119, R119 ;  /* 0x0000007700777308 */ /* 0x000fe80000000800 */
[----:B------:R-:W-:Y:S02]  /*3600*/  FSEL R34, R34, RZ, P2 ;  /* 0x000000ff22227208 */ /* 0x000fe40001000000 */
[----:B------:R-:W-:Y:S02]  /*3610*/  PLOP3.LUT P2, PT, PT, PT, UP0, 0x80, 0x0 ;  /* 0x000000000000781c */ /* 0x000fe40003f4f008 */
        /* <DEDUP_REMOVED lines=32> */
[----:B------:R3:W4:Y:S01]  /*3820*/  MUFU.EX2 R182, R29 ;  /* 0x0000001d00b67308 */ /* 0x0007220000000800 */
[----:B------:R-:W-:Y:S01]  /*3830*/  FADD.FTZ R5, R179, R48 ;  /* 0x00000030b3057221 */ /* 0x000fe20000010000 */
[----:B--2---:R-:W-:Y:S01]  /*3840*/  FADD.FTZ R48, R180, R25 ;  /* 0x00000019b4307221 */ /* 0x004fe20000010000 */
[-CC-:B------:R-:W-:Y:S01]  /*3850*/  FFMA.FTZ R55, R55, R0.reuse, -R34.reuse ;  /* 0x0000000037377223 */ /* 0x180fe20000010822 */
[-CC-:B------:R-:W-:Y:S01]  /*3860*/  FFMA.FTZ R73, R73, R0.reuse, -R34.reuse ;  /* 0x0000000049497223 */ /* 0x180fe20000010822 */
[----:B------:R-:W-:Y:S01]  /*3870*/  FADD.FTZ R50, R14, R5 ;  /* 0x000000050e327221 */ /* 0x000fe20000010000 */
[-CC-:B------:R-:W-:Y:S01]  /*3880*/  FFMA.FTZ R59, R59, R0.reuse, -R34.reuse ;  /* 0x000000003b3b7223 */ /* 0x180fe20000010822 */
[-C--:B------:R-:W-:Y:S01]  /*3890*/  FFMA.FTZ R77, R77, R0.reuse, -R34 ;  /* 0x000000004d4d7223 */ /* 0x080fe20000010822 */
[----:B------:R-:W2:Y:S01]  /*38a0*/  MUFU.EX2 R13, R13 ;  /* 0x0000000d000d7308 */ /* 0x000ea20000000800 */
[----:B-1----:R-:W-:Y:S01]  /*38b0*/  FADD.FTZ R5, R11, R48 ;  /* 0x000000300b057221 */ /* 0x002fe20000010000 */
[----:B---3--:R-:W-:Y:S01]  /*38c0*/  FADD.FTZ R29, R173, R50 ;  /* 0x00000032ad1d7221 */ /* 0x008fe20000010000 */
[-CC-:B------:R-:W-:Y:S01]  /*38d0*/  FFMA.FTZ R63, R63, R0.reuse, -R34.reuse ;  /* 0x000000003f3f7223 */ /* 0x180fe20000010822 */
[-CC-:B------:R-:W-:Y:S01]  /*38e0*/  FFMA.FTZ R81, R81, R0.reuse, -R34.reuse ;  /* 0x0000000051517223 */ /* 0x180fe20000010822 */
[-CC-:B------:R-:W-:Y:S01]  /*38f0*/  FFMA.FTZ R3, R3, R0.reuse, -R34.reuse ;  /* 0x0000000003037223 */ /* 0x180fe20000010822 */
[----:B------:R-:W-:Y:S01]  /*3900*/  FADD.FTZ R50, R20, R29 ;  /* 0x0000001d14327221 */ /* 0x000fe20000010000 */
[----:B------:R-:W-:Y:S01]  /*3910*/  FFMA.FTZ R34, R85, R0, -R34 ;  /* 0x0000000055227223 */ /* 0x000fe20000010822 */
[----:B------:R-:W1:Y:S01]  /*3920*/  MUFU.EX2 R176, R33 ;  /* 0x0000002100b07308 */ /* 0x000e620000000800 */
[C---:B----4-:R-:W-:Y:S01]  /*3930*/  FADD.FTZ R48, R182.reuse, R5 ;  /* 0x00000005b6307221 */ /* 0x050fe20000010000 */
        /* <DEDUP_REMOVED lines=9> */
[----:B------:R-:W-:Y:S01]  /*39d0*/  F2FP.BF16.F32.PACK_AB R177, R12, R177 ;  /* 0x000000b10cb1723e */ /* 0x000fe200000010ff */
[----:B------:R-:W-:Y:S01]  /*39e0*/  FADD.FTZ R50, R26, R29 ;  /* 0x0000001d1a327221 */ /* 0x000fe20000010000 */
[----:B------:R-:W-:Y:S01]  /*39f0*/  F2FP.BF16.F32.PACK_AB R179, R14, R179 ;  /* 0x000000b30eb3723e */ /* 0x000fe200000010ff */
[----:B------:R-:W2:Y:S01]  /*3a00*/  MUFU.EX2 R178, R37 ;  /* 0x0000002500b27308 */ /* 0x000ea20000000800 */
[----:B-1----:R-:W-:Y:S01]  /*3a10*/  FADD.FTZ R48, R176, R5 ;  /* 0x00000005b0307221 */ /* 0x002fe20000010000 */
[----:B------:R-:W-:Y:S01]  /*3a20*/  FADD.FTZ R29, R171, R50 ;  /* 0x00000032ab1d7221 */ /* 0x000fe20000010000 */
[----:B------:R-:W-:-:S02]  /*3a30*/  F2FP.BF16.F32.PACK_AB R173, R20, R173 ;  /* 0x000000ad14ad723e */ /* 0x000fc400000010ff */
[----:B------:R-:W-:Y:S02]  /*3a40*/  F2FP.BF16.F32.PACK_AB R175, R24, R175 ;  /* 0x000000af18af723e */ /* 0x000fe400000010ff */
[----:B------:R-:W-:Y:S01]  /*3a50*/  F2FP.BF16.F32.PACK_AB R169, R26, R169 ;  /* 0x000000a91aa9723e */ /* 0x000fe200000010ff */
[----:B------:R-:W1:Y:S01]  /*3a60*/  MUFU.EX2 R21, R21 ;  /* 0x0000001500157308 */ /* 0x000e620000000800 */
[----:B---3--:R-:W-:Y:S01]  /*3a70*/  FADD.FTZ R5, R15, R48 ;  /* 0x000000300f057221 */ /* 0x008fe20000010000 */
[----:B------:R-:W-:Y:S02]  /*3a80*/  F2FP.BF16.F32.PACK_AB R171, R28, R171 ;  /* 0x000000ab1cab723e */ /* 0x000fe400000010ff */
[----:B------:R-:W-:Y:S02]  /*3a90*/  F2FP.BF16.F32.PACK_AB R180, R25, R180 ;  /* 0x000000b419b4723e */ /* 0x000fe400000010ff */
[----:B------:R-:W-:Y:S02]  /*3aa0*/  F2FP.BF16.F32.PACK_AB R176, R176, R13 ;  /* 0x0000000db0b0723e */ /* 0x000fe400000010ff */
[----:B------:R-:W0:Y:S01]  /*3ab0*/  MUFU.EX2 R172, R41 ;  /* 0x0000002900ac7308 */ /* 0x000e220000000800 */
[C---:B--2---:R-:W-:Y:S01]  /*3ac0*/  FADD.FTZ R48, R178.reuse, R5 ;  /* 0x00000005b2307221 */ /* 0x044fe20000010000 */
[----:B------:R-:W-:-:S06]  /*3ad0*/  F2FP.BF16.F32.PACK_AB R178, R178, R15 ;  /* 0x0000000fb2b2723e */ /* 0x000fcc00000010ff */
[----:B------:R-:W2:Y:S01]  /*3ae0*/  MUFU.EX2 R27, R27 ;  /* 0x0000001b001b7308 */ /* 0x000ea20000000800 */
[----:B-1----:R-:W-:Y:S01]  /*3af0*/  FADD.FTZ R5, R21, R48 ;  /* 0x0000003015057221 */ /* 0x002fe20000010000 */
[----:B------:R-:W-:-:S04]  /*3b00*/  FADD.FTZ R48, R28, R29 ;  /* 0x0000001d1c307221 */ /* 0x000fc80000010000 */
[----:B------:R-:W-:Y:S01]  /*3b10*/  FADD.FTZ R29, R165, R48 ;  /* 0x00000030a51d7221 */ /* 0x000fe20000010000 */
[----:B------:R-:W-:Y:S01]  /*3b20*/  F2FP.BF16.F32.PACK_AB R165, R30, R165 ;  /* 0x000000a51ea5723e */ /* 0x000fe200000010ff */
[----:B------:R-:W1:Y:S01]  /*3b30*/  MUFU.EX2 R174, R45 ;  /* 0x0000002d00ae7308 */ /* 0x000e620000000800 */
[----:B0-----:R-:W-:Y:S01]  /*3b40*/  FADD.FTZ R2, R172, R5 ;  /* 0x00000005ac027221 */ /* 0x001fe20000010000 */
[----:B------:R-:W-:Y:S01]  /*3b50*/  FADD.FTZ R48, R30, R29 ;  /* 0x0000001d1e307221 */ /* 0x000fe20000010000 */
[----:B------:R-:W-:-:S03]  /*3b60*/  F2FP.BF16.F32.PACK_AB R172, R172, R21 ;  /* 0x00000015acac723e */ /* 0x000fc600000010ff */
[----:B------:R-:W-:Y:S01]  /*3b70*/  FADD.FTZ R29, R167, R48 ;  /* 0x00000030a71d7221 */ /* 0x000fe20000010000 */
[C---:B------:R-:W-:Y:S01]  /*3b80*/  F2FP.BF16.F32.PACK_AB R167, R32.reuse, R167 ;  /* 0x000000a720a7723e */ /* 0x040fe200000010ff */
[----:B------:R-:W0:Y:S01]  /*3b90*/  MUFU.EX2 R31, R31 ;  /* 0x0000001f001f7308 */ /* 0x000e220000000800 */
        /* <DEDUP_REMOVED lines=11> */
[----:B0-----:R-:W-:Y:S01]  /*3c50*/  FADD.FTZ R5, R31, R2 ;  /* 0x000000021f057221 */ /* 0x001fe20000010000 */
[----:B------:R-:W-:-:S04]  /*3c60*/  FADD.FTZ R6, R40, R29 ;  /* 0x0000001d28067221 */ /* 0x000fc80000010000 */
[----:B------:R-:W-:Y:S01]  /*3c70*/  FADD.FTZ R29, R115, R6 ;  /* 0x00000006731d7221 */ /* 0x000fe20000010000 */
[----:B------:R-:W-:Y:S01]  /*3c80*/  IMAD.MOV.U32 R115, RZ, RZ, R151 ;  /* 0x000000ffff737224 */ /* 0x000fe200078e0097 */
[----:B------:R-:W0:Y:S01]  /*3c90*/  MUFU.EX2 R170, R53 ;  /* 0x0000003500aa7308 */ /* 0x000e220000000800 */
[----:B--2---:R-:W-:Y:S01]  /*3ca0*/  FADD.FTZ R2, R168, R5 ;  /* 0x00000005a8027221 */ /* 0x004fe20000010000 */
[----:B------:R-:W-:Y:S01]  /*3cb0*/  FADD.FTZ R6, R42, R29 ;  /* 0x0000001d2a067221 */ /* 0x000fe20000010000 */
[----:B------:R-:W-:-:S03]  /*3cc0*/  F2FP.BF16.F32.PACK_AB R168, R168, R31 ;  /* 0x0000001fa8a8723e */ /* 0x000fc600000010ff */
[----:B------:R-:W-:Y:S01]  /*3cd0*/  FADD.FTZ R29, R117, R6 ;  /* 0x00000006751d7221 */ /* 0x000fe20000010000 */
[----:B------:R-:W-:Y:S01]  /*3ce0*/  IMAD.MOV.U32 R117, RZ, RZ, R151 ;  /* 0x000000ffff757224 */ /* 0x000fe200078e0097 */
[----:B------:R-:W2:Y:S01]  /*3cf0*/  MUFU.EX2 R39, R39 ;  /* 0x0000002700277308 */ /* 0x000ea20000000800 */
[----:B-1----:R-:W-:Y:S01]  /*3d00*/  FADD.FTZ R5, R35, R2 ;  /* 0x0000000223057221 */ /* 0x002fe20000010000 */
[----:B------:R-:W-:-:S04]  /*3d10*/  FADD.FTZ R6, R44, R29 ;  /* 0x0000001d2c067221 */ /* 0x000fc80000010000 */
[----:B------:R-:W-:Y:S01]  /*3d20*/  FADD.FTZ R29, R119, R6 ;  /* 0x00000006771d7221 */ /* 0x000fe20000010000 */
[----:B------:R-:W-:Y:S01]  /*3d30*/  IMAD.MOV.U32 R119, RZ, RZ, R151 ;  /* 0x000000ffff777224 */ /* 0x000fe200078e0097 */
[----:B------:R-:W1:Y:S01]  /*3d40*/  MUFU.EX2 R164, R57 ;  /* 0x0000003900a47308 */ /* 0x000e620000000800 */
[----:B0-----:R-:W-:Y:S01]  /*3d50*/  FADD.FTZ R2, R170, R5 ;  /* 0x00000005aa027221 */ /* 0x001fe20000010000 */
[----:B------:R-:W-:Y:S01]  /*3d60*/  FADD.FTZ R6, R46, R29 ;  /* 0x0000001d2e067221 */ /* 0x000fe20000010000 */
[----:B------:R-:W-:-:S05]  /*3d70*/  F2FP.BF16.F32.PACK_AB R170, R170, R35 ;  /* 0x00000023aaaa723e */ /* 0x000fca00000010ff */
[----:B------:R-:W0:Y:S01]  /*3d80*/  MUFU.EX2 R43, R43 ;  /* 0x0000002b002b7308 */ /* 0x000e220000000800 */
[----:B--2---:R-:W-:-:S07]  /*3d90*/  FADD.FTZ R5, R39, R2 ;  /* 0x0000000227057221 */ /* 0x004fce0000010000 */
[----:B------:R-:W2:Y:S01]  /*3da0*/  MUFU.EX2 R166, R61 ;  /* 0x0000003d00a67308 */ /* 0x000ea20000000800 */
[C---:B-1----:R-:W-:Y:S01]  /*3db0*/  FADD.FTZ R2, R164.reuse, R5 ;  /* 0x00000005a4027221 */ /* 0x042fe20000010000 */
[----:B------:R-:W-:-:S06]  /*3dc0*/  F2FP.BF16.F32.PACK_AB R164, R164, R39 ;  /* 0x00000027a4a4723e */ /* 0x000fcc00000010ff */
[----:B------:R-:W1:Y:S01]  /*3dd0*/  MUFU.EX2 R47, R47 ;  /* 0x0000002f002f7308 */ /* 0x000e620000000800 */
[----:B0-----:R-:W-:-:S07]  /*3de0*/  FADD.FTZ R5, R43, R2 ;  /* 0x000000022b057221 */ /* 0x001fce0000010000 */
        /* <DEDUP_REMOVED lines=31> */
[----:B--2---:R-:W-:Y:S01]  /*3fe0*/  FADD.FTZ R11, R3, R2 ;  /* 0x00000002030b7221 */ /* 0x004fe20000010000 */
[----:B------:R-:W-:Y:S01]  /*3ff0*/  IMAD.MOV.U32 R2, RZ, RZ, 0x3f800000 ;  /* 0x3f800000ff027424 */ /* 0x000fe200078e00ff */
[C---:B-1----:R-:W-:Y:S01]  /*4000*/  F2FP.BF16.F32.PACK_AB R155, R38.reuse, R121 ;  /* 0x00000079269b723e */ /* 0x042fe200000010ff */
[----:B------:R-:W-:Y:S01]  /*4010*/  FADD.FTZ R5, R38, R29 ;  /* 0x0000001d26057221 */ /* 0x000fe20000010000 */
[----:B------:R-:W-:Y:S01]  /*4020*/  IMAD.MOV.U32 R121, RZ, RZ, R151 ;  /* 0x000000ffff797224 */ /* 0x000fe200078e0097 */
[C---:B0-----:R-:W-:Y:S01]  /*4030*/  F2FP.BF16.F32.PACK_AB R154, R34.reuse, R3 ;  /* 0x00000003229a723e */ /* 0x041fe200000010ff */
        /* <DEDUP_REMOVED lines=40> */
.L_x_2020:
[----:B------:R-:W-:-:S04]  /*42c0*/  UIADD3 UR7, UR6, 0x1, URZ ;  /* 0x0000000106077890 */ /* 0x000fc8000fffe03f */
[----:B------:R-:W-:-:S04]  /*42d0*/  UISETP.NE.AND UP0, UPT, UR7, 0x2, UPT ;  /* 0x000000020700788c */ /* 0x000fc8000bf05270 */
[----:B------:R-:W-:Y:S02]  /*42e0*/  USEL UR37, URZ, 0x1, UP0 ;  /* 0x000000013f257887 */ /* 0x000fe40008000000 */
[----:B------:R-:W-:Y:S02]  /*42f0*/  USEL UR36, UR7, URZ, UP0 ;  /* 0x0000003f07247287 */ /* 0x000fe40008000000 */
[----:B------:R-:W-:Y:S01]  /*4300*/  ULOP3.LUT UR37, UR5, UR37, URZ, 0x3c, !UPT ;  /* 0x0000002505257292 */ /* 0x000fe2000f8e3c3f */
[----:B------:R-:W-:Y:S11]  /*4310*/  @!P0 BRA `(.L_x_2012) ;  /* 0x0000000000048947 */ /* 0x000ff60003800000 */
[----:B------:R-:W-:Y:S01]  /*4320*/  BPT.TRAP 0x1 ;  /* 0x000000040000795c */ /* 0x000fe20000300000 */
.L_x_2012:
[----:B------:R-:W-:Y:S01]  /*4330*/  ULEA UR7, UR36, UR38, 0x3 ;  /* 0x0000002624077291 */ /* 0x000fe2000f8e183f */
[----:B------:R-:W-:-:S05]  /*4340*/  IMAD.U32 R0, RZ, RZ, UR37 ;  /* 0x00000025ff007e24 */ /* 0x000fca000f8e00ff */
[----:B------:R-:W-:-:S04]  /*4350*/  SHF.L.U32 R0, R0, 0x1f, RZ ;  /* 0x0000001f00007819 */ /* 0x000fc800000006ff */
[----:B------:R0:W1:Y:S01]  /*4360*/  SYNCS.PHASECHK.TRANS64.TRYWAIT P2, [UR7+0x34830], R0 ;  /* 0x03483000ff0075a7 */ /* 0x0000620008040147 */
[----:B------:R-:W-:Y:S05]  /*4370*/  @!P0 BRA `(.L_x_2013) ;  /* 0x0000000000048947 */ /* 0x000fea0003800000 */
[----:B------:R-:W-:Y:S01]  /*4380*/  BPT.TRAP 0x1 ;  /* 0x000000040000795c */ /* 0x000fe20000300000 */
.L_x_2013:
[----:B-1----:R-:W-:Y:S05]  /*4390*/  @P2 BRA `(.L_x_2014) ;  /* 0x0000000000082947 */ /* 0x002fea0003800000 */
[----:B------:R-:W1:Y:S02]  /*43a0*/  SYNCS.PHASECHK.TRANS64.TRYWAIT P2, [UR7+0x34830], R0 ;  /* 0x03483000ff0075a7 */ /* 0x000e640008040147 */
[----:B-1----:R-:W-:Y:S05]  /*43b0*/  @!P2 BRA `(.L_x_2015) ;  /* 0x000000cc008ca947 */ /* 0x002fea0003800000 */
.L_x_2014:
        /* <DEDUP_REMOVED lines=141> */
.L_x_2016:
[----:B------:R-:W-:Y:S01]  /*4c90*/  ULEA UR10, UR6, UR38, 0x3 ;  /* 0x00000026060a7291 */ /* 0x000fe2000f8e183f */
[----:B01----:R-:W-:-:S05]  /*4ca0*/  IMAD.U32 R0, RZ, RZ, UR5 ;  /* 0x00000005ff007e24 */ /* 0x003fca000f8e00ff */
[----:B------:R-:W-:-:S04]  /*4cb0*/  SHF.L.U32 R0, R0, 0x1f, RZ ;  /* 0x0000001f00007819 */ /* 0x000fc800000006ff */
[----:B------:R0:W1:Y:S01]  /*4cc0*/  SYNCS.PHASECHK.TRANS64.TRYWAIT P2, [UR10+0x34850], R0 ;  /* 0x03485000ff0075a7 */ /* 0x000062000804014a */
[----:B------:R-:W-:Y:S05]  /*4cd0*/  @!P0 BRA `(.L_x_2017) ;  /* 0x0000000000048947 */ /* 0x000fea0003800000 */
[----:B------:R-:W-:Y:S01]  /*4ce0*/  BPT.TRAP 0x1 ;  /* 0x000000040000795c */ /* 0x000fe20000300000 */
.L_x_2017:
[----:B-1----:R-:W-:Y:S05]  /*4cf0*/  @P2 BRA `(.L_x_2018) ;  /* 0x0000000000082947 */ /* 0x002fea0003800000 */
[----:B------:R-:W1:Y:S02]  /*4d00*/  SYNCS.PHASECHK.TRANS64.TRYWAIT P2, [UR10+0x34850], R0 ;  /* 0x03485000ff0075a7 */ /* 0x000e64000804014a */
[----:B-1----:R-:W-:Y:S05]  /*4d10*/  @!P2 BRA `(.L_x_2019) ;  /* 0x000000c4004ca947 */ /* 0x002fea0003800000 */
.L_x_2018:
[----:B------:R-:W-:Y:S01]  /*4d20*/  UIADD3 UR5, UR38, 0x400, URZ ;  /* 0x0000040026057890 */ /* 0x000fe2000fffe03f */
[----:B------:R-:W-:Y:S01]  /*4d30*/  WARPGROUP.ARRIVE ;  /* 0x00000000000079c5 */ /* 0x000fe20000000000 */
[----:B------:R-:W-:Y:S01]  /*4d40*/  UMOV UR15, 0x40000040 ;  /* 0x40000040000f7882 */ /* 0x000fe20000000000 */
[----:B------:R-:W-:Y:S01]  /*4d50*/  R2UR UR18, R16 ;  /* 0x00000000101272ca */ /* 0x000fe200000e0000 */
[----:B------:R-:W-:Y:S02]  /*4d60*/  USHF.R.U32.HI UR5, URZ, 0x4, UR5 ;  /* 0x000000043f057899 */ /* 0x000fe40008011605 */
[----:B------:R-:W-:Y:S02]  /*4d70*/  UISETP.GT.AND UP0, UPT, UR4, UR11, UPT ;  /* 0x0000000b0400728c */ /* 0x000fe4000bf04270 */
[----:B------:R-:W-:-:S04]  /*4d80*/  ULOP3.LUT UR5, UR5, 0x3fff, URZ, 0xc0, !UPT ;  /* 0x00003fff05057892 */ /* 0x000fc8000f8ec03f */
[----:B------:R-:W-:-:S04]  /*4d90*/  ULOP3.LUT UR5, UR5, 0x4000000, URZ, 0xfc, !UPT ;  /* 0x0400000005057892 */ /* 0x000fc8000f8efc3f */
[----:B------:R-:W-:-:S03]  /*4da0*/  ULEA UR5, UR6, UR5, 0xb ;  /* 0x0000000506057291 */ /* 0x000fc6000f8e583f */
[----:B------:R-:W-:Y:S02]  /*4db0*/  UMOV UR6, 0xffffff80 ;  /* 0xffffff8000067882 */ /* 0x000fe40000000000 */
[----:B------:R-:W-:Y:S02]  /*4dc0*/  UIMAD UR6, UR4, UR6, 0x1 ;  /* 0x00000001040674a4 */ /* 0x000fe4000f8e0206 */
[----:B------:R-:W-:Y:S01]  /*4dd0*/  UMOV UR14, UR5 ;  /* 0x00000005000e7c82 */ /* 0x000fe20008000000 */
[----:B------:R-:W-:Y:S01]  /*4de0*/  UIADD3 UR4, UR4, -0x1, URZ ;  /* 0xffffffff04047890 */ /* 0x000fe2000fffe03f */
[----:B------:R-:W-:Y:S01]  /*4df0*/  HGMMA.64x128x16.F32.BF16 R88, R180, gdesc[UR12].tnspB, R88, gsb0 ;  /* 0x41e0000cb4587df0 */ /* 0x000fe20008001858 */
[----:B------:R-:W-:Y:S01]  /*4e00*/  UIADD3 UR14, UR5, 0x80, URZ ;  /* 0x00000080050e7890 */ /* 0x000fe2000fffe03f */
[----:B------:R-:W-:Y:S01]  /*4e10*/  UMOV UR15, 0x40000040 ;  /* 0x40000040000f7882 */ /* 0x000fe20000000000 */
[----:B------:R-:W-:-:S04]  /*4e20*/  ULEA UR6, UR18, UR6, 0x7 ;  /* 0x0000000612067291 */ /* 0x000fc8000f8e383f */
[----:B------:R-:W-:-:S06]  /*4e30*/  UIADD3 UR6, -UR60, UR6, UR61 ;  /* 0x000000063c067290 */ /* 0x000fcc000fffe13d */
[----:B-1----:R-:W-:Y:S01]  /*4e40*/  IMAD.U32 R3, RZ, RZ, UR6 ;  /* 0x00000006ff037e24 */ /* 0x002fe2000f8e00ff */
[----:B------:R-:W-:-:S03]  /*4e50*/  UMOV UR6, UR36 ;  /* 0x0000002400067c82 */ /* 0x000fc60008000000 */
[----:B------:R-:W-:-:S04]  /*4e60*/  IMAD R12, R22, -0x2, R3 ;  /* 0xfffffffe160c7824 */ /* 0x000fc800078e0203 */
[----:B------:R-:W-:-:S05]  /*4e70*/  IMAD.IADD R12, R23, 0x1, R12 ;  /* 0x00000001170c7824 */ /* 0x000fca00078e020c */
[C---:B------:R-:W-:Y:S02]  /*4e80*/  ISETP.GT.AND P2, PT, R12.reuse, RZ, PT ;  /* 0x000000ff0c00720c */ /* 0x040fe40003f44270 */
[----:B------:R-:W-:Y:S02]  /*4e90*/  ISETP.GT.AND P3, PT, R12, 0x1, PT ;  /* 0x000000010c00780c */ /* 0x000fe40003f64270 */
[----:B------:R-:W-:Y:S02]  /*4ea0*/  FSEL R203, R24, -INF , P2 ;  /* 0xff80000018cb7808 */ /* 0x000fe40001000000 */
[----:B------:R-:W-:Y:S02]  /*4eb0*/  ISETP.GT.AND P2, PT, R12, 0x8, PT ;  /* 0x000000080c00780c */ /* 0x000fe40003f44270 */
[----:B------:R-:W-:Y:S02]  /*4ec0*/  FSEL R207, R25, -INF , P3 ;  /* 0xff80000019cf7808 */ /* 0x000fe40001800000 */
[----:B0-----:R-:W-:-:S02]  /*4ed0*/  FMNMX.FTZ R0, R203, R10, !PT ;  /* 0x0000000acb007209 */ /* 0x001fc40007810000 */
[----:B------:R-:W-:Y:S02]  /*4ee0*/  ISETP.GT.AND P3, PT, R12, 0x9, PT ;  /* 0x000000090c00780c */ /* 0x000fe40003f64270 */
[----:B------:R-:W-:Y:S02]  /*4ef0*/  FSEL R201, R28, -INF , P2 ;  /* 0xff8000001cc97808 */ /* 0x000fe40001000000 */
[----:B------:R-:W-:Y:S02]  /*4f00*/  FMNMX.FTZ R0, R207, R0, !PT ;  /* 0x00000000cf007209 */ /* 0x000fe40007810000 */
[----:B------:R-:W-:Y:S02]  /*4f10*/  ISETP.GT.AND P2, PT, R12, 0x10, PT ;  /* 0x000000100c00780c */ /* 0x000fe40003f44270 */
[----:B------:R-:W-:Y:S02]  /*4f20*/  FSEL R205, R29, -INF , P3 ;  /* 0xff8000001dcd7808 */ /* 0x000fe40001800000 */
[----:B------:R-:W-:-:S02]  /*4f30*/  FMNMX.FTZ R0, R201, R0, !PT ;  /* 0x00000000c9007209 */ /* 0x000fc40007810000 */
[C---:B------:R-:W-:Y:S02]  /*4f40*/  ISETP.GT.AND P3, PT, R12.reuse, 0x11, PT ;  /* 0x000000110c00780c */ /* 0x040fe40003f64270 */
[----:B------:R-:W-:Y:S02]  /*4f50*/  FMNMX.FTZ R0, R205, R0, !PT ;  /* 0x00000000cd007209 */ /* 0x000fe40007810000 */
[----:B------:R-:W-:Y:S02]  /*4f60*/  FSEL R199, R33, -INF , P3 ;  /* 0xff80000021c77808 */ /* 0x000fe40001800000 */
[----:B------:R-:W-:-:S04]  /*4f70*/  ISETP.GT.AND P3, PT, R12, 0x19, PT ;  /* 0x000000190c00780c */ /* 0x000fc80003f64270 */
[----:B------:R-:W-:Y:S02]  /*4f80*/  FSEL R33, R37, -INF , P3 ;  /* 0xff80000025217808 */ /* 0x000fe40001800000 */
[----:B------:R-:W-:Y:S01]  /*4f90*/  ISETP.GT.AND P3, PT, R12, 0x21, PT ;  /* 0x000000210c00780c */ /* 0x000fe20003f64270 */
[----:B------:R-:W-:Y:S02]  /*4fa0*/  WARPGROUP.DEPBAR.LE gsb0, 0x0 ;  /* 0x00008000000079c5 */ /* 0x000fe40000010000 */
[----:B------:R-:W-:Y:S01]  /*4fb0*/  WARPGROUP.ARRIVE ;  /* 0x00000000000079c5 */ /* 0x000fe20000000000 */
[----:B------:R-:W-:Y:S02]  /*4fc0*/  FSEL R183, R32, -INF , P2 ;  /* 0xff80000020b77808 */ /* 0x000fe40001000000 */
[----:B------:R-:W-:Y:S02]  /*4fd0*/  ISETP.GT.AND P2, PT, R12, 0x18, PT ;  /* 0x000000180c00780c */ /* 0x000fe40003f44270 */
[----:B------:R-:W-:Y:S01]  /*4fe0*/  FMNMX.FTZ R0, R183, R0, !PT ;  /* 0x00000000b7007209 */ /* 0x000fe20007810000 */
[----:B------:R-:W-:Y:S01]  /*4ff0*/  HGMMA.64x128x16.F32.BF16 R88, R176, gdesc[UR12].tnspB, R88, gsb0 ;  /* 0x41e0000cb0587df0 */ /* 0x000fe20008001858 */
[----:B------:R-:W-:Y:S01]  /*5000*/  UIADD3 UR14, UR5, 0x100, URZ ;  /* 0x00000100050e7890 */ /* 0x000fe2000fffe03f */
[----:B------:R-:W-:Y:S01]  /*5010*/  FSEL R197, R36, -INF , P2 ;  /* 0xff80000024c57808 */ /* 0x000fe20001000000 */
[----:B------:R-:W-:Y:S01]  /*5020*/  UMOV UR15, 0x40000040 ;  /* 0x40000040000f7882 */ /* 0x000fe20000000000 */
[----:B------:R-:W-:-:S02]  /*5030*/  FMNMX.FTZ R0, R199, R0, !PT ;  /* 0x00000000c7007209 */ /* 0x000fc40007810000 */
[----:B------:R-:W-:Y:S02]  /*5040*/  ISETP.GT.AND P2, PT, R12, 0x20, PT ;  /* 0x000000200c00780c */ /* 0x000fe40003f44270 */
[----:B------:R-:W-:Y:S02]  /*5050*/  FMNMX.FTZ R0, R197, R0, !PT ;  /* 0x00000000c5007209 */ /* 0x000fe40007810000 */
[----:B------:R-:W-:Y:S02]  /*5060*/  FSEL R195, R40, -INF , P2 ;  /* 0xff80000028c37808 */ /* 0x000fe40001000000 */
[----:B------:R-:W-:Y:S02]  /*5070*/  FMNMX.FTZ R0, R33, R0, !PT ;  /* 0x0000000021007209 */ /* 0x000fe40007810000 */
[----:B------:R-:W-:Y:S02]  /*5080*/  ISETP.GT.AND P2, PT, R12, 0x28, PT ;  /* 0x000000280c00780c */ /* 0x000fe40003f44270 */
[----:B------:R-:W-:-:S02]  /*5090*/  FSEL R181, R41, -INF , P3 ;  /* 0xff80000029b57808 */ /* 0x000fc40001800000 */
[----:B------:R-:W-:Y:S02]  /*50a0*/  FMNMX.FTZ R0, R195, R0, !PT ;  /* 0x00000000c3007209 */ /* 0x000fe40007810000 */
[----:B------:R-:W-:Y:S02]  /*50b0*/  ISETP.GT.AND P3, PT, R12, 0x29, PT ;  /* 0x000000290c00780c */ /* 0x000fe40003f64270 */
[----:B------:R-:W-:Y:S01]  /*50c0*/  FMNMX.FTZ R0, R181, R0, !PT ;  /* 0x00000000b5007209 */ /* 0x000fe20007810000 */
[----:B------:R-:W-:Y:S02]  /*50d0*/  WARPGROUP.DEPBAR.LE gsb0, 0x0 ;  /* 0x00008000000079c5 */ /* 0x000fe40000010000 */
[----:B------:R-:W-:Y:S01]  /*50e0*/  WARPGROUP.ARRIVE ;  /* 0x00000000000079c5 */ /* 0x000fe20000000000 */
[----:B------:R-:W-:Y:S02]  /*50f0*/  FSEL R179, R44, -INF , P2 ;  /* 0xff8000002cb37808 */ /* 0x000fe40001000000 */
[----:B------:R-:W-:-:S02]  /*5100*/  ISETP.GT.AND P2, PT, R12, 0x30, PT ;  /* 0x000000300c00780c */ /* 0x000fc40003f44270 */
[----:B------:R-:W-:Y:S01]  /*5110*/  FSEL R177, R45, -INF , P3 ;  /* 0xff8000002db17808 */ /* 0x000fe20001800000 */
[----:B------:R-:W-:Y:S01]  /*5120*/  HGMMA.64x128x16.F32.BF16 R88, R172, gdesc[UR12].tnspB, R88, gsb0 ;  /* 0x41e0000cac587df0 */ /* 0x000fe20008001858 */
[----:B------:R-:W-:Y:S01]  /*5130*/  UIADD3 UR14, UR5, 0x180, URZ ;  /* 0x00000180050e7890 */ /* 0x000fe2000fffe03f */
[----:B------:R-:W-:Y:S01]  /*5140*/  FMNMX.FTZ R0, R179, R0, !PT ;  /* 0x00000000b3007209 */ /* 0x000fe20007810000 */
[----:B------:R-:W-:Y:S01]  /*5150*/  UMOV UR15, 0x40000040 ;  /* 0x40000040000f7882 */ /* 0x000fe20000000000 */
[----:B------:R-:W-:Y:S02]  /*5160*/  ISETP.GT.AND P3, PT, R12, 0x31, PT ;  /* 0x000000310c00780c */ /* 0x000fe40003f64270 */
[----:B------:R-:W-:Y:S01]  /*5170*/  FMNMX.FTZ R0, R177, R0, !PT ;  /* 0x00000000b1007209 */ /* 0x000fe20007810000 */
[----:B------:R-:W-:Y:S02]  /*5180*/  WARPGROUP.DEPBAR.LE gsb0, 0x0 ;  /* 0x00008000000079c5 */ /* 0x000fe40000010000 */
[----:B------:R-:W-:Y:S01]  /*5190*/  WARPGROUP.ARRIVE ;  /* 0x00000000000079c5 */ /* 0x000fe20000000000 */
[----:B------:R-:W-:-:S02]  /*51a0*/  FSEL R175, R48, -INF , P2 ;  /* 0xff80000030af7808 */ /* 0x000fc40001000000 */
[C---:B------:R-:W-:Y:S02]  /*51b0*/  ISETP.GT.AND P2, PT, R12.reuse, 0x38, PT ;  /* 0x000000380c00780c */ /* 0x040fe40003f44270 */
[----:B------:R-:W-:Y:S01]  /*51c0*/  FSEL R173, R49, -INF , P3 ;  /* 0xff80000031ad7808 */ /* 0x000fe20001800000 */
[----:B------:R-:W-:Y:S01]  /*51d0*/  HGMMA.64x128x16.F32.BF16 R88, R168, gdesc[UR12].tnspB, R88, gsb0 ;  /* 0x41e0000ca8587df0 */ /* 0x000fe20008001858 */
[----:B------:R-:W-:Y:S01]  /*51e0*/  FMNMX.FTZ R0, R175, R0, !PT ;  /* 0x00000000af007209 */ /* 0x000fe20007810000 */
[----:B------:R-:W-:Y:S01]  /*51f0*/  UIADD3 UR14, UR5, 0x200, URZ ;  /* 0x00000200050e7890 */ /* 0x000fe2000fffe03f */
[----:B------:R-:W-:Y:S01]  /*5200*/  ISETP.GT.AND P3, PT, R12, 0x39, PT ;  /* 0x000000390c00780c */ /* 0x000fe20003f64270 */
[----:B------:R-:W-:Y:S01]  /*5210*/  UMOV UR15, 0x40000040 ;  /* 0x40000040000f7882 */ /* 0x000fe20000000000 */
[----:B------:R-:W-:Y:S02]  /*5220*/  FSEL R45, R52, -INF , P2 ;  /* 0xff800000342d7808 */ /* 0x000fe40001000000 */
[----:B------:R-:W-:-:S02]  /*5230*/  FMNMX.FTZ R0, R173, R0, !PT ;  /* 0x00000000ad007209 */ /* 0x000fc40007810000 */
[C---:B------:R-:W-:Y:S02]  /*5240*/  ISETP.GT.AND P2, PT, R12.reuse, 0x40, PT ;  /* 0x000000400c00780c */ /* 0x040fe40003f44270 */
[----:B------:R-:W-:Y:S02]  /*5250*/  FSEL R53, R53, -INF , P3 ;  /* 0xff80000035357808 */ /* 0x000fe40001800000 */
[----:B------:R-:W-:Y:S02]  /*5260*/  FMNMX.FTZ R0, R45, R0, !PT ;  /* 0x000000002d007209 */ /* 0x000fe40007810000 */
[----:B------:R-:W-:Y:S02]  /*5270*/  ISETP.GT.AND P3, PT, R12, 0x41, PT ;  /* 0x000000410c00780c */ /* 0x000fe40003f64270 */
        /* <DEDUP_REMOVED lines=41> */
[C---:B------:R-:W-:Y:S01]  /*5510*/  ISETP.GT.AND P3, PT, R12.reuse, 0x79, PT ;  /* 0x000000790c00780c */ /* 0x040fe20003f64270 */
[----:B------:R-:W-:Y:S01]  /*5520*/  VIADD R12, R12, 0x8 ;  /* 0x000000080c0c7836 */ /* 0x000fe20000000000 */
[----:B------:R-:W-:Y:S02]  /*5530*/  FSEL R37, R84, -INF , P2 ;  /* 0xff80000054257808 */ /* 0x000fe40001000000 */
[----:B------:R-:W-:-:S02]  /*5540*/  FMNMX.FTZ R0, R81, R0, !PT ;  /* 0x0000000051007209 */ /* 0x000fc40007810000 */
[----:B------:R-:W-:Y:S02]  /*5550*/  FSEL R85, R85, -INF , P3 ;  /* 0xff80000055557808 */ /* 0x000fe40001800000 */
[----:B------:R-:W-:Y:S02]  /*5560*/  FMNMX.FTZ R0, R37, R0, !PT ;  /* 0x0000000025007209 */ /* 0x000fe40007810000 */
[C---:B------:R-:W-:Y:S02]  /*5570*/  ISETP.GT.AND P5, PT, R12.reuse, RZ, PT ;  /* 0x000000ff0c00720c */ /* 0x040fe40003fa4270 */
[----:B------:R-:W-:Y:S02]  /*5580*/  FMNMX.FTZ R14, R85, R0, !PT ;  /* 0x00000000550e7209 */ /* 0x000fe40007810000 */
[----:B------:R-:W0:Y:S01]  /*5590*/  LDC R0, c[0x0][0x988] ;  /* 0x00026200ff007b82 */ /* 0x000e220000000800 */
[----:B------:R-:W-:Y:S02]  /*55a0*/  ISETP.GT.AND P6, PT, R12, 0x1, PT ;  /* 0x000000010c00780c */ /* 0x000fe40003fc4270 */
[----:B------:R-:W1:Y:S01]  /*55b0*/  SHFL.BFLY PT, R29, R14, 0x2, 0x1f ;  /* 0x0c401f000e1d7f89 */ /* 0x000e6200000e0000 */
[----:B------:R-:W-:-:S02]  /*55c0*/  FSEL R26, R26, -INF , P5 ;  /* 0xff8000001a1a7808 */ /* 0x000fc40002800000 */
[C---:B------:R-:W-:Y:S02]  /*55d0*/  ISETP.GT.AND P3, PT, R12.reuse, 0x8, PT ;  /* 0x000000080c00780c */ /* 0x040fe40003f64270 */
[----:B------:R-:W-:Y:S02]  /*55e0*/  ISETP.GT.AND P4, PT, R12, 0x9, PT ;  /* 0x000000090c00780c */ /* 0x000fe40003f84270 */
[----:B------:R-:W-:Y:S02]  /*55f0*/  FSEL R49, R30, -INF , P3 ;  /* 0xff8000001e317808 */ /* 0x000fe40001800000 */
[C---:B------:R-:W-:Y:S02]  /*5600*/  ISETP.GT.AND P5, PT, R12.reuse, 0x10, PT ;  /* 0x000000100c00780c */ /* 0x040fe40003fa4270 */
[----:B------:R-:W-:Y:S02]  /*5610*/  ISETP.GT.AND P3, PT, R12, 0x18, PT ;  /* 0x000000180c00780c */ /* 0x000fe40003f64270 */
[----:B-1----:R-:W-:Y:S01]  /*5620*/  FMNMX.FTZ R20, R14, R29, !PT ;  /* 0x0000001d0e147209 */ /* 0x002fe20007810000 */
[----:B------:R-:W-:-:S02]  /*5630*/  WARPGROUP.DEPBAR.LE gsb0, 0x0 ;  /* 0x00008000000079c5 */ /* 0x000fc40000010000 */
[----:B------:R-:W-:Y:S02]  /*5640*/  WARPGROUP.ARRIVE ;  /* 0x00000000000079c5 */ /* 0x000fe40000000000 */
[----:B------:R-:W1:Y:S01]  /*5650*/  SHFL.BFLY PT, R29, R20, 0x1, 0x1f ;  /* 0x0c201f00141d7f89 */ /* 0x000e6200000e0000 */
[----:B------:R-:W-:Y:S02]  /*5660*/  FMNMX.FTZ R14, R26, R11, !PT ;  /* 0x0000000b1a0e7209 */ /* 0x000fe40007810000 */
[----:B------:R-:W-:Y:S01]  /*5670*/  FSEL R169, R34, -INF , P5 ;  /* 0xff80000022a97808 */ /* 0x000fe20002800000 */
[----:B------:R-:W-:Y:S01]  /*5680*/  HGMMA.64x128x16.F32.BF16 R88, R164, gdesc[UR12].tnspB, R88, gsb0 ;  /* 0x41e0000ca4587df0 */ /* 0x000fe20008001858 */
[----:B------:R-:W-:Y:S01]  /*5690*/  UIADD3 UR14, UR5, 0x280, URZ ;  /* 0x00000280050e7890 */ /* 0x000fe2000fffe03f */
[----:B------:R-:W-:Y:S01]  /*56a0*/  ISETP.GT.AND P5, PT, R12, 0x20, PT ;  /* 0x000000200c00780c */ /* 0x000fe20003fa4270 */
[----:B------:R-:W-:Y:S01]  /*56b0*/  UMOV UR15, 0x40000040 ;  /* 0x40000040000f7882 */ /* 0x000fe20000000000 */
[----:B-1----:R-:W-:-:S04]  /*56c0*/  FMNMX.FTZ R4, R20, R29, !PT ;  /* 0x0000001d14047209 */ /* 0x002fc80007810000 */
[C---:B------:R-:W-:Y:S01]  /*56d0*/  FSETP.NEU.FTZ.AND P2, PT, R4.reuse, -INF , PT ;  /* 0xff8000000400780b */ /* 0x040fe20003f5d000 */
[----:B0-----:R-:W-:-:S05]  /*56e0*/  FMUL.FTZ R2, R4, R0 ;  /* 0x0000000004027220 */ /* 0x001fca0000410000 */
[----:B------:R-:W-:-:S05]  /*56f0*/  FSEL R2, R2, RZ, P2 ;  /* 0x000000ff02027208 */ /* 0x000fca0001000000 */
        /* <DEDUP_REMOVED lines=26> */
[-CC-:B------:R-:W-:Y:S01]  /*58a0*/  FFMA.FTZ R25, R81, R0.reuse, -R2.reuse ;  /* 0x0000000051197223 */ /* 0x180fe20000010802 */
[----:B------:R-:W-:Y:S01]  /*58b0*/  ISETP.GT.AND P5, PT, R12, 0x60, PT ;  /* 0x000000600c00780c */ /* 0x000fe20003fa4270 */
[----:B------:R-:W-:Y:S01]  /*58c0*/  MUFU.EX2 R29, R29 ;  /* 0x0000001d001d7308 */ /* 0x000fe20000000800 */
[----:B------:R-:W-:Y:S01]  /*58d0*/  FFMA.FTZ R37, R85, R0, -R2 ;  /* 0x0000000055257223 */ /* 0x000fe20000010802 */
[----:B------:R-:W-:-:S04]  /*58e0*/  IMAD.U32 R50, RZ, RZ, UR10 ;  /* 0x0000000aff327e24 */ /* 0x000fc8000f8e00ff */
[----:B------:R-:W-:Y:S02]  /*58f0*/  @!P1 VIADD R50, R50, 0x34860 ;  /* 0x0003486032329836 */ /* 0x000fe40000000000 */
[----:B------:R-:W-:Y:S03]  /*5900*/  MUFU.EX2 R182, R182 ;  /* 0x000000b600b67308 */ /* 0x000fe60000000800 */
[----:B------:R-:W-:-:S05]  /*5910*/  @!P1 PRMT R50, RZ, 0x654, R50 ;  /* 0x00000654ff329816 */ /* 0x000fca0000000032 */
        /* <DEDUP_REMOVED lines=11> */
[-CC-:B------:R-:W-:Y:S01]  /*59d0*/  FFMA.FTZ R166, R3, R0.reuse, -R2.reuse ;  /* 0x0000000003a67223 */ /* 0x180fe20000010802 */
[----:B------:R-:W-:Y:S01]  /*59e0*/  FSEL R167, R31, -INF , P4 ;  /* 0xff8000001fa77808 */ /* 0x000fe20002000000 */
[--C-:B------:R-:W-:Y:S01]  /*59f0*/  FFMA.FTZ R31, R199, R0, -R2.reuse ;  /* 0x00000000c71f7223 */ /* 0x100fe20000010802 */
[----:B------:R-:W-:Y:S01]  /*5a00*/  FMNMX.FTZ R14, R165, R14, !PT ;  /* 0x0000000ea50e7209 */ /* 0x000fe20007810000 */
[----:B------:R-:W-:Y:S01]  /*5a10*/  HGMMA.64x128x16.F32.BF16 R88, R160, gdesc[UR12].tnspB, R88, gsb0 ;  /* 0x41e0000ca0587df0 */ /* 0x000fe20008001858 */
[C---:B------:R-:W-:Y:S01]  /*5a20*/  ISETP.GT.AND P6, PT, R12.reuse, 0x11, PT ;  /* 0x000000110c00780c */ /* 0x040fe20003fc4270 */
[----:B------:R-:W-:Y:S01]  /*5a30*/  UIADD3 UR14, UR5, 0x300, URZ ;  /* 0x00000300050e7890 */ /* 0x000fe2000fffe03f */
[----:B------:R-:W-:Y:S01]  /*5a40*/  FMNMX.FTZ R14, R49, R14, !PT ;  /* 0x0000000e310e7209 */ /* 0x000fe20007810000 */
[----:B------:R0:W-:Y:S01]  /*5a50*/  MUFU.EX2 R27, R205 ;  /* 0x000000cd001b7308 */ /* 0x0001e20000000800 */
[----:B------:R-:W-:Y:S01]  /*5a60*/  FSEL R171, R35, -INF , P6 ;  /* 0xff80000023ab7808 */ /* 0x000fe20003000000 */
[--C-:B------:R-:W-:Y:S01]  /*5a70*/  FFMA.FTZ R35, R181, R0, -R2.reuse ;  /* 0x00000000b5237223 */ /* 0x100fe20000010802 */
[----:B------:R-:W-:Y:S01]  /*5a80*/  FMNMX.FTZ R14, R167, R14, !PT ;  /* 0x0000000ea70e7209 */ /* 0x000fe20007810000 */
[----:B------:R-:W-:Y:S01]  /*5a90*/  UMOV UR15, 0x40000040 ;  /* 0x40000040000f7882 */ /* 0x000fe20000000000 */
[C---:B------:R-:W-:Y:S01]  /*5aa0*/  ISETP.GT.AND P4, PT, R12.reuse, 0x19, PT ;  /* 0x000000190c00780c */ /* 0x040fe20003f84270 */
[--C-:B------:R-:W-:Y:S01]  /*5ab0*/  FFMA.FTZ R164, R41, R0, -R2.reuse ;  /* 0x0000000029a47223 */ /* 0x100fe20000010802 */
[----:B------:R-:W-:Y:S01]  /*5ac0*/  FMNMX.FTZ R14, R169, R14, !PT ;  /* 0x0000000ea90e7209 */ /* 0x000fe20007810000 */
[-CC-:B------:R-:W-:Y:S01]  /*5ad0*/  FFMA.FTZ R41, R57, R0.reuse, -R2.reuse ;  /* 0x0000000039297223 */ /* 0x180fe20000010802 */
[----:B------:R-:W-:Y:S01]  /*5ae0*/  FSEL R39, R39, -INF , P4 ;  /* 0xff80000027277808 */ /* 0x000fe20002000000 */
[--C-:B------:R-:W-:Y:S01]  /*5af0*/  FFMA.FTZ R57, R61, R0, -R2.reuse ;  /* 0x000000003d397223 */ /* 0x100fe20000010802 */
[----:B------:R-:W-:Y:S01]  /*5b00*/  FMNMX.FTZ R14, R171, R14, !PT ;  /* 0x0000000eab0e7209 */ /* 0x000fe20007810000 */
[----:B------:R-:W-:Y:S01]  /*5b10*/  FFMA.FTZ R61, R65, R0, -R2 ;  /* 0x00000000413d7223 */ /* 0x000fe20000010802 */
[----:B------:R-:W-:Y:S01]  /*5b20*/  ISETP.GT.AND P6, PT, R12, 0x21, PT ;  /* 0x000000210c00780c */ /* 0x000fe20003fc4270 */
[----:B------:R-:W-:Y:S01]  /*5b30*/  MUFU.EX2 R31, R31 ;  /* 0x0000001f001f7308 */ /* 0x000fe20000000800 */
[----:B------:R-:W-:-:S02]  /*5b40*/  FMNMX.FTZ R14, R183, R14, !PT ;  /* 0x0000000eb70e7209 */ /* 0x000fc40007810000 */
[----:B------:R-:W-:Y:S01]  /*5b50*/  FSEL R199, R43, -INF , P6 ;  /* 0xff8000002bc77808 */ /* 0x000fe20003000000 */
[----:B------:R-:W-:Y:S01]  /*5b60*/  FFMA.FTZ R43, R177, R0, -R2 ;  /* 0x00000000b12b7223 */ /* 0x000fe20000010802 */
[----:B------:R-:W-:Y:S02]  /*5b70*/  FMNMX.FTZ R14, R39, R14, !PT ;  /* 0x0000000e270e7209 */ /* 0x000fe40007810000 */
[----:B------:R-:W-:Y:S01]  /*5b80*/  ISETP.GT.AND P4, PT, R12, 0x29, PT ;  /* 0x000000290c00780c */ /* 0x000fe20003f84270 */
[----:B------:R-:W-:Y:S01]  /*5b90*/  MUFU.EX2 R35, R35 ;  /* 0x0000002300237308 */ /* 0x000fe20000000800 */
[----:B------:R-:W-:Y:S02]  /*5ba0*/  FMNMX.FTZ R14, R197, R14, !PT ;  /* 0x0000000ec50e7209 */ /* 0x000fe40007810000 */
[----:B------:R-:W-:Y:S02]  /*5bb0*/  FSEL R47, R47, -INF , P4 ;  /* 0xff8000002f2f7808 */ /* 0x000fe40002000000 */
[----:B------:R-:W-:-:S02]  /*5bc0*/  FMNMX.FTZ R14, R199, R14, !PT ;  /* 0x0000000ec70e7209 */ /* 0x000fc40007810000 */
[C---:B------:R-:W-:Y:S01]  /*5bd0*/  ISETP.GT.AND P6, PT, R12.reuse, 0x31, PT ;  /* 0x000000310c00780c */ /* 0x040fe20003fc4270 */
[----:B------:R-:W-:Y:S01]  /*5be0*/  MUFU.EX2 R43, R43 ;  /* 0x0000002b002b7308 */ /* 0x000fe20000000800 */
[----:B------:R-:W-:Y:S02]  /*5bf0*/  FMNMX.FTZ R14, R201, R14, !PT ;  /* 0x0000000ec90e7209 */ /* 0x000fe40007810000 */
[----:B------:R-:W-:Y:S02]  /*5c00*/  FSEL R51, R51, -INF , P6 ;  /* 0xff80000033337808 */ /* 0x000fe40003000000 */
[----:B------:R-:W-:Y:S02]  /*5c10*/  FMNMX.FTZ R14, R47, R14, !PT ;  /* 0x0000000e2f0e7209 */ /* 0x000fe40007810000 */
[----:B------:R-:W-:Y:S01]  /*5c20*/  ISETP.GT.AND P4, PT, R12, 0x39, PT ;  /* 0x000000390c00780c */ /* 0x000fe20003f84270 */
[----:B------:R-:W-:Y:S01]  /*5c30*/  MUFU.EX2 R164, R164 ;  /* 0x000000a400a47308 */ /* 0x000fe20000000800 */
[----:B------:R-:W-:-:S02]  /*5c40*/  FMNMX.FTZ R14, R195, R14, !PT ;  /* 0x0000000ec30e7209 */ /* 0x000fc40007810000 */
[----:B------:R-:W-:Y:S02]  /*5c50*/  FSEL R181, R54, -INF , P3 ;  /* 0xff80000036b57808 */ /* 0x000fe40001800000 */
[----:B------:R-:W-:Y:S02]  /*5c60*/  FMNMX.FTZ R14, R51, R14, !PT ;  /* 0x0000000e330e7209 */ /* 0x000fe40007810000 */
[----:B------:R-:W-:Y:S01]  /*5c70*/  FSEL R203, R55, -INF , P4 ;  /* 0xff80000037cb7808 */ /* 0x000fe20002000000 */
[----:B------:R-:W-:Y:S01]  /*5c80*/  FFMA.FTZ R55, R173, R0, -R2 ;  /* 0x00000000ad377223 */ /* 0x000fe20000010802 */
[----:B------:R-:W-:Y:S01]  /*5c90*/  FMNMX.FTZ R14, R181, R14, !PT ;  /* 0x0000000eb50e7209 */ /* 0x000fe20007810000 */
[----:B------:R-:W-:Y:S01]  /*5ca0*/  MUFU.EX2 R41, R41 ;  /* 0x0000002900297308 */ /* 0x000fe20000000800 */
[----:B------:R-:W-:Y:S02]  /*5cb0*/  ISETP.GT.AND P6, PT, R12, 0x41, PT ;  /* 0x000000410c00780c */ /* 0x000fe40003fc4270 */
[----:B------:R-:W-:-:S02]  /*5cc0*/  FMNMX.FTZ R14, R203, R14, !PT ;  /* 0x0000000ecb0e7209 */ /* 0x000fc40007810000 */
[C---:B------:R-:W-:Y:S02]  /*5cd0*/  ISETP.GT.AND P3, PT, R12.reuse, 0x48, PT ;  /* 0x000000480c00780c */ /* 0x040fe40003f64270 */
        /* <DEDUP_REMOVED lines=20> */
[----:B------:R-:W-:Y:S01]  /*5e20*/  FMNMX.FTZ R14, R173, R14, !PT ;  /* 0x0000000ead0e7209 */ /* 0x000fe20007810000 */
[----:B------:R-:W-:Y:S01]  /*5e30*/  MUFU.EX2 R20, R20 ;  /* 0x0000001400147308 */ /* 0x000fe20000000800 */
[----:B------:R-:W-:-:S02]  /*5e40*/  ISETP.GT.AND P6, PT, R12, 0x61, PT ;  /* 0x000000610c00780c */ /* 0x000fc40003fc4270 */
[----:B0-----:R-:W-:Y:S02]  /*5e50*/  FSEL R205, R74, -INF , P5 ;  /* 0xff8000004acd7808 */ /* 0x001fe40002800000 */
[----:B------:R-:W-:Y:S02]  /*5e60*/  FMNMX.FTZ R14, R71, R14, !PT ;  /* 0x0000000e470e7209 */ /* 0x000fe40007810000 */
[C---:B------:R-:W-:Y:S01]  /*5e70*/  ISETP.GT.AND P3, PT, R12.reuse, 0x68, PT ;  /* 0x000000680c00780c */ /* 0x040fe20003f64270 */
[----:B------:R-:W-:Y:S01]  /*5e80*/  MUFU.EX2 R25, R25 ;  /* 0x0000001900197308 */ /* 0x000fe20000000800 */
[----:B------:R-:W-:Y:S02]  /*5e90*/  FSEL R75, R75, -INF , P6 ;  /* 0xff8000004b4b7808 */ /* 0x000fe40003000000 */
[----:B------:R-:W-:Y:S02]  /*5ea0*/  FMNMX.FTZ R14, R205, R14, !PT ;  /* 0x0000000ecd0e7209 */ /* 0x000fe40007810000 */
[----:B------:R-:W-:-:S02]  /*5eb0*/  ISETP.GT.AND P4, PT, R12, 0x69, PT ;  /* 0x000000690c00780c */ /* 0x000fc40003f84270 */
[----:B------:R-:W-:Y:S01]  /*5ec0*/  FSEL R53, R78, -INF , P3 ;  /* 0xff8000004e357808 */ /* 0x000fe20001800000 */
[----:B------:R-:W-:Y:S01]  /*5ed0*/  MUFU.EX2 R37, R37 ;  /* 0x0000002500257308 */ /* 0x000fe20000000800 */
[----:B------:R-:W-:Y:S02]  /*5ee0*/  FMNMX.FTZ R14, R75, R14, !PT ;  /* 0x0000000e4b0e7209 */ /* 0x000fe40007810000 */
[C---:B------:R-:W-:Y:S02]  /*5ef0*/  ISETP.GT.AND P5, PT, R12.reuse, 0x70, PT ;  /* 0x000000700c00780c */ /* 0x040fe40003fa4270 */
[----:B------:R-:W-:Y:S02]  /*5f00*/  FSEL R79, R79, -INF , P4 ;  /* 0xff8000004f4f7808 */ /* 0x000fe40002000000 */
[----:B------:R-:W-:Y:S02]  /*5f10*/  FMNMX.FTZ R14, R53, R14, !PT ;  /* 0x0000000e350e7209 */ /* 0x000fe40007810000 */
[----:B------:R-:W-:-:S02]  /*5f20*/  ISETP.GT.AND P6, PT, R12, 0x71, PT ;  /* 0x000000710c00780c */ /* 0x000fc40003fc4270 */
[----:B------:R-:W-:Y:S02]  /*5f30*/  FSEL R207, R82, -INF , P5 ;  /* 0xff80000052cf7808 */ /* 0x000fe40002800000 */
        /* <DEDUP_REMOVED lines=8> */
[----:B------:R-:W-:-:S03]  /*5fc0*/  FSEL R87, R87, -INF , P4 ;  /* 0xff80000057577808 */ /* 0x000fc60002000000 */
[----:B------:R-:W-:Y:S01]  /*5fd0*/  MUFU.EX2 R12, R12 ;  /* 0x0000000c000c7308 */ /* 0x000fe20000000800 */
[----:B------:R-:W-:Y:S02]  /*5fe0*/  WARPGROUP.DEPBAR.LE gsb0, 0x0 ;  /* 0x00008000000079c5 */ /* 0x000fe40000010000 */
        /* <DEDUP_REMOVED lines=12> */
[----:B------:R-:W0:Y:S02]  /*60b0*/  SHFL.BFLY PT, R3, R14, 0x2, 0x1f ;  /* 0x0c401f000e037f89 */ /* 0x000e2400000e0000 */
[----:B------:R-:W-:Y:S08]  /*60c0*/  MUFU.EX2 R162, R162 ;  /* 0x000000a200a27308 */ /* 0x000ff00000000800 */
[----:B------:R-:W-:Y:S08]  /*60d0*/  MUFU.EX2 R13, R13 ;  /* 0x0000000d000d7308 */ /* 0x000ff00000000800 */
[----:B------:R-:W-:Y:S01]  /*60e0*/  MUFU.EX2 R15, R15 ;  /* 0x0000000f000f7308 */ /* 0x000fe20000000800 */
[----:B0-----:R-:W-:Y:S01]  /*60f0*/  FMNMX.FTZ R3, R14, R3, !PT ;  /* 0x000000030e037209 */ /* 0x001fe20007810000 */
[-CC-:B------:R-:W-:Y:S01]  /*6100*/  FFMA.FTZ R14, R21, R0.reuse, -R2.reuse ;  /* 0x00000000150e7223 */ /* 0x180fe20000010802 */
[----:B------:R-:W-:-:S03]  /*6110*/  FFMA.FTZ R21, R77, R0, -R2 ;  /* 0x000000004d157223 */ /* 0x000fc60000010802 */
[----:B------:R-:W0:Y:S02]  /*6120*/  SHFL.BFLY PT, R24, R3, 0x1, 0x1f ;  /* 0x0c201f0003187f89 */ /* 0x000e2400000e0000 */
[----:B------:R-:W-:Y:S08]  /*6130*/  MUFU.EX2 R14, R14 ;  /* 0x0000000e000e7308 */ /* 0x000ff00000000800 */
[----:B------:R-:W-:Y:S01]  /*6140*/  MUFU.EX2 R21, R21 ;  /* 0x0000001500157308 */ /* 0x000fe20000000800 */
[----:B0-----:R-:W-:-:S02]  /*6150*/  FMNMX.FTZ R7, R3, R24, !PT ;  /* 0x0000001803077209 */ /* 0x001fc40007810000 */
        /* <DEDUP_REMOVED lines=12> */
[----:B------:R-:W1:Y:S01]  /*6220*/  MUFU.EX2 R3, R3 ;  /* 0x0000000300037308 */ /* 0x000e620000000800 */
[-C--:B------:R-:W-:Y:S01]  /*6230*/  FMUL.FTZ R11, R11, R0.reuse ;  /* 0x000000000b0b7220 */ /* 0x080fe20000410000 */
[-CC-:B------:R-:W-:Y:S01]  /*6240*/  FFMA.FTZ R10, R165, R0.reuse, -R30.reuse ;  /* 0x00000000a50a7223 */ /* 0x180fe2000001081e */
[-CC-:B------:R-:W-:Y:S01]  /*6250*/  FFMA.FTZ R26, R49, R0.reuse, -R30.reuse ;  /* 0x00000000311a7223 */ /* 0x180fe2000001081e */
[-CC-:B------:R-:W-:Y:S01]  /*6260*/  FFMA.FTZ R49, R167, R0.reuse, -R30.reuse ;  /* 0x00000000a7317223 */ /* 0x180fe2000001081e */
[-CC-:B0-----:R-:W-:Y:S01]  /*6270*/  FFMA.FTZ R28, R169, R0.reuse, -R30.reuse ;  /* 0x00000000a91c7223 */ /* 0x181fe2000001081e */
        /* <DEDUP_REMOVED lines=10> */
[----:B------:R-:W0:Y:S01]  /*6320*/  MUFU.EX2 R2, R11 ;  /* 0x0000000b00027308 */ /* 0x000e220000000800 */
[----:B-1----:R-:W-:Y:S01]  /*6330*/  FFMA.FTZ R6, R3, R6, R180 ;  /* 0x0000000603067223 */ /* 0x002fe200000100b4 */
[-CC-:B------:R-:W-:Y:S01]  /*6340*/  FFMA.FTZ R40, R203, R0.reuse, -R30.reuse ;  /* 0x00000000cb287223 */ /* 0x180fe2000001081e */
[-CC-:B------:R-:W-:Y:S01]  /*6350*/  FFMA.FTZ R165, R179, R0.reuse, -R30.reuse ;  /* 0x00000000b3a57223 */ /* 0x180fe2000001081e */
[-C--:B------:R-:W-:Y:S01]  /*6360*/  FFMA.FTZ R42, R59, R0.reuse, -R30 ;  /* 0x000000003b2a7223 */ /* 0x080fe2000001081e */
[----:B------:R-:W-:Y:S01]  /*6370*/  FADD.FTZ R51, R29, R6 ;  /* 0x000000061d337221 */ /* 0x000fe20000010000 */
[-CC-:B------:R-:W-:Y:S01]  /*6380*/  FFMA.FTZ R167, R177, R0.reuse, -R30.reuse ;  /* 0x00000000b1a77223 */ /* 0x180fe2000001081e */
[-CC-:B------:R-:W-:Y:S01]  /*6390*/  FFMA.FTZ R44, R63, R0.reuse, -R30.reuse ;  /* 0x000000003f2c7223 */ /* 0x180fe2000001081e */
[----:B------:R-:W1:Y:S01]  /*63a0*/  MUFU.EX2 R10, R10 ;  /* 0x0000000a000a7308 */ /* 0x000e620000000800 */
[----:B------:R-:W-:Y:S01]  /*63b0*/  FADD.FTZ R6, R182, R51 ;  /* 0x00000033b6067221 */ /* 0x000fe20000010000 */
[-CC-:B------:R-:W-:Y:S01]  /*63c0*/  FFMA.FTZ R173, R173, R0.reuse, -R30.reuse ;  /* 0x00000000adad7223 */ /* 0x180fe2000001081e */
[-CC-:B------:R-:W-:Y:S01]  /*63d0*/  FFMA.FTZ R71, R71, R0.reuse, -R30.reuse ;  /* 0x0000000047477223 */ /* 0x180fe2000001081e */
[----:B------:R-:W-:Y:S01]  /*63e0*/  FFMA.FTZ R205, R205, R0, -R30 ;  /* 0x00000000cdcd7223 */ /* 0x000fe2000001081e */
[C---:B------:R-:W-:Y:S01]  /*63f0*/  FADD.FTZ R51, R27.reuse, R6 ;  /* 0x000000061b337221 */ /* 0x040fe20000010000 */
[----:B------:R-:W-:Y:S01]  /*6400*/  F2FP.BF16.F32.PACK_AB R182, R27, R182 ;  /* 0x000000b61bb6723e */ /* 0x000fe200000010ff */
[-CC-:B------:R-:W-:Y:S01]  /*6410*/  FFMA.FTZ R75, R75, R0.reuse, -R30.reuse ;  /* 0x000000004b4b7223 */ /* 0x180fe2000001081e */
[----:B------:R-:W2:Y:S01]  /*6420*/  MUFU.EX2 R26, R26 ;  /* 0x0000001a001a7308 */ /* 0x000ea20000000800 */
[----:B------:R-:W-:Y:S01]  /*6430*/  FADD.FTZ R6, R176, R51 ;  /* 0x00000033b0067221 */ /* 0x000fe20000010000 */
[----:B0-----:R-:W-:Y:S01]  /*6440*/  FFMA.FTZ R5, R2, R5, R65 ;  /* 0x0000000502057223 */ /* 0x001fe20000010041 */
[-CC-:B------:R-:W-:Y:S01]  /*6450*/  FFMA.FTZ R53, R53, R0.reuse, -R30.reuse ;  /* 0x0000000035357223 */ /* 0x180fe2000001081e */
[-C--:B------:R-:W-:Y:S01]  /*6460*/  FFMA.FTZ R79, R79, R0.reuse, -R30 ;  /* 0x000000004f4f7223 */ /* 0x080fe2000001081e */
[----:B------:R-:W-:Y:S01]  /*6470*/  FADD.FTZ R51, R31, R6 ;  /* 0x000000061f337221 */ /* 0x000fe20000010000 */
[-CC-:B------:R-:W-:Y:S01]  /*6480*/  FFMA.FTZ R207, R207, R0.reuse, -R30.reuse ;  /* 0x00000000cfcf7223 */ /* 0x180fe2000001081e */
[-CC-:B------:R-:W-:Y:S01]  /*6490*/  FFMA.FTZ R83, R83, R0.reuse, -R30.reuse ;  /* 0x0000000053537223 */ /* 0x180fe2000001081e */
[----:B------:R-:W0:Y:S01]  /*64a0*/  MUFU.EX2 R49, R49 ;  /* 0x0000003100317308 */ /* 0x000e220000000800 */
[----:B------:R-:W-:Y:S01]  /*64b0*/  FADD.FTZ R6, R178, R51 ;  /* 0x00000033b2067221 */ /* 0x000fe20000010000 */
[C---:B-1----:R-:W-:Y:S01]  /*64c0*/  FADD.FTZ R11, R10.reuse, R5 ;  /* 0x000000050a0b7221 */ /* 0x042fe20000010000 */
[----:B------:R-:W-:Y:S01]  /*64d0*/  FFMA.FTZ R161, R161, R0, -R30 ;  /* 0x00000000a1a17223 */ /* 0x000fe2000001081e */
[----:B------:R-:W-:Y:S01]  /*64e0*/  F2FP.BF16.F32.PACK_AB R181, R10, R65 ;  /* 0x000000410ab5723e */ /* 0x000fe200000010ff */
[----:B------:R-:W-:Y:S01]  /*64f0*/  FADD.FTZ R51, R33, R6 ;  /* 0x0000000621337221 */ /* 0x000fe20000010000 */
[----:B------:R-:W-:Y:S01]  /*6500*/  IMAD.U32 R6, RZ, RZ, UR7 ;  /* 0x00000007ff067e24 */ /* 0x000fe2000f8e00ff */
[----:B------:R-:W-:Y:S01]  /*6510*/  F2FP.BF16.F32.PACK_AB R180, R29, R180 ;  /* 0x000000b41db4723e */ /* 0x000fe200000010ff */
[----:B------:R-:W1:Y:S01]  /*6520*/  MUFU.EX2 R28, R28 ;  /* 0x0000001c001c7308 */ /* 0x000e620000000800 */
[----:B------:R-:W-:Y:S01]  /*6530*/  FADD.FTZ R46, R172, R51 ;  /* 0x00000033ac2e7221 */ /* 0x000fe20000010000 */
[----:B------:R-:W-:-:S02]  /*6540*/  @!P1 VIADD R5, R6, 0x34840 ;  /* 0x0003484006059836 */ /* 0x000fc40000000000 */
[----:B--2---:R-:W-:Y:S01]  /*6550*/  FADD.FTZ R6, R26, R11 ;  /* 0x0000000b1a067221 */ /* 0x004fe20000010000 */
[----:B------:R-:W-:Y:S01]  /*6560*/  F2FP.BF16.F32.PACK_AB R176, R31, R176 ;  /* 0x000000b01fb0723e */ /* 0x000fe200000010ff */
[----:B------:R-:W-:Y:S01]  /*6570*/  FADD.FTZ R51, R35, R46 ;  /* 0x0000002e23337221 */ /* 0x000fe20000010000 */
[----:B------:R-:W-:Y:S01]  /*6580*/  F2FP.BF16.F32.PACK_AB R178, R33, R178 ;  /* 0x000000b221b2723e */ /* 0x000fe200000010ff */
[----:B------:R-:W2:Y:S01]  /*6590*/  MUFU.EX2 R69, R69 ;  /* 0x0000004500457308 */ /* 0x000ea20000000800 */
[----:B0-----:R-:W-:Y:S01]  /*65a0*/  FADD.FTZ R11, R49, R6 ;  /* 0x00000006310b7221 */ /* 0x001fe20000010000 */
[----:B------:R-:W-:Y:S01]  /*65b0*/  FADD.FTZ R46, R174, R51 ;  /* 0x00000033ae2e7221 */ /* 0x000fe20000010000 */
[----:B------:R-:W-:Y:S02]  /*65c0*/  @!P1 PRMT R5, RZ, 0x654, R5 ;  /* 0x00000654ff059816 */ /* 0x000fe40000000005 */
[----:B------:R-:W-:Y:S01]  /*65d0*/  F2FP.BF16.F32.PACK_AB R172, R35, R172 ;  /* 0x000000ac23ac723e */ /* 0x000fe200000010ff */
[----:B------:R-:W-:Y:S01]  /*65e0*/  FADD.FTZ R51, R43, R46 ;  /* 0x0000002e2b337221 */ /* 0x000fe20000010000 */
[----:B------:R-:W-:Y:S01]  /*65f0*/  FFMA.FTZ R46, R67, R0, -R30 ;  /* 0x00000000432e7223 */ /* 0x000fe2000001081e */
[----:B------:R-:W-:-:S02]  /*6600*/  WARPGROUP.DEPBAR.LE gsb0, 0x0 ;  /* 0x00008000000079c5 */ /* 0x000fc40000010000 */
[----:B------:R-:W-:Y:S01]  /*6610*/  WARPGROUP.ARRIVE ;  /* 0x00000000000079c5 */ /* 0x000fe20000000000 */
[----:B------:R-:W0:Y:S01]  /*6620*/  MUFU.EX2 R32, R32 ;  /* 0x0000002000207308 */ /* 0x000e220000000800 */
[----:B-1----:R-:W-:Y:S01]  /*6630*/  FADD.FTZ R6, R28, R11 ;  /* 0x0000000b1c067221 */ /* 0x002fe20000010000 */
[----:B------:R-:W-:Y:S01]  /*6640*/  FADD.FTZ R48, R168, R51 ;  /* 0x00000033a8307221 */ /* 0x000fe20000010000 */
[----:B------:R-:W-:Y:S02]  /*6650*/  F2FP.BF16.F32.PACK_AB R174, R43, R174 ;  /* 0x000000ae2bae723e */ /* 0x000fe400000010ff */
[----:B------:R-:W-:Y:S01]  /*6660*/  HGMMA.64x128x16.F32.BF16 R88, R152, gdesc[UR12].tnspB, R88, gsb0 ;  /* 0x41e0000c98587df0 */ /* 0x000fe20008001858 */
[----:B--2---:R-:W-:Y:S01]  /*6670*/  FADD.FTZ R11, R69, R6 ;  /* 0x00000006450b7221 */ /* 0x004fe20000010000 */
[C---:B------:R-:W-:Y:S01]  /*6680*/  FADD.FTZ R51, R55.reuse, R48 ;  /* 0x0000003037337221 */ /* 0x040fe20000010000 */
[----:B------:R-:W1:Y:S01]  /*6690*/  MUFU.EX2 R39, R39 ;  /* 0x0000002700277308 */ /* 0x000e620000000800 */
[----:B------:R-:W-:-:S02]  /*66a0*/  F2FP.BF16.F32.PACK_AB R168, R55, R168 ;  /* 0x000000a837a8723e */ /* 0x000fc400000010ff */
[----:B------:R-:W-:Y:S01]  /*66b0*/  FADD.FTZ R48, R170, R51 ;  /* 0x00000033aa307221 */ /* 0x000fe20000010000 */
[----:B------:R-:W-:Y:S02]  /*66c0*/  F2FP.BF16.F32.PACK_AB R170, R45, R170 ;  /* 0x000000aa2daa723e */ /* 0x000fe400000010ff */
[----:B------:R-:W-:Y:S01]  /*66d0*/  F2FP.BF16.F32.PACK_AB R156, R15, R12 ;  /* 0x0000000c0f9c723e */ /* 0x000fe200000010ff */
[----:B------:R-:W-:Y:S01]  /*66e0*/  FADD.FTZ R51, R45, R48 ;  /* 0x000000302d337221 */ /* 0x000fe20000010000 */
[----:B------:R-:W2:Y:S01]  /*66f0*/  MUFU.EX2 R34, R34 ;  /* 0x0000002200227308 */ /* 0x000ea20000000800 */
[----:B0-----:R-:W-:Y:S01]  /*6700*/  FADD.FTZ R6, R32, R11 ;  /* 0x0000000b20067221 */ /* 0x001fe20000010000 */
[----:B------:R-:W-:Y:S01]  /*6710*/  F2FP.BF16.F32.PACK_AB R158, R21, R14 ;  /* 0x0000000e159e723e */ /* 0x000fe200000010ff */
[----:B------:R-:W-:Y:S01]  /*6720*/  FADD.FTZ R48, R164, R51 ;  /* 0x00000033a4307221 */ /* 0x000fe20000010000 */
[----:B------:R-:W-:Y:S02]  /*6730*/  F2FP.BF16.F32.PACK_AB R164, R41, R164 ;  /* 0x000000a429a4723e */ /* 0x000fe400000010ff */
[----:B------:R-:W-:-:S02]  /*6740*/  F2FP.BF16.F32.PACK_AB R183, R49, R26 ;  /* 0x0000001a31b7723e */ /* 0x000fc400000010ff */
[----:B------:R-:W0:Y:S01]  /*6750*/  MUFU.EX2 R73, R73 ;  /* 0x0000004900497308 */ /* 0x000e220000000800 */
[----:B-1----:R-:W-:Y:S01]  /*6760*/  FADD.FTZ R11, R39, R6 ;  /* 0x00000006270b7221 */ /* 0x002fe20000010000 */
[----:B------:R-:W-:Y:S02]  /*6770*/  F2FP.BF16.F32.PACK_AB R177, R69, R28 ;  /* 0x0000001c45b1723e */ /* 0x000fe400000010ff */
[----:B------:R-:W-:-:S04]  /*6780*/  F2FP.BF16.F32.PACK_AB R179, R39, R32 ;  /* 0x0000002027b3723e */ /* 0x000fc800000010ff */
[----:B------:R-:W1:Y:S01]  /*6790*/  MUFU.EX2 R36, R36 ;  /* 0x0000002400247308 */ /* 0x000e620000000800 */
[----:B--2---:R-:W-:-:S07]  /*67a0*/  FADD.FTZ R6, R34, R11 ;  /* 0x0000000b22067221 */ /* 0x004fce0000010000 */
[----:B------:R-:W2:Y:S01]  /*67b0*/  MUFU.EX2 R47, R47 ;  /* 0x0000002f002f7308 */ /* 0x000ea20000000800 */
[----:B0-----:R-:W-:-:S07]  /*67c0*/  FADD.FTZ R11, R73, R6 ;  /* 0x00000006490b7221 */ /* 0x001fce0000010000 */
[----:B------:R-:W0:Y:S01]  /*67d0*/  MUFU.EX2 R169, R169 ;  /* 0x000000a900a97308 */ /* 0x000e220000000800 */
[----:B-1----:R-:W-:Y:S01]  /*67e0*/  FADD.FTZ R6, R36, R11 ;  /* 0x0000000b24067221 */ /* 0x002fe20000010000 */
[----:B------:R-:W-:-:S04]  /*67f0*/  FADD.FTZ R11, R41, R48 ;  /* 0x00000030290b7221 */ /* 0x000fc80000010000 */
[----:B------:R-:W-:Y:S01]  /*6800*/  FADD.FTZ R48, R166, R11 ;  /* 0x0000000ba6307221 */ /* 0x000fe20000010000 */
[----:B------:R-:W-:Y:S01]  /*6810*/  F2FP.BF16.F32.PACK_AB R166, R57, R166 ;  /* 0x000000a639a6723e */ /* 0x000fe200000010ff */
[----:B------:R-:W1:Y:S01]  /*6820*/  MUFU.EX2 R38, R38 ;  /* 0x0000002600267308 */ /* 0x000e620000000800 */
[----:B--2---:R-:W-:Y:S01]  /*6830*/  FADD.FTZ R6, R47, R6 ;  /* 0x000000062f067221 */ /* 0x004fe20000010000 */
[----:B------:R-:W-:-:S04]  /*6840*/  FADD.FTZ R51, R57, R48 ;  /* 0x0000003039337221 */ /* 0x000fc80000010000 */
[----:B------:R-:W-:Y:S01]  /*6850*/  FADD.FTZ R48, R160, R51 ;  /* 0x00000033a0307221 */ /* 0x000fe20000010000 */
[----:B------:R-:W-:Y:S01]  /*6860*/  F2FP.BF16.F32.PACK_AB R160, R61, R160 ;  /* 0x000000a03da0723e */ /* 0x000fe200000010ff */
[----:B------:R-:W2:Y:S01]  /*6870*/  MUFU.EX2 R171, R171 ;  /* 0x000000ab00ab7308 */ /* 0x000ea20000000800 */
[----:B0-----:R-:W-:Y:S01]  /*6880*/  FADD.FTZ R11, R169, R6 ;  /* 0x00000006a90b7221 */ /* 0x001fe20000010000 */
[----:B------:R-:W-:-:S04]  /*6890*/  FADD.FTZ R51, R61, R48 ;  /* 0x000000303d337221 */ /* 0x000fc80000010000 */
[----:B------:R-:W-:Y:S01]  /*68a0*/  FADD.FTZ R48, R162, R51 ;  /* 0x00000033a2307221 */ /* 0x000fe20000010000 */
[C---:B------:R-:W-:Y:S01]  /*68b0*/  F2FP.BF16.F32.PACK_AB R162, R13.reuse, R162 ;  /* 0x000000a20da2723e */ /* 0x040fe200000010ff */
[----:B------:R-:W0:Y:S01]  /*68c0*/  MUFU.EX2 R40, R40 ;  /* 0x0000002800287308 */ /* 0x000e220000000800 */
[C---:B-1----:R-:W-:Y:S01]  /*68d0*/  FADD.FTZ R6, R38.reuse, R11 ;  /* 0x0000000b26067221 */ /* 0x042fe20000010000 */
[----:B------:R-:W-:Y:S01]  /*68e0*/  FADD.FTZ R27, R13, R48 ;  /* 0x000000300d1b7221 */ /* 0x000fe20000010000 */
[----:B------:R-:W-:-:S03]  /*68f0*/  F2FP.BF16.F32.PACK_AB R169, R38, R169 ;  /* 0x000000a926a9723e */ /* 0x000fc600000010ff */
[----:B------:R-:W-:Y:S02]  /*6900*/  FADD.FTZ R48, R12, R27 ;  /* 0x0000001b0c307221 */ /* 0x000fe40000010000 */
[----:B------:R-:W1:Y:S01]  /*6910*/  MUFU.EX2 R165, R165 ;  /* 0x000000a500a57308 */ /* 0x000e620000000800 */
[----:B--2---:R-:W-:Y:S01]  /*6920*/  FADD.FTZ R11, R171, R6 ;  /* 0x00000006ab0b7221 */ /* 0x004fe20000010000 */
[----:B------:R-:W-:-:S04]  /*6930*/  FADD.FTZ R27, R15, R48 ;  /* 0x000000300f1b7221 */ /* 0x000fc80000010000 */
[----:B------:R-:W-:Y:S02]  /*6940*/  FADD.FTZ R48, R14, R27 ;  /* 0x0000001b0e307221 */ /* 0x000fe40000010000 */
[----:B------:R-:W2:Y:S01]  /*6950*/  MUFU.EX2 R42, R42 ;  /* 0x0000002a002a7308 */ /* 0x000ea20000000800 */
[C---:B0-----:R-:W-:Y:S01]  /*6960*/  FADD.FTZ R6, R40.reuse, R11 ;  /* 0x0000000b28067221 */ /* 0x041fe20000010000 */
[----:B------:R-:W-:Y:S01]  /*6970*/  FADD.FTZ R27, R21, R48 ;  /* 0x00000030151b7221 */ /* 0x000fe20000010000 */
[----:B------:R-:W-:-:S05]  /*6980*/  F2FP.BF16.F32.PACK_AB R171, R40, R171 ;  /* 0x000000ab28ab723e */ /* 0x000fca00000010ff */
[----:B------:R-:W0:Y:S01]  /*6990*/  MUFU.EX2 R167, R167 ;  /* 0x000000a700a77308 */ /* 0x000e220000000800 */
[----:B-1----:R-:W-:-:S07]  /*69a0*/  FADD.FTZ R11, R165, R6 ;  /* 0x00000006a50b7221 */ /* 0x002fce0000010000 */
[----:B------:R-:W1:Y:S01]  /*69b0*/  MUFU.EX2 R44, R44 ;  /* 0x0000002c002c7308 */ /* 0x000e620000000800 */
[C---:B--2---:R-:W-:Y:S01]  /*69c0*/  FADD.FTZ R6, R42.reuse, R11 ;  /* 0x0000000b2a067221 */ /* 0x044fe20000010000 */
[----:B------:R-:W-:-:S06]  /*69d0*/  F2FP.BF16.F32.PACK_AB R165, R42, R165 ;  /* 0x000000a52aa5723e */ /* 0x000fcc00000010ff */
[----:B------:R-:W-:Y:S01]  /*69e0*/  MUFU.EX2 R46, R46 ;  /* 0x0000002e002e7308 */ /* 0x000fe20000000800 */
[----:B0-----:R-:W-:-:S07]  /*69f0*/  FADD.FTZ R11, R167, R6 ;  /* 0x00000006a70b7221 */ /* 0x001fce0000010000 */
[----:B------:R-:W-:Y:S01]  /*6a00*/  MUFU.EX2 R71, R71 ;  /* 0x0000004700477308 */ /* 0x000fe20000000800 */
[C---:B-1----:R-:W-:Y:S01]  /*6a10*/  FADD.FTZ R6, R44.reuse, R11 ;  /* 0x0000000b2c067221 */ /* 0x042fe20000010000 */
[----:B------:R-:W-:-:S06]  /*6a20*/  F2FP.BF16.F32.PACK_AB R167, R44, R167 ;  /* 0x000000a72ca7723e */ /* 0x000fcc00000010ff */
[----:B------:R-:W-:Y:S08]  /*6a30*/  MUFU.EX2 R52, R205 ;  /* 0x000000cd00347308 */ /* 0x000ff00000000800 */
[----:B------:R-:W0:Y:S08]  /*6a40*/  MUFU.EX2 R75, R75 ;  /* 0x0000004b004b7308 */ /* 0x000e300000000800 */
[----:B------:R-:W-:Y:S01]  /*6a50*/  MUFU.EX2 R54, R53 ;  /* 0x0000003500367308 */ /* 0x000fe20000000800 */
[----:B------:R-:W-:-:S02]  /*6a60*/  WARPGROUP.DEPBAR.LE gsb0, 0x0 ;  /* 0x00008000000079c5 */ /* 0x000fc40000010000 */
[----:B------:R1:W-:Y:S01]  /*6a70*/  @!P1 SYNCS.ARRIVE.TRANS64.RED.A1T0 RZ, [R5+URZ], RZ ;  /* 0x000000ff05ff99a7 */ /* 0x0003e2000810043f */
[----:B------:R-:W-:-:S04]  /*6a80*/  F2FP.BF16.F32.PACK_AB R152, R25, R20 ;  /* 0x000000141998723e */ /* 0x000fc800000010ff */
[----:B------:R-:W2:Y:S01]  /*6a90*/  MUFU.EX2 R79, R79 ;  /* 0x0000004f004f7308 */ /* 0x000ea20000000800 */
[----:B------:R-:W-:Y:S02]  /*6aa0*/  F2FP.BF16.F32.PACK_AB R154, R37, R24 ;  /* 0x00000018259a723e */ /* 0x000fe400000010ff */
[----:B0-----:R-:W-:Y:S01]  /*6ab0*/  F2FP.BF16.F32.PACK_AB R157, R75, R52 ;  /* 0x000000344b9d723e */ /* 0x001fe200000010ff */
[-CC-:B-1----:R-:W-:Y:S01]  /*6ac0*/  FFMA.FTZ R5, R175, R0.reuse, -R30.reuse ;  /* 0x00000000af057223 */ /* 0x182fe2000001081e */
[----:B------:R0:W-:Y:S01]  /*6ad0*/  @!P1 SYNCS.ARRIVE.TRANS64.RED.A1T0 RZ, [R50+URZ], RZ ;  /* 0x000000ff32ff99a7 */ /* 0x0001e2000810043f */
[----:B------:R-:W-:Y:S02]  /*6ae0*/  FFMA.FTZ R30, R87, R0, -R30 ;  /* 0x00000000571e7223 */ /* 0x000fe4000001081e */
[----:B------:R-:W-:Y:S01]  /*6af0*/  MUFU.EX2 R48, R207 ;  /* 0x000000cf00307308 */ /* 0x000fe20000000800 */
[----:B------:R-:W-:-:S07]  /*6b00*/  F2FP.BF16.F32.PACK_AB R175, R47, R36 ;  /* 0x000000242faf723e */ /* 0x000fce00000010ff */
[----:B------:R-:W1:Y:S01]  /*6b10*/  MUFU.EX2 R5, R5 ;  /* 0x0000000500057308 */ /* 0x000e620000000800 */
[----:B--2---:R-:W-:-:S07]  /*6b20*/  F2FP.BF16.F32.PACK_AB R159, R79, R54 ;  /* 0x000000364f9f723e */ /* 0x004fce00000010ff */
[----:B0-----:R0:W2:Y:S08]  /*6b30*/  MUFU.EX2 R50, R173 ;  /* 0x000000ad00327308 */ /* 0x0010b00000000800 */
[----:B------:R-:W3:Y:S01]  /*6b40*/  MUFU.EX2 R83, R83 ;  /* 0x0000005300537308 */ /* 0x000ee20000000800 */
[----:B-1----:R-:W-:Y:S01]  /*6b50*/  FADD.FTZ R11, R5, R6 ;  /* 0x00000006050b7221 */ /* 0x002fe20000010000 */
[----:B------:R-:W-:Y:S01]  /*6b60*/  FADD.FTZ R6, R20, R27 ;  /* 0x0000001b14067221 */ /* 0x000fe20000010000 */
[----:B0-----:R-:W-:-:S02]  /*6b70*/  F2FP.BF16.F32.PACK_AB R173, R73, R34 ;  /* 0x0000002249ad723e */ /* 0x001fc400000010ff */
[----:B------:R-:W-:Y:S01]  /*6b80*/  FADD.FTZ R11, R46, R11 ;  /* 0x0000000b2e0b7221 */ /* 0x000fe20000010000 */
[----:B------:R-:W-:Y:S02]  /*6b90*/  FADD.FTZ R13, R25, R6 ;  /* 0x00000006190d7221 */ /* 0x000fe40000010000 */
[----:B------:R0:W-:Y:S01]  /*6ba0*/  MUFU.EX2 R10, R161 ;  /* 0x000000a1000a7308 */ /* 0x0001e20000000800 */
[----:B--2---:R-:W-:Y:S01]  /*6bb0*/  FADD.FTZ R11, R50, R11 ;  /* 0x0000000b320b7221 */ /* 0x004fe20000010000 */
[----:B------:R-:W-:Y:S01]  /*6bc0*/  FADD.FTZ R6, R24, R13 ;  /* 0x0000000d18067221 */ /* 0x000fe20000010000 */
[C---:B------:R-:W-:Y:S02]  /*6bd0*/  F2FP.BF16.F32.PACK_AB R163, R71.reuse, R50 ;  /* 0x0000003247a3723e */ /* 0x040fe400000010ff */
[----:B------:R-:W-:Y:S01]  /*6be0*/  FADD.FTZ R11, R71, R11 ;  /* 0x0000000b470b7221 */ /* 0x000fe20000010000 */
[----:B------:R-:W-:Y:S02]  /*6bf0*/  FADD.FTZ R6, R37, R6 ;  /* 0x0000000625067221 */ /* 0x000fe40000010000 */
[----:B------:R-:W1:Y:S01]  /*6c00*/  MUFU.EX2 R30, R30 ;  /* 0x0000001e001e7308 */ /* 0x000e620000000800 */
[----:B------:R-:W-:Y:S01]  /*6c10*/  FADD.FTZ R11, R52, R11 ;  /* 0x0000000b340b7221 */ /* 0x000fe20000010000 */
[----:B0-----:R-:W-:-:S02]  /*6c20*/  F2FP.BF16.F32.PACK_AB R161, R46, R5 ;  /* 0x000000052ea1723e */ /* 0x001fc400000010ff */
[----:B---3--:R-:W-:Y:S01]  /*6c30*/  F2FP.BF16.F32.PACK_AB R153, R83, R48 ;  /* 0x000000305399723e */ /* 0x008fe200000010ff */
[----:B------:R-:W-:-:S04]  /*6c40*/  FADD.FTZ R11, R75, R11 ;  /* 0x0000000b4b0b7221 */ /* 0x000fc80000010000 */
[----:B------:R-:W-:-:S04]  /*6c50*/  FADD.FTZ R11, R54, R11 ;  /* 0x0000000b360b7221 */ /* 0x000fc80000010000 */
[----:B------:R-:W-:-:S04]  /*6c60*/  FADD.FTZ R11, R79, R11 ;  /* 0x0000000b4f0b7221 */ /* 0x000fc80000010000 */
[----:B------:R-:W-:Y:S01]  /*6c70*/  FADD.FTZ R11, R48, R11 ;  /* 0x0000000b300b7221 */ /* 0x000fe20000010000 */
[----:B-1----:R-:W-:-:S03]  /*6c80*/  F2FP.BF16.F32.PACK_AB R155, R30, R10 ;  /* 0x0000000a1e9b723e */ /* 0x002fc600000010ff */
[----:B------:R-:W-:-:S04]  /*6c90*/  FADD.FTZ R11, R83, R11 ;  /* 0x0000000b530b7221 */ /* 0x000fc80000010000 */
[----:B------:R-:W-:Y:S01]  /*6ca0*/  FADD.FTZ R11, R10, R11 ;  /* 0x0000000b0a0b7221 */ /* 0x000fe20000010000 */
[----:B------:R-:W-:-:S03]  /*6cb0*/  IMAD.MOV.U32 R10, RZ, RZ, R4 ;  /* 0x000000ffff0a7224 */ /* 0x000fc600078e0004 */
[----:B------:R-:W-:Y:S01]  /*6cc0*/  FADD.FTZ R5, R30, R11 ;  /* 0x0000000b1e057221 */ /* 0x000fe20000010000 */
[----:B------:R-:W-:Y:S01]  /*6cd0*/  IMAD.MOV.U32 R11, RZ, RZ, R7 ;  /* 0x000000ffff0b7224 */ /* 0x000fe200078e0007 */
[----:B------:R-:W-:Y:S06]  /*6ce0*/  @P2 BRA `(.L_x_2020) ;  /* 0xffffffd400742947 */ /* 0x000fec000383ffff */
.L_x_2011:
[----:B------:R-:W-:-:S13]  /*6cf0*/  ISETP.LE.AND P2, PT, RZ, UR4, PT ;  /* 0x00000004ff007c0c */ /* 0x000fda000bf43270 */
[----:B------:R-:W-:Y:S05]  /*6d00*/  @!P2 BRA `(.L_x_2021) ;  /* 0x000000200068a947 */ /* 0x000fea0003800000 */
[----:B------:R-:W-:Y:S01]  /*6d10*/  IMAD.MOV.U32 R10, RZ, RZ, R7 ;  /* 0x000000ffff0a7224 */ /* 0x000fe200078e0007 */
[----:B------:R-:W-:Y:S01]  /*6d20*/  UMOV UR5, UR37 ;  /* 0x0000002500057c82 */ /* 0x000fe20008000000 */
[----:B------:R-:W-:Y:S01]  /*6d30*/  IMAD.MOV.U32 R11, RZ, RZ, R4 ;  /* 0x000000ffff0b7224 */ /* 0x000fe200078e0004 */
[----:B------:R-:W-:-:S06]  /*6d40*/  UMOV UR6, UR36 ;  /* 0x0000002400067c82 */ /* 0x000fcc0008000000 */
.L_x_2030:
[----:B------:R-:W-:-:S04]  /*6d50*/  UIADD3 UR10, UR6, 0x1, URZ ;  /* 0x00000001060a7890 */ /* 0x000fc8000fffe03f */
[----:B------:R-:W-:-:S04]  /*6d60*/  UISETP.NE.AND UP0, UPT, UR10, 0x2, UPT ;  /* 0x000000020a00788c */ /* 0x000fc8000bf05270 */
[----:B------:R-:W-:Y:S02]  /*6d70*/  USEL UR10, UR10, URZ, UP0 ;  /* 0x0000003f0a0a7287 */ /* 0x000fe40008000000 */
[----:B------:R-:W-:-:S04]  /*6d80*/  USEL UR37, URZ, 0x1, UP0 ;  /* 0x000000013f257887 */ /* 0x000fc80008000000 */
[----:B------:R-:W-:Y:S01]  /*6d90*/  ULOP3.LUT UR37, UR5, UR37, URZ, 0x3c, !UPT ;  /* 0x0000002505257292 */ /* 0x000fe2000f8e3c3f */
[----:B------:R-:W-:Y:S01]  /*6da0*/  UMOV UR36, UR10 ;  /* 0x0000000a00247c82 */ /* 0x000fe20008000000 */
[----:B------:R-:W-:Y:S10]  /*6db0*/  @!P0 BRA `(.L_x_2022) ;  /* 0x0000000000048947 */ /* 0x000ff40003800000 */
[----:B------:R-:W-:Y:S01]  /*6dc0*/  BPT.TRAP 0x1 ;  /* 0x000000040000795c */ /* 0x000fe20000300000 */
.L_x_2022:
[----:B------:R-:W-:Y:S01]  /*6dd0*/  ULEA UR7, UR36, UR38, 0x3 ;  /* 0x0000002624077291 */ /* 0x000fe2000f8e183f */
[----:B------:R-:W-:-:S05]  /*6de0*/  IMAD.U32 R0, RZ, RZ, UR37 ;  /* 0x00000025ff007e24 */ /* 0x000fca000f8e00ff */
[----:B------:R-:W-:-:S04]  /*6df0*/  SHF.L.U32 R0, R0, 0x1f, RZ ;  /* 0x0000001f00007819 */ /* 0x000fc800000006ff */
[----:B------:R0:W1:Y:S01]  /*6e00*/  SYNCS.PHASECHK.TRANS64.TRYWAIT P2, [UR7+0x34830], R0 ;  /* 0x03483000ff0075a7 */ /* 0x0000620008040147 */
[----:B------:R-:W-:Y:S05]  /*6e10*/  @!P0 BRA `(.L_x_2023) ;  /* 0x0000000000048947 */ /* 0x000fea0003800000 */
[----:B------:R-:W-:Y:S01]  /*6e20*/  BPT.TRAP 0x1 ;  /* 0x000000040000795c */ /* 0x000fe20000300000 */
.L_x_2023:
[----:B-1----:R-:W-:Y:S05]  /*6e30*/  @P2 BRA `(.L_x_2024) ;  /* 0x0000000000082947 */ /* 0x002fea0003800000 */
[----:B------:R-:W1:Y:S02]  /*6e40*/  SYNCS.PHASECHK.TRANS64.TRYWAIT P2, [UR7+0x34830], R0 ;  /* 0x03483000ff0075a7 */ /* 0x000e640008040147 */
[----:B-1----:R-:W-:Y:S05]  /*6e50*/  @!P2 BRA `(.L_x_2025) ;  /* 0x000000a40014a947 */ /* 0x002fea0003800000 */
.L_x_2024:
        /* <DEDUP_REMOVED lines=141> */
.L_x_2026:
[----:B------:R-:W-:Y:S01]  /*7730*/  ULEA UR11, UR6, UR38, 0x3 ;  /* 0x00000026060b7291 */ /* 0x000fe2000f8e183f */
[----:B01----:R-:W-:-:S05]  /*7740*/  IMAD.U32 R0, RZ, RZ, UR5 ;  /* 0x00000005ff007e24 */ /* 0x003fca000f8e00ff */
[----:B------:R-:W-:-:S04]  /*7750*/  SHF.L.U32 R0, R0, 0x1f, RZ ;  /* 0x0000001f00007819 */ /* 0x000fc800000006ff */
[----:B------:R0:W1:Y:S01]  /*7760*/  SYNCS.PHASECHK.TRANS64.TRYWAIT P2, [UR11+0x34850], R0 ;  /* 0x03485000ff0075a7 */ /* 0x000062000804014b */
[----:B------:R-:W-:Y:S05]  /*7770*/  @!P0 BRA `(.L_x_2027) ;  /* 0x0000000000048947 */ /* 0x000fea0003800000 */
[----:B------:R-:W-:Y:S01]  /*7780*/  BPT.TRAP 0x1 ;  /* 0x000000040000795c */ /* 0x000fe20000300000 */
.L_x_2027:
[----:B-1----:R-:W-:Y:S05]  /*7790*/  @P2 BRA `(.L_x_2028) ;  /* 0x0000000000082947 */ /* 0x002fea0003800000 */
[----:B------:R-:W1:Y:S02]  /*77a0*/  SYNCS.PHASECHK.TRANS64.TRYWAIT P2, [UR11+0x34850], R0 ;  /* 0x03485000ff0075a7 */ /* 0x000e64000804014b */
[----:B-1----:R-:W-:Y:S05]  /*77b0*/  @!P2 BRA `(.L_x_2029) ;  /* 0x0000009800d4a947 */ /* 0x002fea0003800000 */
.L_x_2028:
[----:B------:R-:W-:Y:S01]  /*77c0*/  UIADD3 UR5, UR38, 0x400, URZ ;  /* 0x0000040026057890 */ /* 0x000fe2000fffe03f */
[----:B------:R-:W-:Y:S01]  /*77d0*/  WARPGROUP.ARRIVE ;  /* 0x00000000000079c5 */ /* 0x000fe20000000000 */
[----:B------:R-:W-:Y:S01]  /*77e0*/  UMOV UR7, 0x40000040 ;  /* 0x4000004000077882 */ /* 0x000fe20000000000 */
[----:B01----:R-:W-:Y:S01]  /*77f0*/  FMNMX.FTZ R0, R24, R11, !PT ;  /* 0x0000000b18007209 */ /* 0x003fe20007810000 */
        /* <DEDUP_REMOVED lines=8> */
[----:B------:R-:W-:-:S04]  /*7880*/  FMNMX.FTZ R0, R32, R3, !PT ;  /* 0x0000000320007209 */ /* 0x000fc80007810000 */
        /* <DEDUP_REMOVED lines=31> */
[----:B------:R-:W0:Y:S03]  /*7a80*/  LDC R0, c[0x0][0x988] ;  /* 0x00026200ff007b82 */ /* 0x000e260000000800 */
[----:B------:R-:W1:Y:S02]  /*7a90*/  SHFL.BFLY PT, R3, R2, 0x2, 0x1f ;  /* 0x0c401f0002037f89 */ /* 0x000e6400000e0000 */
[----:B-1----:R-:W-:Y:S02]  /*7aa0*/  FMNMX.FTZ R7, R2, R3, !PT ;  /* 0x0000000302077209 */ /* 0x002fe40007810000 */
[----:B------:R-:W-:-:S03]  /*7ab0*/  FMNMX.FTZ R2, R26, R10, !PT ;  /* 0x0000000a1a027209 */ /* 0x000fc60007810000 */
[----:B------:R-:W1:Y:S01]  /*7ac0*/  SHFL.BFLY PT, R4, R7, 0x1, 0x1f ;  /* 0x0c201f0007047f89 */ /* 0x000e6200000e0000 */
[----:B------:R-:W-:Y:S02]  /*7ad0*/  WARPGROUP.DEPBAR.LE gsb0, 0x0 ;  /* 0x00008000000079c5 */ /* 0x000fe40000010000 */
[----:B------:R-:W-:-:S06]  /*7ae0*/  WARPGROUP.ARRIVE ;  /* 0x00000000000079c5 */ /* 0x000fcc0000000000 */
[----:B------:R-:W-:Y:S01]  /*7af0*/  HGMMA.64x128x16.F32.BF16 R88, R176, gdesc[UR4].tnspB, R88, gsb0 ;  /* 0x41e00004b0587df0 */ /* 0x000fe20008001858 */
[----:B------:R-:W-:Y:S01]  /*7b00*/  UIADD3 UR6, UR5, 0x100, URZ ;  /* 0x0000010005067890 */ /* 0x000fe2000fffe03f */
[----:B------:R-:W-:Y:S01]  /*7b10*/  UMOV UR7, 0x40000040 ;  /* 0x4000004000077882 */ /* 0x000fe20000000000 */
[----:B-1----:R-:W-:Y:S02]  /*7b20*/  FMNMX.FTZ R4, R7, R4, !PT ;  /* 0x0000000407047209 */ /* 0x002fe40007810000 */
[----:B------:R-:W-:-:S03]  /*7b30*/  FMNMX.FTZ R7, R27, R2, !PT ;  /* 0x000000021b077209 */ /* 0x000fc60007810000 */
[----:B------:R-:W-:Y:S01]  /*7b40*/  FADD.FTZ R3, -R4, R11 ;  /* 0x0000000b04037221 */ /* 0x000fe20000010100 */
[----:B------:R-:W-:-:S03]  /*7b50*/  FMNMX.FTZ R2, R30, R7, !PT ;  /* 0x000000071e027209 */ /* 0x000fc60007810000 */
[----:B0-----:R-:W-:Y:S01]  /*7b60*/  FMUL.FTZ R3, R3, R0 ;  /* 0x0000000003037220 */ /* 0x001fe20000410000 */
        /* <DEDUP_REMOVED lines=30> */
[----:B------:R-:W0:Y:S01]  /*7d50*/  SHFL.BFLY PT, R7, R2, 0x2, 0x1f ;  /* 0x0c401f0002077f89 */ /* 0x000e2200000e0000 */
        /* <DEDUP_REMOVED lines=16> */
[----:B0-----:R-:W-:Y:S01]  /*7e60*/  FMNMX.FTZ R24, R2, R7, !PT ;  /* 0x0000000702187209 */ /* 0x001fe20007810000 */
[----:B------:R-:W-:Y:S01]  /*7e70*/  UMOV UR7, 0x40000040 ;  /* 0x4000004000077882 */ /* 0x000fe20000000000 */
[-CC-:B------:R-:W-:Y:S01]  /*7e80*/  FFMA.FTZ R11, R25, R0.reuse, -R169.reuse ;  /* 0x00000000190b7223 */ /* 0x180fe200000108a9 */
[-CC-:B------:R-:W-:Y:S01]  /*7e90*/  FFMA.FTZ R25, R41, R0.reuse, -R169.reuse ;  /* 0x0000000029197223 */ /* 0x180fe200000108a9 */
[-CC-:B------:R-:W-:Y:S01]  /*7ea0*/  FFMA.FTZ R41, R57, R0.reuse, -R169.reuse ;  /* 0x0000000039297223 */ /* 0x180fe200000108a9 */
[----:B------:R-:W0:Y:S01]  /*7eb0*/  SHFL.BFLY PT, R7, R24, 0x1, 0x1f ;  /* 0x0c201f0018077f89 */ /* 0x000e2200000e0000 */
[-CC-:B------:R-:W-:Y:S01]  /*7ec0*/  FFMA.FTZ R57, R73, R0.reuse, -R169.reuse ;  /* 0x0000000049397223 */ /* 0x180fe200000108a9 */
[----:B------:R-:W1:Y:S01]  /*7ed0*/  MUFU.EX2 R180, R180 ;  /* 0x000000b400b47308 */ /* 0x000e620000000800 */
        /* <DEDUP_REMOVED lines=14> */
[--C-:B------:R-:W-:Y:S01]  /*7fc0*/  FFMA.FTZ R53, R69, R0, -R169.reuse ;  /* 0x0000000045357223 */ /* 0x100fe200000108a9 */
[----:B------:R-:W-:Y:S01]  /*7fd0*/  MUFU.EX2 R182, R182 ;  /* 0x000000b600b67308 */ /* 0x000fe20000000800 */
[----:B-1----:R-:W-:Y:S01]  /*7fe0*/  FFMA.FTZ R6, R3, R6, R180 ;  /* 0x0000000603067223 */ /* 0x002fe200000100b4 */
[-CC-:B------:R-:W-:Y:S01]  /*7ff0*/  FFMA.FTZ R168, R48, R0.reuse, -R169.reuse ;  /* 0x0000000030a87223 */ /* 0x180fe200000108a9 */
[-CC-:B------:R-:W-:Y:S01]  /*8000*/  FFMA.FTZ R170, R52, R0.reuse, -R169.reuse ;  /* 0x0000000034aa7223 */ /* 0x180fe200000108a9 */
[-CC-:B------:R-:W-:Y:S01]  /*8010*/  FFMA.FTZ R12, R72, R0.reuse, -R169.reuse ;  /* 0x00000000480c7223 */ /* 0x180fe200000108a9 */
[-CC-:B------:R-:W-:Y:S01]  /*8020*/  FFMA.FTZ R14, R76, R0.reuse, -R169.reuse ;  /* 0x000000004c0e7223 */ /* 0x180fe200000108a9 */
[----:B0-----:R-:W-:Y:S01]  /*8030*/  FMNMX.FTZ R7, R24, R7, !PT ;  /* 0x0000000718077209 */ /* 0x001fe20007810000 */
[-CC-:B------:R-:W-:Y:S01]  /*8040*/  FFMA.FTZ R61, R77, R0.reuse, -R169.reuse ;  /* 0x000000004d3d7223 */ /* 0x180fe200000108a9 */
[----:B------:R-:W-:Y:S01]  /*8050*/  MUFU.EX2 R13, R13 ;  /* 0x0000000d000d7308 */ /* 0x000fe20000000800 */
[-CC-:B------:R-:W-:Y:S01]  /*8060*/  FFMA.FTZ R16, R80, R0.reuse, -R169.reuse ;  /* 0x0000000050107223 */ /* 0x180fe200000108a9 */
[-CC-:B------:R-:W-:Y:S01]  /*8070*/  FFMA.FTZ R65, R81, R0.reuse, -R169.reuse ;  /* 0x0000000051417223 */ /* 0x180fe200000108a9 */
[----:B------:R-:W-:Y:S01]  /*8080*/  FADD.FTZ R73, -R7, R10 ;  /* 0x0000000a07497221 */ /* 0x000fe20000010100 */
[-CC-:B------:R-:W-:Y:S01]  /*8090*/  FFMA.FTZ R20, R84, R0.reuse, -R169.reuse ;  /* 0x0000000054147223 */ /* 0x180fe200000108a9 */
[----:B------:R-:W-:Y:S01]  /*80a0*/  FFMA.FTZ R69, R85, R0, -R169 ;  /* 0x0000000055457223 */ /* 0x000fe200000108a9 */
[----:B--2---:R-:W-:Y:S01]  /*80b0*/  F2FP.BF16.F32.PACK_AB R180, R11, R180 ;  /* 0x000000b40bb4723e */ /* 0x004fe200000010ff */
[-C--:B------:R-:W-:Y:S01]  /*80c0*/  FMUL.FTZ R2, R73, R0.reuse ;  /* 0x0000000049027220 */ /* 0x080fe20000410000 */
[-C--:B------:R-:W-:Y:S01]  /*80d0*/  FMUL.FTZ R73, R7, R0.reuse ;  /* 0x0000000007497220 */ /* 0x080fe20000410000 */
[----:B------:R-:W-:Y:S03]  /*80e0*/  MUFU.EX2 R176, R176 ;  /* 0x000000b000b07308 */ /* 0x000fe60000000800 */
[-CC-:B------:R-:W-:Y:S01]  /*80f0*/  FFMA.FTZ R10, R27, R0.reuse, -R73.reuse ;  /* 0x000000001b0a7223 */ /* 0x180fe20000010849 */
[----:B------:R-:W-:Y:S01]  /*8100*/  FFMA.FTZ R181, R26, R0, -R73 ;  /* 0x000000001ab57223 */ /* 0x000fe20000010849 */
[----:B------:R-:W-:-:S02]  /*8110*/  IMAD.U32 R27, RZ, RZ, UR10 ;  /* 0x0000000aff1b7e24 */ /* 0x000fc4000f8e00ff */
[-CC-:B------:R-:W-:Y:S01]  /*8120*/  FFMA.FTZ R183, R30, R0.reuse, -R73.reuse ;  /* 0x000000001eb77223 */ /* 0x180fe20000010849 */
[-CC-:B------:R-:W-:Y:S01]  /*8130*/  FFMA.FTZ R28, R31, R0.reuse, -R73.reuse ;  /* 0x000000001f1c7223 */ /* 0x180fe20000010849 */
[----:B------:R-:W-:Y:S01]  /*8140*/  MUFU.EX2 R2, R2 ;  /* 0x0000000200027308 */ /* 0x000fe20000000800 */
[-CC-:B------:R-:W-:Y:S01]  /*8150*/  FFMA.FTZ R177, R34, R0.reuse, -R73.reuse ;  /* 0x0000000022b17223 */ /* 0x180fe20000010849 */
[----:B------:R-:W-:Y:S01]  /*8160*/  @!P1 LEA R27, R27, UR38, 0x3 ;  /* 0x000000261b1b9c11 */ /* 0x000fe2000f8e18ff */
[----:B------:R-:W-:Y:S02]  /*8170*/  IMAD.U32 R31, RZ, RZ, UR11 ;  /* 0x0000000bff1f7e24 */ /* 0x000fe4000f8e00ff */
[-CC-:B------:R-:W-:Y:S01]  /*8180*/  FFMA.FTZ R36, R35, R0.reuse, -R73.reuse ;  /* 0x0000000023247223 */ /* 0x180fe20000010849 */
[-CC-:B------:R-:W-:Y:S01]  /*8190*/  FFMA.FTZ R179, R38, R0.reuse, -R73.reuse ;  /* 0x0000000026b37223 */ /* 0x180fe20000010849 */
[-CC-:B------:R-:W-:Y:S01]  /*81a0*/  FFMA.FTZ R32, R39, R0.reuse, -R73.reuse ;  /* 0x0000000027207223 */ /* 0x180fe20000010849 */
[----:B------:R-:W-:Y:S01]  /*81b0*/  @!P1 VIADD R27, R27, 0x34840 ;  /* 0x000348401b1b9836 */ /* 0x000fe20000000000 */
[----:B------:R-:W0:Y:S01]  /*81c0*/  MUFU.EX2 R181, R181 ;  /* 0x000000b500b57308 */ /* 0x000e220000000800 */
[-CC-:B------:R-:W-:Y:S01]  /*81d0*/  FFMA.FTZ R173, R42, R0.reuse, -R73.reuse ;  /* 0x000000002aad7223 */ /* 0x180fe20000010849 */
[-CC-:B------:R-:W-:Y:S01]  /*81e0*/  FFMA.FTZ R34, R43, R0.reuse, -R73.reuse ;  /* 0x000000002b227223 */ /* 0x180fe20000010849 */
[-C--:B------:R-:W-:Y:S01]  /*81f0*/  FFMA.FTZ R175, R46, R0.reuse, -R73 ;  /* 0x000000002eaf7223 */ /* 0x080fe20000010849 */
[----:B------:R-:W-:Y:S01]  /*8200*/  @!P1 PRMT R27, RZ, 0x654, R27 ;  /* 0x00000654ff1b9816 */ /* 0x000fe2000000001b */
[-CC-:B------:R-:W-:Y:S01]  /*8210*/  FFMA.FTZ R30, R47, R0.reuse, -R73.reuse ;  /* 0x000000002f1e7223 */ /* 0x180fe20000010849 */
[-CC-:B------:R-:W-:Y:S01]  /*8220*/  FFMA.FTZ R24, R51, R0.reuse, -R73.reuse ;  /* 0x0000000033187223 */ /* 0x180fe20000010849 */
        /* <DEDUP_REMOVED lines=8> */
[-C--:B------:R-:W-:Y:S01]  /*82b0*/  FFMA.FTZ R71, R71, R0.reuse, -R73 ;  /* 0x0000000047477223 */ /* 0x080fe20000010849 */
[----:B------:R-:W-:Y:S01]  /*82c0*/  MUFU.EX2 R183, R183 ;  /* 0x000000b700b77308 */ /* 0x000fe20000000800 */
[----:B0-----:R-:W-:Y:S01]  /*82d0*/  FFMA.FTZ R5, R2, R5, R181 ;  /* 0x0000000502057223 */ /* 0x001fe200000100b5 */
[-CC-:B------:R-:W-:Y:S01]  /*82e0*/  FFMA.FTZ R74, R74, R0.reuse, -R73.reuse ;  /* 0x000000004a4a7223 */ /* 0x180fe20000010849 */
[-CC-:B------:R-:W-:Y:S01]  /*82f0*/  FFMA.FTZ R75, R75, R0.reuse, -R73.reuse ;  /* 0x000000004b4b7223 */ /* 0x180fe20000010849 */
[-CC-:B------:R-:W-:Y:S01]  /*8300*/  FFMA.FTZ R78, R78, R0.reuse, -R73.reuse ;  /* 0x000000004e4e7223 */ /* 0x180fe20000010849 */
[-CC-:B------:R-:W-:Y:S01]  /*8310*/  FFMA.FTZ R79, R79, R0.reuse, -R73.reuse ;  /* 0x000000004f4f7223 */ /* 0x180fe20000010849 */
[-CC-:B------:R-:W-:Y:S01]  /*8320*/  FFMA.FTZ R82, R82, R0.reuse, -R73.reuse ;  /* 0x0000000052527223 */ /* 0x180fe20000010849 */
[-CC-:B------:R-:W-:Y:S01]  /*8330*/  FFMA.FTZ R83, R83, R0.reuse, -R73.reuse ;  /* 0x0000000053537223 */ /* 0x180fe20000010849 */
[----:B------:R-:W-:Y:S01]  /*8340*/  MUFU.EX2 R28, R28 ;  /* 0x0000001c001c7308 */ /* 0x000fe20000000800 */
[----:B-1----:R-:W-:Y:S01]  /*8350*/  F2FP.BF16.F32.PACK_AB R181, R10, R181 ;  /* 0x000000b50ab5723e */ /* 0x002fe200000010ff */
[----:B------:R-:W-:-:S06]  /*8360*/  FFMA.FTZ R86, R86, R0, -R73 ;  /* 0x0000000056567223 */ /* 0x000fcc0000010849 */
        /* <DEDUP_REMOVED lines=9> */
[----:B------:R-:W-:-:S04]  /*8400*/  FFMA.FTZ R164, R56, R0, -R169 ;  /* 0x0000000038a47223 */ /* 0x000fc800000108a9 */
[----:B------:R-:W-:Y:S01]  /*8410*/  MUFU.EX2 R172, R172 ;  /* 0x000000ac00ac7308 */ /* 0x000fe20000000800 */
[-C--:B------:R-:W-:Y:S01]  /*8420*/  FFMA.FTZ R166, R60, R0.reuse, -R169 ;  /* 0x000000003ca67223 */ /* 0x080fe200000108a9 */
[-CC-:B------:R-:W-:Y:S01]  /*8430*/  FFMA.FTZ R165, R58, R0.reuse, -R73.reuse ;  /* 0x000000003aa57223 */ /* 0x180fe20000010849 */
[----:B------:R-:W-:Y:S01]  /*8440*/  FFMA.FTZ R167, R62, R0, -R73 ;  /* 0x000000003ea77223 */ /* 0x000fe20000010849 */
[----:B------:R-:W-:Y:S01]  /*8450*/  HGMMA.64x128x16.F32.BF16 R88, R160, gdesc[UR4].tnspB, R88, gsb0 ;  /* 0x41e00004a0587df0 */ /* 0x000fe20008001858 */
[----:B------:R-:W-:Y:S01]  /*8460*/  UIADD3 UR6, UR5, 0x300, URZ ;  /* 0x0000030005067890 */ /* 0x000fe2000fffe03f */
[----:B------:R-:W-:Y:S02]  /*8470*/  UMOV UR7, 0x40000040 ;  /* 0x4000004000077882 */ /* 0x000fe40000000000 */
        /* <DEDUP_REMOVED lines=22> */
[-CC-:B------:R-:W-:Y:S02]  /*85e0*/  FFMA.FTZ R169, R50, R0.reuse, -R73.reuse ;  /* 0x0000000032a97223 */ /* 0x180fe40000010849 */
[----:B------:R-:W-:Y:S01]  /*85f0*/  MUFU.EX2 R166, R166 ;  /* 0x000000a600a67308 */ /* 0x000fe20000000800 */
[----:B------:R-:W-:Y:S01]  /*8600*/  FFMA.FTZ R73, R87, R0, -R73 ;  /* 0x0000000057497223 */ /* 0x000fe20000010849 */
[----:B------:R-:W-:Y:S01]  /*8610*/  HGMMA.64x128x16.F32.BF16 R88, R156, gdesc[UR4].tnspB, R88, gsb0 ;  /* 0x41e000049c587df0 */ /* 0x000fe20008001858 */
[----:B------:R-:W-:Y:S01]  /*8620*/  UIADD3 UR6, UR5, 0x380, URZ ;  /* 0x0000038005067890 */ /* 0x000fe2000fffe03f */
[----:B------:R-:W-:Y:S02]  /*8630*/  UMOV UR7, 0x40000040 ;  /* 0x4000004000077882 */ /* 0x000fe40000000000 */
[----:B------:R-:W-:-:S02]  /*8640*/  UMOV UR5, UR37 ;  /* 0x0000002500057c82 */ /* 0x000fc40008000000 */
        /* <DEDUP_REMOVED lines=13> */
[----:B------:R-:W0:Y:S08]  /*8720*/  MUFU.EX2 R57, R57 ;  /* 0x0000003900397308 */ /* 0x000e300000000800 */
[----:B------:R-:W-:Y:S08]  /*8730*/  MUFU.EX2 R75, R75 ;  /* 0x0000004b004b7308 */ /* 0x000ff00000000800 */
[----:B------:R-:W-:Y:S08]  /*8740*/  MUFU.EX2 R14, R14 ;  /* 0x0000000e000e7308 */ /* 0x000ff00000000800 */
[----:B------:R-:W1:Y:S01]  /*8750*/  MUFU.EX2 R61, R61 ;  /* 0x0000003d003d7308 */ /* 0x000e620000000800 */
[----:B------:R-:W-:-:S02]  /*8760*/  WARPGROUP.DEPBAR.LE gsb0, 0x0 ;  /* 0x00008000000079c5 */ /* 0x000fc40000010000 */
[----:B------:R-:W-:-:S05]  /*8770*/  WARPGROUP.ARRIVE ;  /* 0x00000000000079c5 */ /* 0x000fca0000000000 */
[----:B------:R-:W-:Y:S01]  /*8780*/  MUFU.EX2 R157, R74 ;  /* 0x0000004a009d7308 */ /* 0x000fe20000000800 */
[----:B0-----:R-:W-:Y:S01]  /*8790*/  F2FP.BF16.F32.PACK_AB R156, R57, R12 ;  /* 0x0000000c399c723e */ /* 0x001fe200000010ff */
[----:B------:R-:W-:Y:S01]  /*87a0*/  HGMMA.64x128x16.F32.BF16 R88, R152, gdesc[UR4].tnspB, R88, gsb0 ;  /* 0x41e0000498587df0 */ /* 0x000fe20008001858 */
[----:B------:R-:W-:Y:S01]  /*87b0*/  UIADD3 UR6, UR4, -0x1, URZ ;  /* 0xffffffff04067890 */ /* 0x000fe2000fffe03f */
[----:B-1----:R-:W-:-:S04]  /*87c0*/  F2FP.BF16.F32.PACK_AB R158, R61, R14 ;  /* 0x0000000e3d9e723e */ /* 0x002fc800000010ff */
[----:B------:R-:W-:Y:S02]  /*87d0*/  MUFU.EX2 R159, R78 ;  /* 0x0000004e009f7308 */ /* 0x000fe40000000800 */
[----:B------:R-:W-:Y:S01]  /*87e0*/  UMOV UR4, UR6 ;  /* 0x0000000600047c82 */ /* 0x000fe20008000000 */
[----:B------:R-:W-:-:S05]  /*87f0*/  UMOV UR6, UR36 ;  /* 0x0000002400067c82 */ /* 0x000fca0008000000 */
[----:B------:R-:W-:Y:S08]  /*8800*/  MUFU.EX2 R79, R79 ;  /* 0x0000004f004f7308 */ /* 0x000ff00000000800 */
[----:B------:R-:W-:Y:S08]  /*8810*/  MUFU.EX2 R16, R16 ;  /* 0x0000001000107308 */ /* 0x000ff00000000800 */
[----:B------:R-:W0:Y:S08]  /*8820*/  MUFU.EX2 R65, R65 ;  /* 0x0000004100417308 */ /* 0x000e300000000800 */
[----:B------:R-:W-:Y:S08]  /*8830*/  MUFU.EX2 R83, R83 ;  /* 0x0000005300537308 */ /* 0x000ff00000000800 */
[----:B------:R-:W-:Y:S08]  /*8840*/  MUFU.EX2 R20, R20 ;  /* 0x0000001400147308 */ /* 0x000ff00000000800 */
[----:B------:R-:W1:Y:S01]  /*8850*/  MUFU.EX2 R69, R69 ;  /* 0x0000004500457308 */ /* 0x000e620000000800 */
[----:B------:R-:W-:-:S02]  /*8860*/  WARPGROUP.DEPBAR.LE gsb0, 0x0 ;  /* 0x00008000000079c5 */ /* 0x000fc40000010000 */
[----:B------:R2:W-:Y:S05]  /*8870*/  @!P1 SYNCS.ARRIVE.TRANS64.RED.A1T0 RZ, [R27+URZ], RZ ;  /* 0x000000ff1bff99a7 */ /* 0x0005ea000810043f */
[----:B------:R-:W3:Y:S01]  /*8880*/  MUFU.EX2 R153, R82 ;  /* 0x0000005200997308 */ /* 0x000ee20000000800 */
[----:B0-----:R-:W-:Y:S02]  /*8890*/  F2FP.BF16.F32.PACK_AB R152, R65, R16 ;  /* 0x000000104198723e */ /* 0x001fe400000010ff */
[----:B-1----:R-:W-:Y:S01]  /*88a0*/  F2FP.BF16.F32.PACK_AB R154, R69, R20 ;  /* 0x00000014459a723e */ /* 0x002fe200000010ff */
[----:B--2---:R-:W-:-:S04]  /*88b0*/  @!P1 VIADD R27, R31, 0x34860 ;  /* 0x000348601f1b9836 */ /* 0x004fc80000000000 */
[----:B------:R-:W0:Y:S01]  /*88c0*/  MUFU.EX2 R155, R86 ;  /* 0x00000056009b7308 */ /* 0x000e220000000800 */
[----:B------:R-:W-:Y:S01]  /*88d0*/  @!P1 PRMT R31, RZ, 0x654, R27 ;  /* 0x00000654ff1f9816 */ /* 0x000fe2000000001b */
[----:B------:R-:W-:Y:S01]  /*88e0*/  FADD.FTZ R27, R11, R6 ;  /* 0x000000060b1b7221 */ /* 0x000fe20000010000 */
[----:B------:R-:W-:Y:S02]  /*88f0*/  FADD.FTZ R6, R10, R5 ;  /* 0x000000050a067221 */ /* 0x000fe40000010000 */
[----:B------:R1:W-:Y:S01]  /*8900*/  @!P1 SYNCS.ARRIVE.TRANS64.RED.A1T0 RZ, [R31+URZ], RZ ;  /* 0x000000ff1fff99a7 */ /* 0x0003e2000810043f */
        /* <DEDUP_REMOVED lines=69> */
[----:B------:R-:W2:Y:S01]  /*8d60*/  MUFU.EX2 R12, R73 ;  /* 0x00000049000c7308 */ /* 0x000ea20000000800 */
        /* <DEDUP_REMOVED lines=9> */
[----:B---3--:R-:W-:Y:S01]  /*8e00*/  FADD.FTZ R6, R153, R6 ;  /* 0x0000000699067221 */ /* 0x008fe20000010000 */
[----:B------:R-:W-:Y:S02]  /*8e10*/  F2FP.BF16.F32.PACK_AB R153, R83, R153 ;  /* 0x000000995399723e */ /* 0x000fe400000010ff */
[----:B------:R-:W-:Y:S01]  /*8e20*/  FADD.FTZ R5, R65, R10 ;  /* 0x0000000a41057221 */ /* 0x000fe20000010000 */
[----:B------:R-:W-:-:S03]  /*8e30*/  FADD.FTZ R6, R83, R6 ;  /* 0x0000000653067221 */ /* 0x000fc60000010000 */
[----:B------:R-:W-:Y:S01]  /*8e40*/  FADD.FTZ R10, R20, R5 ;  /* 0x00000005140a7221 */ /* 0x000fe20000010000 */
[----:B0-----:R-:W-:Y:S01]  /*8e50*/  FADD.FTZ R5, R155, R6 ;  /* 0x000000069b057221 */ /* 0x001fe20000010000 */
[C---:B--2---:R-:W-:Y:S02]  /*8e60*/  F2FP.BF16.F32.PACK_AB R155, R12.reuse, R155 ;  /* 0x0000009b0c9b723e */ /* 0x044fe400000010ff */
[----:B------:R-:W-:Y:S01]  /*8e70*/  FADD.FTZ R6, R69, R10 ;  /* 0x0000000a45067221 */ /* 0x000fe20000010000 */
[----:B------:R-:W-:Y:S01]  /*8e80*/  FADD.FTZ R5, R12, R5 ;  /* 0x000000050c057221 */ /* 0x000fe20000010000 */
[----:B------:R-:W-:Y:S01]  /*8e90*/  IMAD.MOV.U32 R10, RZ, RZ, R7 ;  /* 0x000000ffff0a7224 */ /* 0x000fe200078e0007 */
[----:B-1----:R-:W-:Y:S06]  /*8ea0*/  @P2 BRA `(.L_x_2030) ;  /* 0xffffffdc00a82947 */ /* 0x002fec000383ffff */
.L_x_2021:
        /* <DEDUP_REMOVED lines=67> */
.L_x_2031:
[----:B------:R-:W-:Y:S01]  /*92e0*/  ULEA UR5, UR36, UR38, 0x3 ;  /* 0x0000002624057291 */ /* 0x000fe2000f8e183f */
[----:B------:R-:W-:-:S05]  /*92f0*/  IMAD.U32 R2, RZ, RZ, UR37 ;  /* 0x00000025ff027e24 */ /* 0x000fca000f8e00ff */
[----:B------:R-:W-:-:S04]  /*9300*/  SHF.L.U32 R2, R2, 0x1f, RZ ;  /* 0x0000001f02027819 */ /* 0x000fc800000006ff */
[----:B------:R0:W1:Y:S01]  /*9310*/  SYNCS.PHASECHK.TRANS64.TRYWAIT P2, [UR5+0x34850], R2 ;  /* 0x03485002ff0075a7 */ /* 0x0000620008040145 */
[----:B------:R-:W-:Y:S05]  /*9320*/  @!P0 BRA `(.L_x_2032) ;  /* 0x0000000000048947 */ /* 0x000fea0003800000 */
[----:B------:R-:W-:Y:S01]  /*9330*/  BPT.TRAP 0x1 ;  /* 0x000000040000795c */ /* 0x000fe20000300000 */
.L_x_2032:
[----:B-1----:R-:W-:Y:S05]  /*9340*/  @P2 BRA `(.L_x_2033) ;  /* 0x0000000000082947 */ /* 0x002fea0003800000 */
[----:B------:R-:W1:Y:S02]  /*9350*/  SYNCS.PHASECHK.TRANS64.TRYWAIT P0, [UR5+0x34850], R2 ;  /* 0x03485002ff0075a7 */ /* 0x000e640008000145 */
[----:B-1----:R-:W-:Y:S05]  /*9360*/  @!P0 BRA `(.L_x_2034) ;  /* 0x0000008000008947 */ /* 0x002fea0003800000 */
.L_x_2033:
[----:B------:R-:W-:Y:S01]  /*9370*/  UIADD3 UR38, UR38, 0x400, URZ ;  /* 0x0000040026267890 */ /* 0x000fe2000fffe03f */
[----:B------:R-:W-:Y:S01]  /*9380*/  WARPGROUP.ARRIVE ;  /* 0x00000000000079c5 */ /* 0x000fe20000000000 */
[----:B------:R-:W-:Y:S01]  /*9390*/  UMOV UR7, 0x40000040 ;  /* 0x4000004000077882 */ /* 0x000fe20000000000 */
[----:B-1----:R-:W1:Y:S01]  /*93a0*/  SHFL.BFLY PT, R3, R6, 0x2, 0x1f ;  /* 0x0c401f0006037f89 */ /* 0x002e6200000e0000 */
[----:B------:R-:W-:Y:S01]  /*93b0*/  USHF.R.U32.HI UR38, URZ, 0x4, UR38 ;  /* 0x000000043f267899 */ /* 0x000fe20008011626 */
[----:B------:R-:W-:Y:S01]  /*93c0*/  IMAD.MOV.U32 R11, RZ, RZ, RZ ;  /* 0x000000ffff0b7224 */ /* 0x000fe200078e00ff */
[----:B------:R-:W-:Y:S01]  /*93d0*/  R2UR UR8, R188 ;  /* 0x00000000bc0872ca */ /* 0x000fe200000e0000 */
[----:B0-----:R-:W0:Y:S01]  /*93e0*/  SHFL.BFLY PT, R2, R5, 0x2, 0x1f ;  /* 0x0c401f0005027f89 */ /* 0x001e2200000e0000 */
        /* <DEDUP_REMOVED lines=9> */
[----:B-1----:R-:W-:Y:S01]  /*9480*/  FADD.FTZ R3, R3, R6 ;  /* 0x0000000603037221 */ /* 0x002fe20000010000 */
[----:B------:R-:W-:Y:S01]  /*9490*/  UMOV UR7, 0x40000040 ;  /* 0x4000004000077882 */ /* 0x000fe20000000000 */
[----:B------:R-:W-:-:S02]  /*94a0*/  IMAD.U32 R188, RZ, RZ, UR8 ;  /* 0x00000008ffbc7e24 */ /* 0x000fc4000f8e00ff */
[----:B0-----:R-:W-:Y:S01]  /*94b0*/  FADD.FTZ R8, R2, R5 ;  /* 0x0000000502087221 */ /* 0x001fe20000010000 */
[----:B------:R-:W-:Y:S01]  /*94c0*/  IMAD.MOV.U32 R5, RZ, RZ, RZ ;  /* 0x000000ffff057224 */ /* 0x000fe200078e00ff */
[----:B------:R-:W0:Y:S01]  /*94d0*/  SHFL.BFLY PT, R2, R3, 0x1, 0x1f ;  /* 0x0c201f0003027f89 */ /* 0x000e2200000e0000 */
[----:B------:R-:W-:-:S03]  /*94e0*/  USEL UR36, UR36, URZ, UP0 ;  /* 0x0000003f24247287 */ /* 0x000fc60008000000 */
[----:B------:R-:W1:Y:S01]  /*94f0*/  SHFL.BFLY PT, R9, R8, 0x1, 0x1f ;  /* 0x0c201f0008097f89 */ /* 0x000e6200000e0000 */
[----:B0-----:R-:W-:Y:S01]  /*9500*/  FADD.FTZ R12, R3, R2 ;  /* 0x00000002030c7221 */ /* 0x001fe20000010000 */
[----:B------:R-:W-:Y:S02]  /*9510*/  IMAD.MOV.U32 R2, RZ, RZ, -0x800000 ;  /* 0xff800000ff027424 */ /* 0x000fe400078e00ff */
[----:B------:R-:W-:Y:S02]  /*9520*/  IMAD.MOV.U32 R3, RZ, RZ, -0x800000 ;  /* 0xff800000ff037424 */ /* 0x000fe400078e00ff */
[----:B-1----:R-:W-:Y:S01]  /*9530*/  FADD.FTZ R13, R8, R9 ;  /* 0x00000009080d7221 */ /* 0x002fe20000010000 */
[----:B------:R-:W-:Y:S01]  /*9540*/  FSETP.NE.FTZ.AND P0, PT, R12, RZ, PT ;  /* 0x000000ff0c00720b */ /* 0x000fe20003f15000 */
[----:B------:R-:W-:-:S03]  /*9550*/  IMAD.U32 R8, RZ, RZ, UR5 ;  /* 0x00000005ff087e24 */ /* 0x000fc6000f8e00ff */
[----:B------:R-:W-:-:S09]  /*9560*/  FSETP.NE.FTZ.AND P2, PT, R13, RZ, PT ;  /* 0x000000ff0d00720b */ /* 0x000fd20003f55000 */
[C---:B------:R-:W-:Y:S01]  /*9570*/  @P0 FMUL.FTZ R9, R0.reuse, 0.69314718246459960938 ;  /* 0x3f31721800090820 */ /* 0x040fe20000410000 */
[----:B------:R-:W0:Y:S03]  /*9580*/  @P0 MUFU.LG2 R10, R12 ;  /* 0x0000000c000a0308 */ /* 0x000e260000000c00 */
[----:B------:R-:W-:Y:S01]  /*9590*/  @P2 FMUL.FTZ R15, R0, 0.69314718246459960938 ;  /* 0x3f317218000f2820 */ /* 0x000fe20000410000 */
[----:B------:R-:W-:-:S04]  /*95a0*/  @!P1 VIADD R0, R8, 0x34860 ;  /* 0x0003486008009836 */ /* 0x000fc80000000000 */
[----:B------:R-:W1:Y:S01]  /*95b0*/  @P2 MUFU.LG2 R6, R13 ;  /* 0x0000000d00062308 */ /* 0x000e620000000c00 */
[----:B------:R-:W-:-:S07]  /*95c0*/  @!P1 PRMT R0, RZ, 0x654, R0 ;  /* 0x00000654ff009816 */ /* 0x000fce0000000000 */
        /* <DEDUP_REMOVED lines=45> */
[-C--:B--2---:R-:W-:Y:S01]  /*98a0*/  FMUL.FTZ R89, R32, R5.reuse ;  /* 0x0000000520597220 */ /* 0x084fe20000410000 */
[----:B------:R-:W-:Y:S01]  /*98b0*/  FMUL.FTZ R88, R33, R5 ;  /* 0x0000000521587220 */ /* 0x000fe20000410000 */
[-C--:B0-----:R-:W-:Y:S01]  /*98c0*/  FMUL.FTZ R8, R30, R11.reuse ;  /* 0x0000000b1e087220 */ /* 0x081fe20000410000 */
        /* <DEDUP_REMOVED lines=60> */
[----:B-1----:R-:W-:-:S07]  /*9c90*/  FMUL.FTZ R87, R87, R11 ;  /* 0x0000000b57577220 */ /* 0x002fce0000410000 */
.L_x_2004:
[----:B------:R-:W0:Y:S01]  /*9ca0*/  S2R R5, SR_CgaCtaId ;  /* 0x0000000000057919 */ /* 0x000e220000008800 */
[----:B------:R-:W-:Y:S01]  /*9cb0*/  MOV R0, 0x400 ;  /* 0x0000040000007802 */ /* 0x000fe20000000f00 */
[----:B------:R-:W-:Y:S01]  /*9cc0*/  BSSY B0, `(.L_x_2035) ;  /* 0x0000218000007945 */ /* 0x000fe20003800000 */
[----:B------:R-:W-:Y:S02]  /*9cd0*/  BAR.SYNC.DEFER_BLOCKING 0x5, 0x120 ;  /* 0x0144800000007b1d */ /* 0x000fe40000010000 */
[----:B0-----:R-:W-:-:S05]  /*9ce0*/  LEA R0, R5, R0, 0x18 ;  /* 0x0000000005007211 */ /* 0x001fca00078ec0ff */
[----:B------:R-:W0:Y:S02]  /*9cf0*/  LDS.128 R44, [R0+0x348d0] ;  /* 0x0348d000002c7984 */ /* 0x000e240000000c00 */
[----:B0-----:R-:W-:Y:S02]  /*9d00*/  R2UR UR4, R45 ;  /* 0x000000002d0472ca */ /* 0x001fe400000e0000 */
[----:B------:R-:W-:-:S11]  /*9d10*/  R2UR UR5, R46 ;  /* 0x000000002e0572ca */ /* 0x000fd600000e0000 */
[----:B------:R-:W-:Y:S01]  /*9d20*/  IMAD.U32 R16, RZ, RZ, UR4 ;  /* 0x00000004ff107e24 */ /* 0x000fe2000f8e00ff */
[----:B------:R-:W-:Y:S06]  /*9d30*/  BAR.ARV 0x4, 0x120 ;  /* 0x0104800000007b1d */ /* 0x000fec0000002000 */
[----:B------:R-:W-:Y:S05]  /*9d40*/  @P0 BRA `(.L_x_2036) ;  /* 0x0000001400400947 */ /* 0x000fea0003800000 */
[----:B------:R-:W0:Y:S01]  /*9d50*/  S2R R5, SR_SWINHI ;  /* 0x0000000000057919 */ /* 0x000e220000002f00 */
[----:B------:R-:W-:Y:S01]  /*9d60*/  F2FP.BF16.F32.PACK_AB R7, R7, R8 ;  /* 0x000000080707723e */ /* 0x000fe200000010ff */
[----:B------:R-:W-:Y:S01]  /*9d70*/  ULDC.64 UR8, c[0x0][0xbe0] ;  /* 0x0002f80000087ab9 */ /* 0x000fe20000000a00 */
[----:B------:R-:W-:Y:S01]  /*9d80*/  F2FP.BF16.F32.PACK_AB R6, R6, R91 ;  /* 0x0000005b0606723e */ /* 0x000fe200000010ff */
[----:B------:R-:W-:Y:S01]  /*9d90*/  UISETP.NE.U32.AND UP0, UPT, UR8, URZ, UPT ;  /* 0x0000003f0800728c */ /* 0x000fe2000bf05070 */
[----:B------:R-:W-:Y:S01]  /*9da0*/  R2UR UR6, R186 ;  /* 0x00000000ba0672ca */ /* 0x000fe200000e0000 */
[----:B------:R-:W-:Y:S01]  /*9db0*/  ULDC.64 UR12, c[0x0][0x208] ;  /* 0x00008200000c7ab9 */ /* 0x000fe20000000a00 */
[----:B------:R-:W-:Y:S01]  /*9dc0*/  R2UR UR4, R184 ;  /* 0x00000000b80472ca */ /* 0x000fe200000e0000 */
[----:B------:R-:W-:Y:S01]  /*9dd0*/  UISETP.NE.AND.EX UP0, UPT, UR9, URZ, UPT, UP0 ;  /* 0x0000003f0900728c */ /* 0x000fe2000bf05300 */
[----:B------:R-:W-:Y:S02]  /*9de0*/  F2FP.BF16.F32.PACK_AB R64, R65, R64 ;  /* 0x000000404140723e */ /* 0x000fe400000010ff */
[----:B------:R-:W-:-:S02]  /*9df0*/  F2FP.BF16.F32.PACK_AB R65, R67, R66 ;  /* 0x000000424341723e */ /* 0x000fc400000010ff */
[----:B------:R-:W-:Y:S02]  /*9e00*/  F2FP.BF16.F32.PACK_AB R72, R73, R72 ;  /* 0x000000484948723e */ /* 0x000fe400000010ff */
[----:B------:R-:W-:Y:S02]  /*9e10*/  F2FP.BF16.F32.PACK_AB R66, R69, R68 ;  /* 0x000000444542723e */ /* 0x000fe400000010ff */
[----:B------:R-:W-:Y:S02]  /*9e20*/  F2FP.BF16.F32.PACK_AB R67, R71, R70 ;  /* 0x000000464743723e */ /* 0x000fe400000010ff */
[----:B------:R-:W-:Y:S01]  /*9e30*/  F2FP.BF16.F32.PACK_AB R73, R75, R74 ;  /* 0x0000004a4b49723e */ /* 0x000fe200000010ff */
[----:B------:R-:W-:Y:S01]  /*9e40*/  USHF.L.U64.HI UR11, UR4, 0x2, UR6 ;  /* 0x00000002040b7899 */ /* 0x000fe20008010206 */
[----:B------:R-:W-:Y:S01]  /*9e50*/  F2FP.BF16.F32.PACK_AB R80, R81, R80 ;  /* 0x000000505150723e */ /* 0x000fe200000010ff */
[----:B------:R-:W-:Y:S01]  /*9e60*/  USHF.L.U32 UR10, UR4, 0x2, URZ ;  /* 0x00000002040a7899 */ /* 0x000fe2000800063f */
[----:B------:R-:W-:Y:S01]  /*9e70*/  F2FP.BF16.F32.PACK_AB R74, R77, R76 ;  /* 0x0000004c4d4a723e */ /* 0x000fe200000010ff */
[----:B------:R-:W-:Y:S01]  /*9e80*/  ULDC.64 UR6, c[0x0][0xbd8] ;  /* 0x0002f60000067ab9 */ /* 0x000fe20000000a00 */
[----:B------:R-:W-:Y:S01]  /*9e90*/  F2FP.BF16.F32.PACK_AB R75, R79, R78 ;  /* 0x0000004e4f4b723e */ /* 0x000fe200000010ff */
[----:B------:R-:W-:Y:S01]  /*9ea0*/  UISETP.NE.U32.AND UP1, UPT, UR6, URZ, UPT ;  /* 0x0000003f0600728c */ /* 0x000fe2000bf25070 */
[----:B------:R-:W-:Y:S01]  /*9eb0*/  F2FP.BF16.F32.PACK_AB R81, R83, R82 ;  /* 0x000000525351723e */ /* 0x000fe200000010ff */
[----:B------:R-:W-:Y:S01]  /*9ec0*/  UIADD3 UR4, UP2, UR10, UR6, URZ ;  /* 0x000000060a047290 */ /* 0x000fe2000ff5e03f */
[----:B------:R-:W-:Y:S01]  /*9ed0*/  F2FP.BF16.F32.PACK_AB R82, R85, R84 ;  /* 0x000000545552723e */ /* 0x000fe200000010ff */
[----:B------:R-:W-:Y:S01]  /*9ee0*/  UISETP.NE.AND.EX UP1, UPT, UR7, URZ, UPT, UP1 ;  /* 0x0000003f0700728c */ /* 0x000fe2000bf25310 */
[----:B------:R-:W-:Y:S01]  /*9ef0*/  F2FP.BF16.F32.PACK_AB R83, R87, R86 ;  /* 0x000000565753723e */ /* 0x000fe200000010ff */
[----:B------:R-:W-:Y:S01]  /*9f00*/  @UP0 UIADD3 UR6, UP3, UR10, UR8, URZ ;  /* 0x000000080a060290 */ /* 0x000fe2000ff7e03f */
[----:B------:R-:W-:-:S02]  /*9f10*/  MOV R20, R0 ;  /* 0x0000000000147202 */ /* 0x000fc40000000f00 */
[----:B0-----:R-:W-:Y:S01]  /*9f20*/  MOV R21, R5 ;  /* 0x0000000500157202 */ /* 0x001fe20000000f00 */
[----:B------:R-:W-:Y:S02]  /*9f30*/  UIADD3.X UR8, UR11, UR7, URZ, UP2, !UPT ;  /* 0x000000070b087290 */ /* 0x000fe400097fe43f */
[----:B------:R-:W-:Y:S01]  /*9f40*/  @UP0 UIADD3.X UR7, UR11, UR9, URZ, UP3, !UPT ;  /* 0x000000090b070290 */ /* 0x000fe20009ffe43f */
[----:B------:R-:W-:-:S03]  /*9f50*/  IMAD.WIDE R4, R191, 0x2, R20 ;  /* 0x00000002bf047825 */ /* 0x000fc600078e0214 */
[C---:B------:R-:W-:Y:S02]  /*9f60*/  IADD3 R45, P6, R4.reuse, 0x20, RZ ;  /* 0x00000020042d7810 */ /* 0x040fe40007fde0ff */
[C---:B------:R-:W-:Y:S02]  /*9f70*/  LOP3.LUT R9, R4.reuse, 0x380, RZ, 0xc0, !PT ;  /* 0x0000038004097812 */ /* 0x040fe400078ec0ff */
[----:B------:R-:W-:Y:S01]  /*9f80*/  IADD3 R99, P4, R4, 0x60, RZ ;  /* 0x0000006004637810 */ /* 0x000fe20007f9e0ff */
[--C-:B------:R-:W-:Y:S01]  /*9f90*/  IMAD.X R29, RZ, RZ, R5.reuse, P6 ;  /* 0x000000ffff1d7224 */ /* 0x100fe200030e0605 */
[----:B------:R-:W-:Y:S02]  /*9fa0*/  LOP3.LUT R10, R45, 0x380, RZ, 0xc0, !PT ;  /* 0x000003802d0a7812 */ /* 0x000fe400078ec0ff */
[----:B------:R-:W-:Y:S01]  /*9fb0*/  SHF.R.U64 R9, R9, 0x3, RZ ;  /* 0x0000000309097819 */ /* 0x000fe200000012ff */
[----:B------:R-:W-:Y:S01]  /*9fc0*/  IMAD.X R11, RZ, RZ, R5, P4 ;  /* 0x000000ffff0b7224 */ /* 0x000fe200020e0605 */
[----:B------:R-:W-:-:S02]  /*9fd0*/  LOP3.LUT R44, R99, 0x380, RZ, 0xc0, !PT ;  /* 0x00000380632c7812 */ /* 0x000fc400078ec0ff */
[C---:B------:R-:W-:Y:S02]  /*9fe0*/  IADD3 R97, P5, R4.reuse, 0x40, RZ ;  /* 0x0000004004617810 */ /* 0x040fe40007fbe0ff */
[C---:B------:R-:W-:Y:S02]  /*9ff0*/  IADD3 R101, P3, R4.reuse, 0x4000, RZ ;  /* 0x0000400004657810 */ /* 0x040fe40007f7e0ff */
[C---:B------:R-:W-:Y:S01]  /*a000*/  IADD3 R103, P2, R4.reuse, 0x4020, RZ ;  /* 0x0000402004677810 */ /* 0x040fe20007f5e0ff */
[--C-:B------:R-:W-:Y:S01]  /*a010*/  IMAD.X R27, RZ, RZ, R5.reuse, P5 ;  /* 0x000000ffff1b7224 */ /* 0x100fe200028e0605 */
[C---:B------:R-:W-:Y:S01]  /*a020*/  IADD3 R105, P1, R4.reuse, 0x4040, RZ ;  /* 0x0000404004697810 */ /* 0x040fe20007f3e0ff */
[--C-:B------:R-:W-:Y:S01]  /*a030*/  IMAD.X R25, RZ, RZ, R5.reuse, P3 ;  /* 0x000000ffff197224 */ /* 0x100fe200018e0605 */
[----:B------:R-:W-:Y:S01]  /*a040*/  BAR.SYNC.DEFER_BLOCKING 0x1, 0x100 ;  /* 0x0044000000007b1d */ /* 0x000fe20000010000 */
[----:B------:R-:W-:Y:S02]  /*a050*/  IADD3 R107, P0, R4, 0x4060, RZ ;  /* 0x00004060046b7810 */ /* 0x000fe40007f1e0ff */
[----:B------:R-:W-:Y:S01]  /*a060*/  SHF.R.U64 R10, R10, 0x3, RZ ;  /* 0x000000030a0a7819 */ /* 0x000fe200000012ff */
[--C-:B------:R-:W-:Y:S01]  /*a070*/  IMAD.X R15, RZ, RZ, R5.reuse, P1 ;  /* 0x000000ffff0f7224 */ /* 0x100fe200008e0605 */
[----:B------:R-:W-:Y:S01]  /*a080*/  LOP3.LUT R4, R9, R4, RZ, 0x3c, !PT ;  /* 0x0000000409047212 */ /* 0x000fe200078e3cff */
[--C-:B------:R-:W-:Y:S01]  /*a090*/  IMAD.X R9, RZ, RZ, R5.reuse, P2 ;  /* 0x000000ffff097224 */ /* 0x100fe200010e0605 */
[----:B------:R-:W-:Y:S01]  /*a0a0*/  SHF.R.U64 R44, R44, 0x3, RZ ;  /* 0x000000032c2c7819 */ /* 0x000fe200000012ff */
[----:B------:R-:W-:Y:S01]  /*a0b0*/  IMAD.X R13, RZ, RZ, R5, P0 ;  /* 0x000000ffff0d7224 */ /* 0x000fe200000e0605 */
[----:B------:R-:W-:-:S02]  /*a0c0*/  LOP3.LUT R28, R10, R45, RZ, 0x3c, !PT ;  /* 0x0000002d0a1c7212 */ /* 0x000fc400078e3cff */
[----:B------:R-:W-:Y:S02]  /*a0d0*/  MOV R45, R4 ;  /* 0x00000004002d7202 */ /* 0x000fe40000000f00 */
[----:B------:R-:W-:Y:S02]  /*a0e0*/  LOP3.LUT R24, R97, 0x380, RZ, 0xc0, !PT ;  /* 0x0000038061187812 */ /* 0x000fe400078ec0ff */
[----:B------:R-:W-:Y:S02]  /*a0f0*/  F2FP.BF16.F32.PACK_AB R5, R12, R93 ;  /* 0x0000005d0c05723e */ /* 0x000fe400000010ff */
[----:B------:R-:W-:Y:S02]  /*a100*/  LOP3.LUT R10, R44, R99, RZ, 0x3c, !PT ;  /* 0x000000632c0a7212 */ /* 0x000fe400078e3cff */
[----:B------:R-:W-:Y:S02]  /*a110*/  LOP3.LUT R12, R103, 0x380, RZ, 0xc0, !PT ;  /* 0x00000380670c7812 */ /* 0x000fe400078ec0ff */
[----:B------:R-:W-:-:S02]  /*a120*/  LOP3.LUT R44, R107, 0x380, RZ, 0xc0, !PT ;  /* 0x000003806b2c7812 */ /* 0x000fc400078ec0ff */
[----:B------:R-:W-:Y:S02]  /*a130*/  SHF.R.U64 R24, R24, 0x3, RZ ;  /* 0x0000000318187819 */ /* 0x000fe400000012ff */
[----:B------:R-:W-:Y:S02]  /*a140*/  LOP3.LUT R46, R101, 0x380, RZ, 0xc0, !PT ;  /* 0x00000380652e7812 */ /* 0x000fe400078ec0ff */
[----:B------:R-:W-:Y:S02]  /*a150*/  F2FP.BF16.F32.PACK_AB R4, R14, R95 ;  /* 0x0000005f0e04723e */ /* 0x000fe400000010ff */
[----:B------:R-:W-:Y:S02]  /*a160*/  SHF.R.U64 R12, R12, 0x3, RZ ;  /* 0x000000030c0c7819 */ /* 0x000fe400000012ff */
[----:B------:R-:W-:Y:S01]  /*a170*/  LOP3.LUT R14, R105, 0x380, RZ, 0xc0, !PT ;  /* 0x00000380690e7812 */ /* 0x000fe200078ec0ff */
[----:B------:R0:W-:Y:S01]  /*a180*/  STSM.16.M88.4 [R45], R4 ;  /* 0x000000042d007844 */ /* 0x0001e20000000200 */
[----:B------:R-:W-:-:S02]  /*a190*/  SHF.R.U64 R44, R44, 0x3, RZ ;  /* 0x000000032c2c7819 */ /* 0x000fc400000012ff */
[----:B------:R-:W-:Y:S02]  /*a1a0*/  LOP3.LUT R26, R24, R97, RZ, 0x3c, !PT ;  /* 0x00000061181a7212 */ /* 0x000fe400078e3cff */
[----:B------:R-:W-:Y:S02]  /*a1b0*/  SHF.R.U64 R46, R46, 0x3, RZ ;  /* 0x000000032e2e7819 */ /* 0x000fe400000012ff */
[----:B------:R-:W-:Y:S02]  /*a1c0*/  LOP3.LUT R8, R12, R103, RZ, 0x3c, !PT ;  /* 0x000000670c087212 */ /* 0x000fe400078e3cff */
[----:B------:R-:W-:Y:S02]  /*a1d0*/  SHF.R.U64 R14, R14, 0x3, RZ ;  /* 0x000000030e0e7819 */ /* 0x000fe400000012ff */
[----:B------:R-:W-:Y:S02]  /*a1e0*/  LOP3.LUT R12, R44, R107, RZ, 0x3c, !PT ;  /* 0x0000006b2c0c7212 */ /* 0x000fe400078e3cff */
[----:B------:R-:W-:-:S02]  /*a1f0*/  MOV R44, R28 ;  /* 0x0000001c002c7202 */ /* 0x000fc40000000f00 */
[----:B------:R-:W-:Y:S02]  /*a200*/  MOV R29, R26 ;  /* 0x0000001a001d7202 */ /* 0x000fe40000000f00 */
[----:B------:R-:W-:Y:S02]  /*a210*/  LOP3.LUT R24, R46, R101, RZ, 0x3c, !PT ;  /* 0x000000652e187212 */ /* 0x000fe400078e3cff */
[----:B------:R-:W-:Y:S02]  /*a220*/  MOV R28, R10 ;  /* 0x0000000a001c7202 */ /* 0x000fe40000000f00 */
[----:B------:R-:W-:Y:S02]  /*a230*/  MOV R26, R8 ;  /* 0x00000008001a7202 */ /* 0x000fe40000000f00 */
[----:B------:R-:W-:Y:S02]  /*a240*/  LOP3.LUT R14, R14, R105, RZ, 0x3c, !PT ;  /* 0x000000690e0e7212 */ /* 0x000fe400078e3cff */
[----:B------:R-:W-:-:S02]  /*a250*/  F2FP.BF16.F32.PACK_AB R8, R88, R89 ;  /* 0x000000595808723e */ /* 0x000fc400000010ff */
[----:B------:R-:W-:Y:S02]  /*a260*/  F2FP.BF16.F32.PACK_AB R9, R35, R34 ;  /* 0x000000222309723e */ /* 0x000fe400000010ff */
[----:B------:R-:W-:Y:S02]  /*a270*/  F2FP.BF16.F32.PACK_AB R10, R37, R36 ;  /* 0x00000024250a723e */ /* 0x000fe400000010ff */
[----:B------:R-:W-:Y:S02]  /*a280*/  F2FP.BF16.F32.PACK_AB R11, R39, R38 ;  /* 0x00000026270b723e */ /* 0x000fe400000010ff */
[----:B------:R-:W-:Y:S02]  /*a290*/  MOV R27, R24 ;  /* 0x00000018001b7202 */ /* 0x000fe40000000f00 */
[----:B------:R-:W-:Y:S01]  /*a2a0*/  MOV R25, R14 ;  /* 0x0000000e00197202 */ /* 0x000fe20000000f00 */
[----:B------:R1:W-:Y:S01]  /*a2b0*/  STSM.16.M88.4 [R44], R8 ;  /* 0x000000082c007844 */ /* 0x0003e20000000200 */
[----:B------:R-:W-:-:S02]  /*a2c0*/  MOV R24, R12 ;  /* 0x0000000c00187202 */ /* 0x000fc40000000f00 */
[----:B0-----:R-:W-:Y:S02]  /*a2d0*/  F2FP.BF16.F32.PACK_AB R4, R41, R40 ;  /* 0x000000282904723e */ /* 0x001fe400000010ff */
        /* <DEDUP_REMOVED lines=8> */
[----:B-1----:R-:W-:Y:S02]  /*a360*/  F2FP.BF16.F32.PACK_AB R8, R57, R56 ;  /* 0x000000383908723e */ /* 0x002fe400000010ff */
[----:B------:R-:W-:Y:S01]  /*a370*/  F2FP.BF16.F32.PACK_AB R9, R59, R58 ;  /* 0x0000003a3b09723e */ /* 0x000fe200000010ff */
[----:B------:R-:W-:Y:S01]  /*a380*/  STSM.16.M88.4 [R28], R12 ;  /* 0x0000000c1c007844 */ /* 0x000fe20000000200 */
[----:B------:R-:W-:Y:S02]  /*a390*/  F2FP.BF16.F32.PACK_AB R10, R61, R60 ;  /* 0x0000003c3d0a723e */ /* 0x000fe400000010ff */
[----:B------:R-:W-:Y:S02]  /*a3a0*/  F2FP.BF16.F32.PACK_AB R11, R63, R62 ;  /* 0x0000003e3f0b723e */ /* 0x000fe400000010ff */
[----:B------:R-:W-:-:S02]  /*a3b0*/  PLOP3.LUT P0, PT, PT, PT, UP1, 0x80, 0x0 ;  /* 0x000000000000781c */ /* 0x000fc40003f0f018 */
[----:B------:R-:W-:Y:S01]  /*a3c0*/  PLOP3.LUT P2, PT, PT, PT, UP0, 0x80, 0x0 ;  /* 0x000000000000781c */ /* 0x000fe20003f4f008 */
[----:B------:R1:W-:Y:S01]  /*a3d0*/  STSM.16.M88.4 [R27], R8 ;  /* 0x000000081b007844 */ /* 0x0003e20000000200 */
[----:B0-----:R-:W-:Y:S02]  /*a3e0*/  IMAD.U32 R4, RZ, RZ, UR4 ;  /* 0x00000004ff047e24 */ /* 0x001fe4000f8e00ff */
[----:B------:R-:W-:Y:S01]  /*a3f0*/  IMAD.U32 R5, RZ, RZ, UR8 ;  /* 0x00000008ff057e24 */ /* 0x000fe2000f8e00ff */
[----:B------:R0:W-:Y:S04]  /*a400*/  STSM.16.M88.4 [R26], R64 ;  /* 0x000000401a007844 */ /* 0x0001e80000000200 */
[----:B------:R0:W-:Y:S04]  /*a410*/  STSM.16.M88.4 [R25], R72 ;  /* 0x0000004819007844 */ /* 0x0001e80000000200 */
[----:B------:R0:W-:Y:S01]  /*a420*/  STSM.16.M88.4 [R24], R80 ;  /* 0x0000005018007844 */ /* 0x0001e20000000200 */
[----:B------:R-:W-:Y:S01]  /*a430*/  BAR.SYNC.DEFER_BLOCKING 0x1, 0x100 ;  /* 0x0044000000007b1d */ /* 0x000fe20000010000 */
[----:B------:R-:W-:-:S02]  /*a440*/  IMAD.U32 R6, RZ, RZ, UR6 ;  /* 0x00000006ff067e24 */ /* 0x000fc4000f8e00ff */
[----:B------:R-:W-:-:S03]  /*a450*/  IMAD.U32 R7, RZ, RZ, UR7 ;  /* 0x00000007ff077e24 */ /* 0x000fc6000f8e00ff */
[----:B-1----:R-:W2:Y:S04]  /*a460*/  @P0 LDG.E R8, desc[UR12][R4.64] ;  /* 0x0000000c04080981 */ /* 0x002ea8000c1e1900 */
[----:B------:R-:W3:Y:S01]  /*a470*/  @P2 LDG.E R6, desc[UR12][R6.64] ;  /* 0x0000000c06062981 */ /* 0x000ee2000c1e1900 */
[----:B------:R-:W-:Y:S01]  /*a480*/  IMAD R9, R18, 0x40, R17 ;  /* 0x0000004012097824 */ /* 0x000fe200078e0211 */
[----:B------:R-:W-:Y:S01]  /*a490*/  UMOV UR4, URZ ;  /* 0x0000003f00047c82 */ /* 0x000fe20008000000 */
[----:B------:R-:W-:Y:S02]  /*a4a0*/  ULDC UR10, c[0x0][0xa88] ;  /* 0x0002a200000a7ab9 */ /* 0x000fe40000000800 */
[----:B------:R-:W-:-:S03]  /*a4b0*/  IMAD.WIDE R20, R9, 0x2, R20 ;  /* 0x0000000209147825 */ /* 0x000fc600078e0214 */
[----:B------:R-:W-:Y:S02]  /*a4c0*/  IADD3 R29, P1, R20, 0x1000, RZ ;  /* 0x00001000141d7810 */ /* 0x000fe40007f3e0ff */
[----:B--2---:R-:W-:Y:S02]  /*a4d0*/  @P0 R2UR UR4, R8 ;  /* 0x00000000080402ca */ /* 0x004fe400000e0000 */
[----:B---3--:R-:W-:Y:S01]  /*a4e0*/  @P2 R2UR UR10, R6 ;  /* 0x00000000060a22ca */ /* 0x008fe200000e0000 */
[----:B0-----:R-:W-:-:S14]  /*a4f0*/  @P2 BRA `(.L_x_2037) ;  /* 0x00000000001c2947 */ /* 0x001fdc0003800000 */
[----:B------:R-:W-:Y:S05]  /*a500*/  @!P0 BRA `(.L_x_2037) ;  /* 0x0000000000188947 */ /* 0x000fea0003800000 */
[----:B------:R-:W-:Y:S02]  /*a510*/  ULDC.64 UR6, c[0x0][0x208] ;  /* 0x0000820000067ab9 */ /* 0x000fe40000000a00 */
[----:B------:R-:W2:Y:S04]  /*a520*/  LDG.E R7, desc[UR6][R4.64] ;  /* 0x0000000604077981 */ /* 0x000ea8000c1e1900 */
[----:B------:R-:W3:Y:S01]  /*a530*/  LDG.E R6, desc[UR6][R4.64+0x4] ;  /* 0x0000040604067981 */ /* 0x000ee2000c1e1900 */
[----:B--2---:R-:W-:Y:S02]  /*a540*/  R2UR UR6, R7 ;  /* 0x00000000070672ca */ /* 0x004fe400000e0000 */
[----:B---3--:R-:W-:-:S13]  /*a550*/  R2UR UR10, R6 ;  /* 0x00000000060a72ca */ /* 0x008fda00000e0000 */
[----:B------:R-:W-:-:S12]  /*a560*/  UIADD3 UR10, -UR6, UR10, URZ ;  /* 0x0000000a060a7290 */ /* 0x000fd8000fffe13f */
.L_x_2037:
[----:B------:R-:W-:Y:S01]  /*a570*/  R2UR UR18, R185 ;  /* 0x00000000b91272ca */ /* 0x000fe200000e0000 */
[----:B------:R-:W-:Y:S01]  /*a580*/  ULDC.64 UR12, c[0x0][0xb70] ;  /* 0x0002dc00000c7ab9 */ /* 0x000fe20000000a00 */
[----:B------:R-:W-:Y:S01]  /*a590*/  R2UR UR16, R186 ;  /* 0x00000000ba1072ca */ /* 0x000fe200000e0000 */
[----:B------:R-:W-:Y:S01]  /*a5a0*/  USHF.R.S32.HI UR9, URZ, 0x1f, UR4 ;  /* 0x0000001f3f097899 */ /* 0x000fe20008011404 */
[----:B------:R-:W-:Y:S01]  /*a5b0*/  R2UR UR15, R184 ;  /* 0x00000000b80f72ca */ /* 0x000fe200000e0000 */
[----:B------:R-:W-:Y:S01]  /*a5c0*/  UMOV UR8, UR4 ;  /* 0x0000000400087c82 */ /* 0x000fe20008000000 */
[----:B------:R-:W-:Y:S01]  /*a5d0*/  R2UR UR17, R187 ;  /* 0x00000000bb1172ca */ /* 0x000fe200000e0000 */
[----:B------:R-:W-:Y:S01]  /*a5e0*/  ULDC.64 UR20, c[0x0][0x208] ;  /* 0x0000820000147ab9 */ /* 0x000fe20000000a00 */
[C---:B------:R-:W-:Y:S02]  /*a5f0*/  IADD3 R13, P2, R20.reuse, 0x2000, RZ ;  /* 0x00002000140d7810 */ /* 0x040fe40007f5e0ff */
[----:B------:R-:W-:-:S02]  /*a600*/  IADD3 R7, P6, R20, 0x3000, RZ ;  /* 0x0000300014077810 */ /* 0x000fc40007fde0ff */
[----:B------:R-:W-:Y:S01]  /*a610*/  LOP3.LUT R12, R13, 0x380, RZ, 0xc0, !PT ;  /* 0x000003800d0c7812 */ /* 0x000fe200078ec0ff */
[----:B------:R-:W-:Y:S01]  /*a620*/  USHF.R.S32.HI UR14, URZ, 0x1f, UR18 ;  /* 0x0000001f3f0e7899 */ /* 0x000fe20008011412 */
[----:B------:R-:W-:Y:S01]  /*a630*/  LOP3.LUT R4, R7, 0x380, RZ, 0xc0, !PT ;  /* 0x0000038007047812 */ /* 0x000fe200078ec0ff */
[----:B------:R-:W-:Y:S01]  /*a640*/  USEL UR16, UR16, URZ, !UP1 ;  /* 0x0000003f10107287 */ /* 0x000fe2000c800000 */
[----:B------:R-:W-:Y:S01]  /*a650*/  LOP3.LUT R28, R29, 0x380, RZ, 0xc0, !PT ;  /* 0x000003801d1c7812 */ /* 0x000fe200078ec0ff */
[----:B------:R-:W-:Y:S01]  /*a660*/  UIMAD UR11, UR14, UR12, URZ ;  /* 0x0000000c0e0b72a4 */ /* 0x000fe2000f8e023f */
[----:B------:R-:W-:Y:S01]  /*a670*/  SHF.R.U64 R12, R12, 0x3, RZ ;  /* 0x000000030c0c7819 */ /* 0x000fe200000012ff */
[----:B------:R-:W-:Y:S01]  /*a680*/  UIMAD.WIDE.U32 UR6, UR18, UR12, UR8 ;  /* 0x0000000c120672a5 */ /* 0x000fe2000f8e0008 */
[----:B------:R-:W-:Y:S01]  /*a690*/  IMAD.U32 R8, RZ, RZ, UR17 ;  /* 0x00000011ff087e24 */ /* 0x000fe2000f8e00ff */
[----:B------:R-:W-:Y:S01]  /*a6a0*/  UIMAD UR11, UR18, UR13, UR11 ;  /* 0x0000000d120b72a4 */ /* 0x000fe2000f8e020b */
[----:B------:R-:W-:Y:S01]  /*a6b0*/  SHF.R.U64 R4, R4, 0x3, RZ ;  /* 0x0000000304047819 */ /* 0x000fe200000012ff */
[----:B------:R-:W-:Y:S01]  /*a6c0*/  USEL UR15, UR15, URZ, !UP1 ;  /* 0x0000003f0f0f7287 */ /* 0x000fe2000c800000 */
[----:B------:R-:W-:Y:S01]  /*a6d0*/  IMAD R8, R8, 0x80, R23 ;  /* 0x0000008008087824 */ /* 0x000fe200078e0217 */
[----:B------:R-:W-:Y:S01]  /*a6e0*/  ULDC.64 UR12, c[0x0][0xb78] ;  /* 0x0002de00000c7ab9 */ /* 0x000fe20000000a00 */
[----:B------:R-:W-:Y:S01]  /*a6f0*/  UIADD3 UR7, UR7, UR11, URZ ;  /* 0x0000000b07077290 */ /* 0x000fe2000fffe03f */
[----:B------:R-:W-:Y:S01]  /*a700*/  SHF.R.U64 R28, R28, 0x3, RZ ;  /* 0x000000031c1c7819 */ /* 0x000fe200000012ff */
[----:B------:R-:W-:Y:S01]  /*a710*/  UIMAD UR8, UR16, UR12, URZ ;  /* 0x0000000c100872a4 */ /* 0x000fe2000f8e023f */
[----:B------:R-:W-:Y:S01]  /*a720*/  SHF.R.S32.HI R5, RZ, 0x1f, R8 ;  /* 0x0000001fff057819 */ /* 0x000fe20000011408 */
[----:B------:R-:W-:Y:S01]  /*a730*/  UIMAD.WIDE.U32 UR6, UR15, UR12, UR6 ;  /* 0x0000000c0f0672a5 */ /* 0x000fe2000f8e0006 */
[----:B------:R-:W-:Y:S01]  /*a740*/  LOP3.LUT R12, R12, R13, RZ, 0x3c, !PT ;  /* 0x0000000d0c0c7212 */ /* 0x000fe200078e3cff */
[----:B------:R-:W-:Y:S01]  /*a750*/  UIMAD UR8, UR15, UR13, UR8 ;  /* 0x0000000d0f0872a4 */ /* 0x000fe2000f8e0208 */
[----:B------:R-:W-:Y:S01]  /*a760*/  IADD3 R37, P5, R20, 0x4000, RZ ;  /* 0x0000400014257810 */ /* 0x000fe20007fbe0ff */
[----:B------:R-:W-:Y:S01]  /*a770*/  IMAD.X R13, RZ, RZ, R21, P2 ;  /* 0x000000ffff0d7224 */ /* 0x000fe200010e0615 */
[----:B------:R-:W-:Y:S01]  /*a780*/  LOP3.LUT R4, R4, R7, RZ, 0x3c, !PT ;  /* 0x0000000704047212 */ /* 0x000fe200078e3cff */
[----:B------:R-:W-:Y:S01]  /*a790*/  ULDC.64 UR12, c[0x0][0xaa0] ;  /* 0x0002a800000c7ab9 */ /* 0x000fe20000000a00 */
[----:B------:R-:W-:Y:S01]  /*a7a0*/  IADD3 R6, P0, R8, UR6, RZ ;  /* 0x0000000608067c10 */ /* 0x000fe2000ff1e0ff */
[----:B------:R-:W-:Y:S01]  /*a7b0*/  IMAD.U32 R10, RZ, RZ, UR8 ;  /* 0x00000008ff0a7e24 */ /* 0x000fe2000f8e00ff */
[----:B------:R-:W-:-:S02]  /*a7c0*/  IADD3 R41, P4, R20, 0x5000, RZ ;  /* 0x0000500014297810 */ /* 0x000fc40007f9e0ff */
[----:B------:R-:W-:Y:S02]  /*a7d0*/  IADD3 R25, P3, R20, 0x6000, RZ ;  /* 0x0000600014197810 */ /* 0x000fe40007f7e0ff */
[----:B------:R-:W-:Y:S01]  /*a7e0*/  IADD3.X R5, R5, UR7, R10, P0, !PT ;  /* 0x0000000705057c10 */ /* 0x000fe200087fe40a */
[----:B------:R-:W-:Y:S01]  /*a7f0*/  ULDC.64 UR6, c[0x0][0xb40] ;  /* 0x0002d00000067ab9 */ /* 0x000fe20000000a00 */
[----:B------:R-:W-:Y:S01]  /*a800*/  LOP3.LUT R28, R28, R29, RZ, 0x3c, !PT ;  /* 0x0000001d1c1c7212 */ /* 0x000fe200078e3cff */
[----:B------:R-:W-:Y:S01]  /*a810*/  IMAD.X R29, RZ, RZ, R21, P1 ;  /* 0x000000ffff1d7224 */ /* 0x000fe200008e0615 */
[----:B------:R-:W-:Y:S02]  /*a820*/  LEA R48, P0, R6, UR6, 0x2 ;  /* 0x0000000606307c11 */ /* 0x000fe4000f8010ff */
[----:B------:R-:W-:Y:S02]  /*a830*/  IADD3 R7, P2, R20, 0x7000, RZ ;  /* 0x0000700014077810 */ /* 0x000fe40007f5e0ff */
[----:B------:R-:W-:Y:S01]  /*a840*/  LEA.HI.X R49, R6, UR7, R5, 0x2, P0 ;  /* 0x0000000706317c11 */ /* 0x000fe200080f1405 */
[----:B------:R-:W-:Y:S01]  /*a850*/  VIADD R5, R8, 0x8 ;  /* 0x0000000808057836 */ /* 0x000fe20000000000 */
[----:B------:R-:W-:-:S02]  /*a860*/  LOP3.LUT P0, RZ, R189, 0x3, RZ, 0xc0, !PT ;  /* 0x00000003bdff7812 */ /* 0x000fc4000780c0ff */
[----:B------:R-:W-:Y:S02]  /*a870*/  LOP3.LUT R36, R37, 0x380, RZ, 0xc0, !PT ;  /* 0x0000038025247812 */ /* 0x000fe400078ec0ff */
[----:B------:R-:W-:Y:S02]  /*a880*/  ISETP.GE.OR P1, PT, R8, UR10, P0 ;  /* 0x0000000a08007c0c */ /* 0x000fe40008726670 */
[----:B------:R-:W-:Y:S02]  /*a890*/  LOP3.LUT R40, R41, 0x380, RZ, 0xc0, !PT ;  /* 0x0000038029287812 */ /* 0x000fe400078ec0ff */
[----:B------:R-:W-:Y:S02]  /*a8a0*/  LOP3.LUT R24, R25, 0x380, RZ, 0xc0, !PT ;  /* 0x0000038019187812 */ /* 0x000fe400078ec0ff */
[----:B------:R-:W-:Y:S02]  /*a8b0*/  LOP3.LUT R9, R20, 0x380, RZ, 0xc0, !PT ;  /* 0x0000038014097812 */ /* 0x000fe400078ec0ff */
[----:B------:R-:W-:Y:S01]  /*a8c0*/  ISETP.GE.OR P0, PT, R5, UR10, P0 ;  /* 0x0000000a05007c0c */ /* 0x000fe20008706670 */
[----:B------:R-:W-:Y:S01]  /*a8d0*/  IMAD.X R5, RZ, RZ, R21, P6 ;  /* 0x000000ffff057224 */ /* 0x000fe200030e0615 */
[----:B------:R-:W-:-:S02]  /*a8e0*/  LOP3.LUT R6, R7, 0x380, RZ, 0xc0, !PT ;  /* 0x0000038007067812 */ /* 0x000fc400078ec0ff */
[----:B------:R-:W-:Y:S01]  /*a8f0*/  SHF.R.U64 R36, R36, 0x3, RZ ;  /* 0x0000000324247819 */ /* 0x000fe200000012ff */
[----:B------:R-:W-:Y:S01]  /*a900*/  UIMAD UR6, UR9, UR12, URZ ;  /* 0x0000000c090672a4 */ /* 0x000fe2000f8e023f */
[----:B------:R-:W-:Y:S01]  /*a910*/  SHF.R.U64 R40, R40, 0x3, RZ ;  /* 0x0000000328287819 */ /* 0x000fe200000012ff */
[----:B------:R0:W-:Y:S01]  /*a920*/  @!P1 STG.E desc[UR20][R48.64], R3 ;  /* 0x0000000330009986 */ /* 0x0001e2000c101914 */
[----:B------:R-:W-:Y:S01]  /*a930*/  SHF.R.U64 R24, R24, 0x3, RZ ;  /* 0x0000000318187819 */ /* 0x000fe200000012ff */
[----:B------:R-:W-:Y:S01]  /*a940*/  IMAD.MOV.U32 R44, RZ, RZ, R17 ;  /* 0x000000ffff2c7224 */ /* 0x000fe200078e0011 */
[----:B------:R-:W-:Y:S01]  /*a950*/  SHF.R.U64 R9, R9, 0x3, RZ ;  /* 0x0000000309097819 */ /* 0x000fe200000012ff */
[----:B------:R-:W-:Y:S01]  /*a960*/  ULDC.64 UR8, c[0x0][0xae0] ;  /* 0x0002b80000087ab9 */ /* 0x000fe20000000a00 */
        /* <DEDUP_REMOVED lines=11> */
[----:B0-----:R-:W-:Y:S01]  /*aa20*/  IMAD.U32 R3, RZ, RZ, UR12 ;  /* 0x0000000cff037e24 */ /* 0x001fe2000f8e00ff */
[----:B------:R-:W-:Y:S01]  /*aa30*/  SHF.R.S32.HI R45, RZ, 0x1f, R17 ;  /* 0x0000001fff2d7819 */ /* 0x000fe20000011411 */
[----:B------:R0:W5:Y:S01]  /*aa40*/  LD.E.128 R32, desc[UR20][R20.64] ;  /* 0x0000001414207980 */ /* 0x000162000c101d00 */
[----:B------:R-:W-:-:S03]  /*aa50*/  UIMAD UR6, UR4, UR13, UR6 ;  /* 0x0000000d040672a4 */ /* 0x000fc6000f8e0206 */
[----:B------:R-:W5:Y:S01]  /*aa60*/  LD.E.128 R28, desc[UR20][R28.64] ;  /* 0x000000141c1c7980 */ /* 0x000f62000c101d00 */
[----:B-1----:R-:W-:-:S03]  /*aa70*/  IMAD.WIDE.U32 R2, R3, UR4, R44 ;  /* 0x0000000403027c25 */ /* 0x002fc6000f8e002c */
[----:B------:R-:W5:Y:S04]  /*aa80*/  LD.E.128 R12, desc[UR20][R12.64] ;  /* 0x000000140c0c7980 */ /* 0x000f68000c101d00 */
[----:B------:R-:W5:Y:S04]  /*aa90*/  LD.E.128 R4, desc[UR20][R4.64] ;  /* 0x0000001404047980 */ /* 0x000f68000c101d00 */
[----:B------:R-:W5:Y:S04]  /*aaa0*/  LD.E.128 R36, desc[UR20][R36.64] ;  /* 0x0000001424247980 */ /* 0x000f68000c101d00 */
[----:B------:R-:W5:Y:S04]  /*aab0*/  LD.E.128 R40, desc[UR20][R40.64] ;  /* 0x0000001428287980 */ /* 0x000f68000c101d00 */
[----:B------:R-:W5:Y:S04]  /*aac0*/  LD.E.128 R24, desc[UR20][R24.64] ;  /* 0x0000001418187980 */ /* 0x000f68000c101d00 */
[----:B------:R-:W5:Y:S01]  /*aad0*/  LD.E.128 R8, desc[UR20][R8.64] ;  /* 0x0000001408087980 */ /* 0x000f62000c101d00 */
[----:B------:R-:W-:Y:S01]  /*aae0*/  UIMAD UR4, UR14, UR8, URZ ;  /* 0x000000080e0472a4 */ /* 0x000fe2000f8e023f */
[----:B------:R-:W-:Y:S01]  /*aaf0*/  VIADD R3, R3, UR6 ;  /* 0x0000000603037c36 */ /* 0x000fe20008000000 */
[----:B------:R-:W-:Y:S01]  /*ab00*/  UIMAD UR10, UR17, -0x80, UR10 ;  /* 0xffffff80110a78a4 */ /* 0x000fe2000f8e020a */
        /* <DEDUP_REMOVED lines=8> */
[----:B------:R-:W-:Y:S01]  /*ab90*/  VIADD R0, R0, 0x34820 ;  /* 0x0003482000007836 */ /* 0x000fe20000000000 */
[----:B------:R-:W-:Y:S01]  /*aba0*/  ULDC.64 UR6, c[0x0][0xae8] ;  /* 0x0002ba0000067ab9 */ /* 0x000fe20000000a00 */
[----:B------:R-:W-:Y:S01]  /*abb0*/  IMAD.WIDE.U32 R2, R19, UR18, R2 ;  /* 0x0000001213027c25 */ /* 0x000fe2000f8e0002 */
[C---:B------:R-:W-:Y:S01]  /*abc0*/  ISETP.GE.AND P2, PT, R18.reuse, UR10, PT ;  /* 0x0000000a12007c0c */ /* 0x040fe2000bf46270 */
[----:B------:R-:W-:Y:S01]  /*abd0*/  BSSY B1, `(.L_x_2038) ;  /* 0x0000024000017945 */ /* 0x000fe20003800000 */
[----:B------:R-:W-:Y:S01]  /*abe0*/  PRMT R0, RZ, 0x654, R0 ;  /* 0x00000654ff007816 */ /* 0x000fe20000000000 */
[----:B------:R-:W-:Y:S01]  /*abf0*/  VIADD R3, R3, UR4 ;  /* 0x0000000403037c36 */ /* 0x000fe20008000000 */
[----:B------:R-:W-:Y:S01]  /*ac00*/  UIMAD UR4, UR16, UR6, URZ ;  /* 0x00000006100472a4 */ /* 0x000fe2000f8e023f */
[----:B------:R-:W-:-:S02]  /*ac10*/  VIADD R19, R18, 0x20 ;  /* 0x0000002012137836 */ /* 0x000fc40000000000 */
[----:B------:R-:W-:Y:S01]  /*ac20*/  IMAD.U32 R45, RZ, RZ, UR6 ;  /* 0x00000006ff2d7e24 */ /* 0x000fe2000f8e00ff */
[----:B------:R-:W-:Y:S01]  /*ac30*/  UIMAD UR4, UR15, UR7, UR4 ;  /* 0x000000070f0472a4 */ /* 0x000fe2000f8e0204 */
[C---:B0-----:R-:W-:Y:S01]  /*ac40*/  VIADD R21, R18.reuse, 0x60 ;  /* 0x0000006012157836 */ /* 0x041fe20000000000 */
[----:B------:R-:W-:Y:S01]  /*ac50*/  ISETP.GE.AND P4, PT, R19, UR10, PT ;  /* 0x0000000a13007c0c */ /* 0x000fe2000bf86270 */
[----:B------:R-:W-:Y:S01]  /*ac60*/  IMAD.WIDE.U32 R44, R45, UR15, R2 ;  /* 0x0000000f2d2c7c25 */ /* 0x000fe2000f8e0002 */
[--C-:B------:R-:W-:Y:S02]  /*ac70*/  SHF.R.S32.HI R19, RZ, 0x1f, R18.reuse ;  /* 0x0000001fff137819 */ /* 0x100fe40000011412 */
[----:B------:R-:W-:Y:S01]  /*ac80*/  ISETP.GE.AND P1, PT, R21, UR10, PT ;  /* 0x0000000a15007c0c */ /* 0x000fe2000bf26270 */
[----:B------:R-:W-:Y:S02]  /*ac90*/  VIADD R20, R18, 0x40 ;  /* 0x0000004012147836 */ /* 0x000fe40000000000 */
[----:B------:R-:W-:Y:S01]  /*aca0*/  IMAD.U32 R21, RZ, RZ, UR17 ;  /* 0x00000011ff157e24 */ /* 0x000fe2000f8e00ff */
[----:B-1----:R0:W-:Y:S01]  /*acb0*/  SYNCS.ARRIVE.TRANS64.RED.A1T0 RZ, [R0+URZ], RZ ;  /* 0x000000ff00ff79a7 */ /* 0x0021e2000810043f */
[----:B------:R-:W-:Y:S01]  /*acc0*/  VIADD R51, R45, UR4 ;  /* 0x000000042d337c36 */ /* 0x000fe20008000000 */
[----:B------:R-:W-:Y:S01]  /*acd0*/  ISETP.GE.AND P0, PT, R20, UR10, PT ;  /* 0x0000000a14007c0c */ /* 0x000fe2000bf06270 */
[----:B------:R-:W-:Y:S01]  /*ace0*/  IMAD.WIDE R20, R21, 0x80, R18 ;  /* 0x0000008015147825 */ /* 0x000fe200078e0212 */
[----:B------:R-:W-:Y:S11]  /*acf0*/  @P2 BRA `(.L_x_2039) ;  /* 0x0000000000442947 */ /* 0x000ff60003800000 */
[----:B------:R-:W-:Y:S01]  /*ad00*/  ULDC.64 UR6, c[0x0][0xad8] ;  /* 0x0002b60000067ab9 */ /* 0x000fe20000000a00 */
[----:B0-----:R-:W-:Y:S01]  /*ad10*/  VIADD R0, R17, 0x40 ;  /* 0x0000004011007836 */ /* 0x001fe20000000000 */
        /* <DEDUP_REMOVED lines=15> */
.L_x_2039:
[----:B------:R-:W-:Y:S05]  /*ae10*/  BSYNC B1 ;  /* 0x0000000000017941 */ /* 0x000fea0003800000 */
.L_x_2038:
[----:B------:R-:W-:Y:S04]  /*ae20*/  BSSY B1, `(.L_x_2040) ;  /* 0x0000015000017945 */ /* 0x000fe80003800000 */
[----:B------:R-:W-:Y:S05]  /*ae30*/  @P4 BRA `(.L_x_2041) ;  /* 0x00000000004c4947 */ /* 0x000fea0003800000 */
[----:B-1---5:R-:W-:Y:S01]  /*ae40*/  IADD3 R33, P2, R20, 0x20, RZ ;  /* 0x0000002014217810 */ /* 0x022fe20007f5e0ff */
[----:B------:R-:W-:Y:S01]  /*ae50*/  ULDC.64 UR6, c[0x0][0xad8] ;  /* 0x0002b60000067ab9 */ /* 0x000fe20000000a00 */
[----:B------:R-:W-:Y:S01]  /*ae60*/  IMAD.MOV.U32 R2, RZ, RZ, R44 ;  /* 0x000000ffff027224 */ /* 0x000fe200078e002c */
[----:B------:R-:W-:Y:S01]  /*ae70*/  ULDC UR4, c[0x0][0xa8c] ;  /* 0x0002a30000047ab9 */ /* 0x000fe20000000800 */
[----:B------:R-:W-:Y:S01]  /*ae80*/  IMAD.MOV.U32 R3, RZ, RZ, R51 ;  /* 0x000000ffff037224 */ /* 0x000fe200078e0033 */
[C---:B------:R-:W-:Y:S01]  /*ae90*/  ISETP.GE.AND P3, PT, R17.reuse, UR4, PT ;  /* 0x0000000411007c0c */ /* 0x040fe2000bf66270 */
[----:B0-----:R-:W-:Y:S01]  /*aea0*/  IMAD.X R0, RZ, RZ, R21, P2 ;  /* 0x000000ffff007224 */ /* 0x001fe200010e0615 */
        /* <DEDUP_REMOVED lines=12> */
.L_x_2041:
[----:B------:R-:W-:Y:S05]  /*af70*/  BSYNC B1 ;  /* 0x0000000000017941 */ /* 0x000fea0003800000 */
.L_x_2040:
        /* <DEDUP_REMOVED lines=21> */
.L_x_2043:
[----:B------:R-:W-:Y:S05]  /*b0d0*/  BSYNC B1 ;  /* 0x0000000000017941 */ /* 0x000fea0003800000 */
.L_x_2042:
[----:B------:R-:W-:Y:S05]  /*b0e0*/  @P1 BRA `(.L_x_2044) ;  /* 0x0000000c00541947 */ /* 0x000fea0003800000 */
[----:B---3-5:R-:W-:Y:S01]  /*b0f0*/  IADD3 R13, P0, R20, 0x60, RZ ;  /* 0x00000060140d7810 */ /* 0x028fe20007f1e0ff */
        /* <DEDUP_REMOVED lines=9> */
[----:B0-----:R-:W-:Y:S02]  /*b190*/  VIADD R0, R17, 0x40 ;  /* 0x0000004011007836 */ /* 0x001fe40000000000 */
        /* <DEDUP_REMOVED lines=11> */
.L_x_2036:
[----:B------:R-:W-:Y:S01]  /*b250*/  R2UR UR8, R186 ;  /* 0x00000000ba0872ca */ /* 0x000fe200000e0000 */
[----:B------:R-:W-:Y:S01]  /*b260*/  ULDC.64 UR6, c[0x0][0xbe0] ;  /* 0x0002f80000067ab9 */ /* 0x000fe20000000a00 */
[----:B------:R-:W-:Y:S01]  /*b270*/  R2UR UR4, R184 ;  /* 0x00000000b80472ca */ /* 0x000fe200000e0000 */
[----:B------:R-:W-:Y:S01]  /*b280*/  UISETP.NE.U32.AND UP0, UPT, UR6, URZ, UPT ;  /* 0x0000003f0600728c */ /* 0x000fe2000bf05070 */
[----:B------:R-:W-:-:S03]  /*b290*/  ULDC.64 UR12, c[0x0][0x208] ;  /* 0x00008200000c7ab9 */ /* 0x000fc60000000a00 */
[----:B------:R-:W-:-:S06]  /*b2a0*/  UISETP.NE.AND.EX UP1, UPT, UR7, URZ, UPT, UP0 ;  /* 0x0000003f0700728c */ /* 0x000fcc000bf25300 */
[----:B------:R-:W-:Y:S02]  /*b2b0*/  PLOP3.LUT P2, PT, PT, PT, UP1, 0x80, 0x0 ;  /* 0x000000000000781c */ /* 0x000fe40003f4f018 */
[----:B------:R-:W-:Y:S02]  /*b2c0*/  USHF.L.U64.HI UR10, UR4, 0x2, UR8 ;  /* 0x00000002040a7899 */ /* 0x000fe40008010208 */
[----:B------:R-:W-:Y:S01]  /*b2d0*/  USHF.L.U32 UR4, UR4, 0x2, URZ ;  /* 0x0000000204047899 */ /* 0x000fe2000800063f */
[----:B------:R-:W-:-:S03]  /*b2e0*/  ULDC.64 UR8, c[0x0][0xbd8] ;  /* 0x0002f60000087ab9 */ /* 0x000fc60000000a00 */
[----:B------:R-:W-:Y:S02]  /*b2f0*/  @UP1 UIADD3 UR6, UP2, UR4, UR6, URZ ;  /* 0x0000000604061290 */ /* 0x000fe4000ff5e03f */
[----:B------:R-:W-:Y:S02]  /*b300*/  UISETP.NE.U32.AND UP0, UPT, UR8, URZ, UPT ;  /* 0x0000003f0800728c */ /* 0x000fe4000bf05070 */
[----:B------:R-:W-:Y:S02]  /*b310*/  @UP1 UIADD3.X UR7, UR10, UR7, URZ, UP2, !UPT ;  /* 0x000000070a071290 */ /* 0x000fe400097fe43f */
[----:B------:R-:W-:Y:S01]  /*b320*/  IMAD.U32 R4, RZ, RZ, UR6 ;  /* 0x00000006ff047e24 */ /* 0x000fe2000f8e00ff */
[----:B------:R-:W-:Y:S02]  /*b330*/  UISETP.NE.AND.EX UP0, UPT, UR9, URZ, UPT, UP0 ;  /* 0x0000003f0900728c */ /* 0x000fe4000bf05300 */
[----:B------:R-:W-:Y:S01]  /*b340*/  UIADD3 UR4, UP1, UR4, UR8, URZ ;  /* 0x0000000804047290 */ /* 0x000fe2000ff3e03f */
[----:B------:R-:W-:-:S03]  /*b350*/  IMAD.U32 R5, RZ, RZ, UR7 ;  /* 0x00000007ff057e24 */ /* 0x000fc6000f8e00ff */
[----:B------:R-:W-:Y:S01]  /*b360*/  PLOP3.LUT P1, PT, PT, PT, UP0, 0x80, 0x0 ;  /* 0x000000000000781c */ /* 0x000fe20003f2f008 */
[----:B------:R-:W-:Y:S01]  /*b370*/  UIADD3.X UR6, UR10, UR9, URZ, UP1, !UPT ;  /* 0x000000090a067290 */ /* 0x000fe20008ffe43f */
[----:B------:R-:W2:Y:S01]  /*b380*/  @P2 LDG.E R4, desc[UR12][R4.64] ;  /* 0x0000000c04042981 */ /* 0x000ea2000c1e1900 */
[----:B------:R-:W-:Y:S02]  /*b390*/  IMAD.MOV.U32 R7, RZ, RZ, RZ ;  /* 0x000000ffff077224 */ /* 0x000fe400078e00ff */
[----:B------:R-:W-:Y:S02]  /*b3a0*/  IMAD.U32 R2, RZ, RZ, UR4 ;  /* 0x00000004ff027e24 */ /* 0x000fe4000f8e00ff */
[----:B------:R-:W-:Y:S01]  /*b3b0*/  IMAD.U32 R3, RZ, RZ, UR6 ;  /* 0x00000006ff037e24 */ /* 0x000fe2000f8e00ff */
[----:B------:R-:W-:Y:S01]  /*b3c0*/  ULDC UR4, c[0x0][0xa88] ;  /* 0x0002a20000047ab9 */ /* 0x000fe20000000800 */
[----:B------:R-:W-:-:S04]  /*b3d0*/  ISETP.GT.AND P0, PT, R193, 0x7f, PT ;  /* 0x0000007fc100780c */ /* 0x000fc80003f04270 */
[----:B------:R0:W5:Y:S01]  /*b3e0*/  @P1 LDG.E R7, desc[UR12][R2.64] ;  /* 0x0000000c02071981 */ /* 0x000162000c1e1900 */
[----:B--2---:R-:W-:Y:S01]  /*b3f0*/  @P2 R2UR UR4, R4 ;  /* 0x00000000040422ca */ /* 0x004fe200000e0000 */
        /* <DEDUP_REMOVED lines=8> */
.L_x_2045:
[----:B------:R-:W-:Y:S01]  /*b480*/  R2UR UR8, R185 ;  /* 0x00000000b90872ca */ /* 0x000fe200000e0000 */
[----:B------:R-:W-:Y:S01]  /*b490*/  BSSY B1, `(.L_x_2046) ;  /* 0x0000025000017945 */ /* 0x000fe20003800000 */
[----:B------:R-:W-:Y:S02]  /*b4a0*/  R2UR UR7, R184 ;  /* 0x00000000b80772ca */ /* 0x000fe400000e0000 */
[----:B------:R-:W-:Y:S02]  /*b4b0*/  R2UR UR6, R186 ;  /* 0x00000000ba0672ca */ /* 0x000fe400000e0000 */
[----:B------:R-:W-:Y:S02]  /*b4c0*/  SHF.R.S32.HI R8, RZ, 0x1f, R17 ;  /* 0x0000001fff087819 */ /* 0x000fe40000011411 */
[----:B-----5:R-:W-:-:S05]  /*b4d0*/  SHF.R.S32.HI R6, RZ, 0x1f, R7 ;  /* 0x0000001fff067819 */ /* 0x020fca0000011407 */
[----:B------:R-:W-:Y:S02]  /*b4e0*/  USHF.R.S32.HI UR8, URZ, 0x1f, UR8 ;  /* 0x0000001f3f087899 */ /* 0x000fe40008011408 */
[----:B------:R-:W-:Y:S02]  /*b4f0*/  USEL UR9, UR7, URZ, !UP0 ;  /* 0x0000003f07097287 */ /* 0x000fe4000c000000 */
[----:B------:R-:W-:Y:S01]  /*b500*/  USEL UR10, UR6, URZ, !UP0 ;  /* 0x0000003f060a7287 */ /* 0x000fe2000c000000 */
[----:B------:R-:W-:Y:S11]  /*b510*/  @P0 BRA `(.L_x_2047) ;  /* 0x0000000000700947 */ /* 0x000ff60003800000 */
[----:B------:R-:W0:Y:S01]  /*b520*/  S2R R2, SR_TID.X ;  /* 0x0000000000027919 */ /* 0x000e220000002100 */
[----:B------:R-:W-:-:S13]  /*b530*/  R2UR UR6, R187 ;  /* 0x00000000bb0672ca */ /* 0x000fda00000e0000 */
[----:B------:R-:W-:-:S04]  /*b540*/  IMAD.U32 R0, RZ, RZ, UR6 ;  /* 0x00000006ff007e24 */ /* 0x000fc8000f8e00ff */
[----:B0-----:R-:W-:-:S04]  /*b550*/  IMAD R0, R0, 0x80, R2 ;  /* 0x0000008000007824 */ /* 0x001fc800078e0202 */
[----:B------:R-:W-:-:S05]  /*b560*/  VIADD R0, R0, 0xffffff80 ;  /* 0xffffff8000007836 */ /* 0x000fca0000000000 */
[----:B------:R-:W-:-:S13]  /*b570*/  ISETP.GE.AND P0, PT, R0, UR4, PT ;  /* 0x0000000400007c0c */ /* 0x000fda000bf06270 */
[----:B------:R-:W-:Y:S05]  /*b580*/  @P0 BRA `(.L_x_2047) ;  /* 0x0000000000540947 */ /* 0x000fea0003800000 */
[----:B------:R-:W-:Y:S01]  /*b590*/  R2UR UR7, R185 ;  /* 0x00000000b90772ca */ /* 0x000fe200000e0000 */
[----:B------:R-:W-:Y:S01]  /*b5a0*/  ULDC.64 UR12, c[0x0][0xb70] ;  /* 0x0002dc00000c7ab9 */ /* 0x000fe20000000a00 */
[C---:B------:R-:W-:Y:S01]  /*b5b0*/  IADD3 R2, P0, R0.reuse, R7, RZ ;  /* 0x0000000700027210 */ /* 0x040fe20007f1e0ff */
        /* <DEDUP_REMOVED lines=18> */
.L_x_2047:
[----:B------:R-:W-:Y:S05]  /*b6e0*/  BSYNC B1 ;  /* 0x0000000000017941 */ /* 0x000fea0003800000 */
.L_x_2046:
[----:B------:R-:W-:Y:S01]  /*b6f0*/  R2UR UR11, R187 ;  /* 0x00000000bb0b72ca */ /* 0x000fe200000e0000 */
[----:B------:R-:W-:Y:S01]  /*b700*/  ULDC.64 UR6, c[0x0][0xaa0] ;  /* 0x0002a80000067ab9 */ /* 0x000fe20000000a00 */
[----:B------:R-:W-:Y:S01]  /*b710*/  R2UR UR14, R185 ;  /* 0x00000000b90e72ca */ /* 0x000fe200000e0000 */
[----:B------:R-:W-:Y:S01]  /*b720*/  IMAD.MOV.U32 R2, RZ, RZ, R17 ;  /* 0x000000ffff027224 */ /* 0x000fe200078e0011 */
[----:B------:R-:W-:Y:S01]  /*b730*/  ULDC.64 UR12, c[0x0][0xae0] ;  /* 0x0002b800000c7ab9 */ /* 0x000fe20000000a00 */
[----:B0-----:R-:W-:Y:S01]  /*b740*/  IMAD.MOV.U32 R3, RZ, RZ, R8 ;  /* 0x000000ffff037224 */ /* 0x001fe200078e0008 */
[----:B------:R-:W-:Y:S01]  /*b750*/  BSSY B1, `(.L_x_2048) ;  /* 0x000002e000017945 */ /* 0x000fe20003800000 */
[----:B------:R-:W-:Y:S02]  /*b760*/  IMAD R0, R6, UR6, RZ ;  /* 0x0000000606007c24 */ /* 0x000fe4000f8e02ff */
[----:B------:R-:W-:Y:S01]  /*b770*/  IMAD.WIDE.U32 R2, R7, UR6, R2 ;  /* 0x0000000607027c25 */ /* 0x000fe2000f8e0002 */
[----:B------:R-:W-:-:S03]  /*b780*/  UIMAD UR6, UR8, UR12, URZ ;  /* 0x0000000c080672a4 */ /* 0x000fc6000f8e023f */
[----:B------:R-:W-:Y:S01]  /*b790*/  IMAD R7, R7, UR7, R0 ;  /* 0x0000000707077c24 */ /* 0x000fe2000f8e0200 */
[----:B------:R-:W-:Y:S01]  /*b7a0*/  UIMAD UR7, UR11, -0x80, UR4 ;  /* 0xffffff800b0778a4 */ /* 0x000fe2000f8e0204 */
[----:B------:R-:W-:Y:S01]  /*b7b0*/  IMAD.U32 R5, RZ, RZ, UR12 ;  /* 0x0000000cff057e24 */ /* 0x000fe2000f8e00ff */
[----:B------:R-:W-:Y:S01]  /*b7c0*/  UIMAD UR6, UR14, UR13, UR6 ;  /* 0x0000000d0e0672a4 */ /* 0x000fe2000f8e0206 */
[----:B------:R-:W-:Y:S01]  /*b7d0*/  IMAD.IADD R3, R3, 0x1, R7 ;  /* 0x0000000103037824 */ /* 0x000fe200078e0207 */
[----:B------:R-:W-:Y:S01]  /*b7e0*/  SHF.R.S32.HI R7, RZ, 0x1f, R18 ;  /* 0x0000001fff077819 */ /* 0x000fe20000011412 */
[----:B------:R-:W-:Y:S01]  /*b7f0*/  ULDC.64 UR12, c[0x0][0xae8] ;  /* 0x0002ba00000c7ab9 */ /* 0x000fe20000000a00 */
[----:B------:R-:W-:Y:S01]  /*b800*/  ISETP.GE.AND P2, PT, R18, UR7, PT ;  /* 0x0000000712007c0c */ /* 0x000fe2000bf46270 */
[----:B------:R-:W-:Y:S01]  /*b810*/  IMAD.WIDE.U32 R2, R5, UR14, R2 ;  /* 0x0000000e05027c25 */ /* 0x000fe2000f8e0002 */
[----:B------:R-:W-:-:S03]  /*b820*/  UIMAD UR4, UR10, UR12, URZ ;  /* 0x0000000c0a0472a4 */ /* 0x000fc6000f8e023f */
[C---:B------:R-:W-:Y:S01]  /*b830*/  VIADD R4, R18.reuse, 0x60 ;  /* 0x0000006012047836 */ /* 0x040fe20000000000 */
[----:B------:R-:W-:Y:S01]  /*b840*/  UIMAD UR4, UR9, UR13, UR4 ;  /* 0x0000000d090472a4 */ /* 0x000fe2000f8e0204 */
[----:B------:R-:W-:Y:S02]  /*b850*/  VIADD R0, R18, 0x20 ;  /* 0x0000002012007836 */ /* 0x000fe40000000000 */
[----:B------:R-:W-:Y:S01]  /*b860*/  VIADD R3, R3, UR6 ;  /* 0x0000000603037c36 */ /* 0x000fe20008000000 */
[----:B------:R-:W-:Y:S01]  /*b870*/  ISETP.GE.AND P0, PT, R4, UR7, PT ;  /* 0x0000000704007c0c */ /* 0x000fe2000bf06270 */
[----:B------:R-:W-:Y:S01]  /*b880*/  IMAD.U32 R5, RZ, RZ, UR12 ;  /* 0x0000000cff057e24 */ /* 0x000fe2000f8e00ff */
[----:B------:R-:W-:Y:S01]  /*b890*/  ISETP.GE.AND P3, PT, R0, UR7, PT ;  /* 0x0000000700007c0c */ /* 0x000fe2000bf66270 */
[----:B------:R-:W-:Y:S02]  /*b8a0*/  VIADD R0, R18, 0x40 ;  /* 0x0000004012007836 */ /* 0x000fe40000000000 */
[----:B------:R-:W-:-:S03]  /*b8b0*/  IMAD.WIDE.U32 R4, R5, UR9, R2 ;  /* 0x0000000905047c25 */ /* 0x000fc6000f8e0002 */
[----:B------:R-:W-:Y:S01]  /*b8c0*/  ISETP.GE.AND P1, PT, R0, UR7, PT ;  /* 0x0000000700007c0c */ /* 0x000fe2000bf26270 */
[----:B------:R-:W-:Y:S02]  /*b8d0*/  IMAD.U32 R9, RZ, RZ, UR11 ;  /* 0x0000000bff097e24 */ /* 0x000fe4000f8e00ff */
[----:B------:R-:W-:Y:S02]  /*b8e0*/  IMAD.MOV.U32 R6, RZ, RZ, R18 ;  /* 0x000000ffff067224 */ /* 0x000fe400078e0012 */
[----:B------:R-:W-:Y:S02]  /*b8f0*/  VIADD R11, R5, UR4 ;  /* 0x00000004050b7c36 */ /* 0x000fe40008000000 */
[----:B------:R-:W-:Y:S01]  /*b900*/  IMAD.WIDE R6, R9, 0x80, R6 ;  /* 0x0000008009067825 */ /* 0x000fe200078e0206 */
[----:B------:R-:W-:Y:S06]  /*b910*/  @P2 BRA `(.L_x_2049) ;  /* 0x0000000000442947 */ /* 0x000fec0003800000 */
        /* <DEDUP_REMOVED lines=17> */
.L_x_2049:
[----:B------:R-:W-:Y:S05]  /*ba30*/  BSYNC B1 ;  /* 0x0000000000017941 */ /* 0x000fea0003800000 */
.L_x_2048:
        /* <DEDUP_REMOVED lines=21> */
.L_x_2051:
[----:B------:R-:W-:Y:S05]  /*bb90*/  BSYNC B1 ;  /* 0x0000000000017941 */ /* 0x000fea0003800000 */
.L_x_2050:
[----:B------:R-:W-:Y:S04]  /*bba0*/  BSSY B1, `(.L_x_2052) ;  /* 0x0000015000017945 */ /* 0x000fe80003800000 */
[----:B------:R-:W-:Y:S05]  /*bbb0*/  @P1 BRA `(.L_x_2053) ;  /* 0x00000000004c1947 */ /* 0x000fea0003800000 */
[----:B01----:R-:W-:Y:S01]  /*bbc0*/  IADD3 R9, P1, R6, 0x40, RZ ;  /* 0x0000004006097810 */ /* 0x003fe20007f3e0ff */
        /* <DEDUP_REMOVED lines=18> */
.L_x_2053:
[----:B------:R-:W-:Y:S05]  /*bcf0*/  BSYNC B1 ;  /* 0x0000000000017941 */ /* 0x000fea0003800000 */
.L_x_2052:
        /* <DEDUP_REMOVED lines=20> */
.L_x_2044:
[----:B------:R-:W-:Y:S05]  /*be40*/  BSYNC B0 ;  /* 0x0000000000007941 */ /* 0x000fea0003800000 */
.L_x_2035:
[----:B------:R-:W-:Y:S02]  /*be50*/  ULDC UR4, c[0x0][0xc14] ;  /* 0x0003050000047ab9 */ /* 0x000fe40000000800 */
[----:B------:R-:W-:-:S13]  /*be60*/  ISETP.GE.AND P0, PT, R47, UR4, PT ;  /* 0x000000042f007c0c */ /* 0x000fda000bf06270 */
[----:B------:R-:W-:Y:S05]  /*be70*/  @!P0 BRA `(.L_x_2054) ;  /* 0xffffff4c00d08947 */ /* 0x000fea000383ffff */
[----:B------:R-:W-:Y:S05]  /*be80*/  EXIT ;  /* 0x000000000000794d */ /* 0x000fea0003800000 */
.L_x_1999:
        /* <DEDUP_REMOVED lines=38> */
[----:B-1----:R-:W-:Y:S01]  /*c0f0*/  SEL R3, R6, RZ, P0 ;  /* 0x000000ff06037207 */ /* 0x002fe20000000000 */
[----:B------:R-:W-:Y:S01]  /*c100*/  IMAD.MOV.U32 R6, RZ, RZ, RZ ;  /* 0x000000ffff067224 */ /* 0x000fe200078e00ff */
        /* <DEDUP_REMOVED lines=22> */
.L_x_2059:
[----:B------:R-:W-:Y:S02]  /*c270*/  VIADD R6, R6, 0x1f ;  /* 0x0000001f06067836 */ /* 0x000fe40000000000 */
[----:B------:R-:W-:-:S03]  /*c280*/  IMAD.U32 R19, RZ, RZ, UR7 ;  /* 0x00000007ff137e24 */ /* 0x000fc6000f8e00ff */
[----:B------:R-:W-:-:S13]  /*c290*/  ISETP.GE.AND P0, PT, R6, UR5, PT ;  /* 0x0000000506007c0c */ /* 0x000fda000bf06270 */
[----:B------:R-:W-:Y:S05]  /*c2a0*/  @P0 BRA `(.L_x_2056) ;  /* 0x0000000400cc0947 */ /* 0x000fea0003800000 */
[----:B------:R-:W0:Y:S01]  /*c2b0*/  S2R R2, SR_TID.X ;  /* 0x0000000000027919 */ /* 0x000e220000002100 */
        /* <DEDUP_REMOVED lines=11> */
.L_x_2058:
[----:B------:R-:W-:Y:S05]  /*c370*/  BSYNC B0 ;  /* 0x0000000000007941 */ /* 0x000fea0003800000 */
.L_x_2057:
        /* <DEDUP_REMOVED lines=25> */
.L_x_2055:
        /* <DEDUP_REMOVED lines=21> */
.L_x_2060:
[----:B-1----:R-:W-:Y:S01]  /*c660*/  IMAD.MOV R2, RZ, RZ, -R3 ;  /* 0x000000ffff027224 */ /* 0x002fe200078e0a03 */
[----:B--2---:R-:W-:Y:S01]  /*c670*/  IABS R4, R6 ;  /* 0x0000000600047213 */ /* 0x004fe20000000000 */
[----:B---3--:R-:W-:Y:S02]  /*c680*/  IMAD R16, R16, UR4, R7 ;  /* 0x0000000410107c24 */ /* 0x008fe4000f8e0207 */
[----:B------:R-:W-:Y:S02]  /*c690*/  IMAD R5, R2, R11, RZ ;  /* 0x0000000b02057224 */ /* 0x000fe400078e02ff */
[----:B------:R-:W-:Y:S02]  /*c6a0*/  IMAD.MOV.U32 R2, RZ, RZ, RZ ;  /* 0x000000ffff027224 */ /* 0x000fe400078e00ff */
[----:B------:R-:W-:Y:S02]  /*c6b0*/  IMAD.MOV R4, RZ, RZ, -R4 ;  /* 0x000000ffff047224 */ /* 0x000fe400078e0a04 */
[----:B------:R-:W-:Y:S01]  /*c6c0*/  IMAD.HI.U32 R2, R3, R5, R2 ;  /* 0x0000000503027227 */ /* 0x000fe200078e0002 */
[----:B------:R-:W-:-:S04]  /*c6d0*/  IADD3 R5, -R16, UR6, RZ ;  /* 0x0000000610057c10 */ /* 0x000fc8000fffe1ff */
        /* <DEDUP_REMOVED lines=18> */
[----:B------:R-:W-:-:S03]  /*c800*/  IMAD.IADD R4, R5, 0x1, R4 ;  /* 0x0000000105047824 */ /* 0x000fc600078e0204 */
[----:B------:R-:W-:-:S04]  /*c810*/  IABS R7, R8 ;  /* 0x0000000800077213 */ /* 0x000fc80000000000 */
[----:B------:R-:W1:Y:S08]  /*c820*/  I2F.RP R10, R7 ;  /* 0x00000007000a7306 */ /* 0x000e700000209400 */
[----:B-1----:R-:W1:Y:S02]  /*c830*/  MUFU.RCP R10, R10 ;  /* 0x0000000a000a7308 */ /* 0x002e640000001000 */
[----:B-1----:R-:W-:-:S06]  /*c840*/  VIADD R2, R10, 0xffffffe ;  /* 0x0ffffffe0a027836 */ /* 0x002fcc0000000000 */
[----:B------:R1:W2:Y:S02]  /*c850*/  F2I.FTZ.U32.TRUNC.NTZ R3, R2 ;  /* 0x0000000200037305 */ /* 0x0002a4000021f000 */
[----:B-1----:R-:W-:Y:S02]  /*c860*/  IMAD.MOV.U32 R2, RZ, RZ, RZ ;  /* 0x000000ffff027224 */ /* 0x002fe400078e00ff */
[----:B--2---:R-:W-:-:S04]  /*c870*/  IMAD.MOV R6, RZ, RZ, -R3 ;  /* 0x000000ffff067224 */ /* 0x004fc800078e0a03 */
        /* <DEDUP_REMOVED lines=22> */
.L_x_2056:
[----:B------:R-:W-:Y:S02]  /*c9e0*/  IMAD.MOV.U32 R17, RZ, RZ, RZ ;  /* 0x000000ffff117224 */ /* 0x000fe400078e00ff */
[----:B------:R-:W-:Y:S02]  /*c9f0*/  IMAD.U32 R16, RZ, RZ, UR6 ;  /* 0x00000006ff107e24 */ /* 0x000fe4000f8e00ff */
[----:B------:R-:W-:-:S07]  /*ca00*/  IMAD.MOV.U32 R18, RZ, RZ, RZ ;  /* 0x000000ffff127224 */ /* 0x000fce00078e00ff */
.L_x_2061:
[----:B------:R-:W1:Y:S01]  /*ca10*/  S2R R2, SR_TID.X ;  /* 0x0000000000027919 */ /* 0x000e620000002100 */
[----:B------:R-:W-:Y:S01]  /*ca20*/  STL [R1+0x20], RZ ;  /* 0x000020ff01007387 */ /* 0x000fe20000100800 */
        /* <DEDUP_REMOVED lines=10> */
[----:B------:R1:W-:Y:S03]  /*cad0*/  STL [R1], RZ ;  /* 0x000000ff01007387 */ /* 0x0003e60000100800 */
[----:B------:R-:W-:Y:S05]  /*cae0*/  @P0 BRA `(.L_x_2062) ;  /* 0x0000004000980947 */ /* 0x000fea0003800000 */
[----:B-1----:R-:W-:Y:S01]  /*caf0*/  IMAD.MOV.U32 R0, RZ, RZ, 0x1 ;  /* 0x00000001ff007424 */ /* 0x002fe200078e00ff */
[----:B------:R1:W-:Y:S01]  /*cb00*/  STL [R1], RZ ;  /* 0x000000ff01007387 */ /* 0x0003e20000100800 */
[----:B------:R-:W-:Y:S01]  /*cb10*/  ULDC UR38, c[0x0][0xc] ;  /* 0x0000030000267ab9 */ /* 0x000fe20000000800 */
[----:B------:R-:W-:Y:S02]  /*cb20*/  ULDC.64 UR36, c[0x0][0x198] ;  /* 0x0000660000247ab9 */ /* 0x000fe40000000a00 */
[----:B------:R1:W-:Y:S04]  /*cb30*/  STL [R1+0x8], R0 ;  /* 0x0000080001007387 */ /* 0x0003e80000100800 */
[----:B------:R1:W-:Y:S02]  /*cb40*/  STL [R1+0x20], RZ ;  /* 0x000020ff01007387 */ /* 0x0003e40000100800 */
.L_x_2129:
[----:B--2---:R-:W2:Y:S01]  /*cb50*/  LDC.64 R2, c[0x0][0xc60] ;  /* 0x00031800ff027b82 */ /* 0x004ea20000000a00 */
[----:B------:R-:W-:Y:S01]  /*cb60*/  ULDC.64 UR4, c[0x0][0x208] ;  /* 0x0000820000047ab9 */ /* 0x000fe20000000a00 */
[----:B--2---:R-:W-:-:S05]  /*cb70*/  IMAD.WIDE R2, R19, 0x4, R2 ;  /* 0x0000000413027825 */ /* 0x004fca00078e0202 */
[----:B------:R-:W2:Y:S01]  /*cb80*/  LDG.E R5, desc[UR4][R2.64] ;  /* 0x0000000402057981 */ /* 0x000ea2000c1e1900 */
[----:B------:R-:W-:Y:S05]  /*cb90*/  YIELD ;  /* 0x0000000000007946 */ /* 0x000fea0003800000 */
[----:B------:R-:W-:Y:S01]  /*cba0*/  ULDC.64 UR4, c[0x0][0xa28] ;  /* 0x00028a0000047ab9 */ /* 0x000fe20000000a00 */
[----:B-1----:R-:W-:Y:S01]  /*cbb0*/  IMAD.MOV.U32 R0, RZ, RZ, RZ ;  /* 0x000000ffff007224 */ /* 0x002fe200078e00ff */
[----:B------:R-:W-:Y:S01]  /*cbc0*/  ISETP.NE.U32.AND P0, PT, RZ, UR4, PT ;  /* 0x00000004ff007c0c */ /* 0x000fe2000bf05070 */
[----:B------:R-:W-:Y:S01]  /*cbd0*/  ULDC.64 UR8, c[0x0][0x208] ;  /* 0x0000820000087ab9 */ /* 0x000fe20000000a00 */
[----:B------:R-:W-:Y:S01]  /*cbe0*/  IMAD.MOV.U32 R6, RZ, RZ, RZ ;  /* 0x000000ffff067224 */ /* 0x000fe200078e00ff */
[----:B------:R-:W-:Y:S01]  /*cbf0*/  ULDC.64 UR6, c[0x0][0xa08] ;  /* 0x0002820000067ab9 */ /* 0x000fe20000000a00 */
[----:B------:R-:W-:-:S02]  /*cc00*/  ISETP.NE.AND.EX P0, PT, RZ, UR5, PT, P0 ;  /* 0x00000005ff007c0c */ /* 0x000fc4000bf05300 */
[----:B--2---:R-:W-:Y:S01]  /*cc10*/  SHF.R.S32.HI R4, RZ, 0x1f, R5 ;  /* 0x0000001fff047819 */ /* 0x004fe20000011405 */
[----:B------:R-:W-:-:S10]  /*cc20*/  IMAD.SHL.U32 R11, R5, 0x4, RZ ;  /* 0x00000004050b7824 */ /* 0x000fd400078e00ff */
[C---:B------:R-:W-:Y:S01]  /*cc30*/  @P0 LEA R2, P1, R5.reuse, UR4, 0x2 ;  /* 0x0000000405020c11 */ /* 0x040fe2000f8210ff */
[----:B------:R1:W-:Y:S03]  /*cc40*/  STL [R1+0x10], R5 ;  /* 0x0000100501007387 */ /* 0x0003e60000100800 */
[C-C-:B------:R-:W-:Y:S01]  /*cc50*/  @P0 LEA.HI.X R3, R5.reuse, UR5, R4.reuse, 0x2, P1 ;  /* 0x0000000505030c11 */ /* 0x140fe200088f1404 */
[----:B------:R-:W-:Y:S02]  /*cc60*/  ULDC.64 UR4, c[0x0][0xa18] ;  /* 0x0002860000047ab9 */ /* 0x000fe40000000a00 */
[----:B------:R-:W-:Y:S02]  /*cc70*/  ISETP.NE.U32.AND P1, PT, RZ, UR4, PT ;  /* 0x00000004ff007c0c */ /* 0x000fe4000bf25070 */
[----:B------:R2:W5:Y:S01]  /*cc80*/  @P0 LDG.E R0, desc[UR8][R2.64] ;  /* 0x0000000802000981 */ /* 0x000562000c1e1900 */
[----:B------:R-:W-:-:S02]  /*cc90*/  SHF.L.U64.HI R10, R5, 0x2, R4 ;  /* 0x00000002050a7819 */ /* 0x000fc40000010204 */
[----:B------:R-:W-:Y:S01]  /*cca0*/  ISETP.NE.AND.EX P1, PT, RZ, UR5, PT, P1 ;  /* 0x00000005ff007c0c */ /* 0x000fe2000bf25310 */
[----:B------:R-:W-:Y:S04]  /*ccb0*/  STL [R1+0x18], R11 ;  /* 0x0000180b01007387 */ /* 0x000fe80000100800 */
[----:B------:R-:W-:Y:S08]  /*ccc0*/  STL [R1+0x1c], R10 ;  /* 0x00001c0a01007387 */ /* 0x000ff00000100800 */
[----:B------:R-:W-:-:S04]  /*ccd0*/  @P1 IADD3 R8, P0, R11, UR4, RZ ;  /* 0x000000040b081c10 */ /* 0x000fc8000ff1e0ff */
[C---:B------:R-:W-:Y:S01]  /*cce0*/  @P1 IADD3.X R9, R10.reuse, UR5, RZ, P0, !PT ;  /* 0x000000050a091c10 */ /* 0x040fe200087fe4ff */
[----:B------:R-:W-:Y:S02]  /*ccf0*/  ULDC.64 UR4, c[0x0][0xa00] ;  /* 0x0002800000047ab9 */ /* 0x000fe40000000a00 */
[----:B------:R-:W-:Y:S02]  /*cd00*/  ISETP.NE.U32.AND P2, PT, RZ, UR4, PT ;  /* 0x00000004ff007c0c */ /* 0x000fe4000bf45070 */
[C---:B--2---:R-:W-:Y:S02]  /*cd10*/  IADD3 R2, P0, R11.reuse, UR4, RZ ;  /* 0x000000040b027c10 */ /* 0x044fe4000ff1e0ff */
[----:B------:R-:W-:Y:S02]  /*cd20*/  ISETP.NE.AND.EX P2, PT, RZ, UR5, PT, P2 ;  /* 0x00000005ff007c0c */ /* 0x000fe4000bf45320 */
[----:B------:R-:W-:Y:S01]  /*cd30*/  IADD3.X R3, R10, UR5, RZ, P0, !PT ;  /* 0x000000050a037c10 */ /* 0x000fe200087fe4ff */
[----:B------:R-:W-:Y:S01]  /*cd40*/  ULDC UR4, c[0x0][0x288] ;  /* 0x0000a20000047ab9 */ /* 0x000fe20000000800 */
[----:B------:R-:W-:-:S04]  /*cd50*/  IADD3 R4, P0, R11, UR6, RZ ;  /* 0x000000060b047c10 */ /* 0x000fc8000ff1e0ff */
[----:B-1----:R-:W-:-:S05]  /*cd60*/  IADD3.X R5, R10, UR7, RZ, P0, !PT ;  /* 0x000000070a057c10 */ /* 0x002fca00087fe4ff */
[----:B------:R-:W2:Y:S01]  /*cd70*/  @P2 LDG.E R6, desc[UR8][R2.64] ;  /* 0x0000000802062981 */ /* 0x000ea2000c1e1900 */
[----:B------:R-:W-:-:S04]  /*cd80*/  ISETP.NE.U32.AND P0, PT, RZ, UR6, PT ;  /* 0x00000006ff007c0c */ /* 0x000fc8000bf05070 */
[----:B------:R-:W-:Y:S01]  /*cd90*/  ISETP.NE.AND.EX P0, PT, RZ, UR7, PT, P0 ;  /* 0x00000007ff007c0c */ /* 0x000fe2000bf05300 */
[----:B--2---:R1:W-:Y:S02]  /*cda0*/  STL [R1+0x24], R6 ;  /* 0x0000240601007387 */ /* 0x0043e40000100800 */
[----:B-1----:R-:W-:Y:S01]  /*cdb0*/  IMAD.U32 R6, RZ, RZ, UR4 ;  /* 0x00000004ff067e24 */ /* 0x002fe2000f8e00ff */
[----:B------:R-:W-:Y:S02]  /*cdc0*/  ULDC.64 UR4, c[0x0][0x3f8] ;  /* 0x0000fe0000047ab9 */ /* 0x000fe40000000a00 */
[----:B------:R-:W-:-:S03]  /*cdd0*/  UISETP.NE.U32.AND UP0, UPT, UR4, URZ, UPT ;  /* 0x0000003f0400728c */ /* 0x000fc6000bf05070 */
[----:B------:R-:W-:Y:S01]  /*cde0*/  ULDC UR4, c[0x0][0x404] ;  /* 0x0001010000047ab9 */ /* 0x000fe20000000800 */
[----:B------:R-:W-:Y:S01]  /*cdf0*/  UISETP.NE.AND.EX UP0, UPT, UR5, URZ, UPT, UP0 ;  /* 0x0000003f0500728c */ /* 0x000fe2000bf05300 */
[----:B------:R1:W5:Y:S02]  /*ce00*/  @P1 LDG.E R6, desc[UR8][R8.64] ;  /* 0x0000000808061981 */ /* 0x000364000c1e1900 */
[----:B------:R-:W-:Y:S01]  /*ce10*/  ULDC UR5, c[0x0][0x2e0] ;  /* 0x0000b80000057ab9 */ /* 0x000fe20000000800 */
[----:B------:R-:W-:-:S04]  /*ce20*/  USEL UR4, UR4, 0x1, UP0 ;  /* 0x0000000104047887 */ /* 0x000fc80008000000 */
[----:B------:R-:W-:-:S06]  /*ce30*/  UIMAD UR4, UR4, UR5, URZ ;  /* 0x00000005040472a4 */ /* 0x000fcc000f8e023f */
[----:B------:R-:W-:Y:S01]  /*ce40*/  IMAD.U32 R7, RZ, RZ, UR4 ;  /* 0x00000004ff077e24 */ /* 0x000fe2000f8e00ff */
[----:B-1----:R-:W-:Y:S06]  /*ce50*/  @P1 BRA `(.L_x_2063) ;  /* 0x0000000000141947 */ /* 0x002fec0003800000 */
[----:B------:R-:W-:Y:S05]  /*ce60*/  @!P2 BRA `(.L_x_2063) ;  /* 0x000000000010a947 */ /* 0x000fea0003800000 */
[----:B------:R-:W-:Y:S02]  /*ce70*/  ULDC.64 UR4, c[0x0][0x208] ;  /* 0x0000820000047ab9 */ /* 0x000fe40000000a00 */
[----:B-----5:R-:W2:Y:S04]  /*ce80*/  LDG.E R6, desc[UR4][R2.64] ;  /* 0x0000000402067981 */ /* 0x020ea8000c1e1900 */
[----:B------:R-:W2:Y:S02]  /*ce90*/  LDG.E R9, desc[UR4][R2.64+0x4] ;  /* 0x0000040402097981 */ /* 0x000ea4000c1e1900 */
[----:B--2---:R-:W-:-:S07]  /*cea0*/  IMAD.IADD R6, R9, 0x1, -R6 ;  /* 0x0000000109067824 */ /* 0x004fce00078e0a06 */
.L_x_2063:
[----:B------:R-:W-:Y:S01]  /*ceb0*/  IMAD.MOV.U32 R3, RZ, RZ, RZ ;  /* 0x000000ffff037224 */ /* 0x000fe200078e00ff */
[----:B------:R-:W-:-:S05]  /*cec0*/  ULDC.64 UR4, c[0x0][0x208] ;  /* 0x0000820000047ab9 */ /* 0x000fca0000000a00 */
[----:B------:R-:W2:Y:S01]  /*ced0*/  @P0 LDG.E R3, desc[UR4][R4.64] ;  /* 0x0000000404030981 */ /* 0x000ea2000c1e1900 */
[----:B------:R-:W-:Y:S02]  /*cee0*/  ULDC.64 UR4, c[0x0][0xa20] ;  /* 0x0002880000047ab9 */ /* 0x000fe40000000a00 */
[----:B------:R-:W-:-:S04]  /*cef0*/  ISETP.NE.U32.AND P1, PT, RZ, UR4, PT ;  /* 0x00000004ff007c0c */ /* 0x000fc8000bf25070 */
[----:B------:R-:W-:Y:S01]  /*cf00*/  ISETP.NE.AND.EX P1, PT, RZ, UR5, PT, P1 ;  /* 0x00000005ff007c0c */ /* 0x000fe2000bf25310 */
[----:B--2--5:R-:W-:-:S05]  /*cf10*/  IMAD.IADD R2, R3, 0x1, R0 ;  /* 0x0000000103027824 */ /* 0x024fca00078e0200 */
[----:B------:R1:W-:Y:S07]  /*cf20*/  STL [R1+0x4], R2 ;  /* 0x0000040201007387 */ /* 0x0003ee0000100800 */
[----:B------:R-:W-:Y:S05]  /*cf30*/  @!P1 BRA `(.L_x_2064) ;  /* 0x0000000000149947 */ /* 0x000fea0003800000 */
[----:B-1----:R-:W-:Y:S01]  /*cf40*/  IADD3 R2, P0, R11, UR4, RZ ;  /* 0x000000040b027c10 */ /* 0x002fe2000ff1e0ff */
[----:B------:R-:W-:-:S03]  /*cf50*/  ULDC.64 UR6, c[0x0][0x208] ;  /* 0x0000820000067ab9 */ /* 0x000fc60000000a00 */
[----:B------:R-:W-:-:S05]  /*cf60*/  IADD3.X R3, R10, UR5, RZ, P0, !PT ;  /* 0x000000050a037c10 */ /* 0x000fca00087fe4ff */
[----:B------:R1:W5:Y:S01]  /*cf70*/  LDG.E R7, desc[UR6][R2.64] ;  /* 0x0000000602077981 */ /* 0x000362000c1e1900 */
[----:B------:R-:W-:Y:S05]  /*cf80*/  BRA `(.L_x_2065) ;  /* 0x0000000000147947 */ /* 0x000fea0003800000 */
.L_x_2064:
[----:B------:R-:W-:Y:S05]  /*cf90*/  @!P0 BRA `(.L_x_2065) ;  /* 0x0000000000108947 */ /* 0x000fea0003800000 */
[----:B------:R-:W-:Y:S02]  /*cfa0*/  ULDC.64 UR4, c[0x0][0x208] ;  /* 0x0000820000047ab9 */ /* 0x000fe40000000a00 */
[----:B------:R-:W2:Y:S04]  /*cfb0*/  LDG.E R7, desc[UR4][R4.64] ;  /* 0x0000000404077981 */ /* 0x000ea8000c1e1900 */
[----:B-1----:R-:W2:Y:S02]  /*cfc0*/  LDG.E R2, desc[UR4][R4.64+0x4] ;  /* 0x0000040404027981 */ /* 0x002ea4000c1e1900 */
[----:B--2---:R-:W-:-:S07]  /*cfd0*/  IMAD.IADD R7, R2, 0x1, -R7 ;  /* 0x0000000102077824 */ /* 0x004fce00078e0a07 */
.L_x_2065:
[----:B-----5:R-:W-:Y:S01]  /*cfe0*/  IMAD.IADD R7, R7, 0x1, -R0 ;  /* 0x0000000107077824 */ /* 0x020fe200078e0a00 */
[----:B------:R-:W-:Y:S01]  /*cff0*/  LEA R0, R17, 0xff, 0x7 ;  /* 0x000000ff11007811 */ /* 0x000fe200078e38ff */
[----:B------:R-:W-:Y:S03]  /*d000*/  BSSY B6, `(.L_x_2066) ;  /* 0x0000310000067945 */ /* 0x000fe60003800000 */
[C---:B------:R-:W-:Y:S01]  /*d010*/  IADD3 R6, R7.reuse, R0, -R6 ;  /* 0x0000000007067210 */ /* 0x040fe20007ffe806 */
[----:B------:R-:W-:-:S03]  /*d020*/  VIADD R7, R7, 0x7f ;  /* 0x0000007f07077836 */ /* 0x000fc60000000000 */
[----:B-1----:R-:W-:Y:S02]  /*d030*/  SHF.R.S32.HI R3, RZ, 0x1f, R6 ;  /* 0x0000001fff037819 */ /* 0x002fe40000011406 */
[----:B------:R-:W-:Y:S02]  /*d040*/  SHF.R.S32.HI R0, RZ, 0x1f, R7 ;  /* 0x0000001fff007819 */ /* 0x000fe40000011407 */
[----:B------:R-:W-:Y:S02]  /*d050*/  LEA.HI R3, R3, R6, RZ, 0x7 ;  /* 0x0000000603037211 */ /* 0x000fe400078f38ff */
[----:B------:R-:W-:Y:S02]  /*d060*/  LEA.HI R0, R0, R7, RZ, 0x7 ;  /* 0x0000000700007211 */ /* 0x000fe400078f38ff */
[----:B------:R-:W-:Y:S02]  /*d070*/  SHF.R.S32.HI R3, RZ, 0x7, R3 ;  /* 0x00000007ff037819 */ /* 0x000fe40000011403 */
[----:B------:R-:W-:-:S04]  /*d080*/  SHF.R.S32.HI R0, RZ, 0x7, R0 ;  /* 0x00000007ff007819 */ /* 0x000fc80000011400 */
[----:B------:R-:W-:-:S04]  /*d090*/  VIMNMX R2, R0, R3, PT ;  /* 0x0000000300027248 */ /* 0x000fc80003fe0100 */
[----:B------:R-:W-:Y:S01]  /*d0a0*/  ISETP.GT.AND P0, PT, R2, RZ, PT ;  /* 0x000000ff0200720c */ /* 0x000fe20003f04270 */
[----:B------:R1:W-:-:S12]  /*d0b0*/  STL [R1+0x14], R2 ;  /* 0x0000140201007387 */ /* 0x0003d80000100800 */
[----:B-1----:R-:W-:Y:S05]  /*d0c0*/  @P0 BRA `(.L_x_2067) ;  /* 0x0000000000480947 */ /* 0x002fea0003800000 */
[----:B------:R-:W1:Y:S02]  /*d0d0*/  S2R R2, SR_TID.X ;  /* 0x0000000000027919 */ /* 0x000e640000002100 */
        /* <DEDUP_REMOVED lines=15> */
[----:B-1----:R-:W-:Y:S01]  /*d1d0*/  IADD3 R16, R0, UR38, R7 ;  /* 0x0000002600107c10 */ /* 0x002fe2000fffe007 */
[----:B------:R-:W-:Y:S06]  /*d1e0*/  BRA `(.L_x_2068) ;  /* 0x0000002c00c47947 */ /* 0x000fec0003800000 */
.L_x_2067:
        /* <DEDUP_REMOVED lines=23> */
.L_x_2069:
        /* <DEDUP_REMOVED lines=17> */
[----:B01----:R-:W-:-:S07]  /*d470*/  IMAD.MOV.U32 R13, RZ, RZ, RZ ;  /* 0x000000ffff0d7224 */ /* 0x003fce00078e00ff */
[----:B------:R-:W-:-:S07]  /*d480*/  LEPC R20, `(.L_x_2071) ;  /* 0x000000001014794e */ /* 0x000fce0000000000 */
[----:B--2---:R-:W-:Y:S05]  /*d490*/  CALL.ABS.NOINC R2 ;  /* 0x0000000002007343 */ /* 0x004fea0003c00000 */
.L_x_2071:
        /* <DEDUP_REMOVED lines=16> */
.L_x_2070:
        /* <DEDUP_REMOVED lines=18> */
[----:B------:R-:W1:Y:S01]  /*d6c0*/  LDC R0, c[0x0][0x428] ;  /* 0x00010a00ff007b82 */ /* 0x000e620000000800 */
[----:B----4-:R-:W-:-:S06]  /*d6d0*/  IMAD.MOV.U32 R4, RZ, RZ, R7 ;  /* 0x000000ffff047224 */ /* 0x010fcc00078e0007 */
[----:B------:R2:W5:Y:S01]  /*d6e0*/  @P0 LDG.E R4, desc[UR6][R2.64] ;  /* 0x0000000602040981 */ /* 0x000562000c1e1900 */
[----:B------:R-:W-:Y:S01]  /*d6f0*/  IMAD R17, R17, 0x80, R8 ;  /* 0x0000008011117824 */ /* 0x000fe200078e0208 */
[----:B------:R-:W-:Y:S02]  /*d700*/  PLOP3.LUT P1, PT, P6, PT, PT, 0x8, 0x0 ;  /* 0x000000000000781c */ /* 0x000fe4000372e170 */
[----:B-1----:R-:W-:Y:S01]  /*d710*/  ISETP.NE.AND P0, PT, R0, 0x1, PT ;  /* 0x000000010000780c */ /* 0x002fe20003f05270 */
[----:B------:R-:W-:-:S12]  /*d720*/  IMAD.MOV.U32 R0, RZ, RZ, R18 ;  /* 0x000000ffff007224 */ /* 0x000fd800078e0012 */
[----:B------:R-:W1:Y:S08]  /*d730*/  @P0 LDC R5, c[0x0][0x42c] ;  /* 0x00010b00ff050b82 */ /* 0x000e700000000800 */
[----:B------:R-:W3:Y:S01]  /*d740*/  @P0 LDC R6, c[0x0][0x430] ;  /* 0x00010c00ff060b82 */ /* 0x000ee20000000800 */
[----:B-1----:R-:W-:-:S05]  /*d750*/  @P0 IMAD.HI.U32 R5, R18, R5, RZ ;  /* 0x0000000512050227 */ /* 0x002fca00078e00ff */
[----:B---3--:R-:W-:Y:S02]  /*d760*/  @P0 SHF.R.U32.HI R0, RZ, R6, R5 ;  /* 0x00000006ff000219 */ /* 0x008fe40000011605 */
[----:B------:R-:W-:-:S04]  /*d770*/  ISETP.NE.U32.AND P0, PT, RZ, UR4, PT ;  /* 0x00000004ff007c0c */ /* 0x000fc8000bf05070 */
[----:B------:R-:W-:-:S04]  /*d780*/  ISETP.NE.AND.EX P0, PT, RZ, UR5, PT, P0 ;  /* 0x00000005ff007c0c */ /* 0x000fc8000bf05300 */
[----:B--2---:R-:W-:-:S09]  /*d790*/  SEL R7, R7, RZ, !P0 ;  /* 0x000000ff07077207 */ /* 0x004fd20004000000 */
.L_x_2072:
        /* <DEDUP_REMOVED lines=16> */
.L_x_2073:
        /* <DEDUP_REMOVED lines=15> */
.L_x_2074:
        /* <DEDUP_REMOVED lines=18> */
.L_x_2145:
[----:B------:R-:W-:Y:S01]  /*dab0*/  UMOV UR4, 0xffffffff ;  /* 0xffffffff00047882 */ /* 0x000fe20000000000 */
[----:B0-----:R-:W-:Y:S02]  /*dac0*/  SHF.R.S32.HI R13, RZ, 0x1f, R4 ;  /* 0x0000001fff0d7819 */ /* 0x001fe40000011404 */
[----:B------:R-:W-:Y:S05]  /*dad0*/  BRA.DIV UR4, `(.L_x_2076) ;  /* 0x0000003a04707947 */ /* 0x000fea000b800000 */
[----:B------:R-:W-:-:S13]  /*dae0*/  ELECT P6, URZ, PT ;  /* 0x00000000003f782f */ /* 0x000fda00038c0000 */
.L_x_2148:
[----:B------:R-:W-:Y:S05]  /*daf0*/  @!P6 BRA `(.L_x_2077) ;  /* 0x00000004002ce947 */ /* 0x000fea0003800000 */
[----:B------:R-:W-:-:S04]  /*db00*/  ISETP.NE.U32.AND P0, PT, R2, RZ, PT ;  /* 0x000000ff0200720c */ /* 0x000fc80003f05070 */
[----:B------:R-:W-:-:S13]  /*db10*/  ISETP.NE.AND.EX P0, PT, R3, RZ, PT, P0 ;  /* 0x000000ff0300720c */ /* 0x000fda0003f05300 */
[----:B------:R-:W-:Y:S05]  /*db20*/  @!P0 BRA `(.L_x_2078) ;  /* 0x00000000004c8947 */ /* 0x000fea0003800000 */
[----:B------:R-:W0:Y:S01]  /*db30*/  LDC R10, c[0x0][0x41c] ;  /* 0x00010700ff0a7b82 */ /* 0x000e220000000800 */
[----:B------:R-:W-:Y:S01]  /*db40*/  IMAD.MOV.U32 R6, RZ, RZ, R5 ;  /* 0x000000ffff067224 */ /* 0x000fe200078e0005 */
[----:B------:R-:W-:Y:S01]  /*db50*/  ULDC.64 UR4, c[0x0][0x408] ;  /* 0x0001020000047ab9 */ /* 0x000fe20000000a00 */
[----:B------:R-:W-:Y:S01]  /*db60*/  ULDC.64 UR6, c[0x0][0x208] ;  /* 0x0000820000067ab9 */ /* 0x000fe20000000a00 */
[----:B0-----:R-:W-:-:S13]  /*db70*/  ISETP.NE.AND P0, PT, R10, 0x1, PT ;  /* 0x000000010a00780c */ /* 0x001fda0003f05270 */
[----:B------:R-:W0:Y:S02]  /*db80*/  @P0 LDC.64 R8, c[0x0][0x420] ;  /* 0x00010800ff080b82 */ /* 0x000e240000000a00 */
[----:B0-----:R-:W-:-:S05]  /*db90*/  @P0 IMAD.HI.U32 R8, R5, R8, RZ ;  /* 0x0000000805080227 */ /* 0x001fca00078e00ff */
[----:B------:R-:W-:-:S04]  /*dba0*/  @P0 SHF.R.U32.HI R6, RZ, R9, R8 ;  /* 0x00000009ff060219 */ /* 0x000fc80000011608 */
[--C-:B------:R-:W-:Y:S01]  /*dbb0*/  SHF.R.S32.HI R9, RZ, 0x1f, R6.reuse ;  /* 0x0000001fff097819 */ /* 0x100fe20000011406 */
[----:B------:R-:W-:-:S04]  /*dbc0*/  IMAD.MOV R8, RZ, RZ, -R6 ;  /* 0x000000ffff087224 */ /* 0x000fc800078e0a06 */
[----:B------:R-:W-:Y:S02]  /*dbd0*/  IMAD R5, R10, R8, R5 ;  /* 0x000000080a057224 */ /* 0x000fe400078e0205 */
[----:B------:R-:W-:-:S04]  /*dbe0*/  IMAD R8, R13, UR4, RZ ;  /* 0x000000040d087c24 */ /* 0x000fc8000f8e02ff */
[----:B------:R-:W-:Y:S02]  /*dbf0*/  IMAD R10, R4, UR5, R8 ;  /* 0x00000005040a7c24 */ /* 0x000fe4000f8e0208 */
[----:B------:R-:W-:-:S04]  /*dc00*/  IMAD.MOV.U32 R8, RZ, RZ, R6 ;  /* 0x000000ffff087224 */ /* 0x000fc800078e0006 */
[----:B------:R-:W-:-:S04]  /*dc10*/  IMAD.WIDE.U32 R8, R4, UR4, R8 ;  /* 0x0000000404087c25 */ /* 0x000fc8000f8e0008 */
[----:B------:R-:W-:Y:S01]  /*dc20*/  IMAD.IADD R6, R9, 0x1, R10 ;  /* 0x0000000109067824 */ /* 0x000fe200078e020a */
[----:B------:R-:W-:-:S04]  /*dc30*/  LEA R10, P0, R8, R2, 0x2 ;  /* 0x00000002080a7211 */ /* 0x000fc800078010ff */
[----:B------:R-:W-:-:S05]  /*dc40*/  LEA.HI.X R11, R8, R3, R6, 0x2, P0 ;  /* 0x00000003080b7211 */ /* 0x000fca00000f1406 */
[----:B------:R0:W5:Y:S04]  /*dc50*/  LDG.E R6, desc[UR6][R10.64] ;  /* 0x000000060a067981 */ /* 0x000168000c1e1900 */
.L_x_2078:
        /* <DEDUP_REMOVED lines=9> */
.L_x_2149:
        /* <DEDUP_REMOVED lines=11> */
.L_x_2080:
        /* <DEDUP_REMOVED lines=18> */
[----:B------:R-:W-:-:S04]  /*dec0*/  ULEA UR11, UR11, UR5, 0x7 ;  /* 0x000000050b0b7291 */ /* 0x000fc8000f8e383f */
        /* <DEDUP_REMOVED lines=14> */
.L_x_2077:
[----:B------:R-:W2:Y:S01]  /*dfb0*/  LDL.LU R11, [R1+0x20] ;  /* 0x00002000010b7983 */ /* 0x000ea20000300800 */
[----:B------:R-:W-:Y:S01]  /*dfc0*/  MOV R9, 0x400 ;  /* 0x0000040000097802 */ /* 0x000fe20000000f00 */
[----:B------:R-:W-:Y:S05]  /*dfd0*/  WARPSYNC.ALL ;  /* 0x0000000000007948 */ /* 0x000fea0003800000 */
[----:B------:R-:W0:Y:S01]  /*dfe0*/  S2R R10, SR_CgaCtaId ;  /* 0x00000000000a7919 */ /* 0x000e220000008800 */
[----:B------:R-:W-:-:S13]  /*dff0*/  ELECT P0, URZ, PT ;  /* 0x00000000003f782f */ /* 0x000fda0003800000 */
[----:B------:R-:W-:Y:S01]  /*e000*/  @P0 R2UR UR13, R7 ;  /* 0x00000000070d02ca */ /* 0x000fe200000e0000 */
[----:B------:R-:W-:Y:S01]  /*e010*/  UIADD3 UR4, UP0, UR36, 0x270, URZ ;  /* 0x0000027024047890 */ /* 0x000fe2000ff1e03f */
[C---:B------:R-:W-:Y:S01]  /*e020*/  @P0 R2UR UR12, R18.reuse ;  /* 0x00000000120c02ca */ /* 0x040fe200000e0000 */
[----:B------:R-:W-:Y:S01]  /*e030*/  UMOV UR6, 0x0 ;  /* 0x0000000000067882 */ /* 0x000fe20000000000 */
[----:B------:R-:W-:Y:S01]  /*e040*/  @P0 R2UR UR11, R17 ;  /* 0x00000000110b02ca */ /* 0x000fe200000e0000 */
        /* <DEDUP_REMOVED lines=37> */
.L_x_2150:
[----:B------:R-:W-:Y:S05]  /*e2a0*/  BSYNC B0 ;  /* 0x0000000000007941 */ /* 0x000fea0003800000 */
.L_x_2081:
[----:B0-----:R-:W2:Y:S01]  /*e2b0*/  LDL R8, [R1+0x14] ;  /* 0x0000140001087983 */ /* 0x001ea20000100800 */
[----:B------:R-:W-:Y:S01]  /*e2c0*/  BSSY B0, `(.L_x_2083) ;  /* 0x0000195000007945 */ /* 0x000fe20003800000 */
[----:B--2---:R-:W-:-:S13]  /*e2d0*/  ISETP.GE.AND P0, PT, R8, 0x2, PT ;  /* 0x000000020800780c */ /* 0x004fda0003f06270 */
[----:B------:R-:W-:Y:S05]  /*e2e0*/  @!P0 BRA `(.L_x_2084) ;  /* 0x0000001800488947 */ /* 0x000fea0003800000 */
[C---:B------:R-:W-:Y:S01]  /*e2f0*/  LOP3.LUT R7, R8.reuse, 0x1, RZ, 0xc0, !PT ;  /* 0x0000000108077812 */ /* 0x040fe200078ec0ff */
[----:B------:R-:W-:Y:S01]  /*e300*/  VIADD R10, R8, 0xfffffffe ;  /* 0xfffffffe080a7836 */ /* 0x000fe20000000000 */
[----:B------:R-:W-:Y:S02]  /*e310*/  BSSY B1, `(.L_x_2085) ;  /* 0x000008d000017945 */ /* 0x000fe40003800000 */
[----:B------:R-:W-:Y:S01]  /*e320*/  ISETP.NE.U32.AND P0, PT, R7, 0x1, PT ;  /* 0x000000010700780c */ /* 0x000fe20003f05070 */
[----:B------:R-:W-:-:S12]  /*e330*/  IMAD.MOV.U32 R7, RZ, RZ, R10 ;  /* 0x000000ffff077224 */ /* 0x000fd800078e000a */
[----:B------:R-:W-:Y:S05]  /*e340*/  @!P0 BRA `(.L_x_2086) ;  /* 0x0000000800248947 */ /* 0x000fea0003800000 */
        /* <DEDUP_REMOVED lines=10> */
[----:B------:R-:W-:Y:S02]  /*e3f0*/  IMAD.MOV.U32 R8, RZ, RZ, R6 ;  /* 0x000000ffff087224 */ /* 0x000fe400078e0006 */
[----:B------:R-:W-:Y:S01]  /*e400*/  IMAD.MOV.U32 R7, RZ, RZ, R10 ;  /* 0x000000ffff077224 */ /* 0x000fe200078e000a */
        /* <DEDUP_REMOVED lines=9> */
[----:B------:R-:W-:Y:S01]  /*e4a0*/  @P0 SHF.R.U32.HI R7, RZ, R9, R8 ;  /* 0x00000009ff070219 */ /* 0x000fe20000011608 */
[----:B------:R-:W-:-:S03]  /*e4b0*/  IMAD R8, R13, UR4, RZ ;  /* 0x000000040d087c24 */ /* 0x000fc6000f8e02ff */
[--C-:B------:R-:W-:Y:S01]  /*e4c0*/  SHF.R.S32.HI R9, RZ, 0x1f, R7.reuse ;  /* 0x0000001fff097819 */ /* 0x100fe20000011407 */
[C---:B------:R-:W-:Y:S02]  /*e4d0*/  IMAD R14, R4.reuse, UR5, R8 ;  /* 0x00000005040e7c24 */ /* 0x040fe4000f8e0208 */
        /* <DEDUP_REMOVED lines=8> */
.L_x_2089:
[----:B0-----:R-:W0:Y:S01]  /*e560*/  S2R R3, SR_CgaCtaId ;  /* 0x0000000000037919 */ /* 0x001e220000008800 */
[----:B------:R-:W-:-:S04]  /*e570*/  MOV R2, 0x400 ;  /* 0x0000040000027802 */ /* 0x000fc80000000f00 */
[----:B0-----:R-:W-:Y:S02]  /*e580*/  LEA R2, R3, R2, 0x18 ;  /* 0x0000000203027211 */ /* 0x001fe400078ec0ff */
[----:B------:R-:W-:-:S03]  /*e590*/  SHF.L.U32 R3, R12, 0x1f, RZ ;  /* 0x0000001f0c037819 */ /* 0x000fc600000006ff */
[----:B------:R-:W-:-:S04]  /*e5a0*/  IMAD R2, R11, 0x8, R2 ;  /* 0x000000080b027824 */ /* 0x000fc800078e0202 */
[----:B------:R-:W0:Y:S02]  /*e5b0*/  SYNCS.PHASECHK.TRANS64.TRYWAIT P0, [R2+URZ+0x34840], R3 ;  /* 0x03484003020075a7 */ /* 0x000e24000800017f */
[----:B0-----:R-:W-:Y:S05]  /*e5c0*/  @!P0 BRA `(.L_x_2090) ;  /* 0x0000003000088947 */ /* 0x001fea0003800000 */
.L_x_2151:
        /* <DEDUP_REMOVED lines=11> */
.L_x_2091:
        /* <DEDUP_REMOVED lines=37> */
.L_x_2152:
        /* <DEDUP_REMOVED lines=13> */
.L_x_2093:
        /* <DEDUP_REMOVED lines=31> */
.L_x_2088:
[----:B------:R-:W-:Y:S05]  /*eb90*/  BSYNC B2 ;  /* 0x0000000000027941 */ /* 0x000fea0003800000 */
.L_x_2087:
[----:B------:R-:W2:Y:S04]  /*eba0*/  LDL.LU R2, [R1+0x14] ;  /* 0x0000140001027983 */ /* 0x000ea80000300800 */
[----:B------:R0:W-:Y:S04]  /*ebb0*/  STL [R1], R11 ;  /* 0x0000000b01007387 */ /* 0x0001e80000100800 */
[----:B------:R0:W-:Y:S02]  /*ebc0*/  STL [R1+0x8], R12 ;  /* 0x0000080c01007387 */ /* 0x0001e40000100800 */
[----:B0-2---:R-:W-:-:S07]  /*ebd0*/  VIADD R7, R2, 0xfffffffd ;  /* 0xfffffffd02077836 */ /* 0x005fce0000000000 */
.L_x_2086:
[----:B------:R-:W-:Y:S05]  /*ebe0*/  BSYNC B1 ;  /* 0x0000000000017941 */ /* 0x000fea0003800000 */
.L_x_2085:
[----:B------:R-:W-:-:S13]  /*ebf0*/  ISETP.NE.AND P0, PT, R10, RZ, PT ;  /* 0x000000ff0a00720c */ /* 0x000fda0003f05270 */
[----:B------:R-:W-:Y:S05]  /*ec00*/  @!P0 BRA `(.L_x_2084) ;  /* 0x0000001000008947 */ /* 0x000fea0003800000 */
[----:B------:R-:W-:-:S07]  /*ec10*/  IMAD.MOV.U32 R10, RZ, RZ, R6 ;  /* 0x000000ffff0a7224 */ /* 0x000fce00078e0006 */
.L_x_2108:
        /* <DEDUP_REMOVED lines=33> */
.L_x_2096:
[----:B------:R-:W1:Y:S01]  /*ee30*/  S2R R3, SR_CgaCtaId ;  /* 0x0000000000037919 */ /* 0x000e620000008800 */
[----:B------:R-:W-:-:S04]  /*ee40*/  MOV R2, 0x400 ;  /* 0x0000040000027802 */ /* 0x000fc80000000f00 */
[----:B-1----:R-:W-:Y:S02]  /*ee50*/  LEA R2, R3, R2, 0x18 ;  /* 0x0000000203027211 */ /* 0x002fe400078ec0ff */
[----:B------:R-:W-:-:S03]  /*ee60*/  SHF.L.U32 R3, R9, 0x1f, RZ ;  /* 0x0000001f09037819 */ /* 0x000fc600000006ff */
[----:B------:R-:W-:-:S04]  /*ee70*/  IMAD R2, R8, 0x8, R2 ;  /* 0x0000000808027824 */ /* 0x000fc800078e0202 */
[----:B------:R-:W1:Y:S02]  /*ee80*/  SYNCS.PHASECHK.TRANS64.TRYWAIT P0, [R2+URZ+0x34840], R3 ;  /* 0x03484003020075a7 */ /* 0x000e64000800017f */
[----:B-1----:R-:W-:Y:S05]  /*ee90*/  @!P0 BRA `(.L_x_2097) ;  /* 0x0000002400fc8947 */ /* 0x002fea0003800000 */
.L_x_2153:
        /* <DEDUP_REMOVED lines=11> */
.L_x_2098:
        /* <DEDUP_REMOVED lines=37> */
.L_x_2154:
        /* <DEDUP_REMOVED lines=8> */
.L_x_2100:
        /* <DEDUP_REMOVED lines=19> */
[----:B------:R-:W-:-:S04]  /*f350*/  ULEA UR11, UR11, UR5, 0x7 ;  /* 0x000000050b0b7291 */ /* 0x000fc8000f8e383f */
        /* <DEDUP_REMOVED lines=9> */
.L_x_2095:
[----:B------:R-:W-:Y:S05]  /*f3f0*/  BSYNC B1 ;  /* 0x0000000000017941 */ /* 0x000fea0003800000 */
.L_x_2094:
        /* <DEDUP_REMOVED lines=32> */
.L_x_2103:
[----:B------:R-:W2:Y:S01]  /*f600*/  S2R R3, SR_CgaCtaId ;  /* 0x0000000000037919 */ /* 0x000ea20000008800 */
[----:B------:R-:W-:-:S04]  /*f610*/  MOV R2, 0x400 ;  /* 0x0000040000027802 */ /* 0x000fc80000000f00 */
[----:B--2---:R-:W-:Y:S02]  /*f620*/  LEA R2, R3, R2, 0x18 ;  /* 0x0000000203027211 */ /* 0x004fe400078ec0ff */
[----:B------:R-:W-:-:S03]  /*f630*/  SHF.L.U32 R3, R14, 0x1f, RZ ;  /* 0x0000001f0e037819 */ /* 0x000fc600000006ff */
[----:B------:R-:W-:-:S04]  /*f640*/  IMAD R2, R15, 0x8, R2 ;  /* 0x000000080f027824 */ /* 0x000fc800078e0202 */
[----:B------:R-:W2:Y:S02]  /*f650*/  SYNCS.PHASECHK.TRANS64.TRYWAIT P0, [R2+URZ+0x34840], R3 ;  /* 0x03484003020075a7 */ /* 0x000ea4000800017f */
[----:B--2---:R-:W-:Y:S05]  /*f660*/  @!P0 BRA `(.L_x_2104) ;  /* 0x0000002000308947 */ /* 0x004fea0003800000 */
.L_x_2155:
        /* <DEDUP_REMOVED lines=11> */
.L_x_2105:
        /* <DEDUP_REMOVED lines=38> */
.L_x_2156:
        /* <DEDUP_REMOVED lines=8> */
.L_x_2107:
        /* <DEDUP_REMOVED lines=21> */
[----:B------:R-:W-:Y:S02]  /*fb50*/  ULEA UR11, UR11, UR5, 0x7 ;  /* 0x000000050b0b7291 */ /* 0x000fe4000f8e383f */
[----:B------:R-:W-:-:S09]  /*fb60*/  UIADD3.X UR5, URZ, UR37, URZ, UP0, !UPT ;  /* 0x000000253f057290 */ /* 0x000fd200087fe43f */
[----:B------:R0:W-:Y:S02]  /*fb70*/  UTMALDG.4D [UR8], [UR4], desc[UR6] ;  /* 0x00000608040075b4 */ /* 0x0001e40008019000 */
[----:B0-----:R-:W-:Y:S01]  /*fb80*/  UMOV UR8, UR14 ;  /* 0x0000000e00087c82 */ /* 0x001fe20008000000 */
[----:B------:R-:W-:Y:S02]  /*fb90*/  UMOV UR10, UR15 ;  /* 0x0000000f000a7c82 */ /* 0x000fe40008000000 */
[----:B------:R1:W-:Y:S02]  /*fba0*/  UTMALDG.4D [UR8], [UR4], desc[UR6] ;  /* 0x00000608040075b4 */ /* 0x0003e40008019000 */
[----:B-1----:R-:W-:Y:S01]  /*fbb0*/  NOP ;  /* 0x0000000000007918 */ /* 0x002fe20000000000 */
.L_x_2102:
[----:B------:R-:W-:Y:S05]  /*fbc0*/  BSYNC B1 ;  /* 0x0000000000017941 */ /* 0x000fea0003800000 */
.L_x_2101:
[C---:B------:R-:W-:Y:S01]  /*fbd0*/  ISETP.GT.AND P0, PT, R7.reuse, 0x1, PT ;  /* 0x000000010700780c */ /* 0x040fe20003f04270 */
[----:B------:R-:W-:-:S04]  /*fbe0*/  VIADD R2, R7, 0xfffffffe ;  /* 0xfffffffe07027836 */ /* 0x000fc80000000000 */
[----:B------:R-:W-:-:S08]  /*fbf0*/  IMAD.MOV.U32 R7, RZ, RZ, R2 ;  /* 0x000000ffff077224 */ /* 0x000fd000078e0002 */
[----:B------:R-:W-:Y:S05]  /*fc00*/  @P0 BRA `(.L_x_2108) ;  /* 0xfffffff000040947 */ /* 0x000fea000383ffff */
.L_x_2084:
[----:B------:R-:W-:Y:S05]  /*fc10*/  BSYNC B0 ;  /* 0x0000000000007941 */ /* 0x000fea0003800000 */
.L_x_2083:
        /* <DEDUP_REMOVED lines=18> */
.L_x_2110:
[----:B------:R-:W-:Y:S05]  /*fd40*/  BSYNC B0 ;  /* 0x0000000000007941 */ /* 0x000fea0003800000 */
.L_x_2109:
        /* <DEDUP_REMOVED lines=11> */
.L_x_2157:
        /* <DEDUP_REMOVED lines=11> */
.L_x_2114:
[----:B------:R-:W2:Y:S01]  /*feb0*/  LDL.LU R8, [R1+0x4] ;  /* 0x0000040001087983 */ /* 0x000ea20000300800 */
[----:B------:R-:W-:-:S03]  /*fec0*/  MOV R4, 0x400 ;  /* 0x0000040000047802 */ /* 0x000fc60000000f00 */
[----:B-1----:R-:W3:Y:S01]  /*fed0*/  LDL R2, [R1] ;  /* 0x0000000001027983 */ /* 0x002ee20000100800 */
        /* <DEDUP_REMOVED lines=11> */
[----:B--2---:R-:W-:Y:S01]  /*ff90*/  R2UR UR5, R8 ;  /* 0x00000000080572ca */ /* 0x004fe200000e0000 */
[----:B---3--:R-:W-:-:S05]  /*ffa0*/  IMAD R2, R2, 0x8000, R4 ;  /* 0x0000800002027824 */ /* 0x008fca00078e0204 */
[----:B------:R-:W-:-:S07]  /*ffb0*/  R2UR UR6, R2 ;  /* 0x00000000020672ca */ /* 0x000fce00000e0000 */
[----:B------:R-:W-:Y:S02]  /*ffc0*/  ULEA UR11, UR11, UR5, 0x7 ;  /* 0x000000050b0b7291 */ /* 0x000fe4000f8e383f */
[----:B------:R-:W-:-:S04]  /*ffd0*/  UIADD3.X UR5, URZ, UR37, URZ, UP0, !UPT ;  /* 0x000000253f057290 */ /* 0x000fc800087fe43f */
        /* <DEDUP_REMOVED lines=8> */
.L_x_2112:
[----:B------:R-:W-:Y:S05]  /*10060*/  BSYNC B0 ;  /* 0x0000000000007941 */ /* 0x000fea0003800000 */
.L_x_2111:
        /* <DEDUP_REMOVED lines=9> */
.L_x_2068:
[----:B------:R-:W-:Y:S05]  /*10100*/  BSYNC B6 ;  /* 0x0000000000067941 */ /* 0x000fea0003800000 */
.L_x_2066:
[----:B------:R-:W-:-:S03]  /*10110*/  UMOV UR4, 0xffffffff ;  /* 0xffffffff00047882 */ /* 0x000fc60000000000 */
[----:B------:R-:W-:Y:S05]  /*10120*/  BRA.DIV UR4, `(.L_x_2115) ;  /* 0x0000001604bc7947 */ /* 0x000fea000b800000 */
[----:B------:R2:W3:Y:S04]  /*10130*/  SHFL.IDX PT, R4, R16, RZ, 0x1f ;  /* 0x00001fff10047589 */ /* 0x0004e800000e0000 */
[----:B------:R-:W4:Y:S02]  /*10140*/  SHFL.IDX PT, R16, R16, 0x1, 0x1f ;  /* 0x00201f0010107f89 */ /* 0x000f2400000e0000 */
.L_x_2161:
        /* <DEDUP_REMOVED lines=14> */
.L_x_2117:
[----:B------:R-:W-:Y:S05]  /*10230*/  BSYNC B0 ;  /* 0x0000000000007941 */ /* 0x000fea0003800000 */
.L_x_2116:
        /* <DEDUP_REMOVED lines=23> */
.L_x_2169:
[----:B------:R-:W-:Y:S02]  /*103b0*/  ULDC UR4, c[0x0][0xc10] ;  /* 0x0003040000047ab9 */ /* 0x000fe40000000800 */
[----:B------:R-:W-:-:S04]  /*103c0*/  IMAD.U32 R5, RZ, RZ, UR4 ;  /* 0x00000004ff057e24 */ /* 0x000fc8000f8e00ff */
[----:B-1----:R-:W-:-:S04]  /*103d0*/  IMAD R3, R14, R5, RZ ;  /* 0x000000050e037224 */ /* 0x002fc800078e02ff */
[----:B--2-4-:R-:W-:-:S05]  /*103e0*/  IMAD.IADD R16, R16, 0x1, R3 ;  /* 0x0000000110107824 */ /* 0x014fca00078e0203 */
[----:B---3--:R-:W-:-:S13]  /*103f0*/  ISETP.GT.AND P0, PT, R16, R4, PT ;  /* 0x000000041000720c */ /* 0x008fda0003f04270 */
[----:B------:R-:W-:Y:S05]  /*10400*/  @P0 BRA `(.L_x_2119) ;  /* 0x0000000000b80947 */ /* 0x000fea0003800000 */
[----:B------:R-:W1:Y:S02]  /*10410*/  LDC R0, c[0x0][0xc14] ;  /* 0x00030500ff007b82 */ /* 0x000e640000000800 */
.L_x_2124:
        /* <DEDUP_REMOVED lines=13> */
[----:B0-----:R-:W-:-:S05]  /*104f0*/  IMAD.WIDE R2, R5, 0x4, R2 ;  /* 0x0000000405027825 */ /* 0x001fca00078e0202 */
[----:B------:R0:W5:Y:S02]  /*10500*/  LDG.E R17, desc[UR4][R2.64] ;  /* 0x0000000402117981 */ /* 0x000164000c1e1900 */
.L_x_2122:
[----:B------:R-:W-:Y:S05]  /*10510*/  BSYNC B0 ;  /* 0x0000000000007941 */ /* 0x000fea0003800000 */
.L_x_2121:
        /* <DEDUP_REMOVED lines=23> */
.L_x_2177:
[----:B------:R-:W-:Y:S02]  /*10690*/  ULDC UR4, c[0x0][0xc10] ;  /* 0x0003040000047ab9 */ /* 0x000fe40000000800 */
[----:B------:R-:W-:-:S04]  /*106a0*/  IMAD.U32 R5, RZ, RZ, UR4 ;  /* 0x00000004ff057e24 */ /* 0x000fc8000f8e00ff */
[----:B-1----:R-:W-:-:S04]  /*106b0*/  IMAD R3, R14, R5, RZ ;  /* 0x000000050e037224 */ /* 0x002fc800078e02ff */
[----:B------:R-:W-:-:S05]  /*106c0*/  IMAD.IADD R16, R3, 0x1, R16 ;  /* 0x0000000103107824 */ /* 0x000fca00078e0210 */
[----:B------:R-:W-:-:S13]  /*106d0*/  ISETP.GT.AND P0, PT, R16, R4, PT ;  /* 0x000000041000720c */ /* 0x000fda0003f04270 */
[----:B------:R-:W-:Y:S05]  /*106e0*/  @!P0 BRA `(.L_x_2124) ;  /* 0xfffffffc004c8947 */ /* 0x000fea000383ffff */
.L_x_2119:
        /* <DEDUP_REMOVED lines=8> */
.L_x_2181:
[----:B------:R-:W-:Y:S01]  /*10770*/  ISETP.NE.AND P0, PT, R3, RZ, PT ;  /* 0x000000ff0300720c */ /* 0x000fe20003f05270 */
[----:B------:R-:W-:-:S12]  /*10780*/  IMAD.MOV.U32 R7, RZ, RZ, RZ ;  /* 0x000000ffff077224 */ /* 0x000fd800078e00ff */
[----:B------:R-:W-:Y:S05]  /*10790*/  @!P0 BRA `(.L_x_2126) ;  /* 0x0000000000108947 */ /* 0x000fea0003800000 */
[----:B------:R-:W-:Y:S01]  /*107a0*/  UMOV UR4, 0xffffffff ;  /* 0xffffffff00047882 */ /* 0x000fe20000000000 */
[----:B------:R-:W-:Y:S02]  /*107b0*/  VIADD R12, R6, 0xffffffff ;  /* 0xffffffff060c7836 */ /* 0x000fe40000000000 */
[----:B------:R-:W-:Y:S05]  /*107c0*/  BRA.DIV UR4, `(.L_x_2127) ;  /* 0x0000001a04487947 */ /* 0x000fea000b800000 */
[----:B------:R3:W4:Y:S02]  /*107d0*/  SHFL.IDX PT, R7, R2, R12, 0x1f ;  /* 0x00001f0c02077589 */ /* 0x00072400000e0000 */
.L_x_2126:
[----:B0--3--:R-:W0:Y:S01]  /*107e0*/  LDC.64 R2, c[0x0][0xc68] ;  /* 0x00031a00ff027b82 */ /* 0x009e220000000a00 */
[----:B------:R-:W-:Y:S01]  /*107f0*/  IMAD.IADD R19, R6, 0x1, R19 ;  /* 0x0000000106137824 */ /* 0x000fe200078e0213 */
[----:B------:R-:W-:-:S03]  /*10800*/  ULDC.64 UR4, c[0x0][0x208] ;  /* 0x0000820000047ab9 */ /* 0x000fc60000000a00 */
        /* <DEDUP_REMOVED lines=65> */
.L_x_2120:
[----:B------:R-:W-:Y:S01]  /*10c20*/  UMOV UR4, URZ ;  /* 0x0000003f00047c82 */ /* 0x000fe20008000000 */
[----:B------:R-:W-:Y:S01]  /*10c30*/  UMOV UR5, URZ ;  /* 0x0000003f00057c82 */ /* 0x000fe20008000000 */
[----:B------:R-:W-:Y:S01]  /*10c40*/  ULDC UR6, c[0x0][0xc14] ;  /* 0x0003050000067ab9 */ /* 0x000fe20000000800 */
[----:B------:R-:W-:Y:S02]  /*10c50*/  IMAD.MOV.U32 R16, RZ, RZ, R4 ;  /* 0x000000ffff107224 */ /* 0x000fe400078e0004 */
[----:B------:R-:W-:Y:S02]  /*10c60*/  IMAD.U32 R17, RZ, RZ, UR4 ;  /* 0x00000004ff117e24 */ /* 0x000fe4000f8e00ff */
[----:B------:R-:W-:Y:S02]  /*10c70*/  IMAD.U32 R18, RZ, RZ, UR5 ;  /* 0x00000005ff127e24 */ /* 0x000fe4000f8e00ff */
[----:B------:R-:W-:-:S07]  /*10c80*/  IMAD.U32 R19, RZ, RZ, UR6 ;  /* 0x00000006ff137e24 */ /* 0x000fce000f8e00ff */
.L_x_2128:
        /* <DEDUP_REMOVED lines=12> */
.L_x_2062:
        /* <DEDUP_REMOVED lines=12> */
.L_x_2184:
[----:B------:R-:W-:Y:S05]  /*10e10*/  BSYNC B0 ;  /* 0x0000000000007941 */ /* 0x000fea0003800000 */
.L_x_2130:
[----:B------:R-:W-:-:S03]  /*10e20*/  UMOV UR4, 0xffffffff ;  /* 0xffffffff00047882 */ /* 0x000fc60000000000 */
[----:B------:R-:W-:Y:S05]  /*10e30*/  BRA.DIV UR4, `(.L_x_2132) ;  /* 0x0000001204e87947 */ /* 0x000fea000b800000 */
[----:B------:R-:W2:Y:S02]  /*10e40*/  S2R R2, SR_TID.X ;  /* 0x0000000000027919 */ /* 0x000ea40000002100 */
[----:B--2---:R-:W-:-:S04]  /*10e50*/  SHF.R.U32.HI R2, RZ, 0x5, R2 ;  /* 0x00000005ff027819 */ /* 0x004fc80000011602 */
[----:B------:R-:W-:-:S05]  /*10e60*/  LOP3.LUT R2, R2, 0x3, RZ, 0xc0, !PT ;  /* 0x0000000302027812 */ /* 0x000fca00078ec0ff */
[----:B------:R2:W3:Y:S02]  /*10e70*/  SHFL.IDX PT, R14, R2, RZ, 0x1f ;  /* 0x00001fff020e7589 */ /* 0x0004e400000e0000 */
.L_x_2187:
[----:B---3--:R-:W-:Y:S01]  /*10e80*/  ISETP.NE.AND P0, PT, R14, RZ, PT ;  /* 0x000000ff0e00720c */ /* 0x008fe20003f05270 */
[----:B------:R-:W-:-:S12]  /*10e90*/  BSSY B0, `(.L_x_2133) ;  /* 0x0000029000007945 */ /* 0x000fd80003800000 */
[----:B------:R-:W-:Y:S05]  /*10ea0*/  @P0 BRA `(.L_x_2134) ;  /* 0x00000000009c0947 */ /* 0x000fea0003800000 */
[----:B------:R-:W-:-:S03]  /*10eb0*/  UMOV UR4, 0xffffffff ;  /* 0xffffffff00047882 */ /* 0x000fc60000000000 */
[----:B------:R-:W-:Y:S05]  /*10ec0*/  BRA.DIV UR4, `(.L_x_2135) ;  /* 0x0000001204f87947 */ /* 0x000fea000b800000 */
[----:B------:R-:W-:-:S13]  /*10ed0*/  ELECT P6, URZ, PT ;  /* 0x00000000003f782f */ /* 0x000fda00038c0000 */
.L_x_2190:
        /* <DEDUP_REMOVED lines=8> */
.L_x_2136:
        /* <DEDUP_REMOVED lines=14> */
.L_x_2191:
[----:B------:R-:W2:Y:S02]  /*11040*/  SYNCS.PHASECHK.TRANS64.TRYWAIT P0, [R7+URZ], R2 ;  /* 0x00000002070075a7 */ /* 0x000ea4000800017f */
[----:B--2---:R-:W-:Y:S05]  /*11050*/  @!P0 BRA `(.L_x_2138) ;  /* 0x0000001000c88947 */ /* 0x004fea0003800000 */
.L_x_2192:
[----:B------:R-:W-:Y:S05]  /*11060*/  @!P2 BRA `(.L_x_2139) ;  /* 0x000000000004a947 */ /* 0x000fea0003800000 */
[----:B------:R-:W-:Y:S01]  /*11070*/  BPT.TRAP 0x1 ;  /* 0x000000040000795c */ /* 0x000fe20000300000 */
.L_x_2139:
[----:B------:R-:W3:Y:S01]  /*11080*/  LDL.LU R4, [R1] ;  /* 0x0000000001047983 */ /* 0x000ee20000300800 */
[----:B------:R-:W-:-:S04]  /*11090*/  VIADD R0, R0, 0x34860 ;  /* 0x0003486000007836 */ /* 0x000fc80000000000 */
[----:B---3--:R-:W-:-:S04]  /*110a0*/  IMAD R4, R4, 0x8, R0 ;  /* 0x0000000804047824 */ /* 0x008fc800078e0200 */
[----:B------:R-:W3:Y:S02]  /*110b0*/  SYNCS.PHASECHK.TRANS64.TRYWAIT P0, [R4+URZ], R5 ;  /* 0x00000005040075a7 */ /* 0x000ee4000800017f */
[----:B---3--:R-:W-:Y:S05]  /*110c0*/  @!P0 BRA `(.L_x_2140) ;  /* 0x0000001000c08947 */ /* 0x008fea0003800000 */
.L_x_2193:
[----:B------:R-:W-:-:S07]  /*110d0*/  IMAD R3, R3, 0x8, R0 ;  /* 0x0000000803037824 */ /* 0x000fce00078e0200 */
.L_x_2141:
[----:B----4-:R4:W0:Y:S02]  /*110e0*/  SYNCS.PHASECHK.TRANS64.TRYWAIT P0, [R3+URZ], R2 ;  /* 0x00000002030075a7 */ /* 0x010824000800017f */
[----:B0-----:R-:W-:Y:S05]  /*110f0*/  @!P0 NANOSLEEP.SYNCS 0x989680 ;  /* 0x009896800000895d */ /* 0x001fea0003900000 */
[----:B------:R-:W0:Y:S02]  /*11100*/  @!P0 SYNCS.PHASECHK.TRANS64 P0, [R3+URZ], R2 ;  /* 0x00000002030085a7 */ /* 0x000e24000800007f */
[----:B0-----:R-:W-:Y:S05]  /*11110*/  @!P0 BRA `(.L_x_2141) ;  /* 0xfffffffc00f08947 */ /* 0x001fea000383ffff */
.L_x_2134:
[----:B------:R-:W-:Y:S05]  /*11120*/  BSYNC B0 ;  /* 0x0000000000007941 */ /* 0x000fea0003800000 */
.L_x_2133:
[----:B------:R-:W-:Y:S05]  /*11130*/  EXIT ;  /* 0x000000000000794d */ /* 0x000fea0003800000 */
.L_x_2006:
[----:B0-----:R-:W-:-:S04]  /*11140*/  IMAD.U32 R3, RZ, RZ, UR38 ;  /* 0x00000026ff037e24 */ /* 0x001fc8000f8e00ff */
[----:B------:R0:W1:Y:S03]  /*11150*/  SYNCS.PHASECHK.TRANS64.TRYWAIT P1, [R3+URZ+0x34800], R0 ;  /* 0x03480000030075a7 */ /* 0x000066000802017f */
[----:B-1----:R-:W-:Y:S05]  /*11160*/  @!P1 NANOSLEEP.SYNCS 0x989680 ;  /* 0x009896800000995d */ /* 0x002fea0003900000 */
[----:B------:R-:W1:Y:S02]  /*11170*/  @!P1 SYNCS.PHASECHK.TRANS64 P1, [R3+URZ+0x34800], R0 ;  /* 0x03480000030095a7 */ /* 0x000e64000802007f */
[----:B-1----:R-:W-:Y:S05]  /*11180*/  @!P1 BRA `(.L_x_2006) ;  /* 0xfffffffc00ec9947 */ /* 0x002fea000383ffff */
[----:B------:R-:W-:Y:S05]  /*11190*/  BRA `(.L_x_2142) ;  /* 0xffffff0400dc7947 */ /* 0x000fea000383ffff */
.L_x_2010:
[----:B-1----:R1:W2:Y:S02]  /*111a0*/  SYNCS.PHASECHK.TRANS64.TRYWAIT P2, [R2+URZ+0x34830], R3 ;  /* 0x03483003020075a7 */ /* 0x0022a4000804017f */
[----:B--2---:R-:W-:Y:S05]  /*111b0*/  @!P2 NANOSLEEP.SYNCS 0x989680 ;  /* 0x009896800000a95d */ /* 0x004fea0003900000 */
[----:B------:R-:W2:Y:S02]  /*111c0*/  @!P2 SYNCS.PHASECHK.TRANS64 P2, [R2+URZ+0x34830], R3 ;  /* 0x034830030200a5a7 */ /* 0x000ea4000804007f */
[----:B--2---:R-:W-:Y:S05]  /*111d0*/  @!P2 BRA `(.L_x_2010) ;  /* 0xfffffffc00f0a947 */ /* 0x004fea000383ffff */
[----:B------:R-:W-:Y:S05]  /*111e0*/  BRA `(.L_x_2009) ;  /* 0xffffff0800047947 */ /* 0x000fea000383ffff */
.L_x_2015:
[----:B-1----:R-:W-:-:S04]  /*111f0*/  IMAD.U32 R7, RZ, RZ, UR7 ;  /* 0x00000007ff077e24 */ /* 0x002fc8000f8e00ff */
[----:B------:R1:W2:Y:S03]  /*11200*/  SYNCS.PHASECHK.TRANS64.TRYWAIT P2, [R7+URZ+0x34830], R0 ;  /* 0x03483000070075a7 */ /* 0x0002a6000804017f */
[----:B--2---:R-:W-:Y:S05]  /*11210*/  @!P2 NANOSLEEP.SYNCS 0x989680 ;  /* 0x009896800000a95d */ /* 0x004fea0003900000 */
[----:B------:R-:W2:Y:S02]  /*11220*/  @!P2 SYNCS.PHASECHK.TRANS64 P2, [R7+URZ+0x34830], R0 ;  /* 0x034830000700a5a7 */ /* 0x000ea4000804007f */
[----:B--2---:R-:W-:Y:S05]  /*11230*/  @!P2 BRA `(.L_x_2015) ;  /* 0xfffffffc00eca947 */ /* 0x004fea000383ffff */
[----:B------:R-:W-:Y:S05]  /*11240*/  BRA `(.L_x_2014) ;  /* 0xffffff30005c7947 */ /* 0x000fea000383ffff */
.L_x_2019:
[----:B-1----:R-:W-:-:S04]  /*11250*/  IMAD.U32 R3, RZ, RZ, UR10 ;  /* 0x0000000aff037e24 */ /* 0x002fc8000f8e00ff */
[----:B------:R1:W2:Y:S03]  /*11260*/  SYNCS.PHASECHK.TRANS64.TRYWAIT P2, [R3+URZ+0x34850], R0 ;  /* 0x03485000030075a7 */ /* 0x0002a6000804017f */
[----:B--2---:R-:W-:Y:S05]  /*11270*/  @!P2 NANOSLEEP.SYNCS 0x989680 ;  /* 0x009896800000a95d */ /* 0x004fea0003900000 */
[----:B------:R-:W2:Y:S02]  /*11280*/  @!P2 SYNCS.PHASECHK.TRANS64 P2, [R3+URZ+0x34850], R0 ;  /* 0x034850000300a5a7 */ /* 0x000ea4000804007f */
[----:B--2---:R-:W-:Y:S05]  /*11290*/  @!P2 BRA `(.L_x_2019) ;  /* 0xfffffffc00eca947 */ /* 0x004fea000383ffff */
[----:B------:R-:W-:Y:S05]  /*112a0*/  BRA `(.L_x_2018) ;  /* 0xffffff38009c7947 */ /* 0x000fea000383ffff */
.L_x_2025:
[----:B-1----:R-:W-:-:S04]  /*112b0*/  IMAD.U32 R7, RZ, RZ, UR7 ;  /* 0x00000007ff077e24 */ /* 0x002fc8000f8e00ff */
[----:B------:R1:W2:Y:S03]  /*112c0*/  SYNCS.PHASECHK.TRANS64.TRYWAIT P2, [R7+URZ+0x34830], R0 ;  /* 0x03483000070075a7 */ /* 0x0002a6000804017f */
[----:B--2---:R-:W-:Y:S05]  /*112d0*/  @!P2 NANOSLEEP.SYNCS 0x989680 ;  /* 0x009896800000a95d */ /* 0x004fea0003900000 */
[----:B------:R-:W2:Y:S02]  /*112e0*/  @!P2 SYNCS.PHASECHK.TRANS64 P2, [R7+URZ+0x34830], R0 ;  /* 0x034830000700a5a7 */ /* 0x000ea4000804007f */
[----:B--2---:R-:W-:Y:S05]  /*112f0*/  @!P2 BRA `(.L_x_2025) ;  /* 0xfffffffc00eca947 */ /* 0x004fea000383ffff */
[----:B------:R-:W-:Y:S05]  /*11300*/  BRA `(.L_x_2024) ;  /* 0xffffff5800d47947 */ /* 0x000fea000383ffff */
.L_x_2029:
[----:B-1----:R-:W-:-:S04]  /*11310*/  IMAD.U32 R3, RZ, RZ, UR11 ;  /* 0x0000000bff037e24 */ /* 0x002fc8000f8e00ff */
[----:B------:R1:W2:Y:S03]  /*11320*/  SYNCS.PHASECHK.TRANS64.TRYWAIT P2, [R3+URZ+0x34850], R0 ;  /* 0x03485000030075a7 */ /* 0x0002a6000804017f */
[----:B--2---:R-:W-:Y:S05]  /*11330*/  @!P2 NANOSLEEP.SYNCS 0x989680 ;  /* 0x009896800000a95d */ /* 0x004fea0003900000 */
[----:B------:R-:W2:Y:S02]  /*11340*/  @!P2 SYNCS.PHASECHK.TRANS64 P2, [R3+URZ+0x34850], R0 ;  /* 0x034850000300a5a7 */ /* 0x000ea4000804007f */
[----:B--2---:R-:W-:Y:S05]  /*11350*/  @!P2 BRA `(.L_x_2029) ;  /* 0xfffffffc00eca947 */ /* 0x004fea000383ffff */
[----:B------:R-:W-:Y:S05]  /*11360*/  BRA `(.L_x_2028) ;  /* 0xffffff6400147947 */ /* 0x000fea000383ffff */
.L_x_2034:
[----:B-1----:R-:W-:-:S04]  /*11370*/  IMAD.U32 R3, RZ, RZ, UR5 ;  /* 0x00000005ff037e24 */ /* 0x002fc8000f8e00ff */
[----:B------:R1:W2:Y:S03]  /*11380*/  SYNCS.PHASECHK.TRANS64.TRYWAIT P0, [R3+URZ+0x34850], R2 ;  /* 0x03485002030075a7 */ /* 0x0002a6000800017f */
[----:B--2---:R-:W-:Y:S05]  /*11390*/  @!P0 NANOSLEEP.SYNCS 0x989680 ;  /* 0x009896800000895d */ /* 0x004fea0003900000 */
[----:B------:R-:W2:Y:S02]  /*113a0*/  @!P0 SYNCS.PHASECHK.TRANS64 P0, [R3+URZ+0x34850], R2 ;  /* 0x03485002030085a7 */ /* 0x000ea4000800007f */
[----:B--2---:R-:W-:Y:S05]  /*113b0*/  @!P0 BRA `(.L_x_2034) ;  /* 0xfffffffc00ec8947 */ /* 0x004fea000383ffff */
[----:B------:R-:W-:Y:S05]  /*113c0*/  BRA `(.L_x_2033) ;  /* 0xffffff7c00e87947 */ /* 0x000fea000383ffff */
.L_x_2075:
[----:B------:R-:W1:Y:S01]  /*113d0*/  S2R R8, SR_TID.X ;  /* 0x0000000000087919 */ /* 0x000e620000002100 */
[----:B------:R-:W-:Y:S01]  /*113e0*/  BSSY B0, `(.L_x_2143) ;  /* 0x000000a000007945 */ /* 0x000fe20003800000 */
[----:B------:R-:W-:Y:S02]  /*113f0*/  IMAD.MOV.U32 R12, RZ, RZ, RZ ;  /* 0x000000ffff0c7224 */ /* 0x000fe400078e00ff */
[----:B------:R-:W-:Y:S02]  /*11400*/  IMAD.MOV.U32 R11, RZ, RZ, 0x1f ;  /* 0x0000001fff0b7424 */ /* 0x000fe400078e00ff */
[----:B------:R-:W-:Y:S01]  /*11410*/  IMAD.MOV.U32 R15, RZ, RZ, -0x1 ;  /* 0xffffffffff0f7424 */ /* 0x000fe200078e00ff */
[----:B-1----:R-:W-:-:S04]  /*11420*/  SHF.R.U32.HI R8, RZ, 0x5, R8 ;  /* 0x00000005ff087819 */ /* 0x002fc80000011608 */
[----:B------:R-:W-:-:S05]  /*11430*/  LOP3.LUT R8, R8, 0x3, RZ, 0xc0, !PT ;  /* 0x0000000308087812 */ /* 0x000fca00078ec0ff */
[----:B0-----:R-:W-:-:S07]  /*11440*/  IMAD.MOV.U32 R13, RZ, RZ, R8 ;  /* 0x000000ffff0d7224 */ /* 0x001fce00078e0008 */
[----:B------:R-:W-:Y:S05]  /*11450*/  WARPSYNC.COLLECTIVE R15, `(.L_x_2144) ;  /* 0x000000000f087348 */ /* 0x000fea0003c00000 */
[----:B------:R0:W1:Y:S02]  /*11460*/  SHFL.IDX P6, R14, R13, R12, R11 ;  /* 0x0000000c0d0e7389 */ /* 0x00006400000c000b */
[----:B01----:R-:W-:Y:S01]  /*11470*/  ENDCOLLECTIVE ;  /* 0x000000000000791b */ /* 0x003fe20003800000 */
.L_x_2144:
[----:B------:R-:W-:Y:S05]  /*11480*/  BSYNC B0 ;  /* 0x0000000000007941 */ /* 0x000fea0003800000 */
.L_x_2143:
[----:B------:R-:W-:Y:S05]  /*11490*/  BRA `(.L_x_2145) ;  /* 0xffffffc400847947 */ /* 0x000fea000383ffff */
.L_x_2076:
[----:B------:R-:W-:Y:S01]  /*114a0*/  BSSY B0, `(.L_x_2146) ;  /* 0x0000006000007945 */ /* 0x000fe20003800000 */
[----:B------:R-:W-:-:S07]  /*114b0*/  IMAD.MOV.U32 R15, RZ, RZ, -0x1 ;  /* 0xffffffffff0f7424 */ /* 0x000fce00078e00ff */
[----:B------:R-:W-:Y:S05]  /*114c0*/  WARPSYNC.COLLECTIVE R15, `(.L_x_2147) ;  /* 0x000000000f0c7348 */ /* 0x000fea0003c00000 */
[----:B------:R-:W-:Y:S02]  /*114d0*/  ELECT P6, UR62, PT ;  /* 0x00000000003e782f */ /* 0x000fe400038c0000 */
[----:B------:R-:W-:Y:S01]  /*114e0*/  MOV R14, UR62 ;  /* 0x0000003e000e7c02 */ /* 0x000fe20008000f00 */
[----:B------:R-:W-:Y:S10]  /*114f0*/  ENDCOLLECTIVE ;  /* 0x000000000000791b */ /* 0x000ff40003800000 */
.L_x_2147:
[----:B------:R-:W-:Y:S05]  /*11500*/  BSYNC B0 ;  /* 0x0000000000007941 */ /* 0x000fea0003800000 */
.L_x_2146:
[----:B------:R-:W-:Y:S05]  /*11510*/  BRA `(.L_x_2148) ;  /* 0xffffffc400747947 */ /* 0x000fea000383ffff */
.L_x_2079:
[----:B0-----:R0:W1:Y:S02]  /*11520*/  SYNCS.PHASECHK.TRANS64.TRYWAIT P0, [R8+URZ+0x34840], R9 ;  /* 0x03484009080075a7 */ /* 0x001064000800017f */
[----:B-1----:R-:W-:Y:S05]  /*11530*/  @!P0 NANOSLEEP.SYNCS 0x989680 ;  /* 0x009896800000895d */ /* 0x002fea0003900000 */
[----:B------:R-:W1:Y:S02]  /*11540*/  @!P0 SYNCS.PHASECHK.TRANS64 P0, [R8+URZ+0x34840], R9 ;  /* 0x03484009080085a7 */ /* 0x000e64000800007f */
[----:B-1----:R-:W-:Y:S05]  /*11550*/  @!P0 BRA `(.L_x_2079) ;  /* 0xfffffffc00f08947 */ /* 0x002fea000383ffff */
[----:B------:R-:W-:Y:S05]  /*11560*/  BRA `(.L_x_2149) ;  /* 0xffffffc400e07947 */ /* 0x000fea000383ffff */
.L_x_2082:
        /* <DEDUP_REMOVED lines=8> */
.L_x_2090:
[----:B0-----:R0:W1:Y:S02]  /*115f0*/  SYNCS.PHASECHK.TRANS64.TRYWAIT P0, [R2+URZ+0x34840], R3 ;  /* 0x03484003020075a7 */ /* 0x001064000800017f */
[----:B-1----:R-:W-:Y:S05]  /*11600*/  @!P0 NANOSLEEP.SYNCS 0x989680 ;  /* 0x009896800000895d */ /* 0x002fea0003900000 */
[----:B------:R-:W1:Y:S02]  /*11610*/  @!P0 SYNCS.PHASECHK.TRANS64 P0, [R2+URZ+0x34840], R3 ;  /* 0x03484003020085a7 */ /* 0x000e64000800007f */
[----:B-1----:R-:W-:Y:S05]  /*11620*/  @!P0 BRA `(.L_x_2090) ;  /* 0xfffffffc00f08947 */ /* 0x002fea000383ffff */
[----:B------:R-:W-:Y:S05]  /*11630*/  BRA `(.L_x_2151) ;  /* 0xffffffcc00e47947 */ /* 0x000fea000383ffff */
.L_x_2092:
[----:B0-----:R0:W1:Y:S02]  /*11640*/  SYNCS.PHASECHK.TRANS64.TRYWAIT P0, [R3+URZ+0x60], R2 ;  /* 0x00006002030075a7 */ /* 0x001064000800017f */
[----:B-1----:R-:W-:Y:S05]  /*11650*/  @!P0 NANOSLEEP.SYNCS 0x989680 ;  /* 0x009896800000895d */ /* 0x002fea0003900000 */
[----:B------:R-:W1:Y:S02]  /*11660*/  @!P0 SYNCS.PHASECHK.TRANS64 P0, [R3+URZ+0x60], R2 ;  /* 0x00006002030085a7 */ /* 0x000e64000800007f */
[----:B-1----:R-:W-:Y:S05]  /*11670*/  @!P0 BRA `(.L_x_2092) ;  /* 0xfffffffc00f08947 */ /* 0x002fea000383ffff */
[----:B------:R-:W-:Y:S05]  /*11680*/  BRA `(.L_x_2152) ;  /* 0xffffffd000907947 */ /* 0x000fea000383ffff */
.L_x_2097:
[----:B-1----:R1:W2:Y:S02]  /*11690*/  SYNCS.PHASECHK.TRANS64.TRYWAIT P0, [R2+URZ+0x34840], R3 ;  /* 0x03484003020075a7 */ /* 0x0022a4000800017f */
[----:B--2---:R-:W-:Y:S05]  /*116a0*/  @!P0 NANOSLEEP.SYNCS 0x989680 ;  /* 0x009896800000895d */ /* 0x004fea0003900000 */
[----:B------:R-:W2:Y:S02]  /*116b0*/  @!P0 SYNCS.PHASECHK.TRANS64 P0, [R2+URZ+0x34840], R3 ;  /* 0x03484003020085a7 */ /* 0x000ea4000800007f */
[----:B--2---:R-:W-:Y:S05]  /*116c0*/  @!P0 BRA `(.L_x_2097) ;  /* 0xfffffffc00f08947 */ /* 0x004fea000383ffff */
[----:B------:R-:W-:Y:S05]  /*116d0*/  BRA `(.L_x_2153) ;  /* 0xffffffd400f07947 */ /* 0x000fea000383ffff */
.L_x_2099:
[----:B0-----:R0:W1:Y:S02]  /*116e0*/  SYNCS.PHASECHK.TRANS64.TRYWAIT P1, [R3+URZ+0x60], R2 ;  /* 0x00006002030075a7 */ /* 0x001064000802017f */
[----:B-1----:R-:W-:Y:S05]  /*116f0*/  @!P1 NANOSLEEP.SYNCS 0x989680 ;  /* 0x009896800000995d */ /* 0x002fea0003900000 */
[----:B------:R-:W1:Y:S02]  /*11700*/  @!P1 SYNCS.PHASECHK.TRANS64 P1, [R3+URZ+0x60], R2 ;  /* 0x00006002030095a7 */ /* 0x000e64000802007f */
[----:B-1----:R-:W-:Y:S05]  /*11710*/  @!P1 BRA `(.L_x_2099) ;  /* 0xfffffffc00f09947 */ /* 0x002fea000383ffff */
[----:B------:R-:W-:Y:S05]  /*11720*/  BRA `(.L_x_2154) ;  /* 0xffffffd8009c7947 */ /* 0x000fea000383ffff */
.L_x_2104:
[----:B--2---:R2:W3:Y:S02]  /*11730*/  SYNCS.PHASECHK.TRANS64.TRYWAIT P0, [R2+URZ+0x34840], R3 ;  /* 0x03484003020075a7 */ /* 0x0044e4000800017f */
[----:B---3--:R-:W-:Y:S05]  /*11740*/  @!P0 NANOSLEEP.SYNCS 0x989680 ;  /* 0x009896800000895d */ /* 0x008fea0003900000 */
[----:B------:R-:W3:Y:S02]  /*11750*/  @!P0 SYNCS.PHASECHK.TRANS64 P0, [R2+URZ+0x34840], R3 ;  /* 0x03484003020085a7 */ /* 0x000ee4000800007f */
[----:B---3--:R-:W-:Y:S05]  /*11760*/  @!P0 BRA `(.L_x_2104) ;  /* 0xfffffffc00f08947 */ /* 0x008fea000383ffff */
[----:B------:R-:W-:Y:S05]  /*11770*/  BRA `(.L_x_2155) ;  /* 0xffffffdc00bc7947 */ /* 0x000fea000383ffff */
.L_x_2106:
[----:B0-----:R0:W1:Y:S02]  /*11780*/  SYNCS.PHASECHK.TRANS64.TRYWAIT P1, [R2+URZ+0x60], R9 ;  /* 0x00006009020075a7 */ /* 0x001064000802017f */
[----:B-1----:R-:W-:Y:S05]  /*11790*/  @!P1 NANOSLEEP.SYNCS 0x989680 ;  /* 0x009896800000995d */ /* 0x002fea0003900000 */
[----:B------:R-:W1:Y:S02]  /*117a0*/  @!P1 SYNCS.PHASECHK.TRANS64 P1, [R2+URZ+0x60], R9 ;  /* 0x00006009020095a7 */ /* 0x000e64000802007f */
[----:B-1----:R-:W-:Y:S05]  /*117b0*/  @!P1 BRA `(.L_x_2106) ;  /* 0xfffffffc00f09947 */ /* 0x002fea000383ffff */
[----:B------:R-:W-:Y:S05]  /*117c0*/  BRA `(.L_x_2156) ;  /* 0xffffffe0006c7947 */ /* 0x000fea000383ffff */
.L_x_2113:
[----:B-1----:R1:W2:Y:S02]  /*117d0*/  SYNCS.PHASECHK.TRANS64.TRYWAIT P0, [R3+URZ+0x34860], R2 ;  /* 0x03486002030075a7 */ /* 0x0022a4000800017f */
[----:B--2---:R-:W-:Y:S05]  /*117e0*/  @!P0 NANOSLEEP.SYNCS 0x989680 ;  /* 0x009896800000895d */ /* 0x004fea0003900000 */
[----:B------:R-:W2:Y:S02]  /*117f0*/  @!P0 SYNCS.PHASECHK.TRANS64 P0, [R3+URZ+0x34860], R2 ;  /* 0x03486002030085a7 */ /* 0x000ea4000800007f */
[----:B--2---:R-:W-:Y:S05]  /*11800*/  @!P0 BRA `(.L_x_2113) ;  /* 0xfffffffc00f08947 */ /* 0x004fea000383ffff */
[----:B------:R-:W-:Y:S05]  /*11810*/  BRA `(.L_x_2157) ;  /* 0xffffffe400787947 */ /* 0x000fea000383ffff */
.L_x_2115:
        /* <DEDUP_REMOVED lines=8> */
.L_x_2159:
[----:B------:R-:W-:Y:S05]  /*118a0*/  BSYNC B0 ;  /* 0x0000000000007941 */ /* 0x000fea0003800000 */
.L_x_2158:
        /* <DEDUP_REMOVED lines=8> */
.L_x_2160:
[----:B------:R-:W-:Y:S01]  /*11930*/  IMAD.MOV.U32 R16, RZ, RZ, R14 ;  /* 0x000000ffff107224 */ /* 0x000fe200078e000e */
[----:B------:R-:W-:Y:S06]  /*11940*/  BRA `(.L_x_2161) ;  /* 0xffffffe800007947 */ /* 0x000fec000383ffff */
.L_x_2118:
[----:B------:R-:W-:Y:S01]  /*11950*/  BSSY B0, `(.L_x_2162) ;  /* 0x0000008000007945 */ /* 0x000fe20003800000 */
[----:B0----5:R-:W-:Y:S02]  /*11960*/  IMAD.MOV.U32 R13, RZ, RZ, R17 ;  /* 0x000000ffff0d7224 */ /* 0x021fe400078e0011 */
[----:B------:R-:W-:Y:S02]  /*11970*/  IMAD.MOV.U32 R12, RZ, RZ, 0x1 ;  /* 0x00000001ff0c7424 */ /* 0x000fe400078e00ff */
[----:B------:R-:W-:Y:S02]  /*11980*/  IMAD.MOV.U32 R11, RZ, RZ, RZ ;  /* 0x000000ffff0b7224 */ /* 0x000fe400078e00ff */
[----:B------:R-:W-:-:S07]  /*11990*/  IMAD.MOV.U32 R15, RZ, RZ, -0x1 ;  /* 0xffffffffff0f7424 */ /* 0x000fce00078e00ff */
[----:B-1234-:R-:W-:Y:S05]  /*119a0*/  WARPSYNC.COLLECTIVE R15, `(.L_x_2163) ;  /* 0x000000000f087348 */ /* 0x01efea0003c00000 */
[----:B------:R0:W0:Y:S02]  /*119b0*/  SHFL.UP P6, R14, R13, R12, R11 ;  /* 0x0400000c0d0e7389 */ /* 0x00002400000c000b */
[----:B01234-:R-:W-:Y:S01]  /*119c0*/  ENDCOLLECTIVE ;  /* 0x000000000000791b */ /* 0x01ffe20003800000 */
.L_x_2163:
[----:B------:R-:W-:Y:S05]  /*119d0*/  BSYNC B0 ;  /* 0x0000000000007941 */ /* 0x000fea0003800000 */
.L_x_2162:
        /* <DEDUP_REMOVED lines=10> */
.L_x_2164:
        /* <DEDUP_REMOVED lines=8> */
.L_x_2165:
        /* <DEDUP_REMOVED lines=8> */
.L_x_2166:
        /* <DEDUP_REMOVED lines=8> */
.L_x_2167:
        /* <DEDUP_REMOVED lines=8> */
.L_x_2168:
[----:B------:R-:W-:Y:S05]  /*11c80*/  BRA `(.L_x_2169) ;  /* 0xffffffe400c87947 */ /* 0x000fea000383ffff */
.L_x_2123:
        /* <DEDUP_REMOVED lines=8> */
.L_x_2171:
[----:B------:R-:W-:Y:S05]  /*11d10*/  BSYNC B0 ;  /* 0x0000000000007941 */ /* 0x000fea0003800000 */
.L_x_2170:
        /* <DEDUP_REMOVED lines=10> */
.L_x_2172:
        /* <DEDUP_REMOVED lines=8> */
.L_x_2173:
        /* <DEDUP_REMOVED lines=8> */
.L_x_2174:
        /* <DEDUP_REMOVED lines=8> */
.L_x_2175:
        /* <DEDUP_REMOVED lines=8> */
.L_x_2176:
[----:B------:R-:W-:Y:S05]  /*11fc0*/  BRA `(.L_x_2177) ;  /* 0xffffffe400b07947 */ /* 0x000fea000383ffff */
.L_x_2125:
[----:B------:R-:W-:Y:S01]  /*11fd0*/  BSSY B0, `(.L_x_2178) ;  /* 0x0000006000007945 */ /* 0x000fe20003800000 */
[----:B------:R-:W-:Y:S01]  /*11fe0*/  PLOP3.LUT P6, PT, P6, PT, PT, 0x8, 0x0 ;  /* 0x000000000000781c */ /* 0x000fe200037ce170 */
[----:B------:R-:W-:-:S12]  /*11ff0*/  IMAD.MOV.U32 R15, RZ, RZ, -0x1 ;  /* 0xffffffffff0f7424 */ /* 0x000fd800078e00ff */
[----:B0-----:R-:W-:Y:S05]  /*12000*/  WARPSYNC.COLLECTIVE R15, `(.L_x_2179) ;  /* 0x000000000f087348 */ /* 0x001fea0003c00000 */
[----:B------:R-:W-:Y:S01]  /*12010*/  VOTE.ANY R14, PT, P6 ;  /* 0x00000000000e7806 */ /* 0x000fe200030e0100 */
[----:B0-----:R-:W-:Y:S06]  /*12020*/  ENDCOLLECTIVE ;  /* 0x000000000000791b */ /* 0x001fec0003800000 */
.L_x_2179:
[----:B------:R-:W-:Y:S05]  /*12030*/  BSYNC B0 ;  /* 0x0000000000007941 */ /* 0x000fea0003800000 */
.L_x_2178:
        /* <DEDUP_REMOVED lines=9> */
.L_x_2180:
[----:B------:R-:W-:Y:S01]  /*120d0*/  IMAD.MOV.U32 R17, RZ, RZ, R14 ;  /* 0x000000ffff117224 */ /* 0x000fe200078e000e */
[----:B------:R-:W-:Y:S06]  /*120e0*/  BRA `(.L_x_2181) ;  /* 0xffffffe400a07947 */ /* 0x000fec000383ffff */
.L_x_2127:
[----:B------:R-:W-:Y:S01]  /*120f0*/  BSSY B0, `(.L_x_2182) ;  /* 0x0000007000007945 */ /* 0x000fe20003800000 */
[----:B------:R-:W-:Y:S02]  /*12100*/  IMAD.MOV.U32 R13, RZ, RZ, R2 ;  /* 0x000000ffff0d7224 */ /* 0x000fe400078e0002 */
[----:B------:R-:W-:Y:S02]  /*12110*/  IMAD.MOV.U32 R11, RZ, RZ, 0x1f ;  /* 0x0000001fff0b7424 */ /* 0x000fe400078e00ff */
[----:B------:R-:W-:-:S07]  /*12120*/  IMAD.MOV.U32 R15, RZ, RZ, -0x1 ;  /* 0xffffffffff0f7424 */ /* 0x000fce00078e00ff */
[----:B012---:R-:W-:Y:S05]  /*12130*/  WARPSYNC.COLLECTIVE R15, `(.L_x_2183) ;  /* 0x000000000f087348 */ /* 0x007fea0003c00000 */
[----:B------:R3:W4:Y:S02]  /*12140*/  SHFL.IDX P6, R14, R13, R12, R11 ;  /* 0x0000000c0d0e7389 */ /* 0x00072400000c000b */
[----:B01234-:R-:W-:Y:S01]  /*12150*/  ENDCOLLECTIVE ;  /* 0x000000000000791b */ /* 0x01ffe20003800000 */
.L_x_2183:
[----:B------:R-:W-:Y:S05]  /*12160*/  BSYNC B0 ;  /* 0x0000000000007941 */ /* 0x000fea0003800000 */
.L_x_2182:
[----:B------:R-:W-:Y:S01]  /*12170*/  IMAD.MOV.U32 R7, RZ, RZ, R14 ;  /* 0x000000ffff077224 */ /* 0x000fe200078e000e */
[----:B------:R-:W-:Y:S06]  /*12180*/  BRA `(.L_x_2126) ;  /* 0xffffffe400947947 */ /* 0x000fec000383ffff */
.L_x_2131:
[----:B-1----:R1:W2:Y:S02]  /*12190*/  SYNCS.PHASECHK.TRANS64.TRYWAIT P0, [R0+URZ+0x34820], R3 ;  /* 0x03482003000075a7 */ /* 0x0022a4000800017f */
[----:B--2---:R-:W-:Y:S05]  /*121a0*/  @!P0 NANOSLEEP.SYNCS 0x989680 ;  /* 0x009896800000895d */ /* 0x004fea0003900000 */
[----:B------:R-:W2:Y:S02]  /*121b0*/  @!P0 SYNCS.PHASECHK.TRANS64 P0, [R0+URZ+0x34820], R3 ;  /* 0x03482003000085a7 */ /* 0x000ea4000800007f */
[----:B--2---:R-:W-:Y:S05]  /*121c0*/  @!P0 BRA `(.L_x_2131) ;  /* 0xfffffffc00f08947 */ /* 0x004fea000383ffff */
[----:B------:R-:W-:Y:S05]  /*121d0*/  BRA `(.L_x_2184) ;  /* 0xffffffec000c7947 */ /* 0x000fea000383ffff */
.L_x_2132:
[----:B------:R-:W2:Y:S01]  /*121e0*/  S2R R2, SR_TID.X ;  /* 0x0000000000027919 */ /* 0x000ea20000002100 */
[----:B------:R-:W-:Y:S01]  /*121f0*/  BSSY B0, `(.L_x_2185) ;  /* 0x000000a000007945 */ /* 0x000fe20003800000 */
[----:B------:R-:W-:Y:S02]  /*12200*/  IMAD.MOV.U32 R12, RZ, RZ, RZ ;  /* 0x000000ffff0c7224 */ /* 0x000fe400078e00ff */
[----:B------:R-:W-:Y:S02]  /*12210*/  IMAD.MOV.U32 R11, RZ, RZ, 0x1f ;  /* 0x0000001fff0b7424 */ /* 0x000fe400078e00ff */
[----:B------:R-:W-:Y:S01]  /*12220*/  IMAD.MOV.U32 R15, RZ, RZ, -0x1 ;  /* 0xffffffffff0f7424 */ /* 0x000fe200078e00ff */
[----:B--2---:R-:W-:-:S04]  /*12230*/  SHF.R.U32.HI R2, RZ, 0x5, R2 ;  /* 0x00000005ff027819 */ /* 0x004fc80000011602 */
[----:B------:R-:W-:-:S05]  /*12240*/  LOP3.LUT R2, R2, 0x3, RZ, 0xc0, !PT ;  /* 0x0000000302027812 */ /* 0x000fca00078ec0ff */
[----:B0-----:R-:W-:-:S07]  /*12250*/  IMAD.MOV.U32 R13, RZ, RZ, R2 ;  /* 0x000000ffff0d7224 */ /* 0x001fce00078e0002 */
[----:B-1----:R-:W-:Y:S05]  /*12260*/  WARPSYNC.COLLECTIVE R15, `(.L_x_2186) ;  /* 0x000000000f087348 */ /* 0x002fea0003c00000 */
[----:B------:R0:W2:Y:S02]  /*12270*/  SHFL.IDX P6, R14, R13, R12, R11 ;  /* 0x0000000c0d0e7389 */ /* 0x0000a400000c000b */
[----:B012---:R-:W-:Y:S01]  /*12280*/  ENDCOLLECTIVE ;  /* 0x000000000000791b */ /* 0x007fe20003800000 */
.L_x_2186:
[----:B------:R-:W-:Y:S05]  /*12290*/  BSYNC B0 ;  /* 0x0000000000007941 */ /* 0x000fea0003800000 */
.L_x_2185:
[----:B------:R-:W-:Y:S05]  /*122a0*/  BRA `(.L_x_2187) ;  /* 0xffffffe800f47947 */ /* 0x000fea000383ffff */
.L_x_2135:
[----:B------:R-:W-:Y:S01]  /*122b0*/  BSSY B1, `(.L_x_2188) ;  /* 0x0000006000017945 */ /* 0x000fe20003800000 */
[----:B------:R-:W-:-:S07]  /*122c0*/  IMAD.MOV.U32 R15, RZ, RZ, -0x1 ;  /* 0xffffffffff0f7424 */ /* 0x000fce00078e00ff */
[----:B012---:R-:W-:Y:S05]  /*122d0*/  WARPSYNC.COLLECTIVE R15, `(.L_x_2189) ;  /* 0x000000000f0c7348 */ /* 0x007fea0003c00000 */
[----:B------:R-:W-:Y:S02]  /*122e0*/  ELECT P6, UR62, PT ;  /* 0x00000000003e782f */ /* 0x000fe400038c0000 */
[----:B------:R-:W-:Y:S01]  /*122f0*/  MOV R14, UR62 ;  /* 0x0000003e000e7c02 */ /* 0x000fe20008000f00 */
[----:B012---:R-:W-:Y:S10]  /*12300*/  ENDCOLLECTIVE ;  /* 0x000000000000791b */ /* 0x007ff40003800000 */
.L_x_2189:
[----:B------:R-:W-:Y:S05]  /*12310*/  BSYNC B1 ;  /* 0x0000000000017941 */ /* 0x000fea0003800000 */
.L_x_2188:
[----:B------:R-:W-:Y:S05]  /*12320*/  BRA `(.L_x_2190) ;  /* 0xffffffe800ec7947 */ /* 0x000fea000383ffff */
.L_x_2137:
[----:B-1----:R1:W2:Y:S02]  /*12330*/  SYNCS.PHASECHK.TRANS64.TRYWAIT P0, [R6+URZ], R5 ;  /* 0x00000005060075a7 */ /* 0x0022a4000800017f */
[----:B--2---:R-:W-:Y:S05]  /*12340*/  @!P0 NANOSLEEP.SYNCS 0x989680 ;  /* 0x009896800000895d */ /* 0x004fea0003900000 */
[----:B------:R-:W2:Y:S02]  /*12350*/  @!P0 SYNCS.PHASECHK.TRANS64 P0, [R6+URZ], R5 ;  /* 0x00000005060085a7 */ /* 0x000ea4000800007f */
[----:B--2---:R-:W-:Y:S05]  /*12360*/  @!P0 BRA `(.L_x_2137) ;  /* 0xfffffffc00f08947 */ /* 0x004fea000383ffff */
[----:B------:R-:W-:Y:S05]  /*12370*/  BRA `(.L_x_2191) ;  /* 0xffffffec00307947 */ /* 0x000fea000383ffff */
.L_x_2138:
[----:B--2---:R2:W3:Y:S02]  /*12380*/  SYNCS.PHASECHK.TRANS64.TRYWAIT P0, [R7+URZ], R2 ;  /* 0x00000002070075a7 */ /* 0x0044e4000800017f */
[----:B---3--:R-:W-:Y:S05]  /*12390*/  @!P0 NANOSLEEP.SYNCS 0x989680 ;  /* 0x009896800000895d */ /* 0x008fea0003900000 */
[----:B------:R-:W3:Y:S02]  /*123a0*/  @!P0 SYNCS.PHASECHK.TRANS64 P0, [R7+URZ], R2 ;  /* 0x00000002070085a7 */ /* 0x000ee4000800007f */
[----:B---3--:R-:W-:Y:S05]  /*123b0*/  @!P0 BRA `(.L_x_2138) ;  /* 0xfffffffc00f08947 */ /* 0x008fea000383ffff */
[----:B------:R-:W-:Y:S05]  /*123c0*/  BRA `(.L_x_2192) ;  /* 0xffffffec00247947 */ /* 0x000fea000383ffff */
.L_x_2140:
[----:B---3--:R3:W4:Y:S02]  /*123d0*/  SYNCS.PHASECHK.TRANS64.TRYWAIT P0, [R4+URZ], R5 ;  /* 0x00000005040075a7 */ /* 0x008724000800017f */
[----:B----4-:R-:W-:Y:S05]  /*123e0*/  @!P0 NANOSLEEP.SYNCS 0x989680 ;  /* 0x009896800000895d */ /* 0x010fea0003900000 */
[----:B------:R-:W4:Y:S02]  /*123f0*/  @!P0 SYNCS.PHASECHK.TRANS64 P0, [R4+URZ], R5 ;  /* 0x00000005040085a7 */ /* 0x000f24000800007f */
[----:B----4-:R-:W-:Y:S05]  /*12400*/  @!P0 BRA `(.L_x_2140) ;  /* 0xfffffffc00f08947 */ /* 0x010fea000383ffff */
[----:B------:R-:W-:Y:S05]  /*12410*/  BRA `(.L_x_2193) ;  /* 0xffffffec002c7947 */ /* 0x000fea000383ffff */
.L_x_2194:
        /* <DEDUP_REMOVED lines=14> */
.L_x_11938:


//--------------------- .text._ZN7cutlass13device_kernelIN5flash11enable_sm90INS1_16FlashAttnFwdSm90INS1_25CollectiveMainloopFwdSm90ILi2EN4cute5tupleIJNS5_1CILi1EEES8_S8_EEENS6_IJNS7_ILi128EEESA_NS7_ILi192EEEEEELi128ENS_10bfloat16_tEfNS_4arch4Sm90ELb1ELb0ELb0ELb1ELb0ELb1ELb0ELb1ELb1ELb0ELb0ELb0EEENS1_21CollectiveEpilogueFwdINS6_IJSA_SA_SA_EEES9_SD_SF_Li256ELb1ELb0ELb0ELb0EEENS1_36VarlenDynamicPersistentTileSchedulerILi128ELi128ELi256ELi32ELb0ELb0ELb1ELb1ELb1ELb1EEEEEEEEEvNT_6ParamsE --------------------------
	.section	.text._ZN7cutlass13device_kernelIN5flash11enable_sm90INS1_16FlashAttnFwdSm90INS1_25CollectiveMainloopFwdSm90ILi2EN4cute5tupleIJNS5_1CILi1EEES8_S8_EEENS6_IJNS7_ILi128EEESA_NS7_ILi192EEEEEELi128ENS_10bfloat16_tEfNS_4arch4Sm90ELb1ELb0ELb0ELb1ELb0ELb1ELb0ELb1ELb1ELb0ELb0ELb0EEENS1_21CollectiveEpilogueFwdINS6_IJSA_SA_SA_EEES9_SD_SF_Li256ELb1ELb0ELb0ELb0EEENS1_36VarlenDynamicPersistentTileSchedulerILi128ELi128ELi256ELi32ELb0ELb0ELb1ELb1ELb1ELb1EEEEEEEEEvNT_6ParamsE,"ax",@progbits
	.align	128
.text._ZN7cutlass13device_kernelIN5flash11enable_sm90INS1_16FlashAttnFwdSm90INS1_25CollectiveMainloopFwdSm90ILi2EN4cute5tupleIJNS5_1CILi1EEES8_S8_EEENS6_IJNS7_ILi128EEESA_NS7_ILi192EEEEEELi128ENS_10bfloat16_tEfNS_4arch4Sm90ELb1ELb0ELb0ELb1ELb0ELb1ELb0ELb1ELb1ELb0ELb0ELb0EEENS1_21CollectiveEpilogueFwdINS6_IJSA_SA_SA_EEES9_SD_SF_Li256ELb1ELb0ELb0ELb0EEENS1_36VarlenDynamicPersistentTileSchedulerILi128ELi128ELi256ELi32ELb0ELb0ELb1ELb1ELb1ELb1EEEEEEEEEvNT_6ParamsE:
        .type           _ZN7cutlass13device_kernelIN5flash11enable_sm90INS1_16FlashAttnFwdSm90INS1_25CollectiveMainloopFwdSm90ILi2EN4cute5tupleIJNS5_1CILi1EEES8_S8_EEENS6_IJNS7_ILi128EEESA_NS7_ILi192EEEEEELi128ENS_10bfloat16_tEfNS_4arch4Sm90ELb1ELb0ELb0ELb1ELb0ELb1ELb0ELb1ELb1ELb0ELb0ELb0EEENS1_21CollectiveEpilogueFwdINS6_IJSA_SA_SA_EEES9_SD_SF_Li256ELb1ELb0ELb0ELb0EEENS1_36VarlenDynamicPersistentTileSchedulerILi128ELi128ELi256ELi32ELb0ELb0ELb1ELb1ELb1ELb1EEEEEEEEEvNT_6ParamsE,@function
        .size           _ZN7cutlass13device_kernelIN5flash11enable_sm90INS1_16FlashAttnFwdSm90INS1_25CollectiveMainloopFwdSm90ILi2EN4cute5tupleIJNS5_1CILi1EEES8_S8_EEENS6_IJNS7_ILi128EEESA_NS7_ILi192EEEEEELi128ENS_10bfloat16_tEfNS_4arch4Sm90ELb1ELb0ELb0ELb1ELb0ELb1ELb0ELb1ELb1ELb0ELb0ELb0EEENS1_21CollectiveEpilogueFwdINS6_IJSA_SA_SA_EEES9_SD_SF_Li256ELb1ELb0ELb0ELb0EEENS1_36VarlenDynamicPersistentTileSchedulerILi128ELi128ELi256ELi32ELb0ELb0ELb1ELb1ELb1ELb1EEEEEEEEEvNT_6ParamsE,(.L_x_11939 - _ZN7cutlass13device_kernelIN5flash11enable_sm90INS1_16FlashAttnFwdSm90INS1_25CollectiveMainloopFwdSm90ILi2EN4cute5tupleIJNS5_1CILi1EEES8_S8_EEENS6_IJNS7_ILi128EEESA_NS7_ILi192EEEEEELi128ENS_10bfloat16_tEfNS_4arch4Sm90ELb1ELb0ELb0ELb1ELb0ELb1ELb0ELb1ELb1ELb0ELb0ELb0EEENS1_21CollectiveEpilogueFwdINS6_IJSA_SA_SA_EEES9_SD_SF_Li256ELb1ELb0ELb0ELb0EEENS1_36VarlenDynamicPersistentTileSchedulerILi128ELi128ELi256ELi32ELb0ELb0ELb1ELb1ELb1ELb1EEEEEEEEEvNT_6ParamsE)
        .other          _ZN7cutlass13device_kernelIN5flash11enable_sm90INS1_16FlashAttnFwdSm90INS1_25CollectiveMainloopFwdSm90ILi2EN4cute5tupleIJNS5_1CILi1EEES8_S8_EEENS6_IJNS7_ILi128EEESA_NS7_ILi192EEEEEELi128ENS_10bfloat16_tEfNS_4arch4Sm90ELb1ELb0ELb0ELb1ELb0ELb1ELb0ELb1ELb1ELb0ELb0ELb0EEENS1_21CollectiveEpilogueFwdINS6_IJSA_SA_SA_EEES9_SD_SF_Li256ELb1ELb0ELb0ELb0EEENS1_36VarlenDynamicPersistentTileSchedulerILi128ELi128ELi256ELi32ELb0ELb0ELb1ELb1ELb1ELb1EEEEEEEEEvNT_6ParamsE,@"STO_CUDA_ENTRY STV_DEFAULT"
_ZN7cutlass13device_kernelIN5flash11enable_sm90INS1_16FlashAttnFwdSm90INS1_25CollectiveMainloopFwdSm90ILi2EN4cute5tupleIJNS5_1CILi1EEES8_S8_EEENS6_IJNS7_ILi128EEESA_NS7_ILi192EEEEEELi128ENS_10bfloat16_tEfNS_4arch4Sm90ELb1ELb0ELb0ELb1ELb0ELb1ELb0ELb1ELb1ELb0ELb0ELb0EEENS1_21CollectiveEpilogueFwdINS6_IJSA_SA_SA_EEES9_SD_SF_Li256ELb1ELb0ELb0ELb0EEENS1_36VarlenDynamicPersistentTileSchedulerILi128ELi128ELi256ELi32ELb0ELb0ELb1ELb1ELb1ELb1EEEEEEEEEvNT_6ParamsE:
        /* <DEDUP_REMOVED lines=27> */
.L_x_2196:
[----:B------:R-:W-:Y:S05]  /*01b0*/  BSYNC B0 ;  /* 0x0000000000007941 */ /* 0x000fea0003800000 */
.L_x_2195:
        /* <DEDUP_REMOVED lines=41> */
.L_x_2197:
        /* <DEDUP_REMOVED lines=22> */
.L_x_2198:
        /* <DEDUP_REMOVED lines=18> */
.L_x_2199:
        /* <DEDUP_REMOVED lines=22> */
.L_x_2200:
        /* <DEDUP_REMOVED lines=22> */
.L_x_2201:
[----:B0-----:R-:W-:Y:S01]  /*0990*/  UMOV UR4, 0x1 ;  /* 0x0000000100047882 */ /* 0x001fe20000000000 */
[----:B------:R-:W-:Y:S01]  /*09a0*/  PLOP3.LUT P0, PT, PT, PT, UP0, 0x80, 0x0 ;  /* 0x000000000000781c */ /* 0x000fe20003f0f008 */
[----:B------:R-:W-:Y:S01]  /*09b0*/  USEL UR4, UR4, 0x2, !UP0 ;  /* 0x0000000204047887 */ /* 0x000fe2000c000000 */
[----:B------:R-:W-:Y:S01]  /*09c0*/  NOP ;  /* 0x0000000000007918 */ /* 0x000fe20000000000 */
[----:B------:R-:W-:Y:S01]  /*09d0*/  ULDC.64 UR56, c[0x0][0x208] ;  /* 0x0000820000387ab9 */ /* 0x000fe20000000a00 */
[----:B------:R-:W-:Y:S03]  /*09e0*/  BSSY B7, `(.L_x_2202) ;  /* 0x000229b000077945 */ /* 0x000fe60003800000 */
[----:B------:R-:W-:-:S05]  /*09f0*/  IMAD.U32 R2, RZ, RZ, UR4 ;  /* 0x00000004ff027e24 */ /* 0x000fca000f8e00ff */
[----:B------:R0:W-:Y:S01]  /*0a00*/  STL [R1+0x44], R2 ;  /* 0x0000440201007387 */ /* 0x0001e20000100800 */
[----:B-12-4-:R-:W-:Y:S06]  /*0a10*/  BAR.SYNC.DEFER_BLOCKING 0x0 ;  /* 0x0000000000007b1d */ /* 0x016fec0000010000 */
[----:B------:R-:W-:Y:S05]  /*0a20*/  @!P0 BRA `(.L_x_2203) ;  /* 0x000001c400a88947 */ /* 0x000fea0003800000 */
.L_x_2204:
        /* <DEDUP_REMOVED lines=9> */
[----:B------:R-:W-:Y:S01]  /*0ac0*/  IMAD.U32 R18, RZ, RZ, UR4 ;  /* 0x00000004ff127e24 */ /* 0x000fe2000f8e00ff */
[----:B------:R-:W-:-:S04]  /*0ad0*/  ULDC UR4, c[0x0][0xc14] ;  /* 0x0003050000047ab9 */ /* 0x000fc80000000800 */
[----:B------:R-:W1:Y:S01]  /*0ae0*/  LDS.128 R192, [R18+0x348d0] ;  /* 0x0348d00012c07984 */ /* 0x000e620000000c00 */
[----:B------:R-:W-:Y:S06]  /*0af0*/  BAR.ARV 0x4, 0x120 ;  /* 0x0104800000007b1d */ /* 0x000fec0000002000 */
[----:B-1----:R-:W-:-:S13]  /*0b00*/  ISETP.GE.AND P0, PT, R195, UR4, PT ;  /* 0x00000004c3007c0c */ /* 0x002fda000bf06270 */
[----:B------:R-:W-:Y:S05]  /*0b10*/  @P0 BRA `(.L_x_2205) ;  /* 0x00000228001c0947 */ /* 0x000fea0003800000 */
[----:B------:R-:W2:Y:S01]  /*0b20*/  LDL R0, [R1+0x44] ;  /* 0x0000440001007983 */ /* 0x000ea20000100800 */
[----:B------:R-:W-:Y:S01]  /*0b30*/  VIADD R226, R4, 0xffffff80 ;  /* 0xffffff8004e27836 */ /* 0x000fe20000000000 */
[----:B------:R-:W-:Y:S01]  /*0b40*/  R2UR UR4, R18 ;  /* 0x00000000120472ca */ /* 0x000fe200000e0000 */
[----:B------:R-:W-:Y:S01]  /*0b50*/  IMAD.MOV.U32 R208, RZ, RZ, RZ ;  /* 0x000000ffffd07224 */ /* 0x000fe200078e00ff */
[----:B------:R-:W-:Y:S01]  /*0b60*/  CS2R R188, SRZ ;  /* 0x0000000000bc7805 */ /* 0x000fe2000001ff00 */
[----:B------:R-:W-:Y:S01]  /*0b70*/  IMAD.MOV.U32 R19, RZ, RZ, RZ ;  /* 0x000000ffff137224 */ /* 0x000fe200078e00ff */
[----:B------:R-:W-:Y:S01]  /*0b80*/  SHF.R.S32.HI R3, RZ, 0x1f, R226 ;  /* 0x0000001fff037819 */ /* 0x000fe200000114e2 */
[----:B------:R-:W-:-:S03]  /*0b90*/  IMAD.MOV.U32 R185, RZ, RZ, RZ ;  /* 0x000000ffffb97224 */ /* 0x000fc600078e00ff */
[CC--:B------:R-:W-:Y:S02]  /*0ba0*/  LEA.HI R5, R3.reuse, R226.reuse, RZ, 0x7 ;  /* 0x000000e203057211 */ /* 0x0c0fe400078f38ff */
[----:B------:R-:W-:Y:S02]  /*0bb0*/  LEA.HI R196, R3, R226, RZ, 0x5 ;  /* 0x000000e203c47211 */ /* 0x000fe400078f28ff */
[----:B------:R-:W-:Y:S01]  /*0bc0*/  LOP3.LUT R7, R5, 0xffffff80, RZ, 0xc0, !PT ;  /* 0xffffff8005077812 */ /* 0x000fe200078ec0ff */
[----:B------:R-:W-:Y:S01]  /*0bd0*/  UIADD3 UR4, UR4, 0x10400, URZ ;  /* 0x0001040004047890 */ /* 0x000fe2000fffe03f */
[----:B------:R-:W-:Y:S02]  /*0be0*/  SHF.R.S32.HI R196, RZ, 0x5, R196 ;  /* 0x00000005ffc47819 */ /* 0x000fe400000114c4 */
[----:B------:R-:W-:Y:S01]  /*0bf0*/  SHF.R.S32.HI R224, RZ, 0x7, R5 ;  /* 0x00000007ffe07819 */ /* 0x000fe20000011405 */
[----:B------:R-:W-:-:S03]  /*0c00*/  IMAD.IADD R216, R226, 0x1, -R7 ;  /* 0x00000001e2d87824 */ /* 0x000fc600078e0a07 */
[----:B------:R-:W-:Y:S02]  /*0c10*/  LEA.HI R5, R5, R224, RZ, 0x1 ;  /* 0x000000e005057211 */ /* 0x000fe400078f08ff */
[----:B------:R-:W-:Y:S02]  /*0c20*/  SHF.R.S32.HI R11, RZ, 0x1f, R216 ;  /* 0x0000001fff0b7819 */ /* 0x000fe400000114d8 */
[----:B------:R-:W-:Y:S02]  /*0c30*/  LOP3.LUT R5, R5, 0x3fffffe, RZ, 0xc0, !PT ;  /* 0x03fffffe05057812 */ /* 0x000fe400078ec0ff */
[CC--:B0-----:R-:W-:Y:S02]  /*0c40*/  LEA.HI R2, R11.reuse, R216.reuse, RZ, 0x2 ;  /* 0x000000d80b027211 */ /* 0x0c1fe400078f10ff */
        /* <DEDUP_REMOVED lines=11> */
[----:B------:R-:W-:-:S04]  /*0d00*/  LEA.HI R0, R3, R226, RZ, 0x4 ;  /* 0x000000e203007211 */ /* 0x000fc800078f20ff */
[----:B------:R-:W-:Y:S02]  /*0d10*/  SHF.R.S32.HI R9, RZ, 0x4, R0 ;  /* 0x00000004ff097819 */ /* 0x000fe40000011400 */
[C---:B------:R-:W-:Y:S02]  /*0d20*/  LOP3.LUT R7, R0.reuse, 0x3fffff0, RZ, 0xc0, !PT ;  /* 0x03fffff000077812 */ /* 0x040fe400078ec0ff */
[----:B------:R-:W-:-:S03]  /*0d30*/  LEA.HI R0, R0, R9, RZ, 0x1 ;  /* 0x0000000900007211 */ /* 0x000fc600078f08ff */
[----:B------:R-:W-:Y:S01]  /*0d40*/  IMAD.IADD R7, R226, 0x1, -R7 ;  /* 0x00000001e2077824 */ /* 0x000fe200078e0a07 */
[----:B------:R-:W-:Y:S01]  /*0d50*/  LOP3.LUT R0, R0, 0x1ffffffe, RZ, 0xc0, !PT ;  /* 0x1ffffffe00007812 */ /* 0x000fe200078ec0ff */
[----:B------:R-:W-:Y:S02]  /*0d60*/  ULOP3.LUT UR5, UR5, 0x1, URZ, 0xfc, !UPT ;  /* 0x0000000105057892 */ /* 0x000fe4000f8efc3f */
[----:B------:R-:W-:Y:S02]  /*0d70*/  IMAD R7, R196, 0x10, R7 ;  /* 0x00000010c4077824 */ /* 0x000fe400078e0207 */
[----:B------:R-:W-:Y:S02]  /*0d80*/  IMAD.IADD R0, R9, 0x1, -R0 ;  /* 0x0000000109007824 */ /* 0x000fe400078e0a00 */
[----:B------:R-:W-:Y:S02]  /*0d90*/  IMAD.U32 R4, RZ, RZ, UR5 ;  /* 0x00000005ff047e24 */ /* 0x000fe4000f8e00ff */
[----:B------:R-:W-:Y:S01]  /*0da0*/  IMAD R225, R7, 0x8, R0 ;  /* 0x0000000807e17824 */ /* 0x000fe200078e0200 */
[----:B------:R-:W-:-:S02]  /*0db0*/  LEA.HI R0, R3, R226, RZ, 0x2 ;  /* 0x000000e203007211 */ /* 0x000fc400078f10ff */
[----:B------:R0:W-:Y:S01]  /*0dc0*/  STL [R1+0x14], R4 ;  /* 0x0000140401007387 */ /* 0x0001e20000100800 */
[----:B------:R-:W-:Y:S01]  /*0dd0*/  LEA.HI R3, R3, R226, RZ, 0x3 ;  /* 0x000000e203037211 */ /* 0x000fe200078f18ff */
[----:B------:R-:W-:Y:S01]  /*0de0*/  IMAD.SHL.U32 R225, R225, 0x8, RZ ;  /* 0x00000008e1e17824 */ /* 0x000fe200078e00ff */
[----:B------:R-:W-:Y:S02]  /*0df0*/  LOP3.LUT R7, R0, 0xfffffffc, RZ, 0xc0, !PT ;  /* 0xfffffffc00077812 */ /* 0x000fe400078ec0ff */
[--C-:B------:R-:W-:Y:S02]  /*0e00*/  SHF.R.S32.HI R184, RZ, 0x2, R0.reuse ;  /* 0x00000002ffb87819 */ /* 0x100fe40000011400 */
[----:B------:R-:W-:Y:S01]  /*0e10*/  SHF.R.S32.HI R9, RZ, 0x1f, R0 ;  /* 0x0000001fff097819 */ /* 0x000fe20000011400 */
[----:B------:R-:W-:Y:S01]  /*0e20*/  IMAD.IADD R212, R226, 0x1, -R7 ;  /* 0x00000001e2d47824 */ /* 0x000fe200078e0a07 */
[----:B------:R-:W-:Y:S01]  /*0e30*/  LOP3.LUT R5, R3, 0x1ffffff8, RZ, 0xc0, !PT ;  /* 0x1ffffff803057812 */ /* 0x000fe200078ec0ff */
[----:B------:R-:W-:Y:S01]  /*0e40*/  VIADD R209, R184, 0x40 ;  /* 0x00000040b8d17836 */ /* 0x000fe20000000000 */
[----:B------:R-:W-:Y:S01]  /*0e50*/  LEA.HI R9, R9, R184, RZ, 0x3 ;  /* 0x000000b809097211 */ /* 0x000fe200078f18ff */
[----:B------:R-:W-:Y:S01]  /*0e60*/  IMAD.SHL.U32 R22, R212, 0x8, RZ ;  /* 0x00000008d4167824 */ /* 0x000fe200078e00ff */
[----:B------:R-:W-:Y:S01]  /*0e70*/  SHF.R.S32.HI R200, RZ, 0x3, R3 ;  /* 0x00000003ffc87819 */ /* 0x000fe20000011403 */
[----:B------:R-:W-:Y:S01]  /*0e80*/  IMAD.SHL.U32 R190, R209, 0x40, RZ ;  /* 0x00000040d1be7824 */ /* 0x000fe200078e00ff */
[----:B------:R-:W-:Y:S01]  /*0e90*/  LOP3.LUT R9, R9, 0xfffffff8, RZ, 0xc0, !PT ;  /* 0xfffffff809097812 */ /* 0x000fe200078ec0ff */
[C---:B------:R-:W-:Y:S01]  /*0ea0*/  VIADD R186, R22.reuse, 0x20 ;  /* 0x0000002016ba7836 */ /* 0x040fe20000000000 */
[----:B------:R-:W-:Y:S01]  /*0eb0*/  SHF.R.S32.HI R0, RZ, 0x1f, R209 ;  /* 0x0000001fff007819 */ /* 0x000fe200000114d1 */
[----:B------:R-:W-:Y:S01]  /*0ec0*/  VIADD R187, R22, 0x40 ;  /* 0x0000004016bb7836 */ /* 0x000fe20000000000 */
[----:B------:R-:W-:Y:S01]  /*0ed0*/  LOP3.LUT R190, R190, 0x1c0, RZ, 0xc0, !PT ;  /* 0x000001c0bebe7812 */ /* 0x000fe200078ec0ff */
[----:B------:R-:W-:Y:S01]  /*0ee0*/  IMAD.IADD R215, R184, 0x1, -R9 ;  /* 0x00000001b8d77824 */ /* 0x000fe200078e0a09 */
[----:B------:R-:W-:Y:S01]  /*0ef0*/  SHF.R.S32.HI R7, RZ, 0x1f, R186 ;  /* 0x0000001fff077819 */ /* 0x000fe200000114ba */
[----:B0-----:R-:W-:Y:S01]  /*0f00*/  IMAD.U32 R4, RZ, RZ, UR4 ;  /* 0x00000004ff047e24 */ /* 0x001fe2000f8e00ff */
[----:B------:R-:W-:Y:S01]  /*0f10*/  SHF.R.S32.HI R6, RZ, 0x1f, R187 ;  /* 0x0000001fff067819 */ /* 0x000fe200000114bb */
[----:B------:R-:W-:Y:S01]  /*0f20*/  IMAD.SHL.U32 R191, R215, 0x40, RZ ;  /* 0x00000040d7bf7824 */ /* 0x000fe200078e00ff */
[----:B------:R-:W-:Y:S01]  /*0f30*/  LEA.HI R0, R0, R209, RZ, 0x3 ;  /* 0x000000d100007211 */ /* 0x000fe200078f18ff */
[----:B------:R-:W-:Y:S01]  /*0f40*/  IMAD.IADD R5, R226, 0x1, -R5 ;  /* 0x00000001e2057824 */ /* 0x000fe200078e0a05 */
[CC--:B------:R-:W-:Y:S01]  /*0f50*/  LEA.HI R214, R7.reuse, R186.reuse, RZ, 0x3 ;  /* 0x000000ba07d67211 */ /* 0x0c0fe200078f18ff */
[----:B------:R0:W-:Y:S01]  /*0f60*/  STL [R1+0x40], R4 ;  /* 0x0000400401007387 */ /* 0x0001e20000100800 */
[----:B------:R-:W-:Y:S01]  /*0f70*/  LEA.HI R7, R7, R186, RZ, 0x6 ;  /* 0x000000ba07077211 */ /* 0x000fe200078f30ff */
[----:B------:R-:W-:Y:S01]  /*0f80*/  IMAD.SHL.U32 R0, R0, 0x40, RZ ;  /* 0x0000004000007824 */ /* 0x000fe200078e00ff */
[CC--:B------:R-:W-:Y:S01]  /*0f90*/  LEA.HI R8, R6.reuse, R187.reuse, RZ, 0x6 ;  /* 0x000000bb06087211 */ /* 0x0c0fe200078f30ff */
[----:B------:R-:W-:Y:S01]  /*0fa0*/  IMAD.SHL.U32 R199, R5, 0x8, RZ ;  /* 0x0000000805c77824 */ /* 0x000fe200078e00ff */
[----:B------:R-:W-:Y:S01]  /*0fb0*/  LEA.HI R6, R6, R187, RZ, 0x3 ;  /* 0x000000bb06067211 */ /* 0x000fe200078f18ff */
[----:B------:R-:W-:Y:S01]  /*0fc0*/  IMAD.SHL.U32 R7, R7, 0x80, RZ ;  /* 0x0000008007077824 */ /* 0x000fe200078e00ff */
[----:B------:R-:W-:Y:S01]  /*0fd0*/  SHF.R.U32.HI R223, RZ, 0x3, R190 ;  /* 0x00000003ffdf7819 */ /* 0x000fe200000116be */
[----:B------:R-:W-:Y:S01]  /*0fe0*/  IMAD.SHL.U32 R9, R8, 0x80, RZ ;  /* 0x0000008008097824 */ /* 0x000fe200078e00ff */
[----:B------:R-:W-:Y:S01]  /*0ff0*/  LOP3.LUT R191, R191, 0x1c0, RZ, 0xc0, !PT ;  /* 0x000001c0bfbf7812 */ /* 0x000fe200078ec0ff */
[----:B------:R-:W-:Y:S01]  /*1000*/  IMAD.SHL.U32 R16, R212, 0x4, RZ ;  /* 0x00000004d4107824 */ /* 0x000fe200078e00ff */
[----:B------:R-:W-:-:S02]  /*1010*/  LOP3.LUT R10, R190, 0x38, R214, 0xf8, !PT ;  /* 0x00000038be0a7812 */ /* 0x000fc400078ef8d6 */
[----:B------:R-:W-:Y:S02]  /*1020*/  LOP3.LUT R12, R190, 0x38, R6, 0xf8, !PT ;  /* 0x00000038be0c7812 */ /* 0x000fe400078ef806 */
[----:B------:R-:W-:Y:S02]  /*1030*/  LOP3.LUT R198, R0, 0xfffffe00, RZ, 0xc0, !PT ;  /* 0xfffffe0000c67812 */ /* 0x000fe400078ec0ff */
[----:B------:R-:W-:Y:S02]  /*1040*/  SHF.R.U32.HI R197, RZ, 0x3, R191 ;  /* 0x00000003ffc57819 */ /* 0x000fe400000116bf */
[C---:B------:R-:W-:Y:S02]  /*1050*/  LOP3.LUT R0, R191.reuse, 0x38, R214, 0xf8, !PT ;  /* 0x00000038bf007812 */ /* 0x040fe400078ef8d6 */
[----:B------:R-:W-:Y:S02]  /*1060*/  LOP3.LUT R8, R191, 0x38, R6, 0xf8, !PT ;  /* 0x00000038bf087812 */ /* 0x000fe400078ef806 */
[----:B------:R-:W-:-:S02]  /*1070*/  LOP3.LUT R7, R7, 0xffffe000, RZ, 0xc0, !PT ;  /* 0xffffe00007077812 */ /* 0x000fc400078ec0ff */
[-C--:B------:R-:W-:Y:S02]  /*1080*/  LOP3.LUT R10, R10, R223.reuse, RZ, 0x3c, !PT ;  /* 0x000000df0a0a7212 */ /* 0x080fe400078e3cff */
[----:B------:R-:W-:Y:S02]  /*1090*/  LOP3.LUT R9, R9, 0xffffe000, RZ, 0xc0, !PT ;  /* 0xffffe00009097812 */ /* 0x000fe400078ec0ff */
[----:B------:R-:W-:Y:S02]  /*10a0*/  LOP3.LUT R12, R12, R223, RZ, 0x3c, !PT ;  /* 0x000000df0c0c7212 */ /* 0x000fe400078e3cff */
[-C--:B------:R-:W-:Y:S02]  /*10b0*/  LOP3.LUT R0, R0, R197.reuse, RZ, 0x3c, !PT ;  /* 0x000000c500007212 */ /* 0x080fe400078e3cff */
[----:B------:R-:W-:Y:S02]  /*10c0*/  LOP3.LUT R8, R8, R197, RZ, 0x3c, !PT ;  /* 0x000000c508087212 */ /* 0x000fe400078e3cff */
[--C-:B------:R-:W-:Y:S01]  /*10d0*/  IADD3 R10, R10, R7, R198.reuse ;  /* 0x000000070a0a7210 */ /* 0x100fe20007ffe0c6 */
[----:B------:R-:W-:Y:S01]  /*10e0*/  IMAD R7, R196, 0x200, R7 ;  /* 0x00000200c4077824 */ /* 0x000fe200078e0207 */
[----:B------:R-:W-:Y:S01]  /*10f0*/  IADD3 R12, R12, R9, R198 ;  /* 0x000000090c0c7210 */ /* 0x000fe20007ffe0c6 */
[----:B------:R-:W-:Y:S01]  /*1100*/  IMAD R9, R196, 0x200, R9 ;  /* 0x00000200c4097824 */ /* 0x000fe200078e0209 */
[----:B------:R-:W-:Y:S01]  /*1110*/  LOP3.LUT R3, R2, 0x7ffffffc, RZ, 0xc0, !PT ;  /* 0x7ffffffc02037812 */ /* 0x000fe200078ec0ff */
[----:B------:R-:W-:Y:S01]  /*1120*/  IMAD.IADD R0, R7, 0x1, R0 ;  /* 0x0000000107007824 */ /* 0x000fe200078e0200 */
[----:B------:R-:W-:Y:S01]  /*1130*/  LOP3.LUT R2, R190, 0x38, R22, 0xf8, !PT ;  /* 0x00000038be027812 */ /* 0x000fe200078ef816 */
[----:B------:R-:W-:Y:S01]  /*1140*/  IMAD.IADD R8, R9, 0x1, R8 ;  /* 0x0000000109087824 */ /* 0x000fe200078e0208 */
[----:B------:R-:W-:Y:S01]  /*1150*/  SHF.R.S32.HI R210, RZ, 0x1f, R184 ;  /* 0x0000001fffd27819 */ /* 0x000fe200000114b8 */
[----:B------:R-:W-:Y:S01]  /*1160*/  IMAD.IADD R202, R216, 0x1, -R3 ;  /* 0x00000001d8ca7824 */ /* 0x000fe200078e0a03 */
[----:B------:R-:W-:-:S02]  /*1170*/  LOP3.LUT R2, R198, R2, R223, 0xf6, !PT ;  /* 0x00000002c6027212 */ /* 0x000fc400078ef6df */
[----:B------:R-:W-:Y:S02]  /*1180*/  SHF.R.S32.HI R214, RZ, 0x3, R214 ;  /* 0x00000003ffd67819 */ /* 0x000fe400000114d6 */
[----:B------:R-:W-:Y:S02]  /*1190*/  SHF.R.S32.HI R220, RZ, 0x3, R6 ;  /* 0x00000003ffdc7819 */ /* 0x000fe40000011406 */
[----:B------:R-:W-:Y:S02]  /*11a0*/  LEA R221, R2, UR4, 0x1 ;  /* 0x0000000402dd7c11 */ /* 0x000fe4000f8e08ff */
[----:B------:R-:W-:Y:S02]  /*11b0*/  LEA R218, R10, UR4, 0x1 ;  /* 0x000000040ada7c11 */ /* 0x000fe4000f8e08ff */
[----:B------:R-:W-:Y:S02]  /*11c0*/  LEA R217, R12, UR4, 0x1 ;  /* 0x000000040cd97c11 */ /* 0x000fe4000f8e08ff */
[----:B------:R-:W-:-:S02]  /*11d0*/  LEA R222, R0, UR4, 0x1 ;  /* 0x0000000400de7c11 */ /* 0x000fc4000f8e08ff */
[----:B0-----:R-:W-:-:S07]  /*11e0*/  LEA R219, R8, UR4, 0x1 ;  /* 0x0000000408db7c11 */ /* 0x001fce000f8e08ff */
.L_x_2441:
[----:B0-----:R-:W0:Y:S01]  /*11f0*/  LDC.64 R2, c[0x0][0xc60] ;  /* 0x00031800ff027b82 */ /* 0x001e220000000a00 */
[----:B------:R-:W-:Y:S01]  /*1200*/  ULDC.64 UR4, c[0x0][0xa28] ;  /* 0x00028a0000047ab9 */ /* 0x000fe20000000a00 */
[----:B------:R-:W-:Y:S01]  /*1210*/  ULDC.64 UR8, c[0x0][0xa18] ;  /* 0x0002860000087ab9 */ /* 0x000fe20000000a00 */
[----:B------:R-:W-:Y:S01]  /*1220*/  ULDC.64 UR6, c[0x0][0xa08] ;  /* 0x0002820000067ab9 */ /* 0x000fe20000000a00 */
[----:B0-----:R-:W-:-:S05]  /*1230*/  IMAD.WIDE R2, R195, 0x4, R2 ;  /* 0x00000004c3027825 */ /* 0x001fca00078e0202 */
[----:B--2---:R-:W2:Y:S01]  /*1240*/  LDG.E R207, desc[UR56][R2.64] ;  /* 0x0000003802cf7981 */ /* 0x004ea2000c1e1900 */
[----:B------:R-:W-:Y:S01]  /*1250*/  ISETP.NE.U32.AND P2, PT, RZ, UR4, PT ;  /* 0x00000004ff007c0c */ /* 0x000fe2000bf45070 */
[----:B---345:R-:W-:Y:S01]  /*1260*/  IMAD.MOV.U32 R9, RZ, RZ, RZ ;  /* 0x000000ffff097224 */ /* 0x038fe200078e00ff */
        /* <DEDUP_REMOVED lines=12> */
[----:B------:R-:W-:-:S03]  /*1330*/  IADD3 R6, P4, R205, UR6, RZ ;  /* 0x00000006cd067c10 */ /* 0x000fc6000ff9e0ff */
[----:B------:R0:W5:Y:S01]  /*1340*/  @P2 LDG.E R9, desc[UR56][R2.64] ;  /* 0x0000003802092981 */ /* 0x000162000c1e1900 */
[----:B------:R-:W-:Y:S01]  /*1350*/  @P1 IADD3 R4, P2, R205, UR8, RZ ;  /* 0x00000008cd041c10 */ /* 0x000fe2000ff5e0ff */
        /* <DEDUP_REMOVED lines=29> */
.L_x_2206:
[----:B------:R-:W-:Y:S02]  /*1530*/  IMAD.U32 R24, RZ, RZ, UR5 ;  /* 0x00000005ff187e24 */ /* 0x000fe4000f8e00ff */
[----:B------:R-:W-:Y:S01]  /*1540*/  IMAD.U32 R26, RZ, RZ, UR4 ;  /* 0x00000004ff1a7e24 */ /* 0x000fe2000f8e00ff */
[----:B------:R-:W-:Y:S06]  /*1550*/  @!P2 BRA `(.L_x_2207) ;  /* 0x000000000010a947 */ /* 0x000fec0003800000 */
[----:B------:R-:W-:-:S04]  /*1560*/  IADD3 R2, P0, R205, UR8, RZ ;  /* 0x00000008cd027c10 */ /* 0x000fc8000ff1e0ff */
[----:B------:R-:W-:-:S05]  /*1570*/  IADD3.X R3, R206, UR9, RZ, P0, !PT ;  /* 0x00000009ce037c10 */ /* 0x000fca00087fe4ff */
[----:B------:R0:W5:Y:S01]  /*1580*/  LDG.E R26, desc[UR56][R2.64] ;  /* 0x00000038021a7981 */ /* 0x000162000c1e1900 */
[----:B------:R-:W-:Y:S05]  /*1590*/  BRA `(.L_x_2208) ;  /* 0x0000000000107947 */ /* 0x000fea0003800000 */
.L_x_2207:
[----:B------:R-:W-:Y:S05]  /*15a0*/  @!P0 BRA `(.L_x_2208) ;  /* 0x00000000000c8947 */ /* 0x000fea0003800000 */
[----:B------:R-:W2:Y:S04]  /*15b0*/  LDG.E R3, desc[UR56][R6.64] ;  /* 0x0000003806037981 */ /* 0x000ea8000c1e1900 */
[----:B------:R-:W2:Y:S02]  /*15c0*/  LDG.E R26, desc[UR56][R6.64+0x4] ;  /* 0x00000438061a7981 */ /* 0x000ea4000c1e1900 */
[----:B--2---:R-:W-:-:S07]  /*15d0*/  IMAD.IADD R26, R26, 0x1, -R3 ;  /* 0x000000011a1a7824 */ /* 0x004fce00078e0a03 */
.L_x_2208:
        /* <DEDUP_REMOVED lines=8> */
[----:B------:R0:W2:Y:S01]  /*1660*/  @P0 LDG.E R7, desc[UR56][R2.64+0x4] ;  /* 0x0000043802070981 */ /* 0x0000a2000c1e1900 */
[----:B------:R-:W-:Y:S01]  /*1670*/  IMAD.MOV R119, RZ, RZ, -R9 ;  /* 0x000000ffff777224 */ /* 0x000fe200078e0a09 */
[----:B------:R-:W-:Y:S01]  /*1680*/  ISETP.NE.U32.AND P1, PT, RZ, UR4, PT ;  /* 0x00000004ff007c0c */ /* 0x000fe2000bf25070 */
[----:B------:R-:W-:Y:S01]  /*1690*/  IMAD.MOV.U32 R144, RZ, RZ, R26 ;  /* 0x000000ffff907224 */ /* 0x000fe200078e001a */
[----:B0-----:R-:W-:Y:S02]  /*16a0*/  LEA R2, R193, 0xff, 0x7 ;  /* 0x000000ffc1027811 */ /* 0x001fe400078e38ff */
[----:B------:R-:W-:-:S02]  /*16b0*/  VIMNMX R119, RZ, R119, !PT ;  /* 0x00000077ff777248 */ /* 0x000fc40007fe0100 */
[----:B------:R-:W-:-:S13]  /*16c0*/  ISETP.NE.AND.EX P1, PT, RZ, UR5, PT, P1 ;  /* 0x00000005ff007c0c */ /* 0x000fda000bf25310 */
[----:B------:R-:W-:-:S04]  /*16d0*/  @P1 IADD3 R4, P2, R205, UR4, RZ ;  /* 0x00000004cd041c10 */ /* 0x000fc8000ff5e0ff */
[----:B------:R-:W-:-:S05]  /*16e0*/  @P1 IADD3.X R5, R206, UR5, RZ, P2, !PT ;  /* 0x00000005ce051c10 */ /* 0x000fca00097fe4ff */
[----:B------:R0:W5:Y:S01]  /*16f0*/  @P1 LDG.E R144, desc[UR56][R4.64] ;  /* 0x0000003804901981 */ /* 0x000162000c1e1900 */
[----:B--2---:R-:W-:-:S04]  /*1700*/  @P0 IMAD.IADD R24, R7, 0x1, -R0 ;  /* 0x0000000107180824 */ /* 0x004fc800078e0a00 */
[----:B------:R-:W-:-:S04]  /*1710*/  IMAD.IADD R195, R9, 0x1, R24 ;  /* 0x0000000109c37824 */ /* 0x000fc800078e0218 */
[C---:B------:R-:W-:Y:S01]  /*1720*/  VIADD R0, R195.reuse, 0x7f ;  /* 0x0000007fc3007836 */ /* 0x040fe20000000000 */
[----:B------:R-:W-:-:S04]  /*1730*/  IADD3 R2, R195, R2, -R192 ;  /* 0x00000002c3027210 */ /* 0x000fc80007ffe8c0 */
[----:B------:R-:W-:Y:S02]  /*1740*/  SHF.R.S32.HI R3, RZ, 0x1f, R0 ;  /* 0x0000001fff037819 */ /* 0x000fe40000011400 */
[----:B------:R-:W-:Y:S02]  /*1750*/  SHF.R.S32.HI R7, RZ, 0x1f, R2 ;  /* 0x0000001fff077819 */ /* 0x000fe40000011402 */
[----:B------:R-:W-:Y:S02]  /*1760*/  LEA.HI R3, R3, R0, RZ, 0x7 ;  /* 0x0000000003037211 */ /* 0x000fe400078f38ff */
[----:B------:R-:W-:Y:S02]  /*1770*/  LEA.HI R7, R7, R2, RZ, 0x7 ;  /* 0x0000000207077211 */ /* 0x000fe400078f38ff */
[----:B------:R-:W-:Y:S02]  /*1780*/  SHF.R.S32.HI R3, RZ, 0x7, R3 ;  /* 0x00000007ff037819 */ /* 0x000fe40000011403 */
[----:B------:R-:W-:-:S04]  /*1790*/  SHF.R.S32.HI R148, RZ, 0x7, R7 ;  /* 0x00000007ff947819 */ /* 0x000fc80000011407 */
[----:B------:R-:W-:-:S05]  /*17a0*/  VIMNMX R148, R3, R148, PT ;  /* 0x0000009403947248 */ /* 0x000fca0003fe0100 */
[----:B------:R-:W-:-:S05]  /*17b0*/  IMAD R3, R148, 0x80, -R9 ;  /* 0x0000008094037824 */ /* 0x000fca00078e0a09 */
[----:B------:R-:W-:-:S04]  /*17c0*/  VIMNMX R0, R3, R24, PT ;  /* 0x0000001803007248 */ /* 0x000fc80003fe0100 */
        /* <DEDUP_REMOVED lines=30> */
.L_x_2211:
[----:B------:R-:W-:Y:S05]  /*19b0*/  BSYNC B6 ;  /* 0x0000000000067941 */ /* 0x000fea0003800000 */
.L_x_2210:
        /* <DEDUP_REMOVED lines=20> */
.L_x_2213:
[----:B------:R-:W-:Y:S05]  /*1b00*/  BSYNC B6 ;  /* 0x0000000000067941 */ /* 0x000fea0003800000 */
.L_x_2212:
[----:B------:R-:W-:Y:S01]  /*1b10*/  ULDC.64 UR4, c[0x0][0x9f8] ;  /* 0x00027e0000047ab9 */ /* 0x000fe20000000a00 */
[----:B------:R-:W2:Y:S01]  /*1b20*/  LDL.LU R20, [R1+0x10] ;  /* 0x0000100001147983 */ /* 0x000ea20000300800 */
[----:B------:R-:W-:Y:S01]  /*1b30*/  ISETP.NE.U32.AND P0, PT, RZ, UR4, PT ;  /* 0x00000004ff007c0c */ /* 0x000fe2000bf05070 */
[----:B------:R-:W0:Y:S01]  /*1b40*/  LDC R0, c[0x0][0x428] ;  /* 0x00010a00ff007b82 */ /* 0x000e220000000800 */
[----:B------:R-:W-:-:S07]  /*1b50*/  VIADD R108, R22, 0x60 ;  /* 0x00000060166c7836 */ /* 0x000fce0000000000 */
[----:B------:R-:W1:Y:S01]  /*1b60*/  LDC.64 R124, c[0x0][0x2f0] ;  /* 0x0000bc00ff7c7b82 */ /* 0x000e620000000a00 */
[----:B------:R-:W-:Y:S01]  /*1b70*/  ISETP.NE.AND.EX P0, PT, RZ, UR5, PT, P0 ;  /* 0x00000005ff007c0c */ /* 0x000fe2000bf05300 */
[----:B------:R-:W-:Y:S01]  /*1b80*/  IMAD.IADD R27, R27, 0x1, R26 ;  /* 0x000000011b1b7824 */ /* 0x000fe200078e021a */
[----:B------:R-:W-:Y:S01]  /*1b90*/  SHF.R.S32.HI R23, RZ, 0x1f, R22 ;  /* 0x0000001fff177819 */ /* 0x000fe20000011416 */
[----:B------:R-:W-:-:S04]  /*1ba0*/  ULDC.64 UR6, c[0x0][0xa08] ;  /* 0x0002820000067ab9 */ /* 0x000fc80000000a00 */
[----:B------:R-:W3:Y:S06]  /*1bb0*/  LDC R41, c[0x0][0x3d4] ;  /* 0x0000f500ff297b82 */ /* 0x000eec0000000800 */
[----:B------:R-:W-:Y:S01]  /*1bc0*/  @P0 IADD3 R4, P1, R205, UR4, RZ ;  /* 0x00000004cd040c10 */ /* 0x000fe2000ff3e0ff */
[----:B------:R-:W-:Y:S01]  /*1bd0*/  ULDC UR4, c[0x0][0x2e4] ;  /* 0x0000b90000047ab9 */ /* 0x000fe20000000800 */
[----:B------:R-:W4:Y:S02]  /*1be0*/  LDC.64 R30, c[0x0][0x3d8] ;  /* 0x0000f600ff1e7b82 */ /* 0x000f240000000a00 */
[----:B------:R-:W-:-:S05]  /*1bf0*/  @P0 IADD3.X R5, R206, UR5, RZ, P1, !PT ;  /* 0x00000005ce050c10 */ /* 0x000fca0008ffe4ff */
[----:B------:R1:W2:Y:S01]  /*1c00*/  @P0 LDG.E R25, desc[UR56][R4.64] ;  /* 0x0000003804190981 */ /* 0x0002a2000c1e1900 */
[----:B0-----:R-:W-:Y:S01]  /*1c10*/  ISETP.NE.AND P0, PT, R0, 0x1, PT ;  /* 0x000000010000780c */ /* 0x001fe20003f05270 */
[----:B------:R-:W-:Y:S01]  /*1c20*/  IMAD.MOV.U32 R121, RZ, RZ, 0x20 ;  /* 0x00000020ff797424 */ /* 0x000fe200078e00ff */
[----:B------:R-:W-:Y:S01]  /*1c30*/  ISETP.GE.AND P2, PT, R186, UR4, PT ;  /* 0x00000004ba007c0c */ /* 0x000fe2000bf46270 */
[----:B------:R-:W0:Y:S01]  /*1c40*/  S2R R149, SR_TID.X ;  /* 0x0000000000957919 */ /* 0x000e220000002100 */
[----:B------:R-:W-:Y:S01]  /*1c50*/  ISETP.GE.AND P1, PT, R22, UR4, PT ;  /* 0x0000000416007c0c */ /* 0x000fe2000bf26270 */
[C---:B-1----:R-:W-:Y:S01]  /*1c60*/  IMAD.SHL.U32 R92, R124.reuse, 0x80, RZ ;  /* 0x000000807c5c7824 */ /* 0x042fe200078e00ff */
[----:B------:R-:W-:Y:S01]  /*1c70*/  SEL R3, RZ, 0xffffffff, P2 ;  /* 0xffffffffff037807 */ /* 0x000fe20001000000 */
[----:B------:R-:W-:Y:S01]  /*1c80*/  IMAD.SHL.U32 R130, R124, 0x40, RZ ;  /* 0x000000407c827824 */ /* 0x000fe200078e00ff */
[----:B------:R-:W-:Y:S01]  /*1c90*/  SEL R0, RZ, 0x1, P1 ;  /* 0x00000001ff007807 */ /* 0x000fe20000800000 */
[----:B------:R-:W-:Y:S01]  /*1ca0*/  VIADD R5, R22, 0x80 ;  /* 0x0000008016057836 */ /* 0x000fe20000000000 */
[----:B------:R-:W-:Y:S01]  /*1cb0*/  ISETP.GE.AND P1, PT, R187, UR4, PT ;  /* 0x00000004bb007c0c */ /* 0x000fe2000bf26270 */
[----:B------:R-:W-:Y:S01]  /*1cc0*/  IMAD.SHL.U32 R3, R3, 0x2, RZ ;  /* 0x0000000203037824 */ /* 0x000fe200078e00ff */
[----:B------:R-:W-:Y:S01]  /*1cd0*/  ISETP.GE.AND P2, PT, R108, UR4, PT ;  /* 0x000000046c007c0c */ /* 0x000fe2000bf46270 */
[----:B------:R-:W1:Y:S01]  /*1ce0*/  @P0 LDC R7, c[0x0][0x42c] ;  /* 0x00010b00ff070b82 */ /* 0x000e620000000800 */
[----:B------:R-:W-:Y:S01]  /*1cf0*/  SHF.R.S32.HI R37, RZ, 0x1f, R27 ;  /* 0x0000001fff257819 */ /* 0x000fe2000001141b */
[----:B---3--:R-:W-:Y:S01]  /*1d00*/  IMAD.SHL.U32 R118, R41, 0x2, RZ ;  /* 0x0000000229767824 */ /* 0x008fe200078e00ff */
[----:B------:R-:W-:Y:S01]  /*1d10*/  LOP3.LUT R0, R3, 0x2, R0, 0xe2, !PT ;  /* 0x0000000203007812 */ /* 0x000fe200078ee200 */
[----:B----4-:R-:W-:Y:S01]  /*1d20*/  IMAD.WIDE.U32 R106, R184, R30, R22 ;  /* 0x0000001eb86a7225 */ /* 0x010fe200078e0016 */
[----:B------:R-:W-:-:S02]  /*1d30*/  SEL R3, RZ, 0x4, P1 ;  /* 0x00000004ff037807 */ /* 0x000fc40000800000 */
[----:B------:R-:W-:Y:S01]  /*1d40*/  SEL R4, RZ, 0x8, P2 ;  /* 0x00000008ff047807 */ /* 0x000fe20001000000 */
[----:B------:R-:W3:Y:S01]  /*1d50*/  @P0 LDC R9, c[0x0][0x430] ;  /* 0x00010c00ff090b82 */ /* 0x000ee20000000800 */
[----:B------:R-:W-:Y:S01]  /*1d60*/  ISETP.GE.AND P1, PT, R5, UR4, PT ;  /* 0x0000000405007c0c */ /* 0x000fe2000bf26270 */
[----:B------:R-:W-:Y:S01]  /*1d70*/  VIADD R5, R22, 0xa0 ;  /* 0x000000a016057836 */ /* 0x000fe20000000000 */
[----:B------:R-:W-:Y:S02]  /*1d80*/  LOP3.LUT R3, R4, R0, R3, 0xfe, !PT ;  /* 0x0000000004037212 */ /* 0x000fe400078efe03 */
[----:B------:R-:W-:Y:S02]  /*1d90*/  SEL R4, RZ, 0x10, P1 ;  /* 0x00000010ff047807 */ /* 0x000fe40000800000 */
[----:B------:R-:W-:Y:S01]  /*1da0*/  ISETP.GE.AND P1, PT, R5, UR4, PT ;  /* 0x0000000405007c0c */ /* 0x000fe2000bf26270 */
[----:B------:R-:W-:Y:S01]  /*1db0*/  ULDC.64 UR4, c[0x0][0x320] ;  /* 0x0000c80000047ab9 */ /* 0x000fe20000000a00 */
[----:B------:R-:W-:Y:S01]  /*1dc0*/  LOP3.LUT R3, R3, R4, RZ, 0xfc, !PT ;  /* 0x0000000403037212 */ /* 0x000fe200078efcff */
[----:B------:R-:W-:Y:S01]  /*1dd0*/  IMAD R4, R37, R124, RZ ;  /* 0x0000007c25047224 */ /* 0x000fe200078e02ff */
[----:B------:R-:W-:-:S02]  /*1de0*/  ISETP.GE.AND P3, PT, R22, R41, PT ;  /* 0x000000291600720c */ /* 0x000fc40003f66270 */
[----:B------:R-:W-:Y:S01]  /*1df0*/  ISETP.GE.AND P4, PT, R187, R41, PT ;  /* 0x00000029bb00720c */ /* 0x000fe20003f86270 */
[C---:B------:R-:W-:Y:S01]  /*1e00*/  IMAD R11, R27.reuse, R125, R4 ;  /* 0x0000007d1b0b7224 */ /* 0x040fe200078e0204 */
[----:B------:R-:W-:Y:S01]  /*1e10*/  ISETP.GE.AND P2, PT, R186, R41, PT ;  /* 0x00000029ba00720c */ /* 0x000fe20003f46270 */
[----:B-1----:R-:W-:Y:S01]  /*1e20*/  @P0 IMAD.HI.U32 R0, R194, R7, RZ ;  /* 0x00000007c2000227 */ /* 0x002fe200078e00ff */
[----:B------:R-:W1:Y:S01]  /*1e30*/  LDC.64 R4, c[0x0][0x3e8] ;  /* 0x0000fa00ff047b82 */ /* 0x000e620000000a00 */
[----:B------:R-:W-:Y:S02]  /*1e40*/  SHF.R.S32.HI R17, RZ, 0x1f, R16 ;  /* 0x0000001fff117819 */ /* 0x000fe40000011410 */
[----:B------:R-:W-:Y:S01]  /*1e50*/  IMAD.WIDE.U32 R6, R27, R124, RZ ;  /* 0x0000007c1b067225 */ /* 0x000fe200078e00ff */
[----:B------:R-:W-:Y:S02]  /*1e60*/  SHF.L.U64.HI R122, R124, 0x7, R125 ;  /* 0x000000077c7a7819 */ /* 0x000fe4000001027d */
[----:B------:R-:W-:Y:S01]  /*1e70*/  SHF.L.U64.HI R123, R30, 0x7, R31 ;  /* 0x000000071e7b7819 */ /* 0x000fe2000001021f */
[----:B------:R-:W-:Y:S01]  /*1e80*/  IMAD.IADD R7, R7, 0x1, R11 ;  /* 0x0000000107077824 */ /* 0x000fe200078e020b */
[----:B---3--:R-:W-:Y:S01]  /*1e90*/  @P0 SHF.R.U32.HI R194, RZ, R9, R0 ;  /* 0x00000009ffc20219 */ /* 0x008fe20000011600 */
[----:B------:R-:W-:Y:S01]  /*1ea0*/  IMAD.WIDE.U32 R104, R184, R30, R16 ;  /* 0x0000001eb8687225 */ /* 0x000fe200078e0010 */
[----:B------:R-:W-:-:S02]  /*1eb0*/  ISETP.NE.U32.AND P0, PT, RZ, UR6, PT ;  /* 0x00000006ff007c0c */ /* 0x000fc4000bf05070 */
[----:B------:R-:W-:Y:S01]  /*1ec0*/  SHF.R.S32.HI R0, RZ, 0x1f, R194 ;  /* 0x0000001fff007819 */ /* 0x000fe200000114c2 */
[----:B------:R-:W-:Y:S01]  /*1ed0*/  IMAD.WIDE.U32 R8, R194, UR4, R22 ;  /* 0x00000004c2087c25 */ /* 0x000fe2000f8e0016 */
[----:B------:R-:W-:Y:S02]  /*1ee0*/  ISETP.NE.AND.EX P0, PT, RZ, UR7, PT, P0 ;  /* 0x00000007ff007c0c */ /* 0x000fe4000bf05300 */
[----:B------:R-:W-:Y:S01]  /*1ef0*/  SHF.L.U64.HI R32, R30, 0x6, R31 ;  /* 0x000000061e207819 */ /* 0x000fe2000001021f */
[----:B------:R-:W-:Y:S01]  /*1f00*/  IMAD R13, R0, UR4, RZ ;  /* 0x00000004000d7c24 */ /* 0x000fe2000f8e02ff */
[----:B------:R-:W-:Y:S02]  /*1f10*/  SHF.R.S32.HI R145, RZ, 0x1f, R209 ;  /* 0x0000001fff917819 */ /* 0x000fe400000114d1 */
[----:B0-----:R-:W-:Y:S01]  /*1f20*/  LEA.HI R149, R149, 0x8, RZ, 0x19 ;  /* 0x0000000895957811 */ /* 0x001fe200078fc8ff */
[----:B------:R-:W-:Y:S01]  /*1f30*/  IMAD R13, R194, UR5, R13 ;  /* 0x00000005c20d7c24 */ /* 0x000fe2000f8e020d */
[----:B------:R-:W-:-:S02]  /*1f40*/  ULDC.64 UR4, c[0x0][0x2f8] ;  /* 0x0000be0000047ab9 */ /* 0x000fc40000000a00 */
[----:B------:R-:W-:Y:S01]  /*1f50*/  IMAD R11, R0, UR4, RZ ;  /* 0x00000004000b7c24 */ /* 0x000fe2000f8e02ff */
[----:B-1----:R-:W-:Y:S01]  /*1f60*/  SHF.L.U64.HI R35, R4, 0x6, R5 ;  /* 0x0000000604237819 */ /* 0x002fe20000010205 */
[----:B------:R-:W-:-:S04]  /*1f70*/  IMAD.WIDE.U32 R6, R194, UR4, R6 ;  /* 0x00000004c2067c25 */ /* 0x000fc8000f8e0006 */
[----:B------:R-:W-:Y:S01]  /*1f80*/  IMAD R11, R194, UR5, R11 ;  /* 0x00000005c20b7c24 */ /* 0x000fe2000f8e020b */
[----:B------:R-:W-:Y:S01]  /*1f90*/  ULDC.64 UR4, c[0x0][0x300] ;  /* 0x0000c00000047ab9 */ /* 0x000fe20000000a00 */
[----:B------:R-:W-:Y:S02]  /*1fa0*/  IMAD.IADD R9, R9, 0x1, R13 ;  /* 0x0000000109097824 */ /* 0x000fe400078e020d */
[----:B------:R-:W-:Y:S02]  /*1fb0*/  IMAD.IADD R7, R7, 0x1, R11 ;  /* 0x0000000107077824 */ /* 0x000fe400078e020b */
[-C--:B------:R-:W-:Y:S02]  /*1fc0*/  IMAD R10, R210, R4.reuse, RZ ;  /* 0x00000004d20a7224 */ /* 0x080fe400078e02ff */
[----:B------:R-:W-:-:S04]  /*1fd0*/  IMAD.WIDE.U32 R100, R184, R4, R16 ;  /* 0x00000004b8647225 */ /* 0x000fc800078e0010 */
        /* <DEDUP_REMOVED lines=17> */
[----:B------:R-:W-:Y:S01]  /*20f0*/  IMAD R93, R184, R125, R6 ;  /* 0x0000007db85d7224 */ /* 0x000fe200078e0206 */
[----:B------:R-:W-:Y:S01]  /*2100*/  SHF.L.U64.HI R125, R124, 0x6, R125 ;  /* 0x000000067c7d7819 */ /* 0x000fe2000001027d */
[----:B------:R-:W-:Y:S01]  /*2110*/  IMAD R95, R11, UR5, R12 ;  /* 0x000000050b5f7c24 */ /* 0x000fe2000f8e020c */
[----:B------:R-:W-:Y:S01]  /*2120*/  ULDC.64 UR4, c[0x0][0x328] ;  /* 0x0000ca0000047ab9 */ /* 0x000fe20000000a00 */
[----:B------:R-:W-:Y:S01]  /*2130*/  IMAD.WIDE.U32 R6, R184, R124, R22 ;  /* 0x0000007cb8067225 */ /* 0x000fe200078e0016 */
[----:B------:R-:W-:-:S03]  /*2140*/  SHF.L.U64.HI R124, R4, 0x7, R5 ;  /* 0x00000007047c7819 */ /* 0x000fc60000010205 */
[----:B------:R-:W-:Y:S01]  /*2150*/  IMAD R0, R0, UR4, RZ ;  /* 0x0000000400007c24 */ /* 0x000fe2000f8e02ff */
[----:B------:R-:W-:Y:S01]  /*2160*/  IADD3 R94, P0, R96, R6, RZ ;  /* 0x00000006605e7210 */ /* 0x000fe20007f1e0ff */
[----:B------:R-:W-:Y:S02]  /*2170*/  IMAD.IADD R95, R97, 0x1, R95 ;  /* 0x00000001615f7824 */ /* 0x000fe400078e025f */
[----:B------:R-:W-:Y:S02]  /*2180*/  IMAD R39, R11, UR5, R0 ;  /* 0x000000050b277c24 */ /* 0x000fe4000f8e0200 */
[-C--:B------:R-:W-:Y:S01]  /*2190*/  IMAD R0, R210, R30.reuse, RZ ;  /* 0x0000001ed2007224 */ /* 0x080fe200078e02ff */
[----:B------:R-:W-:Y:S01]  /*21a0*/  IADD3.X R93, R95, R7, R93, P0, !PT ;  /* 0x000000075f5d7210 */ /* 0x000fe200007fe45d */
[----:B------:R-:W-:Y:S01]  /*21b0*/  IMAD.WIDE.U32 R98, R11, UR4, R8 ;  /* 0x000000040b627c25 */ /* 0x000fe2000f8e0008 */
[C---:B------:R-:W-:Y:S02]  /*21c0*/  SEL R7, R41.reuse, RZ, P3 ;  /* 0x000000ff29077207 */ /* 0x040fe40001800000 */
[C---:B------:R-:W-:Y:S01]  /*21d0*/  SEL R9, R41.reuse, RZ, P2 ;  /* 0x000000ff29097207 */ /* 0x040fe20001000000 */
[----:B------:R-:W-:Y:S01]  /*21e0*/  IMAD R11, R184, R31, R0 ;  /* 0x0000001fb80b7224 */ /* 0x000fe200078e0200 */
[----:B------:R-:W-:Y:S01]  /*21f0*/  SEL R0, R41, RZ, P4 ;  /* 0x000000ff29007207 */ /* 0x000fe20002000000 */
[----:B------:R-:W-:Y:S01]  /*2200*/  IMAD.IADD R7, R22, 0x1, R7 ;  /* 0x0000000116077824 */ /* 0x000fe200078e0207 */
[----:B------:R-:W-:Y:S01]  /*2210*/  LOP3.LUT P0, RZ, R215, 0x4, RZ, 0xc0, !PT ;  /* 0x00000004d7ff7812 */ /* 0x000fe2000780c0ff */
[----:B------:R-:W-:Y:S01]  /*2220*/  IMAD.IADD R9, R186, 0x1, R9 ;  /* 0x00000001ba097824 */ /* 0x000fe200078e0209 */
[----:B------:R-:W-:Y:S01]  /*2230*/  IADD3 R114, P4, R184, R27, RZ ;  /* 0x0000001bb8727210 */ /* 0x000fe20007f9e0ff */
[----:B------:R-:W-:Y:S01]  /*2240*/  IMAD.IADD R8, R187, 0x1, R0 ;  /* 0x00000001bb087824 */ /* 0x000fe200078e0200 */
[----:B------:R-:W-:Y:S01]  /*2250*/  SHF.R.S32.HI R0, RZ, 0x1f, R7 ;  /* 0x0000001fff007819 */ /* 0x000fe20000011407 */
[----:B------:R-:W-:Y:S01]  /*2260*/  IMAD.IADD R105, R105, 0x1, R11 ;  /* 0x0000000169697824 */ /* 0x000fe200078e020b */
[----:B------:R-:W-:Y:S01]  /*2270*/  SHF.R.S32.HI R6, RZ, 0x1f, R9 ;  /* 0x0000001fff067819 */ /* 0x000fe20000011409 */
[----:B------:R-:W-:Y:S01]  /*2280*/  IMAD.IADD R107, R11, 0x1, R107 ;  /* 0x000000010b6b7824 */ /* 0x000fe200078e026b */
[-C--:B------:R-:W-:Y:S01]  /*2290*/  LEA.HI R21, R0, R7.reuse, RZ, 0x3 ;  /* 0x0000000700157211 */ /* 0x080fe200078f18ff */
[----:B------:R-:W-:Y:S01]  /*22a0*/  IMAD.WIDE.U32 R104, R144, R30, R104 ;  /* 0x0000001e90687225 */ /* 0x000fe200078e0068 */
[----:B------:R-:W-:-:S02]  /*22b0*/  LEA.HI R0, R0, R7, RZ, 0x6 ;  /* 0x0000000700007211 */ /* 0x000fc400078f30ff */
[-C--:B0-----:R-:W-:Y:S01]  /*22c0*/  LEA.HI R20, R6, R9.reuse, RZ, 0x3 ;  /* 0x0000000906147211 */ /* 0x081fe200078f18ff */
[----:B------:R-:W-:Y:S01]  /*22d0*/  IMAD.WIDE.U32 R106, R144, R30, R106 ;  /* 0x0000001e906a7225 */ /* 0x000fe200078e006a */
[----:B------:R-:W-:Y:S02]  /*22e0*/  LEA.HI R9, R6, R9, RZ, 0x6 ;  /* 0x0000000906097211 */ /* 0x000fe400078f30ff */
[--C-:B------:R-:W-:Y:S01]  /*22f0*/  LOP3.LUT R10, R190, 0x38, R21.reuse, 0xf8, !PT ;  /* 0x00000038be0a7812 */ /* 0x100fe200078ef815 */
[----:B------:R-:W-:Y:S01]  /*2300*/  IMAD.SHL.U32 R6, R0, 0x80, RZ ;  /* 0x0000008000067824 */ /* 0x000fe200078e00ff */
[----:B------:R-:W-:Y:S01]  /*2310*/  LOP3.LUT R0, R191, 0x38, R21, 0xf8, !PT ;  /* 0x00000038bf007812 */ /* 0x000fe200078ef815 */
[----:B------:R-:W-:Y:S01]  /*2320*/  IMAD.SHL.U32 R9, R9, 0x80, RZ ;  /* 0x0000008009097824 */ /* 0x000fe200078e00ff */
[----:B------:R-:W-:Y:S01]  /*2330*/  LOP3.LUT R10, R10, R223, RZ, 0x3c, !PT ;  /* 0x000000df0a0a7212 */ /* 0x000fe200078e3cff */
[----:B------:R-:W-:Y:S01]  /*2340*/  IMAD.X R115, R210, 0x1, R37, P4 ;  /* 0x00000001d2737824 */ /* 0x000fe200020e0625 */
[----:B------:R-:W-:-:S02]  /*2350*/  LOP3.LUT R7, R6, 0xffffe000, RZ, 0xc0, !PT ;  /* 0xffffe00006077812 */ /* 0x000fc400078ec0ff */
[----:B------:R-:W-:Y:S02]  /*2360*/  SHF.R.S32.HI R11, RZ, 0x1f, R8 ;  /* 0x0000001fff0b7819 */ /* 0x000fe40000011408 */
[----:B------:R-:W-:Y:S01]  /*2370*/  LOP3.LUT R0, R0, R197, RZ, 0x3c, !PT ;  /* 0x000000c500007212 */ /* 0x000fe200078e3cff */
[----:B------:R-:W-:Y:S01]  /*2380*/  IMAD R143, R196, 0x200, R7 ;  /* 0x00000200c48f7824 */ /* 0x000fe200078e0207 */
[----:B------:R-:W-:Y:S02]  /*2390*/  IADD3 R137, R10, R7, R198 ;  /* 0x000000070a897210 */ /* 0x000fe40007ffe0c6 */
[----:B------:R-:W-:Y:S01]  /*23a0*/  LOP3.LUT R14, R190, 0x38, R20, 0xf8, !PT ;  /* 0x00000038be0e7812 */ /* 0x000fe200078ef814 */
[----:B------:R-:W-:Y:S01]  /*23b0*/  IMAD.IADD R143, R143, 0x1, R0 ;  /* 0x000000018f8f7824 */ /* 0x000fe200078e0200 */
[----:B------:R-:W-:Y:S02]  /*23c0*/  SHF.R.S32.HI R7, RZ, 0x1f, R144 ;  /* 0x0000001fff077819 */ /* 0x000fe40000011490 */
[----:B------:R-:W-:-:S02]  /*23d0*/  LEA.HI R15, R11, R8, RZ, 0x3 ;  /* 0x000000080b0f7211 */ /* 0x000fc400078f18ff */
[----:B------:R-:W-:Y:S01]  /*23e0*/  LEA.HI R8, R11, R8, RZ, 0x6 ;  /* 0x000000080b087211 */ /* 0x000fe200078f30ff */
[----:B------:R-:W-:Y:S01]  /*23f0*/  IMAD R0, R7, R4, RZ ;  /* 0x0000000407007224 */ /* 0x000fe200078e02ff */
[----:B------:R-:W-:Y:S01]  /*2400*/  LOP3.LUT R9, R9, 0xffffe000, RZ, 0xc0, !PT ;  /* 0xffffe00009097812 */ /* 0x000fe200078ec0ff */
[----:B------:R-:W-:Y:S01]  /*2410*/  IMAD R7, R7, R30, RZ ;  /* 0x0000001e07077224 */ /* 0x000fe200078e02ff */
[----:B------:R-:W-:Y:S01]  /*2420*/  LOP3.LUT R14, R14, R223, RZ, 0x3c, !PT ;  /* 0x000000df0e0e7212 */ /* 0x000fe200078e3cff */
[----:B------:R-:W-:Y:S01]  /*2430*/  IMAD.SHL.U32 R13, R8, 0x80, RZ ;  /* 0x00000080080d7824 */ /* 0x000fe200078e00ff */
[C---:B------:R-:W-:Y:S01]  /*2440*/  LOP3.LUT R12, R191.reuse, 0x38, R15, 0xf8, !PT ;  /* 0x00000038bf0c7812 */ /* 0x040fe200078ef80f */
[----:B------:R-:W-:Y:S01]  /*2450*/  IMAD R142, R196, 0x200, R9 ;  /* 0x00000200c48e7824 */ /* 0x000fe200078e0209 */
[----:B------:R-:W-:Y:S01]  /*2460*/  IADD3 R133, R14, R9, R198 ;  /* 0x000000090e857210 */ /* 0x000fe20007ffe0c6 */
[C---:B------:R-:W-:Y:S01]  /*2470*/  IMAD R9, R144.reuse, R5, R0 ;  /* 0x0000000590097224 */ /* 0x040fe200078e0200 */
[----:B------:R-:W-:Y:S01]  /*2480*/  LOP3.LUT R0, R191, 0x18, R22, 0xf8, !PT ;  /* 0x00000018bf007812 */ /* 0x000fe200078ef816 */
[----:B------:R-:W-:Y:S01]  /*2490*/  IMAD R7, R144, R31, R7 ;  /* 0x0000001f90077224 */ /* 0x000fe200078e0207 */
[----:B------:R-:W-:Y:S01]  /*24a0*/  LOP3.LUT R13, R13, 0xffffe000, RZ, 0xc0, !PT ;  /* 0xffffe0000d0d7812 */ /* 0x000fe200078ec0ff */
[----:B------:R-:W-:Y:S01]  /*24b0*/  IMAD.SHL.U32 R31, R30, 0x80, RZ ;  /* 0x000000801e1f7824 */ /* 0x000fe200078e00ff */
[--C-:B------:R-:W-:Y:S01]  /*24c0*/  LOP3.LUT R8, R191, 0x38, R20.reuse, 0xf8, !PT ;  /* 0x00000038bf087812 */ /* 0x100fe200078ef814 */
[----:B------:R-:W-:Y:S01]  /*24d0*/  IMAD.IADD R28, R101, 0x1, R9 ;  /* 0x00000001651c7824 */ /* 0x000fe200078e0209 */
[----:B------:R-:W-:Y:S01]  /*24e0*/  LOP3.LUT R26, R190, 0x38, R15, 0xf8, !PT ;  /* 0x00000038be1a7812 */ /* 0x000fe200078ef80f */
[----:B------:R-:W-:Y:S01]  /*24f0*/  IMAD R136, R196, 0x200, R13 ;  /* 0x00000200c4887824 */ /* 0x000fe200078e020d */
[-C--:B------:R-:W-:Y:S01]  /*2500*/  LOP3.LUT R29, R0, R197.reuse, RZ, 0x3c, !PT ;  /* 0x000000c5001d7212 */ /* 0x080fe200078e3cff */
[----:B------:R-:W-:Y:S01]  /*2510*/  IMAD.IADD R27, R9, 0x1, R103 ;  /* 0x00000001091b7824 */ /* 0x000fe200078e0267 */
[----:B------:R-:W-:Y:S01]  /*2520*/  SEL R0, RZ, 0x20, P1 ;  /* 0x00000020ff007807 */ /* 0x000fe20000800000 */
[----:B------:R-:W-:Y:S01]  /*2530*/  IMAD.SHL.U32 R30, R30, 0x40, RZ ;  /* 0x000000401e1e7824 */ /* 0x000fe200078e00ff */
[-C--:B------:R-:W-:Y:S01]  /*2540*/  LOP3.LUT R25, R12, R197.reuse, RZ, 0x3c, !PT ;  /* 0x000000c50c197212 */ /* 0x080fe200078e3cff */
[----:B------:R-:W-:Y:S01]  /*2550*/  IMAD R29, R196, 0x200, R29 ;  /* 0x00000200c41d7824 */ /* 0x000fe200078e021d */
[----:B------:R-:W-:Y:S01]  /*2560*/  LOP3.LUT R11, R8, R197, RZ, 0x3c, !PT ;  /* 0x000000c5080b7212 */ /* 0x000fe200078e3cff */
[----:B------:R-:W-:Y:S01]  /*2570*/  IMAD.IADD R5, R99, 0x1, R39 ;  /* 0x0000000163057824 */ /* 0x000fe200078e0227 */
[----:B------:R-:W-:Y:S01]  /*2580*/  LOP3.LUT R26, R26, R223, RZ, 0x3c, !PT ;  /* 0x000000df1a1a7212 */ /* 0x000fe200078e3cff */
[----:B------:R-:W-:Y:S01]  /*2590*/  IMAD.IADD R136, R136, 0x1, R25 ;  /* 0x0000000188887824 */ /* 0x000fe200078e0219 */
[----:B------:R-:W-:Y:S01]  /*25a0*/  SEL R121, R121, 0xffffffe0, !P0 ;  /* 0xffffffe079797807 */ /* 0x000fe20004000000 */
[----:B------:R-:W-:Y:S01]  /*25b0*/  IMAD.IADD R142, R142, 0x1, R11 ;  /* 0x000000018e8e7824 */ /* 0x000fe200078e020b */
[----:B------:R-:W-:Y:S01]  /*25c0*/  SHF.R.S32.HI R111, RZ, 0x3, R21 ;  /* 0x00000003ff6f7819 */ /* 0x000fe20000011415 */
[----:B------:R-:W-:Y:S01]  /*25d0*/  IMAD.IADD R25, R7, 0x1, R107 ;  /* 0x0000000107197824 */ /* 0x000fe200078e026b */
[----:B------:R-:W-:Y:S01]  /*25e0*/  SHF.R.S32.HI R110, RZ, 0x3, R20 ;  /* 0x00000003ff6e7819 */ /* 0x000fe20000011414 */
[----:B------:R-:W-:Y:S01]  /*25f0*/  IMAD.IADD R131, R121, 0x1, R29 ;  /* 0x0000000179837824 */ /* 0x000fe200078e021d */
[----:B------:R-:W-:-:S02]  /*2600*/  SHF.R.S32.HI R109, RZ, 0x3, R15 ;  /* 0x00000003ff6d7819 */ /* 0x000fc4000001140f */
[----:B------:R-:W-:Y:S02]  /*2610*/  LOP3.LUT R21, R21, 0xfffffff8, RZ, 0xc0, !PT ;  /* 0xfffffff815157812 */ /* 0x000fe400078ec0ff */
[----:B------:R-:W-:Y:S02]  /*2620*/  LOP3.LUT R20, R20, 0xfffffff8, RZ, 0xc0, !PT ;  /* 0xfffffff814147812 */ /* 0x000fe400078ec0ff */
[----:B------:R-:W-:Y:S02]  /*2630*/  LOP3.LUT R15, R15, 0xfffffff8, RZ, 0xc0, !PT ;  /* 0xfffffff80f0f7812 */ /* 0x000fe400078ec0ff */
[----:B------:R-:W-:Y:S02]  /*2640*/  LOP3.LUT R0, R3, R0, RZ, 0xfc, !PT ;  /* 0x0000000003007212 */ /* 0x000fe400078efcff */
[----:B------:R-:W-:Y:S01]  /*2650*/  IADD3 R132, R26, R13, R198 ;  /* 0x0000000d1a847210 */ /* 0x000fe20007ffe0c6 */
[----:B------:R-:W-:Y:S01]  /*2660*/  IMAD.IADD R26, R105, 0x1, R7 ;  /* 0x00000001691a7824 */ /* 0x000fe200078e0207 */
[----:B------:R-:W-:-:S02]  /*2670*/  LOP3.LUT R14, R3, 0x1, RZ, 0xc0, !PT ;  /* 0x00000001030e7812 */ /* 0x000fc400078ec0ff */
[----:B------:R-:W-:Y:S02]  /*2680*/  SHF.R.S32.HI R13, RZ, 0x1f, R21 ;  /* 0x0000001fff0d7819 */ /* 0x000fe40000011415 */
[----:B------:R-:W-:Y:S02]  /*2690*/  SHF.R.S32.HI R12, RZ, 0x1f, R20 ;  /* 0x0000001fff0c7819 */ /* 0x000fe40000011414 */
[----:B------:R-:W-:Y:S02]  /*26a0*/  SHF.R.S32.HI R11, RZ, 0x1f, R15 ;  /* 0x0000001fff0b7819 */ /* 0x000fe4000001140f */
[C---:B------:R-:W-:Y:S02]  /*26b0*/  LOP3.LUT R10, R0.reuse, 0x2, RZ, 0xc0, !PT ;  /* 0x00000002000a7812 */ /* 0x040fe400078ec0ff */
[C---:B------:R-:W-:Y:S02]  /*26c0*/  LOP3.LUT R9, R0.reuse, 0x4, RZ, 0xc0, !PT ;  /* 0x0000000400097812 */ /* 0x040fe400078ec0ff */
[----:B------:R-:W-:-:S02]  /*26d0*/  LOP3.LUT R8, R0, 0x8, RZ, 0xc0, !PT ;  /* 0x0000000800087812 */ /* 0x000fc400078ec0ff */
[C---:B------:R-:W-:Y:S02]  /*26e0*/  LOP3.LUT R7, R0.reuse, 0x10, RZ, 0xc0, !PT ;  /* 0x0000001000077812 */ /* 0x040fe400078ec0ff */
[----:B------:R-:W-:-:S07]  /*26f0*/  LOP3.LUT R6, R0, 0x20, RZ, 0xc0, !PT ;  /* 0x0000002000067812 */ /* 0x000fce00078ec0ff */
.L_x_2313:
[----:B0-2---:R-:W2:Y:S01]  /*2700*/  LDL.LU R38, [R1+0x10] ;  /* 0x0000100001267983 */ /* 0x005ea20000300800 */
        /* <DEDUP_REMOVED lines=10> */
[-C--:B------:R-:W-:Y:S01]  /*27b0*/  IADD3 R0, P1, P4, R94, R128.reuse, R130 ;  /* 0x000000805e007210 */ /* 0x080fe20007c3e082 */
[----:B------:R-:W-:Y:S01]  /*27c0*/  IMAD R46, R46, 0x2, R113 ;  /* 0x000000022e2e7824 */ /* 0x000fe200078e0271 */
[----:B------:R-:W-:Y:S01]  /*27d0*/  IADD3 R3, P5, R94, R128, RZ ;  /* 0x000000805e037210 */ /* 0x000fe20007fbe0ff */
[----:B------:R-:W-:-:S04]  /*27e0*/  IMAD.IADD R88, R129, 0x1, R37 ;  /* 0x0000000181587824 */ /* 0x000fc800078e0225 */
[----:B------:R-:W-:Y:S01]  /*27f0*/  IMAD.X R4, R88, 0x1, R93, P5 ;  /* 0x0000000158047824 */ /* 0x000fe200028e065d */
[----:B------:R-:W-:Y:S02]  /*2800*/  IADD3.X R2, R93, R88, R125, P1, P4 ;  /* 0x000000585d027210 */ /* 0x000fe40000fe847d */
[----:B------:R-:W-:Y:S02]  /*2810*/  ISETP.GT.AND P1, PT, R39, R119, PT ;  /* 0x000000772700720c */ /* 0x000fe40003f24270 */
[CC--:B0-----:R-:W-:Y:S02]  /*2820*/  LEA R48, P0, R3.reuse, R116.reuse, 0x1 ;  /* 0x0000007403307211 */ /* 0x0c1fe400078008ff */
[----:B------:R-:W-:Y:S02]  /*2830*/  LEA R44, P5, R0, R116, 0x1 ;  /* 0x00000074002c7211 */ /* 0x000fe400078a08ff */
[----:B------:R-:W-:Y:S02]  /*2840*/  LEA.HI.X R49, R3, R117, R4, 0x1, P0 ;  /* 0x0000007503317211 */ /* 0x000fe400000f0c04 */
[----:B-1----:R-:W-:-:S02]  /*2850*/  ISETP.GE.AND P0, PT, R120, 0x1, PT ;  /* 0x000000017800780c */ /* 0x002fc40003f06270 */
[----:B------:R-:W-:Y:S01]  /*2860*/  LEA.HI.X R45, R0, R117, R2, 0x1, P5 ;  /* 0x00000075002d7211 */ /* 0x000fe200028f0c02 */
[----:B------:R-:W-:Y:S02]  /*2870*/  IMAD R0, R19, 0x6000, R29 ;  /* 0x0000600013007824 */ /* 0x000fe400078e021d */
[----:B------:R-:W-:Y:S02]  /*2880*/  IMAD.MOV.U32 R2, RZ, RZ, R39 ;  /* 0x000000ffff027224 */ /* 0x000fe400078e0027 */
        /* <DEDUP_REMOVED lines=8> */
[----:B------:R-:W-:Y:S02]  /*2910*/  IMAD R37, R124, R39, RZ ;  /* 0x000000277c257224 */ /* 0x000fe400078e02ff */
        /* <DEDUP_REMOVED lines=31> */
[----:B0-----:R-:W-:Y:S01]  /*2b10*/  IMAD.X R38, R0, 0x1, R26, P4 ;  /* 0x0000000100267824 */ /* 0x001fe200020e061a */
        /* <DEDUP_REMOVED lines=38> */
.L_x_2218:
[----:B------:R-:W-:Y:S05]  /*2d80*/  BSYNC B1 ;  /* 0x0000000000017941 */ /* 0x000fea0003800000 */
.L_x_2217:
        /* <DEDUP_REMOVED lines=22> */
[----:B------:R-:W-:-:S04]  /*2ef0*/  IADD3 R84, P1, P5, R100, R84, R33 ;  /* 0x0000005464547210 */ /* 0x000fc80007d3e021 */
[----:B------:R-:W-:Y:S02]  /*2f00*/  IADD3.X R3, R28, R3, R35, P1, P5 ;  /* 0x000000031c037210 */ /* 0x000fe40000fea423 */
[----:B------:R-:W-:-:S04]  /*2f10*/  LEA R36, P1, R86, UR4, 0x1 ;  /* 0x0000000456247c11 */ /* 0x000fc8000f8208ff */
[----:B------:R-:W-:Y:S02]  /*2f20*/  LEA.HI.X R37, R86, UR5, R37, 0x1, P1 ;  /* 0x0000000556257c11 */ /* 0x000fe400088f0c25 */
[----:B0-----:R-:W-:-:S04]  /*2f30*/  LEA R38, P1, R84, UR6, 0x1 ;  /* 0x0000000654267c11 */ /* 0x001fc8000f8208ff */
        /* <DEDUP_REMOVED lines=34> */
.L_x_2220:
[----:B------:R-:W-:Y:S05]  /*3160*/  BSYNC B1 ;  /* 0x0000000000017941 */ /* 0x000fea0003800000 */
.L_x_2219:
[----:B------:R-:W3:Y:S01]  /*3170*/  LDL R0, [R1+0x14] ;  /* 0x0000140001007983 */ /* 0x000ee20000100800 */
[----:B------:R-:W-:Y:S01]  /*3180*/  IMAD.MOV.U32 R3, RZ, RZ, R75 ;  /* 0x000000ffff037224 */ /* 0x000fe200078e004b */
[----:B------:R-:W-:Y:S01]  /*3190*/  PRMT R162, R134, 0x7610, R162 ;  /* 0x0000761086a27816 */ /* 0x000fe200000000a2 */
[----:B-12---:R-:W-:Y:S01]  /*31a0*/  IMAD.MOV.U32 R36, RZ, RZ, R78 ;  /* 0x000000ffff247224 */ /* 0x006fe200078e004e */
        /* <DEDUP_REMOVED lines=61> */
[----:B------:R-:W-:Y:S01]  /*3580*/  PRMT R140, R3, 0x7610, R140 ;  /* 0x00007610038c7816 */ /* 0x000fe2000000008c */
[----:B------:R-:W-:Y:S01]  /*3590*/  IMAD.MOV.U32 R3, RZ, RZ, R68 ;  /* 0x000000ffff037224 */ /* 0x000fe200078e0044 */
[----:B------:R-:W-:Y:S01]  /*35a0*/  PRMT R151, R36, 0x7610, R151 ;  /* 0x0000761024977816 */ /* 0x000fe20000000097 */
[----:B------:R-:W-:-:S03]  /*35b0*/  IMAD.MOV.U32 R36, RZ, RZ, R65 ;  /* 0x000000ffff247224 */ /* 0x000fc600078e0041 */
[----:B------:R-:W-:Y:S02]  /*35c0*/  PRMT R160, R3, 0x7610, R160 ;  /* 0x0000761003a07816 */ /* 0x000fe400000000a0 */
[----:B------:R-:W-:Y:S02]  /*35d0*/  PRMT R157, R36, 0x7610, R157 ;  /* 0x00007610249d7816 */ /* 0x000fe4000000009d */
[----:B---3--:R-:W-:Y:S01]  /*35e0*/  R2UR UR4, R0 ;  /* 0x00000000000472ca */ /* 0x008fe200000e0000 */
[----:B------:R-:W-:-:S05]  /*35f0*/  IMAD.MOV.U32 R0, RZ, RZ, R74 ;  /* 0x000000ffff007224 */ /* 0x000fca00078e004a */
[----:B------:R-:W-:Y:S01]  /*3600*/  PRMT R166, R0, 0x7610, R166 ;  /* 0x0000761000a67816 */ /* 0x000fe200000000a6 */
[----:B------:R-:W-:-:S05]  /*3610*/  IMAD.MOV.U32 R0, RZ, RZ, R79 ;  /* 0x000000ffff007224 */ /* 0x000fca00078e004f */
[----:B------:R-:W-:Y:S01]  /*3620*/  PRMT R181, R0, 0x7610, R181 ;  /* 0x0000761000b57816 */ /* 0x000fe200000000b5 */
[----:B------:R-:W-:Y:S01]  /*3630*/  IMAD.MOV.U32 R0, RZ, RZ, R91 ;  /* 0x000000ffff007224 */ /* 0x000fe200078e005b */
[----:B------:R-:W-:-:S04]  /*3640*/  UISETP.NE.AND UP0, UPT, UR4, 0x3, UPT ;  /* 0x000000030400788c */ /* 0x000fc8000bf05270 */
[----:B------:R-:W-:Y:S01]  /*3650*/  PRMT R227, R0, 0x7610, R227 ;  /* 0x0000761000e37816 */ /* 0x000fe200000000e3 */
[----:B------:R-:W-:Y:S01]  /*3660*/  IMAD.MOV.U32 R0, RZ, RZ, R73 ;  /* 0x000000ffff007224 */ /* 0x000fe200078e0049 */
[----:B------:R-:W-:-:S04]  /*3670*/  PLOP3.LUT P1, PT, PT, PT, UP0, 0x80, 0x0 ;  /* 0x000000000000781c */ /* 0x000fc80003f2f008 */
[----:B------:R-:W-:Y:S01]  /*3680*/  PRMT R165, R0, 0x7610, R165 ;  /* 0x0000761000a57816 */ /* 0x000fe200000000a5 */
[----:B------:R-:W-:-:S05]  /*3690*/  IMAD.MOV.U32 R0, RZ, RZ, R81 ;  /* 0x000000ffff007224 */ /* 0x000fca00078e0051 */
        /* <DEDUP_REMOVED lines=15> */
[----:B------:R-:W-:Y:S06]  /*3790*/  @!P1 BRA `(.L_x_2221) ;  /* 0x0000000000049947 */ /* 0x000fec0003800000 */
[----:B------:R-:W-:Y:S01]  /*37a0*/  BPT.TRAP 0x1 ;  /* 0x000000040000795c */ /* 0x000fe20000300000 */
.L_x_2221:
[----:B------:R-:W-:Y:S01]  /*37b0*/  IMAD R3, R19, 0x8, R18 ;  /* 0x0000000813037824 */ /* 0x000fe200078e0212 */
[----:B------:R-:W-:Y:S01]  /*37c0*/  SHF.L.U32 R0, R189, 0x1f, RZ ;  /* 0x0000001fbd007819 */ /* 0x000fe200000006ff */
[----:B------:R-:W-:Y:S03]  /*37d0*/  BSSY B1, `(.L_x_2222) ;  /* 0x0000003000017945 */ /* 0x000fe60003800000 */
[----:B------:R-:W1:Y:S02]  /*37e0*/  SYNCS.PHASECHK.TRANS64.TRYWAIT P5, [R3+URZ+0x34890], R0 ;  /* 0x03489000030075a7 */ /* 0x000e6400080a017f */
[----:B-1----:R-:W-:Y:S05]  /*37f0*/  @!P5 BRA `(.L_x_2223) ;  /* 0x000001f800ecd947 */ /* 0x002fea0003800000 */
.L_x_2550:
[----:B------:R-:W-:Y:S05]  /*3800*/  BSYNC B1 ;  /* 0x0000000000017941 */ /* 0x000fea0003800000 */
.L_x_2222:
[----:B------:R-:W-:Y:S04]  /*3810*/  BSSY B1, `(.L_x_2224) ;  /* 0x000014f000017945 */ /* 0x000fe80003800000 */
[----:B------:R-:W-:Y:S05]  /*3820*/  @P0 BRA `(.L_x_2225) ;  /* 0x0000001400340947 */ /* 0x000fea0003800000 */
[----:B------:R-:W-:Y:S01]  /*3830*/  ISETP.NE.AND P0, PT, R14, RZ, PT ;  /* 0x000000ff0e00720c */ /* 0x000fe20003f05270 */
[----:B------:R-:W-:-:S12]  /*3840*/  BSSY B2, `(.L_x_2226) ;  /* 0x0000035000027945 */ /* 0x000fd80003800000 */
[----:B------:R-:W-:Y:S05]  /*3850*/  @!P0 BRA `(.L_x_2227) ;  /* 0x0000000000cc8947 */ /* 0x000fea0003800000 */
[----:B0-----:R0:W2:Y:S01]  /*3860*/  LDS.128 R36, [R47] ;  /* 0x000000002f247984 */ /* 0x0010a20000000c00 */
[----:B------:R-:W-:Y:S01]  /*3870*/  ISETP.GE.AND P0, PT, R16, R120, PT ;  /* 0x000000781000720c */ /* 0x000fe20003f06270 */
[----:B------:R-:W-:-:S12]  /*3880*/  BSSY B3, `(.L_x_2228) ;  /* 0x000002f000037945 */ /* 0x000fd80003800000 */
[----:B0-----:R-:W-:Y:S05]  /*3890*/  @P0 BRA `(.L_x_2229) ;  /* 0x0000000000b40947 */ /* 0x001fea0003800000 */
        /* <DEDUP_REMOVED lines=45> */
.L_x_2229:
[----:B------:R-:W-:Y:S05]  /*3b70*/  BSYNC B3 ;  /* 0x0000000000037941 */ /* 0x000fea0003800000 */
.L_x_2228:
[----:B--2---:R2:W-:Y:S02]  /*3b80*/  STG.E.128 desc[UR56][R48.64], R36 ;  /* 0x0000002430007986 */ /* 0x0045e4000c101d38 */
.L_x_2227:
[----:B------:R-:W-:Y:S05]  /*3b90*/  BSYNC B2 ;  /* 0x0000000000027941 */ /* 0x000fea0003800000 */
.L_x_2226:
[----:B------:R-:W-:Y:S01]  /*3ba0*/  ISETP.NE.AND P0, PT, R10, RZ, PT ;  /* 0x000000ff0a00720c */ /* 0x000fe20003f05270 */
[----:B------:R-:W-:-:S12]  /*3bb0*/  BSSY B2, `(.L_x_2230) ;  /* 0x0000036000027945 */ /* 0x000fd80003800000 */
[----:B------:R-:W-:Y:S05]  /*3bc0*/  @!P0 BRA `(.L_x_2231) ;  /* 0x0000000000d08947 */ /* 0x000fea0003800000 */
[----:B0-2---:R0:W2:Y:S01]  /*3bd0*/  LDS.128 R36, [R46] ;  /* 0x000000002e247984 */ /* 0x0050a20000000c00 */
[----:B------:R-:W-:Y:S01]  /*3be0*/  VIADD R127, R16, 0x10 ;  /* 0x00000010107f7836 */ /* 0x000fe20000000000 */
[----:B------:R-:W-:Y:S04]  /*3bf0*/  BSSY B3, `(.L_x_2232) ;  /* 0x0000030000037945 */ /* 0x000fe80003800000 */
[----:B------:R-:W-:-:S13]  /*3c00*/  ISETP.GE.AND P0, PT, R127, R120, PT ;  /* 0x000000787f00720c */ /* 0x000fda0003f06270 */
[----:B0-----:R-:W-:Y:S05]  /*3c10*/  @P0 BRA `(.L_x_2233) ;  /* 0x0000000000b40947 */ /* 0x001fea0003800000 */
        /* <DEDUP_REMOVED lines=45> */
.L_x_2233:
[----:B------:R-:W-:Y:S05]  /*3ef0*/  BSYNC B3 ;  /* 0x0000000000037941 */ /* 0x000fea0003800000 */
.L_x_2232:
[----:B--2---:R3:W-:Y:S02]  /*3f00*/  STG.E.128 desc[UR56][R48.64+0x40], R36 ;  /* 0x0000402430007986 */ /* 0x0047e4000c101d38 */
.L_x_2231:
[----:B------:R-:W-:Y:S05]  /*3f10*/  BSYNC B2 ;  /* 0x0000000000027941 */ /* 0x000fea0003800000 */
.L_x_2230:
[----:B------:R-:W-:Y:S01]  /*3f20*/  ISETP.NE.AND P0, PT, R9, RZ, PT ;  /* 0x000000ff0900720c */ /* 0x000fe20003f05270 */
[----:B------:R-:W-:-:S12]  /*3f30*/  BSSY B2, `(.L_x_2234) ;  /* 0x0000035000027945 */ /* 0x000fd80003800000 */
[----:B------:R-:W-:Y:S05]  /*3f40*/  @!P0 BRA `(.L_x_2235) ;  /* 0x0000000000cc8947 */ /* 0x000fea0003800000 */
[----:B0-23--:R0:W2:Y:S01]  /*3f50*/  LDS.128 R36, [R47+0x4000] ;  /* 0x004000002f247984 */ /* 0x00d0a20000000c00 */
        /* <DEDUP_REMOVED lines=48> */
.L_x_2237:
[----:B------:R-:W-:Y:S05]  /*4260*/  BSYNC B3 ;  /* 0x0000000000037941 */ /* 0x000fea0003800000 */
.L_x_2236:
[----:B--2---:R4:W-:Y:S02]  /*4270*/  STG.E.128 desc[UR56][R48.64+0x80], R36 ;  /* 0x0000802430007986 */ /* 0x0049e4000c101d38 */
.L_x_2235:
[----:B------:R-:W-:Y:S05]  /*4280*/  BSYNC B2 ;  /* 0x0000000000027941 */ /* 0x000fea0003800000 */
.L_x_2234:
[----:B------:R-:W-:Y:S01]  /*4290*/  ISETP.NE.AND P0, PT, R8, RZ, PT ;  /* 0x000000ff0800720c */ /* 0x000fe20003f05270 */
[----:B------:R-:W-:-:S12]  /*42a0*/  BSSY B2, `(.L_x_2238) ;  /* 0x0000036000027945 */ /* 0x000fd80003800000 */
[----:B------:R-:W-:Y:S05]  /*42b0*/  @!P0 BRA `(.L_x_2239) ;  /* 0x0000000000d08947 */ /* 0x000fea0003800000 */
[----:B0-234-:R0:W2:Y:S01]  /*42c0*/  LDS.128 R36, [R46+0x4000] ;  /* 0x004000002e247984 */ /* 0x01d0a20000000c00 */
[----:B------:R-:W-:Y:S01]  /*42d0*/  VIADD R83, R16, 0x30 ;  /* 0x0000003010537836 */ /* 0x000fe20000000000 */
[----:B------:R-:W-:Y:S04]  /*42e0*/  BSSY B3, `(.L_x_2240) ;  /* 0x0000030000037945 */ /* 0x000fe80003800000 */
[----:B------:R-:W-:-:S13]  /*42f0*/  ISETP.GE.AND P0, PT, R83, R120, PT ;  /* 0x000000785300720c */ /* 0x000fda0003f06270 */
[----:B0-----:R-:W-:Y:S05]  /*4300*/  @P0 BRA `(.L_x_2241) ;  /* 0x0000000000b40947 */ /* 0x001fea0003800000 */
        /* <DEDUP_REMOVED lines=45> */
.L_x_2241:
[----:B------:R-:W-:Y:S05]  /*45e0*/  BSYNC B3 ;  /* 0x0000000000037941 */ /* 0x000fea0003800000 */
.L_x_2240:
[----:B--2---:R0:W-:Y:S02]  /*45f0*/  STG.E.128 desc[UR56][R48.64+0xc0], R36 ;  /* 0x0000c02430007986 */ /* 0x0041e4000c101d38 */
.L_x_2239:
[----:B------:R-:W-:Y:S05]  /*4600*/  BSYNC B2 ;  /* 0x0000000000027941 */ /* 0x000fea0003800000 */
.L_x_2238:
        /* <DEDUP_REMOVED lines=8> */
[--C-:B------:R-:W-:Y:S01]  /*4690*/  SHF.R.U64 R79, R74, 0x10, R75.reuse ;  /* 0x000000104a4f7819 */ /* 0x100fe2000000124b */
[----:B--2---:R-:W-:Y:S01]  /*46a0*/  IMAD.U32 R74, R38, 0x10000, RZ ;  /* 0x00010000264a7824 */ /* 0x004fe200078e00ff */
[----:B------:R-:W-:Y:S02]  /*46b0*/  SHF.R.U32.HI R78, RZ, 0x10, R75 ;  /* 0x00000010ff4e7819 */ /* 0x000fe4000001164b */
[--C-:B------:R-:W-:Y:S02]  /*46c0*/  SHF.R.U64 R75, R76, 0x10, R77.reuse ;  /* 0x000000104c4b7819 */ /* 0x100fe4000000124d */
[----:B------:R-:W-:Y:S02]  /*46d0*/  SHF.R.U32.HI R76, RZ, 0x10, R77 ;  /* 0x00000010ff4c7819 */ /* 0x000fe4000001164d */
[----:B------:R-:W-:Y:S01]  /*46e0*/  PRMT R178, R178, 0x5410, R75 ;  /* 0x00005410b2b27816 */ /* 0x000fe2000000004b */
[----:B------:R-:W-:Y:S01]  /*46f0*/  IMAD.U32 R75, R37, 0x10000, RZ ;  /* 0x00010000254b7824 */ /* 0x000fe200078e00ff */
[----:B------:R-:W-:-:S02]  /*4700*/  PRMT R166, R166, 0x5410, R79 ;  /* 0x00005410a6a67816 */ /* 0x000fc4000000004f */
[----:B------:R-:W-:Y:S02]  /*4710*/  PRMT R179, R179, 0x5410, R76 ;  /* 0x00005410b3b37816 */ /* 0x000fe4000000004c */
        /* <DEDUP_REMOVED lines=17> */
[C---:B------:R-:W-:Y:S01]  /*4830*/  FFMA.FTZ R82, R75.reuse, R78, -R82 ;  /* 0x0000004e4b527223 */ /* 0x040fe20000010852 */
[----:B------:R-:W-:Y:S02]  /*4840*/  IMAD.U32 R166, R166, 0x10000, RZ ;  /* 0x00010000a6a67824 */ /* 0x000fe400078e00ff */
[----:B------:R-:W-:Y:S01]  /*4850*/  FFMA.FTZ R83, R75, R80, R83 ;  /* 0x000000504b537223 */ /* 0x000fe20000010053 */
[----:B------:R-:W-:Y:S01]  /*4860*/  FFMA.FTZ R89, R74, R79, -R89 ;  /* 0x0000004f4a597223 */ /* 0x000fe20000010859 */
[C---:B------:R-:W-:Y:S01]  /*4870*/  FMUL.FTZ R76, R38.reuse, R179 ;  /* 0x000000b3264c7220 */ /* 0x040fe20000410000 */
[----:B------:R-:W-:Y:S01]  /*4880*/  FMUL.FTZ R78, R38, R177 ;  /* 0x000000b1264e7220 */ /* 0x000fe20000410000 */
[----:B------:R-:W-:Y:S02]  /*4890*/  IMAD.U32 R39, R39, 0x10000, RZ ;  /* 0x0001000027277824 */ /* 0x000fe400078e00ff */
        /* <DEDUP_REMOVED lines=12> */
.L_x_2245:
[----:B------:R-:W-:Y:S05]  /*4960*/  BSYNC B3 ;  /* 0x0000000000037941 */ /* 0x000fea0003800000 */
.L_x_2244:
[----:B--2---:R0:W-:Y:S02]  /*4970*/  STG.E.128 desc[UR56][R48.64+0x100], R36 ;  /* 0x0001002430007986 */ /* 0x0041e4000c101d38 */
.L_x_2243:
[----:B------:R-:W-:Y:S05]  /*4980*/  BSYNC B2 ;  /* 0x0000000000027941 */ /* 0x000fea0003800000 */
.L_x_2242:
[----:B------:R-:W-:-:S13]  /*4990*/  ISETP.NE.AND P0, PT, R6, RZ, PT ;  /* 0x000000ff0600720c */ /* 0x000fda0003f05270 */
[----:B------:R-:W-:Y:S05]  /*49a0*/  @!P0 BRA `(.L_x_2225) ;  /* 0x0000000000d48947 */ /* 0x000fea0003800000 */
[----:B0-234-:R0:W2:Y:S01]  /*49b0*/  LDS.128 R36, [R46+0x8000] ;  /* 0x008000002e247984 */ /* 0x01d0a20000000c00 */
[----:B------:R-:W-:Y:S01]  /*49c0*/  VIADD R75, R16, 0x50 ;  /* 0x00000050104b7836 */ /* 0x000fe20000000000 */
[----:B------:R-:W-:Y:S04]  /*49d0*/  BSSY B2, `(.L_x_2246) ;  /* 0x0000031000027945 */ /* 0x000fe80003800000 */
[----:B------:R-:W-:-:S13]  /*49e0*/  ISETP.GE.AND P0, PT, R75, R120, PT ;  /* 0x000000784b00720c */ /* 0x000fda0003f06270 */
[----:B0-----:R-:W-:Y:S05]  /*49f0*/  @P0 BRA `(.L_x_2247) ;  /* 0x0000000000b80947 */ /* 0x001fea0003800000 */
        /* <DEDUP_REMOVED lines=46> */
.L_x_2247:
[----:B------:R-:W-:Y:S05]  /*4ce0*/  BSYNC B2 ;  /* 0x0000000000027941 */ /* 0x000fea0003800000 */
.L_x_2246:
[----:B--2---:R0:W-:Y:S02]  /*4cf0*/  STG.E.128 desc[UR56][R48.64+0x140], R36 ;  /* 0x0001402430007986 */ /* 0x0041e4000c101d38 */
.L_x_2225:
[----:B------:R-:W-:Y:S05]  /*4d00*/  BSYNC B1 ;  /* 0x0000000000017941 */ /* 0x000fea0003800000 */
.L_x_2224:
[----:B------:R-:W-:Y:S05]  /*4d10*/  @P4 BRA `(.L_x_2248) ;  /* 0x0000005400c44947 */ /* 0x000fea0003800000 */
[----:B------:R-:W-:Y:S01]  /*4d20*/  ISETP.NE.AND P0, PT, R14, RZ, PT ;  /* 0x000000ff0e00720c */ /* 0x000fe20003f05270 */
[----:B------:R-:W-:-:S12]  /*4d30*/  BSSY B1, `(.L_x_2249) ;  /* 0x0000036000017945 */ /* 0x000fd80003800000 */
[----:B------:R-:W-:Y:S05]  /*4d40*/  @!P0 BRA `(.L_x_2250) ;  /* 0x0000000000d08947 */ /* 0x000fea0003800000 */
[----:B0-234-:R0:W2:Y:S01]  /*4d50*/  LDS.128 R36, [R47+0x2000] ;  /* 0x002000002f247984 */ /* 0x01d0a20000000c00 */
[----:B------:R-:W-:Y:S01]  /*4d60*/  ISETP.GE.AND P0, PT, R16, R120, PT ;  /* 0x000000781000720c */ /* 0x000fe20003f06270 */
[----:B------:R-:W-:-:S12]  /*4d70*/  BSSY B2, `(.L_x_2251) ;  /* 0x0000030000027945 */ /* 0x000fd80003800000 */
[----:B0-----:R-:W-:Y:S05]  /*4d80*/  @P0 BRA `(.L_x_2252) ;  /* 0x0000000000b80947 */ /* 0x001fea0003800000 */
        /* <DEDUP_REMOVED lines=46> */
.L_x_2252:
[----:B------:R-:W-:Y:S05]  /*5070*/  BSYNC B2 ;  /* 0x0000000000027941 */ /* 0x000fea0003800000 */
.L_x_2251:
[----:B--2---:R0:W-:Y:S02]  /*5080*/  STG.E.128 desc[UR56][R44.64], R36 ;  /* 0x000000242c007986 */ /* 0x0041e4000c101d38 */
.L_x_2250:
[----:B------:R-:W-:Y:S05]  /*5090*/  BSYNC B1 ;  /* 0x0000000000017941 */ /* 0x000fea0003800000 */
.L_x_2249:
        /* <DEDUP_REMOVED lines=54> */
.L_x_2256:
[----:B------:R-:W-:Y:S05]  /*5400*/  BSYNC B2 ;  /* 0x0000000000027941 */ /* 0x000fea0003800000 */
.L_x_2255:
[----:B--2---:R0:W-:Y:S02]  /*5410*/  STG.E.128 desc[UR56][R44.64+0x40], R36 ;  /* 0x000040242c007986 */ /* 0x0041e4000c101d38 */
.L_x_2254:
[----:B------:R-:W-:Y:S05]  /*5420*/  BSYNC B1 ;  /* 0x0000000000017941 */ /* 0x000fea0003800000 */
.L_x_2253:
        /* <DEDUP_REMOVED lines=54> */
.L_x_2260:
[----:B------:R-:W-:Y:S05]  /*5790*/  BSYNC B2 ;  /* 0x0000000000027941 */ /* 0x000fea0003800000 */
.L_x_2259:
[----:B--2---:R0:W-:Y:S02]  /*57a0*/  STG.E.128 desc[UR56][R44.64+0x80], R36 ;  /* 0x000080242c007986 */ /* 0x0041e4000c101d38 */
.L_x_2258:
[----:B------:R-:W-:Y:S05]  /*57b0*/  BSYNC B1 ;  /* 0x0000000000017941 */ /* 0x000fea0003800000 */
.L_x_2257:
        /* <DEDUP_REMOVED lines=54> */
.L_x_2264:
[----:B------:R-:W-:Y:S05]  /*5b20*/  BSYNC B2 ;  /* 0x0000000000027941 */ /* 0x000fea0003800000 */
.L_x_2263:
[----:B--2---:R0:W-:Y:S02]  /*5b30*/  STG.E.128 desc[UR56][R44.64+0xc0], R36 ;  /* 0x0000c0242c007986 */ /* 0x0041e4000c101d38 */
.L_x_2262:
[----:B------:R-:W-:Y:S05]  /*5b40*/  BSYNC B1 ;  /* 0x0000000000017941 */ /* 0x000fea0003800000 */
.L_x_2261:
        /* <DEDUP_REMOVED lines=54> */
.L_x_2268:
[----:B------:R-:W-:Y:S05]  /*5eb0*/  BSYNC B2 ;  /* 0x0000000000027941 */ /* 0x000fea0003800000 */
.L_x_2267:
[----:B--2---:R0:W-:Y:S02]  /*5ec0*/  STG.E.128 desc[UR56][R44.64+0x100], R36 ;  /* 0x000100242c007986 */ /* 0x0041e4000c101d38 */
.L_x_2266:
[----:B------:R-:W-:Y:S05]  /*5ed0*/  BSYNC B1 ;  /* 0x0000000000017941 */ /* 0x000fea0003800000 */
.L_x_2265:
        /* <DEDUP_REMOVED lines=53> */
.L_x_2270:
[----:B------:R-:W-:Y:S05]  /*6230*/  BSYNC B1 ;  /* 0x0000000000017941 */ /* 0x000fea0003800000 */
.L_x_2269:
[----:B--2---:R0:W-:Y:S01]  /*6240*/  STG.E.128 desc[UR56][R44.64+0x140], R36 ;  /* 0x000140242c007986 */ /* 0x0041e2000c101d38 */
[----:B------:R-:W-:Y:S05]  /*6250*/  BRA `(.L_x_2248) ;  /* 0x0000004000747947 */ /* 0x000fea0003800000 */
.L_x_2216:
[----:B------:R-:W-:Y:S01]  /*6260*/  ISETP.GE.AND P4, PT, R184, R4, PT ;  /* 0x00000004b800720c */ /* 0x000fe20003f86270 */
[----:B------:R-:W-:Y:S01]  /*6270*/  BSSY B1, `(.L_x_2271) ;  /* 0x000002e000017945 */ /* 0x000fe20003800000 */
[----:B------:R-:W-:Y:S02]  /*6280*/  CS2R R62, SRZ ;  /* 0x00000000003e7805 */ /* 0x000fe4000001ff00 */
[----:B0-----:R-:W-:Y:S02]  /*6290*/  CS2R R38, SRZ ;  /* 0x0000000000267805 */ /* 0x001fe4000001ff00 */
        /* <DEDUP_REMOVED lines=43> */
.L_x_2272:
[----:B------:R-:W-:Y:S05]  /*6550*/  BSYNC B1 ;  /* 0x0000000000017941 */ /* 0x000fea0003800000 */
.L_x_2271:
        /* <DEDUP_REMOVED lines=47> */
.L_x_2274:
[----:B------:R-:W-:Y:S05]  /*6850*/  BSYNC B1 ;  /* 0x0000000000017941 */ /* 0x000fea0003800000 */
.L_x_2273:
[----:B------:R-:W2:Y:S01]  /*6860*/  LDL R0, [R1+0x14] ;  /* 0x0000140001007983 */ /* 0x000ea20000100800 */
        /* <DEDUP_REMOVED lines=32> */
[----:B------:R-:W-:-:S03]  /*6a70*/  IMAD.MOV.U32 R84, RZ, RZ, R57 ;  /* 0x000000ffff547224 */ /* 0x000fc600078e0039 */
        /* <DEDUP_REMOVED lines=24> */
[----:B------:R-:W-:Y:S02]  /*6c00*/  PRMT R227, R3, 0x7610, R227 ;  /* 0x0000761003e37816 */ /* 0x000fe400000000e3 */
[----:B------:R-:W-:Y:S02]  /*6c10*/  PRMT R194, R84, 0x7610, R194 ;  /* 0x0000761054c27816 */ /* 0x000fe400000000c2 */
[----:B--2---:R-:W-:Y:S01]  /*6c20*/  R2UR UR4, R0 ;  /* 0x00000000000472ca */ /* 0x004fe200000e0000 */
[----:B------:R-:W-:-:S05]  /*6c30*/  IMAD.MOV.U32 R0, RZ, RZ, R36 ;  /* 0x000000ffff007224 */ /* 0x000fca00078e0024 */
[----:B------:R-:W-:Y:S01]  /*6c40*/  PRMT R231, R0, 0x7610, R231 ;  /* 0x0000761000e77816 */ /* 0x000fe200000000e7 */
[----:B------:R-:W-:-:S05]  /*6c50*/  IMAD.MOV.U32 R0, RZ, RZ, R43 ;  /* 0x000000ffff007224 */ /* 0x000fca00078e002b */
[----:B------:R-:W-:Y:S01]  /*6c60*/  PRMT R150, R150, 0x5410, R0 ;  /* 0x0000541096967816 */ /* 0x000fe20000000000 */
[----:B------:R-:W-:Y:S01]  /*6c70*/  IMAD.MOV.U32 R0, RZ, RZ, R47 ;  /* 0x000000ffff007224 */ /* 0x000fe200078e002f */
[----:B------:R-:W-:Y:S02]  /*6c80*/  UISETP.NE.AND UP0, UPT, UR4, 0x3, UPT ;  /* 0x000000030400788c */ /* 0x000fe4000bf05270 */
[----:B------:R-:W-:Y:S01]  /*6c90*/  PRMT R150, R85, 0x7610, R150 ;  /* 0x0000761055967816 */ /* 0x000fe20000000096 */
[----:B------:R-:W-:Y:S01]  /*6ca0*/  IMAD.MOV.U32 R85, RZ, RZ, R66 ;  /* 0x000000ffff557224 */ /* 0x000fe200078e0042 */
[----:B------:R-:W-:Y:S01]  /*6cb0*/  PRMT R178, R0, 0x7610, R178 ;  /* 0x0000761000b27816 */ /* 0x000fe200000000b2 */
[----:B------:R-:W-:Y:S01]  /*6cc0*/  IMAD.MOV.U32 R0, RZ, RZ, R51 ;  /* 0x000000ffff007224 */ /* 0x000fe200078e0033 */
[----:B------:R-:W-:Y:S02]  /*6cd0*/  PLOP3.LUT P1, PT, PT, PT, UP0, 0x80, 0x0 ;  /* 0x000000000000781c */ /* 0x000fe40003f2f008 */
        /* <DEDUP_REMOVED lines=28> */
.L_x_2275:
[----:B------:R-:W-:Y:S01]  /*6ea0*/  IMAD R3, R19, 0x8, R18 ;  /* 0x0000000813037824 */ /* 0x000fe200078e0212 */
[----:B------:R-:W-:Y:S01]  /*6eb0*/  SHF.L.U32 R0, R189, 0x1f, RZ ;  /* 0x0000001fbd007819 */ /* 0x000fe200000006ff */
[----:B------:R-:W0:Y:S01]  /*6ec0*/  LDC R146, c[0x0][0x2e4] ;  /* 0x0000b900ff927b82 */ /* 0x000e220000000800 */
[----:B------:R-:W-:Y:S02]  /*6ed0*/  BSSY B1, `(.L_x_2276) ;  /* 0x0000004000017945 */ /* 0x000fe40003800000 */
[----:B------:R-:W1:Y:S05]  /*6ee0*/  SYNCS.PHASECHK.TRANS64.TRYWAIT P5, [R3+URZ+0x34890], R0 ;  /* 0x03489000030075a7 */ /* 0x000e6a00080a017f */
[----:B------:R-:W2:Y:S01]  /*6ef0*/  LDC.64 R126, c[0x0][0x2f0] ;  /* 0x0000bc00ff7e7b82 */ /* 0x000ea20000000a00 */
[----:B-1----:R-:W-:Y:S05]  /*6f00*/  @!P5 BRA `(.L_x_2277) ;  /* 0x000001c4003cd947 */ /* 0x002fea0003800000 */
.L_x_2551:
[----:B------:R-:W-:Y:S05]  /*6f10*/  BSYNC B1 ;  /* 0x0000000000017941 */ /* 0x000fea0003800000 */
.L_x_2276:
        /* <DEDUP_REMOVED lines=45> */
[--C-:B------:R-:W-:Y:S01]  /*71f0*/  SHF.R.U32.HI R168, RZ, 0x10, R45.reuse ;  /* 0x00000010ffa87819 */ /* 0x100fe2000001162d */
[----:B0-----:R-:W-:Y:S01]  /*7200*/  IMAD.U32 R169, R85, 0x10000, RZ ;  /* 0x0001000055a97824 */ /* 0x001fe200078e00ff */
[----:B------:R-:W-:Y:S02]  /*7210*/  PRMT R172, R161, 0x5432, R172 ;  /* 0x00005432a1ac7816 */ /* 0x000fe400000000ac */
[----:B------:R-:W-:Y:S02]  /*7220*/  PRMT R173, R173, 0x5410, R168 ;  /* 0x00005410adad7816 */ /* 0x000fe400000000a8 */
[----:B------:R-:W-:Y:S01]  /*7230*/  SHF.R.U64 R44, R44, 0x10, R45 ;  /* 0x000000102c2c7819 */ /* 0x000fe2000000122d */
[----:B------:R-:W-:Y:S01]  /*7240*/  IMAD.U32 R170, R172, 0x10000, RZ ;  /* 0x00010000acaa7824 */ /* 0x000fe200078e00ff */
[----:B------:R-:W-:Y:S01]  /*7250*/  LOP3.LUT R171, R89, 0xffff0000, RZ, 0xc0, !PT ;  /* 0xffff000059ab7812 */ /* 0x000fe200078ec0ff */
[----:B------:R-:W-:Y:S01]  /*7260*/  IMAD.U32 R168, R173, 0x10000, RZ ;  /* 0x00010000ada87824 */ /* 0x000fe200078e00ff */
[----:B------:R-:W-:Y:S01]  /*7270*/  SHF.R.U64 R45, R46, 0x10, R47 ;  /* 0x000000102e2d7819 */ /* 0x000fe2000000122f */
[C---:B------:R-:W-:Y:S01]  /*7280*/  FMUL.FTZ R174, R175.reuse, R170 ;  /* 0x000000aaafae7220 */ /* 0x040fe20000410000 */
[----:B------:R-:W-:Y:S01]  /*7290*/  SHF.R.U64 R46, R56, 0x10, R57 ;  /* 0x00000010382e7819 */ /* 0x000fe20000001239 */
[-C--:B------:R-:W-:Y:S01]  /*72a0*/  FMUL.FTZ R89, R175, R168.reuse ;  /* 0x000000a8af597220 */ /* 0x080fe20000410000 */
[----:B------:R-:W-:Y:S01]  /*72b0*/  SHF.R.U64 R56, R58, 0x10, R59 ;  /* 0x000000103a387819 */ /* 0x000fe2000000123b */
[C---:B------:R-:W-:Y:S01]  /*72c0*/  FFMA.FTZ R168, R169.reuse, R168, -R174 ;  /* 0x000000a8a9a87223 */ /* 0x040fe200000108ae */
[----:B------:R-:W-:Y:S01]  /*72d0*/  LOP3.LUT R172, R172, 0xffff0000, RZ, 0xc0, !PT ;  /* 0xffff0000acac7812 */ /* 0x000fe200078ec0ff */
[----:B------:R-:W-:Y:S01]  /*72e0*/  FFMA.FTZ R89, R169, R170, R89 ;  /* 0x000000aaa9597223 */ /* 0x000fe20000010059 */
[----:B------:R-:W-:Y:S01]  /*72f0*/  LOP3.LUT R174, R173, 0xffff0000, RZ, 0xc0, !PT ;  /* 0xffff0000adae7812 */ /* 0x000fe200078ec0ff */
[----:B------:R-:W-:Y:S01]  /*7300*/  IMAD.U32 R170, R87, 0x10000, RZ ;  /* 0x0001000057aa7824 */ /* 0x000fe200078e00ff */
[----:B------:R-:W-:Y:S01]  /*7310*/  SHF.R.U32.HI R58, RZ, 0x10, R59 ;  /* 0x00000010ff3a7819 */ /* 0x000fe2000001163b */
[C---:B------:R-:W-:Y:S01]  /*7320*/  FMUL.FTZ R176, R171.reuse, R172 ;  /* 0x000000acabb07220 */ /* 0x040fe20000410000 */
[----:B------:R-:W-:Y:S01]  /*7330*/  SHF.R.U32.HI R47, RZ, 0x10, R47 ;  /* 0x00000010ff2f7819 */ /* 0x000fe2000001162f */
[-C--:B------:R-:W-:Y:S01]  /*7340*/  FMUL.FTZ R173, R171, R174.reuse ;  /* 0x000000aeabad7220 */ /* 0x080fe20000410000 */
[----:B------:R-:W-:Y:S01]  /*7350*/  LOP3.LUT R59, R85, 0xffff0000, RZ, 0xc0, !PT ;  /* 0xffff0000553b7812 */ /* 0x000fe200078ec0ff */
[----:B------:R-:W-:Y:S01]  /*7360*/  IMAD.U32 R85, R88, 0x10000, RZ ;  /* 0x0001000058557824 */ /* 0x000fe200078e00ff */
[----:B------:R-:W-:Y:S01]  /*7370*/  PRMT R58, R159, 0x5432, R58 ;  /* 0x000054329f3a7816 */ /* 0x000fe2000000003a */
[----:B------:R-:W-:Y:S01]  /*7380*/  IMAD.U32 R57, R84, 0x10000, RZ ;  /* 0x0001000054397824 */ /* 0x000fe200078e00ff */
[----:B------:R-:W-:Y:S01]  /*7390*/  PRMT R47, R178, 0x5410, R47 ;  /* 0x00005410b22f7816 */ /* 0x000fe2000000002f */
[C---:B------:R-:W-:Y:S01]  /*73a0*/  FFMA.FTZ R171, R59.reuse, R174, -R176 ;  /* 0x000000ae3bab7223 */ /* 0x040fe200000108b0 */
[----:B------:R-:W-:Y:S01]  /*73b0*/  FFMA.FTZ R172, R59, R172, R173 ;  /* 0x000000ac3bac7223 */ /* 0x000fe200000100ad */
[----:B------:R-:W-:Y:S01]  /*73c0*/  IMAD.U32 R173, R91, 0x10000, RZ ;  /* 0x000100005bad7824 */ /* 0x000fe200078e00ff */
[----:B------:R-:W-:Y:S01]  /*73d0*/  PRMT R45, R177, 0x5410, R45 ;  /* 0x00005410b12d7816 */ /* 0x000fe2000000002d */
[----:B------:R-:W-:Y:S01]  /*73e0*/  IMAD.U32 R174, R58, 0x10000, RZ ;  /* 0x000100003aae7824 */ /* 0x000fe200078e00ff */
[----:B------:R-:W-:Y:S01]  /*73f0*/  PRMT R46, R160, 0x5432, R46 ;  /* 0x00005432a02e7816 */ /* 0x000fe2000000002e */
[----:B------:R-:W-:Y:S01]  /*7400*/  IMAD.U32 R175, R47, 0x10000, RZ ;  /* 0x000100002faf7824 */ /* 0x000fe200078e00ff */
[----:B------:R-:W-:Y:S01]  /*7410*/  LOP3.LUT R91, R91, 0xffff0000, RZ, 0xc0, !PT ;  /* 0xffff00005b5b7812 */ /* 0x000fe200078ec0ff */
[-C--:B------:R-:W-:Y:S01]  /*7420*/  FMUL.FTZ R177, R173, R174.reuse ;  /* 0x000000aeadb17220 */ /* 0x080fe20000410000 */
[----:B------:R-:W-:Y:S01]  /*7430*/  PRMT R44, R153, 0x5432, R44 ;  /* 0x00005432992c7816 */ /* 0x000fe2000000002c */
[-C--:B------:R-:W-:Y:S01]  /*7440*/  FMUL.FTZ R173, R173, R175.reuse ;  /* 0x000000afadad7220 */ /* 0x080fe20000410000 */
[----:B------:R-:W-:Y:S01]  /*7450*/  LOP3.LUT R58, R58, 0xffff0000, RZ, 0xc0, !PT ;  /* 0xffff00003a3a7812 */ /* 0x000fe200078ec0ff */
[C---:B------:R-:W-:Y:S01]  /*7460*/  FFMA.FTZ R177, R170.reuse, R175, -R177 ;  /* 0x000000afaab17223 */ /* 0x040fe200000108b1 */
[----:B------:R-:W-:Y:S01]  /*7470*/  LOP3.LUT R176, R47, 0xffff0000, RZ, 0xc0, !PT ;  /* 0xffff00002fb07812 */ /* 0x000fe200078ec0ff */
[----:B------:R-:W-:Y:S01]  /*7480*/  FFMA.FTZ R173, R170, R174, R173 ;  /* 0x000000aeaaad7223 */ /* 0x000fe200000100ad */
[----:B------:R-:W-:Y:S01]  /*7490*/  LOP3.LUT R87, R87, 0xffff0000, RZ, 0xc0, !PT ;  /* 0xffff000057577812 */ /* 0x000fe200078ec0ff */
[----:B------:R-:W-:Y:S01]  /*74a0*/  IMAD.U32 R174, R46, 0x10000, RZ ;  /* 0x000100002eae7824 */ /* 0x000fe200078e00ff */
[----:B------:R-:W-:Y:S01]  /*74b0*/  LOP3.LUT R88, R88, 0xffff0000, RZ, 0xc0, !PT ;  /* 0xffff000058587812 */ /* 0x000fe200078ec0ff */
[----:B------:R-:W-:Y:S01]  /*74c0*/  FMUL.FTZ R178, R91, R58 ;  /* 0x0000003a5bb27220 */ /* 0x000fe20000410000 */
[----:B------:R-:W-:-:S02]  /*74d0*/  IMAD.U32 R170, R44, 0x10000, RZ ;  /* 0x000100002caa7824 */ /* 0x000fc400078e00ff */
[-C--:B------:R-:W-:Y:S01]  /*74e0*/  FMUL.FTZ R180, R91, R176.reuse ;  /* 0x000000b05bb47220 */ /* 0x080fe20000410000 */
[----:B------:R-:W-:Y:S01]  /*74f0*/  LOP3.LUT R47, R46, 0xffff0000, RZ, 0xc0, !PT ;  /* 0xffff00002e2f7812 */ /* 0x000fe200078ec0ff */
[----:B------:R-:W-:Y:S01]  /*7500*/  FFMA.FTZ R178, R87, R176, -R178 ;  /* 0x000000b057b27223 */ /* 0x000fe200000108b2 */
[----:B------:R-:W-:Y:S01]  /*7510*/  LOP3.LUT R91, R44, 0xffff0000, RZ, 0xc0, !PT ;  /* 0xffff00002c5b7812 */ /* 0x000fe200078ec0ff */
[C---:B------:R-:W-:Y:S01]  /*7520*/  FMUL.FTZ R44, R85.reuse, R174 ;  /* 0x000000ae552c7220 */ /* 0x040fe20000410000 */
[----:B------:R-:W-:Y:S01]  /*7530*/  LOP3.LUT R84, R84, 0xffff0000, RZ, 0xc0, !PT ;  /* 0xffff000054547812 */ /* 0x000fe200078ec0ff */
[----:B------:R-:W-:Y:S01]  /*7540*/  FMUL.FTZ R85, R85, R170 ;  /* 0x000000aa55557220 */ /* 0x000fe20000410000 */
[----:B------:R-:W-:Y:S01]  /*7550*/  FFMA.FTZ R180, R87, R58, R180 ;  /* 0x0000003a57b47223 */ /* 0x000fe200000100b4 */
[----:B------:R-:W-:Y:S01]  /*7560*/  FMUL.FTZ R87, R88, R47 ;  /* 0x0000002f58577220 */ /* 0x000fe20000410000 */
[----:B------:R-:W-:Y:S01]  /*7570*/  PRMT R56, R158, 0x5432, R56 ;  /* 0x000054329e387816 */ /* 0x000fe20000000038 */
[C---:B------:R-:W-:Y:S01]  /*7580*/  FFMA.FTZ R44, R57.reuse, R170, -R44 ;  /* 0x000000aa392c7223 */ /* 0x040fe2000001082c */
[----:B------:R-:W-:Y:S01]  /*7590*/  FFMA.FTZ R85, R57, R174, R85 ;  /* 0x000000ae39557223 */ /* 0x000fe20000010055 */
[----:B------:R-:W-:-:S02]  /*75a0*/  IMAD.U32 R59, R90, 0x10000, RZ ;  /* 0x000100005a3b7824 */ /* 0x000fc400078e00ff */
[-C--:B------:R-:W-:Y:S01]  /*75b0*/  FMUL.FTZ R57, R88, R91.reuse ;  /* 0x0000005b58397220 */ /* 0x080fe20000410000 */
[----:B------:R-:W-:Y:S01]  /*75c0*/  FFMA.FTZ R87, R84, R91, -R87 ;  /* 0x0000005b54577223 */ /* 0x000fe20000010857 */
[----:B------:R-:W-:Y:S01]  /*75d0*/  LOP3.LUT R90, R90, 0xffff0000, RZ, 0xc0, !PT ;  /* 0xffff00005a5a7812 */ /* 0x000fe200078ec0ff */
[C---:B------:R-:W-:Y:S01]  /*75e0*/  IMAD.U32 R58, R45.reuse, 0x10000, RZ ;  /* 0x000100002d3a7824 */ /* 0x040fe200078e00ff */
[C---:B------:R-:W-:Y:S01]  /*75f0*/  LOP3.LUT R91, R56.reuse, 0xffff0000, RZ, 0xc0, !PT ;  /* 0xffff0000385b7812 */ /* 0x040fe200078ec0ff */
[----:B------:R-:W-:Y:S01]  /*7600*/  IMAD.U32 R46, R56, 0x10000, RZ ;  /* 0x00010000382e7824 */ /* 0x000fe200078e00ff */
[----:B------:R-:W-:Y:S01]  /*7610*/  LOP3.LUT R45, R45, 0xffff0000, RZ, 0xc0, !PT ;  /* 0xffff00002d2d7812 */ /* 0x000fe200078ec0ff */
[----:B------:R-:W-:Y:S02]  /*7620*/  IMAD.U32 R169, R86, 0x10000, RZ ;  /* 0x0001000056a97824 */ /* 0x000fe400078e00ff */
[----:B------:R-:W-:Y:S01]  /*7630*/  FFMA.FTZ R84, R84, R47, R57 ;  /* 0x0000002f54547223 */ /* 0x000fe20000010039 */
[----:B------:R-:W-:Y:S01]  /*7640*/  LOP3.LUT R86, R86, 0xffff0000, RZ, 0xc0, !PT ;  /* 0xffff000056567812 */ /* 0x000fe200078ec0ff */
[C---:B------:R-:W-:Y:S01]  /*7650*/  FMUL.FTZ R56, R59.reuse, R46 ;  /* 0x0000002e3b387220 */ /* 0x040fe20000410000 */
[C---:B------:R-:W-:Y:S01]  /*7660*/  FMUL.FTZ R47, R90.reuse, R91 ;  /* 0x0000005b5a2f7220 */ /* 0x040fe20000410000 */
[----:B------:R-:W-:Y:S01]  /*7670*/  FMUL.FTZ R59, R59, R58 ;  /* 0x0000003a3b3b7220 */ /* 0x000fe20000410000 */
[-C--:B------:R-:W-:Y:S01]  /*7680*/  FMUL.FTZ R90, R90, R45.reuse ;  /* 0x0000002d5a5a7220 */ /* 0x080fe20000410000 */
[----:B------:R-:W-:Y:S01]  /*7690*/  F2FP.BF16.F32.PACK_AB R87, R87, R44 ;  /* 0x0000002c5757723e */ /* 0x000fe200000010ff */
        /* <DEDUP_REMOVED lines=10> */
[----:B------:R-:W-:Y:S01]  /*7740*/  F2FP.BF16.F32.PACK_AB R91, R180, R173 ;  /* 0x000000adb45b723e */ /* 0x000fe200000010ff */
[----:B------:R-:W-:Y:S01]  /*7750*/  IMAD.MOV.U32 R87, RZ, RZ, R177 ;  /* 0x000000ffff577224 */ /* 0x000fe200078e00b1 */
[----:B------:R-:W-:Y:S02]  /*7760*/  F2FP.BF16.F32.PACK_AB R86, R47, R56 ;  /* 0x000000382f56723e */ /* 0x000fe400000010ff */
[----:B------:R-:W-:-:S07]  /*7770*/  F2FP.BF16.F32.PACK_AB R90, R90, R59 ;  /* 0x0000003b5a5a723e */ /* 0x000fce00000010ff */
.L_x_2283:
[----:B------:R-:W-:Y:S05]  /*7780*/  BSYNC B3 ;  /* 0x0000000000037941 */ /* 0x000fea0003800000 */
.L_x_2282:
[----:B0-----:R0:W-:Y:S04]  /*7790*/  STG.E.128 desc[UR56][R138.64], R84 ;  /* 0x000000548a007986 */ /* 0x0011e8000c101d38 */
[----:B--2---:R0:W-:Y:S02]  /*77a0*/  @!P4 STG.E.128 desc[UR56][R140.64], R88 ;  /* 0x000000588c00c986 */ /* 0x0041e4000c101d38 */
.L_x_2281:
[----:B------:R-:W-:Y:S05]  /*77b0*/  BSYNC B2 ;  /* 0x0000000000027941 */ /* 0x000fea0003800000 */
.L_x_2280:
        /* <DEDUP_REMOVED lines=127> */
.L_x_2287:
[----:B------:R-:W-:Y:S05]  /*7fb0*/  BSYNC B3 ;  /* 0x0000000000037941 */ /* 0x000fea0003800000 */
.L_x_2286:
[----:B0-----:R3:W-:Y:S04]  /*7fc0*/  STG.E.128 desc[UR56][R84.64], R44 ;  /* 0x0000002c54007986 */ /* 0x0017e8000c101d38 */
[----:B--2---:R3:W-:Y:S02]  /*7fd0*/  @!P4 STG.E.128 desc[UR56][R86.64], R56 ;  /* 0x000000385600c986 */ /* 0x0047e4000c101d38 */
.L_x_2285:
[----:B------:R-:W-:Y:S05]  /*7fe0*/  BSYNC B2 ;  /* 0x0000000000027941 */ /* 0x000fea0003800000 */
.L_x_2284:
        /* <DEDUP_REMOVED lines=17> */
[-C--:B------:R-:W-:Y:S02]  /*8100*/  LEA.HI.X R53, R43, R117.reuse, R44, 0x1, P5 ;  /* 0x000000752b357211 */ /* 0x080fe400028f0c2c */
[----:B------:R-:W-:Y:S02]  /*8110*/  SHF.R.S32.HI R43, RZ, 0x1f, R40 ;  /* 0x0000001fff2b7819 */ /* 0x000fe40000011428 */
[C---:B------:R-:W-:Y:S02]  /*8120*/  @!P4 LEA R54, P5, R134.reuse, R116, 0x1 ;  /* 0x000000748636c211 */ /* 0x040fe400078a08ff */
[----:B------:R-:W-:Y:S02]  /*8130*/  LEA.HI R43, R43, R40, RZ, 0x3 ;  /* 0x000000282b2b7211 */ /* 0x000fe400078f18ff */
[----:B------:R-:W-:Y:S01]  /*8140*/  LOP3.LUT R40, R191, 0x38, R41, 0xf8, !PT ;  /* 0x00000038bf287812 */ /* 0x000fe200078ef829 */
[----:B------:R-:W-:Y:S01]  /*8150*/  IMAD R41, R19, 0x6000, R136 ;  /* 0x0000600013297824 */ /* 0x000fe200078e0288 */
[----:B------:R-:W-:Y:S01]  /*8160*/  @!P4 LEA.HI.X R55, R134, R117, R42, 0x1, P5 ;  /* 0x000000758637c211 */ /* 0x000fe200028f0c2a */
[----:B------:R-:W-:Y:S01]  /*8170*/  IMAD.SHL.U32 R43, R43, 0x400, RZ ;  /* 0x000004002b2b7824 */ /* 0x000fe200078e00ff */
[----:B------:R-:W-:Y:S01]  /*8180*/  LOP3.LUT R40, R40, R197, RZ, 0x3c, !PT ;  /* 0x000000c528287212 */ /* 0x000fe200078e3cff */
[----:B------:R-:W-:Y:S01]  /*8190*/  IMAD R41, R41, 0x2, R18 ;  /* 0x0000000229297824 */ /* 0x000fe200078e0212 */
[----:B------:R-:W-:-:S02]  /*81a0*/  ISETP.GE.AND P5, PT, R187, R120, PT ;  /* 0x00000078bb00720c */ /* 0x000fc40003fa6270 */
[----:B------:R-:W-:-:S05]  /*81b0*/  LOP3.LUT R43, R43, 0x7fffe000, RZ, 0xc0, !PT ;  /* 0x7fffe0002b2b7812 */ /* 0x000fca00078ec0ff */
[----:B------:R-:W-:-:S04]  /*81c0*/  IMAD R43, R196, 0x200, R43 ;  /* 0x00000200c42b7824 */ /* 0x000fc800078e022b */
[----:B------:R-:W-:-:S04]  /*81d0*/  IMAD.IADD R40, R43, 0x1, R40 ;  /* 0x000000012b287824 */ /* 0x000fc800078e0228 */
[----:B------:R-:W-:-:S04]  /*81e0*/  IMAD R43, R19, 0x6000, R40 ;  /* 0x00006000132b7824 */ /* 0x000fc800078e0228 */
[----:B------:R-:W-:Y:S02]  /*81f0*/  IMAD R44, R43, 0x2, R18 ;  /* 0x000000022b2c7824 */ /* 0x000fe400078e0212 */
        /* <DEDUP_REMOVED lines=95> */
.L_x_2289:
[----:B------:R-:W-:Y:S05]  /*87f0*/  BSYNC B2 ;  /* 0x0000000000027941 */ /* 0x000fea0003800000 */
.L_x_2288:
[----:B--2---:R4:W-:Y:S04]  /*8800*/  STG.E.128 desc[UR56][R52.64], R40 ;  /* 0x0000002834007986 */ /* 0x0049e8000c101d38 */
[----:B---3--:R4:W-:Y:S02]  /*8810*/  @!P4 STG.E.128 desc[UR56][R54.64], R44 ;  /* 0x0000002c3600c986 */ /* 0x0089e4000c101d38 */
.L_x_2279:
[----:B------:R-:W-:Y:S05]  /*8820*/  BSYNC B1 ;  /* 0x0000000000017941 */ /* 0x000fea0003800000 */
.L_x_2278:
        /* <DEDUP_REMOVED lines=19> */
[----:B------:R-:W-:Y:S01]  /*8960*/  LOP3.LUT R36, R190, 0x38, R37, 0xf8, !PT ;  /* 0x00000038be247812 */ /* 0x000fe200078ef825 */
[----:B------:R-:W-:-:S10]  /*8970*/  IMAD.SHL.U32 R39, R39, 0x400, RZ ;  /* 0x0000040027277824 */ /* 0x000fd400078e00ff */
[--C-:B------:R-:W-:Y:S02]  /*8980*/  @!P0 SHF.R.S32.HI R41, RZ, 0x1f, R37.reuse ;  /* 0x0000001fff298819 */ /* 0x100fe40000011425 */
[----:B------:R-:W-:Y:S02]  /*8990*/  @!P0 IADD3 R38, P4, P5, R96, R128, R37 ;  /* 0x0000008060268210 */ /* 0x000fe40007d9e025 */
[----:B------:R-:W-:Y:S02]  /*89a0*/  LOP3.LUT R37, R36, R223, RZ, 0x3c, !PT ;  /* 0x000000df24257212 */ /* 0x000fe400078e3cff */
[----:B------:R-:W-:Y:S02]  /*89b0*/  LOP3.LUT R36, R39, 0x7fffe000, RZ, 0xc0, !PT ;  /* 0x7fffe00027247812 */ /* 0x000fe400078ec0ff */
[----:B------:R-:W-:Y:S02]  /*89c0*/  @!P0 IADD3.X R41, R95, R48, R41, P4, P5 ;  /* 0x000000305f298210 */ /* 0x000fe400027ea429 */
[----:B------:R-:W-:Y:S01]  /*89d0*/  IADD3 R36, R37, R36, R198 ;  /* 0x0000002425247210 */ /* 0x000fe20007ffe0c6 */
[----:B------:R-:W-:Y:S01]  /*89e0*/  IMAD R37, R19, 0x6000, R137 ;  /* 0x0000600013257824 */ /* 0x000fe200078e0289 */
[----:B---3--:R-:W-:-:S03]  /*89f0*/  LEA R44, P4, R40, R116, 0x1 ;  /* 0x00000074282c7211 */ /* 0x008fc600078808ff */
[----:B------:R-:W-:Y:S01]  /*8a00*/  IMAD R39, R19, 0x6000, R36 ;  /* 0x0000600013277824 */ /* 0x000fe200078e0224 */
[----:B------:R-:W-:Y:S01]  /*8a10*/  LEA.HI.X R45, R40, R117, R42, 0x1, P4 ;  /* 0x00000075282d7211 */ /* 0x000fe200020f0c2a */
[--C-:B------:R-:W-:Y:S01]  /*8a20*/  IMAD R37, R37, 0x2, R18.reuse ;  /* 0x0000000225257824 */ /* 0x100fe200078e0212 */
[----:B------:R-:W-:Y:S01]  /*8a30*/  @!P0 LEA R46, P4, R38, R116, 0x1 ;  /* 0x00000074262e8211 */ /* 0x000fe200078808ff */
[----:B------:R-:W-:-:S03]  /*8a40*/  IMAD R40, R39, 0x2, R18 ;  /* 0x0000000227287824 */ /* 0x000fc600078e0212 */
[----:B------:R-:W-:Y:S02]  /*8a50*/  @!P0 LEA.HI.X R47, R38, R117, R41, 0x1, P4 ;  /* 0x00000075262f8211 */ /* 0x000fe400020f0c29 */
[----:B------:R-:W2:Y:S01]  /*8a60*/  LDS.128 R36, [R37+0x1c400] ;  /* 0x01c4000025247984 */ /* 0x000ea20000000c00 */
[----:B------:R-:W-:-:S03]  /*8a70*/  ISETP.GE.AND P4, PT, R22, R120, PT ;  /* 0x000000781600720c */ /* 0x000fc60003f86270 */
[----:B------:R-:W3:Y:S10]  /*8a80*/  LDS.128 R40, [R40+0x1c400] ;  /* 0x01c4000028287984 */ /* 0x000ef40000000c00 */
[----:B------:R-:W-:Y:S05]  /*8a90*/  @P4 BRA `(.L_x_2293) ;  /* 0x00000004006c4947 */ /* 0x000fea0003800000 */
[--C-:B------:R-:W-:Y:S01]  /*8aa0*/  SHF.R.U64 R58, R80, 0x10, R81.reuse ;  /* 0x00000010503a7819 */ /* 0x100fe20000001251 */
[----:B---3--:R-:W-:Y:S01]  /*8ab0*/  IMAD.U32 R57, R41, 0x10000, RZ ;  /* 0x0001000029397824 */ /* 0x008fe200078e00ff */
[----:B------:R-:W-:Y:S01]  /*8ac0*/  SHF.R.U32.HI R81, RZ, 0x10, R81 ;  /* 0x00000010ff517819 */ /* 0x000fe20000011651 */
[----:B--2---:R-:W-:Y:S01]  /*8ad0*/  IMAD.U32 R51, R37, 0x10000, RZ ;  /* 0x0001000025337824 */ /* 0x004fe200078e00ff */
[--C-:B0-----:R-:W-:Y:S01]  /*8ae0*/  SHF.R.U64 R86, R68, 0x10, R69.reuse ;  /* 0x0000001044567819 */ /* 0x101fe20000001245 */
        /* <DEDUP_REMOVED lines=8> */
[--C-:B------:R-:W-:Y:S02]  /*8b70*/  SHF.R.U64 R70, R82, 0x10, R83.reuse ;  /* 0x0000001052467819 */ /* 0x100fe40000001253 */
[----:B------:R-:W-:Y:S01]  /*8b80*/  PRMT R167, R167, 0x5410, R68 ;  /* 0x00005410a7a77816 */ /* 0x000fe20000000044 */
[----:B------:R-:W-:Y:S01]  /*8b90*/  IMAD.U32 R68, R228, 0x10000, RZ ;  /* 0x00010000e4447824 */ /* 0x000fe200078e00ff */
[----:B------:R-:W-:Y:S02]  /*8ba0*/  SHF.R.U32.HI R83, RZ, 0x10, R83 ;  /* 0x00000010ff537819 */ /* 0x000fe40000011653 */
[----:B------:R-:W-:Y:S01]  /*8bb0*/  PRMT R227, R227, 0x5410, R58 ;  /* 0x00005410e3e37816 */ /* 0x000fe2000000003a */
[----:B------:R-:W-:Y:S01]  /*8bc0*/  IMAD.U32 R58, R182, 0x10000, RZ ;  /* 0x00010000b63a7824 */ /* 0x000fe200078e00ff */
[----:B------:R-:W-:-:S02]  /*8bd0*/  PRMT R179, R179, 0x5410, R84 ;  /* 0x00005410b3b37816 */ /* 0x000fc40000000054 */
        /* <DEDUP_REMOVED lines=10> */
[----:B------:R-:W-:Y:S01]  /*8c80*/  LOP3.LUT R54, R43, 0xffff0000, RZ, 0xc0, !PT ;  /* 0xffff00002b367812 */ /* 0x000fe200078ec0ff */
[----:B------:R-:W-:Y:S01]  /*8c90*/  FFMA.FTZ R43, R51, R58, -R70 ;  /* 0x0000003a332b7223 */ /* 0x000fe20000010846 */
[----:B------:R-:W-:Y:S01]  /*8ca0*/  LOP3.LUT R53, R37, 0xffff0000, RZ, 0xc0, !PT ;  /* 0xffff000025357812 */ /* 0x000fe200078ec0ff */
[----:B------:R-:W-:Y:S01]  /*8cb0*/  FMUL.FTZ R70, R52, R228 ;  /* 0x000000e434467220 */ /* 0x000fe20000410000 */
[----:B------:R-:W-:-:S02]  /*8cc0*/  IMAD.U32 R58, R194, 0x10000, RZ ;  /* 0x00010000c23a7824 */ /* 0x000fc400078e00ff */
[----:B------:R-:W-:Y:S01]  /*8cd0*/  FFMA.FTZ R51, R51, R68, R80 ;  /* 0x0000004433337223 */ /* 0x000fe20000010050 */
[-C--:B------:R-:W-:Y:S01]  /*8ce0*/  FMUL.FTZ R68, R52, R182.reuse ;  /* 0x000000b634447220 */ /* 0x080fe20000410000 */
[----:B------:R-:W-:Y:S01]  /*8cf0*/  PRMT R181, R181, 0x5410, R86 ;  /* 0x00005410b5b57816 */ /* 0x000fe20000000056 */
[C---:B------:R-:W-:Y:S01]  /*8d00*/  FFMA.FTZ R52, R53.reuse, R182, -R70 ;  /* 0x000000b635347223 */ /* 0x040fe20000010846 */
[----:B------:R-:W-:Y:S01]  /*8d10*/  FMUL.FTZ R70, R56, R58 ;  /* 0x0000003a38467220 */ /* 0x000fe20000410000 */
[----:B------:R-:W-:Y:S01]  /*8d20*/  LOP3.LUT R59, R194, 0xffff0000, RZ, 0xc0, !PT ;  /* 0xffff0000c23b7812 */ /* 0x000fe200078ec0ff */
[----:B------:R-:W-:Y:S01]  /*8d30*/  FFMA.FTZ R56, R53, R228, R68 ;  /* 0x000000e435387223 */ /* 0x000fe20000010044 */
[----:B------:R-:W-:Y:S01]  /*8d40*/  LOP3.LUT R179, R179, 0xffff0000, RZ, 0xc0, !PT ;  /* 0xffff0000b3b37812 */ /* 0x000fe200078ec0ff */
[----:B------:R-:W-:Y:S01]  /*8d50*/  FFMA.FTZ R69, R55, R58, R69 ;  /* 0x0000003a37457223 */ /* 0x000fe20000010045 */
[----:B------:R-:W-:Y:S02]  /*8d60*/  IMAD.U32 R68, R227, 0x10000, RZ ;  /* 0x00010000e3447824 */ /* 0x000fe400078e00ff */
[----:B------:R-:W-:Y:S01]  /*8d70*/  FFMA.FTZ R53, R55, R57, -R70 ;  /* 0x0000003937357223 */ /* 0x000fe20000010846 */
[----:B------:R-:W-:-:S02]  /*8d80*/  IMAD.U32 R58, R181, 0x10000, RZ ;  /* 0x00010000b53a7824 */ /* 0x000fc400078e00ff */
[C---:B------:R-:W-:Y:S01]  /*8d90*/  FMUL.FTZ R55, R54.reuse, R59 ;  /* 0x0000003b36377220 */ /* 0x040fe20000410000 */
[-C--:B------:R-:W-:Y:S01]  /*8da0*/  FMUL.FTZ R57, R54, R179.reuse ;  /* 0x000000b336397220 */ /* 0x080fe20000410000 */
[C---:B------:R-:W-:Y:S01]  /*8db0*/  FMUL.FTZ R54, R41.reuse, R68 ;  /* 0x0000004429367220 */ /* 0x040fe20000410000 */
[-C--:B------:R-:W-:Y:S01]  /*8dc0*/  FMUL.FTZ R41, R41, R58.reuse ;  /* 0x0000003a29297220 */ /* 0x080fe20000410000 */
[----:B------:R-:W-:Y:S01]  /*8dd0*/  LOP3.LUT R50, R39, 0xffff0000, RZ, 0xc0, !PT ;  /* 0xffff000027327812 */ /* 0x000fe200078ec0ff */
[----:B------:R-:W-:Y:S01]  /*8de0*/  IMAD.U32 R37, R38, 0x10000, RZ ;  /* 0x0001000026257824 */ /* 0x000fe200078e00ff */
[----:B------:R-:W-:Y:S01]  /*8df0*/  LOP3.LUT R40, R40, 0xffff0000, RZ, 0xc0, !PT ;  /* 0xffff000028287812 */ /* 0x000fe200078ec0ff */
[----:B------:R-:W-:Y:S01]  /*8e00*/  FFMA.FTZ R54, R49, R58, -R54 ;  /* 0x0000003a31367223 */ /* 0x000fe20000010836 */
[----:B------:R-:W-:Y:S01]  /*8e10*/  LOP3.LUT R227, R227, 0xffff0000, RZ, 0xc0, !PT ;  /* 0xffff0000e3e37812 */ /* 0x000fe200078ec0ff */
[----:B------:R-:W-:Y:S01]  /*8e20*/  FFMA.FTZ R49, R49, R68, R41 ;  /* 0x0000004431317223 */ /* 0x000fe20000010029 */
[----:B------:R-:W-:Y:S01]  /*8e30*/  LOP3.LUT R181, R181, 0xffff0000, RZ, 0xc0, !PT ;  /* 0xffff0000b5b57812 */ /* 0x000fe200078ec0ff */
[C---:B------:R-:W-:Y:S01]  /*8e40*/  IMAD.U32 R41, R183.reuse, 0x10000, RZ ;  /* 0x00010000b7297824 */ /* 0x040fe200078e00ff */
[----:B------:R-:W-:Y:S01]  /*8e50*/  LOP3.LUT R39, R38, 0xffff0000, RZ, 0xc0, !PT ;  /* 0xffff000026277812 */ /* 0x000fe200078ec0ff */
[C---:B------:R-:W-:Y:S01]  /*8e60*/  IMAD.U32 R38, R42.reuse, 0x10000, RZ ;  /* 0x000100002a267824 */ /* 0x040fe200078e00ff */
[----:B------:R-:W-:Y:S01]  /*8e70*/  LOP3.LUT R42, R42, 0xffff0000, RZ, 0xc0, !PT ;  /* 0xffff00002a2a7812 */ /* 0x000fe200078ec0ff */
[C---:B------:R-:W-:Y:S01]  /*8e80*/  FFMA.FTZ R70, R50.reuse, R179, -R55 ;  /* 0x000000b332467223 */ /* 0x040fe20000010837 */
[----:B------:R-:W-:Y:S01]  /*8e90*/  FFMA.FTZ R80, R50, R59, R57 ;  /* 0x0000003b32507223 */ /* 0x000fe20000010039 */
[----:B------:R-:W-:Y:S01]  /*8ea0*/  LOP3.LUT R183, R183, 0xffff0000, RZ, 0xc0, !PT ;  /* 0xffff0000b7b77812 */ /* 0x000fe200078ec0ff */
[C---:B------:R-:W-:Y:S01]  /*8eb0*/  FMUL.FTZ R55, R40.reuse, R227 ;  /* 0x000000e328377220 */ /* 0x040fe20000410000 */
[----:B------:R-:W-:Y:S01]  /*8ec0*/  FMUL.FTZ R57, R40, R181 ;  /* 0x000000b528397220 */ /* 0x000fe20000410000 */
[C---:B------:R-:W-:Y:S01]  /*8ed0*/  IMAD.U32 R40, R167.reuse, 0x10000, RZ ;  /* 0x00010000a7287824 */ /* 0x040fe200078e00ff */
[----:B------:R-:W-:Y:S01]  /*8ee0*/  LOP3.LUT R167, R167, 0xffff0000, RZ, 0xc0, !PT ;  /* 0xffff0000a7a77812 */ /* 0x000fe200078ec0ff */
[----:B------:R-:W-:Y:S01]  /*8ef0*/  FMUL.FTZ R50, R38, R41 ;  /* 0x0000002926327220 */ /* 0x000fe20000410000 */
[----:B------:R-:W-:Y:S01]  /*8f00*/  LOP3.LUT R36, R36, 0xffff0000, RZ, 0xc0, !PT ;  /* 0xffff000024247812 */ /* 0x000fe200078ec0ff */
[----:B------:R-:W-:Y:S01]  /*8f10*/  FMUL.FTZ R58, R42, R183 ;  /* 0x000000b72a3a7220 */ /* 0x000fe20000410000 */
[-C--:B------:R-:W-:Y:S01]  /*8f20*/  FMUL.FTZ R38, R38, R40.reuse ;  /* 0x0000002826267220 */ /* 0x080fe20000410000 */
[----:B------:R-:W-:Y:S01]  /*8f30*/  FMUL.FTZ R42, R42, R167 ;  /* 0x000000a72a2a7220 */ /* 0x000fe20000410000 */
[----:B------:R-:W-:Y:S01]  /*8f40*/  FFMA.FTZ R50, R37, R40, -R50 ;  /* 0x0000002825327223 */ /* 0x000fe20000010832 */
        /* <DEDUP_REMOVED lines=15> */
[----:B------:R-:W-:-:S07]  /*9040*/  F2FP.BF16.F32.PACK_AB R43, R80, R69 ;  /* 0x00000045502b723e */ /* 0x000fce00000010ff */
.L_x_2293:
[----:B------:R-:W-:Y:S05]  /*9050*/  BSYNC B2 ;  /* 0x0000000000027941 */ /* 0x000fea0003800000 */
.L_x_2292:
[----:B--2---:R2:W-:Y:S04]  /*9060*/  STG.E.128 desc[UR56][R44.64], R36 ;  /* 0x000000242c007986 */ /* 0x0045e8000c101d38 */
[----:B---3--:R2:W-:Y:S02]  /*9070*/  @!P0 STG.E.128 desc[UR56][R46.64], R40 ;  /* 0x000000282e008986 */ /* 0x0085e4000c101d38 */
.L_x_2291:
[----:B------:R-:W-:Y:S05]  /*9080*/  BSYNC B1 ;  /* 0x0000000000017941 */ /* 0x000fea0003800000 */
.L_x_2290:
        /* <DEDUP_REMOVED lines=14> */
[----:B------:R-:W-:-:S11]  /*9170*/  LOP3.LUT R36, R190, 0x38, R39, 0xf8, !PT ;  /* 0x00000038be247812 */ /* 0x000fd600078ef827 */
[--C-:B------:R-:W-:Y:S02]  /*9180*/  @!P0 SHF.R.S32.HI R41, RZ, 0x1f, R39.reuse ;  /* 0x0000001fff298819 */ /* 0x100fe40000011427 */
[----:B------:R-:W-:Y:S01]  /*9190*/  @!P0 IADD3 R38, P4, P5, R96, R128, R39 ;  /* 0x0000008060268210 */ /* 0x000fe20007d9e027 */
[----:B------:R-:W-:Y:S01]  /*91a0*/  IMAD.SHL.U32 R39, R37, 0x400, RZ ;  /* 0x0000040025277824 */ /* 0x000fe200078e00ff */
[----:B------:R-:W-:Y:S02]  /*91b0*/  LOP3.LUT R37, R36, R223, RZ, 0x3c, !PT ;  /* 0x000000df24257212 */ /* 0x000fe400078e3cff */
[----:B------:R-:W-:Y:S02]  /*91c0*/  @!P0 IADD3.X R41, R95, R48, R41, P4, P5 ;  /* 0x000000305f298210 */ /* 0x000fe400027ea429 */
[----:B------:R-:W-:Y:S02]  /*91d0*/  LOP3.LUT R36, R39, 0x7fffe000, RZ, 0xc0, !PT ;  /* 0x7fffe00027247812 */ /* 0x000fe400078ec0ff */
[----:B---3--:R-:W-:-:S02]  /*91e0*/  LEA R44, P4, R40, R116, 0x1 ;  /* 0x00000074282c7211 */ /* 0x008fc400078808ff */
[----:B------:R-:W-:Y:S01]  /*91f0*/  IADD3 R36, R37, R36, R198 ;  /* 0x0000002425247210 */ /* 0x000fe20007ffe0c6 */
[C---:B------:R-:W-:Y:S01]  /*9200*/  IMAD R37, R19.reuse, 0x6000, R133 ;  /* 0x0000600013257824 */ /* 0x040fe200078e0285 */
[-C--:B------:R-:W-:Y:S02]  /*9210*/  LEA.HI.X R45, R40, R117.reuse, R42, 0x1, P4 ;  /* 0x00000075282d7211 */ /* 0x080fe400020f0c2a */
        /* <DEDUP_REMOVED lines=99> */
.L_x_2297:
[----:B------:R-:W-:Y:S05]  /*9850*/  BSYNC B2 ;  /* 0x0000000000027941 */ /* 0x000fea0003800000 */
.L_x_2296:
[----:B--2---:R2:W-:Y:S04]  /*9860*/  STG.E.128 desc[UR56][R44.64], R36 ;  /* 0x000000242c007986 */ /* 0x0045e8000c101d38 */
[----:B---3--:R2:W-:Y:S02]  /*9870*/  @!P0 STG.E.128 desc[UR56][R46.64], R40 ;  /* 0x000000282e008986 */ /* 0x0085e4000c101d38 */
.L_x_2295:
[----:B------:R-:W-:Y:S05]  /*9880*/  BSYNC B1 ;  /* 0x0000000000017941 */ /* 0x000fea0003800000 */
.L_x_2294:
        /* <DEDUP_REMOVED lines=12> */
[C---:B------:R-:W-:Y:S02]  /*9950*/  LEA R44, P0, R45.reuse, R116, 0x1 ;  /* 0x000000742d2c7211 */ /* 0x040fe400078008ff */
[----:B------:R-:W-:Y:S01]  /*9960*/  SHF.R.S32.HI R37, RZ, 0x1f, R36 ;  /* 0x0000001fff257819 */ /* 0x000fe20000011424 */
[----:B------:R-:W-:Y:S01]  /*9970*/  IMAD.SHL.U32 R47, R36, 0x8, RZ ;  /* 0x00000008242f7824 */ /* 0x000fe200078e00ff */
[----:B------:R-:W-:Y:S02]  /*9980*/  LEA.HI.X R45, R45, R117, R46, 0x1, P0 ;  /* 0x000000752d2d7211 */ /* 0x000fe400000f0c2e */
[----:B------:R-:W-:Y:S02]  /*9990*/  LEA.HI R37, R37, R36, RZ, 0x3 ;  /* 0x0000002425257211 */ /* 0x000fe400078f18ff */
[----:B------:R-:W-:-:S03]  /*99a0*/  LOP3.LUT R36, R190, 0x38, R47, 0xf8, !PT ;  /* 0x00000038be247812 */ /* 0x000fc600078ef82f */
[----:B------:R-:W-:Y:S01]  /*99b0*/  IMAD.SHL.U32 R38, R37, 0x400, RZ ;  /* 0x0000040025267824 */ /* 0x000fe200078e00ff */
[----:B------:R-:W-:-:S04]  /*99c0*/  LOP3.LUT R37, R36, R223, RZ, 0x3c, !PT ;  /* 0x000000df24257212 */ /* 0x000fc800078e3cff */
[----:B------:R-:W-:-:S04]  /*99d0*/  LOP3.LUT R36, R38, 0x7fffe000, RZ, 0xc0, !PT ;  /* 0x7fffe00026247812 */ /* 0x000fc800078ec0ff */
[----:B------:R-:W-:Y:S01]  /*99e0*/  IADD3 R36, R37, R36, R198 ;  /* 0x0000002425247210 */ /* 0x000fe20007ffe0c6 */
[----:B------:R-:W-:-:S04]  /*99f0*/  IMAD R37, R19, 0x6000, R132 ;  /* 0x0000600013257824 */ /* 0x000fc800078e0284 */
        /* <DEDUP_REMOVED lines=20> */
[----:B------:R-:W-:Y:S01]  /*9b40*/  PRMT R156, R156, 0x5410, R57 ;  /* 0x000054109c9c7816 */ /* 0x000fe20000000039 */
[----:B------:R-:W-:Y:S01]  /*9b50*/  IMAD.U32 R57, R153, 0x10000, RZ ;  /* 0x0001000099397824 */ /* 0x000fe200078e00ff */
[----:B------:R-:W-:Y:S02]  /*9b60*/  SHF.R.U32.HI R74, RZ, 0x10, R75 ;  /* 0x00000010ff4a7819 */ /* 0x000fe4000001164b */
[----:B------:R-:W-:Y:S01]  /*9b70*/  SHF.R.U32.HI R62, RZ, 0x10, R63 ;  /* 0x00000010ff3e7819 */ /* 0x000fe2000001163f */
[----:B------:R-:W-:Y:S01]  /*9b80*/  FMUL.FTZ R63, R52, R57 ;  /* 0x00000039343f7220 */ /* 0x000fe20000410000 */
[----:B------:R-:W-:Y:S01]  /*9b90*/  PRMT R154, R154, 0x5410, R61 ;  /* 0x000054109a9a7816 */ /* 0x000fe2000000003d */
[-C--:B------:R-:W-:Y:S01]  /*9ba0*/  FMUL.FTZ R61, R52, R59.reuse ;  /* 0x0000003b343d7220 */ /* 0x080fe20000410000 */
[----:B------:R-:W-:Y:S01]  /*9bb0*/  LOP3.LUT R53, R41, 0xffff0000, RZ, 0xc0, !PT ;  /* 0xffff000029357812 */ /* 0x000fe200078ec0ff */
[C---:B------:R-:W-:Y:S01]  /*9bc0*/  FFMA.FTZ R63, R46.reuse, R59, R63 ;  /* 0x0000003b2e3f7223 */ /* 0x040fe2000001003f */
[----:B------:R-:W-:Y:S01]  /*9bd0*/  PRMT R155, R155, 0x5410, R74 ;  /* 0x000054109b9b7816 */ /* 0x000fe2000000004a */
[----:B------:R-:W-:Y:S01]  /*9be0*/  FFMA.FTZ R58, R46, R57, -R61 ;  /* 0x000000392e3a7223 */ /* 0x000fe2000001083d */
[----:B------:R-:W-:-:S02]  /*9bf0*/  LOP3.LUT R56, R157, 0xffff0000, RZ, 0xc0, !PT ;  /* 0xffff00009d387812 */ /* 0x000fc400078ec0ff */
        /* <DEDUP_REMOVED lines=8> */
[C---:B------:R-:W-:Y:S01]  /*9c80*/  FMUL.FTZ R59, R54.reuse, R61 ;  /* 0x0000003d363b7220 */ /* 0x040fe20000410000 */
[----:B------:R-:W-:Y:S01]  /*9c90*/  FFMA.FTZ R53, R49, R52, -R60 ;  /* 0x0000003431357223 */ /* 0x000fe2000001083c */
[----:B------:R-:W-:Y:S01]  /*9ca0*/  IMAD.U32 R40, R39, 0x10000, RZ ;  /* 0x0001000027287824 */ /* 0x000fe200078e00ff */
[----:B------:R-:W-:Y:S01]  /*9cb0*/  LOP3.LUT R55, R43, 0xffff0000, RZ, 0xc0, !PT ;  /* 0xffff00002b377812 */ /* 0x000fe200078ec0ff */
[----:B------:R-:W-:Y:S01]  /*9cc0*/  FMUL.FTZ R54, R54, R57 ;  /* 0x0000003936367220 */ /* 0x000fe20000410000 */
[----:B------:R-:W-:Y:S01]  /*9cd0*/  LOP3.LUT R52, R155, 0xffff0000, RZ, 0xc0, !PT ;  /* 0xffff00009b347812 */ /* 0x000fe200078ec0ff */
[----:B------:R-:W-:Y:S01]  /*9ce0*/  FFMA.FTZ R56, R49, R56, R46 ;  /* 0x0000003831387223 */ /* 0x000fe2000001002e */
[----:B------:R-:W-:Y:S01]  /*9cf0*/  PRMT R152, R152, 0x5410, R65 ;  /* 0x0000541098987816 */ /* 0x000fe20000000041 */
[C---:B------:R-:W-:Y:S01]  /*9d00*/  FFMA.FTZ R61, R40.reuse, R61, R54 ;  /* 0x0000003d283d7223 */ /* 0x040fe20000010036 */
[----:B------:R-:W-:Y:S01]  /*9d10*/  LOP3.LUT R46, R151, 0xffff0000, RZ, 0xc0, !PT ;  /* 0xffff0000972e7812 */ /* 0x000fe200078ec0ff */
[----:B------:R-:W-:Y:S01]  /*9d20*/  FFMA.FTZ R59, R40, R57, -R59 ;  /* 0x00000039283b7223 */ /* 0x000fe2000001083b */
[----:B------:R-:W-:Y:S01]  /*9d30*/  LOP3.LUT R41, R39, 0xffff0000, RZ, 0xc0, !PT ;  /* 0xffff000027297812 */ /* 0x000fe200078ec0ff */
[----:B------:R-:W-:Y:S01]  /*9d40*/  FMUL.FTZ R54, R55, R52 ;  /* 0x0000003437367220 */ /* 0x000fe20000410000 */
[----:B------:R-:W-:-:S02]  /*9d50*/  IMAD.U32 R49, R156, 0x10000, RZ ;  /* 0x000100009c317824 */ /* 0x000fc400078e00ff */
[-C--:B------:R-:W-:Y:S01]  /*9d60*/  FMUL.FTZ R62, R55, R46.reuse ;  /* 0x0000002e373e7220 */ /* 0x080fe20000410000 */
[----:B------:R-:W-:Y:S01]  /*9d70*/  IMAD.U32 R40, R152, 0x10000, RZ ;  /* 0x0001000098287824 */ /* 0x000fe200078e00ff */
[----:B------:R-:W-:Y:S01]  /*9d80*/  LOP3.LUT R156, R156, 0xffff0000, RZ, 0xc0, !PT ;  /* 0xffff00009c9c7812 */ /* 0x000fe200078ec0ff */
[C---:B------:R-:W-:Y:S02]  /*9d90*/  IMAD.U32 R37, R36.reuse, 0x10000, RZ ;  /* 0x0001000024257824 */ /* 0x040fe400078e00ff */
[C---:B------:R-:W-:Y:S01]  /*9da0*/  FFMA.FTZ R60, R41.reuse, R46, -R54 ;  /* 0x0000002e293c7223 */ /* 0x040fe20000010836 */
[----:B------:R-:W-:Y:S01]  /*9db0*/  LOP3.LUT R36, R36, 0xffff0000, RZ, 0xc0, !PT ;  /* 0xffff000024247812 */ /* 0x000fe200078ec0ff */
[----:B------:R-:W-:Y:S01]  /*9dc0*/  FMUL.FTZ R54, R50, R40 ;  /* 0x0000002832367220 */ /* 0x000fe20000410000 */
[----:B------:R-:W-:Y:S01]  /*9dd0*/  LOP3.LUT R152, R152, 0xffff0000, RZ, 0xc0, !PT ;  /* 0xffff000098987812 */ /* 0x000fe200078ec0ff */
[----:B------:R-:W-:Y:S01]  /*9de0*/  FFMA.FTZ R62, R41, R52, R62 ;  /* 0x00000034293e7223 */ /* 0x000fe2000001003e */
[----:B------:R-:W-:Y:S01]  /*9df0*/  FMUL.FTZ R41, R51, R156 ;  /* 0x0000009c33297220 */ /* 0x000fe20000410000 */
[-C--:B------:R-:W-:Y:S01]  /*9e00*/  FMUL.FTZ R46, R50, R49.reuse ;  /* 0x00000031322e7220 */ /* 0x080fe20000410000 */
[----:B------:R-:W-:Y:S01]  /*9e10*/  FFMA.FTZ R54, R37, R49, R54 ;  /* 0x0000003125367223 */ /* 0x000fe20000010036 */
[----:B------:R-:W-:-:S02]  /*9e20*/  IMAD.U32 R43, R42, 0x10000, RZ ;  /* 0x000100002a2b7824 */ /* 0x000fc400078e00ff */
[----:B------:R-:W-:Y:S01]  /*9e30*/  FFMA.FTZ R49, R36, R152, -R41 ;  /* 0x0000009824317223 */ /* 0x000fe20000010829 */
[----:B------:R-:W-:Y:S01]  /*9e40*/  LOP3.LUT R42, R42, 0xffff0000, RZ, 0xc0, !PT ;  /* 0xffff00002a2a7812 */ /* 0x000fe200078ec0ff */
[----:B------:R-:W-:Y:S01]  /*9e50*/  FFMA.FTZ R50, R37, R40, -R46 ;  /* 0x0000002825327223 */ /* 0x000fe2000001082e */
[----:B------:R-:W-:Y:S01]  /*9e60*/  FMUL.FTZ R51, R51, R152 ;  /* 0x0000009833337220 */ /* 0x000fe20000410000 */
[C---:B------:R-:W-:Y:S01]  /*9e70*/  LOP3.LUT R41, R154.reuse, 0xffff0000, RZ, 0xc0, !PT ;  /* 0xffff00009a297812 */ /* 0x040fe200078ec0ff */
[----:B------:R-:W-:Y:S01]  /*9e80*/  IMAD.U32 R46, R154, 0x10000, RZ ;  /* 0x000100009a2e7824 */ /* 0x000fe200078e00ff */
[C---:B------:R-:W-:Y:S01]  /*9e90*/  LOP3.LUT R37, R150.reuse, 0xffff0000, RZ, 0xc0, !PT ;  /* 0xffff000096257812 */ /* 0x040fe200078ec0ff */
[----:B------:R-:W-:Y:S02]  /*9ea0*/  IMAD.U32 R40, R150, 0x10000, RZ ;  /* 0x0001000096287824 */ /* 0x000fe400078e00ff */
        /* <DEDUP_REMOVED lines=21> */
.L_x_2299:
[----:B------:R-:W-:Y:S05]  /*a000*/  BSYNC B1 ;  /* 0x0000000000017941 */ /* 0x000fea0003800000 */
.L_x_2298:
        /* <DEDUP_REMOVED lines=10> */
.L_x_2215:
[----:B------:R-:W2:Y:S02]  /*a0b0*/  LDL R36, [R1+0x14] ;  /* 0x0000140001247983 */ /* 0x000ea40000100800 */
[----:B--2---:R-:W-:-:S13]  /*a0c0*/  R2UR UR4, R36 ;  /* 0x00000000240472ca */ /* 0x004fda00000e0000 */
[----:B------:R-:W-:-:S06]  /*a0d0*/  UISETP.NE.AND UP0, UPT, UR4, 0x3, UPT ;  /* 0x000000030400788c */ /* 0x000fcc000bf05270 */
[----:B------:R-:W-:-:S13]  /*a0e0*/  PLOP3.LUT P1, PT, PT, PT, UP0, 0x80, 0x0 ;  /* 0x000000000000781c */ /* 0x000fda0003f2f008 */
[----:B------:R-:W-:Y:S05]  /*a0f0*/  @!P1 BRA `(.L_x_2300) ;  /* 0x0000000000049947 */ /* 0x000fea0003800000 */
[----:B------:R-:W-:Y:S01]  /*a100*/  BPT.TRAP 0x1 ;  /* 0x000000040000795c */ /* 0x000fe20000300000 */
.L_x_2300:
        /* <DEDUP_REMOVED lines=8> */
.L_x_2552:
[----:B------:R-:W-:Y:S05]  /*a190*/  BSYNC B1 ;  /* 0x0000000000017941 */ /* 0x000fea0003800000 */
.L_x_2301:
[----:B------:R-:W-:Y:S04]  /*a1a0*/  BSSY B1, `(.L_x_2303) ;  /* 0x0000014000017945 */ /* 0x000fe80003800000 */
[----:B------:R-:W-:Y:S05]  /*a1b0*/  @P0 BRA `(.L_x_2304) ;  /* 0x0000000000480947 */ /* 0x000fea0003800000 */
[----:B------:R-:W-:Y:S02]  /*a1c0*/  ISETP.NE.AND P4, PT, R14, RZ, PT ;  /* 0x000000ff0e00720c */ /* 0x000fe40003f85270 */
        /* <DEDUP_REMOVED lines=17> */
.L_x_2304:
[----:B------:R-:W-:Y:S05]  /*a2e0*/  BSYNC B1 ;  /* 0x0000000000017941 */ /* 0x000fea0003800000 */
.L_x_2303:
[----:B------:R-:W-:-:S13]  /*a2f0*/  ISETP.GE.AND P0, PT, R209, R4, PT ;  /* 0x00000004d100720c */ /* 0x000fda0003f06270 */
[----:B------:R-:W-:Y:S05]  /*a300*/  @P0 BRA `(.L_x_2248) ;  /* 0x0000000000480947 */ /* 0x000fea0003800000 */
[----:B------:R-:W-:Y:S02]  /*a310*/  ISETP.NE.AND P4, PT, R14, RZ, PT ;  /* 0x000000ff0e00720c */ /* 0x000fe40003f85270 */
        /* <DEDUP_REMOVED lines=17> */
.L_x_2248:
[----:B------:R-:W-:Y:S05]  /*a430*/  BSYNC B0 ;  /* 0x0000000000007941 */ /* 0x000fea0003800000 */
.L_x_2214:
[----:B0-234-:R-:W0:Y:S01]  /*a440*/  S2R R36, SR_TID.X ;  /* 0x0000000000247919 */ /* 0x01de220000002100 */
        /* <DEDUP_REMOVED lines=8> */
[----:B0-----:R-:W-:Y:S01]  /*a4d0*/  LOP3.LUT R36, R36, 0x7f, RZ, 0xc0, !PT ;  /* 0x0000007f24247812 */ /* 0x001fe200078ec0ff */
[----:B--2---:R0:W-:Y:S03]  /*a4e0*/  BAR.SYNC.DEFER_BLOCKING R149, 0x80 ;  /* 0x000200950000751d */ /* 0x0041e60000010000 */
[----:B------:R-:W-:-:S13]  /*a4f0*/  ISETP.NE.AND P0, PT, R36, RZ, PT ;  /* 0x000000ff2400720c */ /* 0x000fda0003f05270 */
[----:B------:R-:W-:-:S05]  /*a500*/  @!P0 VIADD R36, R3, 0x348a0 ;  /* 0x000348a003248836 */ /* 0x000fca0000000000 */
[----:B------:R-:W-:-:S04]  /*a510*/  @!P0 PRMT R36, RZ, 0x654, R36 ;  /* 0x00000654ff248816 */ /* 0x000fc80000000024 */
[----:B------:R0:W-:Y:S01]  /*a520*/  @!P0 SYNCS.ARRIVE.TRANS64.RED.A1T0 RZ, [R36+URZ], RZ ;  /* 0x000000ff24ff89a7 */ /* 0x0001e2000810043f */
[----:B------:R-:W-:Y:S05]  /*a530*/  @!P1 BRA `(.L_x_2306) ;  /* 0x0000000000049947 */ /* 0x000fea0003800000 */
[----:B------:R-:W-:Y:S01]  /*a540*/  BPT.TRAP 0x1 ;  /* 0x000000040000795c */ /* 0x000fe20000300000 */
.L_x_2306:
[----:B------:R-:W-:Y:S05]  /*a550*/  BSYNC B0 ;  /* 0x0000000000007941 */ /* 0x000fea0003800000 */
.L_x_2305:
[----:B------:R-:W2:Y:S01]  /*a560*/  SYNCS.PHASECHK.TRANS64.TRYWAIT P4, [R3+URZ+0x348b0], R0 ;  /* 0x0348b000030075a7 */ /* 0x000ea2000808017f */
[----:B0-----:R-:W-:Y:S01]  /*a570*/  IMAD R36, R19, 0x4000, R29 ;  /* 0x0000400013247824 */ /* 0x001fe200078e021d */
[----:B------:R-:W-:Y:S01]  /*a580*/  ULDC.64 UR60, c[0x0][0x318] ;  /* 0x0000c600003c7ab9 */ /* 0x000fe20000000a00 */
[----:B------:R-:W-:Y:S01]  /*a590*/  ULDC.64 UR58, c[0x0][0x308] ;  /* 0x0000c200003a7ab9 */ /* 0x000fe20000000a00 */
[----:B------:R-:W-:Y:S01]  /*a5a0*/  BSSY B0, `(.L_x_2307) ;  /* 0x0000004000007945 */ /* 0x000fe20003800000 */
[----:B------:R-:W-:Y:S01]  /*a5b0*/  ISETP.GE.AND P1, PT, R184, R4, PT ;  /* 0x00000004b800720c */ /* 0x000fe20003f26270 */
[----:B------:R-:W-:Y:S02]  /*a5c0*/  IMAD.IADD R37, R121, 0x1, R36 ;  /* 0x0000000179257824 */ /* 0x000fe400078e0224 */
[----:B--2---:R-:W-:Y:S10]  /*a5d0*/  @!P4 BRA `(.L_x_2308) ;  /* 0x0000018c00b0c947 */ /* 0x004ff40003800000 */
.L_x_2553:
[----:B------:R-:W-:Y:S05]  /*a5e0*/  BSYNC B0 ;  /* 0x0000000000007941 */ /* 0x000fea0003800000 */
.L_x_2307:
[----:B------:R-:W-:Y:S01]  /*a5f0*/  BSSY B0, `(.L_x_2309) ;  /* 0x000001a000007945 */ /* 0x000fe20003800000 */
[----:B01----:R-:W-:Y:S02]  /*a600*/  IMAD R0, R36, 0x2, R112 ;  /* 0x0000000224007824 */ /* 0x003fe400078e0270 */
[----:B------:R-:W-:-:S04]  /*a610*/  IMAD.WIDE R44, R2, 0x80, R114 ;  /* 0x00000080022c7825 */ /* 0x000fc800078e0272 */
[----:B------:R-:W-:Y:S01]  /*a620*/  IMAD R48, R37, 0x2, R112 ;  /* 0x0000000225307824 */ /* 0x000fe200078e0270 */
[----:B------:R-:W-:Y:S06]  /*a630*/  @P1 BRA `(.L_x_2310) ;  /* 0x0000000000541947 */ /* 0x000fec0003800000 */
[----:B------:R-:W-:Y:S01]  /*a640*/  IMAD R39, R45, UR60, RZ ;  /* 0x0000003c2d277c24 */ /* 0x000fe2000f8e02ff */
[----:B------:R-:W-:Y:S01]  /*a650*/  ULDC UR4, c[0x0][0x310] ;  /* 0x0000c40000047ab9 */ /* 0x000fe20000000800 */
[----:B------:R-:W-:Y:S01]  /*a660*/  IMAD.MOV.U32 R36, RZ, RZ, R98 ;  /* 0x000000ffff247224 */ /* 0x000fe200078e0062 */
        /* <DEDUP_REMOVED lines=18> */
.L_x_2310:
[----:B------:R-:W-:Y:S05]  /*a790*/  BSYNC B0 ;  /* 0x0000000000007941 */ /* 0x000fea0003800000 */
.L_x_2309:
        /* <DEDUP_REMOVED lines=25> */
.L_x_2312:
[----:B------:R-:W-:Y:S05]  /*a930*/  BSYNC B0 ;  /* 0x0000000000007941 */ /* 0x000fea0003800000 */
.L_x_2311:
[----:B------:R-:W3:Y:S01]  /*a940*/  LDL R0, [R1+0x10] ;  /* 0x0000100001007983 */ /* 0x000ee20000100800 */
[----:B------:R-:W-:Y:S02]  /*a950*/  VIADD R19, R19, 0x1 ;  /* 0x0000000113137836 */ /* 0x000fe40000000000 */
[----:B------:R-:W-:Y:S01]  /*a960*/  @!P0 VIADD R3, R3, 0x348c0 ;  /* 0x000348c003038836 */ /* 0x000fe20000000000 */
[----:B------:R-:W-:Y:S01]  /*a970*/  @!PT LDS RZ, [RZ] ;  /* 0x00000000fffff984 */ /* 0x000fe20000000800 */
[----:B------:R-:W-:Y:S01]  /*a980*/  @!PT LDS RZ, [RZ] ;  /* 0x00000000fffff984 */ /* 0x000fe20000000800 */
[----:B------:R-:W-:Y:S01]  /*a990*/  @!PT LDS RZ, [RZ] ;  /* 0x00000000fffff984 */ /* 0x000fe20000000800 */
[----:B------:R-:W-:Y:S01]  /*a9a0*/  @!PT LDS RZ, [RZ] ;  /* 0x00000000fffff984 */ /* 0x000fe20000000800 */
[----:B------:R1:W-:Y:S06]  /*a9b0*/  MEMBAR.ALL.CTA ;  /* 0x0000000000007992 */ /* 0x0003ec0000008000 */
[----:B-1----:R-:W1:Y:S02]  /*a9c0*/  FENCE.VIEW.ASYNC.S ;  /* 0x00000000000073c6 */ /* 0x002e640000000000 */
[----:B-1----:R1:W-:Y:S01]  /*a9d0*/  BAR.SYNC.DEFER_BLOCKING R149, 0x80 ;  /* 0x000200950000751d */ /* 0x0023e20000010000 */
[----:B------:R-:W-:-:S02]  /*a9e0*/  ISETP.NE.AND P1, PT, R19, 0x2, PT ;  /* 0x000000021300780c */ /* 0x000fc40003f25270 */
[----:B------:R-:W-:Y:S02]  /*a9f0*/  @!P0 PRMT R3, RZ, 0x654, R3 ;  /* 0x00000654ff038816 */ /* 0x000fe40000000003 */
[----:B------:R-:W-:Y:S02]  /*aa00*/  SEL R19, R19, RZ, P1 ;  /* 0x000000ff13137207 */ /* 0x000fe40000800000 */
[----:B------:R1:W-:Y:S01]  /*aa10*/  @!P0 SYNCS.ARRIVE.TRANS64.RED.A1T0 RZ, [R3+URZ], RZ ;  /* 0x000000ff03ff89a7 */ /* 0x0003e2000810043f */
[----:B------:R-:W-:Y:S02]  /*aa20*/  PLOP3.LUT P0, PT, PT, PT, PT, 0x8, 0x0 ;  /* 0x000000000000781c */ /* 0x000fe40003f0e170 */
[----:B---3--:R-:W-:Y:S02]  /*aa30*/  LOP3.LUT P4, RZ, R0, 0x2, RZ, 0xc0, !PT ;  /* 0x0000000200ff7812 */ /* 0x008fe4000788c0ff */
[----:B------:R-:W-:-:S04]  /*aa40*/  SEL R0, RZ, 0x1, P1 ;  /* 0x00000001ff007807 */ /* 0x000fc80000800000 */
[----:B------:R-:W-:-:S07]  /*aa50*/  LOP3.LUT R189, R189, R0, RZ, 0x3c, !PT ;  /* 0x00000000bdbd7212 */ /* 0x000fce00078e3cff */
[----:B-1----:R-:W-:Y:S05]  /*aa60*/  @P4 BRA `(.L_x_2313) ;  /* 0xffffff7c00244947 */ /* 0x002fea000383ffff */
.L_x_2209:
        /* <DEDUP_REMOVED lines=27> */
[----:B0-----:R-:W-:Y:S02]  /*ac20*/  CS2R R46, SRZ ;  /* 0x00000000002e7805 */ /* 0x001fe4000001ff00 */
[----:B--2---:R-:W-:-:S02]  /*ac30*/  CS2R R44, SRZ ;  /* 0x00000000002c7805 */ /* 0x004fc4000001ff00 */
        /* <DEDUP_REMOVED lines=8> */
[----:B------:R-:W-:Y:S02]  /*acc0*/  IMAD.MOV.U32 R89, RZ, RZ, RZ ;  /* 0x000000ffff597224 */ /* 0x000fe400078e00ff */
[----:B------:R-:W-:Y:S02]  /*acd0*/  IMAD.MOV.U32 R10, RZ, RZ, RZ ;  /* 0x000000ffff0a7224 */ /* 0x000fe400078e00ff */
[----:B------:R-:W-:Y:S02]  /*ace0*/  IMAD.MOV.U32 R28, RZ, RZ, RZ ;  /* 0x000000ffff1c7224 */ /* 0x000fe400078e00ff */
[----:B------:R-:W-:Y:S01]  /*acf0*/  IMAD.MOV.U32 R95, RZ, RZ, RZ ;  /* 0x000000ffff5f7224 */ /* 0x000fe200078e00ff */
[----:B------:R-:W-:Y:S06]  /*ad00*/  @P0 BRA `(.L_x_2315) ;  /* 0x0000000000080947 */ /* 0x000fec0003800000 */
[----:B------:R-:W0:Y:S02]  /*ad10*/  FENCE.VIEW.ASYNC.G ;  /* 0x00000000000073c6 */ /* 0x000e240000000100 */
[----:B0-----:R-:W-:Y:S06]  /*ad20*/  BAR.ARV 0xc, 0x120 ;  /* 0x0304800000007b1d */ /* 0x001fec0000002000 */
.L_x_2315:
[----:B------:R-:W-:Y:S05]  /*ad30*/  BSYNC B0 ;  /* 0x0000000000007941 */ /* 0x000fea0003800000 */
.L_x_2314:
        /* <DEDUP_REMOVED lines=9> */
[----:B------:R-:W-:Y:S01]  /*add0*/  IMAD.U32 R0, RZ, RZ, UR4 ;  /* 0x00000004ff007e24 */ /* 0x000fe2000f8e00ff */
[----:B------:R-:W-:-:S04]  /*ade0*/  LEA R3, R3, UR4, 0xd ;  /* 0x0000000403037c11 */ /* 0x000fc8000f8e68ff */
[----:B------:R-:W-:Y:S02]  /*adf0*/  LOP3.LUT P0, RZ, R0, 0x3ff, RZ, 0xc0, !PT ;  /* 0x000003ff00ff7812 */ /* 0x000fe4000780c0ff */
[----:B------:R-:W-:Y:S02]  /*ae00*/  SHF.R.U32.HI R2, RZ, 0x4, R3 ;  /* 0x00000004ff027819 */ /* 0x000fe40000011603 */
[----:B------:R-:W-:Y:S02]  /*ae10*/  P2R R24, PR, RZ, 0x1 ;  /* 0x00000001ff187803 */ /* 0x000fe40000000000 */
[----:B------:R-:W-:-:S07]  /*ae20*/  LOP3.LUT R2, R2, 0x3fff, RZ, 0xc0, !PT ;  /* 0x00003fff02027812 */ /* 0x000fce00078ec0ff */
        /* <DEDUP_REMOVED lines=17> */
.L_x_2317:
        /* <DEDUP_REMOVED lines=12> */
.L_x_2321:
[----:B-1----:R1:W2:Y:S02]  /*b000*/  SYNCS.PHASECHK.TRANS64.TRYWAIT P0, [R18+URZ+0x34800], R3 ;  /* 0x03480003120075a7 */ /* 0x0022a4000800017f */
[----:B--2---:R-:W-:Y:S05]  /*b010*/  @!P0 NANOSLEEP.SYNCS 0x989680 ;  /* 0x009896800000895d */ /* 0x004fea0003900000 */
[----:B------:R-:W2:Y:S02]  /*b020*/  @!P0 SYNCS.PHASECHK.TRANS64 P0, [R18+URZ+0x34800], R3 ;  /* 0x03480003120085a7 */ /* 0x000ea4000800007f */
[----:B--2---:R-:W-:Y:S05]  /*b030*/  @!P0 BRA `(.L_x_2321) ;  /* 0xfffffffc00f08947 */ /* 0x004fea000383ffff */
.L_x_2320:
[----:B------:R-:W-:Y:S05]  /*b040*/  BSYNC B0 ;  /* 0x0000000000007941 */ /* 0x000fea0003800000 */
.L_x_2319:
[----:B------:R-:W-:Y:S05]  /*b050*/  BRA `(.L_x_2322) ;  /* 0x0000007400147947 */ /* 0x000fea0003800000 */
.L_x_2318:
[----:B------:R-:W0:Y:S01]  /*b060*/  LDC.64 R72, c[0x0][0x3d8] ;  /* 0x0000f600ff487b82 */ /* 0x000e220000000a00 */
[----:B-----5:R-:W-:Y:S01]  /*b070*/  SHF.R.S32.HI R3, RZ, 0x1f, R144 ;  /* 0x0000001fff037819 */ /* 0x020fe20000011490 */
[----:B------:R-:W-:Y:S01]  /*b080*/  IMAD.MOV.U32 R4, RZ, RZ, R16 ;  /* 0x000000ffff047224 */ /* 0x000fe200078e0010 */
[----:B------:R-:W-:Y:S01]  /*b090*/  ISETP.NE.AND P4, PT, R24, RZ, PT ;  /* 0x000000ff1800720c */ /* 0x000fe20003f85270 */
[----:B------:R-:W-:Y:S01]  /*b0a0*/  IMAD.MOV.U32 R8, RZ, RZ, R22 ;  /* 0x000000ffff087224 */ /* 0x000fe200078e0016 */
[----:B------:R-:W-:Y:S02]  /*b0b0*/  SHF.R.S32.HI R5, RZ, 0x1f, R16 ;  /* 0x0000001fff057819 */ /* 0x000fe40000011410 */
[----:B------:R-:W-:Y:S01]  /*b0c0*/  SHF.R.S32.HI R9, RZ, 0x1f, R22 ;  /* 0x0000001fff097819 */ /* 0x000fe20000011416 */
[----:B------:R-:W1:Y:S01]  /*b0d0*/  LDC.64 R12, c[0x0][0x3e8] ;  /* 0x0000fa00ff0c7b82 */ /* 0x000e620000000a00 */
[-C--:B0-----:R-:W-:Y:S02]  /*b0e0*/  IMAD R0, R3, R72.reuse, RZ ;  /* 0x0000004803007224 */ /* 0x081fe400078e02ff */
[----:B------:R-:W-:-:S02]  /*b0f0*/  IMAD R6, R210, R72, RZ ;  /* 0x00000048d2067224 */ /* 0x000fc400078e02ff */
[----:B------:R-:W-:-:S04]  /*b100*/  IMAD.WIDE.U32 R70, R144, R72, RZ ;  /* 0x0000004890467225 */ /* 0x000fc800078e00ff */
[----:B-1----:R-:W-:Y:S02]  /*b110*/  IMAD R3, R3, R12, RZ ;  /* 0x0000000c03037224 */ /* 0x002fe400078e02ff */
[-C--:B------:R-:W-:Y:S02]  /*b120*/  IMAD R78, R184, R73.reuse, R6 ;  /* 0x00000049b84e7224 */ /* 0x080fe400078e0206 */
[----:B------:R-:W-:Y:S01]  /*b130*/  IMAD R57, R144, R73, R0 ;  /* 0x0000004990397224 */ /* 0x000fe200078e0200 */
[----:B------:R-:W-:Y:S01]  /*b140*/  SHF.L.U64.HI R73, R72, 0x6, R73 ;  /* 0x0000000648497819 */ /* 0x000fe20000010249 */
[----:B------:R-:W-:Y:S02]  /*b150*/  IMAD R3, R144, R13, R3 ;  /* 0x0000000d90037224 */ /* 0x000fe400078e0203 */
[----:B------:R-:W-:-:S04]  /*b160*/  IMAD.WIDE.U32 R6, R184, R72, R4 ;  /* 0x00000048b8067225 */ /* 0x000fc800078e0004 */
[----:B------:R-:W-:Y:S01]  /*b170*/  IMAD.WIDE.U32 R10, R184, R72, R8 ;  /* 0x00000048b80a7225 */ /* 0x000fe200078e0008 */
[----:B------:R-:W-:-:S03]  /*b180*/  IADD3 R56, P0, R6, R70, RZ ;  /* 0x0000004606387210 */ /* 0x000fc60007f1e0ff */
[----:B------:R-:W-:Y:S01]  /*b190*/  IMAD R14, R210, R12, RZ ;  /* 0x0000000cd20e7224 */ /* 0x000fe200078e02ff */
[----:B------:R-:W-:Y:S01]  /*b1a0*/  IADD3 R68, P2, R10, R70, RZ ;  /* 0x000000460a447210 */ /* 0x000fe20007f5e0ff */
[----:B------:R-:W-:-:S04]  /*b1b0*/  IMAD.WIDE.U32 R144, R144, R12, RZ ;  /* 0x0000000c90907225 */ /* 0x000fc800078e00ff */
[----:B------:R-:W-:-:S04]  /*b1c0*/  IMAD.WIDE.U32 R4, R184, R12, R4 ;  /* 0x0000000cb8047225 */ /* 0x000fc800078e0004 */
[----:B------:R-:W-:Y:S01]  /*b1d0*/  IMAD.WIDE.U32 R8, R184, R12, R8 ;  /* 0x0000000cb8087225 */ /* 0x000fe200078e0008 */
[----:B------:R-:W-:-:S03]  /*b1e0*/  IADD3 R79, P1, R4, R144, RZ ;  /* 0x00000090044f7210 */ /* 0x000fc60007f3e0ff */
[----:B------:R-:W-:Y:S01]  /*b1f0*/  IMAD.IADD R57, R57, 0x1, R71 ;  /* 0x0000000139397824 */ /* 0x000fe200078e0247 */
[----:B------:R-:W-:Y:S01]  /*b200*/  IADD3 R69, P3, R8, R144, RZ ;  /* 0x0000009008457210 */ /* 0x000fe20007f7e0ff */
[----:B------:R-:W-:Y:S02]  /*b210*/  IMAD R14, R184, R13, R14 ;  /* 0x0000000db80e7224 */ /* 0x000fe400078e020e */
[----:B------:R-:W-:Y:S01]  /*b220*/  IMAD.IADD R77, R3, 0x1, R145 ;  /* 0x00000001034d7824 */ /* 0x000fe200078e0291 */
[C---:B------:R-:W-:Y:S01]  /*b230*/  IADD3.X R76, R57.reuse, R7, R78, P0, !PT ;  /* 0x00000007394c7210 */ /* 0x040fe200007fe44e */
[----:B------:R-:W-:Y:S01]  /*b240*/  IMAD.SHL.U32 R75, R72, 0x40, RZ ;  /* 0x00000040484b7824 */ /* 0x000fe200078e00ff */
[----:B------:R-:W-:Y:S01]  /*b250*/  IADD3.X R78, R57, R78, R11, P2, !PT ;  /* 0x0000004e394e7210 */ /* 0x000fe200017fe40b */
[----:B------:R-:W-:Y:S01]  /*b260*/  IMAD.SHL.U32 R74, R12, 0x40, RZ ;  /* 0x000000400c4a7824 */ /* 0x000fe200078e00ff */
[C---:B------:R-:W-:Y:S02]  /*b270*/  IADD3.X R81, R77.reuse, R5, R14, P1, !PT ;  /* 0x000000054d517210 */ /* 0x040fe40000ffe40e */
[----:B------:R-:W-:-:S02]  /*b280*/  IADD3.X R83, R77, R14, R9, P3, !PT ;  /* 0x0000000e4d537210 */ /* 0x000fc40001ffe409 */
[----:B------:R-:W-:Y:S01]  /*b290*/  SHF.L.U64.HI R72, R12, 0x6, R13 ;  /* 0x000000060c487819 */ /* 0x000fe2000001020d */
        /* <DEDUP_REMOVED lines=17> */
.L_x_2323:
        /* <DEDUP_REMOVED lines=84> */
.L_x_2327:
[----:B------:R-:W-:Y:S05]  /*b8f0*/  BSYNC B1 ;  /* 0x0000000000017941 */ /* 0x000fea0003800000 */
.L_x_2326:
        /* <DEDUP_REMOVED lines=21> */
[----:B------:R-:W-:Y:S01]  /*ba50*/  VIADD R5, R16, 0x20 ;  /* 0x0000002010057836 */ /* 0x000fe20000000000 */
        /* <DEDUP_REMOVED lines=11> */
[C---:B------:R-:W-:Y:S01]  /*bb10*/  VIADD R8, R16.reuse, 0x40 ;  /* 0x0000004010087836 */ /* 0x040fe20000000000 */
[----:B------:R-:W-:Y:S01]  /*bb20*/  LEA.HI.X R5, R75, UR7, R0, 0x1, P3 ;  /* 0x000000074b057c11 */ /* 0x000fe200098f0c00 */
[----:B------:R-:W-:Y:S01]  /*bb30*/  VIADD R0, R16, 0x50 ;  /* 0x0000005010007836 */ /* 0x000fe20000000000 */
[----:B------:R-:W-:-:S02]  /*bb40*/  ISETP.GE.AND P3, PT, R7, UR4, PT ;  /* 0x0000000407007c0c */ /* 0x000fc4000bf66270 */
[----:B------:R-:W-:Y:S01]  /*bb50*/  LEA.HI.X R7, R74, UR9, R3, 0x1, P6 ;  /* 0x000000094a077c11 */ /* 0x000fe2000b0f0c03 */
        /* <DEDUP_REMOVED lines=24> */
.L_x_2329:
[----:B------:R-:W-:Y:S05]  /*bce0*/  BSYNC B1 ;  /* 0x0000000000017941 */ /* 0x000fea0003800000 */
.L_x_2328:
[----:B------:R-:W-:Y:S01]  /*bcf0*/  LOP3.LUT P2, RZ, R215, 0x4, RZ, 0xc0, !PT ;  /* 0x00000004d7ff7812 */ /* 0x000fe2000784c0ff */
[----:B------:R-:W-:Y:S01]  /*bd00*/  IMAD R11, R196, 0x200, R11 ;  /* 0x00000200c40b7824 */ /* 0x000fe200078e020b */
        /* <DEDUP_REMOVED lines=36> */
[----:B------:R-:W-:Y:S01]  /*bf50*/  IMAD.MOV.U32 R4, RZ, RZ, R63 ;  /* 0x000000ffff047224 */ /* 0x000fe200078e003f */
[----:B------:R-:W-:Y:S01]  /*bf60*/  PRMT R108, R11, 0x7610, R108 ;  /* 0x000076100b6c7816 */ /* 0x000fe2000000006c */
[----:B------:R-:W-:Y:S02]  /*bf70*/  IMAD.MOV.U32 R3, RZ, RZ, R62 ;  /* 0x000000ffff037224 */ /* 0x000fe400078e003e */
[----:B------:R-:W-:Y:S01]  /*bf80*/  IMAD.MOV.U32 R7, RZ, RZ, R57 ;  /* 0x000000ffff077224 */ /* 0x000fe200078e0039 */
[----:B------:R-:W-:Y:S01]  /*bf90*/  PRMT R104, R4, 0x7610, R104 ;  /* 0x0000761004687816 */ /* 0x000fe20000000068 */
[----:B------:R-:W-:Y:S01]  /*bfa0*/  IMAD.MOV.U32 R4, RZ, RZ, R59 ;  /* 0x000000ffff047224 */ /* 0x000fe200078e003b */
[----:B------:R-:W-:Y:S01]  /*bfb0*/  PRMT R105, R3, 0x7610, R105 ;  /* 0x0000761003697816 */ /* 0x000fe20000000069 */
[----:B------:R-:W-:-:S02]  /*bfc0*/  IMAD R3, R193, 0x80, R184 ;  /* 0x00000080c1037824 */ /* 0x000fc400078e02b8 */
[----:B------:R-:W-:Y:S01]  /*bfd0*/  IMAD.MOV.U32 R57, RZ, RZ, R55 ;  /* 0x000000ffff397224 */ /* 0x000fe200078e0037 */
[----:B------:R-:W-:Y:S01]  /*bfe0*/  PRMT R101, R4, 0x7610, R101 ;  /* 0x0000761004657816 */ /* 0x000fe20000000065 */
[----:B------:R-:W-:Y:S02]  /*bff0*/  IMAD R3, R212, 0x40, R3 ;  /* 0x00000040d4037824 */ /* 0x000fe400078e0203 */
[----:B------:R-:W-:Y:S01]  /*c000*/  IMAD.MOV.U32 R4, RZ, RZ, R48 ;  /* 0x000000ffff047224 */ /* 0x000fe200078e0030 */
[----:B------:R-:W-:Y:S01]  /*c010*/  PRMT R97, R57, 0x7610, R97 ;  /* 0x0000761039617816 */ /* 0x000fe20000000061 */
[----:B------:R-:W-:Y:S02]  /*c020*/  IMAD.MOV.U32 R11, RZ, RZ, R58 ;  /* 0x000000ffff0b7224 */ /* 0x000fe400078e003a */
        /* <DEDUP_REMOVED lines=18> */
[----:B------:R-:W-:-:S02]  /*c150*/  IMAD.MOV.U32 R11, RZ, RZ, R44 ;  /* 0x000000ffff0b7224 */ /* 0x000fc400078e002c */
[C---:B------:R-:W-:Y:S02]  /*c160*/  IMAD R0, R5.reuse, R14, RZ ;  /* 0x0000000e05007224 */ /* 0x040fe400078e02ff */
[----:B------:R-:W-:Y:S01]  /*c170*/  IMAD R4, R5, R12, RZ ;  /* 0x0000000c05047224 */ /* 0x000fe200078e02ff */
[----:B------:R-:W-:Y:S01]  /*c180*/  PRMT R82, R11, 0x7610, R82 ;  /* 0x000076100b527816 */ /* 0x000fe20000000052 */
[----:B------:R-:W-:-:S04]  /*c190*/  IMAD.WIDE.U32 R6, R3, R14, R6 ;  /* 0x0000000e03067225 */ /* 0x000fc800078e0006 */
[----:B------:R-:W-:-:S04]  /*c1a0*/  IMAD.WIDE.U32 R72, R3, R12, R72 ;  /* 0x0000000c03487225 */ /* 0x000fc800078e0048 */
[C---:B------:R-:W-:Y:S01]  /*c1b0*/  IMAD R5, R3.reuse, R15, R0 ;  /* 0x0000000f03057224 */ /* 0x040fe200078e0200 */
[----:B------:R-:W-:Y:S01]  /*c1c0*/  LEA R0, P3, R72, UR6, 0x1 ;  /* 0x0000000648007c11 */ /* 0x000fe2000f8608ff */
[----:B------:R-:W-:Y:S01]  /*c1d0*/  IMAD R3, R3, R13, R4 ;  /* 0x0000000d03037224 */ /* 0x000fe200078e0204 */
[C---:B------:R-:W-:Y:S01]  /*c1e0*/  LEA R4, P2, R6.reuse, UR4, 0x1 ;  /* 0x0000000406047c11 */ /* 0x040fe2000f8408ff */
[----:B------:R-:W-:Y:S01]  /*c1f0*/  IMAD.MOV.U32 R11, RZ, RZ, R36 ;  /* 0x000000ffff0b7224 */ /* 0x000fe200078e0024 */
[----:B------:R-:W-:Y:S01]  /*c200*/  UMOV UR4, 0xffffffff ;  /* 0xffffffff00047882 */ /* 0x000fe20000000000 */
[----:B------:R-:W-:Y:S02]  /*c210*/  IMAD.IADD R5, R7, 0x1, R5 ;  /* 0x0000000107057824 */ /* 0x000fe400078e0205 */
        /* <DEDUP_REMOVED lines=12> */
.L_x_2556:
[----:B------:R-:W-:-:S03]  /*c2e0*/  UMOV UR4, 0xffffffff ;  /* 0xffffffff00047882 */ /* 0x000fc60000000000 */
[----:B------:R-:W-:Y:S05]  /*c2f0*/  BRA.DIV UR4, `(.L_x_2331) ;  /* 0x0000017204a47947 */ /* 0x000fea000b800000 */
.L_x_2559:
[----:B------:R-:W-:-:S03]  /*c300*/  UMOV UR4, 0xffffffff ;  /* 0xffffffff00047882 */ /* 0x000fc60000000000 */
[----:B------:R-:W-:Y:S05]  /*c310*/  BRA.DIV UR4, `(.L_x_2332) ;  /* 0x0000017204c47947 */ /* 0x000fea000b800000 */
.L_x_2562:
[----:B------:R-:W-:-:S03]  /*c320*/  UMOV UR4, 0xffffffff ;  /* 0xffffffff00047882 */ /* 0x000fc60000000000 */
[----:B------:R-:W-:Y:S05]  /*c330*/  BRA.DIV UR4, `(.L_x_2333) ;  /* 0x0000017204e47947 */ /* 0x000fea000b800000 */
.L_x_2565:
[----:B------:R-:W-:-:S03]  /*c340*/  UMOV UR4, 0xffffffff ;  /* 0xffffffff00047882 */ /* 0x000fc60000000000 */
[----:B------:R-:W-:Y:S05]  /*c350*/  BRA.DIV UR4, `(.L_x_2334) ;  /* 0x0000017604047947 */ /* 0x000fea000b800000 */
.L_x_2568:
[----:B------:R-:W-:Y:S01]  /*c360*/  UMOV UR4, 0xffffffff ;  /* 0xffffffff00047882 */ /* 0x000fe20000000000 */
[----:B------:R-:W-:Y:S02]  /*c370*/  LOP3.LUT R5, R6, 0xfffffffe, RZ, 0xc0, !PT ;  /* 0xfffffffe06057812 */ /* 0x000fe400078ec0ff */
[----:B------:R-:W-:Y:S05]  /*c380*/  BRA.DIV UR4, `(.L_x_2335) ;  /* 0x0000017604207947 */ /* 0x000fea000b800000 */
.L_x_2571:
[----:B------:R-:W-:Y:S01]  /*c390*/  UMOV UR4, 0xffffffff ;  /* 0xffffffff00047882 */ /* 0x000fe20000000000 */
[----:B------:R-:W-:Y:S02]  /*c3a0*/  IMAD.IADD R5, R208, 0x1, -R5 ;  /* 0x00000001d0057824 */ /* 0x000fe400078e0a05 */
[----:B------:R-:W-:Y:S05]  /*c3b0*/  BRA.DIV UR4, `(.L_x_2336) ;  /* 0x00000176043c7947 */ /* 0x000fea000b800000 */
.L_x_2574:
[----:B------:R-:W-:Y:S01]  /*c3c0*/  UMOV UR4, 0xffffffff ;  /* 0xffffffff00047882 */ /* 0x000fe20000000000 */
[----:B------:R-:W-:Y:S02]  /*c3d0*/  SHF.L.U32 R5, R5, 0x1f, RZ ;  /* 0x0000001f05057819 */ /* 0x000fe400000006ff */
[----:B------:R-:W-:Y:S05]  /*c3e0*/  BRA.DIV UR4, `(.L_x_2337) ;  /* 0x0000017604587947 */ /* 0x000fea000b800000 */
.L_x_2577:
        /* <DEDUP_REMOVED lines=35> */
.L_x_2578:
[----:B------:R-:W-:Y:S05]  /*c620*/  BSYNC B1 ;  /* 0x0000000000017941 */ /* 0x000fea0003800000 */
.L_x_2338:
        /* <DEDUP_REMOVED lines=19> */
[--C-:B------:R-:W-:Y:S02]  /*c760*/  SHF.R.U64 R66, R66, 0x10, R67.reuse ;  /* 0x0000001042427819 */ /* 0x100fe40000001243 */
[----:B------:R-:W-:Y:S02]  /*c770*/  SHF.R.U32.HI R111, RZ, 0x10, R67 ;  /* 0x00000010ff6f7819 */ /* 0x000fe40000011643 */
[--C-:B------:R-:W-:Y:S02]  /*c780*/  SHF.R.U64 R67, R68, 0x10, R69.reuse ;  /* 0x0000001044437819 */ /* 0x100fe40000001245 */
        /* <DEDUP_REMOVED lines=14> */
[----:B------:R-:W-:Y:S01]  /*c870*/  FMUL.FTZ R113, R67, R111 ;  /* 0x0000006f43717220 */ /* 0x000fe20000410000 */
[C---:B------:R-:W-:Y:S01]  /*c880*/  FMUL.FTZ R67, R69.reuse, R107 ;  /* 0x0000006b45437220 */ /* 0x040fe20000410000 */
[----:B------:R-:W-:Y:S02]  /*c890*/  IMAD.U32 R6, R4, 0x10000, RZ ;  /* 0x0001000004067824 */ /* 0x000fe400078e00ff */
[C---:B------:R-:W-:Y:S01]  /*c8a0*/  FFMA.FTZ R112, R66.reuse, R111, R112 ;  /* 0x0000006f42707223 */ /* 0x040fe20000010070 */
[----:B------:R-:W-:Y:S01]  /*c8b0*/  FMUL.FTZ R111, R69, R108 ;  /* 0x0000006c456f7220 */ /* 0x000fe20000410000 */
[C---:B------:R-:W-:Y:S02]  /*c8c0*/  IMAD.U32 R7, R5.reuse, 0x10000, RZ ;  /* 0x0001000005077824 */ /* 0x040fe400078e00ff */
[----:B------:R-:W-:Y:S01]  /*c8d0*/  FFMA.FTZ R113, R66, R106, -R113 ;  /* 0x0000006a42717223 */ /* 0x000fe20000010871 */
[----:B------:R-:W-:Y:S01]  /*c8e0*/  IMAD.U32 R69, R110, 0x10000, RZ ;  /* 0x000100006e457824 */ /* 0x000fe200078e00ff */
[----:B------:R-:W-:Y:S01]  /*c8f0*/  LOP3.LUT R4, R4, 0xffff0000, RZ, 0xc0, !PT ;  /* 0xffff000004047812 */ /* 0x000fe200078ec0ff */
[----:B------:R-:W-:Y:S01]  /*c900*/  FFMA.FTZ R108, R68, R108, -R67 ;  /* 0x0000006c446c7223 */ /* 0x000fe20000010843 */
[----:B------:R-:W-:Y:S01]  /*c910*/  LOP3.LUT R5, R5, 0xffff0000, RZ, 0xc0, !PT ;  /* 0xffff000005057812 */ /* 0x000fe200078ec0ff */
[C---:B------:R-:W-:Y:S01]  /*c920*/  IMAD.U32 R67, R109.reuse, 0x10000, RZ ;  /* 0x000100006d437824 */ /* 0x040fe200078e00ff */
[----:B------:R-:W-:Y:S01]  /*c930*/  LOP3.LUT R110, R110, 0xffff0000, RZ, 0xc0, !PT ;  /* 0xffff00006e6e7812 */ /* 0x000fe200078ec0ff */
[----:B------:R-:W-:Y:S01]  /*c940*/  FFMA.FTZ R111, R68, R107, R111 ;  /* 0x0000006b446f7223 */ /* 0x000fe2000001006f */
[----:B------:R-:W-:Y:S01]  /*c950*/  LOP3.LUT R66, R109, 0xffff0000, RZ, 0xc0, !PT ;  /* 0xffff00006d427812 */ /* 0x000fe200078ec0ff */
[C---:B------:R-:W-:Y:S01]  /*c960*/  FMUL.FTZ R107, R4.reuse, R69 ;  /* 0x00000045046b7220 */ /* 0x040fe20000410000 */
[----:B------:R-:W-:Y:S01]  /*c970*/  FMUL.FTZ R68, R4, R67 ;  /* 0x0000004304447220 */ /* 0x000fe20000410000 */
[----:B------:R-:W-:-:S02]  /*c980*/  FMUL.FTZ R106, R5, R110 ;  /* 0x0000006e056a7220 */ /* 0x000fc40000410000 */
[-C--:B------:R-:W-:Y:S01]  /*c990*/  FMUL.FTZ R109, R5, R66.reuse ;  /* 0x00000042056d7220 */ /* 0x080fe20000410000 */
[C---:B------:R-:W-:Y:S01]  /*c9a0*/  FFMA.FTZ R4, R6.reuse, R67, -R107 ;  /* 0x0000004306047223 */ /* 0x040fe2000001086b */
[----:B------:R-:W-:Y:S01]  /*c9b0*/  FFMA.FTZ R69, R6, R69, R68 ;  /* 0x0000004506457223 */ /* 0x000fe20000010044 */
[C---:B------:R-:W-:Y:S01]  /*c9c0*/  FFMA.FTZ R5, R7.reuse, R66, -R106 ;  /* 0x0000004207057223 */ /* 0x040fe2000001086a */
[----:B------:R-:W-:Y:S01]  /*c9d0*/  FFMA.FTZ R110, R7, R110, R109 ;  /* 0x0000006e076e7223 */ /* 0x000fe2000001006d */
[----:B------:R-:W-:Y:S02]  /*c9e0*/  F2FP.BF16.F32.PACK_AB R6, R112, R113 ;  /* 0x000000717006723e */ /* 0x000fe400000010ff */
[----:B------:R-:W-:Y:S02]  /*c9f0*/  F2FP.BF16.F32.PACK_AB R7, R111, R108 ;  /* 0x0000006c6f07723e */ /* 0x000fe400000010ff */
[----:B------:R-:W-:Y:S02]  /*ca00*/  F2FP.BF16.F32.PACK_AB R4, R69, R4 ;  /* 0x000000044504723e */ /* 0x000fe400000010ff */
[----:B------:R-:W-:-:S05]  /*ca10*/  F2FP.BF16.F32.PACK_AB R5, R110, R5 ;  /* 0x000000056e05723e */ /* 0x000fca00000010ff */
[----:B------:R0:W-:Y:S02]  /*ca20*/  STS.128 [R56+0x10400], R4 ;  /* 0x0104000438007388 */ /* 0x0001e40000000c00 */
.L_x_2343:
[----:B------:R-:W-:Y:S05]  /*ca30*/  BSYNC B2 ;  /* 0x0000000000027941 */ /* 0x000fea0003800000 */
.L_x_2342:
[----:B------:R-:W-:Y:S04]  /*ca40*/  BSSY B2, `(.L_x_2344) ;  /* 0x0000030000027945 */ /* 0x000fe80003800000 */
[----:B------:R-:W-:Y:S05]  /*ca50*/  @P2 BRA `(.L_x_2345) ;  /* 0x0000000000b82947 */ /* 0x000fea0003800000 */
[----:B0-----:R-:W0:Y:S01]  /*ca60*/  LDS.128 R4, [R10] ;  /* 0x000000000a047984 */ /* 0x001e220000000c00 */
        /* <DEDUP_REMOVED lines=45> */
.L_x_2345:
[----:B------:R-:W-:Y:S05]  /*cd40*/  BSYNC B2 ;  /* 0x0000000000027941 */ /* 0x000fea0003800000 */
.L_x_2344:
[----:B------:R-:W-:Y:S04]  /*cd50*/  BSSY B2, `(.L_x_2346) ;  /* 0x0000030000027945 */ /* 0x000fe80003800000 */
[----:B------:R-:W-:Y:S05]  /*cd60*/  @P3 BRA `(.L_x_2347) ;  /* 0x0000000000b83947 */ /* 0x000fea0003800000 */
[----:B01----:R-:W0:Y:S01]  /*cd70*/  LDS.128 R4, [R56+0x14400] ;  /* 0x0144000038047984 */ /* 0x003e220000000c00 */
        /* <DEDUP_REMOVED lines=45> */
.L_x_2347:
[----:B------:R-:W-:Y:S05]  /*d050*/  BSYNC B2 ;  /* 0x0000000000027941 */ /* 0x000fea0003800000 */
.L_x_2346:
[----:B------:R-:W-:Y:S04]  /*d060*/  BSSY B2, `(.L_x_2348) ;  /* 0x0000030000027945 */ /* 0x000fe80003800000 */
[----:B------:R-:W-:Y:S05]  /*d070*/  @P4 BRA `(.L_x_2349) ;  /* 0x0000000000b84947 */ /* 0x000fea0003800000 */
[----:B012---:R-:W0:Y:S01]  /*d080*/  LDS.128 R4, [R10+0x4000] ;  /* 0x004000000a047984 */ /* 0x007e220000000c00 */
        /* <DEDUP_REMOVED lines=45> */
.L_x_2349:
[----:B------:R-:W-:Y:S05]  /*d360*/  BSYNC B2 ;  /* 0x0000000000027941 */ /* 0x000fea0003800000 */
.L_x_2348:
[----:B------:R-:W-:Y:S04]  /*d370*/  BSSY B2, `(.L_x_2350) ;  /* 0x0000030000027945 */ /* 0x000fe80003800000 */
[----:B------:R-:W-:Y:S05]  /*d380*/  @P5 BRA `(.L_x_2351) ;  /* 0x0000000000b85947 */ /* 0x000fea0003800000 */
[----:B0123--:R-:W0:Y:S01]  /*d390*/  LDS.128 R4, [R56+0x18400] ;  /* 0x0184000038047984 */ /* 0x00fe220000000c00 */
        /* <DEDUP_REMOVED lines=45> */
.L_x_2351:
[----:B------:R-:W-:Y:S05]  /*d670*/  BSYNC B2 ;  /* 0x0000000000027941 */ /* 0x000fea0003800000 */
.L_x_2350:
[----:B------:R-:W-:Y:S05]  /*d680*/  @P6 BRA `(.L_x_2341) ;  /* 0x0000000000b86947 */ /* 0x000fea0003800000 */
[----:B01234-:R-:W0:Y:S01]  /*d690*/  LDS.128 R4, [R10+0x8000] ;  /* 0x008000000a047984 */ /* 0x01fe220000000c00 */
        /* <DEDUP_REMOVED lines=45> */
.L_x_2341:
[----:B------:R-:W-:Y:S05]  /*d970*/  BSYNC B1 ;  /* 0x0000000000017941 */ /* 0x000fea0003800000 */
.L_x_2340:
        /* <DEDUP_REMOVED lines=61> */
.L_x_2354:
[----:B------:R-:W-:Y:S05]  /*dd50*/  BSYNC B1 ;  /* 0x0000000000017941 */ /* 0x000fea0003800000 */
.L_x_2353:
[----:B------:R-:W-:Y:S04]  /*dd60*/  BSSY B1, `(.L_x_2355) ;  /* 0x0000030000017945 */ /* 0x000fe80003800000 */
[----:B------:R-:W-:Y:S05]  /*dd70*/  @P1 BRA `(.L_x_2356) ;  /* 0x0000000000b81947 */ /* 0x000fea0003800000 */
[----:B0-----:R-:W0:Y:S01]  /*dd80*/  LDS.128 R4, [R10+0x2000] ;  /* 0x002000000a047984 */ /* 0x001e220000000c00 */
        /* <DEDUP_REMOVED lines=45> */
.L_x_2356:
[----:B------:R-:W-:Y:S05]  /*e060*/  BSYNC B1 ;  /* 0x0000000000017941 */ /* 0x000fea0003800000 */
.L_x_2355:
        /* <DEDUP_REMOVED lines=21> */
[C---:B------:R-:W-:Y:S01]  /*e1c0*/  FMUL.FTZ R33, R35.reuse, R70 ;  /* 0x0000004623217220 */ /* 0x040fe20000410000 */
[----:B------:R-:W-:Y:S02]  /*e1d0*/  IMAD.U32 R6, R4, 0x10000, RZ ;  /* 0x0001000004067824 */ /* 0x000fe400078e00ff */
[----:B------:R-:W-:Y:S01]  /*e1e0*/  FFMA.FTZ R41, R32, R37, R40 ;  /* 0x0000002520297223 */ /* 0x000fe20000010028 */
[-C--:B------:R-:W-:Y:S01]  /*e1f0*/  FMUL.FTZ R37, R35, R81.reuse ;  /* 0x0000005123257220 */ /* 0x080fe20000410000 */
[----:B------:R-:W-:Y:S01]  /*e200*/  FFMA.FTZ R81, R34, R81, -R33 ;  /* 0x0000005122517223 */ /* 0x000fe20000010821 */
[----:B------:R-:W-:Y:S02]  /*e210*/  IMAD.U32 R7, R5, 0x10000, RZ ;  /* 0x0001000005077824 */ /* 0x000fe400078e00ff */
        /* <DEDUP_REMOVED lines=9> */
[----:B------:R-:W-:-:S02]  /*e2b0*/  FMUL.FTZ R34, R4, R33 ;  /* 0x0000002104227220 */ /* 0x000fc40000410000 */
[C---:B------:R-:W-:Y:S01]  /*e2c0*/  FMUL.FTZ R36, R5.reuse, R32 ;  /* 0x0000002005247220 */ /* 0x040fe20000410000 */
[C---:B------:R-:W-:Y:S01]  /*e2d0*/  FFMA.FTZ R4, R6.reuse, R33, -R37 ;  /* 0x0000002106047223 */ /* 0x040fe20000010825 */
[-C--:B------:R-:W-:Y:S01]  /*e2e0*/  FMUL.FTZ R39, R5, R80.reuse ;  /* 0x0000005005277220 */ /* 0x080fe20000410000 */
[----:B------:R-:W-:Y:S01]  /*e2f0*/  FFMA.FTZ R35, R6, R35, R34 ;  /* 0x0000002306237223 */ /* 0x000fe20000010022 */
[----:B------:R-:W-:Y:S01]  /*e300*/  FFMA.FTZ R5, R7, R80, -R36 ;  /* 0x0000005007057223 */ /* 0x000fe20000010824 */
[----:B------:R-:W-:Y:S01]  /*e310*/  F2FP.BF16.F32.PACK_AB R6, R41, R38 ;  /* 0x000000262906723e */ /* 0x000fe200000010ff */
[----:B------:R-:W-:Y:S01]  /*e320*/  FFMA.FTZ R32, R7, R32, R39 ;  /* 0x0000002007207223 */ /* 0x000fe20000010027 */
[----:B------:R-:W-:Y:S02]  /*e330*/  F2FP.BF16.F32.PACK_AB R7, R70, R81 ;  /* 0x000000514607723e */ /* 0x000fe400000010ff */
[----:B------:R-:W-:Y:S02]  /*e340*/  F2FP.BF16.F32.PACK_AB R4, R35, R4 ;  /* 0x000000042304723e */ /* 0x000fe400000010ff */
[----:B------:R-:W-:-:S05]  /*e350*/  F2FP.BF16.F32.PACK_AB R5, R32, R5 ;  /* 0x000000052005723e */ /* 0x000fca00000010ff */
[----:B------:R2:W-:Y:S02]  /*e360*/  STS.128 [R56+0x16400], R4 ;  /* 0x0164000438007388 */ /* 0x0005e40000000c00 */
.L_x_2358:
[----:B------:R-:W-:Y:S05]  /*e370*/  BSYNC B1 ;  /* 0x0000000000017941 */ /* 0x000fea0003800000 */
.L_x_2357:
        /* <DEDUP_REMOVED lines=48> */
.L_x_2360:
[----:B------:R-:W-:Y:S05]  /*e680*/  BSYNC B1 ;  /* 0x0000000000017941 */ /* 0x000fea0003800000 */
.L_x_2359:
        /* <DEDUP_REMOVED lines=48> */
.L_x_2362:
[----:B------:R-:W-:Y:S05]  /*e990*/  BSYNC B1 ;  /* 0x0000000000017941 */ /* 0x000fea0003800000 */
.L_x_2361:
        /* <DEDUP_REMOVED lines=48> */
.L_x_2325:
[----:B------:R-:W-:Y:S01]  /*eca0*/  IMAD.MOV.U32 R9, RZ, RZ, R77 ;  /* 0x000000ffff097224 */ /* 0x000fe200078e004d */
[-C--:B------:R-:W-:Y:S01]  /*ecb0*/  ISETP.GE.AND P0, PT, R184, R8.reuse, PT ;  /* 0x00000008b800720c */ /* 0x080fe20003f06270 */
[----:B------:R-:W0:Y:S01]  /*ecc0*/  LDC R77, c[0x0][0x428] ;  /* 0x00010a00ff4d7b82 */ /* 0x000e220000000800 */
[----:B------:R-:W-:Y:S01]  /*ecd0*/  BSSY B1, `(.L_x_2363) ;  /* 0x000003d000017945 */ /* 0x000fe20003800000 */
[----:B------:R-:W-:Y:S01]  /*ece0*/  ISETP.GE.AND P1, PT, R209, R8, PT ;  /* 0x00000008d100720c */ /* 0x000fe20003f26270 */
        /* <DEDUP_REMOVED lines=59> */
.L_x_2364:
[----:B------:R-:W-:Y:S05]  /*f0a0*/  BSYNC B1 ;  /* 0x0000000000017941 */ /* 0x000fea0003800000 */
.L_x_2363:
        /* <DEDUP_REMOVED lines=38> */
.L_x_2366:
[----:B------:R-:W-:Y:S05]  /*f310*/  BSYNC B1 ;  /* 0x0000000000017941 */ /* 0x000fea0003800000 */
.L_x_2365:
        /* <DEDUP_REMOVED lines=38> */
[----:B------:R-:W-:Y:S01]  /*f580*/  ULDC.64 UR6, c[0x0][0x3e0] ;  /* 0x0000f80000067ab9 */ /* 0x000fe20000000a00 */
        /* <DEDUP_REMOVED lines=18> */
[----:B------:R-:W-:Y:S01]  /*f6b0*/  PRMT R108, R71, 0x7610, R108 ;  /* 0x00007610476c7816 */ /* 0x000fe2000000006c */
[----:B------:R-:W-:Y:S01]  /*f6c0*/  IMAD.MOV.U32 R69, RZ, RZ, R43 ;  /* 0x000000ffff457224 */ /* 0x000fe200078e002b */
[----:B------:R-:W-:Y:S01]  /*f6d0*/  SHF.R.S32.HI R21, RZ, 0x1f, R3 ;  /* 0x0000001fff157819 */ /* 0x000fe20000011403 */
[-C--:B------:R-:W-:Y:S01]  /*f6e0*/  IMAD.WIDE.U32 R10, R3, R14.reuse, R10 ;  /* 0x0000000e030a7225 */ /* 0x080fe200078e000a */
[----:B------:R-:W-:Y:S02]  /*f6f0*/  PRMT R74, R0, 0x7610, R74 ;  /* 0x00007610004a7816 */ /* 0x000fe4000000004a */
[----:B------:R-:W-:Y:S01]  /*f700*/  PRMT R75, R20, 0x7610, R75 ;  /* 0x00007610144b7816 */ /* 0x000fe2000000004b */
[----:B------:R-:W-:Y:S01]  /*f710*/  IMAD R0, R21, R14, RZ ;  /* 0x0000000e15007224 */ /* 0x000fe200078e02ff */
[----:B------:R-:W-:Y:S01]  /*f720*/  PRMT R77, R69, 0x7610, R77 ;  /* 0x00007610454d7816 */ /* 0x000fe2000000004d */
[----:B------:R-:W-:-:S02]  /*f730*/  IMAD R68, R21, R12, RZ ;  /* 0x0000000c15447224 */ /* 0x000fc400078e02ff */
[C---:B------:R-:W-:Y:S01]  /*f740*/  IMAD.WIDE.U32 R20, R3.reuse, R12, R8 ;  /* 0x0000000c03147225 */ /* 0x040fe200078e0008 */
[----:B------:R-:W-:Y:S01]  /*f750*/  LEA R8, P2, R10, UR4, 0x1 ;  /* 0x000000040a087c11 */ /* 0x000fe2000f8408ff */
[----:B------:R-:W-:Y:S02]  /*f760*/  UMOV UR4, 0xffffffff ;  /* 0xffffffff00047882 */ /* 0x000fe40000000000 */
[C---:B------:R-:W-:Y:S01]  /*f770*/  IMAD R9, R3.reuse, R15, R0 ;  /* 0x0000000f03097224 */ /* 0x040fe200078e0200 */
[----:B------:R-:W-:Y:S01]  /*f780*/  LEA R0, P3, R20, UR6, 0x1 ;  /* 0x0000000614007c11 */ /* 0x000fe2000f8608ff */
[----:B------:R-:W-:Y:S02]  /*f790*/  IMAD R3, R3, R13, R68 ;  /* 0x0000000d03037224 */ /* 0x000fe400078e0244 */
[----:B------:R-:W-:Y:S02]  /*f7a0*/  IMAD.IADD R9, R11, 0x1, R9 ;  /* 0x000000010b097824 */ /* 0x000fe400078e0209 */
[----:B------:R-:W-:-:S02]  /*f7b0*/  IMAD.IADD R3, R21, 0x1, R3 ;  /* 0x0000000115037824 */ /* 0x000fc400078e0203 */
[----:B------:R-:W-:Y:S01]  /*f7c0*/  IMAD.MOV.U32 R12, RZ, RZ, R44 ;  /* 0x000000ffff0c7224 */ /* 0x000fe200078e002c */
[----:B------:R-:W-:Y:S01]  /*f7d0*/  LEA.HI.X R9, R10, UR5, R9, 0x1, P2 ;  /* 0x000000050a097c11 */ /* 0x000fe200090f0c09 */
[----:B------:R-:W-:Y:S01]  /*f7e0*/  IMAD.MOV.U32 R13, RZ, RZ, R45 ;  /* 0x000000ffff0d7224 */ /* 0x000fe200078e002d */
[----:B------:R-:W-:Y:S02]  /*f7f0*/  LEA.HI.X R3, R20, UR7, R3, 0x1, P3 ;  /* 0x0000000714037c11 */ /* 0x000fe400098f0c03 */
[----:B------:R-:W-:Y:S02]  /*f800*/  PRMT R72, R12, 0x7610, R72 ;  /* 0x000076100c487816 */ /* 0x000fe40000000048 */
[----:B------:R-:W-:Y:S02]  /*f810*/  PRMT R73, R13, 0x7610, R73 ;  /* 0x000076100d497816 */ /* 0x000fe40000000049 */
[----:B------:R-:W-:Y:S01]  /*f820*/  LEA.HI R10, R208, R208, RZ, 0x1 ;  /* 0x000000d0d00a7211 */ /* 0x000fe200078f08ff */
[----:B------:R-:W-:Y:S06]  /*f830*/  BRA.DIV UR4, `(.L_x_2367) ;  /* 0x0000014204807947 */ /* 0x000fec000b800000 */
.L_x_2581:
[----:B------:R-:W-:-:S03]  /*f840*/  UMOV UR4, 0xffffffff ;  /* 0xffffffff00047882 */ /* 0x000fc60000000000 */
[----:B------:R-:W-:Y:S05]  /*f850*/  BRA.DIV UR4, `(.L_x_2368) ;  /* 0x0000014204a07947 */ /* 0x000fea000b800000 */
.L_x_2584:
[----:B------:R-:W-:-:S03]  /*f860*/  UMOV UR4, 0xffffffff ;  /* 0xffffffff00047882 */ /* 0x000fc60000000000 */
[----:B------:R-:W-:Y:S05]  /*f870*/  BRA.DIV UR4, `(.L_x_2369) ;  /* 0x0000014204c07947 */ /* 0x000fea000b800000 */
.L_x_2587:
[----:B------:R-:W-:-:S03]  /*f880*/  UMOV UR4, 0xffffffff ;  /* 0xffffffff00047882 */ /* 0x000fc60000000000 */
[----:B------:R-:W-:Y:S05]  /*f890*/  BRA.DIV UR4, `(.L_x_2370) ;  /* 0x0000014204e07947 */ /* 0x000fea000b800000 */
.L_x_2590:
[----:B------:R-:W-:-:S03]  /*f8a0*/  UMOV UR4, 0xffffffff ;  /* 0xffffffff00047882 */ /* 0x000fc60000000000 */
[----:B------:R-:W-:Y:S05]  /*f8b0*/  BRA.DIV UR4, `(.L_x_2371) ;  /* 0x0000014604007947 */ /* 0x000fea000b800000 */
.L_x_2593:
[----:B------:R-:W-:Y:S01]  /*f8c0*/  UMOV UR4, 0xffffffff ;  /* 0xffffffff00047882 */ /* 0x000fe20000000000 */
[----:B------:R-:W-:Y:S02]  /*f8d0*/  LOP3.LUT R9, R10, 0xfffffffe, RZ, 0xc0, !PT ;  /* 0xfffffffe0a097812 */ /* 0x000fe400078ec0ff */
[----:B------:R-:W-:Y:S05]  /*f8e0*/  BRA.DIV UR4, `(.L_x_2372) ;  /* 0x00000146041c7947 */ /* 0x000fea000b800000 */
.L_x_2596:
[----:B------:R-:W-:Y:S01]  /*f8f0*/  UMOV UR4, 0xffffffff ;  /* 0xffffffff00047882 */ /* 0x000fe20000000000 */
[----:B------:R-:W-:Y:S02]  /*f900*/  IMAD.IADD R9, R208, 0x1, -R9 ;  /* 0x00000001d0097824 */ /* 0x000fe400078e0a09 */
[----:B------:R-:W-:Y:S05]  /*f910*/  BRA.DIV UR4, `(.L_x_2373) ;  /* 0x0000014604387947 */ /* 0x000fea000b800000 */
.L_x_2599:
[----:B------:R-:W-:Y:S01]  /*f920*/  UMOV UR4, 0xffffffff ;  /* 0xffffffff00047882 */ /* 0x000fe20000000000 */
[----:B------:R-:W-:Y:S02]  /*f930*/  SHF.L.U32 R9, R9, 0x1f, RZ ;  /* 0x0000001f09097819 */ /* 0x000fe400000006ff */
[----:B------:R-:W-:Y:S05]  /*f940*/  BRA.DIV UR4, `(.L_x_2374) ;  /* 0x0000014604547947 */ /* 0x000fea000b800000 */
.L_x_2602:
        /* <DEDUP_REMOVED lines=37> */
.L_x_2603:
[----:B------:R-:W-:Y:S05]  /*fba0*/  BSYNC B1 ;  /* 0x0000000000017941 */ /* 0x000fea0003800000 */
.L_x_2375:
        /* <DEDUP_REMOVED lines=10> */
[----:B0-----:R-:W-:Y:S02]  /*fc50*/  LEA.HI R9, R105, R212, RZ, 0x1d ;  /* 0x000000d469097211 */ /* 0x001fe400078fe8ff */
[----:B------:R-:W-:Y:S02]  /*fc60*/  LOP3.LUT R8, R191, 0x38, R22, 0xf8, !PT ;  /* 0x00000038bf087812 */ /* 0x000fe400078ef816 */
[----:B------:R-:W-:Y:S02]  /*fc70*/  SHF.R.S32.HI R10, RZ, 0x1f, R9 ;  /* 0x0000001fff0a7819 */ /* 0x000fe40000011409 */
[----:B------:R-:W-:Y:S02]  /*fc80*/  SHF.R.U64 R116, R32, 0x10, R33 ;  /* 0x0000001020747819 */ /* 0x000fe40000001221 */
[----:B------:R-:W-:Y:S01]  /*fc90*/  LEA.HI R11, R10, R9, RZ, 0x3 ;  /* 0x000000090a0b7211 */ /* 0x000fe200078f18ff */
[----:B------:R-:W-:Y:S01]  /*fca0*/  IMAD.SHL.U32 R10, R9, 0x8, RZ ;  /* 0x00000008090a7824 */ /* 0x000fe200078e00ff */
[----:B------:R-:W-:-:S02]  /*fcb0*/  LOP3.LUT R9, R8, R197, RZ, 0x3c, !PT ;  /* 0x000000c508097212 */ /* 0x000fc400078e3cff */
[----:B------:R-:W-:Y:S01]  /*fcc0*/  SHF.R.U64 R32, R4, 0x10, R5 ;  /* 0x0000001004207819 */ /* 0x000fe20000001205 */
[----:B------:R-:W-:Y:S01]  /*fcd0*/  IMAD.SHL.U32 R11, R11, 0x400, RZ ;  /* 0x000004000b0b7824 */ /* 0x000fe200078e00ff */
[----:B------:R-:W-:Y:S01]  /*fce0*/  LOP3.LUT R10, R191, 0x38, R10, 0xf8, !PT ;  /* 0x00000038bf0a7812 */ /* 0x000fe200078ef80a */
[----:B------:R-:W-:Y:S01]  /*fcf0*/  IMAD R9, R196, 0x200, R9 ;  /* 0x00000200c4097824 */ /* 0x000fe200078e0209 */
[----:B------:R-:W-:Y:S02]  /*fd00*/  SHF.R.U32.HI R5, RZ, 0x10, R5 ;  /* 0x00000010ff057819 */ /* 0x000fe40000011605 */
[----:B------:R-:W-:Y:S01]  /*fd10*/  LOP3.LUT R11, R11, 0x7fffe000, RZ, 0xc0, !PT ;  /* 0x7fffe0000b0b7812 */ /* 0x000fe200078ec0ff */
[----:B------:R-:W-:Y:S01]  /*fd20*/  IMAD R104, R9, 0x2, R18 ;  /* 0x0000000209687824 */ /* 0x000fe200078e0212 */
[----:B------:R-:W-:Y:S02]  /*fd30*/  LOP3.LUT R10, R10, R197, RZ, 0x3c, !PT ;  /* 0x000000c50a0a7212 */ /* 0x000fe400078e3cff */
[----:B------:R-:W-:Y:S01]  /*fd40*/  SHF.R.U64 R4, R6, 0x10, R7 ;  /* 0x0000001006047819 */ /* 0x000fe20000001207 */
[----:B------:R-:W-:Y:S01]  /*fd50*/  IMAD R11, R196, 0x200, R11 ;  /* 0x00000200c40b7824 */ /* 0x000fe200078e020b */
[----:B------:R-:W-:-:S02]  /*fd60*/  SHF.R.U32.HI R7, RZ, 0x10, R7 ;  /* 0x00000010ff077819 */ /* 0x000fc40000011607 */
[----:B------:R-:W-:Y:S01]  /*fd70*/  PRMT R111, R111, 0x5410, R116 ;  /* 0x000054106f6f7816 */ /* 0x000fe20000000074 */
[----:B------:R-:W-:Y:S01]  /*fd80*/  IMAD.IADD R13, R11, 0x1, R10 ;  /* 0x000000010b0d7824 */ /* 0x000fe200078e020a */
[----:B------:R-:W-:Y:S01]  /*fd90*/  PRMT R115, R107, 0x5410, R32 ;  /* 0x000054106b737816 */ /* 0x000fe20000000020 */
[----:B------:R-:W0:Y:S01]  /*fda0*/  LDS.128 R8, [R104+0x10400] ;  /* 0x0104000068087984 */ /* 0x000e220000000c00 */
[----:B------:R-:W-:Y:S01]  /*fdb0*/  PRMT R116, R108, 0x5410, R5 ;  /* 0x000054106c747816 */ /* 0x000fe20000000005 */
[----:B------:R-:W-:Y:S01]  /*fdc0*/  IMAD R106, R13, 0x2, R18 ;  /* 0x000000020d6a7824 */ /* 0x000fe200078e0212 */
[----:B------:R-:W-:Y:S01]  /*fdd0*/  PRMT R117, R109, 0x5410, R4 ;  /* 0x000054106d757816 */ /* 0x000fe20000000004 */
[----:B------:R-:W-:Y:S01]  /*fde0*/  IMAD.U32 R108, R115, 0x10000, RZ ;  /* 0x00010000736c7824 */ /* 0x000fe200078e00ff */
[----:B------:R-:W-:Y:S01]  /*fdf0*/  PRMT R110, R110, 0x5410, R7 ;  /* 0x000054106e6e7816 */ /* 0x000fe20000000007 */
[----:B------:R-:W-:Y:S01]  /*fe00*/  IMAD.U32 R107, R111, 0x10000, RZ ;  /* 0x000100006f6b7824 */ /* 0x000fe200078e00ff */
[----:B------:R-:W1:Y:S01]  /*fe10*/  LDS.128 R12, [R106+0x10400] ;  /* 0x010400006a0c7984 */ /* 0x000e620000000c00 */
[----:B------:R-:W-:Y:S01]  /*fe20*/  SHF.R.U32.HI R33, RZ, 0x10, R33 ;  /* 0x00000010ff217819 */ /* 0x000fe20000011621 */
[----:B------:R-:W-:Y:S01]  /*fe30*/  IMAD.U32 R109, R116, 0x10000, RZ ;  /* 0x00010000746d7824 */ /* 0x000fe200078e00ff */
[----:B------:R-:W-:-:S02]  /*fe40*/  SHF.R.U64 R34, R34, 0x10, R35 ;  /* 0x0000001022227819 */ /* 0x000fc40000001223 */
[----:B------:R-:W-:Y:S02]  /*fe50*/  SHF.R.U32.HI R35, RZ, 0x10, R35 ;  /* 0x00000010ff237819 */ /* 0x000fe40000011623 */
[----:B------:R-:W-:Y:S02]  /*fe60*/  PRMT R112, R112, 0x5410, R33 ;  /* 0x0000541070707816 */ /* 0x000fe40000000021 */
[----:B------:R-:W-:Y:S02]  /*fe70*/  PRMT R114, R114, 0x5410, R35 ;  /* 0x0000541072727816 */ /* 0x000fe40000000023 */
[----:B------:R-:W-:Y:S02]  /*fe80*/  LOP3.LUT R115, R115, 0xffff0000, RZ, 0xc0, !PT ;  /* 0xffff000073737812 */ /* 0x000fe400078ec0ff */
[----:B------:R-:W-:Y:S02]  /*fe90*/  LOP3.LUT R111, R111, 0xffff0000, RZ, 0xc0, !PT ;  /* 0xffff00006f6f7812 */ /* 0x000fe400078ec0ff */
[----:B------:R-:W-:-:S02]  /*fea0*/  PRMT R113, R113, 0x5410, R34 ;  /* 0x0000541071717816 */ /* 0x000fc40000000022 */
        /* <DEDUP_REMOVED lines=29> */
[----:B------:R-:W-:Y:S01]  /*10080*/  FMUL.FTZ R4, R12, R115 ;  /* 0x000000730c047220 */ /* 0x000fe20000410000 */
[----:B------:R-:W-:Y:S02]  /*10090*/  IMAD.U32 R6, R117, 0x10000, RZ ;  /* 0x0001000075067824 */ /* 0x000fe400078e00ff */
[----:B------:R-:W-:Y:S01]  /*100a0*/  FFMA.FTZ R107, R32, R107, R108 ;  /* 0x0000006b206b7223 */ /* 0x000fe2000001006c */
[-C--:B------:R-:W-:Y:S01]  /*100b0*/  FMUL.FTZ R32, R12, R111.reuse ;  /* 0x0000006f0c207220 */ /* 0x080fe20000410000 */
[----:B------:R-:W-:Y:S01]  /*100c0*/  FFMA.FTZ R12, R5, R111, -R4 ;  /* 0x0000006f050c7223 */ /* 0x000fe20000010804 */
[----:B------:R-:W-:Y:S01]  /*100d0*/  LOP3.LUT R14, R14, 0xffff0000, RZ, 0xc0, !PT ;  /* 0xffff00000e0e7812 */ /* 0x000fe200078ec0ff */
[----:B------:R-:W-:Y:S01]  /*100e0*/  IMAD.U32 R4, R113, 0x10000, RZ ;  /* 0x0001000071047824 */ /* 0x000fe200078e00ff */
[----:B------:R-:W-:Y:S01]  /*100f0*/  LOP3.LUT R15, R15, 0xffff0000, RZ, 0xc0, !PT ;  /* 0xffff00000f0f7812 */ /* 0x000fe200078ec0ff */
[----:B------:R-:W-:Y:S01]  /*10100*/  FMUL.FTZ R108, R34, R6 ;  /* 0x00000006226c7220 */ /* 0x000fe20000410000 */
[----:B------:R-:W-:Y:S01]  /*10110*/  LOP3.LUT R117, R117, 0xffff0000, RZ, 0xc0, !PT ;  /* 0xffff000075757812 */ /* 0x000fe200078ec0ff */
[----:B------:R-:W-:Y:S01]  /*10120*/  FFMA.FTZ R32, R5, R115, R32 ;  /* 0x0000007305207223 */ /* 0x000fe20000010020 */
[----:B------:R-:W-:Y:S01]  /*10130*/  LOP3.LUT R110, R110, 0xffff0000, RZ, 0xc0, !PT ;  /* 0xffff00006e6e7812 */ /* 0x000fe200078ec0ff */
[-C--:B------:R-:W-:Y:S01]  /*10140*/  FMUL.FTZ R34, R34, R4.reuse ;  /* 0x0000000422227220 */ /* 0x080fe20000410000 */
[----:B------:R-:W-:Y:S01]  /*10150*/  LOP3.LUT R112, R112, 0xffff0000, RZ, 0xc0, !PT ;  /* 0xffff000070707812 */ /* 0x000fe200078ec0ff */
[----:B------:R-:W-:Y:S01]  /*10160*/  FFMA.FTZ R108, R7, R4, -R108 ;  /* 0x00000004076c7223 */ /* 0x000fe2000001086c */
[----:B------:R-:W-:Y:S01]  /*10170*/  LOP3.LUT R113, R113, 0xffff0000, RZ, 0xc0, !PT ;  /* 0xffff000071717812 */ /* 0x000fe200078ec0ff */
[----:B------:R-:W-:Y:S01]  /*10180*/  FMUL.FTZ R11, R13, R116 ;  /* 0x000000740d0b7220 */ /* 0x000fe20000410000 */
[----:B------:R-:W-:Y:S01]  /*10190*/  LOP3.LUT R114, R114, 0xffff0000, RZ, 0xc0, !PT ;  /* 0xffff000072727812 */ /* 0x000fe200078ec0ff */
[C---:B------:R-:W-:Y:S01]  /*101a0*/  FMUL.FTZ R4, R14.reuse, R117 ;  /* 0x000000750e047220 */ /* 0x040fe20000410000 */
[----:B------:R-:W-:Y:S01]  /*101b0*/  FMUL.FTZ R5, R15, R110 ;  /* 0x0000006e0f057220 */ /* 0x000fe20000410000 */
[----:B------:R-:W-:Y:S01]  /*101c0*/  FMUL.FTZ R13, R13, R112 ;  /* 0x000000700d0d7220 */ /* 0x000fe20000410000 */
[-C--:B------:R-:W-:Y:S01]  /*101d0*/  FMUL.FTZ R14, R14, R113.reuse ;  /* 0x000000710e0e7220 */ /* 0x080fe20000410000 */
[----:B------:R-:W-:Y:S01]  /*101e0*/  FMUL.FTZ R15, R15, R114 ;  /* 0x000000720f0f7220 */ /* 0x000fe20000410000 */
[----:B------:R-:W-:Y:S01]  /*101f0*/  FFMA.FTZ R112, R8, R112, -R11 ;  /* 0x0000007008707223 */ /* 0x000fe2000001080b */
[----:B------:R-:W-:Y:S01]  /*10200*/  FFMA.FTZ R113, R9, R113, -R4 ;  /* 0x0000007109717223 */ /* 0x000fe20000010804 */
[----:B------:R-:W-:Y:S01]  /*10210*/  FFMA.FTZ R114, R10, R114, -R5 ;  /* 0x000000720a727223 */ /* 0x000fe20000010805 */
[----:B------:R-:W-:Y:S01]  /*10220*/  FFMA.FTZ R116, R8, R116, R13 ;  /* 0x0000007408747223 */ /* 0x000fe2000001000d */
        /* <DEDUP_REMOVED lines=9> */
[----:B------:R1:W-:Y:S01]  /*102c0*/  STS.128 [R104+0x10400], R4 ;  /* 0x0104000468007388 */ /* 0x0003e20000000c00 */
[----:B------:R-:W-:-:S02]  /*102d0*/  F2FP.BF16.F32.PACK_AB R10, R117, R34 ;  /* 0x00000022750a723e */ /* 0x000fc400000010ff */
[----:B------:R-:W-:-:S05]  /*102e0*/  F2FP.BF16.F32.PACK_AB R11, R110, R107 ;  /* 0x0000006b6e0b723e */ /* 0x000fca00000010ff */
[----:B------:R1:W-:Y:S02]  /*102f0*/  STS.128 [R106+0x10400], R8 ;  /* 0x010400086a007388 */ /* 0x0003e40000000c00 */
.L_x_2380:
[----:B------:R-:W-:Y:S05]  /*10300*/  BSYNC B2 ;  /* 0x0000000000027941 */ /* 0x000fea0003800000 */
.L_x_2379:
[----:B------:R-:W-:Y:S04]  /*10310*/  BSSY B2, `(.L_x_2381) ;  /* 0x0000069000027945 */ /* 0x000fe80003800000 */
[----:B------:R-:W-:Y:S05]  /*10320*/  @P2 BRA `(.L_x_2382) ;  /* 0x00000004009c2947 */ /* 0x000fea0003800000 */
[----:B-1----:R-:W-:Y:S02]  /*10330*/  LEA.HI R4, R105, R214, RZ, 0x1d ;  /* 0x000000d669047211 */ /* 0x002fe400078fe8ff */
[----:B------:R-:W-:Y:S02]  /*10340*/  SHF.R.U64 R35, R36, 0x10, R37 ;  /* 0x0000001024237819 */ /* 0x000fe40000001225 */
[----:B------:R-:W-:Y:S02]  /*10350*/  SHF.R.S32.HI R5, RZ, 0x1f, R4 ;  /* 0x0000001fff057819 */ /* 0x000fe40000011404 */
[----:B------:R-:W-:Y:S02]  /*10360*/  SHF.R.U64 R15, R24, 0x10, R25 ;  /* 0x00000010180f7819 */ /* 0x000fe40000001219 */
[----:B------:R-:W-:Y:S01]  /*10370*/  LEA.HI R5, R5, R4, RZ, 0x3 ;  /* 0x0000000405057211 */ /* 0x000fe200078f18ff */
[----:B------:R-:W-:Y:S01]  /*10380*/  IMAD.SHL.U32 R4, R4, 0x8, RZ ;  /* 0x0000000804047824 */ /* 0x000fe200078e00ff */
[----:B------:R-:W-:-:S02]  /*10390*/  SHF.R.U32.HI R36, RZ, 0x10, R37 ;  /* 0x00000010ff247819 */ /* 0x000fc40000011625 */
[----:B------:R-:W-:Y:S01]  /*103a0*/  PRMT R100, R100, 0x5410, R35 ;  /* 0x0000541064647816 */ /* 0x000fe20000000023 */
[----:B------:R-:W-:Y:S01]  /*103b0*/  IMAD.SHL.U32 R5, R5, 0x400, RZ ;  /* 0x0000040005057824 */ /* 0x000fe200078e00ff */
[----:B------:R-:W-:Y:S02]  /*103c0*/  LOP3.LUT R4, R191, 0x38, R4, 0xf8, !PT ;  /* 0x00000038bf047812 */ /* 0x000fe400078ef804 */
[----:B------:R-:W-:Y:S01]  /*103d0*/  PRMT R96, R96, 0x5410, R15 ;  /* 0x0000541060607816 */ /* 0x000fe2000000000f */
[----:B------:R-:W-:Y:S01]  /*103e0*/  IMAD.U32 R34, R100, 0x10000, RZ ;  /* 0x0001000064227824 */ /* 0x000fe200078e00ff */
[----:B------:R-:W-:Y:S02]  /*103f0*/  LOP3.LUT R5, R5, 0x7fffe000, RZ, 0xc0, !PT ;  /* 0x7fffe00005057812 */ /* 0x000fe400078ec0ff */
[----:B------:R-:W-:Y:S02]  /*10400*/  LOP3.LUT R4, R4, R197, RZ, 0x3c, !PT ;  /* 0x000000c504047212 */ /* 0x000fe400078e3cff */
[----:B------:R-:W-:Y:S01]  /*10410*/  SHF.R.U64 R13, R26, 0x10, R27 ;  /* 0x000000101a0d7819 */ /* 0x000fe2000000121b */
[----:B------:R-:W-:Y:S01]  /*10420*/  IMAD R5, R196, 0x200, R5 ;  /* 0x00000200c4057824 */ /* 0x000fe200078e0205 */
[----:B------:R-:W-:-:S02]  /*10430*/  SHF.R.U32.HI R24, RZ, 0x10, R25 ;  /* 0x00000010ff187819 */ /* 0x000fc40000011619 */
[----:B------:R-:W-:Y:S01]  /*10440*/  SHF.R.U32.HI R26, RZ, 0x10, R27 ;  /* 0x00000010ff1a7819 */ /* 0x000fe2000001161b */
[----:B0-----:R-:W-:Y:S01]  /*10450*/  IMAD.IADD R9, R5, 0x1, R4 ;  /* 0x0000000105097824 */ /* 0x001fe200078e0204 */
[--C-:B------:R-:W-:Y:S01]  /*10460*/  SHF.R.U64 R33, R38, 0x10, R39.reuse ;  /* 0x0000001026217819 */ /* 0x100fe20000001227 */
[----:B------:R-:W0:Y:S01]  /*10470*/  LDS.128 R4, [R222] ;  /* 0x00000000de047984 */ /* 0x000e220000000c00 */
[----:B------:R-:W-:Y:S01]  /*10480*/  SHF.R.U32.HI R38, RZ, 0x10, R39 ;  /* 0x00000010ff267819 */ /* 0x000fe20000011627 */
[----:B------:R-:W-:Y:S01]  /*10490*/  IMAD R12, R9, 0x2, R18 ;  /* 0x00000002090c7824 */ /* 0x000fe200078e0212 */
[----:B------:R-:W-:Y:S01]  /*104a0*/  PRMT R101, R101, 0x5410, R36 ;  /* 0x0000541065657816 */ /* 0x000fe20000000024 */
[----:B------:R-:W-:Y:S01]  /*104b0*/  IMAD.U32 R36, R96, 0x10000, RZ ;  /* 0x0001000060247824 */ /* 0x000fe200078e00ff */
[----:B------:R-:W-:Y:S02]  /*104c0*/  PRMT R97, R97, 0x5410, R24 ;  /* 0x0000541061617816 */ /* 0x000fe40000000018 */
[----:B------:R-:W1:Y:S01]  /*104d0*/  LDS.128 R8, [R12+0x10400] ;  /* 0x010400000c087984 */ /* 0x000e620000000c00 */
[----:B------:R-:W-:-:S02]  /*104e0*/  PRMT R99, R99, 0x5410, R26 ;  /* 0x0000541063637816 */ /* 0x000fc4000000001a */
[----:B------:R-:W-:Y:S02]  /*104f0*/  PRMT R103, R103, 0x5410, R38 ;  /* 0x0000541067677816 */ /* 0x000fe40000000026 */
[----:B------:R-:W-:Y:S01]  /*10500*/  PRMT R98, R98, 0x5410, R13 ;  /* 0x0000541062627816 */ /* 0x000fe2000000000d */
[----:B------:R-:W-:Y:S01]  /*10510*/  IMAD.U32 R35, R99, 0x10000, RZ ;  /* 0x0001000063237824 */ /* 0x000fe200078e00ff */
[----:B------:R-:W-:Y:S01]  /*10520*/  PRMT R102, R102, 0x5410, R33 ;  /* 0x0000541066667816 */ /* 0x000fe20000000021 */
[----:B------:R-:W-:Y:S02]  /*10530*/  IMAD.U32 R33, R97, 0x10000, RZ ;  /* 0x0001000061217824 */ /* 0x000fe400078e00ff */
        /* <DEDUP_REMOVED lines=18> */
[----:B------:R-:W-:Y:S02]  /*10660*/  IMAD.U32 R13, R103, 0x10000, RZ ;  /* 0x00010000670d7824 */ /* 0x000fe400078e00ff */
[C---:B------:R-:W-:Y:S01]  /*10670*/  FMUL.FTZ R107, R32.reuse, R35 ;  /* 0x00000023206b7220 */ /* 0x040fe20000410000 */
[----:B------:R-:W-:Y:S01]  /*10680*/  IMAD.U32 R25, R101, 0x10000, RZ ;  /* 0x0001000065197824 */ /* 0x000fe200078e00ff */
[----:B------:R-:W-:Y:S01]  /*10690*/  LOP3.LUT R11, R11, 0xffff0000, RZ, 0xc0, !PT ;  /* 0xffff00000b0b7812 */ /* 0x000fe200078ec0ff */
[-C--:B------:R-:W-:Y:S01]  /*106a0*/  FMUL.FTZ R32, R32, R13.reuse ;  /* 0x0000000d20207220 */ /* 0x080fe20000410000 */
[----:B------:R-:W-:Y:S01]  /*106b0*/  FFMA.FTZ R107, R24, R13, -R107 ;  /* 0x0000000d186b7223 */ /* 0x000fe2000001086b */
[-C--:B------:R-:W-:Y:S01]  /*106c0*/  FMUL.FTZ R39, R26, R25.reuse ;  /* 0x000000191a277220 */ /* 0x080fe20000410000 */
[----:B------:R-:W-:Y:S01]  /*106d0*/  FFMA.FTZ R37, R14, R25, -R37 ;  /* 0x000000190e257223 */ /* 0x000fe20000010825 */
[----:B------:R-:W-:Y:S01]  /*106e0*/  LOP3.LUT R25, R96, 0xffff0000, RZ, 0xc0, !PT ;  /* 0xffff000060197812 */ /* 0x000fe200078ec0ff */
[----:B------:R-:W-:Y:S01]  /*106f0*/  FFMA.FTZ R34, R24, R35, R32 ;  /* 0x0000002318227223 */ /* 0x000fe20000010020 */
[----:B------:R-:W-:Y:S01]  /*10700*/  LOP3.LUT R13, R100, 0xffff0000, RZ, 0xc0, !PT ;  /* 0xffff0000640d7812 */ /* 0x000fe200078ec0ff */
[----:B------:R-:W-:Y:S01]  /*10710*/  FFMA.FTZ R39, R14, R33, R39 ;  /* 0x000000210e277223 */ /* 0x000fe20000010027 */
[----:B------:R-:W-:Y:S01]  /*10720*/  LOP3.LUT R24, R97, 0xffff0000, RZ, 0xc0, !PT ;  /* 0xffff000061187812 */ /* 0x000fe200078ec0ff */
[C---:B------:R-:W-:Y:S01]  /*10730*/  FMUL.FTZ R33, R8.reuse, R25 ;  /* 0x0000001908217220 */ /* 0x040fe20000410000 */
[----:B------:R-:W-:Y:S01]  /*10740*/  LOP3.LUT R14, R101, 0xffff0000, RZ, 0xc0, !PT ;  /* 0xffff0000650e7812 */ /* 0x000fe200078ec0ff */
[----:B------:R-:W-:Y:S01]  /*10750*/  FMUL.FTZ R35, R8, R13 ;  /* 0x0000000d08237220 */ /* 0x000fe20000410000 */
[----:B------:R-:W-:-:S02]  /*10760*/  IMAD.U32 R27, R10, 0x10000, RZ ;  /* 0x000100000a1b7824 */ /* 0x000fc400078e00ff */
[C---:B------:R-:W-:Y:S01]  /*10770*/  FMUL.FTZ R32, R9.reuse, R24 ;  /* 0x0000001809207220 */ /* 0x040fe20000410000 */
[----:B------:R-:W-:Y:S02]  /*10780*/  IMAD.U32 R26, R98, 0x10000, RZ ;  /* 0x00010000621a7824 */ /* 0x000fe400078e00ff */
[C---:B------:R-:W-:Y:S01]  /*10790*/  FFMA.FTZ R33, R4.reuse, R13, -R33 ;  /* 0x0000000d04217223 */ /* 0x040fe20000010821 */
[----:B------:R-:W-:Y:S01]  /*107a0*/  FMUL.FTZ R9, R9, R14 ;  /* 0x0000000e09097220 */ /* 0x000fe20000410000 */
[----:B------:R-:W-:Y:S01]  /*107b0*/  FFMA.FTZ R35, R4, R25, R35 ;  /* 0x0000001904237223 */ /* 0x000fe20000010023 */
[----:B------:R-:W-:Y:S02]  /*107c0*/  IMAD.U32 R8, R102, 0x10000, RZ ;  /* 0x0001000066087824 */ /* 0x000fe400078e00ff */
[----:B------:R-:W-:Y:S01]  /*107d0*/  FMUL.FTZ R4, R27, R26 ;  /* 0x0000001a1b047220 */ /* 0x000fe20000410000 */
[C---:B------:R-:W-:Y:S01]  /*107e0*/  FFMA.FTZ R32, R5.reuse, R14, -R32 ;  /* 0x0000000e05207223 */ /* 0x040fe20000010820 */
[----:B------:R-:W-:Y:S01]  /*107f0*/  FFMA.FTZ R24, R5, R24, R9 ;  /* 0x0000001805187223 */ /* 0x000fe20000010009 */
[----:B------:R-:W-:Y:S01]  /*10800*/  LOP3.LUT R10, R10, 0xffff0000, RZ, 0xc0, !PT ;  /* 0xffff00000a0a7812 */ /* 0x000fe200078ec0ff */
[-C--:B------:R-:W-:Y:S01]  /*10810*/  FMUL.FTZ R14, R27, R8.reuse ;  /* 0x000000081b0e7220 */ /* 0x080fe20000410000 */
[----:B------:R-:W-:Y:S01]  /*10820*/  FFMA.FTZ R13, R15, R8, -R4 ;  /* 0x000000080f0d7223 */ /* 0x000fe20000010804 */
[----:B------:R-:W-:-:S02]  /*10830*/  LOP3.LUT R9, R98, 0xffff0000, RZ, 0xc0, !PT ;  /* 0xffff000062097812 */ /* 0x000fc400078ec0ff */
[----:B------:R-:W-:Y:S01]  /*10840*/  LOP3.LUT R5, R102, 0xffff0000, RZ, 0xc0, !PT ;  /* 0xffff000066057812 */ /* 0x000fe200078ec0ff */
[----:B------:R-:W-:Y:S01]  /*10850*/  FFMA.FTZ R14, R15, R26, R14 ;  /* 0x0000001a0f0e7223 */ /* 0x000fe2000001000e */
[----:B------:R-:W-:Y:S01]  /*10860*/  LOP3.LUT R8, R99, 0xffff0000, RZ, 0xc0, !PT ;  /* 0xffff000063087812 */ /* 0x000fe200078ec0ff */
[C---:B------:R-:W-:Y:S01]  /*10870*/  FMUL.FTZ R15, R10.reuse, R9 ;  /* 0x000000090a0f7220 */ /* 0x040fe20000410000 */
[----:B------:R-:W-:Y:S01]  /*10880*/  LOP3.LUT R4, R103, 0xffff0000, RZ, 0xc0, !PT ;  /* 0xffff000067047812 */ /* 0x000fe200078ec0ff */
[-C--:B------:R-:W-:Y:S02]  /*10890*/  FMUL.FTZ R26, R10, R5.reuse ;  /* 0x000000050a1a7220 */ /* 0x080fe40000410000 */
[C---:B------:R-:W-:Y:S01]  /*108a0*/  FMUL.FTZ R36, R11.reuse, R8 ;  /* 0x000000080b247220 */ /* 0x040fe20000410000 */
[C---:B------:R-:W-:Y:S01]  /*108b0*/  FFMA.FTZ R10, R6.reuse, R5, -R15 ;  /* 0x00000005060a7223 */ /* 0x040fe2000001080f */
[-C--:B------:R-:W-:Y:S01]  /*108c0*/  FMUL.FTZ R25, R11, R4.reuse ;  /* 0x000000040b197220 */ /* 0x080fe20000410000 */
[----:B------:R-:W-:Y:S01]  /*108d0*/  FFMA.FTZ R11, R6, R9, R26 ;  /* 0x00000009060b7223 */ /* 0x000fe2000001001a */
[----:B------:R-:W-:Y:S01]  /*108e0*/  FFMA.FTZ R36, R7, R4, -R36 ;  /* 0x0000000407247223 */ /* 0x000fe20000010824 */
[----:B------:R-:W-:Y:S01]  /*108f0*/  F2FP.BF16.F32.PACK_AB R4, R33, R38 ;  /* 0x000000262104723e */ /* 0x000fe200000010ff */
        /* <DEDUP_REMOVED lines=8> */
[----:B------:R-:W-:-:S05]  /*10980*/  F2FP.BF16.F32.PACK_AB R11, R25, R34 ;  /* 0x00000022190b723e */ /* 0x000fca00000010ff */
[----:B------:R2:W-:Y:S02]  /*10990*/  STS.128 [R12+0x10400], R8 ;  /* 0x010400080c007388 */ /* 0x0005e40000000c00 */
.L_x_2382:
[----:B------:R-:W-:Y:S05]  /*109a0*/  BSYNC B2 ;  /* 0x0000000000027941 */ /* 0x000fea0003800000 */
.L_x_2381:
[----:B------:R-:W-:Y:S05]  /*109b0*/  @P3 BRA `(.L_x_2378) ;  /* 0x00000004009c3947 */ /* 0x000fea0003800000 */
[----:B------:R-:W-:Y:S02]  /*109c0*/  LEA.HI R105, R105, R220, RZ, 0x1d ;  /* 0x000000dc69697211 */ /* 0x000fe400078fe8ff */
[----:B------:R-:W-:Y:S02]  /*109d0*/  SHF.R.U64 R27, R60, 0x10, R61 ;  /* 0x000000103c1b7819 */ /* 0x000fe4000000123d */
[----:B-12---:R-:W-:Y:S02]  /*109e0*/  SHF.R.S32.HI R4, RZ, 0x1f, R105 ;  /* 0x0000001fff047819 */ /* 0x006fe40000011469 */
[----:B------:R-:W-:Y:S02]  /*109f0*/  SHF.R.U64 R15, R28, 0x10, R29 ;  /* 0x000000101c0f7819 */ /* 0x000fe4000000121d */
[----:B------:R-:W-:Y:S01]  /*10a00*/  LEA.HI R5, R4, R105, RZ, 0x3 ;  /* 0x0000006904057211 */ /* 0x000fe200078f18ff */
[----:B------:R-:W-:Y:S01]  /*10a10*/  IMAD.SHL.U32 R4, R105, 0x8, RZ ;  /* 0x0000000869047824 */ /* 0x000fe200078e00ff */
[----:B------:R-:W-:-:S02]  /*10a20*/  SHF.R.U64 R13, R30, 0x10, R31 ;  /* 0x000000101e0d7819 */ /* 0x000fc4000000121f */
[----:B------:R-:W-:Y:S01]  /*10a30*/  SHF.R.U64 R25, R62, 0x10, R63 ;  /* 0x000000103e197819 */ /* 0x000fe2000000123f */
[----:B------:R-:W-:Y:S01]  /*10a40*/  IMAD.SHL.U32 R5, R5, 0x400, RZ ;  /* 0x0000040005057824 */ /* 0x000fe200078e00ff */
[----:B------:R-:W-:Y:S02]  /*10a50*/  LOP3.LUT R4, R191, 0x38, R4, 0xf8, !PT ;  /* 0x00000038bf047812 */ /* 0x000fe400078ef804 */
[----:B------:R-:W-:Y:S02]  /*10a60*/  SHF.R.U32.HI R30, RZ, 0x10, R31 ;  /* 0x00000010ff1e7819 */ /* 0x000fe4000001161f */
[----:B------:R-:W-:Y:S02]  /*10a70*/  LOP3.LUT R5, R5, 0x7fffe000, RZ, 0xc0, !PT ;  /* 0x7fffe00005057812 */ /* 0x000fe400078ec0ff */
[----:B------:R-:W-:Y:S02]  /*10a80*/  LOP3.LUT R4, R4, R197, RZ, 0x3c, !PT ;  /* 0x000000c504047212 */ /* 0x000fe400078e3cff */
[----:B------:R-:W-:Y:S01]  /*10a90*/  PRMT R88, R88, 0x5410, R27 ;  /* 0x0000541058587816 */ /* 0x000fe2000000001b */
[----:B------:R-:W-:Y:S01]  /*10aa0*/  IMAD R5, R196, 0x200, R5 ;  /* 0x00000200c4057824 */ /* 0x000fe200078e0205 */
[----:B------:R-:W-:-:S02]  /*10ab0*/  PRMT R84, R84, 0x5410, R15 ;  /* 0x0000541054547816 */ /* 0x000fc4000000000f */
[----:B------:R-:W-:Y:S01]  /*10ac0*/  SHF.R.U32.HI R28, RZ, 0x10, R29 ;  /* 0x00000010ff1c7819 */ /* 0x000fe2000001161d */
[----:B0-----:R-:W-:Y:S01]  /*10ad0*/  IMAD.IADD R9, R5, 0x1, R4 ;  /* 0x0000000105097824 */ /* 0x001fe200078e0204 */
[----:B------:R-:W-:Y:S01]  /*10ae0*/  PRMT R90, R90, 0x5410, R25 ;  /* 0x000054105a5a7816 */ /* 0x000fe20000000019 */
[----:B------:R-:W0:Y:S01]  /*10af0*/  LDS.128 R4, [R219] ;  /* 0x00000000db047984 */ /* 0x000e220000000c00 */
[----:B------:R-:W-:Y:S01]  /*10b00*/  PRMT R87, R87, 0x5410, R30 ;  /* 0x0000541057577816 */ /* 0x000fe2000000001e */
[----:B------:R-:W-:Y:S01]  /*10b10*/  IMAD R12, R9, 0x2, R18 ;  /* 0x00000002090c7824 */ /* 0x000fe200078e0212 */
[----:B------:R-:W-:Y:S01]  /*10b20*/  SHF.R.U32.HI R62, RZ, 0x10, R63 ;  /* 0x00000010ff3e7819 */ /* 0x000fe2000001163f */
[----:B------:R-:W-:Y:S01]  /*10b30*/  IMAD.U32 R32, R84, 0x10000, RZ ;  /* 0x0001000054207824 */ /* 0x000fe200078e00ff */
[----:B------:R-:W-:Y:S01]  /*10b40*/  SHF.R.U32.HI R60, RZ, 0x10, R61 ;  /* 0x00000010ff3c7819 */ /* 0x000fe2000001163d */
[----:B------:R-:W-:Y:S01]  /*10b50*/  IMAD.U32 R30, R88, 0x10000, RZ ;  /* 0x00010000581e7824 */ /* 0x000fe200078e00ff */
[----:B------:R-:W1:Y:S01]  /*10b60*/  LDS.128 R8, [R12+0x10400] ;  /* 0x010400000c087984 */ /* 0x000e620000000c00 */
[----:B------:R-:W-:Y:S01]  /*10b70*/  PRMT R85, R85, 0x5410, R28 ;  /* 0x0000541055557816 */ /* 0x000fe2000000001c */
[----:B------:R-:W-:Y:S01]  /*10b80*/  IMAD.U32 R31, R87, 0x10000, RZ ;  /* 0x00010000571f7824 */ /* 0x000fe200078e00ff */
[----:B------:R-:W-:-:S02]  /*10b90*/  PRMT R86, R86, 0x5410, R13 ;  /* 0x0000541056567816 */ /* 0x000fc4000000000d */
[----:B------:R-:W-:Y:S01]  /*10ba0*/  PRMT R91, R91, 0x5410, R62 ;  /* 0x000054105b5b7816 */ /* 0x000fe2000000003e */
[----:B------:R-:W-:Y:S01]  /*10bb0*/  IMAD.U32 R29, R85, 0x10000, RZ ;  /* 0x00010000551d7824 */ /* 0x000fe200078e00ff */
[----:B------:R-:W-:Y:S01]  /*10bc0*/  PRMT R89, R89, 0x5410, R60 ;  /* 0x0000541059597816 */ /* 0x000fe2000000003c */
        /* <DEDUP_REMOVED lines=70> */
.L_x_2378:
[----:B------:R-:W-:Y:S05]  /*11030*/  BSYNC B1 ;  /* 0x0000000000017941 */ /* 0x000fea0003800000 */
.L_x_2377:
[----:B------:R-:W-:Y:S05]  /*11040*/  @P1 BRA `(.L_x_2352) ;  /* 0x0000001000f41947 */ /* 0x000fea0003800000 */
[----:B------:R-:W4:Y:S01]  /*11050*/  LDC R13, c[0x0][0x3d4] ;  /* 0x0000f500ff0d7b82 */ /* 0x000f220000000800 */
[----:B------:R-:W-:Y:S01]  /*11060*/  BSSY B1, `(.L_x_2383) ;  /* 0x000006b000017945 */ /* 0x000fe20003800000 */
[-C--:B----4-:R-:W-:Y:S02]  /*11070*/  ISETP.GE.AND P0, PT, R22, R13.reuse, PT ;  /* 0x0000000d1600720c */ /* 0x090fe40003f06270 */
[-C--:B------:R-:W-:Y:S02]  /*11080*/  ISETP.GE.AND P1, PT, R186, R13.reuse, PT ;  /* 0x0000000dba00720c */ /* 0x080fe40003f26270 */
[----:B------:R-:W-:-:S09]  /*11090*/  ISETP.GE.AND P2, PT, R187, R13, PT ;  /* 0x0000000dbb00720c */ /* 0x000fd20003f46270 */
        /* <DEDUP_REMOVED lines=21> */
[--C-:B------:R-:W-:Y:S02]  /*111f0*/  SHF.R.U64 R15, R42, 0x10, R43.reuse ;  /* 0x000000102a0f7819 */ /* 0x100fe4000000122b */
[----:B------:R-:W-:Y:S02]  /*11200*/  PRMT R75, R75, 0x5410, R40 ;  /* 0x000054104b4b7816 */ /* 0x000fe40000000028 */
[----:B------:R-:W1:Y:S01]  /*11210*/  LDS.128 R8, [R12+0x10400] ;  /* 0x010400000c087984 */ /* 0x000e620000000c00 */
[----:B------:R-:W-:-:S02]  /*11220*/  SHF.R.U32.HI R42, RZ, 0x10, R43 ;  /* 0x00000010ff2a7819 */ /* 0x000fc4000001162b */
[----:B------:R-:W-:Y:S01]  /*11230*/  SHF.R.U32.HI R54, RZ, 0x10, R55 ;  /* 0x00000010ff367819 */ /* 0x000fe20000011637 */
[----:B------:R-:W-:Y:S01]  /*11240*/  IMAD.U32 R30, R75, 0x10000, RZ ;  /* 0x000100004b1e7824 */ /* 0x000fe200078e00ff */
[----:B------:R-:W-:Y:S02]  /*11250*/  PRMT R93, R93, 0x5410, R52 ;  /* 0x000054105d5d7816 */ /* 0x000fe40000000034 */
[----:B------:R-:W-:Y:S02]  /*11260*/  PRMT R94, R94, 0x5410, R27 ;  /* 0x000054105e5e7816 */ /* 0x000fe4000000001b */
[----:B------:R-:W-:Y:S02]  /*11270*/  PRMT R77, R77, 0x5410, R42 ;  /* 0x000054104d4d7816 */ /* 0x000fe4000000002a */
[----:B------:R-:W-:Y:S02]  /*11280*/  PRMT R95, R95, 0x5410, R54 ;  /* 0x000054105f5f7816 */ /* 0x000fe40000000036 */
[----:B------:R-:W-:Y:S01]  /*11290*/  PRMT R76, R76, 0x5410, R15 ;  /* 0x000054104c4c7816 */ /* 0x000fe2000000000f */
[----:B------:R-:W-:-:S02]  /*112a0*/  IMAD.U32 R32, R77, 0x10000, RZ ;  /* 0x000100004d207824 */ /* 0x000fc400078e00ff */
        /* <DEDUP_REMOVED lines=23> */
[----:B------:R-:W-:Y:S01]  /*11420*/  LOP3.LUT R27, R74, 0xffff0000, RZ, 0xc0, !PT ;  /* 0xffff00004a1b7812 */ /* 0x000fe200078ec0ff */
[----:B------:R-:W-:Y:S01]  /*11430*/  FMUL.FTZ R29, R29, R14 ;  /* 0x0000000e1d1d7220 */ /* 0x000fe20000410000 */
[----:B------:R-:W-:Y:S01]  /*11440*/  FFMA.FTZ R36, R15, R30, R36 ;  /* 0x0000001e0f247223 */ /* 0x000fe20000010024 */
[C---:B------:R-:W-:Y:S01]  /*11450*/  FFMA.FTZ R38, R25.reuse, R14, -R26 ;  /* 0x0000000e19267223 */ /* 0x040fe2000001081a */
        /* <DEDUP_REMOVED lines=8> */
[----:B------:R-:W-:Y:S01]  /*114e0*/  FFMA.FTZ R30, R4, R15, -R25 ;  /* 0x0000000f041e7223 */ /* 0x000fe20000010819 */
[-C--:B------:R-:W-:Y:S01]  /*114f0*/  FMUL.FTZ R9, R9, R14.reuse ;  /* 0x0000000e09097220 */ /* 0x080fe20000410000 */
[----:B------:R-:W-:Y:S02]  /*11500*/  IMAD.U32 R25, R76, 0x10000, RZ ;  /* 0x000100004c197824 */ /* 0x000fe400078e00ff */
[----:B------:R-:W-:Y:S01]  /*11510*/  FFMA.FTZ R32, R4, R27, R29 ;  /* 0x0000001b04207223 */ /* 0x000fe2000001001d */
[----:B------:R-:W-:Y:S02]  /*11520*/  IMAD.U32 R15, R94, 0x10000, RZ ;  /* 0x000100005e0f7824 */ /* 0x000fe400078e00ff */
[C---:B------:R-:W-:Y:S01]  /*11530*/  FFMA.FTZ R27, R5.reuse, R14, -R8 ;  /* 0x0000000e051b7223 */ /* 0x040fe20000010808 */
[----:B------:R-:W-:Y:S01]  /*11540*/  FFMA.FTZ R29, R5, R26, R9 ;  /* 0x0000001a051d7223 */ /* 0x000fe20000010009 */
[----:B------:R-:W-:Y:S01]  /*11550*/  LOP3.LUT R10, R10, 0xffff0000, RZ, 0xc0, !PT ;  /* 0xffff00000a0a7812 */ /* 0x000fe200078ec0ff */
[C---:B------:R-:W-:Y:S01]  /*11560*/  FMUL.FTZ R31, R28.reuse, R25 ;  /* 0x000000191c1f7220 */ /* 0x040fe20000410000 */
        /* <DEDUP_REMOVED lines=10> */
[-C--:B------:R-:W-:Y:S01]  /*11610*/  FMUL.FTZ R14, R10, R5.reuse ;  /* 0x000000050a0e7220 */ /* 0x080fe20000410000 */
[C---:B------:R-:W-:Y:S01]  /*11620*/  FFMA.FTZ R10, R6.reuse, R5, -R15 ;  /* 0x00000005060a7223 */ /* 0x040fe2000001080f */
[-C--:B------:R-:W-:Y:S01]  /*11630*/  FMUL.FTZ R25, R11, R4.reuse ;  /* 0x000000040b197220 */ /* 0x080fe20000410000 */
[C---:B------:R-:W-:Y:S01]  /*11640*/  FFMA.FTZ R11, R7.reuse, R4, -R24 ;  /* 0x00000004070b7223 */ /* 0x040fe20000010818 */
[----:B------:R-:W-:Y:S01]  /*11650*/  FFMA.FTZ R14, R6, R9, R14 ;  /* 0x00000009060e7223 */ /* 0x000fe2000001000e */
[----:B------:R-:W-:Y:S01]  /*11660*/  F2FP.BF16.F32.PACK_AB R4, R30, R35 ;  /* 0x000000231e04723e */ /* 0x000fe200000010ff */
[----:B------:R-:W-:Y:S01]  /*11670*/  FFMA.FTZ R24, R7, R8, R25 ;  /* 0x0000000807187223 */ /* 0x000fe20000010019 */
        /* <DEDUP_REMOVED lines=9> */
.L_x_2384:
[----:B------:R-:W-:Y:S05]  /*11710*/  BSYNC B1 ;  /* 0x0000000000017941 */ /* 0x000fea0003800000 */
.L_x_2383:
[----:B------:R-:W-:Y:S04]  /*11720*/  BSSY B1, `(.L_x_2385) ;  /* 0x0000068000017945 */ /* 0x000fe80003800000 */
[----:B------:R-:W-:Y:S05]  /*11730*/  @P1 BRA `(.L_x_2386) ;  /* 0x0000000400981947 */ /* 0x000fea0003800000 */
[----:B-1234-:R-:W-:Y:S02]  /*11740*/  LEA.HI R4, R13, R214, RZ, 0x1d ;  /* 0x000000d60d047211 */ /* 0x01efe400078fe8ff */
        /* <DEDUP_REMOVED lines=101> */
.L_x_2386:
[----:B------:R-:W-:Y:S05]  /*11da0*/  BSYNC B1 ;  /* 0x0000000000017941 */ /* 0x000fea0003800000 */
.L_x_2385:
[----:B------:R-:W-:Y:S05]  /*11db0*/  @P2 BRA `(.L_x_2352) ;  /* 0x0000000400982947 */ /* 0x000fea0003800000 */
[----:B------:R-:W-:Y:S02]  /*11dc0*/  LEA.HI R13, R13, R220, RZ, 0x1d ;  /* 0x000000dc0d0d7211 */ /* 0x000fe400078fe8ff */
[----:B------:R-:W-:Y:S02]  /*11dd0*/  SHF.R.U64 R15, R48, 0x10, R49 ;  /* 0x00000010300f7819 */ /* 0x000fe40000001231 */
[----:B01234-:R-:W-:Y:S01]  /*11de0*/  SHF.R.S32.HI R4, RZ, 0x1f, R13 ;  /* 0x0000001fff047819 */ /* 0x01ffe2000001140d */
        /* <DEDUP_REMOVED lines=9> */
[----:B------:R-:W-:Y:S02]  /*11e80*/  SHF.R.U64 R25, R66, 0x10, R67 ;  /* 0x0000001042197819 */ /* 0x000fe40000001243 */
[----:B------:R-:W-:-:S02]  /*11e90*/  IADD3 R9, R5, R9, R198 ;  /* 0x0000000905097210 */ /* 0x000fc40007ffe0c6 */
[----:B------:R-:W0:Y:S01]  /*11ea0*/  LDS.128 R4, [R217] ;  /* 0x00000000d9047984 */ /* 0x000e220000000c00 */
[----:B------:R-:W-:Y:S01]  /*11eb0*/  PRMT R68, R68, 0x5410, R27 ;  /* 0x0000541044447816 */ /* 0x000fe2000000001b */
[----:B------:R-:W-:Y:S01]  /*11ec0*/  IMAD.U32 R27, R26, 0x10000, RZ ;  /* 0x000100001a1b7824 */ /* 0x000fe200078e00ff */
[----:B------:R-:W-:Y:S01]  /*11ed0*/  SHF.R.U32.HI R64, RZ, 0x10, R65 ;  /* 0x00000010ff407819 */ /* 0x000fe20000011641 */
[----:B------:R-:W-:Y:S01]  /*11ee0*/  IMAD R12, R9, 0x2, R18 ;  /* 0x00000002090c7824 */ /* 0x000fe200078e0212 */
[--C-:B------:R-:W-:Y:S02]  /*11ef0*/  SHF.R.U64 R13, R50, 0x10, R51.reuse ;  /* 0x00000010320d7819 */ /* 0x100fe40000001233 */
[----:B------:R-:W-:Y:S02]  /*11f00*/  PRMT R28, R3, 0x5410, R28 ;  /* 0x00005410031c7816 */ /* 0x000fe4000000001c */
[----:B------:R-:W1:Y:S01]  /*11f10*/  LDS.128 R8, [R12+0x10400] ;  /* 0x010400000c087984 */ /* 0x000e620000000c00 */
[----:B------:R-:W-:-:S02]  /*11f20*/  SHF.R.U32.HI R50, RZ, 0x10, R51 ;  /* 0x00000010ff327819 */ /* 0x000fc40000011633 */
[----:B------:R-:W-:Y:S01]  /*11f30*/  SHF.R.U32.HI R66, RZ, 0x10, R67 ;  /* 0x00000010ff427819 */ /* 0x000fe20000011643 */
[----:B------:R-:W-:Y:S01]  /*11f40*/  IMAD.U32 R29, R28, 0x10000, RZ ;  /* 0x000100001c1d7824 */ /* 0x000fe200078e00ff */
[----:B------:R-:W-:Y:S01]  /*11f50*/  PRMT R70, R70, 0x5410, R25 ;  /* 0x0000541046467816 */ /* 0x000fe20000000019 */
[----:B------:R-:W-:Y:S01]  /*11f60*/  IMAD.U32 R25, R68, 0x10000, RZ ;  /* 0x0001000044197824 */ /* 0x000fe200078e00ff */
[----:B------:R-:W-:Y:S02]  /*11f70*/  PRMT R69, R69, 0x5410, R64 ;  /* 0x0000541045457816 */ /* 0x000fe40000000040 */
[----:B------:R-:W-:Y:S02]  /*11f80*/  PRMT R30, R20, 0x5410, R13 ;  /* 0x00005410141e7816 */ /* 0x000fe4000000000d */
[----:B------:R-:W-:Y:S02]  /*11f90*/  PRMT R31, R21, 0x5410, R50 ;  /* 0x00005410151f7816 */ /* 0x000fe40000000032 */
[----:B------:R-:W-:-:S02]  /*11fa0*/  PRMT R71, R71, 0x5410, R66 ;  /* 0x0000541047477816 */ /* 0x000fc40000000042 */
        /* <DEDUP_REMOVED lines=26> */
[C---:B------:R-:W-:Y:S01]  /*12150*/  FMUL.FTZ R15, R24.reuse, R33 ;  /* 0x00000021180f7220 */ /* 0x040fe20000410000 */
        /* <DEDUP_REMOVED lines=11> */
[-C--:B------:R-:W-:Y:S01]  /*12210*/  FMUL.FTZ R9, R9, R69.reuse ;  /* 0x0000004509097220 */ /* 0x080fe20000410000 */
[----:B------:R-:W-:Y:S02]  /*12220*/  IMAD.U32 R0, R70, 0x10000, RZ ;  /* 0x0001000046007824 */ /* 0x000fe400078e00ff */
[----:B------:R-:W-:Y:S01]  /*12230*/  FMUL.FTZ R24, R21, R8 ;  /* 0x0000000815187220 */ /* 0x000fe20000410000 */
[----:B------:R-:W-:Y:S01]  /*12240*/  FFMA.FTZ R14, R3, R26, R14 ;  /* 0x0000001a030e7223 */ /* 0x000fe2000001000e */
[----:B------:R-:W-:Y:S01]  /*12250*/  FFMA.FTZ R25, R4, R28, R9 ;  /* 0x0000001c04197223 */ /* 0x000fe20000010009 */
[----:B------:R-:W-:Y:S01]  /*12260*/  LOP3.LUT R10, R10, 0xffff0000, RZ, 0xc0, !PT ;  /* 0xffff00000a0a7812 */ /* 0x000fe200078ec0ff */
[----:B------:R-:W-:Y:S01]  /*12270*/  FFMA.FTZ R15, R4, R69, -R15 ;  /* 0x00000045040f7223 */ /* 0x000fe2000001080f */
[-C--:B------:R-:W-:Y:S01]  /*12280*/  FMUL.FTZ R26, R21, R0.reuse ;  /* 0x00000000151a7220 */ /* 0x080fe20000410000 */
[----:B------:R-:W-:Y:S01]  /*12290*/  LOP3.LUT R9, R30, 0xffff0000, RZ, 0xc0, !PT ;  /* 0xffff00001e097812 */ /* 0x000fe200078ec0ff */
[----:B------:R-:W-:Y:S01]  /*122a0*/  FFMA.FTZ R24, R5, R0, -R24 ;  /* 0x0000000005187223 */ /* 0x000fe20000010818 */
[----:B------:R-:W-:Y:S01]  /*122b0*/  LOP3.LUT R11, R11, 0xffff0000, RZ, 0xc0, !PT ;  /* 0xffff00000b0b7812 */ /* 0x000fe200078ec0ff */
[----:B------:R-:W-:Y:S01]  /*122c0*/  FFMA.FTZ R26, R5, R8, R26 ;  /* 0x00000008051a7223 */ /* 0x000fe2000001001a */
[----:B------:R-:W-:Y:S01]  /*122d0*/  LOP3.LUT R3, R70, 0xffff0000, RZ, 0xc0, !PT ;  /* 0xffff000046037812 */ /* 0x000fe200078ec0ff */
[----:B------:R-:W-:Y:S01]  /*122e0*/  FMUL.FTZ R5, R10, R9 ;  /* 0x000000090a057220 */ /* 0x000fe20000410000 */
[----:B------:R-:W-:-:S02]  /*122f0*/  LOP3.LUT R4, R31, 0xffff0000, RZ, 0xc0, !PT ;  /* 0xffff00001f047812 */ /* 0x000fc400078ec0ff */
[----:B------:R-:W-:Y:S01]  /*12300*/  LOP3.LUT R0, R71, 0xffff0000, RZ, 0xc0, !PT ;  /* 0xffff000047007812 */ /* 0x000fe200078ec0ff */
[-C--:B------:R-:W-:Y:S01]  /*12310*/  FMUL.FTZ R10, R10, R3.reuse ;  /* 0x000000030a0a7220 */ /* 0x080fe20000410000 */
[C---:B------:R-:W-:Y:S01]  /*12320*/  FFMA.FTZ R3, R6.reuse, R3, -R5 ;  /* 0x0000000306037223 */ /* 0x040fe20000010805 */
[----:B------:R-:W-:Y:S01]  /*12330*/  FMUL.FTZ R8, R11, R4 ;  /* 0x000000040b087220 */ /* 0x000fe20000410000 */
[----:B------:R-:W-:Y:S01]  /*12340*/  F2FP.BF16.F32.PACK_AB R5, R15, R34 ;  /* 0x000000220f05723e */ /* 0x000fe200000010ff */
        /* <DEDUP_REMOVED lines=13> */
.L_x_2352:
[----:B------:R-:W-:Y:S05]  /*12420*/  BSYNC B0 ;  /* 0x0000000000007941 */ /* 0x000fea0003800000 */
.L_x_2324:
        /* <DEDUP_REMOVED lines=8> */
.L_x_2322:
[----:B------:R-:W2:Y:S02]  /*124b0*/  LDL R0, [R1+0x14] ;  /* 0x0000140001007983 */ /* 0x000ea40000100800 */
[----:B--2---:R-:W-:-:S13]  /*124c0*/  R2UR UR4, R0 ;  /* 0x00000000000472ca */ /* 0x004fda00000e0000 */
[----:B------:R-:W-:-:S05]  /*124d0*/  IMAD.U32 R0, RZ, RZ, UR4 ;  /* 0x00000004ff007e24 */ /* 0x000fca000f8e00ff */
[----:B------:R-:W-:-:S13]  /*124e0*/  ISETP.NE.AND P0, PT, R0, 0x3, PT ;  /* 0x000000030000780c */ /* 0x000fda0003f05270 */
[----:B------:R-:W-:Y:S05]  /*124f0*/  @!P0 BRA `(.L_x_2387) ;  /* 0x0000000000048947 */ /* 0x000fea0003800000 */
[----:B------:R-:W-:Y:S01]  /*12500*/  BPT.TRAP 0x1 ;  /* 0x000000040000795c */ /* 0x000fe20000300000 */
.L_x_2387:
[----:B01----:R-:W-:Y:S01]  /*12510*/  IMAD R3, R185, 0x8, R18 ;  /* 0x00000008b9037824 */ /* 0x003fe200078e0212 */
[----:B------:R-:W-:-:S04]  /*12520*/  SHF.L.U32 R0, R188, 0x1f, RZ ;  /* 0x0000001fbc007819 */ /* 0x000fc800000006ff */
[----:B------:R0:W1:Y:S01]  /*12530*/  SYNCS.PHASECHK.TRANS64.TRYWAIT P2, [R3+URZ+0x34830], R0 ;  /* 0x03483000030075a7 */ /* 0x000062000804017f */
[----:B------:R-:W-:Y:S05]  /*12540*/  @!P0 BRA `(.L_x_2388) ;  /* 0x0000000000048947 */ /* 0x000fea0003800000 */
[----:B------:R-:W-:Y:S01]  /*12550*/  BPT.TRAP 0x1 ;  /* 0x000000040000795c */ /* 0x000fe20000300000 */
.L_x_2388:
[----:B---34-:R-:W2:Y:S01]  /*12560*/  S2R R4, SR_TID.X ;  /* 0x0000000000047919 */ /* 0x018ea20000002100 */
[----:B------:R-:W-:Y:S01]  /*12570*/  IMAD.MOV.U32 R151, RZ, RZ, RZ ;  /* 0x000000ffff977224 */ /* 0x000fe200078e00ff */
[----:B--2---:R-:W-:-:S04]  /*12580*/  LOP3.LUT R4, R4, 0x7f, RZ, 0xc0, !PT ;  /* 0x0000007f04047812 */ /* 0x004fc800078ec0ff */
[----:B------:R-:W-:Y:S01]  /*12590*/  ISETP.NE.AND P1, PT, R4, RZ, PT ;  /* 0x000000ff0400720c */ /* 0x000fe20003f25270 */
[----:B-1----:R-:W-:-:S12]  /*125a0*/  @P2 BRA `(.L_x_2389) ;  /* 0x0000000000082947 */ /* 0x002fd80003800000 */
[----:B------:R-:W1:Y:S02]  /*125b0*/  SYNCS.PHASECHK.TRANS64.TRYWAIT P2, [R3+URZ+0x34830], R0 ;  /* 0x03483000030075a7 */ /* 0x000e64000804017f */
[----:B-1----:R-:W-:Y:S05]  /*125c0*/  @!P2 BRA `(.L_x_2390) ;  /* 0x000001180070a947 */ /* 0x002fea0003800000 */
.L_x_2389:
        /* <DEDUP_REMOVED lines=27> */
[----:B------:R-:W-:Y:S01]  /*12780*/  IMAD.MOV.U32 R5, RZ, RZ, -0x80 ;  /* 0xffffff80ff057424 */ /* 0x000fe200078e00ff */
[----:B------:R-:W-:Y:S01]  /*12790*/  UIADD3 UR48, UR4, 0x800, URZ ;  /* 0x0000080004307890 */ /* 0x000fe2000fffe03f */
[----:B------:R-:W-:Y:S01]  /*127a0*/  @!P1 VIADD R3, R3, 0x34840 ;  /* 0x0003484003039836 */ /* 0x000fe20000000000 */
[----:B------:R0:W-:Y:S01]  /*127b0*/  STL.64 [R1+0x38], R10 ;  /* 0x0000380a01007387 */ /* 0x0001e20000100a00 */
[----:B------:R-:W-:Y:S01]  /*127c0*/  UIADD3 UR44, UR4, 0x802, URZ ;  /* 0x00000802042c7890 */ /* 0x000fe2000fffe03f */
[----:B------:R-:W-:Y:S01]  /*127d0*/  IMAD R0, R148, R5, 0x80 ;  /* 0x0000008094007424 */ /* 0x000fe200078e0205 */
[----:B------:R-:W-:Y:S01]  /*127e0*/  UIADD3 UR40, UR4, 0x804, URZ ;  /* 0x0000080404287890 */ /* 0x000fe2000fffe03f */
[----:B------:R-:W-:Y:S01]  /*127f0*/  @!P1 PRMT R3, RZ, 0x654, R3 ;  /* 0x00000654ff039816 */ /* 0x000fe20000000003 */
[----:B------:R-:W-:Y:S01]  /*12800*/  UIADD3 UR36, UR4, 0x806, URZ ;  /* 0x0000080604247890 */ /* 0x000fe2000fffe03f */
[----:B------:R-:W-:Y:S01]  /*12810*/  IMAD.IADD R5, R195, 0x1, R0 ;  /* 0x00000001c3057824 */ /* 0x000fe200078e0200 */
        /* <DEDUP_REMOVED lines=8> */
[----:B------:R-:W-:Y:S01]  /*128a0*/  BSSY B0, `(.L_x_2391) ;  /* 0x0000565000007945 */ /* 0x000fe20003800000 */
[----:B0-----:R-:W-:-:S02]  /*128b0*/  IMAD.U32 R10, RZ, RZ, UR8 ;  /* 0x00000008ff0a7e24 */ /* 0x001fc4000f8e00ff */
[----:B------:R-:W-:Y:S02]  /*128c0*/  IMAD.U32 R11, RZ, RZ, UR9 ;  /* 0x00000009ff0b7e24 */ /* 0x000fe4000f8e00ff */
[----:B------:R-:W-:Y:S02]  /*128d0*/  IMAD R2, R202, -0x2, R5 ;  /* 0xfffffffeca027824 */ /* 0x000fe400078e0205 */
[--C-:B------:R-:W-:Y:S01]  /*128e0*/  IMAD.MOV.U32 R150, RZ, RZ, R151.reuse ;  /* 0x000000ffff967224 */ /* 0x100fe200078e0097 */
[----:B------:R0:W-:Y:S01]  /*128f0*/  STL.64 [R1+0x30], R10 ;  /* 0x0000300a01007387 */ /* 0x0001e20000100a00 */
[--C-:B------:R-:W-:Y:S02]  /*12900*/  IMAD.MOV.U32 R149, RZ, RZ, R151.reuse ;  /* 0x000000ffff957224 */ /* 0x100fe400078e0097 */
[--C-:B------:R-:W-:Y:S02]  /*12910*/  IMAD.MOV.U32 R147, RZ, RZ, R151.reuse ;  /* 0x000000ffff937224 */ /* 0x100fe400078e0097 */
[----:B------:R-:W-:-:S02]  /*12920*/  IMAD.MOV.U32 R146, RZ, RZ, R151 ;  /* 0x000000ffff927224 */ /* 0x000fc400078e0097 */
[--C-:B------:R-:W-:Y:S02]  /*12930*/  IMAD.MOV.U32 R145, RZ, RZ, R151.reuse ;  /* 0x000000ffff917224 */ /* 0x100fe400078e0097 */
[--C-:B-----5:R-:W-:Y:S02]  /*12940*/  IMAD.MOV.U32 R144, RZ, RZ, R151.reuse ;  /* 0x000000ffff907224 */ /* 0x120fe400078e0097 */
        /* <DEDUP_REMOVED lines=125> */
[----:B------:R-:W-:Y:S01]  /*13120*/  IMAD R4, R193, 0x80, R203 ;  /* 0x00000080c1047824 */ /* 0x000fe200078e02cb */
[----:B------:R-:W-:-:S05]  /*13130*/  IADD3 R7, -R192, 0x1, R5 ;  /* 0x00000001c0077810 */ /* 0x000fca0007ffe105 */
[----:B------:R-:W-:-:S05]  /*13140*/  IMAD R89, R202, -0x2, R7 ;  /* 0xfffffffeca597824 */ /* 0x000fca00078e0207 */
[----:B------:R-:W-:Y:S02]  /*13150*/  IADD3 R5, R89, 0x8, R4 ;  /* 0x0000000859057810 */ /* 0x000fe40007ffe004 */
[----:B------:R-:W-:Y:S02]  /*13160*/  VIADDMNMX R4, R4, R89, R2, PT ;  /* 0x0000005904047246 */ /* 0x000fe40003800102 */
[----:B------:R-:W-:-:S04]  /*13170*/  VIMNMX R5, R2, R5, PT ;  /* 0x0000000502057248 */ /* 0x000fc80003fe0100 */
        /* <DEDUP_REMOVED lines=21> */
[----:B------:R-:W-:Y:S01]  /*132d0*/  ULDC UR38, c[0x0][0x988] ;  /* 0x0002620000267ab9 */ /* 0x000fe20000000800 */
[----:B------:R-:W-:Y:S01]  /*132e0*/  ULDC UR39, c[0x0][0x988] ;  /* 0x0002620000277ab9 */ /* 0x000fe20000000800 */
[----:B------:R-:W-:Y:S02]  /*132f0*/  WARPGROUP.DEPBAR.LE gsb0, 0x0 ;  /* 0x00008000000079c5 */ /* 0x000fe40000010000 */
[----:B------:R-:W-:Y:S01]  /*13300*/  FSEL R93, R26, -INF , P2 ;  /* 0xff8000001a5d7808 */ /* 0x000fe20001000000 */
[----:B------:R1:W-:Y:S01]  /*13310*/  @!P1 SYNCS.ARRIVE.TRANS64.RED.A1T0 RZ, [R3+URZ], RZ ;  /* 0x000000ff03ff99a7 */ /* 0x0003e2000810043f */
[----:B------:R-:W-:Y:S02]  /*13320*/  FSEL R95, R27, -INF , P3 ;  /* 0xff8000001b5f7808 */ /* 0x000fe40001800000 */
[----:B------:R-:W-:Y:S02]  /*13330*/  ISETP.GT.AND P2, PT, R5, 0x9, PT ;  /* 0x000000090500780c */ /* 0x000fe40003f44270 */
[----:B------:R-:W-:-:S02]  /*13340*/  FSEL R99, R30, -INF , P4 ;  /* 0xff8000001e637808 */ /* 0x000fc40002000000 */
[----:B------:R-:W-:Y:S02]  /*13350*/  FMNMX.FTZ R0, R93, R95, !PT ;  /* 0x0000005f5d007209 */ /* 0x000fe40007810000 */
[----:B------:R-:W-:Y:S02]  /*13360*/  ISETP.GT.AND P3, PT, R5, 0x10, PT ;  /* 0x000000100500780c */ /* 0x000fe40003f64270 */
[----:B------:R-:W-:Y:S02]  /*13370*/  FSEL R101, R31, -INF , P2 ;  /* 0xff8000001f657808 */ /* 0x000fe40001000000 */
[----:B------:R-:W-:Y:S02]  /*13380*/  FMNMX.FTZ R0, R99, R0, !PT ;  /* 0x0000000063007209 */ /* 0x000fe40007810000 */
        /* <DEDUP_REMOVED lines=25> */
[----:B------:R-:W-:Y:S01]  /*13520*/  FSEL R39, R50, -INF , P3 ;  /* 0xff80000032277808 */ /* 0x000fe20001800000 */
[----:B------:R-:W-:Y:S01]  /*13530*/  IMAD.IADD R50, R195, 0x1, -R192 ;  /* 0x00000001c3327824 */ /* 0x000fe200078e0ac0 */
[----:B------:R-:W-:-:S02]  /*13540*/  FMNMX.FTZ R0, R47, R0, !PT ;  /* 0x000000002f007209 */ /* 0x000fc40007810000 */
[----:B------:R-:W-:Y:S01]  /*13550*/  ISETP.GT.AND P3, PT, R5, 0x38, PT ;  /* 0x000000380500780c */ /* 0x000fe20003f64270 */
[----:B------:R-:W-:Y:S01]  /*13560*/  IMAD R50, R193, 0x80, R50 ;  /* 0x00000080c1327824 */ /* 0x000fe200078e0232 */
        /* <DEDUP_REMOVED lines=21> */
[----:B0-----:R-:W-:Y:S02]  /*136c0*/  FSEL R11, R66, -INF , P3 ;  /* 0xff800000420b7808 */ /* 0x001fe40001800000 */
        /* <DEDUP_REMOVED lines=32> */
[----:B------:R-:W-:Y:S02]  /*138d0*/  FMNMX.FTZ R0, R35, R0, !PT ;  /* 0x0000000023007209 */ /* 0x000fe40007810000 */
[C---:B------:R-:W-:Y:S02]  /*138e0*/  ISETP.GT.AND P3, PT, R4.reuse, 0x1, PT ;  /* 0x000000010400780c */ /* 0x040fe40003f64270 */
[----:B------:R-:W-:Y:S01]  /*138f0*/  FMNMX.FTZ R6, R87, R0, !PT ;  /* 0x0000000057067209 */ /* 0x000fe20007810000 */
[----:B------:R-:W-:Y:S01]  /*13900*/  IMAD.U32 R0, RZ, RZ, UR4 ;  /* 0x00000004ff007e24 */ /* 0x000fe2000f8e00ff */
[----:B------:R-:W-:Y:S02]  /*13910*/  ISETP.GT.AND P4, PT, R4, 0x8, PT ;  /* 0x000000080400780c */ /* 0x000fe40003f84270 */
[----:B------:R-:W-:Y:S01]  /*13920*/  FSEL R30, R25, -INF , P3 ;  /* 0xff800000191e7808 */ /* 0x000fe20001800000 */
[----:B------:R-:W0:Y:S01]  /*13930*/  SHFL.BFLY PT, R5, R6, 0x2, 0x1f ;  /* 0x0c401f0006057f89 */ /* 0x000e2200000e0000 */
[----:B------:R-:W-:-:S02]  /*13940*/  FSEL R25, R28, -INF , P4 ;  /* 0xff8000001c197808 */ /* 0x000fc40002000000 */
[----:B------:R-:W-:-:S04]  /*13950*/  ISETP.GT.AND P3, PT, R4, 0x10, PT ;  /* 0x000000100400780c */ /* 0x000fc80003f64270 */
[----:B------:R-:W-:Y:S02]  /*13960*/  FSEL R43, R32, -INF , P3 ;  /* 0xff800000202b7808 */ /* 0x000fe40001800000 */
[----:B------:R-:W-:Y:S02]  /*13970*/  ISETP.GT.AND P3, PT, R4, 0x18, PT ;  /* 0x000000180400780c */ /* 0x000fe40003f64270 */
[----:B0-----:R-:W-:-:S05]  /*13980*/  FMNMX.FTZ R10, R6, R5, !PT ;  /* 0x00000005060a7209 */ /* 0x001fca0007810000 */
[----:B------:R-:W0:Y:S02]  /*13990*/  SHFL.BFLY PT, R5, R10, 0x1, 0x1f ;  /* 0x0c201f000a057f89 */ /* 0x000e2400000e0000 */
[----:B0-----:R-:W-:-:S04]  /*139a0*/  FMNMX.FTZ R5, R10, R5, !PT ;  /* 0x000000050a057209 */ /* 0x001fc80007810000 */
[C---:B------:R-:W-:Y:S01]  /*139b0*/  FSETP.NEU.FTZ.AND P2, PT, R5.reuse, -INF , PT ;  /* 0xff8000000500780b */ /* 0x040fe20003f5d000 */
[----:B------:R-:W-:-:S05]  /*139c0*/  FMUL.FTZ R12, R5, R0 ;  /* 0x00000000050c7220 */ /* 0x000fca0000410000 */
[----:B------:R-:W-:Y:S02]  /*139d0*/  FSEL R12, R12, RZ, P2 ;  /* 0x000000ff0c0c7208 */ /* 0x000fe40001000000 */
[----:B------:R-:W-:-:S03]  /*139e0*/  ISETP.GT.AND P2, PT, R4, RZ, PT ;  /* 0x000000ff0400720c */ /* 0x000fc60003f44270 */
[-CC-:B------:R-:W-:Y:S01]  /*139f0*/  FFMA.FTZ R181, R93, R0.reuse, -R12.reuse ;  /* 0x000000005db57223 */ /* 0x180fe2000001080c */
[----:B------:R-:W-:Y:S01]  /*13a00*/  FSEL R89, R24, -INF , P2 ;  /* 0xff80000018597808 */ /* 0x000fe20001000000 */
[-CC-:B------:R-:W-:Y:S01]  /*13a10*/  FFMA.FTZ R95, R95, R0.reuse, -R12.reuse ;  /* 0x000000005f5f7223 */ /* 0x180fe2000001080c */
[C---:B------:R-:W-:Y:S01]  /*13a20*/  ISETP.GT.AND P2, PT, R4.reuse, 0x9, PT ;  /* 0x000000090400780c */ /* 0x040fe20003f44270 */
[--C-:B------:R-:W-:Y:S01]  /*13a30*/  FFMA.FTZ R183, R99, R0, -R12.reuse ;  /* 0x0000000063b77223 */ /* 0x100fe2000001080c */
[----:B------:R-:W-:Y:S01]  /*13a40*/  FMNMX.FTZ R10, R89, R30, !PT ;  /* 0x0000001e590a7209 */ /* 0x000fe20007810000 */
[----:B------:R0:W-:Y:S01]  /*13a50*/  MUFU.EX2 R2, R95 ;  /* 0x0000005f00027308 */ /* 0x0001e20000000800 */
[----:B------:R-:W-:Y:S01]  /*13a60*/  FSEL R29, R29, -INF , P2 ;  /* 0xff8000001d1d7808 */ /* 0x000fe20001000000 */
[--C-:B------:R-:W-:Y:S01]  /*13a70*/  FFMA.FTZ R6, R101, R0, -R12.reuse ;  /* 0x0000000065067223 */ /* 0x100fe2000001080c */
[----:B------:R-:W-:Y:S01]  /*13a80*/  FMNMX.FTZ R10, R25, R10, !PT ;  /* 0x0000000a190a7209 */ /* 0x000fe20007810000 */
[-CC-:B------:R-:W-:Y:S01]  /*13a90*/  FFMA.FTZ R177, R103, R0.reuse, -R12.reuse ;  /* 0x0000000067b17223 */ /* 0x180fe2000001080c */
[C---:B------:R-:W-:Y:S01]  /*13aa0*/  ISETP.GT.AND P2, PT, R4.reuse, 0x11, PT ;  /* 0x000000110400780c */ /* 0x040fe20003f44270 */
[--C-:B------:R-:W-:Y:S01]  /*13ab0*/  FFMA.FTZ R26, R97, R0, -R12.reuse ;  /* 0x00000000611a7223 */ /* 0x100fe2000001080c */
        /* <DEDUP_REMOVED lines=12> */
[C---:B------:R-:W-:Y:S01]  /*13b80*/  ISETP.GT.AND P3, PT, R4.reuse, 0x20, PT ;  /* 0x000000200400780c */ /* 0x040fe20003f64270 */
[-CC-:B------:R-:W-:Y:S01]  /*13b90*/  FFMA.FTZ R165, R9, R0.reuse, -R12.reuse ;  /* 0x0000000009a57223 */ /* 0x180fe2000001080c */
[----:B------:R-:W-:Y:S01]  /*13ba0*/  FSEL R37, R37, -INF , P2 ;  /* 0xff80000025257808 */ /* 0x000fe20001000000 */
[--C-:B------:R-:W-:Y:S01]  /*13bb0*/  FFMA.FTZ R167, R7, R0, -R12.reuse ;  /* 0x0000000007a77223 */ /* 0x100fe2000001080c */
[----:B------:R-:W-:Y:S01]  /*13bc0*/  FMNMX.FTZ R14, R93, R14, !PT ;  /* 0x0000000e5d0e7209 */ /* 0x000fe20007810000 */
[----:B------:R-:W2:Y:S01]  /*13bd0*/  MUFU.EX2 R181, R181 ;  /* 0x000000b500b57308 */ /* 0x000ea20000000800 */
[----:B------:R-:W-:Y:S01]  /*13be0*/  ISETP.GT.AND P2, PT, R4, 0x21, PT ;  /* 0x000000210400780c */ /* 0x000fe20003f44270 */
[-CC-:B------:R-:W-:Y:S01]  /*13bf0*/  FFMA.FTZ R105, R105, R0.reuse, -R12.reuse ;  /* 0x0000000069697223 */ /* 0x180fe2000001080c */
[----:B0-----:R-:W-:Y:S01]  /*13c00*/  FSEL R95, R40, -INF , P3 ;  /* 0xff800000285f7808 */ /* 0x001fe20001800000 */
[--C-:B------:R-:W-:Y:S01]  /*13c10*/  FFMA.FTZ R179, R107, R0, -R12.reuse ;  /* 0x000000006bb37223 */ /* 0x100fe2000001080c */
[----:B------:R-:W-:Y:S01]  /*13c20*/  FMNMX.FTZ R14, R37, R14, !PT ;  /* 0x0000000e250e7209 */ /* 0x000fe20007810000 */
[-CC-:B------:R-:W-:Y:S01]  /*13c30*/  FFMA.FTZ R109, R109, R0.reuse, -R12.reuse ;  /* 0x000000006d6d7223 */ /* 0x180fe2000001080c */
[C---:B------:R-:W-:Y:S01]  /*13c40*/  ISETP.GT.AND P3, PT, R4.reuse, 0x28, PT ;  /* 0x000000280400780c */ /* 0x040fe20003f64270 */
[----:B------:R-:W0:Y:S01]  /*13c50*/  MUFU.EX2 R183, R183 ;  /* 0x000000b700b77308 */ /* 0x000e220000000800 */
[----:B------:R-:W-:Y:S01]  /*13c60*/  FSEL R41, R41, -INF , P2 ;  /* 0xff80000029297808 */ /* 0x000fe20001000000 */
[--C-:B------:R-:W-:Y:S01]  /*13c70*/  FFMA.FTZ R161, R11, R0, -R12.reuse ;  /* 0x000000000ba17223 */ /* 0x100fe2000001080c */
[----:B------:R-:W-:Y:S01]  /*13c80*/  FMNMX.FTZ R14, R95, R14, !PT ;  /* 0x0000000e5f0e7209 */ /* 0x000fe20007810000 */
[-CC-:B------:R-:W-:Y:S01]  /*13c90*/  FFMA.FTZ R173, R111, R0.reuse, -R12.reuse ;  /* 0x000000006fad7223 */ /* 0x180fe2000001080c */
[----:B------:R-:W-:Y:S01]  /*13ca0*/  ISETP.GT.AND P2, PT, R4, 0x29, PT ;  /* 0x000000290400780c */ /* 0x000fe20003f44270 */
[--C-:B------:R-:W-:Y:S01]  /*13cb0*/  FFMA.FTZ R163, R13, R0, -R12.reuse ;  /* 0x000000000da37223 */ /* 0x100fe2000001080c */
[----:B------:R-:W-:Y:S01]  /*13cc0*/  FSEL R99, R44, -INF , P3 ;  /* 0xff8000002c637808 */ /* 0x000fe20001800000 */
[----:B------:R-:W3:Y:S01]  /*13cd0*/  MUFU.EX2 R6, R6 ;  /* 0x0000000600067308 */ /* 0x000ee20000000800 */
[----:B------:R-:W-:Y:S01]  /*13ce0*/  FMNMX.FTZ R20, R41, R14, !PT ;  /* 0x0000000e29147209 */ /* 0x000fe20007810000 */
[-CC-:B------:R-:W-:Y:S01]  /*13cf0*/  FFMA.FTZ R157, R15, R0.reuse, -R12.reuse ;  /* 0x000000000f9d7223 */ /* 0x180fe2000001080c */
[C---:B------:R-:W-:Y:S01]  /*13d00*/  ISETP.GT.AND P3, PT, R4.reuse, 0x30, PT ;  /* 0x000000300400780c */ /* 0x040fe20003f64270 */
[-CC-:B------:R-:W-:Y:S01]  /*13d10*/  FFMA.FTZ R159, R21, R0.reuse, -R12.reuse ;  /* 0x00000000159f7223 */ /* 0x180fe2000001080c */
[----:B------:R-:W-:Y:S01]  /*13d20*/  FSEL R45, R45, -INF , P2 ;  /* 0xff8000002d2d7808 */ /* 0x000fe20001000000 */
[--C-:B------:R-:W-:Y:S01]  /*13d30*/  FFMA.FTZ R59, R59, R0, -R12.reuse ;  /* 0x000000003b3b7223 */ /* 0x100fe2000001080c */
[----:B------:R-:W-:Y:S01]  /*13d40*/  FMNMX.FTZ R20, R99, R20, !PT ;  /* 0x0000001463147209 */ /* 0x000fe20007810000 */
[----:B------:R-:W4:Y:S01]  /*13d50*/  MUFU.EX2 R177, R177 ;  /* 0x000000b100b17308 */ /* 0x000f220000000800 */
[----:B------:R-:W-:Y:S01]  /*13d60*/  ISETP.GT.AND P2, PT, R4, 0x31, PT ;  /* 0x000000310400780c */ /* 0x000fe20003f44270 */
[-CC-:B------:R-:W-:Y:S01]  /*13d70*/  FFMA.FTZ R153, R31, R0.reuse, -R12.reuse ;  /* 0x000000001f997223 */ /* 0x180fe2000001080c */
[----:B------:R-:W-:Y:S01]  /*13d80*/  FSEL R101, R48, -INF , P3 ;  /* 0xff80000030657808 */ /* 0x000fe20001800000 */
[--C-:B------:R-:W-:Y:S01]  /*13d90*/  FFMA.FTZ R36, R67, R0, -R12.reuse ;  /* 0x0000000043247223 */ /* 0x100fe2000001080c */
[----:B------:R-:W-:Y:S01]  /*13da0*/  FMNMX.FTZ R20, R45, R20, !PT ;  /* 0x000000142d147209 */ /* 0x000fe20007810000 */
[-CC-:B------:R-:W-:Y:S01]  /*13db0*/  FFMA.FTZ R155, R35, R0.reuse, -R12.reuse ;  /* 0x00000000239b7223 */ /* 0x180fe2000001080c */
[C---:B------:R-:W-:Y:S01]  /*13dc0*/  ISETP.GT.AND P3, PT, R4.reuse, 0x38, PT ;  /* 0x000000380400780c */ /* 0x040fe20003f64270 */
[----:B------:R1:W4:Y:S01]  /*13dd0*/  MUFU.EX2 R10, R105 ;  /* 0x00000069000a7308 */ /* 0x0003220000000800 */
[----:B------:R-:W-:Y:S01]  /*13de0*/  FSEL R49, R49, -INF , P2 ;  /* 0xff80000031317808 */ /* 0x000fe20001000000 */
[--C-:B------:R-:W-:Y:S01]  /*13df0*/  FFMA.FTZ R38, R71, R0, -R12.reuse ;  /* 0x0000000047267223 */ /* 0x100fe2000001080c */
[----:B------:R-:W-:Y:S01]  /*13e00*/  FMNMX.FTZ R20, R101, R20, !PT ;  /* 0x0000001465147209 */ /* 0x000fe20007810000 */
[-CC-:B------:R-:W-:Y:S01]  /*13e10*/  FFMA.FTZ R40, R75, R0.reuse, -R12.reuse ;  /* 0x000000004b287223 */ /* 0x180fe2000001080c */
[----:B------:R-:W-:Y:S01]  /*13e20*/  ISETP.GT.AND P2, PT, R4, 0x39, PT ;  /* 0x000000390400780c */ /* 0x000fe20003f44270 */
[--C-:B------:R-:W-:Y:S01]  /*13e30*/  FFMA.FTZ R42, R79, R0, -R12.reuse ;  /* 0x000000004f2a7223 */ /* 0x100fe2000001080c */
[----:B------:R-:W-:Y:S01]  /*13e40*/  FSEL R103, R52, -INF , P3 ;  /* 0xff80000034677808 */ /* 0x000fe20001800000 */
[----:B------:R-:W4:Y:S01]  /*13e50*/  MUFU.EX2 R179, R179 ;  /* 0x000000b300b37308 */ /* 0x000f220000000800 */
[----:B------:R-:W-:Y:S01]  /*13e60*/  FMNMX.FTZ R24, R49, R20, !PT ;  /* 0x0000001431187209 */ /* 0x000fe20007810000 */
[----:B------:R-:W-:Y:S01]  /*13e70*/  FFMA.FTZ R44, R83, R0, -R12 ;  /* 0x00000000532c7223 */ /* 0x000fe2000001080c */
[C---:B------:R-:W-:Y:S01]  /*13e80*/  ISETP.GT.AND P3, PT, R4.reuse, 0x40, PT ;  /* 0x000000400400780c */ /* 0x040fe20003f64270 */
[--C-:B------:R-:W-:Y:S01]  /*13e90*/  IMAD.MOV.U32 R111, RZ, RZ, R151.reuse ;  /* 0x000000ffff6f7224 */ /* 0x100fe200078e0097 */
[----:B------:R-:W-:Y:S01]  /*13ea0*/  FSEL R53, R53, -INF , P2 ;  /* 0xff80000035357808 */ /* 0x000fe20001000000 */
[--C-:B------:R-:W-:Y:S01]  /*13eb0*/  IMAD.MOV.U32 R107, RZ, RZ, R151.reuse ;  /* 0x000000ffff6b7224 */ /* 0x100fe200078e0097 */
[----:B------:R-:W-:Y:S01]  /*13ec0*/  FMNMX.FTZ R24, R103, R24, !PT ;  /* 0x0000001867187209 */ /* 0x000fe20007810000 */
[----:B------:R2:W-:Y:S01]  /*13ed0*/  MUFU.EX2 R20, R26 ;  /* 0x0000001a00147308 */ /* 0x0005e20000000800 */
[----:B------:R-:W-:Y:S01]  /*13ee0*/  ISETP.GT.AND P2, PT, R4, 0x41, PT ;  /* 0x000000410400780c */ /* 0x000fe20003f44270 */
[----:B-1----:R-:W-:Y:S01]  /*13ef0*/  IMAD.MOV.U32 R105, RZ, RZ, R151 ;  /* 0x000000ffff697224 */ /* 0x002fe200078e0097 */
[----:B------:R-:W-:-:S02]  /*13f00*/  FSEL R97, R56, -INF , P3 ;  /* 0xff80000038617808 */ /* 0x000fc40001800000 */
[----:B------:R-:W-:Y:S02]  /*13f10*/  FMNMX.FTZ R24, R53, R24, !PT ;  /* 0x0000001835187209 */ /* 0x000fe40007810000 */
[C---:B------:R-:W-:Y:S01]  /*13f20*/  ISETP.GT.AND P3, PT, R4.reuse, 0x48, PT ;  /* 0x000000480400780c */ /* 0x040fe20003f64270 */
[----:B------:R1:W4:Y:S01]  /*13f30*/  MUFU.EX2 R14, R109 ;  /* 0x0000006d000e7308 */ /* 0x0003220000000800 */
[----:B------:R-:W-:Y:S02]  /*13f40*/  FSEL R57, R57, -INF , P2 ;  /* 0xff80000039397808 */ /* 0x000fe40001000000 */
[----:B------:R-:W-:Y:S02]  /*13f50*/  FMNMX.FTZ R24, R97, R24, !PT ;  /* 0x0000001861187209 */ /* 0x000fe40007810000 */
[----:B------:R-:W-:Y:S02]  /*13f60*/  ISETP.GT.AND P2, PT, R4, 0x49, PT ;  /* 0x000000490400780c */ /* 0x000fe40003f44270 */
[----:B------:R-:W-:Y:S01]  /*13f70*/  FSEL R91, R60, -INF , P3 ;  /* 0xff8000003c5b7808 */ /* 0x000fe20001800000 */
[----:B------:R-:W4:Y:S01]  /*13f80*/  MUFU.EX2 R173, R173 ;  /* 0x000000ad00ad7308 */ /* 0x000f220000000800 */
[----:B--2---:R-:W-:Y:S01]  /*13f90*/  FMNMX.FTZ R26, R57, R24, !PT ;  /* 0x00000018391a7209 */ /* 0x004fe20007810000 */
[----:B-1----:R-:W-:Y:S01]  /*13fa0*/  IMAD.MOV.U32 R109, RZ, RZ, R151 ;  /* 0x000000ffff6d7224 */ /* 0x002fe200078e0097 */
[----:B------:R-:W-:-:S02]  /*13fb0*/  ISETP.GT.AND P3, PT, R4, 0x50, PT ;  /* 0x000000500400780c */ /* 0x000fc40003f64270 */
[----:B------:R-:W-:Y:S02]  /*13fc0*/  FSEL R61, R61, -INF , P2 ;  /* 0xff8000003d3d7808 */ /* 0x000fe40001000000 */
[----:B------:R-:W-:Y:S01]  /*13fd0*/  FMNMX.FTZ R26, R91, R26, !PT ;  /* 0x0000001a5b1a7209 */ /* 0x000fe20007810000 */
[----:B------:R1:W-:Y:S01]  /*13fe0*/  MUFU.EX2 R24, R28 ;  /* 0x0000001c00187308 */ /* 0x0003e20000000800 */
[----:B------:R-:W-:Y:S02]  /*13ff0*/  ISETP.GT.AND P2, PT, R4, 0x51, PT ;  /* 0x000000510400780c */ /* 0x000fe40003f44270 */
[----:B------:R-:W-:Y:S02]  /*14000*/  FSEL R47, R64, -INF , P3 ;  /* 0xff800000402f7808 */ /* 0x000fe40001800000 */
[----:B------:R-:W-:Y:S02]  /*14010*/  FMNMX.FTZ R26, R61, R26, !PT ;  /* 0x0000001a3d1a7209 */ /* 0x000fe40007810000 */
[----:B------:R-:W-:Y:S01]  /*14020*/  ISETP.GT.AND P3, PT, R4, 0x58, PT ;  /* 0x000000580400780c */ /* 0x000fe20003f64270 */
[----:B------:R-:W-:Y:S01]  /*14030*/  MUFU.EX2 R175, R175 ;  /* 0x000000af00af7308 */ /* 0x000fe20000000800 */
[----:B------:R-:W-:-:S02]  /*14040*/  FSEL R65, R65, -INF , P2 ;  /* 0xff80000041417808 */ /* 0x000fc40001000000 */
[----:B------:R-:W-:Y:S02]  /*14050*/  FMNMX.FTZ R26, R47, R26, !PT ;  /* 0x0000001a2f1a7209 */ /* 0x000fe40007810000 */
[----:B------:R-:W-:Y:S02]  /*14060*/  ISETP.GT.AND P2, PT, R4, 0x59, PT ;  /* 0x000000590400780c */ /* 0x000fe40003f44270 */
[----:B------:R-:W-:Y:S01]  /*14070*/  FSEL R39, R68, -INF , P3 ;  /* 0xff80000044277808 */ /* 0x000fe20001800000 */
[----:B------:R-:W-:Y:S01]  /*14080*/  MUFU.EX2 R169, R169 ;  /* 0x000000a900a97308 */ /* 0x000fe20000000800 */
[----:B-1----:R-:W-:Y:S02]  /*14090*/  FMNMX.FTZ R28, R65, R26, !PT ;  /* 0x0000001a411c7209 */ /* 0x002fe40007810000 */
[----:B------:R-:W-:Y:S02]  /*140a0*/  ISETP.GT.AND P3, PT, R4, 0x60, PT ;  /* 0x000000600400780c */ /* 0x000fe40003f64270 */
[----:B------:R-:W-:-:S02]  /*140b0*/  FSEL R69, R69, -INF , P2 ;  /* 0xff80000045457808 */ /* 0x000fc40001000000 */
        /* <DEDUP_REMOVED lines=20> */
[C---:B------:R-:W-:Y:S01]  /*14200*/  ISETP.GT.AND P3, PT, R4.reuse, 0x78, PT ;  /* 0x000000780400780c */ /* 0x040fe20003f64270 */
[----:B------:R-:W-:Y:S01]  /*14210*/  MUFU.EX2 R167, R167 ;  /* 0x000000a700a77308 */ /* 0x000fe20000000800 */
[----:B------:R-:W-:Y:S01]  /*14220*/  FSEL R81, R81, -INF , P2 ;  /* 0xff80000051517808 */ /* 0x000fe20001000000 */
[--C-:B-1----:R-:W-:Y:S01]  /*14230*/  FFMA.FTZ R34, R63, R0, -R12.reuse ;  /* 0x000000003f227223 */ /* 0x102fe2000001080c */
[----:B------:R-:W-:Y:S01]  /*14240*/  FMNMX.FTZ R32, R55, R32, !PT ;  /* 0x0000002037207209 */ /* 0x000fe20007810000 */
[----:B------:R-:W-:Y:S01]  /*14250*/  FFMA.FTZ R12, R87, R0, -R12 ;  /* 0x00000000570c7223 */ /* 0x000fe2000001080c */
[----:B------:R-:W-:-:S02]  /*14260*/  ISETP.GT.AND P2, PT, R4, 0x79, PT ;  /* 0x000000790400780c */ /* 0x000fc40003f44270 */
[----:B------:R-:W-:Y:S01]  /*14270*/  FSEL R9, R84, -INF , P3 ;  /* 0xff80000054097808 */ /* 0x000fe20001800000 */
[----:B------:R-:W-:Y:S01]  /*14280*/  MUFU.EX2 R34, R34 ;  /* 0x0000002200227308 */ /* 0x000fe20000000800 */
[----:B------:R-:W-:Y:S02]  /*14290*/  FMNMX.FTZ R4, R81, R32, !PT ;  /* 0x0000002051047209 */ /* 0x000fe40007810000 */
[----:B------:R-:W-:Y:S02]  /*142a0*/  FSEL R85, R85, -INF , P2 ;  /* 0xff80000055557808 */ /* 0x000fe40001000000 */
[----:B------:R-:W-:-:S03]  /*142b0*/  FMNMX.FTZ R4, R9, R4, !PT ;  /* 0x0000000409047209 */ /* 0x000fc60007810000 */
        /* <DEDUP_REMOVED lines=12> */
[----:B-1----:R-:W-:-:S04]  /*14380*/  FMNMX.FTZ R4, R7, R4, !PT ;  /* 0x0000000407047209 */ /* 0x002fc80007810000 */
[C---:B------:R-:W-:Y:S01]  /*14390*/  FSETP.NEU.FTZ.AND P2, PT, R4.reuse, -INF , PT ;  /* 0xff8000000400780b */ /* 0x040fe20003f5d000 */
[----:B------:R-:W-:Y:S02]  /*143a0*/  FMUL.FTZ R7, R4, R0 ;  /* 0x0000000004077220 */ /* 0x000fe40000410000 */
[----:B------:R-:W-:Y:S03]  /*143b0*/  MUFU.EX2 R42, R42 ;  /* 0x0000002a002a7308 */ /* 0x000fe60000000800 */
[----:B------:R-:W-:-:S05]  /*143c0*/  FSEL R46, R7, RZ, P2 ;  /* 0x000000ff072e7208 */ /* 0x000fca0001000000 */
[----:B------:R-:W-:Y:S01]  /*143d0*/  MUFU.EX2 R153, R153 ;  /* 0x0000009900997308 */ /* 0x000fe20000000800 */
[-CC-:B------:R-:W-:Y:S01]  /*143e0*/  FFMA.FTZ R180, R89, R0.reuse, -R46.reuse ;  /* 0x0000000059b47223 */ /* 0x180fe2000001082e */
[-C--:B------:R-:W-:Y:S01]  /*143f0*/  FFMA.FTZ R7, R30, R0.reuse, -R46 ;  /* 0x000000001e077223 */ /* 0x080fe2000001082e */
[----:B------:R-:W-:Y:S01]  /*14400*/  FADD.FTZ R30, R181, R2 ;  /* 0x00000002b51e7221 */ /* 0x000fe20000010000 */
[-CC-:B------:R-:W-:Y:S01]  /*14410*/  FFMA.FTZ R182, R25, R0.reuse, -R46.reuse ;  /* 0x0000000019b67223 */ /* 0x180fe2000001082e */
[-CC-:B------:R-:W-:Y:S01]  /*14420*/  FFMA.FTZ R13, R29, R0.reuse, -R46.reuse ;  /* 0x000000001d0d7223 */ /* 0x180fe2000001082e */
[-C--:B------:R-:W-:Y:S01]  /*14430*/  FFMA.FTZ R176, R43, R0.reuse, -R46 ;  /* 0x000000002bb07223 */ /* 0x080fe2000001082e */
[----:B0-----:R-:W-:Y:S01]  /*14440*/  FADD.FTZ R11, R183, R30 ;  /* 0x0000001eb70b7221 */ /* 0x001fe20000010000 */
[----:B------:R-:W-:Y:S01]  /*14450*/  MUFU.EX2 R180, R180 ;  /* 0x000000b400b47308 */ /* 0x000fe20000000800 */
[-CC-:B------:R-:W-:Y:S01]  /*14460*/  FFMA.FTZ R15, R33, R0.reuse, -R46.reuse ;  /* 0x00000000210f7223 */ /* 0x180fe2000001082e */
[-CC-:B------:R-:W-:Y:S01]  /*14470*/  FFMA.FTZ R178, R93, R0.reuse, -R46.reuse ;  /* 0x000000005db27223 */ /* 0x180fe2000001082e */
[----:B---3--:R-:W-:Y:S01]  /*14480*/  FADD.FTZ R30, R6, R11 ;  /* 0x0000000b061e7221 */ /* 0x008fe20000010000 */
[-CC-:B------:R-:W-:Y:S01]  /*14490*/  FFMA.FTZ R21, R37, R0.reuse, -R46.reuse ;  /* 0x0000000025157223 */ /* 0x180fe2000001082e */
[-CC-:B------:R-:W-:Y:S01]  /*144a0*/  FFMA.FTZ R172, R95, R0.reuse, -R46.reuse ;  /* 0x000000005fac7223 */ /* 0x180fe2000001082e */
[-C--:B------:R-:W-:Y:S01]  /*144b0*/  FFMA.FTZ R25, R41, R0.reuse, -R46 ;  /* 0x0000000029197223 */ /* 0x080fe2000001082e */
[----:B----4-:R-:W-:Y:S01]  /*144c0*/  FADD.FTZ R11, R177, R30 ;  /* 0x0000001eb10b7221 */ /* 0x010fe20000010000 */
[----:B------:R-:W0:Y:S01]  /*144d0*/  MUFU.EX2 R7, R7 ;  /* 0x0000000700077308 */ /* 0x000e220000000800 */
[-CC-:B------:R-:W-:Y:S01]  /*144e0*/  FFMA.FTZ R174, R99, R0.reuse, -R46.reuse ;  /* 0x0000000063ae7223 */ /* 0x180fe2000001082e */
[-C--:B------:R-:W-:Y:S01]  /*144f0*/  FFMA.FTZ R29, R45, R0.reuse, -R46 ;  /* 0x000000002d1d7223 */ /* 0x080fe2000001082e */
[----:B------:R-:W-:Y:S01]  /*14500*/  FADD.FTZ R30, R10, R11 ;  /* 0x0000000b0a1e7221 */ /* 0x000fe20000010000 */
[----:B------:R-:W-:Y:S01]  /*14510*/  SHF.R.S32.HI R43, RZ, 0x1f, R50 ;  /* 0x0000001fff2b7819 */ /* 0x000fe20000011432 */
[-CC-:B------:R-:W-:Y:S01]  /*14520*/  FFMA.FTZ R168, R101, R0.reuse, -R46.reuse ;  /* 0x0000000065a87223 */ /* 0x180fe2000001082e */
[-C--:B------:R-:W-:Y:S01]  /*14530*/  FFMA.FTZ R31, R49, R0.reuse, -R46 ;  /* 0x00000000311f7223 */ /* 0x080fe2000001082e */
[----:B------:R-:W-:Y:S01]  /*14540*/  FADD.FTZ R37, R179, R30 ;  /* 0x0000001eb3257221 */ /* 0x000fe20000010000 */
[----:B------:R-:W1:Y:S01]  /*14550*/  MUFU.EX2 R182, R182 ;  /* 0x000000b600b67308 */ /* 0x000e620000000800 */
[-CC-:B------:R-:W-:Y:S01]  /*14560*/  FFMA.FTZ R170, R103, R0.reuse, -R46.reuse ;  /* 0x0000000067aa7223 */ /* 0x180fe2000001082e */
[-CC-:B------:R-:W-:Y:S01]  /*14570*/  FFMA.FTZ R33, R53, R0.reuse, -R46.reuse ;  /* 0x0000000035217223 */ /* 0x180fe2000001082e */
[----:B------:R-:W-:Y:S01]  /*14580*/  FADD.FTZ R48, R14, R37 ;  /* 0x000000250e307221 */ /* 0x000fe20000010000 */
[-CC-:B------:R-:W-:Y:S01]  /*14590*/  FFMA.FTZ R164, R97, R0.reuse, -R46.reuse ;  /* 0x0000000061a47223 */ /* 0x180fe2000001082e */
[-CC-:B------:R-:W-:Y:S01]  /*145a0*/  FFMA.FTZ R35, R57, R0.reuse, -R46.reuse ;  /* 0x0000000039237223 */ /* 0x180fe2000001082e */
[-C--:B------:R-:W-:Y:S01]  /*145b0*/  FFMA.FTZ R166, R91, R0.reuse, -R46 ;  /* 0x000000005ba67223 */ /* 0x080fe2000001082e */
[----:B------:R-:W-:Y:S01]  /*145c0*/  FADD.FTZ R41, R173, R48 ;  /* 0x00000030ad297221 */ /* 0x000fe20000010000 */
[----:B------:R-:W2:Y:S01]  /*145d0*/  MUFU.EX2 R13, R13 ;  /* 0x0000000d000d7308 */ /* 0x000ea20000000800 */
[----:B0-----:R-:W-:Y:S01]  /*145e0*/  FADD.FTZ R11, R180, R7 ;  /* 0x00000007b40b7221 */ /* 0x001fe20000010000 */
[-CC-:B------:R-:W-:Y:S01]  /*145f0*/  FFMA.FTZ R37, R61, R0.reuse, -R46.reuse ;  /* 0x000000003d257223 */ /* 0x180fe2000001082e */
[----:B------:R-:W-:Y:S01]  /*14600*/  FADD.FTZ R48, R20, R41 ;  /* 0x0000002914307221 */ /* 0x000fe20000010000 */
[-CC-:B------:R-:W-:Y:S01]  /*14610*/  FFMA.FTZ R160, R47, R0.reuse, -R46.reuse ;  /* 0x000000002fa07223 */ /* 0x180fe2000001082e */
[-CC-:B------:R-:W-:Y:S01]  /*14620*/  FFMA.FTZ R65, R65, R0.reuse, -R46.reuse ;  /* 0x0000000041417223 */ /* 0x180fe2000001082e */
[----:B------:R-:W-:Y:S01]  /*14630*/  F2FP.BF16.F32.PACK_AB R181, R2, R181 ;  /* 0x000000b502b5723e */ /* 0x000fe200000010ff */
[-CC-:B------:R-:W-:Y:S01]  /*14640*/  FFMA.FTZ R39, R39, R0.reuse, -R46.reuse ;  /* 0x0000000027277223 */ /* 0x180fe2000001082e */
[----:B------:R-:W0:Y:S01]  /*14650*/  MUFU.EX2 R176, R176 ;  /* 0x000000b000b07308 */ /* 0x000e220000000800 */
[----:B-1----:R-:W-:Y:S01]  /*14660*/  FADD.FTZ R30, R182, R11 ;  /* 0x0000000bb61e7221 */ /* 0x002fe20000010000 */
[----:B------:R-:W-:Y:S01]  /*14670*/  F2FP.BF16.F32.PACK_AB R183, R6, R183 ;  /* 0x000000b706b7723e */ /* 0x000fe200000010ff */
[-CC-:B------:R-:W-:Y:S01]  /*14680*/  FFMA.FTZ R69, R69, R0.reuse, -R46.reuse ;  /* 0x0000000045457223 */ /* 0x180fe2000001082e */
[-CC-:B------:R-:W-:Y:S01]  /*14690*/  FFMA.FTZ R51, R51, R0.reuse, -R46.reuse ;  /* 0x0000000033337223 */ /* 0x180fe2000001082e */
[-CC-:B------:R-:W-:Y:S01]  /*146a0*/  FFMA.FTZ R73, R73, R0.reuse, -R46.reuse ;  /* 0x0000000049497223 */ /* 0x180fe2000001082e */
[-CC-:B------:R-:W-:Y:S01]  /*146b0*/  FFMA.FTZ R27, R27, R0.reuse, -R46.reuse ;  /* 0x000000001b1b7223 */ /* 0x180fe2000001082e */
[-C--:B------:R-:W-:Y:S01]  /*146c0*/  FFMA.FTZ R77, R77, R0.reuse, -R46 ;  /* 0x000000004d4d7223 */ /* 0x080fe2000001082e */
[----:B------:R-:W1:Y:S01]  /*146d0*/  MUFU.EX2 R15, R15 ;  /* 0x0000000f000f7308 */ /* 0x000e620000000800 */
[----:B--2---:R-:W-:Y:S01]  /*146e0*/  FADD.FTZ R11, R13, R30 ;  /* 0x0000001e0d0b7221 */ /* 0x004fe20000010000 */
[-CC-:B------:R-:W-:Y:S01]  /*146f0*/  FFMA.FTZ R55, R55, R0.reuse, -R46.reuse ;  /* 0x0000000037377223 */ /* 0x180fe2000001082e */
[-CC-:B------:R-:W-:Y:S01]  /*14700*/  FFMA.FTZ R81, R81, R0.reuse, -R46.reuse ;  /* 0x0000000051517223 */ /* 0x180fe2000001082e */
[-CC-:B------:R-:W-:Y:S01]  /*14710*/  FFMA.FTZ R9, R9, R0.reuse, -R46.reuse ;  /* 0x0000000009097223 */ /* 0x180fe2000001082e */
[----:B------:R-:W-:Y:S01]  /*14720*/  FFMA.FTZ R46, R85, R0, -R46 ;  /* 0x00000000552e7223 */ /* 0x000fe2000001082e */
[----:B------:R-:W-:Y:S01]  /*14730*/  F2FP.BF16.F32.PACK_AB R180, R7, R180 ;  /* 0x000000b407b4723e */ /* 0x000fe200000010ff */
[----:B------:R-:W-:Y:S01]  /*14740*/  IMAD.MOV.U32 R103, RZ, RZ, R151 ;  /* 0x000000ffff677224 */ /* 0x000fe200078e0097 */
[----:B------:R-:W2:Y:S01]  /*14750*/  MUFU.EX2 R178, R178 ;  /* 0x000000b200b27308 */ /* 0x000ea20000000800 */
[----:B0-----:R-:W-:Y:S01]  /*14760*/  FADD.FTZ R30, R176, R11 ;  /* 0x0000000bb01e7221 */ /* 0x001fe20000010000 */
[----:B------:R-:W-:Y:S01]  /*14770*/  FADD.FTZ R11, R175, R48 ;  /* 0x00000030af0b7221 */ /* 0x000fe20000010000 */
[----:B------:R-:W-:Y:S01]  /*14780*/  F2FP.BF16.F32.PACK_AB R179, R14, R179 ;  /* 0x000000b30eb3723e */ /* 0x000fe200000010ff */
[----:B------:R-:W-:Y:S01]  /*14790*/  IMAD.MOV.U32 R101, RZ, RZ, R151 ;  /* 0x000000ffff657224 */ /* 0x000fe200078e0097 */
[----:B------:R-:W-:Y:S01]  /*147a0*/  F2FP.BF16.F32.PACK_AB R177, R10, R177 ;  /* 0x000000b10ab1723e */ /* 0x000fe200000010ff */
[----:B------:R-:W-:Y:S01]  /*147b0*/  FADD.FTZ R48, R24, R11 ;  /* 0x0000000b18307221 */ /* 0x000fe20000010000 */
[----:B------:R-:W-:Y:S01]  /*147c0*/  LEA.HI R11, R43, R50, RZ, 0x7 ;  /* 0x000000322b0b7211 */ /* 0x000fe200078f38ff */
[----:B------:R-:W0:Y:S01]  /*147d0*/  MUFU.EX2 R21, R21 ;  /* 0x0000001500157308 */ /* 0x000e220000000800 */
[----:B-1----:R-:W-:Y:S01]  /*147e0*/  FADD.FTZ R41, R15, R30 ;  /* 0x0000001e0f297221 */ /* 0x002fe20000010000 */
[----:B------:R-:W-:Y:S01]  /*147f0*/  FADD.FTZ R43, R169, R48 ;  /* 0x00000030a92b7221 */ /* 0x000fe20000010000 */
[----:B------:R-:W-:Y:S01]  /*14800*/  SHF.R.S32.HI R11, RZ, 0x7, R11 ;  /* 0x00000007ff0b7819 */ /* 0x000fe2000001140b */
[----:B------:R-:W-:Y:S01]  /*14810*/  IMAD.MOV.U32 R99, RZ, RZ, R151 ;  /* 0x000000ffff637224 */ /* 0x000fe200078e0097 */
[----:B------:R-:W-:Y:S01]  /*14820*/  F2FP.BF16.F32.PACK_AB R173, R20, R173 ;  /* 0x000000ad14ad723e */ /* 0x000fe200000010ff */
[----:B------:R-:W-:Y:S01]  /*14830*/  FADD.FTZ R48, R26, R43 ;  /* 0x0000002b1a307221 */ /* 0x000fe20000010000 */
[----:B------:R-:W-:Y:S01]  /*14840*/  VIMNMX R14, RZ, R11, !PT ;  /* 0x0000000bff0e7248 */ /* 0x000fe20007fe0100 */
[----:B------:R-:W1:Y:S01]  /*14850*/  MUFU.EX2 R172, R172 ;  /* 0x000000ac00ac7308 */ /* 0x000e620000000800 */
[----:B--2---:R-:W-:Y:S01]  /*14860*/  FADD.FTZ R30, R178, R41 ;  /* 0x00000029b21e7221 */ /* 0x004fe20000010000 */
[----:B------:R-:W-:Y:S01]  /*14870*/  F2FP.BF16.F32.PACK_AB R175, R24, R175 ;  /* 0x000000af18af723e */ /* 0x000fe200000010ff */
[--C-:B------:R-:W-:Y:S01]  /*14880*/  IMAD.MOV.U32 R97, RZ, RZ, R151.reuse ;  /* 0x000000ffff617224 */ /* 0x100fe200078e0097 */
[----:B------:R-:W-:Y:S01]  /*14890*/  F2FP.BF16.F32.PACK_AB R169, R26, R169 ;  /* 0x000000a91aa9723e */ /* 0x000fe200000010ff */
[--C-:B------:R-:W-:Y:S01]  /*148a0*/  IMAD.MOV.U32 R95, RZ, RZ, R151.reuse ;  /* 0x000000ffff5f7224 */ /* 0x100fe200078e0097 */
[----:B------:R-:W-:Y:S01]  /*148b0*/  F2FP.BF16.F32.PACK_AB R182, R13, R182 ;  /* 0x000000b60db6723e */ /* 0x000fe200000010ff */
[--C-:B------:R-:W-:Y:S01]  /*148c0*/  IMAD.MOV.U32 R93, RZ, RZ, R151.reuse ;  /* 0x000000ffff5d7224 */ /* 0x100fe200078e0097 */
[----:B------:R-:W2:Y:S01]  /*148d0*/  MUFU.EX2 R25, R25 ;  /* 0x0000001900197308 */ /* 0x000ea20000000800 */
[----:B0-----:R-:W-:Y:S01]  /*148e0*/  FADD.FTZ R41, R21, R30 ;  /* 0x0000001e15297221 */ /* 0x001fe20000010000 */
[----:B------:R-:W-:Y:S01]  /*148f0*/  F2FP.BF16.F32.PACK_AB R176, R15, R176 ;  /* 0x000000b00fb0723e */ /* 0x000fe200000010ff */
[--C-:B------:R-:W-:Y:S01]  /*14900*/  IMAD.MOV.U32 R91, RZ, RZ, R151.reuse ;  /* 0x000000ffff5b7224 */ /* 0x100fe200078e0097 */
[----:B------:R-:W-:Y:S01]  /*14910*/  F2FP.BF16.F32.PACK_AB R178, R21, R178 ;  /* 0x000000b215b2723e */ /* 0x000fe200000010ff */
[----:B------:R-:W-:-:S03]  /*14920*/  IMAD.MOV.U32 R89, RZ, RZ, R151 ;  /* 0x000000ffff597224 */ /* 0x000fc600078e0097 */
        /* <DEDUP_REMOVED lines=8> */
[C---:B------:R-:W-:Y:S02]  /*149b0*/  F2FP.BF16.F32.PACK_AB R165, R32.reuse, R165 ;  /* 0x000000a520a5723e */ /* 0x040fe400000010ff */
[----:B------:R-:W-:Y:S01]  /*149c0*/  F2FP.BF16.F32.PACK_AB R172, R25, R172 ;  /* 0x000000ac19ac723e */ /* 0x000fe200000010ff */
[----:B------:R-:W-:Y:S02]  /*149d0*/  FADD.FTZ R48, R32, R41 ;  /* 0x0000002920307221 */ /* 0x000fe40000010000 */
[----:B------:R-:W2:Y:S01]  /*149e0*/  MUFU.EX2 R168, R168 ;  /* 0x000000a800a87308 */ /* 0x000ea20000000800 */
[----:B0-----:R-:W-:Y:S01]  /*149f0*/  FADD.FTZ R30, R174, R3 ;  /* 0x00000003ae1e7221 */ /* 0x001fe20000010000 */
[----:B------:R-:W-:Y:S01]  /*14a00*/  FADD.FTZ R41, R167, R48 ;  /* 0x00000030a7297221 */ /* 0x000fe20000010000 */
[----:B------:R-:W-:-:S03]  /*14a10*/  F2FP.BF16.F32.PACK_AB R167, R34, R167 ;  /* 0x000000a722a7723e */ /* 0x000fc600000010ff */
[----:B------:R-:W-:Y:S02]  /*14a20*/  FADD.FTZ R48, R34, R41 ;  /* 0x0000002922307221 */ /* 0x000fe40000010000 */
[----:B------:R-:W0:Y:S01]  /*14a30*/  MUFU.EX2 R31, R31 ;  /* 0x0000001f001f7308 */ /* 0x000e220000000800 */
[----:B-1----:R-:W-:Y:S01]  /*14a40*/  FADD.FTZ R3, R29, R30 ;  /* 0x0000001e1d037221 */ /* 0x002fe20000010000 */
[----:B------:R-:W-:Y:S01]  /*14a50*/  FADD.FTZ R41, R161, R48 ;  /* 0x00000030a1297221 */ /* 0x000fe20000010000 */
[----:B------:R-:W-:Y:S02]  /*14a60*/  F2FP.BF16.F32.PACK_AB R161, R36, R161 ;  /* 0x000000a124a1723e */ /* 0x000fe400000010ff */
[----:B------:R-:W-:-:S03]  /*14a70*/  F2FP.BF16.F32.PACK_AB R174, R29, R174 ;  /* 0x000000ae1dae723e */ /* 0x000fc600000010ff */
        /* <DEDUP_REMOVED lines=9> */
[----:B------:R-:W-:Y:S01]  /*14b10*/  FADD.FTZ R30, R36, R41 ;  /* 0x00000029241e7221 */ /* 0x000fe20000010000 */
[----:B------:R-:W-:-:S03]  /*14b20*/  F2FP.BF16.F32.PACK_AB R170, R33, R170 ;  /* 0x000000aa21aa723e */ /* 0x000fc600000010ff */
        /* <DEDUP_REMOVED lines=10> */
[----:B------:R-:W-:-:S05]  /*14bd0*/  F2FP.BF16.F32.PACK_AB R164, R35, R164 ;  /* 0x000000a423a4723e */ /* 0x000fca00000010ff */
[----:B------:R-:W1:Y:S01]  /*14be0*/  MUFU.EX2 R160, R160 ;  /* 0x000000a000a07308 */ /* 0x000e620000000800 */
[----:B--2---:R-:W-:-:S07]  /*14bf0*/  FADD.FTZ R2, R166, R3 ;  /* 0x00000003a6027221 */ /* 0x004fce0000010000 */
        /* <DEDUP_REMOVED lines=31> */
[----:B------:R-:W-:Y:S01]  /*14df0*/  F2FP.BF16.F32.PACK_AB R152, R152, R55 ;  /* 0x000000379898723e */ /* 0x000fe200000010ff */
[----:B------:R-:W-:-:S05]  /*14e00*/  IMAD.MOV.U32 R3, RZ, RZ, 0x3f800000 ;  /* 0x3f800000ff037424 */ /* 0x000fca00078e00ff */
[----:B------:R-:W1:Y:S01]  /*14e10*/  MUFU.EX2 R44, R44 ;  /* 0x0000002c002c7308 */ /* 0x000e620000000800 */
[----:B--2---:R-:W-:Y:S01]  /*14e20*/  FADD.FTZ R7, R9, R2 ;  /* 0x0000000209077221 */ /* 0x004fe20000010000 */
[----:B------:R-:W-:-:S06]  /*14e30*/  IMAD.MOV.U32 R2, RZ, RZ, 0x3f800000 ;  /* 0x3f800000ff027424 */ /* 0x000fcc00078e00ff */
[----:B------:R-:W2:Y:S01]  /*14e40*/  MUFU.EX2 R155, R155 ;  /* 0x0000009b009b7308 */ /* 0x000ea20000000800 */
[----:B0-----:R-:W-:Y:S01]  /*14e50*/  F2FP.BF16.F32.PACK_AB R154, R46, R9 ;  /* 0x000000092e9a723e */ /* 0x001fe200000010ff */
[----:B------:R-:W-:Y:S02]  /*14e60*/  VIADD R9, R148, 0xfffffffe ;  /* 0xfffffffe94097836 */ /* 0x000fe40000000000 */
[----:B------:R-:W-:Y:S01]  /*14e70*/  FADD.FTZ R7, R46, R7 ;  /* 0x000000072e077221 */ /* 0x000fe20000010000 */
[----:B------:R-:W-:Y:S02]  /*14e80*/  IMAD.MOV.U32 R148, RZ, RZ, R151 ;  /* 0x000000ffff947224 */ /* 0x000fe400078e0097 */
[----:B------:R-:W-:Y:S01]  /*14e90*/  ISETP.GE.AND P2, PT, R9, R14, PT ;  /* 0x0000000e0900720c */ /* 0x000fe20003f46270 */
[----:B------:R-:W0:Y:S01]  /*14ea0*/  MUFU.EX2 R12, R12 ;  /* 0x0000000c000c7308 */ /* 0x000e220000000800 */
[C---:B-1----:R-:W-:Y:S01]  /*14eb0*/  FADD.FTZ R6, R44.reuse, R41 ;  /* 0x000000292c067221 */ /* 0x042fe20000010000 */
[----:B------:R-:W-:-:S03]  /*14ec0*/  F2FP.BF16.F32.PACK_AB R153, R44, R153 ;  /* 0x000000992c99723e */ /* 0x000fc600000010ff */
[----:B--2---:R-:W-:-:S04]  /*14ed0*/  FADD.FTZ R41, R155, R6 ;  /* 0x000000069b297221 */ /* 0x004fc80000010000 */
[C---:B0-----:R-:W-:Y:S01]  /*14ee0*/  FADD.FTZ R6, R12.reuse, R41 ;  /* 0x000000290c067221 */ /* 0x041fe20000010000 */
[----:B------:R-:W-:Y:S02]  /*14ef0*/  F2FP.BF16.F32.PACK_AB R155, R12, R155 ;  /* 0x0000009b0c9b723e */ /* 0x000fe400000010ff */
[----:B------:R-:W-:Y:S05]  /*14f00*/  @!P2 BRA `(.L_x_2392) ;  /* 0x0000002c00f8a947 */ /* 0x000fea0003800000 */
[----:B------:R-:W-:Y:S01]  /*14f10*/  BSSY B1, `(.L_x_2392) ;  /* 0x00002fd000017945 */ /* 0x000fe20003800000 */
        /* <DEDUP_REMOVED lines=36> */
[----:B------:R-:W-:-:S07]  /*15160*/  CS2R R88, SRZ ;  /* 0x0000000000587805 */ /* 0x000fce000001ff00 */
.L_x_2403:
[----:B------:R-:W-:-:S05]  /*15170*/  VIADD R0, R21, 0x1 ;  /* 0x0000000115007836 */ /* 0x000fca0000000000 */
[----:B------:R-:W-:-:S04]  /*15180*/  ISETP.NE.AND P2, PT, R0, 0x2, PT ;  /* 0x000000020000780c */ /* 0x000fc80003f45270 */
[----:B------:R-:W-:Y:S02]  /*15190*/  SEL R5, RZ, 0x1, P2 ;  /* 0x00000001ff057807 */ /* 0x000fe40001000000 */
[----:B------:R-:W-:Y:S02]  /*151a0*/  SEL R185, R0, RZ, P2 ;  /* 0x000000ff00b97207 */ /* 0x000fe40001000000 */
[----:B------:R-:W-:Y:S01]  /*151b0*/  LOP3.LUT R188, R20, R5, RZ, 0x3c, !PT ;  /* 0x0000000514bc7212 */ /* 0x000fe200078e3cff */
[----:B------:R-:W-:Y:S06]  /*151c0*/  @!P0 BRA `(.L_x_2393) ;  /* 0x0000000000048947 */ /* 0x000fec0003800000 */
[----:B------:R-:W-:Y:S01]  /*151d0*/  BPT.TRAP 0x1 ;  /* 0x000000040000795c */ /* 0x000fe20000300000 */
.L_x_2393:
[----:B------:R-:W-:Y:S01]  /*151e0*/  IMAD R15, R185, 0x8, R18 ;  /* 0x00000008b90f7824 */ /* 0x000fe200078e0212 */
[----:B------:R-:W-:-:S04]  /*151f0*/  SHF.L.U32 R0, R188, 0x1f, RZ ;  /* 0x0000001fbc007819 */ /* 0x000fc800000006ff */
[----:B------:R0:W1:Y:S01]  /*15200*/  SYNCS.PHASECHK.TRANS64.TRYWAIT P2, [R15+URZ+0x34830], R0 ;  /* 0x034830000f0075a7 */ /* 0x000062000804017f */
[----:B------:R-:W-:Y:S05]  /*15210*/  @!P0 BRA `(.L_x_2394) ;  /* 0x0000000000048947 */ /* 0x000fea0003800000 */
[----:B------:R-:W-:Y:S01]  /*15220*/  BPT.TRAP 0x1 ;  /* 0x000000040000795c */ /* 0x000fe20000300000 */
.L_x_2394:
[----:B------:R-:W-:Y:S01]  /*15230*/  BSSY B2, `(.L_x_2395) ;  /* 0x0000006000027945 */ /* 0x000fe20003800000 */
[----:B------:R-:W-:Y:S02]  /*15240*/  IMAD R4, R185, 0xc00, R8 ;  /* 0x00000c00b9047824 */ /* 0x000fe400078e0208 */
[----:B------:R-:W-:Y:S01]  /*15250*/  IMAD.MOV.U32 R5, RZ, RZ, 0x40000040 ;  /* 0x40000040ff057424 */ /* 0x000fe200078e00ff */
[----:B-1----:R-:W-:Y:S06]  /*15260*/  @P2 BRA `(.L_x_2396) ;  /* 0x0000000000082947 */ /* 0x002fec0003800000 */
[----:B------:R-:W1:Y:S02]  /*15270*/  SYNCS.PHASECHK.TRANS64.TRYWAIT P2, [R15+URZ+0x34830], R0 ;  /* 0x034830000f0075a7 */ /* 0x000e64000804017f */
[----:B-1----:R-:W-:Y:S05]  /*15280*/  @!P2 BRA `(.L_x_2397) ;  /* 0x000000ec0054a947 */ /* 0x002fea0003800000 */
.L_x_2396:
[----:B------:R-:W-:Y:S05]  /*15290*/  BSYNC B2 ;  /* 0x0000000000027941 */ /* 0x000fea0003800000 */
.L_x_2395:
        /* <DEDUP_REMOVED lines=18> */
[----:B------:R-:W2:Y:S01]  /*153c0*/  LDL.64 R230, [R1+0x8] ;  /* 0x0000080001e67983 */ /* 0x000ea20000100a00 */
        /* <DEDUP_REMOVED lines=8> */
[----:B------:R-:W-:Y:S01]  /*15450*/  VIADD R10, R4, 0x6 ;  /* 0x00000006040a7836 */ /* 0x000fe20000000000 */
[----:B------:R-:W3:Y:S01]  /*15460*/  LDL.64 R228, [R1] ;  /* 0x0000000001e47983 */ /* 0x000ee20000100a00 */
        /* <DEDUP_REMOVED lines=150> */
.L_x_2398:
[----:B01----:R-:W-:Y:S01]  /*15dd0*/  SHF.L.U32 R0, R20, 0x1f, RZ ;  /* 0x0000001f14007819 */ /* 0x003fe200000006ff */
[----:B------:R-:W-:-:S04]  /*15de0*/  IMAD R20, R21, 0x8, R18 ;  /* 0x0000000815147824 */ /* 0x000fc800078e0212 */
[----:B------:R0:W1:Y:S01]  /*15df0*/  SYNCS.PHASECHK.TRANS64.TRYWAIT P2, [R20+URZ+0x34850], R0 ;  /* 0x03485000140075a7 */ /* 0x000062000804017f */
[----:B------:R-:W-:Y:S05]  /*15e00*/  @!P0 BRA `(.L_x_2399) ;  /* 0x0000000000048947 */ /* 0x000fea0003800000 */
[----:B------:R-:W-:Y:S01]  /*15e10*/  BPT.TRAP 0x1 ;  /* 0x000000040000795c */ /* 0x000fe20000300000 */
.L_x_2399:
[----:B------:R-:W-:Y:S04]  /*15e20*/  BSSY B2, `(.L_x_2400) ;  /* 0x0000004000027945 */ /* 0x000fe80003800000 */
[----:B-1----:R-:W-:Y:S05]  /*15e30*/  @P2 BRA `(.L_x_2401) ;  /* 0x0000000000082947 */ /* 0x002fea0003800000 */
[----:B------:R-:W1:Y:S02]  /*15e40*/  SYNCS.PHASECHK.TRANS64.TRYWAIT P2, [R20+URZ+0x34850], R0 ;  /* 0x03485000140075a7 */ /* 0x000e64000804017f */
[----:B-1----:R-:W-:Y:S05]  /*15e50*/  @!P2 BRA `(.L_x_2402) ;  /* 0x000000e00074a947 */ /* 0x002fea0003800000 */
.L_x_2401:
[----:B------:R-:W-:Y:S05]  /*15e60*/  BSYNC B2 ;  /* 0x0000000000027941 */ /* 0x000fea0003800000 */
.L_x_2400:
[----:B01----:R-:W-:Y:S01]  /*15e70*/  VIADD R0, R18, 0x400 ;  /* 0x0000040012007836 */ /* 0x003fe20000000000 */
[----:B------:R-:W-:Y:S01]  /*15e80*/  WARPGROUP.ARRIVE ;  /* 0x00000000000079c5 */ /* 0x000fe20000000000 */
[----:B------:R-:W-:Y:S02]  /*15e90*/  IMAD.MOV.U32 R11, RZ, RZ, 0x40000040 ;  /* 0x40000040ff0b7424 */ /* 0x000fe400078e00ff */
[----:B------:R-:W-:Y:S01]  /*15ea0*/  IMAD.MOV.U32 R3, RZ, RZ, 0x40000040 ;  /* 0x40000040ff037424 */ /* 0x000fe200078e00ff */
[----:B------:R-:W-:Y:S01]  /*15eb0*/  SHF.R.U32.HI R0, RZ, 0x4, R0 ;  /* 0x00000004ff007819 */ /* 0x000fe20000011600 */
[----:B------:R-:W-:Y:S01]  /*15ec0*/  @!P1 VIADD R15, R15, 0x34840 ;  /* 0x000348400f0f9836 */ /* 0x000fe20000000000 */
[----:B------:R-:W-:Y:S02]  /*15ed0*/  R2UR UR7, R11 ;  /* 0x000000000b0772ca */ /* 0x000fe400000e0000 */
[----:B------:R-:W-:Y:S02]  /*15ee0*/  LOP3.LUT R0, R0, 0x3fff, RZ, 0xc0, !PT ;  /* 0x00003fff00007812 */ /* 0x000fe400078ec0ff */
[----:B------:R-:W-:-:S02]  /*15ef0*/  @!P1 PRMT R15, RZ, 0x654, R15 ;  /* 0x00000654ff0f9816 */ /* 0x000fc4000000000f */
[----:B------:R-:W-:-:S05]  /*15f00*/  LOP3.LUT R0, R0, 0x4000000, RZ, 0xfc, !PT ;  /* 0x0400000000007812 */ /* 0x000fca00078efcff */
[----:B------:R-:W-:Y:S02]  /*15f10*/  IMAD R10, R21, 0x800, R0 ;  /* 0x00000800150a7824 */ /* 0x000fe400078e0200 */
[----:B------:R-:W-:Y:S02]  /*15f20*/  IMAD.MOV.U32 R0, RZ, RZ, -0x80 ;  /* 0xffffff80ff007424 */ /* 0x000fe400078e00ff */
[C---:B------:R-:W-:Y:S01]  /*15f30*/  VIADD R2, R10.reuse, 0x80 ;  /* 0x000000800a027836 */ /* 0x040fe20000000000 */
[----:B------:R-:W-:Y:S01]  /*15f40*/  R2UR UR6, R10 ;  /* 0x000000000a0672ca */ /* 0x000fe200000e0000 */
[----:B------:R-:W-:-:S04]  /*15f50*/  IMAD R0, R9, R0, 0x1 ;  /* 0x0000000109007424 */ /* 0x000fc800078e0200 */
[----:B------:R-:W-:-:S08]  /*15f60*/  IMAD R0, R193, 0x80, R0 ;  /* 0x00000080c1007824 */ /* 0x000fd000078e0200 */
[----:B------:R-:W-:Y:S01]  /*15f70*/  HGMMA.64x128x16.F32.BF16 R88, R180, gdesc[UR4].tnspB, R88, gsb0 ;  /* 0x41e00004b4587df0 */ /* 0x000fe20008001858 */
[----:B------:R-:W-:Y:S01]  /*15f80*/  R2UR UR6, R2 ;  /* 0x00000000020672ca */ /* 0x000fe200000e0000 */
[----:B------:R-:W-:Y:S01]  /*15f90*/  VIADD R2, R10, 0x100 ;  /* 0x000001000a027836 */ /* 0x000fe20000000000 */
[----:B------:R-:W-:Y:S02]  /*15fa0*/  R2UR UR7, R3 ;  /* 0x00000000030772ca */ /* 0x000fe400000e0000 */
[----:B------:R-:W-:-:S05]  /*15fb0*/  IADD3 R3, -R192, R0, R195 ;  /* 0x00000000c0037210 */ /* 0x000fca0007ffe1c3 */
[----:B------:R-:W-:Y:S02]  /*15fc0*/  IMAD R0, R202, -0x2, R3 ;  /* 0xfffffffeca007824 */ /* 0x000fe400078e0203 */
[----:B------:R-:W-:Y:S02]  /*15fd0*/  IMAD.MOV.U32 R3, RZ, RZ, 0x40000040 ;  /* 0x40000040ff037424 */ /* 0x000fe400078e00ff */
[----:B------:R-:W-:-:S05]  /*15fe0*/  IMAD.IADD R5, R203, 0x1, R0 ;  /* 0x00000001cb057824 */ /* 0x000fca00078e0200 */
[C---:B------:R-:W-:Y:S02]  /*15ff0*/  ISETP.GT.AND P2, PT, R5.reuse, RZ, PT ;  /* 0x000000ff0500720c */ /* 0x040fe40003f44270 */
[C---:B------:R-:W-:Y:S02]  /*16000*/  ISETP.GT.AND P3, PT, R5.reuse, 0x1, PT ;  /* 0x000000010500780c */ /* 0x040fe40003f64270 */
[----:B------:R-:W-:Y:S02]  /*16010*/  FSEL R24, R24, -INF , P2 ;  /* 0xff80000018187808 */ /* 0x000fe40001000000 */
[----:B------:R-:W-:Y:S02]  /*16020*/  ISETP.GT.AND P2, PT, R5, 0x8, PT ;  /* 0x000000080500780c */ /* 0x000fe40003f44270 */
[----:B------:R-:W-:Y:S02]  /*16030*/  FSEL R25, R25, -INF , P3 ;  /* 0xff80000019197808 */ /* 0x000fe40001800000 */
[----:B------:R-:W-:-:S02]  /*16040*/  FMNMX.FTZ R0, R24, R12, !PT ;  /* 0x0000000c18007209 */ /* 0x000fc40007810000 */
[C---:B------:R-:W-:Y:S02]  /*16050*/  ISETP.GT.AND P3, PT, R5.reuse, 0x9, PT ;  /* 0x000000090500780c */ /* 0x040fe40003f64270 */
[----:B------:R-:W-:Y:S02]  /*16060*/  FSEL R28, R28, -INF , P2 ;  /* 0xff8000001c1c7808 */ /* 0x000fe40001000000 */
[----:B------:R-:W-:Y:S02]  /*16070*/  ISETP.GT.AND P2, PT, R5, 0x10, PT ;  /* 0x000000100500780c */ /* 0x000fe40003f44270 */
[----:B------:R-:W-:Y:S02]  /*16080*/  FSEL R29, R29, -INF , P3 ;  /* 0xff8000001d1d7808 */ /* 0x000fe40001800000 */
[----:B------:R-:W-:Y:S02]  /*16090*/  ISETP.GT.AND P3, PT, R5, 0x11, PT ;  /* 0x000000110500780c */ /* 0x000fe40003f64270 */
[----:B------:R-:W-:-:S02]  /*160a0*/  FSEL R32, R32, -INF , P2 ;  /* 0xff80000020207808 */ /* 0x000fc40001000000 */
[----:B------:R-:W-:Y:S02]  /*160b0*/  ISETP.GT.AND P2, PT, R5, 0x18, PT ;  /* 0x000000180500780c */ /* 0x000fe40003f44270 */
[----:B------:R-:W-:Y:S02]  /*160c0*/  FSEL R33, R33, -INF , P3 ;  /* 0xff80000021217808 */ /* 0x000fe40001800000 */
[C---:B------:R-:W-:Y:S02]  /*160d0*/  ISETP.GT.AND P3, PT, R5.reuse, 0x19, PT ;  /* 0x000000190500780c */ /* 0x040fe40003f64270 */
[----:B------:R-:W-:Y:S02]  /*160e0*/  FSEL R36, R36, -INF , P2 ;  /* 0xff80000024247808 */ /* 0x000fe40001000000 */
[----:B------:R-:W-:Y:S02]  /*160f0*/  ISETP.GT.AND P2, PT, R5, 0x20, PT ;  /* 0x000000200500780c */ /* 0x000fe40003f44270 */
[----:B------:R-:W-:-:S02]  /*16100*/  FSEL R37, R37, -INF , P3 ;  /* 0xff80000025257808 */ /* 0x000fc40001800000 */
        /* <DEDUP_REMOVED lines=28> */
[----:B------:R-:W-:Y:S02]  /*162d0*/  FSEL R68, R68, -INF , P2 ;  /* 0xff80000044447808 */ /* 0x000fe40001000000 */
[----:B------:R-:W-:-:S02]  /*162e0*/  ISETP.GT.AND P3, PT, R5, 0x59, PT ;  /* 0x000000590500780c */ /* 0x000fc40003f64270 */
        /* <DEDUP_REMOVED lines=13> */
[----:B------:R-:W-:Y:S01]  /*163c0*/  FSEL R81, R81, -INF , P3 ;  /* 0xff80000051517808 */ /* 0x000fe20001800000 */
[----:B------:R-:W-:Y:S02]  /*163d0*/  WARPGROUP.DEPBAR.LE gsb0, 0x0 ;  /* 0x00008000000079c5 */ /* 0x000fe40000010000 */
[----:B------:R-:W-:Y:S01]  /*163e0*/  WARPGROUP.ARRIVE ;  /* 0x00000000000079c5 */ /* 0x000fe20000000000 */
[C---:B------:R-:W-:Y:S01]  /*163f0*/  ISETP.GT.AND P3, PT, R5.reuse, 0x79, PT ;  /* 0x000000790500780c */ /* 0x040fe20003f64270 */
[----:B------:R-:W-:Y:S01]  /*16400*/  VIADD R5, R5, 0x8 ;  /* 0x0000000805057836 */ /* 0x000fe20000000000 */
[----:B------:R-:W-:Y:S02]  /*16410*/  FSEL R84, R84, -INF , P2 ;  /* 0xff80000054547808 */ /* 0x000fe40001000000 */
[----:B------:R-:W-:Y:S01]  /*16420*/  FSEL R85, R85, -INF , P3 ;  /* 0xff80000055557808 */ /* 0x000fe20001800000 */
[----:B------:R-:W-:Y:S01]  /*16430*/  HGMMA.64x128x16.F32.BF16 R88, R176, gdesc[UR4].tnspB, R88, gsb0 ;  /* 0x41e00004b0587df0 */ /* 0x000fe20008001858 */
[----:B------:R-:W-:Y:S01]  /*16440*/  R2UR UR6, R2 ;  /* 0x00000000020672ca */ /* 0x000fe200000e0000 */
[----:B------:R-:W-:Y:S01]  /*16450*/  VIADD R2, R10, 0x180 ;  /* 0x000001800a027836 */ /* 0x000fe20000000000 */
[----:B------:R-:W-:-:S02]  /*16460*/  R2UR UR7, R3 ;  /* 0x00000000030772ca */ /* 0x000fc400000e0000 */
[----:B------:R-:W-:Y:S02]  /*16470*/  FMNMX.FTZ R3, R25, R0, !PT ;  /* 0x0000000019037209 */ /* 0x000fe40007810000 */
[C---:B------:R-:W-:Y:S02]  /*16480*/  ISETP.GT.AND P5, PT, R5.reuse, RZ, PT ;  /* 0x000000ff0500720c */ /* 0x040fe40003fa4270 */
[----:B------:R-:W-:Y:S02]  /*16490*/  FMNMX.FTZ R0, R28, R3, !PT ;  /* 0x000000031c007209 */ /* 0x000fe40007810000 */
[----:B------:R-:W-:Y:S02]  /*164a0*/  ISETP.GT.AND P6, PT, R5, 0x1, PT ;  /* 0x000000010500780c */ /* 0x000fe40003fc4270 */
[----:B------:R-:W-:Y:S02]  /*164b0*/  FMNMX.FTZ R3, R29, R0, !PT ;  /* 0x000000001d037209 */ /* 0x000fe40007810000 */
[----:B------:R-:W-:-:S02]  /*164c0*/  FSEL R26, R26, -INF , P5 ;  /* 0xff8000001a1a7808 */ /* 0x000fc40002800000 */
[----:B------:R-:W-:Y:S02]  /*164d0*/  FMNMX.FTZ R0, R32, R3, !PT ;  /* 0x0000000320007209 */ /* 0x000fe40007810000 */
[----:B------:R-:W-:Y:S02]  /*164e0*/  ISETP.GT.AND P3, PT, R5, 0x8, PT ;  /* 0x000000080500780c */ /* 0x000fe40003f64270 */
[----:B------:R-:W-:Y:S02]  /*164f0*/  FMNMX.FTZ R3, R33, R0, !PT ;  /* 0x0000000021037209 */ /* 0x000fe40007810000 */
[----:B------:R-:W-:Y:S02]  /*16500*/  FSEL R27, R27, -INF , P6 ;  /* 0xff8000001b1b7808 */ /* 0x000fe40003000000 */
[----:B------:R-:W-:Y:S02]  /*16510*/  FMNMX.FTZ R0, R36, R3, !PT ;  /* 0x0000000324007209 */ /* 0x000fe40007810000 */
[----:B------:R-:W-:-:S02]  /*16520*/  ISETP.GT.AND P4, PT, R5, 0x9, PT ;  /* 0x000000090500780c */ /* 0x000fc40003f84270 */
[----:B------:R-:W-:Y:S02]  /*16530*/  FMNMX.FTZ R3, R37, R0, !PT ;  /* 0x0000000025037209 */ /* 0x000fe40007810000 */
[----:B------:R-:W-:Y:S02]  /*16540*/  FSEL R30, R30, -INF , P3 ;  /* 0xff8000001e1e7808 */ /* 0x000fe40001800000 */
        /* <DEDUP_REMOVED lines=28> */
[----:B------:R-:W-:Y:S01]  /*16710*/  FMNMX.FTZ R0, R68, R3, !PT ;  /* 0x0000000344007209 */ /* 0x000fe20007810000 */
[----:B------:R-:W-:Y:S01]  /*16720*/  IMAD.MOV.U32 R3, RZ, RZ, 0x40000040 ;  /* 0x40000040ff037424 */ /* 0x000fe200078e00ff */
[----:B------:R-:W-:Y:S02]  /*16730*/  ISETP.GT.AND P4, PT, R5, 0x29, PT ;  /* 0x000000290500780c */ /* 0x000fe40003f84270 */
[----:B------:R-:W-:Y:S02]  /*16740*/  FMNMX.FTZ R11, R69, R0, !PT ;  /* 0x00000000450b7209 */ /* 0x000fe40007810000 */
[----:B------:R-:W-:Y:S02]  /*16750*/  FSEL R46, R46, -INF , P3 ;  /* 0xff8000002e2e7808 */ /* 0x000fe40001800000 */
[----:B------:R-:W-:Y:S02]  /*16760*/  FMNMX.FTZ R0, R72, R11, !PT ;  /* 0x0000000b48007209 */ /* 0x000fe40007810000 */
[----:B------:R-:W-:-:S02]  /*16770*/  ISETP.GT.AND P5, PT, R5, 0x30, PT ;  /* 0x000000300500780c */ /* 0x000fc40003fa4270 */
[----:B------:R-:W-:Y:S02]  /*16780*/  FSEL R47, R47, -INF , P4 ;  /* 0xff8000002f2f7808 */ /* 0x000fe40002000000 */
[C---:B------:R-:W-:Y:S02]  /*16790*/  ISETP.GT.AND P6, PT, R5.reuse, 0x31, PT ;  /* 0x000000310500780c */ /* 0x040fe40003fc4270 */
[----:B------:R-:W-:Y:S02]  /*167a0*/  FSEL R50, R50, -INF , P5 ;  /* 0xff80000032327808 */ /* 0x000fe40002800000 */
[----:B------:R-:W-:Y:S02]  /*167b0*/  ISETP.GT.AND P3, PT, R5, 0x38, PT ;  /* 0x000000380500780c */ /* 0x000fe40003f64270 */
[----:B------:R-:W-:Y:S02]  /*167c0*/  FSEL R51, R51, -INF , P6 ;  /* 0xff80000033337808 */ /* 0x000fe40003000000 */
[----:B------:R-:W-:-:S02]  /*167d0*/  ISETP.GT.AND P4, PT, R5, 0x39, PT ;  /* 0x000000390500780c */ /* 0x000fc40003f84270 */
[----:B------:R-:W-:Y:S02]  /*167e0*/  FSEL R54, R54, -INF , P3 ;  /* 0xff80000036367808 */ /* 0x000fe40001800000 */
[----:B------:R-:W-:Y:S02]  /*167f0*/  ISETP.GT.AND P5, PT, R5, 0x40, PT ;  /* 0x000000400500780c */ /* 0x000fe40003fa4270 */
[----:B------:R-:W-:Y:S02]  /*16800*/  FSEL R55, R55, -INF , P4 ;  /* 0xff80000037377808 */ /* 0x000fe40002000000 */
[C---:B------:R-:W-:Y:S02]  /*16810*/  ISETP.GT.AND P6, PT, R5.reuse, 0x41, PT ;  /* 0x000000410500780c */ /* 0x040fe40003fc4270 */
[----:B------:R-:W-:Y:S02]  /*16820*/  FSEL R58, R58, -INF , P5 ;  /* 0xff8000003a3a7808 */ /* 0x000fe40002800000 */
        /* <DEDUP_REMOVED lines=9> */
[----:B------:R-:W-:Y:S01]  /*168c0*/  FSEL R67, R67, -INF , P6 ;  /* 0xff80000043437808 */ /* 0x000fe20003000000 */
[----:B------:R-:W-:Y:S02]  /*168d0*/  WARPGROUP.DEPBAR.LE gsb0, 0x0 ;  /* 0x00008000000079c5 */ /* 0x000fe40000010000 */
[----:B------:R-:W-:Y:S01]  /*168e0*/  WARPGROUP.ARRIVE ;  /* 0x00000000000079c5 */ /* 0x000fe20000000000 */
[----:B------:R-:W-:Y:S02]  /*168f0*/  ISETP.GT.AND P4, PT, R5, 0x59, PT ;  /* 0x000000590500780c */ /* 0x000fe40003f84270 */
[----:B------:R-:W-:-:S02]  /*16900*/  FSEL R70, R70, -INF , P3 ;  /* 0xff80000046467808 */ /* 0x000fc40001800000 */
[----:B------:R-:W-:Y:S01]  /*16910*/  ISETP.GT.AND P5, PT, R5, 0x60, PT ;  /* 0x000000600500780c */ /* 0x000fe20003fa4270 */
[----:B------:R-:W-:Y:S01]  /*16920*/  HGMMA.64x128x16.F32.BF16 R88, R172, gdesc[UR4].tnspB, R88, gsb0 ;  /* 0x41e00004ac587df0 */ /* 0x000fe20008001858 */
[----:B------:R-:W-:Y:S01]  /*16930*/  R2UR UR6, R2 ;  /* 0x00000000020672ca */ /* 0x000fe200000e0000 */
[----:B------:R-:W-:Y:S01]  /*16940*/  VIADD R2, R10, 0x200 ;  /* 0x000002000a027836 */ /* 0x000fe20000000000 */
[----:B------:R-:W-:Y:S02]  /*16950*/  R2UR UR7, R3 ;  /* 0x00000000030772ca */ /* 0x000fe400000e0000 */
[----:B------:R-:W-:Y:S02]  /*16960*/  FMNMX.FTZ R3, R73, R0, !PT ;  /* 0x0000000049037209 */ /* 0x000fe40007810000 */
[----:B------:R-:W-:Y:S02]  /*16970*/  FSEL R71, R71, -INF , P4 ;  /* 0xff80000047477808 */ /* 0x000fe40002000000 */
[----:B------:R-:W-:-:S02]  /*16980*/  FMNMX.FTZ R0, R76, R3, !PT ;  /* 0x000000034c007209 */ /* 0x000fc40007810000 */
[----:B------:R-:W-:Y:S02]  /*16990*/  ISETP.GT.AND P6, PT, R5, 0x61, PT ;  /* 0x000000610500780c */ /* 0x000fe40003fc4270 */
[----:B------:R-:W-:Y:S02]  /*169a0*/  FMNMX.FTZ R3, R77, R0, !PT ;  /* 0x000000004d037209 */ /* 0x000fe40007810000 */
[----:B------:R-:W-:Y:S02]  /*169b0*/  FSEL R74, R74, -INF , P5 ;  /* 0xff8000004a4a7808 */ /* 0x000fe40002800000 */
[----:B------:R-:W-:Y:S02]  /*169c0*/  FMNMX.FTZ R0, R80, R3, !PT ;  /* 0x0000000350007209 */ /* 0x000fe40007810000 */
[----:B------:R-:W-:Y:S02]  /*169d0*/  ISETP.GT.AND P3, PT, R5, 0x68, PT ;  /* 0x000000680500780c */ /* 0x000fe40003f64270 */
[----:B------:R-:W-:-:S02]  /*169e0*/  FMNMX.FTZ R3, R81, R0, !PT ;  /* 0x0000000051037209 */ /* 0x000fc40007810000 */
[----:B------:R-:W-:Y:S02]  /*169f0*/  FSEL R75, R75, -INF , P6 ;  /* 0xff8000004b4b7808 */ /* 0x000fe40003000000 */
[----:B------:R-:W-:Y:S02]  /*16a00*/  FMNMX.FTZ R0, R84, R3, !PT ;  /* 0x0000000354007209 */ /* 0x000fe40007810000 */
[----:B------:R-:W-:Y:S02]  /*16a10*/  FSEL R78, R78, -INF , P3 ;  /* 0xff8000004e4e7808 */ /* 0x000fe40001800000 */
[----:B------:R-:W-:Y:S02]  /*16a20*/  FMNMX.FTZ R21, R85, R0, !PT ;  /* 0x0000000055157209 */ /* 0x000fe40007810000 */
[C---:B------:R-:W-:Y:S02]  /*16a30*/  ISETP.GT.AND P4, PT, R5.reuse, 0x69, PT ;  /* 0x000000690500780c */ /* 0x040fe40003f84270 */
[----:B------:R-:W-:Y:S01]  /*16a40*/  ISETP.GT.AND P5, PT, R5, 0x70, PT ;  /* 0x000000700500780c */ /* 0x000fe20003fa4270 */
[----:B------:R-:W0:Y:S01]  /*16a50*/  SHFL.BFLY PT, R0, R21, 0x2, 0x1f ;  /* 0x0c401f0015007f89 */ /* 0x000e2200000e0000 */
[----:B------:R-:W-:-:S02]  /*16a60*/  FSEL R79, R79, -INF , P4 ;  /* 0xff8000004f4f7808 */ /* 0x000fc40002000000 */
[C---:B------:R-:W-:Y:S02]  /*16a70*/  ISETP.GT.AND P6, PT, R5.reuse, 0x71, PT ;  /* 0x000000710500780c */ /* 0x040fe40003fc4270 */
[C---:B------:R-:W-:Y:S02]  /*16a80*/  ISETP.GT.AND P3, PT, R5.reuse, 0x78, PT ;  /* 0x000000780500780c */ /* 0x040fe40003f64270 */
[----:B------:R-:W-:Y:S02]  /*16a90*/  ISETP.GT.AND P4, PT, R5, 0x79, PT ;  /* 0x000000790500780c */ /* 0x000fe40003f84270 */
[----:B------:R-:W-:Y:S02]  /*16aa0*/  FSEL R82, R82, -INF , P5 ;  /* 0xff80000052527808 */ /* 0x000fe40002800000 */
[----:B------:R-:W-:Y:S02]  /*16ab0*/  FSEL R83, R83, -INF , P6 ;  /* 0xff80000053537808 */ /* 0x000fe40003000000 */
[----:B------:R-:W-:-:S02]  /*16ac0*/  FSEL R86, R86, -INF , P3 ;  /* 0xff80000056567808 */ /* 0x000fc40001800000 */
[----:B------:R-:W-:Y:S01]  /*16ad0*/  FSEL R87, R87, -INF , P4 ;  /* 0xff80000057577808 */ /* 0x000fe20002000000 */
[----:B------:R-:W-:Y:S02]  /*16ae0*/  WARPGROUP.DEPBAR.LE gsb0, 0x0 ;  /* 0x00008000000079c5 */ /* 0x000fe40000010000 */
[----:B------:R-:W-:-:S06]  /*16af0*/  WARPGROUP.ARRIVE ;  /* 0x00000000000079c5 */ /* 0x000fcc0000000000 */
[----:B------:R-:W-:Y:S01]  /*16b00*/  HGMMA.64x128x16.F32.BF16 R88, R168, gdesc[UR4].tnspB, R88, gsb0 ;  /* 0x41e00004a8587df0 */ /* 0x000fe20008001858 */
[----:B------:R-:W-:Y:S01]  /*16b10*/  R2UR UR6, R2 ;  /* 0x00000000020672ca */ /* 0x000fe200000e0000 */
[----:B------:R-:W-:Y:S01]  /*16b20*/  VIADD R2, R10, 0x280 ;  /* 0x000002800a027836 */ /* 0x000fe20000000000 */
[----:B------:R-:W-:Y:S02]  /*16b30*/  WARPGROUP.DEPBAR.LE gsb0, 0x0 ;  /* 0x00008000000079c5 */ /* 0x000fe40000010000 */
[----:B0-----:R-:W-:Y:S01]  /*16b40*/  FMNMX.FTZ R168, R21, R0, !PT ;  /* 0x0000000015a87209 */ /* 0x001fe20007810000 */
[----:B------:R-:W-:Y:S01]  /*16b50*/  IMAD.U32 R0, RZ, RZ, UR39 ;  /* 0x00000027ff007e24 */ /* 0x000fe2000f8e00ff */
[----:B------:R-:W-:-:S03]  /*16b60*/  WARPGROUP.ARRIVE ;  /* 0x00000000000079c5 */ /* 0x000fc60000000000 */
[----:B------:R-:W0:Y:S02]  /*16b70*/  SHFL.BFLY PT, R3, R168, 0x1, 0x1f ;  /* 0x0c201f00a8037f89 */ /* 0x000e2400000e0000 */
[----:B0-----:R-:W-:Y:S01]  /*16b80*/  FMNMX.FTZ R4, R168, R3, !PT ;  /* 0x00000003a8047209 */ /* 0x001fe20007810000 */
[----:B------:R-:W-:-:S03]  /*16b90*/  IMAD.MOV.U32 R3, RZ, RZ, 0x40000040 ;  /* 0x40000040ff037424 */ /* 0x000fc600078e00ff */
[C---:B------:R-:W-:Y:S01]  /*16ba0*/  FSETP.NEU.FTZ.AND P2, PT, R4.reuse, -INF , PT ;  /* 0xff8000000400780b */ /* 0x040fe20003f5d000 */
[----:B------:R-:W-:Y:S01]  /*16bb0*/  FMUL.FTZ R11, R4, R0 ;  /* 0x00000000040b7220 */ /* 0x000fe20000410000 */
[----:B------:R-:W-:-:S04]  /*16bc0*/  R2UR UR7, R3 ;  /* 0x00000000030772ca */ /* 0x000fc800000e0000 */
[----:B------:R-:W-:-:S05]  /*16bd0*/  FSEL R11, R11, RZ, P2 ;  /* 0x000000ff0b0b7208 */ /* 0x000fca0001000000 */
[-CC-:B------:R-:W-:Y:S01]  /*16be0*/  FFMA.FTZ R182, R28, R0.reuse, -R11.reuse ;  /* 0x000000001cb67223 */ /* 0x180fe2000001080b */
[----:B------:R-:W-:Y:S01]  /*16bf0*/  FMNMX.FTZ R28, R26, R13, !PT ;  /* 0x0000000d1a1c7209 */ /* 0x000fe20007810000 */
[-CC-:B------:R-:W-:Y:S01]  /*16c00*/  FFMA.FTZ R176, R32, R0.reuse, -R11.reuse ;  /* 0x0000000020b07223 */ /* 0x180fe2000001080b */
[--C-:B------:R-:W-:Y:S01]  /*16c10*/  FFMA.FTZ R178, R36, R0, -R11.reuse ;  /* 0x0000000024b27223 */ /* 0x100fe2000001080b */
[----:B------:R-:W-:Y:S01]  /*16c20*/  HGMMA.64x128x16.F32.BF16 R88, R164, gdesc[UR4].tnspB, R88, gsb0 ;  /* 0x41e00004a4587df0 */ /* 0x000fe20008001858 */
[----:B------:R-:W-:Y:S01]  /*16c30*/  FMNMX.FTZ R3, R27, R28, !PT ;  /* 0x0000001c1b037209 */ /* 0x000fe20007810000 */
[-CC-:B------:R-:W-:Y:S01]  /*16c40*/  FFMA.FTZ R172, R40, R0.reuse, -R11.reuse ;  /* 0x0000000028ac7223 */ /* 0x180fe2000001080b */
[----:B------:R-:W-:Y:S01]  /*16c50*/  R2UR UR6, R2 ;  /* 0x00000000020672ca */ /* 0x000fe200000e0000 */
[-CC-:B------:R-:W-:Y:S01]  /*16c60*/  FFMA.FTZ R180, R24, R0.reuse, -R11.reuse ;  /* 0x0000000018b47223 */ /* 0x180fe2000001080b */
[----:B------:R-:W-:Y:S01]  /*16c70*/  FMNMX.FTZ R28, R30, R3, !PT ;  /* 0x000000031e1c7209 */ /* 0x000fe20007810000 */
[-CC-:B------:R-:W-:Y:S01]  /*16c80*/  FFMA.FTZ R21, R25, R0.reuse, -R11.reuse ;  /* 0x0000000019157223 */ /* 0x180fe2000001080b */
[-CC-:B------:R-:W-:Y:S01]  /*16c90*/  FFMA.FTZ R37, R37, R0.reuse, -R11.reuse ;  /* 0x0000000025257223 */ /* 0x180fe2000001080b */
[--C-:B------:R-:W-:Y:S01]  /*16ca0*/  FFMA.FTZ R45, R45, R0, -R11.reuse ;  /* 0x000000002d2d7223 */ /* 0x100fe2000001080b */
[----:B------:R-:W-:Y:S01]  /*16cb0*/  FMNMX.FTZ R3, R31, R28, !PT ;  /* 0x0000001c1f037209 */ /* 0x000fe20007810000 */
[----:B------:R-:W-:Y:S01]  /*16cc0*/  MUFU.EX2 R180, R180 ;  /* 0x000000b400b47308 */ /* 0x000fe20000000800 */
[-CC-:B------:R-:W-:Y:S01]  /*16cd0*/  FFMA.FTZ R53, R53, R0.reuse, -R11.reuse ;  /* 0x0000000035357223 */ /* 0x180fe2000001080b */
        /* <DEDUP_REMOVED lines=18> */
[----:B------:R-:W-:-:S03]  /*16e00*/  FFMA.FTZ R52, R77, R0, -R11 ;  /* 0x000000004d347223 */ /* 0x000fc6000001080b */
[----:B------:R-:W-:Y:S01]  /*16e10*/  FMNMX.FTZ R3, R43, R32, !PT ;  /* 0x000000202b037209 */ /* 0x000fe20007810000 */
[----:B------:R0:W-:Y:S03]  /*16e20*/  MUFU.EX2 R28, R37 ;  /* 0x00000025001c7308 */ /* 0x0001e60000000800 */
[----:B------:R-:W-:-:S04]  /*16e30*/  FMNMX.FTZ R32, R46, R3, !PT ;  /* 0x000000032e207209 */ /* 0x000fc80007810000 */
[----:B------:R-:W-:Y:S01]  /*16e40*/  FMNMX.FTZ R3, R47, R32, !PT ;  /* 0x000000202f037209 */ /* 0x000fe20007810000 */
[----:B------:R-:W-:Y:S01]  /*16e50*/  MUFU.EX2 R24, R24 ;  /* 0x0000001800187308 */ /* 0x000fe20000000800 */
[-CC-:B0-----:R-:W-:Y:S01]  /*16e60*/  FFMA.FTZ R37, R57, R0.reuse, -R11.reuse ;  /* 0x0000000039257223 */ /* 0x181fe2000001080b */
[----:B------:R-:W-:Y:S01]  /*16e70*/  FFMA.FTZ R57, R84, R0, -R11 ;  /* 0x0000000054397223 */ /* 0x000fe2000001080b */
        /* <DEDUP_REMOVED lines=12> */
[----:B0-----:R-:W-:Y:S02]  /*16f40*/  FFMA.FTZ R45, R72, R0, -R11 ;  /* 0x00000000482d7223 */ /* 0x001fe4000001080b */
        /* <DEDUP_REMOVED lines=9> */
[----:B------:R-:W-:Y:S01]  /*16fe0*/  FMNMX.FTZ R40, R78, R3, !PT ;  /* 0x000000034e287209 */ /* 0x000fe20007810000 */
[----:B------:R-:W-:-:S03]  /*16ff0*/  IMAD.MOV.U32 R3, RZ, RZ, 0x40000040 ;  /* 0x40000040ff037424 */ /* 0x000fc600078e00ff */
[----:B------:R-:W-:Y:S01]  /*17000*/  FMNMX.FTZ R5, R79, R40, !PT ;  /* 0x000000284f057209 */ /* 0x000fe20007810000 */
[----:B------:R-:W-:Y:S01]  /*17010*/  MUFU.EX2 R174, R174 ;  /* 0x000000ae00ae7308 */ /* 0x000fe20000000800 */
[----:B------:R-:W-:Y:S01]  /*17020*/  R2UR UR7, R3 ;  /* 0x00000000030772ca */ /* 0x000fe200000e0000 */
[----:B0-----:R-:W-:Y:S01]  /*17030*/  FFMA.FTZ R53, R80, R0, -R11 ;  /* 0x0000000050357223 */ /* 0x001fe2000001080b */
[----:B------:R-:W-:-:S04]  /*17040*/  FMNMX.FTZ R40, R82, R5, !PT ;  /* 0x0000000552287209 */ /* 0x000fc80007810000 */
[----:B------:R-:W-:Y:S01]  /*17050*/  FMNMX.FTZ R3, R83, R40, !PT ;  /* 0x0000002853037209 */ /* 0x000fe20007810000 */
[----:B------:R-:W-:Y:S01]  /*17060*/  FFMA.FTZ R40, R61, R0, -R11 ;  /* 0x000000003d287223 */ /* 0x000fe2000001080b */
[----:B------:R-:W-:Y:S02]  /*17070*/  MUFU.EX2 R168, R168 ;  /* 0x000000a800a87308 */ /* 0x000fe40000000800 */
[----:B------:R-:W-:-:S04]  /*17080*/  FMNMX.FTZ R2, R86, R3, !PT ;  /* 0x0000000356027209 */ /* 0x000fc80007810000 */
[----:B------:R-:W-:Y:S02]  /*17090*/  FMNMX.FTZ R2, R87, R2, !PT ;  /* 0x0000000257027209 */ /* 0x000fe40007810000 */
[----:B------:R-:W-:Y:S03]  /*170a0*/  MUFU.EX2 R33, R33 ;  /* 0x0000002100217308 */ /* 0x000fe60000000800 */
[----:B------:R-:W0:Y:S05]  /*170b0*/  SHFL.BFLY PT, R3, R2, 0x2, 0x1f ;  /* 0x0c401f0002037f89 */ /* 0x000e2a00000e0000 */
[----:B------:R-:W-:Y:S08]  /*170c0*/  MUFU.EX2 R170, R170 ;  /* 0x000000aa00aa7308 */ /* 0x000ff00000000800 */
[----:B------:R-:W-:Y:S01]  /*170d0*/  MUFU.EX2 R37, R37 ;  /* 0x0000002500257308 */ /* 0x000fe20000000800 */
[----:B------:R-:W-:-:S02]  /*170e0*/  WARPGROUP.DEPBAR.LE gsb0, 0x0 ;  /* 0x00008000000079c5 */ /* 0x000fc40000010000 */
[----:B------:R-:W-:Y:S01]  /*170f0*/  WARPGROUP.ARRIVE ;  /* 0x00000000000079c5 */ /* 0x000fe20000000000 */
[-CC-:B------:R-:W-:Y:S01]  /*17100*/  FFMA.FTZ R166, R60, R0.reuse, -R11.reuse ;  /* 0x000000003ca67223 */ /* 0x180fe2000001080b */
[-CC-:B------:R-:W-:Y:S01]  /*17110*/  FFMA.FTZ R164, R56, R0.reuse, -R11.reuse ;  /* 0x0000000038a47223 */ /* 0x180fe2000001080b */
[----:B------:R-:W-:Y:S02]  /*17120*/  FFMA.FTZ R56, R81, R0, -R11 ;  /* 0x0000000051387223 */ /* 0x000fe4000001080b */
[----:B------:R-:W-:Y:S01]  /*17130*/  MUFU.EX2 R40, R40 ;  /* 0x0000002800287308 */ /* 0x000fe20000000800 */
[----:B------:R-:W-:Y:S01]  /*17140*/  HGMMA.64x128x16.F32.BF16 R88, R160, gdesc[UR4].tnspB, R88, gsb0 ;  /* 0x41e00004a0587df0 */ /* 0x000fe20008001858 */
[----:B0-----:R-:W-:-:S05]  /*17150*/  FMNMX.FTZ R3, R2, R3, !PT ;  /* 0x0000000302037209 */ /* 0x001fca0007810000 */
[----:B------:R-:W0:Y:S01]  /*17160*/  SHFL.BFLY PT, R2, R3, 0x1, 0x1f ;  /* 0x0c201f0003027f89 */ /* 0x000e2200000e0000 */
[----:B------:R-:W-:Y:S08]  /*17170*/  MUFU.EX2 R164, R164 ;  /* 0x000000a400a47308 */ /* 0x000ff00000000800 */
[----:B------:R-:W-:Y:S08]  /*17180*/  MUFU.EX2 R166, R166 ;  /* 0x000000a600a67308 */ /* 0x000ff00000000800 */
[----:B------:R-:W-:Y:S01]  /*17190*/  MUFU.EX2 R41, R41 ;  /* 0x0000002900297308 */ /* 0x000fe20000000800 */
[----:B0-----:R-:W-:-:S07]  /*171a0*/  FMNMX.FTZ R5, R3, R2, !PT ;  /* 0x0000000203057209 */ /* 0x001fce0007810000 */
[----:B------:R-:W-:Y:S01]  /*171b0*/  MUFU.EX2 R44, R44 ;  /* 0x0000002c002c7308 */ /* 0x000fe20000000800 */
[----:B------:R-:W-:Y:S02]  /*171c0*/  FSEL R3, R4, RZ, P2 ;  /* 0x000000ff04037208 */ /* 0x000fe40001000000 */
[C---:B------:R-:W-:Y:S01]  /*171d0*/  FSETP.NEU.FTZ.AND P2, PT, R5.reuse, -INF , PT ;  /* 0xff8000000500780b */ /* 0x040fe20003f5d000 */
[-C--:B------:R-:W-:Y:S02]  /*171e0*/  FMUL.FTZ R61, R5, R0.reuse ;  /* 0x00000000053d7220 */ /* 0x080fe40000410000 */
[----:B------:R-:W-:Y:S01]  /*171f0*/  FADD.FTZ R3, -R3, R12 ;  /* 0x0000000c03037221 */ /* 0x000fe20000010100 */
[----:B------:R-:W-:Y:S01]  /*17200*/  FSEL R2, R5, RZ, P2 ;  /* 0x000000ff05027208 */ /* 0x000fe20001000000 */
[----:B------:R-:W-:Y:S01]  /*17210*/  MUFU.EX2 R45, R45 ;  /* 0x0000002d002d7308 */ /* 0x000fe20000000800 */
[----:B------:R-:W-:Y:S01]  /*17220*/  FSEL R61, R61, RZ, P2 ;  /* 0x000000ff3d3d7208 */ /* 0x000fe20001000000 */
[----:B------:R-:W-:Y:S01]  /*17230*/  FMUL.FTZ R3, R3, R0 ;  /* 0x0000000003037220 */ /* 0x000fe20000410000 */
[C---:B------:R-:W-:Y:S01]  /*17240*/  ISETP.GT.AND P2, PT, R9.reuse, R14, PT ;  /* 0x0000000e0900720c */ /* 0x040fe20003f44270 */
[----:B------:R-:W-:-:S02]  /*17250*/  VIADD R9, R9, 0xffffffff ;  /* 0xffffffff09097836 */ /* 0x000fc40000000000 */
[-CC-:B------:R-:W-:Y:S01]  /*17260*/  FFMA.FTZ R181, R26, R0.reuse, -R61.reuse ;  /* 0x000000001ab57223 */ /* 0x180fe2000001083d */
[-CC-:B------:R-:W-:Y:S01]  /*17270*/  FFMA.FTZ R60, R27, R0.reuse, -R61.reuse ;  /* 0x000000001b3c7223 */ /* 0x180fe2000001083d */
[----:B------:R-:W-:Y:S01]  /*17280*/  VIADD R26, R10, 0x300 ;  /* 0x000003000a1a7836 */ /* 0x000fe20000000000 */
[----:B------:R-:W0:Y:S01]  /*17290*/  MUFU.EX2 R3, R3 ;  /* 0x0000000300037308 */ /* 0x000e220000000800 */
[----:B------:R-:W-:Y:S02]  /*172a0*/  IMAD.MOV.U32 R27, RZ, RZ, 0x40000040 ;  /* 0x40000040ff1b7424 */ /* 0x000fe400078e00ff */
[-CC-:B------:R-:W-:Y:S01]  /*172b0*/  FFMA.FTZ R173, R42, R0.reuse, -R61.reuse ;  /* 0x000000002aad7223 */ /* 0x180fe2000001083d */
[----:B------:R-:W-:Y:S01]  /*172c0*/  VIADD R10, R10, 0x380 ;  /* 0x000003800a0a7836 */ /* 0x000fe20000000000 */
[----:B------:R-:W-:Y:S01]  /*172d0*/  R2UR UR6, R26 ;  /* 0x000000001a0672ca */ /* 0x000fe200000e0000 */
[-CC-:B------:R-:W-:Y:S01]  /*172e0*/  FFMA.FTZ R183, R30, R0.reuse, -R61.reuse ;  /* 0x000000001eb77223 */ /* 0x180fe2000001083d */
[----:B------:R-:W-:Y:S01]  /*172f0*/  R2UR UR7, R27 ;  /* 0x000000001b0772ca */ /* 0x000fe200000e0000 */
        /* <DEDUP_REMOVED lines=14> */
[----:B------:R-:W-:Y:S01]  /*173e0*/  FADD.FTZ R7, R21, R42 ;  /* 0x0000002a15077221 */ /* 0x000fe20000010000 */
[-CC-:B------:R-:W-:Y:S01]  /*173f0*/  FFMA.FTZ R38, R55, R0.reuse, -R61.reuse ;  /* 0x0000000037267223 */ /* 0x180fe2000001083d */
[-C--:B------:R-:W-:Y:S01]  /*17400*/  FFMA.FTZ R165, R58, R0.reuse, -R61 ;  /* 0x000000003aa57223 */ /* 0x080fe2000001083d */
[----:B------:R-:W-:Y:S01]  /*17410*/  MUFU.EX2 R183, R183 ;  /* 0x000000b700b77308 */ /* 0x000fe20000000800 */
[----:B------:R-:W-:Y:S01]  /*17420*/  FADD.FTZ R7, R182, R7 ;  /* 0x00000007b6077221 */ /* 0x000fe20000010000 */
[--C-:B------:R-:W-:Y:S01]  /*17430*/  FFMA.FTZ R167, R62, R0, -R61.reuse ;  /* 0x000000003ea77223 */ /* 0x100fe2000001083d */
[C---:B------:R-:W-:Y:S01]  /*17440*/  F2FP.BF16.F32.PACK_AB R182, R24.reuse, R182 ;  /* 0x000000b618b6723e */ /* 0x040fe200000010ff */
[-C--:B------:R-:W-:Y:S01]  /*17450*/  FFMA.FTZ R79, R79, R0.reuse, -R61 ;  /* 0x000000004f4f7223 */ /* 0x080fe2000001083d */
[----:B------:R-:W-:Y:S01]  /*17460*/  FADD.FTZ R7, R24, R7 ;  /* 0x0000000718077221 */ /* 0x000fe20000010000 */
[-CC-:B------:R-:W-:Y:S01]  /*17470*/  FFMA.FTZ R82, R82, R0.reuse, -R61.reuse ;  /* 0x0000000052527223 */ /* 0x180fe2000001083d */
[-C--:B------:R-:W-:Y:S01]  /*17480*/  FFMA.FTZ R83, R83, R0.reuse, -R61 ;  /* 0x0000000053537223 */ /* 0x080fe2000001083d */
[----:B------:R-:W-:Y:S01]  /*17490*/  MUFU.EX2 R26, R26 ;  /* 0x0000001a001a7308 */ /* 0x000fe20000000800 */
[----:B------:R-:W-:Y:S01]  /*174a0*/  FADD.FTZ R42, R176, R7 ;  /* 0x00000007b02a7221 */ /* 0x000fe20000010000 */
[----:B------:R-:W-:Y:S01]  /*174b0*/  FFMA.FTZ R86, R86, R0, -R61 ;  /* 0x0000000056567223 */ /* 0x000fe2000001083d */
[----:B------:R-:W-:Y:S01]  /*174c0*/  F2FP.BF16.F32.PACK_AB R180, R21, R180 ;  /* 0x000000b415b4723e */ /* 0x000fe200000010ff */
[----:B------:R-:W-:-:S02]  /*174d0*/  IMAD.MOV.U32 R21, RZ, RZ, R185 ;  /* 0x000000ffff157224 */ /* 0x000fc400078e00b9 */
[C---:B------:R-:W-:Y:S01]  /*174e0*/  FADD.FTZ R7, R25.reuse, R42 ;  /* 0x0000002a19077221 */ /* 0x040fe20000010000 */
[----:B------:R-:W-:Y:S01]  /*174f0*/  F2FP.BF16.F32.PACK_AB R176, R25, R176 ;  /* 0x000000b019b0723e */ /* 0x000fe200000010ff */
        /* <DEDUP_REMOVED lines=11> */
[-C--:B------:R-:W-:Y:S02]  /*175b0*/  FFMA.FTZ R11, R85, R0.reuse, -R11 ;  /* 0x00000000550b7223 */ /* 0x080fe4000001080b */
[----:B------:R-:W-:Y:S01]  /*175c0*/  MUFU.EX2 R34, R34 ;  /* 0x0000002200227308 */ /* 0x000fe20000000800 */
[-CC-:B------:R-:W-:Y:S01]  /*175d0*/  FFMA.FTZ R161, R66, R0.reuse, -R61.reuse ;  /* 0x0000000042a17223 */ /* 0x180fe2000001083d */
[----:B------:R-:W-:Y:S01]  /*175e0*/  HGMMA.64x128x16.F32.BF16 R88, R156, gdesc[UR4].tnspB, R88, gsb0 ;  /* 0x41e000049c587df0 */ /* 0x000fe20008001858 */
[----:B------:R-:W-:Y:S01]  /*175f0*/  R2UR UR6, R10 ;  /* 0x000000000a0672ca */ /* 0x000fe200000e0000 */
[-CC-:B------:R-:W-:Y:S01]  /*17600*/  FFMA.FTZ R10, R59, R0.reuse, -R61.reuse ;  /* 0x000000003b0a7223 */ /* 0x180fe2000001083d */
[----:B------:R-:W-:-:S03]  /*17610*/  FFMA.FTZ R163, R70, R0, -R61 ;  /* 0x0000000046a37223 */ /* 0x000fc6000001083d */
[----:B------:R0:W-:Y:S08]  /*17620*/  MUFU.EX2 R12, R11 ;  /* 0x0000000b000c7308 */ /* 0x0001f00000000800 */
[----:B------:R-:W-:Y:S01]  /*17630*/  MUFU.EX2 R169, R169 ;  /* 0x000000a900a97308 */ /* 0x000fe20000000800 */
[----:B0-----:R-:W-:Y:S01]  /*17640*/  FADD.FTZ R11, -R2, R13 ;  /* 0x0000000d020b7221 */ /* 0x001fe20000010100 */
[----:B------:R-:W-:-:S02]  /*17650*/  @!P1 VIADD R13, R20, 0x34860 ;  /* 0x00034860140d9836 */ /* 0x000fc40000000000 */
[-C--:B------:R-:W-:Y:S01]  /*17660*/  FFMA.FTZ R20, R67, R0.reuse, -R61 ;  /* 0x0000000043147223 */ /* 0x080fe2000001083d */
[----:B------:R-:W-:Y:S01]  /*17670*/  FMUL.FTZ R2, R11, R0 ;  /* 0x000000000b027220 */ /* 0x000fe20000410000 */
[----:B------:R-:W-:Y:S01]  /*17680*/  IMAD.MOV.U32 R11, RZ, RZ, 0x40000040 ;  /* 0x40000040ff0b7424 */ /* 0x000fe200078e00ff */
[----:B------:R-:W-:Y:S01]  /*17690*/  @!P1 PRMT R13, RZ, 0x654, R13 ;  /* 0x00000654ff0d9816 */ /* 0x000fe2000000000d */
[----:B------:R-:W-:Y:S03]  /*176a0*/  MUFU.EX2 R35, R35 ;  /* 0x0000002300237308 */ /* 0x000fe60000000800 */
[----:B------:R-:W-:Y:S01]  /*176b0*/  R2UR UR7, R11 ;  /* 0x000000000b0772ca */ /* 0x000fe200000e0000 */
[----:B------:R-:W-:Y:S01]  /*176c0*/  FADD.FTZ R11, R178, R7 ;  /* 0x00000007b20b7221 */ /* 0x000fe20000010000 */
[----:B------:R-:W-:-:S03]  /*176d0*/  F2FP.BF16.F32.PACK_AB R178, R28, R178 ;  /* 0x000000b21cb2723e */ /* 0x000fc600000010ff */
[----:B------:R-:W0:Y:S01]  /*176e0*/  MUFU.EX2 R2, R2 ;  /* 0x0000000200027308 */ /* 0x000e220000000800 */
[----:B------:R-:W-:-:S04]  /*176f0*/  FADD.FTZ R11, R28, R11 ;  /* 0x0000000b1c0b7221 */ /* 0x000fc80000010000 */
[----:B------:R-:W-:Y:S01]  /*17700*/  FADD.FTZ R46, R172, R11 ;  /* 0x0000000bac2e7221 */ /* 0x000fe20000010000 */
[C---:B------:R-:W-:Y:S02]  /*17710*/  F2FP.BF16.F32.PACK_AB R172, R29.reuse, R172 ;  /* 0x000000ac1dac723e */ /* 0x040fe400000010ff */
[----:B------:R-:W1:Y:S01]  /*17720*/  MUFU.EX2 R160, R160 ;  /* 0x000000a000a07308 */ /* 0x000e620000000800 */
[----:B------:R-:W-:-:S04]  /*17730*/  FADD.FTZ R11, R29, R46 ;  /* 0x0000002e1d0b7221 */ /* 0x000fc80000010000 */
[----:B------:R-:W-:Y:S01]  /*17740*/  FADD.FTZ R11, R174, R11 ;  /* 0x0000000bae0b7221 */ /* 0x000fe20000010000 */
[----:B------:R-:W-:Y:S02]  /*17750*/  F2FP.BF16.F32.PACK_AB R174, R32, R174 ;  /* 0x000000ae20ae723e */ /* 0x000fe400000010ff */
[----:B------:R-:W-:Y:S01]  /*17760*/  MUFU.EX2 R171, R171 ;  /* 0x000000ab00ab7308 */ /* 0x000fe20000000800 */
[----:B0-----:R-:W-:Y:S01]  /*17770*/  FFMA.FTZ R7, R2, R6, R181 ;  /* 0x0000000602077223 */ /* 0x001fe200000100b5 */
[----:B------:R-:W-:Y:S01]  /*17780*/  FADD.FTZ R11, R32, R11 ;  /* 0x0000000b200b7221 */ /* 0x000fe20000010000 */
[----:B------:R-:W-:Y:S01]  /*17790*/  FFMA.FTZ R6, R63, R0, -R61 ;  /* 0x000000003f067223 */ /* 0x000fe2000001083d */
[C---:B------:R-:W-:Y:S01]  /*177a0*/  F2FP.BF16.F32.PACK_AB R181, R60.reuse, R181 ;  /* 0x000000b53cb5723e */ /* 0x040fe200000010ff */
[----:B------:R-:W-:Y:S01]  /*177b0*/  FADD.FTZ R42, R60, R7 ;  /* 0x000000073c2a7221 */ /* 0x000fe20000010000 */
[----:B------:R-:W-:Y:S01]  /*177c0*/  FADD.FTZ R46, R168, R11 ;  /* 0x0000000ba82e7221 */ /* 0x000fe20000010000 */
[----:B------:R-:W-:Y:S01]  /*177d0*/  F2FP.BF16.F32.PACK_AB R168, R33, R168 ;  /* 0x000000a821a8723e */ /* 0x000fe200000010ff */
[----:B------:R-:W-:Y:S01]  /*177e0*/  MUFU.EX2 R38, R38 ;  /* 0x0000002600267308 */ /* 0x000fe20000000800 */
[----:B------:R-:W-:Y:S01]  /*177f0*/  FADD.FTZ R7, R183, R42 ;  /* 0x0000002ab7077221 */ /* 0x000fe20000010000 */
[----:B------:R-:W-:Y:S01]  /*17800*/  FADD.FTZ R11, R33, R46 ;  /* 0x0000002e210b7221 */ /* 0x000fe20000010000 */
[----:B------:R-:W-:-:S02]  /*17810*/  F2FP.BF16.F32.PACK_AB R183, R26, R183 ;  /* 0x000000b71ab7723e */ /* 0x000fc400000010ff */
[----:B------:R-:W-:Y:S01]  /*17820*/  FADD.FTZ R42, R26, R7 ;  /* 0x000000071a2a7221 */ /* 0x000fe20000010000 */
[----:B------:R-:W-:Y:S01]  /*17830*/  FADD.FTZ R11, R170, R11 ;  /* 0x0000000baa0b7221 */ /* 0x000fe20000010000 */
[C---:B------:R-:W-:Y:S01]  /*17840*/  F2FP.BF16.F32.PACK_AB R170, R36.reuse, R170 ;  /* 0x000000aa24aa723e */ /* 0x040fe200000010ff */
[----:B------:R-:W0:Y:S01]  /*17850*/  MUFU.EX2 R162, R162 ;  /* 0x000000a200a27308 */ /* 0x000e220000000800 */
[----:B------:R-:W-:Y:S01]  /*17860*/  FADD.FTZ R42, R177, R42 ;  /* 0x0000002ab12a7221 */ /* 0x000fe20000010000 */
[----:B------:R-:W-:Y:S01]  /*17870*/  FADD.FTZ R11, R36, R11 ;  /* 0x0000000b240b7221 */ /* 0x000fe20000010000 */
[C---:B------:R-:W-:Y:S02]  /*17880*/  F2FP.BF16.F32.PACK_AB R177, R27.reuse, R177 ;  /* 0x000000b11bb1723e */ /* 0x040fe400000010ff */
[----:B------:R-:W-:Y:S01]  /*17890*/  FADD.FTZ R42, R27, R42 ;  /* 0x0000002a1b2a7221 */ /* 0x000fe20000010000 */
[----:B------:R-:W-:Y:S01]  /*178a0*/  FADD.FTZ R54, R164, R11 ;  /* 0x0000000ba4367221 */ /* 0x000fe20000010000 */
[----:B------:R-:W-:Y:S01]  /*178b0*/  F2FP.BF16.F32.PACK_AB R164, R37, R164 ;  /* 0x000000a425a4723e */ /* 0x000fe200000010ff */
[----:B------:R-:W2:Y:S01]  /*178c0*/  MUFU.EX2 R165, R165 ;  /* 0x000000a500a57308 */ /* 0x000ea20000000800 */
[----:B------:R-:W-:Y:S01]  /*178d0*/  FADD.FTZ R7, R179, R42 ;  /* 0x0000002ab3077221 */ /* 0x000fe20000010000 */
[----:B------:R-:W-:Y:S01]  /*178e0*/  FADD.FTZ R11, R37, R54 ;  /* 0x00000036250b7221 */ /* 0x000fe20000010000 */
[----:B------:R-:W-:-:S02]  /*178f0*/  F2FP.BF16.F32.PACK_AB R179, R30, R179 ;  /* 0x000000b31eb3723e */ /* 0x000fc400000010ff */
[----:B------:R-:W-:Y:S01]  /*17900*/  FADD.FTZ R42, R30, R7 ;  /* 0x000000071e2a7221 */ /* 0x000fe20000010000 */
[----:B------:R-:W-:Y:S01]  /*17910*/  FADD.FTZ R11, R166, R11 ;  /* 0x0000000ba60b7221 */ /* 0x000fe20000010000 */
[C---:B------:R-:W-:Y:S01]  /*17920*/  F2FP.BF16.F32.PACK_AB R166, R40.reuse, R166 ;  /* 0x000000a628a6723e */ /* 0x040fe200000010ff */
[----:B------:R-:W3:Y:S01]  /*17930*/  MUFU.EX2 R10, R10 ;  /* 0x0000000a000a7308 */ /* 0x000ee20000000800 */
[----:B------:R-:W-:Y:S01]  /*17940*/  FADD.FTZ R46, R173, R42 ;  /* 0x0000002aad2e7221 */ /* 0x000fe20000010000 */
[----:B------:R-:W-:Y:S01]  /*17950*/  FADD.FTZ R11, R40, R11 ;  /* 0x0000000b280b7221 */ /* 0x000fe20000010000 */
[-C--:B------:R-:W-:Y:S01]  /*17960*/  FFMA.FTZ R42, R71, R0.reuse, -R61 ;  /* 0x00000000472a7223 */ /* 0x080fe2000001083d */
[C---:B------:R-:W-:Y:S01]  /*17970*/  F2FP.BF16.F32.PACK_AB R173, R31.reuse, R173 ;  /* 0x000000ad1fad723e */ /* 0x040fe200000010ff */
[----:B------:R-:W-:Y:S01]  /*17980*/  FADD.FTZ R50, R31, R46 ;  /* 0x0000002e1f327221 */ /* 0x000fe20000010000 */
[----:B-1----:R-:W-:Y:S01]  /*17990*/  FADD.FTZ R54, R160, R11 ;  /* 0x0000000ba0367221 */ /* 0x002fe20000010000 */
[----:B------:R-:W-:Y:S01]  /*179a0*/  FFMA.FTZ R46, R75, R0, -R61 ;  /* 0x000000004b2e7223 */ /* 0x000fe2000001083d */
[----:B------:R-:W1:Y:S01]  /*179b0*/  MUFU.EX2 R167, R167 ;  /* 0x000000a700a77308 */ /* 0x000e620000000800 */
[----:B------:R-:W-:Y:S01]  /*179c0*/  FADD.FTZ R7, R175, R50 ;  /* 0x00000032af077221 */ /* 0x000fe20000010000 */
[C---:B------:R-:W-:Y:S01]  /*179d0*/  FADD.FTZ R11, R41.reuse, R54 ;  /* 0x00000036290b7221 */ /* 0x040fe20000010000 */
[----:B------:R-:W-:-:S02]  /*179e0*/  F2FP.BF16.F32.PACK_AB R160, R41, R160 ;  /* 0x000000a029a0723e */ /* 0x000fc400000010ff */
[----:B------:R-:W-:Y:S01]  /*179f0*/  FADD.FTZ R50, R34, R7 ;  /* 0x0000000722327221 */ /* 0x000fe20000010000 */
[----:B0-----:R-:W-:Y:S01]  /*17a00*/  FADD.FTZ R11, R162, R11 ;  /* 0x0000000ba20b7221 */ /* 0x001fe20000010000 */
[----:B------:R-:W-:Y:S01]  /*17a10*/  F2FP.BF16.F32.PACK_AB R162, R44, R162 ;  /* 0x000000a22ca2723e */ /* 0x000fe200000010ff */
[----:B------:R-:W0:Y:S01]  /*17a20*/  MUFU.EX2 R48, R48 ;  /* 0x0000003000307308 */ /* 0x000e220000000800 */
[----:B------:R-:W-:Y:S01]  /*17a30*/  FADD.FTZ R50, R169, R50 ;  /* 0x00000032a9327221 */ /* 0x000fe20000010000 */
[----:B------:R-:W-:Y:S02]  /*17a40*/  F2FP.BF16.F32.PACK_AB R175, R34, R175 ;  /* 0x000000af22af723e */ /* 0x000fe400000010ff */
[C---:B------:R-:W-:Y:S01]  /*17a50*/  F2FP.BF16.F32.PACK_AB R169, R35.reuse, R169 ;  /* 0x000000a923a9723e */ /* 0x040fe200000010ff */
[----:B------:R-:W-:-:S03]  /*17a60*/  FADD.FTZ R50, R35, R50 ;  /* 0x0000003223327221 */ /* 0x000fc60000010000 */
[----:B------:R-:W4:Y:S01]  /*17a70*/  MUFU.EX2 R6, R6 ;  /* 0x0000000600067308 */ /* 0x000f220000000800 */
[----:B------:R-:W-:Y:S01]  /*17a80*/  FADD.FTZ R7, R171, R50 ;  /* 0x00000032ab077221 */ /* 0x000fe20000010000 */
[----:B------:R-:W-:-:S03]  /*17a90*/  F2FP.BF16.F32.PACK_AB R171, R38, R171 ;  /* 0x000000ab26ab723e */ /* 0x000fc600000010ff */
[----:B------:R-:W-:-:S03]  /*17aa0*/  FADD.FTZ R50, R38, R7 ;  /* 0x0000000726327221 */ /* 0x000fc60000010000 */
[----:B------:R-:W5:Y:S01]  /*17ab0*/  MUFU.EX2 R49, R49 ;  /* 0x0000003100317308 */ /* 0x000f620000000800 */
[----:B--2---:R-:W-:Y:S01]  /*17ac0*/  FADD.FTZ R7, R165, R50 ;  /* 0x00000032a5077221 */ /* 0x004fe20000010000 */
[----:B------:R-:W-:Y:S01]  /*17ad0*/  FADD.FTZ R50, R44, R11 ;  /* 0x0000000b2c327221 */ /* 0x000fe20000010000 */
[C---:B---3--:R-:W-:Y:S02]  /*17ae0*/  F2FP.BF16.F32.PACK_AB R165, R10.reuse, R165 ;  /* 0x000000a50aa5723e */ /* 0x048fe400000010ff */
[----:B------:R-:W-:Y:S01]  /*17af0*/  FADD.FTZ R24, R10, R7 ;  /* 0x000000070a187221 */ /* 0x000fe20000010000 */
[----:B------:R-:W-:Y:S02]  /*17b00*/  FADD.FTZ R11, R45, R50 ;  /* 0x000000322d0b7221 */ /* 0x000fe40000010000 */
[----:B------:R-:W2:Y:S01]  /*17b10*/  MUFU.EX2 R161, R161 ;  /* 0x000000a100a17308 */ /* 0x000ea20000000800 */
[----:B-1----:R-:W-:Y:S01]  /*17b20*/  FADD.FTZ R7, R167, R24 ;  /* 0x00000018a7077221 */ /* 0x002fe20000010000 */
[----:B0-----:R-:W-:Y:S01]  /*17b30*/  FADD.FTZ R32, R48, R11 ;  /* 0x0000000b30207221 */ /* 0x001fe20000010000 */
[----:B----4-:R-:W-:-:S02]  /*17b40*/  F2FP.BF16.F32.PACK_AB R167, R6, R167 ;  /* 0x000000a706a7723e */ /* 0x010fc400000010ff */
[----:B------:R-:W-:-:S03]  /*17b50*/  FADD.FTZ R28, R6, R7 ;  /* 0x00000007061c7221 */ /* 0x000fc60000010000 */
[----:B------:R-:W0:Y:S01]  /*17b60*/  MUFU.EX2 R52, R52 ;  /* 0x0000003400347308 */ /* 0x000e220000000800 */
[----:B-----5:R-:W-:-:S07]  /*17b70*/  FADD.FTZ R11, R49, R32 ;  /* 0x00000020310b7221 */ /* 0x020fce0000010000 */
[----:B------:R-:W1:Y:S01]  /*17b80*/  MUFU.EX2 R20, R20 ;  /* 0x0000001400147308 */ /* 0x000e620000000800 */
[----:B--2---:R-:W-:Y:S01]  /*17b90*/  FADD.FTZ R7, R161, R28 ;  /* 0x0000001ca1077221 */ /* 0x004fe20000010000 */
[----:B------:R-:W-:Y:S02]  /*17ba0*/  WARPGROUP.DEPBAR.LE gsb0, 0x0 ;  /* 0x00008000000079c5 */ /* 0x000fe40000010000 */
[----:B------:R-:W-:-:S04]  /*17bb0*/  WARPGROUP.ARRIVE ;  /* 0x00000000000079c5 */ /* 0x000fc80000000000 */
[----:B------:R-:W2:Y:S01]  /*17bc0*/  MUFU.EX2 R53, R53 ;  /* 0x0000003500357308 */ /* 0x000ea20000000800 */
[-CC-:B------:R-:W-:Y:S01]  /*17bd0*/  FFMA.FTZ R157, R74, R0.reuse, -R61.reuse ;  /* 0x000000004a9d7223 */ /* 0x180fe2000001083d */
[-C--:B------:R-:W-:Y:S01]  /*17be0*/  FFMA.FTZ R159, R78, R0.reuse, -R61 ;  /* 0x000000004e9f7223 */ /* 0x080fe2000001083d */
[----:B0-----:R-:W-:Y:S01]  /*17bf0*/  FADD.FTZ R32, R52, R11 ;  /* 0x0000000b34207221 */ /* 0x001fe20000010000 */
[----:B------:R-:W-:Y:S01]  /*17c00*/  FFMA.FTZ R61, R87, R0, -R61 ;  /* 0x00000000573d7223 */ /* 0x000fe2000001083d */
[----:B------:R-:W-:Y:S01]  /*17c10*/  HGMMA.64x128x16.F32.BF16 R88, R152, gdesc[UR4].tnspB, R88, gsb0 ;  /* 0x41e0000498587df0 */ /* 0x000fe20008001858 */
[C---:B-1----:R-:W-:Y:S01]  /*17c20*/  FADD.FTZ R28, R20.reuse, R7 ;  /* 0x00000007141c7221 */ /* 0x042fe20000010000 */
[----:B------:R-:W-:Y:S01]  /*17c30*/  F2FP.BF16.F32.PACK_AB R161, R20, R161 ;  /* 0x000000a114a1723e */ /* 0x000fe200000010ff */
[----:B------:R-:W0:Y:S01]  /*17c40*/  MUFU.EX2 R163, R163 ;  /* 0x000000a300a37308 */ /* 0x000e220000000800 */
[----:B------:R-:W-:Y:S01]  /*17c50*/  F2FP.BF16.F32.PACK_AB R156, R48, R45 ;  /* 0x0000002d309c723e */ /* 0x000fe200000010ff */
[----:B------:R-:W-:Y:S01]  /*17c60*/  IMAD.MOV.U32 R20, RZ, RZ, R188 ;  /* 0x000000ffff147224 */ /* 0x000fe200078e00bc */
[----:B------:R-:W-:-:S05]  /*17c70*/  F2FP.BF16.F32.PACK_AB R158, R52, R49 ;  /* 0x00000031349e723e */ /* 0x000fca00000010ff */
[----:B------:R-:W1:Y:S01]  /*17c80*/  MUFU.EX2 R56, R56 ;  /* 0x0000003800387308 */ /* 0x000e620000000800 */
[----:B--2---:R-:W-:-:S07]  /*17c90*/  FADD.FTZ R11, R53, R32 ;  /* 0x00000020350b7221 */ /* 0x004fce0000010000 */
        /* <DEDUP_REMOVED lines=8> */
[----:B0-----:R-:W-:-:S04]  /*17d20*/  FADD.FTZ R7, R57, R32 ;  /* 0x0000002039077221 */ /* 0x001fc80000010000 */
[----:B------:R-:W-:-:S03]  /*17d30*/  FADD.FTZ R7, R12, R7 ;  /* 0x000000070c077221 */ /* 0x000fc60000010000 */
[----:B------:R-:W0:Y:S01]  /*17d40*/  MUFU.EX2 R159, R159 ;  /* 0x0000009f009f7308 */ /* 0x000e220000000800 */
[----:B-1----:R-:W-:-:S07]  /*17d50*/  FADD.FTZ R11, R157, R28 ;  /* 0x0000001c9d0b7221 */ /* 0x002fce0000010000 */
[----:B------:R-:W1:Y:S01]  /*17d60*/  MUFU.EX2 R24, R79 ;  /* 0x0000004f00187308 */ /* 0x000e620000000800 */
[----:B--2---:R-:W-:-:S07]  /*17d70*/  F2FP.BF16.F32.PACK_AB R157, R46, R157 ;  /* 0x0000009d2e9d723e */ /* 0x004fce00000010ff */
[----:B------:R-:W-:Y:S08]  /*17d80*/  MUFU.EX2 R82, R82 ;  /* 0x0000005200527308 */ /* 0x000ff00000000800 */
[----:B------:R-:W2:Y:S08]  /*17d90*/  MUFU.EX2 R83, R83 ;  /* 0x0000005300537308 */ /* 0x000eb00000000800 */
[----:B------:R-:W-:Y:S08]  /*17da0*/  MUFU.EX2 R86, R86 ;  /* 0x0000005600567308 */ /* 0x000ff00000000800 */
[----:B------:R-:W3:Y:S01]  /*17db0*/  MUFU.EX2 R61, R61 ;  /* 0x0000003d003d7308 */ /* 0x000ee20000000800 */
[----:B------:R-:W-:-:S02]  /*17dc0*/  WARPGROUP.DEPBAR.LE gsb0, 0x0 ;  /* 0x00008000000079c5 */ /* 0x000fc40000010000 */
[----:B------:R-:W-:Y:S01]  /*17dd0*/  F2FP.BF16.F32.PACK_AB R154, R12, R57 ;  /* 0x000000390c9a723e */ /* 0x000fe200000010ff */
[----:B------:R-:W-:Y:S01]  /*17de0*/  FADD.FTZ R12, R46, R11 ;  /* 0x0000000b2e0c7221 */ /* 0x000fe20000010000 */
[----:B------:R-:W-:Y:S01]  /*17df0*/  @!P1 SYNCS.ARRIVE.TRANS64.RED.A1T0 RZ, [R15+URZ], RZ ;  /* 0x000000ff0fff99a7 */ /* 0x000fe2000810043f */
[----:B------:R-:W-:Y:S02]  /*17e00*/  F2FP.BF16.F32.PACK_AB R152, R56, R53 ;  /* 0x000000353898723e */ /* 0x000fe400000010ff */
[----:B0-----:R-:W-:Y:S01]  /*17e10*/  FADD.FTZ R11, R159, R12 ;  /* 0x0000000c9f0b7221 */ /* 0x001fe20000010000 */
[C---:B-1----:R-:W-:Y:S01]  /*17e20*/  F2FP.BF16.F32.PACK_AB R159, R24.reuse, R159 ;  /* 0x0000009f189f723e */ /* 0x042fe200000010ff */
[----:B------:R-:W-:Y:S01]  /*17e30*/  IMAD.MOV.U32 R12, RZ, RZ, R4 ;  /* 0x000000ffff0c7224 */ /* 0x000fe200078e0004 */
[----:B--2---:R-:W-:Y:S01]  /*17e40*/  F2FP.BF16.F32.PACK_AB R153, R83, R82 ;  /* 0x000000525399723e */ /* 0x004fe200000010ff */
[----:B------:R-:W-:Y:S01]  /*17e50*/  FADD.FTZ R11, R24, R11 ;  /* 0x0000000b180b7221 */ /* 0x000fe20000010000 */
[----:B------:R0:W-:Y:S01]  /*17e60*/  @!P1 SYNCS.ARRIVE.TRANS64.RED.A1T0 RZ, [R13+URZ], RZ ;  /* 0x000000ff0dff99a7 */ /* 0x0001e2000810043f */
[----:B---3--:R-:W-:-:S02]  /*17e70*/  F2FP.BF16.F32.PACK_AB R155, R61, R86 ;  /* 0x000000563d9b723e */ /* 0x008fc400000010ff */
[----:B------:R-:W-:-:S04]  /*17e80*/  FADD.FTZ R11, R82, R11 ;  /* 0x0000000b520b7221 */ /* 0x000fc80000010000 */
[----:B------:R-:W-:Y:S01]  /*17e90*/  FADD.FTZ R11, R83, R11 ;  /* 0x0000000b530b7221 */ /* 0x000fe20000010000 */
[----:B0-----:R-:W-:-:S03]  /*17ea0*/  IMAD.MOV.U32 R13, RZ, RZ, R5 ;  /* 0x000000ffff0d7224 */ /* 0x001fc600078e0005 */
[----:B------:R-:W-:-:S04]  /*17eb0*/  FADD.FTZ R11, R86, R11 ;  /* 0x0000000b560b7221 */ /* 0x000fc80000010000 */
[----:B------:R-:W-:Y:S01]  /*17ec0*/  FADD.FTZ R6, R61, R11 ;  /* 0x0000000b3d067221 */ /* 0x000fe20000010000 */
[----:B------:R-:W-:Y:S06]  /*17ed0*/  @P2 BRA `(.L_x_2403) ;  /* 0xffffffd000a42947 */ /* 0x000fec000383ffff */
[----:B------:R-:W-:Y:S05]  /*17ee0*/  BSYNC B1 ;  /* 0x0000000000017941 */ /* 0x000fea0003800000 */
.L_x_2392:
[----:B------:R-:W-:Y:S05]  /*17ef0*/  BSYNC B0 ;  /* 0x0000000000007941 */ /* 0x000fea0003800000 */
.L_x_2391:
[----:B------:R-:W-:Y:S01]  /*17f00*/  ISETP.GE.AND P2, PT, R9, RZ, PT ;  /* 0x000000ff0900720c */ /* 0x000fe20003f46270 */
[----:B------:R-:W-:-:S12]  /*17f10*/  BSSY B0, `(.L_x_2404) ;  /* 0x0000252000007945 */ /* 0x000fd80003800000 */
[----:B------:R-:W-:Y:S05]  /*17f20*/  @!P2 BRA `(.L_x_2405) ;  /* 0x000000240040a947 */ /* 0x000fea0003800000 */
[----:B------:R-:W-:Y:S02]  /*17f30*/  IMAD.MOV.U32 R13, RZ, RZ, R5 ;  /* 0x000000ffff0d7224 */ /* 0x000fe400078e0005 */
[----:B------:R-:W-:Y:S02]  /*17f40*/  IMAD.MOV.U32 R12, RZ, RZ, R4 ;  /* 0x000000ffff0c7224 */ /* 0x000fe400078e0004 */
[----:B------:R-:W-:Y:S02]  /*17f50*/  IMAD.MOV.U32 R15, RZ, RZ, R188 ;  /* 0x000000ffff0f7224 */ /* 0x000fe400078e00bc */
[----:B------:R-:W-:-:S07]  /*17f60*/  IMAD.MOV.U32 R20, RZ, RZ, R185 ;  /* 0x000000ffff147224 */ /* 0x000fce00078e00b9 */
.L_x_2416:
[----:B------:R-:W-:-:S05]  /*17f70*/  VIADD R14, R20, 0x1 ;  /* 0x00000001140e7836 */ /* 0x000fca0000000000 */
[----:B------:R-:W-:-:S04]  /*17f80*/  ISETP.NE.AND P2, PT, R14, 0x2, PT ;  /* 0x000000020e00780c */ /* 0x000fc80003f45270 */
[----:B------:R-:W-:Y:S02]  /*17f90*/  SEL R14, R14, RZ, P2 ;  /* 0x000000ff0e0e7207 */ /* 0x000fe40001000000 */
[----:B------:R-:W-:-:S03]  /*17fa0*/  SEL R188, RZ, 0x1, P2 ;  /* 0x00000001ffbc7807 */ /* 0x000fc60001000000 */
[----:B------:R-:W-:Y:S01]  /*17fb0*/  IMAD.MOV.U32 R185, RZ, RZ, R14 ;  /* 0x000000ffffb97224 */ /* 0x000fe200078e000e */
[----:B------:R-:W-:Y:S01]  /*17fc0*/  LOP3.LUT R188, R15, R188, RZ, 0x3c, !PT ;  /* 0x000000bc0fbc7212 */ /* 0x000fe200078e3cff */
[----:B------:R-:W-:Y:S06]  /*17fd0*/  @!P0 BRA `(.L_x_2406) ;  /* 0x0000000000048947 */ /* 0x000fec0003800000 */
[----:B------:R-:W-:Y:S01]  /*17fe0*/  BPT.TRAP 0x1 ;  /* 0x000000040000795c */ /* 0x000fe20000300000 */
.L_x_2406:
[----:B------:R-:W-:Y:S01]  /*17ff0*/  IMAD R0, R185, 0x8, R18 ;  /* 0x00000008b9007824 */ /* 0x000fe200078e0212 */
[----:B------:R-:W-:-:S04]  /*18000*/  SHF.L.U32 R11, R188, 0x1f, RZ ;  /* 0x0000001fbc0b7819 */ /* 0x000fc800000006ff */
[----:B------:R0:W1:Y:S01]  /*18010*/  SYNCS.PHASECHK.TRANS64.TRYWAIT P2, [R0+URZ+0x34830], R11 ;  /* 0x0348300b000075a7 */ /* 0x000062000804017f */
[----:B------:R-:W-:Y:S05]  /*18020*/  @!P0 BRA `(.L_x_2407) ;  /* 0x0000000000048947 */ /* 0x000fea0003800000 */
[----:B------:R-:W-:Y:S01]  /*18030*/  BPT.TRAP 0x1 ;  /* 0x000000040000795c */ /* 0x000fe20000300000 */
.L_x_2407:
[----:B------:R-:W-:Y:S01]  /*18040*/  BSSY B1, `(.L_x_2408) ;  /* 0x0000006000017945 */ /* 0x000fe20003800000 */
[----:B------:R-:W-:Y:S02]  /*18050*/  IMAD R4, R185, 0xc00, R8 ;  /* 0x00000c00b9047824 */ /* 0x000fe400078e0208 */
[----:B------:R-:W-:Y:S01]  /*18060*/  IMAD.MOV.U32 R5, RZ, RZ, 0x40000040 ;  /* 0x40000040ff057424 */ /* 0x000fe200078e00ff */
[----:B-1----:R-:W-:Y:S06]  /*18070*/  @P2 BRA `(.L_x_2409) ;  /* 0x0000000000082947 */ /* 0x002fec0003800000 */
[----:B------:R-:W1:Y:S02]  /*18080*/  SYNCS.PHASECHK.TRANS64.TRYWAIT P2, [R0+URZ+0x34830], R11 ;  /* 0x0348300b000075a7 */ /* 0x000e64000804017f */
[----:B-1----:R-:W-:Y:S05]  /*18090*/  @!P2 BRA `(.L_x_2410) ;  /* 0x000000bc00f8a947 */ /* 0x002fea0003800000 */
.L_x_2409:
[----:B------:R-:W-:Y:S05]  /*180a0*/  BSYNC B1 ;  /* 0x0000000000017941 */ /* 0x000fea0003800000 */
.L_x_2408:
[----:B------:R-:W2:Y:S04]  /*180b0*/  LDL.64 R24, [R1+0x38] ;  /* 0x0000380001187983 */ /* 0x000ea80000100a00 */
[----:B------:R-:W3:Y:S04]  /*180c0*/  LDL.64 R234, [R1+0x30] ;  /* 0x0000300001ea7983 */ /* 0x000ee80000100a00 */
[----:B------:R-:W4:Y:S01]  /*180d0*/  LDL.64 R232, [R1+0x28] ;  /* 0x0000280001e87983 */ /* 0x000f220000100a00 */
[C---:B------:R-:W-:Y:S02]  /*180e0*/  R2UR UR6, R4.reuse ;  /* 0x00000000040672ca */ /* 0x040fe400000e0000 */
[----:B------:R-:W-:Y:S01]  /*180f0*/  R2UR UR7, R5 ;  /* 0x00000000050772ca */ /* 0x000fe200000e0000 */
[----:B------:R-:W5:Y:S01]  /*18100*/  LDL.64 R230, [R1+0x20] ;  /* 0x0000200001e67983 */ /* 0x000f620000100a00 */
[----:B------:R-:W-:-:S02]  /*18110*/  VIADD R10, R4, 0x2 ;  /* 0x00000002040a7836 */ /* 0x000fc40000000000 */
[----:B01----:R-:W-:Y:S01]  /*18120*/  IMAD.MOV.U32 R11, RZ, RZ, 0x40000040 ;  /* 0x40000040ff0b7424 */ /* 0x003fe200078e00ff */
[----:B------:R-:W5:Y:S04]  /*18130*/  LDL.64 R228, [R1+0x18] ;  /* 0x0000180001e47983 */ /* 0x000f680000100a00 */
[----:B------:R-:W5:Y:S04]  /*18140*/  LDL.64 R194, [R1+0x8] ;  /* 0x0000080001c27983 */ /* 0x000f680000100a00 */
[----:B------:R-:W5:Y:S01]  /*18150*/  LDL.64 R192, [R1] ;  /* 0x0000000001c07983 */ /* 0x000f620000100a00 */
[----:B--2---:R-:W-:-:S02]  /*18160*/  R2UR UR4, R24 ;  /* 0x00000000180472ca */ /* 0x004fc400000e0000 */
[----:B------:R-:W-:Y:S02]  /*18170*/  R2UR UR5, R25 ;  /* 0x00000000190572ca */ /* 0x000fe400000e0000 */
[----:B------:R-:W-:-:S11]  /*18180*/  WARPGROUP.ARRIVE ;  /* 0x00000000000079c5 */ /* 0x000fd60000000000 */
[----:B------:R-:W-:Y:S01]  /*18190*/  HGMMA.64x128x16.F32.BF16 R24, gdesc[UR4], RZ, !UPT, gsb0 ;  /* 0x01e00000041879f0 */ /* 0x000fe2000c0018ff */
        /* <DEDUP_REMOVED lines=164> */
.L_x_2411:
[----:B------:R-:W-:Y:S01]  /*18be0*/  SHF.L.U32 R0, R15, 0x1f, RZ ;  /* 0x0000001f0f007819 */ /* 0x000fe200000006ff */
[----:B------:R-:W-:-:S04]  /*18bf0*/  IMAD R15, R20, 0x8, R18 ;  /* 0x00000008140f7824 */ /* 0x000fc800078e0212 */
[----:B------:R0:W1:Y:S01]  /*18c00*/  SYNCS.PHASECHK.TRANS64.TRYWAIT P2, [R15+URZ+0x34850], R0 ;  /* 0x034850000f0075a7 */ /* 0x000062000804017f */
[----:B------:R-:W-:Y:S05]  /*18c10*/  @!P0 BRA `(.L_x_2412) ;  /* 0x0000000000048947 */ /* 0x000fea0003800000 */
[----:B------:R-:W-:Y:S01]  /*18c20*/  BPT.TRAP 0x1 ;  /* 0x000000040000795c */ /* 0x000fe20000300000 */
.L_x_2412:
[----:B------:R-:W-:Y:S04]  /*18c30*/  BSSY B1, `(.L_x_2413) ;  /* 0x0000004000017945 */ /* 0x000fe80003800000 */
[----:B-1----:R-:W-:Y:S05]  /*18c40*/  @P2 BRA `(.L_x_2414) ;  /* 0x0000000000082947 */ /* 0x002fea0003800000 */
[----:B------:R-:W1:Y:S02]  /*18c50*/  SYNCS.PHASECHK.TRANS64.TRYWAIT P2, [R15+URZ+0x34850], R0 ;  /* 0x034850000f0075a7 */ /* 0x000e64000804017f */
[----:B-1----:R-:W-:Y:S05]  /*18c60*/  @!P2 BRA `(.L_x_2415) ;  /* 0x000000b40018a947 */ /* 0x002fea0003800000 */
.L_x_2414:
[----:B------:R-:W-:Y:S05]  /*18c70*/  BSYNC B1 ;  /* 0x0000000000017941 */ /* 0x000fea0003800000 */
.L_x_2413:
[----:B01----:R-:W-:Y:S01]  /*18c80*/  VIADD R0, R18, 0x400 ;  /* 0x0000040012007836 */ /* 0x003fe20000000000 */
[----:B------:R-:W-:Y:S01]  /*18c90*/  WARPGROUP.ARRIVE ;  /* 0x00000000000079c5 */ /* 0x000fe20000000000 */
[----:B------:R-:W-:Y:S01]  /*18ca0*/  IMAD.MOV.U32 R3, RZ, RZ, 0x40000040 ;  /* 0x40000040ff037424 */ /* 0x000fe200078e00ff */
[----:B------:R-:W-:Y:S01]  /*18cb0*/  ISETP.GT.AND P2, PT, R9, RZ, PT ;  /* 0x000000ff0900720c */ /* 0x000fe20003f44270 */
[----:B------:R-:W-:Y:S01]  /*18cc0*/  IMAD.MOV.U32 R21, RZ, RZ, 0x40000040 ;  /* 0x40000040ff157424 */ /* 0x000fe200078e00ff */
[----:B------:R-:W-:Y:S01]  /*18cd0*/  SHF.R.U32.HI R0, RZ, 0x4, R0 ;  /* 0x00000004ff007819 */ /* 0x000fe20000011600 */
[----:B------:R-:W-:Y:S02]  /*18ce0*/  @!P1 VIADD R15, R15, 0x34860 ;  /* 0x000348600f0f9836 */ /* 0x000fe40000000000 */
[----:B------:R-:W-:Y:S01]  /*18cf0*/  VIADD R9, R9, 0xffffffff ;  /* 0xffffffff09097836 */ /* 0x000fe20000000000 */
[----:B------:R-:W-:Y:S02]  /*18d00*/  LOP3.LUT R0, R0, 0x3fff, RZ, 0xc0, !PT ;  /* 0x00003fff00007812 */ /* 0x000fe400078ec0ff */
[----:B------:R-:W-:-:S02]  /*18d10*/  @!P1 PRMT R15, RZ, 0x654, R15 ;  /* 0x00000654ff0f9816 */ /* 0x000fc4000000000f */
[----:B------:R-:W-:Y:S02]  /*18d20*/  LOP3.LUT R11, R0, 0x4000000, RZ, 0xfc, !PT ;  /* 0x04000000000b7812 */ /* 0x000fe400078efcff */
[----:B------:R-:W-:-:S03]  /*18d30*/  FMNMX.FTZ R0, R24, R12, !PT ;  /* 0x0000000c18007209 */ /* 0x000fc60007810000 */
[----:B------:R-:W-:Y:S02]  /*18d40*/  IMAD R10, R20, 0x800, R11 ;  /* 0x00000800140a7824 */ /* 0x000fe400078e020b */
[----:B------:R-:W-:Y:S02]  /*18d50*/  IMAD.MOV.U32 R11, RZ, RZ, 0x40000040 ;  /* 0x40000040ff0b7424 */ /* 0x000fe400078e00ff */
[C---:B------:R-:W-:Y:S01]  /*18d60*/  VIADD R2, R10.reuse, 0x80 ;  /* 0x000000800a027836 */ /* 0x040fe20000000000 */
[C---:B------:R-:W-:Y:S01]  /*18d70*/  R2UR UR6, R10.reuse ;  /* 0x000000000a0672ca */ /* 0x040fe200000e0000 */
[----:B------:R-:W-:Y:S01]  /*18d80*/  VIADD R20, R10, 0x200 ;  /* 0x000002000a147836 */ /* 0x000fe20000000000 */
[----:B------:R-:W-:-:S13]  /*18d90*/  R2UR UR7, R11 ;  /* 0x000000000b0772ca */ /* 0x000fda00000e0000 */
[----:B------:R-:W-:Y:S01]  /*18da0*/  HGMMA.64x128x16.F32.BF16 R88, R180, gdesc[UR4].tnspB, R88, gsb0 ;  /* 0x41e00004b4587df0 */ /* 0x000fe20008001858 */
[----:B------:R-:W-:Y:S01]  /*18db0*/  R2UR UR6, R2 ;  /* 0x00000000020672ca */ /* 0x000fe200000e0000 */
[----:B------:R-:W-:Y:S01]  /*18dc0*/  VIADD R2, R10, 0x100 ;  /* 0x000001000a027836 */ /* 0x000fe20000000000 */
[----:B------:R-:W-:Y:S02]  /*18dd0*/  R2UR UR7, R3 ;  /* 0x00000000030772ca */ /* 0x000fe400000e0000 */
[----:B------:R-:W-:-:S04]  /*18de0*/  FMNMX.FTZ R3, R25, R0, !PT ;  /* 0x0000000019037209 */ /* 0x000fc80007810000 */
[----:B------:R-:W-:Y:S01]  /*18df0*/  FMNMX.FTZ R0, R28, R3, !PT ;  /* 0x000000031c007209 */ /* 0x000fe20007810000 */
[----:B------:R-:W-:-:S03]  /*18e00*/  IMAD.MOV.U32 R3, RZ, RZ, 0x40000040 ;  /* 0x40000040ff037424 */ /* 0x000fc600078e00ff */
[----:B------:R-:W-:-:S04]  /*18e10*/  FMNMX.FTZ R5, R29, R0, !PT ;  /* 0x000000001d057209 */ /* 0x000fc80007810000 */
[----:B------:R-:W-:Y:S01]  /*18e20*/  FMNMX.FTZ R0, R32, R5, !PT ;  /* 0x0000000520007209 */ /* 0x000fe20007810000 */
[----:B------:R-:W-:Y:S02]  /*18e30*/  WARPGROUP.DEPBAR.LE gsb0, 0x0 ;  /* 0x00008000000079c5 */ /* 0x000fe40000010000 */
[----:B------:R-:W-:-:S06]  /*18e40*/  WARPGROUP.ARRIVE ;  /* 0x00000000000079c5 */ /* 0x000fcc0000000000 */
        /* <DEDUP_REMOVED lines=32> */
[----:B------:R-:W-:Y:S02]  /*19050*/  R2UR UR6, R2 ;  /* 0x00000000020672ca */ /* 0x000fe400000e0000 */
[----:B------:R-:W-:Y:S02]  /*19060*/  R2UR UR7, R3 ;  /* 0x00000000030772ca */ /* 0x000fe400000e0000 */
[----:B------:R-:W-:-:S04]  /*19070*/  FMNMX.FTZ R3, R81, R0, !PT ;  /* 0x0000000051037209 */ /* 0x000fc80007810000 */
[----:B------:R-:W-:-:S04]  /*19080*/  FMNMX.FTZ R0, R84, R3, !PT ;  /* 0x0000000354007209 */ /* 0x000fc80007810000 */
[----:B------:R-:W-:Y:S01]  /*19090*/  FMNMX.FTZ R2, R85, R0, !PT ;  /* 0x0000000055027209 */ /* 0x000fe20007810000 */
[----:B------:R-:W-:-:S04]  /*190a0*/  IMAD.U32 R0, RZ, RZ, UR38 ;  /* 0x00000026ff007e24 */ /* 0x000fc8000f8e00ff */
[----:B------:R-:W0:Y:S02]  /*190b0*/  SHFL.BFLY PT, R3, R2, 0x2, 0x1f ;  /* 0x0c401f0002037f89 */ /* 0x000e2400000e0000 */
[----:B0-----:R-:W-:Y:S02]  /*190c0*/  FMNMX.FTZ R5, R2, R3, !PT ;  /* 0x0000000302057209 */ /* 0x001fe40007810000 */
[----:B------:R-:W-:-:S03]  /*190d0*/  FMNMX.FTZ R2, R26, R13, !PT ;  /* 0x0000000d1a027209 */ /* 0x000fc60007810000 */
[----:B------:R-:W0:Y:S02]  /*190e0*/  SHFL.BFLY PT, R4, R5, 0x1, 0x1f ;  /* 0x0c201f0005047f89 */ /* 0x000e2400000e0000 */
[----:B0-----:R-:W-:Y:S02]  /*190f0*/  FMNMX.FTZ R4, R5, R4, !PT ;  /* 0x0000000405047209 */ /* 0x001fe40007810000 */
[----:B------:R-:W-:-:S03]  /*19100*/  FMNMX.FTZ R5, R27, R2, !PT ;  /* 0x000000021b057209 */ /* 0x000fc60007810000 */
[-C--:B------:R-:W-:Y:S01]  /*19110*/  FMUL.FTZ R11, R4, R0.reuse ;  /* 0x00000000040b7220 */ /* 0x080fe20000410000 */
[----:B------:R-:W-:Y:S01]  /*19120*/  FMNMX.FTZ R2, R30, R5, !PT ;  /* 0x000000051e027209 */ /* 0x000fe20007810000 */
[----:B------:R-:W-:Y:S02]  /*19130*/  FADD.FTZ R3, -R4, R12 ;  /* 0x0000000c04037221 */ /* 0x000fe40000010100 */
        /* <DEDUP_REMOVED lines=23> */
[-C--:B------:R-:W-:Y:S01]  /*192b0*/  FFMA.FTZ R85, R85, R0.reuse, -R11 ;  /* 0x0000000055557223 */ /* 0x080fe2000001080b */
[----:B------:R-:W-:Y:S01]  /*192c0*/  FMUL.FTZ R3, R3, R0 ;  /* 0x0000000003037220 */ /* 0x000fe20000410000 */
[----:B------:R-:W-:Y:S01]  /*192d0*/  FMNMX.FTZ R5, R43, R2, !PT ;  /* 0x000000022b057209 */ /* 0x000fe20007810000 */
[----:B------:R-:W-:Y:S03]  /*192e0*/  MUFU.EX2 R180, R180 ;  /* 0x000000b400b47308 */ /* 0x000fe60000000800 */
[----:B------:R-:W-:-:S04]  /*192f0*/  FMNMX.FTZ R2, R46, R5, !PT ;  /* 0x000000052e027209 */ /* 0x000fc80007810000 */
[----:B------:R-:W-:Y:S01]  /*19300*/  FMNMX.FTZ R5, R47, R2, !PT ;  /* 0x000000022f057209 */ /* 0x000fe20007810000 */
[----:B------:R-:W0:Y:S03]  /*19310*/  MUFU.EX2 R3, R3 ;  /* 0x0000000300037308 */ /* 0x000e260000000800 */
[----:B------:R-:W-:-:S04]  /*19320*/  FMNMX.FTZ R2, R50, R5, !PT ;  /* 0x0000000532027209 */ /* 0x000fc80007810000 */
[----:B------:R-:W-:Y:S01]  /*19330*/  FMNMX.FTZ R5, R51, R2, !PT ;  /* 0x0000000233057209 */ /* 0x000fe20007810000 */
[----:B------:R-:W1:Y:S03]  /*19340*/  MUFU.EX2 R12, R12 ;  /* 0x0000000c000c7308 */ /* 0x000e660000000800 */
[----:B------:R-:W-:-:S04]  /*19350*/  FMNMX.FTZ R2, R54, R5, !PT ;  /* 0x0000000536027209 */ /* 0x000fc80007810000 */
[----:B------:R-:W-:Y:S01]  /*19360*/  FMNMX.FTZ R5, R55, R2, !PT ;  /* 0x0000000237057209 */ /* 0x000fe20007810000 */
[----:B------:R-:W2:Y:S01]  /*19370*/  MUFU.EX2 R182, R182 ;  /* 0x000000b600b67308 */ /* 0x000ea20000000800 */
[----:B0-----:R-:W-:Y:S02]  /*19380*/  FFMA.FTZ R7, R3, R7, R180 ;  /* 0x0000000703077223 */ /* 0x001fe400000100b4 */
[----:B------:R-:W-:-:S04]  /*19390*/  FMNMX.FTZ R2, R58, R5, !PT ;  /* 0x000000053a027209 */ /* 0x000fc80007810000 */
[----:B------:R-:W-:Y:S01]  /*193a0*/  FMNMX.FTZ R5, R59, R2, !PT ;  /* 0x000000023b057209 */ /* 0x000fe20007810000 */
[----:B------:R-:W0:Y:S01]  /*193b0*/  MUFU.EX2 R24, R24 ;  /* 0x0000001800187308 */ /* 0x000e220000000800 */
[C---:B-1----:R-:W-:Y:S01]  /*193c0*/  FADD.FTZ R7, R12.reuse, R7 ;  /* 0x000000070c077221 */ /* 0x042fe20000010000 */
[----:B------:R-:W-:Y:S01]  /*193d0*/  F2FP.BF16.F32.PACK_AB R180, R12, R180 ;  /* 0x000000b40cb4723e */ /* 0x000fe200000010ff */
[----:B------:R-:W-:Y:S02]  /*193e0*/  WARPGROUP.DEPBAR.LE gsb0, 0x0 ;  /* 0x00008000000079c5 */ /* 0x000fe40000010000 */
[----:B------:R-:W-:Y:S01]  /*193f0*/  WARPGROUP.ARRIVE ;  /* 0x00000000000079c5 */ /* 0x000fe20000000000 */
[----:B------:R-:W-:Y:S01]  /*19400*/  FMNMX.FTZ R2, R62, R5, !PT ;  /* 0x000000053e027209 */ /* 0x000fe20007810000 */
[-CC-:B------:R-:W-:Y:S01]  /*19410*/  FFMA.FTZ R172, R40, R0.reuse, -R11.reuse ;  /* 0x0000000028ac7223 */ /* 0x180fe2000001080b */
[-CC-:B------:R-:W-:Y:S01]  /*19420*/  FFMA.FTZ R174, R44, R0.reuse, -R11.reuse ;  /* 0x000000002cae7223 */ /* 0x180fe2000001080b */
[--C-:B------:R-:W-:Y:S01]  /*19430*/  FFMA.FTZ R40, R57, R0, -R11.reuse ;  /* 0x0000000039287223 */ /* 0x100fe2000001080b */
[----:B------:R-:W-:Y:S01]  /*19440*/  FMNMX.FTZ R5, R63, R2, !PT ;  /* 0x000000023f057209 */ /* 0x000fe20007810000 */
[----:B------:R-:W-:Y:S01]  /*19450*/  HGMMA.64x128x16.F32.BF16 R88, R168, gdesc[UR4].tnspB, R88, gsb0 ;  /* 0x41e00004a8587df0 */ /* 0x000fe20008001858 */
[----:B------:R-:W-:Y:S01]  /*19460*/  R2UR UR6, R20 ;  /* 0x00000000140672ca */ /* 0x000fe200000e0000 */
[----:B------:R-:W-:Y:S01]  /*19470*/  VIADD R20, R10, 0x280 ;  /* 0x000002800a147836 */ /* 0x000fe20000000000 */
[----:B------:R-:W-:Y:S01]  /*19480*/  R2UR UR7, R21 ;  /* 0x00000000150772ca */ /* 0x000fe200000e0000 */
[----:B------:R-:W-:Y:S01]  /*19490*/  IMAD.MOV.U32 R21, RZ, RZ, 0x40000040 ;  /* 0x40000040ff157424 */ /* 0x000fe200078e00ff */
[----:B------:R-:W-:Y:S01]  /*194a0*/  FMNMX.FTZ R2, R66, R5, !PT ;  /* 0x0000000542027209 */ /* 0x000fe20007810000 */
[-CC-:B------:R-:W-:Y:S01]  /*194b0*/  FFMA.FTZ R44, R73, R0.reuse, -R11.reuse ;  /* 0x00000000492c7223 */ /* 0x180fe2000001080b */
[----:B------:R-:W-:Y:S01]  /*194c0*/  FFMA.FTZ R57, R84, R0, -R11 ;  /* 0x0000000054397223 */ /* 0x000fe2000001080b */
[----:B------:R-:W1:Y:S01]  /*194d0*/  MUFU.EX2 R176, R176 ;  /* 0x000000b000b07308 */ /* 0x000e620000000800 */
[----:B------:R-:W-:Y:S01]  /*194e0*/  FMNMX.FTZ R5, R67, R2, !PT ;  /* 0x0000000243057209 */ /* 0x000fe20007810000 */
[----:B--2---:R-:W-:Y:S01]  /*194f0*/  FADD.FTZ R7, R182, R7 ;  /* 0x00000007b6077221 */ /* 0x004fe20000010000 */
[----:B0-----:R-:W-:-:S02]  /*19500*/  F2FP.BF16.F32.PACK_AB R182, R24, R182 ;  /* 0x000000b618b6723e */ /* 0x001fc400000010ff */
[----:B------:R-:W-:Y:S01]  /*19510*/  FMNMX.FTZ R2, R70, R5, !PT ;  /* 0x0000000546027209 */ /* 0x000fe20007810000 */
[----:B------:R-:W-:Y:S02]  /*19520*/  FADD.FTZ R7, R24, R7 ;  /* 0x0000000718077221 */ /* 0x000fe40000010000 */
[----:B------:R-:W0:Y:S01]  /*19530*/  MUFU.EX2 R25, R25 ;  /* 0x0000001900197308 */ /* 0x000e220000000800 */
        /* <DEDUP_REMOVED lines=12> */
[----:B------:R-:W-:-:S05]  /*19600*/  FMNMX.FTZ R2, R87, R2, !PT ;  /* 0x0000000257027209 */ /* 0x000fca0007810000 */
[----:B------:R-:W2:Y:S02]  /*19610*/  SHFL.BFLY PT, R5, R2, 0x2, 0x1f ;  /* 0x0c401f0002057f89 */ /* 0x000ea400000e0000 */
[----:B------:R-:W-:Y:S08]  /*19620*/  MUFU.EX2 R174, R174 ;  /* 0x000000ae00ae7308 */ /* 0x000ff00000000800 */
[----:B------:R-:W-:Y:S08]  /*19630*/  MUFU.EX2 R28, R28 ;  /* 0x0000001c001c7308 */ /* 0x000ff00000000800 */
[----:B------:R-:W-:Y:S01]  /*19640*/  MUFU.EX2 R32, R32 ;  /* 0x0000002000207308 */ /* 0x000fe20000000800 */
[----:B--2---:R-:W-:-:S07]  /*19650*/  FMNMX.FTZ R5, R2, R5, !PT ;  /* 0x0000000502057209 */ /* 0x004fce0007810000 */
[----:B------:R-:W-:Y:S01]  /*19660*/  MUFU.EX2 R36, R36 ;  /* 0x0000002400247308 */ /* 0x000fe20000000800 */
[----:B------:R-:W2:Y:S07]  /*19670*/  SHFL.BFLY PT, R2, R5, 0x1, 0x1f ;  /* 0x0c201f0005027f89 */ /* 0x000eae00000e0000 */
[----:B------:R-:W-:Y:S08]  /*19680*/  MUFU.EX2 R40, R40 ;  /* 0x0000002800287308 */ /* 0x000ff00000000800 */
[----:B------:R-:W-:Y:S08]  /*19690*/  MUFU.EX2 R45, R45 ;  /* 0x0000002d002d7308 */ /* 0x000ff00000000800 */
[----:B------:R-:W-:Y:S01]  /*196a0*/  MUFU.EX2 R41, R41 ;  /* 0x0000002900297308 */ /* 0x000fe20000000800 */
[----:B--2---:R-:W-:-:S07]  /*196b0*/  FMNMX.FTZ R5, R5, R2, !PT ;  /* 0x0000000205057209 */ /* 0x004fce0007810000 */
[----:B------:R-:W-:Y:S08]  /*196c0*/  MUFU.EX2 R37, R37 ;  /* 0x0000002500257308 */ /* 0x000ff00000000800 */
[----:B------:R-:W2:Y:S08]  /*196d0*/  MUFU.EX2 R44, R44 ;  /* 0x0000002c002c7308 */ /* 0x000eb00000000800 */
        /* <DEDUP_REMOVED lines=12> */
[----:B------:R-:W-:Y:S01]  /*197a0*/  R2UR UR7, R21 ;  /* 0x00000000150772ca */ /* 0x000fe200000e0000 */
[----:B------:R-:W-:-:S02]  /*197b0*/  IMAD.MOV.U32 R21, RZ, RZ, 0x40000040 ;  /* 0x40000040ff157424 */ /* 0x000fc400078e00ff */
[----:B------:R-:W-:Y:S01]  /*197c0*/  VIADD R10, R10, 0x380 ;  /* 0x000003800a0a7836 */ /* 0x000fe20000000000 */
[----:B------:R-:W-:Y:S08]  /*197d0*/  MUFU.EX2 R168, R168 ;  /* 0x000000a800a87308 */ /* 0x000ff00000000800 */
[----:B------:R-:W-:Y:S08]  /*197e0*/  MUFU.EX2 R170, R170 ;  /* 0x000000aa00aa7308 */ /* 0x000ff00000000800 */
[----:B------:R-:W-:Y:S08]  /*197f0*/  MUFU.EX2 R48, R48 ;  /* 0x0000003000307308 */ /* 0x000ff00000000800 */
[----:B------:R-:W3:Y:S01]  /*19800*/  MUFU.EX2 R52, R52 ;  /* 0x0000003400347308 */ /* 0x000ee20000000800 */
[----:B------:R-:W-:-:S02]  /*19810*/  WARPGROUP.DEPBAR.LE gsb0, 0x0 ;  /* 0x00008000000079c5 */ /* 0x000fc40000010000 */
[----:B------:R-:W-:Y:S01]  /*19820*/  WARPGROUP.ARRIVE ;  /* 0x00000000000079c5 */ /* 0x000fe20000000000 */
[-CC-:B------:R-:W-:Y:S01]  /*19830*/  FFMA.FTZ R164, R56, R0.reuse, -R11.reuse ;  /* 0x0000000038a47223 */ /* 0x180fe2000001080b */
[-CC-:B------:R-:W-:Y:S01]  /*19840*/  FFMA.FTZ R166, R60, R0.reuse, -R11.reuse ;  /* 0x000000003ca67223 */ /* 0x180fe2000001080b */
[----:B------:R-:W-:-:S03]  /*19850*/  FFMA.FTZ R56, R81, R0, -R11 ;  /* 0x0000000051387223 */ /* 0x000fc6000001080b */
[----:B------:R-:W-:Y:S01]  /*19860*/  HGMMA.64x128x16.F32.BF16 R88, R160, gdesc[UR4].tnspB, R88, gsb0 ;  /* 0x41e00004a0587df0 */ /* 0x000fe20008001858 */
[----:B------:R-:W-:Y:S01]  /*19870*/  R2UR UR6, R20 ;  /* 0x00000000140672ca */ /* 0x000fe200000e0000 */
[----:B------:R-:W-:Y:S01]  /*19880*/  MUFU.EX2 R164, R164 ;  /* 0x000000a400a47308 */ /* 0x000fe20000000800 */
[----:B------:R-:W-:Y:S01]  /*19890*/  R2UR UR7, R21 ;  /* 0x00000000150772ca */ /* 0x000fe200000e0000 */
        /* <DEDUP_REMOVED lines=13> */
[-C--:B------:R-:W-:Y:S01]  /*19970*/  FFMA.FTZ R171, R54, R0.reuse, -R21 ;  /* 0x0000000036ab7223 */ /* 0x080fe20000010815 */
[----:B-1----:R-:W-:Y:S01]  /*19980*/  FADD.FTZ R54, R176, R7 ;  /* 0x00000007b0367221 */ /* 0x002fe20000010000 */
        /* <DEDUP_REMOVED lines=14> */
[----:B------:R-:W-:Y:S01]  /*19a70*/  FFMA.FTZ R86, R86, R0, -R21 ;  /* 0x0000000056567223 */ /* 0x000fe20000010815 */
[----:B0-----:R-:W-:Y:S01]  /*19a80*/  F2FP.BF16.F32.PACK_AB R176, R25, R176 ;  /* 0x000000b019b0723e */ /* 0x001fe200000010ff */
        /* <DEDUP_REMOVED lines=17> */
[----:B------:R-:W-:Y:S02]  /*19ba0*/  FADD.FTZ R11, -R5, R13 ;  /* 0x0000000d050b7221 */ /* 0x000fe40000010100 */
[----:B------:R-:W-:Y:S01]  /*19bb0*/  MUFU.EX2 R165, R165 ;  /* 0x000000a500a57308 */ /* 0x000fe20000000800 */
[-C--:B------:R-:W-:Y:S01]  /*19bc0*/  FFMA.FTZ R161, R66, R0.reuse, -R21 ;  /* 0x0000000042a17223 */ /* 0x080fe20000010815 */
[----:B------:R-:W-:Y:S01]  /*19bd0*/  HGMMA.64x128x16.F32.BF16 R88, R156, gdesc[UR4].tnspB, R88, gsb0 ;  /* 0x41e000049c587df0 */ /* 0x000fe20008001858 */
[----:B------:R-:W-:Y:S01]  /*19be0*/  FMUL.FTZ R11, R11, R0 ;  /* 0x000000000b0b7220 */ /* 0x000fe20000410000 */
[----:B------:R-:W-:Y:S01]  /*19bf0*/  R2UR UR6, R10 ;  /* 0x000000000a0672ca */ /* 0x000fe200000e0000 */
[----:B------:R-:W-:-:S02]  /*19c00*/  @!P1 IMAD R10, R14, 0x8, R18 ;  /* 0x000000080e0a9824 */ /* 0x000fc400078e0212 */
[----:B------:R-:W-:Y:S01]  /*19c10*/  FFMA.FTZ R163, R70, R0, -R21 ;  /* 0x0000000046a37223 */ /* 0x000fe20000010815 */
[----:B------:R0:W-:Y:S01]  /*19c20*/  MUFU.EX2 R2, R11 ;  /* 0x0000000b00027308 */ /* 0x0001e20000000800 */
[----:B------:R-:W-:-:S07]  /*19c30*/  @!P1 VIADD R10, R10, 0x34840 ;  /* 0x000348400a0a9836 */ /* 0x000fce0000000000 */
[----:B------:R-:W-:Y:S01]  /*19c40*/  MUFU.EX2 R166, R166 ;  /* 0x000000a600a67308 */ /* 0x000fe20000000800 */
[----:B0-----:R-:W-:-:S05]  /*19c50*/  IMAD.MOV.U32 R11, RZ, RZ, 0x40000040 ;  /* 0x40000040ff0b7424 */ /* 0x001fca00078e00ff */
[----:B------:R-:W-:Y:S02]  /*19c60*/  R2UR UR7, R11 ;  /* 0x000000000b0772ca */ /* 0x000fe400000e0000 */
[----:B------:R-:W-:Y:S01]  /*19c70*/  @!P1 PRMT R11, RZ, 0x654, R10 ;  /* 0x00000654ff0b9816 */ /* 0x000fe2000000000a */
        /* <DEDUP_REMOVED lines=10> */
[----:B------:R-:W-:Y:S08]  /*19d20*/  MUFU.EX2 R83, R83 ;  /* 0x0000005300537308 */ /* 0x000ff00000000800 */
[----:B------:R-:W-:Y:S08]  /*19d30*/  MUFU.EX2 R86, R86 ;  /* 0x0000005600567308 */ /* 0x000ff00000000800 */
[----:B------:R-:W1:Y:S01]  /*19d40*/  MUFU.EX2 R13, R85 ;  /* 0x00000055000d7308 */ /* 0x000e620000000800 */
[----:B------:R-:W-:-:S02]  /*19d50*/  WARPGROUP.DEPBAR.LE gsb0, 0x0 ;  /* 0x00008000000079c5 */ /* 0x000fc40000010000 */
[----:B------:R-:W-:Y:S01]  /*19d60*/  WARPGROUP.ARRIVE ;  /* 0x00000000000079c5 */ /* 0x000fe20000000000 */
[----:B------:R-:W-:Y:S01]  /*19d70*/  FFMA.FTZ R157, R74, R0, -R21 ;  /* 0x000000004a9d7223 */ /* 0x000fe20000010815 */
[----:B--2---:R-:W-:Y:S02]  /*19d80*/  F2FP.BF16.F32.PACK_AB R156, R44, R37 ;  /* 0x000000252c9c723e */ /* 0x004fe400000010ff */
[----:B---3--:R-:W-:Y:S02]  /*19d90*/  F2FP.BF16.F32.PACK_AB R158, R52, R49 ;  /* 0x00000031349e723e */ /* 0x008fe400000010ff */
[----:B------:R-:W-:Y:S01]  /*19da0*/  HGMMA.64x128x16.F32.BF16 R88, R152, gdesc[UR4].tnspB, R88, gsb0 ;  /* 0x41e0000498587df0 */ /* 0x000fe20008001858 */
[----:B------:R-:W-:Y:S01]  /*19db0*/  MUFU.EX2 R157, R157 ;  /* 0x0000009d009d7308 */ /* 0x000fe20000000800 */
[----:B0-----:R-:W-:Y:S01]  /*19dc0*/  F2FP.BF16.F32.PACK_AB R159, R79, R78 ;  /* 0x0000004e4f9f723e */ /* 0x001fe200000010ff */
[----:B------:R-:W-:Y:S02]  /*19dd0*/  WARPGROUP.DEPBAR.LE gsb0, 0x0 ;  /* 0x00008000000079c5 */ /* 0x000fe40000010000 */
[----:B------:R0:W-:Y:S01]  /*19de0*/  @!P1 SYNCS.ARRIVE.TRANS64.RED.A1T0 RZ, [R11+URZ], RZ ;  /* 0x000000ff0bff99a7 */ /* 0x0001e2000810043f */
[----:B-1----:R-:W-:-:S02]  /*19df0*/  F2FP.BF16.F32.PACK_AB R154, R13, R57 ;  /* 0x000000390d9a723e */ /* 0x002fc400000010ff */
[----:B------:R-:W-:Y:S02]  /*19e00*/  F2FP.BF16.F32.PACK_AB R152, R56, R53 ;  /* 0x000000353898723e */ /* 0x000fe400000010ff */
[----:B------:R-:W-:Y:S01]  /*19e10*/  F2FP.BF16.F32.PACK_AB R153, R83, R82 ;  /* 0x000000525399723e */ /* 0x000fe200000010ff */
[----:B0-----:R-:W-:Y:S01]  /*19e20*/  FFMA.FTZ R11, R2, R6, R181 ;  /* 0x00000006020b7223 */ /* 0x001fe200000100b5 */
[----:B------:R-:W-:Y:S01]  /*19e30*/  FFMA.FTZ R6, R63, R0, -R21 ;  /* 0x000000003f067223 */ /* 0x000fe20000010815 */
[C---:B------:R-:W-:Y:S01]  /*19e40*/  F2FP.BF16.F32.PACK_AB R181, R20.reuse, R181 ;  /* 0x000000b514b5723e */ /* 0x040fe200000010ff */
[----:B------:R0:W-:Y:S01]  /*19e50*/  @!P1 SYNCS.ARRIVE.TRANS64.RED.A1T0 RZ, [R15+URZ], RZ ;  /* 0x000000ff0fff99a7 */ /* 0x0001e2000810043f */
[----:B------:R-:W-:-:S03]  /*19e60*/  FADD.FTZ R14, R20, R11 ;  /* 0x0000000b140e7221 */ /* 0x000fc60000010000 */
[----:B------:R-:W1:Y:S01]  /*19e70*/  MUFU.EX2 R6, R6 ;  /* 0x0000000600067308 */ /* 0x000e620000000800 */
[----:B------:R-:W-:Y:S01]  /*19e80*/  FADD.FTZ R11, R183, R14 ;  /* 0x0000000eb70b7221 */ /* 0x000fe20000010000 */
[-C--:B------:R-:W-:Y:S01]  /*19e90*/  FFMA.FTZ R14, R67, R0.reuse, -R21 ;  /* 0x00000000430e7223 */ /* 0x080fe20000010815 */
[C---:B------:R-:W-:Y:S01]  /*19ea0*/  F2FP.BF16.F32.PACK_AB R183, R60.reuse, R183 ;  /* 0x000000b73cb7723e */ /* 0x040fe200000010ff */
[----:B0-----:R-:W-:Y:S02]  /*19eb0*/  IMAD.MOV.U32 R15, RZ, RZ, R188 ;  /* 0x000000ffff0f7224 */ /* 0x001fe400078e00bc */
[----:B------:R-:W-:Y:S01]  /*19ec0*/  FADD.FTZ R50, R60, R11 ;  /* 0x0000000b3c327221 */ /* 0x000fe20000010000 */
[----:B------:R-:W-:Y:S01]  /*19ed0*/  FADD.FTZ R11, R25, R54 ;  /* 0x00000036190b7221 */ /* 0x000fe20000010000 */
[----:B------:R-:W0:Y:S02]  /*19ee0*/  MUFU.EX2 R14, R14 ;  /* 0x0000000e000e7308 */ /* 0x000e240000000800 */
[----:B------:R-:W-:Y:S01]  /*19ef0*/  FADD.FTZ R7, R177, R50 ;  /* 0x00000032b1077221 */ /* 0x000fe20000010000 */
[----:B------:R-:W-:Y:S01]  /*19f00*/  FADD.FTZ R58, R178, R11 ;  /* 0x0000000bb23a7221 */ /* 0x000fe20000010000 */
[-CC-:B------:R-:W-:Y:S01]  /*19f10*/  FFMA.FTZ R50, R71, R0.reuse, -R21.reuse ;  /* 0x0000000047327223 */ /* 0x180fe20000010815 */
[----:B------:R-:W-:Y:S01]  /*19f20*/  FFMA.FTZ R21, R87, R0, -R21 ;  /* 0x0000000057157223 */ /* 0x000fe20000010815 */
[C---:B------:R-:W-:Y:S01]  /*19f30*/  FADD.FTZ R54, R26.reuse, R7 ;  /* 0x000000071a367221 */ /* 0x040fe20000010000 */
[----:B------:R-:W-:Y:S01]  /*19f40*/  FADD.FTZ R11, R33, R58 ;  /* 0x0000003a210b7221 */ /* 0x000fe20000010000 */
[----:B------:R-:W-:-:S02]  /*19f50*/  F2FP.BF16.F32.PACK_AB R177, R26, R177 ;  /* 0x000000b11ab1723e */ /* 0x000fc400000010ff */
[----:B------:R-:W-:Y:S01]  /*19f60*/  FADD.FTZ R7, R179, R54 ;  /* 0x00000036b3077221 */ /* 0x000fe20000010000 */
[----:B------:R-:W-:Y:S01]  /*19f70*/  FADD.FTZ R58, R172, R11 ;  /* 0x0000000bac3a7221 */ /* 0x000fe20000010000 */
[----:B------:R-:W2:Y:S01]  /*19f80*/  MUFU.EX2 R50, R50 ;  /* 0x0000003200327308 */ /* 0x000ea20000000800 */
[----:B------:R-:W-:Y:S01]  /*19f90*/  F2FP.BF16.F32.PACK_AB R178, R33, R178 ;  /* 0x000000b221b2723e */ /* 0x000fe200000010ff */
[C---:B------:R-:W-:Y:S01]  /*19fa0*/  FADD.FTZ R54, R34.reuse, R7 ;  /* 0x0000000722367221 */ /* 0x040fe20000010000 */
[----:B------:R-:W-:Y:S01]  /*19fb0*/  FADD.FTZ R11, R29, R58 ;  /* 0x0000003a1d0b7221 */ /* 0x000fe20000010000 */
[----:B------:R-:W-:Y:S02]  /*19fc0*/  F2FP.BF16.F32.PACK_AB R179, R34, R179 ;  /* 0x000000b322b3723e */ /* 0x000fe400000010ff */
[----:B------:R-:W-:Y:S01]  /*19fd0*/  FADD.FTZ R7, R173, R54 ;  /* 0x00000036ad077221 */ /* 0x000fe20000010000 */
[----:B------:R-:W-:Y:S01]  /*19fe0*/  FADD.FTZ R11, R174, R11 ;  /* 0x0000000bae0b7221 */ /* 0x000fe20000010000 */
[----:B------:R-:W3:Y:S01]  /*19ff0*/  MUFU.EX2 R21, R21 ;  /* 0x0000001500157308 */ /* 0x000ee20000000800 */
[----:B------:R-:W-:Y:S01]  /*1a000*/  F2FP.BF16.F32.PACK_AB R172, R29, R172 ;  /* 0x000000ac1dac723e */ /* 0x000fe200000010ff */
        /* <DEDUP_REMOVED lines=17> */
[----:B------:R-:W4:Y:S01]  /*1a120*/  MUFU.EX2 R12, R75 ;  /* 0x0000004b000c7308 */ /* 0x000f220000000800 */
[----:B------:R-:W-:Y:S01]  /*1a130*/  F2FP.BF16.F32.PACK_AB R170, R36, R170 ;  /* 0x000000aa24aa723e */ /* 0x000fe200000010ff */
[----:B------:R-:W-:Y:S01]  /*1a140*/  FADD.FTZ R20, R46, R7 ;  /* 0x000000072e147221 */ /* 0x000fe20000010000 */
[----:B------:R-:W-:Y:S01]  /*1a150*/  FADD.FTZ R11, R40, R11 ;  /* 0x0000000b280b7221 */ /* 0x000fe20000010000 */
[----:B------:R-:W-:-:S02]  /*1a160*/  F2FP.BF16.F32.PACK_AB R171, R46, R171 ;  /* 0x000000ab2eab723e */ /* 0x000fc400000010ff */
[----:B------:R-:W-:Y:S01]  /*1a170*/  FADD.FTZ R7, R165, R20 ;  /* 0x00000014a5077221 */ /* 0x000fe20000010000 */
[----:B------:R-:W-:Y:S01]  /*1a180*/  FADD.FTZ R11, R166, R11 ;  /* 0x0000000ba60b7221 */ /* 0x000fe20000010000 */
[C---:B------:R-:W-:Y:S02]  /*1a190*/  F2FP.BF16.F32.PACK_AB R165, R10.reuse, R165 ;  /* 0x000000a50aa5723e */ /* 0x040fe400000010ff */
[----:B------:R-:W-:Y:S01]  /*1a1a0*/  FADD.FTZ R20, R10, R7 ;  /* 0x000000070a147221 */ /* 0x000fe20000010000 */
[----:B------:R-:W-:Y:S01]  /*1a1b0*/  FADD.FTZ R11, R48, R11 ;  /* 0x0000000b300b7221 */ /* 0x000fe20000010000 */
[----:B------:R-:W-:Y:S02]  /*1a1c0*/  F2FP.BF16.F32.PACK_AB R164, R40, R164 ;  /* 0x000000a428a4723e */ /* 0x000fe400000010ff */
[----:B------:R-:W-:Y:S01]  /*1a1d0*/  FADD.FTZ R7, R167, R20 ;  /* 0x00000014a7077221 */ /* 0x000fe20000010000 */
[----:B------:R-:W-:Y:S01]  /*1a1e0*/  FADD.FTZ R24, R160, R11 ;  /* 0x0000000ba0187221 */ /* 0x000fe20000010000 */
[----:B-1----:R-:W-:-:S02]  /*1a1f0*/  F2FP.BF16.F32.PACK_AB R167, R6, R167 ;  /* 0x000000a706a7723e */ /* 0x002fc400000010ff */
[----:B------:R-:W-:Y:S01]  /*1a200*/  FADD.FTZ R20, R6, R7 ;  /* 0x0000000706147221 */ /* 0x000fe20000010000 */
[----:B------:R-:W-:Y:S01]  /*1a210*/  FADD.FTZ R11, R45, R24 ;  /* 0x000000182d0b7221 */ /* 0x000fe20000010000 */
[----:B------:R-:W-:Y:S02]  /*1a220*/  F2FP.BF16.F32.PACK_AB R166, R48, R166 ;  /* 0x000000a630a6723e */ /* 0x000fe400000010ff */
[----:B------:R-:W-:Y:S01]  /*1a230*/  FADD.FTZ R7, R161, R20 ;  /* 0x00000014a1077221 */ /* 0x000fe20000010000 */
[----:B------:R-:W-:Y:S01]  /*1a240*/  FADD.FTZ R24, R162, R11 ;  /* 0x0000000ba2187221 */ /* 0x000fe20000010000 */
[----:B------:R-:W-:Y:S02]  /*1a250*/  F2FP.BF16.F32.PACK_AB R160, R45, R160 ;  /* 0x000000a02da0723e */ /* 0x000fe400000010ff */
[C---:B0-----:R-:W-:Y:S01]  /*1a260*/  FADD.FTZ R20, R14.reuse, R7 ;  /* 0x000000070e147221 */ /* 0x041fe20000010000 */
[----:B------:R-:W-:Y:S01]  /*1a270*/  FADD.FTZ R24, R41, R24 ;  /* 0x0000001829187221 */ /* 0x000fe20000010000 */
[----:B------:R-:W-:-:S02]  /*1a280*/  F2FP.BF16.F32.PACK_AB R161, R14, R161 ;  /* 0x000000a10ea1723e */ /* 0x000fc400000010ff */
[----:B------:R-:W-:Y:S01]  /*1a290*/  FADD.FTZ R7, R163, R20 ;  /* 0x00000014a3077221 */ /* 0x000fe20000010000 */
[----:B------:R-:W-:Y:S01]  /*1a2a0*/  F2FP.BF16.F32.PACK_AB R162, R41, R162 ;  /* 0x000000a229a2723e */ /* 0x000fe200000010ff */
[----:B------:R-:W-:Y:S01]  /*1a2b0*/  IMAD.MOV.U32 R20, RZ, RZ, R185 ;  /* 0x000000ffff147224 */ /* 0x000fe200078e00b9 */
[C---:B--2---:R-:W-:Y:S01]  /*1a2c0*/  F2FP.BF16.F32.PACK_AB R163, R50.reuse, R163 ;  /* 0x000000a332a3723e */ /* 0x044fe200000010ff */
[----:B------:R-:W-:Y:S01]  /*1a2d0*/  FADD.FTZ R10, R50, R7 ;  /* 0x00000007320a7221 */ /* 0x000fe20000010000 */
[----:B------:R-:W-:Y:S01]  /*1a2e0*/  FADD.FTZ R7, R37, R24 ;  /* 0x0000001825077221 */ /* 0x000fe20000010000 */
[----:B---3--:R-:W-:Y:S02]  /*1a2f0*/  F2FP.BF16.F32.PACK_AB R155, R21, R86 ;  /* 0x00000056159b723e */ /* 0x008fe400000010ff */
[----:B------:R-:W-:Y:S01]  /*1a300*/  FADD.FTZ R11, R157, R10 ;  /* 0x0000000a9d0b7221 */ /* 0x000fe20000010000 */
[----:B------:R-:W-:Y:S01]  /*1a310*/  FADD.FTZ R6, R44, R7 ;  /* 0x000000072c067221 */ /* 0x000fe20000010000 */
[----:B----4-:R-:W-:-:S02]  /*1a320*/  F2FP.BF16.F32.PACK_AB R157, R12, R157 ;  /* 0x0000009d0c9d723e */ /* 0x010fc400000010ff */
        /* <DEDUP_REMOVED lines=13> */
[----:B------:R-:W-:Y:S02]  /*1a400*/  IMAD.MOV.U32 R13, RZ, RZ, R5 ;  /* 0x000000ffff0d7224 */ /* 0x000fe400078e0005 */
[----:B------:R-:W-:Y:S01]  /*1a410*/  FADD.FTZ R6, R21, R11 ;  /* 0x0000000b15067221 */ /* 0x000fe20000010000 */
[----:B------:R-:W-:Y:S06]  /*1a420*/  @P2 BRA `(.L_x_2416) ;  /* 0xffffffd800d02947 */ /* 0x000fec000383ffff */
.L_x_2405:
[----:B------:R-:W-:Y:S05]  /*1a430*/  BSYNC B0 ;  /* 0x0000000000007941 */ /* 0x000fea0003800000 */
.L_x_2404:
        /* <DEDUP_REMOVED lines=67> */
.L_x_2417:
[----:B------:R-:W-:Y:S01]  /*1a870*/  IMAD R12, R185, 0x8, R18 ;  /* 0x00000008b90c7824 */ /* 0x000fe200078e0212 */
[----:B------:R-:W-:-:S04]  /*1a880*/  SHF.L.U32 R3, R188, 0x1f, RZ ;  /* 0x0000001fbc037819 */ /* 0x000fc800000006ff */
[----:B------:R0:W1:Y:S01]  /*1a890*/  SYNCS.PHASECHK.TRANS64.TRYWAIT P2, [R12+URZ+0x34850], R3 ;  /* 0x034850030c0075a7 */ /* 0x000062000804017f */
[----:B------:R-:W-:Y:S05]  /*1a8a0*/  @!P0 BRA `(.L_x_2418) ;  /* 0x0000000000048947 */ /* 0x000fea0003800000 */
[----:B------:R-:W-:Y:S01]  /*1a8b0*/  BPT.TRAP 0x1 ;  /* 0x000000040000795c */ /* 0x000fe20000300000 */
.L_x_2418:
        /* <DEDUP_REMOVED lines=9> */
.L_x_2420:
[----:B------:R-:W-:Y:S05]  /*1a950*/  BSYNC B0 ;  /* 0x0000000000007941 */ /* 0x000fea0003800000 */
.L_x_2419:
[----:B01----:R-:W-:Y:S01]  /*1a960*/  IMAD.MOV.U32 R3, RZ, RZ, 0x40000040 ;  /* 0x40000040ff037424 */ /* 0x003fe200078e00ff */
[C---:B------:R-:W-:Y:S01]  /*1a970*/  R2UR UR6, R2.reuse ;  /* 0x00000000020672ca */ /* 0x040fe200000e0000 */
[----:B------:R-:W-:Y:S01]  /*1a980*/  WARPGROUP.ARRIVE ;  /* 0x00000000000079c5 */ /* 0x000fe20000000000 */
[----:B------:R-:W-:Y:S02]  /*1a990*/  VIADD R8, R2, 0x80 ;  /* 0x0000008002087836 */ /* 0x000fe40000000000 */
[----:B------:R-:W-:Y:S01]  /*1a9a0*/  R2UR UR7, R3 ;  /* 0x00000000030772ca */ /* 0x000fe200000e0000 */
[----:B------:R-:W-:Y:S02]  /*1a9b0*/  IMAD.MOV.U32 R9, RZ, RZ, 0x40000040 ;  /* 0x40000040ff097424 */ /* 0x000fe400078e00ff */
[----:B------:R-:W-:Y:S02]  /*1a9c0*/  IMAD.MOV.U32 R3, RZ, RZ, 0x40000040 ;  /* 0x40000040ff037424 */ /* 0x000fe400078e00ff */
[----:B------:R-:W-:-:S02]  /*1a9d0*/  VIADD R185, R185, 0x1 ;  /* 0x00000001b9b97836 */ /* 0x000fc40000000000 */
[----:B------:R-:W-:Y:S02]  /*1a9e0*/  @!P1 VIADD R11, R12, 0x34860 ;  /* 0x000348600c0b9836 */ /* 0x000fe40000000000 */
[----:B------:R-:W-:Y:S01]  /*1a9f0*/  VIADD R208, R208, 0x1 ;  /* 0x00000001d0d07836 */ /* 0x000fe20000000000 */
[----:B------:R-:W-:Y:S02]  /*1aa00*/  ISETP.NE.AND P0, PT, R185, 0x2, PT ;  /* 0x00000002b900780c */ /* 0x000fe40003f05270 */
[----:B------:R-:W-:Y:S01]  /*1aa10*/  @!P1 PRMT R11, RZ, 0x654, R11 ;  /* 0x00000654ff0b9816 */ /* 0x000fe2000000000b */
[----:B------:R-:W-:Y:S01]  /*1aa20*/  HGMMA.64x128x16.F32.BF16 R24, R180, gdesc[UR4].tnspB, R24, gsb0 ;  /* 0x41e00004b4187df0 */ /* 0x000fe20008001818 */
[----:B------:R-:W-:Y:S01]  /*1aa30*/  R2UR UR6, R8 ;  /* 0x00000000080672ca */ /* 0x000fe200000e0000 */
[----:B------:R-:W-:Y:S01]  /*1aa40*/  VIADD R8, R2, 0x100 ;  /* 0x0000010002087836 */ /* 0x000fe20000000000 */
[----:B------:R-:W-:Y:S01]  /*1aa50*/  R2UR UR7, R9 ;  /* 0x00000000090772ca */ /* 0x000fe200000e0000 */
[----:B------:R-:W-:Y:S01]  /*1aa60*/  IMAD.MOV.U32 R9, RZ, RZ, 0x40000040 ;  /* 0x40000040ff097424 */ /* 0x000fe200078e00ff */
[----:B------:R-:W-:Y:S01]  /*1aa70*/  SEL R185, R185, RZ, P0 ;  /* 0x000000ffb9b97207 */ /* 0x000fe20000000000 */
[----:B------:R-:W-:-:S02]  /*1aa80*/  WARPGROUP.DEPBAR.LE gsb0, 0x0 ;  /* 0x00008000000079c5 */ /* 0x000fc40000010000 */
[----:B------:R-:W-:-:S08]  /*1aa90*/  WARPGROUP.ARRIVE ;  /* 0x00000000000079c5 */ /* 0x000fd00000000000 */
        /* <DEDUP_REMOVED lines=35> */
[----:B------:R-:W-:Y:S02]  /*1acd0*/  R2UR UR6, R2 ;  /* 0x00000000020672ca */ /* 0x000fe400000e0000 */
[----:B------:R-:W-:Y:S01]  /*1ace0*/  R2UR UR7, R3 ;  /* 0x00000000030772ca */ /* 0x000fe200000e0000 */
[----:B------:R-:W0:Y:S04]  /*1acf0*/  SHFL.BFLY PT, R2, R7, 0x2, 0x1f ;  /* 0x0c401f0007027f89 */ /* 0x000e2800000e0000 */
[----:B------:R-:W1:Y:S01]  /*1ad00*/  SHFL.BFLY PT, R3, R6, 0x2, 0x1f ;  /* 0x0c401f0006037f89 */ /* 0x000e6200000e0000 */
[----:B0-----:R-:W-:Y:S01]  /*1ad10*/  FADD.FTZ R2, R2, R7 ;  /* 0x0000000702027221 */ /* 0x001fe20000010000 */
[----:B-1----:R-:W-:Y:S01]  /*1ad20*/  FADD.FTZ R8, R3, R6 ;  /* 0x0000000603087221 */ /* 0x002fe20000010000 */
[----:B------:R-:W-:-:S03]  /*1ad30*/  IMAD.MOV.U32 R6, RZ, RZ, RZ ;  /* 0x000000ffff067224 */ /* 0x000fc600078e00ff */
[----:B------:R-:W0:Y:S04]  /*1ad40*/  SHFL.BFLY PT, R3, R2, 0x1, 0x1f ;  /* 0x0c201f0002037f89 */ /* 0x000e2800000e0000 */
[----:B------:R-:W1:Y:S01]  /*1ad50*/  SHFL.BFLY PT, R9, R8, 0x1, 0x1f ;  /* 0x0c201f0008097f89 */ /* 0x000e6200000e0000 */
[----:B0-----:R-:W-:Y:S01]  /*1ad60*/  FADD.FTZ R13, R2, R3 ;  /* 0x00000003020d7221 */ /* 0x001fe20000010000 */
[----:B------:R-:W-:Y:S01]  /*1ad70*/  SEL R3, RZ, 0x1, P0 ;  /* 0x00000001ff037807 */ /* 0x000fe20000000000 */
[----:B------:R-:W-:Y:S02]  /*1ad80*/  IMAD.MOV.U32 R2, RZ, RZ, -0x800000 ;  /* 0xff800000ff027424 */ /* 0x000fe400078e00ff */
[----:B-1----:R-:W-:Y:S01]  /*1ad90*/  FADD.FTZ R14, R8, R9 ;  /* 0x00000009080e7221 */ /* 0x002fe20000010000 */
[----:B------:R-:W-:Y:S01]  /*1ada0*/  FSETP.NE.FTZ.AND P2, PT, R13, RZ, PT ;  /* 0x000000ff0d00720b */ /* 0x000fe20003f55000 */
[----:B------:R-:W-:Y:S01]  /*1adb0*/  IMAD.MOV.U32 R8, RZ, RZ, RZ ;  /* 0x000000ffff087224 */ /* 0x000fe200078e00ff */
[----:B------:R-:W-:Y:S01]  /*1adc0*/  LOP3.LUT R188, R188, R3, RZ, 0x3c, !PT ;  /* 0x00000003bcbc7212 */ /* 0x000fe200078e3cff */
[----:B------:R-:W-:Y:S01]  /*1add0*/  IMAD.MOV.U32 R3, RZ, RZ, -0x800000 ;  /* 0xff800000ff037424 */ /* 0x000fe200078e00ff */
[----:B------:R-:W-:-:S09]  /*1ade0*/  FSETP.NE.FTZ.AND P3, PT, R14, RZ, PT ;  /* 0x000000ff0e00720b */ /* 0x000fd20003f75000 */
[----:B------:R-:W0:Y:S01]  /*1adf0*/  @P2 MUFU.LG2 R9, R13 ;  /* 0x0000000d00092308 */ /* 0x000e220000000c00 */
[----:B------:R-:W-:-:S03]  /*1ae00*/  @P2 FMUL.FTZ R7, R0, 0.69314718246459960938 ;  /* 0x3f31721800072820 */ /* 0x000fc60000410000 */
[----:B------:R-:W-:-:S04]  /*1ae10*/  @P3 FMUL.FTZ R15, R0, 0.69314718246459960938 ;  /* 0x3f317218000f3820 */ /* 0x000fc80000410000 */
[----:B------:R-:W1:Y:S08]  /*1ae20*/  @P3 MUFU.LG2 R10, R14 ;  /* 0x0000000e000a3308 */ /* 0x000e700000000c00 */
[----:B------:R-:W2:Y:S01]  /*1ae30*/  @P3 MUFU.RCP R8, R14 ;  /* 0x0000000e00083308 */ /* 0x000ea20000001000 */
[----:B0-----:R-:W-:-:S04]  /*1ae40*/  @P2 FMUL.FTZ R0, R9, 0.69314718246459960938 ;  /* 0x3f31721809002820 */ /* 0x001fc80000410000 */
[----:B------:R-:W-:-:S03]  /*1ae50*/  @P2 FFMA.FTZ R3, R7, R4, R0 ;  /* 0x0000000407032223 */ /* 0x000fc60000010000 */
[----:B------:R-:W0:Y:S01]  /*1ae60*/  @P2 MUFU.RCP R6, R13 ;  /* 0x0000000d00062308 */ /* 0x000e220000001000 */
[----:B-1----:R-:W-:-:S04]  /*1ae70*/  @P3 FMUL.FTZ R10, R10, 0.69314718246459960938 ;  /* 0x3f3172180a0a3820 */ /* 0x002fc80000410000 */
[----:B------:R-:W-:Y:S01]  /*1ae80*/  @P3 FFMA.FTZ R2, R15, R5, R10 ;  /* 0x000000050f023223 */ /* 0x000fe2000001000a */
[----:B------:R-:W-:Y:S02]  /*1ae90*/  WARPGROUP.DEPBAR.LE gsb0, 0x0 ;  /* 0x00008000000079c5 */ /* 0x000fe40000010000 */
[----:B------:R-:W-:-:S06]  /*1aea0*/  WARPGROUP.ARRIVE ;  /* 0x00000000000079c5 */ /* 0x000fcc0000000000 */
[----:B------:R-:W-:Y:S03]  /*1aeb0*/  HGMMA.64x128x16.F32.BF16 R24, R152, gdesc[UR4].tnspB, R24, gsb0 ;  /* 0x41e0000498187df0 */ /* 0x000fe60008001818 */
[----:B------:R-:W-:Y:S02]  /*1aec0*/  WARPGROUP.DEPBAR.LE gsb0, 0x0 ;  /* 0x00008000000079c5 */ /* 0x000fe40000010000 */
[-C--:B--2---:R-:W-:Y:S01]  /*1aed0*/  FMUL.FTZ R95, R26, R8.reuse ;  /* 0x000000081a5f7220 */ /* 0x084fe20000410000 */
[----:B------:R-:W-:Y:S01]  /*1aee0*/  FMUL.FTZ R93, R30, R8 ;  /* 0x000000081e5d7220 */ /* 0x000fe20000410000 */
[----:B------:R1:W-:Y:S01]  /*1aef0*/  @!P1 SYNCS.ARRIVE.TRANS64.RED.A1T0 RZ, [R11+URZ], RZ ;  /* 0x000000ff0bff99a7 */ /* 0x0003e2000810043f */
[-C--:B0-----:R-:W-:Y:S01]  /*1af00*/  FMUL.FTZ R10, R28, R6.reuse ;  /* 0x000000061c0a7220 */ /* 0x081fe20000410000 */
[----:B------:R-:W-:Y:S01]  /*1af10*/  FMUL.FTZ R0, R32, R6 ;  /* 0x0000000620007220 */ /* 0x000fe20000410000 */
[-C--:B------:R-:W-:Y:S01]  /*1af20*/  FMUL.FTZ R26, R31, R8.reuse ;  /* 0x000000081f1a7220 */ /* 0x080fe20000410000 */
[----:B------:R-:W-:Y:S01]  /*1af30*/  FMUL.FTZ R30, R35, R8 ;  /* 0x00000008231e7220 */ /* 0x000fe20000410000 */
[-C--:B------:R-:W-:Y:S01]  /*1af40*/  FMUL.FTZ R24, R24, R6.reuse ;  /* 0x0000000618187220 */ /* 0x080fe20000410000 */
        /* <DEDUP_REMOVED lines=58> */
.L_x_2316:
        /* <DEDUP_REMOVED lines=15> */
[----:B------:R-:W-:Y:S02]  /*1b3e0*/  MOV R20, R18 ;  /* 0x0000001200147202 */ /* 0x000fe40000000f00 */
        /* <DEDUP_REMOVED lines=32> */
[----:B------:R-:W-:Y:S02]  /*1b5f0*/  LOP3.LUT R24, R101, 0x380, RZ, 0xc0, !PT ;  /* 0x0000038065187812 */ /* 0x000fe400078ec0ff */
[----:B------:R-:W-:Y:S02]  /*1b600*/  SHF.R.U64 R34, R34, 0x3, RZ ;  /* 0x0000000322227819 */ /* 0x000fe400000012ff */
[----:B------:R-:W-:Y:S02]  /*1b610*/  LOP3.LUT R4, R4, R71, RZ, 0x3c, !PT ;  /* 0x0000004704047212 */ /* 0x000fe400078e3cff */
[----:B------:R-:W-:-:S02]  /*1b620*/  LOP3.LUT R6, R6, R79, RZ, 0x3c, !PT ;  /* 0x0000004f06067212 */ /* 0x000fc400078e3cff */
[----:B------:R-:W-:Y:S02]  /*1b630*/  F2FP.BF16.F32.PACK_AB R11, R26, R93 ;  /* 0x0000005d1a0b723e */ /* 0x000fe400000010ff */
[----:B------:R-:W-:Y:S02]  /*1b640*/  SHF.R.U64 R12, R12, 0x3, RZ ;  /* 0x000000030c0c7819 */ /* 0x000fe400000012ff */
[----:B------:R-:W-:Y:S01]  /*1b650*/  SHF.R.U64 R14, R14, 0x3, RZ ;  /* 0x000000030e0e7819 */ /* 0x000fe200000012ff */
[----:B------:R2:W-:Y:S01]  /*1b660*/  STSM.16.M88.4 [R90], R8 ;  /* 0x000000085a007844 */ /* 0x0005e20000000200 */
[----:B------:R-:W-:Y:S02]  /*1b670*/  LOP3.LUT R26, R28, R103, RZ, 0x3c, !PT ;  /* 0x000000671c1a7212 */ /* 0x000fe400078e3cff */
[----:B------:R-:W-:Y:S02]  /*1b680*/  SHF.R.U64 R24, R24, 0x3, RZ ;  /* 0x0000000318187819 */ /* 0x000fe400000012ff */
[----:B------:R-:W-:-:S02]  /*1b690*/  LOP3.LUT R28, R34, R105, RZ, 0x3c, !PT ;  /* 0x00000069221c7212 */ /* 0x000fc400078e3cff */
[----:B------:R-:W-:Y:S02]  /*1b6a0*/  MOV R89, R4 ;  /* 0x0000000400597202 */ /* 0x000fe40000000f00 */
[----:B------:R-:W-:Y:S02]  /*1b6b0*/  MOV R34, R6 ;  /* 0x0000000600227202 */ /* 0x000fe40000000f00 */
[----:B------:R-:W-:Y:S02]  /*1b6c0*/  F2FP.BF16.F32.PACK_AB R4, R33, R0 ;  /* 0x000000002104723e */ /* 0x000fe400000010ff */
[----:B------:R-:W-:Y:S02]  /*1b6d0*/  F2FP.BF16.F32.PACK_AB R5, R30, R91 ;  /* 0x0000005b1e05723e */ /* 0x000fe400000010ff */
[----:B------:R-:W-:Y:S02]  /*1b6e0*/  F2FP.BF16.F32.PACK_AB R6, R37, R36 ;  /* 0x000000242506723e */ /* 0x000fe400000010ff */
[----:B------:R-:W-:-:S02]  /*1b6f0*/  F2FP.BF16.F32.PACK_AB R7, R39, R38 ;  /* 0x000000262707723e */ /* 0x000fc400000010ff */
[----:B------:R-:W-:Y:S02]  /*1b700*/  LOP3.LUT R12, R12, R97, RZ, 0x3c, !PT ;  /* 0x000000610c0c7212 */ /* 0x000fe400078e3cff */
[----:B------:R-:W-:Y:S01]  /*1b710*/  LOP3.LUT R14, R14, R99, RZ, 0x3c, !PT ;  /* 0x000000630e0e7212 */ /* 0x000fe200078e3cff */
[----:B------:R-:W-:Y:S01]  /*1b720*/  STSM.16.M88.4 [R89], R4 ;  /* 0x0000000459007844 */ /* 0x000fe20000000200 */
[----:B--2---:R-:W-:Y:S02]  /*1b730*/  F2FP.BF16.F32.PACK_AB R8, R41, R40 ;  /* 0x000000282908723e */ /* 0x004fe400000010ff */
[----:B------:R-:W-:Y:S02]  /*1b740*/  F2FP.BF16.F32.PACK_AB R9, R43, R42 ;  /* 0x0000002a2b09723e */ /* 0x000fe400000010ff */
[----:B------:R-:W-:Y:S02]  /*1b750*/  F2FP.BF16.F32.PACK_AB R10, R45, R44 ;  /* 0x0000002c2d0a723e */ /* 0x000fe400000010ff */
[----:B------:R-:W-:-:S02]  /*1b760*/  F2FP.BF16.F32.PACK_AB R11, R47, R46 ;  /* 0x0000002e2f0b723e */ /* 0x000fc400000010ff */
[----:B------:R-:W-:Y:S02]  /*1b770*/  LOP3.LUT R24, R24, R101, RZ, 0x3c, !PT ;  /* 0x0000006518187212 */ /* 0x000fe400078e3cff */
[----:B------:R-:W-:Y:S01]  /*1b780*/  MOV R88, R12 ;  /* 0x0000000c00587202 */ /* 0x000fe20000000f00 */
[----:B------:R2:W-:Y:S01]  /*1b790*/  STSM.16.M88.4 [R34], R8 ;  /* 0x0000000822007844 */ /* 0x0005e20000000200 */
[----:B------:R-:W-:Y:S02]  /*1b7a0*/  MOV R79, R14 ;  /* 0x0000000e004f7202 */ /* 0x000fe40000000f00 */
[----:B------:R-:W-:Y:S02]  /*1b7b0*/  MOV R72, R24 ;  /* 0x0000001800487202 */ /* 0x000fe40000000f00 */
[----:B------:R-:W-:Y:S02]  /*1b7c0*/  MOV R71, R26 ;  /* 0x0000001a00477202 */ /* 0x000fe40000000f00 */
[----:B------:R-:W-:Y:S01]  /*1b7d0*/  F2FP.BF16.F32.PACK_AB R12, R49, R48 ;  /* 0x00000030310c723e */ /* 0x000fe200000010ff */
[----:B------:R-:W-:Y:S01]  /*1b7e0*/  IMAD.MOV.U32 R49, RZ, RZ, RZ ;  /* 0x000000ffff317224 */ /* 0x000fe200078e00ff */
        /* <DEDUP_REMOVED lines=10> */
[----:B------:R-:W-:Y:S01]  /*1b890*/  STSM.16.M88.4 [R79], R24 ;  /* 0x000000184f007844 */ /* 0x000fe20000000200 */
[----:B--2---:R-:W-:Y:S02]  /*1b8a0*/  IADD3 R10, P1, R205, UR4, RZ ;  /* 0x00000004cd0a7c10 */ /* 0x004fe4000ff3e0ff */
[----:B------:R-:W-:Y:S02]  /*1b8b0*/  F2FP.BF16.F32.PACK_AB R28, R65, R64 ;  /* 0x00000040411c723e */ /* 0x000fe400000010ff */
[----:B------:R-:W-:Y:S02]  /*1b8c0*/  F2FP.BF16.F32.PACK_AB R29, R67, R66 ;  /* 0x00000042431d723e */ /* 0x000fe400000010ff */
        /* <DEDUP_REMOVED lines=23> */
[----:B--2---:R-:W-:Y:S01]  /*1ba40*/  IMAD.WIDE R4, R13, 0x2, R20 ;  /* 0x000000020d047825 */ /* 0x004fe200078e0214 */
[----:B------:R-:W-:Y:S06]  /*1ba50*/  @P1 BRA `(.L_x_2424) ;  /* 0x0000000000101947 */ /* 0x000fec0003800000 */
[----:B------:R-:W-:Y:S05]  /*1ba60*/  @!P0 BRA `(.L_x_2424) ;  /* 0x00000000000c8947 */ /* 0x000fea0003800000 */
[----:B------:R-:W2:Y:S04]  /*1ba70*/  LDG.E R7, desc[UR56][R10.64] ;  /* 0x000000380a077981 */ /* 0x000ea8000c1e1900 */
[----:B-----5:R-:W2:Y:S02]  /*1ba80*/  LDG.E R0, desc[UR56][R10.64+0x4] ;  /* 0x000004380a007981 */ /* 0x020ea4000c1e1900 */
[----:B--2---:R-:W-:-:S07]  /*1ba90*/  IMAD.IADD R0, R0, 0x1, -R7 ;  /* 0x0000000100007824 */ /* 0x004fce00078e0a07 */
.L_x_2424:
[----:B------:R-:W-:Y:S01]  /*1baa0*/  SHF.R.S32.HI R48, RZ, 0x1f, R204 ;  /* 0x0000001fff307819 */ /* 0x000fe200000114cc */
[----:B------:R-:W-:Y:S01]  /*1bab0*/  ULDC.64 UR4, c[0x0][0xb70] ;  /* 0x0002dc0000047ab9 */ /* 0x000fe20000000a00 */
[----:B----4-:R-:W-:Y:S01]  /*1bac0*/  IADD3 R9, P1, R4, 0x1000, RZ ;  /* 0x0000100004097810 */ /* 0x010fe20007f3e0ff */
[--C-:B-----5:R-:W-:Y:S01]  /*1bad0*/  IMAD.MOV.U32 R20, RZ, RZ, R49.reuse ;  /* 0x000000ffff147224 */ /* 0x120fe200078e0031 */
[----:B------:R-:W-:Y:S01]  /*1bae0*/  SHF.R.S32.HI R21, RZ, 0x1f, R49 ;  /* 0x0000001fff157819 */ /* 0x000fe20000011431 */
[----:B------:R-:W-:Y:S01]  /*1baf0*/  IMAD R7, R48, UR4, RZ ;  /* 0x0000000430077c24 */ /* 0x000fe2000f8e02ff */
[----:B------:R-:W-:Y:S02]  /*1bb00*/  LOP3.LUT R8, R9, 0x380, RZ, 0xc0, !PT ;  /* 0x0000038009087812 */ /* 0x000fe400078ec0ff */
[----:B------:R-:W-:Y:S01]  /*1bb10*/  SEL R213, R213, RZ, !P0 ;  /* 0x000000ffd5d57207 */ /* 0x000fe20004000000 */
[----:B------:R-:W-:Y:S01]  /*1bb20*/  IMAD R11, R204, UR5, R7 ;  /* 0x00000005cc0b7c24 */ /* 0x000fe2000f8e0207 */
[----:B------:R-:W-:Y:S01]  /*1bb30*/  SHF.R.U64 R8, R8, 0x3, RZ ;  /* 0x0000000308087819 */ /* 0x000fe200000012ff */
[----:B------:R-:W-:Y:S01]  /*1bb40*/  IMAD.WIDE.U32 R6, R204, UR4, R20 ;  /* 0x00000004cc067c25 */ /* 0x000fe2000f8e0014 */
[----:B------:R-:W-:Y:S01]  /*1bb50*/  SEL R207, R207, RZ, !P0 ;  /* 0x000000ffcfcf7207 */ /* 0x000fe20004000000 */
[----:B------:R-:W-:Y:S01]  /*1bb60*/  ULDC.64 UR4, c[0x0][0xb78] ;  /* 0x0002de0000047ab9 */ /* 0x000fe20000000a00 */
[----:B------:R-:W-:Y:S01]  /*1bb70*/  LOP3.LUT R8, R8, R9, RZ, 0x3c, !PT ;  /* 0x0000000908087212 */ /* 0x000fe200078e3cff */
[----:B------:R-:W-:Y:S01]  /*1bb80*/  IMAD.IADD R7, R7, 0x1, R11 ;  /* 0x0000000107077824 */ /* 0x000fe200078e020b */
[C---:B------:R-:W-:Y:S01]  /*1bb90*/  IADD3 R13, P2, R4.reuse, 0x2000, RZ ;  /* 0x00002000040d7810 */ /* 0x040fe20007f5e0ff */
[----:B------:R-:W-:Y:S01]  /*1bba0*/  IMAD R9, R213, UR4, RZ ;  /* 0x00000004d5097c24 */ /* 0x000fe2000f8e02ff */
[C---:B------:R-:W-:Y:S01]  /*1bbb0*/  IADD3 R25, P6, R4.reuse, 0x3000, RZ ;  /* 0x0000300004197810 */ /* 0x040fe20007fde0ff */
[----:B------:R-:W-:Y:S01]  /*1bbc0*/  IMAD R11, R211, 0x80, R203 ;  /* 0x00000080d30b7824 */ /* 0x000fe200078e02cb */
[----:B------:R-:W-:Y:S01]  /*1bbd0*/  LOP3.LUT R12, R13, 0x380, RZ, 0xc0, !PT ;  /* 0x000003800d0c7812 */ /* 0x000fe200078ec0ff */
[----:B------:R-:W-:Y:S01]  /*1bbe0*/  IMAD.WIDE.U32 R6, R207, UR4, R6 ;  /* 0x00000004cf067c25 */ /* 0x000fe2000f8e0006 */
[----:B------:R-:W-:-:S02]  /*1bbf0*/  IADD3 R29, P5, R4, 0x4000, RZ ;  /* 0x00004000041d7810 */ /* 0x000fc40007fbe0ff */
[----:B------:R-:W-:Y:S01]  /*1bc00*/  SHF.R.U64 R12, R12, 0x3, RZ ;  /* 0x000000030c0c7819 */ /* 0x000fe200000012ff */
[----:B------:R-:W-:Y:S01]  /*1bc10*/  IMAD R10, R207, UR5, R9 ;  /* 0x00000005cf0a7c24 */ /* 0x000fe2000f8e0209 */
[----:B------:R-:W-:Y:S01]  /*1bc20*/  SHF.R.S32.HI R9, RZ, 0x1f, R11 ;  /* 0x0000001fff097819 */ /* 0x000fe2000001140b */
[----:B------:R-:W-:Y:S01]  /*1bc30*/  ULDC.64 UR4, c[0x0][0xb40] ;  /* 0x0002d00000047ab9 */ /* 0x000fe20000000a00 */
[----:B------:R-:W-:Y:S02]  /*1bc40*/  IADD3 R6, P0, R11, R6, RZ ;  /* 0x000000060b067210 */ /* 0x000fe40007f1e0ff */
        /* <DEDUP_REMOVED lines=11> */
[----:B------:R-:W-:Y:S02]  /*1bd00*/  ISETP.GE.OR P1, PT, R11, R0, P0 ;  /* 0x000000000b00720c */ /* 0x000fe40000726670 */
[----:B------:R-:W-:-:S02]  /*1bd10*/  LOP3.LUT R6, R4, 0x380, RZ, 0xc0, !PT ;  /* 0x0000038004067812 */ /* 0x000fc400078ec0ff */
        /* <DEDUP_REMOVED lines=36> */
[----:B------:R-:W-:Y:S01]  /*1bf60*/  IMAD R20, R21, UR4, RZ ;  /* 0x0000000415147c24 */ /* 0x000fe2000f8e02ff */
        /* <DEDUP_REMOVED lines=50> */
.L_x_2426:
[----:B------:R-:W-:Y:S05]  /*1c290*/  BSYNC B1 ;  /* 0x0000000000017941 */ /* 0x000fea0003800000 */
.L_x_2425:
[----:B------:R-:W-:Y:S04]  /*1c2a0*/  BSSY B1, `(.L_x_2427) ;  /* 0x0000014000017945 */ /* 0x000fe80003800000 */
[----:B------:R-:W-:Y:S05]  /*1c2b0*/  @P4 BRA `(.L_x_2428) ;  /* 0x0000000000484947 */ /* 0x000fea0003800000 */
[----:B--2--5:R-:W-:Y:S01]  /*1c2c0*/  IADD3 R5, P2, R20, 0x20, RZ ;  /* 0x0000002014057810 */ /* 0x024fe20007f5e0ff */
        /* <DEDUP_REMOVED lines=17> */
.L_x_2428:
[----:B------:R-:W-:Y:S05]  /*1c3e0*/  BSYNC B1 ;  /* 0x0000000000017941 */ /* 0x000fea0003800000 */
.L_x_2427:
[----:B------:R-:W-:Y:S04]  /*1c3f0*/  BSSY B1, `(.L_x_2429) ;  /* 0x0000014000017945 */ /* 0x000fe80003800000 */
[----:B------:R-:W-:Y:S05]  /*1c400*/  @P0 BRA `(.L_x_2430) ;  /* 0x0000000000480947 */ /* 0x000fea0003800000 */
[----:B--23-5:R-:W-:Y:S01]  /*1c410*/  IADD3 R5, P0, R20, 0x40, RZ ;  /* 0x0000004014057810 */ /* 0x02cfe20007f1e0ff */
        /* <DEDUP_REMOVED lines=17> */
.L_x_2430:
[----:B------:R-:W-:Y:S05]  /*1c530*/  BSYNC B1 ;  /* 0x0000000000017941 */ /* 0x000fea0003800000 */
.L_x_2429:
[----:B------:R-:W-:Y:S05]  /*1c540*/  @P1 BRA `(.L_x_2431) ;  /* 0x0000000800cc1947 */ /* 0x000fea0003800000 */
[----:B--2345:R-:W-:Y:S01]  /*1c550*/  IADD3 R5, P0, R20, 0x60, RZ ;  /* 0x0000006014057810 */ /* 0x03cfe20007f1e0ff */
        /* <DEDUP_REMOVED lines=19> */
.L_x_2423:
        /* <DEDUP_REMOVED lines=15> */
[----:B------:R-:W-:Y:S01]  /*1c780*/  ISETP.GT.AND P2, PT, R226, 0x7f, PT ;  /* 0x0000007fe200780c */ /* 0x000fe20003f44270 */
[----:B------:R-:W-:-:S12]  /*1c790*/  @P1 BRA `(.L_x_2432) ;  /* 0x0000000000101947 */ /* 0x000fd80003800000 */
[----:B------:R-:W-:Y:S05]  /*1c7a0*/  @!P0 BRA `(.L_x_2432) ;  /* 0x00000000000c8947 */ /* 0x000fea0003800000 */
[----:B--2---:R-:W2:Y:S04]  /*1c7b0*/  LDG.E R5, desc[UR56][R2.64] ;  /* 0x0000003802057981 */ /* 0x004ea8000c1e1900 */
[----:B-----5:R-:W2:Y:S02]  /*1c7c0*/  LDG.E R0, desc[UR56][R2.64+0x4] ;  /* 0x0000043802007981 */ /* 0x020ea4000c1e1900 */
[----:B--2---:R-:W-:-:S07]  /*1c7d0*/  IMAD.IADD R0, R0, 0x1, -R5 ;  /* 0x0000000100007824 */ /* 0x004fce00078e0a05 */
.L_x_2432:
        /* <DEDUP_REMOVED lines=12> */
[C---:B------:R-:W-:Y:S01]  /*1c8a0*/  IADD3 R2, P0, R3.reuse, R7, RZ ;  /* 0x0000000703027210 */ /* 0x040fe20007f1e0ff */
        /* <DEDUP_REMOVED lines=16> */
.L_x_2434:
[----:B------:R-:W-:Y:S05]  /*1c9b0*/  BSYNC B1 ;  /* 0x0000000000017941 */ /* 0x000fea0003800000 */
.L_x_2433:
        /* <DEDUP_REMOVED lines=46> */
.L_x_2436:
[----:B------:R-:W-:Y:S05]  /*1cca0*/  BSYNC B1 ;  /* 0x0000000000017941 */ /* 0x000fea0003800000 */
.L_x_2435:
[----:B------:R-:W-:Y:S04]  /*1ccb0*/  BSSY B1, `(.L_x_2437) ;  /* 0x0000014000017945 */ /* 0x000fe80003800000 */
[----:B------:R-:W-:Y:S05]  /*1ccc0*/  @P3 BRA `(.L_x_2438) ;  /* 0x0000000000483947 */ /* 0x000fea0003800000 */
[----:B--2---:R-:W-:Y:S01]  /*1ccd0*/  IADD3 R9, P2, R6, 0x20, RZ ;  /* 0x0000002006097810 */ /* 0x004fe20007f5e0ff */
        /* <DEDUP_REMOVED lines=17> */
.L_x_2438:
[----:B------:R-:W-:Y:S05]  /*1cdf0*/  BSYNC B1 ;  /* 0x0000000000017941 */ /* 0x000fea0003800000 */
.L_x_2437:
[----:B------:R-:W-:Y:S04]  /*1ce00*/  BSSY B1, `(.L_x_2439) ;  /* 0x0000014000017945 */ /* 0x000fe80003800000 */
[----:B------:R-:W-:Y:S05]  /*1ce10*/  @P1 BRA `(.L_x_2440) ;  /* 0x0000000000481947 */ /* 0x000fea0003800000 */
[----:B--23--:R-:W-:Y:S01]  /*1ce20*/  IADD3 R9, P1, R6, 0x40, RZ ;  /* 0x0000004006097810 */ /* 0x00cfe20007f3e0ff */
        /* <DEDUP_REMOVED lines=17> */
.L_x_2440:
[----:B------:R-:W-:Y:S05]  /*1cf40*/  BSYNC B1 ;  /* 0x0000000000017941 */ /* 0x000fea0003800000 */
.L_x_2439:
        /* <DEDUP_REMOVED lines=19> */
.L_x_2431:
[----:B------:R-:W-:Y:S05]  /*1d080*/  BSYNC B0 ;  /* 0x0000000000007941 */ /* 0x000fea0003800000 */
.L_x_2422:
[----:B------:R-:W-:Y:S02]  /*1d090*/  ULDC UR4, c[0x0][0xc14] ;  /* 0x0003050000047ab9 */ /* 0x000fe40000000800 */
[----:B-1----:R-:W-:-:S13]  /*1d0a0*/  ISETP.GE.AND P0, PT, R195, UR4, PT ;  /* 0x00000004c3007c0c */ /* 0x002fda000bf06270 */
[----:B------:R-:W-:Y:S05]  /*1d0b0*/  @!P0 BRA `(.L_x_2441) ;  /* 0xfffffe40004c8947 */ /* 0x000fea000383ffff */
[----:B------:R-:W-:Y:S05]  /*1d0c0*/  BRA `(.L_x_2205) ;  /* 0x0000006000b07947 */ /* 0x000fea0003800000 */
.L_x_2203:
        /* <DEDUP_REMOVED lines=21> */
[----:B------:R-:W-:Y:S02]  /*1d220*/  ISETP.GE.U32.AND P0, PT, R7, 0x2, PT ;  /* 0x000000020700780c */ /* 0x000fe40003f06070 */
        /* <DEDUP_REMOVED lines=39> */
.L_x_2446:
        /* <DEDUP_REMOVED lines=16> */
.L_x_2445:
[----:B------:R-:W-:Y:S05]  /*1d5a0*/  BSYNC B0 ;  /* 0x0000000000007941 */ /* 0x000fea0003800000 */
.L_x_2444:
        /* <DEDUP_REMOVED lines=25> */
.L_x_2442:
        /* <DEDUP_REMOVED lines=20> */
.L_x_2447:
        /* <DEDUP_REMOVED lines=56> */
.L_x_2443:
[----:B------:R-:W-:Y:S02]  /*1dc00*/  IMAD.MOV.U32 R17, RZ, RZ, RZ ;  /* 0x000000ffff117224 */ /* 0x000fe400078e00ff */
[----:B------:R-:W-:Y:S02]  /*1dc10*/  IMAD.U32 R16, RZ, RZ, UR6 ;  /* 0x00000006ff107e24 */ /* 0x000fe4000f8e00ff */
[----:B------:R-:W-:-:S07]  /*1dc20*/  IMAD.MOV.U32 R18, RZ, RZ, RZ ;  /* 0x000000ffff127224 */ /* 0x000fce00078e00ff */
.L_x_2448:
        /* <DEDUP_REMOVED lines=20> */
[----:B-1----:R-:W-:Y:S01]  /*1dd70*/  IMAD.MOV.U32 R0, RZ, RZ, 0x1 ;  /* 0x00000001ff007424 */ /* 0x002fe200078e00ff */
[----:B------:R-:W-:Y:S01]  /*1dd80*/  LOP3.LUT R2, R2, 0xffffffbf, RZ, 0xc0, !PT ;  /* 0xffffffbf02027812 */ /* 0x000fe200078ec0ff */
[----:B------:R1:W-:Y:S01]  /*1dd90*/  STL [R1+0x4], RZ ;  /* 0x000004ff01007387 */ /* 0x0003e20000100800 */
[----:B------:R-:W-:Y:S01]  /*1dda0*/  ULDC.64 UR36, c[0x0][0x198] ;  /* 0x0000660000247ab9 */ /* 0x000fe20000000a00 */
[----:B------:R-:W-:Y:S01]  /*1ddb0*/  ULDC UR39, c[0x0][0xc] ;  /* 0x0000030000277ab9 */ /* 0x000fe20000000800 */
[----:B------:R-:W-:Y:S01]  /*1ddc0*/  LOP3.LUT R2, R2, 0xfffffffd, RZ, 0xc0, !PT ;  /* 0xfffffffd02027812 */ /* 0x000fe200078ec0ff */
[----:B------:R1:W-:Y:S04]  /*1ddd0*/  STL [R1+0x14], R0 ;  /* 0x0000140001007387 */ /* 0x0003e80000100800 */
[----:B------:R1:W-:Y:S04]  /*1dde0*/  STL [R1+0x30], RZ ;  /* 0x000030ff01007387 */ /* 0x0003e80000100800 */
[----:B------:R1:W-:Y:S04]  /*1ddf0*/  STL [R1], RZ ;  /* 0x000000ff01007387 */ /* 0x0003e80000100800 */
[----:B------:R1:W-:Y:S01]  /*1de00*/  STL [R1+0xc], R0 ;  /* 0x00000c0001007387 */ /* 0x0003e20000100800 */
[----:B--2---:R-:W-:-:S02]  /*1de10*/  R2UR UR4, R4 ;  /* 0x00000000040472ca */ /* 0x004fc400000e0000 */
[----:B------:R-:W2:Y:S11]  /*1de20*/  S2R R4, SR_TID.X ;  /* 0x0000000000047919 */ /* 0x000eb60000002100 */
[----:B------:R-:W-:Y:S01]  /*1de30*/  ULOP3.LUT UR38, UR4, 0x2, URZ, 0xfc, !UPT ;  /* 0x0000000204267892 */ /* 0x000fe2000f8efc3f */
[----:B--2---:R-:W-:-:S04]  /*1de40*/  LOP3.LUT R4, R4, 0x7f, RZ, 0xc0, !PT ;  /* 0x0000007f04047812 */ /* 0x004fc800078ec0ff */
[C---:B------:R-:W-:Y:S02]  /*1de50*/  ISETP.NE.AND P2, PT, R4.reuse, RZ, PT ;  /* 0x000000ff0400720c */ /* 0x040fe40003f45270 */
[----:B------:R-:W-:-:S11]  /*1de60*/  ISETP.NE.OR P0, PT, R4, RZ, !P1 ;  /* 0x000000ff0400720c */ /* 0x000fd60004f05670 */
[----:B------:R-:W-:-:S04]  /*1de70*/  @P2 LOP3.LUT R2, R2, 0x2, RZ, 0xfc, !PT ;  /* 0x0000000202022812 */ /* 0x000fc800078efcff */
[----:B------:R-:W-:-:S05]  /*1de80*/  @P0 LOP3.LUT R2, R2, 0x40, RZ, 0xfc, !PT ;  /* 0x0000004002020812 */ /* 0x000fca00078efcff */
[----:B------:R1:W-:Y:S02]  /*1de90*/  STL [R1+0x10], R2 ;  /* 0x0000100201007387 */ /* 0x0003e40000100800 */
.L_x_2539:
[----:B-12---:R-:W1:Y:S02]  /*1dea0*/  LDC.64 R2, c[0x0][0xc60] ;  /* 0x00031800ff027b82 */ /* 0x006e640000000a00 */
[----:B-1----:R-:W-:-:S05]  /*1deb0*/  IMAD.WIDE R2, R19, 0x4, R2 ;  /* 0x0000000413027825 */ /* 0x002fca00078e0202 */
[----:B0-----:R-:W2:Y:S01]  /*1dec0*/  LDG.E R11, desc[UR56][R2.64] ;  /* 0x00000038020b7981 */ /* 0x001ea2000c1e1900 */
[----:B------:R-:W-:Y:S05]  /*1ded0*/  YIELD ;  /* 0x0000000000007946 */ /* 0x000fea0003800000 */
[----:B------:R-:W-:Y:S01]  /*1dee0*/  ULDC.64 UR4, c[0x0][0xa28] ;  /* 0x00028a0000047ab9 */ /* 0x000fe20000000a00 */
[----:B------:R-:W-:Y:S02]  /*1def0*/  CS2R R8, SRZ ;  /* 0x0000000000087805 */ /* 0x000fe4000001ff00 */
[----:B------:R-:W-:Y:S01]  /*1df00*/  ISETP.NE.U32.AND P0, PT, RZ, UR4, PT ;  /* 0x00000004ff007c0c */ /* 0x000fe2000bf05070 */
[----:B------:R-:W-:Y:S01]  /*1df10*/  ULDC.64 UR8, c[0x0][0xa08] ;  /* 0x0002820000087ab9 */ /* 0x000fe20000000a00 */
[----:B------:R-:W-:-:S02]  /*1df20*/  ULDC.64 UR10, c[0x0][0xa10] ;  /* 0x00028400000a7ab9 */ /* 0x000fc40000000a00 */
[----:B------:R-:W-:Y:S02]  /*1df30*/  ISETP.NE.AND.EX P0, PT, RZ, UR5, PT, P0 ;  /* 0x00000005ff007c0c */ /* 0x000fe4000bf05300 */
[----:B--2---:R-:W-:Y:S01]  /*1df40*/  SHF.R.S32.HI R0, RZ, 0x1f, R11 ;  /* 0x0000001fff007819 */ /* 0x004fe2000001140b */
[----:B------:R-:W-:-:S10]  /*1df50*/  IMAD.SHL.U32 R15, R11, 0x4, RZ ;  /* 0x000000040b0f7824 */ /* 0x000fd400078e00ff */
[C---:B------:R-:W-:Y:S01]  /*1df60*/  @P0 LEA R2, P1, R11.reuse, UR4, 0x2 ;  /* 0x000000040b020c11 */ /* 0x040fe2000f8210ff */
[----:B------:R-:W-:Y:S03]  /*1df70*/  STL [R1+0x20], R11 ;  /* 0x0000200b01007387 */ /* 0x000fe60000100800 */
[----:B------:R-:W-:Y:S01]  /*1df80*/  @P0 LEA.HI.X R3, R11, UR5, R0, 0x2, P1 ;  /* 0x000000050b030c11 */ /* 0x000fe200088f1400 */
[----:B------:R-:W-:-:S04]  /*1df90*/  ULDC.64 UR4, c[0x0][0xa18] ;  /* 0x0002860000047ab9 */ /* 0x000fc80000000a00 */
[----:B------:R0:W5:Y:S01]  /*1dfa0*/  @P0 LDG.E R8, desc[UR56][R2.64] ;  /* 0x0000003802080981 */ /* 0x000162000c1e1900 */
[----:B------:R-:W-:Y:S02]  /*1dfb0*/  ISETP.NE.U32.AND P0, PT, RZ, UR4, PT ;  /* 0x00000004ff007c0c */ /* 0x000fe4000bf05070 */
[----:B------:R-:W-:Y:S01]  /*1dfc0*/  SHF.L.U64.HI R14, R11, 0x2, R0 ;  /* 0x000000020b0e7819 */ /* 0x000fe20000010200 */
[----:B------:R-:W-:Y:S01]  /*1dfd0*/  STL [R1+0x28], R15 ;  /* 0x0000280f01007387 */ /* 0x000fe20000100800 */
[----:B------:R-:W-:Y:S01]  /*1dfe0*/  ISETP.NE.AND.EX P0, PT, RZ, UR5, PT, P0 ;  /* 0x00000005ff007c0c */ /* 0x000fe2000bf05300 */
[----:B------:R-:W-:Y:S02]  /*1dff0*/  ULDC UR6, c[0x0][0x338] ;  /* 0x0000ce0000067ab9 */ /* 0x000fe40000000800 */
[----:B------:R-:W-:Y:S10]  /*1e000*/  STL [R1+0x2c], R14 ;  /* 0x00002c0e01007387 */ /* 0x000ff40000100800 */
[----:B------:R-:W-:-:S04]  /*1e010*/  @P0 IADD3 R12, P1, R15, UR4, RZ ;  /* 0x000000040f0c0c10 */ /* 0x000fc8000ff3e0ff */
[C---:B------:R-:W-:Y:S01]  /*1e020*/  @P0 IADD3.X R13, R14.reuse, UR5, RZ, P1, !PT ;  /* 0x000000050e0d0c10 */ /* 0x040fe20008ffe4ff */
[----:B------:R-:W-:Y:S02]  /*1e030*/  ULDC.64 UR4, c[0x0][0xa00] ;  /* 0x0002800000047ab9 */ /* 0x000fe40000000a00 */
[----:B------:R-:W-:Y:S02]  /*1e040*/  ISETP.NE.U32.AND P2, PT, RZ, UR4, PT ;  /* 0x00000004ff007c0c */ /* 0x000fe4000bf45070 */
[C---:B0-----:R-:W-:Y:S02]  /*1e050*/  IADD3 R2, P1, R15.reuse, UR4, RZ ;  /* 0x000000040f027c10 */ /* 0x041fe4000ff3e0ff */
[----:B------:R-:W-:Y:S02]  /*1e060*/  ISETP.NE.AND.EX P2, PT, RZ, UR5, PT, P2 ;  /* 0x00000005ff007c0c */ /* 0x000fe4000bf45320 */
[----:B------:R-:W-:Y:S01]  /*1e070*/  IADD3.X R3, R14, UR5, RZ, P1, !PT ;  /* 0x000000050e037c10 */ /* 0x000fe20008ffe4ff */
[----:B------:R-:W-:Y:S01]  /*1e080*/  ULDC UR4, c[0x0][0x288] ;  /* 0x0000a20000047ab9 */ /* 0x000fe20000000800 */
[----:B------:R-:W-:Y:S01]  /*1e090*/  IADD3 R6, P1, R15, UR8, RZ ;  /* 0x000000080f067c10 */ /* 0x000fe2000ff3e0ff */
[----:B------:R-:W-:Y:S01]  /*1e0a0*/  IMAD.U32 R10, RZ, RZ, UR4 ;  /* 0x00000004ff0a7e24 */ /* 0x000fe2000f8e00ff */
[----:B------:R-:W-:-:S02]  /*1e0b0*/  ULDC.64 UR4, c[0x0][0x3f8] ;  /* 0x0000fe0000047ab9 */ /* 0x000fc40000000a00 */
[----:B------:R-:W-:-:S03]  /*1e0c0*/  IADD3.X R7, R14, UR9, RZ, P1, !PT ;  /* 0x000000090e077c10 */ /* 0x000fc60008ffe4ff */
[----:B------:R0:W5:Y:S04]  /*1e0d0*/  @P0 LDG.E R10, desc[UR56][R12.64] ;  /* 0x000000380c0a0981 */ /* 0x000168000c1e1900 */
[----:B------:R-:W2:Y:S01]  /*1e0e0*/  @P2 LDG.E R9, desc[UR56][R2.64] ;  /* 0x0000003802092981 */ /* 0x000ea2000c1e1900 */
[----:B------:R-:W-:Y:S01]  /*1e0f0*/  UISETP.NE.U32.AND UP0, UPT, UR4, URZ, UPT ;  /* 0x0000003f0400728c */ /* 0x000fe2000bf05070 */
[----:B------:R-:W-:Y:S02]  /*1e100*/  IADD3 R4, P1, R15, UR10, RZ ;  /* 0x0000000a0f047c10 */ /* 0x000fe4000ff3e0ff */
[----:B------:R-:W-:Y:S01]  /*1e110*/  ULDC UR4, c[0x0][0x404] ;  /* 0x0001010000047ab9 */ /* 0x000fe20000000800 */
[----:B------:R-:W-:Y:S01]  /*1e120*/  UISETP.NE.AND.EX UP0, UPT, UR5, URZ, UPT, UP0 ;  /* 0x0000003f0500728c */ /* 0x000fe2000bf05300 */
[----:B------:R-:W-:-:S02]  /*1e130*/  IADD3.X R5, R14, UR11, RZ, P1, !PT ;  /* 0x0000000b0e057c10 */ /* 0x000fc40008ffe4ff */
[----:B------:R-:W-:Y:S01]  /*1e140*/  ISETP.NE.U32.AND P1, PT, RZ, UR8, PT ;  /* 0x00000008ff007c0c */ /* 0x000fe2000bf25070 */
[----:B------:R-:W-:Y:S01]  /*1e150*/  USEL UR4, UR4, 0x1, UP0 ;  /* 0x0000000104047887 */ /* 0x000fe20008000000 */
[----:B------:R-:W-:Y:S02]  /*1e160*/  ULDC UR5, c[0x0][0x2e0] ;  /* 0x0000b80000057ab9 */ /* 0x000fe40000000800 */
[----:B------:R-:W-:Y:S01]  /*1e170*/  ISETP.NE.AND.EX P3, PT, RZ, UR9, PT, P1 ;  /* 0x00000009ff007c0c */ /* 0x000fe2000bf65310 */
[----:B------:R-:W-:Y:S01]  /*1e180*/  UIMAD UR4, UR4, UR5, URZ ;  /* 0x00000005040472a4 */ /* 0x000fe2000f8e023f */
[----:B------:R-:W-:Y:S01]  /*1e190*/  ISETP.NE.U32.AND P1, PT, RZ, UR10, PT ;  /* 0x0000000aff007c0c */ /* 0x000fe2000bf25070 */
[----:B------:R-:W-:-:S03]  /*1e1a0*/  IMAD.U32 R0, RZ, RZ, UR6 ;  /* 0x00000006ff007e24 */ /* 0x000fc6000f8e00ff */
[----:B------:R-:W-:Y:S01]  /*1e1b0*/  ISETP.NE.AND.EX P1, PT, RZ, UR11, PT, P1 ;  /* 0x0000000bff007c0c */ /* 0x000fe2000bf25310 */
[----:B--2---:R1:W-:Y:S02]  /*1e1c0*/  STL [R1+0x34], R9 ;  /* 0x0000340901007387 */ /* 0x0043e40000100800 */
[----:B-1----:R-:W-:Y:S01]  /*1e1d0*/  IMAD.U32 R9, RZ, RZ, UR4 ;  /* 0x00000004ff097e24 */ /* 0x002fe2000f8e00ff */
[----:B0-----:R-:W-:Y:S09]  /*1e1e0*/  @P0 BRA `(.L_x_2450) ;  /* 0x0000000000100947 */ /* 0x001ff20003800000 */
[----:B------:R-:W-:Y:S05]  /*1e1f0*/  @!P2 BRA `(.L_x_2450) ;  /* 0x00000000000ca947 */ /* 0x000fea0003800000 */
[----:B-----5:R-:W2:Y:S04]  /*1e200*/  LDG.E R10, desc[UR56][R2.64] ;  /* 0x00000038020a7981 */ /* 0x020ea8000c1e1900 */
[----:B------:R-:W2:Y:S02]  /*1e210*/  LDG.E R2, desc[UR56][R2.64+0x4] ;  /* 0x0000043802027981 */ /* 0x000ea4000c1e1900 */
[----:B--2---:R-:W-:-:S07]  /*1e220*/  IMAD.IADD R10, R2, 0x1, -R10 ;  /* 0x00000001020a7824 */ /* 0x004fce00078e0a0a */
.L_x_2450:
[----:B------:R-:W-:Y:S01]  /*1e230*/  IMAD.MOV.U32 R2, RZ, RZ, RZ ;  /* 0x000000ffff027224 */ /* 0x000fe200078e00ff */
[----:B------:R-:W-:-:S05]  /*1e240*/  ULDC.64 UR4, c[0x0][0xa20] ;  /* 0x0002880000047ab9 */ /* 0x000fca0000000a00 */
[----:B------:R-:W2:Y:S01]  /*1e250*/  @P3 LDG.E R2, desc[UR56][R6.64] ;  /* 0x0000003806023981 */ /* 0x000ea2000c1e1900 */
[----:B------:R-:W-:-:S06]  /*1e260*/  IMAD.MOV.U32 R20, RZ, RZ, RZ ;  /* 0x000000ffff147224 */ /* 0x000fcc00078e00ff */
[----:B------:R0:W5:Y:S01]  /*1e270*/  @P1 LDG.E R20, desc[UR56][R4.64] ;  /* 0x0000003804141981 */ /* 0x000162000c1e1900 */
[----:B------:R-:W-:-:S04]  /*1e280*/  ISETP.NE.U32.AND P0, PT, RZ, UR4, PT ;  /* 0x00000004ff007c0c */ /* 0x000fc8000bf05070 */
[----:B------:R-:W-:Y:S01]  /*1e290*/  ISETP.NE.AND.EX P0, PT, RZ, UR5, PT, P0 ;  /* 0x00000005ff007c0c */ /* 0x000fe2000bf05300 */
[----:B--2--5:R-:W-:-:S05]  /*1e2a0*/  IMAD.IADD R2, R2, 0x1, R8 ;  /* 0x0000000102027824 */ /* 0x024fca00078e0208 */
[----:B------:R0:W-:Y:S07]  /*1e2b0*/  STL [R1+0x8], R2 ;  /* 0x0000080201007387 */ /* 0x0001ee0000100800 */
[----:B------:R-:W-:Y:S05]  /*1e2c0*/  @!P0 BRA `(.L_x_2451) ;  /* 0x0000000000108947 */ /* 0x000fea0003800000 */
[----:B0-----:R-:W-:-:S04]  /*1e2d0*/  IADD3 R2, P0, R15, UR4, RZ ;  /* 0x000000040f027c10 */ /* 0x001fc8000ff1e0ff */
[----:B------:R-:W-:-:S05]  /*1e2e0*/  IADD3.X R3, R14, UR5, RZ, P0, !PT ;  /* 0x000000050e037c10 */ /* 0x000fca00087fe4ff */
[----:B------:R0:W5:Y:S01]  /*1e2f0*/  LDG.E R9, desc[UR56][R2.64] ;  /* 0x0000003802097981 */ /* 0x000162000c1e1900 */
[----:B------:R-:W-:Y:S05]  /*1e300*/  BRA `(.L_x_2452) ;  /* 0x0000000000107947 */ /* 0x000fea0003800000 */
.L_x_2451:
[----:B------:R-:W-:Y:S05]  /*1e310*/  @!P3 BRA `(.L_x_2452) ;  /* 0x00000000000cb947 */ /* 0x000fea0003800000 */
[----:B------:R-:W2:Y:S04]  /*1e320*/  LDG.E R9, desc[UR56][R6.64] ;  /* 0x0000003806097981 */ /* 0x000ea8000c1e1900 */
[----:B------:R-:W2:Y:S02]  /*1e330*/  LDG.E R6, desc[UR56][R6.64+0x4] ;  /* 0x0000043806067981 */ /* 0x000ea4000c1e1900 */
[----:B--2---:R-:W-:-:S07]  /*1e340*/  IMAD.IADD R9, R6, 0x1, -R9 ;  /* 0x0000000106097824 */ /* 0x004fce00078e0a09 */
.L_x_2452:
[----:B0-----:R-:W2:Y:S01]  /*1e350*/  @P1 LDG.E R2, desc[UR56][R4.64] ;  /* 0x0000003804021981 */ /* 0x001ea2000c1e1900 */
[----:B-----5:R-:W-:-:S03]  /*1e360*/  IMAD.IADD R9, R9, 0x1, -R8 ;  /* 0x0000000109097824 */ /* 0x020fc600078e0a08 */
[----:B------:R-:W2:Y:S01]  /*1e370*/  @P1 LDG.E R4, desc[UR56][R4.64+0x4] ;  /* 0x0000043804041981 */ /* 0x000ea2000c1e1900 */
[----:B------:R-:W-:Y:S01]  /*1e380*/  LEA R3, R17, 0xff, 0x7 ;  /* 0x000000ff11037811 */ /* 0x000fe200078e38ff */
[----:B------:R-:W-:Y:S01]  /*1e390*/  BSSY B0, `(.L_x_2453) ;  /* 0x00000f5000007945 */ /* 0x000fe20003800000 */
[----:B------:R-:W-:Y:S01]  /*1e3a0*/  PLOP3.LUT P2, PT, PT, PT, PT, 0x80, 0x0 ;  /* 0x000000000000781c */ /* 0x000fe20003f4f070 */
[----:B--2---:R-:W-:-:S04]  /*1e3b0*/  @P1 IMAD.IADD R0, R4, 0x1, -R2 ;  /* 0x0000000104001824 */ /* 0x004fc800078e0a02 */
[----:B------:R-:W-:-:S05]  /*1e3c0*/  IMAD.IADD R2, R9, 0x1, R0 ;  /* 0x0000000109027824 */ /* 0x000fca00078e0200 */
[C---:B------:R-:W-:Y:S01]  /*1e3d0*/  IADD3 R3, R2.reuse, R3, -R10 ;  /* 0x0000000302037210 */ /* 0x040fe20007ffe80a */
[----:B------:R-:W-:-:S05]  /*1e3e0*/  VIADD R2, R2, 0x7f ;  /* 0x0000007f02027836 */ /* 0x000fca0000000000 */
[----:B------:R-:W-:-:S04]  /*1e3f0*/  SHF.R.S32.HI R4, RZ, 0x1f, R2 ;  /* 0x0000001fff047819 */ /* 0x000fc80000011402 */
[----:B------:R-:W-:Y:S02]  /*1e400*/  LEA.HI R4, R4, R2, RZ, 0x7 ;  /* 0x0000000204047211 */ /* 0x000fe400078f38ff */
[----:B------:R-:W-:-:S04]  /*1e410*/  SHF.R.S32.HI R2, RZ, 0x1f, R3 ;  /* 0x0000001fff027819 */ /* 0x000fc80000011403 */
[----:B------:R-:W-:Y:S02]  /*1e420*/  LEA.HI R2, R2, R3, RZ, 0x7 ;  /* 0x0000000302027211 */ /* 0x000fe400078f38ff */
[----:B------:R-:W-:Y:S02]  /*1e430*/  SHF.R.S32.HI R4, RZ, 0x7, R4 ;  /* 0x00000007ff047819 */ /* 0x000fe40000011404 */
[----:B------:R-:W-:-:S04]  /*1e440*/  SHF.R.S32.HI R2, RZ, 0x7, R2 ;  /* 0x00000007ff027819 */ /* 0x000fc80000011402 */
[----:B------:R-:W-:-:S05]  /*1e450*/  VIMNMX R6, R4, R2, PT ;  /* 0x0000000204067248 */ /* 0x000fca0003fe0100 */
[--C-:B------:R-:W-:Y:S02]  /*1e460*/  IMAD R2, R6, 0x80, -R9.reuse ;  /* 0x0000008006027824 */ /* 0x100fe400078e0a09 */
[----:B------:R-:W-:-:S03]  /*1e470*/  IMAD.MOV R9, RZ, RZ, -R9 ;  /* 0x000000ffff097224 */ /* 0x000fc600078e0a09 */
[----:B------:R-:W-:Y:S02]  /*1e480*/  VIMNMX R0, R2, R0, PT ;  /* 0x0000000002007248 */ /* 0x000fe40003fe0100 */
[----:B------:R-:W-:-:S04]  /*1e490*/  VIMNMX R9, RZ, R9, !PT ;  /* 0x00000009ff097248 */ /* 0x000fc80007fe0100 */
[----:B------:R-:W-:Y:S02]  /*1e4a0*/  ISETP.GT.AND P0, PT, R0, R9, PT ;  /* 0x000000090000720c */ /* 0x000fe40003f04270 */
[----:B------:R-:W-:-:S11]  /*1e4b0*/  SHF.R.U32.HI R3, RZ, 0x7, R9 ;  /* 0x00000007ff037819 */ /* 0x000fd60000011609 */
[----:B------:R-:W-:-:S05]  /*1e4c0*/  @P0 VIADD R0, R0, 0x7f ;  /* 0x0000007f00000836 */ /* 0x000fca0000000000 */
[----:B------:R-:W-:Y:S01]  /*1e4d0*/  @P0 SHF.R.S32.HI R2, RZ, 0x1f, R0 ;  /* 0x0000001fff020819 */ /* 0x000fe20000011400 */
[----:B------:R0:W-:Y:S03]  /*1e4e0*/  STL [R1+0x24], R6 ;  /* 0x0000240601007387 */ /* 0x0001e60000100800 */
[----:B------:R-:W-:Y:S01]  /*1e4f0*/  @P0 LEA.HI R2, R2, R0, RZ, 0x7 ;  /* 0x0000000002020211 */ /* 0x000fe200078f38ff */
[----:B------:R-:W-:-:S03]  /*1e500*/  IMAD.MOV.U32 R5, RZ, RZ, R3 ;  /* 0x000000ffff057224 */ /* 0x000fc600078e0003 */
[----:B------:R-:W-:-:S04]  /*1e510*/  @P0 SHF.R.S32.HI R5, RZ, 0x7, R2 ;  /* 0x00000007ff050819 */ /* 0x000fc80000011402 */
[----:B------:R-:W-:-:S13]  /*1e520*/  ISETP.GT.AND P0, PT, R5, R3, PT ;  /* 0x000000030500720c */ /* 0x000fda0003f04270 */
        /* <DEDUP_REMOVED lines=11> */
.L_x_2606:
[----:B------:R-:W-:-:S03]  /*1e5e0*/  UMOV UR4, 0xffffffff ;  /* 0xffffffff00047882 */ /* 0x000fc60000000000 */
[----:B------:R-:W-:Y:S05]  /*1e5f0*/  BRA.DIV UR4, `(.L_x_2456) ;  /* 0x0000005e04107947 */ /* 0x000fea000b800000 */
[----:B------:R-:W-:-:S13]  /*1e600*/  ELECT P6, URZ, PT ;  /* 0x00000000003f782f */ /* 0x000fda00038c0000 */
.L_x_2609:
[----:B------:R-:W2:Y:S01]  /*1e610*/  LDL R4, [R1+0x30] ;  /* 0x0000300001047983 */ /* 0x000ea20000100800 */
[----:B------:R-:W-:Y:S01]  /*1e620*/  MOV R7, 0x400 ;  /* 0x0000040000077802 */ /* 0x000fe20000000f00 */
[----:B------:R-:W-:Y:S01]  /*1e630*/  BSSY B1, `(.L_x_2457) ;  /* 0x000000a000017945 */ /* 0x000fe20003800000 */
[----:B--2---:R-:W-:-:S05]  /*1e640*/  VIADD R4, R4, 0x1 ;  /* 0x0000000104047836 */ /* 0x004fca0000000000 */
[----:B------:R-:W-:-:S04]  /*1e650*/  LEA.HI R6, R4, R4, RZ, 0x1 ;  /* 0x0000000404067211 */ /* 0x000fc800078f08ff */
[----:B------:R-:W-:-:S05]  /*1e660*/  LOP3.LUT R6, R6, 0xfffffffe, RZ, 0xc0, !PT ;  /* 0xfffffffe06067812 */ /* 0x000fca00078ec0ff */
[----:B------:R-:W-:Y:S02]  /*1e670*/  IMAD.IADD R6, R4, 0x1, -R6 ;  /* 0x0000000104067824 */ /* 0x000fe400078e0a06 */
[----:B------:R-:W0:Y:S03]  /*1e680*/  S2R R4, SR_CgaCtaId ;  /* 0x0000000000047919 */ /* 0x000e260000008800 */
[----:B------:R-:W-:Y:S02]  /*1e690*/  SHF.L.U32 R6, R6, 0x1f, RZ ;  /* 0x0000001f06067819 */ /* 0x000fe400000006ff */
[----:B0-----:R-:W-:-:S04]  /*1e6a0*/  LEA R4, R4, R7, 0x18 ;  /* 0x0000000704047211 */ /* 0x001fc800078ec0ff */
[----:B------:R-:W0:Y:S02]  /*1e6b0*/  SYNCS.PHASECHK.TRANS64.TRYWAIT P0, [R4+URZ+0x34820], R6 ;  /* 0x03482006040075a7 */ /* 0x000e24000800017f */
[----:B0-----:R-:W-:Y:S05]  /*1e6c0*/  @!P0 BRA `(.L_x_2458) ;  /* 0x0000005800fc8947 */ /* 0x001fea0003800000 */
.L_x_2610:
[----:B------:R-:W-:Y:S05]  /*1e6d0*/  BSYNC B1 ;  /* 0x0000000000017941 */ /* 0x000fea0003800000 */
.L_x_2457:
        /* <DEDUP_REMOVED lines=8> */
.L_x_2611:
        /* <DEDUP_REMOVED lines=11> */
.L_x_2462:
        /* <DEDUP_REMOVED lines=30> */
.L_x_2612:
        /* <DEDUP_REMOVED lines=8> */
.L_x_2464:
        /* <DEDUP_REMOVED lines=26> */
.L_x_2460:
[----:B------:R-:W-:Y:S05]  /*1ec10*/  BSYNC B1 ;  /* 0x0000000000017941 */ /* 0x000fea0003800000 */
.L_x_2459:
        /* <DEDUP_REMOVED lines=13> */
[C---:B------:R-:W-:Y:S02]  /*1ecf0*/  IMAD R6, R5.reuse, 0x80, R20 ;  /* 0x0000008005067824 */ /* 0x040fe400078e0214 */
[----:B------:R-:W-:Y:S02]  /*1ed00*/  VIADD R5, R5, 0xffffffff ;  /* 0xffffffff05057836 */ /* 0x000fe40000000000 */
[----:B------:R-:W-:-:S07]  /*1ed10*/  VIADD R6, R6, 0xffffff00 ;  /* 0xffffff0006067836 */ /* 0x000fce0000000000 */
.L_x_2471:
        /* <DEDUP_REMOVED lines=9> */
.L_x_2613:
        /* <DEDUP_REMOVED lines=11> */
.L_x_2468:
        /* <DEDUP_REMOVED lines=28> */
.L_x_2614:
        /* <DEDUP_REMOVED lines=8> */
.L_x_2470:
        /* <DEDUP_REMOVED lines=22> */
.L_x_2466:
[----:B------:R-:W-:Y:S05]  /*1f200*/  BSYNC B1 ;  /* 0x0000000000017941 */ /* 0x000fea0003800000 */
.L_x_2465:
        /* <DEDUP_REMOVED lines=13> */
.L_x_2454:
[----:B------:R-:W-:Y:S05]  /*1f2e0*/  BSYNC B0 ;  /* 0x0000000000007941 */ /* 0x000fea0003800000 */
.L_x_2453:
        /* <DEDUP_REMOVED lines=23> */
.L_x_2473:
        /* <DEDUP_REMOVED lines=18> */
[----:B0-----:R-:W-:Y:S02]  /*1f580*/  IMAD.MOV.U32 R8, RZ, RZ, 0x70 ;  /* 0x00000070ff087424 */ /* 0x001fe400078e00ff */
[----:B------:R-:W-:Y:S02]  /*1f590*/  IMAD.MOV.U32 R12, RZ, RZ, 0x1 ;  /* 0x00000001ff0c7424 */ /* 0x000fe400078e00ff */
[----:B------:R-:W-:-:S07]  /*1f5a0*/  IMAD.MOV.U32 R13, RZ, RZ, RZ ;  /* 0x000000ffff0d7224 */ /* 0x000fce00078e00ff */
[----:B------:R-:W-:-:S07]  /*1f5b0*/  LEPC R20, `(.L_x_2475) ;  /* 0x000000001014794e */ /* 0x000fce0000000000 */
[----:B-1----:R-:W-:Y:S05]  /*1f5c0*/  CALL.ABS.NOINC R2 ;  /* 0x0000000002007343 */ /* 0x002fea0003c00000 */
.L_x_2475:
        /* <DEDUP_REMOVED lines=15> */
[----:B0-----:R-:W-:Y:S02]  /*1f6c0*/  IMAD.MOV.U32 R8, RZ, RZ, 0x70 ;  /* 0x00000070ff087424 */ /* 0x001fe400078e00ff */
[----:B------:R-:W-:Y:S02]  /*1f6d0*/  IMAD.MOV.U32 R12, RZ, RZ, 0x1 ;  /* 0x00000001ff0c7424 */ /* 0x000fe400078e00ff */
[----:B-1----:R-:W-:-:S07]  /*1f6e0*/  IMAD.MOV.U32 R13, RZ, RZ, RZ ;  /* 0x000000ffff0d7224 */ /* 0x002fce00078e00ff */
[----:B------:R-:W-:-:S07]  /*1f6f0*/  LEPC R20, `(.L_x_2477) ;  /* 0x000000001014794e */ /* 0x000fce0000000000 */
[----:B--2---:R-:W-:Y:S05]  /*1f700*/  CALL.ABS.NOINC R2 ;  /* 0x0000000002007343 */ /* 0x004fea0003c00000 */
.L_x_2477:
        /* <DEDUP_REMOVED lines=16> */
.L_x_2476:
        /* <DEDUP_REMOVED lines=19> */
[----:B------:R-:W-:Y:S01]  /*1f940*/  PLOP3.LUT P1, PT, P6, PT, PT, 0x8, 0x0 ;  /* 0x000000000000781c */ /* 0x000fe2000372e170 */
[----:B-1----:R-:W-:Y:S02]  /*1f950*/  IMAD R3, R17, 0x80, R4 ;  /* 0x0000008011037824 */ /* 0x002fe400078e0204 */
[----:B------:R-:W1:Y:S02]  /*1f960*/  LDC R4, c[0x0][0x428] ;  /* 0x00010a00ff047b82 */ /* 0x000e640000000800 */
[----:B-1----:R-:W-:Y:S01]  /*1f970*/  ISETP.NE.AND P0, PT, R4, 0x1, PT ;  /* 0x000000010400780c */ /* 0x002fe20003f05270 */
[----:B------:R-:W-:-:S12]  /*1f980*/  IMAD.MOV.U32 R4, RZ, RZ, R18 ;  /* 0x000000ffff047224 */ /* 0x000fd800078e0012 */
[----:B------:R-:W1:Y:S08]  /*1f990*/  @P0 LDC R5, c[0x0][0x42c] ;  /* 0x00010b00ff050b82 */ /* 0x000e700000000800 */
[----:B------:R-:W2:Y:S01]  /*1f9a0*/  @P0 LDC R2, c[0x0][0x430] ;  /* 0x00010c00ff020b82 */ /* 0x000ea20000000800 */
[----:B-1----:R-:W-:-:S05]  /*1f9b0*/  @P0 IMAD.HI.U32 R5, R18, R5, RZ ;  /* 0x0000000512050227 */ /* 0x002fca00078e00ff */
[----:B--2---:R-:W-:Y:S02]  /*1f9c0*/  @P0 SHF.R.U32.HI R4, RZ, R2, R5 ;  /* 0x00000002ff040219 */ /* 0x004fe40000011605 */
[----:B------:R-:W-:-:S04]  /*1f9d0*/  ISETP.NE.U32.AND P0, PT, RZ, UR4, PT ;  /* 0x00000004ff007c0c */ /* 0x000fc8000bf05070 */
[----:B------:R-:W-:-:S04]  /*1f9e0*/  ISETP.NE.AND.EX P0, PT, RZ, UR5, PT, P0 ;  /* 0x00000005ff007c0c */ /* 0x000fc8000bf05300 */
[----:B------:R-:W-:-:S09]  /*1f9f0*/  SEL R2, R6, RZ, !P0 ;  /* 0x000000ff06027207 */ /* 0x000fd20004000000 */
.L_x_2478:
        /* <DEDUP_REMOVED lines=16> */
.L_x_2479:
        /* <DEDUP_REMOVED lines=15> */
.L_x_2480:
        /* <DEDUP_REMOVED lines=10> */
[----:B0-----:R-:W0:Y:S01]  /*1fc90*/  LDC.64 R8, c[0x0][0x3f8] ;  /* 0x0000fe00ff087b82 */ /* 0x001e220000000a00 */
[----:B------:R-:W-:Y:S02]  /*1fca0*/  ULDC.64 UR4, c[0x0][0xa08] ;  /* 0x0002820000047ab9 */ /* 0x000fe40000000a00 */
[----:B0-----:R-:W-:Y:S01]  /*1fcb0*/  LOP3.LUT P0, RZ, R8, UR4, RZ, 0xfc, !PT ;  /* 0x0000000408ff7c12 */ /* 0x001fe2000f80fcff */
[----:B------:R-:W-:-:S03]  /*1fcc0*/  UMOV UR4, 0xffffffff ;  /* 0xffffffff00047882 */ /* 0x000fc60000000000 */
[----:B------:R-:W-:-:S04]  /*1fcd0*/  LOP3.LUT P0, RZ, R9, UR5, RZ, 0xfc, P0 ;  /* 0x0000000509ff7c12 */ /* 0x000fc8000800fcff */
[----:B-----5:R-:W-:Y:S01]  /*1fce0*/  SEL R6, R0, RZ, !P0 ;  /* 0x000000ff00067207 */ /* 0x020fe20004000000 */
[----:B--2---:R-:W-:Y:S01]  /*1fcf0*/  VIADD R5, R5, 0xffffffff ;  /* 0xffffffff05057836 */ /* 0x004fe20000000000 */
[----:B------:R-:W-:Y:S07]  /*1fd00*/  BRA.DIV UR4, `(.L_x_2481) ;  /* 0x0000004604d07947 */ /* 0x000fee000b800000 */
.L_x_2617:
[----:B------:R-:W-:Y:S01]  /*1fd10*/  UMOV UR4, 0xffffffff ;  /* 0xffffffff00047882 */ /* 0x000fe20000000000 */
[----:B------:R-:W-:Y:S02]  /*1fd20*/  SHF.R.S32.HI R17, RZ, 0x1f, R0 ;  /* 0x0000001fff117819 */ /* 0x000fe40000011400 */
[----:B------:R-:W-:Y:S05]  /*1fd30*/  BRA.DIV UR4, `(.L_x_2482) ;  /* 0x0000004604f87947 */ /* 0x000fea000b800000 */
[----:B------:R-:W-:-:S13]  /*1fd40*/  ELECT P6, URZ, PT ;  /* 0x00000000003f782f */ /* 0x000fda00038c0000 */
.L_x_2620:
[----:B------:R-:W-:Y:S05]  /*1fd50*/  @!P6 BRA `(.L_x_2483) ;  /* 0x000000040024e947 */ /* 0x000fea0003800000 */
[----:B------:R-:W-:-:S04]  /*1fd60*/  ISETP.NE.U32.AND P0, PT, R8, RZ, PT ;  /* 0x000000ff0800720c */ /* 0x000fc80003f05070 */
        /* <DEDUP_REMOVED lines=19> */
.L_x_2484:
        /* <DEDUP_REMOVED lines=9> */
.L_x_2621:
        /* <DEDUP_REMOVED lines=11> */
.L_x_2486:
        /* <DEDUP_REMOVED lines=33> */
.L_x_2483:
        /* <DEDUP_REMOVED lines=47> */
.L_x_2622:
[----:B------:R-:W-:Y:S05]  /*204e0*/  BSYNC B0 ;  /* 0x0000000000007941 */ /* 0x000fea0003800000 */
.L_x_2487:
[----:B0-----:R-:W2:Y:S01]  /*204f0*/  LDL R3, [R1+0x24] ;  /* 0x0000240001037983 */ /* 0x001ea20000100800 */
[----:B------:R-:W-:Y:S01]  /*20500*/  BSSY B0, `(.L_x_2489) ;  /* 0x000019a000007945 */ /* 0x000fe20003800000 */
[----:B--2---:R-:W-:-:S13]  /*20510*/  ISETP.GE.AND P0, PT, R3, 0x2, PT ;  /* 0x000000020300780c */ /* 0x004fda0003f06270 */
[----:B------:R-:W-:Y:S05]  /*20520*/  @!P0 BRA `(.L_x_2490) ;  /* 0x00000018005c8947 */ /* 0x000fea0003800000 */
[C---:B------:R-:W-:Y:S01]  /*20530*/  LOP3.LUT R2, R3.reuse, 0x1, RZ, 0xc0, !PT ;  /* 0x0000000103027812 */ /* 0x040fe200078ec0ff */
[----:B------:R-:W-:Y:S03]  /*20540*/  BSSY B1, `(.L_x_2491) ;  /* 0x000008c000017945 */ /* 0x000fe60003800000 */
[----:B------:R-:W-:Y:S01]  /*20550*/  ISETP.NE.U32.AND P0, PT, R2, 0x1, PT ;  /* 0x000000010200780c */ /* 0x000fe20003f05070 */
[----:B------:R-:W-:-:S04]  /*20560*/  VIADD R2, R3, 0xfffffffe ;  /* 0xfffffffe03027836 */ /* 0x000fc80000000000 */
[----:B------:R-:W-:-:S08]  /*20570*/  IMAD.MOV.U32 R7, RZ, RZ, R2 ;  /* 0x000000ffff077224 */ /* 0x000fd000078e0002 */
        /* <DEDUP_REMOVED lines=33> */
.L_x_2495:
[----:B0-----:R-:W0:Y:S01]  /*20790*/  S2R R9, SR_CgaCtaId ;  /* 0x0000000000097919 */ /* 0x001e220000008800 */
[----:B------:R-:W-:-:S04]  /*207a0*/  MOV R8, 0x400 ;  /* 0x0000040000087802 */ /* 0x000fc80000000f00 */
[----:B0-----:R-:W-:Y:S02]  /*207b0*/  LEA R8, R9, R8, 0x18 ;  /* 0x0000000809087211 */ /* 0x001fe400078ec0ff */
[----:B------:R-:W-:-:S03]  /*207c0*/  SHF.L.U32 R9, R13, 0x1f, RZ ;  /* 0x0000001f0d097819 */ /* 0x000fc600000006ff */
[----:B------:R-:W-:-:S04]  /*207d0*/  IMAD R8, R12, 0x8, R8 ;  /* 0x000000080c087824 */ /* 0x000fc800078e0208 */
[----:B------:R-:W0:Y:S02]  /*207e0*/  SYNCS.PHASECHK.TRANS64.TRYWAIT P0, [R8+URZ+0x34840], R9 ;  /* 0x03484009080075a7 */ /* 0x000e24000800017f */
[----:B0-----:R-:W-:Y:S05]  /*207f0*/  @!P0 BRA `(.L_x_2496) ;  /* 0x0000003c009c8947 */ /* 0x001fea0003800000 */
.L_x_2623:
        /* <DEDUP_REMOVED lines=11> */
.L_x_2497:
        /* <DEDUP_REMOVED lines=37> */
.L_x_2624:
        /* <DEDUP_REMOVED lines=10> */
.L_x_2499:
[----:B------:R-:W2:Y:S02]  /*20ba0*/  LDL R9, [R1+0x10] ;  /* 0x0000100001097983 */ /* 0x000ea40000100800 */
[----:B--2---:R-:W-:-:S13]  /*20bb0*/  LOP3.LUT P0, RZ, R9, 0x40, RZ, 0xc0, !PT ;  /* 0x0000004009ff7812 */ /* 0x004fda000780c0ff */
[----:B------:R-:W-:Y:S05]  /*20bc0*/  @P0 BRA `(.L_x_2500) ;  /* 0x0000000000040947 */ /* 0x000fea0003800000 */
[----:B------:R-:W-:Y:S01]  /*20bd0*/  BPT.TRAP 0x1 ;  /* 0x000000040000795c */ /* 0x000fe20000300000 */
.L_x_2500:
        /* <DEDUP_REMOVED lines=29> */
.L_x_2494:
[----:B------:R-:W-:Y:S05]  /*20db0*/  BSYNC B2 ;  /* 0x0000000000027941 */ /* 0x000fea0003800000 */
.L_x_2493:
[----:B------:R-:W2:Y:S04]  /*20dc0*/  LDL.LU R3, [R1+0x24] ;  /* 0x0000240001037983 */ /* 0x000ea80000300800 */
[----:B------:R0:W-:Y:S04]  /*20dd0*/  STL [R1], R12 ;  /* 0x0000000c01007387 */ /* 0x0001e80000100800 */
[----:B------:R0:W-:Y:S02]  /*20de0*/  STL [R1+0xc], R13 ;  /* 0x00000c0d01007387 */ /* 0x0001e40000100800 */
[----:B0-2---:R-:W-:-:S07]  /*20df0*/  VIADD R7, R3, 0xfffffffd ;  /* 0xfffffffd03077836 */ /* 0x005fce0000000000 */
.L_x_2492:
[----:B------:R-:W-:Y:S05]  /*20e00*/  BSYNC B1 ;  /* 0x0000000000017941 */ /* 0x000fea0003800000 */
.L_x_2491:
[----:B------:R-:W-:-:S13]  /*20e10*/  ISETP.NE.AND P0, PT, R2, RZ, PT ;  /* 0x000000ff0200720c */ /* 0x000fda0003f05270 */
[----:B------:R-:W-:Y:S05]  /*20e20*/  @!P0 BRA `(.L_x_2490) ;  /* 0x00000010001c8947 */ /* 0x000fea0003800000 */
[----:B------:R-:W-:-:S07]  /*20e30*/  IMAD.MOV.U32 R11, RZ, RZ, R6 ;  /* 0x000000ffff0b7224 */ /* 0x000fce00078e0006 */
.L_x_2517:
        /* <DEDUP_REMOVED lines=30> */
[----:B------:R-:W-:-:S06]  /*21020*/  LEA.HI.X R11, R2, UR5, R3, 0x2, P0 ;  /* 0x00000005020b7c11 */ /* 0x000fcc00080f1403 */
[----:B------:R0:W5:Y:S03]  /*21030*/  LDG.E R11, desc[UR56][R10.64] ;  /* 0x000000380a0b7981 */ /* 0x000166000c1e1900 */
.L_x_2503:
[----:B------:R-:W1:Y:S01]  /*21040*/  S2R R3, SR_CgaCtaId ;  /* 0x0000000000037919 */ /* 0x000e620000008800 */
[----:B------:R-:W-:-:S04]  /*21050*/  MOV R2, 0x400 ;  /* 0x0000040000027802 */ /* 0x000fc80000000f00 */
[----:B-1----:R-:W-:Y:S02]  /*21060*/  LEA R2, R3, R2, 0x18 ;  /* 0x0000000203027211 */ /* 0x002fe400078ec0ff */
[----:B------:R-:W-:-:S03]  /*21070*/  SHF.L.U32 R3, R9, 0x1f, RZ ;  /* 0x0000001f09037819 */ /* 0x000fc600000006ff */
[----:B------:R-:W-:-:S04]  /*21080*/  IMAD R2, R8, 0x8, R2 ;  /* 0x0000000808027824 */ /* 0x000fc800078e0202 */
[----:B------:R-:W1:Y:S02]  /*21090*/  SYNCS.PHASECHK.TRANS64.TRYWAIT P0, [R2+URZ+0x34840], R3 ;  /* 0x03484003020075a7 */ /* 0x000e64000800017f */
[----:B-1----:R-:W-:Y:S05]  /*210a0*/  @!P0 BRA `(.L_x_2504) ;  /* 0x0000003400988947 */ /* 0x002fea0003800000 */
.L_x_2625:
        /* <DEDUP_REMOVED lines=11> */
.L_x_2505:
        /* <DEDUP_REMOVED lines=37> */
.L_x_2626:
        /* <DEDUP_REMOVED lines=10> */
.L_x_2507:
[----:B------:R-:W2:Y:S02]  /*21450*/  LDL R3, [R1+0x10] ;  /* 0x0000100001037983 */ /* 0x000ea40000100800 */
[----:B--2---:R-:W-:-:S13]  /*21460*/  LOP3.LUT P0, RZ, R3, 0x40, RZ, 0xc0, !PT ;  /* 0x0000004003ff7812 */ /* 0x004fda000780c0ff */
[----:B------:R-:W-:Y:S05]  /*21470*/  @P0 BRA `(.L_x_2508) ;  /* 0x0000000000040947 */ /* 0x000fea0003800000 */
[----:B------:R-:W-:Y:S01]  /*21480*/  BPT.TRAP 0x1 ;  /* 0x000000040000795c */ /* 0x000fe20000300000 */
.L_x_2508:
        /* <DEDUP_REMOVED lines=29> */
.L_x_2502:
[----:B------:R-:W-:Y:S05]  /*21660*/  BSYNC B1 ;  /* 0x0000000000017941 */ /* 0x000fea0003800000 */
.L_x_2501:
        /* <DEDUP_REMOVED lines=31> */
.L_x_2511:
[----:B------:R-:W2:Y:S01]  /*21860*/  S2R R3, SR_CgaCtaId ;  /* 0x0000000000037919 */ /* 0x000ea20000008800 */
[----:B------:R-:W-:-:S04]  /*21870*/  MOV R2, 0x400 ;  /* 0x0000040000027802 */ /* 0x000fc80000000f00 */
[----:B--2---:R-:W-:Y:S02]  /*21880*/  LEA R2, R3, R2, 0x18 ;  /* 0x0000000203027211 */ /* 0x004fe400078ec0ff */
[----:B------:R-:W-:-:S03]  /*21890*/  SHF.L.U32 R3, R14, 0x1f, RZ ;  /* 0x0000001f0e037819 */ /* 0x000fc600000006ff */
[----:B------:R-:W-:-:S04]  /*218a0*/  IMAD R2, R15, 0x8, R2 ;  /* 0x000000080f027824 */ /* 0x000fc800078e0202 */
[----:B------:R-:W2:Y:S02]  /*218b0*/  SYNCS.PHASECHK.TRANS64.TRYWAIT P0, [R2+URZ+0x34840], R3 ;  /* 0x03484003020075a7 */ /* 0x000ea4000800017f */
[----:B--2---:R-:W-:Y:S05]  /*218c0*/  @!P0 BRA `(.L_x_2512) ;  /* 0x0000002c00b88947 */ /* 0x004fea0003800000 */
.L_x_2627:
        /* <DEDUP_REMOVED lines=11> */
.L_x_2513:
        /* <DEDUP_REMOVED lines=36> */
.L_x_2628:
        /* <DEDUP_REMOVED lines=10> */
.L_x_2515:
[----:B------:R-:W2:Y:S02]  /*21c60*/  LDL R3, [R1+0x10] ;  /* 0x0000100001037983 */ /* 0x000ea40000100800 */
[----:B--2---:R-:W-:-:S13]  /*21c70*/  LOP3.LUT P0, RZ, R3, 0x40, RZ, 0xc0, !PT ;  /* 0x0000004003ff7812 */ /* 0x004fda000780c0ff */
[----:B------:R-:W-:Y:S05]  /*21c80*/  @P0 BRA `(.L_x_2516) ;  /* 0x0000000000040947 */ /* 0x000fea0003800000 */
[----:B------:R-:W-:Y:S01]  /*21c90*/  BPT.TRAP 0x1 ;  /* 0x000000040000795c */ /* 0x000fe20000300000 */
.L_x_2516:
        /* <DEDUP_REMOVED lines=28> */
.L_x_2510:
[----:B------:R-:W-:Y:S05]  /*21e60*/  BSYNC B1 ;  /* 0x0000000000017941 */ /* 0x000fea0003800000 */
.L_x_2509:
[C---:B------:R-:W-:Y:S01]  /*21e70*/  ISETP.GT.AND P0, PT, R7.reuse, 0x1, PT ;  /* 0x000000010700780c */ /* 0x040fe20003f04270 */
[----:B------:R-:W-:-:S12]  /*21e80*/  VIADD R7, R7, 0xfffffffe ;  /* 0xfffffffe07077836 */ /* 0x000fd80000000000 */
[----:B------:R-:W-:Y:S05]  /*21e90*/  @P0 BRA `(.L_x_2517) ;  /* 0xffffffec00e80947 */ /* 0x000fea000383ffff */
.L_x_2490:
[----:B------:R-:W-:Y:S05]  /*21ea0*/  BSYNC B0 ;  /* 0x0000000000007941 */ /* 0x000fea0003800000 */
.L_x_2489:
        /* <DEDUP_REMOVED lines=17> */
.L_x_2519:
[----:B------:R-:W-:Y:S05]  /*21fc0*/  BSYNC B0 ;  /* 0x0000000000007941 */ /* 0x000fea0003800000 */
.L_x_2518:
        /* <DEDUP_REMOVED lines=11> */
.L_x_2629:
        /* <DEDUP_REMOVED lines=10> */
.L_x_2523:
[----:B------:R-:W2:Y:S02]  /*22120*/  LDL R0, [R1+0x10] ;  /* 0x0000100001007983 */ /* 0x000ea40000100800 */
[----:B--2---:R-:W-:-:S13]  /*22130*/  LOP3.LUT P0, RZ, R0, 0x40, RZ, 0xc0, !PT ;  /* 0x0000004000ff7812 */ /* 0x004fda000780c0ff */
[----:B------:R-:W-:Y:S05]  /*22140*/  @P0 BRA `(.L_x_2524) ;  /* 0x0000000000040947 */ /* 0x000fea0003800000 */
[----:B------:R-:W-:Y:S01]  /*22150*/  BPT.TRAP 0x1 ;  /* 0x000000040000795c */ /* 0x000fe20000300000 */
.L_x_2524:
[----:B------:R-:W2:Y:S01]  /*22160*/  LDL.LU R8, [R1+0x8] ;  /* 0x0000080001087983 */ /* 0x000ea20000300800 */
[----:B------:R-:W-:-:S03]  /*22170*/  MOV R2, 0x400 ;  /* 0x0000040000027802 */ /* 0x000fc60000000f00 */
[----:B------:R-:W3:Y:S01]  /*22180*/  LDL R0, [R1] ;  /* 0x0000000001007983 */ /* 0x000ee20000100800 */
        /* <DEDUP_REMOVED lines=24> */
.L_x_2521:
[----:B------:R-:W-:Y:S05]  /*22310*/  BSYNC B0 ;  /* 0x0000000000007941 */ /* 0x000fea0003800000 */
.L_x_2520:
        /* <DEDUP_REMOVED lines=9> */
.L_x_2474:
[----:B------:R-:W-:Y:S05]  /*223b0*/  BSYNC B6 ;  /* 0x0000000000067941 */ /* 0x000fea0003800000 */
.L_x_2472:
[----:B------:R-:W-:-:S03]  /*223c0*/  UMOV UR4, 0xffffffff ;  /* 0xffffffff00047882 */ /* 0x000fc60000000000 */
[----:B------:R-:W-:Y:S05]  /*223d0*/  BRA.DIV UR4, `(.L_x_2525) ;  /* 0x0000002604307947 */ /* 0x000fea000b800000 */
[----:B------:R2:W3:Y:S04]  /*223e0*/  SHFL.IDX PT, R4, R16, RZ, 0x1f ;  /* 0x00001fff10047589 */ /* 0x0004e800000e0000 */
[----:B------:R-:W4:Y:S02]  /*223f0*/  SHFL.IDX PT, R16, R16, 0x1, 0x1f ;  /* 0x00201f0010107f89 */ /* 0x000f2400000e0000 */
.L_x_2633:
        /* <DEDUP_REMOVED lines=10> */
[----:B------:R-:W1:Y:S02]  /*224a0*/  LDC.64 R2, c[0x0][0xc58] ;  /* 0x00031600ff027b82 */ /* 0x000e640000000a00 */
[----:B-1----:R-:W-:-:S05]  /*224b0*/  IMAD.WIDE R2, R5, 0x4, R2 ;  /* 0x0000000405027825 */ /* 0x002fca00078e0202 */
[----:B------:R1:W5:Y:S02]  /*224c0*/  LDG.E R17, desc[UR56][R2.64] ;  /* 0x0000003802117981 */ /* 0x000364000c1e1900 */
.L_x_2527:
[----:B------:R-:W-:Y:S05]  /*224d0*/  BSYNC B0 ;  /* 0x0000000000007941 */ /* 0x000fea0003800000 */
.L_x_2526:
        /* <DEDUP_REMOVED lines=23> */
.L_x_2641:
[----:B------:R-:W-:Y:S02]  /*22650*/  ULDC UR4, c[0x0][0xc10] ;  /* 0x0003040000047ab9 */ /* 0x000fe40000000800 */
[----:B------:R-:W-:-:S04]  /*22660*/  IMAD.U32 R5, RZ, RZ, UR4 ;  /* 0x00000004ff057e24 */ /* 0x000fc8000f8e00ff */
[----:B-1----:R-:W-:-:S04]  /*22670*/  IMAD R3, R14, R5, RZ ;  /* 0x000000050e037224 */ /* 0x002fc800078e02ff */
[----:B--2-4-:R-:W-:-:S05]  /*22680*/  IMAD.IADD R16, R16, 0x1, R3 ;  /* 0x0000000110107824 */ /* 0x014fca00078e0203 */
[----:B---3--:R-:W-:-:S13]  /*22690*/  ISETP.GT.AND P0, PT, R16, R4, PT ;  /* 0x000000041000720c */ /* 0x008fda0003f04270 */
[----:B------:R-:W-:Y:S05]  /*226a0*/  @P0 BRA `(.L_x_2529) ;  /* 0x0000000000b40947 */ /* 0x000fea0003800000 */
[----:B------:R-:W1:Y:S02]  /*226b0*/  LDC R0, c[0x0][0xc14] ;  /* 0x00030500ff007b82 */ /* 0x000e640000000800 */
.L_x_2534:
        /* <DEDUP_REMOVED lines=11> */
[----:B0-----:R-:W0:Y:S02]  /*22770*/  LDC.64 R2, c[0x0][0xc58] ;  /* 0x00031600ff027b82 */ /* 0x001e240000000a00 */
[----:B0-----:R-:W-:-:S05]  /*22780*/  IMAD.WIDE R2, R5, 0x4, R2 ;  /* 0x0000000405027825 */ /* 0x001fca00078e0202 */
[----:B------:R1:W5:Y:S02]  /*22790*/  LDG.E R17, desc[UR56][R2.64] ;  /* 0x0000003802117981 */ /* 0x000364000c1e1900 */
.L_x_2532:
[----:B------:R-:W-:Y:S05]  /*227a0*/  BSYNC B0 ;  /* 0x0000000000007941 */ /* 0x000fea0003800000 */
.L_x_2531:
        /* <DEDUP_REMOVED lines=23> */
.L_x_2649:
[----:B------:R-:W-:Y:S02]  /*22920*/  ULDC UR4, c[0x0][0xc10] ;  /* 0x0003040000047ab9 */ /* 0x000fe40000000800 */
[----:B------:R-:W-:-:S04]  /*22930*/  IMAD.U32 R5, RZ, RZ, UR4 ;  /* 0x00000004ff057e24 */ /* 0x000fc8000f8e00ff */
[----:B-1----:R-:W-:-:S04]  /*22940*/  IMAD R3, R14, R5, RZ ;  /* 0x000000050e037224 */ /* 0x002fc800078e02ff */
[----:B------:R-:W-:-:S05]  /*22950*/  IMAD.IADD R16, R3, 0x1, R16 ;  /* 0x0000000103107824 */ /* 0x000fca00078e0210 */
[----:B------:R-:W-:-:S13]  /*22960*/  ISETP.GT.AND P0, PT, R16, R4, PT ;  /* 0x000000041000720c */ /* 0x000fda0003f04270 */
[----:B------:R-:W-:Y:S05]  /*22970*/  @!P0 BRA `(.L_x_2534) ;  /* 0xfffffffc00508947 */ /* 0x000fea000383ffff */
.L_x_2529:
        /* <DEDUP_REMOVED lines=8> */
.L_x_2653:
[----:B------:R-:W-:Y:S01]  /*22a00*/  ISETP.NE.AND P0, PT, R3, RZ, PT ;  /* 0x000000ff0300720c */ /* 0x000fe20003f05270 */
[----:B------:R-:W-:-:S12]  /*22a10*/  IMAD.MOV.U32 R7, RZ, RZ, RZ ;  /* 0x000000ffff077224 */ /* 0x000fd800078e00ff */
[----:B------:R-:W-:Y:S05]  /*22a20*/  @!P0 BRA `(.L_x_2536) ;  /* 0x0000000000108947 */ /* 0x000fea0003800000 */
[----:B------:R-:W-:Y:S01]  /*22a30*/  UMOV UR4, 0xffffffff ;  /* 0xffffffff00047882 */ /* 0x000fe20000000000 */
[----:B------:R-:W-:Y:S02]  /*22a40*/  VIADD R12, R6, 0xffffffff ;  /* 0xffffffff060c7836 */ /* 0x000fe40000000000 */
[----:B------:R-:W-:Y:S05]  /*22a50*/  BRA.DIV UR4, `(.L_x_2537) ;  /* 0x0000002604c47947 */ /* 0x000fea000b800000 */
[----:B------:R3:W4:Y:S02]  /*22a60*/  SHFL.IDX PT, R7, R2, R12, 0x1f ;  /* 0x00001f0c02077589 */ /* 0x00072400000e0000 */
.L_x_2536:
[----:B0--3--:R-:W0:Y:S01]  /*22a70*/  LDC.64 R2, c[0x0][0xc68] ;  /* 0x00031a00ff027b82 */ /* 0x009e220000000a00 */
[----:B------:R-:W-:-:S04]  /*22a80*/  IMAD.IADD R19, R6, 0x1, R19 ;  /* 0x0000000106137824 */ /* 0x000fc800078e0213 */
[----:B0-----:R-:W-:-:S05]  /*22a90*/  IMAD.WIDE R2, R19, 0x4, R2 ;  /* 0x0000000413027825 */ /* 0x001fca00078e0202 */
[----:B------:R-:W1:Y:S01]  /*22aa0*/  LDG.E R9, desc[UR56][R2.64] ;  /* 0x0000003802097981 */ /* 0x000e62000c1e1900 */
[----:B----4-:R-:W-:Y:S02]  /*22ab0*/  IMAD R16, R7, R5, R16 ;  /* 0x0000000507107224 */ /* 0x010fe400078e0210 */
        /* <DEDUP_REMOVED lines=9> */
[----:B------:R-:W-:-:S04]  /*22b50*/  IMAD.HI.U32 R10, R3, R10, R2 ;  /* 0x0000000a030a7227 */ /* 0x000fc800078e0002 */
[----:B------:R-:W-:Y:S01]  /*22b60*/  IMAD.IADD R2, R4, 0x1, -R16 ;  /* 0x0000000104027824 */ /* 0x000fe200078e0a10 */
[----:B------:R-:W-:-:S04]  /*22b70*/  IABS R4, R6 ;  /* 0x0000000600047213 */ /* 0x000fc80000000000 */
[----:B------:R-:W-:Y:S01]  /*22b80*/  IABS R3, R2 ;  /* 0x0000000200037213 */ /* 0x000fe20000000000 */
[----:B------:R-:W-:-:S04]  /*22b90*/  IMAD.MOV R4, RZ, RZ, -R4 ;  /* 0x000000ffff047224 */ /* 0x000fc800078e0a04 */
        /* <DEDUP_REMOVED lines=48> */
.L_x_2530:
[----:B------:R-:W-:Y:S01]  /*22ea0*/  UMOV UR4, URZ ;  /* 0x0000003f00047c82 */ /* 0x000fe20008000000 */
[----:B------:R-:W-:Y:S01]  /*22eb0*/  UMOV UR5, URZ ;  /* 0x0000003f00057c82 */ /* 0x000fe20008000000 */
[----:B------:R-:W-:Y:S01]  /*22ec0*/  ULDC UR6, c[0x0][0xc14] ;  /* 0x0003050000067ab9 */ /* 0x000fe20000000800 */
[----:B------:R-:W-:Y:S02]  /*22ed0*/  IMAD.MOV.U32 R16, RZ, RZ, R4 ;  /* 0x000000ffff107224 */ /* 0x000fe400078e0004 */
[----:B------:R-:W-:Y:S02]  /*22ee0*/  IMAD.U32 R17, RZ, RZ, UR4 ;  /* 0x00000004ff117e24 */ /* 0x000fe4000f8e00ff */
[----:B------:R-:W-:Y:S02]  /*22ef0*/  IMAD.U32 R18, RZ, RZ, UR5 ;  /* 0x00000005ff127e24 */ /* 0x000fe4000f8e00ff */
[----:B------:R-:W-:-:S07]  /*22f00*/  IMAD.U32 R19, RZ, RZ, UR6 ;  /* 0x00000006ff137e24 */ /* 0x000fce000f8e00ff */
.L_x_2538:
        /* <DEDUP_REMOVED lines=12> */
.L_x_2449:
        /* <DEDUP_REMOVED lines=12> */
.L_x_2656:
[----:B------:R-:W-:Y:S05]  /*23090*/  BSYNC B0 ;  /* 0x0000000000007941 */ /* 0x000fea0003800000 */
.L_x_2540:
[----:B------:R-:W-:-:S03]  /*230a0*/  UMOV UR4, 0xffffffff ;  /* 0xffffffff00047882 */ /* 0x000fc60000000000 */
[----:B------:R-:W-:Y:S05]  /*230b0*/  BRA.DIV UR4, `(.L_x_2542) ;  /* 0x0000002204687947 */ /* 0x000fea000b800000 */
[----:B------:R-:W2:Y:S02]  /*230c0*/  S2R R2, SR_TID.X ;  /* 0x0000000000027919 */ /* 0x000ea40000002100 */
[----:B--2---:R-:W-:-:S04]  /*230d0*/  SHF.R.U32.HI R2, RZ, 0x5, R2 ;  /* 0x00000005ff027819 */ /* 0x004fc80000011602 */
[----:B------:R-:W-:-:S05]  /*230e0*/  LOP3.LUT R2, R2, 0x3, RZ, 0xc0, !PT ;  /* 0x0000000302027812 */ /* 0x000fca00078ec0ff */
[----:B------:R2:W3:Y:S02]  /*230f0*/  SHFL.IDX PT, R14, R2, RZ, 0x1f ;  /* 0x00001fff020e7589 */ /* 0x0004e400000e0000 */
.L_x_2659:
[----:B---3--:R-:W-:-:S13]  /*23100*/  ISETP.NE.AND P0, PT, R14, RZ, PT ;  /* 0x000000ff0e00720c */ /* 0x008fda0003f05270 */
[----:B------:R-:W-:Y:S05]  /*23110*/  @P0 BRA `(.L_x_2205) ;  /* 0x00000000009c0947 */ /* 0x000fea0003800000 */
[----:B------:R-:W-:-:S03]  /*23120*/  UMOV UR4, 0xffffffff ;  /* 0xffffffff00047882 */ /* 0x000fc60000000000 */
[----:B------:R-:W-:Y:S05]  /*23130*/  BRA.DIV UR4, `(.L_x_2543) ;  /* 0x00000022047c7947 */ /* 0x000fea000b800000 */
[----:B------:R-:W-:-:S13]  /*23140*/  ELECT P6, URZ, PT ;  /* 0x00000000003f782f */ /* 0x000fda00038c0000 */
.L_x_2662:
        /* <DEDUP_REMOVED lines=8> */
.L_x_2544:
        /* <DEDUP_REMOVED lines=14> */
.L_x_2663:
[----:B------:R-:W2:Y:S02]  /*232b0*/  SYNCS.PHASECHK.TRANS64.TRYWAIT P0, [R7+URZ], R2 ;  /* 0x00000002070075a7 */ /* 0x000ea4000800017f */
[----:B--2---:R-:W-:Y:S05]  /*232c0*/  @!P0 BRA `(.L_x_2546) ;  /* 0x00000020004c8947 */ /* 0x004fea0003800000 */
.L_x_2664:
[----:B------:R-:W-:Y:S05]  /*232d0*/  @!P2 BRA `(.L_x_2547) ;  /* 0x000000000004a947 */ /* 0x000fea0003800000 */
[----:B------:R-:W-:Y:S01]  /*232e0*/  BPT.TRAP 0x1 ;  /* 0x000000040000795c */ /* 0x000fe20000300000 */
.L_x_2547:
[----:B------:R-:W3:Y:S01]  /*232f0*/  LDL.LU R4, [R1] ;  /* 0x0000000001047983 */ /* 0x000ee20000300800 */
[----:B------:R-:W-:-:S04]  /*23300*/  VIADD R0, R0, 0x34860 ;  /* 0x0003486000007836 */ /* 0x000fc80000000000 */
[----:B---3--:R-:W-:-:S04]  /*23310*/  IMAD R4, R4, 0x8, R0 ;  /* 0x0000000804047824 */ /* 0x008fc800078e0200 */
[----:B------:R-:W3:Y:S02]  /*23320*/  SYNCS.PHASECHK.TRANS64.TRYWAIT P0, [R4+URZ], R5 ;  /* 0x00000005040075a7 */ /* 0x000ee4000800017f */
[----:B---3--:R-:W-:Y:S05]  /*23330*/  @!P0 BRA `(.L_x_2548) ;  /* 0x0000002000448947 */ /* 0x008fea0003800000 */
.L_x_2665:
[----:B------:R-:W-:-:S07]  /*23340*/  IMAD R3, R3, 0x8, R0 ;  /* 0x0000000803037824 */ /* 0x000fce00078e0200 */
.L_x_2549:
[----:B----4-:R4:W0:Y:S02]  /*23350*/  SYNCS.PHASECHK.TRANS64.TRYWAIT P0, [R3+URZ], R2 ;  /* 0x00000002030075a7 */ /* 0x010824000800017f */
[----:B0-----:R-:W-:Y:S05]  /*23360*/  @!P0 NANOSLEEP.SYNCS 0x989680 ;  /* 0x009896800000895d */ /* 0x001fea0003900000 */
[----:B------:R-:W0:Y:S02]  /*23370*/  @!P0 SYNCS.PHASECHK.TRANS64 P0, [R3+URZ], R2 ;  /* 0x00000002030085a7 */ /* 0x000e24000800007f */
[----:B0-----:R-:W-:Y:S05]  /*23380*/  @!P0 BRA `(.L_x_2549) ;  /* 0xfffffffc00f08947 */ /* 0x001fea000383ffff */
.L_x_2205:
[----:B------:R-:W-:Y:S05]  /*23390*/  BSYNC B7 ;  /* 0x0000000000077941 */ /* 0x000fea0003800000 */
.L_x_2202:
[----:B------:R-:W-:Y:S05]  /*233a0*/  EXIT ;  /* 0x000000000000794d */ /* 0x000fea0003800000 */
.L_x_2223:
[----:B-1----:R1:W2:Y:S02]  /*233b0*/  SYNCS.PHASECHK.TRANS64.TRYWAIT P5, [R3+URZ+0x34890], R0 ;  /* 0x03489000030075a7 */ /* 0x0022a400080a017f */
[----:B--2---:R-:W-:Y:S05]  /*233c0*/  @!P5 NANOSLEEP.SYNCS 0x989680 ;  /* 0x009896800000d95d */ /* 0x004fea0003900000 */
[----:B------:R-:W2:Y:S02]  /*233d0*/  @!P5 SYNCS.PHASECHK.TRANS64 P5, [R3+URZ+0x34890], R0 ;  /* 0x034890000300d5a7 */ /* 0x000ea400080a007f */
[----:B--2---:R-:W-:Y:S05]  /*233e0*/  @!P5 BRA `(.L_x_2223) ;  /* 0xfffffffc00f0d947 */ /* 0x004fea000383ffff */
[----:B------:R-:W-:Y:S05]  /*233f0*/  BRA `(.L_x_2550) ;  /* 0xfffffe0400007947 */ /* 0x000fea000383ffff */
.L_x_2277:
[----:B-1----:R1:W3:Y:S02]  /*23400*/  SYNCS.PHASECHK.TRANS64.TRYWAIT P5, [R3+URZ+0x34890], R0 ;  /* 0x03489000030075a7 */ /* 0x0022e400080a017f */
[----:B---3--:R-:W-:Y:S05]  /*23410*/  @!P5 NANOSLEEP.SYNCS 0x989680 ;  /* 0x009896800000d95d */ /* 0x008fea0003900000 */
[----:B------:R-:W3:Y:S02]  /*23420*/  @!P5 SYNCS.PHASECHK.TRANS64 P5, [R3+URZ+0x34890], R0 ;  /* 0x034890000300d5a7 */ /* 0x000ee400080a007f */
[----:B---3--:R-:W-:Y:S05]  /*23430*/  @!P5 BRA `(.L_x_2277) ;  /* 0xfffffffc00f0d947 */ /* 0x008fea000383ffff */
[----:B------:R-:W-:Y:S05]  /*23440*/  BRA `(.L_x_2551) ;  /* 0xfffffe3800b07947 */ /* 0x000fea000383ffff */
.L_x_2302:
[----:B-1----:R1:W2:Y:S02]  /*23450*/  SYNCS.PHASECHK.TRANS64.TRYWAIT P4, [R3+URZ+0x34890], R0 ;  /* 0x03489000030075a7 */ /* 0x0022a4000808017f */
[----:B--2---:R-:W-:Y:S05]  /*23460*/  @!P4 NANOSLEEP.SYNCS 0x989680 ;  /* 0x009896800000c95d */ /* 0x004fea0003900000 */
[----:B------:R-:W2:Y:S02]  /*23470*/  @!P4 SYNCS.PHASECHK.TRANS64 P4, [R3+URZ+0x34890], R0 ;  /* 0x034890000300c5a7 */ /* 0x000ea4000808007f */
[----:B--2---:R-:W-:Y:S05]  /*23480*/  @!P4 BRA `(.L_x_2302) ;  /* 0xfffffffc00f0c947 */ /* 0x004fea000383ffff */
[----:B------:R-:W-:Y:S05]  /*23490*/  BRA `(.L_x_2552) ;  /* 0xfffffe6c003c7947 */ /* 0x000fea000383ffff */
.L_x_2308:
[----:B0-----:R0:W2:Y:S02]  /*234a0*/  SYNCS.PHASECHK.TRANS64.TRYWAIT P4, [R3+URZ+0x348b0], R0 ;  /* 0x0348b000030075a7 */ /* 0x0010a4000808017f */
[----:B--2---:R-:W-:Y:S05]  /*234b0*/  @!P4 NANOSLEEP.SYNCS 0x989680 ;  /* 0x009896800000c95d */ /* 0x004fea0003900000 */
[----:B------:R-:W2:Y:S02]  /*234c0*/  @!P4 SYNCS.PHASECHK.TRANS64 P4, [R3+URZ+0x348b0], R0 ;  /* 0x0348b0000300c5a7 */ /* 0x000ea4000808007f */
[----:B--2---:R-:W-:Y:S05]  /*234d0*/  @!P4 BRA `(.L_x_2308) ;  /* 0xfffffffc00f0c947 */ /* 0x004fea000383ffff */
[----:B------:R-:W-:Y:S05]  /*234e0*/  BRA `(.L_x_2553) ;  /* 0xfffffe70003c7947 */ /* 0x000fea000383ffff */
.L_x_2330:
        /* <DEDUP_REMOVED lines=8> */
.L_x_2555:
[----:B------:R-:W-:Y:S05]  /*23570*/  BSYNC B1 ;  /* 0x0000000000017941 */ /* 0x000fea0003800000 */
.L_x_2554:
[----:B------:R-:W-:Y:S05]  /*23580*/  BRA `(.L_x_2556) ;  /* 0xfffffe8c00547947 */ /* 0x000fea000383ffff */
.L_x_2331:
        /* <DEDUP_REMOVED lines=8> */
.L_x_2558:
[----:B------:R-:W-:Y:S05]  /*23610*/  BSYNC B1 ;  /* 0x0000000000017941 */ /* 0x000fea0003800000 */
.L_x_2557:
[----:B------:R-:W-:Y:S05]  /*23620*/  BRA `(.L_x_2559) ;  /* 0xfffffe8c00347947 */ /* 0x000fea000383ffff */
.L_x_2332:
        /* <DEDUP_REMOVED lines=8> */
.L_x_2561:
[----:B------:R-:W-:Y:S05]  /*236b0*/  BSYNC B1 ;  /* 0x0000000000017941 */ /* 0x000fea0003800000 */
.L_x_2560:
[----:B------:R-:W-:Y:S05]  /*236c0*/  BRA `(.L_x_2562) ;  /* 0xfffffe8c00147947 */ /* 0x000fea000383ffff */
.L_x_2333:
        /* <DEDUP_REMOVED lines=8> */
.L_x_2564:
[----:B------:R-:W-:Y:S05]  /*23750*/  BSYNC B1 ;  /* 0x0000000000017941 */ /* 0x000fea0003800000 */
.L_x_2563:
[----:B------:R-:W-:Y:S05]  /*23760*/  BRA `(.L_x_2565) ;  /* 0xfffffe8800f47947 */ /* 0x000fea000383ffff */
.L_x_2334:
        /* <DEDUP_REMOVED lines=8> */
.L_x_2567:
[----:B------:R-:W-:Y:S05]  /*237f0*/  BSYNC B1 ;  /* 0x0000000000017941 */ /* 0x000fea0003800000 */
.L_x_2566:
[----:B------:R-:W-:Y:S05]  /*23800*/  BRA `(.L_x_2568) ;  /* 0xfffffe8800d47947 */ /* 0x000fea000383ffff */
.L_x_2335:
        /* <DEDUP_REMOVED lines=8> */
.L_x_2570:
[----:B------:R-:W-:Y:S05]  /*23890*/  BSYNC B1 ;  /* 0x0000000000017941 */ /* 0x000fea0003800000 */
.L_x_2569:
[----:B------:R-:W-:Y:S05]  /*238a0*/  BRA `(.L_x_2571) ;  /* 0xfffffe8800b87947 */ /* 0x000fea000383ffff */
.L_x_2336:
        /* <DEDUP_REMOVED lines=8> */
.L_x_2573:
[----:B------:R-:W-:Y:S05]  /*23930*/  BSYNC B1 ;  /* 0x0000000000017941 */ /* 0x000fea0003800000 */
.L_x_2572:
[----:B------:R-:W-:Y:S05]  /*23940*/  BRA `(.L_x_2574) ;  /* 0xfffffe88009c7947 */ /* 0x000fea000383ffff */
.L_x_2337:
        /* <DEDUP_REMOVED lines=8> */
.L_x_2576:
[----:B------:R-:W-:Y:S05]  /*239d0*/  BSYNC B1 ;  /* 0x0000000000017941 */ /* 0x000fea0003800000 */
.L_x_2575:
[----:B------:R-:W-:Y:S05]  /*239e0*/  BRA `(.L_x_2577) ;  /* 0xfffffe8800807947 */ /* 0x000fea000383ffff */
.L_x_2339:
[----:B0-----:R0:W1:Y:S02]  /*239f0*/  SYNCS.PHASECHK.TRANS64.TRYWAIT P2, [R18+URZ+0x34800], R5 ;  /* 0x03480005120075a7 */ /* 0x001064000804017f */
[----:B-1----:R-:W-:Y:S05]  /*23a00*/  @!P2 NANOSLEEP.SYNCS 0x989680 ;  /* 0x009896800000a95d */ /* 0x002fea0003900000 */
[----:B------:R-:W1:Y:S02]  /*23a10*/  @!P2 SYNCS.PHASECHK.TRANS64 P2, [R18+URZ+0x34800], R5 ;  /* 0x034800051200a5a7 */ /* 0x000e64000804007f */
[----:B-1----:R-:W-:Y:S05]  /*23a20*/  @!P2 BRA `(.L_x_2339) ;  /* 0xfffffffc00f0a947 */ /* 0x002fea000383ffff */
[----:B------:R-:W-:Y:S05]  /*23a30*/  BRA `(.L_x_2578) ;  /* 0xfffffe8800f87947 */ /* 0x000fea000383ffff */
.L_x_2367:
        /* <DEDUP_REMOVED lines=8> */
.L_x_2580:
[----:B------:R-:W-:Y:S05]  /*23ac0*/  BSYNC B1 ;  /* 0x0000000000017941 */ /* 0x000fea0003800000 */
.L_x_2579:
[----:B------:R-:W-:Y:S05]  /*23ad0*/  BRA `(.L_x_2581) ;  /* 0xfffffebc00587947 */ /* 0x000fea000383ffff */
.L_x_2368:
        /* <DEDUP_REMOVED lines=8> */
.L_x_2583:
[----:B------:R-:W-:Y:S05]  /*23b60*/  BSYNC B1 ;  /* 0x0000000000017941 */ /* 0x000fea0003800000 */
.L_x_2582:
[----:B------:R-:W-:Y:S05]  /*23b70*/  BRA `(.L_x_2584) ;  /* 0xfffffebc00387947 */ /* 0x000fea000383ffff */
.L_x_2369:
        /* <DEDUP_REMOVED lines=8> */
.L_x_2586:
[----:B------:R-:W-:Y:S05]  /*23c00*/  BSYNC B1 ;  /* 0x0000000000017941 */ /* 0x000fea0003800000 */
.L_x_2585:
[----:B------:R-:W-:Y:S05]  /*23c10*/  BRA `(.L_x_2587) ;  /* 0xfffffebc00187947 */ /* 0x000fea000383ffff */
.L_x_2370:
        /* <DEDUP_REMOVED lines=8> */
.L_x_2589:
[----:B------:R-:W-:Y:S05]  /*23ca0*/  BSYNC B1 ;  /* 0x0000000000017941 */ /* 0x000fea0003800000 */
.L_x_2588:
[----:B------:R-:W-:Y:S05]  /*23cb0*/  BRA `(.L_x_2590) ;  /* 0xfffffeb800f87947 */ /* 0x000fea000383ffff */
.L_x_2371:
        /* <DEDUP_REMOVED lines=8> */
.L_x_2592:
[----:B------:R-:W-:Y:S05]  /*23d40*/  BSYNC B1 ;  /* 0x0000000000017941 */ /* 0x000fea0003800000 */
.L_x_2591:
[----:B------:R-:W-:Y:S05]  /*23d50*/  BRA `(.L_x_2593) ;  /* 0xfffffeb800d87947 */ /* 0x000fea000383ffff */
.L_x_2372:
        /* <DEDUP_REMOVED lines=8> */
.L_x_2595:
[----:B------:R-:W-:Y:S05]  /*23de0*/  BSYNC B1 ;  /* 0x0000000000017941 */ /* 0x000fea0003800000 */
.L_x_2594:
[----:B------:R-:W-:Y:S05]  /*23df0*/  BRA `(.L_x_2596) ;  /* 0xfffffeb800bc7947 */ /* 0x000fea000383ffff */
.L_x_2373:
        /* <DEDUP_REMOVED lines=8> */
.L_x_2598:
[----:B------:R-:W-:Y:S05]  /*23e80*/  BSYNC B1 ;  /* 0x0000000000017941 */ /* 0x000fea0003800000 */
.L_x_2597:
[----:B------:R-:W-:Y:S05]  /*23e90*/  BRA `(.L_x_2599) ;  /* 0xfffffeb800a07947 */ /* 0x000fea000383ffff */
.L_x_2374:
        /* <DEDUP_REMOVED lines=8> */
.L_x_2601:
[----:B------:R-:W-:Y:S05]  /*23f20*/  BSYNC B1 ;  /* 0x0000000000017941 */ /* 0x000fea0003800000 */
.L_x_2600:
[----:B------:R-:W-:Y:S05]  /*23f30*/  BRA `(.L_x_2602) ;  /* 0xfffffeb800847947 */ /* 0x000fea000383ffff */
.L_x_2376:
[----:B0-----:R0:W1:Y:S02]  /*23f40*/  SYNCS.PHASECHK.TRANS64.TRYWAIT P2, [R18+URZ+0x34800], R9 ;  /* 0x03480009120075a7 */ /* 0x001064000804017f */
[----:B-1----:R-:W-:Y:S05]  /*23f50*/  @!P2 NANOSLEEP.SYNCS 0x989680 ;  /* 0x009896800000a95d */ /* 0x002fea0003900000 */
[----:B------:R-:W1:Y:S02]  /*23f60*/  @!P2 SYNCS.PHASECHK.TRANS64 P2, [R18+URZ+0x34800], R9 ;  /* 0x034800091200a5a7 */ /* 0x000e64000804007f */
[----:B-1----:R-:W-:Y:S05]  /*23f70*/  @!P2 BRA `(.L_x_2376) ;  /* 0xfffffffc00f0a947 */ /* 0x002fea000383ffff */
[----:B------:R-:W-:Y:S05]  /*23f80*/  BRA `(.L_x_2603) ;  /* 0xfffffebc00047947 */ /* 0x000fea000383ffff */
.L_x_2390:
[----:B-1----:R1:W2:Y:S02]  /*23f90*/  SYNCS.PHASECHK.TRANS64.TRYWAIT P2, [R3+URZ+0x34830], R0 ;  /* 0x03483000030075a7 */ /* 0x0022a4000804017f */
[----:B--2---:R-:W-:Y:S05]  /*23fa0*/  @!P2 NANOSLEEP.SYNCS 0x989680 ;  /* 0x009896800000a95d */ /* 0x004fea0003900000 */
[----:B------:R-:W2:Y:S02]  /*23fb0*/  @!P2 SYNCS.PHASECHK.TRANS64 P2, [R3+URZ+0x34830], R0 ;  /* 0x034830000300a5a7 */ /* 0x000ea4000804007f */
[----:B--2---:R-:W-:Y:S05]  /*23fc0*/  @!P2 BRA `(.L_x_2390) ;  /* 0xfffffffc00f0a947 */ /* 0x004fea000383ffff */
[----:B------:R-:W-:Y:S05]  /*23fd0*/  BRA `(.L_x_2389) ;  /* 0xfffffee4007c7947 */ /* 0x000fea000383ffff */
.L_x_2397:
[----:B-1----:R1:W2:Y:S02]  /*23fe0*/  SYNCS.PHASECHK.TRANS64.TRYWAIT P2, [R15+URZ+0x34830], R0 ;  /* 0x034830000f0075a7 */ /* 0x0022a4000804017f */
[----:B--2---:R-:W-:Y:S05]  /*23ff0*/  @!P2 NANOSLEEP.SYNCS 0x989680 ;  /* 0x009896800000a95d */ /* 0x004fea0003900000 */
[----:B------:R-:W2:Y:S02]  /*24000*/  @!P2 SYNCS.PHASECHK.TRANS64 P2, [R15+URZ+0x34830], R0 ;  /* 0x034830000f00a5a7 */ /* 0x000ea4000804007f */
[----:B--2---:R-:W-:Y:S05]  /*24010*/  @!P2 BRA `(.L_x_2397) ;  /* 0xfffffffc00f0a947 */ /* 0x004fea000383ffff */
[----:B------:R-:W-:Y:S05]  /*24020*/  BRA `(.L_x_2396) ;  /* 0xffffff1000987947 */ /* 0x000fea000383ffff */
.L_x_2402:
[----:B-1----:R1:W2:Y:S02]  /*24030*/  SYNCS.PHASECHK.TRANS64.TRYWAIT P2, [R20+URZ+0x34850], R0 ;  /* 0x03485000140075a7 */ /* 0x0022a4000804017f */
[----:B--2---:R-:W-:Y:S05]  /*24040*/  @!P2 NANOSLEEP.SYNCS 0x989680 ;  /* 0x009896800000a95d */ /* 0x004fea0003900000 */
[----:B------:R-:W2:Y:S02]  /*24050*/  @!P2 SYNCS.PHASECHK.TRANS64 P2, [R20+URZ+0x34850], R0 ;  /* 0x034850001400a5a7 */ /* 0x000ea4000804007f */
[----:B--2---:R-:W-:Y:S05]  /*24060*/  @!P2 BRA `(.L_x_2402) ;  /* 0xfffffffc00f0a947 */ /* 0x004fea000383ffff */
[----:B------:R-:W-:Y:S05]  /*24070*/  BRA `(.L_x_2401) ;  /* 0xffffff1c00787947 */ /* 0x000fea000383ffff */
.L_x_2410:
[----:B-1----:R1:W2:Y:S02]  /*24080*/  SYNCS.PHASECHK.TRANS64.TRYWAIT P2, [R0+URZ+0x34830], R11 ;  /* 0x0348300b000075a7 */ /* 0x0022a4000804017f */
[----:B--2---:R-:W-:Y:S05]  /*24090*/  @!P2 NANOSLEEP.SYNCS 0x989680 ;  /* 0x009896800000a95d */ /* 0x004fea0003900000 */
[----:B------:R-:W2:Y:S02]  /*240a0*/  @!P2 SYNCS.PHASECHK.TRANS64 P2, [R0+URZ+0x34830], R11 ;  /* 0x0348300b0000a5a7 */ /* 0x000ea4000804007f */
[----:B--2---:R-:W-:Y:S05]  /*240b0*/  @!P2 BRA `(.L_x_2410) ;  /* 0xfffffffc00f0a947 */ /* 0x004fea000383ffff */
[----:B------:R-:W-:Y:S05]  /*240c0*/  BRA `(.L_x_2409) ;  /* 0xffffff3c00f47947 */ /* 0x000fea000383ffff */
.L_x_2415:
[----:B-1----:R1:W2:Y:S02]  /*240d0*/  SYNCS.PHASECHK.TRANS64.TRYWAIT P2, [R15+URZ+0x34850], R0 ;  /* 0x034850000f0075a7 */ /* 0x0022a4000804017f */
[----:B--2---:R-:W-:Y:S05]  /*240e0*/  @!P2 NANOSLEEP.SYNCS 0x989680 ;  /* 0x009896800000a95d */ /* 0x004fea0003900000 */
[----:B------:R-:W2:Y:S02]  /*240f0*/  @!P2 SYNCS.PHASECHK.TRANS64 P2, [R15+URZ+0x34850], R0 ;  /* 0x034850000f00a5a7 */ /* 0x000ea4000804007f */
[----:B--2---:R-:W-:Y:S05]  /*24100*/  @!P2 BRA `(.L_x_2415) ;  /* 0xfffffffc00f0a947 */ /* 0x004fea000383ffff */
[----:B------:R-:W-:Y:S05]  /*24110*/  BRA `(.L_x_2414) ;  /* 0xffffff4800d47947 */ /* 0x000fea000383ffff */
.L_x_2421:
[----:B-1----:R1:W2:Y:S02]  /*24120*/  SYNCS.PHASECHK.TRANS64.TRYWAIT P0, [R12+URZ+0x34850], R3 ;  /* 0x034850030c0075a7 */ /* 0x0022a4000800017f */
[----:B--2---:R-:W-:Y:S05]  /*24130*/  @!P0 NANOSLEEP.SYNCS 0x989680 ;  /* 0x009896800000895d */ /* 0x004fea0003900000 */
[----:B------:R-:W2:Y:S02]  /*24140*/  @!P0 SYNCS.PHASECHK.TRANS64 P0, [R12+URZ+0x34850], R3 ;  /* 0x034850030c0085a7 */ /* 0x000ea4000800007f */
[----:B--2---:R-:W-:Y:S05]  /*24150*/  @!P0 BRA `(.L_x_2421) ;  /* 0xfffffffc00f08947 */ /* 0x004fea000383ffff */
[----:B------:R-:W-:Y:S05]  /*24160*/  BRA `(.L_x_2420) ;  /* 0xffffff6400f87947 */ /* 0x000fea000383ffff */
.L_x_2455:
        /* <DEDUP_REMOVED lines=11> */
.L_x_2605:
[----:B------:R-:W-:Y:S05]  /*24220*/  BSYNC B1 ;  /* 0x0000000000017941 */ /* 0x000fea0003800000 */
.L_x_2604:
[----:B------:R-:W-:Y:S05]  /*24230*/  BRA `(.L_x_2606) ;  /* 0xffffffa000e87947 */ /* 0x000fea000383ffff */
.L_x_2456:
[----:B------:R-:W-:Y:S01]  /*24240*/  BSSY B1, `(.L_x_2607) ;  /* 0x0000006000017945 */ /* 0x000fe20003800000 */
[----:B------:R-:W-:-:S07]  /*24250*/  IMAD.MOV.U32 R15, RZ, RZ, -0x1 ;  /* 0xffffffffff0f7424 */ /* 0x000fce00078e00ff */
[----:B------:R-:W-:Y:S05]  /*24260*/  WARPSYNC.COLLECTIVE R15, `(.L_x_2608) ;  /* 0x000000000f0c7348 */ /* 0x000fea0003c00000 */
[----:B------:R-:W-:Y:S02]  /*24270*/  ELECT P6, UR62, PT ;  /* 0x00000000003e782f */ /* 0x000fe400038c0000 */
[----:B------:R-:W-:Y:S01]  /*24280*/  MOV R14, UR62 ;  /* 0x0000003e000e7c02 */ /* 0x000fe20008000f00 */
[----:B------:R-:W-:Y:S10]  /*24290*/  ENDCOLLECTIVE ;  /* 0x000000000000791b */ /* 0x000ff40003800000 */
.L_x_2608:
[----:B------:R-:W-:Y:S05]  /*242a0*/  BSYNC B1 ;  /* 0x0000000000017941 */ /* 0x000fea0003800000 */
.L_x_2607:
[----:B------:R-:W-:Y:S05]  /*242b0*/  BRA `(.L_x_2609) ;  /* 0xffffffa000d47947 */ /* 0x000fea000383ffff */
.L_x_2458:
[----:B0-----:R0:W1:Y:S02]  /*242c0*/  SYNCS.PHASECHK.TRANS64.TRYWAIT P0, [R4+URZ+0x34820], R6 ;  /* 0x03482006040075a7 */ /* 0x001064000800017f */
[----:B-1----:R-:W-:Y:S05]  /*242d0*/  @!P0 NANOSLEEP.SYNCS 0x989680 ;  /* 0x009896800000895d */ /* 0x002fea0003900000 */
[----:B------:R-:W1:Y:S02]  /*242e0*/  @!P0 SYNCS.PHASECHK.TRANS64 P0, [R4+URZ+0x34820], R6 ;  /* 0x03482006040085a7 */ /* 0x000e64000800007f */
[----:B-1----:R-:W-:Y:S05]  /*242f0*/  @!P0 BRA `(.L_x_2458) ;  /* 0xfffffffc00f08947 */ /* 0x002fea000383ffff */
[----:B------:R-:W-:Y:S05]  /*24300*/  BRA `(.L_x_2610) ;  /* 0xffffffa000f07947 */ /* 0x000fea000383ffff */
.L_x_2461:
[----:B0-----:R0:W1:Y:S02]  /*24310*/  SYNCS.PHASECHK.TRANS64.TRYWAIT P0, [R6+URZ+0x348a0], R8 ;  /* 0x0348a008060075a7 */ /* 0x001064000800017f */
[----:B-1----:R-:W-:Y:S05]  /*24320*/  @!P0 NANOSLEEP.SYNCS 0x989680 ;  /* 0x009896800000895d */ /* 0x002fea0003900000 */
[----:B------:R-:W1:Y:S02]  /*24330*/  @!P0 SYNCS.PHASECHK.TRANS64 P0, [R6+URZ+0x348a0], R8 ;  /* 0x0348a008060085a7 */ /* 0x000e64000800007f */
[----:B-1----:R-:W-:Y:S05]  /*24340*/  @!P0 BRA `(.L_x_2461) ;  /* 0xfffffffc00f08947 */ /* 0x002fea000383ffff */
[----:B------:R-:W-:Y:S05]  /*24350*/  BRA `(.L_x_2611) ;  /* 0xffffffa400007947 */ /* 0x000fea000383ffff */
.L_x_2463:
[----:B-1----:R1:W2:Y:S02]  /*24360*/  SYNCS.PHASECHK.TRANS64.TRYWAIT P0, [R6+URZ+0x348c0], R8 ;  /* 0x0348c008060075a7 */ /* 0x0022a4000800017f */
[----:B--2---:R-:W-:Y:S05]  /*24370*/  @!P0 NANOSLEEP.SYNCS 0x989680 ;  /* 0x009896800000895d */ /* 0x004fea0003900000 */
[----:B------:R-:W2:Y:S02]  /*24380*/  @!P0 SYNCS.PHASECHK.TRANS64 P0, [R6+URZ+0x348c0], R8 ;  /* 0x0348c008060085a7 */ /* 0x000ea4000800007f */
[----:B--2---:R-:W-:Y:S05]  /*24390*/  @!P0 BRA `(.L_x_2463) ;  /* 0xfffffffc00f08947 */ /* 0x004fea000383ffff */
[----:B------:R-:W-:Y:S05]  /*243a0*/  BRA `(.L_x_2612) ;  /* 0xffffffa400907947 */ /* 0x000fea000383ffff */
.L_x_2467:
[----:B0-----:R0:W1:Y:S02]  /*243b0*/  SYNCS.PHASECHK.TRANS64.TRYWAIT P0, [R7+URZ+0x348a0], R8 ;  /* 0x0348a008070075a7 */ /* 0x001064000800017f */
[----:B-1----:R-:W-:Y:S05]  /*243c0*/  @!P0 NANOSLEEP.SYNCS 0x989680 ;  /* 0x009896800000895d */ /* 0x002fea0003900000 */
[----:B------:R-:W1:Y:S02]  /*243d0*/  @!P0 SYNCS.PHASECHK.TRANS64 P0, [R7+URZ+0x348a0], R8 ;  /* 0x0348a008070085a7 */ /* 0x000e64000800007f */
[----:B-1----:R-:W-:Y:S05]  /*243e0*/  @!P0 BRA `(.L_x_2467) ;  /* 0xfffffffc00f08947 */ /* 0x002fea000383ffff */
[----:B------:R-:W-:Y:S05]  /*243f0*/  BRA `(.L_x_2613) ;  /* 0xffffffa8006c7947 */ /* 0x000fea000383ffff */
.L_x_2469:
[----:B-1----:R1:W2:Y:S02]  /*24400*/  SYNCS.PHASECHK.TRANS64.TRYWAIT P1, [R7+URZ+0x348c0], R8 ;  /* 0x0348c008070075a7 */ /* 0x0022a4000802017f */
[----:B--2---:R-:W-:Y:S05]  /*24410*/  @!P1 NANOSLEEP.SYNCS 0x989680 ;  /* 0x009896800000995d */ /* 0x004fea0003900000 */
[----:B------:R-:W2:Y:S02]  /*24420*/  @!P1 SYNCS.PHASECHK.TRANS64 P1, [R7+URZ+0x348c0], R8 ;  /* 0x0348c008070095a7 */ /* 0x000ea4000802007f */
[----:B--2---:R-:W-:Y:S05]  /*24430*/  @!P1 BRA `(.L_x_2469) ;  /* 0xfffffffc00f09947 */ /* 0x004fea000383ffff */
[----:B------:R-:W-:Y:S05]  /*24440*/  BRA `(.L_x_2614) ;  /* 0xffffffa800f47947 */ /* 0x000fea000383ffff */
.L_x_2481:
        /* <DEDUP_REMOVED lines=11> */
.L_x_2616:
[----:B------:R-:W-:Y:S05]  /*24500*/  BSYNC B0 ;  /* 0x0000000000007941 */ /* 0x000fea0003800000 */
.L_x_2615:
[----:B------:R-:W-:Y:S05]  /*24510*/  BRA `(.L_x_2617) ;  /* 0xffffffb400fc7947 */ /* 0x000fea000383ffff */
.L_x_2482:
[----:B------:R-:W-:Y:S01]  /*24520*/  BSSY B0, `(.L_x_2618) ;  /* 0x0000006000007945 */ /* 0x000fe20003800000 */
[----:B------:R-:W-:-:S07]  /*24530*/  IMAD.MOV.U32 R15, RZ, RZ, -0x1 ;  /* 0xffffffffff0f7424 */ /* 0x000fce00078e00ff */
[----:B------:R-:W-:Y:S05]  /*24540*/  WARPSYNC.COLLECTIVE R15, `(.L_x_2619) ;  /* 0x000000000f0c7348 */ /* 0x000fea0003c00000 */
[----:B------:R-:W-:Y:S02]  /*24550*/  ELECT P6, UR62, PT ;  /* 0x00000000003e782f */ /* 0x000fe400038c0000 */
[----:B------:R-:W-:Y:S01]  /*24560*/  MOV R14, UR62 ;  /* 0x0000003e000e7c02 */ /* 0x000fe20008000f00 */
[----:B------:R-:W-:Y:S10]  /*24570*/  ENDCOLLECTIVE ;  /* 0x000000000000791b */ /* 0x000ff40003800000 */
.L_x_2619:
[----:B------:R-:W-:Y:S05]  /*24580*/  BSYNC B0 ;  /* 0x0000000000007941 */ /* 0x000fea0003800000 */
.L_x_2618:
[----:B------:R-:W-:Y:S05]  /*24590*/  BRA `(.L_x_2620) ;  /* 0xffffffb400ec7947 */ /* 0x000fea000383ffff */
.L_x_2485:
[----:B0-----:R0:W1:Y:S02]  /*245a0*/  SYNCS.PHASECHK.TRANS64.TRYWAIT P0, [R7+URZ+0x34840], R10 ;  /* 0x0348400a070075a7 */ /* 0x001064000800017f */
[----:B-1----:R-:W-:Y:S05]  /*245b0*/  @!P0 NANOSLEEP.SYNCS 0x989680 ;  /* 0x009896800000895d */ /* 0x002fea0003900000 */
[----:B------:R-:W1:Y:S02]  /*245c0*/  @!P0 SYNCS.PHASECHK.TRANS64 P0, [R7+URZ+0x34840], R10 ;  /* 0x0348400a070085a7 */ /* 0x000e64000800007f */
[----:B-1----:R-:W-:Y:S05]  /*245d0*/  @!P0 BRA `(.L_x_2485) ;  /* 0xfffffffc00f08947 */ /* 0x002fea000383ffff */
[----:B------:R-:W-:Y:S05]  /*245e0*/  BRA `(.L_x_2621) ;  /* 0xffffffb800507947 */ /* 0x000fea000383ffff */
.L_x_2488:
        /* <DEDUP_REMOVED lines=8> */
.L_x_2496:
[----:B0-----:R0:W1:Y:S02]  /*24670*/  SYNCS.PHASECHK.TRANS64.TRYWAIT P0, [R8+URZ+0x34840], R9 ;  /* 0x03484009080075a7 */ /* 0x001064000800017f */
[----:B-1----:R-:W-:Y:S05]  /*24680*/  @!P0 NANOSLEEP.SYNCS 0x989680 ;  /* 0x009896800000895d */ /* 0x002fea0003900000 */
[----:B------:R-:W1:Y:S02]  /*24690*/  @!P0 SYNCS.PHASECHK.TRANS64 P0, [R8+URZ+0x34840], R9 ;  /* 0x03484009080085a7 */ /* 0x000e64000800007f */
[----:B-1----:R-:W-:Y:S05]  /*246a0*/  @!P0 BRA `(.L_x_2496) ;  /* 0xfffffffc00f08947 */ /* 0x002fea000383ffff */
[----:B------:R-:W-:Y:S05]  /*246b0*/  BRA `(.L_x_2623) ;  /* 0xffffffc000507947 */ /* 0x000fea000383ffff */
.L_x_2498:
[----:B0-----:R0:W1:Y:S02]  /*246c0*/  SYNCS.PHASECHK.TRANS64.TRYWAIT P0, [R8+URZ+0x34860], R9 ;  /* 0x03486009080075a7 */ /* 0x001064000800017f */
[----:B-1----:R-:W-:Y:S05]  /*246d0*/  @!P0 NANOSLEEP.SYNCS 0x989680 ;  /* 0x009896800000895d */ /* 0x002fea0003900000 */
[----:B------:R-:W1:Y:S02]  /*246e0*/  @!P0 SYNCS.PHASECHK.TRANS64 P0, [R8+URZ+0x34860], R9 ;  /* 0x03486009080085a7 */ /* 0x000e64000800007f */
[----:B-1----:R-:W-:Y:S05]  /*246f0*/  @!P0 BRA `(.L_x_2498) ;  /* 0xfffffffc00f08947 */ /* 0x002fea000383ffff */
[----:B------:R-:W-:Y:S05]  /*24700*/  BRA `(.L_x_2624) ;  /* 0xffffffc000fc7947 */ /* 0x000fea000383ffff */
.L_x_2504:
[----:B-1----:R1:W2:Y:S02]  /*24710*/  SYNCS.PHASECHK.TRANS64.TRYWAIT P0, [R2+URZ+0x34840], R3 ;  /* 0x03484003020075a7 */ /* 0x0022a4000800017f */
[----:B--2---:R-:W-:Y:S05]  /*24720*/  @!P0 NANOSLEEP.SYNCS 0x989680 ;  /* 0x009896800000895d */ /* 0x004fea0003900000 */
[----:B------:R-:W2:Y:S02]  /*24730*/  @!P0 SYNCS.PHASECHK.TRANS64 P0, [R2+URZ+0x34840], R3 ;  /* 0x03484003020085a7 */ /* 0x000ea4000800007f */
[----:B--2---:R-:W-:Y:S05]  /*24740*/  @!P0 BRA `(.L_x_2504) ;  /* 0xfffffffc00f08947 */ /* 0x004fea000383ffff */
[----:B------:R-:W-:Y:S05]  /*24750*/  BRA `(.L_x_2625) ;  /* 0xffffffc800547947 */ /* 0x000fea000383ffff */
.L_x_2506:
[----:B0-----:R0:W1:Y:S02]  /*24760*/  SYNCS.PHASECHK.TRANS64.TRYWAIT P0, [R2+URZ+0x34860], R3 ;  /* 0x03486003020075a7 */ /* 0x001064000800017f */
[----:B-1----:R-:W-:Y:S05]  /*24770*/  @!P0 NANOSLEEP.SYNCS 0x989680 ;  /* 0x009896800000895d */ /* 0x002fea0003900000 */
[----:B------:R-:W1:Y:S02]  /*24780*/  @!P0 SYNCS.PHASECHK.TRANS64 P0, [R2+URZ+0x34860], R3 ;  /* 0x03486003020085a7 */ /* 0x000e64000800007f */
[----:B-1----:R-:W-:Y:S05]  /*24790*/  @!P0 BRA `(.L_x_2506) ;  /* 0xfffffffc00f08947 */ /* 0x002fea000383ffff */
[----:B------:R-:W-:Y:S05]  /*247a0*/  BRA `(.L_x_2626) ;  /* 0xffffffcc00007947 */ /* 0x000fea000383ffff */
.L_x_2512:
[----:B--2---:R2:W3:Y:S02]  /*247b0*/  SYNCS.PHASECHK.TRANS64.TRYWAIT P0, [R2+URZ+0x34840], R3 ;  /* 0x03484003020075a7 */ /* 0x0044e4000800017f */
[----:B---3--:R-:W-:Y:S05]  /*247c0*/  @!P0 NANOSLEEP.SYNCS 0x989680 ;  /* 0x009896800000895d */ /* 0x008fea0003900000 */
[----:B------:R-:W3:Y:S02]  /*247d0*/  @!P0 SYNCS.PHASECHK.TRANS64 P0, [R2+URZ+0x34840], R3 ;  /* 0x03484003020085a7 */ /* 0x000ee4000800007f */
[----:B---3--:R-:W-:Y:S05]  /*247e0*/  @!P0 BRA `(.L_x_2512) ;  /* 0xfffffffc00f08947 */ /* 0x008fea000383ffff */
[----:B------:R-:W-:Y:S05]  /*247f0*/  BRA `(.L_x_2627) ;  /* 0xffffffd000347947 */ /* 0x000fea000383ffff */
.L_x_2514:
[----:B0-----:R0:W1:Y:S02]  /*24800*/  SYNCS.PHASECHK.TRANS64.TRYWAIT P0, [R2+URZ+0x34860], R9 ;  /* 0x03486009020075a7 */ /* 0x001064000800017f */
[----:B-1----:R-:W-:Y:S05]  /*24810*/  @!P0 NANOSLEEP.SYNCS 0x989680 ;  /* 0x009896800000895d */ /* 0x002fea0003900000 */
[----:B------:R-:W1:Y:S02]  /*24820*/  @!P0 SYNCS.PHASECHK.TRANS64 P0, [R2+URZ+0x34860], R9 ;  /* 0x03486009020085a7 */ /* 0x000e64000800007f */
[----:B-1----:R-:W-:Y:S05]  /*24830*/  @!P0 BRA `(.L_x_2514) ;  /* 0xfffffffc00f08947 */ /* 0x002fea000383ffff */
[----:B------:R-:W-:Y:S05]  /*24840*/  BRA `(.L_x_2628) ;  /* 0xffffffd000dc7947 */ /* 0x000fea000383ffff */
.L_x_2522:
[----:B-1----:R1:W2:Y:S02]  /*24850*/  SYNCS.PHASECHK.TRANS64.TRYWAIT P0, [R3+URZ+0x34860], R0 ;  /* 0x03486000030075a7 */ /* 0x0022a4000800017f */
[----:B--2---:R-:W-:Y:S05]  /*24860*/  @!P0 NANOSLEEP.SYNCS 0x989680 ;  /* 0x009896800000895d */ /* 0x004fea0003900000 */
[----:B------:R-:W2:Y:S02]  /*24870*/  @!P0 SYNCS.PHASECHK.TRANS64 P0, [R3+URZ+0x34860], R0 ;  /* 0x03486000030085a7 */ /* 0x000ea4000800007f */
[----:B--2---:R-:W-:Y:S05]  /*24880*/  @!P0 BRA `(.L_x_2522) ;  /* 0xfffffffc00f08947 */ /* 0x004fea000383ffff */
[----:B------:R-:W-:Y:S05]  /*24890*/  BRA `(.L_x_2629) ;  /* 0xffffffd400f87947 */ /* 0x000fea000383ffff */
.L_x_2525:
[----:B------:R-:W-:Y:S01]  /*248a0*/  BSSY B0, `(.L_x_2630) ;  /* 0x0000008000007945 */ /* 0x000fe20003800000 */
[----:B------:R-:W-:Y:S02]  /*248b0*/  IMAD.MOV.U32 R13, RZ, RZ, R16 ;  /* 0x000000ffff0d7224 */ /* 0x000fe400078e0010 */
[----:B------:R-:W-:Y:S02]  /*248c0*/  IMAD.MOV.U32 R12, RZ, RZ, RZ ;  /* 0x000000ffff0c7224 */ /* 0x000fe400078e00ff */
[----:B------:R-:W-:Y:S02]  /*248d0*/  IMAD.MOV.U32 R11, RZ, RZ, 0x1f ;  /* 0x0000001fff0b7424 */ /* 0x000fe400078e00ff */
[----:B0-----:R-:W-:-:S07]  /*248e0*/  IMAD.MOV.U32 R15, RZ, RZ, -0x1 ;  /* 0xffffffffff0f7424 */ /* 0x001fce00078e00ff */
[----:B-1----:R-:W-:Y:S05]  /*248f0*/  WARPSYNC.COLLECTIVE R15, `(.L_x_2631) ;  /* 0x000000000f087348 */ /* 0x002fea0003c00000 */
[----:B------:R0:W2:Y:S02]  /*24900*/  SHFL.IDX P6, R14, R13, R12, R11 ;  /* 0x0000000c0d0e7389 */ /* 0x0000a400000c000b */
[----:B012---:R-:W-:Y:S01]  /*24910*/  ENDCOLLECTIVE ;  /* 0x000000000000791b */ /* 0x007fe20003800000 */
.L_x_2631:
[----:B------:R-:W-:Y:S05]  /*24920*/  BSYNC B0 ;  /* 0x0000000000007941 */ /* 0x000fea0003800000 */
.L_x_2630:
        /* <DEDUP_REMOVED lines=8> */
.L_x_2632:
[----:B------:R-:W-:Y:S01]  /*249b0*/  IMAD.MOV.U32 R16, RZ, RZ, R14 ;  /* 0x000000ffff107224 */ /* 0x000fe200078e000e */
[----:B------:R-:W-:Y:S06]  /*249c0*/  BRA `(.L_x_2633) ;  /* 0xffffffd8008c7947 */ /* 0x000fec000383ffff */
.L_x_2528:
        /* <DEDUP_REMOVED lines=8> */
.L_x_2635:
[----:B------:R-:W-:Y:S05]  /*24a50*/  BSYNC B0 ;  /* 0x0000000000007941 */ /* 0x000fea0003800000 */
.L_x_2634:
        /* <DEDUP_REMOVED lines=10> */
.L_x_2636:
        /* <DEDUP_REMOVED lines=8> */
.L_x_2637:
        /* <DEDUP_REMOVED lines=8> */
.L_x_2638:
        /* <DEDUP_REMOVED lines=8> */
.L_x_2639:
        /* <DEDUP_REMOVED lines=8> */
.L_x_2640:
[----:B------:R-:W-:Y:S05]  /*24d00*/  BRA `(.L_x_2641) ;  /* 0xffffffd800507947 */ /* 0x000fea000383ffff */
.L_x_2533:
        /* <DEDUP_REMOVED lines=8> */
.L_x_2643:
[----:B------:R-:W-:Y:S05]  /*24d90*/  BSYNC B0 ;  /* 0x0000000000007941 */ /* 0x000fea0003800000 */
.L_x_2642:
        /* <DEDUP_REMOVED lines=10> */
.L_x_2644:
        /* <DEDUP_REMOVED lines=8> */
.L_x_2645:
        /* <DEDUP_REMOVED lines=8> */
.L_x_2646:
        /* <DEDUP_REMOVED lines=8> */
.L_x_2647:
        /* <DEDUP_REMOVED lines=8> */
.L_x_2648:
[----:B------:R-:W-:Y:S05]  /*25040*/  BRA `(.L_x_2649) ;  /* 0xffffffd800347947 */ /* 0x000fea000383ffff */
.L_x_2535:
[----:B------:R-:W-:Y:S01]  /*25050*/  BSSY B0, `(.L_x_2650) ;  /* 0x0000006000007945 */ /* 0x000fe20003800000 */
[----:B------:R-:W-:Y:S01]  /*25060*/  PLOP3.LUT P6, PT, P6, PT, PT, 0x8, 0x0 ;  /* 0x000000000000781c */ /* 0x000fe200037ce170 */
[----:B------:R-:W-:-:S12]  /*25070*/  IMAD.MOV.U32 R15, RZ, RZ, -0x1 ;  /* 0xffffffffff0f7424 */ /* 0x000fd800078e00ff */
[----:B0-----:R-:W-:Y:S05]  /*25080*/  WARPSYNC.COLLECTIVE R15, `(.L_x_2651) ;  /* 0x000000000f087348 */ /* 0x001fea0003c00000 */
[----:B------:R-:W-:Y:S01]  /*25090*/  VOTE.ANY R14, PT, P6 ;  /* 0x00000000000e7806 */ /* 0x000fe200030e0100 */
[----:B0-----:R-:W-:Y:S06]  /*250a0*/  ENDCOLLECTIVE ;  /* 0x000000000000791b */ /* 0x001fec0003800000 */
.L_x_2651:
[----:B------:R-:W-:Y:S05]  /*250b0*/  BSYNC B0 ;  /* 0x0000000000007941 */ /* 0x000fea0003800000 */
.L_x_2650:
        /* <DEDUP_REMOVED lines=9> */
.L_x_2652:
[----:B------:R-:W-:Y:S01]  /*25150*/  IMAD.MOV.U32 R17, RZ, RZ, R14 ;  /* 0x000000ffff117224 */ /* 0x000fe200078e000e */
[----:B------:R-:W-:Y:S06]  /*25160*/  BRA `(.L_x_2653) ;  /* 0xffffffd800247947 */ /* 0x000fec000383ffff */
.L_x_2537:
[----:B------:R-:W-:Y:S01]  /*25170*/  BSSY B0, `(.L_x_2654) ;  /* 0x0000007000007945 */ /* 0x000fe20003800000 */
[----:B------:R-:W-:Y:S02]  /*25180*/  IMAD.MOV.U32 R13, RZ, RZ, R2 ;  /* 0x000000ffff0d7224 */ /* 0x000fe400078e0002 */
[----:B------:R-:W-:Y:S02]  /*25190*/  IMAD.MOV.U32 R11, RZ, RZ, 0x1f ;  /* 0x0000001fff0b7424 */ /* 0x000fe400078e00ff */
[----:B------:R-:W-:-:S07]  /*251a0*/  IMAD.MOV.U32 R15, RZ, RZ, -0x1 ;  /* 0xffffffffff0f7424 */ /* 0x000fce00078e00ff */
[----:B012---:R-:W-:Y:S05]  /*251b0*/  WARPSYNC.COLLECTIVE R15, `(.L_x_2655) ;  /* 0x000000000f087348 */ /* 0x007fea0003c00000 */
[----:B------:R3:W4:Y:S02]  /*251c0*/  SHFL.IDX P6, R14, R13, R12, R11 ;  /* 0x0000000c0d0e7389 */ /* 0x00072400000c000b */
[----:B01234-:R-:W-:Y:S01]  /*251d0*/  ENDCOLLECTIVE ;  /* 0x000000000000791b */ /* 0x01ffe20003800000 */
.L_x_2655:
[----:B------:R-:W-:Y:S05]  /*251e0*/  BSYNC B0 ;  /* 0x0000000000007941 */ /* 0x000fea0003800000 */
.L_x_2654:
[----:B------:R-:W-:Y:S01]  /*251f0*/  IMAD.MOV.U32 R7, RZ, RZ, R14 ;  /* 0x000000ffff077224 */ /* 0x000fe200078e000e */
[----:B------:R-:W-:Y:S06]  /*25200*/  BRA `(.L_x_2536) ;  /* 0xffffffd800187947 */ /* 0x000fec000383ffff */
.L_x_2541:
[----:B-1----:R1:W2:Y:S02]  /*25210*/  SYNCS.PHASECHK.TRANS64.TRYWAIT P0, [R0+URZ+0x34820], R3 ;  /* 0x03482003000075a7 */ /* 0x0022a4000800017f */
[----:B--2---:R-:W-:Y:S05]  /*25220*/  @!P0 NANOSLEEP.SYNCS 0x989680 ;  /* 0x009896800000895d */ /* 0x004fea0003900000 */
[----:B------:R-:W2:Y:S02]  /*25230*/  @!P0 SYNCS.PHASECHK.TRANS64 P0, [R0+URZ+0x34820], R3 ;  /* 0x03482003000085a7 */ /* 0x000ea4000800007f */
[----:B--2---:R-:W-:Y:S05]  /*25240*/  @!P0 BRA `(.L_x_2541) ;  /* 0xfffffffc00f08947 */ /* 0x004fea000383ffff */
[----:B------:R-:W-:Y:S05]  /*25250*/  BRA `(.L_x_2656) ;  /* 0xffffffdc008c7947 */ /* 0x000fea000383ffff */
.L_x_2542:
        /* <DEDUP_REMOVED lines=11> */
.L_x_2658:
[----:B------:R-:W-:Y:S05]  /*25310*/  BSYNC B0 ;  /* 0x0000000000007941 */ /* 0x000fea0003800000 */
.L_x_2657:
[----:B------:R-:W-:Y:S05]  /*25320*/  BRA `(.L_x_2659) ;  /* 0xffffffdc00747947 */ /* 0x000fea000383ffff */
.L_x_2543:
[----:B------:R-:W-:Y:S01]  /*25330*/  BSSY B0, `(.L_x_2660) ;  /* 0x0000006000007945 */ /* 0x000fe20003800000 */
[----:B------:R-:W-:-:S07]  /*25340*/  IMAD.MOV.U32 R15, RZ, RZ, -0x1 ;  /* 0xffffffffff0f7424 */ /* 0x000fce00078e00ff */
[----:B012---:R-:W-:Y:S05]  /*25350*/  WARPSYNC.COLLECTIVE R15, `(.L_x_2661) ;  /* 0x000000000f0c7348 */ /* 0x007fea0003c00000 */
[----:B------:R-:W-:Y:S02]  /*25360*/  ELECT P6, UR62, PT ;  /* 0x00000000003e782f */ /* 0x000fe400038c0000 */
[----:B------:R-:W-:Y:S01]  /*25370*/  MOV R14, UR62 ;  /* 0x0000003e000e7c02 */ /* 0x000fe20008000f00 */
[----:B012---:R-:W-:Y:S10]  /*25380*/  ENDCOLLECTIVE ;  /* 0x000000000000791b */ /* 0x007ff40003800000 */
.L_x_2661:
[----:B------:R-:W-:Y:S05]  /*25390*/  BSYNC B0 ;  /* 0x0000000000007941 */ /* 0x000fea0003800000 */
.L_x_2660:
[----:B------:R-:W-:Y:S05]  /*253a0*/  BRA `(.L_x_2662) ;  /* 0xffffffdc00687947 */ /* 0x000fea000383ffff */
.L_x_2545:
[----:B-1----:R1:W2:Y:S02]  /*253b0*/  SYNCS.PHASECHK.TRANS64.TRYWAIT P0, [R6+URZ], R5 ;  /* 0x00000005060075a7 */ /* 0x0022a4000800017f */
[----:B--2---:R-:W-:Y:S05]  /*253c0*/  @!P0 NANOSLEEP.SYNCS 0x989680 ;  /* 0x009896800000895d */ /* 0x004fea0003900000 */
[----:B------:R-:W2:Y:S02]  /*253d0*/  @!P0 SYNCS.PHASECHK.TRANS64 P0, [R6+URZ], R5 ;  /* 0x00000005060085a7 */ /* 0x000ea4000800007f */
[----:B--2---:R-:W-:Y:S05]  /*253e0*/  @!P0 BRA `(.L_x_2545) ;  /* 0xfffffffc00f08947 */ /* 0x004fea000383ffff */
[----:B------:R-:W-:Y:S05]  /*253f0*/  BRA `(.L_x_2663) ;  /* 0xffffffdc00ac7947 */ /* 0x000fea000383ffff */
.L_x_2546:
[----:B--2---:R2:W3:Y:S02]  /*25400*/  SYNCS.PHASECHK.TRANS64.TRYWAIT P0, [R7+URZ], R2 ;  /* 0x00000002070075a7 */ /* 0x0044e4000800017f */
[----:B---3--:R-:W-:Y:S05]  /*25410*/  @!P0 NANOSLEEP.SYNCS 0x989680 ;  /* 0x009896800000895d */ /* 0x008fea0003900000 */
[----:B------:R-:W3:Y:S02]  /*25420*/  @!P0 SYNCS.PHASECHK.TRANS64 P0, [R7+URZ], R2 ;  /* 0x00000002070085a7 */ /* 0x000ee4000800007f */
[----:B---3--:R-:W-:Y:S05]  /*25430*/  @!P0 BRA `(.L_x_2546) ;  /* 0xfffffffc00f08947 */ /* 0x008fea000383ffff */
[----:B------:R-:W-:Y:S05]  /*25440*/  BRA `(.L_x_2664) ;  /* 0xffffffdc00a07947 */ /* 0x000fea000383ffff */
.L_x_2548:
[----:B---3--:R3:W4:Y:S02]  /*25450*/  SYNCS.PHASECHK.TRANS64.TRYWAIT P0, [R4+URZ], R5 ;  /* 0x00000005040075a7 */ /* 0x008724000800017f */
[----:B----4-:R-:W-:Y:S05]  /*25460*/  @!P0 NANOSLEEP.SYNCS 0x989680 ;  /* 0x009896800000895d */ /* 0x010fea0003900000 */
[----:B------:R-:W4:Y:S02]  /*25470*/  @!P0 SYNCS.PHASECHK.TRANS64 P0, [R4+URZ], R5 ;  /* 0x00000005040085a7 */ /* 0x000f24000800007f */
[----:B----4-:R-:W-:Y:S05]  /*25480*/  @!P0 BRA `(.L_x_2548) ;  /* 0xfffffffc00f08947 */ /* 0x010fea000383ffff */
[----:B------:R-:W-:Y:S05]  /*25490*/  BRA `(.L_x_2665) ;  /* 0xffffffdc00a87947 */ /* 0x000fea000383ffff */
.L_x_2666:
        /* <DEDUP_REMOVED lines=14> */
.L_x_11939:


//--------------------- .text._ZN7cutlass13device_kernelIN5flash11enable_sm90INS1_16FlashAttnFwdSm90INS1_25CollectiveMainloopFwdSm90ILi2EN4cute5tupleIJNS5_1CILi1EEES8_S8_EEENS6_IJNS7_ILi64EEESA_SA_EEELi512ENS_10bfloat16_tEfNS_4arch4Sm90ELb0ELb0ELb0ELb0ELb0ELb0ELb0ELb0ELb0ELb0ELb0ELb0EEENS1_21CollectiveEpilogueFwdINS6_IJSA_NS7_ILi512EEESA_EEES9_SC_SE_Li256ELb0ELb0ELb0ELb0EEENS1_29StaticPersistentTileSchedulerILb0EEEEEEEEEvNT_6ParamsE --------------------------
	.section	.text._ZN7cutlass13device_kernelIN5flash11enable_sm90INS1_16FlashAttnFwdSm90INS1_25CollectiveMainloopFwdSm90ILi2EN4cute5tupleIJNS5_1CILi1EEES8_S8_EEENS6_IJNS7_ILi64EEESA_SA_EEELi512ENS_10bfloat16_tEfNS_4arch4Sm90ELb0ELb0ELb0ELb0ELb0ELb0ELb0ELb0ELb0ELb0ELb0ELb0EEENS1_21CollectiveEpilogueFwdINS6_IJSA_NS7_ILi512EEESA_EEES9_SC_SE_Li256ELb0ELb0ELb0ELb0EEENS1_29StaticPersistentTileSchedulerILb0EEEEEEEEEvNT_6ParamsE,"ax",@progbits
	.align	128
.text._ZN7cutlass13device_kernelIN5flash11enable_sm90INS1_16FlashAttnFwdSm90INS1_25CollectiveMainloopFwdSm90ILi2EN4cute5tupleIJNS5_1CILi1EEES8_S8_EEENS6_IJNS7_ILi64EEESA_SA_EEELi512ENS_10bfloat16_tEfNS_4arch4Sm90ELb0ELb0ELb0ELb0ELb0ELb0ELb0ELb0ELb0ELb0ELb0ELb0EEENS1_21CollectiveEpilogueFwdINS6_IJSA_NS7_ILi512EEESA_EEES9_SC_SE_Li256ELb0ELb0ELb0ELb0EEENS1_29StaticPersistentTileSchedulerILb0EEEEEEEEEvNT_6ParamsE:
        .type           _ZN7cutlass13device_kernelIN5flash11enable_sm90INS1_16FlashAttnFwdSm90INS1_25CollectiveMainloopFwdSm90ILi2EN4cute5tupleIJNS5_1CILi1EEES8_S8_EEENS6_IJNS7_ILi64EEESA_SA_EEELi512ENS_10bfloat16_tEfNS_4arch4Sm90ELb0ELb0ELb0ELb0ELb0ELb0ELb0ELb0ELb0ELb0ELb0ELb0EEENS1_21CollectiveEpilogueFwdINS6_IJSA_NS7_ILi512EEESA_EEES9_SC_SE_Li256ELb0ELb0ELb0ELb0EEENS1_29StaticPersistentTileSchedulerILb0EEEEEEEEEvNT_6ParamsE,@function
        .size           _ZN7cutlass13device_kernelIN5flash11enable_sm90INS1_16FlashAttnFwdSm90INS1_25CollectiveMainloopFwdSm90ILi2EN4cute5tupleIJNS5_1CILi1EEES8_S8_EEENS6_IJNS7_ILi64EEESA_SA_EEELi512ENS_10bfloat16_tEfNS_4arch4Sm90ELb0ELb0ELb0ELb0ELb0ELb0ELb0ELb0ELb0ELb0ELb0ELb0EEENS1_21CollectiveEpilogueFwdINS6_IJSA_NS7_ILi512EEESA_EEES9_SC_SE_Li256ELb0ELb0ELb0ELb0EEENS1_29StaticPersistentTileSchedulerILb0EEEEEEEEEvNT_6ParamsE,(.L_x_11940 - _ZN7cutlass13device_kernelIN5flash11enable_sm90INS1_16FlashAttnFwdSm90INS1_25CollectiveMainloopFwdSm90ILi2EN4cute5tupleIJNS5_1CILi1EEES8_S8_EEENS6_IJNS7_ILi64EEESA_SA_EEELi512ENS_10bfloat16_tEfNS_4arch4Sm90ELb0ELb0ELb0ELb0ELb0ELb0ELb0ELb0ELb0ELb0ELb0ELb0EEENS1_21CollectiveEpilogueFwdINS6_IJSA_NS7_ILi512EEESA_EEES9_SC_SE_Li256ELb0ELb0ELb0ELb0EEENS1_29StaticPersistentTileSchedulerILb0EEEEEEEEEvNT_6ParamsE)
        .other          _ZN7cutlass13device_kernelIN5flash11enable_sm90INS1_16FlashAttnFwdSm90INS1_25CollectiveMainloopFwdSm90ILi2EN4cute5tupleIJNS5_1CILi1EEES8_S8_EEENS6_IJNS7_ILi64EEESA_SA_EEELi512ENS_10bfloat16_tEfNS_4arch4Sm90ELb0ELb0ELb0ELb0ELb0ELb0ELb0ELb0ELb0ELb0ELb0ELb0EEENS1_21CollectiveEpilogueFwdINS6_IJSA_NS7_ILi512EEESA_EEES9_SC_SE_Li256ELb0ELb0ELb0ELb0EEENS1_29StaticPersistentTileSchedulerILb0EEEEEEEEEvNT_6ParamsE,@"STO_CUDA_ENTRY STV_DEFAULT"
_ZN7cutlass13device_kernelIN5flash11enable_sm90INS1_16FlashAttnFwdSm90INS1_25CollectiveMainloopFwdSm90ILi2EN4cute5tupleIJNS5_1CILi1EEES8_S8_EEENS6_IJNS7_ILi64EEESA_SA_EEELi512ENS_10bfloat16_tEfNS_4arch4Sm90ELb0ELb0ELb0ELb0ELb0ELb0ELb0ELb0ELb0ELb0ELb0ELb0EEENS1_21CollectiveEpilogueFwdINS6_IJSA_NS7_ILi512EEESA_EEES9_SC_SE_Li256ELb0ELb0ELb0ELb0EEENS1_29StaticPersistentTileSchedulerILb0EEEEEEEEEvNT_6ParamsE:
[----:B------:R-:W1:Y:S02]  /*0000*/  LDC R1, c[0x0][0x28] ;  /* 0x00000a00ff017b82 */ /* 0x000e640000000800 */
[----:B-1----:R-:W-:Y:S01]  /*0010*/  IADD3 R1, R1, -0x20, RZ ;  /* 0xffffffe001017810 */ /* 0x002fe20007ffe0ff */
        /* <DEDUP_REMOVED lines=22> */
.L_x_2668:
[----:B------:R-:W-:Y:S05]  /*0180*/  BSYNC B0 ;  /* 0x0000000000007941 */ /* 0x000fea0003800000 */
.L_x_2667:
        /* <DEDUP_REMOVED lines=33> */
.L_x_2669:
        /* <DEDUP_REMOVED lines=22> */
.L_x_2670:
        /* <DEDUP_REMOVED lines=18> */
.L_x_2671:
        /* <DEDUP_REMOVED lines=22> */
.L_x_2672:
        /* <DEDUP_REMOVED lines=22> */
.L_x_2673:
[----:B------:R-:W-:Y:S01]  /*08e0*/  PLOP3.LUT P0, PT, PT, PT, UP0, 0x80, 0x0 ;  /* 0x000000000000781c */ /* 0x000fe20003f0f008 */
[----:B------:R-:W-:Y:S01]  /*08f0*/  UMOV UR38, 0x1 ;  /* 0x0000000100267882 */ /* 0x000fe20000000000 */
[----:B------:R-:W-:Y:S01]  /*0900*/  NOP ;  /* 0x0000000000007918 */ /* 0x000fe20000000000 */
[----:B------:R-:W-:Y:S01]  /*0910*/  USEL UR38, UR38, 0x2, !UP0 ;  /* 0x0000000226267887 */ /* 0x000fe2000c000000 */
[----:B------:R-:W-:Y:S01]  /*0920*/  ULDC.64 UR48, c[0x0][0x208] ;  /* 0x0000820000307ab9 */ /* 0x000fe20000000a00 */
[----:B-123--:R-:W-:Y:S08]  /*0930*/  BAR.SYNC.DEFER_BLOCKING 0x0 ;  /* 0x0000000000007b1d */ /* 0x00eff00000010000 */
[----:B------:R-:W-:Y:S05]  /*0940*/  @!P0 BRA `(.L_x_2674) ;  /* 0x0000006c00088947 */ /* 0x000fea0003800000 */
.L_x_2675:
[----:B------:R-:W-:-:S08]  /*0950*/  NOP ;  /* 0x0000000000007918 */ /* 0x000fd00000000000 */
[----:B------:R-:W1:Y:S02]  /*0960*/  USETMAXREG.TRY_ALLOC.CTAPOOL UP0, 0xf0 ;  /* 0x000000f0000079c8 */ /* 0x000e640008000600 */
[----:B-1----:R-:W-:-:S13]  /*0970*/  PLOP3.LUT P0, PT, PT, PT, UP0, 0x80, 0x0 ;  /* 0x000000000000781c */ /* 0x002fda0003f0f008 */
[----:B------:R-:W-:Y:S05]  /*0980*/  @!P0 BRA `(.L_x_2675) ;  /* 0xfffffffc00f08947 */ /* 0x000fea000383ffff */
[----:B------:R-:W-:Y:S01]  /*0990*/  LOP3.LUT R0, R4, 0xffffff80, RZ, 0xc0, !PT ;  /* 0xffffff8004007812 */ /* 0x000fe200078ec0ff */
[----:B------:R-:W1:Y:S03]  /*09a0*/  S2UR UR45, SR_CTAID.X ;  /* 0x00000000002d79c3 */ /* 0x000e660000002500 */
[----:B------:R-:W-:-:S05]  /*09b0*/  ISETP.NE.AND P0, PT, R0, 0x80, PT ;  /* 0x000000800000780c */ /* 0x000fca0003f05270 */
[----:B------:R-:W1:Y:S08]  /*09c0*/  LDC R0, c[0x0][0xda4] ;  /* 0x00036900ff007b82 */ /* 0x000e700000000800 */
[----:B------:R-:W-:Y:S06]  /*09d0*/  @!P0 BAR.ARV 0x8, 0xa0 ;  /* 0x0202800000008b1d */ /* 0x000fec0000002000 */
[----:B------:R-:W-:-:S13]  /*09e0*/  ISETP.GE.U32.AND P0, PT, R4, 0x100, PT ;  /* 0x000001000400780c */ /* 0x000fda0003f06070 */
[----:B------:R-:W-:Y:S06]  /*09f0*/  @P0 BAR.ARV 0xf, 0x100 ;  /* 0x03c4000000000b1d */ /* 0x000fec0000002000 */
[----:B-1----:R-:W-:-:S13]  /*0a00*/  ISETP.LE.AND P0, PT, R0, UR45, PT ;  /* 0x0000002d00007c0c */ /* 0x002fda000bf03270 */
[----:B------:R-:W-:Y:S05]  /*0a10*/  @P0 EXIT ;  /* 0x000000000000094d */ /* 0x000fea0003800000 */
[----:B------:R-:W-:Y:S01]  /*0a20*/  VIADD R0, R4, 0xffffff80 ;  /* 0xffffff8004007836 */ /* 0x000fe20000000000 */
[----:B------:R-:W1:Y:S01]  /*0a30*/  S2UR UR4, SR_CgaCtaId ;  /* 0x00000000000479c3 */ /* 0x000e620000008800 */
[----:B------:R-:W-:Y:S01]  /*0a40*/  UMOV UR46, 0x400 ;  /* 0x00000400002e7882 */ /* 0x000fe20000000000 */
[----:B------:R-:W-:Y:S01]  /*0a50*/  MOV R22, 0x20 ;  /* 0x0000002000167802 */ /* 0x000fe20000000f00 */
[----:B------:R-:W-:Y:S01]  /*0a60*/  ULOP3.LUT UR44, UR38, 0x1, URZ, 0xfc, !UPT ;  /* 0x00000001262c7892 */ /* 0x000fe2000f8efc3f */
[----:B------:R-:W-:Y:S01]  /*0a70*/  SHF.R.S32.HI R3, RZ, 0x1f, R0 ;  /* 0x0000001fff037819 */ /* 0x000fe20000011400 */
[----:B------:R-:W-:Y:S01]  /*0a80*/  ULDC.64 UR52, c[0x0][0x198] ;  /* 0x0000660000347ab9 */ /* 0x000fe20000000a00 */
[----:B------:R-:W-:Y:S01]  /*0a90*/  UMOV UR41, URZ ;  /* 0x0000003f00297c82 */ /* 0x000fe20008000000 */
[----:B------:R-:W-:Y:S01]  /*0aa0*/  UMOV UR40, URZ ;  /* 0x0000003f00287c82 */ /* 0x000fe20008000000 */
[CC--:B------:R-:W-:Y:S01]  /*0ab0*/  LEA.HI R2, R3.reuse, R0.reuse, RZ, 0x4 ;  /* 0x0000000003027211 */ /* 0x0c0fe200078f20ff */
[----:B------:R-:W-:Y:S01]  /*0ac0*/  UMOV UR39, URZ ;  /* 0x0000003f00277c82 */ /* 0x000fe20008000000 */
[----:B------:R-:W-:-:S02]  /*0ad0*/  LEA.HI R4, R3, R0, RZ, 0x5 ;  /* 0x0000000003047211 */ /* 0x000fc400078f28ff */
[----:B------:R-:W-:Y:S02]  /*0ae0*/  LEA.HI R5, R3, R0, RZ, 0x7 ;  /* 0x0000000003057211 */ /* 0x000fe400078f38ff */
[----:B------:R-:W-:Y:S02]  /*0af0*/  LOP3.LUT R7, R2, 0xfffffff0, RZ, 0xc0, !PT ;  /* 0xfffffff002077812 */ /* 0x000fe400078ec0ff */
[--C-:B------:R-:W-:Y:S02]  /*0b00*/  SHF.R.S32.HI R185, RZ, 0x5, R4.reuse ;  /* 0x00000005ffb97819 */ /* 0x100fe40000011404 */
[----:B------:R-:W-:Y:S02]  /*0b10*/  LOP3.LUT R3, R5, 0xffffff80, RZ, 0xc0, !PT ;  /* 0xffffff8005037812 */ /* 0x000fe400078ec0ff */
[----:B------:R-:W-:Y:S02]  /*0b20*/  SHF.R.S32.HI R4, RZ, 0x1f, R4 ;  /* 0x0000001fff047819 */ /* 0x000fe40000011404 */
[C---:B------:R-:W-:Y:S01]  /*0b30*/  IADD3 R7, R0.reuse, -R7, RZ ;  /* 0x8000000700077210 */ /* 0x040fe20007ffe0ff */
[----:B------:R-:W-:Y:S01]  /*0b40*/  IMAD.IADD R3, R0, 0x1, -R3 ;  /* 0x0000000100037824 */ /* 0x000fe200078e0a03 */
[----:B------:R-:W-:Y:S01]  /*0b50*/  LEA.HI R4, R4, R185, RZ, 0x2 ;  /* 0x000000b904047211 */ /* 0x000fe200078f10ff */
[----:B-1----:R-:W-:Y:S01]  /*0b60*/  ULEA UR46, UR4, UR46, 0x18 ;  /* 0x0000002e042e7291 */ /* 0x002fe2000f8ec03f */
[----:B------:R-:W-:-:S02]  /*0b70*/  SHF.R.S32.HI R0, RZ, 0x1f, R7 ;  /* 0x0000001fff007819 */ /* 0x000fc40000011407 */
[----:B------:R-:W-:Y:S02]  /*0b80*/  SHF.R.S32.HI R184, RZ, 0x7, R5 ;  /* 0x00000007ffb87819 */ /* 0x000fe40000011405 */
[----:B------:R-:W-:Y:S02]  /*0b90*/  LOP3.LUT R4, R4, 0x3ffffc, RZ, 0xc0, !PT ;  /* 0x003ffffc04047812 */ /* 0x000fe400078ec0ff */
[----:B------:R-:W-:Y:S01]  /*0ba0*/  LEA.HI R6, R0, R7, RZ, 0x3 ;  /* 0x0000000700067211 */ /* 0x000fe200078f18ff */
[----:B------:R-:W-:Y:S01]  /*0bb0*/  IMAD R11, R184, 0x100, R7 ;  /* 0x00000100b80b7824 */ /* 0x000fe200078e0207 */
[----:B------:R-:W-:Y:S02]  /*0bc0*/  SHF.R.S32.HI R9, RZ, 0x4, R2 ;  /* 0x00000004ff097819 */ /* 0x000fe40000011402 */
[----:B------:R-:W-:Y:S02]  /*0bd0*/  IADD3 R8, R185, -R4, RZ ;  /* 0x80000004b9087210 */ /* 0x000fe40007ffe0ff */
[C---:B------:R-:W-:Y:S01]  /*0be0*/  LOP3.LUT R4, R6.reuse, 0xfffffff8, RZ, 0xc0, !PT ;  /* 0xfffffff806047812 */ /* 0x040fe200078ec0ff */
[----:B------:R-:W-:Y:S01]  /*0bf0*/  IMAD.SHL.U32 R6, R6, 0x40, RZ ;  /* 0x0000004006067824 */ /* 0x000fe200078e00ff */
[----:B------:R-:W-:Y:S01]  /*0c00*/  LEA.HI R2, R2, R9, RZ, 0x1 ;  /* 0x0000000902027211 */ /* 0x000fe200078f08ff */
[----:B------:R-:W-:Y:S01]  /*0c10*/  IMAD R186, R8, 0x10, R11 ;  /* 0x0000001008ba7824 */ /* 0x000fe200078e020b */
[----:B------:R-:W-:-:S02]  /*0c20*/  IADD3 R8, R7, -R4, RZ ;  /* 0x8000000407087210 */ /* 0x000fc40007ffe0ff */
[----:B------:R-:W-:Y:S02]  /*0c30*/  LOP3.LUT R2, R2, 0x1ffffffe, RZ, 0xc0, !PT ;  /* 0x1ffffffe02027812 */ /* 0x000fe400078ec0ff */
[----:B------:R-:W-:Y:S01]  /*0c40*/  LOP3.LUT R6, R6, 0x7ffffe00, RZ, 0xc0, !PT ;  /* 0x7ffffe0006067812 */ /* 0x000fe200078ec0ff */
[----:B------:R-:W-:Y:S01]  /*0c50*/  IMAD.SHL.U32 R10, R8, 0x40, RZ ;  /* 0x00000040080a7824 */ /* 0x000fe200078e00ff */
[----:B------:R-:W-:Y:S02]  /*0c60*/  IADD3 R9, R9, -R2, RZ ;  /* 0x8000000209097210 */ /* 0x000fe40007ffe0ff */
[----:B------:R-:W-:Y:S01]  /*0c70*/  SHF.R.S32.HI R0, RZ, 0x1f, R3 ;  /* 0x0000001fff007819 */ /* 0x000fe20000011403 */
[----:B------:R-:W-:Y:S01]  /*0c80*/  IMAD R6, R185, 0x400, R6 ;  /* 0x00000400b9067824 */ /* 0x000fe200078e0206 */
[----:B------:R-:W-:Y:S02]  /*0c90*/  SHF.L.U32 R9, R9, 0x3, RZ ;  /* 0x0000000309097819 */ /* 0x000fe400000006ff */
[----:B------:R-:W-:-:S02]  /*0ca0*/  LOP3.LUT R10, R10, 0x1c0, RZ, 0xc0, !PT ;  /* 0x000001c00a0a7812 */ /* 0x000fc400078ec0ff */
[----:B------:R-:W-:Y:S02]  /*0cb0*/  LEA R186, R186, R9, 0x6 ;  /* 0x00000009baba7211 */ /* 0x000fe400078e30ff */
[----:B------:R-:W-:Y:S02]  /*0cc0*/  LOP3.LUT R9, R10, 0x8, R9, 0xf8, !PT ;  /* 0x000000080a097812 */ /* 0x000fe400078ef809 */
[----:B------:R-:W-:Y:S02]  /*0cd0*/  SHF.R.U32.HI R10, RZ, 0x3, R10 ;  /* 0x00000003ff0a7819 */ /* 0x000fe4000001160a */
[CC--:B------:R-:W-:Y:S02]  /*0ce0*/  LEA.HI R2, R0.reuse, R3.reuse, RZ, 0x2 ;  /* 0x0000000300027211 */ /* 0x0c0fe400078f10ff */
[----:B------:R-:W-:Y:S02]  /*0cf0*/  LOP3.LUT R9, R9, R10, RZ, 0x3c, !PT ;  /* 0x0000000a09097212 */ /* 0x000fe400078e3cff */
[----:B------:R-:W-:-:S02]  /*0d00*/  LEA.HI R4, R0, R3, RZ, 0x5 ;  /* 0x0000000300047211 */ /* 0x000fc400078f28ff */
[----:B------:R-:W-:Y:S01]  /*0d10*/  R2P PR, R8, 0x6 ;  /* 0x0000000608007804 */ /* 0x000fe20000000000 */
[----:B------:R-:W-:Y:S01]  /*0d20*/  IMAD.IADD R6, R6, 0x1, R9 ;  /* 0x0000000106067824 */ /* 0x000fe200078e0209 */
[--C-:B------:R-:W-:Y:S02]  /*0d30*/  SHF.R.S32.HI R0, RZ, 0x2, R2.reuse ;  /* 0x00000002ff007819 */ /* 0x100fe40000011402 */
[----:B------:R-:W-:Y:S02]  /*0d40*/  SHF.R.S32.HI R7, RZ, 0x1f, R2 ;  /* 0x0000001fff077819 */ /* 0x000fe40000011402 */
[----:B------:R-:W-:Y:S02]  /*0d50*/  LEA.HI R5, R5, R184, RZ, 0x1 ;  /* 0x000000b805057211 */ /* 0x000fe400078f08ff */
[----:B------:R-:W-:Y:S02]  /*0d60*/  LEA R19, R6, UR46, 0x1 ;  /* 0x0000002e06137c11 */ /* 0x000fe4000f8e08ff */
[----:B------:R-:W-:-:S02]  /*0d70*/  LEA.HI R7, R7, R0, RZ, 0x3 ;  /* 0x0000000007077211 */ /* 0x000fc400078f18ff */
[----:B------:R-:W-:Y:S01]  /*0d80*/  LOP3.LUT R2, R2, 0x7ffffffc, RZ, 0xc0, !PT ;  /* 0x7ffffffc02027812 */ /* 0x000fe200078ec0ff */
[----:B------:R-:W-:Y:S01]  /*0d90*/  VIADD R23, R19, 0x26800 ;  /* 0x0002680013177836 */ /* 0x000fe20000000000 */
[----:B------:R-:W-:Y:S02]  /*0da0*/  LOP3.LUT R5, R5, 0xfffffe, RZ, 0xc0, !PT ;  /* 0x00fffffe05057812 */ /* 0x000fe400078ec0ff */
[----:B------:R-:W-:Y:S01]  /*0db0*/  LOP3.LUT R7, R7, 0xfffffff8, RZ, 0xc0, !PT ;  /* 0xfffffff807077812 */ /* 0x000fe200078ec0ff */
[----:B------:R-:W-:Y:S01]  /*0dc0*/  IMAD.IADD R16, R3, 0x1, -R2 ;  /* 0x0000000103107824 */ /* 0x000fe200078e0a02 */
[----:B------:R-:W-:Y:S01]  /*0dd0*/  IADD3 R18, R19, 0x26840, RZ ;  /* 0x0002684013127810 */ /* 0x000fe20007ffe0ff */
[----:B------:R-:W-:Y:S01]  /*0de0*/  IMAD.IADD R5, R184, 0x1, -R5 ;  /* 0x00000001b8057824 */ /* 0x000fe200078e0a05 */
[----:B------:R-:W-:Y:S01]  /*0df0*/  SEL R22, R22, 0xffffffe0, !P1 ;  /* 0xffffffe016167807 */ /* 0x000fe20004800000 */
[----:B------:R-:W-:Y:S01]  /*0e00*/  IMAD.SHL.U32 R16, R16, 0x2, RZ ;  /* 0x0000000210107824 */ /* 0x000fe200078e00ff */
[----:B------:R-:W-:-:S02]  /*0e10*/  IADD3 R7, R0, -R7, RZ ;  /* 0x8000000700077210 */ /* 0x000fc40007ffe0ff */
[----:B------:R-:W-:Y:S02]  /*0e20*/  SHF.R.S32.HI R2, RZ, 0x5, R4 ;  /* 0x00000005ff027819 */ /* 0x000fe40000011404 */
[C---:B------:R-:W-:Y:S02]  /*0e30*/  @P2 IADD3 R18, R23.reuse, -0x40, RZ ;  /* 0xffffffc017122810 */ /* 0x040fe40007ffe0ff */
[----:B------:R-:W-:Y:S02]  /*0e40*/  IADD3 R23, R23, R22, RZ ;  /* 0x0000001617177210 */ /* 0x000fe40007ffe0ff */
[----:B------:R-:W-:Y:S02]  /*0e50*/  LEA R2, R2, R7, 0x4 ;  /* 0x0000000702027211 */ /* 0x000fe400078e20ff */
[----:B------:R-:W-:Y:S02]  /*0e60*/  SHF.L.U32 R17, R5, 0x8, RZ ;  /* 0x0000000805117819 */ /* 0x000fe400000006ff */
[----:B------:R-:W-:-:S07]  /*0e70*/  IADD3 R22, R22, R18, RZ ;  /* 0x0000001216167210 */ /* 0x000fce0007ffe0ff */
.L_x_2709:
[----:B------:R-:W-:Y:S01]  /*0e80*/  ULDC UR4, c[0x0][0xda8] ;  /* 0x00036a0000047ab9 */ /* 0x000fe20000000800 */
[----:B------:R-:W-:Y:S01]  /*0e90*/  ULDC UR50, c[0x0][0x404] ;  /* 0x0001010000327ab9 */ /* 0x000fe20000000800 */
[----:B------:R-:W-:Y:S01]  /*0ea0*/  UISETP.NE.AND UP1, UPT, UR4, 0x1, UPT ;  /* 0x000000010400788c */ /* 0x000fe2000bf25270 */
[----:B------:R-:W-:Y:S02]  /*0eb0*/  ULDC UR6, c[0x0][0x2e0] ;  /* 0x0000b80000067ab9 */ /* 0x000fe40000000800 */
[----:B------:R-:W-:Y:S01]  /*0ec0*/  ULDC.64 UR4, c[0x0][0x3f8] ;  /* 0x0000fe0000047ab9 */ /* 0x000fe20000000a00 */
[----:B------:R-:W-:Y:S01]  /*0ed0*/  UMOV UR43, UR45 ;  /* 0x0000002d002b7c82 */ /* 0x000fe20008000000 */
[----:B------:R-:W-:Y:S01]  /*0ee0*/  UISETP.NE.U32.AND UP0, UPT, UR4, URZ, UPT ;  /* 0x0000003f0400728c */ /* 0x000fe2000bf05070 */
[----:B------:R-:W-:Y:S02]  /*0ef0*/  UMOV UR42, UR45 ;  /* 0x0000002d002a7c82 */ /* 0x000fe40008000000 */
[----:B------:R-:W-:Y:S01]  /*0f00*/  ULDC UR4, c[0x0][0xdb4] ;  /* 0x00036d0000047ab9 */ /* 0x000fe20000000800 */
[----:B------:R-:W-:-:S02]  /*0f10*/  UISETP.NE.AND.EX UP0, UPT, UR5, URZ, UPT, UP0 ;  /* 0x0000003f0500728c */ /* 0x000fc4000bf05300 */
[----:B------:R-:W-:Y:S02]  /*0f20*/  UISETP.NE.AND UP2, UPT, UR4, 0x1, UPT ;  /* 0x000000010400788c */ /* 0x000fe4000bf45270 */
[----:B------:R-:W-:Y:S01]  /*0f30*/  USEL UR50, UR50, 0x1, UP0 ;  /* 0x0000000132327887 */ /* 0x000fe20008000000 */
[----:B------:R-:W-:Y:S01]  /*0f40*/  @UP1 ULDC UR4, c[0x0][0xdac] ;  /* 0x00036b0000041ab9 */ /* 0x000fe20000000800 */
[----:B------:R-:W-:Y:S02]  /*0f50*/  UISETP.NE.AND UP0, UPT, UR47, 0x1, UPT ;  /* 0x000000012f00788c */ /* 0x000fe4000bf05270 */
[----:B------:R-:W-:Y:S02]  /*0f60*/  UIMAD.WIDE.U32 UR4, UR45, UR4, URZ ;  /* 0x000000042d0472a5 */ /* 0x000fe4000f8e003f */
[----:B------:R-:W-:Y:S02]  /*0f70*/  UIMAD UR50, UR50, UR6, URZ ;  /* 0x00000006323272a4 */ /* 0x000fe4000f8e023f */
[----:B------:R-:W-:Y:S01]  /*0f80*/  PLOP3.LUT P0, PT, PT, PT, UP0, 0x80, 0x0 ;  /* 0x000000000000781c */ /* 0x000fe20003f0f008 */
[----:B------:R-:W-:Y:S01]  /*0f90*/  @UP1 ULDC UR6, c[0x0][0xdb0] ;  /* 0x00036c0000061ab9 */ /* 0x000fe20000000800 */
[----:B------:R-:W-:Y:S01]  /*0fa0*/  @UP2 ULDC.64 UR8, c[0x0][0xdb8] ;  /* 0x00036e0000082ab9 */ /* 0x000fe20000000a00 */
[----:B------:R-:W-:-:S02]  /*0fb0*/  @UP1 USHF.R.U32.HI UR43, URZ, UR6, UR5 ;  /* 0x000000063f2b1299 */ /* 0x000fc40008011605 */
[----:B------:R-:W-:Y:S02]  /*0fc0*/  UIADD3 UR6, UR50, 0x3f, URZ ;  /* 0x0000003f32067890 */ /* 0x000fe4000fffe03f */
[----:B------:R-:W-:Y:S02]  /*0fd0*/  UIMAD.WIDE.U32 UR4, UR43, UR8, URZ ;  /* 0x000000082b0472a5 */ /* 0x000fe4000f8e003f */
[----:B------:R-:W-:Y:S01]  /*0fe0*/  USHF.R.S32.HI UR7, URZ, 0x1f, UR6 ;  /* 0x0000001f3f077899 */ /* 0x000fe20008011406 */
[----:B------:R-:W-:Y:S01]  /*0ff0*/  UMOV UR36, UR43 ;  /* 0x0000002b00247c82 */ /* 0x000fe20008000000 */
[----:B------:R-:W-:Y:S02]  /*1000*/  @UP2 USHF.R.U32.HI UR36, URZ, UR9, UR5 ;  /* 0x000000093f242299 */ /* 0x000fe40008011605 */
[----:B------:R-:W-:-:S04]  /*1010*/  ULEA.HI UR7, UR7, UR6, URZ, 0x6 ;  /* 0x0000000607077291 */ /* 0x000fc8000f8f303f */
[----:B------:R-:W-:Y:S01]  /*1020*/  USHF.R.S32.HI UR37, URZ, 0x6, UR7 ;  /* 0x000000063f257899 */ /* 0x000fe20008011407 */
[----:B-1----:R-:W-:Y:S11]  /*1030*/  @!P0 BRA `(.L_x_2676) ;  /* 0x0000001800448947 */ /* 0x002ff60003800000 */
[----:B------:R-:W1:Y:S01]  /*1040*/  SHFL.IDX PT, R0, R184, RZ, 0x1f ;  /* 0x00001fffb8007589 */ /* 0x000e6200000e0000 */
[----:B------:R-:W-:-:S06]  /*1050*/  UISETP.NE.AND UP0, UPT, UR44, 0x3, UPT ;  /* 0x000000032c00788c */ /* 0x000fcc000bf05270 */
[----:B------:R-:W-:Y:S02]  /*1060*/  PLOP3.LUT P0, PT, PT, PT, UP0, 0x80, 0x0 ;  /* 0x000000000000781c */ /* 0x000fe40003f0f008 */
[----:B-1----:R-:W-:-:S13]  /*1070*/  R2UR UR4, R0 ;  /* 0x00000000000472ca */ /* 0x002fda00000e0000 */
[----:B------:R-:W-:-:S04]  /*1080*/  ULEA.HI UR5, UR4, UR4, URZ, 0x1 ;  /* 0x0000000404057291 */ /* 0x000fc8000f8f083f */
[----:B------:R-:W-:-:S04]  /*1090*/  ULOP3.LUT UR5, UR5, 0x1fffe, URZ, 0xc0, !UPT ;  /* 0x0001fffe05057892 */ /* 0x000fc8000f8ec03f */
[----:B------:R-:W-:-:S04]  /*10a0*/  UIADD3 UR5, UR4, -UR5, URZ ;  /* 0x8000000504057290 */ /* 0x000fc8000fffe03f */
[----:B------:R-:W-:-:S04]  /*10b0*/  ULEA UR5, UR5, UR46, 0xf ;  /* 0x0000002e05057291 */ /* 0x000fc8000f8e783f */
[----:B------:R-:W-:-:S04]  /*10c0*/  UIADD3 UR5, UR5, 0x400, URZ ;  /* 0x0000040005057890 */ /* 0x000fc8000fffe03f */
[----:B------:R-:W-:-:S04]  /*10d0*/  USHF.R.U32.HI UR5, URZ, 0x4, UR5 ;  /* 0x000000043f057899 */ /* 0x000fc80008011605 */
[----:B------:R-:W-:-:S04]  /*10e0*/  ULOP3.LUT UR5, UR5, 0x3fff, URZ, 0xc0, !UPT ;  /* 0x00003fff05057892 */ /* 0x000fc8000f8ec03f */
[----:B------:R-:W-:Y:S01]  /*10f0*/  ULOP3.LUT UR20, UR5, 0x2000000, URZ, 0xfc, !UPT ;  /* 0x0200000005147892 */ /* 0x000fe2000f8efc3f */
[----:B------:R-:W-:Y:S11]  /*1100*/  @!P0 BRA `(.L_x_2677) ;  /* 0x0000000000048947 */ /* 0x000ff60003800000 */
[----:B------:R-:W-:Y:S01]  /*1110*/  BPT.TRAP 0x1 ;  /* 0x000000040000795c */ /* 0x000fe20000300000 */
.L_x_2677:
[----:B------:R-:W-:Y:S01]  /*1120*/  ULEA UR16, UR39, UR46, 0x3 ;  /* 0x0000002e27107291 */ /* 0x000fe2000f8e183f */
[----:B------:R-:W-:-:S05]  /*1130*/  IMAD.U32 R0, RZ, RZ, UR40 ;  /* 0x00000028ff007e24 */ /* 0x000fca000f8e00ff */
[----:B------:R-:W-:-:S04]  /*1140*/  SHF.L.U32 R0, R0, 0x1f, RZ ;  /* 0x0000001f00007819 */ /* 0x000fc800000006ff */
[----:B------:R-:W1:Y:S02]  /*1150*/  SYNCS.PHASECHK.TRANS64.TRYWAIT P0, [UR16+0x28c50], R0 ;  /* 0x028c5000ff0075a7 */ /* 0x000e640008000150 */
[----:B-1----:R-:W-:Y:S05]  /*1160*/  @!P0 BRA `(.L_x_2678) ;  /* 0x0000009400648947 */ /* 0x002fea0003800000 */
.L_x_2765:
[----:B------:R-:W-:Y:S01]  /*1170*/  BAR.SYNC.DEFER_BLOCKING 0xe, 0x100 ;  /* 0x0384000000007b1d */ /* 0x000fe20000010000 */
[----:B------:R-:W-:Y:S01]  /*1180*/  UIADD3 UR4, UR46, 0x26800, URZ ;  /* 0x000268002e047890 */ /* 0x000fe2000fffe03f */
[----:B-1----:R-:W-:Y:S01]  /*1190*/  MOV R0, UR16 ;  /* 0x0000001000007c02 */ /* 0x002fe20008000f00 */
[----:B------:R-:W-:Y:S02]  /*11a0*/  ULEA UR12, UR39, UR20, 0xc ;  /* 0x00000014270c7291 */ /* 0x000fe4000f8e603f */
[----:B------:R-:W-:Y:S01]  /*11b0*/  USHF.R.U32.HI UR4, URZ, 0x4, UR4 ;  /* 0x000000043f047899 */ /* 0x000fe20008011604 */
[----:B------:R-:W-:Y:S01]  /*11c0*/  UMOV UR7, 0x40000040 ;  /* 0x4000004000077882 */ /* 0x000fe20000000000 */
[----:B------:R-:W-:Y:S02]  /*11d0*/  UMOV UR5, 0x40000040 ;  /* 0x4000004000057882 */ /* 0x000fe40000000000 */
[----:B------:R-:W-:Y:S01]  /*11e0*/  ULOP3.LUT UR4, UR4, 0x3fff, URZ, 0xc0, !UPT ;  /* 0x00003fff04047892 */ /* 0x000fe2000f8ec03f */
[----:B------:R-:W1:Y:S01]  /*11f0*/  S2R R3, SR_TID.X ;  /* 0x0000000000037919 */ /* 0x000e620000002100 */
[----:B------:R-:W-:Y:S01]  /*1200*/  UMOV UR6, UR12 ;  /* 0x0000000c00067c82 */ /* 0x000fe20008000000 */
[----:B------:R-:W-:-:S02]  /*1210*/  UIADD3 UR10, UR12, 0x100, URZ ;  /* 0x000001000c0a7890 */ /* 0x000fc4000fffe03f */
[----:B------:R-:W-:Y:S01]  /*1220*/  ULOP3.LUT UR13, UR4, 0x10000, URZ, 0xfc, !UPT ;  /* 0x00010000040d7892 */ /* 0x000fe2000f8efc3f */
[----:B------:R-:W-:Y:S01]  /*1230*/  UMOV UR11, 0x40000040 ;  /* 0x40000040000b7882 */ /* 0x000fe20000000000 */
[----:B------:R-:W-:Y:S02]  /*1240*/  UMOV UR9, 0x40000040 ;  /* 0x4000004000097882 */ /* 0x000fe40000000000 */
[----:B------:R-:W-:Y:S02]  /*1250*/  UIADD3 UR8, UR13, 0x4, URZ ;  /* 0x000000040d087890 */ /* 0x000fe4000fffe03f */
[----:B------:R-:W-:Y:S01]  /*1260*/  UIADD3 UR14, UR12, 0x180, URZ ;  /* 0x000001800c0e7890 */ /* 0x000fe2000fffe03f */
[----:B------:R-:W-:Y:S01]  /*1270*/  UMOV UR4, UR13 ;  /* 0x0000000d00047c82 */ /* 0x000fe20008000000 */
[----:B------:R-:W-:Y:S01]  /*1280*/  UMOV UR15, 0x40000040 ;  /* 0x40000040000f7882 */ /* 0x000fe20000000000 */
[----:B------:R-:W-:Y:S01]  /*1290*/  WARPGROUP.ARRIVE ;  /* 0x00000000000079c5 */ /* 0x000fe20000000000 */
[----:B------:R-:W-:-:S05]  /*12a0*/  UISETP.GE.AND UP0, UPT, UR50, 0x41, UPT ;  /* 0x000000413200788c */ /* 0x000fca000bf06270 */
[----:B------:R-:W-:Y:S01]  /*12b0*/  HGMMA.64x256x16.F32.BF16 R24, gdesc[UR4].tnspB, RZ, !UPT, gsb0 ;  /* 0x43e00000041879f0 */ /* 0x000fe2000c0018ff */
[----:B------:R-:W-:Y:S02]  /*12c0*/  UIADD3 UR6, UR12, 0x80, URZ ;  /* 0x000000800c067890 */ /* 0x000fe4000fffe03f */
[----:B------:R-:W-:Y:S01]  /*12d0*/  UIADD3 UR4, UR13, 0x2, URZ ;  /* 0x000000020d047890 */ /* 0x000fe2000fffe03f */
[----:B------:R-:W-:Y:S01]  /*12e0*/  UMOV UR7, 0x40000040 ;  /* 0x4000004000077882 */ /* 0x000fe20000000000 */
[----:B------:R-:W-:Y:S01]  /*12f0*/  UMOV UR5, 0x40000040 ;  /* 0x4000004000057882 */ /* 0x000fe20000000000 */
[----:B------:R-:W-:-:S03]  /*1300*/  UIADD3 UR12, UR13, 0x6, URZ ;  /* 0x000000060d0c7890 */ /* 0x000fc6000fffe03f */
[----:B------:R-:W-:Y:S01]  /*1310*/  UMOV UR13, 0x40000040 ;  /* 0x40000040000d7882 */ /* 0x000fe20000000000 */
[----:B-1----:R-:W-:-:S04]  /*1320*/  LOP3.LUT R3, R3, 0x7f, RZ, 0xc0, !PT ;  /* 0x0000007f03037812 */ /* 0x002fc800078ec0ff */
[----:B------:R-:W-:-:S13]  /*1330*/  ISETP.NE.AND P0, PT, R3, RZ, PT ;  /* 0x000000ff0300720c */ /* 0x000fda0003f05270 */
[----:B------:R-:W-:-:S04]  /*1340*/  @!P0 IADD3 R0, R0, 0x28c60, RZ ;  /* 0x00028c6000008810 */ /* 0x000fc80007ffe0ff */
[----:B------:R-:W-:Y:S01]  /*1350*/  @!P0 PRMT R0, RZ, 0x654, R0 ;  /* 0x00000654ff008816 */ /* 0x000fe20000000000 */
[----:B------:R-:W-:Y:S02]  /*1360*/  WARPGROUP.DEPBAR.LE gsb0, 0x0 ;  /* 0x00008000000079c5 */ /* 0x000fe40000010000 */
[----:B------:R-:W-:-:S06]  /*1370*/  WARPGROUP.ARRIVE ;  /* 0x00000000000079c5 */ /* 0x000fcc0000000000 */
[----:B------:R-:W-:Y:S03]  /*1380*/  HGMMA.64x256x16.F32.BF16 R24, gdesc[UR4].tnspB, R24, gsb0 ;  /* 0x43e00000041879f0 */ /* 0x000fe60008001818 */
[----:B------:R-:W-:Y:S02]  /*1390*/  WARPGROUP.DEPBAR.LE gsb0, 0x0 ;  /* 0x00008000000079c5 */ /* 0x000fe40000010000 */
[----:B------:R-:W-:-:S15]  /*13a0*/  WARPGROUP.ARRIVE ;  /* 0x00000000000079c5 */ /* 0x000fde0000000000 */
[----:B------:R-:W-:-:S08]  /*13b0*/  NOP ;  /* 0x0000000000007918 */ /* 0x000fd00000000000 */
[----:B------:R-:W-:Y:S03]  /*13c0*/  HGMMA.64x256x16.F32.BF16 R24, gdesc[UR8].tnspB, R24, gsb0 ;  /* 0x43e00000081879f0 */ /* 0x000fe60008001818 */
[----:B------:R-:W-:Y:S02]  /*13d0*/  WARPGROUP.DEPBAR.LE gsb0, 0x0 ;  /* 0x00008000000079c5 */ /* 0x000fe40000010000 */
[----:B------:R-:W-:-:S15]  /*13e0*/  WARPGROUP.ARRIVE ;  /* 0x00000000000079c5 */ /* 0x000fde0000000000 */
[----:B------:R-:W-:-:S08]  /*13f0*/  NOP ;  /* 0x0000000000007918 */ /* 0x000fd00000000000 */
[----:B------:R-:W-:Y:S03]  /*1400*/  HGMMA.64x256x16.F32.BF16 R24, gdesc[UR12].tnspB, R24, gsb0 ;  /* 0x43e000000c1879f0 */ /* 0x000fe60008001818 */
[----:B------:R-:W-:Y:S02]  /*1410*/  WARPGROUP.DEPBAR.LE gsb0, 0x0 ;  /* 0x00008000000079c5 */ /* 0x000fe40000010000 */
[----:B------:R-:W-:Y:S06]  /*1420*/  BAR.ARV 0xf, 0x100 ;  /* 0x03c4000000007b1d */ /* 0x000fec0000002000 */
[----:B------:R1:W-:Y:S01]  /*1430*/  @!P0 SYNCS.ARRIVE.TRANS64.RED.A1T0 RZ, [R0+URZ], RZ ;  /* 0x000000ff00ff89a7 */ /* 0x0003e2000810043f */
[----:B------:R-:W-:-:S13]  /*1440*/  PLOP3.LUT P0, PT, PT, PT, UP0, 0x80, 0x0 ;  /* 0x000000000000781c */ /* 0x000fda0003f0f008 */
[----:B-1----:R-:W-:Y:S05]  /*1450*/  @!P0 BRA `(.L_x_2679) ;  /* 0x0000000c00048947 */ /* 0x002fea0003800000 */
[----:B------:R-:W-:-:S06]  /*1460*/  UIADD3 UR37, UR37, -0x2, URZ ;  /* 0xfffffffe25257890 */ /* 0x000fcc000fffe03f */
[----:B------:R-:W-:-:S07]  /*1470*/  IMAD.U32 R0, RZ, RZ, UR37 ;  /* 0x00000025ff007e24 */ /* 0x000fce000f8e00ff */
.L_x_2684:
[----:B------:R-:W-:Y:S01]  /*1480*/  BAR.SYNC.DEFER_BLOCKING 0xe, 0x100 ;  /* 0x0384000000007b1d */ /* 0x000fe20000010000 */
[----:B-1----:R-:W-:Y:S01]  /*1490*/  MOV R3, UR39 ;  /* 0x0000002700037c02 */ /* 0x002fe20008000f00 */
[----:B------:R-:W-:Y:S01]  /*14a0*/  UISETP.NE.AND UP1, UPT, UR44, 0x3, UPT ;  /* 0x000000032c00788c */ /* 0x000fe2000bf25270 */
[C---:B------:R-:W-:Y:S01]  /*14b0*/  ISETP.GT.AND P1, PT, R0.reuse, RZ, PT ;  /* 0x000000ff0000720c */ /* 0x040fe20003f24270 */
[----:B------:R-:W-:Y:S01]  /*14c0*/  UIADD3 UR39, UR39, 0x1, URZ ;  /* 0x0000000127277890 */ /* 0x000fe2000fffe03f */
[----:B------:R-:W-:Y:S01]  /*14d0*/  LEA R3, R3, R2, 0x6 ;  /* 0x0000000203037211 */ /* 0x000fe200078e30ff */
[----:B------:R-:W-:Y:S02]  /*14e0*/  VIADD R0, R0, 0xffffffff ;  /* 0xffffffff00007836 */ /* 0x000fe40000000000 */
[----:B------:R-:W-:Y:S01]  /*14f0*/  PLOP3.LUT P2, PT, PT, PT, UP1, 0x80, 0x0 ;  /* 0x000000000000781c */ /* 0x000fe20003f4f018 */
[----:B------:R-:W-:Y:S01]  /*1500*/  UISETP.NE.AND UP0, UPT, UR39, 0x2, UPT ;  /* 0x000000022700788c */ /* 0x000fe2000bf05270 */
[----:B------:R-:W-:-:S03]  /*1510*/  LEA R3, R3, UR46, 0x2 ;  /* 0x0000002e03037c11 */ /* 0x000fc6000f8e10ff */
[----:B------:R-:W-:Y:S02]  /*1520*/  USEL UR6, URZ, 0x1, UP0 ;  /* 0x000000013f067887 */ /* 0x000fe40008000000 */
[----:B------:R-:W-:Y:S02]  /*1530*/  USEL UR39, UR39, URZ, UP0 ;  /* 0x0000003f27277287 */ /* 0x000fe40008000000 */
[----:B------:R-:W-:Y:S01]  /*1540*/  ULOP3.LUT UR40, UR40, UR6, URZ, 0x3c, !UPT ;  /* 0x0000000628287292 */ /* 0x000fe2000f8e3c3f */
[----:B------:R-:W1:Y:S04]  /*1550*/  LDS R4, [R3+0x28800] ;  /* 0x0288000003047984 */ /* 0x000e680000000800 */
[----:B------:R-:W2:Y:S01]  /*1560*/  LDS R5, [R3+0x28820] ;  /* 0x0288200003057984 */ /* 0x000ea20000000800 */
        /* <DEDUP_REMOVED lines=130> */
.L_x_2680:
[----:B------:R-:W-:Y:S01]  /*1d90*/  ULEA UR6, UR39, UR46, 0x3 ;  /* 0x0000002e27067291 */ /* 0x000fe2000f8e183f */
[----:B------:R-:W-:-:S04]  /*1da0*/  MOV R3, UR40 ;  /* 0x0000002800037c02 */ /* 0x000fc80008000f00 */
[----:B------:R-:W-:-:S04]  /*1db0*/  SHF.L.U32 R3, R3, 0x1f, RZ ;  /* 0x0000001f03037819 */ /* 0x000fc800000006ff */
[----:B------:R1:W2:Y:S01]  /*1dc0*/  SYNCS.PHASECHK.TRANS64.TRYWAIT P0, [UR6+0x28c50], R3 ;  /* 0x028c5003ff0075a7 */ /* 0x0002a20008000146 */
[----:B------:R-:W-:Y:S05]  /*1dd0*/  @!P2 BRA `(.L_x_2681) ;  /* 0x000000000004a947 */ /* 0x000fea0003800000 */
[----:B------:R-:W-:Y:S01]  /*1de0*/  BPT.TRAP 0x1 ;  /* 0x000000040000795c */ /* 0x000fe20000300000 */
.L_x_2681:
[----:B--2---:R-:W-:Y:S05]  /*1df0*/  @P0 BRA `(.L_x_2682) ;  /* 0x0000000000080947 */ /* 0x004fea0003800000 */
[----:B------:R-:W2:Y:S02]  /*1e00*/  SYNCS.PHASECHK.TRANS64.TRYWAIT P0, [UR6+0x28c50], R3 ;  /* 0x028c5003ff0075a7 */ /* 0x000ea40008000146 */
[----:B--2---:R-:W-:Y:S05]  /*1e10*/  @!P0 BRA `(.L_x_2683) ;  /* 0x0000008800508947 */ /* 0x004fea0003800000 */
.L_x_2682:
[----:B------:R-:W-:Y:S01]  /*1e20*/  UIADD3 UR6, UR46, 0x26800, URZ ;  /* 0x000268002e067890 */ /* 0x000fe2000fffe03f */
[----:B------:R-:W-:Y:S01]  /*1e30*/  WARPGROUP.ARRIVE ;  /* 0x00000000000079c5 */ /* 0x000fe20000000000 */
[----:B------:R-:W-:-:S05]  /*1e40*/  ULEA UR18, UR39, UR20, 0xc ;  /* 0x0000001427127291 */ /* 0x000fca000f8e603f */
[----:B--2---:R-:W2:Y:S01]  /*1e50*/  S2R R4, SR_TID.X ;  /* 0x0000000000047919 */ /* 0x004ea20000002100 */
[----:B------:R-:W-:Y:S01]  /*1e60*/  USHF.R.U32.HI UR6, URZ, 0x4, UR6 ;  /* 0x000000043f067899 */ /* 0x000fe20008011606 */
[----:B-1----:R-:W-:Y:S01]  /*1e70*/  MOV R3, UR39 ;  /* 0x0000002700037c02 */ /* 0x002fe20008000f00 */
[----:B------:R-:W-:Y:S01]  /*1e80*/  UMOV UR19, 0x40000040 ;  /* 0x4000004000137882 */ /* 0x000fe20000000000 */
[----:B------:R-:W-:Y:S01]  /*1e90*/  UMOV UR17, 0x40000040 ;  /* 0x4000004000117882 */ /* 0x000fe20000000000 */
[----:B------:R-:W-:Y:S01]  /*1ea0*/  ULOP3.LUT UR6, UR6, 0x3fff, URZ, 0xc0, !UPT ;  /* 0x00003fff06067892 */ /* 0x000fe2000f8ec03f */
[----:B------:R-:W-:Y:S01]  /*1eb0*/  UMOV UR7, 0x40000040 ;  /* 0x4000004000077882 */ /* 0x000fe20000000000 */
[----:B------:R-:W-:Y:S02]  /*1ec0*/  UIADD3 UR10, UR18, 0x100, URZ ;  /* 0x00000100120a7890 */ /* 0x000fe4000fffe03f */
[----:B------:R-:W-:Y:S02]  /*1ed0*/  ULOP3.LUT UR16, UR6, 0x10000, URZ, 0xfc, !UPT ;  /* 0x0001000006107892 */ /* 0x000fe4000f8efc3f */
[----:B------:R-:W-:Y:S01]  /*1ee0*/  UIADD3 UR6, UR18, 0x80, URZ ;  /* 0x0000008012067890 */ /* 0x000fe2000fffe03f */
[----:B------:R-:W-:Y:S01]  /*1ef0*/  UMOV UR11, 0x40000040 ;  /* 0x40000040000b7882 */ /* 0x000fe20000000000 */
[----:B------:R-:W-:Y:S01]  /*1f00*/  UIADD3 UR14, UR18, 0x180, URZ ;  /* 0x00000180120e7890 */ /* 0x000fe2000fffe03f */
[----:B------:R-:W-:-:S04]  /*1f10*/  UMOV UR15, 0x40000040 ;  /* 0x40000040000f7882 */ /* 0x000fc80000000000 */
[----:B------:R-:W-:Y:S01]  /*1f20*/  HGMMA.64x256x16.F32.BF16 R24, gdesc[UR16].tnspB, R24, gsb0 ;  /* 0x43e00000101879f0 */ /* 0x000fe20008001818 */
[----:B--2---:R-:W-:-:S04]  /*1f30*/  LOP3.LUT R4, R4, 0x7f, RZ, 0xc0, !PT ;  /* 0x0000007f04047812 */ /* 0x004fc800078ec0ff */
[----:B------:R-:W-:-:S13]  /*1f40*/  ISETP.NE.AND P0, PT, R4, RZ, PT ;  /* 0x000000ff0400720c */ /* 0x000fda0003f05270 */
[----:B------:R-:W-:-:S05]  /*1f50*/  @!P0 LEA R3, R3, UR46, 0x3 ;  /* 0x0000002e03038c11 */ /* 0x000fca000f8e18ff */
[----:B------:R-:W-:-:S05]  /*1f60*/  @!P0 VIADD R3, R3, 0x28c60 ;  /* 0x00028c6003038836 */ /* 0x000fca0000000000 */
        /* <DEDUP_REMOVED lines=15> */
[----:B------:R-:W-:Y:S05]  /*2060*/  @P1 BRA `(.L_x_2684) ;  /* 0xfffffff400041947 */ /* 0x000fea000383ffff */
.L_x_2679:
[----:B------:R-:W-:Y:S01]  /*2070*/  BAR.SYNC.DEFER_BLOCKING 0xe, 0x100 ;  /* 0x0384000000007b1d */ /* 0x000fe20000010000 */
[----:B-1----:R-:W-:Y:S01]  /*2080*/  MOV R3, UR39 ;  /* 0x0000002700037c02 */ /* 0x002fe20008000f00 */
[----:B------:R-:W-:Y:S01]  /*2090*/  UIADD3 UR39, UR39, 0x1, URZ ;  /* 0x0000000127277890 */ /* 0x000fe2000fffe03f */
[----:B------:R-:W-:Y:S02]  /*20a0*/  CS2R R156, SRZ ;  /* 0x00000000009c7805 */ /* 0x000fe4000001ff00 */
[----:B------:R-:W-:Y:S01]  /*20b0*/  LEA R0, R3, R2, 0x6 ;  /* 0x0000000203007211 */ /* 0x000fe200078e30ff */
[----:B------:R-:W-:-:S03]  /*20c0*/  UISETP.NE.AND UP0, UPT, UR39, 0x2, UPT ;  /* 0x000000022700788c */ /* 0x000fc6000bf05270 */
[----:B------:R-:W-:Y:S01]  /*20d0*/  LEA R3, R0, UR46, 0x2 ;  /* 0x0000002e00037c11 */ /* 0x000fe2000f8e10ff */
        /* <DEDUP_REMOVED lines=133> */
[----:B------:R-:W-:Y:S06]  /*2930*/  BAR.ARV 0xf, 0x100 ;  /* 0x03c4000000007b1d */ /* 0x000fec0000002000 */
[----:B------:R-:W-:Y:S05]  /*2940*/  BRA `(.L_x_2685) ;  /* 0x0000003800747947 */ /* 0x000fea0003800000 */
.L_x_2676:
[----:B------:R-:W1:Y:S02]  /*2950*/  SHFL.IDX PT, R0, R184, RZ, 0x1f ;  /* 0x00001fffb8007589 */ /* 0x000e6400000e0000 */
[----:B-1----:R-:W-:-:S13]  /*2960*/  R2UR UR4, R0 ;  /* 0x00000000000472ca */ /* 0x002fda00000e0000 */
[----:B------:R-:W-:-:S04]  /*2970*/  ULEA.HI UR5, UR4, UR4, URZ, 0x1 ;  /* 0x0000000404057291 */ /* 0x000fc8000f8f083f */
[----:B------:R-:W-:-:S04]  /*2980*/  ULOP3.LUT UR5, UR5, 0x1fffe, URZ, 0xc0, !UPT ;  /* 0x0001fffe05057892 */ /* 0x000fc8000f8ec03f */
[----:B------:R-:W-:Y:S02]  /*2990*/  UIADD3 UR5, UR4, -UR5, URZ ;  /* 0x8000000504057290 */ /* 0x000fe4000fffe03f */
[----:B------:R-:W-:Y:S02]  /*29a0*/  UIADD3 UR4, UR46, 0x26800, URZ ;  /* 0x000268002e047890 */ /* 0x000fe4000fffe03f */
[----:B------:R-:W-:Y:S02]  /*29b0*/  ULEA UR5, UR5, UR46, 0xf ;  /* 0x0000002e05057291 */ /* 0x000fe4000f8e783f */
[----:B------:R-:W-:Y:S02]  /*29c0*/  ULOP3.LUT UP0, URZ, UR4, 0x3ff, URZ, 0xc0, !UPT ;  /* 0x000003ff043f7892 */ /* 0x000fe4000f80c03f */
[----:B------:R-:W-:-:S04]  /*29d0*/  UIADD3 UR5, UR5, 0x400, URZ ;  /* 0x0000040005057890 */ /* 0x000fc8000fffe03f */
[----:B------:R-:W-:Y:S01]  /*29e0*/  PLOP3.LUT P0, PT, PT, PT, UP0, 0x80, 0x0 ;  /* 0x000000000000781c */ /* 0x000fe20003f0f008 */
[----:B------:R-:W-:-:S04]  /*29f0*/  USHF.R.U32.HI UR5, URZ, 0x4, UR5 ;  /* 0x000000043f057899 */ /* 0x000fc80008011605 */
[----:B------:R-:W-:-:S08]  /*2a00*/  ULOP3.LUT UR51, UR5, 0x3fff, URZ, 0xc0, !UPT ;  /* 0x00003fff05337892 */ /* 0x000fd0000f8ec03f */
[----:B------:R-:W-:Y:S05]  /*2a10*/  @!P0 BRA `(.L_x_2686) ;  /* 0x0000000000408947 */ /* 0x000fea0003800000 */
[----:B------:R-:W-:Y:S01]  /*2a20*/  MOV R0, 0x0 ;  /* 0x0000000000007802 */ /* 0x000fe20000000f00 */
[----:B------:R-:W-:Y:S01]  /*2a30*/  ULDC.64 UR4, c[0x4][0x108] ;  /* 0x0100420000047ab9 */ /* 0x000fe20000000a00 */
[----:B------:R-:W-:Y:S01]  /*2a40*/  ULDC.64 UR6, c[0x4][0x58] ;  /* 0x0100160000067ab9 */ /* 0x000fe20000000a00 */
[----:B------:R-:W-:Y:S01]  /*2a50*/  IMAD.U32 R4, RZ, RZ, UR4 ;  /* 0x00000004ff047e24 */ /* 0x000fe2000f8e00ff */
[----:B------:R1:W2:Y:S01]  /*2a60*/  LDC.64 R14, c[0x4][R0] ;  /* 0x01000000000e7b82 */ /* 0x0002a20000000a00 */
[----:B------:R-:W-:Y:S01]  /*2a70*/  MOV R5, UR5 ;  /* 0x0000000500057c02 */ /* 0x000fe20008000f00 */
[----:B------:R-:W-:Y:S01]  /*2a80*/  ULDC.64 UR4, c[0x4][0x110] ;  /* 0x0100440000047ab9 */ /* 0x000fe20000000a00 */
[----:B------:R-:W-:Y:S01]  /*2a90*/  MOV R10, UR6 ;  /* 0x00000006000a7c02 */ /* 0x000fe20008000f00 */
[----:B------:R-:W-:Y:S01]  /*2aa0*/  IMAD.U32 R7, RZ, RZ, UR5 ;  /* 0x00000005ff077e24 */ /* 0x000fe2000f8e00ff */
[----:B------:R-:W-:Y:S01]  /*2ab0*/  MOV R6, UR4 ;  /* 0x0000000400067c02 */ /* 0x000fe20008000f00 */
[----:B------:R-:W-:Y:S01]  /*2ac0*/  IMAD.MOV.U32 R8, RZ, RZ, 0x70 ;  /* 0x00000070ff087424 */ /* 0x000fe200078e00ff */
[----:B------:R-:W-:-:S02]  /*2ad0*/  MOV R11, UR7 ;  /* 0x00000007000b7c02 */ /* 0x000fc40008000f00 */
[----:B------:R-:W-:Y:S02]  /*2ae0*/  MOV R12, 0x1 ;  /* 0x00000001000c7802 */ /* 0x000fe40000000f00 */
[----:B-1----:R-:W-:-:S07]  /*2af0*/  MOV R13, RZ ;  /* 0x000000ff000d7202 */ /* 0x002fce0000000f00 */
[----:B------:R-:W-:-:S07]  /*2b00*/  LEPC R20, `(.L_x_2686) ;  /* 0x000000001014794e */ /* 0x000fce0000000000 */
[----:B--2---:R-:W-:Y:S05]  /*2b10*/  CALL.ABS.NOINC R14 ;  /* 0x000000000e007343 */ /* 0x004fea0003c00000 */
.L_x_2686:
[----:B------:R-:W-:Y:S01]  /*2b20*/  ULEA.HI UR4, UR41, UR41, URZ, 0x1 ;  /* 0x0000002929047291 */ /* 0x000fe2000f8f083f */
[----:B------:R-:W-:-:S03]  /*2b30*/  MOV R3, UR44 ;  /* 0x0000002c00037c02 */ /* 0x000fc60008000f00 */
[----:B------:R-:W-:Y:S01]  /*2b40*/  ULOP3.LUT UR4, UR4, 0xfffffffe, URZ, 0xc0, !UPT ;  /* 0xfffffffe04047892 */ /* 0x000fe2000f8ec03f */
[----:B------:R-:W-:-:S03]  /*2b50*/  ISETP.NE.AND P0, PT, R3, 0x3, PT ;  /* 0x000000030300780c */ /* 0x000fc60003f05270 */
[----:B------:R-:W-:-:S06]  /*2b60*/  UIADD3 UR4, UR41, -UR4, URZ ;  /* 0x8000000429047290 */ /* 0x000fcc000fffe03f */
[----:B------:R-:W-:-:S05]  /*2b70*/  IMAD.U32 R0, RZ, RZ, UR4 ;  /* 0x00000004ff007e24 */ /* 0x000fca000f8e00ff */
[----:B------:R-:W-:-:S04]  /*2b80*/  SHF.L.U32 R0, R0, 0x1f, RZ ;  /* 0x0000001f00007819 */ /* 0x000fc800000006ff */
[----:B------:R-:W1:Y:S02]  /*2b90*/  SYNCS.PHASECHK.TRANS64.TRYWAIT P1, [UR46+0x28c00], R0 ;  /* 0x028c0000ff0075a7 */ /* 0x000e64000802016e */
[----:B-1----:R-:W-:Y:S05]  /*2ba0*/  @!P1 BRA `(.L_x_2687) ;  /* 0x0000007c00049947 */ /* 0x002fea0003800000 */
.L_x_2766:
[----:B------:R-:W-:Y:S05]  /*2bb0*/  @!P0 BRA `(.L_x_2688) ;  /* 0x0000000000048947 */ /* 0x000fea0003800000 */
[----:B------:R-:W-:Y:S01]  /*2bc0*/  BPT.TRAP 0x1 ;  /* 0x000000040000795c */ /* 0x000fe20000300000 */
.L_x_2688:
[----:B------:R-:W-:Y:S01]  /*2bd0*/  IMAD.U32 R12, RZ, RZ, UR40 ;  /* 0x00000028ff0c7e24 */ /* 0x000fe2000f8e00ff */
[----:B------:R-:W-:-:S04]  /*2be0*/  MOV R7, UR39 ;  /* 0x0000002700077c02 */ /* 0x000fc80008000f00 */
[----:B------:R-:W-:Y:S02]  /*2bf0*/  LEA R7, R7, UR46, 0x3 ;  /* 0x0000002e07077c11 */ /* 0x000fe4000f8e18ff */
[----:B------:R-:W-:-:S04]  /*2c00*/  SHF.L.U32 R12, R12, 0x1f, RZ ;  /* 0x0000001f0c0c7819 */ /* 0x000fc800000006ff */
[----:B------:R2:W3:Y:S01]  /*2c10*/  SYNCS.PHASECHK.TRANS64.TRYWAIT P1, [R7+URZ+0x28c30], R12 ;  /* 0x028c300c070075a7 */ /* 0x0004e2000802017f */
[----:B------:R-:W-:Y:S05]  /*2c20*/  @!P0 BRA `(.L_x_2689) ;  /* 0x0000000000048947 */ /* 0x000fea0003800000 */
[----:B------:R-:W-:Y:S01]  /*2c30*/  BPT.TRAP 0x1 ;  /* 0x000000040000795c */ /* 0x000fe20000300000 */
.L_x_2689:
[----:B---3--:R-:W-:Y:S05]  /*2c40*/  @P1 BRA `(.L_x_2690) ;  /* 0x0000000000081947 */ /* 0x008fea0003800000 */
[----:B------:R-:W3:Y:S02]  /*2c50*/  SYNCS.PHASECHK.TRANS64.TRYWAIT P1, [R7+URZ+0x28c30], R12 ;  /* 0x028c300c070075a7 */ /* 0x000ee4000802017f */
[----:B---3--:R-:W-:Y:S05]  /*2c60*/  @!P1 BRA `(.L_x_2691) ;  /* 0x0000007800ec9947 */ /* 0x008fea0003800000 */
.L_x_2690:
[----:B-1----:R-:W1:Y:S01]  /*2c70*/  S2R R0, SR_TID.X ;  /* 0x0000000000007919 */ /* 0x002e620000002100 */
[----:B------:R-:W-:-:S04]  /*2c80*/  UIADD3 UR4, UR46, 0x22400, URZ ;  /* 0x000224002e047890 */ /* 0x000fc8000fffe03f */
[----:B------:R-:W-:-:S04]  /*2c90*/  USHF.R.U32.HI UR4, URZ, 0x4, UR4 ;  /* 0x000000043f047899 */ /* 0x000fc80008011604 */
[----:B------:R-:W-:-:S06]  /*2ca0*/  ULOP3.LUT UR4, UR4, 0x3fff, URZ, 0xc0, !UPT ;  /* 0x00003fff04047892 */ /* 0x000fcc000f8ec03f */
[----:B------:R-:W-:Y:S01]  /*2cb0*/  MOV R4, UR4 ;  /* 0x0000000400047c02 */ /* 0x000fe20008000f00 */
[----:B------:R-:W-:Y:S05]  /*2cc0*/  WARPSYNC.ALL ;  /* 0x0000000000007948 */ /* 0x000fea0003800000 */
[----:B------:R-:W-:Y:S02]  /*2cd0*/  LOP3.LUT R4, R4, 0x10000, RZ, 0xfc, !PT ;  /* 0x0001000004047812 */ /* 0x000fe400078efcff */
[----:B-1----:R-:W-:-:S04]  /*2ce0*/  LOP3.LUT R0, R0, 0x7f, RZ, 0xc0, !PT ;  /* 0x0000007f00007812 */ /* 0x002fc800078ec0ff */
[----:B------:R-:W-:Y:S02]  /*2cf0*/  ISETP.NE.AND P1, PT, R0, RZ, PT ;  /* 0x000000ff0000720c */ /* 0x000fe40003f25270 */
[----:B------:R-:W-:Y:S01]  /*2d00*/  R2UR UR12, R4 ;  /* 0x00000000040c72ca */ /* 0x000fe200000e0000 */
[----:B------:R-:W-:Y:S01]  /*2d10*/  UIADD3 UR4, UR46, 0x20400, URZ ;  /* 0x000204002e047890 */ /* 0x000fe2000fffe03f */
[----:B------:R-:W-:Y:S01]  /*2d20*/  WARPGROUP.ARRIVE ;  /* 0x00000000000079c5 */ /* 0x000fe20000000000 */
[----:B------:R-:W-:Y:S01]  /*2d30*/  UMOV UR7, 0x40000040 ;  /* 0x4000004000077882 */ /* 0x000fe20000000000 */
[----:B------:R-:W-:Y:S01]  /*2d40*/  UMOV UR5, 0x40000040 ;  /* 0x4000004000057882 */ /* 0x000fe20000000000 */
[----:B------:R-:W-:Y:S01]  /*2d50*/  USHF.R.U32.HI UR4, URZ, 0x4, UR4 ;  /* 0x000000043f047899 */ /* 0x000fe20008011604 */
[----:B------:R-:W-:Y:S01]  /*2d60*/  UMOV UR11, 0x40000040 ;  /* 0x40000040000b7882 */ /* 0x000fe20000000000 */
[----:B------:R-:W-:Y:S02]  /*2d70*/  UMOV UR9, 0x40000040 ;  /* 0x4000004000097882 */ /* 0x000fe40000000000 */
[----:B------:R-:W-:Y:S01]  /*2d80*/  ULOP3.LUT UR4, UR4, 0x3fff, URZ, 0xc0, !UPT ;  /* 0x00003fff04047892 */ /* 0x000fe2000f8ec03f */
[----:B------:R-:W-:Y:S01]  /*2d90*/  UMOV UR15, 0x40000040 ;  /* 0x40000040000f7882 */ /* 0x000fe20000000000 */
[----:B------:R-:W-:-:S02]  /*2da0*/  ULDC UR20, c[0x0][0x988] ;  /* 0x0002620000147ab9 */ /* 0x000fc40000000800 */
[----:B------:R-:W-:Y:S02]  /*2db0*/  ULEA UR12, UR39, UR12, 0x9 ;  /* 0x0000000c270c7291 */ /* 0x000fe4000f8e483f */
[----:B------:R-:W-:Y:S02]  /*2dc0*/  ULOP3.LUT UR13, UR4, 0x10000, URZ, 0xfc, !UPT ;  /* 0x00010000040d7892 */ /* 0x000fe4000f8efc3f */
[----:B------:R-:W-:Y:S02]  /*2dd0*/  UIADD3 UR10, UR12, 0x4, URZ ;  /* 0x000000040c0a7890 */ /* 0x000fe4000fffe03f */
[----:B------:R-:W-:Y:S01]  /*2de0*/  UIADD3 UR8, UR13, 0x4, URZ ;  /* 0x000000040d087890 */ /* 0x000fe2000fffe03f */
[----:B------:R-:W-:Y:S02]  /*2df0*/  UMOV UR6, UR12 ;  /* 0x0000000c00067c82 */ /* 0x000fe40008000000 */
[----:B------:R-:W-:Y:S01]  /*2e00*/  UMOV UR4, UR13 ;  /* 0x0000000d00047c82 */ /* 0x000fe20008000000 */
[----:B------:R-:W-:Y:S01]  /*2e10*/  UIADD3 UR14, UR12, 0x6, URZ ;  /* 0x000000060c0e7890 */ /* 0x000fe2000fffe03f */
[----:B------:R-:W-:Y:S01]  /*2e20*/  HGMMA.64x64x16.F32.BF16 R24, gdesc[UR4], RZ, !UPT, gsb0 ;  /* 0x00e00000041879f0 */ /* 0x000fe2000c0018ff */
[----:B------:R-:W-:-:S02]  /*2e30*/  UIADD3 UR6, UR12, 0x2, URZ ;  /* 0x000000020c067890 */ /* 0x000fc4000fffe03f */
[----:B------:R-:W-:Y:S01]  /*2e40*/  UIADD3 UR4, UR13, 0x2, URZ ;  /* 0x000000020d047890 */ /* 0x000fe2000fffe03f */
[----:B------:R-:W-:Y:S01]  /*2e50*/  UMOV UR7, 0x40000040 ;  /* 0x4000004000077882 */ /* 0x000fe20000000000 */
[----:B------:R-:W-:Y:S01]  /*2e60*/  UMOV UR5, 0x40000040 ;  /* 0x4000004000057882 */ /* 0x000fe20000000000 */
[----:B------:R-:W-:-:S03]  /*2e70*/  UIADD3 UR12, UR13, 0x6, URZ ;  /* 0x000000060d0c7890 */ /* 0x000fc6000fffe03f */
[----:B------:R-:W-:Y:S01]  /*2e80*/  UMOV UR13, 0x40000040 ;  /* 0x40000040000d7882 */ /* 0x000fe20000000000 */
[----:B------:R-:W-:Y:S02]  /*2e90*/  WARPGROUP.DEPBAR.LE gsb0, 0x0 ;  /* 0x00008000000079c5 */ /* 0x000fe40000010000 */
[----:B------:R-:W-:-:S06]  /*2ea0*/  WARPGROUP.ARRIVE ;  /* 0x00000000000079c5 */ /* 0x000fcc0000000000 */
[----:B------:R-:W-:Y:S01]  /*2eb0*/  HGMMA.64x64x16.F32.BF16 R24, gdesc[UR4], R24, gsb0 ;  /* 0x00e00000041879f0 */ /* 0x000fe20008001818 */
[----:B------:R-:W-:-:S06]  /*2ec0*/  UIMAD UR6, UR37, -0x40, UR50 ;  /* 0xffffffc0250678a4 */ /* 0x000fcc000f8e0232 */
[----:B------:R-:W-:-:S04]  /*2ed0*/  MOV R3, UR6 ;  /* 0x0000000600037c02 */ /* 0x000fc80008000f00 */
[----:B------:R-:W-:-:S04]  /*2ee0*/  IADD3 R0, -R16, 0x40, R3 ;  /* 0x0000004010007810 */ /* 0x000fc80007ffe103 */
[C---:B------:R-:W-:Y:S02]  /*2ef0*/  ISETP.GT.AND P6, PT, R0.reuse, RZ, PT ;  /* 0x000000ff0000720c */ /* 0x040fe40003fc4270 */
[C---:B------:R-:W-:Y:S02]  /*2f00*/  ISETP.GT.AND P2, PT, R0.reuse, 0x1, PT ;  /* 0x000000010000780c */ /* 0x040fe40003f44270 */
[C---:B------:R-:W-:Y:S02]  /*2f10*/  ISETP.GT.AND P3, PT, R0.reuse, 0x8, PT ;  /* 0x000000080000780c */ /* 0x040fe40003f64270 */
[C---:B------:R-:W-:Y:S02]  /*2f20*/  ISETP.GT.AND P4, PT, R0.reuse, 0x9, PT ;  /* 0x000000090000780c */ /* 0x040fe40003f84270 */
[----:B------:R-:W-:Y:S01]  /*2f30*/  ISETP.GT.AND P5, PT, R0, 0x10, PT ;  /* 0x000000100000780c */ /* 0x000fe20003fa4270 */
[----:B------:R-:W-:Y:S02]  /*2f40*/  WARPGROUP.DEPBAR.LE gsb0, 0x0 ;  /* 0x00008000000079c5 */ /* 0x000fe40000010000 */
[----:B------:R-:W-:-:S06]  /*2f50*/  WARPGROUP.ARRIVE ;  /* 0x00000000000079c5 */ /* 0x000fcc0000000000 */
[----:B------:R-:W-:Y:S03]  /*2f60*/  HGMMA.64x64x16.F32.BF16 R24, gdesc[UR8], R24, gsb0 ;  /* 0x00e00000081879f0 */ /* 0x000fe60008001818 */
[----:B------:R-:W-:Y:S02]  /*2f70*/  WARPGROUP.DEPBAR.LE gsb0, 0x0 ;  /* 0x00008000000079c5 */ /* 0x000fe40000010000 */
[----:B------:R-:W-:-:S06]  /*2f80*/  WARPGROUP.ARRIVE ;  /* 0x00000000000079c5 */ /* 0x000fcc0000000000 */
[----:B------:R-:W-:Y:S03]  /*2f90*/  HGMMA.64x64x16.F32.BF16 R24, gdesc[UR12], R24, gsb0 ;  /* 0x00e000000c1879f0 */ /* 0x000fe60008001818 */
        /* <DEDUP_REMOVED lines=52> */
[----:B------:R-:W-:-:S02]  /*32e0*/  FMNMX.FTZ R0, R52, R3, !PT ;  /* 0x0000000334007209 */ /* 0x000fc40007810000 */
[----:B------:R-:W-:Y:S02]  /*32f0*/  FMNMX.FTZ R3, R26, R27, !PT ;  /* 0x0000001b1a037209 */ /* 0x000fe40007810000 */
[----:B------:R-:W-:Y:S02]  /*3300*/  FMNMX.FTZ R5, R53, R0, !PT ;  /* 0x0000000035057209 */ /* 0x000fe40007810000 */
[----:B------:R-:W-:Y:S02]  /*3310*/  FSEL R47, R47, -INF , P2 ;  /* 0xff8000002f2f7808 */ /* 0x000fe40001000000 */
[----:B------:R-:W-:Y:S01]  /*3320*/  FSEL R50, R50, -INF , P3 ;  /* 0xff80000032327808 */ /* 0x000fe20001800000 */
[----:B------:R-:W1:Y:S01]  /*3330*/  SHFL.BFLY PT, R0, R5, 0x2, 0x1f ;  /* 0x0c401f0005007f89 */ /* 0x000e6200000e0000 */
[----:B------:R-:W-:Y:S02]  /*3340*/  FSEL R51, R51, -INF , P4 ;  /* 0xff80000033337808 */ /* 0x000fe40002000000 */
[----:B------:R-:W-:-:S02]  /*3350*/  FSEL R54, R54, -INF , P5 ;  /* 0xff80000036367808 */ /* 0x000fc40002800000 */
[----:B------:R-:W-:Y:S02]  /*3360*/  FSEL R55, R55, -INF , P6 ;  /* 0xff80000037377808 */ /* 0x000fe40003000000 */
        /* <DEDUP_REMOVED lines=12> */
[----:B------:R-:W-:Y:S01]  /*3430*/  FMUL.FTZ R5, R0, UR20 ;  /* 0x0000001400057c20 */ /* 0x000fe20008410000 */
[----:B------:R-:W-:-:S04]  /*3440*/  FMNMX.FTZ R6, R46, R3, !PT ;  /* 0x000000032e067209 */ /* 0x000fc80007810000 */
[----:B------:R-:W-:Y:S02]  /*3450*/  FMNMX.FTZ R3, R47, R6, !PT ;  /* 0x000000062f037209 */ /* 0x000fe40007810000 */
[----:B------:R-:W-:Y:S02]  /*3460*/  FSEL R8, R5, RZ, P2 ;  /* 0x000000ff05087208 */ /* 0x000fe40001000000 */
[----:B------:R-:W-:-:S03]  /*3470*/  FMNMX.FTZ R6, R50, R3, !PT ;  /* 0x0000000332067209 */ /* 0x000fc60007810000 */
[--C-:B------:R-:W-:Y:S01]  /*3480*/  FFMA.FTZ R24, R24, UR20, -R8.reuse ;  /* 0x0000001418187c23 */ /* 0x100fe20008010808 */
[----:B------:R-:W-:Y:S01]  /*3490*/  FMNMX.FTZ R3, R51, R6, !PT ;  /* 0x0000000633037209 */ /* 0x000fe20007810000 */
[--C-:B------:R-:W-:Y:S01]  /*34a0*/  FFMA.FTZ R25, R25, UR20, -R8.reuse ;  /* 0x0000001419197c23 */ /* 0x100fe20008010808 */
[--C-:B------:R-:W-:Y:S01]  /*34b0*/  FFMA.FTZ R28, R28, UR20, -R8.reuse ;  /* 0x000000141c1c7c23 */ /* 0x100fe20008010808 */
[--C-:B------:R-:W-:Y:S01]  /*34c0*/  FFMA.FTZ R29, R29, UR20, -R8.reuse ;  /* 0x000000141d1d7c23 */ /* 0x100fe20008010808 */
[----:B------:R-:W-:Y:S01]  /*34d0*/  FMNMX.FTZ R6, R54, R3, !PT ;  /* 0x0000000336067209 */ /* 0x000fe20007810000 */
[----:B------:R-:W-:Y:S01]  /*34e0*/  MUFU.EX2 R24, R24 ;  /* 0x0000001800187308 */ /* 0x000fe20000000800 */
[--C-:B------:R-:W-:Y:S01]  /*34f0*/  FFMA.FTZ R32, R32, UR20, -R8.reuse ;  /* 0x0000001420207c23 */ /* 0x100fe20008010808 */
[--C-:B------:R-:W-:Y:S01]  /*3500*/  FFMA.FTZ R33, R33, UR20, -R8.reuse ;  /* 0x0000001421217c23 */ /* 0x100fe20008010808 */
[----:B------:R-:W-:Y:S01]  /*3510*/  FMNMX.FTZ R6, R55, R6, !PT ;  /* 0x0000000637067209 */ /* 0x000fe20007810000 */
[--C-:B------:R-:W-:Y:S01]  /*3520*/  FFMA.FTZ R36, R36, UR20, -R8.reuse ;  /* 0x0000001424247c23 */ /* 0x100fe20008010808 */
[--C-:B------:R-:W-:Y:S01]  /*3530*/  FFMA.FTZ R37, R37, UR20, -R8.reuse ;  /* 0x0000001425257c23 */ /* 0x100fe20008010808 */
[--C-:B------:R-:W-:Y:S01]  /*3540*/  FFMA.FTZ R40, R40, UR20, -R8.reuse ;  /* 0x0000001428287c23 */ /* 0x100fe20008010808 */
[--C-:B------:R-:W-:Y:S01]  /*3550*/  FFMA.FTZ R41, R41, UR20, -R8.reuse ;  /* 0x0000001429297c23 */ /* 0x100fe20008010808 */
[----:B------:R-:W1:Y:S01]  /*3560*/  SHFL.BFLY PT, R3, R6, 0x2, 0x1f ;  /* 0x0c401f0006037f89 */ /* 0x000e6200000e0000 */
[----:B------:R-:W4:Y:S01]  /*3570*/  MUFU.EX2 R25, R25 ;  /* 0x0000001900197308 */ /* 0x000f220000000800 */
[--C-:B------:R-:W-:Y:S01]  /*3580*/  FFMA.FTZ R44, R44, UR20, -R8.reuse ;  /* 0x000000142c2c7c23 */ /* 0x100fe20008010808 */
[--C-:B------:R-:W-:Y:S01]  /*3590*/  FFMA.FTZ R45, R45, UR20, -R8.reuse ;  /* 0x000000142d2d7c23 */ /* 0x100fe20008010808 */
[--C-:B------:R-:W-:Y:S01]  /*35a0*/  FFMA.FTZ R48, R48, UR20, -R8.reuse ;  /* 0x0000001430307c23 */ /* 0x100fe20008010808 */
[--C-:B------:R-:W-:Y:S01]  /*35b0*/  FFMA.FTZ R49, R49, UR20, -R8.reuse ;  /* 0x0000001431317c23 */ /* 0x100fe20008010808 */
[--C-:B------:R-:W-:Y:S01]  /*35c0*/  FFMA.FTZ R52, R52, UR20, -R8.reuse ;  /* 0x0000001434347c23 */ /* 0x100fe20008010808 */
[----:B------:R-:W-:-:S02]  /*35d0*/  FFMA.FTZ R8, R53, UR20, -R8 ;  /* 0x0000001435087c23 */ /* 0x000fc40008010808 */
[----:B------:R-:W-:Y:S08]  /*35e0*/  MUFU.EX2 R28, R28 ;  /* 0x0000001c001c7308 */ /* 0x000ff00000000800 */
[----:B------:R-:W5:Y:S01]  /*35f0*/  MUFU.EX2 R29, R29 ;  /* 0x0000001d001d7308 */ /* 0x000f620000000800 */
[----:B----4-:R-:W-:Y:S02]  /*3600*/  F2FP.BF16.F32.PACK_AB R152, R25, R24 ;  /* 0x000000181998723e */ /* 0x010fe400000010ff */
[----:B-1----:R-:W-:-:S05]  /*3610*/  FMNMX.FTZ R5, R6, R3, !PT ;  /* 0x0000000306057209 */ /* 0x002fca0007810000 */
[----:B------:R-:W-:Y:S01]  /*3620*/  MUFU.EX2 R32, R32 ;  /* 0x0000002000207308 */ /* 0x000fe20000000800 */
[----:B------:R-:W1:Y:S07]  /*3630*/  SHFL.BFLY PT, R6, R5, 0x1, 0x1f ;  /* 0x0c201f0005067f89 */ /* 0x000e6e00000e0000 */
[----:B------:R-:W-:Y:S01]  /*3640*/  MUFU.EX2 R9, R8 ;  /* 0x0000000800097308 */ /* 0x000fe20000000800 */
[----:B-----5:R-:W-:-:S07]  /*3650*/  F2FP.BF16.F32.PACK_AB R154, R29, R28 ;  /* 0x0000001c1d9a723e */ /* 0x020fce00000010ff */
[----:B------:R-:W4:Y:S08]  /*3660*/  MUFU.EX2 R33, R33 ;  /* 0x0000002100217308 */ /* 0x000f300000000800 */
[----:B------:R-:W-:Y:S01]  /*3670*/  MUFU.EX2 R36, R36 ;  /* 0x0000002400247308 */ /* 0x000fe20000000800 */
[----:B-1----:R-:W-:-:S04]  /*3680*/  FMNMX.FTZ R3, R5, R6, !PT ;  /* 0x0000000605037209 */ /* 0x002fc80007810000 */
[C---:B------:R-:W-:Y:S01]  /*3690*/  FSETP.NEU.FTZ.AND P2, PT, R3.reuse, -INF , PT ;  /* 0xff8000000300780b */ /* 0x040fe20003f5d000 */
[----:B------:R-:W-:Y:S02]  /*36a0*/  FMUL.FTZ R5, R3, UR20 ;  /* 0x0000001403057c20 */ /* 0x000fe40008410000 */
[----:B------:R-:W1:Y:S01]  /*36b0*/  MUFU.EX2 R37, R37 ;  /* 0x0000002500257308 */ /* 0x000e620000000800 */
[----:B----4-:R-:W-:Y:S02]  /*36c0*/  F2FP.BF16.F32.PACK_AB R156, R33, R32 ;  /* 0x00000020219c723e */ /* 0x010fe400000010ff */
[----:B------:R-:W-:Y:S01]  /*36d0*/  FSEL R6, R5, RZ, P2 ;  /* 0x000000ff05067208 */ /* 0x000fe20001000000 */
[----:B------:R-:W-:-:S04]  /*36e0*/  FADD.FTZ R5, R24, R25 ;  /* 0x0000001918057221 */ /* 0x000fc80000010000 */
[----:B------:R-:W-:Y:S01]  /*36f0*/  MUFU.EX2 R40, R40 ;  /* 0x0000002800287308 */ /* 0x000fe20000000800 */
[--C-:B------:R-:W-:Y:S01]  /*3700*/  FFMA.FTZ R26, R26, UR20, -R6.reuse ;  /* 0x000000141a1a7c23 */ /* 0x100fe20008010806 */
[--C-:B------:R-:W-:Y:S01]  /*3710*/  FFMA.FTZ R27, R27, UR20, -R6.reuse ;  /* 0x000000141b1b7c23 */ /* 0x100fe20008010806 */
[--C-:B------:R-:W-:Y:S01]  /*3720*/  FFMA.FTZ R30, R30, UR20, -R6.reuse ;  /* 0x000000141e1e7c23 */ /* 0x100fe20008010806 */
[--C-:B------:R-:W-:Y:S01]  /*3730*/  FFMA.FTZ R31, R31, UR20, -R6.reuse ;  /* 0x000000141f1f7c23 */ /* 0x100fe20008010806 */
[--C-:B------:R-:W-:Y:S01]  /*3740*/  FFMA.FTZ R34, R34, UR20, -R6.reuse ;  /* 0x0000001422227c23 */ /* 0x100fe20008010806 */
[--C-:B------:R-:W-:Y:S01]  /*3750*/  FFMA.FTZ R35, R35, UR20, -R6.reuse ;  /* 0x0000001423237c23 */ /* 0x100fe20008010806 */
[----:B------:R-:W-:Y:S01]  /*3760*/  FFMA.FTZ R38, R38, UR20, -R6 ;  /* 0x0000001426267c23 */ /* 0x000fe20008010806 */
[----:B------:R-:W-:Y:S01]  /*3770*/  MUFU.EX2 R26, R26 ;  /* 0x0000001a001a7308 */ /* 0x000fe20000000800 */
[----:B------:R-:W-:Y:S01]  /*3780*/  FADD.FTZ R8, R28, R5 ;  /* 0x000000051c087221 */ /* 0x000fe20000010000 */
[----:B------:R-:W-:-:S02]  /*3790*/  @!P1 VIADD R5, R7, 0x28c40 ;  /* 0x00028c4007059836 */ /* 0x000fc40000000000 */
[--C-:B------:R-:W-:Y:S01]  /*37a0*/  FFMA.FTZ R39, R39, UR20, -R6.reuse ;  /* 0x0000001427277c23 */ /* 0x100fe20008010806 */
[----:B------:R-:W-:Y:S01]  /*37b0*/  FFMA.FTZ R42, R42, UR20, -R6 ;  /* 0x000000142a2a7c23 */ /* 0x000fe20008010806 */
[----:B------:R-:W-:Y:S01]  /*37c0*/  FADD.FTZ R13, R29, R8 ;  /* 0x000000081d0d7221 */ /* 0x000fe20000010000 */
[--C-:B------:R-:W-:Y:S01]  /*37d0*/  FFMA.FTZ R43, R43, UR20, -R6.reuse ;  /* 0x000000142b2b7c23 */ /* 0x100fe20008010806 */
[----:B------:R-:W-:Y:S01]  /*37e0*/  @!P1 PRMT R5, RZ, 0x654, R5 ;  /* 0x00000654ff059816 */ /* 0x000fe20000000005 */
[----:B------:R-:W4:Y:S01]  /*37f0*/  MUFU.EX2 R27, R27 ;  /* 0x0000001b001b7308 */ /* 0x000f220000000800 */
[----:B------:R-:W-:Y:S01]  /*3800*/  FADD.FTZ R10, R32, R13 ;  /* 0x0000000d200a7221 */ /* 0x000fe20000010000 */
[--C-:B------:R-:W-:Y:S01]  /*3810*/  FFMA.FTZ R46, R46, UR20, -R6.reuse ;  /* 0x000000142e2e7c23 */ /* 0x100fe20008010806 */
[----:B------:R5:W-:Y:S01]  /*3820*/  @!P1 SYNCS.ARRIVE.TRANS64.RED.A1T0 RZ, [R5+URZ], RZ ;  /* 0x000000ff05ff99a7 */ /* 0x000be2000810043f */
[--C-:B------:R-:W-:Y:S01]  /*3830*/  FFMA.FTZ R47, R47, UR20, -R6.reuse ;  /* 0x000000142f2f7c23 */ /* 0x100fe20008010806 */
[--C-:B------:R-:W-:Y:S01]  /*3840*/  FFMA.FTZ R50, R50, UR20, -R6.reuse ;  /* 0x0000001432327c23 */ /* 0x100fe20008010806 */
[--C-:B------:R-:W-:Y:S01]  /*3850*/  FFMA.FTZ R51, R51, UR20, -R6.reuse ;  /* 0x0000001433337c23 */ /* 0x100fe20008010806 */
[--C-:B------:R-:W-:Y:S01]  /*3860*/  FFMA.FTZ R54, R54, UR20, -R6.reuse ;  /* 0x0000001436367c23 */ /* 0x100fe20008010806 */
[----:B------:R-:W2:Y:S01]  /*3870*/  MUFU.EX2 R30, R30 ;  /* 0x0000001e001e7308 */ /* 0x000ea20000000800 */
[----:B------:R-:W-:Y:S01]  /*3880*/  FFMA.FTZ R6, R55, UR20, -R6 ;  /* 0x0000001437067c23 */ /* 0x000fe20008010806 */
[----:B-1----:R-:W-:-:S06]  /*3890*/  F2FP.BF16.F32.PACK_AB R158, R37, R36 ;  /* 0x00000024259e723e */ /* 0x002fcc00000010ff */
[----:B------:R-:W5:Y:S01]  /*38a0*/  MUFU.EX2 R31, R31 ;  /* 0x0000001f001f7308 */ /* 0x000f620000000800 */
[----:B----4-:R-:W-:Y:S01]  /*38b0*/  FADD.FTZ R11, R26, R27 ;  /* 0x0000001b1a0b7221 */ /* 0x010fe20000010000 */
[----:B------:R-:W-:-:S06]  /*38c0*/  F2FP.BF16.F32.PACK_AB R153, R27, R26 ;  /* 0x0000001a1b99723e */ /* 0x000fcc00000010ff */
[----:B------:R-:W1:Y:S01]  /*38d0*/  MUFU.EX2 R34, R34 ;  /* 0x0000002200227308 */ /* 0x000e620000000800 */
[----:B--2---:R-:W-:Y:S01]  /*38e0*/  FADD.FTZ R8, R30, R11 ;  /* 0x0000000b1e087221 */ /* 0x004fe20000010000 */
[----:B------:R-:W-:-:S04]  /*38f0*/  FADD.FTZ R11, R33, R10 ;  /* 0x0000000a210b7221 */ /* 0x000fc80000010000 */
[----:B------:R-:W-:Y:S02]  /*3900*/  FADD.FTZ R10, R36, R11 ;  /* 0x0000000b240a7221 */ /* 0x000fe40000010000 */
[----:B------:R-:W2:Y:S01]  /*3910*/  MUFU.EX2 R35, R35 ;  /* 0x0000002300237308 */ /* 0x000ea20000000800 */
[----:B-----5:R-:W-:Y:S01]  /*3920*/  FADD.FTZ R5, R31, R8 ;  /* 0x000000081f057221 */ /* 0x020fe20000010000 */
[----:B------:R-:W-:Y:S01]  /*3930*/  FADD.FTZ R11, R37, R10 ;  /* 0x0000000a250b7221 */ /* 0x000fe20000010000 */
[----:B------:R-:W-:Y:S01]  /*3940*/  F2FP.BF16.F32.PACK_AB R155, R31, R30 ;  /* 0x0000001e1f9b723e */ /* 0x000fe200000010ff */
[----:B------:R-:W-:Y:S02]  /*3950*/  BAR.SYNC.DEFER_BLOCKING 0xf, 0x100 ;  /* 0x03c4000000007b1d */ /* 0x000fe40000010000 */
[----:B------:R-:W-:Y:S01]  /*3960*/  FADD.FTZ R10, R40, R11 ;  /* 0x0000000b280a7221 */ /* 0x000fe20000010000 */
[----:B-1----:R-:W-:-:S03]  /*3970*/  FADD.FTZ R8, R34, R5 ;  /* 0x0000000522087221 */ /* 0x002fc60000010000 */
[----:B------:R-:W1:Y:S01]  /*3980*/  MUFU.EX2 R38, R38 ;  /* 0x0000002600267308 */ /* 0x000e620000000800 */
[----:B--2---:R-:W-:-:S07]  /*3990*/  FADD.FTZ R5, R35, R8 ;  /* 0x0000000823057221 */ /* 0x004fce0000010000 */
[----:B------:R-:W2:Y:S01]  /*39a0*/  MUFU.EX2 R39, R39 ;  /* 0x0000002700277308 */ /* 0x000ea20000000800 */
[----:B------:R-:W-:-:S07]  /*39b0*/  F2FP.BF16.F32.PACK_AB R157, R35, R34 ;  /* 0x00000022239d723e */ /* 0x000fce00000010ff */
[----:B------:R-:W4:Y:S01]  /*39c0*/  MUFU.EX2 R42, R42 ;  /* 0x0000002a002a7308 */ /* 0x000f220000000800 */
[----:B-1----:R-:W-:Y:S01]  /*39d0*/  FADD.FTZ R8, R38, R5 ;  /* 0x0000000526087221 */ /* 0x002fe20000010000 */
[----:B------:R1:W-:Y:S06]  /*39e0*/  STSM.16.M88.4 [R19+0x26800], R152 ;  /* 0x0268009813007844 */ /* 0x0003ec0000000200 */
[----:B------:R-:W5:Y:S01]  /*39f0*/  MUFU.EX2 R41, R41 ;  /* 0x0000002900297308 */ /* 0x000f620000000800 */
[C---:B--2---:R-:W-:Y:S01]  /*3a00*/  FADD.FTZ R5, R39.reuse, R8 ;  /* 0x0000000827057221 */ /* 0x044fe20000010000 */
[----:B------:R-:W-:-:S05]  /*3a10*/  F2FP.BF16.F32.PACK_AB R159, R39, R38 ;  /* 0x00000026279f723e */ /* 0x000fca00000010ff */
[----:B------:R1:W-:Y:S01]  /*3a20*/  STSM.16.M88.4 [R23], R156 ;  /* 0x0000009c17007844 */ /* 0x0003e20000000200 */
[----:B------:R-:W2:Y:S01]  /*3a30*/  MUFU.EX2 R43, R43 ;  /* 0x0000002b002b7308 */ /* 0x000ea20000000800 */
[----:B----4-:R-:W-:-:S07]  /*3a40*/  FADD.FTZ R8, R42, R5 ;  /* 0x000000052a087221 */ /* 0x010fce0000010000 */
[----:B------:R-:W-:Y:S01]  /*3a50*/  MUFU.EX2 R44, R44 ;  /* 0x0000002c002c7308 */ /* 0x000fe20000000800 */
[C---:B-----5:R-:W-:Y:S01]  /*3a60*/  FADD.FTZ R13, R41.reuse, R10 ;  /* 0x0000000a290d7221 */ /* 0x060fe20000010000 */
[----:B------:R-:W-:-:S06]  /*3a70*/  F2FP.BF16.F32.PACK_AB R160, R41, R40 ;  /* 0x0000002829a0723e */ /* 0x000fcc00000010ff */
[----:B------:R-:W4:Y:S01]  /*3a80*/  MUFU.EX2 R46, R46 ;  /* 0x0000002e002e7308 */ /* 0x000f220000000800 */
[C---:B--2---:R-:W-:Y:S01]  /*3a90*/  FADD.FTZ R5, R43.reuse, R8 ;  /* 0x000000082b057221 */ /* 0x044fe20000010000 */
[----:B------:R-:W-:-:S06]  /*3aa0*/  F2FP.BF16.F32.PACK_AB R161, R43, R42 ;  /* 0x0000002a2ba1723e */ /* 0x000fcc00000010ff */
[----:B------:R-:W2:Y:S08]  /*3ab0*/  MUFU.EX2 R45, R45 ;  /* 0x0000002d002d7308 */ /* 0x000eb00000000800 */
[----:B------:R-:W5:Y:S01]  /*3ac0*/  MUFU.EX2 R47, R47 ;  /* 0x0000002f002f7308 */ /* 0x000f620000000800 */
[----:B----4-:R-:W-:-:S07]  /*3ad0*/  FADD.FTZ R8, R46, R5 ;  /* 0x000000052e087221 */ /* 0x010fce0000010000 */
[----:B------:R-:W-:Y:S01]  /*3ae0*/  MUFU.EX2 R48, R48 ;  /* 0x0000003000307308 */ /* 0x000fe20000000800 */
[----:B--2---:R-:W-:-:S07]  /*3af0*/  F2FP.BF16.F32.PACK_AB R162, R45, R44 ;  /* 0x0000002c2da2723e */ /* 0x004fce00000010ff */
[----:B------:R-:W2:Y:S01]  /*3b00*/  MUFU.EX2 R49, R49 ;  /* 0x0000003100317308 */ /* 0x000ea20000000800 */
[C---:B-----5:R-:W-:Y:S01]  /*3b10*/  F2FP.BF16.F32.PACK_AB R163, R47.reuse, R46 ;  /* 0x0000002e2fa3723e */ /* 0x060fe200000010ff */
[----:B------:R-:W-:-:S04]  /*3b20*/  FADD.FTZ R47, R47, R8 ;  /* 0x000000082f2f7221 */ /* 0x000fc80000010000 */
[----:B------:R1:W-:Y:S02]  /*3b30*/  STSM.16.M88.4 [R18], R160 ;  /* 0x000000a012007844 */ /* 0x0003e40000000200 */
[----:B------:R-:W-:Y:S08]  /*3b40*/  MUFU.EX2 R50, R50 ;  /* 0x0000003200327308 */ /* 0x000ff00000000800 */
[----:B------:R-:W4:Y:S01]  /*3b50*/  MUFU.EX2 R51, R51 ;  /* 0x0000003300337308 */ /* 0x000f220000000800 */
[----:B--2---:R-:W-:-:S07]  /*3b60*/  F2FP.BF16.F32.PACK_AB R164, R49, R48 ;  /* 0x0000003031a4723e */ /* 0x004fce00000010ff */
[----:B------:R-:W2:Y:S08]  /*3b70*/  MUFU.EX2 R52, R52 ;  /* 0x0000003400347308 */ /* 0x000eb00000000800 */
[----:B------:R-:W5:Y:S01]  /*3b80*/  MUFU.EX2 R54, R54 ;  /* 0x0000003600367308 */ /* 0x000f620000000800 */
[----:B----4-:R-:W-:Y:S01]  /*3b90*/  F2FP.BF16.F32.PACK_AB R165, R51, R50 ;  /* 0x0000003233a5723e */ /* 0x010fe200000010ff */
[----:B------:R-:W-:-:S04]  /*3ba0*/  FADD.FTZ R50, R50, R47 ;  /* 0x0000002f32327221 */ /* 0x000fc80000010000 */
[----:B------:R-:W-:Y:S02]  /*3bb0*/  FADD.FTZ R51, R51, R50 ;  /* 0x0000003233337221 */ /* 0x000fe40000010000 */
[----:B------:R4:W3:Y:S01]  /*3bc0*/  MUFU.EX2 R11, R6 ;  /* 0x00000006000b7308 */ /* 0x0008e20000000800 */
[----:B--2---:R-:W-:Y:S01]  /*3bd0*/  F2FP.BF16.F32.PACK_AB R166, R9, R52 ;  /* 0x0000003409a6723e */ /* 0x004fe200000010ff */
[----:B----4-:R-:W-:-:S04]  /*3be0*/  FADD.FTZ R6, R44, R13 ;  /* 0x0000000d2c067221 */ /* 0x010fc80000010000 */
[----:B------:R-:W-:Y:S01]  /*3bf0*/  FADD.FTZ R45, R45, R6 ;  /* 0x000000062d2d7221 */ /* 0x000fe20000010000 */
[----:B-----5:R-:W-:-:S03]  /*3c00*/  FADD.FTZ R6, R54, R51 ;  /* 0x0000003336067221 */ /* 0x020fc60000010000 */
[----:B------:R-:W-:Y:S01]  /*3c10*/  FADD.FTZ R48, R48, R45 ;  /* 0x0000002d30307221 */ /* 0x000fe20000010000 */
[C---:B---3--:R-:W-:Y:S01]  /*3c20*/  F2FP.BF16.F32.PACK_AB R167, R11.reuse, R54 ;  /* 0x000000360ba7723e */ /* 0x048fe200000010ff */
[----:B------:R-:W-:Y:S02]  /*3c30*/  FADD.FTZ R6, R11, R6 ;  /* 0x000000060b067221 */ /* 0x000fe40000010000 */
[----:B------:R-:W-:Y:S02]  /*3c40*/  FADD.FTZ R49, R49, R48 ;  /* 0x0000003031317221 */ /* 0x000fe40000010000 */
[----:B------:R1:W-:Y:S02]  /*3c50*/  STSM.16.M88.4 [R22], R164 ;  /* 0x000000a416007844 */ /* 0x0003e40000000200 */
[----:B------:R-:W-:-:S04]  /*3c60*/  FADD.FTZ R52, R52, R49 ;  /* 0x0000003134347221 */ /* 0x000fc80000010000 */
[----:B------:R-:W-:Y:S01]  /*3c70*/  FADD.FTZ R5, R9, R52 ;  /* 0x0000003409057221 */ /* 0x000fe20000010000 */
[----:B------:R-:W-:Y:S06]  /*3c80*/  @!P0 BRA `(.L_x_2692) ;  /* 0x0000000000048947 */ /* 0x000fec0003800000 */
[----:B------:R-:W-:Y:S01]  /*3c90*/  BPT.TRAP 0x1 ;  /* 0x000000040000795c */ /* 0x000fe20000300000 */
.L_x_2692:
[----:B------:R2:W3:Y:S01]  /*3ca0*/  SYNCS.PHASECHK.TRANS64.TRYWAIT P2, [R7+URZ+0x28c50], R12 ;  /* 0x028c500c070075a7 */ /* 0x0004e2000804017f */
[----:B------:R-:W-:Y:S05]  /*3cb0*/  @!P0 BRA `(.L_x_2693) ;  /* 0x0000000000048947 */ /* 0x000fea0003800000 */
[----:B------:R-:W-:Y:S01]  /*3cc0*/  BPT.TRAP 0x1 ;  /* 0x000000040000795c */ /* 0x000fe20000300000 */
.L_x_2693:
[----:B------:R-:W-:Y:S01]  /*3cd0*/  ULOP3.LUT UR51, UR51, 0x2000000, URZ, 0xfc, !UPT ;  /* 0x0200000033337892 */ /* 0x000fe2000f8efc3f */
[----:B---3--:R-:W-:Y:S11]  /*3ce0*/  @P2 BRA `(.L_x_2694) ;  /* 0x0000000000082947 */ /* 0x008ff60003800000 */
[----:B------:R-:W3:Y:S02]  /*3cf0*/  SYNCS.PHASECHK.TRANS64.TRYWAIT P2, [R7+URZ+0x28c50], R12 ;  /* 0x028c500c070075a7 */ /* 0x000ee4000804017f */
[----:B---3--:R-:W-:Y:S05]  /*3d00*/  @!P2 BRA `(.L_x_2695) ;  /* 0x0000006800d8a947 */ /* 0x008fea0003800000 */
.L_x_2694:
[----:B------:R-:W-:Y:S01]  /*3d10*/  ULEA UR10, UR39, UR51, 0xc ;  /* 0x00000033270a7291 */ /* 0x000fe2000f8e603f */
[----:B------:R-:W-:Y:S01]  /*3d20*/  WARPGROUP.ARRIVE ;  /* 0x00000000000079c5 */ /* 0x000fe20000000000 */
[----:B------:R-:W-:Y:S01]  /*3d30*/  UMOV UR7, 0x40000040 ;  /* 0x4000004000077882 */ /* 0x000fe20000000000 */
[----:B------:R-:W-:Y:S01]  /*3d40*/  UISETP.GE.AND UP0, UPT, UR50, 0x41, UPT ;  /* 0x000000413200788c */ /* 0x000fe2000bf06270 */
[----:B--23--:R-:W-:-:S03]  /*3d50*/  @!P1 IADD3 R7, R7, 0x28c60, RZ ;  /* 0x00028c6007079810 */ /* 0x00cfc60007ffe0ff */
[----:B------:R-:W-:Y:S01]  /*3d60*/  UMOV UR6, UR10 ;  /* 0x0000000a00067c82 */ /* 0x000fe20008000000 */
[----:B------:R-:W-:Y:S01]  /*3d70*/  @!P1 PRMT R7, RZ, 0x654, R7 ;  /* 0x00000654ff079816 */ /* 0x000fe20000000007 */
[----:B------:R-:W-:Y:S01]  /*3d80*/  HGMMA.64x256x16.F32.BF16 R24, R152, gdesc[UR4].tnspB, RZ, !UPT, gsb0 ;  /* 0x43e0000498187df0 */ /* 0x000fe2000c0018ff */
[----:B------:R-:W-:Y:S01]  /*3d90*/  UIADD3 UR6, UR10, 0x80, URZ ;  /* 0x000000800a067890 */ /* 0x000fe2000fffe03f */
[----:B------:R-:W-:Y:S01]  /*3da0*/  PLOP3.LUT P2, PT, PT, PT, UP0, 0x80, 0x0 ;  /* 0x000000000000781c */ /* 0x000fe20003f4f008 */
[----:B------:R-:W-:Y:S01]  /*3db0*/  UMOV UR7, 0x40000040 ;  /* 0x4000004000077882 */ /* 0x000fe20000000000 */
[----:B------:R-:W-:Y:S02]  /*3dc0*/  WARPGROUP.DEPBAR.LE gsb0, 0x0 ;  /* 0x00008000000079c5 */ /* 0x000fe40000010000 */
[----:B------:R-:W-:-:S15]  /*3dd0*/  WARPGROUP.ARRIVE ;  /* 0x00000000000079c5 */ /* 0x000fde0000000000 */
[----:B------:R-:W-:-:S07]  /*3de0*/  NOP ;  /* 0x0000000000007918 */ /* 0x000fce0000000000 */
[----:B------:R-:W-:Y:S01]  /*3df0*/  HGMMA.64x256x16.F32.BF16 R24, R156, gdesc[UR4].tnspB, R24, gsb0 ;  /* 0x43e000049c187df0 */ /* 0x000fe20008001818 */
[----:B------:R-:W-:Y:S01]  /*3e00*/  UIADD3 UR6, UR10, 0x100, URZ ;  /* 0x000001000a067890 */ /* 0x000fe2000fffe03f */
[----:B------:R-:W-:Y:S01]  /*3e10*/  UMOV UR7, 0x40000040 ;  /* 0x4000004000077882 */ /* 0x000fe20000000000 */
[----:B------:R-:W-:Y:S02]  /*3e20*/  WARPGROUP.DEPBAR.LE gsb0, 0x0 ;  /* 0x00008000000079c5 */ /* 0x000fe40000010000 */
[----:B------:R-:W-:-:S15]  /*3e30*/  WARPGROUP.ARRIVE ;  /* 0x00000000000079c5 */ /* 0x000fde0000000000 */
[----:B------:R-:W-:-:S08]  /*3e40*/  NOP ;  /* 0x0000000000007918 */ /* 0x000fd00000000000 */
[----:B------:R-:W-:Y:S01]  /*3e50*/  HGMMA.64x256x16.F32.BF16 R24, R160, gdesc[UR4].tnspB, R24, gsb0 ;  /* 0x43e00004a0187df0 */ /* 0x000fe20008001818 */
[----:B------:R-:W-:Y:S01]  /*3e60*/  UIADD3 UR6, UR10, 0x180, URZ ;  /* 0x000001800a067890 */ /* 0x000fe2000fffe03f */
[----:B------:R-:W-:Y:S01]  /*3e70*/  UMOV UR7, 0x40000040 ;  /* 0x4000004000077882 */ /* 0x000fe20000000000 */
[----:B------:R-:W-:Y:S02]  /*3e80*/  WARPGROUP.DEPBAR.LE gsb0, 0x0 ;  /* 0x00008000000079c5 */ /* 0x000fe40000010000 */
[----:B------:R-:W-:-:S15]  /*3e90*/  WARPGROUP.ARRIVE ;  /* 0x00000000000079c5 */ /* 0x000fde0000000000 */
[----:B------:R-:W-:-:S08]  /*3ea0*/  NOP ;  /* 0x0000000000007918 */ /* 0x000fd00000000000 */
[----:B------:R-:W-:Y:S03]  /*3eb0*/  HGMMA.64x256x16.F32.BF16 R24, R164, gdesc[UR4].tnspB, R24, gsb0 ;  /* 0x43e00004a4187df0 */ /* 0x000fe60008001818 */
[----:B------:R-:W-:Y:S02]  /*3ec0*/  WARPGROUP.DEPBAR.LE gsb0, 0x0 ;  /* 0x00008000000079c5 */ /* 0x000fe40000010000 */
[----:B------:R-:W-:Y:S01]  /*3ed0*/  @!PT LDS RZ, [RZ] ;  /* 0x00000000fffff984 */ /* 0x000fe20000000800 */
[----:B------:R-:W-:Y:S01]  /*3ee0*/  @!PT LDS RZ, [RZ] ;  /* 0x00000000fffff984 */ /* 0x000fe20000000800 */
[----:B------:R-:W-:Y:S01]  /*3ef0*/  @!PT LDS RZ, [RZ] ;  /* 0x00000000fffff984 */ /* 0x000fe20000000800 */
[----:B------:R-:W-:Y:S01]  /*3f00*/  @!PT LDS RZ, [RZ] ;  /* 0x00000000fffff984 */ /* 0x000fe20000000800 */
[----:B------:R2:W-:Y:S06]  /*3f10*/  MEMBAR.ALL.CTA ;  /* 0x0000000000007992 */ /* 0x0005ec0000008000 */
[----:B--2---:R-:W2:Y:S02]  /*3f20*/  FENCE.VIEW.ASYNC.S ;  /* 0x00000000000073c6 */ /* 0x004ea40000000000 */
[----:B--2---:R-:W-:Y:S01]  /*3f30*/  NOP ;  /* 0x0000000000007918 */ /* 0x004fe20000000000 */
[----:B------:R-:W-:Y:S06]  /*3f40*/  BAR.ARV 0xe, 0x100 ;  /* 0x0384000000007b1d */ /* 0x000fec0000002000 */
[----:B------:R2:W-:Y:S01]  /*3f50*/  @!P1 SYNCS.ARRIVE.TRANS64.RED.A1T0 RZ, [R7+URZ], RZ ;  /* 0x000000ff07ff99a7 */ /* 0x0005e2000810043f */
[----:B------:R-:W-:Y:S05]  /*3f60*/  @!P2 BRA `(.L_x_2696) ;  /* 0x000000180044a947 */ /* 0x000fea0003800000 */
[----:B------:R-:W-:Y:S01]  /*3f70*/  MOV R8, R3 ;  /* 0x0000000300087202 */ /* 0x000fe20000000f00 */
[----:B------:R-:W-:Y:S01]  /*3f80*/  IMAD.MOV.U32 R9, RZ, RZ, R0 ;  /* 0x000000ffff097224 */ /* 0x000fe200078e0000 */
[----:B------:R-:W-:Y:S01]  /*3f90*/  UIADD3 UR37, UR37, -0x2, URZ ;  /* 0xfffffffe25257890 */ /* 0x000fe2000fffe03f */
[----:B------:R-:W-:Y:S01]  /*3fa0*/  UMOV UR21, UR39 ;  /* 0x0000002700157c82 */ /* 0x000fe20008000000 */
[----:B------:R-:W-:-:S10]  /*3fb0*/  ULDC UR20, c[0x0][0x988] ;  /* 0x0002620000147ab9 */ /* 0x000fd40000000800 */
.L_x_2705:
[----:B------:R-:W-:Y:S01]  /*3fc0*/  UIADD3 UR39, UR21, 0x1, URZ ;  /* 0x0000000115277890 */ /* 0x000fe2000fffe03f */
[----:B------:R-:W-:Y:S01]  /*3fd0*/  MOV R0, UR37 ;  /* 0x0000002500007c02 */ /* 0x000fe20008000f00 */
[----:B------:R-:W-:Y:S02]  /*3fe0*/  UIADD3 UR37, UR37, -0x1, URZ ;  /* 0xffffffff25257890 */ /* 0x000fe4000fffe03f */
[----:B------:R-:W-:Y:S01]  /*3ff0*/  UISETP.NE.AND UP0, UPT, UR39, 0x2, UPT ;  /* 0x000000022700788c */ /* 0x000fe2000bf05270 */
[----:B------:R-:W-:-:S03]  /*4000*/  ISETP.GT.AND P2, PT, R0, RZ, PT ;  /* 0x000000ff0000720c */ /* 0x000fc60003f44270 */
[----:B------:R-:W-:Y:S02]  /*4010*/  USEL UR6, URZ, 0x1, UP0 ;  /* 0x000000013f067887 */ /* 0x000fe40008000000 */
[----:B------:R-:W-:Y:S02]  /*4020*/  USEL UR39, UR39, URZ, UP0 ;  /* 0x0000003f27277287 */ /* 0x000fe40008000000 */
[----:B------:R-:W-:Y:S01]  /*4030*/  ULOP3.LUT UR40, UR40, UR6, URZ, 0x3c, !UPT ;  /* 0x0000000628287292 */ /* 0x000fe2000f8e3c3f */
[----:B-1-34-:R-:W-:Y:S11]  /*4040*/  @!P0 BRA `(.L_x_2697) ;  /* 0x0000000000048947 */ /* 0x01aff60003800000 */
[----:B------:R-:W-:Y:S01]  /*4050*/  BPT.TRAP 0x1 ;  /* 0x000000040000795c */ /* 0x000fe20000300000 */
.L_x_2697:
[----:B------:R-:W-:Y:S01]  /*4060*/  ULEA UR22, UR39, UR46, 0x3 ;  /* 0x0000002e27167291 */ /* 0x000fe2000f8e183f */
[----:B--2---:R-:W-:-:S04]  /*4070*/  MOV R7, UR40 ;  /* 0x0000002800077c02 */ /* 0x004fc80008000f00 */
[----:B------:R-:W-:-:S04]  /*4080*/  SHF.L.U32 R7, R7, 0x1f, RZ ;  /* 0x0000001f07077819 */ /* 0x000fc800000006ff */
[----:B------:R2:W3:Y:S01]  /*4090*/  SYNCS.PHASECHK.TRANS64.TRYWAIT P3, [UR22+0x28c30], R7 ;  /* 0x028c3007ff0075a7 */ /* 0x0004e20008060156 */
[----:B------:R-:W-:Y:S05]  /*40a0*/  @!P0 BRA `(.L_x_2698) ;  /* 0x0000000000048947 */ /* 0x000fea0003800000 */
[----:B------:R-:W-:Y:S01]  /*40b0*/  BPT.TRAP 0x1 ;  /* 0x000000040000795c */ /* 0x000fe20000300000 */
.L_x_2698:
[----:B---3--:R-:W-:Y:S05]  /*40c0*/  @P3 BRA `(.L_x_2699) ;  /* 0x0000000000083947 */ /* 0x008fea0003800000 */
[----:B------:R-:W3:Y:S02]  /*40d0*/  SYNCS.PHASECHK.TRANS64.TRYWAIT P3, [UR22+0x28c30], R7 ;  /* 0x028c3007ff0075a7 */ /* 0x000ee40008060156 */
[----:B---3--:R-:W-:Y:S05]  /*40e0*/  @!P3 BRA `(.L_x_2700) ;  /* 0x0000006400f4b947 */ /* 0x008fea0003800000 */
.L_x_2699:
[----:B------:R-:W-:Y:S01]  /*40f0*/  R2UR UR18, R4 ;  /* 0x00000000041272ca */ /* 0x000fe200000e0000 */
[----:B------:R-:W-:Y:S01]  /*4100*/  UIADD3 UR6, UR46, 0x20400, URZ ;  /* 0x000204002e067890 */ /* 0x000fe2000fffe03f */
[----:B-1----:R-:W-:Y:S01]  /*4110*/  WARPGROUP.ARRIVE ;  /* 0x00000000000079c5 */ /* 0x002fe20000000000 */
[----:B------:R-:W-:Y:S01]  /*4120*/  UMOV UR19, 0x40000040 ;  /* 0x4000004000137882 */ /* 0x000fe20000000000 */
[----:B------:R-:W-:Y:S01]  /*4130*/  UMOV UR17, 0x40000040 ;  /* 0x4000004000117882 */ /* 0x000fe20000000000 */
[----:B------:R-:W-:Y:S01]  /*4140*/  USHF.R.U32.HI UR6, URZ, 0x4, UR6 ;  /* 0x000000043f067899 */ /* 0x000fe20008011606 */
[----:B------:R-:W-:Y:S01]  /*4150*/  UMOV UR7, 0x40000040 ;  /* 0x4000004000077882 */ /* 0x000fe20000000000 */
[----:B------:R-:W-:Y:S02]  /*4160*/  UMOV UR11, 0x40000040 ;  /* 0x40000040000b7882 */ /* 0x000fe40000000000 */
[----:B------:R-:W-:Y:S01]  /*4170*/  ULOP3.LUT UR6, UR6, 0x3fff, URZ, 0xc0, !UPT ;  /* 0x00003fff06067892 */ /* 0x000fe2000f8ec03f */
[----:B------:R-:W-:-:S03]  /*4180*/  UMOV UR15, 0x40000040 ;  /* 0x40000040000f7882 */ /* 0x000fc60000000000 */
[----:B------:R-:W-:Y:S02]  /*4190*/  ULEA UR18, UR39, UR18, 0x9 ;  /* 0x0000001227127291 */ /* 0x000fe4000f8e483f */
[----:B------:R-:W-:Y:S02]  /*41a0*/  ULOP3.LUT UR16, UR6, 0x10000, URZ, 0xfc, !UPT ;  /* 0x0001000006107892 */ /* 0x000fe4000f8efc3f */
[----:B------:R-:W-:Y:S02]  /*41b0*/  UIADD3 UR6, UR18, 0x2, URZ ;  /* 0x0000000212067890 */ /* 0x000fe4000fffe03f */
[----:B------:R-:W-:Y:S02]  /*41c0*/  UIADD3 UR10, UR18, 0x4, URZ ;  /* 0x00000004120a7890 */ /* 0x000fe4000fffe03f */
[----:B------:R-:W-:-:S03]  /*41d0*/  UIADD3 UR14, UR18, 0x6, URZ ;  /* 0x00000006120e7890 */ /* 0x000fc6000fffe03f */
[----:B------:R-:W-:Y:S03]  /*41e0*/  HGMMA.64x64x16.F32.BF16 R152, gdesc[UR16], RZ, !UPT, gsb0 ;  /* 0x00e00000109879f0 */ /* 0x000fe6000c0018ff */
[----:B------:R-:W-:Y:S02]  /*41f0*/  WARPGROUP.DEPBAR.LE gsb0, 0x0 ;  /* 0x00008000000079c5 */ /* 0x000fe40000010000 */
[----:B------:R-:W-:-:S06]  /*4200*/  WARPGROUP.ARRIVE ;  /* 0x00000000000079c5 */ /* 0x000fcc0000000000 */
[----:B------:R-:W-:Y:S03]  /*4210*/  HGMMA.64x64x16.F32.BF16 R152, gdesc[UR4], R152, gsb0 ;  /* 0x00e00000049879f0 */ /* 0x000fe60008001898 */
[----:B------:R-:W-:Y:S02]  /*4220*/  WARPGROUP.DEPBAR.LE gsb0, 0x0 ;  /* 0x00008000000079c5 */ /* 0x000fe40000010000 */
[----:B------:R-:W-:-:S06]  /*4230*/  WARPGROUP.ARRIVE ;  /* 0x00000000000079c5 */ /* 0x000fcc0000000000 */
[----:B------:R-:W-:Y:S03]  /*4240*/  HGMMA.64x64x16.F32.BF16 R152, gdesc[UR8], R152, gsb0 ;  /* 0x00e00000089879f0 */ /* 0x000fe60008001898 */
[----:B------:R-:W-:Y:S02]  /*4250*/  WARPGROUP.DEPBAR.LE gsb0, 0x0 ;  /* 0x00008000000079c5 */ /* 0x000fe40000010000 */
[----:B------:R-:W-:-:S06]  /*4260*/  WARPGROUP.ARRIVE ;  /* 0x00000000000079c5 */ /* 0x000fcc0000000000 */
[----:B------:R-:W-:Y:S03]  /*4270*/  HGMMA.64x64x16.F32.BF16 R152, gdesc[UR12], R152, gsb0 ;  /* 0x00e000000c9879f0 */ /* 0x000fe60008001898 */
[----:B------:R-:W-:Y:S02]  /*4280*/  WARPGROUP.DEPBAR.LE gsb0, 0x0 ;  /* 0x00008000000079c5 */ /* 0x000fe40000010000 */
[----:B---3--:R-:W-:-:S04]  /*4290*/  FMNMX.FTZ R0, R152, R9, !PT ;  /* 0x0000000998007209 */ /* 0x008fc80007810000 */
        /* <DEDUP_REMOVED lines=26> */
[----:B------:R-:W-:-:S03]  /*4440*/  FMNMX.FTZ R3, R167, R10, !PT ;  /* 0x0000000aa7037209 */ /* 0x000fc60007810000 */
[----:B------:R-:W-:Y:S01]  /*4450*/  FMUL.FTZ R187, R0, UR20 ;  /* 0x0000001400bb7c20 */ /* 0x000fe20008410000 */
[----:B------:R-:W-:Y:S01]  /*4460*/  FMNMX.FTZ R12, R170, R3, !PT ;  /* 0x00000003aa0c7209 */ /* 0x000fe20007810000 */
[----:B------:R-:W-:Y:S02]  /*4470*/  FADD.FTZ R9, -R0, R9 ;  /* 0x0000000900097221 */ /* 0x000fe40000010100 */
[--C-:B------:R-:W-:Y:S01]  /*4480*/  FFMA.FTZ R13, R161, UR20, -R187.reuse ;  /* 0x00000014a10d7c23 */ /* 0x100fe200080108bb */
[----:B------:R-:W-:Y:S01]  /*4490*/  FMNMX.FTZ R3, R171, R12, !PT ;  /* 0x0000000cab037209 */ /* 0x000fe20007810000 */
[--C-:B------:R-:W-:Y:S01]  /*44a0*/  FFMA.FTZ R14, R156, UR20, -R187.reuse ;  /* 0x000000149c0e7c23 */ /* 0x100fe200080108bb */
[--C-:B------:R-:W-:Y:S01]  /*44b0*/  FFMA.FTZ R156, R160, UR20, -R187.reuse ;  /* 0x00000014a09c7c23 */ /* 0x100fe200080108bb */
[--C-:B------:R-:W-:Y:S01]  /*44c0*/  FFMA.FTZ R160, R168, UR20, -R187.reuse ;  /* 0x00000014a8a07c23 */ /* 0x100fe200080108bb */
[----:B------:R-:W-:Y:S01]  /*44d0*/  FMNMX.FTZ R12, R174, R3, !PT ;  /* 0x00000003ae0c7209 */ /* 0x000fe20007810000 */
[----:B------:R-:W-:Y:S01]  /*44e0*/  FMUL.FTZ R11, R9, UR20 ;  /* 0x00000014090b7c20 */ /* 0x000fe20008410000 */
[--C-:B------:R-:W-:Y:S01]  /*44f0*/  FFMA.FTZ R9, R152, UR20, -R187.reuse ;  /* 0x0000001498097c23 */ /* 0x100fe200080108bb */
[--C-:B------:R-:W-:Y:S01]  /*4500*/  FFMA.FTZ R152, R153, UR20, -R187.reuse ;  /* 0x0000001499987c23 */ /* 0x100fe200080108bb */
[----:B------:R-:W-:Y:S01]  /*4510*/  FMNMX.FTZ R3, R175, R12, !PT ;  /* 0x0000000caf037209 */ /* 0x000fe20007810000 */
[--C-:B------:R-:W-:Y:S01]  /*4520*/  FFMA.FTZ R15, R165, UR20, -R187.reuse ;  /* 0x00000014a50f7c23 */ /* 0x100fe200080108bb */
[--C-:B------:R-:W-:Y:S01]  /*4530*/  FFMA.FTZ R153, R173, UR20, -R187.reuse ;  /* 0x00000014ad997c23 */ /* 0x100fe200080108bb */
[--C-:B------:R-:W-:Y:S01]  /*4540*/  FFMA.FTZ R180, R180, UR20, -R187.reuse ;  /* 0x00000014b4b47c23 */ /* 0x100fe200080108bb */
[----:B------:R-:W-:Y:S01]  /*4550*/  FMNMX.FTZ R12, R178, R3, !PT ;  /* 0x00000003b20c7209 */ /* 0x000fe20007810000 */
[----:B------:R-:W1:Y:S01]  /*4560*/  MUFU.EX2 R10, R11 ;  /* 0x0000000b000a7308 */ /* 0x000e620000000800 */
[--C-:B------:R-:W-:Y:S01]  /*4570*/  FFMA.FTZ R21, R169, UR20, -R187.reuse ;  /* 0x00000014a9157c23 */ /* 0x100fe200080108bb */
[--C-:B------:R-:W-:Y:S01]  /*4580*/  FFMA.FTZ R157, R157, UR20, -R187.reuse ;  /* 0x000000149d9d7c23 */ /* 0x100fe200080108bb */
[----:B------:R-:W-:Y:S01]  /*4590*/  FMNMX.FTZ R3, R179, R12, !PT ;  /* 0x0000000cb3037209 */ /* 0x000fe20007810000 */
[--C-:B------:R-:W-:Y:S01]  /*45a0*/  FFMA.FTZ R164, R164, UR20, -R187.reuse ;  /* 0x00000014a4a47c23 */ /* 0x100fe200080108bb */
[----:B------:R-:W-:-:S02]  /*45b0*/  FFMA.FTZ R181, R181, UR20, -R187 ;  /* 0x00000014b5b57c23 */ /* 0x000fc400080108bb */
[----:B------:R-:W-:Y:S01]  /*45c0*/  FMNMX.FTZ R12, R182, R3, !PT ;  /* 0x00000003b60c7209 */ /* 0x000fe20007810000 */
[----:B------:R-:W3:Y:S03]  /*45d0*/  MUFU.EX2 R9, R9 ;  /* 0x0000000900097308 */ /* 0x000ee60000000800 */
[----:B------:R-:W-:-:S05]  /*45e0*/  FMNMX.FTZ R3, R183, R12, !PT ;  /* 0x0000000cb7037209 */ /* 0x000fca0007810000 */
[----:B------:R-:W4:Y:S01]  /*45f0*/  SHFL.BFLY PT, R20, R3, 0x2, 0x1f ;  /* 0x0c401f0003147f89 */ /* 0x000f2200000e0000 */
[----:B------:R-:W-:Y:S01]  /*4600*/  MUFU.EX2 R152, R152 ;  /* 0x0000009800987308 */ /* 0x000fe20000000800 */
[-C--:B-1----:R-:W-:Y:S01]  /*4610*/  FMUL.FTZ R24, R24, R10.reuse ;  /* 0x0000000a18187220 */ /* 0x082fe20000410000 */
[-C--:B------:R-:W-:Y:S01]  /*4620*/  FMUL.FTZ R25, R25, R10.reuse ;  /* 0x0000000a19197220 */ /* 0x080fe20000410000 */
[-C--:B------:R-:W-:Y:S01]  /*4630*/  FMUL.FTZ R28, R28, R10.reuse ;  /* 0x0000000a1c1c7220 */ /* 0x080fe20000410000 */
[-C--:B------:R-:W-:Y:S01]  /*4640*/  FMUL.FTZ R29, R29, R10.reuse ;  /* 0x0000000a1d1d7220 */ /* 0x080fe20000410000 */
[-C--:B------:R-:W-:Y:S01]  /*4650*/  FMUL.FTZ R32, R32, R10.reuse ;  /* 0x0000000a20207220 */ /* 0x080fe20000410000 */
[-C--:B------:R-:W-:Y:S01]  /*4660*/  FMUL.FTZ R33, R33, R10.reuse ;  /* 0x0000000a21217220 */ /* 0x080fe20000410000 */
[-C--:B------:R-:W-:Y:S01]  /*4670*/  FMUL.FTZ R36, R36, R10.reuse ;  /* 0x0000000a24247220 */ /* 0x080fe20000410000 */
[----:B------:R-:W-:Y:S01]  /*4680*/  MUFU.EX2 R11, R14 ;  /* 0x0000000e000b7308 */ /* 0x000fe20000000800 */
[----:B---3--:R-:W-:Y:S01]  /*4690*/  FFMA.FTZ R5, R10, R5, R9 ;  /* 0x000000050a057223 */ /* 0x008fe20000010009 */
[-C--:B------:R-:W-:Y:S01]  /*46a0*/  FMUL.FTZ R37, R37, R10.reuse ;  /* 0x0000000a25257220 */ /* 0x080fe20000410000 */
[-C--:B------:R-:W-:Y:S01]  /*46b0*/  FMUL.FTZ R40, R40, R10.reuse ;  /* 0x0000000a28287220 */ /* 0x080fe20000410000 */
[-C--:B------:R-:W-:Y:S01]  /*46c0*/  FMUL.FTZ R41, R41, R10.reuse ;  /* 0x0000000a29297220 */ /* 0x080fe20000410000 */
[-C--:B------:R-:W-:Y:S01]  /*46d0*/  FMUL.FTZ R44, R44, R10.reuse ;  /* 0x0000000a2c2c7220 */ /* 0x080fe20000410000 */
[-C--:B------:R-:W-:Y:S01]  /*46e0*/  FMUL.FTZ R45, R45, R10.reuse ;  /* 0x0000000a2d2d7220 */ /* 0x080fe20000410000 */
[-C--:B------:R-:W-:Y:S01]  /*46f0*/  FMUL.FTZ R48, R48, R10.reuse ;  /* 0x0000000a30307220 */ /* 0x080fe20000410000 */
[----:B------:R1:W-:Y:S01]  /*4700*/  MUFU.EX2 R12, R157 ;  /* 0x0000009d000c7308 */ /* 0x0003e20000000800 */
[-C--:B------:R-:W-:Y:S01]  /*4710*/  FMUL.FTZ R49, R49, R10.reuse ;  /* 0x0000000a31317220 */ /* 0x080fe20000410000 */
[-C--:B------:R-:W-:Y:S01]  /*4720*/  FMUL.FTZ R52, R52, R10.reuse ;  /* 0x0000000a34347220 */ /* 0x080fe20000410000 */
[-C--:B------:R-:W-:Y:S01]  /*4730*/  FMUL.FTZ R53, R53, R10.reuse ;  /* 0x0000000a35357220 */ /* 0x080fe20000410000 */
[-C--:B------:R-:W-:Y:S01]  /*4740*/  FMUL.FTZ R56, R56, R10.reuse ;  /* 0x0000000a38387220 */ /* 0x080fe20000410000 */
[-C--:B------:R-:W-:Y:S01]  /*4750*/  FMUL.FTZ R57, R57, R10.reuse ;  /* 0x0000000a39397220 */ /* 0x080fe20000410000 */
[----:B------:R-:W-:Y:S01]  /*4760*/  FMUL.FTZ R60, R60, R10 ;  /* 0x0000000a3c3c7220 */ /* 0x000fe20000410000 */
[----:B----4-:R-:W-:Y:S01]  /*4770*/  FMNMX.FTZ R161, R3, R20, !PT ;  /* 0x0000001403a17209 */ /* 0x010fe20007810000 */
[--C-:B------:R-:W-:Y:S01]  /*4780*/  FFMA.FTZ R20, R172, UR20, -R187.reuse ;  /* 0x00000014ac147c23 */ /* 0x100fe200080108bb */
[----:B------:R-:W-:Y:S01]  /*4790*/  MUFU.EX2 R156, R156 ;  /* 0x0000009c009c7308 */ /* 0x000fe20000000800 */
[----:B-1----:R-:W-:Y:S01]  /*47a0*/  FFMA.FTZ R157, R177, UR20, -R187 ;  /* 0x00000014b19d7c23 */ /* 0x002fe200080108bb */
[----:B------:R-:W-:Y:S01]  /*47b0*/  IMAD.MOV R177, RZ, RZ, -R17 ;  /* 0x000000ffffb17224 */ /* 0x000fe200078e0a11 */
[----:B------:R-:W1:Y:S01]  /*47c0*/  SHFL.BFLY PT, R168, R161, 0x1, 0x1f ;  /* 0x0c201f00a1a87f89 */ /* 0x000e6200000e0000 */
[-C--:B------:R-:W-:Y:S01]  /*47d0*/  FMUL.FTZ R61, R61, R10.reuse ;  /* 0x0000000a3d3d7220 */ /* 0x080fe20000410000 */
[-C--:B------:R-:W-:Y:S01]  /*47e0*/  FMUL.FTZ R64, R64, R10.reuse ;  /* 0x0000000a40407220 */ /* 0x080fe20000410000 */
[-C--:B------:R-:W-:Y:S01]  /*47f0*/  FMUL.FTZ R65, R65, R10.reuse ;  /* 0x0000000a41417220 */ /* 0x080fe20000410000 */
[----:B------:R-:W-:Y:S01]  /*4800*/  ISETP.NE.AND P3, PT, R16, R177, PT ;  /* 0x000000b11000720c */ /* 0x000fe20003f65270 */
[----:B------:R-:W-:Y:S01]  /*4810*/  MUFU.EX2 R13, R13 ;  /* 0x0000000d000d7308 */ /* 0x000fe20000000800 */
[----:B------:R-:W-:Y:S01]  /*4820*/  MOV R177, UR21 ;  /* 0x0000001500b17c02 */ /* 0x000fe20008000f00 */
        /* <DEDUP_REMOVED lines=12> */
[-C--:B------:R-:W-:Y:S01]  /*48f0*/  FMUL.FTZ R89, R89, R10.reuse ;  /* 0x0000000a59597220 */ /* 0x080fe20000410000 */
[-C--:B------:R-:W-:Y:S01]  /*4900*/  FMUL.FTZ R92, R92, R10.reuse ;  /* 0x0000000a5c5c7220 */ /* 0x080fe20000410000 */
[----:B------:R-:W-:Y:S01]  /*4910*/  MUFU.EX2 R15, R15 ;  /* 0x0000000f000f7308 */ /* 0x000fe20000000800 */
[----:B---3--:R-:W-:Y:S01]  /*4920*/  FFMA.FTZ R164, R176, UR20, -R187 ;  /* 0x00000014b0a47c23 */ /* 0x008fe200080108bb */
[----:B------:R-:W-:Y:S01]  /*4930*/  FMUL.FTZ R93, R93, R10 ;  /* 0x0000000a5d5d7220 */ /* 0x000fe20000410000 */
[----:B-1----:R-:W-:Y:S01]  /*4940*/  FMNMX.FTZ R3, R161, R168, !PT ;  /* 0x000000a8a1037209 */ /* 0x002fe20007810000 */
[-C--:B------:R-:W-:Y:S01]  /*4950*/  FMUL.FTZ R96, R96, R10.reuse ;  /* 0x0000000a60607220 */ /* 0x080fe20000410000 */
[-C--:B------:R-:W-:Y:S01]  /*4960*/  FMUL.FTZ R97, R97, R10.reuse ;  /* 0x0000000a61617220 */ /* 0x080fe20000410000 */
[-C--:B------:R-:W-:Y:S01]  /*4970*/  FMUL.FTZ R100, R100, R10.reuse ;  /* 0x0000000a64647220 */ /* 0x080fe20000410000 */
[-C--:B------:R-:W-:Y:S01]  /*4980*/  FMUL.FTZ R101, R101, R10.reuse ;  /* 0x0000000a65657220 */ /* 0x080fe20000410000 */
[C---:B------:R-:W-:Y:S01]  /*4990*/  FADD.FTZ R165, -R3.reuse, R8 ;  /* 0x0000000803a57221 */ /* 0x040fe20000010100 */
[----:B------:R-:W-:Y:S01]  /*49a0*/  FMUL.FTZ R173, R3, UR20 ;  /* 0x0000001403ad7c20 */ /* 0x000fe20008410000 */
[----:B------:R1:W-:Y:S01]  /*49b0*/  MUFU.EX2 R161, R180 ;  /* 0x000000b400a17308 */ /* 0x0003e20000000800 */
[----:B------:R-:W-:Y:S01]  /*49c0*/  FMUL.FTZ R104, R104, R10 ;  /* 0x0000000a68687220 */ /* 0x000fe20000410000 */
[----:B------:R-:W-:Y:S01]  /*49d0*/  FMUL.FTZ R169, R165, UR20 ;  /* 0x00000014a5a97c20 */ /* 0x000fe20008410000 */
[--C-:B------:R-:W-:Y:S01]  /*49e0*/  FFMA.FTZ R168, R154, UR20, -R173.reuse ;  /* 0x000000149aa87c23 */ /* 0x100fe200080108ad */
[--C-:B------:R-:W-:Y:S01]  /*49f0*/  FFMA.FTZ R155, R155, UR20, -R173.reuse ;  /* 0x000000149b9b7c23 */ /* 0x100fe200080108ad */
[--C-:B------:R-:W-:Y:S01]  /*4a00*/  FFMA.FTZ R165, R158, UR20, -R173.reuse ;  /* 0x000000149ea57c23 */ /* 0x100fe200080108ad */
[--C-:B------:R-:W-:Y:S01]  /*4a10*/  FFMA.FTZ R172, R159, UR20, -R173.reuse ;  /* 0x000000149fac7c23 */ /* 0x100fe200080108ad */
[--C-:B------:R-:W-:Y:S01]  /*4a20*/  FFMA.FTZ R159, R162, UR20, -R173.reuse ;  /* 0x00000014a29f7c23 */ /* 0x100fe200080108ad */
[----:B------:R-:W-:Y:S01]  /*4a30*/  MUFU.EX2 R169, R169 ;  /* 0x000000a900a97308 */ /* 0x000fe20000000800 */
[--C-:B-1----:R-:W-:Y:S01]  /*4a40*/  FFMA.FTZ R180, R167, UR20, -R173.reuse ;  /* 0x00000014a7b47c23 */ /* 0x102fe200080108ad */
[--C-:B------:R-:W-:Y:S01]  /*4a50*/  FFMA.FTZ R167, R170, UR20, -R173.reuse ;  /* 0x00000014aaa77c23 */ /* 0x100fe200080108ad */
[----:B------:R-:W-:Y:S01]  /*4a60*/  MOV R170, UR22 ;  /* 0x0000001600aa7c02 */ /* 0x000fe20008000f00 */
[--C-:B------:R-:W-:Y:S01]  /*4a70*/  FFMA.FTZ R176, R163, UR20, -R173.reuse ;  /* 0x00000014a3b07c23 */ /* 0x100fe200080108ad */
[--C-:B------:R-:W-:Y:S01]  /*4a80*/  FFMA.FTZ R163, R166, UR20, -R173.reuse ;  /* 0x00000014a6a37c23 */ /* 0x100fe200080108ad */
[--C-:B------:R-:W-:Y:S01]  /*4a90*/  FFMA.FTZ R175, R175, UR20, -R173.reuse ;  /* 0x00000014afaf7c23 */ /* 0x100fe200080108ad */
[----:B------:R-:W-:Y:S01]  /*4aa0*/  FFMA.FTZ R188, R171, UR20, -R173 ;  /* 0x00000014abbc7c23 */ /* 0x000fe200080108ad */
[----:B------:R-:W1:Y:S01]  /*4ab0*/  MUFU.EX2 R168, R168 ;  /* 0x000000a800a87308 */ /* 0x000e620000000800 */
[----:B------:R-:W-:-:S02]  /*4ac0*/  @!P1 VIADD R154, R170, 0x28c40 ;  /* 0x00028c40aa9a9836 */ /* 0x000fc40000000000 */
[--C-:B------:R-:W-:Y:S01]  /*4ad0*/  FFMA.FTZ R171, R174, UR20, -R173.reuse ;  /* 0x00000014aeab7c23 */ /* 0x100fe200080108ad */
[----:B------:R-:W-:Y:S01]  /*4ae0*/  @!P3 LEA R158, R177, R2, 0x6 ;  /* 0x00000002b19eb211 */ /* 0x000fe200078e30ff */
[--C-:B------:R-:W-:Y:S01]  /*4af0*/  FFMA.FTZ R178, R178, UR20, -R173.reuse ;  /* 0x00000014b2b27c23 */ /* 0x100fe200080108ad */
[--C-:B------:R-:W-:Y:S01]  /*4b00*/  FFMA.FTZ R179, R179, UR20, -R173.reuse ;  /* 0x00000014b3b37c23 */ /* 0x100fe200080108ad */
[----:B------:R-:W-:Y:S01]  /*4b10*/  @!P1 PRMT R154, RZ, 0x654, R154 ;  /* 0x00000654ff9a9816 */ /* 0x000fe2000000009a */
[--C-:B------:R-:W-:Y:S01]  /*4b20*/  FFMA.FTZ R182, R182, UR20, -R173.reuse ;  /* 0x00000014b6b67c23 */ /* 0x100fe200080108ad */
[----:B------:R-:W3:Y:S01]  /*4b30*/  MUFU.EX2 R155, R155 ;  /* 0x0000009b009b7308 */ /* 0x000ee20000000800 */
[----:B------:R-:W-:Y:S01]  /*4b40*/  @!P3 LEA R158, R158, UR46, 0x2 ;  /* 0x0000002e9e9ebc11 */ /* 0x000fe2000f8e10ff */
[----:B------:R4:W-:Y:S01]  /*4b50*/  @!P1 SYNCS.ARRIVE.TRANS64.RED.A1T0 RZ, [R154+URZ], RZ ;  /* 0x000000ff9aff99a7 */ /* 0x0009e2000810043f */
[----:B------:R-:W-:Y:S01]  /*4b60*/  FFMA.FTZ R173, R183, UR20, -R173 ;  /* 0x00000014b7ad7c23 */ /* 0x000fe200080108ad */
[-C--:B------:R-:W-:Y:S01]  /*4b70*/  FMUL.FTZ R105, R105, R10.reuse ;  /* 0x0000000a69697220 */ /* 0x080fe20000410000 */
[-C--:B------:R-:W-:Y:S01]  /*4b80*/  FMUL.FTZ R108, R108, R10.reuse ;  /* 0x0000000a6c6c7220 */ /* 0x080fe20000410000 */
[----:B------:R-:W-:Y:S01]  /*4b90*/  @!P3 STS [R158+0x28800], R10 ;  /* 0x0288000a9e00b388 */ /* 0x000fe20000000800 */
[----:B------:R-:W-:Y:S01]  /*4ba0*/  FMUL.FTZ R109, R109, R10 ;  /* 0x0000000a6d6d7220 */ /* 0x000fe20000410000 */
[----:B------:R-:W5:Y:S01]  /*4bb0*/  MUFU.EX2 R165, R165 ;  /* 0x000000a500a57308 */ /* 0x000f620000000800 */
[----:B-1----:R-:W-:Y:S01]  /*4bc0*/  FFMA.FTZ R6, R169, R6, R168 ;  /* 0x00000006a9067223 */ /* 0x002fe200000100a8 */
[C---:B----4-:R-:W-:Y:S01]  /*4bd0*/  FADD.FTZ R154, R152.reuse, R5 ;  /* 0x00000005989a7221 */ /* 0x050fe20000010000 */
[----:B------:R1:W-:Y:S01]  /*4be0*/  @!P3 STS [R158+0x28820], R169 ;  /* 0x028820a99e00b388 */ /* 0x0003e20000000800 */
[----:B------:R-:W-:Y:S01]  /*4bf0*/  F2FP.BF16.F32.PACK_AB R152, R152, R9 ;  /* 0x000000099898723e */ /* 0x000fe200000010ff */
[-C--:B------:R-:W-:Y:S01]  /*4c00*/  FMUL.FTZ R112, R112, R10.reuse ;  /* 0x0000000a70707220 */ /* 0x080fe20000410000 */
[----:B------:R-:W-:Y:S01]  /*4c10*/  FADD.FTZ R5, R11, R154 ;  /* 0x0000009a0b057221 */ /* 0x000fe20000010000 */
[-C--:B------:R-:W-:Y:S01]  /*4c20*/  FMUL.FTZ R113, R113, R10.reuse ;  /* 0x0000000a71717220 */ /* 0x080fe20000410000 */
[----:B------:R-:W4:Y:S01]  /*4c30*/  MUFU.EX2 R172, R172 ;  /* 0x000000ac00ac7308 */ /* 0x000f220000000800 */
[----:B---3--:R-:W-:Y:S01]  /*4c40*/  FADD.FTZ R6, R155, R6 ;  /* 0x000000069b067221 */ /* 0x008fe20000010000 */
[----:B------:R-:W-:Y:S01]  /*4c50*/  FADD.FTZ R5, R12, R5 ;  /* 0x000000050c057221 */ /* 0x000fe20000010000 */
[-C--:B------:R-:W-:Y:S01]  /*4c60*/  FMUL.FTZ R116, R116, R10.reuse ;  /* 0x0000000a74747220 */ /* 0x080fe20000410000 */
[-C--:B------:R-:W-:Y:S01]  /*4c70*/  FMUL.FTZ R117, R117, R10.reuse ;  /* 0x0000000a75757220 */ /* 0x080fe20000410000 */
[-C--:B------:R-:W-:Y:S01]  /*4c80*/  FMUL.FTZ R120, R120, R10.reuse ;  /* 0x0000000a78787220 */ /* 0x080fe20000410000 */
[----:B------:R-:W-:Y:S01]  /*4c90*/  FADD.FTZ R154, R156, R5 ;  /* 0x000000059c9a7221 */ /* 0x000fe20000010000 */
[-C--:B------:R-:W-:Y:S01]  /*4ca0*/  FMUL.FTZ R121, R121, R10.reuse ;  /* 0x0000000a79797220 */ /* 0x080fe20000410000 */
[----:B------:R-:W3:Y:S01]  /*4cb0*/  MUFU.EX2 R159, R159 ;  /* 0x0000009f009f7308 */ /* 0x000ee20000000800 */
[----:B-----5:R-:W-:Y:S01]  /*4cc0*/  FADD.FTZ R5, R165, R6 ;  /* 0x00000006a5057221 */ /* 0x020fe20000010000 */
[-C--:B------:R-:W-:Y:S01]  /*4cd0*/  FMUL.FTZ R124, R124, R10.reuse ;  /* 0x0000000a7c7c7220 */ /* 0x080fe20000410000 */
[-C--:B------:R-:W-:Y:S01]  /*4ce0*/  FMUL.FTZ R125, R125, R10.reuse ;  /* 0x0000000a7d7d7220 */ /* 0x080fe20000410000 */
[-C--:B------:R-:W-:Y:S01]  /*4cf0*/  FMUL.FTZ R128, R128, R10.reuse ;  /* 0x0000000a80807220 */ /* 0x080fe20000410000 */
[-C--:B------:R-:W-:Y:S01]  /*4d00*/  FMUL.FTZ R129, R129, R10.reuse ;  /* 0x0000000a81817220 */ /* 0x080fe20000410000 */
[-C--:B------:R-:W-:Y:S01]  /*4d10*/  FMUL.FTZ R132, R132, R10.reuse ;  /* 0x0000000a84847220 */ /* 0x080fe20000410000 */
[-C--:B------:R-:W-:Y:S01]  /*4d20*/  FMUL.FTZ R133, R133, R10.reuse ;  /* 0x0000000a85857220 */ /* 0x080fe20000410000 */
[----:B------:R-:W5:Y:S01]  /*4d30*/  MUFU.EX2 R176, R176 ;  /* 0x000000b000b07308 */ /* 0x000f620000000800 */
[----:B----4-:R-:W-:Y:S01]  /*4d40*/  FADD.FTZ R6, R172, R5 ;  /* 0x00000005ac067221 */ /* 0x010fe20000010000 */
[-C--:B------:R-:W-:Y:S01]  /*4d50*/  FMUL.FTZ R136, R136, R10.reuse ;  /* 0x0000000a88887220 */ /* 0x080fe20000410000 */
[-C--:B------:R-:W-:Y:S01]  /*4d60*/  FMUL.FTZ R137, R137, R10.reuse ;  /* 0x0000000a89897220 */ /* 0x080fe20000410000 */
[-C--:B------:R-:W-:Y:S01]  /*4d70*/  FMUL.FTZ R140, R140, R10.reuse ;  /* 0x0000000a8c8c7220 */ /* 0x080fe20000410000 */
[-C--:B------:R-:W-:Y:S01]  /*4d80*/  FMUL.FTZ R141, R141, R10.reuse ;  /* 0x0000000a8d8d7220 */ /* 0x080fe20000410000 */
[-C--:B------:R-:W-:Y:S01]  /*4d90*/  FMUL.FTZ R144, R144, R10.reuse ;  /* 0x0000000a90907220 */ /* 0x080fe20000410000 */
[-C--:B------:R-:W-:Y:S01]  /*4da0*/  FMUL.FTZ R145, R145, R10.reuse ;  /* 0x0000000a91917220 */ /* 0x080fe20000410000 */
[----:B------:R-:W-:Y:S01]  /*4db0*/  MUFU.EX2 R160, R160 ;  /* 0x000000a000a07308 */ /* 0x000fe20000000800 */
[----:B---3--:R-:W-:Y:S01]  /*4dc0*/  FADD.FTZ R5, R159, R6 ;  /* 0x000000069f057221 */ /* 0x008fe20000010000 */
[-C--:B------:R-:W-:Y:S01]  /*4dd0*/  FMUL.FTZ R148, R148, R10.reuse ;  /* 0x0000000a94947220 */ /* 0x080fe20000410000 */
[----:B------:R-:W-:Y:S01]  /*4de0*/  FMUL.FTZ R149, R149, R10 ;  /* 0x0000000a95957220 */ /* 0x000fe20000410000 */
[----:B------:R-:W-:Y:S01]  /*4df0*/  F2FP.BF16.F32.PACK_AB R156, R13, R156 ;  /* 0x0000009c0d9c723e */ /* 0x000fe200000010ff */
[-C--:B------:R-:W-:Y:S01]  /*4e00*/  FMUL.FTZ R26, R26, R169.reuse ;  /* 0x000000a91a1a7220 */ /* 0x080fe20000410000 */
[----:B-1----:R-:W-:Y:S01]  /*4e10*/  F2FP.BF16.F32.PACK_AB R158, R15, R14 ;  /* 0x0000000e0f9e723e */ /* 0x002fe200000010ff */
[-C--:B------:R-:W-:Y:S01]  /*4e20*/  FMUL.FTZ R27, R27, R169.reuse ;  /* 0x000000a91b1b7220 */ /* 0x080fe20000410000 */
[----:B------:R-:W1:Y:S01]  /*4e30*/  MUFU.EX2 R163, R163 ;  /* 0x000000a300a37308 */ /* 0x000e620000000800 */
[----:B-----5:R-:W-:Y:S01]  /*4e40*/  FADD.FTZ R6, R176, R5 ;  /* 0x00000005b0067221 */ /* 0x020fe20000010000 */
[-C--:B------:R-:W-:Y:S01]  /*4e50*/  FMUL.FTZ R30, R30, R169.reuse ;  /* 0x000000a91e1e7220 */ /* 0x080fe20000410000 */
[-C--:B------:R-:W-:Y:S01]  /*4e60*/  FMUL.FTZ R31, R31, R169.reuse ;  /* 0x000000a91f1f7220 */ /* 0x080fe20000410000 */
[-C--:B------:R-:W-:Y:S01]  /*4e70*/  FMUL.FTZ R34, R34, R169.reuse ;  /* 0x000000a922227220 */ /* 0x080fe20000410000 */
[-C--:B------:R-:W-:Y:S01]  /*4e80*/  FMUL.FTZ R35, R35, R169.reuse ;  /* 0x000000a923237220 */ /* 0x080fe20000410000 */
[-C--:B------:R-:W-:Y:S01]  /*4e90*/  FMUL.FTZ R38, R38, R169.reuse ;  /* 0x000000a926267220 */ /* 0x080fe20000410000 */
[-C--:B------:R-:W-:Y:S01]  /*4ea0*/  FMUL.FTZ R39, R39, R169.reuse ;  /* 0x000000a927277220 */ /* 0x080fe20000410000 */
[----:B------:R-:W3:Y:S01]  /*4eb0*/  MUFU.EX2 R21, R21 ;  /* 0x0000001500157308 */ /* 0x000ee20000000800 */
[-C--:B------:R-:W-:Y:S01]  /*4ec0*/  FMUL.FTZ R42, R42, R169.reuse ;  /* 0x000000a92a2a7220 */ /* 0x080fe20000410000 */
[-C--:B------:R-:W-:Y:S01]  /*4ed0*/  FMUL.FTZ R43, R43, R169.reuse ;  /* 0x000000a92b2b7220 */ /* 0x080fe20000410000 */
[-C--:B------:R-:W-:Y:S01]  /*4ee0*/  FMUL.FTZ R46, R46, R169.reuse ;  /* 0x000000a92e2e7220 */ /* 0x080fe20000410000 */
[-C--:B------:R-:W-:Y:S01]  /*4ef0*/  FMUL.FTZ R47, R47, R169.reuse ;  /* 0x000000a92f2f7220 */ /* 0x080fe20000410000 */
[-C--:B------:R-:W-:Y:S01]  /*4f00*/  FMUL.FTZ R50, R50, R169.reuse ;  /* 0x000000a932327220 */ /* 0x080fe20000410000 */
[-C--:B------:R-:W-:Y:S01]  /*4f10*/  FMUL.FTZ R51, R51, R169.reuse ;  /* 0x000000a933337220 */ /* 0x080fe20000410000 */
[-C--:B------:R-:W-:Y:S01]  /*4f20*/  FMUL.FTZ R54, R54, R169.reuse ;  /* 0x000000a936367220 */ /* 0x080fe20000410000 */
[----:B------:R4:W-:Y:S01]  /*4f30*/  MUFU.EX2 R174, R175 ;  /* 0x000000af00ae7308 */ /* 0x0009e20000000800 */
[----:B-1----:R-:W-:Y:S01]  /*4f40*/  FADD.FTZ R5, R163, R6 ;  /* 0x00000006a3057221 */ /* 0x002fe20000010000 */
[-C--:B------:R-:W-:Y:S01]  /*4f50*/  FMUL.FTZ R55, R55, R169.reuse ;  /* 0x000000a937377220 */ /* 0x080fe20000410000 */
[-C--:B------:R-:W-:Y:S01]  /*4f60*/  FMUL.FTZ R58, R58, R169.reuse ;  /* 0x000000a93a3a7220 */ /* 0x080fe20000410000 */
[-C--:B------:R-:W-:Y:S01]  /*4f70*/  FMUL.FTZ R59, R59, R169.reuse ;  /* 0x000000a93b3b7220 */ /* 0x080fe20000410000 */
[-C--:B------:R-:W-:Y:S01]  /*4f80*/  FMUL.FTZ R62, R62, R169.reuse ;  /* 0x000000a93e3e7220 */ /* 0x080fe20000410000 */
[-C--:B------:R-:W-:Y:S01]  /*4f90*/  FMUL.FTZ R63, R63, R169.reuse ;  /* 0x000000a93f3f7220 */ /* 0x080fe20000410000 */
[-C--:B------:R-:W-:Y:S01]  /*4fa0*/  FMUL.FTZ R66, R66, R169.reuse ;  /* 0x000000a942427220 */ /* 0x080fe20000410000 */
[----:B------:R-:W1:Y:S01]  /*4fb0*/  MUFU.EX2 R180, R180 ;  /* 0x000000b400b47308 */ /* 0x000e620000000800 */
[----:B----4-:R-:W-:Y:S01]  /*4fc0*/  FADD.FTZ R175, R13, R154 ;  /* 0x0000009a0daf7221 */ /* 0x010fe20000010000 */
[-C--:B------:R-:W-:Y:S01]  /*4fd0*/  FMUL.FTZ R67, R67, R169.reuse ;  /* 0x000000a943437220 */ /* 0x080fe20000410000 */
[-C--:B------:R-:W-:Y:S01]  /*4fe0*/  FMUL.FTZ R70, R70, R169.reuse ;  /* 0x000000a946467220 */ /* 0x080fe20000410000 */
[-C--:B------:R-:W-:Y:S01]  /*4ff0*/  FMUL.FTZ R71, R71, R169.reuse ;  /* 0x000000a947477220 */ /* 0x080fe20000410000 */
[----:B------:R-:W-:Y:S01]  /*5000*/  FADD.FTZ R154, R14, R175 ;  /* 0x000000af0e9a7221 */ /* 0x000fe20000010000 */
[-C--:B------:R-:W-:Y:S01]  /*5010*/  FMUL.FTZ R74, R74, R169.reuse ;  /* 0x000000a94a4a7220 */ /* 0x080fe20000410000 */
[-C--:B------:R-:W-:Y:S01]  /*5020*/  FMUL.FTZ R75, R75, R169.reuse ;  /* 0x000000a94b4b7220 */ /* 0x080fe20000410000 */
[----:B------:R-:W4:Y:S01]  /*5030*/  MUFU.EX2 R20, R20 ;  /* 0x0000001400147308 */ /* 0x000f220000000800 */
[----:B------:R-:W-:Y:S01]  /*5040*/  FADD.FTZ R175, R15, R154 ;  /* 0x0000009a0faf7221 */ /* 0x000fe20000010000 */
[-C--:B------:R-:W-:Y:S01]  /*5050*/  FMUL.FTZ R78, R78, R169.reuse ;  /* 0x000000a94e4e7220 */ /* 0x080fe20000410000 */
[-C--:B------:R-:W-:Y:S01]  /*5060*/  FMUL.FTZ R79, R79, R169.reuse ;  /* 0x000000a94f4f7220 */ /* 0x080fe20000410000 */
[-C--:B------:R-:W-:Y:S01]  /*5070*/  FMUL.FTZ R82, R82, R169.reuse ;  /* 0x000000a952527220 */ /* 0x080fe20000410000 */
[----:B------:R-:W-:Y:S01]  /*5080*/  FADD.FTZ R154, R160, R175 ;  /* 0x000000afa09a7221 */ /* 0x000fe20000010000 */
[----:B---3--:R-:W-:Y:S01]  /*5090*/  F2FP.BF16.F32.PACK_AB R160, R21, R160 ;  /* 0x000000a015a0723e */ /* 0x008fe200000010ff */
[-C--:B------:R-:W-:Y:S01]  /*50a0*/  FMUL.FTZ R83, R83, R169.reuse ;  /* 0x000000a953537220 */ /* 0x080fe20000410000 */
[----:B------:R-:W3:Y:S01]  /*50b0*/  MUFU.EX2 R167, R167 ;  /* 0x000000a700a77308 */ /* 0x000ee20000000800 */
[----:B------:R-:W-:Y:S01]  /*50c0*/  FADD.FTZ R175, R21, R154 ;  /* 0x0000009a15af7221 */ /* 0x000fe20000010000 */
[----:B-1----:R-:W-:Y:S01]  /*50d0*/  FADD.FTZ R6, R180, R5 ;  /* 0x00000005b4067221 */ /* 0x002fe20000010000 */
        /* <DEDUP_REMOVED lines=10> */
[-C--:B------:R-:W-:Y:S01]  /*5180*/  FMUL.FTZ R102, R102, R169.reuse ;  /* 0x000000a966667220 */ /* 0x080fe20000410000 */
[-C--:B------:R-:W-:Y:S01]  /*5190*/  FMUL.FTZ R103, R103, R169.reuse ;  /* 0x000000a967677220 */ /* 0x080fe20000410000 */
[-C--:B------:R-:W-:Y:S01]  /*51a0*/  FMUL.FTZ R106, R106, R169.reuse ;  /* 0x000000a96a6a7220 */ /* 0x080fe20000410000 */
[----:B------:R-:W4:Y:S01]  /*51b0*/  MUFU.EX2 R188, R188 ;  /* 0x000000bc00bc7308 */ /* 0x000f220000000800 */
[----:B---3--:R-:W-:Y:S01]  /*51c0*/  FADD.FTZ R5, R167, R6 ;  /* 0x00000006a7057221 */ /* 0x008fe20000010000 */
[-C--:B------:R-:W-:Y:S01]  /*51d0*/  FMUL.FTZ R107, R107, R169.reuse ;  /* 0x000000a96b6b7220 */ /* 0x080fe20000410000 */
[-C--:B------:R-:W-:Y:S01]  /*51e0*/  FMUL.FTZ R110, R110, R169.reuse ;  /* 0x000000a96e6e7220 */ /* 0x080fe20000410000 */
[-C--:B------:R-:W-:Y:S01]  /*51f0*/  FMUL.FTZ R111, R111, R169.reuse ;  /* 0x000000a96f6f7220 */ /* 0x080fe20000410000 */
[-C--:B------:R-:W-:Y:S01]  /*5200*/  FMUL.FTZ R114, R114, R169.reuse ;  /* 0x000000a972727220 */ /* 0x080fe20000410000 */
[-C--:B------:R-:W-:Y:S01]  /*5210*/  FMUL.FTZ R115, R115, R169.reuse ;  /* 0x000000a973737220 */ /* 0x080fe20000410000 */
[-C--:B------:R-:W-:Y:S01]  /*5220*/  FMUL.FTZ R118, R118, R169.reuse ;  /* 0x000000a976767220 */ /* 0x080fe20000410000 */
[----:B------:R-:W3:Y:S01]  /*5230*/  MUFU.EX2 R164, R164 ;  /* 0x000000a400a47308 */ /* 0x000ee20000000800 */
[C---:B-1----:R-:W-:Y:S01]  /*5240*/  FADD.FTZ R9, R153.reuse, R154 ;  /* 0x0000009a99097221 */ /* 0x042fe20000010000 */
[----:B------:R-:W-:Y:S01]  /*5250*/  F2FP.BF16.F32.PACK_AB R162, R153, R20 ;  /* 0x0000001499a2723e */ /* 0x000fe200000010ff */
[-C--:B------:R-:W-:Y:S01]  /*5260*/  FMUL.FTZ R119, R119, R169.reuse ;  /* 0x000000a977777220 */ /* 0x080fe20000410000 */
[----:B------:R-:W-:Y:S01]  /*5270*/  F2FP.BF16.F32.PACK_AB R153, R155, R168 ;  /* 0x000000a89b99723e */ /* 0x000fe200000010ff */
[----:B------:R-:W-:Y:S01]  /*5280*/  FMUL.FTZ R122, R122, R169 ;  /* 0x000000a97a7a7220 */ /* 0x000fe20000410000 */
[----:B------:R-:W-:Y:S01]  /*5290*/  F2FP.BF16.F32.PACK_AB R154, R12, R11 ;  /* 0x0000000b0c9a723e */ /* 0x000fe200000010ff */
[----:B------:R-:W-:Y:S01]  /*52a0*/  FMUL.FTZ R123, R123, R169 ;  /* 0x000000a97b7b7220 */ /* 0x000fe20000410000 */
[----:B------:R-:W1:Y:S01]  /*52b0*/  MUFU.EX2 R171, R171 ;  /* 0x000000ab00ab7308 */ /* 0x000e620000000800 */
[----:B----4-:R-:W-:Y:S01]  /*52c0*/  FADD.FTZ R6, R188, R5 ;  /* 0x00000005bc067221 */ /* 0x010fe20000010000 */
[----:B------:R-:W-:Y:S01]  /*52d0*/  F2FP.BF16.F32.PACK_AB R155, R172, R165 ;  /* 0x000000a5ac9b723e */ /* 0x000fe200000010ff */
[----:B------:R-:W-:Y:S01]  /*52e0*/  BAR.SYNC.DEFER_BLOCKING 0xf, 0x100 ;  /* 0x03c4000000007b1d */ /* 0x000fe20000010000 */
        /* <DEDUP_REMOVED lines=14> */
[----:B-1----:R-:W-:Y:S01]  /*53d0*/  FADD.FTZ R5, R171, R6 ;  /* 0x00000006ab057221 */ /* 0x002fe20000010000 */
[-C--:B------:R-:W-:Y:S01]  /*53e0*/  FMUL.FTZ R147, R147, R169.reuse ;  /* 0x000000a993937220 */ /* 0x080fe20000410000 */
[-C--:B------:R-:W-:Y:S01]  /*53f0*/  FMUL.FTZ R150, R150, R169.reuse ;  /* 0x000000a996967220 */ /* 0x080fe20000410000 */
[----:B------:R-:W-:Y:S01]  /*5400*/  FMUL.FTZ R151, R151, R169 ;  /* 0x000000a997977220 */ /* 0x000fe20000410000 */
[----:B------:R-:W-:-:S03]  /*5410*/  FADD.FTZ R5, R174, R5 ;  /* 0x00000005ae057221 */ /* 0x000fc60000010000 */
[----:B------:R-:W1:Y:S01]  /*5420*/  MUFU.EX2 R8, R181 ;  /* 0x000000b500087308 */ /* 0x000e620000000800 */
[C---:B----4-:R-:W-:Y:S01]  /*5430*/  FADD.FTZ R10, R157.reuse, R10 ;  /* 0x0000000a9d0a7221 */ /* 0x050fe20000010000 */
[----:B------:R-:W-:Y:S01]  /*5440*/  F2FP.BF16.F32.PACK_AB R164, R157, R164 ;  /* 0x000000a49da4723e */ /* 0x000fe200000010ff */
[----:B------:R4:W-:Y:S01]  /*5450*/  STSM.16.M88.4 [R19+0x26800], R152 ;  /* 0x0268009813007844 */ /* 0x0009e20000000200 */
[----:B------:R-:W-:Y:S01]  /*5460*/  F2FP.BF16.F32.PACK_AB R157, R176, R159 ;  /* 0x0000009fb09d723e */ /* 0x000fe200000010ff */
[----:B------:R-:W-:Y:S01]  /*5470*/  FADD.FTZ R9, R161, R10 ;  /* 0x0000000aa1097221 */ /* 0x000fe20000010000 */
[----:B------:R-:W-:Y:S02]  /*5480*/  F2FP.BF16.F32.PACK_AB R159, R180, R163 ;  /* 0x000000a3b49f723e */ /* 0x000fe400000010ff */
[----:B------:R-:W5:Y:S01]  /*5490*/  MUFU.EX2 R179, R179 ;  /* 0x000000b300b37308 */ /* 0x000f620000000800 */
[----:B---3--:R-:W-:Y:S01]  /*54a0*/  FADD.FTZ R6, R178, R5 ;  /* 0x00000005b2067221 */ /* 0x008fe20000010000 */
[----:B------:R-:W-:Y:S01]  /*54b0*/  F2FP.BF16.F32.PACK_AB R163, R174, R171 ;  /* 0x000000abaea3723e */ /* 0x000fe200000010ff */
[----:B------:R4:W-:Y:S05]  /*54c0*/  STSM.16.M88.4 [R23], R156 ;  /* 0x0000009c17007844 */ /* 0x0009ea0000000200 */
[----:B------:R-:W3:Y:S01]  /*54d0*/  MUFU.EX2 R182, R182 ;  /* 0x000000b600b67308 */ /* 0x000ee20000000800 */
[C---:B-1----:R-:W-:Y:S01]  /*54e0*/  F2FP.BF16.F32.PACK_AB R166, R8.reuse, R161 ;  /* 0x000000a108a6723e */ /* 0x042fe200000010ff */
[----:B------:R-:W-:Y:S01]  /*54f0*/  FADD.FTZ R5, R8, R9 ;  /* 0x0000000908057221 */ /* 0x000fe20000010000 */
[----:B------:R-:W-:-:S05]  /*5500*/  F2FP.BF16.F32.PACK_AB R161, R188, R167 ;  /* 0x000000a7bca1723e */ /* 0x000fca00000010ff */
[----:B------:R-:W1:Y:S01]  /*5510*/  MUFU.EX2 R173, R173 ;  /* 0x000000ad00ad7308 */ /* 0x000e620000000800 */
[C---:B-----5:R-:W-:Y:S01]  /*5520*/  FADD.FTZ R9, R179.reuse, R6 ;  /* 0x00000006b3097221 */ /* 0x060fe20000010000 */
[----:B------:R-:W-:Y:S01]  /*5530*/  F2FP.BF16.F32.PACK_AB R165, R179, R178 ;  /* 0x000000b2b3a5723e */ /* 0x000fe200000010ff */
[----:B------:R4:W-:Y:S02]  /*5540*/  STSM.16.M88.4 [R18], R160 ;  /* 0x000000a012007844 */ /* 0x0009e40000000200 */
[----:B---3--:R-:W-:Y:S01]  /*5550*/  FADD.FTZ R6, R182, R9 ;  /* 0x00000009b6067221 */ /* 0x008fe20000010000 */
[----:B-1----:R-:W-:-:S03]  /*5560*/  F2FP.BF16.F32.PACK_AB R167, R173, R182 ;  /* 0x000000b6ada7723e */ /* 0x002fc600000010ff */
[----:B------:R-:W-:Y:S02]  /*5570*/  FADD.FTZ R6, R173, R6 ;  /* 0x00000006ad067221 */ /* 0x000fe40000010000 */
[----:B------:R4:W-:Y:S01]  /*5580*/  STSM.16.M88.4 [R22], R164 ;  /* 0x000000a416007844 */ /* 0x0009e20000000200 */
[----:B------:R-:W-:Y:S05]  /*5590*/  @!P0 BRA `(.L_x_2701) ;  /* 0x0000000000048947 */ /* 0x000fea0003800000 */
[----:B------:R-:W-:Y:S01]  /*55a0*/  BPT.TRAP 0x1 ;  /* 0x000000040000795c */ /* 0x000fe20000300000 */
.L_x_2701:
[----:B------:R1:W3:Y:S01]  /*55b0*/  SYNCS.PHASECHK.TRANS64.TRYWAIT P3, [UR22+0x28c50], R7 ;  /* 0x028c5007ff0075a7 */ /* 0x0002e20008060156 */
[----:B------:R-:W-:Y:S05]  /*55c0*/  @!P0 BRA `(.L_x_2702) ;  /* 0x0000000000048947 */ /* 0x000fea0003800000 */
[----:B------:R-:W-:Y:S01]  /*55d0*/  BPT.TRAP 0x1 ;  /* 0x000000040000795c */ /* 0x000fe20000300000 */
.L_x_2702:
[----:B---3--:R-:W-:Y:S05]  /*55e0*/  @P3 BRA `(.L_x_2703) ;  /* 0x0000000000083947 */ /* 0x008fea0003800000 */
[----:B------:R-:W3:Y:S02]  /*55f0*/  SYNCS.PHASECHK.TRANS64.TRYWAIT P3, [UR22+0x28c50], R7 ;  /* 0x028c5007ff0075a7 */ /* 0x000ee40008060156 */
[----:B---3--:R-:W-:Y:S05]  /*5600*/  @!P3 BRA `(.L_x_2704) ;  /* 0x0000005000c4b947 */ /* 0x008fea0003800000 */
.L_x_2703:
[----:B------:R-:W-:Y:S01]  /*5610*/  ULEA UR10, UR39, UR51, 0xc ;  /* 0x00000033270a7291 */ /* 0x000fe2000f8e603f */
[----:B------:R-:W-:Y:S01]  /*5620*/  WARPGROUP.ARRIVE ;  /* 0x00000000000079c5 */ /* 0x000fe20000000000 */
[----:B------:R-:W-:Y:S01]  /*5630*/  UMOV UR7, 0x40000040 ;  /* 0x4000004000077882 */ /* 0x000fe20000000000 */
[----:B---3--:R-:W-:Y:S01]  /*5640*/  @!P1 IADD3 R170, R170, 0x28c60, RZ ;  /* 0x00028c60aaaa9810 */ /* 0x008fe20007ffe0ff */
[----:B------:R-:W-:Y:S01]  /*5650*/  UMOV UR21, UR39 ;  /* 0x0000002700157c82 */ /* 0x000fe20008000000 */
[----:B------:R-:W-:Y:S01]  /*5660*/  IMAD.MOV.U32 R8, RZ, RZ, R3 ;  /* 0x000000ffff087224 */ /* 0x000fe200078e0003 */
[----:B------:R-:W-:Y:S01]  /*5670*/  MOV R9, R0 ;  /* 0x0000000000097202 */ /* 0x000fe20000000f00 */
[----:B------:R-:W-:Y:S01]  /*5680*/  UMOV UR6, UR10 ;  /* 0x0000000a00067c82 */ /* 0x000fe20008000000 */
[----:B------:R-:W-:Y:S01]  /*5690*/  @!P1 PRMT R170, RZ, 0x654, R170 ;  /* 0x00000654ffaa9816 */ /* 0x000fe200000000aa */
[----:B------:R-:W-:Y:S01]  /*56a0*/  HGMMA.64x256x16.F32.BF16 R24, R152, gdesc[UR4].tnspB, R24, gsb0 ;  /* 0x43e0000498187df0 */ /* 0x000fe20008001818 */
[----:B------:R-:W-:Y:S01]  /*56b0*/  UIADD3 UR6, UR10, 0x80, URZ ;  /* 0x000000800a067890 */ /* 0x000fe2000fffe03f */
[----:B------:R-:W-:Y:S01]  /*56c0*/  UMOV UR7, 0x40000040 ;  /* 0x4000004000077882 */ /* 0x000fe20000000000 */
[----:B------:R-:W-:-:S02]  /*56d0*/  WARPGROUP.DEPBAR.LE gsb0, 0x0 ;  /* 0x00008000000079c5 */ /* 0x000fc40000010000 */
        /* <DEDUP_REMOVED lines=21> */
[----:B---3--:R-:W3:Y:S02]  /*5830*/  FENCE.VIEW.ASYNC.S ;  /* 0x00000000000073c6 */ /* 0x008ee40000000000 */
[----:B---3--:R-:W-:Y:S01]  /*5840*/  NOP ;  /* 0x0000000000007918 */ /* 0x008fe20000000000 */
[----:B------:R-:W-:Y:S06]  /*5850*/  BAR.ARV 0xe, 0x100 ;  /* 0x0384000000007b1d */ /* 0x000fec0000002000 */
[----:B------:R3:W-:Y:S01]  /*5860*/  @!P1 SYNCS.ARRIVE.TRANS64.RED.A1T0 RZ, [R170+URZ], RZ ;  /* 0x000000ffaaff99a7 */ /* 0x0007e2000810043f */
[----:B------:R-:W-:Y:S05]  /*5870*/  @P2 BRA `(.L_x_2705) ;  /* 0xffffffe400d02947 */ /* 0x000fea000383ffff */
.L_x_2696:
[----:B------:R-:W5:Y:S01]  /*5880*/  SHFL.BFLY PT, R4, R5, 0x2, 0x1f ;  /* 0x0c401f0005047f89 */ /* 0x000f6200000e0000 */
[----:B------:R-:W-:Y:S01]  /*5890*/  IADD3 R11, -R17, RZ, RZ ;  /* 0x000000ff110b7210 */ /* 0x000fe20007ffe1ff */
[----:B------:R-:W-:Y:S01]  /*58a0*/  UIADD3 UR41, UR41, 0x1, URZ ;  /* 0x0000000129297890 */ /* 0x000fe2000fffe03f */
[----:B-1--4-:R-:W-:Y:S01]  /*58b0*/  MOV R157, 0xff800000 ;  /* 0xff800000009d7802 */ /* 0x012fe20000000f00 */
[----:B------:R-:W1:Y:S01]  /*58c0*/  SHFL.BFLY PT, R9, R6, 0x2, 0x1f ;  /* 0x0c401f0006097f89 */ /* 0x000e6200000e0000 */
[----:B------:R-:W-:Y:S08]  /*58d0*/  BAR.ARV 0x8, 0xa0 ;  /* 0x0202800000007b1d */ /* 0x000ff00000002000 */
[----:B------:R-:W-:Y:S01]  /*58e0*/  BAR.SYNC.DEFER_BLOCKING 0xf, 0x100 ;  /* 0x03c4000000007b1d */ /* 0x000fe20000010000 */
[----:B------:R-:W-:-:S02]  /*58f0*/  ISETP.NE.AND P2, PT, R16, R11, PT ;  /* 0x0000000b1000720c */ /* 0x000fc40003f45270 */
[----:B------:R-:W-:Y:S01]  /*5900*/  MOV R156, 0xff800000 ;  /* 0xff800000009c7802 */ /* 0x000fe20000000f00 */
[----:B-----5:R-:W-:Y:S01]  /*5910*/  FADD.FTZ R4, R4, R5 ;  /* 0x0000000504047221 */ /* 0x020fe20000010000 */
[----:B------:R-:W-:Y:S01]  /*5920*/  MOV R5, UR39 ;  /* 0x0000002700057c02 */ /* 0x000fe20008000f00 */
[----:B------:R-:W-:Y:S01]  /*5930*/  UIADD3 UR39, UR39, 0x1, URZ ;  /* 0x0000000127277890 */ /* 0x000fe2000fffe03f */
[----:B-1----:R-:W-:Y:S02]  /*5940*/  FADD.FTZ R9, R9, R6 ;  /* 0x0000000609097221 */ /* 0x002fe40000010000 */
[----:B--2---:R-:W1:Y:S05]  /*5950*/  SHFL.BFLY PT, R7, R4, 0x1, 0x1f ;  /* 0x0c201f0004077f89 */ /* 0x004e6a00000e0000 */
[----:B------:R-:W-:Y:S01]  /*5960*/  @!P2 LEA R5, R5, R2, 0x6 ;  /* 0x000000020505a211 */ /* 0x000fe200078e30ff */
[----:B------:R-:W-:Y:S01]  /*5970*/  UISETP.NE.AND UP0, UPT, UR39, 0x2, UPT ;  /* 0x000000022700788c */ /* 0x000fe2000bf05270 */
[----:B------:R-:W2:Y:S03]  /*5980*/  SHFL.BFLY PT, R8, R9, 0x1, 0x1f ;  /* 0x0c201f0009087f89 */ /* 0x000ea600000e0000 */
[----:B------:R-:W-:-:S02]  /*5990*/  USEL UR4, URZ, 0x1, UP0 ;  /* 0x000000013f047887 */ /* 0x000fc40008000000 */
[----:B------:R-:W-:Y:S02]  /*59a0*/  USEL UR39, UR39, URZ, UP0 ;  /* 0x0000003f27277287 */ /* 0x000fe40008000000 */
[----:B------:R-:W-:Y:S01]  /*59b0*/  ULOP3.LUT UR40, UR40, UR4, URZ, 0x3c, !UPT ;  /* 0x0000000428287292 */ /* 0x000fe2000f8e3c3f */
[----:B-1----:R-:W-:Y:S01]  /*59c0*/  FADD.FTZ R10, R4, R7 ;  /* 0x00000007040a7221 */ /* 0x002fe20000010000 */
[----:B------:R-:W-:Y:S02]  /*59d0*/  IMAD.MOV.U32 R7, RZ, RZ, RZ ;  /* 0x000000ffff077224 */ /* 0x000fe400078e00ff */
[----:B------:R-:W-:Y:S02]  /*59e0*/  IMAD.MOV.U32 R4, RZ, RZ, RZ ;  /* 0x000000ffff047224 */ /* 0x000fe400078e00ff */
[----:B--2---:R-:W-:Y:S01]  /*59f0*/  FADD.FTZ R11, R9, R8 ;  /* 0x00000008090b7221 */ /* 0x004fe20000010000 */
[----:B------:R-:W-:Y:S01]  /*5a00*/  FSETP.NE.FTZ.AND P0, PT, R10, RZ, PT ;  /* 0x000000ff0a00720b */ /* 0x000fe20003f15000 */
[----:B------:R-:W-:Y:S01]  /*5a10*/  IMAD.U32 R9, RZ, RZ, UR20 ;  /* 0x00000014ff097e24 */ /* 0x000fe2000f8e00ff */
[----:B------:R-:W-:-:S02]  /*5a20*/  @!P2 LEA R8, R5, UR46, 0x2 ;  /* 0x0000002e0508ac11 */ /* 0x000fc4000f8e10ff */
[----:B------:R-:W-:Y:S02]  /*5a30*/  FSETP.NE.FTZ.AND P1, PT, R11, RZ, PT ;  /* 0x000000ff0b00720b */ /* 0x000fe40003f35000 */
[----:B------:R-:W-:-:S07]  /*5a40*/  MOV R5, UR20 ;  /* 0x0000001400057c02 */ /* 0x000fce0008000f00 */
[----:B------:R-:W1:Y:S01]  /*5a50*/  @P0 MUFU.RCP R7, R10 ;  /* 0x0000000a00070308 */ /* 0x000e620000001000 */
[----:B------:R-:W-:-:S03]  /*5a60*/  @P0 FMUL.FTZ R5, R5, 0.69314718246459960938 ;  /* 0x3f31721805050820 */ /* 0x000fc60000410000 */
[----:B------:R-:W-:-:S04]  /*5a70*/  @P1 FMUL.FTZ R9, R9, 0.69314718246459960938 ;  /* 0x3f31721809091820 */ /* 0x000fc80000410000 */
[----:B------:R-:W-:Y:S08]  /*5a80*/  @P1 MUFU.RCP R4, R11 ;  /* 0x0000000b00041308 */ /* 0x000ff00000001000 */
[----:B------:R-:W2:Y:S01]  /*5a90*/  @P0 MUFU.LG2 R6, R10 ;  /* 0x0000000a00060308 */ /* 0x000ea20000000c00 */
        /* <DEDUP_REMOVED lines=64> */
[----:B------:R1:W-:Y:S01]  /*5ea0*/  @!P2 STS [R8+0x28800], R7 ;  /* 0x028800070800a388 */ /* 0x0003e20000000800 */
[----:B--2---:R-:W-:Y:S01]  /*5eb0*/  @P0 FMUL.FTZ R6, R6, 0.69314718246459960938 ;  /* 0x3f31721806060820 */ /* 0x004fe20000410000 */
[-C--:B------:R-:W-:Y:S01]  /*5ec0*/  FMUL.FTZ R26, R26, R4.reuse ;  /* 0x000000041a1a7220 */ /* 0x080fe20000410000 */
[-C--:B------:R-:W-:Y:S01]  /*5ed0*/  FMUL.FTZ R27, R27, R4.reuse ;  /* 0x000000041b1b7220 */ /* 0x080fe20000410000 */
[----:B------:R2:W-:Y:S01]  /*5ee0*/  @!P2 STS [R8+0x28820], R4 ;  /* 0x028820040800a388 */ /* 0x0005e20000000800 */
[-C--:B------:R-:W-:Y:S01]  /*5ef0*/  FMUL.FTZ R30, R30, R4.reuse ;  /* 0x000000041e1e7220 */ /* 0x080fe20000410000 */
[-C--:B------:R-:W-:Y:S01]  /*5f00*/  FMUL.FTZ R31, R31, R4.reuse ;  /* 0x000000041f1f7220 */ /* 0x080fe20000410000 */
[-C--:B------:R-:W-:Y:S01]  /*5f10*/  FMUL.FTZ R34, R34, R4.reuse ;  /* 0x0000000422227220 */ /* 0x080fe20000410000 */
[-C--:B------:R-:W-:Y:S01]  /*5f20*/  FMUL.FTZ R35, R35, R4.reuse ;  /* 0x0000000423237220 */ /* 0x080fe20000410000 */
[-C--:B------:R-:W-:Y:S01]  /*5f30*/  FMUL.FTZ R38, R38, R4.reuse ;  /* 0x0000000426267220 */ /* 0x080fe20000410000 */
[----:B-1----:R-:W2:Y:S01]  /*5f40*/  @P1 MUFU.LG2 R7, R11 ;  /* 0x0000000b00071308 */ /* 0x002ea20000000c00 */
        /* <DEDUP_REMOVED lines=16> */
[----:B--2---:R-:W-:Y:S01]  /*6050*/  @P1 FMUL.FTZ R8, R7, 0.69314718246459960938 ;  /* 0x3f31721807081820 */ /* 0x004fe20000410000 */
        /* <DEDUP_REMOVED lines=41> */
[----:B------:R-:W-:Y:S01]  /*62f0*/  @P0 FFMA.FTZ R157, R5, R0, R6 ;  /* 0x00000000059d0223 */ /* 0x000fe20000010006 */
[----:B------:R-:W-:Y:S01]  /*6300*/  @P1 FFMA.FTZ R156, R9, R3, R8 ;  /* 0x00000003099c1223 */ /* 0x000fe20000010008 */
[----:B------:R-:W-:Y:S06]  /*6310*/  BAR.ARV 0xe, 0x100 ;  /* 0x0384000000007b1d */ /* 0x000fec0000002000 */
.L_x_2685:
[----:B------:R-:W1:Y:S01]  /*6320*/  S2UR UR6, SR_SWINHI ;  /* 0x00000000000679c3 */ /* 0x000e620000002f00 */
[----:B------:R-:W2:Y:S01]  /*6330*/  SHFL.IDX PT, R0, R184, RZ, 0x1f ;  /* 0x00001fffb8007589 */ /* 0x000ea200000e0000 */
[----:B------:R-:W-:Y:S02]  /*6340*/  F2FP.BF16.F32.PACK_AB R24, R25, R24 ;  /* 0x000000181918723e */ /* 0x000fe400000010ff */
[----:B------:R-:W-:-:S04]  /*6350*/  F2FP.BF16.F32.PACK_AB R25, R27, R26 ;  /* 0x0000001a1b19723e */ /* 0x000fc800000010ff */
[----:B------:R-:W-:Y:S01]  /*6360*/  BAR.SYNC.DEFER_BLOCKING 0x1, 0x100 ;  /* 0x0044000000007b1d */ /* 0x000fe20000010000 */
        /* <DEDUP_REMOVED lines=8> */
[----:B------:R-:W-:Y:S01]  /*63f0*/  F2FP.BF16.F32.PACK_AB R42, R45, R44 ;  /* 0x0000002c2d2a723e */ /* 0x000fe200000010ff */
[----:B------:R-:W-:Y:S01]  /*6400*/  UMOV UR4, UR46 ;  /* 0x0000002e00047c82 */ /* 0x000fe20008000000 */
[----:B-1----:R-:W-:Y:S01]  /*6410*/  UMOV UR5, UR6 ;  /* 0x0000000600057c82 */ /* 0x002fe20008000000 */
[----:B--2---:R-:W-:Y:S01]  /*6420*/  ISETP.NE.AND P0, PT, R0, RZ, PT ;  /* 0x000000ff0000720c */ /* 0x004fe20003f05270 */
[----:B------:R-:W-:Y:S01]  /*6430*/  IMAD.U32 R115, RZ, RZ, UR5 ;  /* 0x00000005ff737e24 */ /* 0x000fe2000f8e00ff */
[----:B------:R-:W-:Y:S02]  /*6440*/  MOV R114, UR4 ;  /* 0x0000000400727c02 */ /* 0x000fe40008000f00 */
[----:B------:R-:W-:-:S02]  /*6450*/  F2FP.BF16.F32.PACK_AB R43, R47, R46 ;  /* 0x0000002e2f2b723e */ /* 0x000fc400000010ff */
[----:B------:R-:W-:Y:S01]  /*6460*/  F2FP.BF16.F32.PACK_AB R49, R51, R50 ;  /* 0x000000323331723e */ /* 0x000fe200000010ff */
[----:B------:R-:W-:Y:S01]  /*6470*/  IMAD.WIDE R114, R186, 0x2, R114 ;  /* 0x00000002ba727825 */ /* 0x000fe200078e0272 */
[----:B------:R-:W-:Y:S02]  /*6480*/  F2FP.BF16.F32.PACK_AB R56, R57, R56 ;  /* 0x000000383938723e */ /* 0x000fe400000010ff */
[----:B------:R-:W-:Y:S02]  /*6490*/  F2FP.BF16.F32.PACK_AB R50, R53, R52 ;  /* 0x000000343532723e */ /* 0x000fe400000010ff */
[C---:B------:R-:W-:Y:S02]  /*64a0*/  IADD3 R175, P4, R114.reuse, 0x60, RZ ;  /* 0x0000006072af7810 */ /* 0x040fe40007f9e0ff */
[C---:B------:R-:W-:Y:S02]  /*64b0*/  IADD3 R173, P2, R114.reuse, 0x20, RZ ;  /* 0x0000002072ad7810 */ /* 0x040fe40007f5e0ff */
[C---:B------:R-:W-:Y:S01]  /*64c0*/  IADD3 R6, P3, R114.reuse, 0x40, RZ ;  /* 0x0000004072067810 */ /* 0x040fe20007f7e0ff */
[----:B------:R-:W-:Y:S01]  /*64d0*/  IMAD.X R9, RZ, RZ, R115, P4 ;  /* 0x000000ffff097224 */ /* 0x000fe200020e0673 */
[----:B------:R-:W-:-:S02]  /*64e0*/  LOP3.LUT R3, R114, 0x380, RZ, 0xc0, !PT ;  /* 0x0000038072037812 */ /* 0x000fc400078ec0ff */
[C---:B------:R-:W-:Y:S02]  /*64f0*/  IADD3 R14, P1, R114.reuse, 0x2040, RZ ;  /* 0x00002040720e7810 */ /* 0x040fe40007f3e0ff */
[-C--:B------:R-:W-:Y:S02]  /*6500*/  IADD3.X R5, RZ, R115.reuse, RZ, P2, !PT ;  /* 0x00000073ff057210 */ /* 0x080fe400017fe4ff */
[----:B------:R-:W-:Y:S01]  /*6510*/  IADD3.X R7, RZ, R115, RZ, P3, !PT ;  /* 0x00000073ff077210 */ /* 0x000fe20001ffe4ff */
[--C-:B------:R-:W-:Y:S01]  /*6520*/  IMAD.X R15, RZ, RZ, R115.reuse, P1 ;  /* 0x000000ffff0f7224 */ /* 0x100fe200008e0673 */
[C---:B------:R-:W-:Y:S02]  /*6530*/  IADD3 R187, P4, R114.reuse, 0x4020, RZ ;  /* 0x0000402072bb7810 */ /* 0x040fe40007f9e0ff */
[C---:B------:R-:W-:Y:S02]  /*6540*/  IADD3 R177, P5, R114.reuse, 0x2000, RZ ;  /* 0x0000200072b17810 */ /* 0x040fe40007fbe0ff */
[C---:B------:R-:W-:Y:S01]  /*6550*/  IADD3 R179, P6, R114.reuse, 0x2020, RZ ;  /* 0x0000202072b37810 */ /* 0x040fe20007fde0ff */
[----:B------:R-:W-:Y:S01]  /*6560*/  IMAD.X R87, RZ, RZ, R115, P4 ;  /* 0x000000ffff577224 */ /* 0x000fe200020e0673 */
[----:B------:R-:W-:-:S02]  /*6570*/  IADD3 R181, P2, R114, 0x2060, RZ ;  /* 0x0000206072b57810 */ /* 0x000fc40007f5e0ff */
[----:B------:R-:W-:Y:S02]  /*6580*/  IADD3 R183, P3, R114, 0x4000, RZ ;  /* 0x0000400072b77810 */ /* 0x000fe40007f7e0ff */
[----:B------:R-:W-:Y:S02]  /*6590*/  SHF.R.U64 R3, R3, 0x3, RZ ;  /* 0x0000000303037819 */ /* 0x000fe400000012ff */
[-C--:B------:R-:W-:Y:S02]  /*65a0*/  IADD3.X R11, RZ, R115.reuse, RZ, P5, !PT ;  /* 0x00000073ff0b7210 */ /* 0x080fe40002ffe4ff */
[-C--:B------:R-:W-:Y:S02]  /*65b0*/  IADD3.X R13, RZ, R115.reuse, RZ, P6, !PT ;  /* 0x00000073ff0d7210 */ /* 0x080fe400037fe4ff */
[-C--:B------:R-:W-:Y:S02]  /*65c0*/  IADD3.X R21, RZ, R115.reuse, RZ, P2, !PT ;  /* 0x00000073ff157210 */ /* 0x080fe400017fe4ff */
[----:B------:R-:W-:-:S02]  /*65d0*/  IADD3.X R83, RZ, R115, RZ, P3, !PT ;  /* 0x00000073ff537210 */ /* 0x000fc40001ffe4ff */
[C---:B------:R-:W-:Y:S02]  /*65e0*/  IADD3 R90, P5, R114.reuse, 0x4040, RZ ;  /* 0x00004040725a7810 */ /* 0x040fe40007fbe0ff */
[C---:B------:R-:W-:Y:S02]  /*65f0*/  IADD3 R189, P6, R114.reuse, 0x4060, RZ ;  /* 0x0000406072bd7810 */ /* 0x040fe40007fde0ff */
[C---:B------:R-:W-:Y:S02]  /*6600*/  IADD3 R191, P1, R114.reuse, 0x6000, RZ ;  /* 0x0000600072bf7810 */ /* 0x040fe40007f3e0ff */
[C---:B------:R-:W-:Y:S02]  /*6610*/  IADD3 R193, P2, R114.reuse, 0x6020, RZ ;  /* 0x0000602072c17810 */ /* 0x040fe40007f5e0ff */
[C---:B------:R-:W-:Y:S01]  /*6620*/  IADD3 R106, P3, R114.reuse, 0x6040, RZ ;  /* 0x00006040726a7810 */ /* 0x040fe20007f7e0ff */
[----:B------:R-:W-:Y:S01]  /*6630*/  IMAD.X R99, RZ, RZ, R115, P1 ;  /* 0x000000ffff637224 */ /* 0x000fe200008e0673 */
[----:B------:R-:W-:-:S02]  /*6640*/  IADD3 R195, P4, R114, 0x6060, RZ ;  /* 0x0000606072c37810 */ /* 0x000fc40007f9e0ff */
[----:B------:R-:W-:Y:S02]  /*6650*/  LOP3.LUT R114, R3, R114, RZ, 0x3c, !PT ;  /* 0x0000007203727212 */ /* 0x000fe400078e3cff */
[----:B------:R-:W-:Y:S01]  /*6660*/  LOP3.LUT R3, R6, 0x380, RZ, 0xc0, !PT ;  /* 0x0000038006037812 */ /* 0x000fe200078ec0ff */
[----:B------:R-:W-:Y:S01]  /*6670*/  IMAD.X R111, RZ, RZ, R115, P4 ;  /* 0x000000ffff6f7224 */ /* 0x000fe200020e0673 */
[----:B------:R-:W-:Y:S02]  /*6680*/  LOP3.LUT R0, R173, 0x380, RZ, 0xc0, !PT ;  /* 0x00000380ad007812 */ /* 0x000fe400078ec0ff */
[----:B------:R-:W-:Y:S02]  /*6690*/  SHF.R.U64 R3, R3, 0x3, RZ ;  /* 0x0000000303037819 */ /* 0x000fe400000012ff */
[----:B------:R-:W-:Y:S02]  /*66a0*/  SHF.R.U64 R0, R0, 0x3, RZ ;  /* 0x0000000300007819 */ /* 0x000fe400000012ff */
[----:B------:R-:W-:-:S02]  /*66b0*/  LOP3.LUT R6, R3, R6, RZ, 0x3c, !PT ;  /* 0x0000000603067212 */ /* 0x000fc400078e3cff */
[----:B------:R-:W-:Y:S02]  /*66c0*/  LOP3.LUT R3, R14, 0x380, RZ, 0xc0, !PT ;  /* 0x000003800e037812 */ /* 0x000fe400078ec0ff */
[----:B------:R-:W-:Y:S02]  /*66d0*/  LOP3.LUT R4, R0, R173, RZ, 0x3c, !PT ;  /* 0x000000ad00047212 */ /* 0x000fe400078e3cff */
[----:B------:R-:W-:Y:S02]  /*66e0*/  LOP3.LUT R0, R179, 0x380, RZ, 0xc0, !PT ;  /* 0x00000380b3007812 */ /* 0x000fe400078ec0ff */
[----:B------:R-:W-:Y:S02]  /*66f0*/  SHF.R.U64 R3, R3, 0x3, RZ ;  /* 0x0000000303037819 */ /* 0x000fe400000012ff */
[----:B------:R-:W-:Y:S02]  /*6700*/  SHF.R.U64 R0, R0, 0x3, RZ ;  /* 0x0000000300007819 */ /* 0x000fe400000012ff */
[----:B------:R-:W-:-:S02]  /*6710*/  LOP3.LUT R14, R3, R14, RZ, 0x3c, !PT ;  /* 0x0000000e030e7212 */ /* 0x000fc400078e3cff */
[----:B------:R-:W-:Y:S02]  /*6720*/  LOP3.LUT R3, R90, 0x380, RZ, 0xc0, !PT ;  /* 0x000003805a037812 */ /* 0x000fe400078ec0ff */
[----:B------:R-:W-:Y:S02]  /*6730*/  LOP3.LUT R12, R0, R179, RZ, 0x3c, !PT ;  /* 0x000000b3000c7212 */ /* 0x000fe400078e3cff */
[----:B------:R-:W-:Y:S02]  /*6740*/  LOP3.LUT R8, R175, 0x380, RZ, 0xc0, !PT ;  /* 0x00000380af087812 */ /* 0x000fe400078ec0ff */
[----:B------:R-:W-:Y:S02]  /*6750*/  LOP3.LUT R0, R187, 0x380, RZ, 0xc0, !PT ;  /* 0x00000380bb007812 */ /* 0x000fe400078ec0ff */
[----:B------:R-:W-:Y:S02]  /*6760*/  LOP3.LUT R10, R177, 0x380, RZ, 0xc0, !PT ;  /* 0x00000380b10a7812 */ /* 0x000fe400078ec0ff */
[----:B------:R-:W-:-:S02]  /*6770*/  SHF.R.U64 R3, R3, 0x3, RZ ;  /* 0x0000000303037819 */ /* 0x000fc400000012ff */
[----:B------:R-:W-:Y:S02]  /*6780*/  LOP3.LUT R27, R195, 0x380, RZ, 0xc0, !PT ;  /* 0x00000380c31b7812 */ /* 0x000fe400078ec0ff */
[----:B------:R-:W-:Y:S02]  /*6790*/  LOP3.LUT R82, R183, 0x380, RZ, 0xc0, !PT ;  /* 0x00000380b7527812 */ /* 0x000fe400078ec0ff */
[----:B------:R-:W-:Y:S02]  /*67a0*/  SHF.R.U64 R8, R8, 0x3, RZ ;  /* 0x0000000308087819 */ /* 0x000fe400000012ff */
[----:B------:R-:W-:Y:S02]  /*67b0*/  LOP3.LUT R20, R181, 0x380, RZ, 0xc0, !PT ;  /* 0x00000380b5147812 */ /* 0x000fe400078ec0ff */
[----:B------:R-:W-:Y:S02]  /*67c0*/  SHF.R.U64 R0, R0, 0x3, RZ ;  /* 0x0000000300007819 */ /* 0x000fe400000012ff */
[----:B------:R-:W-:-:S02]  /*67d0*/  SHF.R.U64 R10, R10, 0x3, RZ ;  /* 0x000000030a0a7819 */ /* 0x000fc400000012ff */
[----:B------:R-:W-:Y:S02]  /*67e0*/  LOP3.LUT R98, R191, 0x380, RZ, 0xc0, !PT ;  /* 0x00000380bf627812 */ /* 0x000fe400078ec0ff */
[----:B------:R-:W-:Y:S02]  /*67f0*/  LOP3.LUT R90, R3, R90, RZ, 0x3c, !PT ;  /* 0x0000005a035a7212 */ /* 0x000fe400078e3cff */
[----:B------:R-:W-:Y:S02]  /*6800*/  SHF.R.U64 R28, R27, 0x3, RZ ;  /* 0x000000031b1c7819 */ /* 0x000fe400000012ff */
[----:B------:R-:W-:Y:S02]  /*6810*/  LOP3.LUT R3, R106, 0x380, RZ, 0xc0, !PT ;  /* 0x000003806a037812 */ /* 0x000fe400078ec0ff */
[----:B------:R-:W-:Y:S02]  /*6820*/  SHF.R.U64 R82, R82, 0x3, RZ ;  /* 0x0000000352527819 */ /* 0x000fe400000012ff */
[----:B------:R-:W-:-:S02]  /*6830*/  LOP3.LUT R8, R8, R175, RZ, 0x3c, !PT ;  /* 0x000000af08087212 */ /* 0x000fc400078e3cff */
[----:B------:R-:W-:Y:S02]  /*6840*/  SHF.R.U64 R20, R20, 0x3, RZ ;  /* 0x0000000314147819 */ /* 0x000fe400000012ff */
[----:B------:R-:W-:Y:S02]  /*6850*/  LOP3.LUT R94, R189, 0x380, RZ, 0xc0, !PT ;  /* 0x00000380bd5e7812 */ /* 0x000fe400078ec0ff */
[----:B------:R-:W-:Y:S02]  /*6860*/  LOP3.LUT R86, R0, R187, RZ, 0x3c, !PT ;  /* 0x000000bb00567212 */ /* 0x000fe400078e3cff */
[----:B------:R-:W-:Y:S02]  /*6870*/  LOP3.LUT R10, R10, R177, RZ, 0x3c, !PT ;  /* 0x000000b10a0a7212 */ /* 0x000fe400078e3cff */
[----:B------:R-:W-:Y:S02]  /*6880*/  SHF.R.U64 R98, R98, 0x3, RZ ;  /* 0x0000000362627819 */ /* 0x000fe400000012ff */
[----:B------:R-:W-:-:S02]  /*6890*/  MOV R114, R114 ;  /* 0x0000007200727202 */ /* 0x000fc40000000f00 */
[----:B------:R-:W-:Y:S02]  /*68a0*/  LOP3.LUT R0, R193, 0x380, RZ, 0xc0, !PT ;  /* 0x00000380c1007812 */ /* 0x000fe400078ec0ff */
[----:B------:R-:W-:Y:S02]  /*68b0*/  F2FP.BF16.F32.PACK_AB R27, R31, R30 ;  /* 0x0000001e1f1b723e */ /* 0x000fe400000010ff */
[----:B------:R-:W-:Y:S02]  /*68c0*/  LOP3.LUT R110, R28, R195, RZ, 0x3c, !PT ;  /* 0x000000c31c6e7212 */ /* 0x000fe400078e3cff */
[----:B------:R-:W-:Y:S01]  /*68d0*/  SHF.R.U64 R3, R3, 0x3, RZ ;  /* 0x0000000303037819 */ /* 0x000fe200000012ff */
[----:B------:R1:W-:Y:S01]  /*68e0*/  STSM.16.M88.4 [R114], R24 ;  /* 0x0000001872007844 */ /* 0x0003e20000000200 */
[----:B------:R-:W-:Y:S02]  /*68f0*/  MOV R28, R4 ;  /* 0x00000004001c7202 */ /* 0x000fe40000000f00 */
[----:B------:R-:W-:-:S02]  /*6900*/  LOP3.LUT R82, R82, R183, RZ, 0x3c, !PT ;  /* 0x000000b752527212 */ /* 0x000fc400078e3cff */
[----:B------:R-:W-:Y:S01]  /*6910*/  MOV R6, R6 ;  /* 0x0000000600067202 */ /* 0x000fe20000000f00 */
[----:B------:R2:W-:Y:S01]  /*6920*/  STSM.16.M88.4 [R28], R32 ;  /* 0x000000201c007844 */ /* 0x0005e20000000200 */
[----:B------:R-:W-:Y:S02]  /*6930*/  IADD3.X R91, RZ, R115, RZ, P5, !PT ;  /* 0x00000073ff5b7210 */ /* 0x000fe40002ffe4ff */
[----:B------:R-:W-:Y:S01]  /*6940*/  LOP3.LUT R20, R20, R181, RZ, 0x3c, !PT ;  /* 0x000000b514147212 */ /* 0x000fe200078e3cff */
[----:B------:R2:W-:Y:S01]  /*6950*/  STSM.16.M88.4 [R6], R40 ;  /* 0x0000002806007844 */ /* 0x0005e20000000200 */
[----:B------:R-:W-:Y:S02]  /*6960*/  SHF.R.U64 R94, R94, 0x3, RZ ;  /* 0x000000035e5e7819 */ /* 0x000fe400000012ff */
[----:B------:R-:W-:Y:S02]  /*6970*/  MOV R8, R8 ;  /* 0x0000000800087202 */ /* 0x000fe40000000f00 */
[----:B------:R-:W-:-:S02]  /*6980*/  F2FP.BF16.F32.PACK_AB R51, R55, R54 ;  /* 0x000000363733723e */ /* 0x000fc400000010ff */
[----:B------:R-:W-:Y:S02]  /*6990*/  F2FP.BF16.F32.PACK_AB R57, R59, R58 ;  /* 0x0000003a3b39723e */ /* 0x000fe400000010ff */
[----:B------:R-:W-:Y:S01]  /*69a0*/  F2FP.BF16.F32.PACK_AB R64, R65, R64 ;  /* 0x000000404140723e */ /* 0x000fe200000010ff */
[----:B------:R2:W-:Y:S01]  /*69b0*/  STSM.16.M88.4 [R8], R48 ;  /* 0x0000003008007844 */ /* 0x0005e20000000200 */
[----:B------:R-:W-:Y:S02]  /*69c0*/  LOP3.LUT R98, R98, R191, RZ, 0x3c, !PT ;  /* 0x000000bf62627212 */ /* 0x000fe400078e3cff */
[----:B------:R-:W-:Y:S02]  /*69d0*/  SHF.R.U64 R0, R0, 0x3, RZ ;  /* 0x0000000300007819 */ /* 0x000fe400000012ff */
[----:B------:R-:W-:Y:S02]  /*69e0*/  MOV R10, R10 ;  /* 0x0000000a000a7202 */ /* 0x000fe40000000f00 */
[----:B------:R-:W-:-:S02]  /*69f0*/  F2FP.BF16.F32.PACK_AB R58, R61, R60 ;  /* 0x0000003c3d3a723e */ /* 0x000fc400000010ff */
[----:B------:R-:W-:Y:S02]  /*6a00*/  F2FP.BF16.F32.PACK_AB R59, R63, R62 ;  /* 0x0000003e3f3b723e */ /* 0x000fe400000010ff */
[----:B------:R-:W-:Y:S02]  /*6a10*/  F2FP.BF16.F32.PACK_AB R65, R67, R66 ;  /* 0x000000424341723e */ /* 0x000fe400000010ff */
[----:B------:R-:W-:Y:S01]  /*6a20*/  F2FP.BF16.F32.PACK_AB R72, R73, R72 ;  /* 0x000000484948723e */ /* 0x000fe200000010ff */
[----:B------:R2:W-:Y:S01]  /*6a30*/  STSM.16.M88.4 [R10], R56 ;  /* 0x000000380a007844 */ /* 0x0005e20000000200 */
[----:B------:R-:W-:Y:S02]  /*6a40*/  IADD3.X R107, RZ, R115, RZ, P3, !PT ;  /* 0x00000073ff6b7210 */ /* 0x000fe40001ffe4ff */
[----:B------:R-:W-:Y:S02]  /*6a50*/  LOP3.LUT R106, R3, R106, RZ, 0x3c, !PT ;  /* 0x0000006a036a7212 */ /* 0x000fe400078e3cff */
[----:B------:R-:W-:-:S02]  /*6a60*/  MOV R12, R12 ;  /* 0x0000000c000c7202 */ /* 0x000fc40000000f00 */
[----:B------:R-:W-:Y:S02]  /*6a70*/  F2FP.BF16.F32.PACK_AB R66, R69, R68 ;  /* 0x000000444542723e */ /* 0x000fe400000010ff */
[----:B------:R-:W-:Y:S02]  /*6a80*/  F2FP.BF16.F32.PACK_AB R67, R71, R70 ;  /* 0x000000464743723e */ /* 0x000fe400000010ff */
[----:B------:R-:W-:Y:S02]  /*6a90*/  F2FP.BF16.F32.PACK_AB R73, R75, R74 ;  /* 0x0000004a4b49723e */ /* 0x000fe400000010ff */
[----:B------:R-:W-:Y:S01]  /*6aa0*/  MOV R14, R14 ;  /* 0x0000000e000e7202 */ /* 0x000fe20000000f00 */
[----:B------:R2:W-:Y:S01]  /*6ab0*/  STSM.16.M88.4 [R12], R64 ;  /* 0x000000400c007844 */ /* 0x0005e20000000200 */
[----:B------:R-:W-:Y:S02]  /*6ac0*/  MOV R5, R82 ;  /* 0x0000005200057202 */ /* 0x000fe40000000f00 */
[----:B------:R-:W-:-:S02]  /*6ad0*/  F2FP.BF16.F32.PACK_AB R74, R77, R76 ;  /* 0x0000004c4d4a723e */ /* 0x000fc400000010ff */
[----:B------:R-:W-:Y:S02]  /*6ae0*/  F2FP.BF16.F32.PACK_AB R75, R79, R78 ;  /* 0x0000004e4f4b723e */ /* 0x000fe400000010ff */
[----:B------:R-:W-:Y:S02]  /*6af0*/  F2FP.BF16.F32.PACK_AB R80, R81, R80 ;  /* 0x000000505150723e */ /* 0x000fe400000010ff */
[----:B------:R-:W-:Y:S01]  /*6b00*/  IADD3.X R95, RZ, R115, RZ, P6, !PT ;  /* 0x00000073ff5f7210 */ /* 0x000fe200037fe4ff */
[----:B------:R2:W-:Y:S01]  /*6b10*/  STSM.16.M88.4 [R14], R72 ;  /* 0x000000480e007844 */ /* 0x0005e20000000200 */
[----:B------:R-:W-:Y:S02]  /*6b20*/  LOP3.LUT R94, R94, R189, RZ, 0x3c, !PT ;  /* 0x000000bd5e5e7212 */ /* 0x000fe400078e3cff */
[----:B------:R-:W-:Y:S02]  /*6b30*/  MOV R20, R20 ;  /* 0x0000001400147202 */ /* 0x000fe40000000f00 */
[----:B------:R-:W-:-:S02]  /*6b40*/  MOV R4, R90 ;  /* 0x0000005a00047202 */ /* 0x000fc40000000f00 */
[----:B------:R-:W-:Y:S02]  /*6b50*/  F2FP.BF16.F32.PACK_AB R81, R153, R152 ;  /* 0x000000989951723e */ /* 0x000fe400000010ff */
[----:B------:R-:W-:Y:S02]  /*6b60*/  F2FP.BF16.F32.PACK_AB R82, R85, R84 ;  /* 0x000000545552723e */ /* 0x000fe400000010ff */
[----:B------:R-:W-:Y:S02]  /*6b70*/  F2FP.BF16.F32.PACK_AB R83, R155, R154 ;  /* 0x0000009a9b53723e */ /* 0x000fe400000010ff */
[----:B------:R-:W-:Y:S02]  /*6b80*/  F2FP.BF16.F32.PACK_AB R88, R89, R88 ;  /* 0x000000585958723e */ /* 0x000fe400000010ff */
[----:B------:R-:W-:Y:S01]  /*6b90*/  LOP3.LUT R102, R0, R193, RZ, 0x3c, !PT ;  /* 0x000000c100667212 */ /* 0x000fe200078e3cff */
[----:B------:R2:W-:Y:S01]  /*6ba0*/  STSM.16.M88.4 [R20], R80 ;  /* 0x0000005014007844 */ /* 0x0005e20000000200 */
[----:B------:R-:W-:-:S02]  /*6bb0*/  MOV R3, R98 ;  /* 0x0000006200037202 */ /* 0x000fc40000000f00 */
[----:B------:R-:W-:Y:S02]  /*6bc0*/  F2FP.BF16.F32.PACK_AB R89, R159, R158 ;  /* 0x0000009e9f59723e */ /* 0x000fe400000010ff */
[----:B------:R-:W-:Y:S02]  /*6bd0*/  F2FP.BF16.F32.PACK_AB R90, R93, R92 ;  /* 0x0000005c5d5a723e */ /* 0x000fe400000010ff */
[----:B------:R-:W-:Y:S02]  /*6be0*/  F2FP.BF16.F32.PACK_AB R91, R161, R160 ;  /* 0x000000a0a15b723e */ /* 0x000fe400000010ff */
[----:B------:R-:W-:Y:S02]  /*6bf0*/  F2FP.BF16.F32.PACK_AB R96, R97, R96 ;  /* 0x000000606160723e */ /* 0x000fe400000010ff */
[----:B------:R-:W-:Y:S01]  /*6c00*/  IADD3.X R103, RZ, R115, RZ, P2, !PT ;  /* 0x00000073ff677210 */ /* 0x000fe200017fe4ff */
[----:B------:R2:W-:Y:S01]  /*6c10*/  STSM.16.M88.4 [R5], R88 ;  /* 0x0000005805007844 */ /* 0x0005e20000000200 */
[----:B------:R-:W-:-:S02]  /*6c20*/  MOV R86, R86 ;  /* 0x0000005600567202 */ /* 0x000fc40000000f00 */
[----:B------:R-:W-:Y:S02]  /*6c30*/  MOV R0, R106 ;  /* 0x0000006a00007202 */ /* 0x000fe40000000f00 */
        /* <DEDUP_REMOVED lines=10> */
[----:B------:R2:W-:Y:S01]  /*6ce0*/  STSM.16.M88.4 [R4], R104 ;  /* 0x0000006804007844 */ /* 0x0005e20000000200 */
[----:B------:R-:W-:Y:S02]  /*6cf0*/  MOV R94, R94 ;  /* 0x0000005e005e7202 */ /* 0x000fe40000000f00 */
[----:B------:R-:W-:Y:S02]  /*6d00*/  F2FP.BF16.F32.PACK_AB R113, R171, R170 ;  /* 0x000000aaab71723e */ /* 0x000fe400000010ff */
[----:B-1----:R-:W-:-:S02]  /*6d10*/  F2FP.BF16.F32.PACK_AB R114, R117, R116 ;  /* 0x000000747572723e */ /* 0x002fc400000010ff */
[----:B------:R-:W-:Y:S02]  /*6d20*/  F2FP.BF16.F32.PACK_AB R115, R119, R118 ;  /* 0x000000767773723e */ /* 0x000fe400000010ff */
[----:B------:R-:W-:Y:S02]  /*6d30*/  F2FP.BF16.F32.PACK_AB R121, R123, R122 ;  /* 0x0000007a7b79723e */ /* 0x000fe400000010ff */
[----:B------:R-:W-:Y:S01]  /*6d40*/  F2FP.BF16.F32.PACK_AB R128, R129, R128 ;  /* 0x000000808180723e */ /* 0x000fe200000010ff */
[----:B------:R2:W-:Y:S01]  /*6d50*/  STSM.16.M88.4 [R94], R112 ;  /* 0x000000705e007844 */ /* 0x0005e20000000200 */
[----:B------:R-:W-:Y:S02]  /*6d60*/  F2FP.BF16.F32.PACK_AB R122, R125, R124 ;  /* 0x0000007c7d7a723e */ /* 0x000fe400000010ff */
[----:B------:R-:W-:Y:S02]  /*6d70*/  F2FP.BF16.F32.PACK_AB R123, R127, R126 ;  /* 0x0000007e7f7b723e */ /* 0x000fe400000010ff */
[----:B------:R-:W-:-:S02]  /*6d80*/  F2FP.BF16.F32.PACK_AB R129, R131, R130 ;  /* 0x000000828381723e */ /* 0x000fc400000010ff */
[----:B------:R-:W-:Y:S01]  /*6d90*/  F2FP.BF16.F32.PACK_AB R136, R137, R136 ;  /* 0x000000888988723e */ /* 0x000fe200000010ff */
[----:B------:R2:W-:Y:S01]  /*6da0*/  STSM.16.M88.4 [R3], R120 ;  /* 0x0000007803007844 */ /* 0x0005e20000000200 */
[----:B------:R-:W-:Y:S02]  /*6db0*/  MOV R102, R102 ;  /* 0x0000006600667202 */ /* 0x000fe40000000f00 */
        /* <DEDUP_REMOVED lines=8> */
[----:B------:R-:W-:Y:S01]  /*6e40*/  MOV R110, R110 ;  /* 0x0000006e006e7202 */ /* 0x000fe20000000f00 */
[----:B------:R2:W-:Y:S01]  /*6e50*/  STSM.16.M88.4 [R0], R136 ;  /* 0x0000008800007844 */ /* 0x0005e20000000200 */
[----:B------:R-:W-:Y:S02]  /*6e60*/  F2FP.BF16.F32.PACK_AB R146, R149, R148 ;  /* 0x000000949592723e */ /* 0x000fe400000010ff */
[----:B------:R-:W-:-:S05]  /*6e70*/  F2FP.BF16.F32.PACK_AB R147, R151, R150 ;  /* 0x000000969793723e */ /* 0x000fca00000010ff */
[----:B------:R2:W-:Y:S01]  /*6e80*/  STSM.16.M88.4 [R110], R144 ;  /* 0x000000906e007844 */ /* 0x0005e20000000200 */
[----:B------:R-:W-:Y:S01]  /*6e90*/  @!PT LDS RZ, [RZ] ;  /* 0x00000000fffff984 */ /* 0x000fe20000000800 */
[----:B------:R-:W-:Y:S01]  /*6ea0*/  @!PT LDS RZ, [RZ] ;  /* 0x00000000fffff984 */ /* 0x000fe20000000800 */
[----:B------:R-:W-:Y:S01]  /*6eb0*/  @!PT LDS RZ, [RZ] ;  /* 0x00000000fffff984 */ /* 0x000fe20000000800 */
[----:B------:R-:W-:Y:S01]  /*6ec0*/  @!PT LDS RZ, [RZ] ;  /* 0x00000000fffff984 */ /* 0x000fe20000000800 */
[----:B------:R1:W-:Y:S06]  /*6ed0*/  MEMBAR.ALL.CTA ;  /* 0x0000000000007992 */ /* 0x0003ec0000008000 */
[----:B-1----:R-:W1:Y:S02]  /*6ee0*/  FENCE.VIEW.ASYNC.S ;  /* 0x00000000000073c6 */ /* 0x002e640000000000 */
[----:B-1----:R-:W-:Y:S06]  /*6ef0*/  BAR.ARV 0x1, 0x120 ;  /* 0x0044800000007b1d */ /* 0x002fec0000002000 */
[----:B------:R-:W-:Y:S05]  /*6f00*/  @P0 BRA `(.L_x_2706) ;  /* 0x00000000008c0947 */ /* 0x000fea0003800000 */
[----:B------:R-:W-:Y:S01]  /*6f10*/  UIADD3 UR6, -UR36, URZ, URZ ;  /* 0x0000003f24067290 */ /* 0x000fe2000fffe13f */
[----:B--2---:R-:W1:Y:S01]  /*6f20*/  LDC R0, c[0x0][0xda8] ;  /* 0x00036a00ff007b82 */ /* 0x004e620000000800 */
[----:B------:R-:W-:Y:S01]  /*6f30*/  ULDC UR4, c[0x0][0xdb4] ;  /* 0x00036d0000047ab9 */ /* 0x000fe20000000800 */
[----:B------:R-:W-:Y:S01]  /*6f40*/  ULDC.64 UR8, c[0x0][0xb70] ;  /* 0x0002dc0000087ab9 */ /* 0x000fe20000000a00 */
[----:B------:R-:W-:Y:S02]  /*6f50*/  UIMAD UR6, UR4, UR6, UR43 ;  /* 0x00000006040672a4 */ /* 0x000fe4000f8e022b */
[----:B------:R-:W-:Y:S02]  /*6f60*/  IADD3 R3, RZ, -UR43, RZ ;  /* 0x8000002bff037c10 */ /* 0x000fe4000fffe0ff */
[----:B------:R-:W-:Y:S01]  /*6f70*/  IADD3 R9, -R17, RZ, RZ ;  /* 0x000000ff11097210 */ /* 0x000fe20007ffe1ff */
[----:B------:R-:W-:Y:S01]  /*6f80*/  USHF.R.S32.HI UR4, URZ, 0x1f, UR6 ;  /* 0x0000001f3f047899 */ /* 0x000fe20008011406 */
[----:B------:R-:W2:Y:S02]  /*6f90*/  LDC.64 R6, c[0x0][0xb78] ;  /* 0x0002de00ff067b82 */ /* 0x000ea40000000a00 */
[----:B------:R-:W-:Y:S01]  /*6fa0*/  ISETP.NE.AND P0, PT, R16, R9, PT ;  /* 0x000000091000720c */ /* 0x000fe20003f05270 */
[----:B------:R-:W-:-:S02]  /*6fb0*/  UIMAD UR7, UR4, UR8, URZ ;  /* 0x00000008040772a4 */ /* 0x000fc4000f8e023f */
[----:B------:R-:W-:Y:S02]  /*6fc0*/  UIMAD.WIDE.U32 UR4, UR6, UR8, URZ ;  /* 0x00000008060472a5 */ /* 0x000fe4000f8e003f */
[----:B------:R-:W-:Y:S02]  /*6fd0*/  UIMAD UR6, UR6, UR9, UR7 ;  /* 0x00000009060672a4 */ /* 0x000fe4000f8e0207 */
[----:B------:R-:W-:Y:S02]  /*6fe0*/  USHF.R.S32.HI UR7, URZ, 0x1f, UR36 ;  /* 0x0000001f3f077899 */ /* 0x000fe40008011424 */
[----:B------:R-:W-:Y:S02]  /*6ff0*/  UIADD3 UR6, UR5, UR6, URZ ;  /* 0x0000000605067290 */ /* 0x000fe4000fffe03f */
[----:B------:R-:W-:Y:S01]  /*7000*/  MOV R5, UR5 ;  /* 0x0000000500057c02 */ /* 0x000fe20008000f00 */
[----:B------:R-:W-:Y:S01]  /*7010*/  IMAD.U32 R4, RZ, RZ, UR4 ;  /* 0x00000004ff047e24 */ /* 0x000fe2000f8e00ff */
[----:B------:R-:W-:Y:S01]  /*7020*/  ULDC UR4, c[0x0][0xa88] ;  /* 0x0002a20000047ab9 */ /* 0x000fe20000000800 */
[----:B-1----:R-:W-:Y:S01]  /*7030*/  IMAD R3, R0, R3, UR42 ;  /* 0x0000002a00037e24 */ /* 0x002fe2000f8e0203 */
[----:B------:R-:W-:-:S03]  /*7040*/  MOV R5, UR6 ;  /* 0x0000000600057c02 */ /* 0x000fc60008000f00 */
[----:B------:R-:W-:Y:S02]  /*7050*/  IMAD R9, R3, 0x40, R2 ;  /* 0x0000004003097824 */ /* 0x000fe400078e0202 */
[----:B--2---:R-:W-:-:S03]  /*7060*/  IMAD R0, R6, UR7, RZ ;  /* 0x0000000706007c24 */ /* 0x004fc6000f8e02ff */
[----:B------:R-:W-:Y:S01]  /*7070*/  SHF.R.S32.HI R3, RZ, 0x1f, R9 ;  /* 0x0000001fff037819 */ /* 0x000fe20000011409 */
[----:B------:R-:W-:Y:S01]  /*7080*/  IMAD.WIDE.U32 R4, R6, UR36, R4 ;  /* 0x0000002406047c25 */ /* 0x000fe2000f8e0004 */
[----:B------:R-:W-:-:S03]  /*7090*/  ISETP.GE.OR P1, PT, R9, UR4, P0 ;  /* 0x0000000409007c0c */ /* 0x000fc60008726670 */
[----:B------:R-:W-:Y:S01]  /*70a0*/  IMAD R6, R7, UR36, R0 ;  /* 0x0000002407067c24 */ /* 0x000fe2000f8e0200 */
[C---:B------:R-:W-:Y:S02]  /*70b0*/  IADD3 R7, R9.reuse, 0x8, RZ ;  /* 0x0000000809077810 */ /* 0x040fe40007ffe0ff */
[----:B------:R-:W-:Y:S02]  /*70c0*/  IADD3 R0, P2, R9, R4, RZ ;  /* 0x0000000409007210 */ /* 0x000fe40007f5e0ff */
[----:B------:R-:W-:Y:S01]  /*70d0*/  ISETP.GE.OR P0, PT, R7, UR4, P0 ;  /* 0x0000000407007c0c */ /* 0x000fe20008706670 */
[----:B------:R-:W-:Y:S01]  /*70e0*/  ULDC.64 UR4, c[0x0][0xb40] ;  /* 0x0002d00000047ab9 */ /* 0x000fe20000000a00 */
[----:B------:R-:W-:Y:S02]  /*70f0*/  IADD3.X R3, R3, R5, R6, P2, !PT ;  /* 0x0000000503037210 */ /* 0x000fe400017fe406 */
[----:B------:R-:W-:-:S04]  /*7100*/  LEA R4, P2, R0, UR4, 0x2 ;  /* 0x0000000400047c11 */ /* 0x000fc8000f8410ff */
[----:B------:R-:W-:-:S05]  /*7110*/  LEA.HI.X R5, R0, UR5, R3, 0x2, P2 ;  /* 0x0000000500057c11 */ /* 0x000fca00090f1403 */
[----:B------:R1:W-:Y:S04]  /*7120*/  @!P1 STG.E desc[UR48][R4.64], R157 ;  /* 0x0000009d04009986 */ /* 0x0003e8000c101930 */
[----:B------:R1:W-:Y:S02]  /*7130*/  @!P0 STG.E desc[UR48][R4.64+0x20], R156 ;  /* 0x0000209c04008986 */ /* 0x0003e4000c101930 */
.L_x_2706:
[----:B--2---:R-:W2:Y:S01]  /*7140*/  SHFL.IDX PT, R0, R185, RZ, 0x1f ;  /* 0x00001fffb9007589 */ /* 0x004ea200000e0000 */
[----:B------:R-:W-:Y:S02]  /*7150*/  ULDC UR4, c[0x0][0xc] ;  /* 0x0000030000047ab9 */ /* 0x000fe40000000800 */
[----:B------:R-:W-:Y:S01]  /*7160*/  UIADD3 UR45, UR4, UR45, URZ ;  /* 0x0000002d042d7290 */ /* 0x000fe2000fffe03f */
[----:B--2---:R-:W-:-:S13]  /*7170*/  ISETP.NE.AND P0, PT, R0, 0x7, PT ;  /* 0x000000070000780c */ /* 0x004fda0003f05270 */
[----:B------:R-:W-:Y:S05]  /*7180*/  @P0 BRA `(.L_x_2707) ;  /* 0x0000000000e80947 */ /* 0x000fea0003800000 */
[----:B------:R-:W-:Y:S01]  /*7190*/  BAR.SYNC.DEFER_BLOCKING 0x1, 0x120 ;  /* 0x0044800000007b1d */ /* 0x000fe20000010000 */
[----:B------:R-:W-:-:S05]  /*71a0*/  ELECT P0, URZ, PT ;  /* 0x00000000003f782f */ /* 0x000fca0003800000 */
[----:B------:R-:W-:Y:S08]  /*71b0*/  BSSY B0, `(.L_x_2707) ;  /* 0x0000037000007945 */ /* 0x000ff00003800000 */
[----:B------:R-:W-:Y:S05]  /*71c0*/  @!P0 BRA `(.L_x_2708) ;  /* 0x0000000000d48947 */ /* 0x000fea0003800000 */
[----:B------:R-:W-:Y:S01]  /*71d0*/  UIADD3 UR5, -UR43, URZ, URZ ;  /* 0x0000003f2b057290 */ /* 0x000fe2000fffe13f */
[----:B------:R-:W-:Y:S01]  /*71e0*/  ULDC UR10, c[0x0][0xda8] ;  /* 0x00036a00000a7ab9 */ /* 0x000fe20000000800 */
[----:B------:R-:W-:Y:S02]  /*71f0*/  UIADD3 UR35, -UR36, URZ, URZ ;  /* 0x0000003f24237290 */ /* 0x000fe4000fffe13f */
[----:B------:R-:W-:Y:S02]  /*7200*/  UIMAD UR5, UR10, UR5, UR42 ;  /* 0x000000050a0572a4 */ /* 0x000fe4000f8e022a */
[----:B------:R-:W-:Y:S01]  /*7210*/  UIADD3 UR4, UP0, UR52, 0x9f0, URZ ;  /* 0x000009f034047890 */ /* 0x000fe2000ff1e03f */
[----:B------:R-:W-:Y:S01]  /*7220*/  ULDC UR12, c[0x0][0xdb4] ;  /* 0x00036d00000c7ab9 */ /* 0x000fe20000000800 */
[----:B------:R-:W-:Y:S02]  /*7230*/  USHF.L.U32 UR34, UR5, 0x6, URZ ;  /* 0x0000000605227899 */ /* 0x000fe4000800063f */
[----:B------:R-:W-:-:S02]  /*7240*/  UIMAD UR35, UR12, UR35, UR43 ;  /* 0x000000230c2372a4 */ /* 0x000fc4000f8e022b */
[----:B------:R-:W-:Y:S02]  /*7250*/  UIADD3.X UR5, URZ, UR53, URZ, UP0, !UPT ;  /* 0x000000353f057290 */ /* 0x000fe400087fe43f */
[----:B------:R-:W-:Y:S02]  /*7260*/  UIADD3 UR6, UR46, 0x2000, URZ ;  /* 0x000020002e067890 */ /* 0x000fe4000fffe03f */
[----:B------:R-:W-:Y:S01]  /*7270*/  UIADD3 UR8, UR46, 0x4000, URZ ;  /* 0x000040002e087890 */ /* 0x000fe2000fffe03f */
[----:B------:R-:W-:Y:S01]  /*7280*/  UMOV UR33, URZ ;  /* 0x0000003f00217c82 */ /* 0x000fe20008000000 */
[----:B------:R-:W-:Y:S01]  /*7290*/  UMOV UR37, URZ ;  /* 0x0000003f00257c82 */ /* 0x000fe20008000000 */
[----:B------:R-:W-:Y:S01]  /*72a0*/  UMOV UR32, UR46 ;  /* 0x0000002e00207c82 */ /* 0x000fe20008000000 */
[----:B------:R-:W-:Y:S01]  /*72b0*/  UMOV UR7, 0x40 ;  /* 0x0000004000077882 */ /* 0x000fe20000000000 */
[----:B------:R-:W-:Y:S01]  /*72c0*/  UIADD3 UR10, UR46, 0x6000, URZ ;  /* 0x000060002e0a7890 */ /* 0x000fe2000fffe03f */
[----:B------:R2:W-:Y:S01]  /*72d0*/  UTMASTG.5D [UR32], [UR4] ;  /* 0x00000020040073b5 */ /* 0x0005e20008020000 */
[----:B------:R-:W-:Y:S01]  /*72e0*/  UMOV UR9, 0x80 ;  /* 0x0000008000097882 */ /* 0x000fe20000000000 */
[----:B------:R-:W-:Y:S01]  /*72f0*/  UIADD3 UR12, UR46, 0x8000, URZ ;  /* 0x000080002e0c7890 */ /* 0x000fe2000fffe03f */
[----:B------:R-:W-:Y:S01]  /*7300*/  UMOV UR11, 0xc0 ;  /* 0x000000c0000b7882 */ /* 0x000fe20000000000 */
[----:B------:R-:W-:Y:S01]  /*7310*/  UMOV UR13, 0x100 ;  /* 0x00000100000d7882 */ /* 0x000fe20000000000 */
[----:B--2---:R-:W-:Y:S01]  /*7320*/  UMOV UR32, UR6 ;  /* 0x0000000600207c82 */ /* 0x004fe20008000000 */
[----:B------:R-:W-:Y:S01]  /*7330*/  UMOV UR33, UR7 ;  /* 0x0000000700217c82 */ /* 0x000fe20008000000 */
[----:B------:R-:W-:Y:S01]  /*7340*/  UIADD3 UR6, UR46, 0xa000, URZ ;  /* 0x0000a0002e067890 */ /* 0x000fe2000fffe03f */
[----:B------:R2:W-:Y:S01]  /*7350*/  UTMASTG.5D [UR32], [UR4] ;  /* 0x00000020040073b5 */ /* 0x0005e20008020000 */
[----:B------:R-:W-:Y:S01]  /*7360*/  UMOV UR7, 0x140 ;  /* 0x0000014000077882 */ /* 0x000fe20000000000 */
[----:B--2---:R-:W-:Y:S01]  /*7370*/  UMOV UR32, UR8 ;  /* 0x0000000800207c82 */ /* 0x004fe20008000000 */
[----:B------:R-:W-:Y:S01]  /*7380*/  UMOV UR33, UR9 ;  /* 0x0000000900217c82 */ /* 0x000fe20008000000 */
[----:B------:R-:W-:Y:S01]  /*7390*/  UIADD3 UR8, UR46, 0xc000, URZ ;  /* 0x0000c0002e087890 */ /* 0x000fe2000fffe03f */
[----:B------:R2:W-:Y:S01]  /*73a0*/  UTMASTG.5D [UR32], [UR4] ;  /* 0x00000020040073b5 */ /* 0x0005e20008020000 */
[----:B------:R-:W-:Y:S01]  /*73b0*/  UIADD3 UR9, UR46, 0xe000, URZ ;  /* 0x0000e0002e097890 */ /* 0x000fe2000fffe03f */
[----:B--2---:R-:W-:Y:S01]  /*73c0*/  UMOV UR32, UR10 ;  /* 0x0000000a00207c82 */ /* 0x004fe20008000000 */
[----:B------:R-:W-:-:S02]  /*73d0*/  UMOV UR33, UR11 ;  /* 0x0000000b00217c82 */ /* 0x000fc40008000000 */
[----:B------:R2:W-:Y:S02]  /*73e0*/  UTMASTG.5D [UR32], [UR4] ;  /* 0x00000020040073b5 */ /* 0x0005e40008020000 */
[----:B--2---:R-:W-:Y:S01]  /*73f0*/  UMOV UR32, UR12 ;  /* 0x0000000c00207c82 */ /* 0x004fe20008000000 */
[----:B------:R-:W-:Y:S02]  /*7400*/  UMOV UR33, UR13 ;  /* 0x0000000d00217c82 */ /* 0x000fe40008000000 */
[----:B------:R2:W-:Y:S02]  /*7410*/  UTMASTG.5D [UR32], [UR4] ;  /* 0x00000020040073b5 */ /* 0x0005e40008020000 */
[----:B--2---:R-:W-:Y:S01]  /*7420*/  UMOV UR32, UR6 ;  /* 0x0000000600207c82 */ /* 0x004fe20008000000 */
[----:B------:R-:W-:Y:S01]  /*7430*/  UMOV UR33, UR7 ;  /* 0x0000000700217c82 */ /* 0x000fe20008000000 */
[----:B------:R-:W-:Y:S01]  /*7440*/  UMOV UR6, 0x180 ;  /* 0x0000018000067882 */ /* 0x000fe20000000000 */
[----:B------:R2:W-:Y:S02]  /*7450*/  UTMASTG.5D [UR32], [UR4] ;  /* 0x00000020040073b5 */ /* 0x0005e40008020000 */
[----:B--2---:R-:W-:Y:S01]  /*7460*/  UMOV UR32, UR8 ;  /* 0x0000000800207c82 */ /* 0x004fe20008000000 */
[----:B------:R-:W-:Y:S01]  /*7470*/  UMOV UR33, UR6 ;  /* 0x0000000600217c82 */ /* 0x000fe20008000000 */
[----:B------:R-:W-:Y:S01]  /*7480*/  UMOV UR6, 0x1c0 ;  /* 0x000001c000067882 */ /* 0x000fe20000000000 */
        /* <DEDUP_REMOVED lines=9> */
.L_x_2708:
[----:B------:R-:W-:Y:S05]  /*7520*/  BSYNC B0 ;  /* 0x0000000000007941 */ /* 0x000fea0003800000 */
.L_x_2707:
[----:B------:R-:W2:Y:S02]  /*7530*/  LDC R0, c[0x0][0xda4] ;  /* 0x00036900ff007b82 */ /* 0x000ea40000000800 */
[----:B--2---:R-:W-:-:S13]  /*7540*/  ISETP.LE.AND P0, PT, R0, UR45, PT ;  /* 0x0000002d00007c0c */ /* 0x004fda000bf03270 */
[----:B------:R-:W-:Y:S05]  /*7550*/  @!P0 BRA `(.L_x_2709) ;  /* 0xffffff9800488947 */ /* 0x000fea000383ffff */
[----:B------:R-:W-:Y:S05]  /*7560*/  EXIT ;  /* 0x000000000000794d */ /* 0x000fea0003800000 */
.L_x_2674:
[----:B------:R-:W-:-:S08]  /*7570*/  NOP ;  /* 0x0000000000007918 */ /* 0x000fd00000000000 */
[----:B------:R-:W1:-:S00]  /*7580*/  USETMAXREG.DEALLOC.CTAPOOL 0x18 ;  /* 0x00000018000079c8 */ /* 0x000e4000080e0500 */
[----:B-1----:R-:W-:-:S06]  /*7590*/  LOP3.LUT R0, R0, 0x3, RZ, 0xc0, !PT ;  /* 0x0000000300007812 */ /* 0x002fcc00078ec0ff */
[----:B------:R-:W1:Y:S02]  /*75a0*/  SHFL.IDX PT, R0, R0, RZ, 0x1f ;  /* 0x00001fff00007589 */ /* 0x000e6400000e0000 */
[----:B-1----:R-:W-:-:S13]  /*75b0*/  ISETP.NE.AND P0, PT, R0, RZ, PT ;  /* 0x000000ff0000720c */ /* 0x002fda0003f05270 */
[----:B------:R-:W-:Y:S05]  /*75c0*/  @P0 EXIT ;  /* 0x000000000000094d */ /* 0x000fea0003800000 */
[----:B------:R-:W1:Y:S01]  /*75d0*/  S2UR UR4, SR_CTAID.X ;  /* 0x00000000000479c3 */ /* 0x000e620000002500 */
[----:B------:R-:W-:Y:S01]  /*75e0*/  MOV R16, RZ ;  /* 0x000000ff00107202 */ /* 0x000fe20000000f00 */
[----:B------:R-:W-:Y:S01]  /*75f0*/  IMAD.MOV.U32 R2, RZ, RZ, 0x1 ;  /* 0x00000001ff027424 */ /* 0x000fe200078e00ff */
[----:B------:R-:W-:-:S05]  /*7600*/  MOV R17, 0x1 ;  /* 0x0000000100117802 */ /* 0x000fca0000000f00 */
[----:B------:R-:W1:Y:S02]  /*7610*/  LDC R0, c[0x0][0xda4] ;  /* 0x00036900ff007b82 */ /* 0x000e640000000800 */
[----:B-1----:R-:W-:-:S13]  /*7620*/  ISETP.LE.AND P0, PT, R0, UR4, PT ;  /* 0x0000000400007c0c */ /* 0x002fda000bf03270 */
[----:B------:R-:W-:Y:S05]  /*7630*/  @P0 BRA `(.L_x_2710) ;  /* 0x0000002c005c0947 */ /* 0x000fea0003800000 */
[----:B------:R-:W-:Y:S01]  /*7640*/  MOV R0, UR4 ;  /* 0x0000000400007c02 */ /* 0x000fe20008000f00 */
[----:B------:R-:W-:Y:S01]  /*7650*/  IMAD.MOV.U32 R16, RZ, RZ, RZ ;  /* 0x000000ffff107224 */ /* 0x000fe200078e00ff */
[----:B------:R-:W-:Y:S01]  /*7660*/  MOV R17, 0x1 ;  /* 0x0000000100117802 */ /* 0x000fe20000000f00 */
[----:B------:R-:W-:Y:S01]  /*7670*/  ULDC.64 UR40, c[0x0][0x198] ;  /* 0x0000660000287ab9 */ /* 0x000fe20000000a00 */
[----:B------:R-:W-:Y:S01]  /*7680*/  ULDC UR36, c[0x0][0xc] ;  /* 0x0000030000247ab9 */ /* 0x000fe20000000800 */
[----:B------:R1:W-:Y:S04]  /*7690*/  STL [R1+0xc], R0 ;  /* 0x00000c0001007387 */ /* 0x0003e80000100800 */
[----:B------:R1:W-:Y:S02]  /*76a0*/  STL [R1+0x18], RZ ;  /* 0x000018ff01007387 */ /* 0x0003e40000100800 */
.L_x_2752:
[----:B------:R-:W2:Y:S01]  /*76b0*/  LDL R4, [R1+0xc] ;  /* 0x00000c0001047983 */ /* 0x000ea20000100800 */
[----:B-1----:R-:W1:Y:S01]  /*76c0*/  LDC R0, c[0x0][0xda8] ;  /* 0x00036a00ff007b82 */ /* 0x002e620000000800 */
        /* <DEDUP_REMOVED lines=14> */
[----:B------:R-:W1:Y:S01]  /*77b0*/  S2R R5, SR_CgaCtaId ;  /* 0x0000000000057919 */ /* 0x000e620000008800 */
[----:B------:R-:W2:Y:S01]  /*77c0*/  LDC R0, c[0x0][0x2e0] ;  /* 0x0000b800ff007b82 */ /* 0x000ea20000000800 */
[----:B------:R-:W-:Y:S01]  /*77d0*/  MOV R18, R4 ;  /* 0x0000000400127202 */ /* 0x000fe20000000f00 */
[----:B---3--:R-:W-:Y:S01]  /*77e0*/  @P1 IMAD.HI.U32 R2, R4, R2, RZ ;  /* 0x0000000204021227 */ /* 0x008fe200078e00ff */
[----:B------:R3:W-:Y:S04]  /*77f0*/  STL [R1+0x4], R4 ;  /* 0x0000040401007387 */ /* 0x0007e80000100800 */
[----:B------:R-:W-:-:S02]  /*7800*/  @P1 SHF.R.U32.HI R18, RZ, R3, R2 ;  /* 0x00000003ff121219 */ /* 0x000fc40000011602 */
[----:B------:R-:W-:Y:S01]  /*7810*/  MOV R2, 0x400 ;  /* 0x0000040000027802 */ /* 0x000fe20000000f00 */
[----:B--2---:R-:W-:-:S03]  /*7820*/  IMAD R6, R0, UR4, RZ ;  /* 0x0000000400067c24 */ /* 0x004fc6000f8e02ff */
[----:B-1----:R-:W-:-:S05]  /*7830*/  LEA R7, R5, R2, 0x18 ;  /* 0x0000000205077211 */ /* 0x002fca00078ec0ff */
[----:B------:R-:W-:Y:S01]  /*7840*/  VIADD R0, R7, 0x22400 ;  /* 0x0002240007007836 */ /* 0x000fe20000000000 */
[----:B------:R3:W-:Y:S04]  /*7850*/  STL [R1], R7 ;  /* 0x0000000701007387 */ /* 0x0007e80000100800 */
[----:B------:R-:W-:Y:S01]  /*7860*/  LOP3.LUT P0, RZ, R0, 0x3ff, RZ, 0xc0, !PT ;  /* 0x000003ff00ff7812 */ /* 0x000fe2000780c0ff */
[----:B------:R3:W-:Y:S01]  /*7870*/  STL [R1+0x14], R6 ;  /* 0x0000140601007387 */ /* 0x0007e20000100800 */
[----:B------:R-:W-:-:S04]  /*7880*/  IADD3 R0, R6, 0x3f, RZ ;  /* 0x0000003f06007810 */ /* 0x000fc80007ffe0ff */
[----:B------:R-:W-:-:S04]  /*7890*/  SHF.R.S32.HI R3, RZ, 0x1f, R0 ;  /* 0x0000001fff037819 */ /* 0x000fc80000011400 */
[----:B------:R-:W-:Y:S02]  /*78a0*/  LEA.HI R3, R3, R0, RZ, 0x6 ;  /* 0x0000000003037211 */ /* 0x000fe400078f30ff */
[----:B------:R-:W-:-:S05]  /*78b0*/  IADD3 R0, -R18, RZ, RZ ;  /* 0x000000ff12007210 */ /* 0x000fca0007ffe1ff */
[----:B------:R-:W-:Y:S01]  /*78c0*/  IMAD R19, R19, R0, R4 ;  /* 0x0000000013137224 */ /* 0x000fe200078e0204 */
[----:B------:R-:W-:-:S05]  /*78d0*/  SHF.R.S32.HI R0, RZ, 0x6, R3 ;  /* 0x00000006ff007819 */ /* 0x000fca0000011403 */
[----:B------:R3:W-:Y:S01]  /*78e0*/  STL [R1+0x8], R0 ;  /* 0x0000080001007387 */ /* 0x0007e20000100800 */
[----:B------:R-:W-:Y:S05]  /*78f0*/  @!P0 BRA `(.L_x_2711) ;  /* 0x0000000000408947 */ /* 0x000fea0003800000 */
[----:B------:R-:W-:Y:S01]  /*7900*/  MOV R2, 0x0 ;  /* 0x0000000000027802 */ /* 0x000fe20000000f00 */
[----:B------:R-:W-:Y:S01]  /*7910*/  ULDC.64 UR6, c[0x4][0x108] ;  /* 0x0100420000067ab9 */ /* 0x000fe20000000a00 */
[----:B------:R-:W-:Y:S01]  /*7920*/  ULDC.64 UR8, c[0x4][0x110] ;  /* 0x0100440000087ab9 */ /* 0x000fe20000000a00 */
[----:B------:R-:W-:Y:S01]  /*7930*/  ULDC.64 UR4, c[0x4][0x38] ;  /* 0x01000e0000047ab9 */ /* 0x000fe20000000a00 */
[----:B---3--:R-:W-:Y:S01]  /*7940*/  IMAD.U32 R4, RZ, RZ, UR6 ;  /* 0x00000006ff047e24 */ /* 0x008fe2000f8e00ff */
[----:B------:R-:W-:Y:S01]  /*7950*/  MOV R5, UR7 ;  /* 0x0000000700057c02 */ /* 0x000fe20008000f00 */
[----:B------:R-:W1:Y:S01]  /*7960*/  LDC.64 R2, c[0x4][R2] ;  /* 0x0100000002027b82 */ /* 0x000e620000000a00 */
[----:B------:R-:W-:Y:S01]  /*7970*/  MOV R6, UR8 ;  /* 0x0000000800067c02 */ /* 0x000fe20008000f00 */
[----:B------:R-:W-:Y:S01]  /*7980*/  IMAD.U32 R7, RZ, RZ, UR9 ;  /* 0x00000009ff077e24 */ /* 0x000fe2000f8e00ff */
[----:B------:R-:W-:Y:S01]  /*7990*/  MOV R10, UR4 ;  /* 0x00000004000a7c02 */ /* 0x000fe20008000f00 */
[----:B------:R-:W-:Y:S01]  /*79a0*/  IMAD.MOV.U32 R8, RZ, RZ, 0x70 ;  /* 0x00000070ff087424 */ /* 0x000fe200078e00ff */
[----:B------:R-:W-:-:S02]  /*79b0*/  MOV R11, UR5 ;  /* 0x00000005000b7c02 */ /* 0x000fc40008000f00 */
[----:B------:R-:W-:Y:S02]  /*79c0*/  MOV R12, 0x1 ;  /* 0x00000001000c7802 */ /* 0x000fe40000000f00 */
[----:B------:R-:W-:-:S07]  /*79d0*/  MOV R13, RZ ;  /* 0x000000ff000d7202 */ /* 0x000fce0000000f00 */
[----:B------:R-:W-:-:S07]  /*79e0*/  LEPC R20, `(.L_x_2711) ;  /* 0x000000001014794e */ /* 0x000fce0000000000 */
[----:B-1----:R-:W-:Y:S05]  /*79f0*/  CALL.ABS.NOINC R2 ;  /* 0x0000000002007343 */ /* 0x002fea0003c00000 */
.L_x_2711:
[----:B------:R-:W3:Y:S02]  /*7a00*/  LDL R2, [R1] ;  /* 0x0000000001027983 */ /* 0x000ee40000100800 */
[----:B---3--:R-:W-:-:S05]  /*7a10*/  VIADD R0, R2, 0x400 ;  /* 0x0000040002007836 */ /* 0x008fca0000000000 */
[----:B------:R-:W-:-:S13]  /*7a20*/  LOP3.LUT P0, RZ, R0, 0x3ff, RZ, 0xc0, !PT ;  /* 0x000003ff00ff7812 */ /* 0x000fda000780c0ff */
[----:B------:R-:W-:Y:S05]  /*7a30*/  @!P0 BRA `(.L_x_2712) ;  /* 0x0000000000808947 */ /* 0x000fea0003800000 */
[----:B------:R-:W-:Y:S01]  /*7a40*/  MOV R0, 0x0 ;  /* 0x0000000000007802 */ /* 0x000fe20000000f00 */
[----:B------:R-:W-:Y:S01]  /*7a50*/  ULDC.64 UR6, c[0x4][0x108] ;  /* 0x0100420000067ab9 */ /* 0x000fe20000000a00 */
[----:B------:R-:W-:Y:S01]  /*7a60*/  ULDC.64 UR8, c[0x4][0x110] ;  /* 0x0100440000087ab9 */ /* 0x000fe20000000a00 */
[----:B------:R-:W-:Y:S01]  /*7a70*/  ULDC.64 UR4, c[0x4][0x40] ;  /* 0x0100100000047ab9 */ /* 0x000fe20000000a00 */
[----:B------:R1:W2:Y:S01]  /*7a80*/  LDC.64 R2, c[0x4][R0] ;  /* 0x0100000000027b82 */ /* 0x0002a20000000a00 */
[----:B------:R-:W-:Y:S01]  /*7a90*/  MOV R4, UR6 ;  /* 0x0000000600047c02 */ /* 0x000fe20008000f00 */
[----:B------:R-:W-:Y:S01]  /*7aa0*/  IMAD.U32 R6, RZ, RZ, UR8 ;  /* 0x00000008ff067e24 */ /* 0x000fe2000f8e00ff */
[----:B------:R-:W-:Y:S01]  /*7ab0*/  MOV R5, UR7 ;  /* 0x0000000700057c02 */ /* 0x000fe20008000f00 */
[----:B------:R-:W-:Y:S01]  /*7ac0*/  IMAD.U32 R11, RZ, RZ, UR5 ;  /* 0x00000005ff0b7e24 */ /* 0x000fe2000f8e00ff */
[----:B------:R-:W-:Y:S01]  /*7ad0*/  MOV R7, UR9 ;  /* 0x0000000900077c02 */ /* 0x000fe20008000f00 */
[----:B------:R-:W-:Y:S01]  /*7ae0*/  IMAD.MOV.U32 R13, RZ, RZ, RZ ;  /* 0x000000ffff0d7224 */ /* 0x000fe200078e00ff */
[----:B------:R-:W-:-:S02]  /*7af0*/  MOV R10, UR4 ;  /* 0x00000004000a7c02 */ /* 0x000fc40008000f00 */
[----:B------:R-:W-:Y:S02]  /*7b00*/  MOV R8, 0x70 ;  /* 0x0000007000087802 */ /* 0x000fe40000000f00 */
[----:B-1----:R-:W-:-:S07]  /*7b10*/  MOV R12, 0x1 ;  /* 0x00000001000c7802 */ /* 0x002fce0000000f00 */
[----:B------:R-:W-:-:S07]  /*7b20*/  LEPC R20, `(.L_x_2713) ;  /* 0x000000001014794e */ /* 0x000fce0000000000 */
[----:B--2---:R-:W-:Y:S05]  /*7b30*/  CALL.ABS.NOINC R2 ;  /* 0x0000000002007343 */ /* 0x004fea0003c00000 */
.L_x_2713:
[----:B------:R-:W-:Y:S01]  /*7b40*/  MOV R2, 0x0 ;  /* 0x0000000000027802 */ /* 0x000fe20000000f00 */
[----:B------:R-:W-:Y:S01]  /*7b50*/  ULDC.64 UR6, c[0x4][0x108] ;  /* 0x0100420000067ab9 */ /* 0x000fe20000000a00 */
[----:B------:R-:W-:Y:S01]  /*7b60*/  ULDC.64 UR8, c[0x4][0x110] ;  /* 0x0100440000087ab9 */ /* 0x000fe20000000a00 */
[----:B------:R-:W-:Y:S01]  /*7b70*/  ULDC.64 UR4, c[0x4][0x48] ;  /* 0x0100120000047ab9 */ /* 0x000fe20000000a00 */
[----:B------:R-:W-:Y:S01]  /*7b80*/  MOV R4, UR6 ;  /* 0x0000000600047c02 */ /* 0x000fe20008000f00 */
[----:B------:R-:W-:Y:S01]  /*7b90*/  IMAD.U32 R6, RZ, RZ, UR8 ;  /* 0x00000008ff067e24 */ /* 0x000fe2000f8e00ff */
[----:B------:R-:W1:Y:S01]  /*7ba0*/  LDC.64 R2, c[0x4][R2] ;  /* 0x0100000002027b82 */ /* 0x000e620000000a00 */
[----:B------:R-:W-:Y:S01]  /*7bb0*/  MOV R5, UR7 ;  /* 0x0000000700057c02 */ /* 0x000fe20008000f00 */
[----:B------:R-:W-:Y:S01]  /*7bc0*/  IMAD.U32 R11, RZ, RZ, UR5 ;  /* 0x00000005ff0b7e24 */ /* 0x000fe2000f8e00ff */
[----:B------:R-:W-:Y:S01]  /*7bd0*/  MOV R7, UR9 ;  /* 0x0000000900077c02 */ /* 0x000fe20008000f00 */
[----:B------:R-:W-:Y:S01]  /*7be0*/  IMAD.MOV.U32 R13, RZ, RZ, RZ ;  /* 0x000000ffff0d7224 */ /* 0x000fe200078e00ff */
[----:B------:R-:W-:-:S02]  /*7bf0*/  MOV R10, UR4 ;  /* 0x00000004000a7c02 */ /* 0x000fc40008000f00 */
[----:B------:R-:W-:Y:S02]  /*7c00*/  MOV R8, 0x70 ;  /* 0x0000007000087802 */ /* 0x000fe40000000f00 */
[----:B------:R-:W-:-:S07]  /*7c10*/  MOV R12, 0x1 ;  /* 0x00000001000c7802 */ /* 0x000fce0000000f00 */
[----:B------:R-:W-:-:S07]  /*7c20*/  LEPC R20, `(.L_x_2712) ;  /* 0x000000001014794e */ /* 0x000fce0000000000 */
[----:B-1----:R-:W-:Y:S05]  /*7c30*/  CALL.ABS.NOINC R2 ;  /* 0x0000000002007343 */ /* 0x002fea0003c00000 */
.L_x_2712:
[----:B------:R-:W2:Y:S01]  /*7c40*/  LDL.LU R5, [R1+0x4] ;  /* 0x0000040001057983 */ /* 0x000ea20000300800 */
[----:B------:R-:W1:Y:S01]  /*7c50*/  LDC R0, c[0x0][0x428] ;  /* 0x00010a00ff007b82 */ /* 0x000e620000000800 */
[----:B------:R-:W-:Y:S02]  /*7c60*/  ULDC.64 UR4, c[0x0][0x9f8] ;  /* 0x00027e0000047ab9 */ /* 0x000fe40000000a00 */
[----:B------:R-:W3:Y:S01]  /*7c70*/  LDL R4, [R1+0xc] ;  /* 0x00000c0001047983 */ /* 0x000ee20000100800 */
[----:B------:R-:W-:Y:S01]  /*7c80*/  ISETP.NE.U32.AND P0, PT, RZ, UR4, PT ;  /* 0x00000004ff007c0c */ /* 0x000fe2000bf05070 */
[----:B------:R-:W-:Y:S01]  /*7c90*/  ULDC UR4, c[0x0][0xda8] ;  /* 0x00036a0000047ab9 */ /* 0x000fe20000000800 */
[----:B------:R-:W-:Y:S01]  /*7ca0*/  MOV R6, R18 ;  /* 0x0000001200067202 */ /* 0x000fe20000000f00 */
[----:B------:R-:W4:Y:S01]  /*7cb0*/  S2R R7, SR_TID.X ;  /* 0x0000000000077919 */ /* 0x000f220000002100 */
[----:B------:R-:W-:Y:S02]  /*7cc0*/  ISETP.NE.AND.EX P0, PT, RZ, UR5, PT, P0 ;  /* 0x00000005ff007c0c */ /* 0x000fe4000bf05300 */
[----:B-1----:R-:W-:-:S02]  /*7cd0*/  ISETP.NE.AND P1, PT, R0, 0x1, PT ;  /* 0x000000010000780c */ /* 0x002fc40003f25270 */
[----:B------:R-:W-:-:S11]  /*7ce0*/  MOV R0, R19 ;  /* 0x0000001300007202 */ /* 0x000fd60000000f00 */
[----:B------:R-:W1:Y:S01]  /*7cf0*/  @P1 LDC R2, c[0x0][0x42c] ;  /* 0x00010b00ff021b82 */ /* 0x000e620000000800 */
[----:B----4-:R-:W-:-:S07]  /*7d00*/  LOP3.LUT R7, R7, 0x1f, RZ, 0xc0, !PT ;  /* 0x0000001f07077812 */ /* 0x010fce00078ec0ff */
[----:B------:R-:W4:Y:S01]  /*7d10*/  @P1 LDC R3, c[0x0][0x430] ;  /* 0x00010c00ff031b82 */ /* 0x000f220000000800 */
[----:B-1----:R-:W-:-:S05]  /*7d20*/  @P1 IMAD.HI.U32 R2, R19, R2, RZ ;  /* 0x0000000213021227 */ /* 0x002fca00078e00ff */
[----:B----4-:R-:W-:Y:S02]  /*7d30*/  @P1 SHF.R.U32.HI R0, RZ, R3, R2 ;  /* 0x00000003ff001219 */ /* 0x010fe40000011602 */
[----:B------:R-:W1:Y:S01]  /*7d40*/  @P0 LDC.64 R2, c[0x0][0x9f8] ;  /* 0x00027e00ff020b82 */ /* 0x000e620000000a00 */
[----:B------:R-:W-:-:S04]  /*7d50*/  ISETP.NE.AND P1, PT, R7, RZ, PT ;  /* 0x000000ff0700720c */ /* 0x000fc80003f25270 */
[----:B------:R-:W-:-:S09]  /*7d60*/  PLOP3.LUT P2, PT, P1, PT, PT, 0x8, 0x0 ;  /* 0x000000000000781c */ /* 0x000fd20000f4e170 */
[----:B------:R-:W-:-:S05]  /*7d70*/  VOTEU.ALL UP1, P1 ;  /* 0x00000000003f7886 */ /* 0x000fca0000820000 */
[----:B------:R-:W-:Y:S01]  /*7d80*/  @!UP1 UIADD3 UR8, UP0, UR40, 0x270, URZ ;  /* 0x0000027028089890 */ /* 0x000fe2000ff1e03f */
[----:B-1----:R-:W-:-:S03]  /*7d90*/  @P0 IMAD.WIDE R2, R18, 0x4, R2 ;  /* 0x0000000412020825 */ /* 0x002fc600078e0202 */
[----:B------:R-:W-:Y:S02]  /*7da0*/  @!UP1 UIADD3.X UR9, URZ, UR41, URZ, UP0, !UPT ;  /* 0x000000293f099290 */ /* 0x000fe400087fe43f */
[----:B------:R1:W5:Y:S01]  /*7db0*/  @P0 LDG.E R6, desc[UR48][R2.64] ;  /* 0x0000003002060981 */ /* 0x000362000c1e1900 */
[----:B------:R-:W-:Y:S01]  /*7dc0*/  PLOP3.LUT P0, PT, PT, PT, PT, 0x80, 0x0 ;  /* 0x000000000000781c */ /* 0x000fe20003f0f070 */
[----:B------:R-:W-:Y:S01]  /*7dd0*/  VOTEU.ALL UP0, P1 ;  /* 0x00000000003f7886 */ /* 0x000fe20000800000 */
[----:B--2---:R-:W-:-:S04]  /*7de0*/  IMAD.MOV R8, RZ, RZ, -R5 ;  /* 0x000000ffff087224 */ /* 0x004fc800078e0a05 */
[----:B---3--:R-:W-:-:S05]  /*7df0*/  IMAD R8, R8, UR4, R4 ;  /* 0x0000000408087c24 */ /* 0x008fca000f8e0204 */
[----:B-1----:R-:W-:-:S07]  /*7e00*/  SHF.L.U32 R8, R8, 0x6, RZ ;  /* 0x0000000608087819 */ /* 0x002fce00000006ff */
.L_x_2714:
[----:B------:R-:W-:Y:S02]  /*7e10*/  PLOP3.LUT P0, PT, P0, P2, PT, 0xa2, 0x0 ;  /* 0x000000000000781c */ /* 0x000fe40000705472 */
[----:B------:R-:W-:Y:S01]  /*7e20*/  @P2 R2UR P0, UR7, R18 ;  /* 0x00000000120722ca */ /* 0x000fe20000000000 */
[----:B------:R-:W-:-:S07]  /*7e30*/  UMOV UR4, URZ ;  /* 0x0000003f00047c82 */ /* 0x000fce0008000000 */
[----:B------:R-:W-:Y:S02]  /*7e40*/  PLOP3.LUT P0, PT, P0, P2, PT, 0xa2, 0x0 ;  /* 0x000000000000781c */ /* 0x000fe40000705472 */
[----:B------:R-:W-:-:S08]  /*7e50*/  @P2 R2UR.OR P0, UR6, R19 ;  /* 0x00000000130622ca */ /* 0x000fd00000100000 */
[----:B------:R-:W-:Y:S02]  /*7e60*/  PLOP3.LUT P0, PT, P0, P2, PT, 0xa2, 0x0 ;  /* 0x000000000000781c */ /* 0x000fe40000705472 */
[----:B------:R-:W-:-:S08]  /*7e70*/  @P2 R2UR.OR P0, UR5, R8 ;  /* 0x00000000080522ca */ /* 0x000fd00000100000 */
[----:B------:R-:W-:Y:S02]  /*7e80*/  @P2 PLOP3.LUT P2, PT, P0, PT, PT, 0x80, 0x0 ;  /* 0x000000000000281c */ /* 0x000fe4000074f070 */
[----:B------:R-:W-:-:S03]  /*7e90*/  PLOP3.LUT P0, PT, PT, PT, PT, 0x80, 0x0 ;  /* 0x000000000000781c */ /* 0x000fc60003f0f070 */
        /* <DEDUP_REMOVED lines=8> */
.L_x_2769:
[----:B------:R-:W2:Y:S01]  /*7f20*/  LDL R5, [R1+0x8] ;  /* 0x0000080001057983 */ /* 0x000ea20000100800 */
[----:B------:R-:W-:Y:S01]  /*7f30*/  UMOV UR4, 0xffffffff ;  /* 0xffffffff00047882 */ /* 0x000fe20000000000 */
[----:B------:R-:W-:Y:S02]  /*7f40*/  SHF.R.S32.HI R7, RZ, 0x1f, R6 ;  /* 0x0000001fff077819 */ /* 0x000fe40000011406 */
[----:B--2---:R-:W-:Y:S01]  /*7f50*/  IADD3 R9, R5, -0x1, RZ ;  /* 0xffffffff05097810 */ /* 0x004fe20007ffe0ff */
[----:B------:R-:W-:Y:S06]  /*7f60*/  BRA.DIV UR4, `(.L_x_2716) ;  /* 0x0000002a04b47947 */ /* 0x000fec000b800000 */
[----:B------:R-:W-:-:S13]  /*7f70*/  ELECT P6, URZ, PT ;  /* 0x00000000003f782f */ /* 0x000fda00038c0000 */
.L_x_2772:
[----:B------:R-:W-:Y:S05]  /*7f80*/  @!P6 BRA `(.L_x_2717) ;  /* 0x0000000000ece947 */ /* 0x000fea0003800000 */
[----:B------:R1:W-:Y:S01]  /*7f90*/  STL [R1+0x10], R9 ;  /* 0x0000100901007387 */ /* 0x0003e20000100800 */
[----:B------:R-:W-:Y:S01]  /*7fa0*/  IMAD.MOV.U32 R4, RZ, RZ, R6 ;  /* 0x000000ffff047224 */ /* 0x000fe200078e0006 */
[----:B------:R-:W-:Y:S06]  /*7fb0*/  @!P0 BRA `(.L_x_2718) ;  /* 0x0000000000488947 */ /* 0x000fec0003800000 */
[----:B------:R-:W2:Y:S01]  /*7fc0*/  LDC R11, c[0x0][0x41c] ;  /* 0x00010700ff0b7b82 */ /* 0x000ea20000000800 */
[----:B------:R-:W-:Y:S01]  /*7fd0*/  ULDC.64 UR4, c[0x0][0x408] ;  /* 0x0001020000047ab9 */ /* 0x000fe20000000a00 */
[----:B--2---:R-:W-:-:S13]  /*7fe0*/  ISETP.NE.AND P1, PT, R11, 0x1, PT ;  /* 0x000000010b00780c */ /* 0x004fda0003f25270 */
[----:B------:R-:W2:Y:S02]  /*7ff0*/  @P1 LDC.64 R4, c[0x0][0x420] ;  /* 0x00010800ff041b82 */ /* 0x000ea40000000a00 */
[----:B--2---:R-:W-:Y:S01]  /*8000*/  @P1 IMAD.HI.U32 R10, R9, R4, RZ ;  /* 0x00000004090a1227 */ /* 0x004fe200078e00ff */
[----:B------:R-:W-:-:S04]  /*8010*/  MOV R4, R9 ;  /* 0x0000000900047202 */ /* 0x000fc80000000f00 */
[----:B------:R-:W-:Y:S01]  /*8020*/  @P1 SHF.R.U32.HI R4, RZ, R5, R10 ;  /* 0x00000005ff041219 */ /* 0x000fe2000001160a */
[----:B------:R-:W-:-:S03]  /*8030*/  IMAD R10, R7, UR4, RZ ;  /* 0x00000004070a7c24 */ /* 0x000fc6000f8e02ff */
[----:B------:R-:W-:Y:S01]  /*8040*/  IADD3 R5, -R4, RZ, RZ ;  /* 0x000000ff04057210 */ /* 0x000fe20007ffe1ff */
[----:B------:R-:W-:-:S04]  /*8050*/  IMAD R10, R6, UR5, R10 ;  /* 0x00000005060a7c24 */ /* 0x000fc8000f8e020a */
[----:B------:R-:W-:-:S05]  /*8060*/  IMAD R5, R11, R5, R9 ;  /* 0x000000050b057224 */ /* 0x000fca00078e0209 */
[----:B------:R2:W-:Y:S02]  /*8070*/  STL [R1+0x10], R5 ;  /* 0x0000100501007387 */ /* 0x0005e40000100800 */
[----:B--2---:R-:W-:-:S03]  /*8080*/  SHF.R.S32.HI R5, RZ, 0x1f, R4 ;  /* 0x0000001fff057819 */ /* 0x004fc60000011404 */
[----:B------:R-:W-:-:S04]  /*8090*/  IMAD.WIDE.U32 R4, R6, UR4, R4 ;  /* 0x0000000406047c25 */ /* 0x000fc8000f8e0004 */
[----:B------:R-:W-:Y:S01]  /*80a0*/  IMAD.IADD R5, R5, 0x1, R10 ;  /* 0x0000000105057824 */ /* 0x000fe200078e020a */
[----:B------:R-:W-:-:S04]  /*80b0*/  LEA R10, P1, R4, R2, 0x2 ;  /* 0x00000002040a7211 */ /* 0x000fc800078210ff */
[----:B------:R-:W-:-:S05]  /*80c0*/  LEA.HI.X R11, R4, R3, R5, 0x2, P1 ;  /* 0x00000003040b7211 */ /* 0x000fca00008f1405 */
[----:B------:R2:W5:Y:S04]  /*80d0*/  LDG.E R4, desc[UR48][R10.64] ;  /* 0x000000300a047981 */ /* 0x000568000c1e1900 */
.L_x_2718:
[----:B--2---:R-:W2:Y:S01]  /*80e0*/  S2R R10, SR_CgaCtaId ;  /* 0x00000000000a7919 */ /* 0x004ea20000008800 */
[----:B------:R-:W-:-:S04]  /*80f0*/  MOV R5, 0x400 ;  /* 0x0000040000057802 */ /* 0x000fc80000000f00 */
[----:B--2---:R-:W-:Y:S02]  /*8100*/  LEA R5, R10, R5, 0x18 ;  /* 0x000000050a057211 */ /* 0x004fe400078ec0ff */
[----:B------:R-:W-:Y:S02]  /*8110*/  SHF.L.U32 R10, R17, 0x1f, RZ ;  /* 0x0000001f110a7819 */ /* 0x000fe400000006ff */
[----:B------:R-:W-:-:S04]  /*8120*/  LEA R5, R16, R5, 0x3 ;  /* 0x0000000510057211 */ /* 0x000fc800078e18ff */
[----:B------:R-:W2:Y:S02]  /*8130*/  SYNCS.PHASECHK.TRANS64.TRYWAIT P1, [R5+URZ+0x28c40], R10 ;  /* 0x028c400a050075a7 */ /* 0x000ea4000802017f */
[----:B--2---:R-:W-:Y:S05]  /*8140*/  @!P1 BRA `(.L_x_2719) ;  /* 0x00000028005c9947 */ /* 0x004fea0003800000 */
.L_x_2773:
[----:B------:R-:W3:Y:S02]  /*8150*/  S2R R11, SR_TID.X ;  /* 0x00000000000b7919 */ /* 0x000ee40000002100 */
[----:B---3--:R-:W-:-:S04]  /*8160*/  LOP3.LUT R11, R11, 0x7f, RZ, 0xc0, !PT ;  /* 0x0000007f0b0b7812 */ /* 0x008fc800078ec0ff */
[----:B------:R-:W-:-:S13]  /*8170*/  ISETP.NE.AND P1, PT, R11, RZ, PT ;  /* 0x000000ff0b00720c */ /* 0x000fda0003f25270 */
[----:B------:R-:W-:Y:S05]  /*8180*/  @P1 BRA `(.L_x_2720) ;  /* 0x00000000001c1947 */ /* 0x000fea0003800000 */
[----:B------:R-:W3:Y:S01]  /*8190*/  S2R R11, SR_TID.X ;  /* 0x00000000000b7919 */ /* 0x000ee20000002100 */
[----:B--2---:R-:W-:-:S04]  /*81a0*/  MOV R10, 0x2000 ;  /* 0x00002000000a7802 */ /* 0x004fc80000000f00 */
[----:B------:R4:W-:Y:S01]  /*81b0*/  SYNCS.ARRIVE.TRANS64 RZ, [R5+URZ+0x28c30], R10 ;  /* 0x028c300a05ff79a7 */ /* 0x0009e2000800003f */
[----:B---3--:R-:W-:-:S04]  /*81c0*/  LOP3.LUT R11, R11, 0x1f, RZ, 0xc0, !PT ;  /* 0x0000001f0b0b7812 */ /* 0x008fc800078ec0ff */
[----:B------:R-:W-:-:S13]  /*81d0*/  ISETP.NE.AND P1, PT, R11, RZ, PT ;  /* 0x000000ff0b00720c */ /* 0x000fda0003f25270 */
[----:B----4-:R-:W-:Y:S05]  /*81e0*/  @!P1 BRA `(.L_x_2720) ;  /* 0x0000000000049947 */ /* 0x010fea0003800000 */
[----:B------:R-:W-:Y:S01]  /*81f0*/  BPT.TRAP 0x1 ;  /* 0x000000040000795c */ /* 0x000fe20000300000 */
.L_x_2720:
[----:B--2---:R-:W2:Y:S01]  /*8200*/  LDL R10, [R1+0x10] ;  /* 0x00001000010a7983 */ /* 0x004ea20000100800 */
[----:B------:R-:W-:Y:S01]  /*8210*/  MOV R11, 0x400 ;  /* 0x00000400000b7802 */ /* 0x000fe20000000f00 */
[----:B------:R-:W3:Y:S01]  /*8220*/  S2R R12, SR_CgaCtaId ;  /* 0x00000000000c7919 */ /* 0x000ee20000008800 */
[----:B------:R-:W-:Y:S01]  /*8230*/  R2UR UR9, R5 ;  /* 0x00000000050972ca */ /* 0x000fe200000e0000 */
[----:B------:R-:W-:Y:S01]  /*8240*/  UIADD3 UR4, UP0, UR40, 0x370, URZ ;  /* 0x0000037028047890 */ /* 0x000fe2000ff1e03f */
[----:B------:R-:W-:Y:S02]  /*8250*/  R2UR UR12, R0 ;  /* 0x00000000000c72ca */ /* 0x000fe400000e0000 */
[----:B-----5:R-:W-:Y:S01]  /*8260*/  R2UR UR13, R4 ;  /* 0x00000000040d72ca */ /* 0x020fe200000e0000 */
[----:B------:R-:W-:Y:S01]  /*8270*/  UIADD3.X UR5, URZ, UR41, URZ, UP0, !UPT ;  /* 0x000000293f057290 */ /* 0x000fe200087fe43f */
[----:B---3--:R-:W-:-:S05]  /*8280*/  LEA R11, R12, R11, 0x18 ;  /* 0x0000000b0c0b7211 */ /* 0x008fca00078ec0ff */
[----:B------:R-:W-:-:S05]  /*8290*/  IMAD R5, R16, 0x2000, R11 ;  /* 0x0000200010057824 */ /* 0x000fca00078e020b */
[----:B------:R-:W-:Y:S01]  /*82a0*/  R2UR UR8, R5 ;  /* 0x00000000050872ca */ /* 0x000fe200000e0000 */
[----:B------:R-:W-:Y:S01]  /*82b0*/  UIADD3 UR9, UR9, 0x28c30, URZ ;  /* 0x00028c3009097890 */ /* 0x000fe2000fffe03f */
[----:B------:R-:W-:Y:S01]  /*82c0*/  UMOV UR6, 0x0 ;  /* 0x0000000000067882 */ /* 0x000fe20000000000 */
[----:B------:R-:W-:Y:S01]  /*82d0*/  UMOV UR7, 0x14f00000 ;  /* 0x14f0000000077882 */ /* 0x000fe20000000000 */
[----:B------:R-:W-:-:S09]  /*82e0*/  UMOV UR10, URZ ;  /* 0x0000003f000a7c82 */ /* 0x000fd20008000000 */
[----:B------:R-:W-:Y:S01]  /*82f0*/  UIADD3 UR8, UR8, 0x22400, URZ ;  /* 0x0002240008087890 */ /* 0x000fe2000fffe03f */
[----:B--2---:R-:W-:-:S13]  /*8300*/  R2UR UR11, R10 ;  /* 0x000000000a0b72ca */ /* 0x004fda00000e0000 */
[----:B------:R-:W-:-:S09]  /*8310*/  USHF.L.U32 UR11, UR11, 0x6, URZ ;  /* 0x000000060b0b7899 */ /* 0x000fd2000800063f */
[----:B------:R2:W-:Y:S02]  /*8320*/  UTMALDG.4D [UR8], [UR4], desc[UR6] ;  /* 0x00000608040075b4 */ /* 0x0005e40008019000 */
[----:B--2---:R-:W-:Y:S01]  /*8330*/  NOP ;  /* 0x0000000000007918 */ /* 0x004fe20000000000 */
.L_x_2717:
[----:B------:R-:W2:Y:S01]  /*8340*/  LDL R12, [R1+0x18] ;  /* 0x00001800010c7983 */ /* 0x000ea20000100800 */
[----:B------:R-:W-:Y:S05]  /*8350*/  WARPSYNC.ALL ;  /* 0x0000000000007948 */ /* 0x000fea0003800000 */
[----:B------:R-:W3:Y:S01]  /*8360*/  S2R R11, SR_CgaCtaId ;  /* 0x00000000000b7919 */ /* 0x000ee20000008800 */
[----:B------:R-:W-:Y:S01]  /*8370*/  MOV R10, 0x400 ;  /* 0x00000400000a7802 */ /* 0x000fe20000000f00 */
[----:B------:R-:W-:Y:S01]  /*8380*/  BAR.SYNC.DEFER_BLOCKING 0x8, 0xa0 ;  /* 0x0202800000007b1d */ /* 0x000fe20000010000 */
[----:B------:R-:W-:-:S13]  /*8390*/  ELECT P1, URZ, PT ;  /* 0x00000000003f782f */ /* 0x000fda0003820000 */
[----:B------:R-:W-:Y:S01]  /*83a0*/  @P1 R2UR UR13, R18 ;  /* 0x00000000120d12ca */ /* 0x000fe200000e0000 */
[----:B------:R-:W-:Y:S01]  /*83b0*/  UIADD3 UR4, UP0, UR40, 0x270, URZ ;  /* 0x0000027028047890 */ /* 0x000fe2000ff1e03f */
[----:B------:R-:W-:Y:S02]  /*83c0*/  @P1 R2UR UR12, R19 ;  /* 0x00000000130c12ca */ /* 0x000fe400000e0000 */
[----:B------:R-:W-:Y:S01]  /*83d0*/  @P1 R2UR UR11, R8 ;  /* 0x00000000080b12ca */ /* 0x000fe200000e0000 */
[----:B------:R-:W-:Y:S01]  /*83e0*/  UIADD3.X UR5, URZ, UR41, URZ, UP0, !UPT ;  /* 0x000000293f057290 */ /* 0x000fe200087fe43f */
[----:B------:R-:W-:Y:S01]  /*83f0*/  BSSY B0, `(.L_x_2721) ;  /* 0x000000f000007945 */ /* 0x000fe20003800000 */
[----:B------:R-:W-:Y:S01]  /*8400*/  UMOV UR6, 0x0 ;  /* 0x0000000000067882 */ /* 0x000fe20000000000 */
[----:B------:R-:W-:Y:S01]  /*8410*/  UMOV UR7, 0x12f00000 ;  /* 0x12f0000000077882 */ /* 0x000fe20000000000 */
[----:B------:R-:W-:Y:S01]  /*8420*/  UMOV UR10, URZ ;  /* 0x0000003f000a7c82 */ /* 0x000fe20008000000 */
[----:B------:R-:W-:-:S02]  /*8430*/  @P1 MOV R5, 0x2000 ;  /* 0x0000200000051802 */ /* 0x000fc40000000f00 */
[----:B---3--:R-:W-:-:S04]  /*8440*/  LEA R10, R11, R10, 0x18 ;  /* 0x0000000a0b0a7211 */ /* 0x008fc800078ec0ff */
[----:B------:R-:W-:Y:S01]  /*8450*/  R2UR UR9, R10 ;  /* 0x000000000a0972ca */ /* 0x000fe200000e0000 */
[----:B------:R2:W-:-:S12]  /*8460*/  @P1 SYNCS.ARRIVE.TRANS64 RZ, [R10+URZ+0x28c00], R5 ;  /* 0x028c00050aff19a7 */ /* 0x0005d8000800003f */
[----:B------:R-:W-:Y:S02]  /*8470*/  UIADD3 UR8, UR9, 0x20400, URZ ;  /* 0x0002040009087890 */ /* 0x000fe4000fffe03f */
[----:B------:R-:W-:-:S09]  /*8480*/  UIADD3 UR9, UR9, 0x28c00, URZ ;  /* 0x00028c0009097890 */ /* 0x000fd2000fffe03f */
[----:B------:R3:W-:Y:S01]  /*8490*/  UTMALDG.4D [UR8], [UR4], desc[UR6] ;  /* 0x00000608040075b4 */ /* 0x0007e20008019000 */
[----:B--2---:R-:W-:-:S04]  /*84a0*/  LOP3.LUT R5, R12, 0x1, RZ, 0xc, !PT ;  /* 0x000000010c057812 */ /* 0x004fc800078e0cff */
[----:B------:R-:W-:-:S04]  /*84b0*/  SHF.L.U32 R5, R5, 0x1f, RZ ;  /* 0x0000001f05057819 */ /* 0x000fc800000006ff */
[----:B------:R-:W2:Y:S02]  /*84c0*/  SYNCS.PHASECHK.TRANS64.TRYWAIT P1, [R10+URZ+0x28c20], R5 ;  /* 0x028c20050a0075a7 */ /* 0x000ea4000802017f */
[----:B--23--:R-:W-:Y:S05]  /*84d0*/  @!P1 BRA `(.L_x_2722) ;  /* 0x00000024008c9947 */ /* 0x00cfea0003800000 */
.L_x_2774:
[----:B------:R-:W-:Y:S05]  /*84e0*/  BSYNC B0 ;  /* 0x0000000000007941 */ /* 0x000fea0003800000 */
.L_x_2721:
[----:B------:R-:W-:Y:S04]  /*84f0*/  BSSY B0, `(.L_x_2723) ;  /* 0x000004b000007945 */ /* 0x000fe80003800000 */
[----:B------:R-:W-:Y:S05]  /*8500*/  @!P6 BRA `(.L_x_2724) ;  /* 0x000000040024e947 */ /* 0x000fea0003800000 */
[----:B------:R-:W3:Y:S01]  /*8510*/  S2R R11, SR_CgaCtaId ;  /* 0x00000000000b7919 */ /* 0x000ee20000008800 */
[----:B--2---:R-:W-:Y:S02]  /*8520*/  MOV R8, 0x400 ;  /* 0x0000040000087802 */ /* 0x004fe40000000f00 */
[----:B------:R-:W-:Y:S01]  /*8530*/  SHF.L.U32 R5, R17, 0x1f, RZ ;  /* 0x0000001f11057819 */ /* 0x000fe200000006ff */
[----:B------:R-:W2:Y:S01]  /*8540*/  S2R R10, SR_TID.X ;  /* 0x00000000000a7919 */ /* 0x000ea20000002100 */
[----:B---3--:R-:W-:-:S04]  /*8550*/  LEA R8, R11, R8, 0x18 ;  /* 0x000000080b087211 */ /* 0x008fc800078ec0ff */
[----:B------:R-:W-:Y:S02]  /*8560*/  LEA R8, R16, R8, 0x3 ;  /* 0x0000000810087211 */ /* 0x000fe400078e18ff */
[----:B--2---:R-:W-:Y:S02]  /*8570*/  LOP3.LUT R10, R10, 0x7f, RZ, 0xc0, !PT ;  /* 0x0000007f0a0a7812 */ /* 0x004fe400078ec0ff */
[----:B------:R-:W2:Y:S02]  /*8580*/  SYNCS.PHASECHK.TRANS64.TRYWAIT P1, [R8+URZ+0x28c60], R5 ;  /* 0x028c6005080075a7 */ /* 0x000ea4000802017f */
[----:B------:R-:W-:Y:S01]  /*8590*/  ISETP.NE.AND P2, PT, R10, RZ, PT ;  /* 0x000000ff0a00720c */ /* 0x000fe20003f45270 */
[----:B--2---:R-:W-:-:S12]  /*85a0*/  @!P1 BRA `(.L_x_2725) ;  /* 0x0000002400789947 */ /* 0x004fd80003800000 */
.L_x_2775:
        /* <DEDUP_REMOVED lines=8> */
.L_x_2726:
[----:B------:R-:W3:Y:S01]  /*8630*/  LDL R10, [R1+0x10] ;  /* 0x00001000010a7983 */ /* 0x000ee20000100800 */
[----:B--2---:R-:W-:Y:S01]  /*8640*/  MOV R5, 0x400 ;  /* 0x0000040000057802 */ /* 0x004fe20000000f00 */
[----:B------:R-:W2:Y:S01]  /*8650*/  S2R R11, SR_CgaCtaId ;  /* 0x00000000000b7919 */ /* 0x000ea20000008800 */
[----:B------:R-:W-:Y:S01]  /*8660*/  R2UR UR9, R8 ;  /* 0x00000000080972ca */ /* 0x000fe200000e0000 */
[----:B------:R-:W-:Y:S01]  /*8670*/  UIADD3 UR4, UP0, UR40, 0x470, URZ ;  /* 0x0000047028047890 */ /* 0x000fe2000ff1e03f */
[----:B------:R-:W-:Y:S02]  /*8680*/  R2UR UR12, R0 ;  /* 0x00000000000c72ca */ /* 0x000fe400000e0000 */
[----:B------:R-:W-:Y:S01]  /*8690*/  R2UR UR13, R4 ;  /* 0x00000000040d72ca */ /* 0x000fe200000e0000 */
[----:B------:R-:W-:Y:S01]  /*86a0*/  UIADD3.X UR5, URZ, UR41, URZ, UP0, !UPT ;  /* 0x000000293f057290 */ /* 0x000fe200087fe43f */
[----:B--2---:R-:W-:-:S04]  /*86b0*/  LEA R5, R11, R5, 0x18 ;  /* 0x000000050b057211 */ /* 0x004fc800078ec0ff */
[----:B------:R-:W-:-:S04]  /*86c0*/  LEA R5, R16, R5, 0x10 ;  /* 0x0000000510057211 */ /* 0x000fc800078e80ff */
        /* <DEDUP_REMOVED lines=8> */
[----:B------:R-:W-:Y:S01]  /*8750*/  UMOV UR16, 0x40 ;  /* 0x0000004000107882 */ /* 0x000fe20000000000 */
[----:B------:R-:W-:Y:S01]  /*8760*/  UIADD3 UR19, UR14, 0x6400, URZ ;  /* 0x000064000e137890 */ /* 0x000fe2000fffe03f */
[----:B------:R-:W-:Y:S01]  /*8770*/  UMOV UR18, 0x80 ;  /* 0x0000008000127882 */ /* 0x000fe20000000000 */
[----:B------:R-:W-:Y:S01]  /*8780*/  UMOV UR20, 0xc0 ;  /* 0x000000c000147882 */ /* 0x000fe20000000000 */
[----:B------:R-:W-:Y:S01]  /*8790*/  UMOV UR21, 0x100 ;  /* 0x0000010000157882 */ /* 0x000fe20000000000 */
[----:B------:R-:W-:Y:S01]  /*87a0*/  UMOV UR22, 0x140 ;  /* 0x0000014000167882 */ /* 0x000fe20000000000 */
[----:B---3--:R-:W-:-:S13]  /*87b0*/  R2UR UR11, R10 ;  /* 0x000000000a0b72ca */ /* 0x008fda00000e0000 */
[----:B------:R-:W-:-:S09]  /*87c0*/  USHF.L.U32 UR11, UR11, 0x6, URZ ;  /* 0x000000060b0b7899 */ /* 0x000fd2000800063f */
[----:B------:R2:W-:Y:S02]  /*87d0*/  UTMALDG.4D [UR8], [UR4], desc[UR6] ;  /* 0x00000608040075b4 */ /* 0x0005e40008019000 */
[----:B--2---:R-:W-:Y:S01]  /*87e0*/  UMOV UR8, UR15 ;  /* 0x0000000f00087c82 */ /* 0x004fe20008000000 */
[----:B------:R-:W-:Y:S01]  /*87f0*/  UMOV UR10, UR16 ;  /* 0x00000010000a7c82 */ /* 0x000fe20008000000 */
[----:B------:R-:W-:Y:S01]  /*8800*/  UIADD3 UR15, UR14, 0x8400, URZ ;  /* 0x000084000e0f7890 */ /* 0x000fe2000fffe03f */
[----:B------:R2:W-:Y:S01]  /*8810*/  UTMALDG.4D [UR8], [UR4], desc[UR6] ;  /* 0x00000608040075b4 */ /* 0x0005e20008019000 */
[----:B------:R-:W-:Y:S01]  /*8820*/  UIADD3 UR16, UR14, 0xa400, URZ ;  /* 0x0000a4000e107890 */ /* 0x000fe2000fffe03f */
[----:B--2---:R-:W-:Y:S01]  /*8830*/  UMOV UR8, UR17 ;  /* 0x0000001100087c82 */ /* 0x004fe20008000000 */
[----:B------:R-:W-:Y:S02]  /*8840*/  UMOV UR10, UR18 ;  /* 0x00000012000a7c82 */ /* 0x000fe40008000000 */
[----:B------:R2:W-:Y:S01]  /*8850*/  UTMALDG.4D [UR8], [UR4], desc[UR6] ;  /* 0x00000608040075b4 */ /* 0x0005e20008019000 */
[----:B------:R-:W-:Y:S01]  /*8860*/  UIADD3 UR17, UR14, 0xc400, URZ ;  /* 0x0000c4000e117890 */ /* 0x000fe2000fffe03f */
[----:B--2---:R-:W-:Y:S01]  /*8870*/  UMOV UR8, UR19 ;  /* 0x0000001300087c82 */ /* 0x004fe20008000000 */
[----:B------:R-:W-:-:S02]  /*8880*/  UMOV UR10, UR20 ;  /* 0x00000014000a7c82 */ /* 0x000fc40008000000 */
[----:B------:R2:W-:Y:S02]  /*8890*/  UTMALDG.4D [UR8], [UR4], desc[UR6] ;  /* 0x00000608040075b4 */ /* 0x0005e40008019000 */
[----:B--2---:R-:W-:Y:S01]  /*88a0*/  UMOV UR8, UR15 ;  /* 0x0000000f00087c82 */ /* 0x004fe20008000000 */
[----:B------:R-:W-:Y:S01]  /*88b0*/  UMOV UR10, UR21 ;  /* 0x00000015000a7c82 */ /* 0x000fe20008000000 */
[----:B------:R-:W-:Y:S01]  /*88c0*/  UIADD3 UR15, UR14, 0xe400, URZ ;  /* 0x0000e4000e0f7890 */ /* 0x000fe2000fffe03f */
[----:B------:R2:W-:Y:S02]  /*88d0*/  UTMALDG.4D [UR8], [UR4], desc[UR6] ;  /* 0x00000608040075b4 */ /* 0x0005e40008019000 */
[----:B------:R-:W-:Y:S01]  /*88e0*/  UMOV UR14, 0x180 ;  /* 0x00000180000e7882 */ /* 0x000fe20000000000 */
[----:B--2---:R-:W-:Y:S01]  /*88f0*/  UMOV UR8, UR16 ;  /* 0x0000001000087c82 */ /* 0x004fe20008000000 */
[----:B------:R-:W-:Y:S02]  /*8900*/  UMOV UR10, UR22 ;  /* 0x00000016000a7c82 */ /* 0x000fe40008000000 */
[----:B------:R2:W-:Y:S02]  /*8910*/  UTMALDG.4D [UR8], [UR4], desc[UR6] ;  /* 0x00000608040075b4 */ /* 0x0005e40008019000 */
[----:B--2---:R-:W-:Y:S01]  /*8920*/  UMOV UR8, UR17 ;  /* 0x0000001100087c82 */ /* 0x004fe20008000000 */
[----:B------:R-:W-:Y:S01]  /*8930*/  UMOV UR10, UR14 ;  /* 0x0000000e000a7c82 */ /* 0x000fe20008000000 */
[----:B------:R-:W-:Y:S01]  /*8940*/  UMOV UR14, 0x1c0 ;  /* 0x000001c0000e7882 */ /* 0x000fe20000000000 */
[----:B------:R2:W-:Y:S02]  /*8950*/  UTMALDG.4D [UR8], [UR4], desc[UR6] ;  /* 0x00000608040075b4 */ /* 0x0005e40008019000 */
[----:B--2---:R-:W-:Y:S01]  /*8960*/  UMOV UR8, UR15 ;  /* 0x0000000f00087c82 */ /* 0x004fe20008000000 */
[----:B------:R-:W-:-:S02]  /*8970*/  UMOV UR10, UR14 ;  /* 0x0000000e000a7c82 */ /* 0x000fc40008000000 */
[----:B------:R3:W-:Y:S02]  /*8980*/  UTMALDG.4D [UR8], [UR4], desc[UR6] ;  /* 0x00000608040075b4 */ /* 0x0007e40008019000 */
[----:B---3--:R-:W-:Y:S01]  /*8990*/  NOP ;  /* 0x0000000000007918 */ /* 0x008fe20000000000 */
.L_x_2724:
[----:B------:R-:W-:Y:S05]  /*89a0*/  BSYNC B0 ;  /* 0x0000000000007941 */ /* 0x000fea0003800000 */
.L_x_2723:
[----:B--2---:R-:W2:Y:S01]  /*89b0*/  LDL.LU R5, [R1+0x14] ;  /* 0x0000140001057983 */ /* 0x004ea20000300800 */
[----:B------:R-:W-:-:S04]  /*89c0*/  IADD3 R16, R16, 0x1, RZ ;  /* 0x0000000110107810 */ /* 0x000fc80007ffe0ff */
[----:B------:R-:W-:-:S04]  /*89d0*/  ISETP.NE.AND P1, PT, R16, 0x2, PT ;  /* 0x000000021000780c */ /* 0x000fc80003f25270 */
[----:B------:R-:W-:Y:S02]  /*89e0*/  SEL R8, RZ, 0x1, P1 ;  /* 0x00000001ff087807 */ /* 0x000fe40000800000 */
[----:B------:R-:W-:Y:S02]  /*89f0*/  SEL R16, R16, RZ, P1 ;  /* 0x000000ff10107207 */ /* 0x000fe40000800000 */
[----:B------:R-:W-:Y:S02]  /*8a00*/  LOP3.LUT R17, R17, R8, RZ, 0x3c, !PT ;  /* 0x0000000811117212 */ /* 0x000fe400078e3cff */
[----:B--2---:R-:W-:-:S13]  /*8a10*/  ISETP.GE.AND P2, PT, R5, 0x41, PT ;  /* 0x000000410500780c */ /* 0x004fda0003f46270 */
[----:B------:R-:W-:Y:S05]  /*8a20*/  @!P2 BRA `(.L_x_2727) ;  /* 0x000000180038a947 */ /* 0x000fea0003800000 */
[----:B------:R-:W2:Y:S01]  /*8a30*/  LDL R11, [R1+0x8] ;  /* 0x00000800010b7983 */ /* 0x000ea20000100800 */
[----:B------:R-:W-:Y:S01]  /*8a40*/  MOV R5, 0x1 ;  /* 0x0000000100057802 */ /* 0x000fe20000000f00 */
[----:B--2---:R-:W-:Y:S02]  /*8a50*/  IMAD.MOV R10, RZ, RZ, -R11 ;  /* 0x000000ffff0a7224 */ /* 0x004fe400078e0a0b */
[----:B------:R-:W-:-:S03]  /*8a60*/  VIADD R8, R11, 0xfffffffe ;  /* 0xfffffffe0b087836 */ /* 0x000fc60000000000 */
[----:B------:R-:W-:-:S04]  /*8a70*/  VIADDMNMX R10, R10, R5, 0xffffffff, !PT ;  /* 0xffffffff0a0a7446 */ /* 0x000fc80007800105 */
[----:B------:R-:W-:-:S04]  /*8a80*/  IADD3 R5, R11, R10, RZ ;  /* 0x0000000a0b057210 */ /* 0x000fc80007ffe0ff */
[----:B------:R-:W-:-:S04]  /*8a90*/  LOP3.LUT R5, R5, 0x1, RZ, 0xc0, !PT ;  /* 0x0000000105057812 */ /* 0x000fc800078ec0ff */
[----:B------:R-:W-:-:S13]  /*8aa0*/  ISETP.NE.U32.AND P1, PT, R5, 0x1, PT ;  /* 0x000000010500780c */ /* 0x000fda0003f25070 */
[----:B------:R-:W-:Y:S05]  /*8ab0*/  @P1 BRA `(.L_x_2728) ;  /* 0x0000000400fc1947 */ /* 0x000fea0003800000 */
[----:B------:R-:W-:Y:S04]  /*8ac0*/  BSSY B0, `(.L_x_2729) ;  /* 0x0000077000007945 */ /* 0x000fe80003800000 */
[----:B------:R-:W-:Y:S05]  /*8ad0*/  @!P6 BRA `(.L_x_2730) ;  /* 0x0000000400d4e947 */ /* 0x000fea0003800000 */
[----:B------:R-:W-:Y:S05]  /*8ae0*/  @!P0 BRA `(.L_x_2731) ;  /* 0x0000000000448947 */ /* 0x000fea0003800000 */
[----:B------:R-:W2:Y:S01]  /*8af0*/  LDC R11, c[0x0][0x41c] ;  /* 0x00010700ff0b7b82 */ /* 0x000ea20000000800 */
[----:B------:R-:W-:Y:S01]  /*8b00*/  ULDC.64 UR4, c[0x0][0x408] ;  /* 0x0001020000047ab9 */ /* 0x000fe20000000a00 */
[----:B--2---:R-:W-:-:S13]  /*8b10*/  ISETP.NE.AND P1, PT, R11, 0x1, PT ;  /* 0x000000010b00780c */ /* 0x004fda0003f25270 */
[----:B------:R-:W2:Y:S02]  /*8b20*/  @P1 LDC.64 R4, c[0x0][0x420] ;  /* 0x00010800ff041b82 */ /* 0x000ea40000000a00 */
[----:B--2---:R-:W-:Y:S01]  /*8b30*/  @P1 IMAD.HI.U32 R12, R8, R4, RZ ;  /* 0x00000004080c1227 */ /* 0x004fe200078e00ff */
[----:B------:R-:W-:-:S04]  /*8b40*/  MOV R4, R8 ;  /* 0x0000000800047202 */ /* 0x000fc80000000f00 */
[----:B------:R-:W-:-:S04]  /*8b50*/  @P1 SHF.R.U32.HI R4, RZ, R5, R12 ;  /* 0x00000005ff041219 */ /* 0x000fc8000001160c */
[----:B------:R-:W-:-:S05]  /*8b60*/  IADD3 R5, -R4, RZ, RZ ;  /* 0x000000ff04057210 */ /* 0x000fca0007ffe1ff */
[----:B------:R-:W-:Y:S01]  /*8b70*/  IMAD R8, R11, R5, R8 ;  /* 0x000000050b087224 */ /* 0x000fe200078e0208 */
[--C-:B------:R-:W-:Y:S01]  /*8b80*/  SHF.R.S32.HI R5, RZ, 0x1f, R4.reuse ;  /* 0x0000001fff057819 */ /* 0x100fe20000011404 */
[----:B------:R-:W-:Y:S02]  /*8b90*/  IMAD R11, R7, UR4, RZ ;  /* 0x00000004070b7c24 */ /* 0x000fe4000f8e02ff */
[----:B------:R-:W-:-:S04]  /*8ba0*/  IMAD.WIDE.U32 R4, R6, UR4, R4 ;  /* 0x0000000406047c25 */ /* 0x000fc8000f8e0004 */
[----:B------:R-:W-:Y:S01]  /*8bb0*/  IMAD R11, R6, UR5, R11 ;  /* 0x00000005060b7c24 */ /* 0x000fe2000f8e020b */
[----:B------:R-:W-:-:S03]  /*8bc0*/  LEA R2, P1, R4, R2, 0x2 ;  /* 0x0000000204027211 */ /* 0x000fc600078210ff */
[----:B------:R-:W-:-:S05]  /*8bd0*/  IMAD.IADD R11, R11, 0x1, R5 ;  /* 0x000000010b0b7824 */ /* 0x000fca00078e0205 */
[----:B------:R-:W-:-:S05]  /*8be0*/  LEA.HI.X R3, R4, R3, R11, 0x2, P1 ;  /* 0x0000000304037211 */ /* 0x000fca00008f140b */
[----:B------:R2:W5:Y:S02]  /*8bf0*/  LDG.E R4, desc[UR48][R2.64] ;  /* 0x0000003002047981 */ /* 0x000564000c1e1900 */
.L_x_2731:
[----:B--2---:R-:W2:Y:S01]  /*8c00*/  S2R R3, SR_CgaCtaId ;  /* 0x0000000000037919 */ /* 0x004ea20000008800 */
[----:B------:R-:W-:Y:S01]  /*8c10*/  MOV R2, 0x400 ;  /* 0x0000040000027802 */ /* 0x000fe20000000f00 */
[----:B------:R-:W3:Y:S03]  /*8c20*/  S2R R5, SR_TID.X ;  /* 0x0000000000057919 */ /* 0x000ee60000002100 */
[----:B--2---:R-:W-:Y:S02]  /*8c30*/  LEA R2, R3, R2, 0x18 ;  /* 0x0000000203027211 */ /* 0x004fe400078ec0ff */
[----:B------:R-:W-:Y:S02]  /*8c40*/  SHF.L.U32 R3, R17, 0x1f, RZ ;  /* 0x0000001f11037819 */ /* 0x000fe400000006ff */
[----:B------:R-:W-:Y:S02]  /*8c50*/  LEA R2, R16, R2, 0x3 ;  /* 0x0000000210027211 */ /* 0x000fe400078e18ff */
[----:B---3--:R-:W-:-:S02]  /*8c60*/  LOP3.LUT R5, R5, 0x7f, RZ, 0xc0, !PT ;  /* 0x0000007f05057812 */ /* 0x008fc400078ec0ff */
[----:B------:R-:W2:Y:S02]  /*8c70*/  SYNCS.PHASECHK.TRANS64.TRYWAIT P2, [R2+URZ+0x28c40], R3 ;  /* 0x028c4003020075a7 */ /* 0x000ea4000804017f */
[----:B------:R-:W-:Y:S01]  /*8c80*/  ISETP.NE.AND P1, PT, R5, RZ, PT ;  /* 0x000000ff0500720c */ /* 0x000fe20003f25270 */
[----:B--2---:R-:W-:-:S12]  /*8c90*/  @!P2 BRA `(.L_x_2732) ;  /* 0x0000001c00d0a947 */ /* 0x004fd80003800000 */
.L_x_2776:
[----:B------:R-:W-:Y:S05]  /*8ca0*/  @P1 BRA `(.L_x_2733) ;  /* 0x00000000001c1947 */ /* 0x000fea0003800000 */
[----:B------:R-:W3:Y:S01]  /*8cb0*/  S2R R11, SR_TID.X ;  /* 0x00000000000b7919 */ /* 0x000ee20000002100 */
[----:B------:R-:W-:-:S04]  /*8cc0*/  MOV R5, 0x2000 ;  /* 0x0000200000057802 */ /* 0x000fc80000000f00 */
[----:B------:R4:W-:Y:S01]  /*8cd0*/  SYNCS.ARRIVE.TRANS64 RZ, [R2+URZ+0x28c30], R5 ;  /* 0x028c300502ff79a7 */ /* 0x0009e2000800003f */
[----:B---3--:R-:W-:-:S04]  /*8ce0*/  LOP3.LUT R11, R11, 0x1f, RZ, 0xc0, !PT ;  /* 0x0000001f0b0b7812 */ /* 0x008fc800078ec0ff */
[----:B------:R-:W-:-:S13]  /*8cf0*/  ISETP.NE.AND P2, PT, R11, RZ, PT ;  /* 0x000000ff0b00720c */ /* 0x000fda0003f45270 */
[----:B----4-:R-:W-:Y:S05]  /*8d00*/  @!P2 BRA `(.L_x_2733) ;  /* 0x000000000004a947 */ /* 0x010fea0003800000 */
[----:B------:R-:W-:Y:S01]  /*8d10*/  BPT.TRAP 0x1 ;  /* 0x000000040000795c */ /* 0x000fe20000300000 */
.L_x_2733:
[----:B------:R-:W3:Y:S01]  /*8d20*/  S2R R11, SR_CgaCtaId ;  /* 0x00000000000b7919 */ /* 0x000ee20000008800 */
[----:B------:R-:W-:Y:S01]  /*8d30*/  MOV R5, 0x400 ;  /* 0x0000040000057802 */ /* 0x000fe20000000f00 */
[----:B------:R-:W-:Y:S01]  /*8d40*/  UIADD3 UR4, UP0, UR40, 0x370, URZ ;  /* 0x0000037028047890 */ /* 0x000fe2000ff1e03f */
[----:B------:R-:W-:Y:S01]  /*8d50*/  R2UR UR9, R2 ;  /* 0x00000000020972ca */ /* 0x000fe200000e0000 */
[----:B------:R-:W-:Y:S01]  /*8d60*/  UMOV UR6, 0x0 ;  /* 0x0000000000067882 */ /* 0x000fe20000000000 */
[----:B------:R-:W-:Y:S01]  /*8d70*/  SHF.L.U32 R8, R8, 0x6, RZ ;  /* 0x0000000608087819 */ /* 0x000fe200000006ff */
[----:B------:R-:W-:Y:S01]  /*8d80*/  UIADD3.X UR5, URZ, UR41, URZ, UP0, !UPT ;  /* 0x000000293f057290 */ /* 0x000fe200087fe43f */
[----:B------:R-:W-:Y:S01]  /*8d90*/  R2UR UR12, R0 ;  /* 0x00000000000c72ca */ /* 0x000fe200000e0000 */
[----:B------:R-:W-:Y:S01]  /*8da0*/  UMOV UR7, 0x14f00000 ;  /* 0x14f0000000077882 */ /* 0x000fe20000000000 */
[----:B-----5:R-:W-:Y:S01]  /*8db0*/  R2UR UR13, R4 ;  /* 0x00000000040d72ca */ /* 0x020fe200000e0000 */
[----:B------:R-:W-:Y:S01]  /*8dc0*/  UMOV UR10, URZ ;  /* 0x0000003f000a7c82 */ /* 0x000fe20008000000 */
[----:B------:R-:W-:-:S05]  /*8dd0*/  R2UR UR11, R8 ;  /* 0x00000000080b72ca */ /* 0x000fca00000e0000 */
[----:B------:R-:W-:Y:S01]  /*8de0*/  UIADD3 UR9, UR9, 0x28c30, URZ ;  /* 0x00028c3009097890 */ /* 0x000fe2000fffe03f */
[----:B---3--:R-:W-:-:S05]  /*8df0*/  LEA R5, R11, R5, 0x18 ;  /* 0x000000050b057211 */ /* 0x008fca00078ec0ff */
[----:B------:R-:W-:-:S05]  /*8e00*/  IMAD R5, R16, 0x2000, R5 ;  /* 0x0000200010057824 */ /* 0x000fca00078e0205 */
[----:B------:R-:W-:-:S13]  /*8e10*/  R2UR UR8, R5 ;  /* 0x00000000050872ca */ /* 0x000fda00000e0000 */
[----:B------:R-:W-:-:S09]  /*8e20*/  UIADD3 UR8, UR8, 0x22400, URZ ;  /* 0x0002240008087890 */ /* 0x000fd2000fffe03f */
[----:B------:R3:W-:Y:S01]  /*8e30*/  UTMALDG.4D [UR8], [UR4], desc[UR6] ;  /* 0x00000608040075b4 */ /* 0x0007e20008019000 */
[----:B------:R-:W4:Y:S02]  /*8e40*/  SYNCS.PHASECHK.TRANS64.TRYWAIT P2, [R2+URZ+0x28c60], R3 ;  /* 0x028c6003020075a7 */ /* 0x000f24000804017f */
[----:B---34-:R-:W-:Y:S05]  /*8e50*/  @!P2 BRA `(.L_x_2734) ;  /* 0x0000001c0074a947 */ /* 0x018fea0003800000 */
.L_x_2777:
[----:B------:R-:W-:Y:S05]  /*8e60*/  @P1 BRA `(.L_x_2735) ;  /* 0x00000000001c1947 */ /* 0x000fea0003800000 */
[----:B------:R-:W4:Y:S01]  /*8e70*/  S2R R5, SR_TID.X ;  /* 0x0000000000057919 */ /* 0x000f220000002100 */
[----:B--23--:R-:W-:-:S04]  /*8e80*/  MOV R3, 0x10000 ;  /* 0x0001000000037802 */ /* 0x00cfc80000000f00 */
[----:B------:R2:W-:Y:S01]  /*8e90*/  SYNCS.ARRIVE.TRANS64 RZ, [R2+URZ+0x28c50], R3 ;  /* 0x028c500302ff79a7 */ /* 0x0005e2000800003f */
[----:B----4-:R-:W-:-:S04]  /*8ea0*/  LOP3.LUT R5, R5, 0x1f, RZ, 0xc0, !PT ;  /* 0x0000001f05057812 */ /* 0x010fc800078ec0ff */
[----:B------:R-:W-:-:S13]  /*8eb0*/  ISETP.NE.AND P1, PT, R5, RZ, PT ;  /* 0x000000ff0500720c */ /* 0x000fda0003f25270 */
[----:B--2---:R-:W-:Y:S05]  /*8ec0*/  @!P1 BRA `(.L_x_2735) ;  /* 0x0000000000049947 */ /* 0x004fea0003800000 */
[----:B------:R-:W-:Y:S01]  /*8ed0*/  BPT.TRAP 0x1 ;  /* 0x000000040000795c */ /* 0x000fe20000300000 */
.L_x_2735:
[----:B------:R-:W4:Y:S01]  /*8ee0*/  S2R R5, SR_CgaCtaId ;  /* 0x0000000000057919 */ /* 0x000f220000008800 */
[----:B--23--:R-:W-:Y:S01]  /*8ef0*/  MOV R3, 0x400 ;  /* 0x0000040000037802 */ /* 0x00cfe20000000f00 */
        /* <DEDUP_REMOVED lines=9> */
[----:B------:R-:W-:Y:S01]  /*8f90*/  UMOV UR18, 0x40 ;  /* 0x0000004000127882 */ /* 0x000fe20000000000 */
[----:B------:R-:W-:Y:S01]  /*8fa0*/  UMOV UR19, 0x80 ;  /* 0x0000008000137882 */ /* 0x000fe20000000000 */
[----:B------:R-:W-:Y:S01]  /*8fb0*/  UMOV UR20, 0xc0 ;  /* 0x000000c000147882 */ /* 0x000fe20000000000 */
[----:B------:R-:W-:Y:S01]  /*8fc0*/  UMOV UR21, 0x100 ;  /* 0x0000010000157882 */ /* 0x000fe20000000000 */
[----:B------:R-:W-:Y:S01]  /*8fd0*/  UMOV UR22, 0x140 ;  /* 0x0000014000167882 */ /* 0x000fe20000000000 */
[----:B------:R-:W-:Y:S01]  /*8fe0*/  UIADD3 UR9, UR9, 0x28c50, URZ ;  /* 0x00028c5009097890 */ /* 0x000fe2000fffe03f */
[----:B----4-:R-:W-:-:S05]  /*8ff0*/  LEA R3, R5, R3, 0x18 ;  /* 0x0000000305037211 */ /* 0x010fca00078ec0ff */
[----:B------:R-:W-:-:S05]  /*9000*/  IMAD R2, R16, 0x10000, R3 ;  /* 0x0001000010027824 */ /* 0x000fca00078e0203 */
[----:B------:R-:W-:-:S13]  /*9010*/  R2UR UR14, R2 ;  /* 0x00000000020e72ca */ /* 0x000fda00000e0000 */
[----:B------:R-:W-:Y:S02]  /*9020*/  UIADD3 UR8, UR14, 0x400, URZ ;  /* 0x000004000e087890 */ /* 0x000fe4000fffe03f */
[----:B------:R-:W-:Y:S02]  /*9030*/  UIADD3 UR15, UR14, 0x2400, URZ ;  /* 0x000024000e0f7890 */ /* 0x000fe4000fffe03f */
[----:B------:R-:W-:Y:S02]  /*9040*/  UIADD3 UR16, UR14, 0x4400, URZ ;  /* 0x000044000e107890 */ /* 0x000fe4000fffe03f */
[----:B------:R-:W-:-:S03]  /*9050*/  UIADD3 UR17, UR14, 0x6400, URZ ;  /* 0x000064000e117890 */ /* 0x000fc6000fffe03f */
[----:B------:R2:W-:Y:S02]  /*9060*/  UTMALDG.4D [UR8], [UR4], desc[UR6] ;  /* 0x00000608040075b4 */ /* 0x0005e40008019000 */
[----:B--2---:R-:W-:Y:S01]  /*9070*/  UMOV UR8, UR15 ;  /* 0x0000000f00087c82 */ /* 0x004fe20008000000 */
[----:B------:R-:W-:Y:S01]  /*9080*/  UMOV UR10, UR18 ;  /* 0x00000012000a7c82 */ /* 0x000fe20008000000 */
[----:B------:R-:W-:Y:S01]  /*9090*/  UIADD3 UR15, UR14, 0x8400, URZ ;  /* 0x000084000e0f7890 */ /* 0x000fe2000fffe03f */
        /* <DEDUP_REMOVED lines=8> */
[----:B------:R2:W-:Y:S01]  /*9120*/  UTMALDG.4D [UR8], [UR4], desc[UR6] ;  /* 0x00000608040075b4 */ /* 0x0005e20008019000 */
[----:B------:R-:W-:Y:S01]  /*9130*/  UIADD3 UR14, UR14, 0xe400, URZ ;  /* 0x0000e4000e0e7890 */ /* 0x000fe2000fffe03f */
[----:B--2---:R-:W-:Y:S01]  /*9140*/  UMOV UR8, UR15 ;  /* 0x0000000f00087c82 */ /* 0x004fe20008000000 */
[----:B------:R-:W-:Y:S01]  /*9150*/  UMOV UR10, UR21 ;  /* 0x00000015000a7c82 */ /* 0x000fe20008000000 */
[----:B------:R-:W-:Y:S01]  /*9160*/  UMOV UR15, 0x180 ;  /* 0x00000180000f7882 */ /* 0x000fe20000000000 */
[----:B------:R2:W-:Y:S02]  /*9170*/  UTMALDG.4D [UR8], [UR4], desc[UR6] ;  /* 0x00000608040075b4 */ /* 0x0005e40008019000 */
[----:B--2---:R-:W-:Y:S01]  /*9180*/  UMOV UR8, UR16 ;  /* 0x0000001000087c82 */ /* 0x004fe20008000000 */
[----:B------:R-:W-:-:S02]  /*9190*/  UMOV UR10, UR22 ;  /* 0x00000016000a7c82 */ /* 0x000fc40008000000 */
[----:B------:R2:W-:Y:S02]  /*91a0*/  UTMALDG.4D [UR8], [UR4], desc[UR6] ;  /* 0x00000608040075b4 */ /* 0x0005e40008019000 */
[----:B--2---:R-:W-:Y:S01]  /*91b0*/  UMOV UR8, UR17 ;  /* 0x0000001100087c82 */ /* 0x004fe20008000000 */
[----:B------:R-:W-:Y:S01]  /*91c0*/  UMOV UR10, UR15 ;  /* 0x0000000f000a7c82 */ /* 0x000fe20008000000 */
[----:B------:R-:W-:Y:S01]  /*91d0*/  UMOV UR15, 0x1c0 ;  /* 0x000001c0000f7882 */ /* 0x000fe20000000000 */
[----:B------:R2:W-:Y:S02]  /*91e0*/  UTMALDG.4D [UR8], [UR4], desc[UR6] ;  /* 0x00000608040075b4 */ /* 0x0005e40008019000 */
[----:B--2---:R-:W-:Y:S01]  /*91f0*/  UMOV UR8, UR14 ;  /* 0x0000000e00087c82 */ /* 0x004fe20008000000 */
[----:B------:R-:W-:Y:S02]  /*9200*/  UMOV UR10, UR15 ;  /* 0x0000000f000a7c82 */ /* 0x000fe40008000000 */
[----:B------:R2:W-:Y:S02]  /*9210*/  UTMALDG.4D [UR8], [UR4], desc[UR6] ;  /* 0x00000608040075b4 */ /* 0x0005e40008019000 */
[----:B--2---:R-:W-:Y:S01]  /*9220*/  NOP ;  /* 0x0000000000007918 */ /* 0x004fe20000000000 */
.L_x_2730:
[----:B------:R-:W-:Y:S05]  /*9230*/  BSYNC B0 ;  /* 0x0000000000007941 */ /* 0x000fea0003800000 */
.L_x_2729:
[----:B------:R-:W2:Y:S01]  /*9240*/  LDL.LU R3, [R1+0x8] ;  /* 0x0000080001037983 */ /* 0x000ea20000300800 */
[----:B------:R-:W-:-:S04]  /*9250*/  IADD3 R16, R16, 0x1, RZ ;  /* 0x0000000110107810 */ /* 0x000fc80007ffe0ff */
[----:B------:R-:W-:-:S04]  /*9260*/  ISETP.NE.AND P1, PT, R16, 0x2, PT ;  /* 0x000000021000780c */ /* 0x000fc80003f25270 */
[----:B------:R-:W-:Y:S02]  /*9270*/  SEL R2, RZ, 0x1, P1 ;  /* 0x00000001ff027807 */ /* 0x000fe40000800000 */
[----:B------:R-:W-:Y:S02]  /*9280*/  SEL R16, R16, RZ, P1 ;  /* 0x000000ff10107207 */ /* 0x000fe40000800000 */
[----:B------:R-:W-:Y:S02]  /*9290*/  LOP3.LUT R17, R17, R2, RZ, 0x3c, !PT ;  /* 0x0000000211117212 */ /* 0x000fe400078e3cff */
[----:B--2---:R-:W-:-:S07]  /*92a0*/  IADD3 R8, R3, -0x3, RZ ;  /* 0xfffffffd03087810 */ /* 0x004fce0007ffe0ff */
.L_x_2728:
[----:B------:R-:W-:Y:S01]  /*92b0*/  IMAD.MOV R10, RZ, RZ, -R10 ;  /* 0x000000ffff0a7224 */ /* 0x000fe200078e0a0a */
[----:B------:R-:W-:Y:S04]  /*92c0*/  BSSY B0, `(.L_x_2727) ;  /* 0x0000104000007945 */ /* 0x000fe80003800000 */
[----:B------:R-:W-:-:S13]  /*92d0*/  ISETP.NE.AND P1, PT, R9, R10, PT ;  /* 0x0000000a0900720c */ /* 0x000fda0003f25270 */
[----:B------:R-:W-:Y:S05]  /*92e0*/  @!P1 BRA `(.L_x_2736) ;  /* 0x0000001000049947 */ /* 0x000fea0003800000 */
.L_x_2751:
[----:B------:R-:W-:Y:S04]  /*92f0*/  BSSY B1, `(.L_x_2737) ;  /* 0x0000079000017945 */ /* 0x000fe80003800000 */
[----:B------:R-:W-:Y:S05]  /*9300*/  @!P6 BRA `(.L_x_2738) ;  /* 0x0000000400dce947 */ /* 0x000fea0003800000 */
[----:B-1----:R-:W-:Y:S01]  /*9310*/  MOV R9, R8 ;  /* 0x0000000800097202 */ /* 0x002fe20000000f00 */
[----:B------:R-:W-:Y:S06]  /*9320*/  @!P0 BRA `(.L_x_2739) ;  /* 0x0000000000488947 */ /* 0x000fec0003800000 */
[----:B------:R-:W1:Y:S01]  /*9330*/  LDC R10, c[0x0][0x41c] ;  /* 0x00010700ff0a7b82 */ /* 0x000e620000000800 */
[----:B------:R-:W-:Y:S02]  /*9340*/  ULDC.64 UR4, c[0x0][0x408] ;  /* 0x0001020000047ab9 */ /* 0x000fe40000000a00 */
[----:B------:R-:W-:-:S04]  /*9350*/  IMAD R11, R7, UR4, RZ ;  /* 0x00000004070b7c24 */ /* 0x000fc8000f8e02ff */
[----:B------:R-:W-:Y:S01]  /*9360*/  IMAD R11, R6, UR5, R11 ;  /* 0x00000005060b7c24 */ /* 0x000fe2000f8e020b */
[----:B-1----:R-:W-:-:S13]  /*9370*/  ISETP.NE.AND P1, PT, R10, 0x1, PT ;  /* 0x000000010a00780c */ /* 0x002fda0003f25270 */
[----:B------:R-:W1:Y:S02]  /*9380*/  @P1 LDC.64 R2, c[0x0][0x420] ;  /* 0x00010800ff021b82 */ /* 0x000e640000000a00 */
[----:B-1----:R-:W-:Y:S01]  /*9390*/  @P1 IMAD.HI.U32 R4, R8, R2, RZ ;  /* 0x0000000208041227 */ /* 0x002fe200078e00ff */
[----:B------:R-:W-:-:S04]  /*93a0*/  MOV R2, R8 ;  /* 0x0000000800027202 */ /* 0x000fc80000000f00 */
[----:B------:R-:W-:Y:S02]  /*93b0*/  @P1 SHF.R.U32.HI R2, RZ, R3, R4 ;  /* 0x00000003ff021219 */ /* 0x000fe40000011604 */
[----:B------:R-:W1:Y:S02]  /*93c0*/  LDC.64 R4, c[0x0][0x3f8] ;  /* 0x0000fe00ff047b82 */ /* 0x000e640000000a00 */
[--C-:B------:R-:W-:Y:S01]  /*93d0*/  SHF.R.S32.HI R3, RZ, 0x1f, R2.reuse ;  /* 0x0000001fff037819 */ /* 0x100fe20000011402 */
[--C-:B------:R-:W-:Y:S02]  /*93e0*/  IMAD.MOV R9, RZ, RZ, -R2.reuse ;  /* 0x000000ffff097224 */ /* 0x100fe400078e0a02 */
[----:B------:R-:W-:-:S04]  /*93f0*/  IMAD.WIDE.U32 R2, R6, UR4, R2 ;  /* 0x0000000406027c25 */ /* 0x000fc8000f8e0002 */
[----:B------:R-:W-:Y:S01]  /*9400*/  IMAD R9, R10, R9, R8 ;  /* 0x000000090a097224 */ /* 0x000fe200078e0208 */
[----:B------:R-:W-:Y:S02]  /*9410*/  IADD3 R11, R11, R3, RZ ;  /* 0x000000030b0b7210 */ /* 0x000fe40007ffe0ff */
[----:B-1----:R-:W-:-:S04]  /*9420*/  LEA R4, P1, R2, R4, 0x2 ;  /* 0x0000000402047211 */ /* 0x002fc800078210ff */
[----:B------:R-:W-:-:S05]  /*9430*/  LEA.HI.X R5, R2, R5, R11, 0x2, P1 ;  /* 0x0000000502057211 */ /* 0x000fca00008f140b */
[----:B------:R1:W5:Y:S04]  /*9440*/  LDG.E R4, desc[UR48][R4.64] ;  /* 0x0000003004047981 */ /* 0x000368000c1e1900 */
.L_x_2739:
[----:B------:R-:W2:Y:S01]  /*9450*/  S2R R3, SR_CgaCtaId ;  /* 0x0000000000037919 */ /* 0x000ea20000008800 */
[----:B------:R-:W-:Y:S01]  /*9460*/  MOV R2, 0x400 ;  /* 0x0000040000027802 */ /* 0x000fe20000000f00 */
[----:B-1----:R-:W1:Y:S03]  /*9470*/  S2R R5, SR_TID.X ;  /* 0x0000000000057919 */ /* 0x002e660000002100 */
[----:B--2---:R-:W-:-:S04]  /*9480*/  LEA R2, R3, R2, 0x18 ;  /* 0x0000000203027211 */ /* 0x004fc800078ec0ff */
[----:B------:R-:W-:Y:S02]  /*9490*/  LEA R3, R16, R2, 0x3 ;  /* 0x0000000210037211 */ /* 0x000fe400078e18ff */
[----:B------:R-:W-:Y:S02]  /*94a0*/  SHF.L.U32 R2, R17, 0x1f, RZ ;  /* 0x0000001f11027819 */ /* 0x000fe400000006ff */
[----:B-1----:R-:W-:Y:S02]  /*94b0*/  LOP3.LUT R5, R5, 0x7f, RZ, 0xc0, !PT ;  /* 0x0000007f05057812 */ /* 0x002fe400078ec0ff */
[----:B------:R-:W1:Y:S02]  /*94c0*/  SYNCS.PHASECHK.TRANS64.TRYWAIT P2, [R3+URZ+0x28c40], R2 ;  /* 0x028c4002030075a7 */ /* 0x000e64000804017f */
[----:B------:R-:W-:Y:S01]  /*94d0*/  ISETP.NE.AND P1, PT, R5, RZ, PT ;  /* 0x000000ff0500720c */ /* 0x000fe20003f25270 */
[----:B-1----:R-:W-:-:S12]  /*94e0*/  @!P2 BRA `(.L_x_2740) ;  /* 0x0000001400e4a947 */ /* 0x002fd80003800000 */
.L_x_2778:
        /* <DEDUP_REMOVED lines=8> */
.L_x_2741:
[----:B------:R-:W2:Y:S01]  /*9570*/  S2R R10, SR_CgaCtaId ;  /* 0x00000000000a7919 */ /* 0x000ea20000008800 */
[----:B------:R-:W-:Y:S01]  /*9580*/  MOV R5, 0x400 ;  /* 0x0000040000057802 */ /* 0x000fe20000000f00 */
[----:B------:R-:W-:Y:S01]  /*9590*/  UIADD3 UR4, UP0, UR40, 0x370, URZ ;  /* 0x0000037028047890 */ /* 0x000fe2000ff1e03f */
[----:B------:R-:W-:Y:S01]  /*95a0*/  R2UR UR9, R3 ;  /* 0x00000000030972ca */ /* 0x000fe200000e0000 */
[----:B------:R-:W-:Y:S01]  /*95b0*/  UMOV UR6, 0x0 ;  /* 0x0000000000067882 */ /* 0x000fe20000000000 */
[----:B------:R-:W-:Y:S01]  /*95c0*/  R2UR UR12, R0 ;  /* 0x00000000000c72ca */ /* 0x000fe200000e0000 */
[----:B------:R-:W-:Y:S01]  /*95d0*/  UIADD3.X UR5, URZ, UR41, URZ, UP0, !UPT ;  /* 0x000000293f057290 */ /* 0x000fe200087fe43f */
[----:B-----5:R-:W-:Y:S01]  /*95e0*/  R2UR UR13, R4 ;  /* 0x00000000040d72ca */ /* 0x020fe200000e0000 */
[----:B------:R-:W-:Y:S01]  /*95f0*/  UMOV UR7, 0x14f00000 ;  /* 0x14f0000000077882 */ /* 0x000fe20000000000 */
[----:B------:R-:W-:-:S07]  /*9600*/  UMOV UR10, URZ ;  /* 0x0000003f000a7c82 */ /* 0x000fce0008000000 */
[----:B------:R-:W-:Y:S01]  /*9610*/  UIADD3 UR9, UR9, 0x28c30, URZ ;  /* 0x00028c3009097890 */ /* 0x000fe2000fffe03f */
[----:B--2---:R-:W-:-:S04]  /*9620*/  LEA R5, R10, R5, 0x18 ;  /* 0x000000050a057211 */ /* 0x004fc800078ec0ff */
[----:B------:R-:W-:-:S04]  /*9630*/  LEA R5, R16, R5, 0xd ;  /* 0x0000000510057211 */ /* 0x000fc800078e68ff */
[----:B------:R-:W-:Y:S02]  /*9640*/  R2UR UR8, R5 ;  /* 0x00000000050872ca */ /* 0x000fe400000e0000 */
[----:B------:R-:W-:-:S04]  /*9650*/  SHF.L.U32 R5, R9, 0x6, RZ ;  /* 0x0000000609057819 */ /* 0x000fc800000006ff */
[----:B------:R-:W-:-:S07]  /*9660*/  R2UR UR11, R5 ;  /* 0x00000000050b72ca */ /* 0x000fce00000e0000 */
[----:B------:R-:W-:-:S09]  /*9670*/  UIADD3 UR8, UR8, 0x22400, URZ ;  /* 0x0002240008087890 */ /* 0x000fd2000fffe03f */
[----:B------:R2:W-:Y:S01]  /*9680*/  UTMALDG.4D [UR8], [UR4], desc[UR6] ;  /* 0x00000608040075b4 */ /* 0x0005e20008019000 */
[----:B------:R-:W3:Y:S02]  /*9690*/  SYNCS.PHASECHK.TRANS64.TRYWAIT P2, [R3+URZ+0x28c60], R2 ;  /* 0x028c6002030075a7 */ /* 0x000ee4000804017f */
[----:B--23--:R-:W-:Y:S05]  /*96a0*/  @!P2 BRA `(.L_x_2742) ;  /* 0x000000140088a947 */ /* 0x00cfea0003800000 */
.L_x_2779:
[----:B------:R-:W-:Y:S05]  /*96b0*/  @P1 BRA `(.L_x_2743) ;  /* 0x00000000001c1947 */ /* 0x000fea0003800000 */
[----:B------:R-:W3:Y:S01]  /*96c0*/  S2R R9, SR_TID.X ;  /* 0x0000000000097919 */ /* 0x000ee20000002100 */
[----:B-12---:R-:W-:-:S04]  /*96d0*/  IMAD.MOV.U32 R2, RZ, RZ, 0x10000 ;  /* 0x00010000ff027424 */ /* 0x006fc800078e00ff */
[----:B------:R4:W-:Y:S01]  /*96e0*/  SYNCS.ARRIVE.TRANS64 RZ, [R3+URZ+0x28c50], R2 ;  /* 0x028c500203ff79a7 */ /* 0x0009e2000800003f */
[----:B---3--:R-:W-:-:S04]  /*96f0*/  LOP3.LUT R9, R9, 0x1f, RZ, 0xc0, !PT ;  /* 0x0000001f09097812 */ /* 0x008fc800078ec0ff */
[----:B------:R-:W-:-:S13]  /*9700*/  ISETP.NE.AND P1, PT, R9, RZ, PT ;  /* 0x000000ff0900720c */ /* 0x000fda0003f25270 */
[----:B----4-:R-:W-:Y:S05]  /*9710*/  @!P1 BRA `(.L_x_2743) ;  /* 0x0000000000049947 */ /* 0x010fea0003800000 */
[----:B------:R-:W-:Y:S01]  /*9720*/  BPT.TRAP 0x1 ;  /* 0x000000040000795c */ /* 0x000fe20000300000 */
.L_x_2743:
        /* <DEDUP_REMOVED lines=17> */
[----:B---3--:R-:W-:-:S04]  /*9840*/  LEA R2, R9, R2, 0x18 ;  /* 0x0000000209027211 */ /* 0x008fc800078ec0ff */
[----:B------:R-:W-:-:S04]  /*9850*/  LEA R2, R16, R2, 0x10 ;  /* 0x0000000210027211 */ /* 0x000fc800078e80ff */
[----:B------:R-:W-:-:S13]  /*9860*/  R2UR UR14, R2 ;  /* 0x00000000020e72ca */ /* 0x000fda00000e0000 */
[----:B------:R-:W-:Y:S02]  /*9870*/  UIADD3 UR8, UR14, 0x400, URZ ;  /* 0x000004000e087890 */ /* 0x000fe4000fffe03f */
[----:B------:R-:W-:Y:S02]  /*9880*/  UIADD3 UR15, UR14, 0x2400, URZ ;  /* 0x000024000e0f7890 */ /* 0x000fe4000fffe03f */
[----:B------:R-:W-:Y:S02]  /*9890*/  UIADD3 UR16, UR14, 0x4400, URZ ;  /* 0x000044000e107890 */ /* 0x000fe4000fffe03f */
[----:B------:R-:W-:-:S03]  /*98a0*/  UIADD3 UR17, UR14, 0x6400, URZ ;  /* 0x000064000e117890 */ /* 0x000fc6000fffe03f */
[----:B------:R1:W-:Y:S02]  /*98b0*/  UTMALDG.4D [UR8], [UR4], desc[UR6] ;  /* 0x00000608040075b4 */ /* 0x0003e40008019000 */
[----:B-1----:R-:W-:Y:S01]  /*98c0*/  UMOV UR8, UR15 ;  /* 0x0000000f00087c82 */ /* 0x002fe20008000000 */
[----:B------:R-:W-:Y:S01]  /*98d0*/  UMOV UR10, UR18 ;  /* 0x00000012000a7c82 */ /* 0x000fe20008000000 */
[----:B------:R-:W-:Y:S01]  /*98e0*/  UIADD3 UR15, UR14, 0x8400, URZ ;  /* 0x000084000e0f7890 */ /* 0x000fe2000fffe03f */
        /* <DEDUP_REMOVED lines=8> */
[----:B------:R1:W-:Y:S01]  /*9970*/  UTMALDG.4D [UR8], [UR4], desc[UR6] ;  /* 0x00000608040075b4 */ /* 0x0003e20008019000 */
[----:B------:R-:W-:Y:S01]  /*9980*/  UIADD3 UR14, UR14, 0xe400, URZ ;  /* 0x0000e4000e0e7890 */ /* 0x000fe2000fffe03f */
[----:B-1----:R-:W-:Y:S01]  /*9990*/  UMOV UR8, UR15 ;  /* 0x0000000f00087c82 */ /* 0x002fe20008000000 */
[----:B------:R-:W-:Y:S01]  /*99a0*/  UMOV UR10, UR21 ;  /* 0x00000015000a7c82 */ /* 0x000fe20008000000 */
[----:B------:R-:W-:Y:S01]  /*99b0*/  UMOV UR15, 0x180 ;  /* 0x00000180000f7882 */ /* 0x000fe20000000000 */
[----:B------:R1:W-:Y:S02]  /*99c0*/  UTMALDG.4D [UR8], [UR4], desc[UR6] ;  /* 0x00000608040075b4 */ /* 0x0003e40008019000 */
[----:B-1----:R-:W-:Y:S01]  /*99d0*/  UMOV UR8, UR16 ;  /* 0x0000001000087c82 */ /* 0x002fe20008000000 */
[----:B------:R-:W-:-:S02]  /*99e0*/  UMOV UR10, UR22 ;  /* 0x00000016000a7c82 */ /* 0x000fc40008000000 */
[----:B------:R1:W-:Y:S02]  /*99f0*/  UTMALDG.4D [UR8], [UR4], desc[UR6] ;  /* 0x00000608040075b4 */ /* 0x0003e40008019000 */
[----:B-1----:R-:W-:Y:S01]  /*9a00*/  UMOV UR8, UR17 ;  /* 0x0000001100087c82 */ /* 0x002fe20008000000 */
[----:B------:R-:W-:Y:S01]  /*9a10*/  UMOV UR10, UR15 ;  /* 0x0000000f000a7c82 */ /* 0x000fe20008000000 */
[----:B------:R-:W-:Y:S01]  /*9a20*/  UMOV UR15, 0x1c0 ;  /* 0x000001c0000f7882 */ /* 0x000fe20000000000 */
[----:B------:R1:W-:Y:S02]  /*9a30*/  UTMALDG.4D [UR8], [UR4], desc[UR6] ;  /* 0x00000608040075b4 */ /* 0x0003e40008019000 */
[----:B-1----:R-:W-:Y:S01]  /*9a40*/  UMOV UR8, UR14 ;  /* 0x0000000e00087c82 */ /* 0x002fe20008000000 */
[----:B------:R-:W-:Y:S02]  /*9a50*/  UMOV UR10, UR15 ;  /* 0x0000000f000a7c82 */ /* 0x000fe40008000000 */
[----:B------:R2:W-:Y:S02]  /*9a60*/  UTMALDG.4D [UR8], [UR4], desc[UR6] ;  /* 0x00000608040075b4 */ /* 0x0005e40008019000 */
[----:B--2---:R-:W-:Y:S01]  /*9a70*/  NOP ;  /* 0x0000000000007918 */ /* 0x004fe20000000000 */
.L_x_2738:
[----:B------:R-:W-:Y:S05]  /*9a80*/  BSYNC B1 ;  /* 0x0000000000017941 */ /* 0x000fea0003800000 */
.L_x_2737:
[----:B-1----:R-:W-:Y:S01]  /*9a90*/  IADD3 R9, R16, 0x1, RZ ;  /* 0x0000000110097810 */ /* 0x002fe20007ffe0ff */
[----:B------:R-:W-:Y:S03]  /*9aa0*/  BSSY B1, `(.L_x_2744) ;  /* 0x000007d000017945 */ /* 0x000fe60003800000 */
[----:B------:R-:W-:-:S04]  /*9ab0*/  ISETP.NE.AND P1, PT, R9, 0x2, PT ;  /* 0x000000020900780c */ /* 0x000fc80003f25270 */
[----:B------:R-:W-:Y:S02]  /*9ac0*/  SEL R2, RZ, 0x1, P1 ;  /* 0x00000001ff027807 */ /* 0x000fe40000800000 */
[----:B------:R-:W-:Y:S02]  /*9ad0*/  SEL R9, R9, RZ, P1 ;  /* 0x000000ff09097207 */ /* 0x000fe40000800000 */
[----:B------:R-:W-:Y:S01]  /*9ae0*/  LOP3.LUT R17, R17, R2, RZ, 0x3c, !PT ;  /* 0x0000000211117212 */ /* 0x000fe200078e3cff */
[----:B------:R-:W-:Y:S06]  /*9af0*/  @!P6 BRA `(.L_x_2745) ;  /* 0x0000000400dce947 */ /* 0x000fec0003800000 */
[----:B------:R-:W-:Y:S01]  /*9b00*/  VIADD R10, R8, 0xffffffff ;  /* 0xffffffff080a7836 */ /* 0x000fe20000000000 */
        /* <DEDUP_REMOVED lines=19> */
.L_x_2746:
        /* <DEDUP_REMOVED lines=10> */
.L_x_2780:
[----:B------:R-:W-:Y:S05]  /*9ce0*/  @P1 BRA `(.L_x_2748) ;  /* 0x00000000001c1947 */ /* 0x000fea0003800000 */
[----:B------:R-:W2:Y:S01]  /*9cf0*/  S2R R5, SR_TID.X ;  /* 0x0000000000057919 */ /* 0x000ea20000002100 */
[----:B------:R-:W-:-:S04]  /*9d00*/  MOV R12, 0x2000 ;  /* 0x00002000000c7802 */ /* 0x000fc80000000f00 */
[----:B------:R3:W-:Y:S01]  /*9d10*/  SYNCS.ARRIVE.TRANS64 RZ, [R3+URZ+0x28c30], R12 ;  /* 0x028c300c03ff79a7 */ /* 0x0007e2000800003f */
[----:B--2---:R-:W-:-:S04]  /*9d20*/  LOP3.LUT R5, R5, 0x1f, RZ, 0xc0, !PT ;  /* 0x0000001f05057812 */ /* 0x004fc800078ec0ff */
[----:B------:R-:W-:-:S13]  /*9d30*/  ISETP.NE.AND P2, PT, R5, RZ, PT ;  /* 0x000000ff0500720c */ /* 0x000fda0003f45270 */
[----:B---3--:R-:W-:Y:S05]  /*9d40*/  @!P2 BRA `(.L_x_2748) ;  /* 0x000000000004a947 */ /* 0x008fea0003800000 */
[----:B------:R-:W-:Y:S01]  /*9d50*/  BPT.TRAP 0x1 ;  /* 0x000000040000795c */ /* 0x000fe20000300000 */
.L_x_2748:
[----:B------:R-:W2:Y:S01]  /*9d60*/  S2R R11, SR_CgaCtaId ;  /* 0x00000000000b7919 */ /* 0x000ea20000008800 */
        /* <DEDUP_REMOVED lines=12> */
[----:B--2---:R-:W-:-:S05]  /*9e30*/  LEA R5, R11, R5, 0x18 ;  /* 0x000000050b057211 */ /* 0x004fca00078ec0ff */
[----:B------:R-:W-:-:S05]  /*9e40*/  IMAD R5, R9, 0x2000, R5 ;  /* 0x0000200009057824 */ /* 0x000fca00078e0205 */
[----:B------:R-:W-:-:S13]  /*9e50*/  R2UR UR8, R5 ;  /* 0x00000000050872ca */ /* 0x000fda00000e0000 */
[----:B------:R-:W-:-:S09]  /*9e60*/  UIADD3 UR8, UR8, 0x22400, URZ ;  /* 0x0002240008087890 */ /* 0x000fd2000fffe03f */
[----:B------:R2:W-:Y:S01]  /*9e70*/  UTMALDG.4D [UR8], [UR4], desc[UR6] ;  /* 0x00000608040075b4 */ /* 0x0005e20008019000 */
[----:B------:R-:W3:Y:S02]  /*9e80*/  SYNCS.PHASECHK.TRANS64.TRYWAIT P2, [R3+URZ+0x28c60], R2 ;  /* 0x028c6002030075a7 */ /* 0x000ee4000804017f */
[----:B--23--:R-:W-:Y:S05]  /*9e90*/  @!P2 BRA `(.L_x_2749) ;  /* 0x0000000c00b4a947 */ /* 0x00cfea0003800000 */
.L_x_2781:
[----:B------:R-:W-:Y:S05]  /*9ea0*/  @P1 BRA `(.L_x_2750) ;  /* 0x00000000001c1947 */ /* 0x000fea0003800000 */
[----:B------:R-:W3:Y:S01]  /*9eb0*/  S2R R5, SR_TID.X ;  /* 0x0000000000057919 */ /* 0x000ee20000002100 */
[----:B-12---:R-:W-:-:S04]  /*9ec0*/  MOV R2, 0x10000 ;  /* 0x0001000000027802 */ /* 0x006fc80000000f00 */
[----:B------:R4:W-:Y:S01]  /*9ed0*/  SYNCS.ARRIVE.TRANS64 RZ, [R3+URZ+0x28c50], R2 ;  /* 0x028c500203ff79a7 */ /* 0x0009e2000800003f */
[----:B---3--:R-:W-:-:S04]  /*9ee0*/  LOP3.LUT R5, R5, 0x1f, RZ, 0xc0, !PT ;  /* 0x0000001f05057812 */ /* 0x008fc800078ec0ff */
[----:B------:R-:W-:-:S13]  /*9ef0*/  ISETP.NE.AND P1, PT, R5, RZ, PT ;  /* 0x000000ff0500720c */ /* 0x000fda0003f25270 */
[----:B----4-:R-:W-:Y:S05]  /*9f00*/  @!P1 BRA `(.L_x_2750) ;  /* 0x0000000000049947 */ /* 0x010fea0003800000 */
[----:B------:R-:W-:Y:S01]  /*9f10*/  BPT.TRAP 0x1 ;  /* 0x000000040000795c */ /* 0x000fe20000300000 */
.L_x_2750:
        /* <DEDUP_REMOVED lines=17> */
[----:B---3--:R-:W-:-:S05]  /*a030*/  LEA R2, R5, R2, 0x18 ;  /* 0x0000000205027211 */ /* 0x008fca00078ec0ff */
[----:B------:R-:W-:-:S05]  /*a040*/  IMAD R2, R9, 0x10000, R2 ;  /* 0x0001000009027824 */ /* 0x000fca00078e0202 */
        /* <DEDUP_REMOVED lines=33> */
[----:B-1----:R-:W-:Y:S01]  /*a260*/  NOP ;  /* 0x0000000000007918 */ /* 0x002fe20000000000 */
.L_x_2745:
[----:B------:R-:W-:Y:S05]  /*a270*/  BSYNC B1 ;  /* 0x0000000000017941 */ /* 0x000fea0003800000 */
.L_x_2744:
[C---:B------:R-:W-:Y:S02]  /*a280*/  ISETP.GT.AND P2, PT, R8.reuse, 0x1, PT ;  /* 0x000000010800780c */ /* 0x040fe40003f44270 */
[----:B------:R-:W-:Y:S02]  /*a290*/  IADD3 R9, R9, 0x1, RZ ;  /* 0x0000000109097810 */ /* 0x000fe40007ffe0ff */
[----:B------:R-:W-:Y:S02]  /*a2a0*/  IADD3 R8, R8, -0x2, RZ ;  /* 0xfffffffe08087810 */ /* 0x000fe40007ffe0ff */
[----:B------:R-:W-:-:S04]  /*a2b0*/  ISETP.NE.AND P1, PT, R9, 0x2, PT ;  /* 0x000000020900780c */ /* 0x000fc80003f25270 */
[----:B------:R-:W-:Y:S02]  /*a2c0*/  SEL R2, RZ, 0x1, P1 ;  /* 0x00000001ff027807 */ /* 0x000fe40000800000 */
[----:B------:R-:W-:Y:S02]  /*a2d0*/  SEL R16, R9, RZ, P1 ;  /* 0x000000ff09107207 */ /* 0x000fe40000800000 */
[----:B------:R-:W-:Y:S01]  /*a2e0*/  LOP3.LUT R17, R17, R2, RZ, 0x3c, !PT ;  /* 0x0000000211117212 */ /* 0x000fe200078e3cff */
[----:B------:R-:W-:Y:S06]  /*a2f0*/  @P2 BRA `(.L_x_2751) ;  /* 0xffffffec00fc2947 */ /* 0x000fec000383ffff */
.L_x_2736:
[----:B------:R-:W-:Y:S05]  /*a300*/  BSYNC B0 ;  /* 0x0000000000007941 */ /* 0x000fea0003800000 */
.L_x_2727:
[----:B------:R-:W2:Y:S01]  /*a310*/  LDL.LU R2, [R1+0xc] ;  /* 0x00000c0001027983 */ /* 0x000ea20000300800 */
[----:B------:R-:W-:-:S03]  /*a320*/  ULDC UR4, c[0x0][0xda4] ;  /* 0x0003690000047ab9 */ /* 0x000fc60000000800 */
[----:B------:R-:W3:Y:S01]  /*a330*/  LDL.LU R0, [R1+0x18] ;  /* 0x0000180001007983 */ /* 0x000ee20000300800 */
[----:B--2---:R-:W-:Y:S01]  /*a340*/  VIADD R2, R2, UR36 ;  /* 0x0000002402027c36 */ /* 0x004fe20008000000 */
[----:B---3--:R-:W-:-:S04]  /*a350*/  IADD3 R0, R0, 0x1, RZ ;  /* 0x0000000100007810 */ /* 0x008fc80007ffe0ff */
[----:B------:R2:W-:Y:S01]  /*a360*/  STL [R1+0xc], R2 ;  /* 0x00000c0201007387 */ /* 0x0005e20000100800 */
[----:B------:R-:W-:-:S03]  /*a370*/  ISETP.GE.AND P0, PT, R2, UR4, PT ;  /* 0x0000000402007c0c */ /* 0x000fc6000bf06270 */
[----:B------:R2:W-:Y:S10]  /*a380*/  STL [R1+0x18], R0 ;  /* 0x0000180001007387 */ /* 0x0005f40000100800 */
[----:B--2---:R-:W-:Y:S05]  /*a390*/  @!P0 BRA `(.L_x_2752) ;  /* 0xffffffd000c48947 */ /* 0x004fea000383ffff */
[----:B------:R-:W-:-:S07]  /*a3a0*/  LOP3.LUT R2, R0, 0x1, RZ, 0xc, !PT ;  /* 0x0000000100027812 */ /* 0x000fce00078e0cff */
.L_x_2710:
[----:B------:R-:W2:Y:S01]  /*a3b0*/  S2R R3, SR_CgaCtaId ;  /* 0x0000000000037919 */ /* 0x000ea20000008800 */
[----:B------:R-:W-:Y:S01]  /*a3c0*/  MOV R0, 0x400 ;  /* 0x0000040000007802 */ /* 0x000fe20000000f00 */
[----:B------:R-:W-:Y:S03]  /*a3d0*/  BSSY B0, `(.L_x_2753) ;  /* 0x0000005000007945 */ /* 0x000fe60003800000 */
[----:B--2---:R-:W-:Y:S02]  /*a3e0*/  LEA R0, R3, R0, 0x18 ;  /* 0x0000000003007211 */ /* 0x004fe400078ec0ff */
[----:B------:R-:W-:-:S04]  /*a3f0*/  SHF.L.U32 R3, R2, 0x1f, RZ ;  /* 0x0000001f02037819 */ /* 0x000fc800000006ff */
[----:B------:R-:W2:Y:S02]  /*a400*/  SYNCS.PHASECHK.TRANS64.TRYWAIT P0, [R0+URZ+0x28c20], R3 ;  /* 0x028c2003000075a7 */ /* 0x000ea4000800017f */
[----:B--2---:R-:W-:Y:S05]  /*a410*/  @!P0 BRA `(.L_x_2754) ;  /* 0x0000000800688947 */ /* 0x004fea0003800000 */
.L_x_2782:
[----:B------:R-:W-:Y:S05]  /*a420*/  BSYNC B0 ;  /* 0x0000000000007941 */ /* 0x000fea0003800000 */
.L_x_2753:
[----:B------:R-:W-:-:S03]  /*a430*/  UMOV UR4, 0xffffffff ;  /* 0xffffffff00047882 */ /* 0x000fc60000000000 */
[----:B------:R-:W-:Y:S05]  /*a440*/  BRA.DIV UR4, `(.L_x_2755) ;  /* 0x0000000a04707947 */ /* 0x000fea000b800000 */
[----:B------:R-:W3:Y:S02]  /*a450*/  S2R R2, SR_TID.X ;  /* 0x0000000000027919 */ /* 0x000ee40000002100 */
[----:B---3--:R-:W-:-:S04]  /*a460*/  SHF.R.U32.HI R2, RZ, 0x5, R2 ;  /* 0x00000005ff027819 */ /* 0x008fc80000011602 */
[----:B------:R-:W-:-:S05]  /*a470*/  LOP3.LUT R2, R2, 0x3, RZ, 0xc0, !PT ;  /* 0x0000000302027812 */ /* 0x000fca00078ec0ff */
[----:B------:R3:W4:Y:S02]  /*a480*/  SHFL.IDX PT, R14, R2, RZ, 0x1f ;  /* 0x00001fff020e7589 */ /* 0x00072400000e0000 */
.L_x_2785:
[----:B----4-:R-:W-:Y:S01]  /*a490*/  ISETP.NE.AND P0, PT, R14, RZ, PT ;  /* 0x000000ff0e00720c */ /* 0x010fe20003f05270 */
[----:B------:R-:W-:-:S12]  /*a4a0*/  BSSY B0, `(.L_x_2756) ;  /* 0x0000024000007945 */ /* 0x000fd80003800000 */
[----:B------:R-:W-:Y:S05]  /*a4b0*/  @P0 BRA `(.L_x_2757) ;  /* 0x0000000000880947 */ /* 0x000fea0003800000 */
[----:B------:R-:W-:-:S03]  /*a4c0*/  UMOV UR4, 0xffffffff ;  /* 0xffffffff00047882 */ /* 0x000fc60000000000 */
[----:B------:R-:W-:Y:S05]  /*a4d0*/  BRA.DIV UR4, `(.L_x_2758) ;  /* 0x0000000a04807947 */ /* 0x000fea000b800000 */
[----:B------:R-:W-:-:S13]  /*a4e0*/  ELECT P6, URZ, PT ;  /* 0x00000000003f782f */ /* 0x000fda00038c0000 */
.L_x_2788:
[----:B------:R-:W-:Y:S05]  /*a4f0*/  @!P6 BRA `(.L_x_2757) ;  /* 0x000000000078e947 */ /* 0x000fea0003800000 */
[----:B------:R-:W-:-:S06]  /*a500*/  ULOP3.LUT UR4, UR38, 0x2, URZ, 0xfc, !UPT ;  /* 0x0000000226047892 */ /* 0x000fcc000f8efc3f */
[----:B---3--:R-:W-:-:S04]  /*a510*/  MOV R2, UR4 ;  /* 0x0000000400027c02 */ /* 0x008fc80008000f00 */
[----:B------:R-:W-:-:S13]  /*a520*/  ISETP.NE.AND P2, PT, R2, 0x3, PT ;  /* 0x000000030200780c */ /* 0x000fda0003f45270 */
[----:B------:R-:W-:Y:S05]  /*a530*/  @!P2 BRA `(.L_x_2759) ;  /* 0x000000000004a947 */ /* 0x000fea0003800000 */
[----:B------:R-:W-:Y:S01]  /*a540*/  BPT.TRAP 0x1 ;  /* 0x000000040000795c */ /* 0x000fe20000300000 */
.L_x_2759:
[----:B--2---:R-:W-:Y:S01]  /*a550*/  VIADD R3, R0, 0x28c40 ;  /* 0x00028c4000037836 */ /* 0x004fe20000000000 */
[----:B------:R-:W-:Y:S02]  /*a560*/  SHF.L.U32 R5, R17, 0x1f, RZ ;  /* 0x0000001f11057819 */ /* 0x000fe400000006ff */
[C---:B------:R-:W-:Y:S02]  /*a570*/  IADD3 R2, R16.reuse, 0x1, RZ ;  /* 0x0000000110027810 */ /* 0x040fe40007ffe0ff */
[----:B------:R-:W-:Y:S02]  /*a580*/  LEA R6, R16, R3, 0x3 ;  /* 0x0000000310067211 */ /* 0x000fe400078e18ff */
[----:B------:R-:W-:Y:S02]  /*a590*/  ISETP.NE.AND P1, PT, R2, 0x2, PT ;  /* 0x000000020200780c */ /* 0x000fe40003f25270 */
[----:B------:R-:W2:Y:S02]  /*a5a0*/  SYNCS.PHASECHK.TRANS64.TRYWAIT P0, [R6+URZ], R5 ;  /* 0x00000005060075a7 */ /* 0x000ea4000800017f */
[----:B------:R-:W-:-:S04]  /*a5b0*/  SEL R4, RZ, 0x1, P1 ;  /* 0x00000001ff047807 */ /* 0x000fc80000800000 */
[----:B------:R-:W-:Y:S02]  /*a5c0*/  LOP3.LUT R17, R17, R4, RZ, 0x3c, !PT ;  /* 0x0000000411117212 */ /* 0x000fe400078e3cff */
[----:B------:R-:W-:Y:S02]  /*a5d0*/  SEL R4, R2, RZ, P1 ;  /* 0x000000ff02047207 */ /* 0x000fe40000800000 */
[----:B------:R-:W-:-:S03]  /*a5e0*/  SHF.L.U32 R2, R17, 0x1f, RZ ;  /* 0x0000001f11027819 */ /* 0x000fc600000006ff */
[----:B------:R-:W-:Y:S01]  /*a5f0*/  IMAD R3, R4, 0x8, R3 ;  /* 0x0000000804037824 */ /* 0x000fe200078e0203 */
[----:B--2---:R-:W-:Y:S06]  /*a600*/  @!P0 BRA `(.L_x_2760) ;  /* 0x0000000800548947 */ /* 0x004fec0003800000 */
.L_x_2789:
[----:B------:R-:W3:Y:S02]  /*a610*/  SYNCS.PHASECHK.TRANS64.TRYWAIT P0, [R3+URZ], R2 ;  /* 0x00000002030075a7 */ /* 0x000ee4000800017f */
[----:B---3--:R-:W-:Y:S05]  /*a620*/  @!P0 BRA `(.L_x_2761) ;  /* 0x0000000800608947 */ /* 0x008fea0003800000 */
.L_x_2790:
[----:B------:R-:W-:Y:S05]  /*a630*/  @!P2 BRA `(.L_x_2762) ;  /* 0x000000000004a947 */ /* 0x000fea0003800000 */
[----:B------:R-:W-:Y:S01]  /*a640*/  BPT.TRAP 0x1 ;  /* 0x000000040000795c */ /* 0x000fe20000300000 */
.L_x_2762:
[----:B---3--:R-:W-:-:S04]  /*a650*/  IADD3 R3, R0, 0x28c60, RZ ;  /* 0x00028c6000037810 */ /* 0x008fc80007ffe0ff */
[----:B------:R-:W-:-:S04]  /*a660*/  LEA R16, R16, R3, 0x3 ;  /* 0x0000000310107211 */ /* 0x000fc800078e18ff */
[----:B------:R-:W3:Y:S02]  /*a670*/  SYNCS.PHASECHK.TRANS64.TRYWAIT P0, [R16+URZ], R5 ;  /* 0x00000005100075a7 */ /* 0x000ee4000800017f */
[----:B---3--:R-:W-:Y:S05]  /*a680*/  @!P0 BRA `(.L_x_2763) ;  /* 0x00000008005c8947 */ /* 0x008fea0003800000 */
.L_x_2791:
[----:B------:R-:W-:-:S07]  /*a690*/  IMAD R3, R4, 0x8, R3 ;  /* 0x0000000804037824 */ /* 0x000fce00078e0203 */
.L_x_2764:
[----:B----4-:R4:W1:Y:S02]  /*a6a0*/  SYNCS.PHASECHK.TRANS64.TRYWAIT P0, [R3+URZ], R2 ;  /* 0x00000002030075a7 */ /* 0x010864000800017f */
[----:B-1----:R-:W-:Y:S05]  /*a6b0*/  @!P0 NANOSLEEP.SYNCS 0x989680 ;  /* 0x009896800000895d */ /* 0x002fea0003900000 */
[----:B------:R-:W1:Y:S02]  /*a6c0*/  @!P0 SYNCS.PHASECHK.TRANS64 P0, [R3+URZ], R2 ;  /* 0x00000002030085a7 */ /* 0x000e64000800007f */
[----:B-1----:R-:W-:Y:S05]  /*a6d0*/  @!P0 BRA `(.L_x_2764) ;  /* 0xfffffffc00f08947 */ /* 0x002fea000383ffff */
.L_x_2757:
[----:B------:R-:W-:Y:S05]  /*a6e0*/  BSYNC B0 ;  /* 0x0000000000007941 */ /* 0x000fea0003800000 */
.L_x_2756:
[----:B------:R-:W-:Y:S05]  /*a6f0*/  EXIT ;  /* 0x000000000000794d */ /* 0x000fea0003800000 */
.L_x_2678:
[----:B-1----:R-:W-:-:S04]  /*a700*/  MOV R3, UR16 ;  /* 0x0000001000037c02 */ /* 0x002fc80008000f00 */
[----:B------:R1:W2:Y:S03]  /*a710*/  SYNCS.PHASECHK.TRANS64.TRYWAIT P0, [R3+URZ+0x28c50], R0 ;  /* 0x028c5000030075a7 */ /* 0x0002a6000800017f */
[----:B--2---:R-:W-:Y:S05]  /*a720*/  @!P0 NANOSLEEP.SYNCS 0x989680 ;  /* 0x009896800000895d */ /* 0x004fea0003900000 */
[----:B------:R-:W2:Y:S02]  /*a730*/  @!P0 SYNCS.PHASECHK.TRANS64 P0, [R3+URZ+0x28c50], R0 ;  /* 0x028c5000030085a7 */ /* 0x000ea4000800007f */
[----:B--2---:R-:W-:Y:S05]  /*a740*/  @!P0 BRA `(.L_x_2678) ;  /* 0xfffffffc00ec8947 */ /* 0x004fea000383ffff */
[----:B------:R-:W-:Y:S05]  /*a750*/  BRA `(.L_x_2765) ;  /* 0xffffff6800847947 */ /* 0x000fea000383ffff */
.L_x_2683:
[----:B--2---:R-:W-:-:S04]  /*a760*/  MOV R4, UR6 ;  /* 0x0000000600047c02 */ /* 0x004fc80008000f00 */
[----:B------:R2:W3:Y:S03]  /*a770*/  SYNCS.PHASECHK.TRANS64.TRYWAIT P0, [R4+URZ+0x28c50], R3 ;  /* 0x028c5003040075a7 */ /* 0x0004e6000800017f */
[----:B---3--:R-:W-:Y:S05]  /*a780*/  @!P0 NANOSLEEP.SYNCS 0x989680 ;  /* 0x009896800000895d */ /* 0x008fea0003900000 */
[----:B------:R-:W3:Y:S02]  /*a790*/  @!P0 SYNCS.PHASECHK.TRANS64 P0, [R4+URZ+0x28c50], R3 ;  /* 0x028c5003040085a7 */ /* 0x000ee4000800007f */
[----:B---3--:R-:W-:Y:S05]  /*a7a0*/  @!P0 BRA `(.L_x_2683) ;  /* 0xfffffffc00ec8947 */ /* 0x008fea000383ffff */
[----:B------:R-:W-:Y:S05]  /*a7b0*/  BRA `(.L_x_2682) ;  /* 0xffffff7400987947 */ /* 0x000fea000383ffff */
.L_x_2687:
[----:B-1----:R-:W-:-:S04]  /*a7c0*/  IMAD.U32 R3, RZ, RZ, UR46 ;  /* 0x0000002eff037e24 */ /* 0x002fc8000f8e00ff */
[----:B------:R1:W2:Y:S03]  /*a7d0*/  SYNCS.PHASECHK.TRANS64.TRYWAIT P1, [R3+URZ+0x28c00], R0 ;  /* 0x028c0000030075a7 */ /* 0x0002a6000802017f */
[----:B--2---:R-:W-:Y:S05]  /*a7e0*/  @!P1 NANOSLEEP.SYNCS 0x989680 ;  /* 0x009896800000995d */ /* 0x004fea0003900000 */
[----:B------:R-:W2:Y:S02]  /*a7f0*/  @!P1 SYNCS.PHASECHK.TRANS64 P1, [R3+URZ+0x28c00], R0 ;  /* 0x028c0000030095a7 */ /* 0x000ea4000802007f */
[----:B--2---:R-:W-:Y:S05]  /*a800*/  @!P1 BRA `(.L_x_2687) ;  /* 0xfffffffc00ec9947 */ /* 0x004fea000383ffff */
[----:B------:R-:W-:Y:S05]  /*a810*/  BRA `(.L_x_2766) ;  /* 0xffffff8000e47947 */ /* 0x000fea000383ffff */
.L_x_2691:
[----:B---3--:R3:W4:Y:S02]  /*a820*/  SYNCS.PHASECHK.TRANS64.TRYWAIT P1, [R7+URZ+0x28c30], R12 ;  /* 0x028c300c070075a7 */ /* 0x008724000802017f */
[----:B----4-:R-:W-:Y:S05]  /*a830*/  @!P1 NANOSLEEP.SYNCS 0x989680 ;  /* 0x009896800000995d */ /* 0x010fea0003900000 */
[----:B------:R-:W4:Y:S02]  /*a840*/  @!P1 SYNCS.PHASECHK.TRANS64 P1, [R7+URZ+0x28c30], R12 ;  /* 0x028c300c070095a7 */ /* 0x000f24000802007f */
[----:B----4-:R-:W-:Y:S05]  /*a850*/  @!P1 BRA `(.L_x_2691) ;  /* 0xfffffffc00f09947 */ /* 0x010fea000383ffff */
[----:B------:R-:W-:Y:S05]  /*a860*/  BRA `(.L_x_2690) ;  /* 0xffffff8400007947 */ /* 0x000fea000383ffff */
.L_x_2695:
[----:B---3--:R3:W4:Y:S02]  /*a870*/  SYNCS.PHASECHK.TRANS64.TRYWAIT P2, [R7+URZ+0x28c50], R12 ;  /* 0x028c500c070075a7 */ /* 0x008724000804017f */
[----:B----4-:R-:W-:Y:S05]  /*a880*/  @!P2 NANOSLEEP.SYNCS 0x989680 ;  /* 0x009896800000a95d */ /* 0x010fea0003900000 */
[----:B------:R-:W4:Y:S02]  /*a890*/  @!P2 SYNCS.PHASECHK.TRANS64 P2, [R7+URZ+0x28c50], R12 ;  /* 0x028c500c0700a5a7 */ /* 0x000f24000804007f */
[----:B----4-:R-:W-:Y:S05]  /*a8a0*/  @!P2 BRA `(.L_x_2695) ;  /* 0xfffffffc00f0a947 */ /* 0x010fea000383ffff */
[----:B------:R-:W-:Y:S05]  /*a8b0*/  BRA `(.L_x_2694) ;  /* 0xffffff9400147947 */ /* 0x000fea000383ffff */
.L_x_2700:
[----:B---3--:R-:W-:-:S04]  /*a8c0*/  MOV R0, UR22 ;  /* 0x0000001600007c02 */ /* 0x008fc80008000f00 */
[----:B------:R3:W4:Y:S03]  /*a8d0*/  SYNCS.PHASECHK.TRANS64.TRYWAIT P3, [R0+URZ+0x28c30], R7 ;  /* 0x028c3007000075a7 */ /* 0x000726000806017f */
[----:B----4-:R-:W-:Y:S05]  /*a8e0*/  @!P3 NANOSLEEP.SYNCS 0x989680 ;  /* 0x009896800000b95d */ /* 0x010fea0003900000 */
[----:B------:R-:W4:Y:S02]  /*a8f0*/  @!P3 SYNCS.PHASECHK.TRANS64 P3, [R0+URZ+0x28c30], R7 ;  /* 0x028c30070000b5a7 */ /* 0x000f24000806007f */
[----:B----4-:R-:W-:Y:S05]  /*a900*/  @!P3 BRA `(.L_x_2700) ;  /* 0xfffffffc00ecb947 */ /* 0x010fea000383ffff */
[----:B------:R-:W-:Y:S05]  /*a910*/  BRA `(.L_x_2699) ;  /* 0xffffff9400f47947 */ /* 0x000fea000383ffff */
.L_x_2704:
[----:B---3--:R3:W1:Y:S02]  /*a920*/  SYNCS.PHASECHK.TRANS64.TRYWAIT P3, [R170+URZ+0x28c50], R7 ;  /* 0x028c5007aa0075a7 */ /* 0x008664000806017f */
[----:B-1----:R-:W-:Y:S05]  /*a930*/  @!P3 NANOSLEEP.SYNCS 0x989680 ;  /* 0x009896800000b95d */ /* 0x002fea0003900000 */
[----:B------:R-:W1:Y:S02]  /*a940*/  @!P3 SYNCS.PHASECHK.TRANS64 P3, [R170+URZ+0x28c50], R7 ;  /* 0x028c5007aa00b5a7 */ /* 0x000e64000806007f */
[----:B-1----:R-:W-:Y:S05]  /*a950*/  @!P3 BRA `(.L_x_2704) ;  /* 0xfffffffc00f0b947 */ /* 0x002fea000383ffff */
[----:B------:R-:W-:Y:S05]  /*a960*/  BRA `(.L_x_2703) ;  /* 0xffffffac00287947 */ /* 0x000fea000383ffff */
.L_x_2715:
[----:B------:R-:W1:Y:S01]  /*a970*/  S2R R5, SR_TID.X ;  /* 0x0000000000057919 */ /* 0x000e620000002100 */
[----:B------:R-:W-:Y:S01]  /*a980*/  BSSY B0, `(.L_x_2767) ;  /* 0x000000a000007945 */ /* 0x000fe20003800000 */
[----:B------:R-:W-:Y:S01]  /*a990*/  IMAD.MOV.U32 R12, RZ, RZ, RZ ;  /* 0x000000ffff0c7224 */ /* 0x000fe200078e00ff */
[----:B------:R-:W-:Y:S02]  /*a9a0*/  MOV R11, 0x1f ;  /* 0x0000001f000b7802 */ /* 0x000fe40000000f00 */
[----:B------:R-:W-:Y:S02]  /*a9b0*/  MOV R15, 0xffffffff ;  /* 0xffffffff000f7802 */ /* 0x000fe40000000f00 */
[----:B-1----:R-:W-:-:S04]  /*a9c0*/  SHF.R.U32.HI R5, RZ, 0x5, R5 ;  /* 0x00000005ff057819 */ /* 0x002fc80000011605 */
[----:B------:R-:W-:-:S04]  /*a9d0*/  LOP3.LUT R5, R5, 0x3, RZ, 0xc0, !PT ;  /* 0x0000000305057812 */ /* 0x000fc800078ec0ff */
[----:B------:R-:W-:-:S07]  /*a9e0*/  MOV R13, R5 ;  /* 0x00000005000d7202 */ /* 0x000fce0000000f00 */
[----:B------:R-:W-:Y:S05]  /*a9f0*/  WARPSYNC.COLLECTIVE R15, `(.L_x_2768) ;  /* 0x000000000f087348 */ /* 0x000fea0003c00000 */
[----:B------:R1:W2:Y:S02]  /*aa00*/  SHFL.IDX P6, R14, R13, R12, R11 ;  /* 0x0000000c0d0e7389 */ /* 0x0002a400000c000b */
[----:B-12---:R-:W-:Y:S01]  /*aa10*/  ENDCOLLECTIVE ;  /* 0x000000000000791b */ /* 0x006fe20003800000 */
.L_x_2768:
[----:B------:R-:W-:Y:S05]  /*aa20*/  BSYNC B0 ;  /* 0x0000000000007941 */ /* 0x000fea0003800000 */
.L_x_2767:
[----:B------:R-:W-:Y:S05]  /*aa30*/  BRA `(.L_x_2769) ;  /* 0xffffffd400387947 */ /* 0x000fea000383ffff */
.L_x_2716:
[----:B------:R-:W-:Y:S01]  /*aa40*/  BSSY B0, `(.L_x_2770) ;  /* 0x0000006000007945 */ /* 0x000fe20003800000 */
[----:B------:R-:W-:-:S07]  /*aa50*/  IMAD.MOV.U32 R15, RZ, RZ, -0x1 ;  /* 0xffffffffff0f7424 */ /* 0x000fce00078e00ff */
[----:B------:R-:W-:Y:S05]  /*aa60*/  WARPSYNC.COLLECTIVE R15, `(.L_x_2771) ;  /* 0x000000000f0c7348 */ /* 0x000fea0003c00000 */
[----:B------:R-:W-:Y:S02]  /*aa70*/  ELECT P6, UR62, PT ;  /* 0x00000000003e782f */ /* 0x000fe400038c0000 */
[----:B------:R-:W-:Y:S01]  /*aa80*/  MOV R14, UR62 ;  /* 0x0000003e000e7c02 */ /* 0x000fe20008000f00 */
[----:B------:R-:W-:Y:S10]  /*aa90*/  ENDCOLLECTIVE ;  /* 0x000000000000791b */ /* 0x000ff40003800000 */
.L_x_2771:
[----:B------:R-:W-:Y:S05]  /*aaa0*/  BSYNC B0 ;  /* 0x0000000000007941 */ /* 0x000fea0003800000 */
.L_x_2770:
[----:B------:R-:W-:Y:S05]  /*aab0*/  BRA `(.L_x_2772) ;  /* 0xffffffd400307947 */ /* 0x000fea000383ffff */
.L_x_2719:
[----:B--2---:R2:W3:Y:S02]  /*aac0*/  SYNCS.PHASECHK.TRANS64.TRYWAIT P1, [R5+URZ+0x28c40], R10 ;  /* 0x028c400a050075a7 */ /* 0x0044e4000802017f */
[----:B---3--:R-:W-:Y:S05]  /*aad0*/  @!P1 NANOSLEEP.SYNCS 0x989680 ;  /* 0x009896800000995d */ /* 0x008fea0003900000 */
[----:B------:R-:W3:Y:S02]  /*aae0*/  @!P1 SYNCS.PHASECHK.TRANS64 P1, [R5+URZ+0x28c40], R10 ;  /* 0x028c400a050095a7 */ /* 0x000ee4000802007f */
[----:B---3--:R-:W-:Y:S05]  /*aaf0*/  @!P1 BRA `(.L_x_2719) ;  /* 0xfffffffc00f09947 */ /* 0x008fea000383ffff */
[----:B------:R-:W-:Y:S05]  /*ab00*/  BRA `(.L_x_2773) ;  /* 0xffffffd400907947 */ /* 0x000fea000383ffff */
.L_x_2722:
[----:B--2---:R-:W2:Y:S01]  /*ab10*/  S2R R10, SR_CgaCtaId ;  /* 0x00000000000a7919 */ /* 0x004ea20000008800 */
[----:B------:R-:W-:-:S04]  /*ab20*/  MOV R8, 0x400 ;  /* 0x0000040000087802 */ /* 0x000fc80000000f00 */
[----:B--2---:R-:W-:-:S04]  /*ab30*/  LEA R8, R10, R8, 0x18 ;  /* 0x000000080a087211 */ /* 0x004fc800078ec0ff */
[----:B------:R2:W3:Y:S03]  /*ab40*/  SYNCS.PHASECHK.TRANS64.TRYWAIT P1, [R8+URZ+0x28c20], R5 ;  /* 0x028c2005080075a7 */ /* 0x0004e6000802017f */
[----:B---3--:R-:W-:Y:S05]  /*ab50*/  @!P1 NANOSLEEP.SYNCS 0x989680 ;  /* 0x009896800000995d */ /* 0x008fea0003900000 */
[----:B------:R-:W3:Y:S02]  /*ab60*/  @!P1 SYNCS.PHASECHK.TRANS64 P1, [R8+URZ+0x28c20], R5 ;  /* 0x028c2005080095a7 */ /* 0x000ee4000802007f */
[----:B---3--:R-:W-:Y:S05]  /*ab70*/  @!P1 BRA `(.L_x_2722) ;  /* 0xfffffffc00e49947 */ /* 0x008fea000383ffff */
[----:B------:R-:W-:Y:S05]  /*ab80*/  BRA `(.L_x_2774) ;  /* 0xffffffd800547947 */ /* 0x000fea000383ffff */
.L_x_2725:
[----:B--2---:R2:W3:Y:S02]  /*ab90*/  SYNCS.PHASECHK.TRANS64.TRYWAIT P1, [R8+URZ+0x28c60], R5 ;  /* 0x028c6005080075a7 */ /* 0x0044e4000802017f */
[----:B---3--:R-:W-:Y:S05]  /*aba0*/  @!P1 NANOSLEEP.SYNCS 0x989680 ;  /* 0x009896800000995d */ /* 0x008fea0003900000 */
[----:B------:R-:W3:Y:S02]  /*abb0*/  @!P1 SYNCS.PHASECHK.TRANS64 P1, [R8+URZ+0x28c60], R5 ;  /* 0x028c6005080095a7 */ /* 0x000ee4000802007f */
[----:B---3--:R-:W-:Y:S05]  /*abc0*/  @!P1 BRA `(.L_x_2725) ;  /* 0xfffffffc00f09947 */ /* 0x008fea000383ffff */
[----:B------:R-:W-:Y:S05]  /*abd0*/  BRA `(.L_x_2775) ;  /* 0xffffffd800747947 */ /* 0x000fea000383ffff */
.L_x_2732:
[----:B--2---:R2:W3:Y:S02]  /*abe0*/  SYNCS.PHASECHK.TRANS64.TRYWAIT P2, [R2+URZ+0x28c40], R3 ;  /* 0x028c4003020075a7 */ /* 0x0044e4000804017f */
[----:B---3--:R-:W-:Y:S05]  /*abf0*/  @!P2 NANOSLEEP.SYNCS 0x989680 ;  /* 0x009896800000a95d */ /* 0x008fea0003900000 */
[----:B------:R-:W3:Y:S02]  /*ac00*/  @!P2 SYNCS.PHASECHK.TRANS64 P2, [R2+URZ+0x28c40], R3 ;  /* 0x028c40030200a5a7 */ /* 0x000ee4000804007f */
[----:B---3--:R-:W-:Y:S05]  /*ac10*/  @!P2 BRA `(.L_x_2732) ;  /* 0xfffffffc00f0a947 */ /* 0x008fea000383ffff */
[----:B------:R-:W-:Y:S05]  /*ac20*/  BRA `(.L_x_2776) ;  /* 0xffffffe0001c7947 */ /* 0x000fea000383ffff */
.L_x_2734:
[----:B---3--:R3:W4:Y:S02]  /*ac30*/  SYNCS.PHASECHK.TRANS64.TRYWAIT P2, [R2+URZ+0x28c60], R3 ;  /* 0x028c6003020075a7 */ /* 0x008724000804017f */
[----:B----4-:R-:W-:Y:S05]  /*ac40*/  @!P2 NANOSLEEP.SYNCS 0x989680 ;  /* 0x009896800000a95d */ /* 0x010fea0003900000 */
[----:B------:R-:W4:Y:S02]  /*ac50*/  @!P2 SYNCS.PHASECHK.TRANS64 P2, [R2+URZ+0x28c60], R3 ;  /* 0x028c60030200a5a7 */ /* 0x000f24000804007f */
[----:B----4-:R-:W-:Y:S05]  /*ac60*/  @!P2 BRA `(.L_x_2734) ;  /* 0xfffffffc00f0a947 */ /* 0x010fea000383ffff */
[----:B------:R-:W-:Y:S05]  /*ac70*/  BRA `(.L_x_2777) ;  /* 0xffffffe000787947 */ /* 0x000fea000383ffff */
.L_x_2740:
[----:B-1----:R1:W2:Y:S02]  /*ac80*/  SYNCS.PHASECHK.TRANS64.TRYWAIT P2, [R3+URZ+0x28c40], R2 ;  /* 0x028c4002030075a7 */ /* 0x0022a4000804017f */
[----:B--2---:R-:W-:Y:S05]  /*ac90*/  @!P2 NANOSLEEP.SYNCS 0x989680 ;  /* 0x009896800000a95d */ /* 0x004fea0003900000 */
[----:B------:R-:W2:Y:S02]  /*aca0*/  @!P2 SYNCS.PHASECHK.TRANS64 P2, [R3+URZ+0x28c40], R2 ;  /* 0x028c40020300a5a7 */ /* 0x000ea4000804007f */
[----:B--2---:R-:W-:Y:S05]  /*acb0*/  @!P2 BRA `(.L_x_2740) ;  /* 0xfffffffc00f0a947 */ /* 0x004fea000383ffff */
[----:B------:R-:W-:Y:S05]  /*acc0*/  BRA `(.L_x_2778) ;  /* 0xffffffe800087947 */ /* 0x000fea000383ffff */
.L_x_2742:
[----:B--2---:R2:W3:Y:S02]  /*acd0*/  SYNCS.PHASECHK.TRANS64.TRYWAIT P2, [R3+URZ+0x28c60], R2 ;  /* 0x028c6002030075a7 */ /* 0x0044e4000804017f */
[----:B---3--:R-:W-:Y:S05]  /*ace0*/  @!P2 NANOSLEEP.SYNCS 0x989680 ;  /* 0x009896800000a95d */ /* 0x008fea0003900000 */
[----:B------:R-:W3:Y:S02]  /*acf0*/  @!P2 SYNCS.PHASECHK.TRANS64 P2, [R3+URZ+0x28c60], R2 ;  /* 0x028c60020300a5a7 */ /* 0x000ee4000804007f */
[----:B---3--:R-:W-:Y:S05]  /*ad00*/  @!P2 BRA `(.L_x_2742) ;  /* 0xfffffffc00f0a947 */ /* 0x008fea000383ffff */
[----:B------:R-:W-:Y:S05]  /*ad10*/  BRA `(.L_x_2779) ;  /* 0xffffffe800647947 */ /* 0x000fea000383ffff */
.L_x_2747:
[----:B-1----:R1:W2:Y:S02]  /*ad20*/  SYNCS.PHASECHK.TRANS64.TRYWAIT P2, [R3+URZ+0x28c40], R2 ;  /* 0x028c4002030075a7 */ /* 0x0022a4000804017f */
[----:B--2---:R-:W-:Y:S05]  /*ad30*/  @!P2 NANOSLEEP.SYNCS 0x989680 ;  /* 0x009896800000a95d */ /* 0x004fea0003900000 */
[----:B------:R-:W2:Y:S02]  /*ad40*/  @!P2 SYNCS.PHASECHK.TRANS64 P2, [R3+URZ+0x28c40], R2 ;  /* 0x028c40020300a5a7 */ /* 0x000ea4000804007f */
[----:B--2---:R-:W-:Y:S05]  /*ad50*/  @!P2 BRA `(.L_x_2747) ;  /* 0xfffffffc00f0a947 */ /* 0x004fea000383ffff */
[----:B------:R-:W-:Y:S05]  /*ad60*/  BRA `(.L_x_2780) ;  /* 0xffffffec00dc7947 */ /* 0x000fea000383ffff */
.L_x_2749:
[----:B--2---:R2:W3:Y:S02]  /*ad70*/  SYNCS.PHASECHK.TRANS64.TRYWAIT P2, [R3+URZ+0x28c60], R2 ;  /* 0x028c6002030075a7 */ /* 0x0044e4000804017f */
[----:B---3--:R-:W-:Y:S05]  /*ad80*/  @!P2 NANOSLEEP.SYNCS 0x989680 ;  /* 0x009896800000a95d */ /* 0x008fea0003900000 */
[----:B------:R-:W3:Y:S02]  /*ad90*/  @!P2 SYNCS.PHASECHK.TRANS64 P2, [R3+URZ+0x28c60], R2 ;  /* 0x028c60020300a5a7 */ /* 0x000ee4000804007f */
[----:B---3--:R-:W-:Y:S05]  /*ada0*/  @!P2 BRA `(.L_x_2749) ;  /* 0xfffffffc00f0a947 */ /* 0x008fea000383ffff */
[----:B------:R-:W-:Y:S05]  /*adb0*/  BRA `(.L_x_2781) ;  /* 0xfffffff000387947 */ /* 0x000fea000383ffff */
.L_x_2754:
[----:B--2---:R2:W3:Y:S02]  /*adc0*/  SYNCS.PHASECHK.TRANS64.TRYWAIT P0, [R0+URZ+0x28c20], R3 ;  /* 0x028c2003000075a7 */ /* 0x0044e4000800017f */
[----:B---3--:R-:W-:Y:S05]  /*add0*/  @!P0 NANOSLEEP.SYNCS 0x989680 ;  /* 0x009896800000895d */ /* 0x008fea0003900000 */
[----:B------:R-:W3:Y:S02]  /*ade0*/  @!P0 SYNCS.PHASECHK.TRANS64 P0, [R0+URZ+0x28c20], R3 ;  /* 0x028c2003000085a7 */ /* 0x000ee4000800007f */
[----:B---3--:R-:W-:Y:S05]  /*adf0*/  @!P0 BRA `(.L_x_2754) ;  /* 0xfffffffc00f08947 */ /* 0x008fea000383ffff */
[----:B------:R-:W-:Y:S05]  /*ae00*/  BRA `(.L_x_2782) ;  /* 0xfffffff400847947 */ /* 0x000fea000383ffff */
.L_x_2755:
[----:B------:R-:W3:Y:S01]  /*ae10*/  S2R R2, SR_TID.X ;  /* 0x0000000000027919 */ /* 0x000ee20000002100 */
[----:B------:R-:W-:Y:S01]  /*ae20*/  BSSY B0, `(.L_x_2783) ;  /* 0x000000a000007945 */ /* 0x000fe20003800000 */
[----:B------:R-:W-:Y:S01]  /*ae30*/  MOV R12, RZ ;  /* 0x000000ff000c7202 */ /* 0x000fe20000000f00 */
[----:B------:R-:W-:Y:S01]  /*ae40*/  IMAD.MOV.U32 R11, RZ, RZ, 0x1f ;  /* 0x0000001fff0b7424 */ /* 0x000fe200078e00ff */
[----:B------:R-:W-:Y:S02]  /*ae50*/  MOV R15, 0xffffffff ;  /* 0xffffffff000f7802 */ /* 0x000fe40000000f00 */
[----:B---3--:R-:W-:-:S04]  /*ae60*/  SHF.R.U32.HI R2, RZ, 0x5, R2 ;  /* 0x00000005ff027819 */ /* 0x008fc80000011602 */
[----:B------:R-:W-:-:S04]  /*ae70*/  LOP3.LUT R2, R2, 0x3, RZ, 0xc0, !PT ;  /* 0x0000000302027812 */ /* 0x000fc800078ec0ff */
[----:B------:R-:W-:-:S07]  /*ae80*/  MOV R13, R2 ;  /* 0x00000002000d7202 */ /* 0x000fce0000000f00 */
[----:B-12---:R-:W-:Y:S05]  /*ae90*/  WARPSYNC.COLLECTIVE R15, `(.L_x_2784) ;  /* 0x000000000f087348 */ /* 0x006fea0003c00000 */
[----:B------:R3:W4:Y:S02]  /*aea0*/  SHFL.IDX P6, R14, R13, R12, R11 ;  /* 0x0000000c0d0e7389 */ /* 0x00072400000c000b */
[----:B-1234-:R-:W-:Y:S01]  /*aeb0*/  ENDCOLLECTIVE ;  /* 0x000000000000791b */ /* 0x01efe20003800000 */
.L_x_2784:
[----:B------:R-:W-:Y:S05]  /*aec0*/  BSYNC B0 ;  /* 0x0000000000007941 */ /* 0x000fea0003800000 */
.L_x_2783:
[----:B------:R-:W-:Y:S05]  /*aed0*/  BRA `(.L_x_2785) ;  /* 0xfffffff4006c7947 */ /* 0x000fea000383ffff */
.L_x_2758:
[----:B------:R-:W-:Y:S01]  /*aee0*/  BSSY B1, `(.L_x_2786) ;  /* 0x0000006000017945 */ /* 0x000fe20003800000 */
[----:B------:R-:W-:-:S07]  /*aef0*/  MOV R15, 0xffffffff ;  /* 0xffffffff000f7802 */ /* 0x000fce0000000f00 */
[----:B-123--:R-:W-:Y:S05]  /*af00*/  WARPSYNC.COLLECTIVE R15, `(.L_x_2787) ;  /* 0x000000000f0c7348 */ /* 0x00efea0003c00000 */
[----:B------:R-:W-:Y:S02]  /*af10*/  ELECT P6, UR62, PT ;  /* 0x00000000003e782f */ /* 0x000fe400038c0000 */
[----:B------:R-:W-:Y:S01]  /*af20*/  MOV R14, UR62 ;  /* 0x0000003e000e7c02 */ /* 0x000fe20008000f00 */
[----:B-123--:R-:W-:Y:S10]  /*af30*/  ENDCOLLECTIVE ;  /* 0x000000000000791b */ /* 0x00eff40003800000 */
.L_x_2787:
[----:B------:R-:W-:Y:S05]  /*af40*/  BSYNC B1 ;  /* 0x0000000000017941 */ /* 0x000fea0003800000 */
.L_x_2786:
[----:B------:R-:W-:Y:S05]  /*af50*/  BRA `(.L_x_2788) ;  /* 0xfffffff400647947 */ /* 0x000fea000383ffff */
.L_x_2760:
[----:B--2---:R2:W3:Y:S02]  /*af60*/  SYNCS.PHASECHK.TRANS64.TRYWAIT P0, [R6+URZ], R5 ;  /* 0x00000005060075a7 */ /* 0x0044e4000800017f */
[----:B---3--:R-:W-:Y:S05]  /*af70*/  @!P0 NANOSLEEP.SYNCS 0x989680 ;  /* 0x009896800000895d */ /* 0x008fea0003900000 */
[----:B------:R-:W3:Y:S02]  /*af80*/  @!P0 SYNCS.PHASECHK.TRANS64 P0, [R6+URZ], R5 ;  /* 0x00000005060085a7 */ /* 0x000ee4000800007f */
[----:B---3--:R-:W-:Y:S05]  /*af90*/  @!P0 BRA `(.L_x_2760) ;  /* 0xfffffffc00f08947 */ /* 0x008fea000383ffff */
[----:B------:R-:W-:Y:S05]  /*afa0*/  BRA `(.L_x_2789) ;  /* 0xfffffff400987947 */ /* 0x000fea000383ffff */
.L_x_2761:
[----:B---3--:R3:W4:Y:S02]  /*afb0*/  SYNCS.PHASECHK.TRANS64.TRYWAIT P0, [R3+URZ], R2 ;  /* 0x00000002030075a7 */ /* 0x008724000800017f */
[----:B----4-:R-:W-:Y:S05]  /*afc0*/  @!P0 NANOSLEEP.SYNCS 0x989680 ;  /* 0x009896800000895d */ /* 0x010fea0003900000 */
[----:B------:R-:W4:Y:S02]  /*afd0*/  @!P0 SYNCS.PHASECHK.TRANS64 P0, [R3+URZ], R2 ;  /* 0x00000002030085a7 */ /* 0x000f24000800007f */
[----:B----4-:R-:W-:Y:S05]  /*afe0*/  @!P0 BRA `(.L_x_2761) ;  /* 0xfffffffc00f08947 */ /* 0x010fea000383ffff */
[----:B------:R-:W-:Y:S05]  /*aff0*/  BRA `(.L_x_2790) ;  /* 0xfffffff4008c7947 */ /* 0x000fea000383ffff */
.L_x_2763:
[----:B---3--:R3:W4:Y:S02]  /*b000*/  SYNCS.PHASECHK.TRANS64.TRYWAIT P0, [R16+URZ], R5 ;  /* 0x00000005100075a7 */ /* 0x008724000800017f */
[----:B----4-:R-:W-:Y:S05]  /*b010*/  @!P0 NANOSLEEP.SYNCS 0x989680 ;  /* 0x009896800000895d */ /* 0x010fea0003900000 */
[----:B------:R-:W4:Y:S02]  /*b020*/  @!P0 SYNCS.PHASECHK.TRANS64 P0, [R16+URZ], R5 ;  /* 0x00000005100085a7 */ /* 0x000f24000800007f */
[----:B----4-:R-:W-:Y:S05]  /*b030*/  @!P0 BRA `(.L_x_2763) ;  /* 0xfffffffc00f08947 */ /* 0x010fea000383ffff */
[----:B------:R-:W-:Y:S05]  /*b040*/  BRA `(.L_x_2791) ;  /* 0xfffffff400907947 */ /* 0x000fea000383ffff */
.L_x_2792:
        /* <DEDUP_REMOVED lines=11> */
.L_x_11940:


//--------------------- .text._ZN7cutlass13device_kernelIN5flash11enable_sm90INS1_16FlashAttnFwdSm90INS1_25CollectiveMainloopFwdSm90ILi2EN4cute5tupleIJNS5_1CILi1EEES8_S8_EEENS6_IJNS7_ILi64EEESA_SA_EEELi512ENS_10bfloat16_tEfNS_4arch4Sm90ELb0ELb0ELb0ELb0ELb0ELb0ELb1ELb0ELb0ELb0ELb0ELb0EEENS1_21CollectiveEpilogueFwdINS6_IJSA_NS7_ILi512EEESA_EEES9_SC_SE_Li256ELb0ELb0ELb0ELb0EEENS1_29StaticPersistentTileSchedulerILb0EEEEEEEEEvNT_6ParamsE --------------------------
	.section	.text._ZN7cutlass13device_kernelIN5flash11enable_sm90INS1_16FlashAttnFwdSm90INS1_25CollectiveMainloopFwdSm90ILi2EN4cute5tupleIJNS5_1CILi1EEES8_S8_EEENS6_IJNS7_ILi64EEESA_SA_EEELi512ENS_10bfloat16_tEfNS_4arch4Sm90ELb0ELb0ELb0ELb0ELb0ELb0ELb1ELb0ELb0ELb0ELb0ELb0EEENS1_21CollectiveEpilogueFwdINS6_IJSA_NS7_ILi512EEESA_EEES9_SC_SE_Li256ELb0ELb0ELb0ELb0EEENS1_29StaticPersistentTileSchedulerILb0EEEEEEEEEvNT_6ParamsE,"ax",@progbits
	.align	128
.text._ZN7cutlass13device_kernelIN5flash11enable_sm90INS1_16FlashAttnFwdSm90INS1_25CollectiveMainloopFwdSm90ILi2EN4cute5tupleIJNS5_1CILi1EEES8_S8_EEENS6_IJNS7_ILi64EEESA_SA_EEELi512ENS_10bfloat16_tEfNS_4arch4Sm90ELb0ELb0ELb0ELb0ELb0ELb0ELb1ELb0ELb0ELb0ELb0ELb0EEENS1_21CollectiveEpilogueFwdINS6_IJSA_NS7_ILi512EEESA_EEES9_SC_SE_Li256ELb0ELb0ELb0ELb0EEENS1_29StaticPersistentTileSchedulerILb0EEEEEEEEEvNT_6ParamsE:
        .type           _ZN7cutlass13device_kernelIN5flash11enable_sm90INS1_16FlashAttnFwdSm90INS1_25CollectiveMainloopFwdSm90ILi2EN4cute5tupleIJNS5_1CILi1EEES8_S8_EEENS6_IJNS7_ILi64EEESA_SA_EEELi512ENS_10bfloat16_tEfNS_4arch4Sm90ELb0ELb0ELb0ELb0ELb0ELb0ELb1ELb0ELb0ELb0ELb0ELb0EEENS1_21CollectiveEpilogueFwdINS6_IJSA_NS7_ILi512EEESA_EEES9_SC_SE_Li256ELb0ELb0ELb0ELb0EEENS1_29StaticPersistentTileSchedulerILb0EEEEEEEEEvNT_6ParamsE,@function
        .size           _ZN7cutlass13device_kernelIN5flash11enable_sm90INS1_16FlashAttnFwdSm90INS1_25CollectiveMainloopFwdSm90ILi2EN4cute5tupleIJNS5_1CILi1EEES8_S8_EEENS6_IJNS7_ILi64EEESA_SA_EEELi512ENS_10bfloat16_tEfNS_4arch4Sm90ELb0ELb0ELb0ELb0ELb0ELb0ELb1ELb0ELb0ELb0ELb0ELb0EEENS1_21CollectiveEpilogueFwdINS6_IJSA_NS7_ILi512EEESA_EEES9_SC_SE_Li256ELb0ELb0ELb0ELb0EEENS1_29StaticPersistentTileSchedulerILb0EEEEEEEEEvNT_6ParamsE,(.L_x_11941 - _ZN7cutlass13device_kernelIN5flash11enable_sm90INS1_16FlashAttnFwdSm90INS1_25CollectiveMainloopFwdSm90ILi2EN4cute5tupleIJNS5_1CILi1EEES8_S8_EEENS6_IJNS7_ILi64EEESA_SA_EEELi512ENS_10bfloat16_tEfNS_4arch4Sm90ELb0ELb0ELb0ELb0ELb0ELb0ELb1ELb0ELb0ELb0ELb0ELb0EEENS1_21CollectiveEpilogueFwdINS6_IJSA_NS7_ILi512EEESA_EEES9_SC_SE_Li256ELb0ELb0ELb0ELb0EEENS1_29StaticPersistentTileSchedulerILb0EEEEEEEEEvNT_6ParamsE)
        .other          _ZN7cutlass13device_kernelIN5flash11enable_sm90INS1_16FlashAttnFwdSm90INS1_25CollectiveMainloopFwdSm90ILi2EN4cute5tupleIJNS5_1CILi1EEES8_S8_EEENS6_IJNS7_ILi64EEESA_SA_EEELi512ENS_10bfloat16_tEfNS_4arch4Sm90ELb0ELb0ELb0ELb0ELb0ELb0ELb1ELb0ELb0ELb0ELb0ELb0EEENS1_21CollectiveEpilogueFwdINS6_IJSA_NS7_ILi512EEESA_EEES9_SC_SE_Li256ELb0ELb0ELb0ELb0EEENS1_29StaticPersistentTileSchedulerILb0EEEEEEEEEvNT_6ParamsE,@"STO_CUDA_ENTRY STV_DEFAULT"
_ZN7cutlass13device_kernelIN5flash11enable_sm90INS1_16FlashAttnFwdSm90INS1_25CollectiveMainloopFwdSm90ILi2EN4cute5tupleIJNS5_1CILi1EEES8_S8_EEENS6_IJNS7_ILi64EEESA_SA_EEELi512ENS_10bfloat16_tEfNS_4arch4Sm90ELb0ELb0ELb0ELb0ELb0ELb0ELb1ELb0ELb0ELb0ELb0ELb0EEENS1_21CollectiveEpilogueFwdINS6_IJSA_NS7_ILi512EEESA_EEES9_SC_SE_Li256ELb0ELb0ELb0ELb0EEENS1_29StaticPersistentTileSchedulerILb0EEEEEEEEEvNT_6ParamsE:
        /* <DEDUP_REMOVED lines=25> */
[----:B-1----:R-:W-:Y:S01]  /*0190*/  NOP ;  /* 0x0000000000007918 */ /* 0x002fe20000000000 */
.L_x_2794:
[----:B------:R-:W-:Y:S05]  /*01a0*/  BSYNC B0 ;  /* 0x0000000000007941 */ /* 0x000fea0003800000 */
.L_x_2793:
[----:B------:R-:W-:Y:S01]  /*01b0*/  VOTEU.ANY UP0, P0 ;  /* 0x00000000003f7886 */ /* 0x000fe20000000100 */
[----:B------:R-:W1:Y:S01]  /*01c0*/  SHFL.IDX PT, R2, R0, RZ, 0x1f ;  /* 0x00001fff00027589 */ /* 0x000e6200000e0000 */
[----:B------:R-:W-:Y:S01]  /*01d0*/  UMOV UR4, 0x1 ;  /* 0x0000000100047882 */ /* 0x000fe20000000000 */
[----:B------:R-:W-:Y:S01]  /*01e0*/  VOTEU.ANY UP1, P0 ;  /* 0x00000000003f7886 */ /* 0x000fe20000020100 */
[----:B------:R-:W-:Y:S01]  /*01f0*/  SHF.R.U32.HI R4, RZ, 0x7, R3 ;  /* 0x00000007ff047819 */ /* 0x000fe20000011603 */
[----:B------:R-:W2:Y:S01]  /*0200*/  @UP0 S2UR UR7, SR_CgaCtaId ;  /* 0x00000000000709c3 */ /* 0x000ea20000008800 */
[----:B------:R-:W-:Y:S01]  /*0210*/  @UP0 UMOV UR6, 0x400 ;  /* 0x0000040000060882 */ /* 0x000fe20000000000 */
[----:B------:R-:W-:-:S04]  /*0220*/  @UP0 UIADD3 UR4, -UR4, 0x100000, URZ ;  /* 0x0010000004040890 */ /* 0x000fc8000fffe13f */
[----:B------:R-:W-:Y:S02]  /*0230*/  @UP0 USHF.L.U32 UR5, UR4, 0xb, URZ ;  /* 0x0000000b04050899 */ /* 0x000fe4000800063f */
[----:B------:R-:W-:Y:S01]  /*0240*/  @UP0 USHF.L.U32 UR4, UR4, 0x1, URZ ;  /* 0x0000000104040899 */ /* 0x000fe2000800063f */
[----:B------:R-:W-:Y:S01]  /*0250*/  VOTEU.ANY UP2, P0 ;  /* 0x00000000003f7886 */ /* 0x000fe20000040100 */
[----:B-1----:R-:W-:Y:S02]  /*0260*/  ISETP.NE.AND P1, PT, R2, RZ, PT ;  /* 0x000000ff0200720c */ /* 0x002fe40003f25270 */
[----:B------:R1:W3:Y:S01]  /*0270*/  SHFL.IDX PT, R2, R4, RZ, 0x1f ;  /* 0x00001fff04027589 */ /* 0x0002e200000e0000 */
[----:B--2---:R-:W-:Y:S01]  /*0280*/  @UP0 ULEA UR6, UR7, UR6, 0x18 ;  /* 0x0000000607060291 */ /* 0x004fe2000f8ec03f */
[----:B------:R-:W-:Y:S02]  /*0290*/  VOTEU.ANY UP0, P0 ;  /* 0x00000000003f7886 */ /* 0x000fe40000000100 */
[----:B------:R-:W2:Y:S09]  /*02a0*/  FENCE.VIEW.ASYNC.S ;  /* 0x00000000000073c6 */ /* 0x000eb20000000000 */
[----:B--2---:R1:W2:Y:S01]  /*02b0*/  @UP0 SYNCS.EXCH.64 URZ, [UR6+0x38800], UR4 ;  /* 0x03880004063f05b2 */ /* 0x0042a20008000100 */
[----:B------:R1:W4:Y:S01]  /*02c0*/  @UP1 SYNCS.EXCH.64 URZ, [UR6+0x38810], UR4 ;  /* 0x03881004063f15b2 */ /* 0x0003220008000100 */
[----:B------:R1:W1:Y:S01]  /*02d0*/  @UP2 SYNCS.EXCH.64 URZ, [UR6+0x38820], UR4 ;  /* 0x03882004063f25b2 */ /* 0x0002620008000100 */
        /* <DEDUP_REMOVED lines=13> */
[----:B------:R1:W1:Y:S01]  /*03b0*/  SYNCS.EXCH.64 URZ, [UR6+0x38848], UR4 ;  /* 0x03884804063f75b2 */ /* 0x0002620008000100 */
[----:B------:R-:W-:Y:S01]  /*03c0*/  NOP ;  /* 0x0000000000007918 */ /* 0x000fe20000000000 */
.L_x_2795:
[----:B-1----:R-:W1:Y:S01]  /*03d0*/  SHFL.IDX PT, R4, R0, RZ, 0x1f ;  /* 0x00001fff00047589 */ /* 0x002e6200000e0000 */
[----:B------:R-:W-:Y:S01]  /*03e0*/  NOP ;  /* 0x0000000000007918 */ /* 0x000fe20000000000 */
[----:B-1----:R-:W-:-:S13]  /*03f0*/  ISETP.NE.AND P0, PT, R4, RZ, PT ;  /* 0x000000ff0400720c */ /* 0x002fda0003f05270 */
[----:B------:R-:W-:Y:S05]  /*0400*/  @P0 BRA `(.L_x_2796) ;  /* 0x0000000000480947 */ /* 0x000fea0003800000 */
[----:B------:R-:W1:Y:S01]  /*0410*/  S2UR UR5, SR_CgaCtaId ;  /* 0x00000000000579c3 */ /* 0x000e620000008800 */
        /* <DEDUP_REMOVED lines=17> */
.L_x_2796:
[----:B------:R-:W5:Y:S01]  /*0530*/  SHFL.IDX PT, R4, R0, RZ, 0x1f ;  /* 0x00001fff00047589 */ /* 0x000f6200000e0000 */
[----:B------:R-:W-:Y:S01]  /*0540*/  NOP ;  /* 0x0000000000007918 */ /* 0x000fe20000000000 */
[----:B-----5:R-:W-:-:S13]  /*0550*/  ISETP.NE.AND P0, PT, R4, RZ, PT ;  /* 0x000000ff0400720c */ /* 0x020fda0003f05270 */
        /* <DEDUP_REMOVED lines=15> */
.L_x_2797:
[----:B------:R-:W5:Y:S01]  /*0650*/  SHFL.IDX PT, R4, R0, RZ, 0x1f ;  /* 0x00001fff00047589 */ /* 0x000f6200000e0000 */
[----:B------:R-:W-:Y:S01]  /*0660*/  NOP ;  /* 0x0000000000007918 */ /* 0x000fe20000000000 */
[----:B-----5:R-:W-:-:S13]  /*0670*/  ISETP.NE.AND P0, PT, R4, RZ, PT ;  /* 0x000000ff0400720c */ /* 0x020fda0003f05270 */
        /* <DEDUP_REMOVED lines=19> */
.L_x_2798:
[----:B------:R-:W5:Y:S01]  /*07b0*/  SHFL.IDX PT, R4, R0, RZ, 0x1f ;  /* 0x00001fff00047589 */ /* 0x000f6200000e0000 */
[----:B---3--:R-:W-:Y:S01]  /*07c0*/  R2UR UR43, R2 ;  /* 0x00000000022b72ca */ /* 0x008fe200000e0000 */
        /* <DEDUP_REMOVED lines=20> */
[----:B---3--:R-:W-:Y:S01]  /*0910*/  NOP ;  /* 0x0000000000007918 */ /* 0x008fe20000000000 */
.L_x_2799:
[----:B------:R-:W-:Y:S01]  /*0920*/  ISETP.NE.AND P0, PT, RZ, UR43, PT ;  /* 0x0000002bff007c0c */ /* 0x000fe2000bf05270 */
[----:B------:R-:W-:Y:S01]  /*0930*/  NOP ;  /* 0x0000000000007918 */ /* 0x000fe20000000000 */
[----:B------:R-:W-:Y:S01]  /*0940*/  ULDC.64 UR54, c[0x0][0x208] ;  /* 0x0000820000367ab9 */ /* 0x000fe20000000a00 */
[----:B-12-4-:R-:W-:Y:S10]  /*0950*/  BAR.SYNC.DEFER_BLOCKING 0x0 ;  /* 0x0000000000007b1d */ /* 0x016ff40000010000 */
[----:B------:R-:W-:Y:S05]  /*0960*/  @!P0 BRA `(.L_x_2800) ;  /* 0x0000009400308947 */ /* 0x000fea0003800000 */
.L_x_2801:
        /* <DEDUP_REMOVED lines=16> */
[----:B------:R-:W-:Y:S01]  /*0a70*/  IMAD.MOV.U32 R184, RZ, RZ, 0x20 ;  /* 0x00000020ffb87424 */ /* 0x000fe200078e00ff */
[----:B------:R-:W-:Y:S01]  /*0a80*/  MOV R16, RZ ;  /* 0x000000ff00107202 */ /* 0x000fe20000000f00 */
[----:B------:R-:W-:Y:S01]  /*0a90*/  ULDC.64 UR46, c[0x0][0x198] ;  /* 0x00006600002e7ab9 */ /* 0x000fe20000000a00 */
[----:B------:R-:W-:Y:S01]  /*0aa0*/  SHF.R.S32.HI R3, RZ, 0x1f, R0 ;  /* 0x0000001fff037819 */ /* 0x000fe20000011400 */
[----:B------:R-:W-:-:S03]  /*0ab0*/  UMOV UR38, URZ ;  /* 0x0000003f00267c82 */ /* 0x000fc60008000000 */
[CC--:B------:R-:W-:Y:S02]  /*0ac0*/  LEA.HI R2, R3.reuse, R0.reuse, RZ, 0x4 ;  /* 0x0000000003027211 */ /* 0x0c0fe400078f20ff */
[CC--:B------:R-:W-:Y:S02]  /*0ad0*/  LEA.HI R4, R3.reuse, R0.reuse, RZ, 0x5 ;  /* 0x0000000003047211 */ /* 0x0c0fe400078f28ff */
[----:B------:R-:W-:Y:S02]  /*0ae0*/  LOP3.LUT R7, R2, 0xfffffff0, RZ, 0xc0, !PT ;  /* 0xfffffff002077812 */ /* 0x000fe400078ec0ff */
[----:B------:R-:W-:Y:S02]  /*0af0*/  LEA.HI R5, R3, R0, RZ, 0x7 ;  /* 0x0000000003057211 */ /* 0x000fe400078f38ff */
[--C-:B------:R-:W-:Y:S01]  /*0b00*/  SHF.R.S32.HI R187, RZ, 0x5, R4.reuse ;  /* 0x00000005ffbb7819 */ /* 0x100fe20000011404 */
[----:B------:R-:W-:Y:S01]  /*0b10*/  IMAD.IADD R7, R0, 0x1, -R7 ;  /* 0x0000000100077824 */ /* 0x000fe200078e0a07 */
[----:B------:R-:W-:-:S02]  /*0b20*/  SHF.R.S32.HI R4, RZ, 0x1f, R4 ;  /* 0x0000001fff047819 */ /* 0x000fc40000011404 */
[----:B------:R-:W-:Y:S02]  /*0b30*/  LOP3.LUT R3, R5, 0xffffff80, RZ, 0xc0, !PT ;  /* 0xffffff8005037812 */ /* 0x000fe400078ec0ff */
[----:B------:R-:W-:Y:S01]  /*0b40*/  LEA.HI R4, R4, R187, RZ, 0x2 ;  /* 0x000000bb04047211 */ /* 0x000fe200078f10ff */
[----:B-1----:R-:W-:Y:S01]  /*0b50*/  ULEA UR42, UR4, UR42, 0x18 ;  /* 0x0000002a042a7291 */ /* 0x002fe2000f8ec03f */
[----:B------:R-:W-:Y:S02]  /*0b60*/  IADD3 R3, R0, -R3, RZ ;  /* 0x8000000300037210 */ /* 0x000fe40007ffe0ff */
[----:B------:R-:W-:Y:S02]  /*0b70*/  SHF.R.S32.HI R0, RZ, 0x1f, R7 ;  /* 0x0000001fff007819 */ /* 0x000fe40000011407 */
[----:B------:R-:W-:Y:S02]  /*0b80*/  SHF.R.S32.HI R186, RZ, 0x7, R5 ;  /* 0x00000007ffba7819 */ /* 0x000fe40000011405 */
[----:B------:R-:W-:-:S02]  /*0b90*/  LOP3.LUT R4, R4, 0x3ffffc, RZ, 0xc0, !PT ;  /* 0x003ffffc04047812 */ /* 0x000fc400078ec0ff */
[----:B------:R-:W-:Y:S01]  /*0ba0*/  SHF.R.S32.HI R9, RZ, 0x4, R2 ;  /* 0x00000004ff097819 */ /* 0x000fe20000011402 */
[----:B------:R-:W-:Y:S01]  /*0bb0*/  IMAD R11, R186, 0x100, R7 ;  /* 0x00000100ba0b7824 */ /* 0x000fe200078e0207 */
[----:B------:R-:W-:Y:S01]  /*0bc0*/  LEA.HI R6, R0, R7, RZ, 0x3 ;  /* 0x0000000700067211 */ /* 0x000fe200078f18ff */
[----:B------:R-:W-:Y:S01]  /*0bd0*/  IMAD.IADD R8, R187, 0x1, -R4 ;  /* 0x00000001bb087824 */ /* 0x000fe200078e0a04 */
[----:B------:R-:W-:Y:S02]  /*0be0*/  LEA.HI R2, R2, R9, RZ, 0x1 ;  /* 0x0000000902027211 */ /* 0x000fe400078f08ff */
[----:B------:R-:W-:Y:S02]  /*0bf0*/  LOP3.LUT R4, R6, 0xfffffff8, RZ, 0xc0, !PT ;  /* 0xfffffff806047812 */ /* 0x000fe400078ec0ff */
[----:B------:R-:W-:Y:S02]  /*0c00*/  LOP3.LUT R2, R2, 0x1ffffffe, RZ, 0xc0, !PT ;  /* 0x1ffffffe02027812 */ /* 0x000fe400078ec0ff */
[----:B------:R-:W-:Y:S01]  /*0c10*/  LEA R188, R8, R11, 0x4 ;  /* 0x0000000b08bc7211 */ /* 0x000fe200078e20ff */
[----:B------:R-:W-:Y:S01]  /*0c20*/  IMAD.IADD R8, R7, 0x1, -R4 ;  /* 0x0000000107087824 */ /* 0x000fe200078e0a04 */
[----:B------:R-:W-:Y:S01]  /*0c30*/  SHF.L.U32 R6, R6, 0x6, RZ ;  /* 0x0000000606067819 */ /* 0x000fe200000006ff */
[----:B------:R-:W-:Y:S01]  /*0c40*/  IMAD.IADD R9, R9, 0x1, -R2 ;  /* 0x0000000109097824 */ /* 0x000fe200078e0a02 */
[----:B------:R-:W-:Y:S01]  /*0c50*/  SHF.R.S32.HI R0, RZ, 0x1f, R3 ;  /* 0x0000001fff007819 */ /* 0x000fe20000011403 */
[----:B------:R-:W-:Y:S01]  /*0c60*/  IMAD.SHL.U32 R10, R8, 0x40, RZ ;  /* 0x00000040080a7824 */ /* 0x000fe200078e00ff */
[----:B------:R-:W-:Y:S01]  /*0c70*/  LOP3.LUT R6, R6, 0x7ffffe00, RZ, 0xc0, !PT ;  /* 0x7ffffe0006067812 */ /* 0x000fe200078ec0ff */
[----:B------:R-:W-:Y:S01]  /*0c80*/  IMAD.SHL.U32 R9, R9, 0x8, RZ ;  /* 0x0000000809097824 */ /* 0x000fe200078e00ff */
[----:B------:R-:W-:-:S02]  /*0c90*/  LEA.HI R2, R0, R3, RZ, 0x2 ;  /* 0x0000000300027211 */ /* 0x000fc400078f10ff */
[----:B------:R-:W-:Y:S01]  /*0ca0*/  LOP3.LUT R10, R10, 0x1c0, RZ, 0xc0, !PT ;  /* 0x000001c00a0a7812 */ /* 0x000fe200078ec0ff */
[--C-:B------:R-:W-:Y:S01]  /*0cb0*/  IMAD.U32 R188, R188, 0x40, R9.reuse ;  /* 0x00000040bcbc7824 */ /* 0x100fe200078e0009 */
[----:B------:R-:W-:Y:S02]  /*0cc0*/  LEA R6, R187, R6, 0xa ;  /* 0x00000006bb067211 */ /* 0x000fe400078e50ff */
[----:B------:R-:W-:Y:S02]  /*0cd0*/  LOP3.LUT R9, R10, 0x8, R9, 0xf8, !PT ;  /* 0x000000080a097812 */ /* 0x000fe400078ef809 */
[----:B------:R-:W-:Y:S02]  /*0ce0*/  SHF.R.U32.HI R10, RZ, 0x3, R10 ;  /* 0x00000003ff0a7819 */ /* 0x000fe4000001160a */
[----:B------:R-:W-:Y:S02]  /*0cf0*/  LEA.HI R4, R0, R3, RZ, 0x5 ;  /* 0x0000000300047211 */ /* 0x000fe400078f28ff */
[----:B------:R-:W-:-:S02]  /*0d00*/  LOP3.LUT R9, R9, R10, RZ, 0x3c, !PT ;  /* 0x0000000a09097212 */ /* 0x000fc400078e3cff */
[--C-:B------:R-:W-:Y:S02]  /*0d10*/  SHF.R.S32.HI R0, RZ, 0x2, R2.reuse ;  /* 0x00000002ff007819 */ /* 0x100fe40000011402 */
[----:B------:R-:W-:Y:S01]  /*0d20*/  SHF.R.S32.HI R7, RZ, 0x1f, R2 ;  /* 0x0000001fff077819 */ /* 0x000fe20000011402 */
[----:B------:R-:W-:Y:S01]  /*0d30*/  IMAD.IADD R6, R6, 0x1, R9 ;  /* 0x0000000106067824 */ /* 0x000fe200078e0209 */
[----:B------:R-:W-:Y:S02]  /*0d40*/  R2P PR, R8, 0x6 ;  /* 0x0000000608007804 */ /* 0x000fe40000000000 */
[----:B------:R-:W-:Y:S02]  /*0d50*/  LEA.HI R7, R7, R0, RZ, 0x3 ;  /* 0x0000000007077211 */ /* 0x000fe400078f18ff */
[----:B------:R-:W-:Y:S02]  /*0d60*/  LEA.HI R5, R5, R186, RZ, 0x1 ;  /* 0x000000ba05057211 */ /* 0x000fe400078f08ff */
[----:B------:R-:W-:-:S02]  /*0d70*/  LEA R23, R6, UR42, 0x1 ;  /* 0x0000002a06177c11 */ /* 0x000fc4000f8e08ff */
[----:B------:R-:W-:Y:S02]  /*0d80*/  LOP3.LUT R2, R2, 0x7ffffffc, RZ, 0xc0, !PT ;  /* 0x7ffffffc02027812 */ /* 0x000fe400078ec0ff */
[----:B------:R-:W-:Y:S01]  /*0d90*/  LOP3.LUT R7, R7, 0xfffffff8, RZ, 0xc0, !PT ;  /* 0xfffffff807077812 */ /* 0x000fe200078ec0ff */
[----:B------:R-:W-:Y:S01]  /*0da0*/  VIADD R185, R23, 0x36400 ;  /* 0x0003640017b97836 */ /* 0x000fe20000000000 */
[----:B------:R-:W-:Y:S01]  /*0db0*/  LOP3.LUT R5, R5, 0xfffffe, RZ, 0xc0, !PT ;  /* 0x00fffffe05057812 */ /* 0x000fe200078ec0ff */
[----:B------:R-:W-:Y:S01]  /*0dc0*/  VIADD R22, R23, 0x36440 ;  /* 0x0003644017167836 */ /* 0x000fe20000000000 */
[----:B------:R-:W-:Y:S01]  /*0dd0*/  SHF.R.S32.HI R4, RZ, 0x5, R4 ;  /* 0x00000005ff047819 */ /* 0x000fe20000011404 */
[----:B------:R-:W-:Y:S01]  /*0de0*/  IMAD.IADD R18, R3, 0x1, -R2 ;  /* 0x0000000103127824 */ /* 0x000fe200078e0a02 */
[----:B------:R-:W-:Y:S01]  /*0df0*/  SEL R184, R184, 0xffffffe0, !P1 ;  /* 0xffffffe0b8b87807 */ /* 0x000fe20004800000 */
[----:B------:R-:W-:Y:S01]  /*0e00*/  IMAD.IADD R7, R0, 0x1, -R7 ;  /* 0x0000000100077824 */ /* 0x000fe200078e0a07 */
[----:B------:R-:W-:Y:S01]  /*0e10*/  MOV R2, RZ ;  /* 0x000000ff00027202 */ /* 0x000fe20000000f00 */
[----:B------:R-:W-:-:S02]  /*0e20*/  IMAD.IADD R5, R186, 0x1, -R5 ;  /* 0x00000001ba057824 */ /* 0x000fc400078e0a05 */
[C---:B------:R-:W-:Y:S01]  /*0e30*/  @P2 VIADD R22, R185.reuse, 0xffffffc0 ;  /* 0xffffffc0b9162836 */ /* 0x040fe20000000000 */
[----:B------:R-:W-:Y:S01]  /*0e40*/  IADD3 R185, R185, R184, RZ ;  /* 0x000000b8b9b97210 */ /* 0x000fe20007ffe0ff */
[----:B------:R-:W-:Y:S02]  /*0e50*/  IMAD R17, R4, 0x10, R7 ;  /* 0x0000001004117824 */ /* 0x000fe400078e0207 */
[----:B------:R-:W-:Y:S02]  /*0e60*/  IMAD.SHL.U32 R19, R5, 0x100, RZ ;  /* 0x0000010005137824 */ /* 0x000fe400078e00ff */
[----:B------:R-:W-:Y:S02]  /*0e70*/  IMAD.SHL.U32 R18, R18, 0x2, RZ ;  /* 0x0000000212127824 */ /* 0x000fe400078e00ff */
[----:B------:R-:W-:-:S07]  /*0e80*/  IMAD.IADD R184, R184, 0x1, R22 ;  /* 0x00000001b8b87824 */ /* 0x000fce00078e0216 */
.L_x_2830:
[----:B------:R-:W-:Y:S01]  /*0e90*/  ULDC UR4, c[0x0][0xea8] ;  /* 0x0003aa0000047ab9 */ /* 0x000fe20000000800 */
[----:B------:R-:W-:Y:S01]  /*0ea0*/  ULDC.64 UR6, c[0x0][0x3f8] ;  /* 0x0000fe0000067ab9 */ /* 0x000fe20000000a00 */
[----:B------:R-:W-:Y:S02]  /*0eb0*/  UISETP.NE.AND UP1, UPT, UR4, 0x1, UPT ;  /* 0x000000010400788c */ /* 0x000fe4000bf25270 */
[----:B------:R-:W-:Y:S01]  /*0ec0*/  UISETP.NE.U32.AND UP0, UPT, UR6, URZ, UPT ;  /* 0x0000003f0600728c */ /* 0x000fe2000bf05070 */
[----:B------:R-:W-:Y:S01]  /*0ed0*/  ULDC UR4, c[0x0][0xeb4] ;  /* 0x0003ad0000047ab9 */ /* 0x000fe20000000800 */
[----:B------:R-:W-:Y:S01]  /*0ee0*/  UMOV UR40, UR41 ;  /* 0x0000002900287c82 */ /* 0x000fe20008000000 */
[----:B------:R-:W-:Y:S02]  /*0ef0*/  UISETP.NE.AND UP2, UPT, UR4, 0x1, UPT ;  /* 0x000000010400788c */ /* 0x000fe4000bf45270 */
[----:B------:R-:W-:Y:S01]  /*0f00*/  UISETP.NE.AND.EX UP0, UPT, UR7, URZ, UPT, UP0 ;  /* 0x0000003f0700728c */ /* 0x000fe2000bf05300 */
[----:B------:R-:W-:-:S03]  /*0f10*/  ULDC UR44, c[0x0][0x404] ;  /* 0x00010100002c7ab9 */ /* 0x000fc60000000800 */
[----:B------:R-:W-:Y:S01]  /*0f20*/  @UP1 ULDC UR4, c[0x0][0xeac] ;  /* 0x0003ab0000041ab9 */ /* 0x000fe20000000800 */
[----:B------:R-:W-:Y:S01]  /*0f30*/  @UP1 ULDC UR6, c[0x0][0xeb0] ;  /* 0x0003ac0000061ab9 */ /* 0x000fe20000000800 */
[----:B------:R-:W-:Y:S02]  /*0f40*/  UIMAD.WIDE.U32 UR4, UR41, UR4, URZ ;  /* 0x00000004290472a5 */ /* 0x000fe4000f8e003f */
[----:B------:R-:W-:Y:S02]  /*0f50*/  USEL UR44, UR44, 0x1, UP0 ;  /* 0x000000012c2c7887 */ /* 0x000fe40008000000 */
[----:B------:R-:W-:Y:S02]  /*0f60*/  @UP1 USHF.R.U32.HI UR40, URZ, UR6, UR5 ;  /* 0x000000063f281299 */ /* 0x000fe40008011605 */
[----:B------:R-:W-:Y:S01]  /*0f70*/  UISETP.NE.AND UP1, UPT, UR43, 0x1, UPT ;  /* 0x000000012b00788c */ /* 0x000fe2000bf25270 */
[----:B------:R-:W-:Y:S01]  /*0f80*/  @UP2 ULDC.64 UR6, c[0x0][0xeb8] ;  /* 0x0003ae0000062ab9 */ /* 0x000fe20000000a00 */
[----:B------:R-:W-:Y:S01]  /*0f90*/  UMOV UR39, UR41 ;  /* 0x0000002900277c82 */ /* 0x000fe20008000000 */
[----:B------:R-:W-:-:S03]  /*0fa0*/  UIMAD.WIDE.U32 UR4, UR40, UR6, URZ ;  /* 0x00000006280472a5 */ /* 0x000fc6000f8e003f */
[----:B------:R-:W-:Y:S01]  /*0fb0*/  PLOP3.LUT P0, PT, PT, PT, UP1, 0x80, 0x0 ;  /* 0x000000000000781c */ /* 0x000fe20003f0f018 */
[----:B------:R-:W-:Y:S01]  /*0fc0*/  ULDC UR6, c[0x0][0x2e0] ;  /* 0x0000b80000067ab9 */ /* 0x000fe20000000800 */
[----:B------:R-:W-:Y:S01]  /*0fd0*/  UMOV UR36, UR40 ;  /* 0x0000002800247c82 */ /* 0x000fe20008000000 */
[----:B------:R-:W-:Y:S02]  /*0fe0*/  UIMAD UR44, UR44, UR6, URZ ;  /* 0x000000062c2c72a4 */ /* 0x000fe4000f8e023f */
[----:B------:R-:W-:-:S08]  /*0ff0*/  @UP2 USHF.R.U32.HI UR36, URZ, UR7, UR5 ;  /* 0x000000073f242299 */ /* 0x000fd00008011605 */
[----:B-1----:R-:W-:Y:S05]  /*1000*/  @!P0 BRA `(.L_x_2802) ;  /* 0x0000001400e08947 */ /* 0x002fea0003800000 */
[----:B------:R-:W1:Y:S01]  /*1010*/  SHFL.IDX PT, R0, R186, RZ, 0x1f ;  /* 0x00001fffba007589 */ /* 0x000e6200000e0000 */
[----:B------:R-:W-:Y:S01]  /*1020*/  UIADD3 UR4, UR42, 0x36400, URZ ;  /* 0x000364002a047890 */ /* 0x000fe2000fffe03f */
[----:B------:R-:W-:Y:S01]  /*1030*/  UMOV UR17, 0x40000040 ;  /* 0x4000004000117882 */ /* 0x000fe20000000000 */
[----:B------:R-:W-:Y:S02]  /*1040*/  BAR.SYNC.DEFER_BLOCKING 0xe, 0x100 ;  /* 0x0384000000007b1d */ /* 0x000fe40000010000 */
[----:B------:R-:W-:Y:S02]  /*1050*/  USHF.R.U32.HI UR4, URZ, 0x4, UR4 ;  /* 0x000000043f047899 */ /* 0x000fe40008011604 */
[----:B------:R-:W-:Y:S02]  /*1060*/  UISETP.GE.AND UP0, UPT, UR44, 0x41, UPT ;  /* 0x000000412c00788c */ /* 0x000fe4000bf06270 */
[----:B------:R-:W-:Y:S01]  /*1070*/  ULOP3.LUT UR4, UR4, 0x3fff, URZ, 0xc0, !UPT ;  /* 0x00003fff04047892 */ /* 0x000fe2000f8ec03f */
[----:B------:R-:W-:Y:S01]  /*1080*/  UMOV UR19, 0x40000040 ;  /* 0x4000004000137882 */ /* 0x000fe20000000000 */
[----:B------:R-:W-:-:S02]  /*1090*/  UMOV UR5, 0x40000040 ;  /* 0x4000004000057882 */ /* 0x000fc40000000000 */
[----:B------:R-:W-:Y:S01]  /*10a0*/  ULOP3.LUT UR16, UR4, 0x10000, URZ, 0xfc, !UPT ;  /* 0x0001000004107892 */ /* 0x000fe2000f8efc3f */
[----:B------:R-:W2:Y:S01]  /*10b0*/  S2R R4, SR_TID.X ;  /* 0x0000000000047919 */ /* 0x000ea20000002100 */
[----:B------:R-:W-:Y:S01]  /*10c0*/  UMOV UR7, 0x40000040 ;  /* 0x4000004000077882 */ /* 0x000fe20000000000 */
[----:B------:R-:W-:Y:S01]  /*10d0*/  UMOV UR9, 0x40000040 ;  /* 0x4000004000097882 */ /* 0x000fe20000000000 */
[----:B------:R-:W-:Y:S01]  /*10e0*/  UIADD3 UR4, UR16, 0x2, URZ ;  /* 0x0000000210047890 */ /* 0x000fe2000fffe03f */
[----:B------:R-:W-:Y:S01]  /*10f0*/  PLOP3.LUT P0, PT, PT, PT, UP0, 0x80, 0x0 ;  /* 0x000000000000781c */ /* 0x000fe20003f0f008 */
[----:B------:R-:W-:Y:S01]  /*1100*/  UIADD3 UR8, UR16, 0x4, URZ ;  /* 0x0000000410087890 */ /* 0x000fe2000fffe03f */
[----:B------:R-:W-:Y:S01]  /*1110*/  UMOV UR11, 0x40000040 ;  /* 0x40000040000b7882 */ /* 0x000fe20000000000 */
[----:B------:R-:W-:Y:S01]  /*1120*/  UIADD3 UR12, UR16, 0x6, URZ ;  /* 0x00000006100c7890 */ /* 0x000fe2000fffe03f */
[----:B-1----:R-:W-:Y:S01]  /*1130*/  LEA.HI R3, R0, R0, RZ, 0x1 ;  /* 0x0000000000037211 */ /* 0x002fe200078f08ff */
[----:B------:R-:W-:Y:S01]  /*1140*/  UMOV UR13, 0x40000040 ;  /* 0x40000040000d7882 */ /* 0x000fe20000000000 */
[----:B------:R-:W-:-:S02]  /*1150*/  UMOV UR15, 0x40000040 ;  /* 0x40000040000f7882 */ /* 0x000fc40000000000 */
[----:B------:R-:W-:Y:S01]  /*1160*/  LOP3.LUT R3, R3, 0x1fffe, RZ, 0xc0, !PT ;  /* 0x0001fffe03037812 */ /* 0x000fe200078ec0ff */
[----:B------:R-:W-:-:S04]  /*1170*/  WARPGROUP.ARRIVE ;  /* 0x00000000000079c5 */ /* 0x000fc80000000000 */
[----:B------:R-:W-:-:S05]  /*1180*/  IMAD.IADD R3, R0, 0x1, -R3 ;  /* 0x0000000100037824 */ /* 0x000fca00078e0a03 */
[----:B------:R-:W-:-:S05]  /*1190*/  LEA R3, R3, UR42, 0xf ;  /* 0x0000002a03037c11 */ /* 0x000fca000f8e78ff */
[----:B------:R-:W-:Y:S01]  /*11a0*/  VIADD R3, R3, 0x400 ;  /* 0x0000040003037836 */ /* 0x000fe20000000000 */
[----:B--2---:R-:W-:-:S04]  /*11b0*/  LOP3.LUT R4, R4, 0x7f, RZ, 0xc0, !PT ;  /* 0x0000007f04047812 */ /* 0x004fc800078ec0ff */
[----:B------:R-:W-:Y:S02]  /*11c0*/  SHF.R.U32.HI R3, RZ, 0x4, R3 ;  /* 0x00000004ff037819 */ /* 0x000fe40000011603 */
[----:B------:R-:W-:Y:S02]  /*11d0*/  ISETP.NE.AND P1, PT, R4, RZ, PT ;  /* 0x000000ff0400720c */ /* 0x000fe40003f25270 */
[----:B------:R-:W-:-:S04]  /*11e0*/  LOP3.LUT R3, R3, 0x3fff, RZ, 0xc0, !PT ;  /* 0x00003fff03037812 */ /* 0x000fc800078ec0ff */
[----:B------:R-:W-:-:S04]  /*11f0*/  LOP3.LUT R7, R3, 0x2000000, RZ, 0xfc, !PT ;  /* 0x0200000003077812 */ /* 0x000fc800078efcff */
[----:B------:R-:W-:-:S04]  /*1200*/  LEA R0, R2, R7, 0xc ;  /* 0x0000000702007211 */ /* 0x000fc800078e60ff */
[C---:B------:R-:W-:Y:S01]  /*1210*/  R2UR UR18, R0.reuse ;  /* 0x00000000001272ca */ /* 0x040fe200000e0000 */
[----:B------:R-:W-:-:S05]  /*1220*/  VIADD R3, R0, 0x80 ;  /* 0x0000008000037836 */ /* 0x000fca0000000000 */
[----:B------:R-:W-:Y:S01]  /*1230*/  R2UR UR6, R3 ;  /* 0x00000000030672ca */ /* 0x000fe200000e0000 */
[C---:B------:R-:W-:Y:S02]  /*1240*/  VIADD R3, R0.reuse, 0x100 ;  /* 0x0000010000037836 */ /* 0x040fe40000000000 */
[----:B------:R-:W-:-:S03]  /*1250*/  VIADD R0, R0, 0x180 ;  /* 0x0000018000007836 */ /* 0x000fc60000000000 */
[----:B------:R-:W-:Y:S01]  /*1260*/  R2UR UR10, R3 ;  /* 0x00000000030a72ca */ /* 0x000fe200000e0000 */
[----:B------:R-:W-:Y:S01]  /*1270*/  HGMMA.64x256x16.F32.BF16 R24, gdesc[UR16].tnspB, RZ, !UPT, gsb0 ;  /* 0x43e00000101879f0 */ /* 0x000fe2000c0018ff */
[----:B------:R-:W-:Y:S02]  /*1280*/  R2UR UR14, R0 ;  /* 0x00000000000e72ca */ /* 0x000fe400000e0000 */
[----:B------:R-:W-:-:S04]  /*1290*/  @!P1 LEA R0, R2, UR42, 0x3 ;  /* 0x0000002a02009c11 */ /* 0x000fc8000f8e18ff */
[----:B------:R-:W-:-:S04]  /*12a0*/  @!P1 IADD3 R0, R0, 0x38860, RZ ;  /* 0x0003886000009810 */ /* 0x000fc80007ffe0ff */
[----:B------:R-:W-:Y:S01]  /*12b0*/  @!P1 PRMT R0, RZ, 0x654, R0 ;  /* 0x00000654ff009816 */ /* 0x000fe20000000000 */
[----:B------:R-:W-:Y:S02]  /*12c0*/  WARPGROUP.DEPBAR.LE gsb0, 0x0 ;  /* 0x00008000000079c5 */ /* 0x000fe40000010000 */
[----:B------:R-:W-:-:S14]  /*12d0*/  WARPGROUP.ARRIVE ;  /* 0x00000000000079c5 */ /* 0x000fdc0000000000 */
        /* <DEDUP_REMOVED lines=12> */
[----:B------:R-:W-:Y:S05]  /*13a0*/  @!P0 BRA `(.L_x_2803) ;  /* 0x0000000800c48947 */ /* 0x000fea0003800000 */
[----:B------:R-:W-:-:S04]  /*13b0*/  UIADD3 UR44, UR44, 0x3f, URZ ;  /* 0x0000003f2c2c7890 */ /* 0x000fc8000fffe03f */
[----:B------:R-:W-:-:S04]  /*13c0*/  USHF.R.S32.HI UR6, URZ, 0x1f, UR44 ;  /* 0x0000001f3f067899 */ /* 0x000fc8000801142c */
[----:B------:R-:W-:-:S04]  /*13d0*/  ULEA.HI UR6, UR6, UR44, URZ, 0x6 ;  /* 0x0000002c06067291 */ /* 0x000fc8000f8f303f */
[----:B------:R-:W-:-:S06]  /*13e0*/  ULEA.HI.SX32 UR6, UR6, 0xfffffffe, 0x1a ;  /* 0xfffffffe06067891 */ /* 0x000fcc000f8fd23f */
[----:B-1----:R-:W-:-:S07]  /*13f0*/  IMAD.U32 R0, RZ, RZ, UR6 ;  /* 0x00000006ff007e24 */ /* 0x002fce000f8e00ff */
.L_x_2804:
[----:B------:R-:W-:Y:S01]  /*1400*/  BAR.SYNC.DEFER_BLOCKING 0xe, 0x100 ;  /* 0x0384000000007b1d */ /* 0x000fe20000010000 */
[----:B------:R-:W-:Y:S01]  /*1410*/  IMAD R3, R2, 0x40, R17 ;  /* 0x0000004002037824 */ /* 0x000fe200078e0211 */
[----:B------:R-:W-:Y:S01]  /*1420*/  ISETP.GT.AND P2, PT, R0, RZ, PT ;  /* 0x000000ff0000720c */ /* 0x000fe20003f44270 */
[----:B------:R-:W-:Y:S02]  /*1430*/  VIADD R2, R2, 0x1 ;  /* 0x0000000102027836 */ /* 0x000fe40000000000 */
[----:B------:R-:W-:Y:S01]  /*1440*/  VIADD R0, R0, 0xffffffff ;  /* 0xffffffff00007836 */ /* 0x000fe20000000000 */
[----:B------:R-:W-:Y:S01]  /*1450*/  LEA R3, R3, UR42, 0x2 ;  /* 0x0000002a03037c11 */ /* 0x000fe2000f8e10ff */
[----:B------:R-:W-:Y:S01]  /*1460*/  UMOV UR19, 0x40000040 ;  /* 0x4000004000137882 */ /* 0x000fe20000000000 */
[C---:B------:R-:W-:Y:S01]  /*1470*/  ISETP.NE.AND P0, PT, R2.reuse, 0x2, PT ;  /* 0x000000020200780c */ /* 0x040fe20003f05270 */
[----:B------:R-:W-:Y:S01]  /*1480*/  UMOV UR7, 0x40000040 ;  /* 0x4000004000077882 */ /* 0x000fe20000000000 */
[----:B------:R-:W-:Y:S01]  /*1490*/  UMOV UR11, 0x40000040 ;  /* 0x40000040000b7882 */ /* 0x000fe20000000000 */
[----:B------:R-:W-:Y:S01]  /*14a0*/  UMOV UR15, 0x40000040 ;  /* 0x40000040000f7882 */ /* 0x000fe20000000000 */
[----:B------:R-:W-:Y:S01]  /*14b0*/  SEL R2, R2, RZ, P0 ;  /* 0x000000ff02027207 */ /* 0x000fe20000000000 */
[----:B------:R-:W1:Y:S04]  /*14c0*/  LDS R4, [R3+0x38400] ;  /* 0x0384000003047984 */ /* 0x000e680000000800 */
[----:B------:R2:W3:Y:S02]  /*14d0*/  LDS R5, [R3+0x38420] ;  /* 0x0384200003057984 */ /* 0x0004e40000000800 */
[----:B--2---:R-:W-:-:S04]  /*14e0*/  LEA R3, R2, R7, 0xc ;  /* 0x0000000702037211 */ /* 0x004fc800078e60ff */
[----:B------:R-:W-:Y:S01]  /*14f0*/  R2UR UR18, R3 ;  /* 0x00000000031272ca */ /* 0x000fe200000e0000 */
        /* <DEDUP_REMOVED lines=128> */
[----:B------:R-:W-:-:S05]  /*1d00*/  VIADD R4, R3, 0x80 ;  /* 0x0000008003047836 */ /* 0x000fca0000000000 */
[----:B------:R-:W-:Y:S01]  /*1d10*/  WARPGROUP.ARRIVE ;  /* 0x00000000000079c5 */ /* 0x000fe20000000000 */
[----:B------:R-:W-:Y:S01]  /*1d20*/  R2UR UR6, R4 ;  /* 0x00000000040672ca */ /* 0x000fe200000e0000 */
[C---:B------:R-:W-:Y:S02]  /*1d30*/  VIADD R4, R3.reuse, 0x100 ;  /* 0x0000010003047836 */ /* 0x040fe40000000000 */
[----:B------:R-:W-:Y:S02]  /*1d40*/  VIADD R3, R3, 0x180 ;  /* 0x0000018003037836 */ /* 0x000fe40000000000 */
[----:B------:R-:W-:Y:S01]  /*1d50*/  HGMMA.64x256x16.F32.BF16 R24, gdesc[UR16].tnspB, R24, gsb0 ;  /* 0x43e00000101879f0 */ /* 0x000fe20008001818 */
[----:B------:R-:W-:Y:S02]  /*1d60*/  R2UR UR10, R4 ;  /* 0x00000000040a72ca */ /* 0x000fe400000e0000 */
[----:B------:R-:W-:Y:S02]  /*1d70*/  R2UR UR14, R3 ;  /* 0x00000000030e72ca */ /* 0x000fe400000e0000 */
[----:B------:R-:W-:-:S04]  /*1d80*/  @!P1 LEA R3, R2, UR42, 0x3 ;  /* 0x0000002a02039c11 */ /* 0x000fc8000f8e18ff */
[----:B------:R-:W-:-:S04]  /*1d90*/  @!P1 IADD3 R3, R3, 0x38860, RZ ;  /* 0x0003886003039810 */ /* 0x000fc80007ffe0ff */
[----:B------:R-:W-:Y:S01]  /*1da0*/  @!P1 PRMT R3, RZ, 0x654, R3 ;  /* 0x00000654ff039816 */ /* 0x000fe20000000003 */
[----:B------:R-:W-:Y:S02]  /*1db0*/  WARPGROUP.DEPBAR.LE gsb0, 0x0 ;  /* 0x00008000000079c5 */ /* 0x000fe40000010000 */
[----:B------:R-:W-:-:S12]  /*1dc0*/  WARPGROUP.ARRIVE ;  /* 0x00000000000079c5 */ /* 0x000fd80000000000 */
        /* <DEDUP_REMOVED lines=11> */
[----:B------:R1:W-:Y:S02]  /*1e80*/  @!P1 SYNCS.ARRIVE.TRANS64.RED.A1T0 RZ, [R3+URZ], RZ ;  /* 0x000000ff03ff99a7 */ /* 0x0003e4000810043f */
[----:B-1----:R-:W-:-:S04]  /*1e90*/  SEL R3, RZ, 0x1, P0 ;  /* 0x00000001ff037807 */ /* 0x002fc80000000000 */
[----:B------:R-:W-:Y:S01]  /*1ea0*/  LOP3.LUT R16, R16, R3, RZ, 0x3c, !PT ;  /* 0x0000000310107212 */ /* 0x000fe200078e3cff */
[----:B------:R-:W-:Y:S06]  /*1eb0*/  @P2 BRA `(.L_x_2804) ;  /* 0xfffffff400502947 */ /* 0x000fec000383ffff */
.L_x_2803:
[----:B------:R-:W-:Y:S01]  /*1ec0*/  BAR.SYNC.DEFER_BLOCKING 0xe, 0x100 ;  /* 0x0384000000007b1d */ /* 0x000fe20000010000 */
[C---:B-1----:R-:W-:Y:S01]  /*1ed0*/  IMAD R0, R2.reuse, 0x40, R17 ;  /* 0x0000004002007824 */ /* 0x042fe200078e0211 */
[----:B------:R-:W-:Y:S01]  /*1ee0*/  CS2R R156, SRZ ;  /* 0x00000000009c7805 */ /* 0x000fe2000001ff00 */
[----:B------:R-:W-:-:S03]  /*1ef0*/  VIADD R2, R2, 0x1 ;  /* 0x0000000102027836 */ /* 0x000fc60000000000 */
[----:B------:R-:W-:Y:S02]  /*1f00*/  LEA R4, R0, UR42, 0x2 ;  /* 0x0000002a00047c11 */ /* 0x000fe4000f8e10ff */
[----:B------:R-:W-:-:S04]  /*1f10*/  ISETP.NE.AND P0, PT, R2, 0x2, PT ;  /* 0x000000020200780c */ /* 0x000fc80003f05270 */
[----:B------:R-:W-:Y:S02]  /*1f20*/  SEL R5, RZ, 0x1, P0 ;  /* 0x00000001ff057807 */ /* 0x000fe40000000000 */
[----:B------:R-:W-:Y:S02]  /*1f30*/  SEL R2, R2, RZ, P0 ;  /* 0x000000ff02027207 */ /* 0x000fe40000000000 */
[----:B------:R-:W-:Y:S01]  /*1f40*/  LOP3.LUT R16, R16, R5, RZ, 0x3c, !PT ;  /* 0x0000000510107212 */ /* 0x000fe200078e3cff */
        /* <DEDUP_REMOVED lines=132> */
.L_x_2802:
[----:B------:R-:W1:Y:S01]  /*2790*/  SHFL.IDX PT, R0, R186, RZ, 0x1f ;  /* 0x00001fffba007589 */ /* 0x000e6200000e0000 */
[----:B------:R-:W-:Y:S02]  /*27a0*/  UIADD3 UR6, UR42, 0x36400, URZ ;  /* 0x000364002a067890 */ /* 0x000fe4000fffe03f */
[----:B------:R-:W-:Y:S02]  /*27b0*/  UIADD3 UR4, UR44, 0x3f, URZ ;  /* 0x0000003f2c047890 */ /* 0x000fe4000fffe03f */
[----:B------:R-:W-:Y:S02]  /*27c0*/  ULOP3.LUT UP0, URZ, UR6, 0x3ff, URZ, 0xc0, !UPT ;  /* 0x000003ff063f7892 */ /* 0x000fe4000f80c03f */
[----:B------:R-:W-:-:S04]  /*27d0*/  USHF.R.S32.HI UR5, URZ, 0x1f, UR4 ;  /* 0x0000001f3f057899 */ /* 0x000fc80008011404 */
[----:B------:R-:W-:Y:S01]  /*27e0*/  PLOP3.LUT P0, PT, PT, PT, UP0, 0x80, 0x0 ;  /* 0x000000000000781c */ /* 0x000fe20003f0f008 */
[----:B------:R-:W-:-:S04]  /*27f0*/  ULEA.HI UR5, UR5, UR4, URZ, 0x6 ;  /* 0x0000000405057291 */ /* 0x000fc8000f8f303f */
[----:B------:R-:W-:Y:S01]  /*2800*/  USHF.R.S32.HI UR37, URZ, 0x6, UR5 ;  /* 0x000000063f257899 */ /* 0x000fe20008011405 */
[----:B-1----:R-:W-:-:S04]  /*2810*/  LEA.HI R3, R0, R0, RZ, 0x1 ;  /* 0x0000000000037211 */ /* 0x002fc800078f08ff */
[----:B------:R-:W-:-:S04]  /*2820*/  LOP3.LUT R3, R3, 0x1fffe, RZ, 0xc0, !PT ;  /* 0x0001fffe03037812 */ /* 0x000fc800078ec0ff */
[----:B------:R-:W-:-:S04]  /*2830*/  IADD3 R3, R0, -R3, RZ ;  /* 0x8000000300037210 */ /* 0x000fc80007ffe0ff */
[----:B------:R-:W-:-:S05]  /*2840*/  LEA R3, R3, UR42, 0xf ;  /* 0x0000002a03037c11 */ /* 0x000fca000f8e78ff */
[----:B------:R-:W-:-:S05]  /*2850*/  VIADD R3, R3, 0x400 ;  /* 0x0000040003037836 */ /* 0x000fca0000000000 */
[----:B------:R-:W-:-:S04]  /*2860*/  SHF.R.U32.HI R3, RZ, 0x4, R3 ;  /* 0x00000004ff037819 */ /* 0x000fc80000011603 */
[----:B------:R-:W-:Y:S01]  /*2870*/  LOP3.LUT R56, R3, 0x3fff, RZ, 0xc0, !PT ;  /* 0x00003fff03387812 */ /* 0x000fe200078ec0ff */
[----:B------:R-:W-:Y:S06]  /*2880*/  @!P0 BRA `(.L_x_2806) ;  /* 0x0000000000408947 */ /* 0x000fec0003800000 */
[----:B------:R-:W-:Y:S01]  /*2890*/  MOV R0, 0x0 ;  /* 0x0000000000007802 */ /* 0x000fe20000000f00 */
[----:B------:R-:W-:Y:S01]  /*28a0*/  ULDC.64 UR4, c[0x4][0x108] ;  /* 0x0100420000047ab9 */ /* 0x000fe20000000a00 */
[----:B------:R-:W-:Y:S01]  /*28b0*/  ULDC.64 UR6, c[0x4][0x58] ;  /* 0x0100160000067ab9 */ /* 0x000fe20000000a00 */
[----:B------:R-:W-:Y:S01]  /*28c0*/  IMAD.U32 R4, RZ, RZ, UR4 ;  /* 0x00000004ff047e24 */ /* 0x000fe2000f8e00ff */
[----:B------:R1:W2:Y:S01]  /*28d0*/  LDC.64 R14, c[0x4][R0] ;  /* 0x01000000000e7b82 */ /* 0x0002a20000000a00 */
[----:B------:R-:W-:Y:S01]  /*28e0*/  IMAD.U32 R5, RZ, RZ, UR5 ;  /* 0x00000005ff057e24 */ /* 0x000fe2000f8e00ff */
[----:B------:R-:W-:Y:S01]  /*28f0*/  ULDC.64 UR4, c[0x4][0x110] ;  /* 0x0100440000047ab9 */ /* 0x000fe20000000a00 */
[----:B------:R-:W-:Y:S01]  /*2900*/  IMAD.U32 R10, RZ, RZ, UR6 ;  /* 0x00000006ff0a7e24 */ /* 0x000fe2000f8e00ff */
[----:B------:R-:W-:Y:S01]  /*2910*/  MOV R6, UR4 ;  /* 0x0000000400067c02 */ /* 0x000fe20008000f00 */
[----:B------:R-:W-:Y:S01]  /*2920*/  IMAD.U32 R7, RZ, RZ, UR5 ;  /* 0x00000005ff077e24 */ /* 0x000fe2000f8e00ff */
[----:B------:R-:W-:Y:S01]  /*2930*/  MOV R8, 0x70 ;  /* 0x0000007000087802 */ /* 0x000fe20000000f00 */
[----:B------:R-:W-:-:S02]  /*2940*/  IMAD.U32 R11, RZ, RZ, UR7 ;  /* 0x00000007ff0b7e24 */ /* 0x000fc4000f8e00ff */
[----:B------:R-:W-:Y:S02]  /*2950*/  IMAD.MOV.U32 R12, RZ, RZ, 0x1 ;  /* 0x00000001ff0c7424 */ /* 0x000fe400078e00ff */
[----:B-1----:R-:W-:-:S07]  /*2960*/  IMAD.MOV.U32 R13, RZ, RZ, RZ ;  /* 0x000000ffff0d7224 */ /* 0x002fce00078e00ff */
[----:B------:R-:W-:-:S07]  /*2970*/  LEPC R20, `(.L_x_2806) ;  /* 0x000000001014794e */ /* 0x000fce0000000000 */
[----:B--2---:R-:W-:Y:S05]  /*2980*/  CALL.ABS.NOINC R14 ;  /* 0x000000000e007343 */ /* 0x004fea0003c00000 */
.L_x_2806:
[----:B------:R-:W-:Y:S01]  /*2990*/  ULEA.HI UR4, UR38, UR38, URZ, 0x1 ;  /* 0x0000002626047291 */ /* 0x000fe2000f8f083f */
[----:B------:R-:W-:-:S03]  /*29a0*/  ISETP.NE.AND P0, PT, RZ, UR43, PT ;  /* 0x0000002bff007c0c */ /* 0x000fc6000bf05270 */
[----:B------:R-:W-:-:S04]  /*29b0*/  ULOP3.LUT UR4, UR4, 0xfffffffe, URZ, 0xc0, !UPT ;  /* 0xfffffffe04047892 */ /* 0x000fc8000f8ec03f */
[----:B------:R-:W-:-:S06]  /*29c0*/  UIADD3 UR4, UR38, -UR4, URZ ;  /* 0x8000000426047290 */ /* 0x000fcc000fffe03f */
[----:B------:R-:W-:-:S05]  /*29d0*/  IMAD.U32 R0, RZ, RZ, UR4 ;  /* 0x00000004ff007e24 */ /* 0x000fca000f8e00ff */
[----:B------:R-:W-:-:S04]  /*29e0*/  SHF.L.U32 R0, R0, 0x1f, RZ ;  /* 0x0000001f00007819 */ /* 0x000fc800000006ff */
[----:B------:R-:W1:Y:S02]  /*29f0*/  SYNCS.PHASECHK.TRANS64.TRYWAIT P1, [UR42+0x38800], R0 ;  /* 0x03880000ff0075a7 */ /* 0x000e64000802016a */
[----:B-1----:R-:W-:Y:S05]  /*2a00*/  @!P1 BRA `(.L_x_2807) ;  /* 0x000000a800549947 */ /* 0x002fea0003800000 */
.L_x_2886:
[----:B------:R-:W-:Y:S05]  /*2a10*/  @P0 BRA `(.L_x_2808) ;  /* 0x0000000000040947 */ /* 0x000fea0003800000 */
[----:B------:R-:W-:Y:S01]  /*2a20*/  BPT.TRAP 0x1 ;  /* 0x000000040000795c */ /* 0x000fe20000300000 */
.L_x_2808:
[----:B------:R-:W-:Y:S02]  /*2a30*/  LEA R8, R2, UR42, 0x3 ;  /* 0x0000002a02087c11 */ /* 0x000fe4000f8e18ff */
[----:B------:R-:W-:-:S04]  /*2a40*/  SHF.L.U32 R9, R16, 0x1f, RZ ;  /* 0x0000001f10097819 */ /* 0x000fc800000006ff */
[----:B------:R2:W3:Y:S01]  /*2a50*/  SYNCS.PHASECHK.TRANS64.TRYWAIT P1, [R8+URZ+0x38830], R9 ;  /* 0x03883009080075a7 */ /* 0x0004e2000802017f */
[----:B------:R-:W-:Y:S05]  /*2a60*/  @P0 BRA `(.L_x_2809) ;  /* 0x0000000000040947 */ /* 0x000fea0003800000 */
[----:B------:R-:W-:Y:S01]  /*2a70*/  BPT.TRAP 0x1 ;  /* 0x000000040000795c */ /* 0x000fe20000300000 */
.L_x_2809:
[----:B---3--:R-:W-:Y:S05]  /*2a80*/  @P1 BRA `(.L_x_2810) ;  /* 0x0000000000081947 */ /* 0x008fea0003800000 */
[----:B------:R-:W3:Y:S02]  /*2a90*/  SYNCS.PHASECHK.TRANS64.TRYWAIT P1, [R8+URZ+0x38830], R9 ;  /* 0x03883009080075a7 */ /* 0x000ee4000802017f */
[----:B---3--:R-:W-:Y:S05]  /*2aa0*/  @!P1 BRA `(.L_x_2811) ;  /* 0x000000a800449947 */ /* 0x008fea0003800000 */
.L_x_2810:
[----:B------:R-:W-:-:S04]  /*2ab0*/  UIADD3 UR4, UR42, 0x22400, URZ ;  /* 0x000224002a047890 */ /* 0x000fc8000fffe03f */
[----:B------:R-:W-:-:S04]  /*2ac0*/  USHF.R.U32.HI UR4, URZ, 0x4, UR4 ;  /* 0x000000043f047899 */ /* 0x000fc80008011604 */
[----:B------:R-:W-:-:S06]  /*2ad0*/  ULOP3.LUT UR4, UR4, 0x3fff, URZ, 0xc0, !UPT ;  /* 0x00003fff04047892 */ /* 0x000fcc000f8ec03f */
[----:B------:R-:W-:Y:S01]  /*2ae0*/  MOV R4, UR4 ;  /* 0x0000000400047c02 */ /* 0x000fe20008000f00 */
[----:B------:R-:W-:Y:S05]  /*2af0*/  WARPSYNC.ALL ;  /* 0x0000000000007948 */ /* 0x000fea0003800000 */
[----:B------:R-:W-:Y:S01]  /*2b00*/  LOP3.LUT R4, R4, 0x10000, RZ, 0xfc, !PT ;  /* 0x0001000004047812 */ /* 0x000fe200078efcff */
[----:B------:R-:W-:-:S04]  /*2b10*/  UIADD3 UR4, UR42, 0x20400, URZ ;  /* 0x000204002a047890 */ /* 0x000fc8000fffe03f */
[----:B-1----:R-:W-:Y:S01]  /*2b20*/  IMAD R3, R2, 0x200, R4 ;  /* 0x0000020002037824 */ /* 0x002fe200078e0204 */
[----:B------:R-:W-:Y:S01]  /*2b30*/  WARPGROUP.ARRIVE ;  /* 0x00000000000079c5 */ /* 0x000fe20000000000 */
[----:B------:R-:W-:Y:S01]  /*2b40*/  UMOV UR7, 0x40000040 ;  /* 0x4000004000077882 */ /* 0x000fe20000000000 */
[----:B------:R-:W-:Y:S02]  /*2b50*/  USHF.R.U32.HI UR4, URZ, 0x4, UR4 ;  /* 0x000000043f047899 */ /* 0x000fe40008011604 */
[----:B------:R-:W-:Y:S01]  /*2b60*/  R2UR UR6, R3 ;  /* 0x00000000030672ca */ /* 0x000fe200000e0000 */
[----:B------:R-:W-:Y:S01]  /*2b70*/  UMOV UR5, 0x40000040 ;  /* 0x4000004000057882 */ /* 0x000fe20000000000 */
[----:B------:R-:W-:Y:S01]  /*2b80*/  ULOP3.LUT UR4, UR4, 0x3fff, URZ, 0xc0, !UPT ;  /* 0x00003fff04047892 */ /* 0x000fe2000f8ec03f */
[----:B------:R-:W-:Y:S01]  /*2b90*/  UMOV UR11, 0x40000040 ;  /* 0x40000040000b7882 */ /* 0x000fe20000000000 */
[----:B------:R-:W-:Y:S02]  /*2ba0*/  UMOV UR9, 0x40000040 ;  /* 0x4000004000097882 */ /* 0x000fe40000000000 */
[----:B------:R-:W-:Y:S01]  /*2bb0*/  ULOP3.LUT UR4, UR4, 0x10000, URZ, 0xfc, !UPT ;  /* 0x0001000004047892 */ /* 0x000fe2000f8efc3f */
[----:B------:R-:W-:Y:S01]  /*2bc0*/  UMOV UR15, 0x40000040 ;  /* 0x40000040000f7882 */ /* 0x000fe20000000000 */
[----:B------:R-:W-:-:S02]  /*2bd0*/  UMOV UR13, 0x40000040 ;  /* 0x40000040000d7882 */ /* 0x000fc40000000000 */
[----:B------:R-:W-:Y:S02]  /*2be0*/  UIADD3 UR8, UR4, 0x2, URZ ;  /* 0x0000000204087890 */ /* 0x000fe4000fffe03f */
[----:B------:R-:W-:Y:S02]  /*2bf0*/  UIADD3 UR12, UR4, 0x4, URZ ;  /* 0x00000004040c7890 */ /* 0x000fe4000fffe03f */
[----:B------:R-:W-:Y:S02]  /*2c00*/  UIADD3 UR10, UR6, 0x2, URZ ;  /* 0x00000002060a7890 */ /* 0x000fe4000fffe03f */
[----:B------:R-:W-:Y:S01]  /*2c10*/  HGMMA.64x64x16.F32.BF16 R24, gdesc[UR4], RZ, !UPT, gsb0 ;  /* 0x00e00000041879f0 */ /* 0x000fe2000c0018ff */
[----:B------:R-:W-:Y:S02]  /*2c20*/  UIADD3 UR14, UR6, 0x4, URZ ;  /* 0x00000004060e7890 */ /* 0x000fe4000fffe03f */
[----:B------:R-:W-:Y:S02]  /*2c30*/  UIADD3 UR18, UR6, 0x6, URZ ;  /* 0x0000000606127890 */ /* 0x000fe4000fffe03f */
[----:B------:R-:W-:Y:S01]  /*2c40*/  UIADD3 UR16, UR4, 0x6, URZ ;  /* 0x0000000604107890 */ /* 0x000fe2000fffe03f */
[----:B------:R-:W-:Y:S01]  /*2c50*/  UMOV UR19, 0x40000040 ;  /* 0x4000004000137882 */ /* 0x000fe20000000000 */
[----:B------:R-:W-:Y:S01]  /*2c60*/  UMOV UR17, 0x40000040 ;  /* 0x4000004000117882 */ /* 0x000fe20000000000 */
[----:B------:R-:W-:-:S02]  /*2c70*/  WARPGROUP.DEPBAR.LE gsb0, 0x0 ;  /* 0x00008000000079c5 */ /* 0x000fc40000010000 */
        /* <DEDUP_REMOVED lines=9> */
[----:B------:R-:W1:Y:S02]  /*2d10*/  SYNCS.PHASECHK.TRANS64.TRYWAIT P1, [UR42+0x38810], R0 ;  /* 0x03881000ff0075a7 */ /* 0x000e64000802016a */
[----:B-1----:R-:W-:Y:S05]  /*2d20*/  @!P1 BRA `(.L_x_2812) ;  /* 0x000000a400b89947 */ /* 0x002fea0003800000 */
.L_x_2887:
[----:B------:R-:W-:Y:S05]  /*2d30*/  @P0 BRA `(.L_x_2813) ;  /* 0x0000000000040947 */ /* 0x000fea0003800000 */
[----:B------:R-:W-:Y:S01]  /*2d40*/  BPT.TRAP 0x1 ;  /* 0x000000040000795c */ /* 0x000fe20000300000 */
.L_x_2813:
[----:B------:R4:W1:Y:S01]  /*2d50*/  SYNCS.PHASECHK.TRANS64.TRYWAIT P1, [R8+URZ+0x38850], R9 ;  /* 0x03885009080075a7 */ /* 0x000862000802017f */
[----:B------:R-:W-:Y:S05]  /*2d60*/  @P0 BRA `(.L_x_2814) ;  /* 0x0000000000040947 */ /* 0x000fea0003800000 */
[----:B------:R-:W-:Y:S01]  /*2d70*/  BPT.TRAP 0x1 ;  /* 0x000000040000795c */ /* 0x000fe20000300000 */
.L_x_2814:
[----:B------:R-:W-:-:S04]  /*2d80*/  IMAD.U32 R5, RZ, RZ, UR42 ;  /* 0x0000002aff057e24 */ /* 0x000fc8000f8e00ff */
[C---:B-1----:R-:W-:Y:S01]  /*2d90*/  VIADD R0, R5.reuse, 0x400 ;  /* 0x0000040005007836 */ /* 0x042fe20000000000 */
[----:B------:R-:W-:-:S04]  /*2da0*/  IADD3 R3, R5, 0x26400, RZ ;  /* 0x0002640005037810 */ /* 0x000fc80007ffe0ff */
[----:B------:R-:W-:Y:S02]  /*2db0*/  SHF.R.U32.HI R0, RZ, 0x4, R0 ;  /* 0x00000004ff007819 */ /* 0x000fe40000011600 */
[----:B------:R-:W-:Y:S02]  /*2dc0*/  SHF.R.U32.HI R3, RZ, 0x4, R3 ;  /* 0x00000004ff037819 */ /* 0x000fe40000011603 */
[----:B------:R-:W-:Y:S02]  /*2dd0*/  LOP3.LUT R0, R0, 0x3fff, RZ, 0xc0, !PT ;  /* 0x00003fff00007812 */ /* 0x000fe400078ec0ff */
[----:B------:R-:W-:Y:S02]  /*2de0*/  LOP3.LUT R3, R3, 0x3fff, RZ, 0xc0, !PT ;  /* 0x00003fff03037812 */ /* 0x000fe400078ec0ff */
[----:B------:R-:W-:Y:S02]  /*2df0*/  LOP3.LUT R6, R0, 0x10000, RZ, 0xfc, !PT ;  /* 0x0001000000067812 */ /* 0x000fe400078efcff */
[----:B------:R-:W-:-:S03]  /*2e00*/  LOP3.LUT R7, R3, 0x10000, RZ, 0xfc, !PT ;  /* 0x0001000003077812 */ /* 0x000fc600078efcff */
[----:B------:R-:W-:Y:S01]  /*2e10*/  IMAD R0, R2, 0x1000, R6 ;  /* 0x0000100002007824 */ /* 0x000fe200078e0206 */
[----:B------:R-:W-:Y:S06]  /*2e20*/  @P1 BRA `(.L_x_2815) ;  /* 0x0000000000081947 */ /* 0x000fec0003800000 */
[----:B------:R-:W1:Y:S02]  /*2e30*/  SYNCS.PHASECHK.TRANS64.TRYWAIT P1, [R8+URZ+0x38850], R9 ;  /* 0x03885009080075a7 */ /* 0x000e64000802017f */
[----:B-1----:R-:W-:Y:S05]  /*2e40*/  @!P1 BRA `(.L_x_2816) ;  /* 0x000000a400889947 */ /* 0x002fea0003800000 */
.L_x_2815:
[C---:B------:R-:W-:Y:S01]  /*2e50*/  R2UR UR4, R7.reuse ;  /* 0x00000000070472ca */ /* 0x040fe200000e0000 */
[----:B------:R-:W-:Y:S01]  /*2e60*/  WARPGROUP.ARRIVE ;  /* 0x00000000000079c5 */ /* 0x000fe20000000000 */
[C---:B------:R-:W-:Y:S01]  /*2e70*/  R2UR UR6, R0.reuse ;  /* 0x00000000000672ca */ /* 0x040fe200000e0000 */
[----:B------:R-:W-:Y:S01]  /*2e80*/  UMOV UR5, 0x40000040 ;  /* 0x4000004000057882 */ /* 0x000fe20000000000 */
[----:B------:R-:W-:Y:S01]  /*2e90*/  UMOV UR7, 0x40000040 ;  /* 0x4000004000077882 */ /* 0x000fe20000000000 */
[----:B--234-:R-:W-:Y:S02]  /*2ea0*/  VIADD R9, R7, 0x2 ;  /* 0x0000000207097836 */ /* 0x01cfe40000000000 */
[----:B------:R-:W1:Y:S01]  /*2eb0*/  S2R R10, SR_TID.X ;  /* 0x00000000000a7919 */ /* 0x000e620000002100 */
[C---:B------:R-:W-:Y:S01]  /*2ec0*/  VIADD R3, R0.reuse, 0x2 ;  /* 0x0000000200037836 */ /* 0x040fe20000000000 */
[----:B------:R-:W-:Y:S01]  /*2ed0*/  ULDC UR10, c[0x0][0xa80] ;  /* 0x0002a000000a7ab9 */ /* 0x000fe20000000800 */
[----:B------:R-:W-:Y:S01]  /*2ee0*/  VIADD R12, R0, 0x800 ;  /* 0x00000800000c7836 */ /* 0x000fe20000000000 */
[----:B------:R-:W2:Y:S01]  /*2ef0*/  S2R R57, SR_TID.X ;  /* 0x0000000000397919 */ /* 0x000ea20000002100 */
[----:B------:R-:W-:-:S03]  /*2f00*/  UISETP.GE.AND UP0, UPT, UR44, 0x41, UPT ;  /* 0x000000412c00788c */ /* 0x000fc6000bf06270 */
[----:B------:R-:W-:Y:S01]  /*2f10*/  HGMMA.64x64x16.F32.BF16 R24, gdesc[UR4], R24, gsb0 ;  /* 0x00e00000041879f0 */ /* 0x000fe20008001818 */
[----:B------:R-:W-:Y:S01]  /*2f20*/  R2UR UR4, R9 ;  /* 0x00000000090472ca */ /* 0x000fe200000e0000 */
[----:B------:R-:W-:Y:S01]  /*2f30*/  UMOV UR5, 0x40000040 ;  /* 0x4000004000057882 */ /* 0x000fe20000000000 */
[----:B------:R-:W-:Y:S01]  /*2f40*/  R2UR UR6, R3 ;  /* 0x00000000030672ca */ /* 0x000fe200000e0000 */
[----:B------:R-:W-:Y:S01]  /*2f50*/  UMOV UR7, 0x40000040 ;  /* 0x4000004000077882 */ /* 0x000fe20000000000 */
[----:B------:R-:W-:Y:S01]  /*2f60*/  VIADD R3, R0, 0x4 ;  /* 0x0000000400037836 */ /* 0x000fe20000000000 */
[----:B------:R-:W-:Y:S02]  /*2f70*/  IADD3 R9, R7, 0x4, RZ ;  /* 0x0000000407097810 */ /* 0x000fe40007ffe0ff */
[----:B-1----:R-:W-:Y:S02]  /*2f80*/  SHF.R.U32.HI R10, RZ, 0x7, R10 ;  /* 0x00000007ff0a7819 */ /* 0x002fe4000001160a */
[----:B--2---:R-:W-:Y:S01]  /*2f90*/  LOP3.LUT R57, R57, 0x7f, RZ, 0xc0, !PT ;  /* 0x0000007f39397812 */ /* 0x004fe200078ec0ff */
[----:B------:R-:W-:-:S02]  /*2fa0*/  WARPGROUP.DEPBAR.LE gsb0, 0x0 ;  /* 0x00008000000079c5 */ /* 0x000fc40000010000 */
[----:B------:R-:W-:-:S06]  /*2fb0*/  WARPGROUP.ARRIVE ;  /* 0x00000000000079c5 */ /* 0x000fcc0000000000 */
[----:B------:R-:W-:Y:S01]  /*2fc0*/  HGMMA.64x64x16.F32.BF16 R24, gdesc[UR4], R24, gsb0 ;  /* 0x00e00000041879f0 */ /* 0x000fe20008001818 */
[----:B------:R-:W-:Y:S01]  /*2fd0*/  R2UR UR4, R9 ;  /* 0x00000000090472ca */ /* 0x000fe200000e0000 */
[----:B------:R-:W-:Y:S01]  /*2fe0*/  UMOV UR5, 0x40000040 ;  /* 0x4000004000057882 */ /* 0x000fe20000000000 */
[----:B------:R-:W-:Y:S01]  /*2ff0*/  R2UR UR6, R3 ;  /* 0x00000000030672ca */ /* 0x000fe200000e0000 */
[----:B------:R-:W-:Y:S01]  /*3000*/  UMOV UR7, 0x40000040 ;  /* 0x4000004000077882 */ /* 0x000fe20000000000 */
[----:B------:R-:W-:Y:S02]  /*3010*/  VIADD R9, R7, 0x6 ;  /* 0x0000000607097836 */ /* 0x000fe40000000000 */
[----:B------:R-:W-:Y:S01]  /*3020*/  VIADD R3, R0, 0x6 ;  /* 0x0000000600037836 */ /* 0x000fe20000000000 */
[----:B------:R-:W-:Y:S02]  /*3030*/  WARPGROUP.DEPBAR.LE gsb0, 0x0 ;  /* 0x00008000000079c5 */ /* 0x000fe40000010000 */
[----:B------:R-:W-:-:S06]  /*3040*/  WARPGROUP.ARRIVE ;  /* 0x00000000000079c5 */ /* 0x000fcc0000000000 */
[----:B------:R-:W-:Y:S01]  /*3050*/  HGMMA.64x64x16.F32.BF16 R24, gdesc[UR4], R24, gsb0 ;  /* 0x00e00000041879f0 */ /* 0x000fe20008001818 */
[----:B------:R-:W-:Y:S01]  /*3060*/  R2UR UR4, R9 ;  /* 0x00000000090472ca */ /* 0x000fe200000e0000 */
[----:B------:R-:W-:Y:S01]  /*3070*/  UMOV UR5, 0x40000040 ;  /* 0x4000004000057882 */ /* 0x000fe20000000000 */
[----:B------:R-:W-:Y:S01]  /*3080*/  R2UR UR6, R3 ;  /* 0x00000000030672ca */ /* 0x000fe200000e0000 */
[----:B------:R-:W-:Y:S01]  /*3090*/  UMOV UR7, 0x40000040 ;  /* 0x4000004000077882 */ /* 0x000fe20000000000 */
[----:B------:R-:W-:Y:S01]  /*30a0*/  VIADD R3, R0, 0x200 ;  /* 0x0000020000037836 */ /* 0x000fe20000000000 */
[----:B------:R-:W-:Y:S01]  /*30b0*/  IADD3 R9, R7, 0x200, RZ ;  /* 0x0000020007097810 */ /* 0x000fe20007ffe0ff */
[----:B------:R-:W-:Y:S02]  /*30c0*/  WARPGROUP.DEPBAR.LE gsb0, 0x0 ;  /* 0x00008000000079c5 */ /* 0x000fe40000010000 */
[----:B------:R-:W-:-:S07]  /*30d0*/  WARPGROUP.ARRIVE ;  /* 0x00000000000079c5 */ /* 0x000fce0000000000 */
        /* <DEDUP_REMOVED lines=104> */
[----:B------:R1:W2:Y:S02]  /*3760*/  SHFL.IDX PT, R3, R10, RZ, 0x1f ;  /* 0x00001fff0a037589 */ /* 0x0002a400000e0000 */
[----:B-1----:R-:W-:Y:S02]  /*3770*/  IADD3 R10, R7, 0x800, RZ ;  /* 0x00000800070a7810 */ /* 0x002fe40007ffe0ff */
[----:B--2---:R-:W-:-:S04]  /*3780*/  ISETP.GT.AND P1, PT, R3, 0x7f, PT ;  /* 0x0000007f0300780c */ /* 0x004fc80003f24270 */
[----:B------:R-:W-:-:S05]  /*3790*/  SEL R3, RZ, 0x2, !P1 ;  /* 0x00000002ff037807 */ /* 0x000fca0004800000 */
[C---:B------:R-:W-:Y:S02]  /*37a0*/  IMAD.IADD R9, R3.reuse, 0x1, R10 ;  /* 0x0000000103097824 */ /* 0x040fe400078e020a */
[----:B------:R-:W-:Y:S01]  /*37b0*/  IMAD.IADD R11, R3, 0x1, R12 ;  /* 0x00000001030b7824 */ /* 0x000fe200078e020c */
[----:B------:R-:W-:Y:S02]  /*37c0*/  WARPGROUP.DEPBAR.LE gsb0, 0x0 ;  /* 0x00008000000079c5 */ /* 0x000fe40000010000 */
[----:B------:R-:W-:-:S06]  /*37d0*/  WARPGROUP.ARRIVE ;  /* 0x00000000000079c5 */ /* 0x000fcc0000000000 */
[----:B------:R-:W-:Y:S01]  /*37e0*/  HGMMA.64x64x16.F32.BF16 R24, gdesc[UR4], R24, gsb0 ;  /* 0x00e00000041879f0 */ /* 0x000fe20008001818 */
[----:B------:R-:W-:Y:S01]  /*37f0*/  R2UR UR4, R9 ;  /* 0x00000000090472ca */ /* 0x000fe200000e0000 */
[----:B------:R-:W-:Y:S01]  /*3800*/  UMOV UR5, 0x40000040 ;  /* 0x4000004000057882 */ /* 0x000fe20000000000 */
[----:B------:R-:W-:Y:S01]  /*3810*/  R2UR UR6, R11 ;  /* 0x000000000b0672ca */ /* 0x000fe200000e0000 */
[----:B------:R-:W-:Y:S01]  /*3820*/  UMOV UR7, 0x40000040 ;  /* 0x4000004000077882 */ /* 0x000fe20000000000 */
[----:B------:R-:W-:-:S04]  /*3830*/  MOV R11, 0x4 ;  /* 0x00000004000b7802 */ /* 0x000fc80000000f00 */
[C---:B------:R-:W-:Y:S02]  /*3840*/  SEL R9, R11.reuse, 0x2, P1 ;  /* 0x000000020b097807 */ /* 0x040fe40000800000 */
[----:B------:R-:W-:-:S03]  /*3850*/  SEL R11, R11, 0x6, !P1 ;  /* 0x000000060b0b7807 */ /* 0x000fc60004800000 */
[--C-:B------:R-:W-:Y:S02]  /*3860*/  IMAD.IADD R13, R10, 0x1, R9.reuse ;  /* 0x000000010a0d7824 */ /* 0x100fe400078e0209 */
[C---:B------:R-:W-:Y:S01]  /*3870*/  IMAD.IADD R14, R12.reuse, 0x1, R9 ;  /* 0x000000010c0e7824 */ /* 0x040fe200078e0209 */
[----:B------:R-:W-:Y:S01]  /*3880*/  IADD3 R12, R12, R11, RZ ;  /* 0x0000000b0c0c7210 */ /* 0x000fe20007ffe0ff */
        /* <DEDUP_REMOVED lines=8> */
[----:B------:R-:W-:Y:S02]  /*3910*/  WARPGROUP.DEPBAR.LE gsb0, 0x0 ;  /* 0x00008000000079c5 */ /* 0x000fe40000010000 */
[----:B------:R-:W-:-:S09]  /*3920*/  WARPGROUP.ARRIVE ;  /* 0x00000000000079c5 */ /* 0x000fd20000000000 */
[----:B------:R-:W-:Y:S01]  /*3930*/  HGMMA.64x64x16.F32.BF16 R24, gdesc[UR4], R24, gsb0 ;  /* 0x00e00000041879f0 */ /* 0x000fe20008001818 */
[----:B------:R-:W-:Y:S01]  /*3940*/  R2UR UR4, R10 ;  /* 0x000000000a0472ca */ /* 0x000fe200000e0000 */
[----:B------:R-:W-:Y:S01]  /*3950*/  UMOV UR5, 0x40000040 ;  /* 0x4000004000057882 */ /* 0x000fe20000000000 */
[----:B------:R-:W-:Y:S01]  /*3960*/  R2UR UR6, R12 ;  /* 0x000000000c0672ca */ /* 0x000fe200000e0000 */
[----:B------:R-:W-:Y:S01]  /*3970*/  UMOV UR7, 0x40000040 ;  /* 0x4000004000077882 */ /* 0x000fe20000000000 */
[----:B------:R-:W-:Y:S02]  /*3980*/  IMAD.MOV.U32 R10, RZ, RZ, 0x28 ;  /* 0x00000028ff0a7424 */ /* 0x000fe400078e00ff */
[----:B------:R-:W-:-:S03]  /*3990*/  IMAD.MOV.U32 R12, RZ, RZ, 0xa00 ;  /* 0x00000a00ff0c7424 */ /* 0x000fc600078e00ff */
[----:B------:R-:W-:Y:S02]  /*39a0*/  SEL R10, R10, 0x26, P1 ;  /* 0x000000260a0a7807 */ /* 0x000fe40000800000 */
[----:B------:R-:W-:Y:S02]  /*39b0*/  SEL R12, R12, 0x980, P1 ;  /* 0x000009800c0c7807 */ /* 0x000fe40000800000 */
[----:B------:R-:W-:Y:S02]  /*39c0*/  LOP3.LUT R10, R10, 0x6, RZ, 0xc0, !PT ;  /* 0x000000060a0a7812 */ /* 0x000fe400078ec0ff */
[----:B------:R-:W-:-:S04]  /*39d0*/  LOP3.LUT R13, R12, 0xa00, RZ, 0xc0, !PT ;  /* 0x00000a000c0d7812 */ /* 0x000fc800078ec0ff */
[CC--:B------:R-:W-:Y:S02]  /*39e0*/  IADD3 R12, R10.reuse, R13.reuse, R7 ;  /* 0x0000000d0a0c7210 */ /* 0x0c0fe40007ffe007 */
[----:B------:R-:W-:Y:S01]  /*39f0*/  IADD3 R10, R10, R13, R0 ;  /* 0x0000000d0a0a7210 */ /* 0x000fe20007ffe000 */
[----:B------:R-:W-:Y:S02]  /*3a00*/  WARPGROUP.DEPBAR.LE gsb0, 0x0 ;  /* 0x00008000000079c5 */ /* 0x000fe40000010000 */
[----:B------:R-:W-:-:S06]  /*3a10*/  WARPGROUP.ARRIVE ;  /* 0x00000000000079c5 */ /* 0x000fcc0000000000 */
[----:B------:R-:W-:Y:S01]  /*3a20*/  HGMMA.64x64x16.F32.BF16 R24, gdesc[UR4], R24, gsb0 ;  /* 0x00e00000041879f0 */ /* 0x000fe20008001818 */
[----:B------:R-:W-:Y:S01]  /*3a30*/  R2UR UR4, R12 ;  /* 0x000000000c0472ca */ /* 0x000fe200000e0000 */
[----:B------:R-:W-:Y:S01]  /*3a40*/  UMOV UR5, 0x40000040 ;  /* 0x4000004000057882 */ /* 0x000fe20000000000 */
[----:B------:R-:W-:Y:S01]  /*3a50*/  R2UR UR6, R10 ;  /* 0x000000000a0672ca */ /* 0x000fe200000e0000 */
[----:B------:R-:W-:Y:S01]  /*3a60*/  UMOV UR7, 0x40000040 ;  /* 0x4000004000077882 */ /* 0x000fe20000000000 */
[----:B------:R-:W-:Y:S01]  /*3a70*/  IADD3 R12, R0, 0xa00, RZ ;  /* 0x00000a00000c7810 */ /* 0x000fe20007ffe0ff */
[----:B------:R-:W-:-:S04]  /*3a80*/  VIADD R10, R7, 0xa00 ;  /* 0x00000a00070a7836 */ /* 0x000fc80000000000 */
        /* <DEDUP_REMOVED lines=9> */
[C-C-:B------:R-:W-:Y:S01]  /*3b20*/  IMAD.IADD R13, R9.reuse, 0x1, R10.reuse ;  /* 0x00000001090d7824 */ /* 0x140fe200078e020a */
[----:B------:R-:W-:Y:S01]  /*3b30*/  IADD3 R14, R9, R12, RZ ;  /* 0x0000000c090e7210 */ /* 0x000fe20007ffe0ff */
[C---:B------:R-:W-:Y:S02]  /*3b40*/  IMAD.IADD R10, R11.reuse, 0x1, R10 ;  /* 0x000000010b0a7824 */ /* 0x040fe400078e020a */
[----:B------:R-:W-:Y:S01]  /*3b50*/  IMAD.IADD R12, R11, 0x1, R12 ;  /* 0x000000010b0c7824 */ /* 0x000fe200078e020c */
[----:B------:R-:W-:-:S02]  /*3b60*/  WARPGROUP.DEPBAR.LE gsb0, 0x0 ;  /* 0x00008000000079c5 */ /* 0x000fc40000010000 */
        /* <DEDUP_REMOVED lines=13> */
[----:B------:R-:W-:Y:S01]  /*3c40*/  IMAD.MOV.U32 R10, RZ, RZ, 0x30 ;  /* 0x00000030ff0a7424 */ /* 0x000fe200078e00ff */
[----:B------:R-:W-:-:S04]  /*3c50*/  MOV R12, 0xc00 ;  /* 0x00000c00000c7802 */ /* 0x000fc80000000f00 */
        /* <DEDUP_REMOVED lines=13> */
[----:B------:R-:W-:Y:S02]  /*3d30*/  VIADD R10, R7, 0xc00 ;  /* 0x00000c00070a7836 */ /* 0x000fe40000000000 */
[----:B------:R-:W-:Y:S02]  /*3d40*/  VIADD R12, R0, 0xc00 ;  /* 0x00000c00000c7836 */ /* 0x000fe40000000000 */
[----:B------:R-:W-:-:S03]  /*3d50*/  IMAD.IADD R13, R3, 0x1, R10 ;  /* 0x00000001030d7824 */ /* 0x000fc600078e020a */
[----:B------:R-:W-:Y:S01]  /*3d60*/  IADD3 R14, R3, R12, RZ ;  /* 0x0000000c030e7210 */ /* 0x000fe20007ffe0ff */
[----:B------:R-:W-:Y:S02]  /*3d70*/  WARPGROUP.DEPBAR.LE gsb0, 0x0 ;  /* 0x00008000000079c5 */ /* 0x000fe40000010000 */
[----:B------:R-:W-:-:S06]  /*3d80*/  WARPGROUP.ARRIVE ;  /* 0x00000000000079c5 */ /* 0x000fcc0000000000 */
[----:B------:R-:W-:Y:S01]  /*3d90*/  HGMMA.64x64x16.F32.BF16 R24, gdesc[UR4], R24, gsb0 ;  /* 0x00e00000041879f0 */ /* 0x000fe20008001818 */
[----:B------:R-:W-:Y:S01]  /*3da0*/  R2UR UR4, R13 ;  /* 0x000000000d0472ca */ /* 0x000fe200000e0000 */
[----:B------:R-:W-:Y:S01]  /*3db0*/  UMOV UR5, 0x40000040 ;  /* 0x4000004000057882 */ /* 0x000fe20000000000 */
[----:B------:R-:W-:Y:S01]  /*3dc0*/  R2UR UR6, R14 ;  /* 0x000000000e0672ca */ /* 0x000fe200000e0000 */
[----:B------:R-:W-:Y:S01]  /*3dd0*/  UMOV UR7, 0x40000040 ;  /* 0x4000004000077882 */ /* 0x000fe20000000000 */
[C---:B------:R-:W-:Y:S02]  /*3de0*/  IMAD.IADD R13, R9.reuse, 0x1, R10 ;  /* 0x00000001090d7824 */ /* 0x040fe400078e020a */
[----:B------:R-:W-:Y:S01]  /*3df0*/  IMAD.IADD R14, R9, 0x1, R12 ;  /* 0x00000001090e7824 */ /* 0x000fe200078e020c */
[C---:B------:R-:W-:Y:S01]  /*3e00*/  IADD3 R12, R11.reuse, R12, RZ ;  /* 0x0000000c0b0c7210 */ /* 0x040fe20007ffe0ff */
        /* <DEDUP_REMOVED lines=31> */
[----:B------:R-:W-:-:S03]  /*4000*/  IADD3 R12, R0, 0xe00, RZ ;  /* 0x00000e00000c7810 */ /* 0x000fc60007ffe0ff */
        /* <DEDUP_REMOVED lines=24> */
[----:B------:R-:W-:Y:S01]  /*4190*/  LOP3.LUT R3, R3, 0x6, RZ, 0xc0, !PT ;  /* 0x0000000603037812 */ /* 0x000fe200078ec0ff */
[----:B------:R-:W-:Y:S02]  /*41a0*/  WARPGROUP.DEPBAR.LE gsb0, 0x0 ;  /* 0x00008000000079c5 */ /* 0x000fe40000010000 */
[----:B------:R-:W-:-:S06]  /*41b0*/  WARPGROUP.ARRIVE ;  /* 0x00000000000079c5 */ /* 0x000fcc0000000000 */
[----:B------:R-:W-:Y:S01]  /*41c0*/  HGMMA.64x64x16.F32.BF16 R24, gdesc[UR4], R24, gsb0 ;  /* 0x00e00000041879f0 */ /* 0x000fe20008001818 */
[----:B------:R-:W-:Y:S01]  /*41d0*/  R2UR UR4, R10 ;  /* 0x000000000a0472ca */ /* 0x000fe200000e0000 */
[----:B------:R-:W-:Y:S01]  /*41e0*/  UMOV UR5, 0x40000040 ;  /* 0x4000004000057882 */ /* 0x000fe20000000000 */
[----:B------:R-:W-:Y:S01]  /*41f0*/  R2UR UR6, R11 ;  /* 0x000000000b0672ca */ /* 0x000fe200000e0000 */
[----:B------:R-:W-:Y:S01]  /*4200*/  UMOV UR7, 0x40000040 ;  /* 0x4000004000077882 */ /* 0x000fe20000000000 */
        /* <DEDUP_REMOVED lines=13> */
[----:B------:R-:W-:Y:S01]  /*42e0*/  UIMAD UR4, UR37, -0x40, UR44 ;  /* 0xffffffc0250478a4 */ /* 0x000fe2000f8e022c */
[----:B------:R-:W-:-:S05]  /*42f0*/  UMOV UR7, 0x40000040 ;  /* 0x4000004000077882 */ /* 0x000fca0000000000 */
[----:B------:R-:W-:-:S05]  /*4300*/  IMAD.U32 R3, RZ, RZ, UR4 ;  /* 0x00000004ff037e24 */ /* 0x000fca000f8e00ff */
[----:B------:R-:W-:-:S04]  /*4310*/  IADD3 R0, -R18, 0x40, R3 ;  /* 0x0000004012007810 */ /* 0x000fc80007ffe103 */
[C---:B------:R-:W-:Y:S02]  /*4320*/  ISETP.GT.AND P5, PT, R0.reuse, RZ, PT ;  /* 0x000000ff0000720c */ /* 0x040fe40003fa4270 */
[C---:B------:R-:W-:Y:S02]  /*4330*/  ISETP.GT.AND P4, PT, R0.reuse, 0x1, PT ;  /* 0x000000010000780c */ /* 0x040fe40003f84270 */
[C---:B------:R-:W-:Y:S02]  /*4340*/  ISETP.GT.AND P3, PT, R0.reuse, 0x8, PT ;  /* 0x000000080000780c */ /* 0x040fe40003f64270 */
[C---:B------:R-:W-:Y:S02]  /*4350*/  ISETP.GT.AND P2, PT, R0.reuse, 0x9, PT ;  /* 0x000000090000780c */ /* 0x040fe40003f44270 */
[C---:B------:R-:W-:Y:S02]  /*4360*/  ISETP.GT.AND P1, PT, R0.reuse, 0x10, PT ;  /* 0x000000100000780c */ /* 0x040fe40003f24270 */
[----:B------:R-:W-:Y:S01]  /*4370*/  ISETP.GT.AND P6, PT, R0, 0x11, PT ;  /* 0x000000110000780c */ /* 0x000fe20003fc4270 */
[----:B------:R-:W-:-:S02]  /*4380*/  WARPGROUP.DEPBAR.LE gsb0, 0x0 ;  /* 0x00008000000079c5 */ /* 0x000fc40000010000 */
[----:B------:R-:W-:Y:S02]  /*4390*/  FSEL R24, R24, -INF , P5 ;  /* 0xff80000018187808 */ /* 0x000fe40002800000 */
[----:B------:R-:W-:Y:S02]  /*43a0*/  FSEL R25, R25, -INF , P4 ;  /* 0xff80000019197808 */ /* 0x000fe40002000000 */
[----:B------:R-:W-:Y:S02]  /*43b0*/  FSEL R28, R28, -INF , P3 ;  /* 0xff8000001c1c7808 */ /* 0x000fe40001800000 */
[----:B------:R-:W-:Y:S02]  /*43c0*/  FMNMX.FTZ R3, R24, R25, !PT ;  /* 0x0000001918037209 */ /* 0x000fe40007810000 */
        /* <DEDUP_REMOVED lines=45> */
[----:B------:R-:W-:Y:S02]  /*46a0*/  FMNMX.FTZ R0, R52, R3, !PT ;  /* 0x0000000334007209 */ /* 0x000fe40007810000 */
[----:B------:R-:W-:Y:S02]  /*46b0*/  FMNMX.FTZ R3, R26, R27, !PT ;  /* 0x0000001b1a037209 */ /* 0x000fe40007810000 */
[----:B------:R-:W-:Y:S02]  /*46c0*/  FMNMX.FTZ R9, R53, R0, !PT ;  /* 0x0000000035097209 */ /* 0x000fe40007810000 */
[----:B------:R-:W-:Y:S02]  /*46d0*/  FSEL R46, R46, -INF , P1 ;  /* 0xff8000002e2e7808 */ /* 0x000fe40000800000 */
[----:B------:R-:W-:Y:S01]  /*46e0*/  FSEL R47, R47, -INF , P6 ;  /* 0xff8000002f2f7808 */ /* 0x000fe20003000000 */
[----:B------:R-:W1:Y:S01]  /*46f0*/  SHFL.BFLY PT, R0, R9, 0x2, 0x1f ;  /* 0x0c401f0009007f89 */ /* 0x000e6200000e0000 */
[----:B------:R-:W-:-:S02]  /*4700*/  FSEL R50, R50, -INF , P5 ;  /* 0xff80000032327808 */ /* 0x000fc40002800000 */
[----:B------:R-:W-:Y:S02]  /*4710*/  FSEL R51, R51, -INF , P4 ;  /* 0xff80000033337808 */ /* 0x000fe40002000000 */
[----:B------:R-:W-:Y:S02]  /*4720*/  FSEL R54, R54, -INF , P3 ;  /* 0xff80000036367808 */ /* 0x000fe40001800000 */
[----:B------:R-:W-:Y:S02]  /*4730*/  FSEL R55, R55, -INF , P2 ;  /* 0xff80000037377808 */ /* 0x000fe40001000000 */
[----:B------:R-:W-:Y:S02]  /*4740*/  PLOP3.LUT P2, PT, PT, PT, UP0, 0x80, 0x0 ;  /* 0x000000000000781c */ /* 0x000fe40003f4f008 */
        /* <DEDUP_REMOVED lines=21> */
[----:B------:R1:W-:Y:S01]  /*48a0*/  MUFU.EX2 R10, R24 ;  /* 0x00000018000a7308 */ /* 0x0003e20000000800 */
[----:B------:R-:W-:Y:S01]  /*48b0*/  FMNMX.FTZ R12, R54, R3, !PT ;  /* 0x00000003360c7209 */ /* 0x000fe20007810000 */
[--C-:B------:R-:W-:Y:S01]  /*48c0*/  FFMA.FTZ R14, R32, UR10, -R9.reuse ;  /* 0x0000000a200e7c23 */ /* 0x100fe20008010809 */
[--C-:B------:R-:W-:Y:S01]  /*48d0*/  FFMA.FTZ R15, R33, UR10, -R9.reuse ;  /* 0x0000000a210f7c23 */ /* 0x100fe20008010809 */
[--C-:B------:R-:W-:Y:S01]  /*48e0*/  FFMA.FTZ R20, R36, UR10, -R9.reuse ;  /* 0x0000000a24147c23 */ /* 0x100fe20008010809 */
[----:B------:R-:W-:Y:S01]  /*48f0*/  FMNMX.FTZ R3, R55, R12, !PT ;  /* 0x0000000c37037209 */ /* 0x000fe20007810000 */
[--C-:B------:R-:W-:Y:S01]  /*4900*/  FFMA.FTZ R21, R37, UR10, -R9.reuse ;  /* 0x0000000a25157c23 */ /* 0x100fe20008010809 */
[--C-:B------:R-:W-:Y:S01]  /*4910*/  FFMA.FTZ R28, R28, UR10, -R9.reuse ;  /* 0x0000000a1c1c7c23 */ /* 0x100fe20008010809 */
[--C-:B------:R-:W-:Y:S01]  /*4920*/  FFMA.FTZ R168, R40, UR10, -R9.reuse ;  /* 0x0000000a28a87c23 */ /* 0x100fe20008010809 */
[--C-:B------:R-:W-:Y:S01]  /*4930*/  FFMA.FTZ R169, R41, UR10, -R9.reuse ;  /* 0x0000000a29a97c23 */ /* 0x100fe20008010809 */
[----:B-1----:R-:W1:Y:S01]  /*4940*/  SHFL.BFLY PT, R24, R3, 0x2, 0x1f ;  /* 0x0c401f0003187f89 */ /* 0x002e6200000e0000 */
[--C-:B------:R-:W-:Y:S01]  /*4950*/  FFMA.FTZ R170, R44, UR10, -R9.reuse ;  /* 0x0000000a2caa7c23 */ /* 0x100fe20008010809 */
[--C-:B------:R-:W-:Y:S01]  /*4960*/  FFMA.FTZ R171, R45, UR10, -R9.reuse ;  /* 0x0000000a2dab7c23 */ /* 0x100fe20008010809 */
[--C-:B------:R-:W-:Y:S01]  /*4970*/  FFMA.FTZ R172, R48, UR10, -R9.reuse ;  /* 0x0000000a30ac7c23 */ /* 0x100fe20008010809 */
[--C-:B------:R-:W-:Y:S01]  /*4980*/  FFMA.FTZ R173, R49, UR10, -R9.reuse ;  /* 0x0000000a31ad7c23 */ /* 0x100fe20008010809 */
[--C-:B------:R-:W-:Y:S01]  /*4990*/  FFMA.FTZ R174, R52, UR10, -R9.reuse ;  /* 0x0000000a34ae7c23 */ /* 0x100fe20008010809 */
[----:B------:R-:W-:Y:S01]  /*49a0*/  FFMA.FTZ R175, R53, UR10, -R9 ;  /* 0x0000000a35af7c23 */ /* 0x000fe20008010809 */
[----:B------:R-:W2:Y:S01]  /*49b0*/  MUFU.EX2 R11, R11 ;  /* 0x0000000b000b7308 */ /* 0x000ea20000000800 */
[----:B------:R-:W-:-:S05]  /*49c0*/  LOP3.LUT R9, R56, 0x2000000, RZ, 0xfc, !PT ;  /* 0x0200000038097812 */ /* 0x000fca00078efcff */
[----:B------:R-:W-:Y:S02]  /*49d0*/  IMAD R197, R2, 0x1000, R9 ;  /* 0x0000100002c57824 */ /* 0x000fe400078e0209 */
[----:B------:R-:W-:Y:S03]  /*49e0*/  MUFU.EX2 R12, R28 ;  /* 0x0000001c000c7308 */ /* 0x000fe60000000800 */
[C---:B------:R-:W-:Y:S02]  /*49f0*/  R2UR UR4, R197.reuse ;  /* 0x00000000c50472ca */ /* 0x040fe400000e0000 */
[----:B------:R-:W-:-:S03]  /*4a00*/  IADD3 R198, R197, 0x80, RZ ;  /* 0x00000080c5c67810 */ /* 0x000fc60007ffe0ff */
[----:B------:R-:W3:Y:S01]  /*4a10*/  MUFU.EX2 R13, R13 ;  /* 0x0000000d000d7308 */ /* 0x000ee20000000800 */
[----:B-1----:R-:W-:Y:S02]  /*4a20*/  FMNMX.FTZ R24, R3, R24, !PT ;  /* 0x0000001803187209 */ /* 0x002fe40007810000 */
[----:B--2---:R-:W-:Y:S01]  /*4a30*/  F2FP.BF16.F32.PACK_AB R152, R11, R10 ;  /* 0x0000000a0b98723e */ /* 0x004fe200000010ff */
[----:B------:R-:W-:Y:S02]  /*4a40*/  FADD.FTZ R11, R10, R11 ;  /* 0x0000000b0a0b7221 */ /* 0x000fe40000010000 */
[----:B------:R-:W1:Y:S02]  /*4a50*/  SHFL.BFLY PT, R3, R24, 0x1, 0x1f ;  /* 0x0c201f0018037f89 */ /* 0x000e6400000e0000 */
[----:B------:R-:W-:Y:S01]  /*4a60*/  MUFU.EX2 R14, R14 ;  /* 0x0000000e000e7308 */ /* 0x000fe20000000800 */
[----:B------:R-:W-:Y:S01]  /*4a70*/  UMOV UR6, UR4 ;  /* 0x0000000400067c82 */ /* 0x000fe20008000000 */
[----:B------:R-:W-:Y:S01]  /*4a80*/  R2UR UR4, R198 ;  /* 0x00000000c60472ca */ /* 0x000fe200000e0000 */
[----:B------:R-:W-:-:S02]  /*4a90*/  VIADD R198, R197, 0x100 ;  /* 0x00000100c5c67836 */ /* 0x000fc40000000000 */
[----:B------:R-:W-:-:S03]  /*4aa0*/  VIADD R197, R197, 0x180 ;  /* 0x00000180c5c57836 */ /* 0x000fc60000000000 */
[----:B------:R-:W2:Y:S01]  /*4ab0*/  MUFU.EX2 R15, R15 ;  /* 0x0000000f000f7308 */ /* 0x000ea20000000800 */
[----:B---3--:R-:W-:Y:S01]  /*4ac0*/  F2FP.BF16.F32.PACK_AB R154, R13, R12 ;  /* 0x0000000c0d9a723e */ /* 0x008fe200000010ff */
[----:B------:R-:W-:-:S04]  /*4ad0*/  FADD.FTZ R12, R12, R11 ;  /* 0x0000000b0c0c7221 */ /* 0x000fc80000010000 */
[----:B------:R-:W-:Y:S02]  /*4ae0*/  FADD.FTZ R13, R13, R12 ;  /* 0x0000000c0d0d7221 */ /* 0x000fe40000010000 */
[----:B------:R-:W-:Y:S01]  /*4af0*/  MUFU.EX2 R20, R20 ;  /* 0x0000001400147308 */ /* 0x000fe20000000800 */
[----:B-1----:R-:W-:-:S07]  /*4b00*/  FMNMX.FTZ R3, R24, R3, !PT ;  /* 0x0000000318037209 */ /* 0x002fce0007810000 */
[----:B------:R-:W1:Y:S01]  /*4b10*/  MUFU.EX2 R21, R21 ;  /* 0x0000001500157308 */ /* 0x000e620000000800 */
[----:B--2---:R-:W-:Y:S01]  /*4b20*/  F2FP.BF16.F32.PACK_AB R156, R15, R14 ;  /* 0x0000000e0f9c723e */ /* 0x004fe200000010ff */
[----:B------:R-:W-:Y:S01]  /*4b30*/  FADD.FTZ R14, R14, R13 ;  /* 0x0000000d0e0e7221 */ /* 0x000fe20000010000 */
[C---:B------:R-:W-:Y:S01]  /*4b40*/  FMUL.FTZ R24, R3.reuse, UR10 ;  /* 0x0000000a03187c20 */ /* 0x040fe20008410000 */
[----:B------:R-:W-:Y:S02]  /*4b50*/  FSETP.NEU.FTZ.AND P1, PT, R3, -INF , PT ;  /* 0xff8000000300780b */ /* 0x000fe40003f3d000 */
[----:B------:R-:W-:Y:S02]  /*4b60*/  FADD.FTZ R15, R15, R14 ;  /* 0x0000000e0f0f7221 */ /* 0x000fe40000010000 */
[----:B------:R-:W-:Y:S01]  /*4b70*/  FSEL R25, R24, RZ, P1 ;  /* 0x000000ff18197208 */ /* 0x000fe20000800000 */
[----:B------:R-:W-:Y:S01]  /*4b80*/  MUFU.EX2 R168, R168 ;  /* 0x000000a800a87308 */ /* 0x000fe20000000800 */
[----:B------:R-:W-:-:S03]  /*4b90*/  ISETP.NE.AND P1, PT, R57, RZ, PT ;  /* 0x000000ff3900720c */ /* 0x000fc60003f25270 */
[--C-:B------:R-:W-:Y:S01]  /*4ba0*/  FFMA.FTZ R26, R26, UR10, -R25.reuse ;  /* 0x0000000a1a1a7c23 */ /* 0x100fe20008010819 */
        /* <DEDUP_REMOVED lines=8> */
[----:B------:R-:W-:Y:S01]  /*4c30*/  FFMA.FTZ R43, R43, UR10, -R25 ;  /* 0x0000000a2b2b7c23 */ /* 0x000fe20008010819 */
[----:B------:R-:W-:-:S02]  /*4c40*/  @!P1 VIADD R24, R8, 0x38840 ;  /* 0x0003884008189836 */ /* 0x000fc40000000000 */
[--C-:B------:R-:W-:Y:S01]  /*4c50*/  FFMA.FTZ R46, R46, UR10, -R25.reuse ;  /* 0x0000000a2e2e7c23 */ /* 0x100fe20008010819 */
[--C-:B------:R-:W-:Y:S01]  /*4c60*/  FFMA.FTZ R47, R47, UR10, -R25.reuse ;  /* 0x0000000a2f2f7c23 */ /* 0x100fe20008010819 */
[--C-:B------:R-:W-:Y:S01]  /*4c70*/  FFMA.FTZ R50, R50, UR10, -R25.reuse ;  /* 0x0000000a32327c23 */ /* 0x100fe20008010819 */
[--C-:B------:R-:W-:Y:S01]  /*4c80*/  FFMA.FTZ R51, R51, UR10, -R25.reuse ;  /* 0x0000000a33337c23 */ /* 0x100fe20008010819 */
[----:B------:R-:W-:Y:S01]  /*4c90*/  @!P1 PRMT R24, RZ, 0x654, R24 ;  /* 0x00000654ff189816 */ /* 0x000fe20000000018 */
[--C-:B------:R-:W-:Y:S01]  /*4ca0*/  FFMA.FTZ R54, R54, UR10, -R25.reuse ;  /* 0x0000000a36367c23 */ /* 0x100fe20008010819 */
[----:B------:R-:W-:Y:S01]  /*4cb0*/  FFMA.FTZ R25, R55, UR10, -R25 ;  /* 0x0000000a37197c23 */ /* 0x000fe20008010819 */
[----:B------:R-:W-:Y:S01]  /*4cc0*/  MUFU.EX2 R176, R26 ;  /* 0x0000001a00b07308 */ /* 0x000fe20000000800 */
[----:B------:R2:W-:Y:S01]  /*4cd0*/  @!P1 SYNCS.ARRIVE.TRANS64.RED.A1T0 RZ, [R24+URZ], RZ ;  /* 0x000000ff18ff99a7 */ /* 0x0005e2000810043f */
[----:B-1----:R-:W-:Y:S01]  /*4ce0*/  F2FP.BF16.F32.PACK_AB R158, R21, R20 ;  /* 0x00000014159e723e */ /* 0x002fe200000010ff */
[----:B------:R-:W-:Y:S01]  /*4cf0*/  FADD.FTZ R20, R20, R15 ;  /* 0x0000000f14147221 */ /* 0x000fe20000010000 */
[----:B------:R-:W-:-:S03]  /*4d00*/  @!P1 VIADD R8, R8, 0x38860 ;  /* 0x0003886008089836 */ /* 0x000fc60000000000 */
[----:B------:R-:W-:Y:S01]  /*4d10*/  FADD.FTZ R21, R21, R20 ;  /* 0x0000001415157221 */ /* 0x000fe20000010000 */
[----:B------:R-:W1:Y:S01]  /*4d20*/  MUFU.EX2 R177, R27 ;  /* 0x0000001b00b17308 */ /* 0x000e620000000800 */
[----:B------:R-:W-:-:S07]  /*4d30*/  @!P1 PRMT R8, RZ, 0x654, R8 ;  /* 0x00000654ff089816 */ /* 0x000fce0000000008 */
[----:B------:R-:W-:Y:S08]  /*4d40*/  MUFU.EX2 R178, R30 ;  /* 0x0000001e00b27308 */ /* 0x000ff00000000800 */
[----:B------:R-:W3:Y:S01]  /*4d50*/  MUFU.EX2 R179, R31 ;  /* 0x0000001f00b37308 */ /* 0x000ee20000000800 */
[----:B-1----:R-:W-:Y:S01]  /*4d60*/  F2FP.BF16.F32.PACK_AB R153, R177, R176 ;  /* 0x000000b0b199723e */ /* 0x002fe200000010ff */
[----:B------:R-:W-:-:S06]  /*4d70*/  FADD.FTZ R177, R176, R177 ;  /* 0x000000b1b0b17221 */ /* 0x000fcc0000010000 */
[----:B------:R-:W-:Y:S08]  /*4d80*/  MUFU.EX2 R180, R34 ;  /* 0x0000002200b47308 */ /* 0x000ff00000000800 */
[----:B------:R-:W1:Y:S01]  /*4d90*/  MUFU.EX2 R181, R35 ;  /* 0x0000002300b57308 */ /* 0x000e620000000800 */
[----:B---3--:R-:W-:Y:S01]  /*4da0*/  F2FP.BF16.F32.PACK_AB R155, R179, R178 ;  /* 0x000000b2b39b723e */ /* 0x008fe200000010ff */
[----:B------:R-:W-:Y:S01]  /*4db0*/  BAR.SYNC.DEFER_BLOCKING 0xf, 0x100 ;  /* 0x03c4000000007b1d */ /* 0x000fe20000010000 */
[----:B------:R-:W-:-:S04]  /*4dc0*/  FADD.FTZ R178, R178, R177 ;  /* 0x000000b1b2b27221 */ /* 0x000fc80000010000 */
[----:B------:R-:W-:Y:S01]  /*4dd0*/  FADD.FTZ R179, R179, R178 ;  /* 0x000000b2b3b37221 */ /* 0x000fe20000010000 */
[----:B------:R-:W-:Y:S08]  /*4de0*/  MUFU.EX2 R182, R38 ;  /* 0x0000002600b67308 */ /* 0x000ff00000000800 */
[----:B------:R-:W3:Y:S01]  /*4df0*/  MUFU.EX2 R183, R39 ;  /* 0x0000002700b77308 */ /* 0x000ee20000000800 */
[----:B-1----:R-:W-:Y:S01]  /*4e00*/  F2FP.BF16.F32.PACK_AB R157, R181, R180 ;  /* 0x000000b4b59d723e */ /* 0x002fe200000010ff */
[----:B------:R-:W-:-:S04]  /*4e10*/  FADD.FTZ R180, R180, R179 ;  /* 0x000000b3b4b47221 */ /* 0x000fc80000010000 */
[----:B------:R-:W-:Y:S02]  /*4e20*/  FADD.FTZ R181, R181, R180 ;  /* 0x000000b4b5b57221 */ /* 0x000fe40000010000 */
[----:B------:R-:W1:Y:S01]  /*4e30*/  MUFU.EX2 R169, R169 ;  /* 0x000000a900a97308 */ /* 0x000e620000000800 */
[----:B------:R4:W-:Y:S07]  /*4e40*/  STSM.16.M88.4 [R23+0x36400], R152 ;  /* 0x0364009817007844 */ /* 0x0009ee0000000200 */
[----:B------:R-:W-:Y:S01]  /*4e50*/  MUFU.EX2 R170, R170 ;  /* 0x000000aa00aa7308 */ /* 0x000fe20000000800 */
[----:B---3--:R-:W-:Y:S01]  /*4e60*/  F2FP.BF16.F32.PACK_AB R159, R183, R182 ;  /* 0x000000b6b79f723e */ /* 0x008fe200000010ff */
[----:B------:R-:W-:-:S04]  /*4e70*/  FADD.FTZ R182, R182, R181 ;  /* 0x000000b5b6b67221 */ /* 0x000fc80000010000 */
[----:B------:R4:W-:Y:S01]  /*4e80*/  STSM.16.M88.4 [R185], R156 ;  /* 0x0000009cb9007844 */ /* 0x0009e20000000200 */
[----:B------:R-:W-:Y:S01]  /*4e90*/  FADD.FTZ R182, R183, R182 ;  /* 0x000000b6b7b67221 */ /* 0x000fe20000010000 */
[----:B------:R-:W3:Y:S01]  /*4ea0*/  MUFU.EX2 R171, R171 ;  /* 0x000000ab00ab7308 */ /* 0x000ee20000000800 */
[----:B-1----:R-:W-:Y:S01]  /*4eb0*/  F2FP.BF16.F32.PACK_AB R160, R169, R168 ;  /* 0x000000a8a9a0723e */ /* 0x002fe200000010ff */
[----:B------:R-:W-:-:S04]  /*4ec0*/  FADD.FTZ R168, R168, R21 ;  /* 0x00000015a8a87221 */ /* 0x000fc80000010000 */
[----:B------:R-:W-:Y:S02]  /*4ed0*/  FADD.FTZ R169, R169, R168 ;  /* 0x000000a8a9a97221 */ /* 0x000fe40000010000 */
[----:B------:R-:W-:Y:S08]  /*4ee0*/  MUFU.EX2 R189, R42 ;  /* 0x0000002a00bd7308 */ /* 0x000ff00000000800 */
[----:B------:R-:W1:Y:S01]  /*4ef0*/  MUFU.EX2 R190, R43 ;  /* 0x0000002b00be7308 */ /* 0x000e620000000800 */
[----:B---3--:R-:W-:Y:S01]  /*4f00*/  F2FP.BF16.F32.PACK_AB R162, R171, R170 ;  /* 0x000000aaaba2723e */ /* 0x008fe200000010ff */
[----:B------:R-:W-:-:S04]  /*4f10*/  FADD.FTZ R170, R170, R169 ;  /* 0x000000a9aaaa7221 */ /* 0x000fc80000010000 */
[----:B------:R-:W-:Y:S02]  /*4f20*/  FADD.FTZ R171, R171, R170 ;  /* 0x000000aaabab7221 */ /* 0x000fe40000010000 */
[----:B------:R-:W-:Y:S08]  /*4f30*/  MUFU.EX2 R191, R46 ;  /* 0x0000002e00bf7308 */ /* 0x000ff00000000800 */
        /* <DEDUP_REMOVED lines=8> */
[----:B------:R4:W-:Y:S01]  /*4fc0*/  STSM.16.M88.4 [R22], R160 ;  /* 0x000000a016007844 */ /* 0x0009e20000000200 */
[----:B------:R-:W-:Y:S01]  /*4fd0*/  FADD.FTZ R192, R192, R191 ;  /* 0x000000bfc0c07221 */ /* 0x000fe20000010000 */
[----:B------:R-:W-:Y:S08]  /*4fe0*/  MUFU.EX2 R174, R174 ;  /* 0x000000ae00ae7308 */ /* 0x000ff00000000800 */
[----:B------:R-:W3:Y:S01]  /*4ff0*/  MUFU.EX2 R175, R175 ;  /* 0x000000af00af7308 */ /* 0x000ee20000000800 */
[----:B-1----:R-:W-:Y:S01]  /*5000*/  F2FP.BF16.F32.PACK_AB R164, R173, R172 ;  /* 0x000000acada4723e */ /* 0x002fe200000010ff */
[----:B------:R-:W-:-:S04]  /*5010*/  FADD.FTZ R172, R172, R171 ;  /* 0x000000abacac7221 */ /* 0x000fc80000010000 */
[----:B------:R-:W-:Y:S02]  /*5020*/  FADD.FTZ R173, R173, R172 ;  /* 0x000000acadad7221 */ /* 0x000fe40000010000 */
[----:B------:R-:W-:Y:S08]  /*5030*/  MUFU.EX2 R193, R50 ;  /* 0x0000003200c17308 */ /* 0x000ff00000000800 */
[----:B------:R-:W1:Y:S01]  /*5040*/  MUFU.EX2 R194, R51 ;  /* 0x0000003300c27308 */ /* 0x000e620000000800 */
[----:B---3--:R-:W-:-:S07]  /*5050*/  F2FP.BF16.F32.PACK_AB R166, R175, R174 ;  /* 0x000000aeafa6723e */ /* 0x008fce00000010ff */
[----:B------:R-:W-:Y:S08]  /*5060*/  MUFU.EX2 R195, R54 ;  /* 0x0000003600c37308 */ /* 0x000ff00000000800 */
[----:B------:R-:W3:Y:S01]  /*5070*/  MUFU.EX2 R196, R25 ;  /* 0x0000001900c47308 */ /* 0x000ee20000000800 */
[----:B-1----:R-:W-:Y:S01]  /*5080*/  F2FP.BF16.F32.PACK_AB R165, R194, R193 ;  /* 0x000000c1c2a5723e */ /* 0x002fe200000010ff */
[----:B------:R-:W-:-:S04]  /*5090*/  FADD.FTZ R193, R193, R192 ;  /* 0x000000c0c1c17221 */ /* 0x000fc80000010000 */
[----:B------:R-:W-:Y:S01]  /*50a0*/  FADD.FTZ R194, R194, R193 ;  /* 0x000000c1c2c27221 */ /* 0x000fe20000010000 */
[----:B---3--:R-:W-:-:S03]  /*50b0*/  F2FP.BF16.F32.PACK_AB R167, R196, R195 ;  /* 0x000000c3c4a7723e */ /* 0x008fc600000010ff */
[----:B------:R-:W-:Y:S02]  /*50c0*/  FADD.FTZ R195, R195, R194 ;  /* 0x000000c2c3c37221 */ /* 0x000fe40000010000 */
[----:B------:R4:W-:Y:S01]  /*50d0*/  STSM.16.M88.4 [R184], R164 ;  /* 0x000000a4b8007844 */ /* 0x0009e20000000200 */
[----:B--2---:R-:W-:Y:S01]  /*50e0*/  WARPGROUP.ARRIVE ;  /* 0x00000000000079c5 */ /* 0x004fe20000000000 */
[----:B------:R-:W-:-:S05]  /*50f0*/  FADD.FTZ R10, R196, R195 ;  /* 0x000000c3c40a7221 */ /* 0x000fca0000010000 */
[----:B------:R-:W-:Y:S01]  /*5100*/  HGMMA.64x256x16.F32.BF16 R24, R152, gdesc[UR4].tnspB, RZ, !UPT, gsb0 ;  /* 0x43e0000498187df0 */ /* 0x000fe2000c0018ff */
[----:B------:R-:W-:Y:S01]  /*5110*/  UMOV UR6, UR4 ;  /* 0x0000000400067c82 */ /* 0x000fe20008000000 */
[----:B------:R-:W-:Y:S01]  /*5120*/  UMOV UR7, 0x40000040 ;  /* 0x4000004000077882 */ /* 0x000fe20000000000 */
[----:B------:R-:W-:Y:S01]  /*5130*/  R2UR UR4, R198 ;  /* 0x00000000c60472ca */ /* 0x000fe200000e0000 */
[----:B------:R-:W-:Y:S02]  /*5140*/  WARPGROUP.DEPBAR.LE gsb0, 0x0 ;  /* 0x00008000000079c5 */ /* 0x000fe40000010000 */
[----:B------:R-:W-:-:S15]  /*5150*/  WARPGROUP.ARRIVE ;  /* 0x00000000000079c5 */ /* 0x000fde0000000000 */
[----:B------:R-:W-:-:S07]  /*5160*/  NOP ;  /* 0x0000000000007918 */ /* 0x000fce0000000000 */
[----:B------:R-:W-:Y:S01]  /*5170*/  HGMMA.64x256x16.F32.BF16 R24, R156, gdesc[UR4].tnspB, R24, gsb0 ;  /* 0x43e000049c187df0 */ /* 0x000fe20008001818 */
        /* <DEDUP_REMOVED lines=19> */
[----:B-1----:R-:W1:Y:S02]  /*52b0*/  FENCE.VIEW.ASYNC.S ;  /* 0x00000000000073c6 */ /* 0x002e640000000000 */
[----:B-1----:R-:W-:Y:S01]  /*52c0*/  NOP ;  /* 0x0000000000007918 */ /* 0x002fe20000000000 */
[----:B------:R-:W-:Y:S06]  /*52d0*/  BAR.ARV 0xe, 0x100 ;  /* 0x0384000000007b1d */ /* 0x000fec0000002000 */
[----:B------:R1:W-:Y:S02]  /*52e0*/  @!P1 SYNCS.ARRIVE.TRANS64.RED.A1T0 RZ, [R8+URZ], RZ ;  /* 0x000000ff08ff99a7 */ /* 0x0003e4000810043f */
[----:B-1----:R-:W-:-:S04]  /*52f0*/  FADD.FTZ R8, R174, R173 ;  /* 0x000000adae087221 */ /* 0x002fc80000010000 */
[----:B------:R-:W-:Y:S01]  /*5300*/  FADD.FTZ R8, R175, R8 ;  /* 0x00000008af087221 */ /* 0x000fe20000010000 */
[----:B----4-:R-:W-:Y:S06]  /*5310*/  @!P2 BRA `(.L_x_2817) ;  /* 0x0000002c008ca947 */ /* 0x010fec0003800000 */
[----:B------:R-:W-:Y:S01]  /*5320*/  MOV R13, R3 ;  /* 0x00000003000d7202 */ /* 0x000fe20000000f00 */
[----:B------:R-:W-:Y:S01]  /*5330*/  IMAD.MOV.U32 R15, RZ, RZ, R0 ;  /* 0x000000ffff0f7224 */ /* 0x000fe200078e0000 */
[----:B------:R-:W-:Y:S01]  /*5340*/  UIADD3 UR37, UR37, -0x2, URZ ;  /* 0xfffffffe25257890 */ /* 0x000fe2000fffe03f */
[----:B------:R-:W-:Y:S01]  /*5350*/  IMAD.MOV.U32 R12, RZ, RZ, R2 ;  /* 0x000000ffff0c7224 */ /* 0x000fe200078e0002 */
[----:B------:R-:W-:-:S10]  /*5360*/  ULDC UR10, c[0x0][0xa80] ;  /* 0x0002a000000a7ab9 */ /* 0x000fd40000000800 */
.L_x_2826:
[----:B------:R-:W-:Y:S01]  /*5370*/  VIADD R2, R12, 0x1 ;  /* 0x000000010c027836 */ /* 0x000fe20000000000 */
[----:B------:R-:W-:Y:S01]  /*5380*/  MOV R0, UR37 ;  /* 0x0000002500007c02 */ /* 0x000fe20008000f00 */
[----:B------:R-:W-:-:S03]  /*5390*/  UIADD3 UR37, UR37, -0x1, URZ ;  /* 0xffffffff25257890 */ /* 0x000fc6000fffe03f */
[----:B------:R-:W-:Y:S02]  /*53a0*/  ISETP.NE.AND P3, PT, R2, 0x2, PT ;  /* 0x000000020200780c */ /* 0x000fe40003f65270 */
[----:B------:R-:W-:Y:S02]  /*53b0*/  ISETP.GT.AND P2, PT, R0, RZ, PT ;  /* 0x000000ff0000720c */ /* 0x000fe40003f44270 */
[----:B------:R-:W-:Y:S02]  /*53c0*/  SEL R3, RZ, 0x1, P3 ;  /* 0x00000001ff037807 */ /* 0x000fe40001800000 */
[----:B------:R-:W-:Y:S02]  /*53d0*/  SEL R2, R2, RZ, P3 ;  /* 0x000000ff02027207 */ /* 0x000fe40001800000 */
[----:B------:R-:W-:Y:S01]  /*53e0*/  LOP3.LUT R16, R16, R3, RZ, 0x3c, !PT ;  /* 0x0000000310107212 */ /* 0x000fe200078e3cff */
[----:B--2---:R-:W-:Y:S06]  /*53f0*/  @P0 BRA `(.L_x_2818) ;  /* 0x0000000000040947 */ /* 0x004fec0003800000 */
[----:B------:R-:W-:Y:S01]  /*5400*/  BPT.TRAP 0x1 ;  /* 0x000000040000795c */ /* 0x000fe20000300000 */
.L_x_2818:
[----:B------:R-:W-:Y:S02]  /*5410*/  LEA R11, R2, UR42, 0x3 ;  /* 0x0000002a020b7c11 */ /* 0x000fe4000f8e18ff */
[----:B------:R-:W-:-:S04]  /*5420*/  SHF.L.U32 R0, R16, 0x1f, RZ ;  /* 0x0000001f10007819 */ /* 0x000fc800000006ff */
[----:B------:R1:W2:Y:S01]  /*5430*/  SYNCS.PHASECHK.TRANS64.TRYWAIT P3, [R11+URZ+0x38830], R0 ;  /* 0x038830000b0075a7 */ /* 0x0002a2000806017f */
[----:B------:R-:W-:Y:S05]  /*5440*/  @P0 BRA `(.L_x_2819) ;  /* 0x0000000000040947 */ /* 0x000fea0003800000 */
[----:B------:R-:W-:Y:S01]  /*5450*/  BPT.TRAP 0x1 ;  /* 0x000000040000795c */ /* 0x000fe20000300000 */
.L_x_2819:
[----:B------:R-:W-:Y:S01]  /*5460*/  IMAD R3, R2, 0x200, R4 ;  /* 0x0000020002037824 */ /* 0x000fe200078e0204 */
[----:B--2---:R-:W-:Y:S06]  /*5470*/  @P3 BRA `(.L_x_2820) ;  /* 0x0000000000083947 */ /* 0x004fec0003800000 */
[----:B------:R-:W2:Y:S02]  /*5480*/  SYNCS.PHASECHK.TRANS64.TRYWAIT P3, [R11+URZ+0x38830], R0 ;  /* 0x038830000b0075a7 */ /* 0x000ea4000806017f */
[----:B--2---:R-:W-:Y:S05]  /*5490*/  @!P3 BRA `(.L_x_2821) ;  /* 0x000000800008b947 */ /* 0x004fea0003800000 */
.L_x_2820:
[----:B------:R-:W-:Y:S01]  /*54a0*/  UIADD3 UR4, UR42, 0x20400, URZ ;  /* 0x000204002a047890 */ /* 0x000fe2000fffe03f */
[----:B------:R-:W-:Y:S01]  /*54b0*/  R2UR UR11, R3 ;  /* 0x00000000030b72ca */ /* 0x000fe200000e0000 */
[----:B------:R-:W-:Y:S01]  /*54c0*/  WARPGROUP.ARRIVE ;  /* 0x00000000000079c5 */ /* 0x000fe20000000000 */
[----:B------:R-:W-:Y:S01]  /*54d0*/  UMOV UR7, 0x40000040 ;  /* 0x4000004000077882 */ /* 0x000fe20000000000 */
[----:B------:R-:W-:Y:S01]  /*54e0*/  USHF.R.U32.HI UR4, URZ, 0x4, UR4 ;  /* 0x000000043f047899 */ /* 0x000fe20008011604 */
[----:B------:R-:W-:Y:S01]  /*54f0*/  UMOV UR5, 0x40000040 ;  /* 0x4000004000057882 */ /* 0x000fe20000000000 */
[----:B------:R-:W-:Y:S02]  /*5500*/  UMOV UR15, 0x40000040 ;  /* 0x40000040000f7882 */ /* 0x000fe40000000000 */
[----:B------:R-:W-:Y:S01]  /*5510*/  ULOP3.LUT UR4, UR4, 0x3fff, URZ, 0xc0, !UPT ;  /* 0x00003fff04047892 */ /* 0x000fe2000f8ec03f */
[----:B------:R-:W-:-:S03]  /*5520*/  UMOV UR19, 0x40000040 ;  /* 0x4000004000137882 */ /* 0x000fc60000000000 */
[----:B------:R-:W-:Y:S02]  /*5530*/  ULOP3.LUT UR4, UR4, 0x10000, URZ, 0xfc, !UPT ;  /* 0x0001000004047892 */ /* 0x000fe4000f8efc3f */
[----:B------:R-:W-:Y:S01]  /*5540*/  UMOV UR6, UR11 ;  /* 0x0000000b00067c82 */ /* 0x000fe20008000000 */
[----:B------:R-:W-:Y:S02]  /*5550*/  UIADD3 UR14, UR11, 0x4, URZ ;  /* 0x000000040b0e7890 */ /* 0x000fe4000fffe03f */
[----:B------:R-:W-:-:S04]  /*5560*/  UIADD3 UR18, UR11, 0x6, URZ ;  /* 0x000000060b127890 */ /* 0x000fc8000fffe03f */
[----:B------:R-:W-:Y:S01]  /*5570*/  HGMMA.64x64x16.F32.BF16 R152, gdesc[UR4], RZ, !UPT, gsb0 ;  /* 0x00e00000049879f0 */ /* 0x000fe2000c0018ff */
[----:B------:R-:W-:Y:S01]  /*5580*/  UIADD3 UR6, UR11, 0x2, URZ ;  /* 0x000000020b067890 */ /* 0x000fe2000fffe03f */
[----:B------:R-:W-:Y:S01]  /*5590*/  UMOV UR4, UR8 ;  /* 0x0000000800047c82 */ /* 0x000fe20008000000 */
[----:B------:R-:W-:Y:S01]  /*55a0*/  UMOV UR5, UR9 ;  /* 0x0000000900057c82 */ /* 0x000fe20008000000 */
[----:B------:R-:W-:Y:S01]  /*55b0*/  UMOV UR7, 0x40000040 ;  /* 0x4000004000077882 */ /* 0x000fe20000000000 */
        /* <DEDUP_REMOVED lines=10> */
[----:B------:R-:W-:Y:S05]  /*5660*/  @P0 BRA `(.L_x_2822) ;  /* 0x0000000000040947 */ /* 0x000fea0003800000 */
[----:B------:R-:W-:Y:S01]  /*5670*/  BPT.TRAP 0x1 ;  /* 0x000000040000795c */ /* 0x000fe20000300000 */
.L_x_2822:
[----:B------:R3:W4:Y:S01]  /*5680*/  SYNCS.PHASECHK.TRANS64.TRYWAIT P3, [R11+URZ+0x38850], R0 ;  /* 0x038850000b0075a7 */ /* 0x000722000806017f */
[----:B------:R-:W-:Y:S05]  /*5690*/  @P0 BRA `(.L_x_2823) ;  /* 0x0000000000040947 */ /* 0x000fea0003800000 */
[----:B------:R-:W-:Y:S01]  /*56a0*/  BPT.TRAP 0x1 ;  /* 0x000000040000795c */ /* 0x000fe20000300000 */
.L_x_2823:
[----:B----4-:R-:W-:Y:S05]  /*56b0*/  @P3 BRA `(.L_x_2824) ;  /* 0x0000000000083947 */ /* 0x010fea0003800000 */
[----:B------:R-:W4:Y:S02]  /*56c0*/  SYNCS.PHASECHK.TRANS64.TRYWAIT P3, [R11+URZ+0x38850], R0 ;  /* 0x038850000b0075a7 */ /* 0x000f24000806017f */
[----:B----4-:R-:W-:Y:S05]  /*56d0*/  @!P3 BRA `(.L_x_2825) ;  /* 0x0000007c008cb947 */ /* 0x010fea0003800000 */
.L_x_2824:
[----:B-1234-:R-:W-:Y:S01]  /*56e0*/  VIADD R0, R5, 0x26400 ;  /* 0x0002640005007836 */ /* 0x01efe20000000000 */
[C---:B------:R-:W-:Y:S01]  /*56f0*/  IADD3 R3, R7.reuse, 0x200, RZ ;  /* 0x0000020007037810 */ /* 0x040fe20007ffe0ff */
[----:B------:R-:W-:Y:S01]  /*5700*/  VIADD R20, R7, 0x6 ;  /* 0x0000000607147836 */ /* 0x000fe20000000000 */
[----:B------:R-:W-:Y:S01]  /*5710*/  WARPGROUP.ARRIVE ;  /* 0x00000000000079c5 */ /* 0x000fe20000000000 */
[----:B------:R-:W-:Y:S01]  /*5720*/  UMOV UR7, 0x40000040 ;  /* 0x4000004000077882 */ /* 0x000fe20000000000 */
[----:B------:R-:W-:Y:S01]  /*5730*/  SHF.R.U32.HI R0, RZ, 0x4, R0 ;  /* 0x00000004ff007819 */ /* 0x000fe20000011600 */
[----:B------:R-:W-:-:S03]  /*5740*/  UMOV UR5, 0x40000040 ;  /* 0x4000004000057882 */ /* 0x000fc60000000000 */
[----:B------:R-:W1:Y:S01]  /*5750*/  S2R R189, SR_TID.X ;  /* 0x0000000000bd7919 */ /* 0x000e620000002100 */
[----:B------:R-:W-:Y:S02]  /*5760*/  LEA R202, R2, R9, 0xc ;  /* 0x0000000902ca7211 */ /* 0x000fe400078e60ff */
[----:B------:R-:W-:Y:S01]  /*5770*/  LOP3.LUT R14, R0, 0x3fff, RZ, 0xc0, !PT ;  /* 0x00003fff000e7812 */ /* 0x000fe200078ec0ff */
[----:B------:R-:W-:-:S03]  /*5780*/  IMAD R0, R2, 0x1000, R6 ;  /* 0x0000100002007824 */ /* 0x000fc600078e0206 */
[----:B------:R-:W-:Y:S01]  /*5790*/  LOP3.LUT R7, R14, 0x10000, RZ, 0xfc, !PT ;  /* 0x000100000e077812 */ /* 0x000fe200078efcff */
[C---:B------:R-:W-:Y:S01]  /*57a0*/  VIADD R14, R0.reuse, 0x2 ;  /* 0x00000002000e7836 */ /* 0x040fe20000000000 */
[----:B------:R-:W-:Y:S02]  /*57b0*/  R2UR UR6, R0 ;  /* 0x00000000000672ca */ /* 0x000fe400000e0000 */
[C---:B------:R-:W-:Y:S01]  /*57c0*/  R2UR UR4, R7.reuse ;  /* 0x00000000070472ca */ /* 0x040fe200000e0000 */
[C---:B------:R-:W-:Y:S02]  /*57d0*/  VIADD R21, R7.reuse, 0x2 ;  /* 0x0000000207157836 */ /* 0x040fe40000000000 */
[----:B------:R-:W-:-:S10]  /*57e0*/  VIADD R191, R7, 0x800 ;  /* 0x0000080007bf7836 */ /* 0x000fd40000000000 */
[----:B------:R-:W-:Y:S01]  /*57f0*/  HGMMA.64x64x16.F32.BF16 R152, gdesc[UR4], R152, gsb0 ;  /* 0x00e00000049879f0 */ /* 0x000fe20008001898 */
[----:B------:R-:W-:Y:S01]  /*5800*/  R2UR UR6, R14 ;  /* 0x000000000e0672ca */ /* 0x000fe200000e0000 */
[----:B------:R-:W-:Y:S01]  /*5810*/  UMOV UR7, 0x40000040 ;  /* 0x4000004000077882 */ /* 0x000fe20000000000 */
[----:B------:R-:W-:Y:S01]  /*5820*/  R2UR UR4, R21 ;  /* 0x00000000150472ca */ /* 0x000fe200000e0000 */
[----:B------:R-:W-:Y:S01]  /*5830*/  UMOV UR5, 0x40000040 ;  /* 0x4000004000057882 */ /* 0x000fe20000000000 */
[----:B------:R-:W-:Y:S01]  /*5840*/  VIADD R21, R7, 0x4 ;  /* 0x0000000407157836 */ /* 0x000fe20000000000 */
[----:B------:R-:W-:Y:S02]  /*5850*/  IADD3 R14, R0, 0x4, RZ ;  /* 0x00000004000e7810 */ /* 0x000fe40007ffe0ff */
[----:B-1----:R-:W-:Y:S01]  /*5860*/  SHF.R.U32.HI R189, RZ, 0x7, R189 ;  /* 0x00000007ffbd7819 */ /* 0x002fe200000116bd */
[----:B------:R-:W-:Y:S02]  /*5870*/  WARPGROUP.DEPBAR.LE gsb0, 0x0 ;  /* 0x00008000000079c5 */ /* 0x000fe40000010000 */
[----:B------:R-:W-:-:S06]  /*5880*/  WARPGROUP.ARRIVE ;  /* 0x00000000000079c5 */ /* 0x000fcc0000000000 */
[----:B------:R-:W-:Y:S01]  /*5890*/  HGMMA.64x64x16.F32.BF16 R152, gdesc[UR4], R152, gsb0 ;  /* 0x00e00000049879f0 */ /* 0x000fe20008001898 */
[----:B------:R-:W-:Y:S01]  /*58a0*/  R2UR UR6, R14 ;  /* 0x000000000e0672ca */ /* 0x000fe200000e0000 */
[----:B------:R-:W-:Y:S01]  /*58b0*/  UMOV UR7, 0x40000040 ;  /* 0x4000004000077882 */ /* 0x000fe20000000000 */
[----:B------:R-:W-:Y:S01]  /*58c0*/  R2UR UR4, R21 ;  /* 0x00000000150472ca */ /* 0x000fe200000e0000 */
[----:B------:R-:W-:Y:S01]  /*58d0*/  UMOV UR5, 0x40000040 ;  /* 0x4000004000057882 */ /* 0x000fe20000000000 */
[C---:B------:R-:W-:Y:S02]  /*58e0*/  VIADD R14, R0.reuse, 0x6 ;  /* 0x00000006000e7836 */ /* 0x040fe40000000000 */
        /* <DEDUP_REMOVED lines=9> */
[----:B------:R-:W-:Y:S02]  /*5980*/  WARPGROUP.DEPBAR.LE gsb0, 0x0 ;  /* 0x00008000000079c5 */ /* 0x000fe40000010000 */
[----:B------:R-:W-:-:S08]  /*5990*/  WARPGROUP.ARRIVE ;  /* 0x00000000000079c5 */ /* 0x000fd00000000000 */
        /* <DEDUP_REMOVED lines=104> */
[----:B------:R-:W1:Y:S02]  /*6020*/  SHFL.IDX PT, R3, R189, RZ, 0x1f ;  /* 0x00001fffbd037589 */ /* 0x000e6400000e0000 */
[----:B-1----:R-:W-:-:S04]  /*6030*/  ISETP.GT.AND P3, PT, R3, 0x7f, PT ;  /* 0x0000007f0300780c */ /* 0x002fc80003f64270 */
[----:B------:R-:W-:-:S04]  /*6040*/  SEL R3, RZ, 0x2, !P3 ;  /* 0x00000002ff037807 */ /* 0x000fc80005800000 */
        /* <DEDUP_REMOVED lines=9> */
[----:B------:R-:W-:-:S05]  /*60e0*/  IMAD.MOV.U32 R20, RZ, RZ, 0x4 ;  /* 0x00000004ff147424 */ /* 0x000fca00078e00ff */
[C---:B------:R-:W-:Y:S02]  /*60f0*/  SEL R14, R20.reuse, 0x2, P3 ;  /* 0x00000002140e7807 */ /* 0x040fe40001800000 */
[----:B------:R-:W-:Y:S02]  /*6100*/  SEL R20, R20, 0x6, !P3 ;  /* 0x0000000614147807 */ /* 0x000fe40005800000 */
        /* <DEDUP_REMOVED lines=9> */
[--C-:B------:R-:W-:Y:S02]  /*61a0*/  IMAD.IADD R189, R21, 0x1, R20.reuse ;  /* 0x0000000115bd7824 */ /* 0x100fe400078e0214 */
[----:B------:R-:W-:Y:S02]  /*61b0*/  IMAD.IADD R21, R191, 0x1, R20 ;  /* 0x00000001bf157824 */ /* 0x000fe400078e0214 */
[----:B------:R-:W-:Y:S01]  /*61c0*/  VIADD R191, R7, 0xa00 ;  /* 0x00000a0007bf7836 */ /* 0x000fe20000000000 */
        /* <DEDUP_REMOVED lines=23> */
[----:B------:R-:W-:-:S03]  /*6340*/  IADD3 R189, R191, R3, RZ ;  /* 0x00000003bfbd7210 */ /* 0x000fc60007ffe0ff */
        /* <DEDUP_REMOVED lines=8> */
[----:B------:R-:W-:Y:S02]  /*63d0*/  IMAD.IADD R190, R14, 0x1, R21 ;  /* 0x000000010ebe7824 */ /* 0x000fe400078e0215 */
        /* <DEDUP_REMOVED lines=8> */
[----:B------:R-:W-:Y:S01]  /*6460*/  IMAD.IADD R189, R20, 0x1, R21 ;  /* 0x0000000114bd7824 */ /* 0x000fe200078e0215 */
[----:B------:R-:W-:Y:S02]  /*6470*/  IADD3 R21, R191, R20, RZ ;  /* 0x00000014bf157210 */ /* 0x000fe40007ffe0ff */
[----:B------:R-:W-:Y:S01]  /*6480*/  IADD3 R191, R7, 0xc00, RZ ;  /* 0x00000c0007bf7810 */ /* 0x000fe20007ffe0ff */
[----:B------:R-:W-:Y:S02]  /*6490*/  WARPGROUP.DEPBAR.LE gsb0, 0x0 ;  /* 0x00008000000079c5 */ /* 0x000fe40000010000 */
[----:B------:R-:W-:-:S06]  /*64a0*/  WARPGROUP.ARRIVE ;  /* 0x00000000000079c5 */ /* 0x000fcc0000000000 */
        /* <DEDUP_REMOVED lines=21> */
[----:B------:R-:W-:Y:S02]  /*6600*/  IMAD.IADD R189, R191, 0x1, R3 ;  /* 0x00000001bfbd7824 */ /* 0x000fe400078e0203 */
        /* <DEDUP_REMOVED lines=8> */
[----:B------:R-:W-:Y:S01]  /*6690*/  IMAD.IADD R190, R14, 0x1, R21 ;  /* 0x000000010ebe7824 */ /* 0x000fe200078e0215 */
[----:B------:R-:W-:Y:S01]  /*66a0*/  IADD3 R189, R191, R14, RZ ;  /* 0x0000000ebfbd7210 */ /* 0x000fe20007ffe0ff */
[----:B------:R-:W-:Y:S02]  /*66b0*/  WARPGROUP.DEPBAR.LE gsb0, 0x0 ;  /* 0x00008000000079c5 */ /* 0x000fe40000010000 */
[----:B------:R-:W-:-:S07]  /*66c0*/  WARPGROUP.ARRIVE ;  /* 0x00000000000079c5 */ /* 0x000fce0000000000 */
        /* <DEDUP_REMOVED lines=41> */
[C---:B------:R-:W-:Y:S02]  /*6960*/  IMAD.IADD R14, R189.reuse, 0x1, R14 ;  /* 0x00000001bd0e7824 */ /* 0x040fe400078e020e */
[----:B------:R-:W-:Y:S01]  /*6970*/  IMAD.IADD R21, R20, 0x1, R21 ;  /* 0x0000000114157824 */ /* 0x000fe200078e0215 */
[----:B------:R-:W-:Y:S01]  /*6980*/  IADD3 R20, R189, R20, RZ ;  /* 0x00000014bd147210 */ /* 0x000fe20007ffe0ff */
[----:B------:R-:W-:-:S02]  /*6990*/  WARPGROUP.DEPBAR.LE gsb0, 0x0 ;  /* 0x00008000000079c5 */ /* 0x000fc40000010000 */
        /* <DEDUP_REMOVED lines=20> */
[----:B------:R-:W-:Y:S01]  /*6ae0*/  IADD3 R20, R3, R14, R7 ;  /* 0x0000000e03147210 */ /* 0x000fe20007ffe007 */
[----:B------:R-:W-:Y:S02]  /*6af0*/  WARPGROUP.DEPBAR.LE gsb0, 0x0 ;  /* 0x00008000000079c5 */ /* 0x000fe40000010000 */
[----:B------:R-:W-:-:S08]  /*6b00*/  WARPGROUP.ARRIVE ;  /* 0x00000000000079c5 */ /* 0x000fd00000000000 */
        /* <DEDUP_REMOVED lines=9> */
[----:B------:R-:W-:-:S12]  /*6ba0*/  UMOV UR7, 0x40000040 ;  /* 0x4000004000077882 */ /* 0x000fd80000000000 */
[----:B------:R-:W-:Y:S01]  /*6bb0*/  UMOV UR6, UR4 ;  /* 0x0000000400067c82 */ /* 0x000fe20008000000 */
[----:B------:R-:W-:Y:S02]  /*6bc0*/  WARPGROUP.DEPBAR.LE gsb0, 0x0 ;  /* 0x00008000000079c5 */ /* 0x000fe40000010000 */
        /* <DEDUP_REMOVED lines=16> */
[----:B------:R-:W-:-:S03]  /*6cd0*/  FMNMX.FTZ R0, R154, R13, !PT ;  /* 0x0000000d9a007209 */ /* 0x000fc60007810000 */
        /* <DEDUP_REMOVED lines=12> */
[C---:B------:R-:W-:Y:S01]  /*6da0*/  FMUL.FTZ R194, R0.reuse, UR10 ;  /* 0x0000000a00c27c20 */ /* 0x040fe20008410000 */
[----:B------:R-:W-:Y:S01]  /*6db0*/  FMNMX.FTZ R3, R171, R14, !PT ;  /* 0x0000000eab037209 */ /* 0x000fe20007810000 */
[----:B------:R-:W-:Y:S02]  /*6dc0*/  FADD.FTZ R15, -R0, R15 ;  /* 0x0000000f000f7221 */ /* 0x000fe40000010100 */
[--C-:B------:R-:W-:Y:S01]  /*6dd0*/  FFMA.FTZ R189, R152, UR10, -R194.reuse ;  /* 0x0000000a98bd7c23 */ /* 0x100fe200080108c2 */
[----:B------:R-:W-:Y:S01]  /*6de0*/  FMNMX.FTZ R20, R174, R3, !PT ;  /* 0x00000003ae147209 */ /* 0x000fe20007810000 */
[--C-:B------:R-:W-:Y:S01]  /*6df0*/  FFMA.FTZ R21, R153, UR10, -R194.reuse ;  /* 0x0000000a99157c23 */ /* 0x100fe200080108c2 */
[----:B------:R-:W-:Y:S01]  /*6e00*/  FMUL.FTZ R15, R15, UR10 ;  /* 0x0000000a0f0f7c20 */ /* 0x000fe20008410000 */
        /* <DEDUP_REMOVED lines=11> */
[--C-:B------:R-:W-:Y:S01]  /*6ec0*/  FFMA.FTZ R169, R169, UR10, -R194.reuse ;  /* 0x0000000aa9a97c23 */ /* 0x100fe200080108c2 */
[--C-:B------:R-:W-:Y:S01]  /*6ed0*/  FFMA.FTZ R172, R172, UR10, -R194.reuse ;  /* 0x0000000aacac7c23 */ /* 0x100fe200080108c2 */
[----:B------:R-:W-:Y:S01]  /*6ee0*/  FMNMX.FTZ R152, R182, R3, !PT ;  /* 0x00000003b6987209 */ /* 0x000fe20007810000 */
[----:B------:R2:W-:Y:S01]  /*6ef0*/  MUFU.EX2 R20, R156 ;  /* 0x0000009c00147308 */ /* 0x0005e20000000800 */
[--C-:B------:R-:W-:Y:S01]  /*6f00*/  FFMA.FTZ R173, R173, UR10, -R194.reuse ;  /* 0x0000000aadad7c23 */ /* 0x100fe200080108c2 */
[--C-:B------:R-:W-:Y:S01]  /*6f10*/  FFMA.FTZ R176, R176, UR10, -R194.reuse ;  /* 0x0000000ab0b07c23 */ /* 0x100fe200080108c2 */
[----:B------:R-:W-:Y:S01]  /*6f20*/  FMNMX.FTZ R152, R183, R152, !PT ;  /* 0x00000098b7987209 */ /* 0x000fe20007810000 */
[--C-:B------:R-:W-:Y:S01]  /*6f30*/  FFMA.FTZ R177, R177, UR10, -R194.reuse ;  /* 0x0000000ab1b17c23 */ /* 0x100fe200080108c2 */
[----:B------:R-:W-:-:S03]  /*6f40*/  FFMA.FTZ R180, R180, UR10, -R194 ;  /* 0x0000000ab4b47c23 */ /* 0x000fc600080108c2 */
[----:B------:R-:W3:Y:S01]  /*6f50*/  SHFL.BFLY PT, R3, R152, 0x2, 0x1f ;  /* 0x0c401f0098037f89 */ /* 0x000ee200000e0000 */
        /* <DEDUP_REMOVED lines=22> */
[----:B------:R-:W-:Y:S01]  /*70c0*/  FMUL.FTZ R61, R61, R15 ;  /* 0x0000000f3d3d7220 */ /* 0x000fe20000410000 */
[----:B---3--:R-:W-:Y:S01]  /*70d0*/  FMNMX.FTZ R153, R152, R3, !PT ;  /* 0x0000000398997209 */ /* 0x008fe20007810000 */
[----:B------:R-:W-:Y:S01]  /*70e0*/  MUFU.EX2 R190, R190 ;  /* 0x000000be00be7308 */ /* 0x000fe20000000800 */
[-C--:B------:R-:W-:Y:S01]  /*70f0*/  FMUL.FTZ R64, R64, R15.reuse ;  /* 0x0000000f40407220 */ /* 0x080fe20000410000 */
[-C--:B------:R-:W-:Y:S01]  /*7100*/  FMUL.FTZ R65, R65, R15.reuse ;  /* 0x0000000f41417220 */ /* 0x080fe20000410000 */
[-C--:B------:R-:W-:Y:S01]  /*7110*/  FMUL.FTZ R68, R68, R15.reuse ;  /* 0x0000000f44447220 */ /* 0x080fe20000410000 */
[----:B------:R-:W1:Y:S01]  /*7120*/  SHFL.BFLY PT, R152, R153, 0x1, 0x1f ;  /* 0x0c201f0099987f89 */ /* 0x000e6200000e0000 */
        /* <DEDUP_REMOVED lines=19> */
[----:B------:R-:W4:Y:S01]  /*7260*/  MUFU.EX2 R193, R193 ;  /* 0x000000c100c17308 */ /* 0x000f220000000800 */
[-C--:B------:R-:W-:Y:S01]  /*7270*/  FMUL.FTZ R104, R104, R15.reuse ;  /* 0x0000000f68687220 */ /* 0x080fe20000410000 */
[-C--:B------:R-:W-:Y:S01]  /*7280*/  FMUL.FTZ R105, R105, R15.reuse ;  /* 0x0000000f69697220 */ /* 0x080fe20000410000 */
[-C--:B------:R-:W-:Y:S01]  /*7290*/  FMUL.FTZ R108, R108, R15.reuse ;  /* 0x0000000f6c6c7220 */ /* 0x080fe20000410000 */
[----:B-1----:R-:W-:Y:S01]  /*72a0*/  FMNMX.FTZ R3, R153, R152, !PT ;  /* 0x0000009899037209 */ /* 0x002fe20007810000 */
[----:B------:R-:W-:Y:S01]  /*72b0*/  FFMA.FTZ R153, R181, UR10, -R194 ;  /* 0x0000000ab5997c23 */ /* 0x000fe200080108c2 */
[-C--:B------:R-:W-:Y:S01]  /*72c0*/  FMUL.FTZ R109, R109, R15.reuse ;  /* 0x0000000f6d6d7220 */ /* 0x080fe20000410000 */
[-C--:B------:R-:W-:Y:S01]  /*72d0*/  FMUL.FTZ R112, R112, R15.reuse ;  /* 0x0000000f70707220 */ /* 0x080fe20000410000 */
[----:B------:R-:W-:Y:S01]  /*72e0*/  MUFU.EX2 R168, R168 ;  /* 0x000000a800a87308 */ /* 0x000fe20000000800 */
[C---:B------:R-:W-:Y:S01]  /*72f0*/  FADD.FTZ R152, -R3.reuse, R13 ;  /* 0x0000000d03987221 */ /* 0x040fe20000010100 */
[----:B--2---:R-:W-:Y:S01]  /*7300*/  FMUL.FTZ R156, R3, UR10 ;  /* 0x0000000a039c7c20 */ /* 0x004fe20008410000 */
[-C--:B------:R-:W-:Y:S01]  /*7310*/  FMUL.FTZ R113, R113, R15.reuse ;  /* 0x0000000f71717220 */ /* 0x080fe20000410000 */
[----:B------:R-:W-:Y:S01]  /*7320*/  FMUL.FTZ R116, R116, R15 ;  /* 0x0000000f74747220 */ /* 0x000fe20000410000 */
[----:B------:R-:W-:Y:S01]  /*7330*/  FMUL.FTZ R152, R152, UR10 ;  /* 0x0000000a98987c20 */ /* 0x000fe20008410000 */
[--C-:B------:R-:W-:Y:S01]  /*7340*/  FFMA.FTZ R194, R154, UR10, -R156.reuse ;  /* 0x0000000a9ac27c23 */ /* 0x100fe2000801089c */
[--C-:B------:R-:W-:Y:S01]  /*7350*/  FFMA.FTZ R195, R155, UR10, -R156.reuse ;  /* 0x0000000a9bc37c23 */ /* 0x100fe2000801089c */
[----:B------:R1:W-:Y:S01]  /*7360*/  MUFU.EX2 R13, R153 ;  /* 0x00000099000d7308 */ /* 0x0003e20000000800 */
[--C-:B------:R-:W-:Y:S01]  /*7370*/  FFMA.FTZ R196, R158, UR10, -R156.reuse ;  /* 0x0000000a9ec47c23 */ /* 0x100fe2000801089c */
[--C-:B------:R-:W-:Y:S01]  /*7380*/  FFMA.FTZ R197, R159, UR10, -R156.reuse ;  /* 0x0000000a9fc57c23 */ /* 0x100fe2000801089c */
[--C-:B------:R-:W-:Y:S01]  /*7390*/  FFMA.FTZ R198, R162, UR10, -R156.reuse ;  /* 0x0000000aa2c67c23 */ /* 0x100fe2000801089c */
[--C-:B------:R-:W-:Y:S01]  /*73a0*/  FFMA.FTZ R199, R163, UR10, -R156.reuse ;  /* 0x0000000aa3c77c23 */ /* 0x100fe2000801089c */
[--C-:B------:R-:W-:Y:S01]  /*73b0*/  FFMA.FTZ R200, R166, UR10, -R156.reuse ;  /* 0x0000000aa6c87c23 */ /* 0x100fe2000801089c */
[--C-:B------:R-:W-:Y:S01]  /*73c0*/  FFMA.FTZ R201, R167, UR10, -R156.reuse ;  /* 0x0000000aa7c97c23 */ /* 0x100fe2000801089c */
[----:B------:R-:W-:Y:S01]  /*73d0*/  FFMA.FTZ R170, R170, UR10, -R156 ;  /* 0x0000000aaaaa7c23 */ /* 0x000fe2000801089c */
[----:B------:R2:W5:Y:S01]  /*73e0*/  MUFU.EX2 R181, R152 ;  /* 0x0000009800b57308 */ /* 0x0005620000000800 */
[----:B-1----:R-:W-:-:S02]  /*73f0*/  IMAD.MOV R153, RZ, RZ, -R19 ;  /* 0x000000ffff997224 */ /* 0x002fc400078e0a13 */
[--C-:B------:R-:W-:Y:S01]  /*7400*/  FFMA.FTZ R171, R171, UR10, -R156.reuse ;  /* 0x0000000aabab7c23 */ /* 0x100fe2000801089c */
[--C-:B------:R-:W-:Y:S01]  /*7410*/  FFMA.FTZ R174, R174, UR10, -R156.reuse ;  /* 0x0000000aaeae7c23 */ /* 0x100fe2000801089c */
[--C-:B------:R-:W-:Y:S01]  /*7420*/  FFMA.FTZ R175, R175, UR10, -R156.reuse ;  /* 0x0000000aafaf7c23 */ /* 0x100fe2000801089c */
[--C-:B------:R-:W-:Y:S01]  /*7430*/  FFMA.FTZ R178, R178, UR10, -R156.reuse ;  /* 0x0000000ab2b27c23 */ /* 0x100fe2000801089c */
[----:B------:R-:W-:Y:S01]  /*7440*/  ISETP.NE.AND P3, PT, R18, R153, PT ;  /* 0x000000991200720c */ /* 0x000fe20003f65270 */
[--C-:B------:R-:W-:Y:S01]  /*7450*/  FFMA.FTZ R179, R179, UR10, -R156.reuse ;  /* 0x0000000ab3b37c23 */ /* 0x100fe2000801089c */
[--C-:B------:R-:W-:Y:S01]  /*7460*/  FFMA.FTZ R183, R183, UR10, -R156.reuse ;  /* 0x0000000ab7b77c23 */ /* 0x100fe2000801089c */
[----:B--2---:R-:W-:Y:S02]  /*7470*/  @!P1 VIADD R152, R11, 0x38840 ;  /* 0x000388400b989836 */ /* 0x004fe40000000000 */
[----:B------:R-:W-:Y:S01]  /*7480*/  FFMA.FTZ R182, R182, UR10, -R156 ;  /* 0x0000000ab6b67c23 */ /* 0x000fe2000801089c */
[----:B------:R-:W-:Y:S01]  /*7490*/  MUFU.EX2 R194, R194 ;  /* 0x000000c200c27308 */ /* 0x000fe20000000800 */
[----:B---3--:R-:W-:Y:S01]  /*74a0*/  F2FP.BF16.F32.PACK_AB R156, R191, R190 ;  /* 0x000000bebf9c723e */ /* 0x008fe200000010ff */
[-C--:B------:R-:W-:Y:S01]  /*74b0*/  FMUL.FTZ R117, R117, R15.reuse ;  /* 0x0000000f75757220 */ /* 0x080fe20000410000 */
[----:B------:R-:W-:Y:S01]  /*74c0*/  @!P1 PRMT R152, RZ, 0x654, R152 ;  /* 0x00000654ff989816 */ /* 0x000fe20000000098 */
[----:B------:R-:W-:Y:S01]  /*74d0*/  FMUL.FTZ R120, R120, R15 ;  /* 0x0000000f78787220 */ /* 0x000fe20000410000 */
[----:B----4-:R-:W-:Y:S01]  /*74e0*/  F2FP.BF16.F32.PACK_AB R158, R193, R192 ;  /* 0x000000c0c19e723e */ /* 0x010fe200000010ff */
[-C--:B-----5:R-:W-:Y:S01]  /*74f0*/  FMUL.FTZ R26, R26, R181.reuse ;  /* 0x000000b51a1a7220 */ /* 0x0a0fe20000410000 */
[----:B------:R1:W-:Y:S01]  /*7500*/  @!P1 SYNCS.ARRIVE.TRANS64.RED.A1T0 RZ, [R152+URZ], RZ ;  /* 0x000000ff98ff99a7 */ /* 0x0003e2000810043f */
[----:B------:R-:W-:Y:S01]  /*7510*/  @!P3 IMAD R12, R12, 0x40, R17 ;  /* 0x000000400c0cb824 */ /* 0x000fe200078e0211 */
[----:B------:R-:W2:Y:S01]  /*7520*/  MUFU.EX2 R195, R195 ;  /* 0x000000c300c37308 */ /* 0x000ea20000000800 */
[-C--:B------:R-:W-:Y:S01]  /*7530*/  FMUL.FTZ R27, R27, R181.reuse ;  /* 0x000000b51b1b7220 */ /* 0x080fe20000410000 */
[-C--:B------:R-:W-:Y:S01]  /*7540*/  FMUL.FTZ R30, R30, R181.reuse ;  /* 0x000000b51e1e7220 */ /* 0x080fe20000410000 */
[-C--:B------:R-:W-:Y:S01]  /*7550*/  FMUL.FTZ R31, R31, R181.reuse ;  /* 0x000000b51f1f7220 */ /* 0x080fe20000410000 */
[----:B------:R-:W-:Y:S01]  /*7560*/  @!P3 LEA R154, R12, UR42, 0x2 ;  /* 0x0000002a0c9abc11 */ /* 0x000fe2000f8e10ff */
[-C--:B------:R-:W-:Y:S01]  /*7570*/  FMUL.FTZ R34, R34, R181.reuse ;  /* 0x000000b522227220 */ /* 0x080fe20000410000 */
[----:B-1----:R-:W-:Y:S01]  /*7580*/  F2FP.BF16.F32.PACK_AB R152, R21, R14 ;  /* 0x0000000e1598723e */ /* 0x002fe200000010ff */
[-C--:B------:R-:W-:Y:S01]  /*7590*/  FMUL.FTZ R35, R35, R181.reuse ;  /* 0x000000b523237220 */ /* 0x080fe20000410000 */
[----:B------:R-:W-:Y:S01]  /*75a0*/  MUFU.EX2 R196, R196 ;  /* 0x000000c400c47308 */ /* 0x000fe20000000800 */
[----:B------:R-:W-:Y:S01]  /*75b0*/  @!P3 STS [R154+0x38400], R15 ;  /* 0x0384000f9a00b388 */ /* 0x000fe20000000800 */
[-C--:B------:R-:W-:Y:S01]  /*75c0*/  FMUL.FTZ R38, R38, R181.reuse ;  /* 0x000000b526267220 */ /* 0x080fe20000410000 */
[-C--:B------:R-:W-:Y:S01]  /*75d0*/  FMUL.FTZ R39, R39, R181.reuse ;  /* 0x000000b527277220 */ /* 0x080fe20000410000 */
[-C--:B------:R-:W-:Y:S01]  /*75e0*/  FMUL.FTZ R42, R42, R181.reuse ;  /* 0x000000b52a2a7220 */ /* 0x080fe20000410000 */
[----:B------:R1:W-:Y:S01]  /*75f0*/  @!P3 STS [R154+0x38420], R181 ;  /* 0x038420b59a00b388 */ /* 0x0003e20000000800 */
[-C--:B------:R-:W-:Y:S01]  /*7600*/  FMUL.FTZ R43, R43, R181.reuse ;  /* 0x000000b52b2b7220 */ /* 0x080fe20000410000 */
[-C--:B------:R-:W-:Y:S01]  /*7610*/  FMUL.FTZ R46, R46, R181.reuse ;  /* 0x000000b52e2e7220 */ /* 0x080fe20000410000 */
[----:B------:R-:W3:Y:S01]  /*7620*/  MUFU.EX2 R197, R197 ;  /* 0x000000c500c57308 */ /* 0x000ee20000000800 */
[----:B--2---:R-:W-:Y:S01]  /*7630*/  F2FP.BF16.F32.PACK_AB R153, R195, R194 ;  /* 0x000000c2c399723e */ /* 0x004fe200000010ff */
[-C--:B------:R-:W-:Y:S01]  /*7640*/  FMUL.FTZ R47, R47, R181.reuse ;  /* 0x000000b52f2f7220 */ /* 0x080fe20000410000 */
[-C--:B------:R-:W-:Y:S01]  /*7650*/  FMUL.FTZ R50, R50, R181.reuse ;  /* 0x000000b532327220 */ /* 0x080fe20000410000 */
[-C--:B------:R-:W-:Y:S01]  /*7660*/  FMUL.FTZ R51, R51, R181.reuse ;  /* 0x000000b533337220 */ /* 0x080fe20000410000 */
[-C--:B------:R-:W-:Y:S01]  /*7670*/  FMUL.FTZ R54, R54, R181.reuse ;  /* 0x000000b536367220 */ /* 0x080fe20000410000 */
[-C--:B------:R-:W-:Y:S01]  /*7680*/  FMUL.FTZ R55, R55, R181.reuse ;  /* 0x000000b537377220 */ /* 0x080fe20000410000 */
[----:B-1----:R-:W-:Y:S01]  /*7690*/  F2FP.BF16.F32.PACK_AB R154, R189, R20 ;  /* 0x00000014bd9a723e */ /* 0x002fe200000010ff */
        /* <DEDUP_REMOVED lines=8> */
[----:B------:R-:W1:Y:S01]  /*7720*/  MUFU.EX2 R199, R199 ;  /* 0x000000c700c77308 */ /* 0x000e620000000800 */
[----:B---3--:R-:W-:Y:S01]  /*7730*/  F2FP.BF16.F32.PACK_AB R155, R197, R196 ;  /* 0x000000c4c59b723e */ /* 0x008fe200000010ff */
[----:B------:R-:W-:Y:S01]  /*7740*/  BAR.SYNC.DEFER_BLOCKING 0xf, 0x100 ;  /* 0x03c4000000007b1d */ /* 0x000fe20000010000 */
        /* <DEDUP_REMOVED lines=13> */
[----:B------:R-:W2:Y:S01]  /*7820*/  MUFU.EX2 R201, R201 ;  /* 0x000000c900c97308 */ /* 0x000ea20000000800 */
[----:B-1----:R-:W-:Y:S01]  /*7830*/  F2FP.BF16.F32.PACK_AB R157, R199, R198 ;  /* 0x000000c6c79d723e */ /* 0x002fe200000010ff */
[-C--:B------:R-:W-:Y:S01]  /*7840*/  FMUL.FTZ R95, R95, R181.reuse ;  /* 0x000000b55f5f7220 */ /* 0x080fe20000410000 */
[-C--:B------:R-:W-:Y:S01]  /*7850*/  FMUL.FTZ R98, R98, R181.reuse ;  /* 0x000000b562627220 */ /* 0x080fe20000410000 */
[-C--:B------:R-:W-:Y:S01]  /*7860*/  FMUL.FTZ R99, R99, R181.reuse ;  /* 0x000000b563637220 */ /* 0x080fe20000410000 */
[-C--:B------:R-:W-:Y:S01]  /*7870*/  FMUL.FTZ R102, R102, R181.reuse ;  /* 0x000000b566667220 */ /* 0x080fe20000410000 */
[-C--:B------:R-:W-:Y:S01]  /*7880*/  FMUL.FTZ R103, R103, R181.reuse ;  /* 0x000000b567677220 */ /* 0x080fe20000410000 */
[-C--:B------:R-:W-:Y:S01]  /*7890*/  FMUL.FTZ R106, R106, R181.reuse ;  /* 0x000000b56a6a7220 */ /* 0x080fe20000410000 */
[----:B------:R-:W1:Y:S01]  /*78a0*/  MUFU.EX2 R169, R169 ;  /* 0x000000a900a97308 */ /* 0x000e620000000800 */
[-C--:B------:R-:W-:Y:S01]  /*78b0*/  FMUL.FTZ R107, R107, R181.reuse ;  /* 0x000000b56b6b7220 */ /* 0x080fe20000410000 */
[-C--:B------:R-:W-:Y:S01]  /*78c0*/  FMUL.FTZ R110, R110, R181.reuse ;  /* 0x000000b56e6e7220 */ /* 0x080fe20000410000 */
[-C--:B------:R-:W-:Y:S01]  /*78d0*/  FMUL.FTZ R111, R111, R181.reuse ;  /* 0x000000b56f6f7220 */ /* 0x080fe20000410000 */
[-C--:B------:R-:W-:Y:S01]  /*78e0*/  FMUL.FTZ R114, R114, R181.reuse ;  /* 0x000000b572727220 */ /* 0x080fe20000410000 */
[-C--:B------:R-:W-:Y:S01]  /*78f0*/  FMUL.FTZ R115, R115, R181.reuse ;  /* 0x000000b573737220 */ /* 0x080fe20000410000 */
[-C--:B------:R-:W-:Y:S01]  /*7900*/  FMUL.FTZ R118, R118, R181.reuse ;  /* 0x000000b576767220 */ /* 0x080fe20000410000 */
[----:B------:R-:W-:Y:S01]  /*7910*/  FMUL.FTZ R119, R119, R181 ;  /* 0x000000b577777220 */ /* 0x000fe20000410000 */
[----:B------:R-:W-:Y:S01]  /*7920*/  MUFU.EX2 R172, R172 ;  /* 0x000000ac00ac7308 */ /* 0x000fe20000000800 */
[----:B--2---:R-:W-:Y:S01]  /*7930*/  F2FP.BF16.F32.PACK_AB R159, R201, R200 ;  /* 0x000000c8c99f723e */ /* 0x004fe200000010ff */
[----:B------:R-:W-:Y:S01]  /*7940*/  FMUL.FTZ R121, R121, R15 ;  /* 0x0000000f79797220 */ /* 0x000fe20000410000 */
[-C--:B------:R-:W-:Y:S01]  /*7950*/  FMUL.FTZ R122, R122, R181.reuse ;  /* 0x000000b57a7a7220 */ /* 0x080fe20000410000 */
[----:B------:R-:W-:Y:S01]  /*7960*/  FMUL.FTZ R123, R123, R181 ;  /* 0x000000b57b7b7220 */ /* 0x000fe20000410000 */
[-C--:B------:R-:W-:Y:S01]  /*7970*/  FMUL.FTZ R124, R124, R15.reuse ;  /* 0x0000000f7c7c7220 */ /* 0x080fe20000410000 */
[----:B------:R-:W-:Y:S01]  /*7980*/  FMUL.FTZ R125, R125, R15 ;  /* 0x0000000f7d7d7220 */ /* 0x000fe20000410000 */
[-C--:B------:R-:W-:Y:S01]  /*7990*/  FMUL.FTZ R126, R126, R181.reuse ;  /* 0x000000b57e7e7220 */ /* 0x080fe20000410000 */
[----:B------:R-:W2:Y:S01]  /*79a0*/  MUFU.EX2 R173, R173 ;  /* 0x000000ad00ad7308 */ /* 0x000ea20000000800 */
[----:B-1----:R-:W-:Y:S01]  /*79b0*/  F2FP.BF16.F32.PACK_AB R160, R169, R168 ;  /* 0x000000a8a9a0723e */ /* 0x002fe200000010ff */
[----:B------:R-:W-:Y:S01]  /*79c0*/  FMUL.FTZ R127, R127, R181 ;  /* 0x000000b57f7f7220 */ /* 0x000fe20000410000 */
[-C--:B------:R-:W-:Y:S01]  /*79d0*/  FMUL.FTZ R128, R128, R15.reuse ;  /* 0x0000000f80807220 */ /* 0x080fe20000410000 */
[----:B------:R-:W-:Y:S01]  /*79e0*/  FMUL.FTZ R129, R129, R15 ;  /* 0x0000000f81817220 */ /* 0x000fe20000410000 */
[-C--:B------:R-:W-:Y:S01]  /*79f0*/  FMUL.FTZ R130, R130, R181.reuse ;  /* 0x000000b582827220 */ /* 0x080fe20000410000 */
[----:B------:R-:W-:Y:S01]  /*7a00*/  FMUL.FTZ R131, R131, R181 ;  /* 0x000000b583837220 */ /* 0x000fe20000410000 */
[-C--:B------:R-:W-:Y:S01]  /*7a10*/  FMUL.FTZ R132, R132, R15.reuse ;  /* 0x0000000f84847220 */ /* 0x080fe20000410000 */
[----:B------:R-:W-:Y:S01]  /*7a20*/  MUFU.EX2 R170, R170 ;  /* 0x000000aa00aa7308 */ /* 0x000fe20000000800 */
[----:B------:R-:W-:Y:S01]  /*7a30*/  FMUL.FTZ R133, R133, R15 ;  /* 0x0000000f85857220 */ /* 0x000fe20000410000 */
[-C--:B------:R-:W-:Y:S01]  /*7a40*/  FMUL.FTZ R134, R134, R181.reuse ;  /* 0x000000b586867220 */ /* 0x080fe20000410000 */
[----:B------:R-:W-:Y:S01]  /*7a50*/  FMUL.FTZ R135, R135, R181 ;  /* 0x000000b587877220 */ /* 0x000fe20000410000 */
[-C--:B------:R-:W-:Y:S01]  /*7a60*/  FMUL.FTZ R136, R136, R15.reuse ;  /* 0x0000000f88887220 */ /* 0x080fe20000410000 */
[----:B------:R-:W-:Y:S01]  /*7a70*/  FMUL.FTZ R137, R137, R15 ;  /* 0x0000000f89897220 */ /* 0x000fe20000410000 */
[-C--:B------:R-:W-:Y:S01]  /*7a80*/  FMUL.FTZ R138, R138, R181.reuse ;  /* 0x000000b58a8a7220 */ /* 0x080fe20000410000 */
[----:B------:R-:W-:Y:S01]  /*7a90*/  FMUL.FTZ R139, R139, R181 ;  /* 0x000000b58b8b7220 */ /* 0x000fe20000410000 */
[----:B------:R-:W1:Y:S01]  /*7aa0*/  MUFU.EX2 R171, R171 ;  /* 0x000000ab00ab7308 */ /* 0x000e620000000800 */
[----:B--2---:R-:W-:Y:S01]  /*7ab0*/  F2FP.BF16.F32.PACK_AB R162, R173, R172 ;  /* 0x000000acada2723e */ /* 0x004fe200000010ff */
[-C--:B------:R-:W-:Y:S01]  /*7ac0*/  FMUL.FTZ R140, R140, R15.reuse ;  /* 0x0000000f8c8c7220 */ /* 0x080fe20000410000 */
[----:B------:R-:W-:Y:S01]  /*7ad0*/  FMUL.FTZ R141, R141, R15 ;  /* 0x0000000f8d8d7220 */ /* 0x000fe20000410000 */
[-C--:B------:R-:W-:Y:S01]  /*7ae0*/  FMUL.FTZ R142, R142, R181.reuse ;  /* 0x000000b58e8e7220 */ /* 0x080fe20000410000 */
[----:B------:R-:W-:Y:S01]  /*7af0*/  FMUL.FTZ R143, R143, R181 ;  /* 0x000000b58f8f7220 */ /* 0x000fe20000410000 */
[-C--:B------:R-:W-:Y:S01]  /*7b00*/  FMUL.FTZ R144, R144, R15.reuse ;  /* 0x0000000f90907220 */ /* 0x080fe20000410000 */
[----:B------:R-:W-:Y:S01]  /*7b10*/  FMUL.FTZ R145, R145, R15 ;  /* 0x0000000f91917220 */ /* 0x000fe20000410000 */
[----:B------:R-:W-:Y:S01]  /*7b20*/  MUFU.EX2 R174, R174 ;  /* 0x000000ae00ae7308 */ /* 0x000fe20000000800 */
[-C--:B------:R-:W-:Y:S01]  /*7b30*/  FMUL.FTZ R146, R146, R181.reuse ;  /* 0x000000b592927220 */ /* 0x080fe20000410000 */
[----:B------:R-:W-:Y:S01]  /*7b40*/  FMUL.FTZ R147, R147, R181 ;  /* 0x000000b593937220 */ /* 0x000fe20000410000 */
[-C--:B------:R-:W-:Y:S01]  /*7b50*/  FMUL.FTZ R148, R148, R15.reuse ;  /* 0x0000000f94947220 */ /* 0x080fe20000410000 */
[----:B------:R-:W-:Y:S01]  /*7b60*/  FMUL.FTZ R149, R149, R15 ;  /* 0x0000000f95957220 */ /* 0x000fe20000410000 */
[-C--:B------:R-:W-:Y:S01]  /*7b70*/  FMUL.FTZ R150, R150, R181.reuse ;  /* 0x000000b596967220 */ /* 0x080fe20000410000 */
[----:B------:R-:W-:Y:S01]  /*7b80*/  FMUL.FTZ R151, R151, R181 ;  /* 0x000000b597977220 */ /* 0x000fe20000410000 */
[----:B------:R2:W-:Y:S01]  /*7b90*/  STSM.16.M88.4 [R23+0x36400], R152 ;  /* 0x0364009817007844 */ /* 0x0005e20000000200 */
[----:B------:R-:W3:Y:S01]  /*7ba0*/  MUFU.EX2 R175, R175 ;  /* 0x000000af00af7308 */ /* 0x000ee20000000800 */
[----:B-1----:R-:W-:Y:S01]  /*7bb0*/  F2FP.BF16.F32.PACK_AB R161, R171, R170 ;  /* 0x000000aaaba1723e */ /* 0x002fe200000010ff */
[----:B------:R-:W-:Y:S01]  /*7bc0*/  FFMA.FTZ R8, R15, R8, R14 ;  /* 0x000000080f087223 */ /* 0x000fe2000001000e */
[----:B------:R2:W-:Y:S01]  /*7bd0*/  STSM.16.M88.4 [R185], R156 ;  /* 0x0000009cb9007844 */ /* 0x0005e20000000200 */
[----:B------:R-:W-:Y:S01]  /*7be0*/  FFMA.FTZ R10, R181, R10, R194 ;  /* 0x0000000ab50a7223 */ /* 0x000fe200000100c2 */
[----:B------:R-:W-:-:S02]  /*7bf0*/  @!P1 VIADD R11, R11, 0x38860 ;  /* 0x000388600b0b9836 */ /* 0x000fc40000000000 */
[----:B------:R-:W-:Y:S01]  /*7c00*/  FADD.FTZ R21, R21, R8 ;  /* 0x0000000815157221 */ /* 0x000fe20000010000 */
[----:B------:R-:W-:Y:S01]  /*7c10*/  IMAD.MOV.U32 R15, RZ, RZ, R0 ;  /* 0x000000ffff0f7224 */ /* 0x000fe200078e0000 */
[----:B------:R-:W-:Y:S01]  /*7c20*/  MUFU.EX2 R176, R176 ;  /* 0x000000b000b07308 */ /* 0x000fe20000000800 */
[----:B------:R-:W-:Y:S01]  /*7c30*/  FADD.FTZ R195, R195, R10 ;  /* 0x0000000ac3c37221 */ /* 0x000fe20000010000 */
[----:B------:R-:W-:Y:S01]  /*7c40*/  FADD.FTZ R20, R20, R21 ;  /* 0x0000001514147221 */ /* 0x000fe20000010000 */
[----:B------:R-:W-:Y:S02]  /*7c50*/  @!P1 PRMT R11, RZ, 0x654, R11 ;  /* 0x00000654ff0b9816 */ /* 0x000fe4000000000b */
[----:B------:R-:W-:Y:S01]  /*7c60*/  FADD.FTZ R196, R196, R195 ;  /* 0x000000c3c4c47221 */ /* 0x000fe20000010000 */
[----:B------:R-:W-:Y:S02]  /*7c70*/  FADD.FTZ R189, R189, R20 ;  /* 0x00000014bdbd7221 */ /* 0x000fe40000010000 */
[----:B------:R-:W1:Y:S01]  /*7c80*/  MUFU.EX2 R177, R177 ;  /* 0x000000b100b17308 */ /* 0x000e620000000800 */
[----:B---3--:R-:W-:Y:S01]  /*7c90*/  F2FP.BF16.F32.PACK_AB R163, R175, R174 ;  /* 0x000000aeafa3723e */ /* 0x008fe200000010ff */
[----:B------:R-:W-:Y:S01]  /*7ca0*/  FADD.FTZ R197, R197, R196 ;  /* 0x000000c4c5c57221 */ /* 0x000fe20000010000 */
[----:B------:R-:W-:-:S03]  /*7cb0*/  FADD.FTZ R190, R190, R189 ;  /* 0x000000bdbebe7221 */ /* 0x000fc60000010000 */
[----:B------:R2:W-:Y:S01]  /*7cc0*/  STSM.16.M88.4 [R22], R160 ;  /* 0x000000a016007844 */ /* 0x0005e20000000200 */
[----:B------:R-:W-:Y:S01]  /*7cd0*/  FADD.FTZ R198, R198, R197 ;  /* 0x000000c5c6c67221 */ /* 0x000fe20000010000 */
[----:B------:R-:W3:Y:S01]  /*7ce0*/  MUFU.EX2 R180, R180 ;  /* 0x000000b400b47308 */ /* 0x000ee20000000800 */
[----:B------:R-:W-:Y:S02]  /*7cf0*/  FADD.FTZ R191, R191, R190 ;  /* 0x000000bebfbf7221 */ /* 0x000fe40000010000 */
[----:B------:R-:W-:Y:S02]  /*7d00*/  FADD.FTZ R199, R199, R198 ;  /* 0x000000c6c7c77221 */ /* 0x000fe40000010000 */
[----:B------:R-:W-:Y:S02]  /*7d10*/  FADD.FTZ R192, R192, R191 ;  /* 0x000000bfc0c07221 */ /* 0x000fe40000010000 */
[----:B------:R-:W-:Y:S01]  /*7d20*/  FADD.FTZ R200, R200, R199 ;  /* 0x000000c7c8c87221 */ /* 0x000fe20000010000 */
[----:B------:R-:W-:Y:S01]  /*7d30*/  MUFU.EX2 R178, R178 ;  /* 0x000000b200b27308 */ /* 0x000fe20000000800 */
[----:B-1----:R-:W-:Y:S01]  /*7d40*/  F2FP.BF16.F32.PACK_AB R164, R177, R176 ;  /* 0x000000b0b1a4723e */ /* 0x002fe200000010ff */
[----:B------:R-:W-:Y:S01]  /*7d50*/  FADD.FTZ R193, R193, R192 ;  /* 0x000000c0c1c17221 */ /* 0x000fe20000010000 */
[----:B------:R-:W-:-:S03]  /*7d60*/  FADD.FTZ R201, R201, R200 ;  /* 0x000000c8c9c97221 */ /* 0x000fc60000010000 */
[----:B------:R-:W-:Y:S01]  /*7d70*/  FADD.FTZ R168, R168, R193 ;  /* 0x000000c1a8a87221 */ /* 0x000fe20000010000 */
[----:B------:R-:W-:Y:S01]  /*7d80*/  FADD.FTZ R170, R170, R201 ;  /* 0x000000c9aaaa7221 */ /* 0x000fe20000010000 */
[----:B------:R-:W1:Y:S01]  /*7d90*/  MUFU.EX2 R179, R179 ;  /* 0x000000b300b37308 */ /* 0x000e620000000800 */
[----:B---3--:R-:W-:Y:S01]  /*7da0*/  F2FP.BF16.F32.PACK_AB R166, R13, R180 ;  /* 0x000000b40da6723e */ /* 0x008fe200000010ff */
[----:B------:R-:W-:Y:S01]  /*7db0*/  FADD.FTZ R169, R169, R168 ;  /* 0x000000a8a9a97221 */ /* 0x000fe20000010000 */
[----:B------:R-:W-:-:S03]  /*7dc0*/  FADD.FTZ R171, R171, R170 ;  /* 0x000000aaabab7221 */ /* 0x000fc60000010000 */
[----:B------:R-:W-:Y:S01]  /*7dd0*/  FADD.FTZ R172, R172, R169 ;  /* 0x000000a9acac7221 */ /* 0x000fe20000010000 */
[----:B------:R-:W-:Y:S01]  /*7de0*/  FADD.FTZ R174, R174, R171 ;  /* 0x000000abaeae7221 */ /* 0x000fe20000010000 */
[----:B------:R3:W4:Y:S02]  /*7df0*/  MUFU.EX2 R12, R182 ;  /* 0x000000b6000c7308 */ /* 0x0007240000000800 */
[----:B------:R-:W-:Y:S01]  /*7e00*/  FADD.FTZ R173, R173, R172 ;  /* 0x000000acadad7221 */ /* 0x000fe20000010000 */
[----:B------:R-:W-:-:S03]  /*7e10*/  FADD.FTZ R175, R175, R174 ;  /* 0x000000aeafaf7221 */ /* 0x000fc60000010000 */
[----:B------:R-:W-:Y:S02]  /*7e20*/  FADD.FTZ R176, R176, R173 ;  /* 0x000000adb0b07221 */ /* 0x000fe40000010000 */
[----:B------:R-:W5:Y:S01]  /*7e30*/  MUFU.EX2 R183, R183 ;  /* 0x000000b700b77308 */ /* 0x000f620000000800 */
[----:B-1----:R-:W-:Y:S01]  /*7e40*/  F2FP.BF16.F32.PACK_AB R165, R179, R178 ;  /* 0x000000b2b3a5723e */ /* 0x002fe200000010ff */
[----:B---3--:R-:W-:Y:S02]  /*7e50*/  VIADD R182, R202, 0x80 ;  /* 0x00000080cab67836 */ /* 0x008fe40000000000 */
[----:B------:R-:W-:Y:S01]  /*7e60*/  FADD.FTZ R178, R178, R175 ;  /* 0x000000afb2b27221 */ /* 0x000fe20000010000 */
[----:B------:R-:W-:Y:S02]  /*7e70*/  FADD.FTZ R177, R177, R176 ;  /* 0x000000b0b1b17221 */ /* 0x000fe40000010000 */
[----:B------:R-:W-:Y:S01]  /*7e80*/  R2UR UR4, R182 ;  /* 0x00000000b60472ca */ /* 0x000fe200000e0000 */
[----:B------:R-:W-:Y:S01]  /*7e90*/  FADD.FTZ R179, R179, R178 ;  /* 0x000000b2b3b37221 */ /* 0x000fe20000010000 */
[C---:B------:R-:W-:Y:S01]  /*7ea0*/  IADD3 R182, R202.reuse, 0x100, RZ ;  /* 0x00000100cab67810 */ /* 0x040fe20007ffe0ff */
[----:B------:R-:W-:-:S02]  /*7eb0*/  VIADD R202, R202, 0x180 ;  /* 0x00000180caca7836 */ /* 0x000fc40000000000 */
[----:B------:R-:W-:Y:S01]  /*7ec0*/  FADD.FTZ R8, R180, R177 ;  /* 0x000000b1b4087221 */ /* 0x000fe20000010000 */
[----:B----4-:R-:W-:-:S03]  /*7ed0*/  FADD.FTZ R10, R12, R179 ;  /* 0x000000b30c0a7221 */ /* 0x010fc60000010000 */
[----:B------:R-:W-:Y:S01]  /*7ee0*/  FADD.FTZ R8, R13, R8 ;  /* 0x000000080d087221 */ /* 0x000fe20000010000 */
[----:B------:R-:W-:Y:S01]  /*7ef0*/  MOV R13, R3 ;  /* 0x00000003000d7202 */ /* 0x000fe20000000f00 */
[C---:B-----5:R-:W-:Y:S01]  /*7f00*/  FADD.FTZ R10, R183.reuse, R10 ;  /* 0x0000000ab70a7221 */ /* 0x060fe20000010000 */
[----:B------:R-:W-:Y:S01]  /*7f10*/  F2FP.BF16.F32.PACK_AB R167, R183, R12 ;  /* 0x0000000cb7a7723e */ /* 0x000fe200000010ff */
[----:B------:R-:W-:-:S04]  /*7f20*/  IMAD.MOV.U32 R12, RZ, RZ, R2 ;  /* 0x000000ffff0c7224 */ /* 0x000fc800078e0002 */
[----:B------:R2:W-:Y:S01]  /*7f30*/  STSM.16.M88.4 [R184], R164 ;  /* 0x000000a4b8007844 */ /* 0x0005e20000000200 */
[----:B------:R-:W-:-:S06]  /*7f40*/  WARPGROUP.ARRIVE ;  /* 0x00000000000079c5 */ /* 0x000fcc0000000000 */
        /* <DEDUP_REMOVED lines=30> */
[----:B------:R2:W-:Y:S01]  /*8130*/  @!P1 SYNCS.ARRIVE.TRANS64.RED.A1T0 RZ, [R11+URZ], RZ ;  /* 0x000000ff0bff99a7 */ /* 0x0005e2000810043f */
[----:B------:R-:W-:Y:S05]  /*8140*/  @P2 BRA `(.L_x_2826) ;  /* 0xffffffd000882947 */ /* 0x000fea000383ffff */
.L_x_2817:
[----:B------:R-:W1:Y:S01]  /*8150*/  SHFL.BFLY PT, R5, R8, 0x2, 0x1f ;  /* 0x0c401f0008057f89 */ /* 0x000e6200000e0000 */
[----:B------:R-:W-:Y:S01]  /*8160*/  IMAD.MOV R9, RZ, RZ, -R19 ;  /* 0x000000ffff097224 */ /* 0x000fe200078e0a13 */
[----:B------:R-:W-:Y:S01]  /*8170*/  MOV R13, UR10 ;  /* 0x0000000a000d7c02 */ /* 0x000fe20008000f00 */
[----:B--2---:R-:W-:Y:S01]  /*8180*/  IMAD.MOV.U32 R157, RZ, RZ, -0x800000 ;  /* 0xff800000ff9d7424 */ /* 0x004fe200078e00ff */
[----:B------:R-:W2:Y:S01]  /*8190*/  SHFL.BFLY PT, R7, R10, 0x2, 0x1f ;  /* 0x0c401f000a077f89 */ /* 0x000ea200000e0000 */
[----:B------:R-:W-:Y:S01]  /*81a0*/  IMAD.MOV.U32 R156, RZ, RZ, -0x800000 ;  /* 0xff800000ff9c7424 */ /* 0x000fe200078e00ff */
[----:B------:R-:W-:Y:S08]  /*81b0*/  BAR.ARV 0x8, 0xa0 ;  /* 0x0202800000007b1d */ /* 0x000ff00000002000 */
[----:B------:R-:W-:Y:S01]  /*81c0*/  BAR.SYNC.DEFER_BLOCKING 0xf, 0x100 ;  /* 0x03c4000000007b1d */ /* 0x000fe20000010000 */
[----:B------:R-:W-:Y:S01]  /*81d0*/  ISETP.NE.AND P3, PT, R18, R9, PT ;  /* 0x000000091200720c */ /* 0x000fe20003f65270 */
[----:B------:R-:W-:Y:S01]  /*81e0*/  UIADD3 UR38, UR38, 0x1, URZ ;  /* 0x0000000126267890 */ /* 0x000fe2000fffe03f */
[----:B-1----:R-:W-:Y:S01]  /*81f0*/  FADD.FTZ R5, R5, R8 ;  /* 0x0000000805057221 */ /* 0x002fe20000010000 */
[----:B------:R-:W-:Y:S01]  /*8200*/  MOV R8, RZ ;  /* 0x000000ff00087202 */ /* 0x000fe20000000f00 */
[----:B--2---:R-:W-:-:S03]  /*8210*/  FADD.FTZ R7, R7, R10 ;  /* 0x0000000a07077221 */ /* 0x004fc60000010000 */
[----:B------:R-:W1:Y:S04]  /*8220*/  SHFL.BFLY PT, R4, R5, 0x1, 0x1f ;  /* 0x0c201f0005047f89 */ /* 0x000e6800000e0000 */
[----:B------:R-:W2:Y:S01]  /*8230*/  SHFL.BFLY PT, R6, R7, 0x1, 0x1f ;  /* 0x0c201f0007067f89 */ /* 0x000ea200000e0000 */
[----:B-1----:R-:W-:Y:S01]  /*8240*/  FADD.FTZ R11, R5, R4 ;  /* 0x00000004050b7221 */ /* 0x002fe20000010000 */
[C---:B------:R-:W-:Y:S02]  /*8250*/  VIADD R4, R2.reuse, 0x1 ;  /* 0x0000000102047836 */ /* 0x040fe40000000000 */
[----:B------:R-:W-:Y:S02]  /*8260*/  @!P3 IMAD R2, R2, 0x40, R17 ;  /* 0x000000400202b824 */ /* 0x000fe400078e0211 */
[----:B--2---:R-:W-:Y:S01]  /*8270*/  FADD.FTZ R6, R7, R6 ;  /* 0x0000000607067221 */ /* 0x004fe20000010000 */
[----:B------:R-:W-:Y:S01]  /*8280*/  FSETP.NE.FTZ.AND P1, PT, R11, RZ, PT ;  /* 0x000000ff0b00720b */ /* 0x000fe20003f35000 */
[----:B------:R-:W-:Y:S01]  /*8290*/  IMAD.U32 R7, RZ, RZ, UR10 ;  /* 0x0000000aff077e24 */ /* 0x000fe2000f8e00ff */
[----:B------:R-:W-:-:S02]  /*82a0*/  ISETP.NE.AND P0, PT, R4, 0x2, PT ;  /* 0x000000020400780c */ /* 0x000fc40003f05270 */
[----:B------:R-:W-:Y:S02]  /*82b0*/  FSETP.NE.FTZ.AND P2, PT, R6, RZ, PT ;  /* 0x000000ff0600720b */ /* 0x000fe40003f55000 */
[----:B------:R-:W-:Y:S02]  /*82c0*/  SEL R5, RZ, 0x1, P0 ;  /* 0x00000001ff057807 */ /* 0x000fe40000000000 */
[----:B------:R-:W-:Y:S02]  /*82d0*/  @!P3 LEA R9, R2, UR42, 0x2 ;  /* 0x0000002a0209bc11 */ /* 0x000fe4000f8e10ff */
[----:B------:R-:W-:Y:S01]  /*82e0*/  LOP3.LUT R16, R16, R5, RZ, 0x3c, !PT ;  /* 0x0000000510107212 */ /* 0x000fe200078e3cff */
[----:B------:R-:W-:Y:S02]  /*82f0*/  IMAD.MOV.U32 R5, RZ, RZ, RZ ;  /* 0x000000ffff057224 */ /* 0x000fe400078e00ff */
[----:B------:R-:W1:Y:S01]  /*8300*/  @P1 MUFU.RCP R8, R11 ;  /* 0x0000000b00081308 */ /* 0x000e620000001000 */
[----:B------:R-:W-:-:S03]  /*8310*/  @P1 FMUL.FTZ R7, R7, 0.69314718246459960938 ;  /* 0x3f31721807071820 */ /* 0x000fc60000410000 */
[----:B------:R-:W-:-:S04]  /*8320*/  @P2 FMUL.FTZ R13, R13, 0.69314718246459960938 ;  /* 0x3f3172180d0d2820 */ /* 0x000fc80000410000 */
[----:B------:R-:W2:Y:S08]  /*8330*/  @P2 MUFU.RCP R5, R6 ;  /* 0x0000000600052308 */ /* 0x000eb00000001000 */
[----:B------:R-:W3:Y:S01]  /*8340*/  @P1 MUFU.LG2 R2, R11 ;  /* 0x0000000b00021308 */ /* 0x000ee20000000c00 */
[----:B-1----:R1:W-:Y:S01]  /*8350*/  @!P3 STS [R9+0x38400], R8 ;  /* 0x038400080900b388 */ /* 0x0023e20000000800 */
[-C--:B------:R-:W-:Y:S01]  /*8360*/  FMUL.FTZ R24, R24, R8.reuse ;  /* 0x0000000818187220 */ /* 0x080fe20000410000 */
[-C--:B------:R-:W-:Y:S01]  /*8370*/  FMUL.FTZ R25, R25, R8.reuse ;  /* 0x0000000819197220 */ /* 0x080fe20000410000 */
[-C--:B------:R-:W-:Y:S01]  /*8380*/  FMUL.FTZ R28, R28, R8.reuse ;  /* 0x000000081c1c7220 */ /* 0x080fe20000410000 */
[-C--:B------:R-:W-:Y:S01]  /*8390*/  FMUL.FTZ R29, R29, R8.reuse ;  /* 0x000000081d1d7220 */ /* 0x080fe20000410000 */
[-C--:B------:R-:W-:Y:S01]  /*83a0*/  FMUL.FTZ R32, R32, R8.reuse ;  /* 0x0000000820207220 */ /* 0x080fe20000410000 */
[-C--:B------:R-:W-:Y:S01]  /*83b0*/  FMUL.FTZ R33, R33, R8.reuse ;  /* 0x0000000821217220 */ /* 0x080fe20000410000 */
[----:B------:R-:W4:Y:S01]  /*83c0*/  @P2 MUFU.LG2 R6, R6 ;  /* 0x0000000600062308 */ /* 0x000f220000000c00 */
[----:B--2---:R1:W-:Y:S01]  /*83d0*/  @!P3 STS [R9+0x38420], R5 ;  /* 0x038420050900b388 */ /* 0x0043e20000000800 */
[-C--:B------:R-:W-:Y:S01]  /*83e0*/  FMUL.FTZ R36, R36, R8.reuse ;  /* 0x0000000824247220 */ /* 0x080fe20000410000 */
[-C--:B------:R-:W-:Y:S01]  /*83f0*/  FMUL.FTZ R37, R37, R8.reuse ;  /* 0x0000000825257220 */ /* 0x080fe20000410000 */
[-C--:B------:R-:W-:Y:S01]  /*8400*/  FMUL.FTZ R40, R40, R8.reuse ;  /* 0x0000000828287220 */ /* 0x080fe20000410000 */
[-C--:B------:R-:W-:Y:S01]  /*8410*/  FMUL.FTZ R41, R41, R8.reuse ;  /* 0x0000000829297220 */ /* 0x080fe20000410000 */
[-C--:B------:R-:W-:Y:S01]  /*8420*/  FMUL.FTZ R44, R44, R8.reuse ;  /* 0x000000082c2c7220 */ /* 0x080fe20000410000 */
[-C--:B------:R-:W-:Y:S01]  /*8430*/  FMUL.FTZ R45, R45, R8.reuse ;  /* 0x000000082d2d7220 */ /* 0x080fe20000410000 */
[-C--:B------:R-:W-:Y:S01]  /*8440*/  FMUL.FTZ R48, R48, R8.reuse ;  /* 0x0000000830307220 */ /* 0x080fe20000410000 */
[----:B---3--:R-:W-:Y:S01]  /*8450*/  @P1 FMUL.FTZ R2, R2, 0.69314718246459960938 ;  /* 0x3f31721802021820 */ /* 0x008fe20000410000 */
[-C--:B------:R-:W-:Y:S01]  /*8460*/  FMUL.FTZ R49, R49, R8.reuse ;  /* 0x0000000831317220 */ /* 0x080fe20000410000 */
[-C--:B------:R-:W-:Y:S01]  /*8470*/  FMUL.FTZ R52, R52, R8.reuse ;  /* 0x0000000834347220 */ /* 0x080fe20000410000 */
[----:B------:R-:W-:Y:S01]  /*8480*/  FMUL.FTZ R53, R53, R8 ;  /* 0x0000000835357220 */ /* 0x000fe20000410000 */
[----:B------:R-:W-:Y:S01]  /*8490*/  @P1 FFMA.FTZ R157, R7, R0, R2 ;  /* 0x00000000079d1223 */ /* 0x000fe20000010002 */
[-C--:B------:R-:W-:Y:S01]  /*84a0*/  FMUL.FTZ R56, R56, R8.reuse ;  /* 0x0000000838387220 */ /* 0x080fe20000410000 */
[-C--:B------:R-:W-:Y:S01]  /*84b0*/  FMUL.FTZ R57, R57, R8.reuse ;  /* 0x0000000839397220 */ /* 0x080fe20000410000 */
[-C--:B------:R-:W-:Y:S01]  /*84c0*/  FMUL.FTZ R60, R60, R8.reuse ;  /* 0x000000083c3c7220 */ /* 0x080fe20000410000 */
[----:B----4-:R-:W-:Y:S01]  /*84d0*/  @P2 FMUL.FTZ R6, R6, 0.69314718246459960938 ;  /* 0x3f31721806062820 */ /* 0x010fe20000410000 */
        /* <DEDUP_REMOVED lines=110> */
[----:B------:R-:W-:Y:S01]  /*8bc0*/  SEL R2, R4, RZ, P0 ;  /* 0x000000ff04027207 */ /* 0x000fe20000000000 */
[----:B-1----:R-:W-:Y:S06]  /*8bd0*/  BAR.ARV 0xe, 0x100 ;  /* 0x0384000000007b1d */ /* 0x002fec0000002000 */
.L_x_2805:
        /* <DEDUP_REMOVED lines=27> */
[--C-:B------:R-:W-:Y:S01]  /*8d90*/  IMAD.X R5, RZ, RZ, R115.reuse, P2 ;  /* 0x000000ffff057224 */ /* 0x100fe200010e0673 */
[C---:B------:R-:W-:Y:S01]  /*8da0*/  LOP3.LUT R3, R114.reuse, 0x380, RZ, 0xc0, !PT ;  /* 0x0000038072037812 */ /* 0x040fe200078ec0ff */
[----:B------:R-:W-:Y:S01]  /*8db0*/  IMAD.X R7, RZ, RZ, R115, P3 ;  /* 0x000000ffff077224 */ /* 0x000fe200018e0673 */
[----:B------:R-:W-:-:S02]  /*8dc0*/  IADD3 R177, P5, R114, 0x2000, RZ ;  /* 0x0000200072b17810 */ /* 0x000fc40007fbe0ff */
[C---:B------:R-:W-:Y:S02]  /*8dd0*/  IADD3 R179, P6, R114.reuse, 0x2020, RZ ;  /* 0x0000202072b37810 */ /* 0x040fe40007fde0ff */
[C---:B------:R-:W-:Y:S01]  /*8de0*/  IADD3 R181, P2, R114.reuse, 0x2060, RZ ;  /* 0x0000206072b57810 */ /* 0x040fe20007f5e0ff */
[--C-:B------:R-:W-:Y:S01]  /*8df0*/  IMAD.X R11, RZ, RZ, R115.reuse, P5 ;  /* 0x000000ffff0b7224 */ /* 0x100fe200028e0673 */
[C---:B------:R-:W-:Y:S01]  /*8e00*/  IADD3 R183, P3, R114.reuse, 0x4000, RZ ;  /* 0x0000400072b77810 */ /* 0x040fe20007f7e0ff */
[--C-:B------:R-:W-:Y:S01]  /*8e10*/  IMAD.X R13, RZ, RZ, R115.reuse, P6 ;  /* 0x000000ffff0d7224 */ /* 0x100fe200030e0673 */
[----:B------:R-:W-:Y:S01]  /*8e20*/  IADD3.X R9, RZ, R115, RZ, P4, !PT ;  /* 0x00000073ff097210 */ /* 0x000fe200027fe4ff */
[--C-:B------:R-:W-:Y:S01]  /*8e30*/  IMAD.X R21, RZ, RZ, R115.reuse, P2 ;  /* 0x000000ffff157224 */ /* 0x100fe200010e0673 */
[C---:B------:R-:W-:Y:S01]  /*8e40*/  IADD3 R14, P1, R114.reuse, 0x2040, RZ ;  /* 0x00002040720e7810 */ /* 0x040fe20007f3e0ff */
[----:B------:R-:W-:Y:S01]  /*8e50*/  IMAD.X R83, RZ, RZ, R115, P3 ;  /* 0x000000ffff537224 */ /* 0x000fe200018e0673 */
[----:B------:R-:W-:-:S02]  /*8e60*/  IADD3 R189, P4, R114, 0x4020, RZ ;  /* 0x0000402072bd7810 */ /* 0x000fc40007f9e0ff */
[----:B------:R-:W-:Y:S02]  /*8e70*/  SHF.R.U64 R3, R3, 0x3, RZ ;  /* 0x0000000303037819 */ /* 0x000fe400000012ff */
[-C--:B------:R-:W-:Y:S02]  /*8e80*/  IADD3.X R15, RZ, R115.reuse, RZ, P1, !PT ;  /* 0x00000073ff0f7210 */ /* 0x080fe40000ffe4ff */
[----:B------:R-:W-:Y:S02]  /*8e90*/  IADD3.X R87, RZ, R115, RZ, P4, !PT ;  /* 0x00000073ff577210 */ /* 0x000fe400027fe4ff */
[C---:B------:R-:W-:Y:S02]  /*8ea0*/  IADD3 R90, P5, R114.reuse, 0x4040, RZ ;  /* 0x00004040725a7810 */ /* 0x040fe40007fbe0ff */
[C---:B------:R-:W-:Y:S02]  /*8eb0*/  IADD3 R191, P6, R114.reuse, 0x4060, RZ ;  /* 0x0000406072bf7810 */ /* 0x040fe40007fde0ff */
[C---:B------:R-:W-:Y:S01]  /*8ec0*/  IADD3 R193, P1, R114.reuse, 0x6000, RZ ;  /* 0x0000600072c17810 */ /* 0x040fe20007f3e0ff */
[--C-:B------:R-:W-:Y:S01]  /*8ed0*/  IMAD.X R91, RZ, RZ, R115.reuse, P5 ;  /* 0x000000ffff5b7224 */ /* 0x100fe200028e0673 */
[C---:B------:R-:W-:Y:S01]  /*8ee0*/  IADD3 R195, P2, R114.reuse, 0x6020, RZ ;  /* 0x0000602072c37810 */ /* 0x040fe20007f5e0ff */
[----:B------:R-:W-:Y:S01]  /*8ef0*/  IMAD.X R95, RZ, RZ, R115, P6 ;  /* 0x000000ffff5f7224 */ /* 0x000fe200030e0673 */
[----:B------:R-:W-:-:S02]  /*8f00*/  IADD3 R106, P3, R114, 0x6040, RZ ;  /* 0x00006040726a7810 */ /* 0x000fc40007f7e0ff */
[----:B------:R-:W-:Y:S01]  /*8f10*/  IADD3 R197, P4, R114, 0x6060, RZ ;  /* 0x0000606072c57810 */ /* 0x000fe20007f9e0ff */
[--C-:B------:R-:W-:Y:S01]  /*8f20*/  IMAD.X R103, RZ, RZ, R115.reuse, P2 ;  /* 0x000000ffff677224 */ /* 0x100fe200010e0673 */
[----:B------:R-:W-:Y:S01]  /*8f30*/  LOP3.LUT R114, R3, R114, RZ, 0x3c, !PT ;  /* 0x0000007203727212 */ /* 0x000fe200078e3cff */
[----:B------:R-:W-:Y:S01]  /*8f40*/  IMAD.X R107, RZ, RZ, R115, P3 ;  /* 0x000000ffff6b7224 */ /* 0x000fe200018e0673 */
[----:B------:R-:W-:Y:S02]  /*8f50*/  LOP3.LUT R3, R6, 0x380, RZ, 0xc0, !PT ;  /* 0x0000038006037812 */ /* 0x000fe400078ec0ff */
[----:B------:R-:W-:Y:S02]  /*8f60*/  LOP3.LUT R0, R173, 0x380, RZ, 0xc0, !PT ;  /* 0x00000380ad007812 */ /* 0x000fe400078ec0ff */
[----:B------:R-:W-:Y:S02]  /*8f70*/  SHF.R.U64 R3, R3, 0x3, RZ ;  /* 0x0000000303037819 */ /* 0x000fe400000012ff */
[----:B------:R-:W-:-:S02]  /*8f80*/  SHF.R.U64 R0, R0, 0x3, RZ ;  /* 0x0000000300007819 */ /* 0x000fc400000012ff */
[----:B------:R-:W-:Y:S02]  /*8f90*/  LOP3.LUT R6, R3, R6, RZ, 0x3c, !PT ;  /* 0x0000000603067212 */ /* 0x000fe400078e3cff */
[----:B------:R-:W-:Y:S02]  /*8fa0*/  LOP3.LUT R3, R14, 0x380, RZ, 0xc0, !PT ;  /* 0x000003800e037812 */ /* 0x000fe400078ec0ff */
[----:B------:R-:W-:Y:S02]  /*8fb0*/  LOP3.LUT R4, R0, R173, RZ, 0x3c, !PT ;  /* 0x000000ad00047212 */ /* 0x000fe400078e3cff */
[----:B------:R-:W-:Y:S02]  /*8fc0*/  LOP3.LUT R0, R179, 0x380, RZ, 0xc0, !PT ;  /* 0x00000380b3007812 */ /* 0x000fe400078ec0ff */
[----:B------:R-:W-:Y:S02]  /*8fd0*/  SHF.R.U64 R3, R3, 0x3, RZ ;  /* 0x0000000303037819 */ /* 0x000fe400000012ff */
[----:B------:R-:W-:-:S02]  /*8fe0*/  SHF.R.U64 R0, R0, 0x3, RZ ;  /* 0x0000000300007819 */ /* 0x000fc400000012ff */
[----:B------:R-:W-:Y:S02]  /*8ff0*/  LOP3.LUT R14, R3, R14, RZ, 0x3c, !PT ;  /* 0x0000000e030e7212 */ /* 0x000fe400078e3cff */
[----:B------:R-:W-:Y:S02]  /*9000*/  LOP3.LUT R3, R90, 0x380, RZ, 0xc0, !PT ;  /* 0x000003805a037812 */ /* 0x000fe400078ec0ff */
[----:B------:R-:W-:Y:S02]  /*9010*/  LOP3.LUT R12, R0, R179, RZ, 0x3c, !PT ;  /* 0x000000b3000c7212 */ /* 0x000fe400078e3cff */
[----:B------:R-:W-:Y:S02]  /*9020*/  LOP3.LUT R8, R175, 0x380, RZ, 0xc0, !PT ;  /* 0x00000380af087812 */ /* 0x000fe400078ec0ff */
[----:B------:R-:W-:Y:S02]  /*9030*/  LOP3.LUT R0, R189, 0x380, RZ, 0xc0, !PT ;  /* 0x00000380bd007812 */ /* 0x000fe400078ec0ff */
[----:B------:R-:W-:-:S02]  /*9040*/  LOP3.LUT R10, R177, 0x380, RZ, 0xc0, !PT ;  /* 0x00000380b10a7812 */ /* 0x000fc400078ec0ff */
[----:B------:R-:W-:Y:S02]  /*9050*/  SHF.R.U64 R3, R3, 0x3, RZ ;  /* 0x0000000303037819 */ /* 0x000fe400000012ff */
[----:B------:R-:W-:Y:S02]  /*9060*/  LOP3.LUT R27, R197, 0x380, RZ, 0xc0, !PT ;  /* 0x00000380c51b7812 */ /* 0x000fe400078ec0ff */
[----:B------:R-:W-:Y:S02]  /*9070*/  LOP3.LUT R82, R183, 0x380, RZ, 0xc0, !PT ;  /* 0x00000380b7527812 */ /* 0x000fe400078ec0ff */
[----:B------:R-:W-:Y:S02]  /*9080*/  SHF.R.U64 R8, R8, 0x3, RZ ;  /* 0x0000000308087819 */ /* 0x000fe400000012ff */
[----:B------:R-:W-:Y:S02]  /*9090*/  LOP3.LUT R20, R181, 0x380, RZ, 0xc0, !PT ;  /* 0x00000380b5147812 */ /* 0x000fe400078ec0ff */
[----:B------:R-:W-:-:S02]  /*90a0*/  SHF.R.U64 R0, R0, 0x3, RZ ;  /* 0x0000000300007819 */ /* 0x000fc400000012ff */
[----:B------:R-:W-:Y:S02]  /*90b0*/  SHF.R.U64 R10, R10, 0x3, RZ ;  /* 0x000000030a0a7819 */ /* 0x000fe400000012ff */
[----:B------:R-:W-:Y:S02]  /*90c0*/  LOP3.LUT R98, R193, 0x380, RZ, 0xc0, !PT ;  /* 0x00000380c1627812 */ /* 0x000fe400078ec0ff */
[----:B------:R-:W-:Y:S02]  /*90d0*/  LOP3.LUT R90, R3, R90, RZ, 0x3c, !PT ;  /* 0x0000005a035a7212 */ /* 0x000fe400078e3cff */
[----:B------:R-:W-:Y:S02]  /*90e0*/  SHF.R.U64 R28, R27, 0x3, RZ ;  /* 0x000000031b1c7819 */ /* 0x000fe400000012ff */
[----:B------:R-:W-:Y:S02]  /*90f0*/  LOP3.LUT R3, R106, 0x380, RZ, 0xc0, !PT ;  /* 0x000003806a037812 */ /* 0x000fe400078ec0ff */
[----:B------:R-:W-:-:S02]  /*9100*/  SHF.R.U64 R82, R82, 0x3, RZ ;  /* 0x0000000352527819 */ /* 0x000fc400000012ff */
[----:B------:R-:W-:Y:S02]  /*9110*/  LOP3.LUT R8, R8, R175, RZ, 0x3c, !PT ;  /* 0x000000af08087212 */ /* 0x000fe400078e3cff */
[----:B------:R-:W-:Y:S02]  /*9120*/  SHF.R.U64 R20, R20, 0x3, RZ ;  /* 0x0000000314147819 */ /* 0x000fe400000012ff */
[----:B------:R-:W-:Y:S02]  /*9130*/  LOP3.LUT R94, R191, 0x380, RZ, 0xc0, !PT ;  /* 0x00000380bf5e7812 */ /* 0x000fe400078ec0ff */
[----:B------:R-:W-:Y:S02]  /*9140*/  LOP3.LUT R86, R0, R189, RZ, 0x3c, !PT ;  /* 0x000000bd00567212 */ /* 0x000fe400078e3cff */
[----:B------:R-:W-:Y:S02]  /*9150*/  LOP3.LUT R10, R10, R177, RZ, 0x3c, !PT ;  /* 0x000000b10a0a7212 */ /* 0x000fe400078e3cff */
[----:B------:R-:W-:-:S02]  /*9160*/  SHF.R.U64 R98, R98, 0x3, RZ ;  /* 0x0000000362627819 */ /* 0x000fc400000012ff */
[----:B------:R-:W-:Y:S02]  /*9170*/  MOV R114, R114 ;  /* 0x0000007200727202 */ /* 0x000fe40000000f00 */
[----:B------:R-:W-:Y:S02]  /*9180*/  LOP3.LUT R0, R195, 0x380, RZ, 0xc0, !PT ;  /* 0x00000380c3007812 */ /* 0x000fe400078ec0ff */
[----:B------:R-:W-:Y:S02]  /*9190*/  F2FP.BF16.F32.PACK_AB R27, R31, R30 ;  /* 0x0000001e1f1b723e */ /* 0x000fe400000010ff */
[----:B------:R-:W-:Y:S02]  /*91a0*/  LOP3.LUT R110, R28, R197, RZ, 0x3c, !PT ;  /* 0x000000c51c6e7212 */ /* 0x000fe400078e3cff */
[----:B------:R-:W-:Y:S01]  /*91b0*/  SHF.R.U64 R3, R3, 0x3, RZ ;  /* 0x0000000303037819 */ /* 0x000fe200000012ff */
[----:B------:R1:W-:Y:S01]  /*91c0*/  STSM.16.M88.4 [R114], R24 ;  /* 0x0000001872007844 */ /* 0x0003e20000000200 */
[----:B------:R-:W-:-:S02]  /*91d0*/  MOV R28, R4 ;  /* 0x00000004001c7202 */ /* 0x000fc40000000f00 */
[----:B------:R-:W-:Y:S02]  /*91e0*/  LOP3.LUT R82, R82, R183, RZ, 0x3c, !PT ;  /* 0x000000b752527212 */ /* 0x000fe400078e3cff */
[----:B------:R-:W-:Y:S01]  /*91f0*/  MOV R6, R6 ;  /* 0x0000000600067202 */ /* 0x000fe20000000f00 */
[----:B------:R2:W-:Y:S01]  /*9200*/  STSM.16.M88.4 [R28], R32 ;  /* 0x000000201c007844 */ /* 0x0005e20000000200 */
[----:B------:R-:W-:Y:S02]  /*9210*/  LOP3.LUT R20, R20, R181, RZ, 0x3c, !PT ;  /* 0x000000b514147212 */ /* 0x000fe400078e3cff */
[----:B------:R-:W-:Y:S01]  /*9220*/  SHF.R.U64 R94, R94, 0x3, RZ ;  /* 0x000000035e5e7819 */ /* 0x000fe200000012ff */
[----:B------:R2:W-:Y:S01]  /*9230*/  STSM.16.M88.4 [R6], R40 ;  /* 0x0000002806007844 */ /* 0x0005e20000000200 */
[----:B------:R-:W-:Y:S02]  /*9240*/  MOV R8, R8 ;  /* 0x0000000800087202 */ /* 0x000fe40000000f00 */
[----:B------:R-:W-:-:S02]  /*9250*/  F2FP.BF16.F32.PACK_AB R51, R55, R54 ;  /* 0x000000363733723e */ /* 0x000fc400000010ff */
[----:B------:R-:W-:Y:S02]  /*9260*/  F2FP.BF16.F32.PACK_AB R57, R59, R58 ;  /* 0x0000003a3b39723e */ /* 0x000fe400000010ff */
[----:B------:R-:W-:Y:S01]  /*9270*/  F2FP.BF16.F32.PACK_AB R64, R65, R64 ;  /* 0x000000404140723e */ /* 0x000fe200000010ff */
[----:B------:R2:W-:Y:S01]  /*9280*/  STSM.16.M88.4 [R8], R48 ;  /* 0x0000003008007844 */ /* 0x0005e20000000200 */
[----:B------:R-:W-:Y:S02]  /*9290*/  IADD3.X R99, RZ, R115, RZ, P1, !PT ;  /* 0x00000073ff637210 */ /* 0x000fe40000ffe4ff */
[----:B------:R-:W-:Y:S02]  /*92a0*/  LOP3.LUT R98, R98, R193, RZ, 0x3c, !PT ;  /* 0x000000c162627212 */ /* 0x000fe400078e3cff */
[----:B------:R-:W-:Y:S02]  /*92b0*/  SHF.R.U64 R0, R0, 0x3, RZ ;  /* 0x0000000300007819 */ /* 0x000fe400000012ff */
[----:B------:R-:W-:-:S02]  /*92c0*/  MOV R10, R10 ;  /* 0x0000000a000a7202 */ /* 0x000fc40000000f00 */
[----:B------:R-:W-:Y:S02]  /*92d0*/  F2FP.BF16.F32.PACK_AB R58, R61, R60 ;  /* 0x0000003c3d3a723e */ /* 0x000fe400000010ff */
[----:B------:R-:W-:Y:S02]  /*92e0*/  F2FP.BF16.F32.PACK_AB R59, R63, R62 ;  /* 0x0000003e3f3b723e */ /* 0x000fe400000010ff */
[----:B------:R-:W-:Y:S02]  /*92f0*/  F2FP.BF16.F32.PACK_AB R65, R67, R66 ;  /* 0x000000424341723e */ /* 0x000fe400000010ff */
[----:B------:R-:W-:Y:S01]  /*9300*/  F2FP.BF16.F32.PACK_AB R72, R73, R72 ;  /* 0x000000484948723e */ /* 0x000fe200000010ff */
[----:B------:R2:W-:Y:S01]  /*9310*/  STSM.16.M88.4 [R10], R56 ;  /* 0x000000380a007844 */ /* 0x0005e20000000200 */
        /* <DEDUP_REMOVED lines=11> */
[----:B------:R-:W-:Y:S01]  /*93d0*/  LOP3.LUT R94, R94, R191, RZ, 0x3c, !PT ;  /* 0x000000bf5e5e7212 */ /* 0x000fe200078e3cff */
[----:B------:R2:W-:Y:S01]  /*93e0*/  STSM.16.M88.4 [R14], R72 ;  /* 0x000000480e007844 */ /* 0x0005e20000000200 */
[----:B------:R-:W-:Y:S02]  /*93f0*/  MOV R20, R20 ;  /* 0x0000001400147202 */ /* 0x000fe40000000f00 */
[----:B------:R-:W-:Y:S02]  /*9400*/  MOV R4, R90 ;  /* 0x0000005a00047202 */ /* 0x000fe40000000f00 */
[----:B------:R-:W-:-:S02]  /*9410*/  F2FP.BF16.F32.PACK_AB R81, R153, R152 ;  /* 0x000000989951723e */ /* 0x000fc400000010ff */
[----:B------:R-:W-:Y:S02]  /*9420*/  F2FP.BF16.F32.PACK_AB R82, R85, R84 ;  /* 0x000000545552723e */ /* 0x000fe400000010ff */
[----:B------:R-:W-:Y:S02]  /*9430*/  F2FP.BF16.F32.PACK_AB R83, R155, R154 ;  /* 0x0000009a9b53723e */ /* 0x000fe400000010ff */
[----:B------:R-:W-:Y:S02]  /*9440*/  F2FP.BF16.F32.PACK_AB R88, R89, R88 ;  /* 0x000000585958723e */ /* 0x000fe400000010ff */
[----:B------:R-:W-:Y:S01]  /*9450*/  LOP3.LUT R102, R0, R195, RZ, 0x3c, !PT ;  /* 0x000000c300667212 */ /* 0x000fe200078e3cff */
[----:B------:R2:W-:Y:S01]  /*9460*/  STSM.16.M88.4 [R20], R80 ;  /* 0x0000005014007844 */ /* 0x0005e20000000200 */
[----:B------:R-:W-:Y:S02]  /*9470*/  MOV R3, R98 ;  /* 0x0000006200037202 */ /* 0x000fe40000000f00 */
[----:B------:R-:W-:-:S02]  /*9480*/  F2FP.BF16.F32.PACK_AB R89, R159, R158 ;  /* 0x0000009e9f59723e */ /* 0x000fc400000010ff */
        /* <DEDUP_REMOVED lines=9> */
[----:B------:R-:W-:Y:S02]  /*9520*/  F2FP.BF16.F32.PACK_AB R104, R105, R104 ;  /* 0x000000686968723e */ /* 0x000fe400000010ff */
[----:B------:R-:W-:Y:S01]  /*9530*/  IADD3.X R111, RZ, R115, RZ, P4, !PT ;  /* 0x00000073ff6f7210 */ /* 0x000fe200027fe4ff */
[----:B------:R2:W-:Y:S01]  /*9540*/  STSM.16.M88.4 [R86], R96 ;  /* 0x0000006056007844 */ /* 0x0005e20000000200 */
[----:B------:R-:W-:Y:S02]  /*9550*/  F2FP.BF16.F32.PACK_AB R105, R167, R166 ;  /* 0x000000a6a769723e */ /* 0x000fe400000010ff */
        /* <DEDUP_REMOVED lines=39> */
[----:B------:R-:W1:Y:S01]  /*97d0*/  LDC R7, c[0x0][0xea8] ;  /* 0x0003aa00ff077b82 */ /* 0x000e620000000800 */
[----:B------:R-:W-:Y:S01]  /*97e0*/  UIADD3 UR6, -UR36, URZ, URZ ;  /* 0x0000003f24067290 */ /* 0x000fe2000fffe13f */
[----:B--2---:R-:W-:Y:S01]  /*97f0*/  IMAD R0, RZ, RZ, -UR40 ;  /* 0x80000028ff007e24 */ /* 0x004fe2000f8e02ff */
[----:B------:R-:W-:Y:S01]  /*9800*/  ULDC UR4, c[0x0][0xeb4] ;  /* 0x0003ad0000047ab9 */ /* 0x000fe20000000800 */
[----:B------:R-:W-:Y:S01]  /*9810*/  ULDC.64 UR8, c[0x0][0xc70] ;  /* 0x00031c0000087ab9 */ /* 0x000fe20000000a00 */
[----:B------:R-:W-:Y:S01]  /*9820*/  UIMAD UR6, UR4, UR6, UR40 ;  /* 0x00000006040672a4 */ /* 0x000fe2000f8e0228 */
[----:B------:R-:W-:Y:S02]  /*9830*/  IMAD.MOV R3, RZ, RZ, -R19 ;  /* 0x000000ffff037224 */ /* 0x000fe400078e0a13 */
[----:B------:R-:W2:Y:S01]  /*9840*/  LDC.64 R8, c[0x0][0xc78] ;  /* 0x00031e00ff087b82 */ /* 0x000ea20000000a00 */
[----:B------:R-:W-:Y:S02]  /*9850*/  USHF.R.S32.HI UR4, URZ, 0x1f, UR6 ;  /* 0x0000001f3f047899 */ /* 0x000fe40008011406 */
[----:B------:R-:W-:-:S02]  /*9860*/  ISETP.NE.AND P0, PT, R18, R3, PT ;  /* 0x000000031200720c */ /* 0x000fc40003f05270 */
[----:B------:R-:W-:Y:S02]  /*9870*/  UIMAD UR7, UR4, UR8, URZ ;  /* 0x00000008040772a4 */ /* 0x000fe4000f8e023f */
[----:B------:R-:W-:Y:S02]  /*9880*/  UIMAD.WIDE.U32 UR4, UR6, UR8, URZ ;  /* 0x00000008060472a5 */ /* 0x000fe4000f8e003f */
[----:B------:R-:W-:Y:S02]  /*9890*/  UIMAD UR6, UR6, UR9, UR7 ;  /* 0x00000009060672a4 */ /* 0x000fe4000f8e0207 */
[----:B------:R-:W-:Y:S02]  /*98a0*/  USHF.R.S32.HI UR7, URZ, 0x1f, UR36 ;  /* 0x0000001f3f077899 */ /* 0x000fe40008011424 */
[----:B------:R-:W-:Y:S01]  /*98b0*/  UIADD3 UR6, UR5, UR6, URZ ;  /* 0x0000000605067290 */ /* 0x000fe2000fffe03f */
[----:B------:R-:W-:Y:S01]  /*98c0*/  MOV R4, UR4 ;  /* 0x0000000400047c02 */ /* 0x000fe20008000f00 */
[----:B------:R-:W-:Y:S01]  /*98d0*/  IMAD.U32 R5, RZ, RZ, UR5 ;  /* 0x00000005ff057e24 */ /* 0x000fe2000f8e00ff */
[----:B------:R-:W-:Y:S01]  /*98e0*/  ULDC UR4, c[0x0][0xb88] ;  /* 0x0002e20000047ab9 */ /* 0x000fe20000000800 */
[----:B-1----:R-:W-:-:S02]  /*98f0*/  IMAD R0, R7, R0, UR39 ;  /* 0x0000002707007e24 */ /* 0x002fc4000f8e0200 */
[----:B------:R-:W-:-:S03]  /*9900*/  IMAD.U32 R5, RZ, RZ, UR6 ;  /* 0x00000006ff057e24 */ /* 0x000fc6000f8e00ff */
[----:B------:R-:W-:Y:S01]  /*9910*/  LEA R7, R0, R17, 0x6 ;  /* 0x0000001100077211 */ /* 0x000fe200078e30ff */
[C---:B--2---:R-:W-:Y:S02]  /*9920*/  IMAD R6, R8.reuse, UR7, RZ ;  /* 0x0000000708067c24 */ /* 0x044fe4000f8e02ff */
[----:B------:R-:W-:Y:S01]  /*9930*/  IMAD.WIDE.U32 R4, R8, UR36, R4 ;  /* 0x0000002408047c25 */ /* 0x000fe2000f8e0004 */
[----:B------:R-:W-:Y:S02]  /*9940*/  SHF.R.S32.HI R3, RZ, 0x1f, R7 ;  /* 0x0000001fff037819 */ /* 0x000fe40000011407 */
[C---:B------:R-:W-:Y:S01]  /*9950*/  ISETP.GE.OR P1, PT, R7.reuse, UR4, P0 ;  /* 0x0000000407007c0c */ /* 0x040fe20008726670 */
[C---:B------:R-:W-:Y:S01]  /*9960*/  VIADD R8, R7.reuse, 0x8 ;  /* 0x0000000807087836 */ /* 0x040fe20000000000 */
[----:B------:R-:W-:Y:S01]  /*9970*/  IADD3 R0, P2, R7, R4, RZ ;  /* 0x0000000407007210 */ /* 0x000fe20007f5e0ff */
[----:B------:R-:W-:-:S03]  /*9980*/  IMAD R6, R9, UR36, R6 ;  /* 0x0000002409067c24 */ /* 0x000fc6000f8e0206 */
[----:B------:R-:W-:Y:S01]  /*9990*/  ISETP.GE.OR P0, PT, R8, UR4, P0 ;  /* 0x0000000408007c0c */ /* 0x000fe20008706670 */
[----:B------:R-:W-:Y:S01]  /*99a0*/  ULDC.64 UR4, c[0x0][0xc40] ;  /* 0x0003100000047ab9 */ /* 0x000fe20000000a00 */
[----:B------:R-:W-:Y:S02]  /*99b0*/  IADD3.X R3, R3, R5, R6, P2, !PT ;  /* 0x0000000503037210 */ /* 0x000fe400017fe406 */
[----:B------:R-:W-:-:S04]  /*99c0*/  LEA R4, P2, R0, UR4, 0x2 ;  /* 0x0000000400047c11 */ /* 0x000fc8000f8410ff */
[----:B------:R-:W-:-:S05]  /*99d0*/  LEA.HI.X R5, R0, UR5, R3, 0x2, P2 ;  /* 0x0000000500057c11 */ /* 0x000fca00090f1403 */
[----:B------:R1:W-:Y:S04]  /*99e0*/  @!P1 STG.E desc[UR54][R4.64], R157 ;  /* 0x0000009d04009986 */ /* 0x0003e8000c101936 */
[----:B------:R1:W-:Y:S02]  /*99f0*/  @!P0 STG.E desc[UR54][R4.64+0x20], R156 ;  /* 0x0000209c04008986 */ /* 0x0003e4000c101936 */
.L_x_2827:
        /* <DEDUP_REMOVED lines=62> */
.L_x_2829:
[----:B------:R-:W-:Y:S05]  /*9de0*/  BSYNC B0 ;  /* 0x0000000000007941 */ /* 0x000fea0003800000 */
.L_x_2828:
[----:B------:R-:W2:Y:S02]  /*9df0*/  LDC R0, c[0x0][0xea4] ;  /* 0x0003a900ff007b82 */ /* 0x000ea40000000800 */
[----:B--2---:R-:W-:-:S13]  /*9e00*/  ISETP.LE.AND P0, PT, R0, UR41, PT ;  /* 0x0000002900007c0c */ /* 0x004fda000bf03270 */
[----:B------:R-:W-:Y:S05]  /*9e10*/  @!P0 BRA `(.L_x_2830) ;  /* 0xffffff70001c8947 */ /* 0x000fea000383ffff */
[----:B------:R-:W-:Y:S05]  /*9e20*/  EXIT ;  /* 0x000000000000794d */ /* 0x000fea0003800000 */
.L_x_2800:
[----:B------:R-:W-:-:S08]  /*9e30*/  NOP ;  /* 0x0000000000007918 */ /* 0x000fd00000000000 */
[----:B------:R-:W1:-:S00]  /*9e40*/  USETMAXREG.DEALLOC.CTAPOOL 0x18 ;  /* 0x00000018000079c8 */ /* 0x000e4000080e0500 */
[----:B-1----:R-:W-:-:S06]  /*9e50*/  LOP3.LUT R0, R0, 0x3, RZ, 0xc0, !PT ;  /* 0x0000000300007812 */ /* 0x002fcc00078ec0ff */
[----:B------:R-:W1:Y:S02]  /*9e60*/  SHFL.IDX PT, R0, R0, RZ, 0x1f ;  /* 0x00001fff00007589 */ /* 0x000e6400000e0000 */
[----:B-1----:R-:W-:-:S13]  /*9e70*/  ISETP.NE.AND P0, PT, R0, RZ, PT ;  /* 0x000000ff0000720c */ /* 0x002fda0003f05270 */
[----:B------:R-:W-:Y:S05]  /*9e80*/  @P0 EXIT ;  /* 0x000000000000094d */ /* 0x000fea0003800000 */
[----:B------:R-:W1:Y:S01]  /*9e90*/  S2UR UR4, SR_CTAID.X ;  /* 0x00000000000479c3 */ /* 0x000e620000002500 */
[----:B------:R-:W-:Y:S01]  /*9ea0*/  IMAD.MOV.U32 R16, RZ, RZ, RZ ;  /* 0x000000ffff107224 */ /* 0x000fe200078e00ff */
[----:B------:R-:W-:Y:S01]  /*9eb0*/  MOV R2, 0x1 ;  /* 0x0000000100027802 */ /* 0x000fe20000000f00 */
[----:B------:R-:W-:-:S05]  /*9ec0*/  IMAD.MOV.U32 R17, RZ, RZ, 0x1 ;  /* 0x00000001ff117424 */ /* 0x000fca00078e00ff */
[----:B------:R-:W1:Y:S02]  /*9ed0*/  LDC R0, c[0x0][0xea4] ;  /* 0x0003a900ff007b82 */ /* 0x000e640000000800 */
[----:B-1----:R-:W-:-:S13]  /*9ee0*/  ISETP.LE.AND P0, PT, R0, UR4, PT ;  /* 0x0000000400007c0c */ /* 0x002fda000bf03270 */
[----:B------:R-:W-:Y:S05]  /*9ef0*/  @P0 BRA `(.L_x_2831) ;  /* 0x0000003000600947 */ /* 0x000fea0003800000 */
[----:B------:R-:W-:Y:S01]  /*9f00*/  IMAD.U32 R0, RZ, RZ, UR4 ;  /* 0x00000004ff007e24 */ /* 0x000fe2000f8e00ff */
[----:B------:R-:W-:Y:S01]  /*9f10*/  ULDC UR4, c[0x0][0xc] ;  /* 0x0000030000047ab9 */ /* 0x000fe20000000800 */
[----:B------:R-:W-:Y:S01]  /*9f20*/  MOV R16, RZ ;  /* 0x000000ff00107202 */ /* 0x000fe20000000f00 */
[----:B------:R-:W-:Y:S01]  /*9f30*/  IMAD.MOV.U32 R17, RZ, RZ, 0x1 ;  /* 0x00000001ff117424 */ /* 0x000fe200078e00ff */
[----:B------:R-:W-:Y:S01]  /*9f40*/  ULDC.64 UR46, c[0x0][0x198] ;  /* 0x00006600002e7ab9 */ /* 0x000fe20000000a00 */
[----:B------:R1:W-:Y:S04]  /*9f50*/  STL [R1+0xc], R0 ;  /* 0x00000c0001007387 */ /* 0x0003e80000100800 */
[----:B------:R2:W-:Y:S01]  /*9f60*/  STL [R1+0x18], RZ ;  /* 0x000018ff01007387 */ /* 0x0005e20000100800 */
[----:B-1----:R-:W-:-:S05]  /*9f70*/  IMAD.U32 R0, RZ, RZ, UR4 ;  /* 0x00000004ff007e24 */ /* 0x002fca000f8e00ff */
[----:B------:R2:W-:Y:S02]  /*9f80*/  STL [R1+0x1c], R0 ;  /* 0x00001c0001007387 */ /* 0x0005e40000100800 */
.L_x_2875:
[----:B------:R-:W3:Y:S01]  /*9f90*/  LDL R4, [R1+0xc] ;  /* 0x00000c0001047983 */ /* 0x000ee20000100800 */
[----:B-12---:R-:W1:Y:S01]  /*9fa0*/  LDC R0, c[0x0][0xea8] ;  /* 0x0003aa00ff007b82 */ /* 0x006e620000000800 */
[----:B------:R-:W-:Y:S05]  /*9fb0*/  YIELD ;  /* 0x0000000000007946 */ /* 0x000fea0003800000 */
[----:B------:R-:W-:Y:S02]  /*9fc0*/  ULDC.64 UR4, c[0x0][0x3f8] ;  /* 0x0000fe0000047ab9 */ /* 0x000fe40000000a00 */
[----:B------:R-:W2:Y:S01]  /*9fd0*/  LDC R19, c[0x0][0xeb4] ;  /* 0x0003ad00ff137b82 */ /* 0x000ea20000000800 */
[----:B------:R-:W-:-:S03]  /*9fe0*/  UISETP.NE.U32.AND UP0, UPT, UR4, URZ, UPT ;  /* 0x0000003f0400728c */ /* 0x000fc6000bf05070 */
[----:B------:R-:W-:Y:S01]  /*9ff0*/  ULDC UR4, c[0x0][0x404] ;  /* 0x0001010000047ab9 */ /* 0x000fe20000000800 */
[----:B------:R-:W-:-:S04]  /*a000*/  UISETP.NE.AND.EX UP0, UPT, UR5, URZ, UPT, UP0 ;  /* 0x0000003f0500728c */ /* 0x000fc8000bf05300 */
[----:B------:R-:W-:Y:S01]  /*a010*/  USEL UR4, UR4, 0x1, UP0 ;  /* 0x0000000104047887 */ /* 0x000fe20008000000 */
[----:B-1----:R-:W-:Y:S02]  /*a020*/  ISETP.NE.AND P0, PT, R0, 0x1, PT ;  /* 0x000000010000780c */ /* 0x002fe40003f05270 */
[----:B--2---:R-:W-:-:S11]  /*a030*/  ISETP.NE.AND P1, PT, R19, 0x1, PT ;  /* 0x000000011300780c */ /* 0x004fd60003f25270 */
[----:B------:R-:W3:Y:S08]  /*a040*/  @P0 LDC R0, c[0x0][0xeac] ;  /* 0x0003ab00ff000b82 */ /* 0x000ef00000000800 */
[----:B------:R-:W1:Y:S08]  /*a050*/  @P0 LDC R5, c[0x0][0xeb0] ;  /* 0x0003ac00ff050b82 */ /* 0x000e700000000800 */
[----:B------:R-:W2:Y:S01]  /*a060*/  @P1 LDC.64 R2, c[0x0][0xeb8] ;  /* 0x0003ae00ff021b82 */ /* 0x000ea20000000a00 */
[----:B---3--:R-:W-:-:S05]  /*a070*/  @P0 IMAD.HI.U32 R0, R4, R0, RZ ;  /* 0x0000000004000227 */ /* 0x008fca00078e00ff */
[----:B-1----:R-:W-:Y:S02]  /*a080*/  @P0 SHF.R.U32.HI R4, RZ, R5, R0 ;  /* 0x00000005ff040219 */ /* 0x002fe40000011600 */
[----:B------:R-:W1:Y:S01]  /*a090*/  S2R R5, SR_CgaCtaId ;  /* 0x0000000000057919 */ /* 0x000e620000008800 */
[----:B------:R-:W3:Y:S01]  /*a0a0*/  LDC R0, c[0x0][0x2e0] ;  /* 0x0000b800ff007b82 */ /* 0x000ee20000000800 */
[----:B------:R-:W-:Y:S01]  /*a0b0*/  MOV R18, R4 ;  /* 0x0000000400127202 */ /* 0x000fe20000000f00 */
[----:B--2---:R-:W-:Y:S01]  /*a0c0*/  @P1 IMAD.HI.U32 R2, R4, R2, RZ ;  /* 0x0000000204021227 */ /* 0x004fe200078e00ff */
[----:B------:R2:W-:Y:S04]  /*a0d0*/  STL [R1+0x4], R4 ;  /* 0x0000040401007387 */ /* 0x0005e80000100800 */
[----:B------:R-:W-:-:S02]  /*a0e0*/  @P1 SHF.R.U32.HI R18, RZ, R3, R2 ;  /* 0x00000003ff121219 */ /* 0x000fc40000011602 */
[----:B------:R-:W-:Y:S01]  /*a0f0*/  MOV R2, 0x400 ;  /* 0x0000040000027802 */ /* 0x000fe20000000f00 */
[----:B---3--:R-:W-:-:S03]  /*a100*/  IMAD R6, R0, UR4, RZ ;  /* 0x0000000400067c24 */ /* 0x008fc6000f8e02ff */
[----:B-1----:R-:W-:-:S05]  /*a110*/  LEA R7, R5, R2, 0x18 ;  /* 0x0000000205077211 */ /* 0x002fca00078ec0ff */
[----:B------:R-:W-:Y:S01]  /*a120*/  VIADD R0, R7, 0x22400 ;  /* 0x0002240007007836 */ /* 0x000fe20000000000 */
[----:B------:R2:W-:Y:S04]  /*a130*/  STL [R1], R7 ;  /* 0x0000000701007387 */ /* 0x0005e80000100800 */
[----:B------:R-:W-:Y:S01]  /*a140*/  LOP3.LUT P0, RZ, R0, 0x3ff, RZ, 0xc0, !PT ;  /* 0x000003ff00ff7812 */ /* 0x000fe2000780c0ff */
[----:B------:R-:W-:Y:S01]  /*a150*/  VIADD R0, R6, 0x3f ;  /* 0x0000003f06007836 */ /* 0x000fe20000000000 */
[----:B------:R2:W-:Y:S04]  /*a160*/  STL [R1+0x14], R6 ;  /* 0x0000140601007387 */ /* 0x0005e80000100800 */
        /* <DEDUP_REMOVED lines=11> */
[----:B--2---:R-:W-:Y:S01]  /*a220*/  IMAD.U32 R4, RZ, RZ, UR6 ;  /* 0x00000006ff047e24 */ /* 0x004fe2000f8e00ff */
[----:B------:R-:W-:Y:S01]  /*a230*/  MOV R6, UR8 ;  /* 0x0000000800067c02 */ /* 0x000fe20008000f00 */
[----:B------:R-:W1:Y:S01]  /*a240*/  LDC.64 R2, c[0x4][R2] ;  /* 0x0100000002027b82 */ /* 0x000e620000000a00 */
[----:B------:R-:W-:Y:S01]  /*a250*/  IMAD.U32 R5, RZ, RZ, UR7 ;  /* 0x00000007ff057e24 */ /* 0x000fe2000f8e00ff */
[----:B------:R-:W-:Y:S01]  /*a260*/  MOV R11, UR5 ;  /* 0x00000005000b7c02 */ /* 0x000fe20008000f00 */
[----:B------:R-:W-:Y:S01]  /*a270*/  IMAD.U32 R7, RZ, RZ, UR9 ;  /* 0x00000009ff077e24 */ /* 0x000fe2000f8e00ff */
[----:B------:R-:W-:Y:S01]  /*a280*/  MOV R13, RZ ;  /* 0x000000ff000d7202 */ /* 0x000fe20000000f00 */
[----:B------:R-:W-:-:S02]  /*a290*/  IMAD.U32 R10, RZ, RZ, UR4 ;  /* 0x00000004ff0a7e24 */ /* 0x000fc4000f8e00ff */
[----:B------:R-:W-:Y:S02]  /*a2a0*/  IMAD.MOV.U32 R8, RZ, RZ, 0x70 ;  /* 0x00000070ff087424 */ /* 0x000fe400078e00ff */
[----:B------:R-:W-:-:S07]  /*a2b0*/  IMAD.MOV.U32 R12, RZ, RZ, 0x1 ;  /* 0x00000001ff0c7424 */ /* 0x000fce00078e00ff */
[----:B------:R-:W-:-:S07]  /*a2c0*/  LEPC R20, `(.L_x_2832) ;  /* 0x000000001014794e */ /* 0x000fce0000000000 */
[----:B-1----:R-:W-:Y:S05]  /*a2d0*/  CALL.ABS.NOINC R2 ;  /* 0x0000000002007343 */ /* 0x002fea0003c00000 */
.L_x_2832:
[----:B------:R-:W2:Y:S02]  /*a2e0*/  LDL R2, [R1] ;  /* 0x0000000001027983 */ /* 0x000ea40000100800 */
        /* <DEDUP_REMOVED lines=9> */
[----:B------:R-:W-:Y:S01]  /*a380*/  MOV R5, UR7 ;  /* 0x0000000700057c02 */ /* 0x000fe20008000f00 */
        /* <DEDUP_REMOVED lines=9> */
.L_x_2834:
[----:B------:R-:W-:Y:S01]  /*a420*/  MOV R2, 0x0 ;  /* 0x0000000000027802 */ /* 0x000fe20000000f00 */
[----:B------:R-:W-:Y:S01]  /*a430*/  ULDC.64 UR6, c[0x4][0x108] ;  /* 0x0100420000067ab9 */ /* 0x000fe20000000a00 */
[----:B------:R-:W-:Y:S01]  /*a440*/  ULDC.64 UR8, c[0x4][0x110] ;  /* 0x0100440000087ab9 */ /* 0x000fe20000000a00 */
[----:B------:R-:W-:Y:S01]  /*a450*/  ULDC.64 UR4, c[0x4][0x48] ;  /* 0x0100120000047ab9 */ /* 0x000fe20000000a00 */
[----:B------:R-:W-:Y:S01]  /*a460*/  IMAD.U32 R4, RZ, RZ, UR6 ;  /* 0x00000006ff047e24 */ /* 0x000fe2000f8e00ff */
[----:B------:R-:W-:Y:S01]  /*a470*/  MOV R5, UR7 ;  /* 0x0000000700057c02 */ /* 0x000fe20008000f00 */
[----:B------:R-:W1:Y:S01]  /*a480*/  LDC.64 R2, c[0x4][R2] ;  /* 0x0100000002027b82 */ /* 0x000e620000000a00 */
[----:B------:R-:W-:Y:S01]  /*a490*/  IMAD.U32 R6, RZ, RZ, UR8 ;  /* 0x00000008ff067e24 */ /* 0x000fe2000f8e00ff */
[----:B------:R-:W-:Y:S01]  /*a4a0*/  MOV R10, UR4 ;  /* 0x00000004000a7c02 */ /* 0x000fe20008000f00 */
[----:B------:R-:W-:Y:S01]  /*a4b0*/  IMAD.U32 R7, RZ, RZ, UR9 ;  /* 0x00000009ff077e24 */ /* 0x000fe2000f8e00ff */
[----:B------:R-:W-:Y:S01]  /*a4c0*/  MOV R12, 0x1 ;  /* 0x00000001000c7802 */ /* 0x000fe20000000f00 */
[----:B------:R-:W-:-:S02]  /*a4d0*/  IMAD.U32 R11, RZ, RZ, UR5 ;  /* 0x00000005ff0b7e24 */ /* 0x000fc4000f8e00ff */
[----:B------:R-:W-:Y:S02]  /*a4e0*/  IMAD.MOV.U32 R8, RZ, RZ, 0x70 ;  /* 0x00000070ff087424 */ /* 0x000fe400078e00ff */
[----:B------:R-:W-:-:S07]  /*a4f0*/  IMAD.MOV.U32 R13, RZ, RZ, RZ ;  /* 0x000000ffff0d7224 */ /* 0x000fce00078e00ff */
[----:B------:R-:W-:-:S07]  /*a500*/  LEPC R20, `(.L_x_2833) ;  /* 0x000000001014794e */ /* 0x000fce0000000000 */
[----:B-1----:R-:W-:Y:S05]  /*a510*/  CALL.ABS.NOINC R2 ;  /* 0x0000000002007343 */ /* 0x002fea0003c00000 */
.L_x_2833:
        /* <DEDUP_REMOVED lines=9> */
[----:B-1----:R-:W-:Y:S01]  /*a5b0*/  ISETP.NE.AND P1, PT, R0, 0x1, PT ;  /* 0x000000010000780c */ /* 0x002fe20003f25270 */
[----:B------:R-:W-:-:S12]  /*a5c0*/  IMAD.MOV.U32 R0, RZ, RZ, R19 ;  /* 0x000000ffff007224 */ /* 0x000fd800078e0013 */
        /* <DEDUP_REMOVED lines=16> */
[----:B---3--:R-:W-:-:S04]  /*a6d0*/  IMAD R8, R8, UR4, R4 ;  /* 0x0000000408087c24 */ /* 0x008fc8000f8e0204 */
[----:B-1----:R-:W-:-:S07]  /*a6e0*/  IMAD.SHL.U32 R8, R8, 0x40, RZ ;  /* 0x0000004008087824 */ /* 0x002fce00078e00ff */
.L_x_2835:
        /* <DEDUP_REMOVED lines=17> */
.L_x_2890:
[----:B------:R-:W2:Y:S01]  /*a800*/  LDL R5, [R1+0x8] ;  /* 0x0000080001057983 */ /* 0x000ea20000100800 */
[----:B------:R-:W-:Y:S01]  /*a810*/  UMOV UR4, 0xffffffff ;  /* 0xffffffff00047882 */ /* 0x000fe20000000000 */
[----:B------:R-:W-:Y:S02]  /*a820*/  SHF.R.S32.HI R7, RZ, 0x1f, R6 ;  /* 0x0000001fff077819 */ /* 0x000fe40000011406 */
[----:B--2---:R-:W-:Y:S01]  /*a830*/  IADD3 R9, R5, -0x1, RZ ;  /* 0xffffffff05097810 */ /* 0x004fe20007ffe0ff */
[----:B------:R-:W-:Y:S06]  /*a840*/  BRA.DIV UR4, `(.L_x_2837) ;  /* 0x0000002e04787947 */ /* 0x000fec000b800000 */
[----:B------:R-:W-:-:S13]  /*a850*/  ELECT P6, URZ, PT ;  /* 0x00000000003f782f */ /* 0x000fda00038c0000 */
.L_x_2893:
        /* <DEDUP_REMOVED lines=8> */
[----:B--2---:R-:W-:-:S04]  /*a8e0*/  @P1 IMAD.HI.U32 R10, R9, R4, RZ ;  /* 0x00000004090a1227 */ /* 0x004fc800078e00ff */
[----:B------:R-:W-:Y:S01]  /*a8f0*/  IMAD.MOV.U32 R4, RZ, RZ, R9 ;  /* 0x000000ffff047224 */ /* 0x000fe200078e0009 */
        /* <DEDUP_REMOVED lines=12> */
.L_x_2839:
[----:B--2---:R-:W2:Y:S01]  /*a9c0*/  S2R R10, SR_CgaCtaId ;  /* 0x00000000000a7919 */ /* 0x004ea20000008800 */
[----:B------:R-:W-:-:S04]  /*a9d0*/  MOV R5, 0x400 ;  /* 0x0000040000057802 */ /* 0x000fc80000000f00 */
[----:B--2---:R-:W-:-:S05]  /*a9e0*/  LEA R5, R10, R5, 0x18 ;  /* 0x000000050a057211 */ /* 0x004fca00078ec0ff */
[----:B------:R-:W-:Y:S01]  /*a9f0*/  IMAD R10, R16, 0x8, R5 ;  /* 0x00000008100a7824 */ /* 0x000fe200078e0205 */
[----:B------:R-:W-:-:S04]  /*aa00*/  SHF.L.U32 R5, R17, 0x1f, RZ ;  /* 0x0000001f11057819 */ /* 0x000fc800000006ff */
[----:B------:R-:W2:Y:S02]  /*aa10*/  SYNCS.PHASECHK.TRANS64.TRYWAIT P1, [R10+URZ+0x38840], R5 ;  /* 0x038840050a0075a7 */ /* 0x000ea4000802017f */
[----:B--2---:R-:W-:Y:S05]  /*aa20*/  @!P1 BRA `(.L_x_2840) ;  /* 0x0000002c00209947 */ /* 0x004fea0003800000 */
.L_x_2894:
        /* <DEDUP_REMOVED lines=11> */
.L_x_2841:
[----:B------:R-:W3:Y:S01]  /*aae0*/  LDL R11, [R1+0x10] ;  /* 0x00001000010b7983 */ /* 0x000ee20000100800 */
[----:B--2---:R-:W-:Y:S01]  /*aaf0*/  MOV R5, 0x400 ;  /* 0x0000040000057802 */ /* 0x004fe20000000f00 */
[----:B------:R-:W2:Y:S01]  /*ab00*/  S2R R12, SR_CgaCtaId ;  /* 0x00000000000c7919 */ /* 0x000ea20000008800 */
[----:B------:R-:W-:Y:S01]  /*ab10*/  R2UR UR9, R10 ;  /* 0x000000000a0972ca */ /* 0x000fe200000e0000 */
[----:B------:R-:W-:Y:S01]  /*ab20*/  UIADD3 UR4, UP0, UR46, 0x370, URZ ;  /* 0x000003702e047890 */ /* 0x000fe2000ff1e03f */
[----:B------:R-:W-:Y:S02]  /*ab30*/  R2UR UR12, R0 ;  /* 0x00000000000c72ca */ /* 0x000fe400000e0000 */
[----:B-----5:R-:W-:Y:S01]  /*ab40*/  R2UR UR13, R4 ;  /* 0x00000000040d72ca */ /* 0x020fe200000e0000 */
[----:B------:R-:W-:Y:S01]  /*ab50*/  UIADD3.X UR5, URZ, UR47, URZ, UP0, !UPT ;  /* 0x0000002f3f057290 */ /* 0x000fe200087fe43f */
[----:B--2---:R-:W-:-:S05]  /*ab60*/  LEA R5, R12, R5, 0x18 ;  /* 0x000000050c057211 */ /* 0x004fca00078ec0ff */
[----:B------:R-:W-:-:S05]  /*ab70*/  IMAD R5, R16, 0x2000, R5 ;  /* 0x0000200010057824 */ /* 0x000fca00078e0205 */
[----:B------:R-:W-:Y:S01]  /*ab80*/  R2UR UR8, R5 ;  /* 0x00000000050872ca */ /* 0x000fe200000e0000 */
[----:B------:R-:W-:Y:S01]  /*ab90*/  UIADD3 UR9, UR9, 0x38830, URZ ;  /* 0x0003883009097890 */ /* 0x000fe2000fffe03f */
[----:B------:R-:W-:Y:S01]  /*aba0*/  UMOV UR6, 0x0 ;  /* 0x0000000000067882 */ /* 0x000fe20000000000 */
[----:B------:R-:W-:Y:S01]  /*abb0*/  UMOV UR7, 0x14f00000 ;  /* 0x14f0000000077882 */ /* 0x000fe20000000000 */
[----:B------:R-:W-:-:S09]  /*abc0*/  UMOV UR10, URZ ;  /* 0x0000003f000a7c82 */ /* 0x000fd20008000000 */
[----:B------:R-:W-:Y:S01]  /*abd0*/  UIADD3 UR8, UR8, 0x22400, URZ ;  /* 0x0002240008087890 */ /* 0x000fe2000fffe03f */
[----:B---3--:R-:W-:-:S13]  /*abe0*/  R2UR UR11, R11 ;  /* 0x000000000b0b72ca */ /* 0x008fda00000e0000 */
[----:B------:R-:W-:-:S09]  /*abf0*/  USHF.L.U32 UR11, UR11, 0x6, URZ ;  /* 0x000000060b0b7899 */ /* 0x000fd2000800063f */
[----:B------:R2:W-:Y:S02]  /*ac00*/  UTMALDG.4D [UR8], [UR4], desc[UR6] ;  /* 0x00000608040075b4 */ /* 0x0005e40008019000 */
[----:B--2---:R-:W-:Y:S01]  /*ac10*/  NOP ;  /* 0x0000000000007918 */ /* 0x004fe20000000000 */
.L_x_2838:
[----:B------:R-:W2:Y:S01]  /*ac20*/  S2R R12, SR_CgaCtaId ;  /* 0x00000000000c7919 */ /* 0x000ea20000008800 */
[----:B------:R-:W-:Y:S05]  /*ac30*/  WARPSYNC.ALL ;  /* 0x0000000000007948 */ /* 0x000fea0003800000 */
[----:B------:R-:W-:Y:S01]  /*ac40*/  BAR.SYNC.DEFER_BLOCKING 0x8, 0xa0 ;  /* 0x0202800000007b1d */ /* 0x000fe20000010000 */
[----:B------:R-:W-:Y:S02]  /*ac50*/  ELECT P1, URZ, PT ;  /* 0x00000000003f782f */ /* 0x000fe40003820000 */
[----:B------:R-:W-:-:S03]  /*ac60*/  MOV R11, 0x400 ;  /* 0x00000400000b7802 */ /* 0x000fc60000000f00 */
[----:B------:R-:W-:Y:S01]  /*ac70*/  BSSY B0, `(.L_x_2842) ;  /* 0x000004c000007945 */ /* 0x000fe20003800000 */
[----:B--2---:R-:W-:-:S07]  /*ac80*/  LEA R11, R12, R11, 0x18 ;  /* 0x0000000b0c0b7211 */ /* 0x004fce00078ec0ff */
[----:B------:R-:W-:Y:S05]  /*ac90*/  @!P1 BRA `(.L_x_2843) ;  /* 0x0000000400249947 */ /* 0x000fea0003800000 */
[----:B------:R-:W-:Y:S01]  /*aca0*/  R2UR UR16, R11 ;  /* 0x000000000b1072ca */ /* 0x000fe200000e0000 */
[----:B------:R-:W-:Y:S01]  /*acb0*/  UIADD3 UR14, UP0, UR46, 0x270, URZ ;  /* 0x000002702e0e7890 */ /* 0x000fe2000ff1e03f */
[----:B------:R-:W-:Y:S01]  /*acc0*/  R2UR UR11, R8 ;  /* 0x00000000080b72ca */ /* 0x000fe200000e0000 */
[----:B------:R-:W-:Y:S01]  /*acd0*/  IMAD.MOV.U32 R5, RZ, RZ, 0x2000 ;  /* 0x00002000ff057424 */ /* 0x000fe200078e00ff */
[----:B------:R-:W-:Y:S01]  /*ace0*/  R2UR UR12, R19 ;  /* 0x00000000130c72ca */ /* 0x000fe200000e0000 */
[----:B------:R-:W-:Y:S01]  /*acf0*/  UIADD3.X UR15, URZ, UR47, URZ, UP0, !UPT ;  /* 0x0000002f3f0f7290 */ /* 0x000fe200087fe43f */
[----:B------:R-:W-:Y:S01]  /*ad00*/  R2UR UR13, R18 ;  /* 0x00000000120d72ca */ /* 0x000fe200000e0000 */
[----:B------:R-:W-:Y:S01]  /*ad10*/  UIADD3 UR4, UP0, UR46, 0x770, URZ ;  /* 0x000007702e047890 */ /* 0x000fe2000ff1e03f */
[----:B------:R2:W-:Y:S01]  /*ad20*/  SYNCS.ARRIVE.TRANS64 RZ, [R11+URZ+0x38800], R5 ;  /* 0x038800050bff79a7 */ /* 0x0005e2000800003f */
[----:B------:R-:W-:Y:S01]  /*ad30*/  UMOV UR6, 0x0 ;  /* 0x0000000000067882 */ /* 0x000fe20000000000 */
[----:B------:R-:W-:Y:S01]  /*ad40*/  UMOV UR7, 0x12f00000 ;  /* 0x12f0000000077882 */ /* 0x000fe20000000000 */
[----:B------:R-:W-:Y:S01]  /*ad50*/  UMOV UR10, URZ ;  /* 0x0000003f000a7c82 */ /* 0x000fe20008000000 */
[----:B------:R-:W-:Y:S01]  /*ad60*/  UIADD3.X UR5, URZ, UR47, URZ, UP0, !UPT ;  /* 0x0000002f3f057290 */ /* 0x000fe200087fe43f */
[----:B------:R-:W-:Y:S01]  /*ad70*/  MOV R8, UR54 ;  /* 0x0000003600087c02 */ /* 0x000fe20008000f00 */
[----:B------:R-:W-:-:S02]  /*ad80*/  UIADD3 UR8, UR16, 0x20400, URZ ;  /* 0x0002040010087890 */ /* 0x000fc4000fffe03f */
[----:B------:R-:W-:Y:S01]  /*ad90*/  UIADD3 UR9, UR16, 0x38800, URZ ;  /* 0x0003880010097890 */ /* 0x000fe2000fffe03f */
[----:B------:R-:W-:Y:S01]  /*ada0*/  R2UR UR54, R8 ;  /* 0x00000000083672ca */ /* 0x000fe200000e0000 */
[----:B------:R-:W-:Y:S01]  /*adb0*/  UIADD3 UR48, UR16, 0x28400, URZ ;  /* 0x0002840010307890 */ /* 0x000fe2000fffe03f */
[----:B--2---:R-:W-:Y:S01]  /*adc0*/  MOV R5, 0x10000 ;  /* 0x0001000000057802 */ /* 0x004fe20000000f00 */
[----:B------:R-:W-:Y:S01]  /*add0*/  UMOV UR50, 0xc0 ;  /* 0x000000c000327882 */ /* 0x000fe20000000000 */
[----:B------:R-:W-:Y:S01]  /*ade0*/  UMOV UR51, UR11 ;  /* 0x0000000b00337c82 */ /* 0x000fe20008000000 */
[----:B------:R-:W-:Y:S01]  /*adf0*/  MOV R10, UR50 ;  /* 0x00000032000a7c02 */ /* 0x000fe20008000f00 */
[----:B------:R-:W-:Y:S01]  /*ae00*/  UMOV UR50, 0x40 ;  /* 0x0000004000327882 */ /* 0x000fe20000000000 */
[----:B------:R-:W-:Y:S01]  /*ae10*/  UMOV UR52, UR12 ;  /* 0x0000000c00347c82 */ /* 0x000fe20008000000 */
[----:B------:R2:W-:Y:S01]  /*ae20*/  UTMALDG.4D [UR8], [UR14], desc[UR6] ;  /* 0x000006080e0075b4 */ /* 0x0005e20008019000 */
[----:B------:R3:W-:Y:S01]  /*ae30*/  SYNCS.ARRIVE.TRANS64 RZ, [R11+URZ+0x38810], R5 ;  /* 0x038810050bff79a7 */ /* 0x0007e2000800003f */
[----:B------:R-:W-:Y:S01]  /*ae40*/  UMOV UR53, UR13 ;  /* 0x0000000d00357c82 */ /* 0x000fe20008000000 */
[----:B------:R-:W-:-:S02]  /*ae50*/  UIADD3 UR56, UR16, 0x2a400, URZ ;  /* 0x0002a40010387890 */ /* 0x000fc4000fffe03f */
[----:B------:R-:W-:Y:S02]  /*ae60*/  UIADD3 UR40, UR16, 0x2e400, URZ ;  /* 0x0002e40010287890 */ /* 0x000fe4000fffe03f */
[----:B------:R-:W-:Y:S02]  /*ae70*/  UIADD3 UR32, UR16, 0x30400, URZ ;  /* 0x0003040010207890 */ /* 0x000fe4000fffe03f */
[----:B------:R-:W-:Y:S01]  /*ae80*/  UIADD3 UR24, UR16, 0x32400, URZ ;  /* 0x0003240010187890 */ /* 0x000fe2000fffe03f */
[----:B------:R-:W-:Y:S01]  /*ae90*/  UMOV UR58, 0x80 ;  /* 0x00000080003a7882 */ /* 0x000fe20000000000 */
[----:B------:R-:W-:Y:S01]  /*aea0*/  UMOV UR59, UR11 ;  /* 0x0000000b003b7c82 */ /* 0x000fe20008000000 */
[----:B------:R-:W-:Y:S01]  /*aeb0*/  UMOV UR60, UR12 ;  /* 0x0000000c003c7c82 */ /* 0x000fe20008000000 */
[----:B------:R-:W-:Y:S01]  /*aec0*/  UMOV UR61, UR13 ;  /* 0x0000000d003d7c82 */ /* 0x000fe20008000000 */
        /* <DEDUP_REMOVED lines=11> */
[----:B--2---:R-:W-:Y:S01]  /*af80*/  UIADD3 UR8, UR16, 0x26400, URZ ;  /* 0x0002640010087890 */ /* 0x004fe2000fffe03f */
[----:B---3--:R-:W-:Y:S01]  /*af90*/  MOV R5, UR55 ;  /* 0x0000003700057c02 */ /* 0x008fe20008000f00 */
[----:B------:R-:W-:Y:S01]  /*afa0*/  UIADD3 UR9, UR16, 0x38810, URZ ;  /* 0x0003881010097890 */ /* 0x000fe2000fffe03f */
[----:B------:R-:W-:Y:S01]  /*afb0*/  UMOV UR29, UR13 ;  /* 0x0000000d001d7c82 */ /* 0x000fe20008000000 */
[----:B------:R-:W-:Y:S01]  /*afc0*/  UMOV UR18, 0x1c0 ;  /* 0x000001c000127882 */ /* 0x000fe20000000000 */
[----:B------:R-:W-:Y:S01]  /*afd0*/  UMOV UR19, UR11 ;  /* 0x0000000b00137c82 */ /* 0x000fe20008000000 */
[----:B------:R-:W-:Y:S01]  /*afe0*/  UMOV UR20, UR12 ;  /* 0x0000000c00147c82 */ /* 0x000fe20008000000 */
[----:B------:R-:W-:-:S02]  /*aff0*/  UMOV UR21, UR13 ;  /* 0x0000000d00157c82 */ /* 0x000fc40008000000 */
[----:B------:R-:W-:Y:S01]  /*b000*/  UMOV UR49, UR9 ;  /* 0x0000000900317c82 */ /* 0x000fe20008000000 */
[----:B------:R-:W-:Y:S01]  /*b010*/  UMOV UR57, UR9 ;  /* 0x0000000900397c82 */ /* 0x000fe20008000000 */
[----:B------:R-:W-:Y:S01]  /*b020*/  UTMALDG.4D [UR8], [UR4], desc[UR6] ;  /* 0x00000608040075b4 */ /* 0x000fe20008019000 */
[----:B------:R-:W-:Y:S01]  /*b030*/  UMOV UR41, UR9 ;  /* 0x0000000900297c82 */ /* 0x000fe20008000000 */
[----:B------:R-:W-:Y:S01]  /*b040*/  UMOV UR33, UR9 ;  /* 0x0000000900217c82 */ /* 0x000fe20008000000 */
[----:B------:R-:W-:Y:S01]  /*b050*/  UMOV UR25, UR9 ;  /* 0x0000000900197c82 */ /* 0x000fe20008000000 */
[----:B------:R-:W-:Y:S01]  /*b060*/  UMOV UR17, UR9 ;  /* 0x0000000900117c82 */ /* 0x000fe20008000000 */
[----:B------:R-:W-:Y:S01]  /*b070*/  R2UR UR55, R5 ;  /* 0x00000000053772ca */ /* 0x000fe200000e0000 */
[----:B------:R2:W-:Y:S01]  /*b080*/  UTMALDG.4D [UR48], [UR4], desc[UR6] ;  /* 0x00000630040075b4 */ /* 0x0005e20008019000 */
[----:B------:R3:W-:Y:S01]  /*b090*/  UTMALDG.4D [UR56], [UR4], desc[UR6] ;  /* 0x00000638040075b4 */ /* 0x0007e20008019000 */
[----:B--2---:R-:W-:Y:S01]  /*b0a0*/  R2UR UR50, R10 ;  /* 0x000000000a3272ca */ /* 0x004fe200000e0000 */
[----:B------:R-:W-:-:S02]  /*b0b0*/  UIADD3 UR48, UR16, 0x2c400, URZ ;  /* 0x0002c40010307890 */ /* 0x000fc4000fffe03f */
[----:B------:R-:W-:-:S10]  /*b0c0*/  UIADD3 UR16, UR16, 0x34400, URZ ;  /* 0x0003440010107890 */ /* 0x000fd4000fffe03f */
[----:B------:R3:W-:Y:S01]  /*b0d0*/  UTMALDG.4D [UR48], [UR4], desc[UR6] ;  /* 0x00000630040075b4 */ /* 0x0007e20008019000 */
[----:B------:R3:W-:Y:S01]  /*b0e0*/  UTMALDG.4D [UR40], [UR4], desc[UR6] ;  /* 0x00000628040075b4 */ /* 0x0007e20008019000 */
[----:B------:R3:W-:Y:S01]  /*b0f0*/  UTMALDG.4D [UR32], [UR4], desc[UR6] ;  /* 0x00000620040075b4 */ /* 0x0007e20008019000 */
[----:B------:R3:W-:Y:S01]  /*b100*/  UTMALDG.4D [UR24], [UR4], desc[UR6] ;  /* 0x00000618040075b4 */ /* 0x0007e20008019000 */
[----:B------:R3:W-:Y:S02]  /*b110*/  UTMALDG.4D [UR16], [UR4], desc[UR6] ;  /* 0x00000610040075b4 */ /* 0x0007e40008019000 */
[----:B---3--:R-:W-:Y:S01]  /*b120*/  NOP ;  /* 0x0000000000007918 */ /* 0x008fe20000000000 */
.L_x_2843:
[----:B------:R-:W-:Y:S05]  /*b130*/  BSYNC B0 ;  /* 0x0000000000007941 */ /* 0x000fea0003800000 */
.L_x_2842:
[----:B------:R-:W2:Y:S01]  /*b140*/  LDL R5, [R1+0x18] ;  /* 0x0000180001057983 */ /* 0x000ea20000100800 */
[----:B------:R-:W-:Y:S01]  /*b150*/  ULDC.64 UR38, c[0x0][0x408] ;  /* 0x0001020000267ab9 */ /* 0x000fe20000000a00 */
[----:B------:R-:W-:Y:S01]  /*b160*/  BSSY B0, `(.L_x_2844) ;  /* 0x0000005000007945 */ /* 0x000fe20003800000 */
[----:B--2---:R-:W-:-:S04]  /*b170*/  LOP3.LUT R5, R5, 0x1, RZ, 0xc, !PT ;  /* 0x0000000105057812 */ /* 0x004fc800078e0cff */
[----:B------:R-:W-:-:S04]  /*b180*/  SHF.L.U32 R5, R5, 0x1f, RZ ;  /* 0x0000001f05057819 */ /* 0x000fc800000006ff */
[----:B------:R-:W2:Y:S02]  /*b190*/  SYNCS.PHASECHK.TRANS64.TRYWAIT P1, [R11+URZ+0x38820], R5 ;  /* 0x038820050b0075a7 */ /* 0x000ea4000802017f */
[----:B--2---:R-:W-:Y:S05]  /*b1a0*/  @!P1 BRA `(.L_x_2845) ;  /* 0x0000002400549947 */ /* 0x004fea0003800000 */
.L_x_2895:
[----:B------:R-:W-:Y:S05]  /*b1b0*/  BSYNC B0 ;  /* 0x0000000000007941 */ /* 0x000fea0003800000 */
.L_x_2844:
[----:B------:R-:W-:Y:S04]  /*b1c0*/  BSSY B0, `(.L_x_2846) ;  /* 0x000004b000007945 */ /* 0x000fe80003800000 */
[----:B------:R-:W-:Y:S05]  /*b1d0*/  @!P6 BRA `(.L_x_2847) ;  /* 0x000000040024e947 */ /* 0x000fea0003800000 */
[----:B------:R-:W3:Y:S01]  /*b1e0*/  S2R R11, SR_CgaCtaId ;  /* 0x00000000000b7919 */ /* 0x000ee20000008800 */
[----:B--2---:R-:W-:Y:S01]  /*b1f0*/  MOV R8, 0x400 ;  /* 0x0000040000087802 */ /* 0x004fe20000000f00 */
[----:B------:R-:W2:Y:S03]  /*b200*/  S2R R10, SR_TID.X ;  /* 0x00000000000a7919 */ /* 0x000ea60000002100 */
[----:B---3--:R-:W-:Y:S02]  /*b210*/  LEA R8, R11, R8, 0x18 ;  /* 0x000000080b087211 */ /* 0x008fe400078ec0ff */
[----:B--2---:R-:W-:-:S03]  /*b220*/  LOP3.LUT R10, R10, 0x7f, RZ, 0xc0, !PT ;  /* 0x0000007f0a0a7812 */ /* 0x004fc600078ec0ff */
[----:B------:R-:W-:Y:S01]  /*b230*/  IMAD R5, R16, 0x8, R8 ;  /* 0x0000000810057824 */ /* 0x000fe200078e0208 */
[----:B------:R-:W-:Y:S02]  /*b240*/  SHF.L.U32 R8, R17, 0x1f, RZ ;  /* 0x0000001f11087819 */ /* 0x000fe400000006ff */
[----:B------:R-:W-:Y:S02]  /*b250*/  ISETP.NE.AND P2, PT, R10, RZ, PT ;  /* 0x000000ff0a00720c */ /* 0x000fe40003f45270 */
[----:B------:R-:W2:Y:S02]  /*b260*/  SYNCS.PHASECHK.TRANS64.TRYWAIT P1, [R5+URZ+0x38860], R8 ;  /* 0x03886008050075a7 */ /* 0x000ea4000802017f */
[----:B--2---:R-:W-:Y:S09]  /*b270*/  @!P1 BRA `(.L_x_2848) ;  /* 0x0000002400409947 */ /* 0x004ff20003800000 */
.L_x_2896:
        /* <DEDUP_REMOVED lines=8> */
.L_x_2849:
[----:B--2---:R-:W2:Y:S01]  /*b300*/  LDL R8, [R1+0x10] ;  /* 0x0000100001087983 */ /* 0x004ea20000100800 */
[----:B------:R-:W-:Y:S01]  /*b310*/  MOV R10, 0x400 ;  /* 0x00000400000a7802 */ /* 0x000fe20000000f00 */
[----:B------:R-:W3:Y:S01]  /*b320*/  S2R R11, SR_CgaCtaId ;  /* 0x00000000000b7919 */ /* 0x000ee20000008800 */
[----:B------:R-:W-:Y:S01]  /*b330*/  R2UR UR9, R5 ;  /* 0x00000000050972ca */ /* 0x000fe200000e0000 */
[----:B------:R-:W-:Y:S01]  /*b340*/  UIADD3 UR4, UP0, UR46, 0x470, URZ ;  /* 0x000004702e047890 */ /* 0x000fe2000ff1e03f */
[----:B------:R-:W-:Y:S02]  /*b350*/  R2UR UR12, R0 ;  /* 0x00000000000c72ca */ /* 0x000fe400000e0000 */
[----:B------:R-:W-:Y:S01]  /*b360*/  R2UR UR13, R4 ;  /* 0x00000000040d72ca */ /* 0x000fe200000e0000 */
[----:B------:R-:W-:Y:S01]  /*b370*/  UIADD3.X UR5, URZ, UR47, URZ, UP0, !UPT ;  /* 0x0000002f3f057290 */ /* 0x000fe200087fe43f */
[----:B---3--:R-:W-:-:S04]  /*b380*/  LEA R10, R11, R10, 0x18 ;  /* 0x0000000a0b0a7211 */ /* 0x008fc800078ec0ff */
        /* <DEDUP_REMOVED lines=15> */
[----:B--2---:R-:W-:-:S13]  /*b480*/  R2UR UR11, R8 ;  /* 0x00000000080b72ca */ /* 0x004fda00000e0000 */
[----:B------:R-:W-:-:S09]  /*b490*/  USHF.L.U32 UR11, UR11, 0x6, URZ ;  /* 0x000000060b0b7899 */ /* 0x000fd2000800063f */
        /* <DEDUP_REMOVED lines=15> */
[----:B------:R-:W-:-:S02]  /*b590*/  UMOV UR10, UR21 ;  /* 0x00000015000a7c82 */ /* 0x000fc40008000000 */
[----:B------:R2:W-:Y:S01]  /*b5a0*/  UTMALDG.4D [UR8], [UR4], desc[UR6] ;  /* 0x00000608040075b4 */ /* 0x0005e20008019000 */
        /* <DEDUP_REMOVED lines=12> */
.L_x_2847:
[----:B------:R-:W-:Y:S05]  /*b670*/  BSYNC B0 ;  /* 0x0000000000007941 */ /* 0x000fea0003800000 */
.L_x_2846:
[----:B--2---:R-:W2:Y:S01]  /*b680*/  LDL.LU R5, [R1+0x14] ;  /* 0x0000140001057983 */ /* 0x004ea20000300800 */
[----:B------:R-:W-:-:S05]  /*b690*/  VIADD R16, R16, 0x1 ;  /* 0x0000000110107836 */ /* 0x000fca0000000000 */
        /* <DEDUP_REMOVED lines=10> */
[----:B------:R-:W-:-:S05]  /*b740*/  VIADDMNMX R10, R10, R5, 0xffffffff, !PT ;  /* 0xffffffff0a0a7446 */ /* 0x000fca0007800105 */
[----:B------:R-:W-:-:S05]  /*b750*/  IMAD.IADD R5, R11, 0x1, R10 ;  /* 0x000000010b057824 */ /* 0x000fca00078e020a */
        /* <DEDUP_REMOVED lines=23> */
.L_x_2854:
        /* <DEDUP_REMOVED lines=10> */
.L_x_2897:
[----:B------:R-:W-:Y:S05]  /*b970*/  @P1 BRA `(.L_x_2856) ;  /* 0x00000000001c1947 */ /* 0x000fea0003800000 */
[----:B------:R-:W3:Y:S01]  /*b980*/  S2R R11, SR_TID.X ;  /* 0x00000000000b7919 */ /* 0x000ee20000002100 */
[----:B------:R-:W-:-:S04]  /*b990*/  IMAD.MOV.U32 R5, RZ, RZ, 0x2000 ;  /* 0x00002000ff057424 */ /* 0x000fc800078e00ff */
[----:B------:R4:W-:Y:S01]  /*b9a0*/  SYNCS.ARRIVE.TRANS64 RZ, [R2+URZ+0x38830], R5 ;  /* 0x0388300502ff79a7 */ /* 0x0009e2000800003f */
[----:B---3--:R-:W-:-:S04]  /*b9b0*/  LOP3.LUT R11, R11, 0x1f, RZ, 0xc0, !PT ;  /* 0x0000001f0b0b7812 */ /* 0x008fc800078ec0ff */
[----:B------:R-:W-:-:S13]  /*b9c0*/  ISETP.NE.AND P2, PT, R11, RZ, PT ;  /* 0x000000ff0b00720c */ /* 0x000fda0003f45270 */
[----:B----4-:R-:W-:Y:S05]  /*b9d0*/  @!P2 BRA `(.L_x_2856) ;  /* 0x000000000004a947 */ /* 0x010fea0003800000 */
[----:B------:R-:W-:Y:S01]  /*b9e0*/  BPT.TRAP 0x1 ;  /* 0x000000040000795c */ /* 0x000fe20000300000 */
.L_x_2856:
        /* <DEDUP_REMOVED lines=20> */
.L_x_2898:
[----:B------:R-:W-:Y:S05]  /*bb30*/  @P1 BRA `(.L_x_2858) ;  /* 0x00000000001c1947 */ /* 0x000fea0003800000 */
[----:B------:R-:W4:Y:S01]  /*bb40*/  S2R R5, SR_TID.X ;  /* 0x0000000000057919 */ /* 0x000f220000002100 */
[----:B--23--:R-:W-:-:S04]  /*bb50*/  IMAD.MOV.U32 R3, RZ, RZ, 0x10000 ;  /* 0x00010000ff037424 */ /* 0x00cfc800078e00ff */
[----:B------:R2:W-:Y:S01]  /*bb60*/  SYNCS.ARRIVE.TRANS64 RZ, [R2+URZ+0x38850], R3 ;  /* 0x0388500302ff79a7 */ /* 0x0005e2000800003f */
[----:B----4-:R-:W-:-:S04]  /*bb70*/  LOP3.LUT R5, R5, 0x1f, RZ, 0xc0, !PT ;  /* 0x0000001f05057812 */ /* 0x010fc800078ec0ff */
[----:B------:R-:W-:-:S13]  /*bb80*/  ISETP.NE.AND P1, PT, R5, RZ, PT ;  /* 0x000000ff0500720c */ /* 0x000fda0003f25270 */
[----:B--2---:R-:W-:Y:S05]  /*bb90*/  @!P1 BRA `(.L_x_2858) ;  /* 0x0000000000049947 */ /* 0x004fea0003800000 */
[----:B------:R-:W-:Y:S01]  /*bba0*/  BPT.TRAP 0x1 ;  /* 0x000000040000795c */ /* 0x000fe20000300000 */
.L_x_2858:
        /* <DEDUP_REMOVED lines=53> */
.L_x_2853:
[----:B------:R-:W-:Y:S05]  /*bf00*/  BSYNC B0 ;  /* 0x0000000000007941 */ /* 0x000fea0003800000 */
.L_x_2852:
[----:B------:R-:W2:Y:S01]  /*bf10*/  LDL.LU R3, [R1+0x8] ;  /* 0x0000080001037983 */ /* 0x000ea20000300800 */
[----:B------:R-:W-:-:S04]  /*bf20*/  IADD3 R16, R16, 0x1, RZ ;  /* 0x0000000110107810 */ /* 0x000fc80007ffe0ff */
[----:B------:R-:W-:-:S04]  /*bf30*/  ISETP.NE.AND P1, PT, R16, 0x2, PT ;  /* 0x000000021000780c */ /* 0x000fc80003f25270 */
[----:B------:R-:W-:Y:S02]  /*bf40*/  SEL R2, RZ, 0x1, P1 ;  /* 0x00000001ff027807 */ /* 0x000fe40000800000 */
[----:B------:R-:W-:Y:S02]  /*bf50*/  SEL R16, R16, RZ, P1 ;  /* 0x000000ff10107207 */ /* 0x000fe40000800000 */
[----:B------:R-:W-:Y:S01]  /*bf60*/  LOP3.LUT R17, R17, R2, RZ, 0x3c, !PT ;  /* 0x0000000211117212 */ /* 0x000fe200078e3cff */
[----:B--2---:R-:W-:-:S07]  /*bf70*/  VIADD R8, R3, 0xfffffffd ;  /* 0xfffffffd03087836 */ /* 0x004fce0000000000 */
.L_x_2851:
[----:B------:R-:W-:Y:S01]  /*bf80*/  IMAD.MOV R10, RZ, RZ, -R10 ;  /* 0x000000ffff0a7224 */ /* 0x000fe200078e0a0a */
[----:B------:R-:W-:Y:S04]  /*bf90*/  BSSY B0, `(.L_x_2850) ;  /* 0x0000102000007945 */ /* 0x000fe80003800000 */
[----:B------:R-:W-:-:S13]  /*bfa0*/  ISETP.NE.AND P1, PT, R9, R10, PT ;  /* 0x0000000a0900720c */ /* 0x000fda0003f25270 */
[----:B------:R-:W-:Y:S05]  /*bfb0*/  @!P1 BRA `(.L_x_2859) ;  /* 0x0000000c00fc9947 */ /* 0x000fea0003800000 */
.L_x_2874:
[----:B------:R-:W-:Y:S04]  /*bfc0*/  BSSY B1, `(.L_x_2860) ;  /* 0x0000078000017945 */ /* 0x000fe80003800000 */
[----:B------:R-:W-:Y:S05]  /*bfd0*/  @!P6 BRA `(.L_x_2861) ;  /* 0x0000000400d8e947 */ /* 0x000fea0003800000 */
[----:B-1----:R-:W-:Y:S01]  /*bfe0*/  MOV R9, R8 ;  /* 0x0000000800097202 */ /* 0x002fe20000000f00 */
        /* <DEDUP_REMOVED lines=13> */
[----:B------:R-:W-:-:S05]  /*c0c0*/  IMAD.WIDE.U32 R2, R6, UR38, R2 ;  /* 0x0000002606027c25 */ /* 0x000fca000f8e0002 */
[----:B------:R-:W-:Y:S02]  /*c0d0*/  IADD3 R10, R10, R3, RZ ;  /* 0x000000030a0a7210 */ /* 0x000fe40007ffe0ff */
[----:B-1----:R-:W-:-:S04]  /*c0e0*/  LEA R4, P1, R2, R4, 0x2 ;  /* 0x0000000402047211 */ /* 0x002fc800078210ff */
[----:B------:R-:W-:-:S05]  /*c0f0*/  LEA.HI.X R5, R2, R5, R10, 0x2, P1 ;  /* 0x0000000502057211 */ /* 0x000fca00008f140a */
[----:B------:R1:W5:Y:S04]  /*c100*/  LDG.E R4, desc[UR54][R4.64] ;  /* 0x0000003604047981 */ /* 0x000368000c1e1900 */
.L_x_2862:
[----:B------:R-:W2:Y:S01]  /*c110*/  S2R R3, SR_CgaCtaId ;  /* 0x0000000000037919 */ /* 0x000ea20000008800 */
[----:B------:R-:W-:Y:S01]  /*c120*/  MOV R2, 0x400 ;  /* 0x0000040000027802 */ /* 0x000fe20000000f00 */
[----:B-1----:R-:W1:Y:S03]  /*c130*/  S2R R5, SR_TID.X ;  /* 0x0000000000057919 */ /* 0x002e660000002100 */
[----:B--2---:R-:W-:Y:S02]  /*c140*/  LEA R2, R3, R2, 0x18 ;  /* 0x0000000203027211 */ /* 0x004fe400078ec0ff */
[----:B------:R-:W-:Y:S02]  /*c150*/  SHF.L.U32 R3, R17, 0x1f, RZ ;  /* 0x0000001f11037819 */ /* 0x000fe400000006ff */
[----:B-1----:R-:W-:Y:S01]  /*c160*/  LOP3.LUT R5, R5, 0x7f, RZ, 0xc0, !PT ;  /* 0x0000007f05057812 */ /* 0x002fe200078ec0ff */
[----:B------:R-:W-:-:S03]  /*c170*/  IMAD R2, R16, 0x8, R2 ;  /* 0x0000000810027824 */ /* 0x000fc600078e0202 */
[----:B------:R-:W-:Y:S01]  /*c180*/  ISETP.NE.AND P1, PT, R5, RZ, PT ;  /* 0x000000ff0500720c */ /* 0x000fe20003f25270 */
[----:B------:R-:W1:Y:S02]  /*c190*/  SYNCS.PHASECHK.TRANS64.TRYWAIT P2, [R2+URZ+0x38840], R3 ;  /* 0x03884003020075a7 */ /* 0x000e64000804017f */
[----:B-1----:R-:W-:Y:S10]  /*c1a0*/  @!P2 BRA `(.L_x_2863) ;  /* 0x0000001400b0a947 */ /* 0x002ff40003800000 */
.L_x_2899:
        /* <DEDUP_REMOVED lines=8> */
.L_x_2864:
        /* <DEDUP_REMOVED lines=13> */
[----:B------:R-:W-:Y:S01]  /*c300*/  R2UR UR8, R5 ;  /* 0x00000000050872ca */ /* 0x000fe200000e0000 */
[----:B------:R-:W-:-:S05]  /*c310*/  IMAD.SHL.U32 R5, R9, 0x40, RZ ;  /* 0x0000004009057824 */ /* 0x000fca00078e00ff */
[----:B------:R-:W-:-:S07]  /*c320*/  R2UR UR11, R5 ;  /* 0x00000000050b72ca */ /* 0x000fce00000e0000 */
[----:B------:R-:W-:-:S09]  /*c330*/  UIADD3 UR8, UR8, 0x22400, URZ ;  /* 0x0002240008087890 */ /* 0x000fd2000fffe03f */
[----:B------:R2:W-:Y:S01]  /*c340*/  UTMALDG.4D [UR8], [UR4], desc[UR6] ;  /* 0x00000608040075b4 */ /* 0x0005e20008019000 */
[----:B------:R-:W3:Y:S02]  /*c350*/  SYNCS.PHASECHK.TRANS64.TRYWAIT P2, [R2+URZ+0x38860], R3 ;  /* 0x03886003020075a7 */ /* 0x000ee4000804017f */
[----:B--23--:R-:W-:Y:S05]  /*c360*/  @!P2 BRA `(.L_x_2865) ;  /* 0x000000140054a947 */ /* 0x00cfea0003800000 */
.L_x_2900:
        /* <DEDUP_REMOVED lines=8> */
.L_x_2866:
        /* <DEDUP_REMOVED lines=53> */
.L_x_2861:
[----:B------:R-:W-:Y:S05]  /*c740*/  BSYNC B1 ;  /* 0x0000000000017941 */ /* 0x000fea0003800000 */
.L_x_2860:
[----:B-1----:R-:W-:Y:S01]  /*c750*/  VIADD R9, R16, 0x1 ;  /* 0x0000000110097836 */ /* 0x002fe20000000000 */
[----:B------:R-:W-:Y:S04]  /*c760*/  BSSY B1, `(.L_x_2867) ;  /* 0x000007c000017945 */ /* 0x000fe80003800000 */
        /* <DEDUP_REMOVED lines=8> */
[----:B------:R-:W-:-:S04]  /*c7f0*/  IMAD R11, R7, UR38, RZ ;  /* 0x00000026070b7c24 */ /* 0x000fc8000f8e02ff */
[----:B------:R-:W-:Y:S01]  /*c800*/  IMAD R11, R6, UR39, R11 ;  /* 0x00000027060b7c24 */ /* 0x000fe2000f8e020b */
[----:B-1----:R-:W-:-:S13]  /*c810*/  ISETP.NE.AND P1, PT, R5, 0x1, PT ;  /* 0x000000010500780c */ /* 0x002fda0003f25270 */
[----:B------:R-:W1:Y:S02]  /*c820*/  @P1 LDC.64 R2, c[0x0][0x420] ;  /* 0x00010800ff021b82 */ /* 0x000e640000000a00 */
[----:B-1----:R-:W-:Y:S01]  /*c830*/  @P1 IMAD.HI.U32 R4, R10, R2, RZ ;  /* 0x000000020a041227 */ /* 0x002fe200078e00ff */
[----:B------:R-:W-:-:S04]  /*c840*/  MOV R2, R10 ;  /* 0x0000000a00027202 */ /* 0x000fc80000000f00 */
        /* <DEDUP_REMOVED lines=10> */
.L_x_2869:
[----:B------:R-:W2:Y:S01]  /*c8f0*/  S2R R3, SR_CgaCtaId ;  /* 0x0000000000037919 */ /* 0x000ea20000008800 */
[----:B------:R-:W-:Y:S01]  /*c900*/  MOV R2, 0x400 ;  /* 0x0000040000027802 */ /* 0x000fe20000000f00 */
[----:B-1----:R-:W1:Y:S03]  /*c910*/  S2R R5, SR_TID.X ;  /* 0x0000000000057919 */ /* 0x002e660000002100 */
[----:B--2---:R-:W-:Y:S02]  /*c920*/  LEA R2, R3, R2, 0x18 ;  /* 0x0000000203027211 */ /* 0x004fe400078ec0ff */
[----:B------:R-:W-:Y:S02]  /*c930*/  SHF.L.U32 R3, R17, 0x1f, RZ ;  /* 0x0000001f11037819 */ /* 0x000fe400000006ff */
[----:B------:R-:W-:Y:S02]  /*c940*/  LEA R2, R9, R2, 0x3 ;  /* 0x0000000209027211 */ /* 0x000fe400078e18ff */
[----:B-1----:R-:W-:-:S02]  /*c950*/  LOP3.LUT R5, R5, 0x7f, RZ, 0xc0, !PT ;  /* 0x0000007f05057812 */ /* 0x002fc400078ec0ff */
[----:B------:R-:W1:Y:S02]  /*c960*/  SYNCS.PHASECHK.TRANS64.TRYWAIT P2, [R2+URZ+0x38840], R3 ;  /* 0x03884003020075a7 */ /* 0x000e64000804017f */
[----:B------:R-:W-:Y:S01]  /*c970*/  ISETP.NE.AND P1, PT, R5, RZ, PT ;  /* 0x000000ff0500720c */ /* 0x000fe20003f25270 */
[----:B-1----:R-:W-:-:S12]  /*c980*/  @!P2 BRA `(.L_x_2870) ;  /* 0x0000000c00e0a947 */ /* 0x002fd80003800000 */
.L_x_2901:
        /* <DEDUP_REMOVED lines=8> */
.L_x_2871:
        /* <DEDUP_REMOVED lines=20> */
.L_x_2902:
        /* <DEDUP_REMOVED lines=8> */
.L_x_2873:
        /* <DEDUP_REMOVED lines=53> */
.L_x_2868:
[----:B------:R-:W-:Y:S05]  /*cf20*/  BSYNC B1 ;  /* 0x0000000000017941 */ /* 0x000fea0003800000 */
.L_x_2867:
[C---:B------:R-:W-:Y:S01]  /*cf30*/  ISETP.GT.AND P2, PT, R8.reuse, 0x1, PT ;  /* 0x000000010800780c */ /* 0x040fe20003f44270 */
[----:B------:R-:W-:Y:S01]  /*cf40*/  VIADD R8, R8, 0xfffffffe ;  /* 0xfffffffe08087836 */ /* 0x000fe20000000000 */
[----:B------:R-:W-:-:S04]  /*cf50*/  IADD3 R9, R9, 0x1, RZ ;  /* 0x0000000109097810 */ /* 0x000fc80007ffe0ff */
[----:B------:R-:W-:-:S04]  /*cf60*/  ISETP.NE.AND P1, PT, R9, 0x2, PT ;  /* 0x000000020900780c */ /* 0x000fc80003f25270 */
[----:B------:R-:W-:Y:S02]  /*cf70*/  SEL R2, RZ, 0x1, P1 ;  /* 0x00000001ff027807 */ /* 0x000fe40000800000 */
[----:B------:R-:W-:Y:S02]  /*cf80*/  SEL R16, R9, RZ, P1 ;  /* 0x000000ff09107207 */ /* 0x000fe40000800000 */
[----:B------:R-:W-:Y:S01]  /*cf90*/  LOP3.LUT R17, R17, R2, RZ, 0x3c, !PT ;  /* 0x0000000211117212 */ /* 0x000fe200078e3cff */
[----:B------:R-:W-:Y:S06]  /*cfa0*/  @P2 BRA `(.L_x_2874) ;  /* 0xfffffff000042947 */ /* 0x000fec000383ffff */
.L_x_2859:
[----:B------:R-:W-:Y:S05]  /*cfb0*/  BSYNC B0 ;  /* 0x0000000000007941 */ /* 0x000fea0003800000 */
.L_x_2850:
[----:B------:R-:W2:Y:S04]  /*cfc0*/  LDL R3, [R1+0x1c] ;  /* 0x00001c0001037983 */ /* 0x000ea80000100800 */
[----:B------:R-:W3:Y:S04]  /*cfd0*/  LDL.LU R2, [R1+0xc] ;  /* 0x00000c0001027983 */ /* 0x000ee80000300800 */
[----:B------:R-:W4:Y:S01]  /*cfe0*/  LDL.LU R0, [R1+0x18] ;  /* 0x0000180001007983 */ /* 0x000f220000300800 */
[----:B--2---:R-:W-:Y:S02]  /*cff0*/  R2UR UR4, R3 ;  /* 0x00000000030472ca */ /* 0x004fe400000e0000 */
[----:B----4-:R-:W-:-:S11]  /*d000*/  IADD3 R0, R0, 0x1, RZ ;  /* 0x0000000100007810 */ /* 0x010fd60007ffe0ff */
[----:B---3--:R-:W-:Y:S01]  /*d010*/  VIADD R2, R2, UR4 ;  /* 0x0000000402027c36 */ /* 0x008fe20008000000 */
[----:B------:R-:W-:-:S04]  /*d020*/  ULDC UR4, c[0x0][0xea4] ;  /* 0x0003a90000047ab9 */ /* 0x000fc80000000800 */
[----:B------:R3:W-:Y:S01]  /*d030*/  STL [R1+0xc], R2 ;  /* 0x00000c0201007387 */ /* 0x0007e20000100800 */
[----:B------:R-:W-:-:S03]  /*d040*/  ISETP.GE.AND P0, PT, R2, UR4, PT ;  /* 0x0000000402007c0c */ /* 0x000fc6000bf06270 */
[----:B------:R3:W-:Y:S10]  /*d050*/  STL [R1+0x18], R0 ;  /* 0x0000180001007387 */ /* 0x0007f40000100800 */
[----:B---3--:R-:W-:Y:S05]  /*d060*/  @!P0 BRA `(.L_x_2875) ;  /* 0xffffffcc00c88947 */ /* 0x008fea000383ffff */
[----:B------:R-:W-:-:S07]  /*d070*/  LOP3.LUT R2, R0, 0x1, RZ, 0xc, !PT ;  /* 0x0000000100027812 */ /* 0x000fce00078e0cff */
.L_x_2831:
[----:B------:R-:W2:Y:S01]  /*d080*/  S2R R3, SR_CgaCtaId ;  /* 0x0000000000037919 */ /* 0x000ea20000008800 */
[----:B------:R-:W-:Y:S01]  /*d090*/  MOV R0, 0x400 ;  /* 0x0000040000007802 */ /* 0x000fe20000000f00 */
[----:B------:R-:W-:Y:S03]  /*d0a0*/  BSSY B0, `(.L_x_2876) ;  /* 0x0000005000007945 */ /* 0x000fe60003800000 */
[----:B--2---:R-:W-:Y:S02]  /*d0b0*/  LEA R0, R3, R0, 0x18 ;  /* 0x0000000003007211 */ /* 0x004fe400078ec0ff */
[----:B------:R-:W-:-:S04]  /*d0c0*/  SHF.L.U32 R3, R2, 0x1f, RZ ;  /* 0x0000001f02037819 */ /* 0x000fc800000006ff */
[----:B------:R-:W2:Y:S02]  /*d0d0*/  SYNCS.PHASECHK.TRANS64.TRYWAIT P0, [R0+URZ+0x38820], R3 ;  /* 0x03882003000075a7 */ /* 0x000ea4000800017f */
[----:B--2---:R-:W-:Y:S05]  /*d0e0*/  @!P0 BRA `(.L_x_2877) ;  /* 0x0000000800308947 */ /* 0x004fea0003800000 */
.L_x_2903:
[----:B------:R-:W-:Y:S05]  /*d0f0*/  BSYNC B0 ;  /* 0x0000000000007941 */ /* 0x000fea0003800000 */
.L_x_2876:
[----:B------:R-:W-:-:S03]  /*d100*/  UMOV UR4, 0xffffffff ;  /* 0xffffffff00047882 */ /* 0x000fc60000000000 */
[----:B------:R-:W-:Y:S05]  /*d110*/  BRA.DIV UR4, `(.L_x_2878) ;  /* 0x0000000a04387947 */ /* 0x000fea000b800000 */
[----:B------:R-:W3:Y:S02]  /*d120*/  S2R R2, SR_TID.X ;  /* 0x0000000000027919 */ /* 0x000ee40000002100 */
[----:B---3--:R-:W-:-:S04]  /*d130*/  SHF.R.U32.HI R2, RZ, 0x5, R2 ;  /* 0x00000005ff027819 */ /* 0x008fc80000011602 */
[----:B------:R-:W-:-:S05]  /*d140*/  LOP3.LUT R2, R2, 0x3, RZ, 0xc0, !PT ;  /* 0x0000000302027812 */ /* 0x000fca00078ec0ff */
[----:B------:R3:W4:Y:S02]  /*d150*/  SHFL.IDX PT, R14, R2, RZ, 0x1f ;  /* 0x00001fff020e7589 */ /* 0x00072400000e0000 */
.L_x_2906:
[----:B----4-:R-:W-:Y:S01]  /*d160*/  ISETP.NE.AND P0, PT, R14, RZ, PT ;  /* 0x000000ff0e00720c */ /* 0x010fe20003f05270 */
[----:B------:R-:W-:-:S12]  /*d170*/  BSSY B0, `(.L_x_2879) ;  /* 0x000001d000007945 */ /* 0x000fd80003800000 */
[----:B------:R-:W-:Y:S05]  /*d180*/  @P0 BRA `(.L_x_2880) ;  /* 0x00000000006c0947 */ /* 0x000fea0003800000 */
[----:B------:R-:W-:-:S03]  /*d190*/  UMOV UR4, 0xffffffff ;  /* 0xffffffff00047882 */ /* 0x000fc60000000000 */
[----:B------:R-:W-:Y:S05]  /*d1a0*/  BRA.DIV UR4, `(.L_x_2881) ;  /* 0x0000000a04487947 */ /* 0x000fea000b800000 */
[----:B------:R-:W-:-:S13]  /*d1b0*/  ELECT P6, URZ, PT ;  /* 0x00000000003f782f */ /* 0x000fda00038c0000 */
.L_x_2909:
[----:B------:R-:W-:Y:S05]  /*d1c0*/  @!P6 BRA `(.L_x_2880) ;  /* 0x00000000005ce947 */ /* 0x000fea0003800000 */
[----:B--2---:R-:W-:Y:S01]  /*d1d0*/  VIADD R3, R0, 0x38840 ;  /* 0x0003884000037836 */ /* 0x004fe20000000000 */
[----:B------:R-:W-:Y:S02]  /*d1e0*/  SHF.L.U32 R5, R17, 0x1f, RZ ;  /* 0x0000001f11057819 */ /* 0x000fe400000006ff */
[C---:B---3--:R-:W-:Y:S01]  /*d1f0*/  IADD3 R2, R16.reuse, 0x1, RZ ;  /* 0x0000000110027810 */ /* 0x048fe20007ffe0ff */
        /* <DEDUP_REMOVED lines=9> */
.L_x_2910:
[----:B------:R-:W3:Y:S01]  /*d290*/  SYNCS.PHASECHK.TRANS64.TRYWAIT P0, [R7+URZ], R2 ;  /* 0x00000002070075a7 */ /* 0x000ee2000800017f */
[----:B------:R-:W-:-:S05]  /*d2a0*/  VIADD R3, R0, 0x38860 ;  /* 0x0003886000037836 */ /* 0x000fca0000000000 */
[----:B------:R-:W-:Y:S01]  /*d2b0*/  LEA R16, R16, R3, 0x3 ;  /* 0x0000000310107211 */ /* 0x000fe200078e18ff */
[----:B---3--:R-:W-:Y:S06]  /*d2c0*/  @!P0 BRA `(.L_x_2883) ;  /* 0x0000000800348947 */ /* 0x008fec0003800000 */
.L_x_2911:
[----:B------:R-:W4:Y:S02]  /*d2d0*/  SYNCS.PHASECHK.TRANS64.TRYWAIT P0, [R16+URZ], R5 ;  /* 0x00000005100075a7 */ /* 0x000f24000800017f */
[----:B----4-:R-:W-:Y:S05]  /*d2e0*/  @!P0 BRA `(.L_x_2884) ;  /* 0x0000000800408947 */ /* 0x010fea0003800000 */
.L_x_2912:
[----:B------:R-:W-:-:S07]  /*d2f0*/  IMAD R3, R4, 0x8, R3 ;  /* 0x0000000804037824 */ /* 0x000fce00078e0203 */
.L_x_2885:
[----:B------:R1:W1:Y:S02]  /*d300*/  SYNCS.PHASECHK.TRANS64.TRYWAIT P0, [R3+URZ], R2 ;  /* 0x00000002030075a7 */ /* 0x000264000800017f */
[----:B-1----:R-:W-:Y:S05]  /*d310*/  @!P0 NANOSLEEP.SYNCS 0x989680 ;  /* 0x009896800000895d */ /* 0x002fea0003900000 */
[----:B------:R-:W1:Y:S02]  /*d320*/  @!P0 SYNCS.PHASECHK.TRANS64 P0, [R3+URZ], R2 ;  /* 0x00000002030085a7 */ /* 0x000e64000800007f */
[----:B-1----:R-:W-:Y:S05]  /*d330*/  @!P0 BRA `(.L_x_2885) ;  /* 0xfffffffc00f08947 */ /* 0x002fea000383ffff */
.L_x_2880:
[----:B------:R-:W-:Y:S05]  /*d340*/  BSYNC B0 ;  /* 0x0000000000007941 */ /* 0x000fea0003800000 */
.L_x_2879:
[----:B------:R-:W-:Y:S05]  /*d350*/  EXIT ;  /* 0x000000000000794d */ /* 0x000fea0003800000 */
.L_x_2807:
[----:B-1----:R-:W-:-:S04]  /*d360*/  IMAD.U32 R3, RZ, RZ, UR42 ;  /* 0x0000002aff037e24 */ /* 0x002fc8000f8e00ff */
[----:B------:R1:W2:Y:S03]  /*d370*/  SYNCS.PHASECHK.TRANS64.TRYWAIT P1, [R3+URZ+0x38800], R0 ;  /* 0x03880000030075a7 */ /* 0x0002a6000802017f */
[----:B--2---:R-:W-:Y:S05]  /*d380*/  @!P1 NANOSLEEP.SYNCS 0x989680 ;  /* 0x009896800000995d */ /* 0x004fea0003900000 */
[----:B------:R-:W2:Y:S02]  /*d390*/  @!P1 SYNCS.PHASECHK.TRANS64 P1, [R3+URZ+0x38800], R0 ;  /* 0x03880000030095a7 */ /* 0x000ea4000802007f */
[----:B--2---:R-:W-:Y:S05]  /*d3a0*/  @!P1 BRA `(.L_x_2807) ;  /* 0xfffffffc00ec9947 */ /* 0x004fea000383ffff */
[----:B------:R-:W-:Y:S05]  /*d3b0*/  BRA `(.L_x_2886) ;  /* 0xffffff5400947947 */ /* 0x000fea000383ffff */
.L_x_2811:
[----:B---3--:R3:W4:Y:S02]  /*d3c0*/  SYNCS.PHASECHK.TRANS64.TRYWAIT P1, [R8+URZ+0x38830], R9 ;  /* 0x03883009080075a7 */ /* 0x008724000802017f */
[----:B----4-:R-:W-:Y:S05]  /*d3d0*/  @!P1 NANOSLEEP.SYNCS 0x989680 ;  /* 0x009896800000995d */ /* 0x010fea0003900000 */
[----:B------:R-:W4:Y:S02]  /*d3e0*/  @!P1 SYNCS.PHASECHK.TRANS64 P1, [R8+URZ+0x38830], R9 ;  /* 0x03883009080095a7 */ /* 0x000f24000802007f */
[----:B----4-:R-:W-:Y:S05]  /*d3f0*/  @!P1 BRA `(.L_x_2811) ;  /* 0xfffffffc00f09947 */ /* 0x010fea000383ffff */
[----:B------:R-:W-:Y:S05]  /*d400*/  BRA `(.L_x_2810) ;  /* 0xffffff5400a87947 */ /* 0x000fea000383ffff */
.L_x_2812:
[----:B-1----:R-:W-:-:S04]  /*d410*/  MOV R3, UR42 ;  /* 0x0000002a00037c02 */ /* 0x002fc80008000f00 */
[----:B------:R1:W4:Y:S03]  /*d420*/  SYNCS.PHASECHK.TRANS64.TRYWAIT P1, [R3+URZ+0x38810], R0 ;  /* 0x03881000030075a7 */ /* 0x000326000802017f */
[----:B----4-:R-:W-:Y:S05]  /*d430*/  @!P1 NANOSLEEP.SYNCS 0x989680 ;  /* 0x009896800000995d */ /* 0x010fea0003900000 */
[----:B------:R-:W4:Y:S02]  /*d440*/  @!P1 SYNCS.PHASECHK.TRANS64 P1, [R3+URZ+0x38810], R0 ;  /* 0x03881000030095a7 */ /* 0x000f24000802007f */
[----:B----4-:R-:W-:Y:S05]  /*d450*/  @!P1 BRA `(.L_x_2812) ;  /* 0xfffffffc00ec9947 */ /* 0x010fea000383ffff */
[----:B------:R-:W-:Y:S05]  /*d460*/  BRA `(.L_x_2887) ;  /* 0xffffff5800307947 */ /* 0x000fea000383ffff */
.L_x_2816:
[----:B------:R1:W1:Y:S02]  /*d470*/  SYNCS.PHASECHK.TRANS64.TRYWAIT P1, [R8+URZ+0x38850], R9 ;  /* 0x03885009080075a7 */ /* 0x000264000802017f */
[----:B-1----:R-:W-:Y:S05]  /*d480*/  @!P1 NANOSLEEP.SYNCS 0x989680 ;  /* 0x009896800000995d */ /* 0x002fea0003900000 */
[----:B------:R-:W1:Y:S02]  /*d490*/  @!P1 SYNCS.PHASECHK.TRANS64 P1, [R8+URZ+0x38850], R9 ;  /* 0x03885009080095a7 */ /* 0x000e64000802007f */
[----:B-1----:R-:W-:Y:S05]  /*d4a0*/  @!P1 BRA `(.L_x_2816) ;  /* 0xfffffffc00f09947 */ /* 0x002fea000383ffff */
[----:B------:R-:W-:Y:S05]  /*d4b0*/  BRA `(.L_x_2815) ;  /* 0xffffff5800647947 */ /* 0x000fea000383ffff */
.L_x_2821:
[----:B--2---:R2:W3:Y:S02]  /*d4c0*/  SYNCS.PHASECHK.TRANS64.TRYWAIT P3, [R11+URZ+0x38830], R0 ;  /* 0x038830000b0075a7 */ /* 0x0044e4000806017f */
[----:B---3--:R-:W-:Y:S05]  /*d4d0*/  @!P3 NANOSLEEP.SYNCS 0x989680 ;  /* 0x009896800000b95d */ /* 0x008fea0003900000 */
[----:B------:R-:W3:Y:S02]  /*d4e0*/  @!P3 SYNCS.PHASECHK.TRANS64 P3, [R11+URZ+0x38830], R0 ;  /* 0x038830000b00b5a7 */ /* 0x000ee4000806007f */
[----:B---3--:R-:W-:Y:S05]  /*d4f0*/  @!P3 BRA `(.L_x_2821) ;  /* 0xfffffffc00f0b947 */ /* 0x008fea000383ffff */
[----:B------:R-:W-:Y:S05]  /*d500*/  BRA `(.L_x_2820) ;  /* 0xffffff7c00e47947 */ /* 0x000fea000383ffff */
.L_x_2825:
[----:B----4-:R4:W1:Y:S02]  /*d510*/  SYNCS.PHASECHK.TRANS64.TRYWAIT P3, [R11+URZ+0x38850], R0 ;  /* 0x038850000b0075a7 */ /* 0x010864000806017f */
[----:B-1----:R-:W-:Y:S05]  /*d520*/  @!P3 NANOSLEEP.SYNCS 0x989680 ;  /* 0x009896800000b95d */ /* 0x002fea0003900000 */
[----:B------:R-:W1:Y:S02]  /*d530*/  @!P3 SYNCS.PHASECHK.TRANS64 P3, [R11+URZ+0x38850], R0 ;  /* 0x038850000b00b5a7 */ /* 0x000e64000806007f */
[----:B-1----:R-:W-:Y:S05]  /*d540*/  @!P3 BRA `(.L_x_2825) ;  /* 0xfffffffc00f0b947 */ /* 0x002fea000383ffff */
[----:B------:R-:W-:Y:S05]  /*d550*/  BRA `(.L_x_2824) ;  /* 0xffffff8000607947 */ /* 0x000fea000383ffff */
.L_x_2836:
[----:B------:R-:W1:Y:S01]  /*d560*/  S2R R5, SR_TID.X ;  /* 0x0000000000057919 */ /* 0x000e620000002100 */
[----:B------:R-:W-:Y:S01]  /*d570*/  BSSY B0, `(.L_x_2888) ;  /* 0x000000a000007945 */ /* 0x000fe20003800000 */
[----:B------:R-:W-:Y:S01]  /*d580*/  IMAD.MOV.U32 R12, RZ, RZ, RZ ;  /* 0x000000ffff0c7224 */ /* 0x000fe200078e00ff */
[----:B------:R-:W-:Y:S01]  /*d590*/  MOV R11, 0x1f ;  /* 0x0000001f000b7802 */ /* 0x000fe20000000f00 */
[----:B------:R-:W-:Y:S01]  /*d5a0*/  IMAD.MOV.U32 R15, RZ, RZ, -0x1 ;  /* 0xffffffffff0f7424 */ /* 0x000fe200078e00ff */
[----:B-1----:R-:W-:-:S04]  /*d5b0*/  SHF.R.U32.HI R5, RZ, 0x5, R5 ;  /* 0x00000005ff057819 */ /* 0x002fc80000011605 */
[----:B------:R-:W-:-:S05]  /*d5c0*/  LOP3.LUT R5, R5, 0x3, RZ, 0xc0, !PT ;  /* 0x0000000305057812 */ /* 0x000fca00078ec0ff */
[----:B------:R-:W-:-:S07]  /*d5d0*/  IMAD.MOV.U32 R13, RZ, RZ, R5 ;  /* 0x000000ffff0d7224 */ /* 0x000fce00078e0005 */
[----:B------:R-:W-:Y:S05]  /*d5e0*/  WARPSYNC.COLLECTIVE R15, `(.L_x_2889) ;  /* 0x000000000f087348 */ /* 0x000fea0003c00000 */
[----:B------:R1:W2:Y:S02]  /*d5f0*/  SHFL.IDX P6, R14, R13, R12, R11 ;  /* 0x0000000c0d0e7389 */ /* 0x0002a400000c000b */
[----:B-12---:R-:W-:Y:S01]  /*d600*/  ENDCOLLECTIVE ;  /* 0x000000000000791b */ /* 0x006fe20003800000 */
.L_x_2889:
[----:B------:R-:W-:Y:S05]  /*d610*/  BSYNC B0 ;  /* 0x0000000000007941 */ /* 0x000fea0003800000 */
.L_x_2888:
[----:B------:R-:W-:Y:S05]  /*d620*/  BRA `(.L_x_2890) ;  /* 0xffffffd000747947 */ /* 0x000fea000383ffff */
.L_x_2837:
[----:B------:R-:W-:Y:S01]  /*d630*/  BSSY B0, `(.L_x_2891) ;  /* 0x0000006000007945 */ /* 0x000fe20003800000 */
[----:B------:R-:W-:-:S07]  /*d640*/  IMAD.MOV.U32 R15, RZ, RZ, -0x1 ;  /* 0xffffffffff0f7424 */ /* 0x000fce00078e00ff */
[----:B------:R-:W-:Y:S05]  /*d650*/  WARPSYNC.COLLECTIVE R15, `(.L_x_2892) ;  /* 0x000000000f0c7348 */ /* 0x000fea0003c00000 */
[----:B------:R-:W-:Y:S02]  /*d660*/  ELECT P6, UR62, PT ;  /* 0x00000000003e782f */ /* 0x000fe400038c0000 */
[----:B------:R-:W-:Y:S01]  /*d670*/  MOV R14, UR62 ;  /* 0x0000003e000e7c02 */ /* 0x000fe20008000f00 */
[----:B------:R-:W-:Y:S10]  /*d680*/  ENDCOLLECTIVE ;  /* 0x000000000000791b */ /* 0x000ff40003800000 */
.L_x_2892:
[----:B------:R-:W-:Y:S05]  /*d690*/  BSYNC B0 ;  /* 0x0000000000007941 */ /* 0x000fea0003800000 */
.L_x_2891:
[----:B------:R-:W-:Y:S05]  /*d6a0*/  BRA `(.L_x_2893) ;  /* 0xffffffd0006c7947 */ /* 0x000fea000383ffff */
.L_x_2840:
[----:B--2---:R2:W3:Y:S02]  /*d6b0*/  SYNCS.PHASECHK.TRANS64.TRYWAIT P1, [R10+URZ+0x38840], R5 ;  /* 0x038840050a0075a7 */ /* 0x0044e4000802017f */
[----:B---3--:R-:W-:Y:S05]  /*d6c0*/  @!P1 NANOSLEEP.SYNCS 0x989680 ;  /* 0x009896800000995d */ /* 0x008fea0003900000 */
[----:B------:R-:W3:Y:S02]  /*d6d0*/  @!P1 SYNCS.PHASECHK.TRANS64 P1, [R10+URZ+0x38840], R5 ;  /* 0x038840050a0095a7 */ /* 0x000ee4000802007f */
[----:B---3--:R-:W-:Y:S05]  /*d6e0*/  @!P1 BRA `(.L_x_2840) ;  /* 0xfffffffc00f09947 */ /* 0x008fea000383ffff */
[----:B------:R-:W-:Y:S05]  /*d6f0*/  BRA `(.L_x_2894) ;  /* 0xffffffd000cc7947 */ /* 0x000fea000383ffff */
.L_x_2845:
        /* <DEDUP_REMOVED lines=8> */
.L_x_2848:
[----:B--2---:R2:W3:Y:S02]  /*d780*/  SYNCS.PHASECHK.TRANS64.TRYWAIT P1, [R5+URZ+0x38860], R8 ;  /* 0x03886008050075a7 */ /* 0x0044e4000802017f */
[----:B---3--:R-:W-:Y:S05]  /*d790*/  @!P1 NANOSLEEP.SYNCS 0x989680 ;  /* 0x009896800000995d */ /* 0x008fea0003900000 */
[----:B------:R-:W3:Y:S02]  /*d7a0*/  @!P1 SYNCS.PHASECHK.TRANS64 P1, [R5+URZ+0x38860], R8 ;  /* 0x03886008050095a7 */ /* 0x000ee4000802007f */
[----:B---3--:R-:W-:Y:S05]  /*d7b0*/  @!P1 BRA `(.L_x_2848) ;  /* 0xfffffffc00f09947 */ /* 0x008fea000383ffff */
[----:B------:R-:W-:Y:S05]  /*d7c0*/  BRA `(.L_x_2896) ;  /* 0xffffffd800ac7947 */ /* 0x000fea000383ffff */
.L_x_2855:
[----:B--2---:R2:W3:Y:S02]  /*d7d0*/  SYNCS.PHASECHK.TRANS64.TRYWAIT P2, [R2+URZ+0x38840], R3 ;  /* 0x03884003020075a7 */ /* 0x0044e4000804017f */
[----:B---3--:R-:W-:Y:S05]  /*d7e0*/  @!P2 NANOSLEEP.SYNCS 0x989680 ;  /* 0x009896800000a95d */ /* 0x008fea0003900000 */
[----:B------:R-:W3:Y:S02]  /*d7f0*/  @!P2 SYNCS.PHASECHK.TRANS64 P2, [R2+URZ+0x38840], R3 ;  /* 0x038840030200a5a7 */ /* 0x000ee4000804007f */
[----:B---3--:R-:W-:Y:S05]  /*d800*/  @!P2 BRA `(.L_x_2855) ;  /* 0xfffffffc00f0a947 */ /* 0x008fea000383ffff */
[----:B------:R-:W-:Y:S05]  /*d810*/  BRA `(.L_x_2897) ;  /* 0xffffffe000547947 */ /* 0x000fea000383ffff */
.L_x_2857:
[----:B---3--:R3:W4:Y:S02]  /*d820*/  SYNCS.PHASECHK.TRANS64.TRYWAIT P2, [R2+URZ+0x38860], R3 ;  /* 0x03886003020075a7 */ /* 0x008724000804017f */
[----:B----4-:R-:W-:Y:S05]  /*d830*/  @!P2 NANOSLEEP.SYNCS 0x989680 ;  /* 0x009896800000a95d */ /* 0x010fea0003900000 */
[----:B------:R-:W4:Y:S02]  /*d840*/  @!P2 SYNCS.PHASECHK.TRANS64 P2, [R2+URZ+0x38860], R3 ;  /* 0x038860030200a5a7 */ /* 0x000f24000804007f */
[----:B----4-:R-:W-:Y:S05]  /*d850*/  @!P2 BRA `(.L_x_2857) ;  /* 0xfffffffc00f0a947 */ /* 0x010fea000383ffff */
[----:B------:R-:W-:Y:S05]  /*d860*/  BRA `(.L_x_2898) ;  /* 0xffffffe000b07947 */ /* 0x000fea000383ffff */
.L_x_2863:
[----:B-1----:R1:W2:Y:S02]  /*d870*/  SYNCS.PHASECHK.TRANS64.TRYWAIT P2, [R2+URZ+0x38840], R3 ;  /* 0x03884003020075a7 */ /* 0x0022a4000804017f */
[----:B--2---:R-:W-:Y:S05]  /*d880*/  @!P2 NANOSLEEP.SYNCS 0x989680 ;  /* 0x009896800000a95d */ /* 0x004fea0003900000 */
[----:B------:R-:W2:Y:S02]  /*d890*/  @!P2 SYNCS.PHASECHK.TRANS64 P2, [R2+URZ+0x38840], R3 ;  /* 0x038840030200a5a7 */ /* 0x000ea4000804007f */
[----:B--2---:R-:W-:Y:S05]  /*d8a0*/  @!P2 BRA `(.L_x_2863) ;  /* 0xfffffffc00f0a947 */ /* 0x004fea000383ffff */
[----:B------:R-:W-:Y:S05]  /*d8b0*/  BRA `(.L_x_2899) ;  /* 0xffffffe8003c7947 */ /* 0x000fea000383ffff */
.L_x_2865:
[----:B--2---:R2:W3:Y:S02]  /*d8c0*/  SYNCS.PHASECHK.TRANS64.TRYWAIT P2, [R2+URZ+0x38860], R3 ;  /* 0x03886003020075a7 */ /* 0x0044e4000804017f */
[----:B---3--:R-:W-:Y:S05]  /*d8d0*/  @!P2 NANOSLEEP.SYNCS 0x989680 ;  /* 0x009896800000a95d */ /* 0x008fea0003900000 */
[----:B------:R-:W3:Y:S02]  /*d8e0*/  @!P2 SYNCS.PHASECHK.TRANS64 P2, [R2+URZ+0x38860], R3 ;  /* 0x038860030200a5a7 */ /* 0x000ee4000804007f */
[----:B---3--:R-:W-:Y:S05]  /*d8f0*/  @!P2 BRA `(.L_x_2865) ;  /* 0xfffffffc00f0a947 */ /* 0x008fea000383ffff */
[----:B------:R-:W-:Y:S05]  /*d900*/  BRA `(.L_x_2900) ;  /* 0xffffffe800987947 */ /* 0x000fea000383ffff */
.L_x_2870:
[----:B-1----:R1:W2:Y:S02]  /*d910*/  SYNCS.PHASECHK.TRANS64.TRYWAIT P2, [R2+URZ+0x38840], R3 ;  /* 0x03884003020075a7 */ /* 0x0022a4000804017f */
[----:B--2---:R-:W-:Y:S05]  /*d920*/  @!P2 NANOSLEEP.SYNCS 0x989680 ;  /* 0x009896800000a95d */ /* 0x004fea0003900000 */
[----:B------:R-:W2:Y:S02]  /*d930*/  @!P2 SYNCS.PHASECHK.TRANS64 P2, [R2+URZ+0x38840], R3 ;  /* 0x038840030200a5a7 */ /* 0x000ea4000804007f */
[----:B--2---:R-:W-:Y:S05]  /*d940*/  @!P2 BRA `(.L_x_2870) ;  /* 0xfffffffc00f0a947 */ /* 0x004fea000383ffff */
[----:B------:R-:W-:Y:S05]  /*d950*/  BRA `(.L_x_2901) ;  /* 0xfffffff0000c7947 */ /* 0x000fea000383ffff */
.L_x_2872:
[----:B--2---:R2:W3:Y:S02]  /*d960*/  SYNCS.PHASECHK.TRANS64.TRYWAIT P2, [R2+URZ+0x38860], R3 ;  /* 0x03886003020075a7 */ /* 0x0044e4000804017f */
[----:B---3--:R-:W-:Y:S05]  /*d970*/  @!P2 NANOSLEEP.SYNCS 0x989680 ;  /* 0x009896800000a95d */ /* 0x008fea0003900000 */
[----:B------:R-:W3:Y:S02]  /*d980*/  @!P2 SYNCS.PHASECHK.TRANS64 P2, [R2+URZ+0x38860], R3 ;  /* 0x038860030200a5a7 */ /* 0x000ee4000804007f */
[----:B---3--:R-:W-:Y:S05]  /*d990*/  @!P2 BRA `(.L_x_2872) ;  /* 0xfffffffc00f0a947 */ /* 0x008fea000383ffff */
[----:B------:R-:W-:Y:S05]  /*d9a0*/  BRA `(.L_x_2902) ;  /* 0xfffffff000687947 */ /* 0x000fea000383ffff */
.L_x_2877:
[----:B--2---:R2:W3:Y:S02]  /*d9b0*/  SYNCS.PHASECHK.TRANS64.TRYWAIT P0, [R0+URZ+0x38820], R3 ;  /* 0x03882003000075a7 */ /* 0x0044e4000800017f */
[----:B---3--:R-:W-:Y:S05]  /*d9c0*/  @!P0 NANOSLEEP.SYNCS 0x989680 ;  /* 0x009896800000895d */ /* 0x008fea0003900000 */
[----:B------:R-:W3:Y:S02]  /*d9d0*/  @!P0 SYNCS.PHASECHK.TRANS64 P0, [R0+URZ+0x38820], R3 ;  /* 0x03882003000085a7 */ /* 0x000ee4000800007f */
[----:B---3--:R-:W-:Y:S05]  /*d9e0*/  @!P0 BRA `(.L_x_2877) ;  /* 0xfffffffc00f08947 */ /* 0x008fea000383ffff */
[----:B------:R-:W-:Y:S05]  /*d9f0*/  BRA `(.L_x_2903) ;  /* 0xfffffff400bc7947 */ /* 0x000fea000383ffff */
.L_x_2878:
[----:B------:R-:W3:Y:S01]  /*da00*/  S2R R2, SR_TID.X ;  /* 0x0000000000027919 */ /* 0x000ee20000002100 */
[----:B------:R-:W-:Y:S01]  /*da10*/  BSSY B0, `(.L_x_2904) ;  /* 0x000000a000007945 */ /* 0x000fe20003800000 */
[----:B------:R-:W-:Y:S01]  /*da20*/  IMAD.MOV.U32 R12, RZ, RZ, RZ ;  /* 0x000000ffff0c7224 */ /* 0x000fe200078e00ff */
[----:B------:R-:W-:Y:S01]  /*da30*/  MOV R15, 0xffffffff ;  /* 0xffffffff000f7802 */ /* 0x000fe20000000f00 */
[----:B------:R-:W-:Y:S01]  /*da40*/  IMAD.MOV.U32 R11, RZ, RZ, 0x1f ;  /* 0x0000001fff0b7424 */ /* 0x000fe200078e00ff */
[----:B---3--:R-:W-:-:S04]  /*da50*/  SHF.R.U32.HI R2, RZ, 0x5, R2 ;  /* 0x00000005ff027819 */ /* 0x008fc80000011602 */
[----:B------:R-:W-:-:S04]  /*da60*/  LOP3.LUT R2, R2, 0x3, RZ, 0xc0, !PT ;  /* 0x0000000302027812 */ /* 0x000fc800078ec0ff */
[----:B------:R-:W-:-:S07]  /*da70*/  MOV R13, R2 ;  /* 0x00000002000d7202 */ /* 0x000fce0000000f00 */
[----:B-12---:R-:W-:Y:S05]  /*da80*/  WARPSYNC.COLLECTIVE R15, `(.L_x_2905) ;  /* 0x000000000f087348 */ /* 0x006fea0003c00000 */
[----:B------:R3:W4:Y:S02]  /*da90*/  SHFL.IDX P6, R14, R13, R12, R11 ;  /* 0x0000000c0d0e7389 */ /* 0x00072400000c000b */
[----:B-1234-:R-:W-:Y:S01]  /*daa0*/  ENDCOLLECTIVE ;  /* 0x000000000000791b */ /* 0x01efe20003800000 */
.L_x_2905:
[----:B------:R-:W-:Y:S05]  /*dab0*/  BSYNC B0 ;  /* 0x0000000000007941 */ /* 0x000fea0003800000 */
.L_x_2904:
[----:B------:R-:W-:Y:S05]  /*dac0*/  BRA `(.L_x_2906) ;  /* 0xfffffff400a47947 */ /* 0x000fea000383ffff */
.L_x_2881:
[----:B------:R-:W-:Y:S01]  /*dad0*/  BSSY B1, `(.L_x_2907) ;  /* 0x0000006000017945 */ /* 0x000fe20003800000 */
[----:B------:R-:W-:-:S07]  /*dae0*/  IMAD.MOV.U32 R15, RZ, RZ, -0x1 ;  /* 0xffffffffff0f7424 */ /* 0x000fce00078e00ff */
[----:B-123--:R-:W-:Y:S05]  /*daf0*/  WARPSYNC.COLLECTIVE R15, `(.L_x_2908) ;  /* 0x000000000f0c7348 */ /* 0x00efea0003c00000 */
[----:B------:R-:W-:Y:S02]  /*db00*/  ELECT P6, UR62, PT ;  /* 0x00000000003e782f */ /* 0x000fe400038c0000 */
[----:B------:R-:W-:Y:S01]  /*db10*/  MOV R14, UR62 ;  /* 0x0000003e000e7c02 */ /* 0x000fe20008000f00 */
[----:B-123--:R-:W-:Y:S10]  /*db20*/  ENDCOLLECTIVE ;  /* 0x000000000000791b */ /* 0x00eff40003800000 */
.L_x_2908:
[----:B------:R-:W-:Y:S05]  /*db30*/  BSYNC B1 ;  /* 0x0000000000017941 */ /* 0x000fea0003800000 */
.L_x_2907:
[----:B------:R-:W-:Y:S05]  /*db40*/  BRA `(.L_x_2909) ;  /* 0xfffffff4009c7947 */ /* 0x000fea000383ffff */
.L_x_2882:
[----:B--2---:R2:W3:Y:S02]  /*db50*/  SYNCS.PHASECHK.TRANS64.TRYWAIT P0, [R6+URZ], R5 ;  /* 0x00000005060075a7 */ /* 0x0044e4000800017f */
[----:B---3--:R-:W-:Y:S05]  /*db60*/  @!P0 NANOSLEEP.SYNCS 0x989680 ;  /* 0x009896800000895d */ /* 0x008fea0003900000 */
[----:B------:R-:W3:Y:S02]  /*db70*/  @!P0 SYNCS.PHASECHK.TRANS64 P0, [R6+URZ], R5 ;  /* 0x00000005060085a7 */ /* 0x000ee4000800007f */
[----:B---3--:R-:W-:Y:S05]  /*db80*/  @!P0 BRA `(.L_x_2882) ;  /* 0xfffffffc00f08947 */ /* 0x008fea000383ffff */
[----:B------:R-:W-:Y:S05]  /*db90*/  BRA `(.L_x_2910) ;  /* 0xfffffff400bc7947 */ /* 0x000fea000383ffff */
.L_x_2883:
[----:B---3--:R3:W4:Y:S02]  /*dba0*/  SYNCS.PHASECHK.TRANS64.TRYWAIT P0, [R7+URZ], R2 ;  /* 0x00000002070075a7 */ /* 0x008724000800017f */
[----:B----4-:R-:W-:Y:S05]  /*dbb0*/  @!P0 NANOSLEEP.SYNCS 0x989680 ;  /* 0x009896800000895d */ /* 0x010fea0003900000 */
[----:B------:R-:W4:Y:S02]  /*dbc0*/  @!P0 SYNCS.PHASECHK.TRANS64 P0, [R7+URZ], R2 ;  /* 0x00000002070085a7 */ /* 0x000f24000800007f */
[----:B----4-:R-:W-:Y:S05]  /*dbd0*/  @!P0 BRA `(.L_x_2883) ;  /* 0xfffffffc00f08947 */ /* 0x010fea000383ffff */
[----:B------:R-:W-:Y:S05]  /*dbe0*/  BRA `(.L_x_2911) ;  /* 0xfffffff400b87947 */ /* 0x000fea000383ffff */
.L_x_2884:
[----:B----4-:R4:W1:Y:S02]  /*dbf0*/  SYNCS.PHASECHK.TRANS64.TRYWAIT P0, [R16+URZ], R5 ;  /* 0x00000005100075a7 */ /* 0x010864000800017f */
[----:B-1----:R-:W-:Y:S05]  /*dc00*/  @!P0 NANOSLEEP.SYNCS 0x989680 ;  /* 0x009896800000895d */ /* 0x002fea0003900000 */
[----:B------:R-:W1:Y:S02]  /*dc10*/  @!P0 SYNCS.PHASECHK.TRANS64 P0, [R16+URZ], R5 ;  /* 0x00000005100085a7 */ /* 0x000e64000800007f */
[----:B-1----:R-:W-:Y:S05]  /*dc20*/  @!P0 BRA `(.L_x_2884) ;  /* 0xfffffffc00f08947 */ /* 0x002fea000383ffff */
[----:B------:R-:W-:Y:S05]  /*dc30*/  BRA `(.L_x_2912) ;  /* 0xfffffff400ac7947 */ /* 0x000fea000383ffff */
.L_x_2913:
        /* <DEDUP_REMOVED lines=12> */
.L_x_11941:


//--------------------- .text._ZN7cutlass13device_kernelIN5flash11enable_sm90INS1_16FlashAttnFwdSm90INS1_25CollectiveMainloopFwdSm90ILi2EN4cute5tupleIJNS5_1CILi1EEES8_S8_EEENS6_IJNS7_ILi64EEESA_SA_EEELi512ENS_10bfloat16_tEfNS_4arch4Sm90ELb0ELb0ELb0ELb1ELb0ELb0ELb0ELb0ELb0ELb0ELb0ELb0EEENS1_21CollectiveEpilogueFwdINS6_IJSA_NS7_ILi512EEESA_EEES9_SC_SE_Li256ELb1ELb0ELb0ELb0EEENS1_36VarlenDynamicPersistentTileSchedulerILi64ELi64ELi256ELi32ELb0ELb0ELb1ELb0ELb1ELb1EEEEEEEEEvNT_6ParamsE --------------------------
	.section	.text._ZN7cutlass13device_kernelIN5flash11enable_sm90INS1_16FlashAttnFwdSm90INS1_25CollectiveMainloopFwdSm90ILi2EN4cute5tupleIJNS5_1CILi1EEES8_S8_EEENS6_IJNS7_ILi64EEESA_SA_EEELi512ENS_10bfloat16_tEfNS_4arch4Sm90ELb0ELb0ELb0ELb1ELb0ELb0ELb0ELb0ELb0ELb0ELb0ELb0EEENS1_21CollectiveEpilogueFwdINS6_IJSA_NS7_ILi512EEESA_EEES9_SC_SE_Li256ELb1ELb0ELb0ELb0EEENS1_36VarlenDynamicPersistentTileSchedulerILi64ELi64ELi256ELi32ELb0ELb0ELb1ELb0ELb1ELb1EEEEEEEEEvNT_6ParamsE,"ax",@progbits
	.align	128
.text._ZN7cutlass13device_kernelIN5flash11enable_sm90INS1_16FlashAttnFwdSm90INS1_25CollectiveMainloopFwdSm90ILi2EN4cute5tupleIJNS5_1CILi1EEES8_S8_EEENS6_IJNS7_ILi64EEESA_SA_EEELi512ENS_10bfloat16_tEfNS_4arch4Sm90ELb0ELb0ELb0ELb1ELb0ELb0ELb0ELb0ELb0ELb0ELb0ELb0EEENS1_21CollectiveEpilogueFwdINS6_IJSA_NS7_ILi512EEESA_EEES9_SC_SE_Li256ELb1ELb0ELb0ELb0EEENS1_36VarlenDynamicPersistentTileSchedulerILi64ELi64ELi256ELi32ELb0ELb0ELb1ELb0ELb1ELb1EEEEEEEEEvNT_6ParamsE:
        .type           _ZN7cutlass13device_kernelIN5flash11enable_sm90INS1_16FlashAttnFwdSm90INS1_25CollectiveMainloopFwdSm90ILi2EN4cute5tupleIJNS5_1CILi1EEES8_S8_EEENS6_IJNS7_ILi64EEESA_SA_EEELi512ENS_10bfloat16_tEfNS_4arch4Sm90ELb0ELb0ELb0ELb1ELb0ELb0ELb0ELb0ELb0ELb0ELb0ELb0EEENS1_21CollectiveEpilogueFwdINS6_IJSA_NS7_ILi512EEESA_EEES9_SC_SE_Li256ELb1ELb0ELb0ELb0EEENS1_36VarlenDynamicPersistentTileSchedulerILi64ELi64ELi256ELi32ELb0ELb0ELb1ELb0ELb1ELb1EEEEEEEEEvNT_6ParamsE,@function
        .size           _ZN7cutlass13device_kernelIN5flash11enable_sm90INS1_16FlashAttnFwdSm90INS1_25CollectiveMainloopFwdSm90ILi2EN4cute5tupleIJNS5_1CILi1EEES8_S8_EEENS6_IJNS7_ILi64EEESA_SA_EEELi512ENS_10bfloat16_tEfNS_4arch4Sm90ELb0ELb0ELb0ELb1ELb0ELb0ELb0ELb0ELb0ELb0ELb0ELb0EEENS1_21CollectiveEpilogueFwdINS6_IJSA_NS7_ILi512EEESA_EEES9_SC_SE_Li256ELb1ELb0ELb0ELb0EEENS1_36VarlenDynamicPersistentTileSchedulerILi64ELi64ELi256ELi32ELb0ELb0ELb1ELb0ELb1ELb1EEEEEEEEEvNT_6ParamsE,(.L_x_11942 - _ZN7cutlass13device_kernelIN5flash11enable_sm90INS1_16FlashAttnFwdSm90INS1_25CollectiveMainloopFwdSm90ILi2EN4cute5tupleIJNS5_1CILi1EEES8_S8_EEENS6_IJNS7_ILi64EEESA_SA_EEELi512ENS_10bfloat16_tEfNS_4arch4Sm90ELb0ELb0ELb0ELb1ELb0ELb0ELb0ELb0ELb0ELb0ELb0ELb0EEENS1_21CollectiveEpilogueFwdINS6_IJSA_NS7_ILi512EEESA_EEES9_SC_SE_Li256ELb1ELb0ELb0ELb0EEENS1_36VarlenDynamicPersistentTileSchedulerILi64ELi64ELi256ELi32ELb0ELb0ELb1ELb0ELb1ELb1EEEEEEEEEvNT_6ParamsE)
        .other          _ZN7cutlass13device_kernelIN5flash11enable_sm90INS1_16FlashAttnFwdSm90INS1_25CollectiveMainloopFwdSm90ILi2EN4cute5tupleIJNS5_1CILi1EEES8_S8_EEENS6_IJNS7_ILi64EEESA_SA_EEELi512ENS_10bfloat16_tEfNS_4arch4Sm90ELb0ELb0ELb0ELb1ELb0ELb0ELb0ELb0ELb0ELb0ELb0ELb0EEENS1_21CollectiveEpilogueFwdINS6_IJSA_NS7_ILi512EEESA_EEES9_SC_SE_Li256ELb1ELb0ELb0ELb0EEENS1_36VarlenDynamicPersistentTileSchedulerILi64ELi64ELi256ELi32ELb0ELb0ELb1ELb0ELb1ELb1EEEEEEEEEvNT_6ParamsE,@"STO_CUDA_ENTRY STV_DEFAULT"
_ZN7cutlass13device_kernelIN5flash11enable_sm90INS1_16FlashAttnFwdSm90INS1_25CollectiveMainloopFwdSm90ILi2EN4cute5tupleIJNS5_1CILi1EEES8_S8_EEENS6_IJNS7_ILi64EEESA_SA_EEELi512ENS_10bfloat16_tEfNS_4arch4Sm90ELb0ELb0ELb0ELb1ELb0ELb0ELb0ELb0ELb0ELb0ELb0ELb0EEENS1_21CollectiveEpilogueFwdINS6_IJSA_NS7_ILi512EEESA_EEES9_SC_SE_Li256ELb1ELb0ELb0ELb0EEENS1_36VarlenDynamicPersistentTileSchedulerILi64ELi64ELi256ELi32ELb0ELb0ELb1ELb0ELb1ELb1EEEEEEEEEvNT_6ParamsE:
        /* <DEDUP_REMOVED lines=21> */
.L_x_2915:
[----:B------:R-:W-:Y:S05]  /*0150*/  BSYNC B0 ;  /* 0x0000000000007941 */ /* 0x000fea0003800000 */
.L_x_2914:
        /* <DEDUP_REMOVED lines=32> */
[----:B0-----:R3:W4:Y:S01]  /*0360*/  SYNCS.EXCH.64 URZ, [UR6+0x28c30], UR4 ;  /* 0x028c3004063f75b2 */ /* 0x0017220008000100 */
[----:B------:R3:W0:Y:S01]  /*0370*/  SYNCS.EXCH.64 URZ, [UR6+0x28c40], UR4 ;  /* 0x028c4004063f75b2 */ /* 0x0006220008000100 */
[----:B------:R3:W0:Y:S01]  /*0380*/  SYNCS.EXCH.64 URZ, [UR6+0x28c38], UR4 ;  /* 0x028c3804063f75b2 */ /* 0x0006220008000100 */
[----:B------:R3:W0:Y:S02]  /*0390*/  SYNCS.EXCH.64 URZ, [UR6+0x28c48], UR4 ;  /* 0x028c4804063f75b2 */ /* 0x0006240008000100 */
[----:B---3--:R-:W-:Y:S01]  /*03a0*/  NOP ;  /* 0x0000000000007918 */ /* 0x008fe20000000000 */
.L_x_2916:
        /* <DEDUP_REMOVED lines=22> */
.L_x_2917:
        /* <DEDUP_REMOVED lines=18> */
.L_x_2918:
        /* <DEDUP_REMOVED lines=22> */
.L_x_2919:
        /* <DEDUP_REMOVED lines=22> */
.L_x_2920:
[----:B------:R-:W-:Y:S01]  /*08f0*/  PLOP3.LUT P0, PT, PT, PT, UP0, 0x80, 0x0 ;  /* 0x000000000000781c */ /* 0x000fe20003f0f008 */
[----:B------:R-:W-:Y:S01]  /*0900*/  UMOV UR36, 0x1 ;  /* 0x0000000100247882 */ /* 0x000fe20000000000 */
[----:B------:R-:W-:Y:S01]  /*0910*/  NOP ;  /* 0x0000000000007918 */ /* 0x000fe20000000000 */
[----:B------:R-:W-:Y:S01]  /*0920*/  USEL UR36, UR36, 0x2, !UP0 ;  /* 0x0000000224247887 */ /* 0x000fe2000c000000 */
[----:B------:R-:W-:Y:S01]  /*0930*/  ULDC.64 UR38, c[0x0][0x208] ;  /* 0x0000820000267ab9 */ /* 0x000fe20000000a00 */
[----:B012-4-:R-:W-:Y:S08]  /*0940*/  BAR.SYNC.DEFER_BLOCKING 0x0 ;  /* 0x0000000000007b1d */ /* 0x017ff00000010000 */
[----:B------:R-:W-:Y:S05]  /*0950*/  @!P0 BRA `(.L_x_2921) ;  /* 0x00000088004c8947 */ /* 0x000fea0003800000 */
.L_x_2922:
[----:B------:R-:W-:-:S08]  /*0960*/  NOP ;  /* 0x0000000000007918 */ /* 0x000fd00000000000 */
[----:B------:R-:W0:Y:S02]  /*0970*/  USETMAXREG.TRY_ALLOC.CTAPOOL UP0, 0xf0 ;  /* 0x000000f0000079c8 */ /* 0x000e240008000600 */
[----:B0-----:R-:W-:-:S13]  /*0980*/  PLOP3.LUT P0, PT, PT, PT, UP0, 0x80, 0x0 ;  /* 0x000000000000781c */ /* 0x001fda0003f0f008 */
[----:B------:R-:W-:Y:S05]  /*0990*/  @!P0 BRA `(.L_x_2922) ;  /* 0xfffffffc00f08947 */ /* 0x000fea000383ffff */
[----:B------:R-:W0:Y:S01]  /*09a0*/  S2R R2, SR_TID.X ;  /* 0x0000000000027919 */ /* 0x000e220000002100 */
[----:B------:R-:W1:Y:S01]  /*09b0*/  S2UR UR4, SR_CgaCtaId ;  /* 0x00000000000479c3 */ /* 0x000e620000008800 */
[----:B------:R-:W-:Y:S02]  /*09c0*/  UMOV UR42, 0x400 ;  /* 0x00000400002a7882 */ /* 0x000fe40000000000 */
[----:B-1----:R-:W-:-:S03]  /*09d0*/  ULEA UR42, UR4, UR42, 0x18 ;  /* 0x0000002a042a7291 */ /* 0x002fc6000f8ec03f */
[----:B------:R-:W-:Y:S01]  /*09e0*/  ULDC UR4, c[0x0][0xc14] ;  /* 0x0003050000047ab9 */ /* 0x000fe20000000800 */
[----:B0-----:R-:W-:-:S04]  /*09f0*/  LOP3.LUT R0, R2, 0xffffff80, RZ, 0xc0, !PT ;  /* 0xffffff8002007812 */ /* 0x001fc800078ec0ff */
[----:B------:R-:W-:-:S13]  /*0a00*/  ISETP.NE.AND P0, PT, R0, 0x80, PT ;  /* 0x000000800000780c */ /* 0x000fda0003f05270 */
[----:B------:R-:W-:Y:S06]  /*0a10*/  @!P0 BAR.ARV 0x8, 0xa0 ;  /* 0x0202800000008b1d */ /* 0x000fec0000002000 */
[----:B------:R-:W-:-:S13]  /*0a20*/  ISETP.GE.U32.AND P0, PT, R2, 0x100, PT ;  /* 0x000001000200780c */ /* 0x000fda0003f06070 */
[----:B------:R-:W-:Y:S08]  /*0a30*/  @P0 BAR.ARV 0xf, 0x100 ;  /* 0x03c4000000000b1d */ /* 0x000ff00000002000 */
[----:B------:R-:W-:Y:S06]  /*0a40*/  BAR.SYNC.DEFER_BLOCKING 0x5, 0x120 ;  /* 0x0144800000007b1d */ /* 0x000fec0000010000 */
[----:B------:R-:W0:Y:S02]  /*0a50*/  LDS.128 R20, [UR42+0x28cd0] ;  /* 0x028cd02aff147984 */ /* 0x000e240008000c00 */
[----:B------:R-:W-:Y:S06]  /*0a60*/  BAR.ARV 0x4, 0x120 ;  /* 0x0104800000007b1d */ /* 0x000fec0000002000 */
[----:B0-----:R-:W-:-:S13]  /*0a70*/  ISETP.GE.AND P0, PT, R23, UR4, PT ;  /* 0x0000000417007c0c */ /* 0x001fda000bf06270 */
[----:B------:R-:W-:Y:S05]  /*0a80*/  @P0 EXIT ;  /* 0x000000000000094d */ /* 0x000fea0003800000 */
[----:B------:R-:W-:Y:S01]  /*0a90*/  VIADD R190, R2, 0xffffff80 ;  /* 0xffffff8002be7836 */ /* 0x000fe20000000000 */
[----:B------:R-:W-:Y:S01]  /*0aa0*/  R2UR UR5, R22 ;  /* 0x00000000160572ca */ /* 0x000fe200000e0000 */
[----:B------:R-:W-:Y:S01]  /*0ab0*/  IMAD.MOV.U32 R185, RZ, RZ, 0x20 ;  /* 0x00000020ffb97424 */ /* 0x000fe200078e00ff */
[----:B------:R-:W-:Y:S02]  /*0ac0*/  ULOP3.LUT UR43, UR36, 0x1, URZ, 0xfc, !UPT ;  /* 0x00000001242b7892 */ /* 0x000fe4000f8efc3f */
[----:B------:R-:W-:Y:S01]  /*0ad0*/  SHF.R.S32.HI R3, RZ, 0x1f, R190 ;  /* 0x0000001fff037819 */ /* 0x000fe200000114be */
[----:B------:R-:W-:Y:S01]  /*0ae0*/  UMOV UR37, URZ ;  /* 0x0000003f00257c82 */ /* 0x000fe20008000000 */
[----:B------:R-:W-:Y:S01]  /*0af0*/  UMOV UR40, URZ ;  /* 0x0000003f00287c82 */ /* 0x000fe20008000000 */
[----:B------:R-:W-:Y:S01]  /*0b00*/  UMOV UR41, URZ ;  /* 0x0000003f00297c82 */ /* 0x000fe20008000000 */
[CC--:B------:R-:W-:Y:S02]  /*0b10*/  LEA.HI R0, R3.reuse, R190.reuse, RZ, 0x4 ;  /* 0x000000be03007211 */ /* 0x0c0fe400078f20ff */
[----:B------:R-:W-:-:S02]  /*0b20*/  LEA.HI R4, R3, R190, RZ, 0x5 ;  /* 0x000000be03047211 */ /* 0x000fc400078f28ff */
[----:B------:R-:W-:Y:S02]  /*0b30*/  SHF.R.S32.HI R11, RZ, 0x4, R0 ;  /* 0x00000004ff0b7819 */ /* 0x000fe40000011400 */
[C---:B------:R-:W-:Y:S02]  /*0b40*/  LOP3.LUT R5, R0.reuse, 0xfffffff0, RZ, 0xc0, !PT ;  /* 0xfffffff000057812 */ /* 0x040fe400078ec0ff */
[--C-:B------:R-:W-:Y:S02]  /*0b50*/  SHF.R.S32.HI R13, RZ, 0x5, R4.reuse ;  /* 0x00000005ff0d7819 */ /* 0x100fe40000011404 */
[----:B------:R-:W-:Y:S01]  /*0b60*/  LEA.HI R2, R0, R11, RZ, 0x1 ;  /* 0x0000000b00027211 */ /* 0x000fe200078f08ff */
[----:B------:R-:W-:Y:S01]  /*0b70*/  IMAD.IADD R7, R190, 0x1, -R5 ;  /* 0x00000001be077824 */ /* 0x000fe200078e0a05 */
[----:B------:R-:W-:Y:S02]  /*0b80*/  SHF.R.S32.HI R4, RZ, 0x1f, R4 ;  /* 0x0000001fff047819 */ /* 0x000fe40000011404 */
[----:B------:R-:W-:-:S02]  /*0b90*/  LEA.HI R9, R3, R190, RZ, 0x7 ;  /* 0x000000be03097211 */ /* 0x000fc400078f38ff */
[----:B------:R-:W-:Y:S02]  /*0ba0*/  LOP3.LUT R2, R2, 0x1ffffffe, RZ, 0xc0, !PT ;  /* 0x1ffffffe02027812 */ /* 0x000fe400078ec0ff */
[----:B------:R-:W-:Y:S02]  /*0bb0*/  LEA.HI R4, R4, R13, RZ, 0x2 ;  /* 0x0000000d04047211 */ /* 0x000fe400078f10ff */
[----:B------:R-:W-:Y:S01]  /*0bc0*/  SHF.R.S32.HI R0, RZ, 0x1f, R7 ;  /* 0x0000001fff007819 */ /* 0x000fe20000011407 */
[----:B------:R-:W-:Y:S01]  /*0bd0*/  IMAD.IADD R11, R11, 0x1, -R2 ;  /* 0x000000010b0b7824 */ /* 0x000fe200078e0a02 */
[----:B------:R-:W-:Y:S02]  /*0be0*/  LOP3.LUT R5, R9, 0xffffff80, RZ, 0xc0, !PT ;  /* 0xffffff8009057812 */ /* 0x000fe400078ec0ff */
[----:B------:R-:W-:Y:S01]  /*0bf0*/  LOP3.LUT R4, R4, 0x3ffffc, RZ, 0xc0, !PT ;  /* 0x003ffffc04047812 */ /* 0x000fe200078ec0ff */
[----:B------:R-:W-:Y:S01]  /*0c00*/  IMAD.SHL.U32 R11, R11, 0x8, RZ ;  /* 0x000000080b0b7824 */ /* 0x000fe200078e00ff */
[----:B------:R-:W-:Y:S01]  /*0c10*/  SHF.R.S32.HI R188, RZ, 0x7, R9 ;  /* 0x00000007ffbc7819 */ /* 0x000fe20000011409 */
[----:B------:R-:W-:Y:S01]  /*0c20*/  IMAD.IADD R5, R190, 0x1, -R5 ;  /* 0x00000001be057824 */ /* 0x000fe200078e0a05 */
[-C--:B------:R-:W-:Y:S01]  /*0c30*/  LEA.HI R2, R0, R7.reuse, RZ, 0x3 ;  /* 0x0000000700027211 */ /* 0x080fe200078f18ff */
[----:B------:R-:W-:Y:S01]  /*0c40*/  IMAD.IADD R6, R13, 0x1, -R4 ;  /* 0x000000010d067824 */ /* 0x000fe200078e0a04 */
[----:B------:R-:W-:-:S02]  /*0c50*/  LEA R15, R188, R7, 0x8 ;  /* 0x00000007bc0f7211 */ /* 0x000fc400078e40ff */
[C---:B------:R-:W-:Y:S01]  /*0c60*/  LOP3.LUT R4, R2.reuse, 0xfffffff8, RZ, 0xc0, !PT ;  /* 0xfffffff802047812 */ /* 0x040fe200078ec0ff */
[----:B------:R-:W-:Y:S01]  /*0c70*/  IMAD.SHL.U32 R8, R2, 0x40, RZ ;  /* 0x0000004002087824 */ /* 0x000fe200078e00ff */
[----:B------:R-:W-:Y:S01]  /*0c80*/  SHF.R.S32.HI R0, RZ, 0x1f, R5 ;  /* 0x0000001fff007819 */ /* 0x000fe20000011405 */
[----:B------:R-:W-:Y:S01]  /*0c90*/  IMAD R12, R6, 0x10, R15 ;  /* 0x00000010060c7824 */ /* 0x000fe200078e020f */
[----:B------:R-:W-:Y:S01]  /*0ca0*/  LEA.HI R3, R3, R190, RZ, 0x3 ;  /* 0x000000be03037211 */ /* 0x000fe200078f18ff */
[----:B------:R-:W-:Y:S01]  /*0cb0*/  IMAD.IADD R6, R7, 0x1, -R4 ;  /* 0x0000000107067824 */ /* 0x000fe200078e0a04 */
[----:B------:R-:W-:Y:S01]  /*0cc0*/  LEA.HI R2, R0, R5, RZ, 0x2 ;  /* 0x0000000500027211 */ /* 0x000fe200078f10ff */
[----:B------:R-:W-:Y:S01]  /*0cd0*/  IMAD.U32 R189, R12, 0x40, R11 ;  /* 0x000000400cbd7824 */ /* 0x000fe200078e000b */
[----:B------:R-:W-:Y:S01]  /*0ce0*/  LOP3.LUT R10, R8, 0x7ffffe00, RZ, 0xc0, !PT ;  /* 0x7ffffe00080a7812 */ /* 0x000fe200078ec0ff */
[----:B------:R-:W-:Y:S01]  /*0cf0*/  IMAD.SHL.U32 R8, R6, 0x40, RZ ;  /* 0x0000004006087824 */ /* 0x000fe200078e00ff */
[----:B------:R-:W-:-:S02]  /*0d00*/  SHF.R.S32.HI R4, RZ, 0x2, R2 ;  /* 0x00000002ff047819 */ /* 0x000fc40000011402 */
[----:B------:R-:W-:Y:S02]  /*0d10*/  SHF.R.S32.HI R7, RZ, 0x1f, R2 ;  /* 0x0000001fff077819 */ /* 0x000fe40000011402 */
[----:B------:R-:W-:Y:S02]  /*0d20*/  LOP3.LUT R8, R8, 0x1c0, RZ, 0xc0, !PT ;  /* 0x000001c008087812 */ /* 0x000fe400078ec0ff */
[----:B------:R-:W-:Y:S02]  /*0d30*/  LEA.HI R7, R7, R4, RZ, 0x3 ;  /* 0x0000000407077211 */ /* 0x000fe400078f18ff */
[----:B------:R-:W-:Y:S02]  /*0d40*/  LOP3.LUT R11, R8, 0x8, R11, 0xf8, !PT ;  /* 0x00000008080b7812 */ /* 0x000fe400078ef80b */
[----:B------:R-:W-:Y:S02]  /*0d50*/  SHF.R.U32.HI R8, RZ, 0x3, R8 ;  /* 0x00000003ff087819 */ /* 0x000fe40000011608 */
[----:B------:R-:W-:-:S02]  /*0d60*/  LEA.HI R0, R0, R5, RZ, 0x5 ;  /* 0x0000000500007211 */ /* 0x000fc400078f28ff */
[----:B------:R-:W-:Y:S02]  /*0d70*/  LOP3.LUT R7, R7, 0xfffffff8, RZ, 0xc0, !PT ;  /* 0xfffffff807077812 */ /* 0x000fe400078ec0ff */
[----:B------:R-:W-:Y:S02]  /*0d80*/  LEA R10, R13, R10, 0xa ;  /* 0x0000000a0d0a7211 */ /* 0x000fe400078e50ff */
[----:B------:R-:W-:Y:S01]  /*0d90*/  LOP3.LUT R11, R11, R8, RZ, 0x3c, !PT ;  /* 0x000000080b0b7212 */ /* 0x000fe200078e3cff */
[----:B------:R-:W-:Y:S01]  /*0da0*/  IMAD.IADD R7, R4, 0x1, -R7 ;  /* 0x0000000104077824 */ /* 0x000fe200078e0a07 */
[----:B------:R-:W-:Y:S02]  /*0db0*/  SHF.R.S32.HI R0, RZ, 0x5, R0 ;  /* 0x00000005ff007819 */ /* 0x000fe40000011400 */
[----:B------:R-:W-:Y:S02]  /*0dc0*/  R2P PR, R6, 0x6 ;  /* 0x0000000606007804 */ /* 0x000fe40000000000 */
[----:B------:R-:W-:Y:S01]  /*0dd0*/  IADD3 R10, R10, R11, RZ ;  /* 0x0000000b0a0a7210 */ /* 0x000fe20007ffe0ff */
[----:B------:R-:W-:Y:S01]  /*0de0*/  IMAD R16, R0, 0x10, R7 ;  /* 0x0000001000107824 */ /* 0x000fe200078e0207 */
[----:B------:R-:W-:Y:S01]  /*0df0*/  LEA.HI R9, R9, R188, RZ, 0x1 ;  /* 0x000000bc09097211 */ /* 0x000fe200078f08ff */
[----:B------:R-:W-:Y:S01]  /*0e00*/  IMAD.MOV.U32 R7, RZ, RZ, R23 ;  /* 0x000000ffff077224 */ /* 0x000fe200078e0017 */
[----:B------:R-:W-:-:S02]  /*0e10*/  LEA R23, R10, UR42, 0x1 ;  /* 0x0000002a0a177c11 */ /* 0x000fc4000f8e08ff */
[----:B------:R-:W-:Y:S02]  /*0e20*/  LOP3.LUT R2, R2, 0x7ffffffc, RZ, 0xc0, !PT ;  /* 0x7ffffffc02027812 */ /* 0x000fe400078ec0ff */
[----:B------:R-:W-:Y:S01]  /*0e30*/  LOP3.LUT R11, R3, 0x1ffffff8, RZ, 0xc0, !PT ;  /* 0x1ffffff8030b7812 */ /* 0x000fe200078ec0ff */
[----:B------:R-:W-:Y:S01]  /*0e40*/  VIADD R186, R23, 0x26800 ;  /* 0x0002680017ba7836 */ /* 0x000fe20000000000 */
[----:B------:R-:W-:Y:S01]  /*0e50*/  LOP3.LUT R9, R9, 0xfffffe, RZ, 0xc0, !PT ;  /* 0x00fffffe09097812 */ /* 0x000fe200078ec0ff */
[----:B------:R-:W-:Y:S01]  /*0e60*/  IMAD.IADD R17, R5, 0x1, -R2 ;  /* 0x0000000105117824 */ /* 0x000fe200078e0a02 */
[----:B------:R-:W-:Y:S01]  /*0e70*/  IADD3 R184, R23, 0x26840, RZ ;  /* 0x0002684017b87810 */ /* 0x000fe20007ffe0ff */
[----:B------:R-:W-:Y:S01]  /*0e80*/  IMAD.IADD R2, R190, 0x1, -R11 ;  /* 0x00000001be027824 */ /* 0x000fe200078e0a0b */
[----:B------:R-:W-:Y:S01]  /*0e90*/  SEL R185, R185, 0xffffffe0, !P1 ;  /* 0xffffffe0b9b97807 */ /* 0x000fe20004800000 */
[----:B------:R-:W-:Y:S01]  /*0ea0*/  IMAD.IADD R9, R188, 0x1, -R9 ;  /* 0x00000001bc097824 */ /* 0x000fe200078e0a09 */
[----:B------:R-:W-:Y:S01]  /*0eb0*/  SHF.R.S32.HI R18, RZ, 0x3, R3 ;  /* 0x00000003ff127819 */ /* 0x000fe20000011403 */
[C---:B------:R-:W-:Y:S01]  /*0ec0*/  @P2 VIADD R184, R186.reuse, 0xffffffc0 ;  /* 0xffffffc0bab82836 */ /* 0x040fe20000000000 */
[----:B------:R-:W-:Y:S01]  /*0ed0*/  IADD3 R186, R186, R185, RZ ;  /* 0x000000b9baba7210 */ /* 0x000fe20007ffe0ff */
[----:B------:R-:W-:-:S02]  /*0ee0*/  IMAD.MOV.U32 R5, RZ, RZ, R21 ;  /* 0x000000ffff057224 */ /* 0x000fc400078e0015 */
[----:B------:R-:W-:Y:S02]  /*0ef0*/  IMAD.SHL.U32 R2, R2, 0x8, RZ ;  /* 0x0000000802027824 */ /* 0x000fe400078e00ff */
[----:B------:R-:W-:Y:S02]  /*0f00*/  IMAD.SHL.U32 R22, R9, 0x100, RZ ;  /* 0x0000010009167824 */ /* 0x000fe400078e00ff */
[----:B------:R-:W-:Y:S02]  /*0f10*/  IMAD.SHL.U32 R17, R17, 0x2, RZ ;  /* 0x0000000211117824 */ /* 0x000fe400078e00ff */
[----:B------:R-:W-:-:S07]  /*0f20*/  IMAD.IADD R185, R185, 0x1, R184 ;  /* 0x00000001b9b97824 */ /* 0x000fce00078e02b8 */
.L_x_2966:
[----:B0-2---:R-:W0:Y:S01]  /*0f30*/  LDC.64 R8, c[0x0][0xc60] ;  /* 0x00031800ff087b82 */ /* 0x005e220000000a00 */
[----:B------:R-:W-:Y:S01]  /*0f40*/  ULDC.64 UR6, c[0x0][0xa28] ;  /* 0x00028a0000067ab9 */ /* 0x000fe20000000a00 */
[----:B------:R-:W-:Y:S01]  /*0f50*/  ULDC.64 UR8, c[0x0][0xa20] ;  /* 0x0002880000087ab9 */ /* 0x000fe20000000a00 */
[----:B------:R-:W-:Y:S01]  /*0f60*/  IMAD.MOV.U32 R3, RZ, RZ, RZ ;  /* 0x000000ffff037224 */ /* 0x000fe200078e00ff */
[----:B------:R-:W-:Y:S01]  /*0f70*/  ULDC UR4, c[0x0][0x404] ;  /* 0x0001010000047ab9 */ /* 0x000fe20000000800 */
[----:B0-----:R-:W-:-:S06]  /*0f80*/  IMAD.WIDE R6, R7, 0x4, R8 ;  /* 0x0000000407067825 */ /* 0x001fcc00078e0208 */
[----:B------:R-:W2:Y:S01]  /*0f90*/  LDG.E R6, desc[UR38][R6.64] ;  /* 0x0000002606067981 */ /* 0x000ea2000c1e1900 */
[----:B------:R-:W-:-:S04]  /*0fa0*/  UISETP.NE.U32.AND UP0, UPT, UR6, URZ, UPT ;  /* 0x0000003f0600728c */ /* 0x000fc8000bf05070 */
[----:B------:R-:W-:-:S06]  /*0fb0*/  UISETP.NE.AND.EX UP0, UPT, UR7, URZ, UPT, UP0 ;  /* 0x0000003f0700728c */ /* 0x000fcc000bf05300 */
[----:B------:R-:W-:Y:S02]  /*0fc0*/  PLOP3.LUT P0, PT, PT, PT, UP0, 0x80, 0x0 ;  /* 0x000000000000781c */ /* 0x000fe40003f0f008 */
[----:B--2---:R-:W-:-:S13]  /*0fd0*/  R2UR UR44, R6 ;  /* 0x00000000062c72ca */ /* 0x004fda00000e0000 */
[----:B------:R-:W-:Y:S02]  /*0fe0*/  USHF.R.S32.HI UR45, URZ, 0x1f, UR44 ;  /* 0x0000001f3f2d7899 */ /* 0x000fe4000801142c */
[----:B------:R-:W-:-:S04]  /*0ff0*/  @UP0 ULEA UR6, UP1, UR44, UR6, 0x2 ;  /* 0x000000062c060291 */ /* 0x000fc8000f82103f */
[----:B------:R-:W-:Y:S02]  /*1000*/  @UP0 ULEA.HI.X UR7, UR44, UR7, UR45, 0x2, UP1 ;  /* 0x000000072c070291 */ /* 0x000fe400088f142d */
[----:B------:R-:W-:Y:S01]  /*1010*/  UISETP.NE.U32.AND UP0, UPT, UR8, URZ, UPT ;  /* 0x0000003f0800728c */ /* 0x000fe2000bf05070 */
[----:B------:R-:W-:-:S03]  /*1020*/  IMAD.U32 R8, RZ, RZ, UR6 ;  /* 0x00000006ff087e24 */ /* 0x000fc6000f8e00ff */
[----:B------:R-:W-:Y:S01]  /*1030*/  IMAD.U32 R9, RZ, RZ, UR7 ;  /* 0x00000007ff097e24 */ /* 0x000fe2000f8e00ff */
[----:B------:R-:W-:Y:S01]  /*1040*/  ULDC.64 UR6, c[0x0][0x3f8] ;  /* 0x0000fe0000067ab9 */ /* 0x000fe20000000a00 */
[----:B------:R-:W-:Y:S02]  /*1050*/  UISETP.NE.AND.EX UP0, UPT, UR9, URZ, UPT, UP0 ;  /* 0x0000003f0900728c */ /* 0x000fe4000bf05300 */
[----:B------:R-:W-:Y:S01]  /*1060*/  UISETP.NE.U32.AND UP1, UPT, UR6, URZ, UPT ;  /* 0x0000003f0600728c */ /* 0x000fe2000bf25070 */
[----:B------:R0:W5:Y:S03]  /*1070*/  @P0 LDG.E R3, desc[UR38][R8.64] ;  /* 0x0000002608030981 */ /* 0x000166000c1e1900 */
[----:B------:R-:W-:Y:S01]  /*1080*/  UISETP.NE.AND.EX UP1, UPT, UR7, URZ, UPT, UP1 ;  /* 0x0000003f0700728c */ /* 0x000fe2000bf25310 */
[----:B------:R-:W-:Y:S02]  /*1090*/  PLOP3.LUT P0, PT, PT, PT, UP0, 0x80, 0x0 ;  /* 0x000000000000781c */ /* 0x000fe40003f0f008 */
[----:B------:R-:W-:Y:S01]  /*10a0*/  ULDC UR7, c[0x0][0x2e0] ;  /* 0x0000b80000077ab9 */ /* 0x000fe20000000800 */
[----:B------:R-:W-:-:S02]  /*10b0*/  USEL UR4, UR4, 0x1, UP1 ;  /* 0x0000000104047887 */ /* 0x000fc40008800000 */
[----:B------:R-:W-:Y:S02]  /*10c0*/  @UP0 ULEA UR6, UP1, UR44, UR8, 0x2 ;  /* 0x000000082c060291 */ /* 0x000fe4000f82103f */
[----:B------:R-:W-:Y:S02]  /*10d0*/  UIMAD UR4, UR4, UR7, URZ ;  /* 0x00000007040472a4 */ /* 0x000fe4000f8e023f */
[----:B------:R-:W-:Y:S02]  /*10e0*/  @UP0 ULEA.HI.X UR7, UR44, UR9, UR45, 0x2, UP1 ;  /* 0x000000092c070291 */ /* 0x000fe400088f142d */
[----:B------:R-:W-:Y:S02]  /*10f0*/  MOV R6, UR6 ;  /* 0x0000000600067c02 */ /* 0x000fe40008000f00 */
[----:B------:R-:W-:Y:S02]  /*1100*/  IMAD.U32 R152, RZ, RZ, UR4 ;  /* 0x00000004ff987e24 */ /* 0x000fe4000f8e00ff */
[----:B------:R-:W-:-:S05]  /*1110*/  IMAD.U32 R7, RZ, RZ, UR7 ;  /* 0x00000007ff077e24 */ /* 0x000fca000f8e00ff */
[----:B------:R0:W5:Y:S01]  /*1120*/  @P0 LDG.E R152, desc[UR38][R6.64] ;  /* 0x0000002606980981 */ /* 0x000162000c1e1900 */
[----:B------:R-:W-:Y:S01]  /*1130*/  UMOV UR46, UR5 ;  /* 0x00000005002e7c82 */ /* 0x000fe20008000000 */
[----:B-1-3--:R-:W-:Y:S05]  /*1140*/  @P0 BRA `(.L_x_2923) ;  /* 0x00000000002c0947 */ /* 0x00afea0003800000 */
[----:B------:R-:W-:Y:S02]  /*1150*/  ULDC.64 UR4, c[0x0][0xa08] ;  /* 0x0002820000047ab9 */ /* 0x000fe40000000a00 */
[----:B------:R-:W-:-:S04]  /*1160*/  ISETP.NE.U32.AND P0, PT, RZ, UR4, PT ;  /* 0x00000004ff007c0c */ /* 0x000fc8000bf05070 */
[----:B------:R-:W-:-:S13]  /*1170*/  ISETP.NE.AND.EX P0, PT, RZ, UR5, PT, P0 ;  /* 0x00000005ff007c0c */ /* 0x000fda000bf05300 */
[----:B------:R-:W-:Y:S05]  /*1180*/  @!P0 BRA `(.L_x_2923) ;  /* 0x00000000001c8947 */ /* 0x000fea0003800000 */
[----:B------:R-:W-:Y:S02]  /*1190*/  ULDC.64 UR4, c[0x0][0xa08] ;  /* 0x0002820000047ab9 */ /* 0x000fe40000000a00 */
[----:B------:R-:W-:-:S06]  /*11a0*/  UIMAD.WIDE UR4, UR44, 0x4, UR4 ;  /* 0x000000042c0478a5 */ /* 0x000fcc000f8e0204 */
[----:B0-----:R-:W-:Y:S02]  /*11b0*/  IMAD.U32 R6, RZ, RZ, UR4 ;  /* 0x00000004ff067e24 */ /* 0x001fe4000f8e00ff */
[----:B------:R-:W-:-:S05]  /*11c0*/  IMAD.U32 R7, RZ, RZ, UR5 ;  /* 0x00000005ff077e24 */ /* 0x000fca000f8e00ff */
[----:B-----5:R-:W2:Y:S04]  /*11d0*/  LDG.E R152, desc[UR38][R6.64] ;  /* 0x0000002606987981 */ /* 0x020ea8000c1e1900 */
[----:B------:R-:W2:Y:S02]  /*11e0*/  LDG.E R9, desc[UR38][R6.64+0x4] ;  /* 0x0000042606097981 */ /* 0x000ea4000c1e1900 */
[----:B--2---:R-:W-:-:S07]  /*11f0*/  IMAD.IADD R152, R9, 0x1, -R152 ;  /* 0x0000000109987824 */ /* 0x004fce00078e0a98 */
.L_x_2923:
[----:B------:R-:W-:Y:S01]  /*1200*/  UISETP.NE.AND UP0, UPT, UR47, 0x1, UPT ;  /* 0x000000012f00788c */ /* 0x000fe2000bf05270 */
[----:B-----5:R-:W-:Y:S01]  /*1210*/  IMAD.IADD R152, R152, 0x1, -R3 ;  /* 0x0000000198987824 */ /* 0x020fe200078e0a03 */
[----:B------:R-:W-:Y:S01]  /*1220*/  CS2R R32, SRZ ;  /* 0x0000000000207805 */ /* 0x000fe2000001ff00 */
[----:B------:R-:W-:Y:S01]  /*1230*/  IMAD.MOV.U32 R187, RZ, RZ, R5 ;  /* 0x000000ffffbb7224 */ /* 0x000fe200078e0005 */
[----:B------:R-:W-:Y:S02]  /*1240*/  CS2R R36, SRZ ;  /* 0x0000000000247805 */ /* 0x000fe4000001ff00 */
[----:B------:R-:W-:Y:S02]  /*1250*/  CS2R R150, SRZ ;  /* 0x0000000000967805 */ /* 0x000fe4000001ff00 */
[----:B------:R-:W-:Y:S02]  /*1260*/  PLOP3.LUT P0, PT, PT, PT, UP0, 0x80, 0x0 ;  /* 0x000000000000781c */ /* 0x000fe40003f0f008 */
[----:B------:R-:W-:-:S02]  /*1270*/  CS2R R148, SRZ ;  /* 0x0000000000947805 */ /* 0x000fc4000001ff00 */
[----:B------:R-:W-:Y:S02]  /*1280*/  IADD3 R0, R152, 0x3f, RZ ;  /* 0x0000003f98007810 */ /* 0x000fe40007ffe0ff */
[----:B------:R-:W-:Y:S02]  /*1290*/  CS2R R146, SRZ ;  /* 0x0000000000927805 */ /* 0x000fe4000001ff00 */
[----:B------:R-:W-:Y:S02]  /*12a0*/  CS2R R144, SRZ ;  /* 0x0000000000907805 */ /* 0x000fe4000001ff00 */
[----:B------:R-:W-:Y:S02]  /*12b0*/  CS2R R142, SRZ ;  /* 0x00000000008e7805 */ /* 0x000fe4000001ff00 */
[----:B------:R-:W-:Y:S02]  /*12c0*/  SHF.R.S32.HI R3, RZ, 0x1f, R0 ;  /* 0x0000001fff037819 */ /* 0x000fe40000011400 */
[----:B------:R-:W-:-:S02]  /*12d0*/  CS2R R140, SRZ ;  /* 0x00000000008c7805 */ /* 0x000fc4000001ff00 */
[----:B------:R-:W-:Y:S02]  /*12e0*/  CS2R R138, SRZ ;  /* 0x00000000008a7805 */ /* 0x000fe4000001ff00 */
[----:B------:R-:W-:Y:S02]  /*12f0*/  CS2R R136, SRZ ;  /* 0x0000000000887805 */ /* 0x000fe4000001ff00 */
[----:B------:R-:W-:Y:S01]  /*1300*/  LEA.HI R3, R3, R0, RZ, 0x6 ;  /* 0x0000000003037211 */ /* 0x000fe200078f30ff */
[----:B------:R-:W-:Y:S01]  /*1310*/  IMAD.MOV.U32 R178, RZ, RZ, RZ ;  /* 0x000000ffffb27224 */ /* 0x000fe200078e00ff */
        /* <DEDUP_REMOVED lines=55> */
[----:B0-----:R-:W-:-:S02]  /*1690*/  CS2R R8, SRZ ;  /* 0x0000000000087805 */ /* 0x001fc4000001ff00 */
[----:B------:R-:W-:Y:S01]  /*16a0*/  SHF.R.S32.HI R169, RZ, 0x6, R3 ;  /* 0x00000006ffa97819 */ /* 0x000fe20000011403 */
[----:B------:R-:W-:Y:S06]  /*16b0*/  @!P0 BRA `(.L_x_2924) ;  /* 0x0000001800508947 */ /* 0x000fec0003800000 */
[----:B------:R-:W-:Y:S02]  /*16c0*/  ISETP.GE.AND P1, PT, R152, 0x1, PT ;  /* 0x000000019800780c */ /* 0x000fe40003f26270 */
[----:B------:R-:W-:-:S11]  /*16d0*/  PLOP3.LUT P0, PT, PT, PT, PT, 0x80, 0x0 ;  /* 0x000000000000781c */ /* 0x000fd60003f0f070 */
[----:B------:R-:W-:Y:S05]  /*16e0*/  @!P1 BRA `(.L_x_2925) ;  /* 0x0000005000b89947 */ /* 0x000fea0003800000 */
[----:B------:R-:W0:Y:S01]  /*16f0*/  SHFL.IDX PT, R0, R188, RZ, 0x1f ;  /* 0x00001fffbc007589 */ /* 0x000e2200000e0000 */
[----:B------:R-:W-:-:S06]  /*1700*/  UISETP.NE.AND UP0, UPT, UR43, 0x3, UPT ;  /* 0x000000032b00788c */ /* 0x000fcc000bf05270 */
[----:B------:R-:W-:Y:S02]  /*1710*/  PLOP3.LUT P0, PT, PT, PT, UP0, 0x80, 0x0 ;  /* 0x000000000000781c */ /* 0x000fe40003f0f008 */
[----:B0-----:R-:W-:-:S13]  /*1720*/  R2UR UR4, R0 ;  /* 0x00000000000472ca */ /* 0x001fda00000e0000 */
        /* <DEDUP_REMOVED lines=10> */
.L_x_2926:
[----:B------:R-:W-:Y:S01]  /*17d0*/  ULEA UR16, UR41, UR42, 0x3 ;  /* 0x0000002a29107291 */ /* 0x000fe2000f8e183f */
[----:B------:R-:W-:-:S04]  /*17e0*/  MOV R0, UR40 ;  /* 0x0000002800007c02 */ /* 0x000fc80008000f00 */
[----:B------:R-:W-:-:S04]  /*17f0*/  SHF.L.U32 R0, R0, 0x1f, RZ ;  /* 0x0000001f00007819 */ /* 0x000fc800000006ff */
[----:B------:R-:W0:Y:S02]  /*1800*/  SYNCS.PHASECHK.TRANS64.TRYWAIT P0, [UR16+0x28c50], R0 ;  /* 0x028c5000ff0075a7 */ /* 0x000e240008000150 */
[----:B0-----:R-:W-:Y:S05]  /*1810*/  @!P0 BRA `(.L_x_2927) ;  /* 0x000000c400908947 */ /* 0x001fea0003800000 */
.L_x_3050:
[----:B------:R-:W-:Y:S01]  /*1820*/  BAR.SYNC.DEFER_BLOCKING 0xe, 0x100 ;  /* 0x0384000000007b1d */ /* 0x000fe20000010000 */
[----:B------:R-:W-:Y:S01]  /*1830*/  UIADD3 UR4, UR42, 0x26800, URZ ;  /* 0x000268002a047890 */ /* 0x000fe2000fffe03f */
[----:B0-----:R-:W-:Y:S01]  /*1840*/  IMAD.U32 R0, RZ, RZ, UR16 ;  /* 0x00000010ff007e24 */ /* 0x001fe2000f8e00ff */
[----:B------:R-:W-:Y:S02]  /*1850*/  ULEA UR12, UR41, UR20, 0xc ;  /* 0x00000014290c7291 */ /* 0x000fe4000f8e603f */
[----:B------:R-:W-:Y:S01]  /*1860*/  USHF.R.U32.HI UR4, URZ, 0x4, UR4 ;  /* 0x000000043f047899 */ /* 0x000fe20008011604 */
[----:B------:R-:W-:Y:S01]  /*1870*/  UMOV UR7, 0x40000040 ;  /* 0x4000004000077882 */ /* 0x000fe20000000000 */
[----:B------:R-:W-:Y:S02]  /*1880*/  UMOV UR5, 0x40000040 ;  /* 0x4000004000057882 */ /* 0x000fe40000000000 */
[----:B------:R-:W-:Y:S01]  /*1890*/  ULOP3.LUT UR4, UR4, 0x3fff, URZ, 0xc0, !UPT ;  /* 0x00003fff04047892 */ /* 0x000fe2000f8ec03f */
[----:B------:R-:W0:Y:S01]  /*18a0*/  S2R R3, SR_TID.X ;  /* 0x0000000000037919 */ /* 0x000e220000002100 */
        /* <DEDUP_REMOVED lines=9> */
[----:B------:R-:W-:-:S06]  /*1940*/  WARPGROUP.ARRIVE ;  /* 0x00000000000079c5 */ /* 0x000fcc0000000000 */
[----:B------:R-:W-:Y:S01]  /*1950*/  HGMMA.64x256x16.F32.BF16 R24, gdesc[UR4].tnspB, RZ, !UPT, gsb0 ;  /* 0x43e00000041879f0 */ /* 0x000fe2000c0018ff */
[----:B------:R-:W-:Y:S02]  /*1960*/  UIADD3 UR6, UR12, 0x80, URZ ;  /* 0x000000800c067890 */ /* 0x000fe4000fffe03f */
[----:B------:R-:W-:Y:S01]  /*1970*/  UIADD3 UR4, UR13, 0x2, URZ ;  /* 0x000000020d047890 */ /* 0x000fe2000fffe03f */
[----:B------:R-:W-:Y:S01]  /*1980*/  UMOV UR7, 0x40000040 ;  /* 0x4000004000077882 */ /* 0x000fe20000000000 */
[----:B------:R-:W-:Y:S01]  /*1990*/  UMOV UR5, 0x40000040 ;  /* 0x4000004000057882 */ /* 0x000fe20000000000 */
[----:B------:R-:W-:-:S03]  /*19a0*/  UIADD3 UR12, UR13, 0x6, URZ ;  /* 0x000000060d0c7890 */ /* 0x000fc6000fffe03f */
[----:B------:R-:W-:Y:S01]  /*19b0*/  UMOV UR13, 0x40000040 ;  /* 0x40000040000d7882 */ /* 0x000fe20000000000 */
[----:B0-----:R-:W-:-:S04]  /*19c0*/  LOP3.LUT R3, R3, 0x7f, RZ, 0xc0, !PT ;  /* 0x0000007f03037812 */ /* 0x001fc800078ec0ff */
[----:B------:R-:W-:-:S13]  /*19d0*/  ISETP.NE.AND P0, PT, R3, RZ, PT ;  /* 0x000000ff0300720c */ /* 0x000fda0003f05270 */
        /* <DEDUP_REMOVED lines=16> */
[----:B------:R-:W-:-:S13]  /*1ae0*/  ISETP.GE.AND P0, PT, R152, 0x41, PT ;  /* 0x000000419800780c */ /* 0x000fda0003f06270 */
[----:B0-----:R-:W-:Y:S05]  /*1af0*/  @!P0 BRA `(.L_x_2928) ;  /* 0x0000000c00008947 */ /* 0x001fea0003800000 */
[----:B------:R-:W-:-:S07]  /*1b00*/  VIADD R169, R169, 0xfffffffe ;  /* 0xfffffffea9a97836 */ /* 0x000fce0000000000 */
.L_x_2933:
[----:B------:R-:W-:Y:S01]  /*1b10*/  BAR.SYNC.DEFER_BLOCKING 0xe, 0x100 ;  /* 0x0384000000007b1d */ /* 0x000fe20000010000 */
[----:B------:R-:W-:Y:S01]  /*1b20*/  IMAD.U32 R3, RZ, RZ, UR41 ;  /* 0x00000029ff037e24 */ /* 0x000fe2000f8e00ff */
[----:B------:R-:W-:Y:S01]  /*1b30*/  UISETP.NE.AND UP1, UPT, UR43, 0x3, UPT ;  /* 0x000000032b00788c */ /* 0x000fe2000bf25270 */
[----:B------:R-:W-:Y:S01]  /*1b40*/  ISETP.GT.AND P1, PT, R169, RZ, PT ;  /* 0x000000ffa900720c */ /* 0x000fe20003f24270 */
[----:B------:R-:W-:Y:S01]  /*1b50*/  UIADD3 UR41, UR41, 0x1, URZ ;  /* 0x0000000129297890 */ /* 0x000fe2000fffe03f */
[----:B0-----:R-:W-:Y:S01]  /*1b60*/  IMAD R0, R3, 0x40, R16 ;  /* 0x0000004003007824 */ /* 0x001fe200078e0210 */
[----:B------:R-:W-:Y:S02]  /*1b70*/  IADD3 R169, R169, -0x1, RZ ;  /* 0xffffffffa9a97810 */ /* 0x000fe40007ffe0ff */
[----:B------:R-:W-:Y:S01]  /*1b80*/  PLOP3.LUT P2, PT, PT, PT, UP1, 0x80, 0x0 ;  /* 0x000000000000781c */ /* 0x000fe20003f4f018 */
[----:B------:R-:W-:Y:S01]  /*1b90*/  UISETP.NE.AND UP0, UPT, UR41, 0x2, UPT ;  /* 0x000000022900788c */ /* 0x000fe2000bf05270 */
[----:B------:R-:W-:-:S03]  /*1ba0*/  LEA R0, R0, UR42, 0x2 ;  /* 0x0000002a00007c11 */ /* 0x000fc6000f8e10ff */
[----:B------:R-:W-:Y:S02]  /*1bb0*/  USEL UR6, URZ, 0x1, UP0 ;  /* 0x000000013f067887 */ /* 0x000fe40008000000 */
[----:B------:R-:W-:Y:S02]  /*1bc0*/  USEL UR41, UR41, URZ, UP0 ;  /* 0x0000003f29297287 */ /* 0x000fe40008000000 */
[----:B------:R-:W-:Y:S01]  /*1bd0*/  ULOP3.LUT UR40, UR40, UR6, URZ, 0x3c, !UPT ;  /* 0x0000000628287292 */ /* 0x000fe2000f8e3c3f */
[----:B------:R-:W0:Y:S04]  /*1be0*/  LDS R3, [R0+0x28800] ;  /* 0x0288000000037984 */ /* 0x000e280000000800 */
[----:B------:R-:W1:Y:S01]  /*1bf0*/  LDS R4, [R0+0x28820] ;  /* 0x0288200000047984 */ /* 0x000e620000000800 */
        /* <DEDUP_REMOVED lines=130> */
.L_x_2929:
[----:B------:R-:W-:Y:S01]  /*2420*/  ULEA UR6, UR41, UR42, 0x3 ;  /* 0x0000002a29067291 */ /* 0x000fe2000f8e183f */
[----:B------:R-:W-:-:S05]  /*2430*/  IMAD.U32 R0, RZ, RZ, UR40 ;  /* 0x00000028ff007e24 */ /* 0x000fca000f8e00ff */
[----:B------:R-:W-:-:S04]  /*2440*/  SHF.L.U32 R0, R0, 0x1f, RZ ;  /* 0x0000001f00007819 */ /* 0x000fc800000006ff */
[----:B------:R0:W1:Y:S01]  /*2450*/  SYNCS.PHASECHK.TRANS64.TRYWAIT P0, [UR6+0x28c50], R0 ;  /* 0x028c5000ff0075a7 */ /* 0x0000620008000146 */
[----:B------:R-:W-:Y:S05]  /*2460*/  @!P2 BRA `(.L_x_2930) ;  /* 0x000000000004a947 */ /* 0x000fea0003800000 */
[----:B------:R-:W-:Y:S01]  /*2470*/  BPT.TRAP 0x1 ;  /* 0x000000040000795c */ /* 0x000fe20000300000 */
.L_x_2930:
[----:B-1----:R-:W-:Y:S05]  /*2480*/  @P0 BRA `(.L_x_2931) ;  /* 0x0000000000080947 */ /* 0x002fea0003800000 */
[----:B------:R-:W1:Y:S02]  /*2490*/  SYNCS.PHASECHK.TRANS64.TRYWAIT P0, [UR6+0x28c50], R0 ;  /* 0x028c5000ff0075a7 */ /* 0x000e640008000146 */
[----:B-1----:R-:W-:Y:S05]  /*24a0*/  @!P0 BRA `(.L_x_2932) ;  /* 0x000000b800848947 */ /* 0x002fea0003800000 */
.L_x_2931:
[----:B------:R-:W-:Y:S01]  /*24b0*/  UIADD3 UR6, UR42, 0x26800, URZ ;  /* 0x000268002a067890 */ /* 0x000fe2000fffe03f */
[----:B------:R-:W-:Y:S01]  /*24c0*/  WARPGROUP.ARRIVE ;  /* 0x00000000000079c5 */ /* 0x000fe20000000000 */
[----:B------:R-:W-:-:S05]  /*24d0*/  ULEA UR18, UR41, UR20, 0xc ;  /* 0x0000001429127291 */ /* 0x000fca000f8e603f */
[----:B-1----:R-:W1:Y:S01]  /*24e0*/  S2R R3, SR_TID.X ;  /* 0x0000000000037919 */ /* 0x002e620000002100 */
[----:B------:R-:W-:Y:S01]  /*24f0*/  USHF.R.U32.HI UR6, URZ, 0x4, UR6 ;  /* 0x000000043f067899 */ /* 0x000fe20008011606 */
[----:B0-----:R-:W-:Y:S01]  /*2500*/  IMAD.U32 R0, RZ, RZ, UR41 ;  /* 0x00000029ff007e24 */ /* 0x001fe2000f8e00ff */
        /* <DEDUP_REMOVED lines=11> */
[----:B-1----:R-:W-:-:S04]  /*25c0*/  LOP3.LUT R3, R3, 0x7f, RZ, 0xc0, !PT ;  /* 0x0000007f03037812 */ /* 0x002fc800078ec0ff */
        /* <DEDUP_REMOVED lines=19> */
.L_x_2928:
[----:B------:R-:W-:Y:S01]  /*2700*/  BAR.SYNC.DEFER_BLOCKING 0xe, 0x100 ;  /* 0x0384000000007b1d */ /* 0x000fe20000010000 */
[----:B------:R-:W-:Y:S01]  /*2710*/  IMAD.U32 R3, RZ, RZ, UR41 ;  /* 0x00000029ff037e24 */ /* 0x000fe2000f8e00ff */
[----:B------:R-:W-:Y:S01]  /*2720*/  UIADD3 UR41, UR41, 0x1, URZ ;  /* 0x0000000129297890 */ /* 0x000fe2000fffe03f */
[----:B------:R-:W-:Y:S02]  /*2730*/  PLOP3.LUT P0, PT, PT, PT, PT, 0x8, 0x0 ;  /* 0x000000000000781c */ /* 0x000fe40003f0e170 */
[----:B0-----:R-:W-:Y:S01]  /*2740*/  IMAD R0, R3, 0x40, R16 ;  /* 0x0000004003007824 */ /* 0x001fe200078e0210 */
[----:B------:R-:W-:-:S04]  /*2750*/  UISETP.NE.AND UP0, UPT, UR41, 0x2, UPT ;  /* 0x000000022900788c */ /* 0x000fc8000bf05270 */
[----:B------:R-:W-:Y:S01]  /*2760*/  LEA R3, R0, UR42, 0x2 ;  /* 0x0000002a00037c11 */ /* 0x000fe2000f8e10ff */
        /* <DEDUP_REMOVED lines=8> */
[----:B------:R-:W-:Y:S01]  /*27f0*/  FMUL.FTZ R8, R25, R4 ;  /* 0x0000000419087220 */ /* 0x000fe20000410000 */
[-C--:B-1----:R-:W-:Y:S01]  /*2800*/  FMUL.FTZ R9, R26, R0.reuse ;  /* 0x000000001a097220 */ /* 0x082fe20000410000 */
        /* <DEDUP_REMOVED lines=123> */
[----:B------:R-:W-:Y:S01]  /*2fc0*/  MOV R36, RZ ;  /* 0x000000ff00247202 */ /* 0x000fe20000000f00 */
[----:B------:R-:W-:Y:S01]  /*2fd0*/  IMAD.MOV.U32 R32, RZ, RZ, RZ ;  /* 0x000000ffff207224 */ /* 0x000fe200078e00ff */
[----:B------:R-:W-:Y:S06]  /*2fe0*/  BAR.ARV 0xf, 0x100 ;  /* 0x03c4000000007b1d */ /* 0x000fec0000002000 */
[----:B------:R-:W-:Y:S05]  /*2ff0*/  BRA `(.L_x_2925) ;  /* 0x0000003800747947 */ /* 0x000fea0003800000 */
.L_x_2924:
[----:B------:R-:W-:Y:S02]  /*3000*/  ISETP.GE.AND P1, PT, R152, 0x1, PT ;  /* 0x000000019800780c */ /* 0x000fe40003f26270 */
[----:B------:R-:W-:-:S11]  /*3010*/  PLOP3.LUT P0, PT, PT, PT, PT, 0x80, 0x0 ;  /* 0x000000000000781c */ /* 0x000fd60003f0f070 */
[----:B------:R-:W-:Y:S05]  /*3020*/  @!P1 BRA `(.L_x_2925) ;  /* 0x0000003800689947 */ /* 0x000fea0003800000 */
[----:B------:R-:W0:Y:S02]  /*3030*/  SHFL.IDX PT, R0, R188, RZ, 0x1f ;  /* 0x00001fffbc007589 */ /* 0x000e2400000e0000 */
[----:B0-----:R-:W-:-:S13]  /*3040*/  R2UR UR4, R0 ;  /* 0x00000000000472ca */ /* 0x001fda00000e0000 */
        /* <DEDUP_REMOVED lines=18> */
[----:B------:R-:W-:Y:S01]  /*3170*/  MOV R10, UR6 ;  /* 0x00000006000a7c02 */ /* 0x000fe20008000f00 */
        /* <DEDUP_REMOVED lines=8> */
.L_x_2934:
[----:B------:R-:W-:Y:S01]  /*3200*/  ULEA.HI UR4, UR37, UR37, URZ, 0x1 ;  /* 0x0000002525047291 */ /* 0x000fe2000f8f083f */
[----:B------:R-:W-:-:S03]  /*3210*/  MOV R3, UR43 ;  /* 0x0000002b00037c02 */ /* 0x000fc60008000f00 */
[----:B------:R-:W-:Y:S01]  /*3220*/  ULOP3.LUT UR4, UR4, 0xfffffffe, URZ, 0xc0, !UPT ;  /* 0xfffffffe04047892 */ /* 0x000fe2000f8ec03f */
[----:B------:R-:W-:-:S03]  /*3230*/  ISETP.NE.AND P0, PT, R3, 0x3, PT ;  /* 0x000000030300780c */ /* 0x000fc60003f05270 */
[----:B------:R-:W-:-:S06]  /*3240*/  UIADD3 UR4, UR37, -UR4, URZ ;  /* 0x8000000425047290 */ /* 0x000fcc000fffe03f */
[----:B------:R-:W-:-:S05]  /*3250*/  IMAD.U32 R0, RZ, RZ, UR4 ;  /* 0x00000004ff007e24 */ /* 0x000fca000f8e00ff */
[----:B------:R-:W-:-:S04]  /*3260*/  SHF.L.U32 R0, R0, 0x1f, RZ ;  /* 0x0000001f00007819 */ /* 0x000fc800000006ff */
[----:B------:R-:W0:Y:S02]  /*3270*/  SYNCS.PHASECHK.TRANS64.TRYWAIT P1, [UR42+0x28c00], R0 ;  /* 0x028c0000ff0075a7 */ /* 0x000e24000802016a */
[----:B0-----:R-:W-:Y:S05]  /*3280*/  @!P1 BRA `(.L_x_2935) ;  /* 0x000000ac00249947 */ /* 0x001fea0003800000 */
.L_x_3051:
[----:B------:R-:W-:Y:S05]  /*3290*/  @!P0 BRA `(.L_x_2936) ;  /* 0x0000000000048947 */ /* 0x000fea0003800000 */
[----:B------:R-:W-:Y:S01]  /*32a0*/  BPT.TRAP 0x1 ;  /* 0x000000040000795c */ /* 0x000fe20000300000 */
.L_x_2936:
[----:B------:R-:W-:Y:S02]  /*32b0*/  IMAD.U32 R7, RZ, RZ, UR41 ;  /* 0x00000029ff077e24 */ /* 0x000fe4000f8e00ff */
[----:B------:R-:W-:-:S03]  /*32c0*/  IMAD.U32 R8, RZ, RZ, UR40 ;  /* 0x00000028ff087e24 */ /* 0x000fc6000f8e00ff */
[----:B------:R-:W-:Y:S02]  /*32d0*/  LEA R7, R7, UR42, 0x3 ;  /* 0x0000002a07077c11 */ /* 0x000fe4000f8e18ff */
[----:B------:R-:W-:-:S04]  /*32e0*/  SHF.L.U32 R8, R8, 0x1f, RZ ;  /* 0x0000001f08087819 */ /* 0x000fc800000006ff */
[----:B------:R1:W2:Y:S01]  /*32f0*/  SYNCS.PHASECHK.TRANS64.TRYWAIT P1, [R7+URZ+0x28c30], R8 ;  /* 0x028c3008070075a7 */ /* 0x0002a2000802017f */
[----:B------:R-:W-:Y:S05]  /*3300*/  @!P0 BRA `(.L_x_2937) ;  /* 0x0000000000048947 */ /* 0x000fea0003800000 */
[----:B------:R-:W-:Y:S01]  /*3310*/  BPT.TRAP 0x1 ;  /* 0x000000040000795c */ /* 0x000fe20000300000 */
.L_x_2937:
[----:B--2---:R-:W-:Y:S05]  /*3320*/  @P1 BRA `(.L_x_2938) ;  /* 0x0000000000081947 */ /* 0x004fea0003800000 */
[----:B------:R-:W2:Y:S02]  /*3330*/  SYNCS.PHASECHK.TRANS64.TRYWAIT P1, [R7+URZ+0x28c30], R8 ;  /* 0x028c3008070075a7 */ /* 0x000ea4000802017f */
[----:B--2---:R-:W-:Y:S05]  /*3340*/  @!P1 BRA `(.L_x_2939) ;  /* 0x000000ac000c9947 */ /* 0x004fea0003800000 */
.L_x_2938:
[----:B0-----:R-:W0:Y:S01]  /*3350*/  S2R R0, SR_TID.X ;  /* 0x0000000000007919 */ /* 0x001e220000002100 */
[----:B------:R-:W-:-:S04]  /*3360*/  UIADD3 UR4, UR42, 0x22400, URZ ;  /* 0x000224002a047890 */ /* 0x000fc8000fffe03f */
[----:B------:R-:W-:-:S04]  /*3370*/  USHF.R.U32.HI UR4, URZ, 0x4, UR4 ;  /* 0x000000043f047899 */ /* 0x000fc80008011604 */
[----:B------:R-:W-:-:S06]  /*3380*/  ULOP3.LUT UR4, UR4, 0x3fff, URZ, 0xc0, !UPT ;  /* 0x00003fff04047892 */ /* 0x000fcc000f8ec03f */
[----:B------:R-:W-:Y:S01]  /*3390*/  IMAD.U32 R4, RZ, RZ, UR4 ;  /* 0x00000004ff047e24 */ /* 0x000fe2000f8e00ff */
[----:B------:R-:W-:Y:S05]  /*33a0*/  WARPSYNC.ALL ;  /* 0x0000000000007948 */ /* 0x000fea0003800000 */
[----:B------:R-:W-:Y:S02]  /*33b0*/  LOP3.LUT R4, R4, 0x10000, RZ, 0xfc, !PT ;  /* 0x0001000004047812 */ /* 0x000fe400078efcff */
[----:B0-----:R-:W-:-:S04]  /*33c0*/  LOP3.LUT R0, R0, 0x7f, RZ, 0xc0, !PT ;  /* 0x0000007f00007812 */ /* 0x001fc800078ec0ff */
[----:B------:R-:W-:Y:S02]  /*33d0*/  ISETP.NE.AND P1, PT, R0, RZ, PT ;  /* 0x000000ff0000720c */ /* 0x000fe40003f25270 */
[----:B------:R-:W-:Y:S01]  /*33e0*/  R2UR UR12, R4 ;  /* 0x00000000040c72ca */ /* 0x000fe200000e0000 */
[----:B------:R-:W-:Y:S01]  /*33f0*/  UIADD3 UR4, UR42, 0x20400, URZ ;  /* 0x000204002a047890 */ /* 0x000fe2000fffe03f */
[----:B------:R-:W-:Y:S01]  /*3400*/  WARPGROUP.ARRIVE ;  /* 0x00000000000079c5 */ /* 0x000fe20000000000 */
[----:B------:R-:W-:Y:S01]  /*3410*/  UMOV UR7, 0x40000040 ;  /* 0x4000004000077882 */ /* 0x000fe20000000000 */
[----:B------:R-:W-:Y:S01]  /*3420*/  UMOV UR5, 0x40000040 ;  /* 0x4000004000057882 */ /* 0x000fe20000000000 */
[----:B------:R-:W-:Y:S01]  /*3430*/  USHF.R.U32.HI UR4, URZ, 0x4, UR4 ;  /* 0x000000043f047899 */ /* 0x000fe20008011604 */
[----:B------:R-:W-:Y:S01]  /*3440*/  IMAD R0, R169, -0x40, R152 ;  /* 0xffffffc0a9007824 */ /* 0x000fe200078e0298 */
[----:B------:R-:W-:Y:S01]  /*3450*/  UMOV UR11, 0x40000040 ;  /* 0x40000040000b7882 */ /* 0x000fe20000000000 */
[----:B------:R-:W-:Y:S01]  /*3460*/  UMOV UR9, 0x40000040 ;  /* 0x4000004000097882 */ /* 0x000fe20000000000 */
[----:B------:R-:W-:Y:S01]  /*3470*/  ULOP3.LUT UR4, UR4, 0x3fff, URZ, 0xc0, !UPT ;  /* 0x00003fff04047892 */ /* 0x000fe2000f8ec03f */
[----:B------:R-:W-:Y:S01]  /*3480*/  UMOV UR15, 0x40000040 ;  /* 0x40000040000f7882 */ /* 0x000fe20000000000 */
[----:B------:R-:W-:-:S02]  /*3490*/  IADD3 R0, -R17, 0x40, R0 ;  /* 0x0000004011007810 */ /* 0x000fc40007ffe100 */
[----:B------:R-:W-:Y:S02]  /*34a0*/  ULEA UR12, UR41, UR12, 0x9 ;  /* 0x0000000c290c7291 */ /* 0x000fe4000f8e483f */
[----:B------:R-:W-:Y:S01]  /*34b0*/  ULOP3.LUT UR13, UR4, 0x10000, URZ, 0xfc, !UPT ;  /* 0x00010000040d7892 */ /* 0x000fe2000f8efc3f */
[C---:B------:R-:W-:Y:S01]  /*34c0*/  ISETP.GT.AND P6, PT, R0.reuse, RZ, PT ;  /* 0x000000ff0000720c */ /* 0x040fe20003fc4270 */
[----:B------:R-:W-:Y:S01]  /*34d0*/  UIADD3 UR10, UR12, 0x4, URZ ;  /* 0x000000040c0a7890 */ /* 0x000fe2000fffe03f */
[C---:B------:R-:W-:Y:S01]  /*34e0*/  ISETP.GT.AND P2, PT, R0.reuse, 0x1, PT ;  /* 0x000000010000780c */ /* 0x040fe20003f44270 */
[----:B------:R-:W-:Y:S01]  /*34f0*/  UIADD3 UR8, UR13, 0x4, URZ ;  /* 0x000000040d087890 */ /* 0x000fe2000fffe03f */
[C---:B------:R-:W-:Y:S01]  /*3500*/  ISETP.GT.AND P3, PT, R0.reuse, 0x8, PT ;  /* 0x000000080000780c */ /* 0x040fe20003f64270 */
[----:B------:R-:W-:Y:S01]  /*3510*/  UMOV UR6, UR12 ;  /* 0x0000000c00067c82 */ /* 0x000fe20008000000 */
[----:B------:R-:W-:Y:S01]  /*3520*/  UMOV UR4, UR13 ;  /* 0x0000000d00047c82 */ /* 0x000fe20008000000 */
[----:B------:R-:W-:Y:S01]  /*3530*/  UIADD3 UR14, UR12, 0x6, URZ ;  /* 0x000000060c0e7890 */ /* 0x000fe2000fffe03f */
[----:B------:R-:W-:Y:S01]  /*3540*/  HGMMA.64x64x16.F32.BF16 R24, gdesc[UR4], RZ, !UPT, gsb0 ;  /* 0x00e00000041879f0 */ /* 0x000fe2000c0018ff */
[----:B------:R-:W-:Y:S01]  /*3550*/  UIADD3 UR6, UR12, 0x2, URZ ;  /* 0x000000020c067890 */ /* 0x000fe2000fffe03f */
[C---:B------:R-:W-:Y:S01]  /*3560*/  ISETP.GT.AND P4, PT, R0.reuse, 0x9, PT ;  /* 0x000000090000780c */ /* 0x040fe20003f84270 */
[----:B------:R-:W-:Y:S01]  /*3570*/  UIADD3 UR4, UR13, 0x2, URZ ;  /* 0x000000020d047890 */ /* 0x000fe2000fffe03f */
[----:B------:R-:W-:Y:S01]  /*3580*/  ISETP.GT.AND P5, PT, R0, 0x10, PT ;  /* 0x000000100000780c */ /* 0x000fe20003fa4270 */
[----:B------:R-:W-:Y:S01]  /*3590*/  UMOV UR7, 0x40000040 ;  /* 0x4000004000077882 */ /* 0x000fe20000000000 */
[----:B------:R-:W-:Y:S01]  /*35a0*/  UMOV UR5, 0x40000040 ;  /* 0x4000004000057882 */ /* 0x000fe20000000000 */
[----:B------:R-:W-:Y:S01]  /*35b0*/  UIADD3 UR12, UR13, 0x6, URZ ;  /* 0x000000060d0c7890 */ /* 0x000fe2000fffe03f */
[----:B------:R-:W-:-:S02]  /*35c0*/  ULDC UR20, c[0x0][0x988] ;  /* 0x0002620000147ab9 */ /* 0x000fc40000000800 */
        /* <DEDUP_REMOVED lines=67> */
[----:B------:R-:W0:Y:S01]  /*3a00*/  SHFL.BFLY PT, R0, R5, 0x2, 0x1f ;  /* 0x0c401f0005007f89 */ /* 0x000e2200000e0000 */
[----:B------:R-:W-:Y:S02]  /*3a10*/  FSEL R51, R51, -INF , P4 ;  /* 0xff80000033337808 */ /* 0x000fe40002000000 */
[----:B------:R-:W-:-:S02]  /*3a20*/  FSEL R54, R54, -INF , P5 ;  /* 0xff80000036367808 */ /* 0x000fc40002800000 */
[----:B------:R-:W-:Y:S02]  /*3a30*/  FSEL R55, R55, -INF , P6 ;  /* 0xff80000037377808 */ /* 0x000fe40003000000 */
[----:B0-----:R-:W-:Y:S02]  /*3a40*/  FMNMX.FTZ R9, R5, R0, !PT ;  /* 0x0000000005097209 */ /* 0x001fe40007810000 */
[----:B------:R-:W-:-:S03]  /*3a50*/  FMNMX.FTZ R0, R30, R3, !PT ;  /* 0x000000031e007209 */ /* 0x000fc60007810000 */
[----:B------:R-:W0:Y:S01]  /*3a60*/  SHFL.BFLY PT, R10, R9, 0x1, 0x1f ;  /* 0x0c201f00090a7f89 */ /* 0x000e2200000e0000 */
[----:B------:R-:W-:-:S04]  /*3a70*/  FMNMX.FTZ R3, R31, R0, !PT ;  /* 0x000000001f037209 */ /* 0x000fc80007810000 */
[----:B------:R-:W-:-:S04]  /*3a80*/  FMNMX.FTZ R0, R34, R3, !PT ;  /* 0x0000000322007209 */ /* 0x000fc80007810000 */
[----:B------:R-:W-:-:S04]  /*3a90*/  FMNMX.FTZ R3, R35, R0, !PT ;  /* 0x0000000023037209 */ /* 0x000fc80007810000 */
[----:B------:R-:W-:-:S04]  /*3aa0*/  FMNMX.FTZ R6, R38, R3, !PT ;  /* 0x0000000326067209 */ /* 0x000fc80007810000 */
[----:B------:R-:W-:-:S04]  /*3ab0*/  FMNMX.FTZ R3, R39, R6, !PT ;  /* 0x0000000627037209 */ /* 0x000fc80007810000 */
[----:B------:R-:W-:Y:S02]  /*3ac0*/  FMNMX.FTZ R6, R42, R3, !PT ;  /* 0x000000032a067209 */ /* 0x000fe40007810000 */
[----:B0-----:R-:W-:Y:S02]  /*3ad0*/  FMNMX.FTZ R0, R9, R10, !PT ;  /* 0x0000000a09007209 */ /* 0x001fe40007810000 */
        /* <DEDUP_REMOVED lines=21> */
[----:B------:R-:W0:Y:S01]  /*3c30*/  SHFL.BFLY PT, R3, R6, 0x2, 0x1f ;  /* 0x0c401f0006037f89 */ /* 0x000e2200000e0000 */
[----:B------:R-:W3:Y:S01]  /*3c40*/  MUFU.EX2 R25, R25 ;  /* 0x0000001900197308 */ /* 0x000ee20000000800 */
[--C-:B------:R-:W-:Y:S01]  /*3c50*/  FFMA.FTZ R44, R44, UR20, -R9.reuse ;  /* 0x000000142c2c7c23 */ /* 0x100fe20008010809 */
[--C-:B------:R-:W-:Y:S01]  /*3c60*/  FFMA.FTZ R45, R45, UR20, -R9.reuse ;  /* 0x000000142d2d7c23 */ /* 0x100fe20008010809 */
[--C-:B------:R-:W-:Y:S01]  /*3c70*/  FFMA.FTZ R48, R48, UR20, -R9.reuse ;  /* 0x0000001430307c23 */ /* 0x100fe20008010809 */
[--C-:B------:R-:W-:Y:S01]  /*3c80*/  FFMA.FTZ R49, R49, UR20, -R9.reuse ;  /* 0x0000001431317c23 */ /* 0x100fe20008010809 */
[--C-:B------:R-:W-:Y:S01]  /*3c90*/  FFMA.FTZ R52, R52, UR20, -R9.reuse ;  /* 0x0000001434347c23 */ /* 0x100fe20008010809 */
[----:B------:R-:W-:-:S02]  /*3ca0*/  FFMA.FTZ R9, R53, UR20, -R9 ;  /* 0x0000001435097c23 */ /* 0x000fc40008010809 */
[----:B------:R-:W-:Y:S08]  /*3cb0*/  MUFU.EX2 R28, R28 ;  /* 0x0000001c001c7308 */ /* 0x000ff00000000800 */
[----:B------:R-:W4:Y:S01]  /*3cc0*/  MUFU.EX2 R29, R29 ;  /* 0x0000001d001d7308 */ /* 0x000f220000000800 */
[----:B---3--:R-:W-:Y:S02]  /*3cd0*/  F2FP.BF16.F32.PACK_AB R156, R25, R24 ;  /* 0x00000018199c723e */ /* 0x008fe400000010ff */
[----:B0-----:R-:W-:-:S05]  /*3ce0*/  FMNMX.FTZ R5, R6, R3, !PT ;  /* 0x0000000306057209 */ /* 0x001fca0007810000 */
[----:B------:R-:W-:Y:S01]  /*3cf0*/  MUFU.EX2 R32, R32 ;  /* 0x0000002000207308 */ /* 0x000fe20000000800 */
[----:B------:R-:W0:Y:S07]  /*3d00*/  SHFL.BFLY PT, R6, R5, 0x1, 0x1f ;  /* 0x0c201f0005067f89 */ /* 0x000e2e00000e0000 */
[----:B------:R-:W3:Y:S01]  /*3d10*/  MUFU.EX2 R33, R33 ;  /* 0x0000002100217308 */ /* 0x000ee20000000800 */
[----:B----4-:R-:W-:-:S07]  /*3d20*/  F2FP.BF16.F32.PACK_AB R158, R29, R28 ;  /* 0x0000001c1d9e723e */ /* 0x010fce00000010ff */
[----:B------:R-:W-:Y:S08]  /*3d30*/  MUFU.EX2 R36, R36 ;  /* 0x0000002400247308 */ /* 0x000ff00000000800 */
[----:B------:R-:W4:Y:S01]  /*3d40*/  MUFU.EX2 R37, R37 ;  /* 0x0000002500257308 */ /* 0x000f220000000800 */
[----:B---3--:R-:W-:Y:S02]  /*3d50*/  F2FP.BF16.F32.PACK_AB R160, R33, R32 ;  /* 0x0000002021a0723e */ /* 0x008fe400000010ff */
[----:B0-----:R-:W-:-:S04]  /*3d60*/  FMNMX.FTZ R3, R5, R6, !PT ;  /* 0x0000000605037209 */ /* 0x001fc80007810000 */
[C---:B------:R-:W-:Y:S01]  /*3d70*/  FSETP.NEU.FTZ.AND P2, PT, R3.reuse, -INF , PT ;  /* 0xff8000000300780b */ /* 0x040fe20003f5d000 */
[----:B------:R-:W-:Y:S01]  /*3d80*/  FMUL.FTZ R5, R3, UR20 ;  /* 0x0000001403057c20 */ /* 0x000fe20008410000 */
[----:B------:R-:W-:Y:S04]  /*3d90*/  MUFU.EX2 R40, R40 ;  /* 0x0000002800287308 */ /* 0x000fe80000000800 */
[----:B------:R-:W-:Y:S01]  /*3da0*/  FSEL R6, R5, RZ, P2 ;  /* 0x000000ff05067208 */ /* 0x000fe20001000000 */
[----:B------:R-:W-:Y:S01]  /*3db0*/  FADD.FTZ R5, R24, R25 ;  /* 0x0000001918057221 */ /* 0x000fe20000010000 */
[----:B----4-:R-:W-:Y:S02]  /*3dc0*/  F2FP.BF16.F32.PACK_AB R162, R37, R36 ;  /* 0x0000002425a2723e */ /* 0x010fe400000010ff */
[----:B------:R-:W0:Y:S01]  /*3dd0*/  MUFU.EX2 R41, R41 ;  /* 0x0000002900297308 */ /* 0x000e220000000800 */
        /* <DEDUP_REMOVED lines=15> */
[----:B------:R-:W3:Y:S01]  /*3ed0*/  MUFU.EX2 R27, R27 ;  /* 0x0000001b001b7308 */ /* 0x000ee20000000800 */
[----:B------:R-:W-:Y:S01]  /*3ee0*/  FADD.FTZ R12, R32, R13 ;  /* 0x0000000d200c7221 */ /* 0x000fe20000010000 */
[--C-:B------:R-:W-:Y:S01]  /*3ef0*/  FFMA.FTZ R46, R46, UR20, -R6.reuse ;  /* 0x000000142e2e7c23 */ /* 0x100fe20008010806 */
[----:B------:R4:W-:Y:S01]  /*3f00*/  @!P1 SYNCS.ARRIVE.TRANS64.RED.A1T0 RZ, [R5+URZ], RZ ;  /* 0x000000ff05ff99a7 */ /* 0x0009e2000810043f */
[--C-:B------:R-:W-:Y:S01]  /*3f10*/  FFMA.FTZ R47, R47, UR20, -R6.reuse ;  /* 0x000000142f2f7c23 */ /* 0x100fe20008010806 */
[--C-:B------:R-:W-:Y:S01]  /*3f20*/  FFMA.FTZ R50, R50, UR20, -R6.reuse ;  /* 0x0000001432327c23 */ /* 0x100fe20008010806 */
[--C-:B------:R-:W-:Y:S01]  /*3f30*/  FFMA.FTZ R51, R51, UR20, -R6.reuse ;  /* 0x0000001433337c23 */ /* 0x100fe20008010806 */
[--C-:B------:R-:W-:Y:S01]  /*3f40*/  FFMA.FTZ R54, R54, UR20, -R6.reuse ;  /* 0x0000001436367c23 */ /* 0x100fe20008010806 */
[----:B------:R-:W5:Y:S01]  /*3f50*/  MUFU.EX2 R30, R30 ;  /* 0x0000001e001e7308 */ /* 0x000f620000000800 */
[----:B------:R-:W-:Y:S01]  /*3f60*/  FFMA.FTZ R6, R55, UR20, -R6 ;  /* 0x0000001437067c23 */ /* 0x000fe20008010806 */
[----:B0-----:R-:W-:-:S06]  /*3f70*/  F2FP.BF16.F32.PACK_AB R164, R41, R40 ;  /* 0x0000002829a4723e */ /* 0x001fcc00000010ff */
[----:B------:R-:W4:Y:S01]  /*3f80*/  MUFU.EX2 R31, R31 ;  /* 0x0000001f001f7308 */ /* 0x000f220000000800 */
[----:B---3--:R-:W-:Y:S01]  /*3f90*/  FADD.FTZ R11, R26, R27 ;  /* 0x0000001b1a0b7221 */ /* 0x008fe20000010000 */
[----:B------:R-:W-:-:S06]  /*3fa0*/  F2FP.BF16.F32.PACK_AB R157, R27, R26 ;  /* 0x0000001a1b9d723e */ /* 0x000fcc00000010ff */
[----:B------:R-:W0:Y:S01]  /*3fb0*/  MUFU.EX2 R34, R34 ;  /* 0x0000002200227308 */ /* 0x000e220000000800 */
[----:B-----5:R-:W-:Y:S01]  /*3fc0*/  FADD.FTZ R10, R30, R11 ;  /* 0x0000000b1e0a7221 */ /* 0x020fe20000010000 */
[----:B------:R-:W-:-:S04]  /*3fd0*/  FADD.FTZ R11, R33, R12 ;  /* 0x0000000c210b7221 */ /* 0x000fc80000010000 */
[----:B------:R-:W-:Y:S02]  /*3fe0*/  FADD.FTZ R12, R36, R11 ;  /* 0x0000000b240c7221 */ /* 0x000fe40000010000 */
[----:B------:R-:W3:Y:S01]  /*3ff0*/  MUFU.EX2 R35, R35 ;  /* 0x0000002300237308 */ /* 0x000ee20000000800 */
[----:B----4-:R-:W-:Y:S01]  /*4000*/  FADD.FTZ R5, R31, R10 ;  /* 0x0000000a1f057221 */ /* 0x010fe20000010000 */
[----:B------:R-:W-:Y:S01]  /*4010*/  FADD.FTZ R11, R37, R12 ;  /* 0x0000000c250b7221 */ /* 0x000fe20000010000 */
[----:B------:R-:W-:Y:S01]  /*4020*/  F2FP.BF16.F32.PACK_AB R159, R31, R30 ;  /* 0x0000001e1f9f723e */ /* 0x000fe200000010ff */
[----:B------:R-:W-:Y:S02]  /*4030*/  BAR.SYNC.DEFER_BLOCKING 0xf, 0x100 ;  /* 0x03c4000000007b1d */ /* 0x000fe40000010000 */
[----:B------:R-:W-:Y:S01]  /*4040*/  FADD.FTZ R12, R40, R11 ;  /* 0x0000000b280c7221 */ /* 0x000fe20000010000 */
[----:B0-----:R-:W-:-:S03]  /*4050*/  FADD.FTZ R10, R34, R5 ;  /* 0x00000005220a7221 */ /* 0x001fc60000010000 */
[----:B------:R-:W0:Y:S01]  /*4060*/  MUFU.EX2 R38, R38 ;  /* 0x0000002600267308 */ /* 0x000e220000000800 */
[----:B------:R-:W-:Y:S01]  /*4070*/  FADD.FTZ R13, R41, R12 ;  /* 0x0000000c290d7221 */ /* 0x000fe20000010000 */
[----:B---3--:R-:W-:-:S06]  /*4080*/  FADD.FTZ R5, R35, R10 ;  /* 0x0000000a23057221 */ /* 0x008fcc0000010000 */
[----:B------:R-:W3:Y:S01]  /*4090*/  MUFU.EX2 R39, R39 ;  /* 0x0000002700277308 */ /* 0x000ee20000000800 */
[----:B------:R-:W-:-:S07]  /*40a0*/  F2FP.BF16.F32.PACK_AB R161, R35, R34 ;  /* 0x0000002223a1723e */ /* 0x000fce00000010ff */
[----:B------:R-:W4:Y:S01]  /*40b0*/  MUFU.EX2 R42, R42 ;  /* 0x0000002a002a7308 */ /* 0x000f220000000800 */
[----:B0-----:R-:W-:Y:S01]  /*40c0*/  FADD.FTZ R10, R38, R5 ;  /* 0x00000005260a7221 */ /* 0x001fe20000010000 */
[----:B------:R0:W-:Y:S06]  /*40d0*/  STSM.16.M88.4 [R23+0x26800], R156 ;  /* 0x0268009c17007844 */ /* 0x0001ec0000000200 */
[----:B------:R-:W5:Y:S01]  /*40e0*/  MUFU.EX2 R43, R43 ;  /* 0x0000002b002b7308 */ /* 0x000f620000000800 */
[C---:B---3--:R-:W-:Y:S01]  /*40f0*/  FADD.FTZ R5, R39.reuse, R10 ;  /* 0x0000000a27057221 */ /* 0x048fe20000010000 */
[----:B------:R-:W-:-:S05]  /*4100*/  F2FP.BF16.F32.PACK_AB R163, R39, R38 ;  /* 0x0000002627a3723e */ /* 0x000fca00000010ff */
[----:B------:R0:W-:Y:S01]  /*4110*/  STSM.16.M88.4 [R186], R160 ;  /* 0x000000a0ba007844 */ /* 0x0001e20000000200 */
[----:B------:R-:W-:Y:S01]  /*4120*/  MUFU.EX2 R44, R44 ;  /* 0x0000002c002c7308 */ /* 0x000fe20000000800 */
[----:B----4-:R-:W-:-:S07]  /*4130*/  FADD.FTZ R10, R42, R5 ;  /* 0x000000052a0a7221 */ /* 0x010fce0000010000 */
[----:B------:R-:W3:Y:S01]  /*4140*/  MUFU.EX2 R46, R46 ;  /* 0x0000002e002e7308 */ /* 0x000ee20000000800 */
[C---:B-----5:R-:W-:Y:S01]  /*4150*/  FADD.FTZ R5, R43.reuse, R10 ;  /* 0x0000000a2b057221 */ /* 0x060fe20000010000 */
[----:B------:R-:W-:-:S06]  /*4160*/  F2FP.BF16.F32.PACK_AB R165, R43, R42 ;  /* 0x0000002a2ba5723e */ /* 0x000fcc00000010ff */
[----:B------:R-:W4:Y:S08]  /*4170*/  MUFU.EX2 R45, R45 ;  /* 0x0000002d002d7308 */ /* 0x000f300000000800 */
[----:B------:R-:W5:Y:S01]  /*4180*/  MUFU.EX2 R47, R47 ;  /* 0x0000002f002f7308 */ /* 0x000f620000000800 */
[----:B---3--:R-:W-:-:S07]  /*4190*/  FADD.FTZ R10, R46, R5 ;  /* 0x000000052e0a7221 */ /* 0x008fce0000010000 */
[----:B------:R-:W-:Y:S01]  /*41a0*/  MUFU.EX2 R48, R48 ;  /* 0x0000003000307308 */ /* 0x000fe20000000800 */
[----:B----4-:R-:W-:-:S07]  /*41b0*/  F2FP.BF16.F32.PACK_AB R166, R45, R44 ;  /* 0x0000002c2da6723e */ /* 0x010fce00000010ff */
[----:B------:R-:W3:Y:S01]  /*41c0*/  MUFU.EX2 R49, R49 ;  /* 0x0000003100317308 */ /* 0x000ee20000000800 */
[C---:B-----5:R-:W-:Y:S01]  /*41d0*/  F2FP.BF16.F32.PACK_AB R167, R47.reuse, R46 ;  /* 0x0000002e2fa7723e */ /* 0x060fe200000010ff */
[----:B------:R-:W-:-:S04]  /*41e0*/  FADD.FTZ R47, R47, R10 ;  /* 0x0000000a2f2f7221 */ /* 0x000fc80000010000 */
[----:B------:R0:W-:Y:S02]  /*41f0*/  STSM.16.M88.4 [R184], R164 ;  /* 0x000000a4b8007844 */ /* 0x0001e40000000200 */
[----:B------:R-:W-:Y:S08]  /*4200*/  MUFU.EX2 R50, R50 ;  /* 0x0000003200327308 */ /* 0x000ff00000000800 */
[----:B------:R-:W4:Y:S01]  /*4210*/  MUFU.EX2 R51, R51 ;  /* 0x0000003300337308 */ /* 0x000f220000000800 */
[----:B---3--:R-:W-:-:S07]  /*4220*/  F2FP.BF16.F32.PACK_AB R172, R49, R48 ;  /* 0x0000003031ac723e */ /* 0x008fce00000010ff */
[----:B------:R-:W-:Y:S08]  /*4230*/  MUFU.EX2 R52, R52 ;  /* 0x0000003400347308 */ /* 0x000ff00000000800 */
[----:B------:R-:W3:Y:S01]  /*4240*/  MUFU.EX2 R9, R9 ;  /* 0x0000000900097308 */ /* 0x000ee20000000800 */
[----:B----4-:R-:W-:Y:S01]  /*4250*/  F2FP.BF16.F32.PACK_AB R173, R51, R50 ;  /* 0x0000003233ad723e */ /* 0x010fe200000010ff */
[----:B------:R-:W-:-:S04]  /*4260*/  FADD.FTZ R50, R50, R47 ;  /* 0x0000002f32327221 */ /* 0x000fc80000010000 */
[----:B------:R-:W-:Y:S02]  /*4270*/  FADD.FTZ R51, R51, R50 ;  /* 0x0000003233337221 */ /* 0x000fe40000010000 */
[----:B------:R-:W4:Y:S08]  /*4280*/  MUFU.EX2 R54, R54 ;  /* 0x0000003600367308 */ /* 0x000f300000000800 */
[----:B------:R5:W1:Y:S01]  /*4290*/  MUFU.EX2 R11, R6 ;  /* 0x00000006000b7308 */ /* 0x000a620000000800 */
[----:B---3--:R-:W-:Y:S01]  /*42a0*/  F2FP.BF16.F32.PACK_AB R174, R9, R52 ;  /* 0x0000003409ae723e */ /* 0x008fe200000010ff */
[----:B-----5:R-:W-:-:S04]  /*42b0*/  FADD.FTZ R6, R44, R13 ;  /* 0x0000000d2c067221 */ /* 0x020fc80000010000 */
[----:B------:R-:W-:Y:S01]  /*42c0*/  FADD.FTZ R45, R45, R6 ;  /* 0x000000062d2d7221 */ /* 0x000fe20000010000 */
[----:B----4-:R-:W-:-:S03]  /*42d0*/  FADD.FTZ R6, R54, R51 ;  /* 0x0000003336067221 */ /* 0x010fc60000010000 */
[----:B------:R-:W-:Y:S01]  /*42e0*/  FADD.FTZ R48, R48, R45 ;  /* 0x0000002d30307221 */ /* 0x000fe20000010000 */
[C---:B-1----:R-:W-:Y:S01]  /*42f0*/  F2FP.BF16.F32.PACK_AB R175, R11.reuse, R54 ;  /* 0x000000360baf723e */ /* 0x042fe200000010ff */
[----:B------:R-:W-:Y:S02]  /*4300*/  FADD.FTZ R6, R11, R6 ;  /* 0x000000060b067221 */ /* 0x000fe40000010000 */
[----:B------:R-:W-:Y:S02]  /*4310*/  FADD.FTZ R49, R49, R48 ;  /* 0x0000003031317221 */ /* 0x000fe40000010000 */
[----:B------:R0:W-:Y:S02]  /*4320*/  STSM.16.M88.4 [R185], R172 ;  /* 0x000000acb9007844 */ /* 0x0001e40000000200 */
[----:B------:R-:W-:-:S04]  /*4330*/  FADD.FTZ R52, R52, R49 ;  /* 0x0000003134347221 */ /* 0x000fc80000010000 */
[----:B------:R-:W-:Y:S01]  /*4340*/  FADD.FTZ R5, R9, R52 ;  /* 0x0000003409057221 */ /* 0x000fe20000010000 */
[----:B------:R-:W-:Y:S06]  /*4350*/  @!P0 BRA `(.L_x_2940) ;  /* 0x0000000000048947 */ /* 0x000fec0003800000 */
[----:B------:R-:W-:Y:S01]  /*4360*/  BPT.TRAP 0x1 ;  /* 0x000000040000795c */ /* 0x000fe20000300000 */
.L_x_2940:
[----:B------:R1:W3:Y:S01]  /*4370*/  SYNCS.PHASECHK.TRANS64.TRYWAIT P2, [R7+URZ+0x28c50], R8 ;  /* 0x028c5008070075a7 */ /* 0x0002e2000804017f */
[----:B------:R-:W-:Y:S05]  /*4380*/  @!P0 BRA `(.L_x_2941) ;  /* 0x0000000000048947 */ /* 0x000fea0003800000 */
[----:B------:R-:W-:Y:S01]  /*4390*/  BPT.TRAP 0x1 ;  /* 0x000000040000795c */ /* 0x000fe20000300000 */
.L_x_2941:
[----:B------:R-:W-:Y:S01]  /*43a0*/  ULOP3.LUT UR48, UR48, 0x2000000, URZ, 0xfc, !UPT ;  /* 0x0200000030307892 */ /* 0x000fe2000f8efc3f */
[----:B---3--:R-:W-:Y:S11]  /*43b0*/  @P2 BRA `(.L_x_2942) ;  /* 0x0000000000082947 */ /* 0x008ff60003800000 */
[----:B------:R-:W3:Y:S02]  /*43c0*/  SYNCS.PHASECHK.TRANS64.TRYWAIT P2, [R7+URZ+0x28c50], R8 ;  /* 0x028c5008070075a7 */ /* 0x000ee4000804017f */
[----:B---3--:R-:W-:Y:S05]  /*43d0*/  @!P2 BRA `(.L_x_2943) ;  /* 0x0000009800fca947 */ /* 0x008fea0003800000 */
.L_x_2942:
[----:B------:R-:W-:Y:S01]  /*43e0*/  ULEA UR6, UR41, UR48, 0xc ;  /* 0x0000003029067291 */ /* 0x000fe2000f8e603f */
[----:B------:R-:W-:Y:S01]  /*43f0*/  WARPGROUP.ARRIVE ;  /* 0x00000000000079c5 */ /* 0x000fe20000000000 */
[----:B------:R-:W-:Y:S01]  /*4400*/  UMOV UR7, 0x40000040 ;  /* 0x4000004000077882 */ /* 0x000fe20000000000 */
[----:B------:R-:W-:Y:S01]  /*4410*/  UMOV UR11, 0x40000040 ;  /* 0x40000040000b7882 */ /* 0x000fe20000000000 */
[----:B------:R-:W-:Y:S01]  /*4420*/  UIADD3 UR10, UR6, 0x80, URZ ;  /* 0x00000080060a7890 */ /* 0x000fe2000fffe03f */
[----:B------:R-:W-:Y:S01]  /*4430*/  ISETP.GE.AND P2, PT, R152, 0x41, PT ;  /* 0x000000419800780c */ /* 0x000fe20003f46270 */
[----:B-123--:R-:W-:-:S03]  /*4440*/  @!P1 VIADD R7, R7, 0x28c60 ;  /* 0x00028c6007079836 */ /* 0x00efc60000000000 */
[----:B------:R-:W-:Y:S01]  /*4450*/  HGMMA.64x256x16.F32.BF16 R24, R156, gdesc[UR4].tnspB, RZ, !UPT, gsb0 ;  /* 0x43e000049c187df0 */ /* 0x000fe2000c0018ff */
[----:B------:R-:W-:Y:S01]  /*4460*/  UMOV UR7, 0x40000040 ;  /* 0x4000004000077882 */ /* 0x000fe20000000000 */
[----:B------:R-:W-:Y:S01]  /*4470*/  @!P1 PRMT R7, RZ, 0x654, R7 ;  /* 0x00000654ff079816 */ /* 0x000fe20000000007 */
[----:B------:R-:W-:Y:S02]  /*4480*/  WARPGROUP.DEPBAR.LE gsb0, 0x0 ;  /* 0x00008000000079c5 */ /* 0x000fe40000010000 */
[----:B------:R-:W-:-:S15]  /*4490*/  WARPGROUP.ARRIVE ;  /* 0x00000000000079c5 */ /* 0x000fde0000000000 */
[----:B------:R-:W-:-:S08]  /*44a0*/  NOP ;  /* 0x0000000000007918 */ /* 0x000fd00000000000 */
[----:B------:R-:W-:Y:S01]  /*44b0*/  HGMMA.64x256x16.F32.BF16 R24, R160, gdesc[UR8].tnspB, R24, gsb0 ;  /* 0x43e00008a0187df0 */ /* 0x000fe20008001818 */
[----:B------:R-:W-:Y:S01]  /*44c0*/  UIADD3 UR10, UR6, 0x100, URZ ;  /* 0x00000100060a7890 */ /* 0x000fe2000fffe03f */
[----:B------:R-:W-:Y:S01]  /*44d0*/  UMOV UR11, 0x40000040 ;  /* 0x40000040000b7882 */ /* 0x000fe20000000000 */
[----:B------:R-:W-:Y:S01]  /*44e0*/  UIADD3 UR6, UR6, 0x180, URZ ;  /* 0x0000018006067890 */ /* 0x000fe2000fffe03f */
[----:B------:R-:W-:Y:S02]  /*44f0*/  WARPGROUP.DEPBAR.LE gsb0, 0x0 ;  /* 0x00008000000079c5 */ /* 0x000fe40000010000 */
[----:B------:R-:W-:-:S15]  /*4500*/  WARPGROUP.ARRIVE ;  /* 0x00000000000079c5 */ /* 0x000fde0000000000 */
[----:B------:R-:W-:-:S07]  /*4510*/  NOP ;  /* 0x0000000000007918 */ /* 0x000fce0000000000 */
[----:B------:R-:W-:Y:S03]  /*4520*/  HGMMA.64x256x16.F32.BF16 R24, R164, gdesc[UR8].tnspB, R24, gsb0 ;  /* 0x43e00008a4187df0 */ /* 0x000fe60008001818 */
        /* <DEDUP_REMOVED lines=14> */
[----:B------:R-:W-:Y:S05]  /*4610*/  @!P2 BRA `(.L_x_2944) ;  /* 0x000000180040a947 */ /* 0x000fea0003800000 */
[----:B-1----:R-:W-:Y:S01]  /*4620*/  IADD3 R7, R169, -0x2, RZ ;  /* 0xfffffffea9077810 */ /* 0x002fe20007ffe0ff */
[----:B------:R-:W-:Y:S01]  /*4630*/  IMAD.MOV.U32 R9, RZ, RZ, R3 ;  /* 0x000000ffff097224 */ /* 0x000fe200078e0003 */
[----:B------:R-:W-:Y:S01]  /*4640*/  UMOV UR21, UR41 ;  /* 0x0000002900157c82 */ /* 0x000fe20008000000 */
[----:B------:R-:W-:Y:S01]  /*4650*/  IMAD.MOV.U32 R11, RZ, RZ, R0 ;  /* 0x000000ffff0b7224 */ /* 0x000fe200078e0000 */
[----:B------:R-:W-:-:S06]  /*4660*/  ULDC UR20, c[0x0][0x988] ;  /* 0x0002620000147ab9 */ /* 0x000fcc0000000800 */
.L_x_2953:
[----:B------:R-:W-:Y:S01]  /*4670*/  UIADD3 UR41, UR21, 0x1, URZ ;  /* 0x0000000115297890 */ /* 0x000fe2000fffe03f */
[C---:B------:R-:W-:Y:S01]  /*4680*/  ISETP.GT.AND P2, PT, R7.reuse, RZ, PT ;  /* 0x000000ff0700720c */ /* 0x040fe20003f44270 */
[----:B------:R-:W-:Y:S02]  /*4690*/  VIADD R7, R7, 0xffffffff ;  /* 0xffffffff07077836 */ /* 0x000fe40000000000 */
[----:B------:R-:W-:-:S04]  /*46a0*/  UISETP.NE.AND UP0, UPT, UR41, 0x2, UPT ;  /* 0x000000022900788c */ /* 0x000fc8000bf05270 */
[----:B------:R-:W-:Y:S02]  /*46b0*/  USEL UR6, URZ, 0x1, UP0 ;  /* 0x000000013f067887 */ /* 0x000fe40008000000 */
[----:B------:R-:W-:Y:S02]  /*46c0*/  USEL UR41, UR41, URZ, UP0 ;  /* 0x0000003f29297287 */ /* 0x000fe40008000000 */
[----:B------:R-:W-:Y:S01]  /*46d0*/  ULOP3.LUT UR40, UR40, UR6, URZ, 0x3c, !UPT ;  /* 0x0000000628287292 */ /* 0x000fe2000f8e3c3f */
[----:B0123--:R-:W-:Y:S11]  /*46e0*/  @!P0 BRA `(.L_x_2945) ;  /* 0x0000000000048947 */ /* 0x00fff60003800000 */
[----:B------:R-:W-:Y:S01]  /*46f0*/  BPT.TRAP 0x1 ;  /* 0x000000040000795c */ /* 0x000fe20000300000 */
.L_x_2945:
[----:B------:R-:W-:Y:S01]  /*4700*/  ULEA UR22, UR41, UR42, 0x3 ;  /* 0x0000002a29167291 */ /* 0x000fe2000f8e183f */
[----:B------:R-:W-:-:S05]  /*4710*/  IMAD.U32 R8, RZ, RZ, UR40 ;  /* 0x00000028ff087e24 */ /* 0x000fca000f8e00ff */
[----:B------:R-:W-:-:S04]  /*4720*/  SHF.L.U32 R8, R8, 0x1f, RZ ;  /* 0x0000001f08087819 */ /* 0x000fc800000006ff */
[----:B------:R1:W2:Y:S01]  /*4730*/  SYNCS.PHASECHK.TRANS64.TRYWAIT P3, [UR22+0x28c30], R8 ;  /* 0x028c3008ff0075a7 */ /* 0x0002a20008060156 */
[----:B------:R-:W-:Y:S05]  /*4740*/  @!P0 BRA `(.L_x_2946) ;  /* 0x0000000000048947 */ /* 0x000fea0003800000 */
[----:B------:R-:W-:Y:S01]  /*4750*/  BPT.TRAP 0x1 ;  /* 0x000000040000795c */ /* 0x000fe20000300000 */
.L_x_2946:
[----:B--2---:R-:W-:Y:S05]  /*4760*/  @P3 BRA `(.L_x_2947) ;  /* 0x0000000000083947 */ /* 0x004fea0003800000 */
[----:B------:R-:W2:Y:S02]  /*4770*/  SYNCS.PHASECHK.TRANS64.TRYWAIT P3, [UR22+0x28c30], R8 ;  /* 0x028c3008ff0075a7 */ /* 0x000ea40008060156 */
[----:B--2---:R-:W-:Y:S05]  /*4780*/  @!P3 BRA `(.L_x_2948) ;  /* 0x000000980024b947 */ /* 0x004fea0003800000 */
.L_x_2947:
[----:B------:R-:W-:Y:S01]  /*4790*/  R2UR UR18, R4 ;  /* 0x00000000041272ca */ /* 0x000fe200000e0000 */
[----:B------:R-:W-:Y:S01]  /*47a0*/  UIADD3 UR6, UR42, 0x20400, URZ ;  /* 0x000204002a067890 */ /* 0x000fe2000fffe03f */
[----:B0-----:R-:W-:Y:S01]  /*47b0*/  WARPGROUP.ARRIVE ;  /* 0x00000000000079c5 */ /* 0x001fe20000000000 */
        /* <DEDUP_REMOVED lines=23> */
[----:B------:R-:W-:-:S04]  /*4930*/  FMNMX.FTZ R0, R152, R11, !PT ;  /* 0x0000000b98007209 */ /* 0x000fc80007810000 */
[----:B--2---:R-:W-:-:S04]  /*4940*/  FMNMX.FTZ R3, R153, R0, !PT ;  /* 0x0000000099037209 */ /* 0x004fc80007810000 */
        /* <DEDUP_REMOVED lines=15> */
[----:B------:R-:W0:Y:S02]  /*4a40*/  SHFL.BFLY PT, R3, R12, 0x2, 0x1f ;  /* 0x0c401f000c037f89 */ /* 0x000e2400000e0000 */
        /* <DEDUP_REMOVED lines=10> */
[----:B------:R-:W-:-:S03]  /*4af0*/  FMNMX.FTZ R12, R170, R3, !PT ;  /* 0x00000003aa0c7209 */ /* 0x000fc60007810000 */
[C---:B------:R-:W-:Y:S01]  /*4b00*/  FMUL.FTZ R191, R0.reuse, UR20 ;  /* 0x0000001400bf7c20 */ /* 0x040fe20008410000 */
[----:B------:R-:W-:Y:S01]  /*4b10*/  FMNMX.FTZ R3, R171, R12, !PT ;  /* 0x0000000cab037209 */ /* 0x000fe20007810000 */
[----:B------:R-:W-:Y:S02]  /*4b20*/  FADD.FTZ R11, -R0, R11 ;  /* 0x0000000b000b7221 */ /* 0x000fe40000010100 */
[--C-:B------:R-:W-:Y:S01]  /*4b30*/  FFMA.FTZ R21, R156, UR20, -R191.reuse ;  /* 0x000000149c157c23 */ /* 0x100fe200080108bf */
[----:B------:R-:W-:Y:S01]  /*4b40*/  FMNMX.FTZ R12, R174, R3, !PT ;  /* 0x00000003ae0c7209 */ /* 0x000fe20007810000 */
[--C-:B------:R-:W-:Y:S01]  /*4b50*/  FFMA.FTZ R156, R160, UR20, -R191.reuse ;  /* 0x00000014a09c7c23 */ /* 0x100fe200080108bf */
[--C-:B------:R-:W-:Y:S01]  /*4b60*/  FFMA.FTZ R160, R168, UR20, -R191.reuse ;  /* 0x00000014a8a07c23 */ /* 0x100fe200080108bf */
[----:B------:R-:W-:Y:S01]  /*4b70*/  FMUL.FTZ R13, R11, UR20 ;  /* 0x000000140b0d7c20 */ /* 0x000fe20008410000 */
[----:B------:R-:W-:Y:S01]  /*4b80*/  FMNMX.FTZ R3, R175, R12, !PT ;  /* 0x0000000caf037209 */ /* 0x000fe20007810000 */
[--C-:B------:R-:W-:Y:S01]  /*4b90*/  FFMA.FTZ R11, R152, UR20, -R191.reuse ;  /* 0x00000014980b7c23 */ /* 0x100fe200080108bf */
[--C-:B------:R-:W-:Y:S01]  /*4ba0*/  FFMA.FTZ R15, R161, UR20, -R191.reuse ;  /* 0x00000014a10f7c23 */ /* 0x100fe200080108bf */
[--C-:B------:R-:W-:Y:S01]  /*4bb0*/  FFMA.FTZ R152, R153, UR20, -R191.reuse ;  /* 0x0000001499987c23 */ /* 0x100fe200080108bf */
[----:B------:R-:W-:Y:S01]  /*4bc0*/  FMNMX.FTZ R12, R178, R3, !PT ;  /* 0x00000003b20c7209 */ /* 0x000fe20007810000 */
[--C-:B------:R-:W-:Y:S01]  /*4bd0*/  FFMA.FTZ R161, R177, UR20, -R191.reuse ;  /* 0x00000014b1a17c23 */ /* 0x100fe200080108bf */
[----:B------:R0:W2:Y:S01]  /*4be0*/  MUFU.EX2 R10, R13 ;  /* 0x0000000d000a7308 */ /* 0x0000a20000000800 */
[--C-:B------:R-:W-:Y:S01]  /*4bf0*/  FFMA.FTZ R153, R169, UR20, -R191.reuse ;  /* 0x00000014a9997c23 */ /* 0x100fe200080108bf */
[----:B------:R-:W-:Y:S01]  /*4c00*/  FMNMX.FTZ R3, R179, R12, !PT ;  /* 0x0000000cb3037209 */ /* 0x000fe20007810000 */
[----:B------:R-:W-:-:S03]  /*4c10*/  FFMA.FTZ R180, R180, UR20, -R191 ;  /* 0x00000014b4b47c23 */ /* 0x000fc600080108bf */
[----:B------:R-:W-:Y:S02]  /*4c20*/  FMNMX.FTZ R14, R182, R3, !PT ;  /* 0x00000003b60e7209 */ /* 0x000fe40007810000 */
[----:B------:R3:W-:Y:S01]  /*4c30*/  MUFU.EX2 R12, R21 ;  /* 0x00000015000c7308 */ /* 0x0007e20000000800 */
[--C-:B0-----:R-:W-:Y:S01]  /*4c40*/  FFMA.FTZ R13, R157, UR20, -R191.reuse ;  /* 0x000000149d0d7c23 */ /* 0x101fe200080108bf */
[----:B------:R-:W-:Y:S01]  /*4c50*/  FMNMX.FTZ R3, R183, R14, !PT ;  /* 0x0000000eb7037209 */ /* 0x000fe20007810000 */
[--C-:B------:R-:W-:Y:S01]  /*4c60*/  FFMA.FTZ R14, R164, UR20, -R191.reuse ;  /* 0x00000014a40e7c23 */ /* 0x100fe200080108bf */
[--C-:B------:R-:W-:Y:S01]  /*4c70*/  FFMA.FTZ R164, R176, UR20, -R191.reuse ;  /* 0x00000014b0a47c23 */ /* 0x100fe200080108bf */
[--C-:B------:R-:W-:Y:S02]  /*4c80*/  FFMA.FTZ R157, R173, UR20, -R191.reuse ;  /* 0x00000014ad9d7c23 */ /* 0x100fe400080108bf */
[----:B------:R-:W0:Y:S01]  /*4c90*/  SHFL.BFLY PT, R20, R3, 0x2, 0x1f ;  /* 0x0c401f0003147f89 */ /* 0x000e2200000e0000 */
[----:B------:R-:W4:Y:S01]  /*4ca0*/  MUFU.EX2 R11, R11 ;  /* 0x0000000b000b7308 */ /* 0x000f220000000800 */
[----:B---3--:R-:W-:Y:S01]  /*4cb0*/  FFMA.FTZ R21, R165, UR20, -R191 ;  /* 0x00000014a5157c23 */ /* 0x008fe200080108bf */
[-C--:B--2---:R-:W-:Y:S01]  /*4cc0*/  FMUL.FTZ R24, R24, R10.reuse ;  /* 0x0000000a18187220 */ /* 0x084fe20000410000 */
[-C--:B------:R-:W-:Y:S01]  /*4cd0*/  FMUL.FTZ R25, R25, R10.reuse ;  /* 0x0000000a19197220 */ /* 0x080fe20000410000 */
[-C--:B------:R-:W-:Y:S01]  /*4ce0*/  FMUL.FTZ R28, R28, R10.reuse ;  /* 0x0000000a1c1c7220 */ /* 0x080fe20000410000 */
[-C--:B------:R-:W-:Y:S01]  /*4cf0*/  FMUL.FTZ R29, R29, R10.reuse ;  /* 0x0000000a1d1d7220 */ /* 0x080fe20000410000 */
[-C--:B------:R-:W-:Y:S01]  /*4d00*/  FMUL.FTZ R32, R32, R10.reuse ;  /* 0x0000000a20207220 */ /* 0x080fe20000410000 */
[-C--:B------:R-:W-:Y:S01]  /*4d10*/  FMUL.FTZ R33, R33, R10.reuse ;  /* 0x0000000a21217220 */ /* 0x080fe20000410000 */
[----:B------:R-:W2:Y:S01]  /*4d20*/  MUFU.EX2 R152, R152 ;  /* 0x0000009800987308 */ /* 0x000ea20000000800 */
        /* <DEDUP_REMOVED lines=8> */
[----:B----4-:R-:W-:Y:S01]  /*4db0*/  FFMA.FTZ R5, R10, R5, R11 ;  /* 0x000000050a057223 */ /* 0x010fe2000001000b */
[-C--:B------:R-:W-:Y:S01]  /*4dc0*/  FMUL.FTZ R49, R49, R10.reuse ;  /* 0x0000000a31317220 */ /* 0x080fe20000410000 */
[-C--:B------:R-:W-:Y:S01]  /*4dd0*/  FMUL.FTZ R52, R52, R10.reuse ;  /* 0x0000000a34347220 */ /* 0x080fe20000410000 */
[-C--:B------:R-:W-:Y:S01]  /*4de0*/  FMUL.FTZ R53, R53, R10.reuse ;  /* 0x0000000a35357220 */ /* 0x080fe20000410000 */
[-C--:B------:R-:W-:Y:S01]  /*4df0*/  FMUL.FTZ R56, R56, R10.reuse ;  /* 0x0000000a38387220 */ /* 0x080fe20000410000 */
[----:B------:R-:W-:Y:S01]  /*4e00*/  FMUL.FTZ R57, R57, R10 ;  /* 0x0000000a39397220 */ /* 0x000fe20000410000 */
[----:B0-----:R-:W-:Y:S01]  /*4e10*/  FMNMX.FTZ R165, R3, R20, !PT ;  /* 0x0000001403a57209 */ /* 0x001fe20007810000 */
[----:B------:R-:W-:Y:S01]  /*4e20*/  FFMA.FTZ R20, R172, UR20, -R191 ;  /* 0x00000014ac147c23 */ /* 0x000fe200080108bf */
[----:B------:R-:W-:Y:S01]  /*4e30*/  MUFU.EX2 R156, R156 ;  /* 0x0000009c009c7308 */ /* 0x000fe20000000800 */
[C---:B--2---:R-:W-:Y:S01]  /*4e40*/  FADD.FTZ R5, R152.reuse, R5 ;  /* 0x0000000598057221 */ /* 0x044fe20000010000 */
[----:B------:R-:W-:Y:S01]  /*4e50*/  F2FP.BF16.F32.PACK_AB R152, R152, R11 ;  /* 0x0000000b9898723e */ /* 0x000fe200000010ff */
[----:B------:R-:W0:Y:S01]  /*4e60*/  SHFL.BFLY PT, R168, R165, 0x1, 0x1f ;  /* 0x0c201f00a5a87f89 */ /* 0x000e2200000e0000 */
        /* <DEDUP_REMOVED lines=22> */
[----:B------:R-:W-:Y:S01]  /*4fd0*/  FMUL.FTZ R97, R97, R10 ;  /* 0x0000000a61617220 */ /* 0x000fe20000410000 */
[----:B0-----:R-:W-:Y:S01]  /*4fe0*/  FMNMX.FTZ R3, R165, R168, !PT ;  /* 0x000000a8a5037209 */ /* 0x001fe20007810000 */
[----:B------:R-:W-:Y:S01]  /*4ff0*/  FFMA.FTZ R168, R181, UR20, -R191 ;  /* 0x00000014b5a87c23 */ /* 0x000fe200080108bf */
[----:B------:R-:W-:-:S02]  /*5000*/  IMAD.U32 R181, RZ, RZ, UR21 ;  /* 0x00000015ffb57e24 */ /* 0x000fc4000f8e00ff */
        /* <DEDUP_REMOVED lines=13> */
[----:B------:R-:W-:Y:S01]  /*50e0*/  IMAD.MOV R154, RZ, RZ, -R22 ;  /* 0x000000ffff9a7224 */ /* 0x000fe200078e0a16 */
[----:B------:R-:W-:Y:S01]  /*50f0*/  MOV R171, UR22 ;  /* 0x0000001600ab7c02 */ /* 0x000fe20008000f00 */
[--C-:B------:R-:W-:Y:S01]  /*5100*/  FFMA.FTZ R169, R158, UR20, -R177.reuse ;  /* 0x000000149ea97c23 */ /* 0x100fe200080108b1 */
[--C-:B------:R-:W-:Y:S01]  /*5110*/  FFMA.FTZ R176, R159, UR20, -R177.reuse ;  /* 0x000000149fb07c23 */ /* 0x100fe200080108b1 */
[--C-:B------:R-:W-:Y:S01]  /*5120*/  FFMA.FTZ R159, R162, UR20, -R177.reuse ;  /* 0x00000014a29f7c23 */ /* 0x100fe200080108b1 */
[----:B------:R-:W-:Y:S01]  /*5130*/  ISETP.NE.AND P3, PT, R17, R154, PT ;  /* 0x0000009a1100720c */ /* 0x000fe20003f65270 */
[----:B------:R-:W-:Y:S01]  /*5140*/  @!P1 VIADD R154, R171, 0x28c40 ;  /* 0x00028c40ab9a9836 */ /* 0x000fe20000000000 */
[----:B------:R-:W2:Y:S01]  /*5150*/  MUFU.EX2 R172, R172 ;  /* 0x000000ac00ac7308 */ /* 0x000ea20000000800 */
[--C-:B0-----:R-:W-:Y:S01]  /*5160*/  FFMA.FTZ R180, R163, UR20, -R177.reuse ;  /* 0x00000014a3b47c23 */ /* 0x101fe200080108b1 */
[--C-:B------:R-:W-:Y:S01]  /*5170*/  FFMA.FTZ R163, R166, UR20, -R177.reuse ;  /* 0x00000014a6a37c23 */ /* 0x100fe200080108b1 */
[--C-:B------:R-:W-:Y:S01]  /*5180*/  FFMA.FTZ R179, R179, UR20, -R177.reuse ;  /* 0x00000014b3b37c23 */ /* 0x100fe200080108b1 */
[----:B------:R-:W-:Y:S01]  /*5190*/  @!P1 PRMT R154, RZ, 0x654, R154 ;  /* 0x00000654ff9a9816 */ /* 0x000fe2000000009a */
[--C-:B------:R-:W-:Y:S01]  /*51a0*/  FFMA.FTZ R173, R174, UR20, -R177.reuse ;  /* 0x00000014aead7c23 */ /* 0x100fe200080108b1 */
[--C-:B------:R-:W-:Y:S01]  /*51b0*/  FFMA.FTZ R174, R175, UR20, -R177.reuse ;  /* 0x00000014afae7c23 */ /* 0x100fe200080108b1 */
[--C-:B------:R-:W-:Y:S01]  /*51c0*/  FFMA.FTZ R175, R178, UR20, -R177.reuse ;  /* 0x00000014b2af7c23 */ /* 0x100fe200080108b1 */
[----:B------:R-:W0:Y:S01]  /*51d0*/  MUFU.EX2 R155, R155 ;  /* 0x0000009b009b7308 */ /* 0x000e220000000800 */
[----:B------:R3:W-:Y:S01]  /*51e0*/  @!P1 SYNCS.ARRIVE.TRANS64.RED.A1T0 RZ, [R154+URZ], RZ ;  /* 0x000000ff9aff99a7 */ /* 0x0007e2000810043f */
[----:B------:R-:W-:Y:S01]  /*51f0*/  FFMA.FTZ R182, R182, UR20, -R177 ;  /* 0x00000014b6b67c23 */ /* 0x000fe200080108b1 */
[----:B------:R-:W-:-:S02]  /*5200*/  @!P3 IMAD R158, R181, 0x40, R16 ;  /* 0x00000040b59eb824 */ /* 0x000fc400078e0210 */
[----:B------:R-:W-:Y:S01]  /*5210*/  FFMA.FTZ R177, R183, UR20, -R177 ;  /* 0x00000014b7b17c23 */ /* 0x000fe200080108b1 */
[-C--:B------:R-:W-:Y:S01]  /*5220*/  FMUL.FTZ R105, R105, R10.reuse ;  /* 0x0000000a69697220 */ /* 0x080fe20000410000 */
[-C--:B------:R-:W-:Y:S01]  /*5230*/  FMUL.FTZ R108, R108, R10.reuse ;  /* 0x0000000a6c6c7220 */ /* 0x080fe20000410000 */
[----:B------:R-:W-:Y:S01]  /*5240*/  FMUL.FTZ R109, R109, R10 ;  /* 0x0000000a6d6d7220 */ /* 0x000fe20000410000 */
[----:B------:R-:W4:Y:S01]  /*5250*/  MUFU.EX2 R169, R169 ;  /* 0x000000a900a97308 */ /* 0x000f220000000800 */
[----:B---3--:R-:W-:Y:S01]  /*5260*/  FADD.FTZ R154, R12, R5 ;  /* 0x000000050c9a7221 */ /* 0x008fe20000010000 */
[----:B--2---:R-:W-:Y:S01]  /*5270*/  FFMA.FTZ R6, R9, R6, R172 ;  /* 0x0000000609067223 */ /* 0x004fe200000100ac */
[----:B------:R-:W-:Y:S01]  /*5280*/  @!P3 LEA R158, R158, UR42, 0x2 ;  /* 0x0000002a9e9ebc11 */ /* 0x000fe2000f8e10ff */
[-C--:B------:R-:W-:Y:S01]  /*5290*/  FMUL.FTZ R112, R112, R10.reuse ;  /* 0x0000000a70707220 */ /* 0x080fe20000410000 */
[----:B------:R-:W-:Y:S01]  /*52a0*/  FADD.FTZ R5, R13, R154 ;  /* 0x0000009a0d057221 */ /* 0x000fe20000010000 */
[-C--:B------:R-:W-:Y:S01]  /*52b0*/  FMUL.FTZ R113, R113, R10.reuse ;  /* 0x0000000a71717220 */ /* 0x080fe20000410000 */
[-C--:B------:R-:W-:Y:S01]  /*52c0*/  FMUL.FTZ R116, R116, R10.reuse ;  /* 0x0000000a74747220 */ /* 0x080fe20000410000 */
[----:B------:R-:W2:Y:S01]  /*52d0*/  MUFU.EX2 R176, R176 ;  /* 0x000000b000b07308 */ /* 0x000ea20000000800 */
[----:B0-----:R-:W-:Y:S01]  /*52e0*/  FADD.FTZ R6, R155, R6 ;  /* 0x000000069b067221 */ /* 0x001fe20000010000 */
[----:B------:R-:W-:Y:S01]  /*52f0*/  FADD.FTZ R154, R156, R5 ;  /* 0x000000059c9a7221 */ /* 0x000fe20000010000 */
[----:B------:R-:W-:Y:S01]  /*5300*/  @!P3 STS [R158+0x28800], R10 ;  /* 0x0288000a9e00b388 */ /* 0x000fe20000000800 */
[-C--:B------:R-:W-:Y:S01]  /*5310*/  FMUL.FTZ R117, R117, R10.reuse ;  /* 0x0000000a75757220 */ /* 0x080fe20000410000 */
[-C--:B------:R-:W-:Y:S01]  /*5320*/  FMUL.FTZ R120, R120, R10.reuse ;  /* 0x0000000a78787220 */ /* 0x080fe20000410000 */
[-C--:B------:R-:W-:Y:S01]  /*5330*/  FMUL.FTZ R121, R121, R10.reuse ;  /* 0x0000000a79797220 */ /* 0x080fe20000410000 */
[----:B------:R0:W-:Y:S01]  /*5340*/  @!P3 STS [R158+0x28820], R9 ;  /* 0x028820099e00b388 */ /* 0x0001e20000000800 */
[----:B------:R-:W3:Y:S01]  /*5350*/  MUFU.EX2 R159, R159 ;  /* 0x0000009f009f7308 */ /* 0x000ee20000000800 */
        /* <DEDUP_REMOVED lines=8> */
[----:B--2---:R-:W-:Y:S01]  /*53e0*/  FADD.FTZ R6, R176, R5 ;  /* 0x00000005b0067221 */ /* 0x004fe20000010000 */
[-C--:B------:R-:W-:Y:S01]  /*53f0*/  FMUL.FTZ R136, R136, R10.reuse ;  /* 0x0000000a88887220 */ /* 0x080fe20000410000 */
[-C--:B------:R-:W-:Y:S01]  /*5400*/  FMUL.FTZ R137, R137, R10.reuse ;  /* 0x0000000a89897220 */ /* 0x080fe20000410000 */
[-C--:B------:R-:W-:Y:S01]  /*5410*/  FMUL.FTZ R140, R140, R10.reuse ;  /* 0x0000000a8c8c7220 */ /* 0x080fe20000410000 */
[-C--:B------:R-:W-:Y:S01]  /*5420*/  FMUL.FTZ R141, R141, R10.reuse ;  /* 0x0000000a8d8d7220 */ /* 0x080fe20000410000 */
[-C--:B------:R-:W-:Y:S01]  /*5430*/  FMUL.FTZ R144, R144, R10.reuse ;  /* 0x0000000a90907220 */ /* 0x080fe20000410000 */
[-C--:B------:R-:W-:Y:S01]  /*5440*/  FMUL.FTZ R145, R145, R10.reuse ;  /* 0x0000000a91917220 */ /* 0x080fe20000410000 */
[----:B------:R-:W2:Y:S01]  /*5450*/  MUFU.EX2 R163, R163 ;  /* 0x000000a300a37308 */ /* 0x000ea20000000800 */
[----:B---3--:R-:W-:Y:S01]  /*5460*/  FADD.FTZ R5, R159, R6 ;  /* 0x000000069f057221 */ /* 0x008fe20000010000 */
[-C--:B------:R-:W-:Y:S01]  /*5470*/  FMUL.FTZ R148, R148, R10.reuse ;  /* 0x0000000a94947220 */ /* 0x080fe20000410000 */
[----:B------:R-:W-:Y:S01]  /*5480*/  FMUL.FTZ R149, R149, R10 ;  /* 0x0000000a95957220 */ /* 0x000fe20000410000 */
[----:B------:R-:W-:Y:S01]  /*5490*/  F2FP.BF16.F32.PACK_AB R156, R15, R156 ;  /* 0x0000009c0f9c723e */ /* 0x000fe200000010ff */
[-C--:B------:R-:W-:Y:S01]  /*54a0*/  FMUL.FTZ R26, R26, R9.reuse ;  /* 0x000000091a1a7220 */ /* 0x080fe20000410000 */
[----:B0-----:R-:W-:Y:S01]  /*54b0*/  F2FP.BF16.F32.PACK_AB R158, R21, R14 ;  /* 0x0000000e159e723e */ /* 0x001fe200000010ff */
[-C--:B------:R-:W-:Y:S01]  /*54c0*/  FMUL.FTZ R27, R27, R9.reuse ;  /* 0x000000091b1b7220 */ /* 0x080fe20000410000 */
[----:B------:R-:W-:Y:S01]  /*54d0*/  MUFU.EX2 R160, R160 ;  /* 0x000000a000a07308 */ /* 0x000fe20000000800 */
[----:B----4-:R-:W-:Y:S01]  /*54e0*/  FADD.FTZ R6, R180, R5 ;  /* 0x00000005b4067221 */ /* 0x010fe20000010000 */
[-C--:B------:R-:W-:Y:S01]  /*54f0*/  FMUL.FTZ R30, R30, R9.reuse ;  /* 0x000000091e1e7220 */ /* 0x080fe20000410000 */
[-C--:B------:R-:W-:Y:S01]  /*5500*/  FMUL.FTZ R31, R31, R9.reuse ;  /* 0x000000091f1f7220 */ /* 0x080fe20000410000 */
[-C--:B------:R-:W-:Y:S01]  /*5510*/  FMUL.FTZ R34, R34, R9.reuse ;  /* 0x0000000922227220 */ /* 0x080fe20000410000 */
[-C--:B------:R-:W-:Y:S01]  /*5520*/  FMUL.FTZ R35, R35, R9.reuse ;  /* 0x0000000923237220 */ /* 0x080fe20000410000 */
[-C--:B------:R-:W-:Y:S01]  /*5530*/  FMUL.FTZ R38, R38, R9.reuse ;  /* 0x0000000926267220 */ /* 0x080fe20000410000 */
[-C--:B------:R-:W-:Y:S01]  /*5540*/  FMUL.FTZ R39, R39, R9.reuse ;  /* 0x0000000927277220 */ /* 0x080fe20000410000 */
[----:B------:R-:W0:Y:S01]  /*5550*/  MUFU.EX2 R192, R192 ;  /* 0x000000c000c07308 */ /* 0x000e220000000800 */
        /* <DEDUP_REMOVED lines=16> */
[----:B0-----:R-:W-:Y:S01]  /*5660*/  FADD.FTZ R6, R192, R5 ;  /* 0x00000005c0067221 */ /* 0x001fe20000010000 */
[-C--:B------:R-:W-:Y:S01]  /*5670*/  FMUL.FTZ R67, R67, R9.reuse ;  /* 0x0000000943437220 */ /* 0x080fe20000410000 */
[-C--:B------:R-:W-:Y:S01]  /*5680*/  FMUL.FTZ R70, R70, R9.reuse ;  /* 0x0000000946467220 */ /* 0x080fe20000410000 */
[-C--:B------:R-:W-:Y:S01]  /*5690*/  FMUL.FTZ R71, R71, R9.reuse ;  /* 0x0000000947477220 */ /* 0x080fe20000410000 */
[-C--:B------:R-:W-:Y:S01]  /*56a0*/  FMUL.FTZ R74, R74, R9.reuse ;  /* 0x000000094a4a7220 */ /* 0x080fe20000410000 */
[-C--:B------:R-:W-:Y:S01]  /*56b0*/  FMUL.FTZ R75, R75, R9.reuse ;  /* 0x000000094b4b7220 */ /* 0x080fe20000410000 */
[-C--:B------:R-:W-:Y:S01]  /*56c0*/  FMUL.FTZ R78, R78, R9.reuse ;  /* 0x000000094e4e7220 */ /* 0x080fe20000410000 */
[----:B------:R-:W0:Y:S01]  /*56d0*/  MUFU.EX2 R167, R167 ;  /* 0x000000a700a77308 */ /* 0x000e220000000800 */
[----:B---3--:R-:W-:Y:S01]  /*56e0*/  FADD.FTZ R179, R15, R154 ;  /* 0x0000009a0fb37221 */ /* 0x008fe20000010000 */
[-C--:B------:R-:W-:Y:S01]  /*56f0*/  FMUL.FTZ R79, R79, R9.reuse ;  /* 0x000000094f4f7220 */ /* 0x080fe20000410000 */
[-C--:B------:R-:W-:Y:S01]  /*5700*/  FMUL.FTZ R82, R82, R9.reuse ;  /* 0x0000000952527220 */ /* 0x080fe20000410000 */
[-C--:B------:R-:W-:Y:S01]  /*5710*/  FMUL.FTZ R83, R83, R9.reuse ;  /* 0x0000000953537220 */ /* 0x080fe20000410000 */
[----:B------:R-:W-:Y:S01]  /*5720*/  FADD.FTZ R154, R14, R179 ;  /* 0x000000b30e9a7221 */ /* 0x000fe20000010000 */
[-C--:B------:R-:W-:Y:S01]  /*5730*/  FMUL.FTZ R86, R86, R9.reuse ;  /* 0x0000000956567220 */ /* 0x080fe20000410000 */
[-C--:B------:R-:W-:Y:S01]  /*5740*/  FMUL.FTZ R87, R87, R9.reuse ;  /* 0x0000000957577220 */ /* 0x080fe20000410000 */
[----:B------:R-:W3:Y:S01]  /*5750*/  MUFU.EX2 R20, R20 ;  /* 0x0000001400147308 */ /* 0x000ee20000000800 */
[----:B------:R-:W-:Y:S01]  /*5760*/  FADD.FTZ R179, R21, R154 ;  /* 0x0000009a15b37221 */ /* 0x000fe20000010000 */
[-C--:B------:R-:W-:Y:S01]  /*5770*/  FMUL.FTZ R90, R90, R9.reuse ;  /* 0x000000095a5a7220 */ /* 0x080fe20000410000 */
[-C--:B------:R-:W-:Y:S01]  /*5780*/  FMUL.FTZ R91, R91, R9.reuse ;  /* 0x000000095b5b7220 */ /* 0x080fe20000410000 */
[-C--:B------:R-:W-:Y:S01]  /*5790*/  FMUL.FTZ R94, R94, R9.reuse ;  /* 0x000000095e5e7220 */ /* 0x080fe20000410000 */
[----:B------:R-:W-:Y:S01]  /*57a0*/  FADD.FTZ R154, R160, R179 ;  /* 0x000000b3a09a7221 */ /* 0x000fe20000010000 */
[----:B--2---:R-:W-:Y:S01]  /*57b0*/  F2FP.BF16.F32.PACK_AB R160, R153, R160 ;  /* 0x000000a099a0723e */ /* 0x004fe200000010ff */
[-C--:B------:R-:W-:Y:S01]  /*57c0*/  FMUL.FTZ R95, R95, R9.reuse ;  /* 0x000000095f5f7220 */ /* 0x080fe20000410000 */
[----:B------:R-:W2:Y:S01]  /*57d0*/  MUFU.EX2 R170, R170 ;  /* 0x000000aa00aa7308 */ /* 0x000ea20000000800 */
[----:B------:R-:W-:Y:S01]  /*57e0*/  FADD.FTZ R179, R153, R154 ;  /* 0x0000009a99b37221 */ /* 0x000fe20000010000 */
[----:B0-----:R-:W-:Y:S01]  /*57f0*/  FADD.FTZ R5, R167, R6 ;  /* 0x00000006a7057221 */ /* 0x001fe20000010000 */
[----:B------:R-:W-:Y:S01]  /*5800*/  F2FP.BF16.F32.PACK_AB R153, R155, R172 ;  /* 0x000000ac9b99723e */ /* 0x000fe200000010ff */
[----:B------:R-:W-:Y:S01]  /*5810*/  FMUL.FTZ R98, R98, R9 ;  /* 0x0000000962627220 */ /* 0x000fe20000410000 */
[----:B------:R-:W-:Y:S01]  /*5820*/  F2FP.BF16.F32.PACK_AB R155, R176, R169 ;  /* 0x000000a9b09b723e */ /* 0x000fe200000010ff */
[-C--:B------:R-:W-:Y:S01]  /*5830*/  FMUL.FTZ R99, R99, R9.reuse ;  /* 0x0000000963637220 */ /* 0x080fe20000410000 */
[-C--:B------:R-:W-:Y:S01]  /*5840*/  FMUL.FTZ R102, R102, R9.reuse ;  /* 0x0000000966667220 */ /* 0x080fe20000410000 */
[----:B------:R-:W0:Y:S01]  /*5850*/  MUFU.EX2 R157, R157 ;  /* 0x0000009d009d7308 */ /* 0x000e220000000800 */
        /* <DEDUP_REMOVED lines=16> */
[C---:B0-----:R-:W-:Y:S01]  /*5960*/  FADD.FTZ R11, R157.reuse, R154 ;  /* 0x0000009a9d0b7221 */ /* 0x041fe20000010000 */
[----:B------:R-:W-:Y:S01]  /*5970*/  F2FP.BF16.F32.PACK_AB R162, R157, R20 ;  /* 0x000000149da2723e */ /* 0x000fe200000010ff */
[----:B------:R-:W-:Y:S01]  /*5980*/  FMUL.FTZ R127, R127, R9 ;  /* 0x000000097f7f7220 */ /* 0x000fe20000410000 */
[----:B------:R-:W-:Y:S01]  /*5990*/  F2FP.BF16.F32.PACK_AB R154, R13, R12 ;  /* 0x0000000c0d9a723e */ /* 0x000fe200000010ff */
[----:B------:R-:W-:Y:S01]  /*59a0*/  BAR.SYNC.DEFER_BLOCKING 0xf, 0x100 ;  /* 0x03c4000000007b1d */ /* 0x000fe20000010000 */
[----:B------:R-:W-:Y:S01]  /*59b0*/  F2FP.BF16.F32.PACK_AB R157, R180, R159 ;  /* 0x0000009fb49d723e */ /* 0x000fe200000010ff */
[----:B------:R-:W-:Y:S01]  /*59c0*/  FMUL.FTZ R130, R130, R9 ;  /* 0x0000000982827220 */ /* 0x000fe20000410000 */
[----:B------:R-:W-:Y:S01]  /*59d0*/  F2FP.BF16.F32.PACK_AB R159, R192, R163 ;  /* 0x000000a3c09f723e */ /* 0x000fe200000010ff */
[----:B---3--:R-:W-:Y:S01]  /*59e0*/  FADD.FTZ R5, R173, R6 ;  /* 0x00000006ad057221 */ /* 0x008fe20000010000 */
[-C--:B------:R-:W-:Y:S01]  /*59f0*/  FMUL.FTZ R131, R131, R9.reuse ;  /* 0x0000000983837220 */ /* 0x080fe20000410000 */
[----:B------:R-:W0:Y:S01]  /*5a00*/  MUFU.EX2 R174, R174 ;  /* 0x000000ae00ae7308 */ /* 0x000e220000000800 */
[-C--:B------:R-:W-:Y:S01]  /*5a10*/  FMUL.FTZ R134, R134, R9.reuse ;  /* 0x0000000986867220 */ /* 0x080fe20000410000 */
[-C--:B------:R-:W-:Y:S01]  /*5a20*/  FMUL.FTZ R135, R135, R9.reuse ;  /* 0x0000000987877220 */ /* 0x080fe20000410000 */
[-C--:B------:R-:W-:Y:S01]  /*5a30*/  FMUL.FTZ R138, R138, R9.reuse ;  /* 0x000000098a8a7220 */ /* 0x080fe20000410000 */
[-C--:B------:R-:W-:Y:S01]  /*5a40*/  FMUL.FTZ R139, R139, R9.reuse ;  /* 0x000000098b8b7220 */ /* 0x080fe20000410000 */
[-C--:B------:R-:W-:Y:S01]  /*5a50*/  FMUL.FTZ R142, R142, R9.reuse ;  /* 0x000000098e8e7220 */ /* 0x080fe20000410000 */
[----:B--2---:R-:W-:Y:S01]  /*5a60*/  FADD.FTZ R10, R164, R11 ;  /* 0x0000000ba40a7221 */ /* 0x004fe20000010000 */
[-C--:B------:R-:W-:Y:S01]  /*5a70*/  FMUL.FTZ R143, R143, R9.reuse ;  /* 0x000000098f8f7220 */ /* 0x080fe20000410000 */
[----:B------:R-:W2:Y:S01]  /*5a80*/  MUFU.EX2 R161, R161 ;  /* 0x000000a100a17308 */ /* 0x000ea20000000800 */
[-C--:B------:R-:W-:Y:S01]  /*5a90*/  FMUL.FTZ R146, R146, R9.reuse ;  /* 0x0000000992927220 */ /* 0x080fe20000410000 */
[-C--:B------:R-:W-:Y:S01]  /*5aa0*/  FMUL.FTZ R147, R147, R9.reuse ;  /* 0x0000000993937220 */ /* 0x080fe20000410000 */
[-C--:B------:R-:W-:Y:S01]  /*5ab0*/  FMUL.FTZ R150, R150, R9.reuse ;  /* 0x0000000996967220 */ /* 0x080fe20000410000 */
[----:B------:R-:W-:-:S04]  /*5ac0*/  FMUL.FTZ R151, R151, R9 ;  /* 0x0000000997977220 */ /* 0x000fc80000410000 */
[----:B------:R-:W3:Y:S01]  /*5ad0*/  MUFU.EX2 R175, R175 ;  /* 0x000000af00af7308 */ /* 0x000ee20000000800 */
[C---:B0-----:R-:W-:Y:S01]  /*5ae0*/  FADD.FTZ R6, R174.reuse, R5 ;  /* 0x00000005ae067221 */ /* 0x041fe20000010000 */
[----:B------:R-:W-:Y:S01]  /*5af0*/  F2FP.BF16.F32.PACK_AB R163, R174, R173 ;  /* 0x000000adaea3723e */ /* 0x000fe200000010ff */
[----:B------:R0:W-:Y:S04]  /*5b00*/  STSM.16.M88.4 [R23+0x26800], R152 ;  /* 0x0268009817007844 */ /* 0x0001e80000000200 */
[----:B------:R0:W-:Y:S01]  /*5b10*/  STSM.16.M88.4 [R186], R156 ;  /* 0x0000009cba007844 */ /* 0x0001e20000000200 */
[----:B------:R-:W4:Y:S01]  /*5b20*/  MUFU.EX2 R168, R168 ;  /* 0x000000a800a87308 */ /* 0x000f220000000800 */
[C---:B--2---:R-:W-:Y:S01]  /*5b30*/  FADD.FTZ R10, R161.reuse, R10 ;  /* 0x0000000aa10a7221 */ /* 0x044fe20000010000 */
[----:B------:R-:W-:-:S02]  /*5b40*/  F2FP.BF16.F32.PACK_AB R164, R161, R164 ;  /* 0x000000a4a1a4723e */ /* 0x000fc400000010ff */
[----:B------:R-:W-:Y:S01]  /*5b50*/  F2FP.BF16.F32.PACK_AB R161, R170, R167 ;  /* 0x000000a7aaa1723e */ /* 0x000fe200000010ff */
[----:B------:R-:W-:-:S03]  /*5b60*/  FADD.FTZ R5, R165, R10 ;  /* 0x0000000aa5057221 */ /* 0x000fc60000010000 */
[----:B------:R-:W2:Y:S01]  /*5b70*/  MUFU.EX2 R182, R182 ;  /* 0x000000b600b67308 */ /* 0x000ea20000000800 */
[----:B---3--:R-:W-:Y:S01]  /*5b80*/  FADD.FTZ R11, R175, R6 ;  /* 0x00000006af0b7221 */ /* 0x008fe20000010000 */
[----:B------:R0:W-:Y:S03]  /*5b90*/  STSM.16.M88.4 [R184], R160 ;  /* 0x000000a0b8007844 */ /* 0x0001e60000000200 */
[----:B------:R-:W-:-:S03]  /*5ba0*/  FADD.FTZ R11, R178, R11 ;  /* 0x0000000bb20b7221 */ /* 0x000fc60000010000 */
[----:B------:R-:W3:Y:S01]  /*5bb0*/  MUFU.EX2 R177, R177 ;  /* 0x000000b100b17308 */ /* 0x000ee20000000800 */
[C---:B----4-:R-:W-:Y:S01]  /*5bc0*/  F2FP.BF16.F32.PACK_AB R166, R168.reuse, R165 ;  /* 0x000000a5a8a6723e */ /* 0x050fe200000010ff */
[----:B------:R-:W-:Y:S01]  /*5bd0*/  FADD.FTZ R5, R168, R5 ;  /* 0x00000005a8057221 */ /* 0x000fe20000010000 */
[----:B------:R-:W-:Y:S01]  /*5be0*/  F2FP.BF16.F32.PACK_AB R165, R178, R175 ;  /* 0x000000afb2a5723e */ /* 0x000fe200000010ff */
[----:B--2---:R-:W-:Y:S01]  /*5bf0*/  FADD.FTZ R6, R182, R11 ;  /* 0x0000000bb6067221 */ /* 0x004fe20000010000 */
[----:B---3--:R-:W-:-:S03]  /*5c00*/  F2FP.BF16.F32.PACK_AB R167, R177, R182 ;  /* 0x000000b6b1a7723e */ /* 0x008fc600000010ff */
[----:B------:R-:W-:Y:S02]  /*5c10*/  FADD.FTZ R6, R177, R6 ;  /* 0x00000006b1067221 */ /* 0x000fe40000010000 */
[----:B------:R0:W-:Y:S01]  /*5c20*/  STSM.16.M88.4 [R185], R164 ;  /* 0x000000a4b9007844 */ /* 0x0001e20000000200 */
[----:B------:R-:W-:Y:S05]  /*5c30*/  @!P0 BRA `(.L_x_2949) ;  /* 0x0000000000048947 */ /* 0x000fea0003800000 */
[----:B------:R-:W-:Y:S01]  /*5c40*/  BPT.TRAP 0x1 ;  /* 0x000000040000795c */ /* 0x000fe20000300000 */
.L_x_2949:
[----:B------:R2:W3:Y:S01]  /*5c50*/  SYNCS.PHASECHK.TRANS64.TRYWAIT P3, [UR22+0x28c50], R8 ;  /* 0x028c5008ff0075a7 */ /* 0x0004e20008060156 */
[----:B------:R-:W-:Y:S05]  /*5c60*/  @!P0 BRA `(.L_x_2950) ;  /* 0x0000000000048947 */ /* 0x000fea0003800000 */
[----:B------:R-:W-:Y:S01]  /*5c70*/  BPT.TRAP 0x1 ;  /* 0x000000040000795c */ /* 0x000fe20000300000 */
.L_x_2950:
[----:B---3--:R-:W-:Y:S05]  /*5c80*/  @P3 BRA `(.L_x_2951) ;  /* 0x0000000000083947 */ /* 0x008fea0003800000 */
[----:B------:R-:W3:Y:S02]  /*5c90*/  SYNCS.PHASECHK.TRANS64.TRYWAIT P3, [UR22+0x28c50], R8 ;  /* 0x028c5008ff0075a7 */ /* 0x000ee40008060156 */
[----:B---3--:R-:W-:Y:S05]  /*5ca0*/  @!P3 BRA `(.L_x_2952) ;  /* 0x0000008000f4b947 */ /* 0x008fea0003800000 */
.L_x_2951:
[----:B------:R-:W-:Y:S01]  /*5cb0*/  ULEA UR10, UR41, UR48, 0xc ;  /* 0x00000030290a7291 */ /* 0x000fe2000f8e603f */
[----:B------:R-:W-:Y:S01]  /*5cc0*/  WARPGROUP.ARRIVE ;  /* 0x00000000000079c5 */ /* 0x000fe20000000000 */
[----:B------:R-:W-:Y:S01]  /*5cd0*/  UMOV UR7, 0x40000040 ;  /* 0x4000004000077882 */ /* 0x000fe20000000000 */
[----:B---3--:R-:W-:Y:S01]  /*5ce0*/  @!P1 VIADD R171, R171, 0x28c60 ;  /* 0x00028c60abab9836 */ /* 0x008fe20000000000 */
        /* <DEDUP_REMOVED lines=35> */
.L_x_2944:
[----:B------:R-:W4:Y:S01]  /*5f20*/  SHFL.BFLY PT, R4, R5, 0x2, 0x1f ;  /* 0x0c401f0005047f89 */ /* 0x000f2200000e0000 */
[----:B------:R-:W-:Y:S01]  /*5f30*/  IMAD.MOV R10, RZ, RZ, -R22 ;  /* 0x000000ffff0a7224 */ /* 0x000fe200078e0a16 */
[----:B------:R-:W-:Y:S01]  /*5f40*/  UIADD3 UR37, UR37, 0x1, URZ ;  /* 0x0000000125257890 */ /* 0x000fe2000fffe03f */
[----:B------:R-:W-:Y:S01]  /*5f50*/  IMAD.U32 R15, RZ, RZ, UR20 ;  /* 0x00000014ff0f7e24 */ /* 0x000fe2000f8e00ff */
[----:B------:R-:W5:Y:S01]  /*5f60*/  SHFL.BFLY PT, R9, R6, 0x2, 0x1f ;  /* 0x0c401f0006097f89 */ /* 0x000f6200000e0000 */
[----:B------:R-:W-:Y:S08]  /*5f70*/  BAR.ARV 0x8, 0xa0 ;  /* 0x0202800000007b1d */ /* 0x000ff00000002000 */
[----:B------:R-:W-:Y:S01]  /*5f80*/  BAR.SYNC.DEFER_BLOCKING 0xf, 0x100 ;  /* 0x03c4000000007b1d */ /* 0x000fe20000010000 */
[----:B------:R-:W-:Y:S01]  /*5f90*/  ISETP.NE.AND P0, PT, R17, R10, PT ;  /* 0x0000000a1100720c */ /* 0x000fe20003f05270 */
[----:B----4-:R-:W-:Y:S01]  /*5fa0*/  FADD.FTZ R4, R4, R5 ;  /* 0x0000000504047221 */ /* 0x010fe20000010000 */
[----:B------:R-:W-:Y:S01]  /*5fb0*/  IMAD.U32 R5, RZ, RZ, UR41 ;  /* 0x00000029ff057e24 */ /* 0x000fe2000f8e00ff */
[----:B------:R-:W-:Y:S01]  /*5fc0*/  UIADD3 UR41, UR41, 0x1, URZ ;  /* 0x0000000129297890 */ /* 0x000fe2000fffe03f */
[----:B-----5:R-:W-:-:S02]  /*5fd0*/  FADD.FTZ R9, R9, R6 ;  /* 0x0000000609097221 */ /* 0x020fc40000010000 */
[----:B-1----:R-:W1:Y:S07]  /*5fe0*/  SHFL.BFLY PT, R7, R4, 0x1, 0x1f ;  /* 0x0c201f0004077f89 */ /* 0x002e6e00000e0000 */
[----:B------:R-:W-:Y:S01]  /*5ff0*/  @!P0 IMAD R5, R5, 0x40, R16 ;  /* 0x0000004005058824 */ /* 0x000fe200078e0210 */
[----:B------:R-:W-:Y:S01]  /*6000*/  UISETP.NE.AND UP0, UPT, UR41, 0x2, UPT ;  /* 0x000000022900788c */ /* 0x000fe2000bf05270 */
[----:B--2---:R-:W2:Y:S03]  /*6010*/  SHFL.BFLY PT, R8, R9, 0x1, 0x1f ;  /* 0x0c201f0009087f89 */ /* 0x004ea600000e0000 */
[----:B------:R-:W-:Y:S01]  /*6020*/  @!P0 LEA R5, R5, UR42, 0x2 ;  /* 0x0000002a05058c11 */ /* 0x000fe2000f8e10ff */
[----:B------:R-:W-:-:S02]  /*6030*/  USEL UR4, URZ, 0x1, UP0 ;  /* 0x000000013f047887 */ /* 0x000fc40008000000 */
[----:B------:R-:W-:Y:S02]  /*6040*/  USEL UR41, UR41, URZ, UP0 ;  /* 0x0000003f29297287 */ /* 0x000fe40008000000 */
[----:B------:R-:W-:Y:S01]  /*6050*/  ULOP3.LUT UR40, UR40, UR4, URZ, 0x3c, !UPT ;  /* 0x0000000428287292 */ /* 0x000fe2000f8e3c3f */
[----:B-1----:R-:W-:Y:S01]  /*6060*/  FADD.FTZ R11, R4, R7 ;  /* 0x00000007040b7221 */ /* 0x002fe20000010000 */
[----:B------:R-:W-:Y:S02]  /*6070*/  IMAD.MOV.U32 R7, RZ, RZ, RZ ;  /* 0x000000ffff077224 */ /* 0x000fe400078e00ff */
[----:B------:R-:W-:Y:S02]  /*6080*/  IMAD.MOV.U32 R4, RZ, RZ, RZ ;  /* 0x000000ffff047224 */ /* 0x000fe400078e00ff */
[----:B--2---:R-:W-:Y:S01]  /*6090*/  FADD.FTZ R13, R9, R8 ;  /* 0x00000008090d7221 */ /* 0x004fe20000010000 */
[----:B------:R-:W-:Y:S02]  /*60a0*/  FSETP.NE.FTZ.AND P1, PT, R11, RZ, PT ;  /* 0x000000ff0b00720b */ /* 0x000fe40003f35000 */
[----:B------:R-:W-:-:S02]  /*60b0*/  MOV R9, UR20 ;  /* 0x0000001400097c02 */ /* 0x000fc40008000f00 */
[----:B------:R-:W-:-:S09]  /*60c0*/  FSETP.NE.FTZ.AND P2, PT, R13, RZ, PT ;  /* 0x000000ff0d00720b */ /* 0x000fd20003f55000 */
[----:B------:R-:W0:Y:S04]  /*60d0*/  @P1 MUFU.RCP R7, R11 ;  /* 0x0000000b00071308 */ /* 0x000e280000001000 */
[----:B------:R-:W-:-:S04]  /*60e0*/  @P2 FMUL.FTZ R15, R15, 0.69314718246459960938 ;  /* 0x3f3172180f0f2820 */ /* 0x000fc80000410000 */
[----:B------:R-:W-:Y:S08]  /*60f0*/  @P2 MUFU.RCP R4, R13 ;  /* 0x0000000d00042308 */ /* 0x000ff00000001000 */
[----:B------:R-:W1:Y:S01]  /*6100*/  @P1 MUFU.LG2 R6, R11 ;  /* 0x0000000b00061308 */ /* 0x000e620000000c00 */
        /* <DEDUP_REMOVED lines=65> */
[----:B-1----:R-:W-:Y:S01]  /*6520*/  @P1 FMUL.FTZ R6, R6, 0.69314718246459960938 ;  /* 0x3f31721806061820 */ /* 0x002fe20000410000 */
[----:B------:R-:W-:-:S02]  /*6530*/  IMAD.MOV.U32 R36, RZ, RZ, -0x800000 ;  /* 0xff800000ff247424 */ /* 0x000fc400078e00ff */
[-C--:B------:R-:W-:Y:S01]  /*6540*/  FMUL.FTZ R11, R30, R4.reuse ;  /* 0x000000041e0b7220 */ /* 0x080fe20000410000 */
[----:B------:R1:W-:Y:S01]  /*6550*/  @!P0 STS [R5+0x28820], R4 ;  /* 0x0288200405008388 */ /* 0x0003e20000000800 */
[----:B------:R-:W-:Y:S01]  /*6560*/  IMAD.MOV.U32 R32, RZ, RZ, -0x800000 ;  /* 0xff800000ff207424 */ /* 0x000fe200078e00ff */
[----:B------:R-:W-:Y:S01]  /*6570*/  PLOP3.LUT P0, PT, PT, PT, PT, 0x8, 0x0 ;  /* 0x000000000000781c */ /* 0x000fe20003f0e170 */
[-C--:B------:R-:W-:Y:S01]  /*6580*/  FMUL.FTZ R27, R27, R4.reuse ;  /* 0x000000041b1b7220 */ /* 0x080fe20000410000 */
[-C--:B------:R-:W-:Y:S01]  /*6590*/  FMUL.FTZ R31, R31, R4.reuse ;  /* 0x000000041f1f7220 */ /* 0x080fe20000410000 */
[-C--:B------:R-:W-:Y:S01]  /*65a0*/  FMUL.FTZ R34, R34, R4.reuse ;  /* 0x0000000422227220 */ /* 0x080fe20000410000 */
[----:B0-----:R-:W0:Y:S01]  /*65b0*/  @P2 MUFU.LG2 R7, R13 ;  /* 0x0000000d00072308 */ /* 0x001e220000000c00 */
[-C--:B------:R-:W-:Y:S01]  /*65c0*/  FMUL.FTZ R35, R35, R4.reuse ;  /* 0x0000000423237220 */ /* 0x080fe20000410000 */
[-C--:B------:R-:W-:Y:S01]  /*65d0*/  FMUL.FTZ R38, R38, R4.reuse ;  /* 0x0000000426267220 */ /* 0x080fe20000410000 */
[-C--:B------:R-:W-:Y:S01]  /*65e0*/  FMUL.FTZ R39, R39, R4.reuse ;  /* 0x0000000427277220 */ /* 0x080fe20000410000 */
[----:B-1----:R-:W-:Y:S01]  /*65f0*/  @P1 FMUL.FTZ R5, R9, 0.69314718246459960938 ;  /* 0x3f31721809051820 */ /* 0x002fe20000410000 */
        /* <DEDUP_REMOVED lines=12> */
[----:B0-----:R-:W-:Y:S01]  /*66c0*/  @P2 FMUL.FTZ R14, R7, 0.69314718246459960938 ;  /* 0x3f317218070e2820 */ /* 0x001fe20000410000 */
        /* <DEDUP_REMOVED lines=48> */
.L_x_2925:
[----:B------:R-:W0:Y:S08]  /*69d0*/  S2UR UR4, SR_CgaCtaId ;  /* 0x00000000000479c3 */ /* 0x000e300000008800 */
[----:B------:R-:W-:Y:S06]  /*69e0*/  BAR.SYNC.DEFER_BLOCKING 0x5, 0x120 ;  /* 0x0144800000007b1d */ /* 0x000fec0000010000 */
[----:B------:R-:W-:Y:S01]  /*69f0*/  UMOV UR42, 0x400 ;  /* 0x00000400002a7882 */ /* 0x000fe20000000000 */
[----:B------:R-:W-:Y:S01]  /*6a00*/  BSSY B0, `(.L_x_2954) ;  /* 0x0000284000007945 */ /* 0x000fe20003800000 */
[----:B0-----:R-:W-:-:S09]  /*6a10*/  ULEA UR42, UR4, UR42, 0x18 ;  /* 0x0000002a042a7291 */ /* 0x001fd2000f8ec03f */
[----:B------:R-:W0:Y:S02]  /*6a20*/  LDS.128 R4, [UR42+0x28cd0] ;  /* 0x028cd02aff047984 */ /* 0x000e240008000c00 */
[----:B0-----:R-:W-:Y:S01]  /*6a30*/  R2UR UR5, R6 ;  /* 0x00000000060572ca */ /* 0x001fe200000e0000 */
[----:B------:R-:W-:Y:S06]  /*6a40*/  BAR.ARV 0x4, 0x120 ;  /* 0x0104800000007b1d */ /* 0x000fec0000002000 */
[----:B------:R-:W-:Y:S08]  /*6a50*/  @P0 BRA `(.L_x_2955) ;  /* 0x0000001c00440947 */ /* 0x000ff00003800000 */
[----:B------:R-:W0:Y:S08]  /*6a60*/  S2UR UR4, SR_SWINHI ;  /* 0x00000000000479c3 */ /* 0x000e300000002f00 */
[----:B------:R-:W-:Y:S01]  /*6a70*/  BAR.SYNC.DEFER_BLOCKING 0x1, 0x100 ;  /* 0x0044000000007b1d */ /* 0x000fe20000010000 */
[----:B------:R-:W-:Y:S01]  /*6a80*/  F2FP.BF16.F32.PACK_AB R8, R8, R167 ;  /* 0x000000a70808723e */ /* 0x000fe200000010ff */
[----:B------:R-:W-:Y:S01]  /*6a90*/  USHF.L.U32 UR8, UR44, 0x2, URZ ;  /* 0x000000022c087899 */ /* 0x000fe2000800063f */
[----:B------:R-:W-:Y:S01]  /*6aa0*/  F2FP.BF16.F32.PACK_AB R9, R27, R9 ;  /* 0x000000091b09723e */ /* 0x000fe200000010ff */
[----:B------:R-:W-:Y:S01]  /*6ab0*/  USHF.L.U64.HI UR9, UR44, 0x2, UR45 ;  /* 0x000000022c097899 */ /* 0x000fe2000801022d */
        /* <DEDUP_REMOVED lines=8> */
[----:B------:R-:W-:Y:S01]  /*6b40*/  F2FP.BF16.F32.PACK_AB R56, R57, R56 ;  /* 0x000000383938723e */ /* 0x000fe200000010ff */
[----:B------:R-:W-:Y:S01]  /*6b50*/  UMOV UR6, UR42 ;  /* 0x0000002a00067c82 */ /* 0x000fe20008000000 */
[----:B0-----:R-:W-:Y:S01]  /*6b60*/  UMOV UR7, UR4 ;  /* 0x0000000400077c82 */ /* 0x001fe20008000000 */
[----:B------:R-:W-:Y:S01]  /*6b70*/  F2FP.BF16.F32.PACK_AB R50, R53, R52 ;  /* 0x000000343532723e */ /* 0x000fe200000010ff */
[----:B------:R-:W-:Y:S01]  /*6b80*/  IMAD.U32 R134, RZ, RZ, UR6 ;  /* 0x00000006ff867e24 */ /* 0x000fe2000f8e00ff */
[----:B------:R-:W-:Y:S01]  /*6b90*/  F2FP.BF16.F32.PACK_AB R51, R55, R54 ;  /* 0x000000363733723e */ /* 0x000fe200000010ff */
[----:B------:R-:W-:Y:S01]  /*6ba0*/  IMAD.U32 R135, RZ, RZ, UR7 ;  /* 0x00000007ff877e24 */ /* 0x000fe2000f8e00ff */
[----:B------:R-:W-:Y:S01]  /*6bb0*/  F2FP.BF16.F32.PACK_AB R57, R59, R58 ;  /* 0x0000003a3b39723e */ /* 0x000fe200000010ff */
[----:B------:R-:W-:Y:S01]  /*6bc0*/  ULDC.64 UR6, c[0x0][0xbd8] ;  /* 0x0002f60000067ab9 */ /* 0x000fe20000000a00 */
[----:B------:R-:W-:Y:S01]  /*6bd0*/  F2FP.BF16.F32.PACK_AB R64, R65, R64 ;  /* 0x000000404140723e */ /* 0x000fe200000010ff */
[----:B------:R-:W-:Y:S01]  /*6be0*/  IMAD.WIDE R130, R189, 0x2, R134 ;  /* 0x00000002bd827825 */ /* 0x000fe200078e0286 */
[----:B------:R-:W-:Y:S01]  /*6bf0*/  F2FP.BF16.F32.PACK_AB R58, R61, R60 ;  /* 0x0000003c3d3a723e */ /* 0x000fe200000010ff */
[----:B------:R-:W-:Y:S01]  /*6c00*/  UIADD3 UR4, UP1, UR8, UR6, URZ ;  /* 0x0000000608047290 */ /* 0x000fe2000ff3e03f */
[----:B------:R-:W-:Y:S01]  /*6c10*/  F2FP.BF16.F32.PACK_AB R59, R63, R62 ;  /* 0x0000003e3f3b723e */ /* 0x000fe200000010ff */
[----:B------:R-:W-:Y:S01]  /*6c20*/  UISETP.NE.U32.AND UP0, UPT, UR6, URZ, UPT ;  /* 0x0000003f0600728c */ /* 0x000fe2000bf05070 */
[C---:B------:R-:W-:Y:S01]  /*6c30*/  IADD3 R169, P1, R130.reuse, 0x20, RZ ;  /* 0x0000002082a97810 */ /* 0x040fe20007f3e0ff */
[----:B------:R-:W-:Y:S01]  /*6c40*/  UIADD3.X UR6, UR9, UR7, URZ, UP1, !UPT ;  /* 0x0000000709067290 */ /* 0x000fe20008ffe43f */
[----:B------:R-:W-:Y:S01]  /*6c50*/  LOP3.LUT R3, R130, 0x380, RZ, 0xc0, !PT ;  /* 0x0000038082037812 */ /* 0x000fe200078ec0ff */
[----:B------:R-:W-:Y:S01]  /*6c60*/  UISETP.NE.AND.EX UP0, UPT, UR7, URZ, UPT, UP0 ;  /* 0x0000003f0700728c */ /* 0x000fe2000bf05300 */
[----:B------:R-:W-:-:S02]  /*6c70*/  IADD3.X R15, RZ, R131, RZ, P1, !PT ;  /* 0x00000083ff0f7210 */ /* 0x000fc40000ffe4ff */
[C---:B------:R-:W-:Y:S02]  /*6c80*/  IADD3 R4, P0, R130.reuse, 0x40, RZ ;  /* 0x0000004082047810 */ /* 0x040fe40007f1e0ff */
[C---:B------:R-:W-:Y:S02]  /*6c90*/  IADD3 R179, P4, R130.reuse, 0x60, RZ ;  /* 0x0000006082b37810 */ /* 0x040fe40007f9e0ff */
[C---:B------:R-:W-:Y:S01]  /*6ca0*/  IADD3 R181, P3, R130.reuse, 0x2000, RZ ;  /* 0x0000200082b57810 */ /* 0x040fe20007f7e0ff */
[--C-:B------:R-:W-:Y:S01]  /*6cb0*/  IMAD.X R21, RZ, RZ, R131.reuse, P0 ;  /* 0x000000ffff157224 */ /* 0x100fe200000e0683 */
        /* <DEDUP_REMOVED lines=8> */
[----:B------:R-:W-:Y:S01]  /*6d40*/  SHF.R.U64 R3, R3, 0x3, RZ ;  /* 0x0000000303037819 */ /* 0x000fe200000012ff */
[----:B------:R-:W-:Y:S01]  /*6d50*/  IMAD.X R103, RZ, RZ, R131, P1 ;  /* 0x000000ffff677224 */ /* 0x000fe200008e0683 */
        /* <DEDUP_REMOVED lines=10> */
[----:B------:R-:W-:Y:S01]  /*6e00*/  IMAD.X R119, RZ, RZ, R131, P6 ;  /* 0x000000ffff777224 */ /* 0x000fe200030e0683 */
[----:B------:R-:W-:-:S02]  /*6e10*/  IADD3 R203, P1, R130, 0x6060, RZ ;  /* 0x0000606082cb7810 */ /* 0x000fc40007f3e0ff */
[----:B------:R-:W-:Y:S01]  /*6e20*/  LOP3.LUT R130, R3, R130, RZ, 0x3c, !PT ;  /* 0x0000008203827212 */ /* 0x000fe200078e3cff */
[--C-:B------:R-:W-:Y:S01]  /*6e30*/  IMAD.X R127, RZ, RZ, R131.reuse, P2 ;  /* 0x000000ffff7f7224 */ /* 0x100fe200010e0683 */
[----:B------:R-:W-:Y:S01]  /*6e40*/  LOP3.LUT R0, R169, 0x380, RZ, 0xc0, !PT ;  /* 0x00000380a9007812 */ /* 0x000fe200078ec0ff */
[----:B------:R-:W-:Y:S01]  /*6e50*/  IMAD.X R13, RZ, RZ, R131, P1 ;  /* 0x000000ffff0d7224 */ /* 0x000fe200008e0683 */
[----:B------:R-:W-:Y:S02]  /*6e60*/  LOP3.LUT R3, R4, 0x380, RZ, 0xc0, !PT ;  /* 0x0000038004037812 */ /* 0x000fe400078ec0ff */
[----:B------:R-:W-:Y:S02]  /*6e70*/  SHF.R.U64 R0, R0, 0x3, RZ ;  /* 0x0000000300007819 */ /* 0x000fe400000012ff */
[----:B------:R-:W-:Y:S02]  /*6e80*/  SHF.R.U64 R3, R3, 0x3, RZ ;  /* 0x0000000303037819 */ /* 0x000fe400000012ff */
[----:B------:R-:W-:-:S02]  /*6e90*/  LOP3.LUT R6, R179, 0x380, RZ, 0xc0, !PT ;  /* 0x00000380b3067812 */ /* 0x000fc400078ec0ff */
        /* <DEDUP_REMOVED lines=8> */
[----:B------:R-:W-:Y:S02]  /*6f20*/  SHF.R.U64 R3, R3, 0x3, RZ ;  /* 0x0000000303037819 */ /* 0x000fe400000012ff */
[----:B------:R-:W-:Y:S02]  /*6f30*/  LOP3.LUT R24, R6, R179, RZ, 0x3c, !PT ;  /* 0x000000b306187212 */ /* 0x000fe400078e3cff */
[----:B------:R-:W-:Y:S02]  /*6f40*/  LOP3.LUT R6, R193, 0x380, RZ, 0xc0, !PT ;  /* 0x00000380c1067812 */ /* 0x000fe400078ec0ff */
[----:B------:R-:W-:-:S02]  /*6f50*/  LOP3.LUT R90, R0, R183, RZ, 0x3c, !PT ;  /* 0x000000b7005a7212 */ /* 0x000fc400078e3cff */
[----:B------:R-:W-:Y:S02]  /*6f60*/  LOP3.LUT R98, R4, R191, RZ, 0x3c, !PT ;  /* 0x000000bf04627212 */ /* 0x000fe400078e3cff */
[----:B------:R-:W-:Y:S02]  /*6f70*/  LOP3.LUT R0, R195, 0x380, RZ, 0xc0, !PT ;  /* 0x00000380c3007812 */ /* 0x000fe400078ec0ff */
[----:B------:R-:W-:Y:S02]  /*6f80*/  LOP3.LUT R94, R3, R94, RZ, 0x3c, !PT ;  /* 0x0000005e035e7212 */ /* 0x000fe400078e3cff */
[----:B------:R-:W-:Y:S02]  /*6f90*/  LOP3.LUT R4, R197, 0x380, RZ, 0xc0, !PT ;  /* 0x00000380c5047812 */ /* 0x000fe400078ec0ff */
[----:B------:R-:W-:Y:S02]  /*6fa0*/  LOP3.LUT R28, R181, 0x380, RZ, 0xc0, !PT ;  /* 0x00000380b51c7812 */ /* 0x000fe400078ec0ff */
[----:B------:R-:W-:-:S02]  /*6fb0*/  LOP3.LUT R3, R110, 0x380, RZ, 0xc0, !PT ;  /* 0x000003806e037812 */ /* 0x000fc400078ec0ff */
[----:B------:R-:W-:Y:S02]  /*6fc0*/  SHF.R.U64 R6, R6, 0x3, RZ ;  /* 0x0000000306067819 */ /* 0x000fe400000012ff */
[----:B------:R-:W-:Y:S02]  /*6fd0*/  SHF.R.U64 R0, R0, 0x3, RZ ;  /* 0x0000000300007819 */ /* 0x000fe400000012ff */
[----:B------:R-:W-:Y:S02]  /*6fe0*/  SHF.R.U64 R4, R4, 0x3, RZ ;  /* 0x0000000304047819 */ /* 0x000fe400000012ff */
[----:B------:R-:W-:Y:S02]  /*6ff0*/  MOV R130, R130 ;  /* 0x0000008200827202 */ /* 0x000fe40000000f00 */
[----:B------:R-:W-:Y:S02]  /*7000*/  SHF.R.U64 R28, R28, 0x3, RZ ;  /* 0x000000031c1c7819 */ /* 0x000fe400000012ff */
[----:B------:R-:W-:Y:S01]  /*7010*/  SHF.R.U64 R3, R3, 0x3, RZ ;  /* 0x0000000303037819 */ /* 0x000fe200000012ff */
[----:B------:R0:W-:Y:S01]  /*7020*/  STSM.16.M88.4 [R130], R8 ;  /* 0x0000000882007844 */ /* 0x0001e20000000200 */
[----:B------:R-:W-:-:S02]  /*7030*/  LOP3.LUT R102, R6, R193, RZ, 0x3c, !PT ;  /* 0x000000c106667212 */ /* 0x000fc400078e3cff */
[----:B------:R-:W-:Y:S02]  /*7040*/  LOP3.LUT R6, R199, 0x380, RZ, 0xc0, !PT ;  /* 0x00000380c7067812 */ /* 0x000fe400078ec0ff */
[----:B------:R-:W-:Y:S02]  /*7050*/  LOP3.LUT R106, R0, R195, RZ, 0x3c, !PT ;  /* 0x000000c3006a7212 */ /* 0x000fe400078e3cff */
[----:B------:R-:W-:Y:S02]  /*7060*/  LOP3.LUT R114, R4, R197, RZ, 0x3c, !PT ;  /* 0x000000c504727212 */ /* 0x000fe400078e3cff */
[----:B------:R-:W-:Y:S02]  /*7070*/  LOP3.LUT R0, R201, 0x380, RZ, 0xc0, !PT ;  /* 0x00000380c9007812 */ /* 0x000fe400078ec0ff */
[----:B------:R-:W-:Y:S02]  /*7080*/  LOP3.LUT R28, R28, R181, RZ, 0x3c, !PT ;  /* 0x000000b51c1c7212 */ /* 0x000fe400078e3cff */
[----:B------:R-:W-:-:S02]  /*7090*/  LOP3.LUT R110, R3, R110, RZ, 0x3c, !PT ;  /* 0x0000006e036e7212 */ /* 0x000fc400078e3cff */
[----:B------:R-:W-:Y:S02]  /*70a0*/  LOP3.LUT R4, R203, 0x380, RZ, 0xc0, !PT ;  /* 0x00000380cb047812 */ /* 0x000fe400078ec0ff */
[----:B------:R-:W-:Y:S02]  /*70b0*/  LOP3.LUT R3, R126, 0x380, RZ, 0xc0, !PT ;  /* 0x000003807e037812 */ /* 0x000fe400078ec0ff */
[----:B------:R-:W-:Y:S02]  /*70c0*/  MOV R15, R14 ;  /* 0x0000000e000f7202 */ /* 0x000fe40000000f00 */
[----:B0-----:R-:W-:Y:S02]  /*70d0*/  F2FP.BF16.F32.PACK_AB R8, R33, R163 ;  /* 0x000000a32108723e */ /* 0x001fe400000010ff */
[----:B------:R-:W-:Y:S02]  /*70e0*/  F2FP.BF16.F32.PACK_AB R9, R35, R34 ;  /* 0x000000222309723e */ /* 0x000fe400000010ff */
[----:B------:R-:W-:-:S02]  /*70f0*/  F2FP.BF16.F32.PACK_AB R10, R37, R155 ;  /* 0x0000009b250a723e */ /* 0x000fc400000010ff */
[----:B------:R-:W-:Y:S02]  /*7100*/  F2FP.BF16.F32.PACK_AB R11, R39, R38 ;  /* 0x00000026270b723e */ /* 0x000fe400000010ff */
[----:B------:R-:W-:Y:S02]  /*7110*/  SHF.R.U64 R6, R6, 0x3, RZ ;  /* 0x0000000306067819 */ /* 0x000fe400000012ff */
[----:B------:R-:W-:Y:S01]  /*7120*/  MOV R20, R20 ;  /* 0x0000001400147202 */ /* 0x000fe20000000f00 */
[----:B------:R0:W-:Y:S01]  /*7130*/  STSM.16.M88.4 [R15], R8 ;  /* 0x000000080f007844 */ /* 0x0001e20000000200 */
[----:B------:R-:W-:Y:S02]  /*7140*/  SHF.R.U64 R0, R0, 0x3, RZ ;  /* 0x0000000300007819 */ /* 0x000fe400000012ff */
[----:B------:R-:W-:Y:S01]  /*7150*/  MOV R24, R24 ;  /* 0x0000001800187202 */ /* 0x000fe20000000f00 */
[----:B------:R-:W-:Y:S01]  /*7160*/  STSM.16.M88.4 [R20], R40 ;  /* 0x0000002814007844 */ /* 0x000fe20000000200 */
[----:B------:R-:W-:-:S02]  /*7170*/  SHF.R.U64 R4, R4, 0x3, RZ ;  /* 0x0000000304047819 */ /* 0x000fc400000012ff */
[----:B------:R-:W-:Y:S01]  /*7180*/  MOV R28, R28 ;  /* 0x0000001c001c7202 */ /* 0x000fe20000000f00 */
[----:B------:R-:W-:Y:S01]  /*7190*/  STSM.16.M88.4 [R24], R48 ;  /* 0x0000003018007844 */ /* 0x000fe20000000200 */
[----:B------:R-:W-:Y:S02]  /*71a0*/  F2FP.BF16.F32.PACK_AB R65, R67, R66 ;  /* 0x000000424341723e */ /* 0x000fe400000010ff */
[----:B------:R-:W-:Y:S01]  /*71b0*/  F2FP.BF16.F32.PACK_AB R72, R73, R72 ;  /* 0x000000484948723e */ /* 0x000fe200000010ff */
[----:B------:R-:W-:Y:S01]  /*71c0*/  STSM.16.M88.4 [R28], R56 ;  /* 0x000000381c007844 */ /* 0x000fe20000000200 */
[----:B------:R-:W-:Y:S02]  /*71d0*/  SHF.R.U64 R3, R3, 0x3, RZ ;  /* 0x0000000303037819 */ /* 0x000fe400000012ff */
[----:B------:R-:W-:Y:S01]  /*71e0*/  MOV R14, R90 ;  /* 0x0000005a000e7202 */ /* 0x000fe20000000f00 */
[----:B0-----:R-:W-:Y:S01]  /*71f0*/  IMAD.U32 R11, RZ, RZ, UR6 ;  /* 0x00000006ff0b7e24 */ /* 0x001fe2000f8e00ff */
[----:B------:R-:W-:Y:S01]  /*7200*/  F2FP.BF16.F32.PACK_AB R66, R69, R68 ;  /* 0x000000444542723e */ /* 0x000fe200000010ff */
[----:B------:R-:W-:Y:S01]  /*7210*/  ULDC.64 UR6, c[0x0][0xbe0] ;  /* 0x0002f80000067ab9 */ /* 0x000fe20000000a00 */
[----:B------:R-:W-:Y:S01]  /*7220*/  F2FP.BF16.F32.PACK_AB R67, R71, R70 ;  /* 0x000000464743723e */ /* 0x000fe200000010ff */
[----:B------:R-:W-:Y:S01]  /*7230*/  IMAD.U32 R10, RZ, RZ, UR4 ;  /* 0x00000004ff0a7e24 */ /* 0x000fe2000f8e00ff */
[----:B------:R-:W-:-:S02]  /*7240*/  F2FP.BF16.F32.PACK_AB R73, R75, R74 ;  /* 0x0000004a4b49723e */ /* 0x000fc400000010ff */
[----:B------:R-:W-:Y:S01]  /*7250*/  F2FP.BF16.F32.PACK_AB R80, R81, R80 ;  /* 0x000000505150723e */ /* 0x000fe200000010ff */
[----:B------:R-:W-:Y:S01]  /*7260*/  STSM.16.M88.4 [R14], R64 ;  /* 0x000000400e007844 */ /* 0x000fe20000000200 */
[----:B------:R-:W-:Y:S02]  /*7270*/  LOP3.LUT R118, R6, R199, RZ, 0x3c, !PT ;  /* 0x000000c706767212 */ /* 0x000fe400078e3cff */
[----:B------:R-:W-:Y:S02]  /*7280*/  MOV R94, R94 ;  /* 0x0000005e005e7202 */ /* 0x000fe40000000f00 */
[----:B------:R-:W-:Y:S02]  /*7290*/  F2FP.BF16.F32.PACK_AB R74, R77, R76 ;  /* 0x0000004c4d4a723e */ /* 0x000fe400000010ff */
[----:B------:R-:W-:Y:S02]  /*72a0*/  F2FP.BF16.F32.PACK_AB R75, R79, R78 ;  /* 0x0000004e4f4b723e */ /* 0x000fe400000010ff */
[----:B------:R-:W-:-:S02]  /*72b0*/  F2FP.BF16.F32.PACK_AB R81, R83, R82 ;  /* 0x000000525351723e */ /* 0x000fc400000010ff */
[----:B------:R-:W-:Y:S01]  /*72c0*/  IADD3.X R123, RZ, R131, RZ, P5, !PT ;  /* 0x00000083ff7b7210 */ /* 0x000fe20002ffe4ff */
[----:B------:R-:W-:Y:S01]  /*72d0*/  STSM.16.M88.4 [R94], R72 ;  /* 0x000000485e007844 */ /* 0x000fe20000000200 */
[----:B------:R-:W-:Y:S02]  /*72e0*/  LOP3.LUT R122, R0, R201, RZ, 0x3c, !PT ;  /* 0x000000c9007a7212 */ /* 0x000fe400078e3cff */
[----:B------:R-:W-:Y:S02]  /*72f0*/  MOV R6, R98 ;  /* 0x0000006200067202 */ /* 0x000fe40000000f00 */
[----:B------:R-:W-:Y:S02]  /*7300*/  F2FP.BF16.F32.PACK_AB R82, R85, R84 ;  /* 0x000000545552723e */ /* 0x000fe400000010ff */
[----:B------:R-:W-:Y:S02]  /*7310*/  F2FP.BF16.F32.PACK_AB R83, R87, R86 ;  /* 0x000000565753723e */ /* 0x000fe400000010ff */
[----:B------:R-:W-:-:S02]  /*7320*/  F2FP.BF16.F32.PACK_AB R88, R89, R88 ;  /* 0x000000585958723e */ /* 0x000fc400000010ff */
[----:B------:R-:W-:Y:S01]  /*7330*/  LOP3.LUT R12, R4, R203, RZ, 0x3c, !PT ;  /* 0x000000cb040c7212 */ /* 0x000fe200078e3cff */
[----:B------:R-:W-:Y:S01]  /*7340*/  STSM.16.M88.4 [R6], R80 ;  /* 0x0000005006007844 */ /* 0x000fe20000000200 */
[----:B------:R-:W-:Y:S02]  /*7350*/  MOV R102, R102 ;  /* 0x0000006600667202 */ /* 0x000fe40000000f00 */
[----:B------:R-:W-:Y:S02]  /*7360*/  F2FP.BF16.F32.PACK_AB R89, R30, R26 ;  /* 0x0000001a1e59723e */ /* 0x000fe400000010ff */
        /* <DEDUP_REMOVED lines=10> */
[----:B------:R-:W-:Y:S01]  /*7410*/  MOV R110, R110 ;  /* 0x0000006e006e7202 */ /* 0x000fe20000000f00 */
        /* <DEDUP_REMOVED lines=8> */
[----:B------:R-:W-:Y:S02]  /*74a0*/  F2FP.BF16.F32.PACK_AB R113, R166, R165 ;  /* 0x000000a5a671723e */ /* 0x000fe400000010ff */
[----:B------:R-:W-:Y:S02]  /*74b0*/  F2FP.BF16.F32.PACK_AB R114, R117, R116 ;  /* 0x000000747572723e */ /* 0x000fe400000010ff */
[----:B------:R-:W-:Y:S02]  /*74c0*/  F2FP.BF16.F32.PACK_AB R115, R170, R168 ;  /* 0x000000a8aa73723e */ /* 0x000fe400000010ff */
[----:B------:R-:W-:Y:S02]  /*74d0*/  F2FP.BF16.F32.PACK_AB R120, R121, R120 ;  /* 0x000000787978723e */ /* 0x000fe400000010ff */
[----:B------:R-:W-:Y:S01]  /*74e0*/  MOV R118, R118 ;  /* 0x0000007600767202 */ /* 0x000fe20000000f00 */
[----:B------:R-:W-:Y:S01]  /*74f0*/  STSM.16.M88.4 [R3], R112 ;  /* 0x0000007003007844 */ /* 0x000fe20000000200 */
[----:B------:R-:W-:-:S02]  /*7500*/  F2FP.BF16.F32.PACK_AB R121, R172, R171 ;  /* 0x000000abac79723e */ /* 0x000fc400000010ff */
[----:B------:R-:W-:Y:S02]  /*7510*/  F2FP.BF16.F32.PACK_AB R122, R125, R124 ;  /* 0x0000007c7d7a723e */ /* 0x000fe400000010ff */
[----:B------:R-:W-:Y:S02]  /*7520*/  F2FP.BF16.F32.PACK_AB R123, R174, R173 ;  /* 0x000000adae7b723e */ /* 0x000fe400000010ff */
[----:B------:R-:W-:Y:S02]  /*7530*/  F2FP.BF16.F32.PACK_AB R128, R129, R128 ;  /* 0x000000808180723e */ /* 0x000fe400000010ff */
[----:B------:R-:W-:Y:S01]  /*7540*/  F2FP.BF16.F32.PACK_AB R136, R137, R136 ;  /* 0x000000888988723e */ /* 0x000fe200000010ff */
[----:B------:R-:W-:Y:S01]  /*7550*/  STSM.16.M88.4 [R118], R120 ;  /* 0x0000007876007844 */ /* 0x000fe20000000200 */
        /* <DEDUP_REMOVED lines=8> */
[----:B------:R-:W-:-:S02]  /*75e0*/  F2FP.BF16.F32.PACK_AB R139, R143, R142 ;  /* 0x0000008e8f8b723e */ /* 0x000fc400000010ff */
[----:B------:R-:W-:Y:S02]  /*75f0*/  F2FP.BF16.F32.PACK_AB R145, R147, R146 ;  /* 0x000000929391723e */ /* 0x000fe400000010ff */
[----:B------:R-:W-:Y:S01]  /*7600*/  MOV R12, R12 ;  /* 0x0000000c000c7202 */ /* 0x000fe20000000f00 */
[----:B------:R-:W-:Y:S01]  /*7610*/  STSM.16.M88.4 [R126], R136 ;  /* 0x000000887e007844 */ /* 0x000fe20000000200 */
[----:B------:R-:W-:Y:S02]  /*7620*/  F2FP.BF16.F32.PACK_AB R146, R149, R148 ;  /* 0x000000949592723e */ /* 0x000fe400000010ff */
[----:B------:R-:W-:Y:S01]  /*7630*/  F2FP.BF16.F32.PACK_AB R147, R151, R150 ;  /* 0x000000969793723e */ /* 0x000fe200000010ff */
[----:B------:R-:W-:Y:S01]  /*7640*/  UISETP.NE.U32.AND UP1, UPT, UR6, URZ, UPT ;  /* 0x0000003f0600728c */ /* 0x000fe2000bf25070 */
[----:B------:R-:W-:-:S03]  /*7650*/  PLOP3.LUT P0, PT, PT, PT, UP0, 0x80, 0x0 ;  /* 0x000000000000781c */ /* 0x000fc60003f0f008 */
[----:B------:R1:W-:Y:S01]  /*7660*/  STSM.16.M88.4 [R12], R144 ;  /* 0x000000900c007844 */ /* 0x0003e20000000200 */
[----:B------:R-:W-:Y:S01]  /*7670*/  BAR.SYNC.DEFER_BLOCKING 0x1, 0x100 ;  /* 0x0044000000007b1d */ /* 0x000fe20000010000 */
[----:B------:R-:W-:-:S07]  /*7680*/  UISETP.NE.AND.EX UP1, UPT, UR7, URZ, UPT, UP1 ;  /* 0x0000003f0700728c */ /* 0x000fce000bf25310 */
[----:B0-----:R-:W0:Y:S01]  /*7690*/  LDC R0, c[0x0][0xa88] ;  /* 0x0002a200ff007b82 */ /* 0x001e220000000800 */
[----:B------:R-:W-:-:S03]  /*76a0*/  PLOP3.LUT P6, PT, PT, PT, UP1, 0x80, 0x0 ;  /* 0x000000000000781c */ /* 0x000fc60003fcf018 */
[----:B------:R-:W-:-:S04]  /*76b0*/  @UP1 UIADD3 UR6, UP2, UR8, UR6, URZ ;  /* 0x0000000608061290 */ /* 0x000fc8000ff5e03f */
[----:B------:R-:W-:Y:S02]  /*76c0*/  @UP1 UIADD3.X UR7, UR9, UR7, URZ, UP2, !UPT ;  /* 0x0000000709071290 */ /* 0x000fe400097fe43f */
[----:B-1----:R-:W-:-:S04]  /*76d0*/  MOV R12, UR6 ;  /* 0x00000006000c7c02 */ /* 0x002fc80008000f00 */
[----:B------:R-:W-:Y:S01]  /*76e0*/  IMAD.U32 R13, RZ, RZ, UR7 ;  /* 0x00000007ff0d7e24 */ /* 0x000fe2000f8e00ff */
[----:B------:R-:W2:Y:S01]  /*76f0*/  @P0 LDG.E R3, desc[UR38][R10.64] ;  /* 0x000000260a030981 */ /* 0x000ea2000c1e1900 */
[----:B------:R-:W-:-:S04]  /*7700*/  IMAD R9, R18, 0x40, R2 ;  /* 0x0000004012097824 */ /* 0x000fc800078e0202 */
[----:B------:R-:W-:Y:S01]  /*7710*/  IMAD.WIDE R134, R9, 0x2, R134 ;  /* 0x0000000209867825 */ /* 0x000fe200078e0286 */
[----:B0-----:R0:W5:Y:S02]  /*7720*/  @P6 LDG.E R0, desc[UR38][R12.64] ;  /* 0x000000260c006981 */ /* 0x001164000c1e1900 */
[C---:B------:R-:W-:Y:S02]  /*7730*/  IADD3 R9, P2, R134.reuse, 0x1000, RZ ;  /* 0x0000100086097810 */ /* 0x040fe40007f5e0ff */
[C---:B------:R-:W-:Y:S02]  /*7740*/  IADD3 R29, P1, R134.reuse, 0x2000, RZ ;  /* 0x00002000861d7810 */ /* 0x040fe40007f3e0ff */
[----:B------:R-:W-:Y:S02]  /*7750*/  P2R R4, PR, RZ, 0x4 ;  /* 0x00000004ff047803 */ /* 0x000fe40000000000 */
[C---:B------:R-:W-:Y:S02]  /*7760*/  IADD3 R25, P2, R134.reuse, 0x3000, RZ ;  /* 0x0000300086197810 */ /* 0x040fe40007f5e0ff */
[----:B------:R-:W-:-:S02]  /*7770*/  IADD3 R41, P3, R134, 0x4000, RZ ;  /* 0x0000400086297810 */ /* 0x000fc40007f7e0ff */
[C---:B------:R-:W-:Y:S02]  /*7780*/  IADD3 R35, P4, R134.reuse, 0x5000, RZ ;  /* 0x0000500086237810 */ /* 0x040fe40007f9e0ff */
[----:B------:R-:W-:Y:S02]  /*7790*/  IADD3 R49, P5, R134, 0x6000, RZ ;  /* 0x0000600086317810 */ /* 0x000fe40007fbe0ff */
[----:B------:R-:W-:Y:S02]  /*77a0*/  LOP3.LUT R8, R9, 0x380, RZ, 0xc0, !PT ;  /* 0x0000038009087812 */ /* 0x000fe400078ec0ff */
[----:B------:R-:W-:Y:S02]  /*77b0*/  LOP3.LUT R28, R29, 0x380, RZ, 0xc0, !PT ;  /* 0x000003801d1c7812 */ /* 0x000fe400078ec0ff */
[----:B------:R-:W-:Y:S02]  /*77c0*/  LOP3.LUT R24, R25, 0x380, RZ, 0xc0, !PT ;  /* 0x0000038019187812 */ /* 0x000fe400078ec0ff */
[----:B------:R-:W-:-:S02]  /*77d0*/  LOP3.LUT R40, R41, 0x380, RZ, 0xc0, !PT ;  /* 0x0000038029287812 */ /* 0x000fc400078ec0ff */
[----:B------:R-:W-:Y:S02]  /*77e0*/  LOP3.LUT R34, R35, 0x380, RZ, 0xc0, !PT ;  /* 0x0000038023227812 */ /* 0x000fe400078ec0ff */
[----:B------:R-:W-:Y:S01]  /*77f0*/  LOP3.LUT R48, R49, 0x380, RZ, 0xc0, !PT ;  /* 0x0000038031307812 */ /* 0x000fe200078ec0ff */
[----:B------:R-:W-:Y:S01]  /*7800*/  UMOV UR4, URZ ;  /* 0x0000003f00047c82 */ /* 0x000fe20008000000 */
[----:B------:R-:W-:Y:S02]  /*7810*/  SHF.R.U64 R8, R8, 0x3, RZ ;  /* 0x0000000308087819 */ /* 0x000fe400000012ff */
[----:B------:R-:W-:Y:S02]  /*7820*/  SHF.R.U64 R28, R28, 0x3, RZ ;  /* 0x000000031c1c7819 */ /* 0x000fe400000012ff */
[----:B------:R-:W-:Y:S02]  /*7830*/  SHF.R.U64 R24, R24, 0x3, RZ ;  /* 0x0000000318187819 */ /* 0x000fe400000012ff */
[----:B------:R-:W-:-:S02]  /*7840*/  SHF.R.U64 R40, R40, 0x3, RZ ;  /* 0x0000000328287819 */ /* 0x000fc400000012ff */
[----:B------:R-:W-:Y:S02]  /*7850*/  SHF.R.U64 R34, R34, 0x3, RZ ;  /* 0x0000000322227819 */ /* 0x000fe400000012ff */
[----:B------:R-:W-:Y:S02]  /*7860*/  SHF.R.U64 R48, R48, 0x3, RZ ;  /* 0x0000000330307819 */ /* 0x000fe400000012ff */
[----:B------:R-:W-:Y:S02]  /*7870*/  LOP3.LUT R8, R8, R9, RZ, 0x3c, !PT ;  /* 0x0000000908087212 */ /* 0x000fe400078e3cff */
[----:B------:R-:W-:Y:S02]  /*7880*/  LOP3.LUT R28, R28, R29, RZ, 0x3c, !PT ;  /* 0x0000001d1c1c7212 */ /* 0x000fe400078e3cff */
[----:B------:R-:W-:Y:S02]  /*7890*/  LOP3.LUT R24, R24, R25, RZ, 0x3c, !PT ;  /* 0x0000001918187212 */ /* 0x000fe400078e3cff */
[----:B------:R-:W-:-:S02]  /*78a0*/  LOP3.LUT R40, R40, R41, RZ, 0x3c, !PT ;  /* 0x0000002928287212 */ /* 0x000fc400078e3cff */
[----:B------:R-:W-:Y:S02]  /*78b0*/  LOP3.LUT R34, R34, R35, RZ, 0x3c, !PT ;  /* 0x0000002322227212 */ /* 0x000fe400078e3cff */
[----:B------:R-:W-:Y:S02]  /*78c0*/  LOP3.LUT R48, R48, R49, RZ, 0x3c, !PT ;  /* 0x0000003130307212 */ /* 0x000fe400078e3cff */
[----:B--2---:R-:W-:Y:S01]  /*78d0*/  @P0 R2UR UR4, R3 ;  /* 0x00000000030402ca */ /* 0x004fe200000e0000 */
[----:B0-----:R-:W-:-:S14]  /*78e0*/  @P6 BRA `(.L_x_2956) ;  /* 0x0000000000106947 */ /* 0x001fdc0003800000 */
[----:B------:R-:W-:Y:S05]  /*78f0*/  @!P0 BRA `(.L_x_2956) ;  /* 0x00000000000c8947 */ /* 0x000fea0003800000 */
[----:B------:R-:W2:Y:S04]  /*7900*/  LDG.E R3, desc[UR38][R10.64] ;  /* 0x000000260a037981 */ /* 0x000ea8000c1e1900 */
[----:B-----5:R-:W2:Y:S02]  /*7910*/  LDG.E R0, desc[UR38][R10.64+0x4] ;  /* 0x000004260a007981 */ /* 0x020ea4000c1e1900 */
[----:B--2---:R-:W-:-:S07]  /*7920*/  IMAD.IADD R0, R0, 0x1, -R3 ;  /* 0x0000000100007824 */ /* 0x004fce00078e0a03 */
.L_x_2956:
[----:B------:R-:W0:Y:S01]  /*7930*/  SHFL.IDX PT, R3, R188, RZ, 0x1f ;  /* 0x00001fffbc037589 */ /* 0x000e2200000e0000 */
[----:B------:R-:W-:Y:S01]  /*7940*/  ISETP.NE.AND P6, PT, R4, RZ, PT ;  /* 0x000000ff0400720c */ /* 0x000fe20003fc5270 */
[--C-:B------:R-:W-:Y:S01]  /*7950*/  IMAD.X R29, RZ, RZ, R135.reuse, P1 ;  /* 0x000000ffff1d7224 */ /* 0x100fe200008e0687 */
[C---:B------:R-:W-:Y:S01]  /*7960*/  IADD3 R39, P0, R134.reuse, 0x7000, RZ ;  /* 0x0000700086277810 */ /* 0x040fe20007f1e0ff */
[--C-:B------:R-:W-:Y:S01]  /*7970*/  IMAD.X R25, RZ, RZ, R135.reuse, P2 ;  /* 0x000000ffff197224 */ /* 0x100fe200010e0687 */
[C---:B------:R-:W-:Y:S01]  /*7980*/  IADD3 R45, P1, R134.reuse, 0x9000, RZ ;  /* 0x00009000862d7810 */ /* 0x040fe20007f3e0ff */
[--C-:B------:R-:W-:Y:S01]  /*7990*/  IMAD.X R9, RZ, RZ, R135.reuse, P6 ;  /* 0x000000ffff097224 */ /* 0x100fe200030e0687 */
[----:B------:R-:W-:Y:S01]  /*79a0*/  IADD3 R53, P6, R134, 0x8000, RZ ;  /* 0x0000800086357810 */ /* 0x000fe20007fde0ff */
[--C-:B------:R-:W-:Y:S01]  /*79b0*/  IMAD.X R35, RZ, RZ, R135.reuse, P4 ;  /* 0x000000ffff237224 */ /* 0x100fe200020e0687 */
[----:B------:R-:W-:Y:S01]  /*79c0*/  LOP3.LUT R38, R39, 0x380, RZ, 0xc0, !PT ;  /* 0x0000038027267812 */ /* 0x000fe200078ec0ff */
[----:B------:R-:W-:Y:S01]  /*79d0*/  IMAD.X R49, RZ, RZ, R135, P5 ;  /* 0x000000ffff317224 */ /* 0x000fe200028e0687 */
[----:B------:R-:W-:Y:S01]  /*79e0*/  LOP3.LUT R52, R53, 0x380, RZ, 0xc0, !PT ;  /* 0x0000038035347812 */ /* 0x000fe200078ec0ff */
[----:B------:R-:W-:Y:S01]  /*79f0*/  USHF.R.S32.HI UR9, URZ, 0x1f, UR4 ;  /* 0x0000001f3f097899 */ /* 0x000fe20008011404 */
[----:B------:R-:W-:Y:S01]  /*7a00*/  LOP3.LUT R44, R45, 0x380, RZ, 0xc0, !PT ;  /* 0x000003802d2c7812 */ /* 0x000fe200078ec0ff */
[----:B------:R-:W-:Y:S01]  /*7a10*/  USHF.R.S32.HI UR12, URZ, 0x1f, UR46 ;  /* 0x0000001f3f0c7899 */ /* 0x000fe2000801142e */
[----:B------:R-:W-:Y:S01]  /*7a20*/  SHF.R.U64 R52, R52, 0x3, RZ ;  /* 0x0000000334347819 */ /* 0x000fe200000012ff */
[----:B------:R-:W-:Y:S01]  /*7a30*/  USEL UR44, UR44, URZ, !UP0 ;  /* 0x0000003f2c2c7287 */ /* 0x000fe2000c000000 */
[----:B------:R-:W-:Y:S01]  /*7a40*/  SHF.R.U64 R38, R38, 0x3, RZ ;  /* 0x0000000326267819 */ /* 0x000fe200000012ff */
[----:B------:R-:W-:Y:S01]  /*7a50*/  USEL UR45, UR45, URZ, !UP0 ;  /* 0x0000003f2d2d7287 */ /* 0x000fe2000c000000 */
[----:B------:R-:W-:-:S02]  /*7a60*/  SHF.R.U64 R44, R44, 0x3, RZ ;  /* 0x000000032c2c7819 */ /* 0x000fc400000012ff */
[----:B------:R-:W-:Y:S01]  /*7a70*/  LOP3.LUT R52, R52, R53, RZ, 0x3c, !PT ;  /* 0x0000003534347212 */ /* 0x000fe200078e3cff */
[--C-:B------:R-:W-:Y:S01]  /*7a80*/  IMAD.X R53, RZ, RZ, R135.reuse, P6 ;  /* 0x000000ffff357224 */ /* 0x100fe200030e0687 */
[----:B------:R-:W-:Y:S01]  /*7a90*/  LOP3.LUT R38, R38, R39, RZ, 0x3c, !PT ;  /* 0x0000002726267212 */ /* 0x000fe200078e3cff */
[--C-:B------:R-:W-:Y:S01]  /*7aa0*/  IMAD.X R39, RZ, RZ, R135.reuse, P0 ;  /* 0x000000ffff277224 */ /* 0x100fe200000e0687 */
[----:B0-----:R-:W-:Y:S02]  /*7ab0*/  ISETP.NE.AND P6, PT, R3, RZ, PT ;  /* 0x000000ff0300720c */ /* 0x001fe40003fc5270 */
[----:B------:R-:W-:Y:S01]  /*7ac0*/  LOP3.LUT R44, R44, R45, RZ, 0x3c, !PT ;  /* 0x0000002d2c2c7212 */ /* 0x000fe200078e3cff */
[----:B------:R-:W-:Y:S01]  /*7ad0*/  IMAD.X R45, RZ, RZ, R135, P1 ;  /* 0x000000ffff2d7224 */ /* 0x000fe200008e0687 */
[----:B------:R-:W-:Y:S02]  /*7ae0*/  IADD3.X R41, RZ, R135, RZ, P3, !PT ;  /* 0x00000087ff297210 */ /* 0x000fe40001ffe4ff */
[----:B------:R-:W-:-:S02]  /*7af0*/  IADD3 R61, P2, R134, 0xa000, RZ ;  /* 0x0000a000863d7810 */ /* 0x000fc40007f5e0ff */
[C---:B------:R-:W-:Y:S02]  /*7b00*/  IADD3 R57, P3, R134.reuse, 0xb000, RZ ;  /* 0x0000b00086397810 */ /* 0x040fe40007f7e0ff */
[C---:B------:R-:W-:Y:S02]  /*7b10*/  IADD3 R69, P4, R134.reuse, 0xc000, RZ ;  /* 0x0000c00086457810 */ /* 0x040fe40007f9e0ff */
[C---:B------:R-:W-:Y:S02]  /*7b20*/  IADD3 R65, P5, R134.reuse, 0xd000, RZ ;  /* 0x0000d00086417810 */ /* 0x040fe40007fbe0ff */
[C---:B------:R-:W-:Y:S02]  /*7b30*/  IADD3 R77, P0, R134.reuse, 0xe000, RZ ;  /* 0x0000e000864d7810 */ /* 0x040fe40007f1e0ff */
[----:B------:R-:W-:Y:S02]  /*7b40*/  IADD3 R4, P1, R134, 0xf000, RZ ;  /* 0x0000f00086047810 */ /* 0x000fe40007f3e0ff */
[----:B------:R-:W-:-:S02]  /*7b50*/  LOP3.LUT R60, R61, 0x380, RZ, 0xc0, !PT ;  /* 0x000003803d3c7812 */ /* 0x000fc400078ec0ff */
[----:B------:R-:W-:Y:S01]  /*7b60*/  LOP3.LUT R56, R57, 0x380, RZ, 0xc0, !PT ;  /* 0x0000038039387812 */ /* 0x000fe200078ec0ff */
[----:B------:R-:W-:Y:S01]  /*7b70*/  IMAD.X R73, RZ, RZ, R135, P1 ;  /* 0x000000ffff497224 */ /* 0x000fe200008e0687 */
[----:B------:R-:W-:Y:S02]  /*7b80*/  LOP3.LUT R68, R69, 0x380, RZ, 0xc0, !PT ;  /* 0x0000038045447812 */ /* 0x000fe400078ec0ff */
[----:B------:R-:W-:Y:S02]  /*7b90*/  LOP3.LUT R64, R65, 0x380, RZ, 0xc0, !PT ;  /* 0x0000038041407812 */ /* 0x000fe400078ec0ff */
[----:B------:R-:W-:Y:S02]  /*7ba0*/  LOP3.LUT R76, R77, 0x380, RZ, 0xc0, !PT ;  /* 0x000003804d4c7812 */ /* 0x000fe400078ec0ff */
[----:B------:R-:W-:Y:S02]  /*7bb0*/  LOP3.LUT R11, R134, 0x380, RZ, 0xc0, !PT ;  /* 0x00000380860b7812 */ /* 0x000fe400078ec0ff */
[----:B------:R-:W-:-:S02]  /*7bc0*/  LOP3.LUT R3, R4, 0x380, RZ, 0xc0, !PT ;  /* 0x0000038004037812 */ /* 0x000fc400078ec0ff */
[----:B------:R-:W-:Y:S02]  /*7bd0*/  SHF.R.U64 R60, R60, 0x3, RZ ;  /* 0x000000033c3c7819 */ /* 0x000fe400000012ff */
[----:B------:R-:W-:Y:S02]  /*7be0*/  SHF.R.U64 R56, R56, 0x3, RZ ;  /* 0x0000000338387819 */ /* 0x000fe400000012ff */
[----:B------:R-:W-:Y:S02]  /*7bf0*/  SHF.R.U64 R68, R68, 0x3, RZ ;  /* 0x0000000344447819 */ /* 0x000fe400000012ff */
[----:B------:R-:W-:Y:S02]  /*7c00*/  SHF.R.U64 R64, R64, 0x3, RZ ;  /* 0x0000000340407819 */ /* 0x000fe400000012ff */
[----:B------:R-:W-:Y:S02]  /*7c10*/  SHF.R.U64 R76, R76, 0x3, RZ ;  /* 0x000000034c4c7819 */ /* 0x000fe400000012ff */
[----:B------:R-:W-:-:S02]  /*7c20*/  SHF.R.U64 R11, R11, 0x3, RZ ;  /* 0x000000030b0b7819 */ /* 0x000fc400000012ff */
[----:B------:R-:W-:Y:S02]  /*7c30*/  SHF.R.U64 R3, R3, 0x3, RZ ;  /* 0x0000000303037819 */ /* 0x000fe400000012ff */
[----:B------:R-:W-:Y:S02]  /*7c40*/  LOP3.LUT R60, R60, R61, RZ, 0x3c, !PT ;  /* 0x0000003d3c3c7212 */ /* 0x000fe400078e3cff */
        /* <DEDUP_REMOVED lines=8> */
[----:B------:R-:W-:-:S02]  /*7cd0*/  IADD3.X R61, RZ, R135, RZ, P2, !PT ;  /* 0x00000087ff3d7210 */ /* 0x000fc400017fe4ff */
[----:B------:R-:W-:Y:S02]  /*7ce0*/  LOP3.LUT R134, R11, R134, RZ, 0x3c, !PT ;  /* 0x000000860b867212 */ /* 0x000fe400078e3cff */
[----:B------:R-:W-:Y:S01]  /*7cf0*/  LOP3.LUT R72, R3, R4, RZ, 0x3c, !PT ;  /* 0x0000000403487212 */ /* 0x000fe200078e3cff */
[----:B------:R-:W-:Y:S06]  /*7d00*/  @P6 BRA `(.L_x_2957) ;  /* 0x0000000000686947 */ /* 0x000fec0003800000 */
[----:B------:R-:W-:Y:S01]  /*7d10*/  ULDC.64 UR10, c[0x0][0xb70] ;  /* 0x0002dc00000a7ab9 */ /* 0x000fe20000000a00 */
[----:B------:R-:W-:Y:S01]  /*7d20*/  UMOV UR6, UR4 ;  /* 0x0000000400067c82 */ /* 0x000fe20008000000 */
[----:B------:R-:W-:Y:S01]  /*7d30*/  UIMAD UR8, UR12, UR10, URZ ;  /* 0x0000000a0c0872a4 */ /* 0x000fe2000f8e023f */
[----:B------:R-:W-:Y:S01]  /*7d40*/  IADD3 R4, -R22, RZ, RZ ;  /* 0x000000ff16047210 */ /* 0x000fe20007ffe1ff */
[----:B------:R-:W-:Y:S01]  /*7d50*/  UMOV UR7, UR9 ;  /* 0x0000000900077c82 */ /* 0x000fe20008000000 */
[----:B------:R-:W-:Y:S01]  /*7d60*/  IMAD R11, R187, 0x40, R16 ;  /* 0x00000040bb0b7824 */ /* 0x000fe200078e0210 */
[----:B------:R-:W-:Y:S01]  /*7d70*/  UIMAD.WIDE.U32 UR6, UR46, UR10, UR6 ;  /* 0x0000000a2e0672a5 */ /* 0x000fe2000f8e0006 */
[----:B------:R-:W-:Y:S01]  /*7d80*/  ISETP.NE.AND P0, PT, R17, R4, PT ;  /* 0x000000041100720c */ /* 0x000fe20003f05270 */
[----:B------:R-:W-:Y:S01]  /*7d90*/  UIMAD UR8, UR46, UR11, UR8 ;  /* 0x0000000b2e0872a4 */ /* 0x000fe2000f8e0208 */
[C---:B------:R-:W-:Y:S01]  /*7da0*/  VIADD R3, R11.reuse, 0x8 ;  /* 0x000000080b037836 */ /* 0x040fe20000000000 */
[----:B------:R-:W-:Y:S01]  /*7db0*/  SHF.R.S32.HI R4, RZ, 0x1f, R11 ;  /* 0x0000001fff047819 */ /* 0x000fe2000001140b */
[----:B------:R-:W-:Y:S01]  /*7dc0*/  ULDC.64 UR10, c[0x0][0xb78] ;  /* 0x0002de00000a7ab9 */ /* 0x000fe20000000a00 */
[----:B------:R-:W-:Y:S01]  /*7dd0*/  UIADD3 UR7, UR7, UR8, URZ ;  /* 0x0000000807077290 */ /* 0x000fe2000fffe03f */
[-C--:B-----5:R-:W-:Y:S01]  /*7de0*/  ISETP.GE.OR P1, PT, R11, R0.reuse, P0 ;  /* 0x000000000b00720c */ /* 0x0a0fe20000726670 */
[----:B------:R-:W-:Y:S01]  /*7df0*/  UIMAD UR8, UR45, UR10, URZ ;  /* 0x0000000a2d0872a4 */ /* 0x000fe2000f8e023f */
[----:B------:R-:W-:Y:S01]  /*7e00*/  ISETP.GE.OR P0, PT, R3, R0, P0 ;  /* 0x000000000300720c */ /* 0x000fe20000706670 */
[----:B------:R-:W-:-:S02]  /*7e10*/  UIMAD.WIDE.U32 UR6, UR44, UR10, UR6 ;  /* 0x0000000a2c0672a5 */ /* 0x000fc4000f8e0006 */
[----:B------:R-:W-:-:S03]  /*7e20*/  UIMAD UR8, UR44, UR11, UR8 ;  /* 0x0000000b2c0872a4 */ /* 0x000fc6000f8e0208 */
[----:B------:R-:W-:Y:S01]  /*7e30*/  ULDC.64 UR10, c[0x0][0xb40] ;  /* 0x0002d000000a7ab9 */ /* 0x000fe20000000a00 */
[----:B------:R-:W-:Y:S02]  /*7e40*/  IADD3 R6, P2, R11, UR6, RZ ;  /* 0x000000060b067c10 */ /* 0x000fe4000ff5e0ff */
[----:B------:R-:W-:-:S05]  /*7e50*/  IMAD.U32 R13, RZ, RZ, UR8 ;  /* 0x00000008ff0d7e24 */ /* 0x000fca000f8e00ff */
[----:B------:R-:W-:Y:S02]  /*7e60*/  IADD3.X R3, R4, UR7, R13, P2, !PT ;  /* 0x0000000704037c10 */ /* 0x000fe400097fe40d */
[----:B------:R-:W-:-:S04]  /*7e70*/  LEA R10, P2, R6, UR10, 0x2 ;  /* 0x0000000a060a7c11 */ /* 0x000fc8000f8410ff */
[----:B------:R-:W-:-:S05]  /*7e80*/  LEA.HI.X R11, R6, UR11, R3, 0x2, P2 ;  /* 0x0000000b060b7c11 */ /* 0x000fca00090f1403 */
[----:B------:R0:W-:Y:S04]  /*7e90*/  @!P1 STG.E desc[UR38][R10.64], R36 ;  /* 0x000000240a009986 */ /* 0x0001e8000c101926 */
[----:B------:R0:W-:Y:S02]  /*7ea0*/  @!P0 STG.E desc[UR38][R10.64+0x20], R32 ;  /* 0x000020200a008986 */ /* 0x0001e4000c101926 */
.L_x_2957:
[C---:B------:R-:W-:Y:S01]  /*7eb0*/  VIADD R4, R2.reuse, 0x40 ;  /* 0x0000004002047836 */ /* 0x040fe20000000000 */
[----:B------:R-:W-:Y:S01]  /*7ec0*/  ULDC UR8, c[0x0][0xa8c] ;  /* 0x0002a30000087ab9 */ /* 0x000fe20000000800 */
[C---:B------:R-:W-:Y:S01]  /*7ed0*/  VIADD R86, R2.reuse, 0x80 ;  /* 0x0000008002567836 */ /* 0x040fe20000000000 */
[----:B------:R-:W-:Y:S01]  /*7ee0*/  IADD3 R87, R2, 0xc0, RZ ;  /* 0x000000c002577810 */ /* 0x000fe20007ffe0ff */
[----:B------:R-:W-:Y:S01]  /*7ef0*/  ULDC.64 UR10, c[0x0][0xaa0] ;  /* 0x0002a800000a7ab9 */ /* 0x000fe20000000a00 */
[----:B------:R-:W-:Y:S01]  /*7f00*/  ISETP.GE.AND P1, PT, R4, UR8, PT ;  /* 0x0000000804007c0c */ /* 0x000fe2000bf26270 */
[----:B------:R1:W5:Y:S01]  /*7f10*/  LD.E.128 R12, desc[UR38][R134.64] ;  /* 0x00000026860c7980 */ /* 0x000362000c101d00 */
[----:B------:R-:W-:Y:S02]  /*7f20*/  ISETP.GE.AND P0, PT, R2, UR8, PT ;  /* 0x0000000802007c0c */ /* 0x000fe4000bf06270 */
[----:B------:R-:W-:Y:S01]  /*7f30*/  SEL R6, RZ, 0xffffffff, P1 ;  /* 0xffffffffff067807 */ /* 0x000fe20000800000 */
[----:B0-----:R-:W5:Y:S01]  /*7f40*/  LD.E.128 R8, desc[UR38][R8.64] ;  /* 0x0000002608087980 */ /* 0x001f62000c101d00 */
[----:B------:R-:W-:-:S03]  /*7f50*/  SEL R3, RZ, 0x1, P0 ;  /* 0x00000001ff037807 */ /* 0x000fc60000000000 */
[----:B------:R-:W-:Y:S01]  /*7f60*/  IMAD.SHL.U32 R6, R6, 0x2, RZ ;  /* 0x0000000206067824 */ /* 0x000fe200078e00ff */
[----:B------:R-:W-:Y:S01]  /*7f70*/  ISETP.GE.AND P0, PT, R86, UR8, PT ;  /* 0x0000000856007c0c */ /* 0x000fe2000bf06270 */
[----:B------:R-:W5:Y:S01]  /*7f80*/  LD.E.128 R28, desc[UR38][R28.64] ;  /* 0x000000261c1c7980 */ /* 0x000f62000c101d00 */
[----:B------:R-:W-:Y:S02]  /*7f90*/  ISETP.GE.AND P1, PT, R87, UR8, PT ;  /* 0x0000000857007c0c */ /* 0x000fe4000bf26270 */
[----:B------:R-:W-:Y:S01]  /*7fa0*/  LOP3.LUT R3, R6, 0x2, R3, 0xe2, !PT ;  /* 0x0000000206037812 */ /* 0x000fe200078ee203 */
[----:B------:R-:W5:Y:S01]  /*7fb0*/  LD.E.128 R24, desc[UR38][R24.64] ;  /* 0x0000002618187980 */ /* 0x000f62000c101d00 */
[----:B------:R-:W-:Y:S02]  /*7fc0*/  SEL R6, RZ, 0x4, P0 ;  /* 0x00000004ff067807 */ /* 0x000fe40000000000 */
[----:B------:R-:W-:Y:S01]  /*7fd0*/  SEL R19, RZ, 0x8, P1 ;  /* 0x00000008ff137807 */ /* 0x000fe20000800000 */
[C---:B------:R-:W-:Y:S01]  /*7fe0*/  VIADD R20, R2.reuse, 0x180 ;  /* 0x0000018002147836 */ /* 0x040fe20000000000 */
[----:B------:R-:W-:Y:S01]  /*7ff0*/  UIMAD UR6, UR9, UR10, URZ ;  /* 0x0000000a090672a4 */ /* 0x000fe2000f8e023f */
[C---:B------:R-:W-:Y:S01]  /*8000*/  VIADD R88, R2.reuse, 0x100 ;  /* 0x0000010002587836 */ /* 0x040fe20000000000 */
[----:B------:R-:W-:Y:S01]  /*8010*/  LOP3.LUT R6, R19, R3, R6, 0xfe, !PT ;  /* 0x0000000313067212 */ /* 0x000fe200078efe06 */
[----:B------:R-:W-:Y:S01]  /*8020*/  VIADD R90, R2, 0x140 ;  /* 0x00000140025a7836 */ /* 0x000fe20000000000 */
[--C-:B------:R-:W-:Y:S01]  /*8030*/  SHF.R.S32.HI R3, RZ, 0x1f, R2.reuse ;  /* 0x0000001fff037819 */ /* 0x100fe20000011402 */
[----:B------:R-:W-:Y:S01]  /*8040*/  IMAD.U32 R21, RZ, RZ, UR10 ;  /* 0x0000000aff157e24 */ /* 0x000fe2000f8e00ff */
[----:B------:R-:W-:Y:S01]  /*8050*/  UIMAD UR6, UR4, UR11, UR6 ;  /* 0x0000000b040672a4 */ /* 0x000fe2000f8e0206 */
[----:B------:R-:W-:Y:S01]  /*8060*/  ISETP.GE.AND P2, PT, R20, UR8, PT ;  /* 0x0000000814007c0c */ /* 0x000fe2000bf46270 */
[----:B------:R-:W5:Y:S01]  /*8070*/  LD.E.128 R40, desc[UR38][R40.64] ;  /* 0x0000002628287980 */ /* 0x000f62000c101d00 */
[----:B------:R-:W-:Y:S01]  /*8080*/  ISETP.GE.AND P0, PT, R88, UR8, PT ;  /* 0x0000000858007c0c */ /* 0x000fe2000bf06270 */
[----:B------:R-:W-:Y:S01]  /*8090*/  IMAD.WIDE.U32 R20, R21, UR4, R2 ;  /* 0x0000000415147c25 */ /* 0x000fe2000f8e0002 */
[----:B------:R-:W-:Y:S01]  /*80a0*/  ISETP.GE.AND P1, PT, R90, UR8, PT ;  /* 0x000000085a007c0c */ /* 0x000fe2000bf26270 */
[----:B------:R-:W-:Y:S01]  /*80b0*/  ULDC.64 UR10, c[0x0][0xae0] ;  /* 0x0002b800000a7ab9 */ /* 0x000fe20000000a00 */
[----:B------:R-:W5:Y:S01]  /*80c0*/  LD.E.128 R32, desc[UR38][R34.64] ;  /* 0x0000002622207980 */ /* 0x000f62000c101d00 */
[----:B------:R-:W-:-:S03]  /*80d0*/  UIMAD UR4, UR12, UR10, URZ ;  /* 0x0000000a0c0472a4 */ /* 0x000fc6000f8e023f */
[----:B------:R-:W5:Y:S01]  /*80e0*/  LD.E.128 R48, desc[UR38][R48.64] ;  /* 0x0000002630307980 */ /* 0x000f62000c101d00 */
[----:B------:R-:W-:-:S03]  /*80f0*/  SEL R3, RZ, 0x10, P0 ;  /* 0x00000010ff037807 */ /* 0x000fc60000000000 */
[----:B------:R-:W5:Y:S01]  /*8100*/  LD.E.128 R36, desc[UR38][R38.64] ;  /* 0x0000002626247980 */ /* 0x000f62000c101d00 */
[----:B------:R-:W-:-:S03]  /*8110*/  SEL R19, RZ, 0x20, P1 ;  /* 0x00000020ff137807 */ /* 0x000fc60000800000 */
[----:B------:R-:W5:Y:S01]  /*8120*/  LD.E.128 R52, desc[UR38][R52.64] ;  /* 0x0000002634347980 */ /* 0x000f62000c101d00 */
[----:B------:R-:W-:-:S03]  /*8130*/  VIADD R21, R21, UR6 ;  /* 0x0000000615157c36 */ /* 0x000fc60008000000 */
[----:B------:R-:W5:Y:S01]  /*8140*/  LD.E.128 R44, desc[UR38][R44.64] ;  /* 0x000000262c2c7980 */ /* 0x000f62000c101d00 */
[----:B------:R-:W-:-:S03]  /*8150*/  IMAD.U32 R81, RZ, RZ, UR10 ;  /* 0x0000000aff517e24 */ /* 0x000fc6000f8e00ff */
[----:B------:R-:W5:Y:S04]  /*8160*/  LD.E.128 R60, desc[UR38][R60.64] ;  /* 0x000000263c3c7980 */ /* 0x000f68000c101d00 */
[----:B------:R-:W5:Y:S04]  /*8170*/  LD.E.128 R56, desc[UR38][R56.64] ;  /* 0x0000002638387980 */ /* 0x000f68000c101d00 */
[----:B------:R-:W5:Y:S04]  /*8180*/  LD.E.128 R68, desc[UR38][R68.64] ;  /* 0x0000002644447980 */ /* 0x000f68000c101d00 */
[----:B------:R-:W5:Y:S04]  /*8190*/  LD.E.128 R64, desc[UR38][R64.64] ;  /* 0x0000002640407980 */ /* 0x000f68000c101d00 */
[----:B------:R-:W5:Y:S04]  /*81a0*/  LD.E.128 R76, desc[UR38][R76.64] ;  /* 0x000000264c4c7980 */ /* 0x000f68000c101d00 */
[----:B------:R-:W5:Y:S01]  /*81b0*/  LD.E.128 R72, desc[UR38][R72.64] ;  /* 0x0000002648487980 */ /* 0x000f62000c101d00 */
[----:B------:R-:W-:Y:S01]  /*81c0*/  UIMAD UR6, UR46, UR11, UR4 ;  /* 0x0000000b2e0672a4 */ /* 0x000fe2000f8e0204 */
[----:B------:R-:W-:Y:S01]  /*81d0*/  LOP3.LUT R6, R19, R6, R3, 0xfe, !PT ;  /* 0x0000000613067212 */ /* 0x000fe200078efe03 */
[----:B------:R-:W-:Y:S01]  /*81e0*/  IMAD.WIDE.U32 R20, R81, UR46, R20 ;  /* 0x0000002e51147c25 */ /* 0x000fe2000f8e0014 */
[----:B------:R-:W-:Y:S01]  /*81f0*/  @!PT LDS RZ, [RZ] ;  /* 0x00000000fffff984 */ /* 0x000fe20000000800 */
[----:B------:R-:W-:Y:S01]  /*8200*/  @!PT LDS RZ, [RZ] ;  /* 0x00000000fffff984 */ /* 0x000fe20000000800 */
[----:B------:R-:W-:Y:S01]  /*8210*/  @!PT LDS RZ, [RZ] ;  /* 0x00000000fffff984 */ /* 0x000fe20000000800 */
[----:B------:R-:W-:Y:S01]  /*8220*/  @!PT LDS RZ, [RZ] ;  /* 0x00000000fffff984 */ /* 0x000fe20000000800 */
[----:B------:R0:W-:Y:S06]  /*8230*/  MEMBAR.ALL.CTA ;  /* 0x0000000000007992 */ /* 0x0001ec0000008000 */
[----:B0-----:R-:W0:Y:S01]  /*8240*/  FENCE.VIEW.ASYNC.S ;  /* 0x00000000000073c6 */ /* 0x001e220000000000 */
[----:B------:R-:W-:Y:S01]  /*8250*/  UIADD3 UR4, UR42, 0x28c20, URZ ;  /* 0x00028c202a047890 */ /* 0x000fe2000fffe03f */
[----:B------:R-:W-:Y:S01]  /*8260*/  SEL R3, RZ, 0x40, P2 ;  /* 0x00000040ff037807 */ /* 0x000fe20001000000 */
[----:B-----5:R-:W-:Y:S01]  /*8270*/  IMAD R19, R187, -0x40, R0 ;  /* 0xffffffc0bb137824 */ /* 0x020fe200078e0200 */
[----:B------:R-:W-:Y:S01]  /*8280*/  IADD3 R80, R2, 0x1c0, RZ ;  /* 0x000001c002507810 */ /* 0x000fe20007ffe0ff */
[----:B------:R-:W-:Y:S01]  /*8290*/  VIADD R21, R21, UR6 ;  /* 0x0000000615157c36 */ /* 0x000fe20008000000 */
[----:B------:R-:W-:Y:S01]  /*82a0*/  ULDC.64 UR6, c[0x0][0xae8] ;  /* 0x0002ba0000067ab9 */ /* 0x000fe20000000a00 */
[----:B------:R-:W-:Y:S01]  /*82b0*/  UPRMT UR4, URZ, 0x654, UR4 ;  /* 0x000006543f047896 */ /* 0x000fe20008000004 */
[C---:B------:R-:W-:Y:S01]  /*82c0*/  ISETP.GE.AND P2, PT, R18.reuse, R19, PT ;  /* 0x000000131200720c */ /* 0x040fe20003f46270 */
[----:B------:R-:W-:Y:S01]  /*82d0*/  IMAD.U32 R83, RZ, RZ, UR6 ;  /* 0x00000006ff537e24 */ /* 0x000fe2000f8e00ff */
[----:B------:R-:W-:Y:S01]  /*82e0*/  UIMAD UR6, UR45, UR6, URZ ;  /* 0x000000062d0672a4 */ /* 0x000fe2000f8e023f */
[----:B------:R-:W-:Y:S01]  /*82f0*/  VIADD R0, R18, 0x20 ;  /* 0x0000002012007836 */ /* 0x000fe20000000000 */
[----:B------:R-:W-:Y:S01]  /*8300*/  ISETP.GE.AND P1, PT, R80, UR8, PT ;  /* 0x0000000850007c0c */ /* 0x000fe2000bf26270 */
[----:B------:R-:W-:Y:S01]  /*8310*/  IMAD.WIDE.U32 R82, R83, UR44, R20 ;  /* 0x0000002c53527c25 */ /* 0x000fe2000f8e0014 */
[----:B------:R-:W-:Y:S01]  /*8320*/  UIMAD UR6, UR44, UR7, UR6 ;  /* 0x000000072c0672a4 */ /* 0x000fe2000f8e0206 */
[----:B------:R-:W-:Y:S01]  /*8330*/  LOP3.LUT R3, R6, R3, RZ, 0xfc, !PT ;  /* 0x0000000306037212 */ /* 0x000fe200078efcff */
[----:B------:R-:W-:Y:S01]  /*8340*/  BSSY B1, `(.L_x_2958) ;  /* 0x0000023000017945 */ /* 0x000fe20003800000 */
[----:B------:R-:W-:-:S02]  /*8350*/  ISETP.GE.AND P0, PT, R0, R19, PT ;  /* 0x000000130000720c */ /* 0x000fc40003f06270 */
[--C-:B------:R-:W-:Y:S02]  /*8360*/  SHF.R.S32.HI R19, RZ, 0x1f, R18.reuse ;  /* 0x0000001fff137819 */ /* 0x100fe40000011412 */
[----:B------:R-:W-:Y:S02]  /*8370*/  SEL R0, RZ, 0x80, P1 ;  /* 0x00000080ff007807 */ /* 0x000fe40000800000 */
[----:B------:R-:W-:Y:S01]  /*8380*/  IADD3 R89, R83, UR6, RZ ;  /* 0x0000000653597c10 */ /* 0x000fe2000fffe0ff */
[----:B0-----:R-:W-:Y:S01]  /*8390*/  SYNCS.ARRIVE.TRANS64.RED.A1T0 RZ, [UR4], RZ ;  /* 0x000000ffffff79a7 */ /* 0x001fe20008100404 */
[----:B------:R-:W-:Y:S01]  /*83a0*/  IMAD.WIDE R80, R187, 0x40, R18 ;  /* 0x00000040bb507825 */ /* 0x000fe200078e0212 */
[----:B------:R-:W-:Y:S01]  /*83b0*/  LOP3.LUT R0, R3, R0, RZ, 0xfc, !PT ;  /* 0x0000000003007212 */ /* 0x000fe200078efcff */
[----:B-1----:R-:W-:Y:S06]  /*83c0*/  @P2 BRA `(.L_x_2959) ;  /* 0x0000000000682947 */ /* 0x002fec0003800000 */
[----:B------:R-:W-:Y:S01]  /*83d0*/  ULDC.64 UR6, c[0x0][0xad8] ;  /* 0x0002b60000067ab9 */ /* 0x000fe20000000a00 */
[----:B------:R-:W-:Y:S01]  /*83e0*/  IMAD.MOV.U32 R20, RZ, RZ, R82 ;  /* 0x000000ffff147224 */ /* 0x000fe200078e0052 */
[----:B------:R-:W-:Y:S01]  /*83f0*/  ISETP.GE.AND P2, PT, R2, UR8, PT ;  /* 0x0000000802007c0c */ /* 0x000fe2000bf46270 */
[----:B------:R-:W-:Y:S01]  /*8400*/  IMAD R85, R81, UR6, RZ ;  /* 0x0000000651557c24 */ /* 0x000fe2000f8e02ff */
[----:B------:R-:W-:Y:S01]  /*8410*/  ISETP.GE.AND P3, PT, R4, UR8, PT ;  /* 0x0000000804007c0c */ /* 0x000fe2000bf66270 */
[----:B------:R-:W-:Y:S01]  /*8420*/  IMAD.MOV.U32 R21, RZ, RZ, R89 ;  /* 0x000000ffff157224 */ /* 0x000fe200078e0059 */
[----:B------:R-:W-:Y:S01]  /*8430*/  ISETP.GE.AND P4, PT, R90, UR8, PT ;  /* 0x000000085a007c0c */ /* 0x000fe2000bf86270 */
[C---:B------:R-:W-:Y:S01]  /*8440*/  IMAD R85, R80.reuse, UR7, R85 ;  /* 0x0000000750557c24 */ /* 0x040fe2000f8e0255 */
[----:B------:R-:W-:Y:S01]  /*8450*/  LOP3.LUT P5, RZ, R3, 0x40, RZ, 0xc0, !PT ;  /* 0x0000004003ff7812 */ /* 0x000fe200078ac0ff */
[----:B------:R-:W-:Y:S01]  /*8460*/  IMAD.WIDE.U32 R20, R80, UR6, R20 ;  /* 0x0000000650147c25 */ /* 0x000fe2000f8e0014 */
[----:B------:R-:W-:Y:S01]  /*8470*/  ULDC.64 UR6, c[0x0][0xa80] ;  /* 0x0002a00000067ab9 */ /* 0x000fe20000000a00 */
[----:B------:R-:W-:-:S02]  /*8480*/  LOP3.LUT P6, RZ, R0, 0x80, RZ, 0xc0, !PT ;  /* 0x0000008000ff7812 */ /* 0x000fc400078cc0ff */
[----:B------:R-:W-:Y:S01]  /*8490*/  IMAD.IADD R21, R21, 0x1, R85 ;  /* 0x0000000115157824 */ /* 0x000fe200078e0255 */
[----:B------:R-:W-:-:S04]  /*84a0*/  LEA R84, P1, R20, UR6, 0x1 ;  /* 0x0000000614547c11 */ /* 0x000fc8000f8208ff */
[----:B------:R-:W-:Y:S02]  /*84b0*/  LEA.HI.X R85, R20, UR7, R21, 0x1, P1 ;  /* 0x0000000714557c11 */ /* 0x000fe400088f0c15 */
[----:B------:R-:W-:-:S03]  /*84c0*/  ISETP.GE.AND P1, PT, R86, UR8, PT ;  /* 0x0000000856007c0c */ /* 0x000fc6000bf26270 */
[----:B------:R0:W-:Y:S01]  /*84d0*/  @!P2 STG.E.128 desc[UR38][R84.64], R12 ;  /* 0x0000000c5400a986 */ /* 0x0001e2000c101d26 */
[----:B------:R-:W-:-:S03]  /*84e0*/  ISETP.GE.AND P2, PT, R87, UR8, PT ;  /* 0x0000000857007c0c */ /* 0x000fc6000bf46270 */
[----:B------:R0:W-:Y:S01]  /*84f0*/  @!P3 STG.E.128 desc[UR38][R84.64+0x80], R28 ;  /* 0x0000801c5400b986 */ /* 0x0001e2000c101d26 */
[----:B------:R-:W-:-:S03]  /*8500*/  ISETP.GE.AND P3, PT, R88, UR8, PT ;  /* 0x0000000858007c0c */ /* 0x000fc6000bf66270 */
[----:B------:R0:W-:Y:S04]  /*8510*/  @!P4 STG.E.128 desc[UR38][R84.64+0x280], R60 ;  /* 0x0002803c5400c986 */ /* 0x0001e8000c101d26 */
[----:B------:R0:W-:Y:S04]  /*8520*/  @!P1 STG.E.128 desc[UR38][R84.64+0x100], R40 ;  /* 0x0001002854009986 */ /* 0x0001e8000c101d26 */
[----:B------:R0:W-:Y:S04]  /*8530*/  @!P2 STG.E.128 desc[UR38][R84.64+0x180], R48 ;  /* 0x000180305400a986 */ /* 0x0001e8000c101d26 */
[----:B------:R0:W-:Y:S04]  /*8540*/  @!P3 STG.E.128 desc[UR38][R84.64+0x200], R52 ;  /* 0x000200345400b986 */ /* 0x0001e8000c101d26 */
[----:B------:R0:W-:Y:S04]  /*8550*/  @P5 STG.E.128 desc[UR38][R84.64+0x300], R68 ;  /* 0x0003004454005986 */ /* 0x0001e8000c101d26 */
[----:B------:R0:W-:Y:S02]  /*8560*/  @P6 STG.E.128 desc[UR38][R84.64+0x380], R76 ;  /* 0x0003804c54006986 */ /* 0x0001e4000c101d26 */
.L_x_2959:
[----:B------:R-:W-:Y:S05]  /*8570*/  BSYNC B1 ;  /* 0x0000000000017941 */ /* 0x000fea0003800000 */
.L_x_2958:
[----:B------:R-:W-:Y:S05]  /*8580*/  @P0 BRA `(.L_x_2960) ;  /* 0x0000000c002c0947 */ /* 0x000fea0003800000 */
[----:B0-----:R-:W-:Y:S01]  /*8590*/  IADD3 R15, P0, R80, 0x20, RZ ;  /* 0x00000020500f7810 */ /* 0x001fe20007f1e0ff */
[----:B------:R-:W-:Y:S01]  /*85a0*/  ULDC.64 UR6, c[0x0][0xad8] ;  /* 0x0002b60000067ab9 */ /* 0x000fe20000000a00 */
[----:B------:R-:W-:Y:S01]  /*85b0*/  MOV R13, R89 ;  /* 0x00000059000d7202 */ /* 0x000fe20000000f00 */
[----:B------:R-:W-:Y:S01]  /*85c0*/  IMAD.MOV.U32 R12, RZ, RZ, R82 ;  /* 0x000000ffff0c7224 */ /* 0x000fe200078e0052 */
[----:B------:R-:W-:Y:S01]  /*85d0*/  ISETP.GE.AND P4, PT, R4, UR8, PT ;  /* 0x0000000804007c0c */ /* 0x000fe2000bf86270 */
[----:B------:R-:W-:Y:S01]  /*85e0*/  IMAD.X R80, RZ, RZ, R81, P0 ;  /* 0x000000ffff507224 */ /* 0x000fe200000e0651 */
[----:B------:R-:W-:Y:S01]  /*85f0*/  ISETP.GE.AND P3, PT, R86, UR8, PT ;  /* 0x0000000856007c0c */ /* 0x000fe2000bf66270 */
[----:B------:R-:W-:Y:S01]  /*8600*/  IMAD.WIDE.U32 R12, R15, UR6, R12 ;  /* 0x000000060f0c7c25 */ /* 0x000fe2000f8e000c */
[----:B------:R-:W-:Y:S02]  /*8610*/  ISETP.GE.AND P5, PT, R2, UR8, PT ;  /* 0x0000000802007c0c */ /* 0x000fe4000bfa6270 */
[----:B------:R-:W-:Y:S01]  /*8620*/  ISETP.GE.AND P2, PT, R87, UR8, PT ;  /* 0x0000000857007c0c */ /* 0x000fe2000bf46270 */
[----:B------:R-:W-:Y:S01]  /*8630*/  IMAD R80, R80, UR6, RZ ;  /* 0x0000000650507c24 */ /* 0x000fe2000f8e02ff */
[----:B------:R-:W-:-:S02]  /*8640*/  ISETP.GE.AND P1, PT, R88, UR8, PT ;  /* 0x0000000858007c0c */ /* 0x000fc4000bf26270 */
[----:B------:R-:W-:Y:S01]  /*8650*/  ISETP.GE.AND P0, PT, R90, UR8, PT ;  /* 0x000000085a007c0c */ /* 0x000fe2000bf06270 */
[----:B------:R-:W-:Y:S01]  /*8660*/  IMAD R15, R15, UR7, R80 ;  /* 0x000000070f0f7c24 */ /* 0x000fe2000f8e0250 */
[----:B------:R-:W-:Y:S02]  /*8670*/  ULDC.64 UR6, c[0x0][0xa80] ;  /* 0x0002a00000067ab9 */ /* 0x000fe40000000a00 */
[----:B------:R-:W-:Y:S01]  /*8680*/  LEA R14, P6, R12, UR6, 0x1 ;  /* 0x000000060c0e7c11 */ /* 0x000fe2000f8c08ff */
[----:B------:R-:W-:-:S05]  /*8690*/  IMAD.IADD R13, R13, 0x1, R15 ;  /* 0x000000010d0d7824 */ /* 0x000fca00078e020f */
[----:B------:R-:W-:Y:S02]  /*86a0*/  LEA.HI.X R15, R12, UR7, R13, 0x1, P6 ;  /* 0x000000070c0f7c11 */ /* 0x000fe4000b0f0c0d */
[----:B------:R-:W-:-:S03]  /*86b0*/  LOP3.LUT P6, RZ, R3, 0x40, RZ, 0xc0, !PT ;  /* 0x0000004003ff7812 */ /* 0x000fc600078cc0ff */
[----:B------:R2:W-:Y:S04]  /*86c0*/  @!P5 STG.E.128 desc[UR38][R14.64], R8 ;  /* 0x000000080e00d986 */ /* 0x0005e8000c101d26 */
[----:B------:R2:W-:Y:S04]  /*86d0*/  @!P4 STG.E.128 desc[UR38][R14.64+0x80], R24 ;  /* 0x000080180e00c986 */ /* 0x0005e8000c101d26 */
[----:B------:R2:W-:Y:S04]  /*86e0*/  @!P3 STG.E.128 desc[UR38][R14.64+0x100], R32 ;  /* 0x000100200e00b986 */ /* 0x0005e8000c101d26 */
[----:B------:R2:W-:Y:S04]  /*86f0*/  @!P2 STG.E.128 desc[UR38][R14.64+0x180], R36 ;  /* 0x000180240e00a986 */ /* 0x0005e8000c101d26 */
[----:B------:R2:W-:Y:S04]  /*8700*/  @!P1 STG.E.128 desc[UR38][R14.64+0x200], R44 ;  /* 0x0002002c0e009986 */ /* 0x0005e8000c101d26 */
[----:B------:R2:W-:Y:S04]  /*8710*/  @P6 STG.E.128 desc[UR38][R14.64+0x300], R64 ;  /* 0x000300400e006986 */ /* 0x0005e8000c101d26 */
[----:B------:R2:W-:Y:S01]  /*8720*/  @!P0 STG.E.128 desc[UR38][R14.64+0x280], R56 ;  /* 0x000280380e008986 */ /* 0x0005e2000c101d26 */
[----:B------:R-:W-:-:S13]  /*8730*/  LOP3.LUT P0, RZ, R0, 0x80, RZ, 0xc0, !PT ;  /* 0x0000008000ff7812 */ /* 0x000fda000780c0ff */
[----:B------:R-:W-:Y:S05]  /*8740*/  @!P0 BRA `(.L_x_2960) ;  /* 0x0000000800bc8947 */ /* 0x000fea0003800000 */
[----:B------:R3:W-:Y:S01]  /*8750*/  STG.E.128 desc[UR38][R14.64+0x380], R72 ;  /* 0x000380480e007986 */ /* 0x0007e2000c101d26 */
[----:B------:R-:W-:Y:S05]  /*8760*/  BRA `(.L_x_2960) ;  /* 0x0000000800b47947 */ /* 0x000fea0003800000 */
.L_x_2955:
[----:B------:R-:W-:Y:S01]  /*8770*/  ULDC.64 UR6, c[0x0][0xbd8] ;  /* 0x0002f60000067ab9 */ /* 0x000fe20000000a00 */
[----:B------:R-:W-:Y:S01]  /*8780*/  USHF.L.U32 UR8, UR44, 0x2, URZ ;  /* 0x000000022c087899 */ /* 0x000fe2000800063f */
[----:B------:R-:W-:Y:S01]  /*8790*/  IMAD.MOV.U32 R13, RZ, RZ, RZ ;  /* 0x000000ffff0d7224 */ /* 0x000fe200078e00ff */
[----:B------:R-:W-:Y:S02]  /*87a0*/  UISETP.NE.U32.AND UP0, UPT, UR6, URZ, UPT ;  /* 0x0000003f0600728c */ /* 0x000fe4000bf05070 */
[----:B------:R-:W-:Y:S02]  /*87b0*/  USHF.L.U64.HI UR9, UR44, 0x2, UR45 ;  /* 0x000000022c097899 */ /* 0x000fe4000801022d */
[----:B------:R-:W-:Y:S02]  /*87c0*/  UISETP.NE.AND.EX UP0, UPT, UR7, URZ, UPT, UP0 ;  /* 0x0000003f0700728c */ /* 0x000fe4000bf05300 */
[----:B------:R-:W-:Y:S01]  /*87d0*/  UIADD3 UR4, UP1, UR8, UR6, URZ ;  /* 0x0000000608047290 */ /* 0x000fe2000ff3e03f */
[----:B------:R-:W0:Y:S01]  /*87e0*/  LDC R0, c[0x0][0xa88] ;  /* 0x0002a200ff007b82 */ /* 0x000e220000000800 */
[----:B------:R-:W-:Y:S01]  /*87f0*/  VIADD R6, R2, 0x40 ;  /* 0x0000004002067836 */ /* 0x000fe20000000000 */
[----:B------:R-:W-:Y:S01]  /*8800*/  ULDC UR10, c[0x0][0xa8c] ;  /* 0x0002a300000a7ab9 */ /* 0x000fe20000000800 */
[----:B------:R-:W-:Y:S01]  /*8810*/  PLOP3.LUT P1, PT, PT, PT, UP0, 0x80, 0x0 ;  /* 0x000000000000781c */ /* 0x000fe20003f2f008 */
[----:B------:R-:W-:Y:S01]  /*8820*/  UIADD3.X UR6, UR9, UR7, URZ, UP1, !UPT ;  /* 0x0000000709067290 */ /* 0x000fe20008ffe43f */
[----:B------:R-:W-:-:S05]  /*8830*/  IMAD.U32 R8, RZ, RZ, UR4 ;  /* 0x00000004ff087e24 */ /* 0x000fca000f8e00ff */
[----:B------:R-:W-:Y:S01]  /*8840*/  IMAD.U32 R9, RZ, RZ, UR6 ;  /* 0x00000006ff097e24 */ /* 0x000fe2000f8e00ff */
[----:B------:R-:W-:-:S05]  /*8850*/  ULDC.64 UR6, c[0x0][0xbe0] ;  /* 0x0002f80000067ab9 */ /* 0x000fca0000000a00 */
[----:B------:R-:W5:Y:S01]  /*8860*/  @P1 LDG.E R13, desc[UR38][R8.64] ;  /* 0x00000026080d1981 */ /* 0x000f62000c1e1900 */
[----:B------:R-:W-:-:S04]  /*8870*/  UISETP.NE.U32.AND UP1, UPT, UR6, URZ, UPT ;  /* 0x0000003f0600728c */ /* 0x000fc8000bf25070 */
[----:B------:R-:W-:Y:S01]  /*8880*/  UISETP.NE.AND.EX UP1, UPT, UR7, URZ, UPT, UP1 ;  /* 0x0000003f0700728c */ /* 0x000fe2000bf25310 */
[----:B------:R-:W-:-:S05]  /*8890*/  ISETP.GE.AND P3, PT, R6, UR10, PT ;  /* 0x0000000a06007c0c */ /* 0x000fca000bf66270 */
[----:B------:R-:W-:-:S05]  /*88a0*/  PLOP3.LUT P2, PT, PT, PT, UP1, 0x80, 0x0 ;  /* 0x000000000000781c */ /* 0x000fca0003f4f018 */
[----:B------:R-:W-:Y:S01]  /*88b0*/  @UP1 UIADD3 UR6, UP2, UR8, UR6, URZ ;  /* 0x0000000608061290 */ /* 0x000fe2000ff5e03f */
[----:B------:R-:W-:-:S03]  /*88c0*/  SEL R4, RZ, 0xffffffff, P3 ;  /* 0xffffffffff047807 */ /* 0x000fc60001800000 */
[----:B------:R-:W-:Y:S01]  /*88d0*/  @UP1 UIADD3.X UR7, UR9, UR7, URZ, UP2, !UPT ;  /* 0x0000000709071290 */ /* 0x000fe200097fe43f */
[C---:B------:R-:W-:Y:S01]  /*88e0*/  VIADD R14, R2.reuse, 0x80 ;  /* 0x00000080020e7836 */ /* 0x040fe20000000000 */
[C---:B------:R-:W-:Y:S01]  /*88f0*/  ISETP.GE.AND P0, PT, R2.reuse, UR10, PT ;  /* 0x0000000a02007c0c */ /* 0x040fe2000bf06270 */
[----:B------:R-:W-:Y:S02]  /*8900*/  VIADD R20, R2, 0xc0 ;  /* 0x000000c002147836 */ /* 0x000fe40000000000 */
[----:B------:R-:W-:Y:S01]  /*8910*/  IMAD.U32 R10, RZ, RZ, UR6 ;  /* 0x00000006ff0a7e24 */ /* 0x000fe2000f8e00ff */
[----:B------:R-:W-:Y:S01]  /*8920*/  MOV R11, UR7 ;  /* 0x00000007000b7c02 */ /* 0x000fe20008000f00 */
[----:B------:R-:W-:Y:S01]  /*8930*/  IMAD.SHL.U32 R4, R4, 0x2, RZ ;  /* 0x0000000204047824 */ /* 0x000fe200078e00ff */
[----:B------:R-:W-:Y:S02]  /*8940*/  SEL R3, RZ, 0x1, P0 ;  /* 0x00000001ff037807 */ /* 0x000fe40000000000 */
[----:B------:R-:W-:Y:S01]  /*8950*/  ISETP.GE.AND P4, PT, R14, UR10, PT ;  /* 0x0000000a0e007c0c */ /* 0x000fe2000bf86270 */
[----:B------:R-:W-:Y:S01]  /*8960*/  VIADD R12, R2, 0x180 ;  /* 0x00000180020c7836 */ /* 0x000fe20000000000 */
[----:B------:R-:W-:Y:S01]  /*8970*/  ISETP.GE.AND P5, PT, R20, UR10, PT ;  /* 0x0000000a14007c0c */ /* 0x000fe2000bfa6270 */
[----:B0-----:R0:W5:Y:S01]  /*8980*/  @P2 LDG.E R0, desc[UR38][R10.64] ;  /* 0x000000260a002981 */ /* 0x001162000c1e1900 */
[----:B------:R-:W-:-:S02]  /*8990*/  LOP3.LUT R3, R4, 0x2, R3, 0xe2, !PT ;  /* 0x0000000204037812 */ /* 0x000fc400078ee203 */
[----:B------:R-:W-:Y:S02]  /*89a0*/  SEL R4, RZ, 0x4, P4 ;  /* 0x00000004ff047807 */ /* 0x000fe40002000000 */
[----:B------:R-:W-:Y:S02]  /*89b0*/  ISETP.GE.AND P0, PT, R12, UR10, PT ;  /* 0x0000000a0c007c0c */ /* 0x000fe4000bf06270 */
[----:B------:R-:W-:Y:S02]  /*89c0*/  ISETP.GE.AND P3, PT, R190, 0x40, PT ;  /* 0x00000040be00780c */ /* 0x000fe40003f66270 */
[----:B0-----:R-:W-:-:S04]  /*89d0*/  SEL R10, RZ, 0x8, P5 ;  /* 0x00000008ff0a7807 */ /* 0x001fc80002800000 */
[----:B------:R-:W-:Y:S01]  /*89e0*/  LOP3.LUT R12, R10, R3, R4, 0xfe, !PT ;  /* 0x000000030a0c7212 */ /* 0x000fe200078efe04 */
[----:B------:R-:W-:Y:S06]  /*89f0*/  @P2 BRA `(.L_x_2961) ;  /* 0x0000000000102947 */ /* 0x000fec0003800000 */
[----:B------:R-:W-:Y:S05]  /*8a00*/  @!P1 BRA `(.L_x_2961) ;  /* 0x00000000000c9947 */ /* 0x000fea0003800000 */
[----:B------:R-:W2:Y:S04]  /*8a10*/  LDG.E R3, desc[UR38][R8.64] ;  /* 0x0000002608037981 */ /* 0x000ea8000c1e1900 */
[----:B-----5:R-:W2:Y:S02]  /*8a20*/  LDG.E R0, desc[UR38][R8.64+0x4] ;  /* 0x0000042608007981 */ /* 0x020ea4000c1e1900 */
[----:B--2---:R-:W-:-:S07]  /*8a30*/  IADD3 R0, -R3, R0, RZ ;  /* 0x0000000003007210 */ /* 0x004fce0007ffe1ff */
.L_x_2961:
[----:B------:R-:W-:Y:S01]  /*8a40*/  USHF.R.S32.HI UR7, URZ, 0x1f, UR46 ;  /* 0x0000001f3f077899 */ /* 0x000fe2000801142e */
[----:B------:R-:W-:Y:S01]  /*8a50*/  BSSY B1, `(.L_x_2962) ;  /* 0x0000020000017945 */ /* 0x000fe20003800000 */
[----:B------:R-:W-:Y:S01]  /*8a60*/  USEL UR44, UR44, URZ, !UP0 ;  /* 0x0000003f2c2c7287 */ /* 0x000fe2000c000000 */
[C---:B------:R-:W-:Y:S01]  /*8a70*/  VIADD R26, R2.reuse, 0x100 ;  /* 0x00000100021a7836 */ /* 0x040fe20000000000 */
[----:B------:R-:W-:Y:S01]  /*8a80*/  USEL UR45, UR45, URZ, !UP0 ;  /* 0x0000003f2d2d7287 */ /* 0x000fe2000c000000 */
[----:B------:R-:W-:Y:S01]  /*8a90*/  VIADD R27, R2, 0x140 ;  /* 0x00000140021b7836 */ /* 0x000fe20000000000 */
[----:B------:R-:W-:Y:S02]  /*8aa0*/  SHF.R.S32.HI R15, RZ, 0x1f, R2 ;  /* 0x0000001fff0f7819 */ /* 0x000fe40000011402 */
[----:B-----5:R-:W-:Y:S01]  /*8ab0*/  SHF.R.S32.HI R4, RZ, 0x1f, R13 ;  /* 0x0000001fff047819 */ /* 0x020fe2000001140d */
[----:B------:R-:W-:Y:S07]  /*8ac0*/  @P3 BRA `(.L_x_2963) ;  /* 0x0000000000603947 */ /* 0x000fee0003800000 */
[----:B------:R-:W0:Y:S02]  /*8ad0*/  S2R R3, SR_TID.X ;  /* 0x0000000000037919 */ /* 0x000e240000002100 */
[----:B0-----:R-:W-:-:S04]  /*8ae0*/  IMAD R3, R187, 0x40, R3 ;  /* 0x00000040bb037824 */ /* 0x001fc800078e0203 */
[----:B------:R-:W-:-:S05]  /*8af0*/  VIADD R3, R3, 0xffffff80 ;  /* 0xffffff8003037836 */ /* 0x000fca0000000000 */
[----:B------:R-:W-:-:S13]  /*8b00*/  ISETP.GE.AND P1, PT, R3, R0, PT ;  /* 0x000000000300720c */ /* 0x000fda0003f26270 */
[----:B------:R-:W-:Y:S05]  /*8b10*/  @P1 BRA `(.L_x_2963) ;  /* 0x00000000004c1947 */ /* 0x000fea0003800000 */
[C---:B------:R-:W-:Y:S01]  /*8b20*/  IADD3 R8, P1, R3.reuse, R13, RZ ;  /* 0x0000000d03087210 */ /* 0x040fe20007f3e0ff */
[----:B------:R-:W-:Y:S02]  /*8b30*/  ULDC.64 UR8, c[0x0][0xb70] ;  /* 0x0002dc0000087ab9 */ /* 0x000fe40000000a00 */
[----:B------:R-:W-:Y:S01]  /*8b40*/  UIMAD UR4, UR7, UR8, URZ ;  /* 0x00000008070472a4 */ /* 0x000fe2000f8e023f */
[----:B------:R-:W-:Y:S01]  /*8b50*/  LEA.HI.X.SX32 R9, R3, R4, 0x1, P1 ;  /* 0x0000000403097211 */ /* 0x000fe200008f0eff */
[----:B------:R-:W-:Y:S02]  /*8b60*/  IMAD.U32 R3, RZ, RZ, UR8 ;  /* 0x00000008ff037e24 */ /* 0x000fe4000f8e00ff */
[----:B------:R-:W-:Y:S02]  /*8b70*/  UIMAD UR4, UR46, UR9, UR4 ;  /* 0x000000092e0472a4 */ /* 0x000fe4000f8e0204 */
[----:B------:R-:W-:Y:S01]  /*8b80*/  IMAD.WIDE.U32 R8, R3, UR46, R8 ;  /* 0x0000002e03087c25 */ /* 0x000fe2000f8e0008 */
[----:B------:R-:W-:-:S02]  /*8b90*/  ULDC.64 UR8, c[0x0][0xb78] ;  /* 0x0002de0000087ab9 */ /* 0x000fc40000000a00 */
[----:B------:R-:W-:Y:S02]  /*8ba0*/  UIMAD UR6, UR45, UR8, URZ ;  /* 0x000000082d0672a4 */ /* 0x000fe4000f8e023f */
[----:B------:R-:W-:Y:S01]  /*8bb0*/  IMAD.U32 R3, RZ, RZ, UR8 ;  /* 0x00000008ff037e24 */ /* 0x000fe2000f8e00ff */
[----:B------:R-:W-:Y:S01]  /*8bc0*/  IADD3 R9, R9, UR4, RZ ;  /* 0x0000000409097c10 */ /* 0x000fe2000fffe0ff */
[----:B------:R-:W-:Y:S02]  /*8bd0*/  UIMAD UR6, UR44, UR9, UR6 ;  /* 0x000000092c0672a4 */ /* 0x000fe4000f8e0206 */
[----:B------:R-:W-:Y:S01]  /*8be0*/  IMAD.WIDE.U32 R8, R3, UR44, R8 ;  /* 0x0000002c03087c25 */ /* 0x000fe2000f8e0008 */
[----:B------:R-:W-:-:S03]  /*8bf0*/  ULDC.64 UR8, c[0x0][0xb40] ;  /* 0x0002d00000087ab9 */ /* 0x000fc60000000a00 */
[----:B------:R-:W-:Y:S01]  /*8c00*/  VIADD R3, R9, UR6 ;  /* 0x0000000609037c36 */ /* 0x000fe20008000000 */
[----:B------:R-:W-:-:S04]  /*8c10*/  LEA R10, P1, R8, UR8, 0x2 ;  /* 0x00000008080a7c11 */ /* 0x000fc8000f8210ff */
[----:B------:R-:W-:Y:S01]  /*8c20*/  LEA.HI.X R11, R8, UR9, R3, 0x2, P1 ;  /* 0x00000009080b7c11 */ /* 0x000fe200088f1403 */
[----:B------:R-:W-:-:S05]  /*8c30*/  IMAD.MOV.U32 R3, RZ, RZ, -0x800000 ;  /* 0xff800000ff037424 */ /* 0x000fca00078e00ff */
[----:B------:R0:W-:Y:S03]  /*8c40*/  STG.E desc[UR38][R10.64], R3 ;  /* 0x000000030a007986 */ /* 0x0001e6000c101926 */
.L_x_2963:
[----:B------:R-:W-:Y:S05]  /*8c50*/  BSYNC B1 ;  /* 0x0000000000017941 */ /* 0x000fea0003800000 */
.L_x_2962:
[----:B------:R-:W-:Y:S01]  /*8c60*/  ULDC.64 UR8, c[0x0][0xaa0] ;  /* 0x0002a80000087ab9 */ /* 0x000fe20000000a00 */
[----:B0-----:R-:W-:Y:S01]  /*8c70*/  IMAD.MOV.U32 R3, RZ, RZ, R15 ;  /* 0x000000ffff037224 */ /* 0x001fe200078e000f */
[----:B------:R-:W-:Y:S01]  /*8c80*/  ISETP.GE.AND P1, PT, R26, UR10, PT ;  /* 0x0000000a1a007c0c */ /* 0x000fe2000bf26270 */
[----:B------:R-:W-:Y:S01]  /*8c90*/  IMAD R4, R4, UR8, RZ ;  /* 0x0000000804047c24 */ /* 0x000fe2000f8e02ff */
[----:B------:R-:W-:Y:S01]  /*8ca0*/  ISETP.GE.AND P2, PT, R27, UR10, PT ;  /* 0x0000000a1b007c0c */ /* 0x000fe2000bf46270 */
[C---:B------:R-:W-:Y:S01]  /*8cb0*/  IMAD.WIDE.U32 R8, R13.reuse, UR8, R2 ;  /* 0x000000080d087c25 */ /* 0x040fe2000f8e0002 */
[----:B------:R-:W-:Y:S01]  /*8cc0*/  SEL R3, RZ, 0x10, P1 ;  /* 0x00000010ff037807 */ /* 0x000fe20000800000 */
[----:B------:R-:W-:Y:S02]  /*8cd0*/  BSSY B1, `(.L_x_2964) ;  /* 0x0000039000017945 */ /* 0x000fe40003800000 */
[----:B------:R-:W-:Y:S01]  /*8ce0*/  IMAD R13, R13, UR9, R4 ;  /* 0x000000090d0d7c24 */ /* 0x000fe2000f8e0204 */
[----:B------:R-:W-:Y:S01]  /*8cf0*/  ULDC.64 UR8, c[0x0][0xae0] ;  /* 0x0002b80000087ab9 */ /* 0x000fe20000000a00 */
[----:B------:R-:W-:Y:S01]  /*8d00*/  SEL R4, RZ, 0x20, P2 ;  /* 0x00000020ff047807 */ /* 0x000fe20001000000 */
[----:B------:R-:W-:Y:S01]  /*8d10*/  UIMAD UR4, UR7, UR8, URZ ;  /* 0x00000008070472a4 */ /* 0x000fe2000f8e023f */
[----:B------:R-:W-:Y:S01]  /*8d20*/  VIADD R10, R2, 0x1c0 ;  /* 0x000001c0020a7836 */ /* 0x000fe20000000000 */
[----:B------:R-:W-:Y:S01]  /*8d30*/  IADD3 R9, R9, R13, RZ ;  /* 0x0000000d09097210 */ /* 0x000fe20007ffe0ff */
[----:B------:R-:W-:Y:S01]  /*8d40*/  IMAD.U32 R13, RZ, RZ, UR8 ;  /* 0x00000008ff0d7e24 */ /* 0x000fe2000f8e00ff */
[----:B------:R-:W-:Y:S01]  /*8d50*/  LOP3.LUT R11, R4, R12, R3, 0xfe, !PT ;  /* 0x0000000c040b7212 */ /* 0x000fe200078efe03 */
[----:B------:R-:W-:Y:S01]  /*8d60*/  UIMAD UR4, UR46, UR9, UR4 ;  /* 0x000000092e0472a4 */ /* 0x000fe2000f8e0204 */
[----:B------:R-:W-:Y:S01]  /*8d70*/  IMAD R3, R187, -0x40, R0 ;  /* 0xffffffc0bb037824 */ /* 0x000fe200078e0200 */
[----:B------:R-:W-:Y:S01]  /*8d80*/  SEL R4, RZ, 0x40, P0 ;  /* 0x00000040ff047807 */ /* 0x000fe20000000000 */
[----:B------:R-:W-:Y:S01]  /*8d90*/  IMAD.WIDE.U32 R8, R13, UR46, R8 ;  /* 0x0000002e0d087c25 */ /* 0x000fe2000f8e0008 */
[----:B------:R-:W-:Y:S01]  /*8da0*/  ULDC.64 UR6, c[0x0][0xae8] ;  /* 0x0002ba0000067ab9 */ /* 0x000fe20000000a00 */
[----:B------:R-:W-:-:S02]  /*8db0*/  ISETP.GE.AND P2, PT, R10, UR10, PT ;  /* 0x0000000a0a007c0c */ /* 0x000fc4000bf46270 */
[C---:B------:R-:W-:Y:S01]  /*8dc0*/  ISETP.GE.AND P1, PT, R18.reuse, R3, PT ;  /* 0x000000031200720c */ /* 0x040fe20003f26270 */
[----:B------:R-:W-:Y:S01]  /*8dd0*/  VIADD R9, R9, UR4 ;  /* 0x0000000409097c36 */ /* 0x000fe20008000000 */
[----:B------:R-:W-:Y:S01]  /*8de0*/  LOP3.LUT R21, R11, R4, RZ, 0xfc, !PT ;  /* 0x000000040b157212 */ /* 0x000fe200078efcff */
[----:B------:R-:W-:Y:S02]  /*8df0*/  UIMAD UR4, UR45, UR6, URZ ;  /* 0x000000062d0472a4 */ /* 0x000fe4000f8e023f */
[----:B------:R-:W-:Y:S01]  /*8e00*/  IMAD.U32 R11, RZ, RZ, UR6 ;  /* 0x00000006ff0b7e24 */ /* 0x000fe2000f8e00ff */
[----:B------:R-:W-:Y:S01]  /*8e10*/  SHF.R.S32.HI R13, RZ, 0x1f, R18 ;  /* 0x0000001fff0d7819 */ /* 0x000fe20000011412 */
[----:B------:R-:W-:Y:S01]  /*8e20*/  VIADD R0, R18, 0x20 ;  /* 0x0000002012007836 */ /* 0x000fe20000000000 */
[----:B------:R-:W-:Y:S02]  /*8e30*/  UIMAD UR4, UR44, UR7, UR4 ;  /* 0x000000072c0472a4 */ /* 0x000fe4000f8e0204 */
[----:B------:R-:W-:-:S02]  /*8e40*/  IMAD.WIDE.U32 R10, R11, UR44, R8 ;  /* 0x0000002c0b0a7c25 */ /* 0x000fc4000f8e0008 */
[----:B------:R-:W-:Y:S02]  /*8e50*/  ISETP.GE.AND P0, PT, R0, R3, PT ;  /* 0x000000030000720c */ /* 0x000fe40003f06270 */
[----:B------:R-:W-:Y:S01]  /*8e60*/  IMAD.MOV.U32 R12, RZ, RZ, R18 ;  /* 0x000000ffff0c7224 */ /* 0x000fe200078e0012 */
[----:B------:R-:W-:Y:S02]  /*8e70*/  SEL R0, RZ, 0x80, P2 ;  /* 0x00000080ff007807 */ /* 0x000fe40001000000 */
[----:B------:R-:W-:Y:S01]  /*8e80*/  IADD3 R15, R11, UR4, RZ ;  /* 0x000000040b0f7c10 */ /* 0x000fe2000fffe0ff */
[----:B------:R-:W-:Y:S01]  /*8e90*/  IMAD.WIDE R12, R187, 0x40, R12 ;  /* 0x00000040bb0c7825 */ /* 0x000fe200078e020c */
[----:B------:R-:W-:Y:S01]  /*8ea0*/  LOP3.LUT R0, R21, R0, RZ, 0xfc, !PT ;  /* 0x0000000015007212 */ /* 0x000fe200078efcff */
[----:B------:R-:W-:Y:S06]  /*8eb0*/  @P1 BRA `(.L_x_2965) ;  /* 0x0000000000681947 */ /* 0x000fec0003800000 */
[----:B------:R-:W-:Y:S01]  /*8ec0*/  ULDC.64 UR6, c[0x0][0xad8] ;  /* 0x0002b60000067ab9 */ /* 0x000fe20000000a00 */
[----:B------:R-:W-:Y:S01]  /*8ed0*/  IMAD.MOV.U32 R8, RZ, RZ, R10 ;  /* 0x000000ffff087224 */ /* 0x000fe200078e000a */
[----:B------:R-:W-:Y:S01]  /*8ee0*/  ISETP.GE.AND P6, PT, R2, UR10, PT ;  /* 0x0000000a02007c0c */ /* 0x000fe2000bfc6270 */
[----:B------:R-:W-:Y:S01]  /*8ef0*/  IMAD R3, R13, UR6, RZ ;  /* 0x000000060d037c24 */ /* 0x000fe2000f8e02ff */
[----:B------:R-:W-:Y:S01]  /*8f00*/  ISETP.GE.AND P5, PT, R6, UR10, PT ;  /* 0x0000000a06007c0c */ /* 0x000fe2000bfa6270 */
[----:B------:R-:W-:Y:S01]  /*8f10*/  IMAD.MOV.U32 R9, RZ, RZ, R15 ;  /* 0x000000ffff097224 */ /* 0x000fe200078e000f */
[----:B------:R-:W-:Y:S01]  /*8f20*/  ISETP.GE.AND P4, PT, R20, UR10, PT ;  /* 0x0000000a14007c0c */ /* 0x000fe2000bf86270 */
[----:B------:R-:W-:Y:S01]  /*8f30*/  IMAD R3, R12, UR7, R3 ;  /* 0x000000070c037c24 */ /* 0x000fe2000f8e0203 */
[----:B------:R-:W-:Y:S01]  /*8f40*/  ISETP.GE.AND P3, PT, R26, UR10, PT ;  /* 0x0000000a1a007c0c */ /* 0x000fe2000bf66270 */
[----:B------:R-:W-:Y:S01]  /*8f50*/  IMAD.WIDE.U32 R8, R12, UR6, R8 ;  /* 0x000000060c087c25 */ /* 0x000fe2000f8e0008 */
[----:B------:R-:W-:Y:S01]  /*8f60*/  ULDC.64 UR6, c[0x0][0xa80] ;  /* 0x0002a00000067ab9 */ /* 0x000fe20000000a00 */
[----:B------:R-:W-:-:S02]  /*8f70*/  ISETP.GE.AND P2, PT, R27, UR10, PT ;  /* 0x0000000a1b007c0c */ /* 0x000fc4000bf46270 */
[----:B------:R-:W-:Y:S01]  /*8f80*/  IMAD.IADD R3, R9, 0x1, R3 ;  /* 0x0000000109037824 */ /* 0x000fe200078e0203 */
[----:B------:R-:W-:-:S04]  /*8f90*/  LEA R24, P1, R8, UR6, 0x1 ;  /* 0x0000000608187c11 */ /* 0x000fc8000f8208ff */
[----:B------:R-:W-:Y:S02]  /*8fa0*/  LEA.HI.X R25, R8, UR7, R3, 0x1, P1 ;  /* 0x0000000708197c11 */ /* 0x000fe400088f0c03 */
[----:B------:R-:W-:-:S03]  /*8fb0*/  ISETP.GE.AND P1, PT, R14, UR10, PT ;  /* 0x0000000a0e007c0c */ /* 0x000fc6000bf26270 */
[----:B------:R0:W-:Y:S01]  /*8fc0*/  @!P6 STG.E.128 desc[UR38][R24.64], RZ ;  /* 0x000000ff1800e986 */ /* 0x0001e2000c101d26 */
[----:B------:R-:W-:-:S03]  /*8fd0*/  LOP3.LUT P6, RZ, R21, 0x40, RZ, 0xc0, !PT ;  /* 0x0000004015ff7812 */ /* 0x000fc600078cc0ff */
[----:B------:R0:W-:Y:S01]  /*8fe0*/  @!P5 STG.E.128 desc[UR38][R24.64+0x80], RZ ;  /* 0x000080ff1800d986 */ /* 0x0001e2000c101d26 */
[----:B------:R-:W-:-:S03]  /*8ff0*/  LOP3.LUT P5, RZ, R0, 0x80, RZ, 0xc0, !PT ;  /* 0x0000008000ff7812 */ /* 0x000fc600078ac0ff */
[----:B------:R0:W-:Y:S04]  /*9000*/  @!P4 STG.E.128 desc[UR38][R24.64+0x180], RZ ;  /* 0x000180ff1800c986 */ /* 0x0001e8000c101d26 */
[----:B------:R0:W-:Y:S04]  /*9010*/  @!P1 STG.E.128 desc[UR38][R24.64+0x100], RZ ;  /* 0x000100ff18009986 */ /* 0x0001e8000c101d26 */
[----:B------:R0:W-:Y:S04]  /*9020*/  @!P3 STG.E.128 desc[UR38][R24.64+0x200], RZ ;  /* 0x000200ff1800b986 */ /* 0x0001e8000c101d26 */
[----:B------:R0:W-:Y:S04]  /*9030*/  @!P2 STG.E.128 desc[UR38][R24.64+0x280], RZ ;  /* 0x000280ff1800a986 */ /* 0x0001e8000c101d26 */
[----:B------:R0:W-:Y:S04]  /*9040*/  @P6 STG.E.128 desc[UR38][R24.64+0x300], RZ ;  /* 0x000300ff18006986 */ /* 0x0001e8000c101d26 */
[----:B------:R0:W-:Y:S02]  /*9050*/  @P5 STG.E.128 desc[UR38][R24.64+0x380], RZ ;  /* 0x000380ff18005986 */ /* 0x0001e4000c101d26 */
.L_x_2965:
[----:B------:R-:W-:Y:S05]  /*9060*/  BSYNC B1 ;  /* 0x0000000000017941 */ /* 0x000fea0003800000 */
.L_x_2964:
[----:B------:R-:W-:Y:S05]  /*9070*/  @P0 BRA `(.L_x_2960) ;  /* 0x0000000000700947 */ /* 0x000fea0003800000 */
[----:B------:R-:W-:Y:S01]  /*9080*/  IADD3 R3, P0, R12, 0x20, RZ ;  /* 0x000000200c037810 */ /* 0x000fe20007f1e0ff */
        /* <DEDUP_REMOVED lines=11> */
[----:B------:R-:W-:Y:S01]  /*9140*/  LOP3.LUT P4, RZ, R21, 0x40, RZ, 0xc0, !PT ;  /* 0x0000004015ff7812 */ /* 0x000fe2000788c0ff */
[----:B------:R-:W-:Y:S01]  /*9150*/  IMAD R3, R3, UR7, R12 ;  /* 0x0000000703037c24 */ /* 0x000fe2000f8e020c */
[----:B------:R-:W-:Y:S02]  /*9160*/  ULDC.64 UR6, c[0x0][0xa80] ;  /* 0x0002a00000067ab9 */ /* 0x000fe40000000a00 */
[----:B------:R-:W-:Y:S01]  /*9170*/  LEA R10, P3, R8, UR6, 0x1 ;  /* 0x00000006080a7c11 */ /* 0x000fe2000f8608ff */
[----:B------:R-:W-:-:S05]  /*9180*/  IMAD.IADD R3, R9, 0x1, R3 ;  /* 0x0000000109037824 */ /* 0x000fca00078e0203 */
[----:B------:R-:W-:Y:S02]  /*9190*/  LEA.HI.X R11, R8, UR7, R3, 0x1, P3 ;  /* 0x00000007080b7c11 */ /* 0x000fe400098f0c03 */
[----:B------:R-:W-:-:S03]  /*91a0*/  ISETP.GE.AND P3, PT, R2, UR10, PT ;  /* 0x0000000a02007c0c */ /* 0x000fc6000bf66270 */
[----:B------:R1:W-:Y:S01]  /*91b0*/  @!P0 STG.E.128 desc[UR38][R10.64+0x80], RZ ;  /* 0x000080ff0a008986 */ /* 0x0003e2000c101d26 */
[----:B------:R-:W-:-:S03]  /*91c0*/  LOP3.LUT P0, RZ, R0, 0x80, RZ, 0xc0, !PT ;  /* 0x0000008000ff7812 */ /* 0x000fc6000780c0ff */
[----:B------:R1:W-:Y:S04]  /*91d0*/  @!P1 STG.E.128 desc[UR38][R10.64+0x100], RZ ;  /* 0x000100ff0a009986 */ /* 0x0003e8000c101d26 */
[----:B------:R1:W-:Y:S04]  /*91e0*/  @!P2 STG.E.128 desc[UR38][R10.64+0x180], RZ ;  /* 0x000180ff0a00a986 */ /* 0x0003e8000c101d26 */
[----:B------:R1:W-:Y:S04]  /*91f0*/  @!P6 STG.E.128 desc[UR38][R10.64+0x200], RZ ;  /* 0x000200ff0a00e986 */ /* 0x0003e8000c101d26 */
[----:B------:R1:W-:Y:S04]  /*9200*/  @!P5 STG.E.128 desc[UR38][R10.64+0x280], RZ ;  /* 0x000280ff0a00d986 */ /* 0x0003e8000c101d26 */
[----:B------:R1:W-:Y:S04]  /*9210*/  @P4 STG.E.128 desc[UR38][R10.64+0x300], RZ ;  /* 0x000300ff0a004986 */ /* 0x0003e8000c101d26 */
[----:B------:R1:W-:Y:S04]  /*9220*/  @!P3 STG.E.128 desc[UR38][R10.64], RZ ;  /* 0x000000ff0a00b986 */ /* 0x0003e8000c101d26 */
[----:B------:R1:W-:Y:S02]  /*9230*/  @P0 STG.E.128 desc[UR38][R10.64+0x380], RZ ;  /* 0x000380ff0a000986 */ /* 0x0003e4000c101d26 */
.L_x_2960:
[----:B------:R-:W-:Y:S05]  /*9240*/  BSYNC B0 ;  /* 0x0000000000007941 */ /* 0x000fea0003800000 */
.L_x_2954:
[----:B------:R-:W-:Y:S02]  /*9250*/  ULDC UR4, c[0x0][0xc14] ;  /* 0x0003050000047ab9 */ /* 0x000fe40000000800 */
[----:B------:R-:W-:-:S13]  /*9260*/  ISETP.GE.AND P0, PT, R7, UR4, PT ;  /* 0x0000000407007c0c */ /* 0x000fda000bf06270 */
[----:B------:R-:W-:Y:S05]  /*9270*/  @!P0 BRA `(.L_x_2966) ;  /* 0xffffff7c002c8947 */ /* 0x000fea000383ffff */
[----:B------:R-:W-:Y:S05]  /*9280*/  EXIT ;  /* 0x000000000000794d */ /* 0x000fea0003800000 */
.L_x_2921:
[----:B------:R-:W-:-:S08]  /*9290*/  NOP ;  /* 0x0000000000007918 */ /* 0x000fd00000000000 */
[----:B------:R-:W0:-:S00]  /*92a0*/  USETMAXREG.DEALLOC.CTAPOOL 0x18 ;  /* 0x00000018000079c8 */ /* 0x000e0000080e0500 */
        /* <DEDUP_REMOVED lines=8> */
[----:B------:R-:W1:Y:S01]  /*9330*/  S2UR UR6, SR_CTAID.X ;  /* 0x00000000000679c3 */ /* 0x000e620000002500 */
        /* <DEDUP_REMOVED lines=17> */
[----:B--2---:R-:W0:Y:S02]  /*9450*/  SHFL.UP PT, R5, R0, 0x1, RZ ;  /* 0x0420000000057989 */ /* 0x004e2400000e00ff */
[----:B0-----:R-:W-:-:S05]  /*9460*/  SEL R5, R5, RZ, P1 ;  /* 0x000000ff05057207 */ /* 0x001fca0000800000 */
[----:B------:R-:W-:-:S05]  /*9470*/  IMAD.IADD R5, R0, 0x1, R5 ;  /* 0x0000000100057824 */ /* 0x000fca00078e0205 */
[----:B------:R-:W0:Y:S02]  /*9480*/  SHFL.UP PT, R6, R5, 0x2, RZ ;  /* 0x0440000005067989 */ /* 0x000e2400000e00ff */
[----:B0-----:R-:W-:Y:S02]  /*9490*/  SEL R6, R6, RZ, P0 ;  /* 0x000000ff06067207 */ /* 0x001fe40000000000 */
[----:B------:R-:W-:-:S03]  /*94a0*/  ISETP.GE.U32.AND P0, PT, R8, 0x4, PT ;  /* 0x000000040800780c */ /* 0x000fc60003f06070 */
[----:B------:R-:W-:-:S05]  /*94b0*/  IMAD.IADD R6, R5, 0x1, R6 ;  /* 0x0000000105067824 */ /* 0x000fca00078e0206 */
[----:B------:R-:W0:Y:S05]  /*94c0*/  SHFL.UP PT, R7, R6, 0x4, RZ ;  /* 0x0480000006077989 */ /* 0x000e2a00000e00ff */
[----:B------:R-:W-:-:S04]  /*94d0*/  @P0 LOP3.LUT R4, R4, 0x8, RZ, 0xfc, !PT ;  /* 0x0000000804040812 */ /* 0x000fc800078efcff */
[----:B------:R-:W-:Y:S02]  /*94e0*/  LOP3.LUT R4, R4, 0xfffffffb, RZ, 0xc0, !PT ;  /* 0xfffffffb04047812 */ /* 0x000fe400078ec0ff */
[----:B0-----:R-:W-:Y:S02]  /*94f0*/  SEL R7, R7, RZ, P0 ;  /* 0x000000ff07077207 */ /* 0x001fe40000000000 */
[----:B------:R-:W-:-:S03]  /*9500*/  ISETP.GE.U32.AND P0, PT, R8, 0x8, PT ;  /* 0x000000080800780c */ /* 0x000fc60003f06070 */
[----:B------:R-:W-:-:S05]  /*9510*/  IMAD.IADD R7, R6, 0x1, R7 ;  /* 0x0000000106077824 */ /* 0x000fca00078e0207 */
[----:B------:R-:W0:Y:S05]  /*9520*/  SHFL.UP PT, R2, R7, 0x8, RZ ;  /* 0x0500000007027989 */ /* 0x000e2a00000e00ff */
[----:B------:R-:W-:-:S04]  /*9530*/  @P0 LOP3.LUT R4, R4, 0x4, RZ, 0xfc, !PT ;  /* 0x0000000404040812 */ /* 0x000fc800078efcff */
[----:B------:R-:W-:Y:S02]  /*9540*/  LOP3.LUT R4, R4, 0xfffffffd, RZ, 0xc0, !PT ;  /* 0xfffffffd04047812 */ /* 0x000fe400078ec0ff */
[----:B0-----:R-:W-:Y:S02]  /*9550*/  SEL R2, R2, RZ, P0 ;  /* 0x000000ff02027207 */ /* 0x001fe40000000000 */
[----:B------:R-:W-:Y:S02]  /*9560*/  ISETP.GE.U32.AND P0, PT, R8, 0x10, PT ;  /* 0x000000100800780c */ /* 0x000fe40003f06070 */
[----:B------:R-:W-:-:S05]  /*9570*/  IADD3 R3, R7, R2, RZ ;  /* 0x0000000207037210 */ /* 0x000fca0007ffe0ff */
[----:B------:R-:W0:Y:S06]  /*9580*/  SHFL.UP PT, R2, R3, 0x10, RZ ;  /* 0x0600000003027989 */ /* 0x000e2c00000e00ff */
[----:B------:R-:W-:Y:S02]  /*9590*/  @P0 LOP3.LUT R4, R4, 0x2, RZ, 0xfc, !PT ;  /* 0x0000000204040812 */ /* 0x000fe400078efcff */
[----:B0-----:R-:W-:-:S05]  /*95a0*/  SEL R2, R2, RZ, P0 ;  /* 0x000000ff02027207 */ /* 0x001fca0000000000 */
[----:B------:R-:W-:-:S05]  /*95b0*/  IMAD.IADD R2, R3, 0x1, R2 ;  /* 0x0000000103027824 */ /* 0x000fca00078e0202 */
[----:B------:R-:W0:Y:S02]  /*95c0*/  SHFL.IDX PT, R5, R2, 0x1f, 0x1f ;  /* 0x03e01f0002057f89 */ /* 0x000e2400000e0000 */
[----:B0-----:R-:W-:-:S04]  /*95d0*/  IMAD R5, R5, UR4, RZ ;  /* 0x0000000405057c24 */ /* 0x001fc8000f8e02ff */
[----:B------:R-:W-:Y:S01]  /*95e0*/  IMAD.MOV.U32 R6, RZ, RZ, R5 ;  /* 0x000000ffff067224 */ /* 0x000fe200078e0005 */
[----:B-1----:R-:W-:-:S13]  /*95f0*/  ISETP.GT.AND P0, PT, R5, UR6, PT ;  /* 0x0000000605007c0c */ /* 0x002fda000bf04270 */
[----:B------:R-:W-:Y:S05]  /*9600*/  @P0 BRA `(.L_x_2967) ;  /* 0x0000000000c00947 */ /* 0x000fea0003800000 */
[----:B------:R-:W-:Y:S01]  /*9610*/  IMAD.MOV.U32 R5, RZ, RZ, R6 ;  /* 0x000000ffff057224 */ /* 0x000fe200078e0006 */
[----:B------:R-:W-:Y:S01]  /*9620*/  MOV R19, RZ ;  /* 0x000000ff00137202 */ /* 0x000fe20000000f00 */
[----:B------:R-:W-:Y:S01]  /*9630*/  ULDC UR5, c[0x0][0xc14] ;  /* 0x0003050000057ab9 */ /* 0x000fe20000000800 */
[----:B------:R-:W-:Y:S01]  /*9640*/  ULDC UR7, c[0x0][0xc14] ;  /* 0x0003050000077ab9 */ /* 0x000fe20000000800 */
[----:B------:R-:W-:-:S05]  /*9650*/  ULDC UR4, c[0x0][0xc10] ;  /* 0x0003040000047ab9 */ /* 0x000fca0000000800 */
.L_x_2971:
        /* <DEDUP_REMOVED lines=16> */
.L_x_2970:
[----:B------:R-:W-:Y:S05]  /*9760*/  BSYNC B0 ;  /* 0x0000000000007941 */ /* 0x000fea0003800000 */
.L_x_2969:
[----:B0----5:R-:W0:Y:S01]  /*9770*/  SHFL.UP PT, R2, R0, 0x1, RZ ;  /* 0x0420000000027989 */ /* 0x021e2200000e00ff */
[C---:B------:R-:W-:Y:S02]  /*9780*/  ISETP.NE.AND P0, PT, R8.reuse, RZ, PT ;  /* 0x000000ff0800720c */ /* 0x040fe40003f05270 */
[----:B------:R-:W-:Y:S02]  /*9790*/  ISETP.GE.U32.AND P1, PT, R8, 0x2, PT ;  /* 0x000000020800780c */ /* 0x000fe40003f26070 */
[----:B0-----:R-:W-:Y:S02]  /*97a0*/  SEL R3, R2, RZ, P0 ;  /* 0x000000ff02037207 */ /* 0x001fe40000000000 */
[----:B------:R-:W-:Y:S02]  /*97b0*/  ISETP.GE.U32.AND P0, PT, R8, 0x4, PT ;  /* 0x000000040800780c */ /* 0x000fe40003f06070 */
[----:B------:R-:W-:-:S05]  /*97c0*/  IADD3 R3, R0, R3, RZ ;  /* 0x0000000300037210 */ /* 0x000fca0007ffe0ff */
        /* <DEDUP_REMOVED lines=19> */
[----:B------:R-:W-:-:S07]  /*9900*/  MOV R2, R9 ;  /* 0x0000000900027202 */ /* 0x000fce0000000f00 */
.L_x_2967:
        /* <DEDUP_REMOVED lines=16> */
.L_x_2972:
[----:B-1----:R-:W-:Y:S01]  /*9a10*/  IMAD R16, R16, UR4, R7 ;  /* 0x0000000410107c24 */ /* 0x002fe2000f8e0207 */
[----:B------:R-:W-:Y:S01]  /*9a20*/  IADD3 R19, R5, R19, RZ ;  /* 0x0000001305137210 */ /* 0x000fe20007ffe0ff */
[----:B------:R-:W-:Y:S02]  /*9a30*/  IMAD R7, R11, R6, RZ ;  /* 0x000000060b077224 */ /* 0x000fe400078e02ff */
[----:B0-----:R-:W-:Y:S01]  /*9a40*/  IMAD.MOV.U32 R2, RZ, RZ, RZ ;  /* 0x000000ffff027224 */ /* 0x001fe200078e00ff */
[----:B------:R-:W-:-:S03]  /*9a50*/  IADD3 R9, -R16, UR6, RZ ;  /* 0x0000000610097c10 */ /* 0x000fc6000fffe1ff */
[----:B------:R-:W-:Y:S01]  /*9a60*/  IMAD.HI.U32 R2, R3, R7, R2 ;  /* 0x0000000703027227 */ /* 0x000fe200078e0002 */
[----:B------:R-:W-:Y:S02]  /*9a70*/  IABS R7, R0 ;  /* 0x0000000000077213 */ /* 0x000fe40000000000 */
[----:B------:R-:W-:Y:S02]  /*9a80*/  IABS R3, R9 ;  /* 0x0000000900037213 */ /* 0x000fe40000000000 */
[----:B------:R-:W-:-:S03]  /*9a90*/  IADD3 R7, RZ, -R7, RZ ;  /* 0x80000007ff077210 */ /* 0x000fc60007ffe0ff */
        /* <DEDUP_REMOVED lines=16> */
.L_x_2968:
[----:B------:R-:W-:Y:S02]  /*9ba0*/  IMAD.MOV.U32 R17, RZ, RZ, RZ ;  /* 0x000000ffff117224 */ /* 0x000fe400078e00ff */
[----:B------:R-:W-:Y:S02]  /*9bb0*/  IMAD.U32 R16, RZ, RZ, UR6 ;  /* 0x00000006ff107e24 */ /* 0x000fe4000f8e00ff */
[----:B------:R-:W-:-:S07]  /*9bc0*/  IMAD.MOV.U32 R18, RZ, RZ, RZ ;  /* 0x000000ffff127224 */ /* 0x000fce00078e00ff */
.L_x_2973:
        /* <DEDUP_REMOVED lines=14> */
[----:B0-----:R-:W-:Y:S01]  /*9cb0*/  MOV R0, 0x1 ;  /* 0x0000000100007802 */ /* 0x001fe20000000f00 */
[----:B------:R0:W-:Y:S01]  /*9cc0*/  STL [R1], RZ ;  /* 0x000000ff01007387 */ /* 0x0001e20000100800 */
[----:B------:R-:W-:Y:S01]  /*9cd0*/  ULDC UR37, c[0x0][0xc] ;  /* 0x0000030000257ab9 */ /* 0x000fe20000000800 */
[----:B------:R-:W-:Y:S02]  /*9ce0*/  ULDC.64 UR40, c[0x0][0x198] ;  /* 0x0000660000287ab9 */ /* 0x000fe40000000a00 */
[----:B------:R0:W-:Y:S04]  /*9cf0*/  STL [R1+0x4], R0 ;  /* 0x0000040001007387 */ /* 0x0001e80000100800 */
[----:B------:R0:W-:Y:S02]  /*9d00*/  STL [R1+0x24], RZ ;  /* 0x000024ff01007387 */ /* 0x0001e40000100800 */
.L_x_3037:
[----:B-12---:R-:W1:Y:S02]  /*9d10*/  LDC.64 R2, c[0x0][0xc60] ;  /* 0x00031800ff027b82 */ /* 0x006e640000000a00 */
[----:B-1----:R-:W-:-:S05]  /*9d20*/  IMAD.WIDE R2, R19, 0x4, R2 ;  /* 0x0000000413027825 */ /* 0x002fca00078e0202 */
[----:B------:R-:W2:Y:S01]  /*9d30*/  LDG.E R5, desc[UR38][R2.64] ;  /* 0x0000002602057981 */ /* 0x000ea2000c1e1900 */
[----:B------:R-:W-:Y:S05]  /*9d40*/  YIELD ;  /* 0x0000000000007946 */ /* 0x000fea0003800000 */
[----:B------:R-:W-:Y:S01]  /*9d50*/  ULDC.64 UR4, c[0x0][0xa28] ;  /* 0x00028a0000047ab9 */ /* 0x000fe20000000a00 */
[----:B0-----:R-:W-:Y:S01]  /*9d60*/  IMAD.MOV.U32 R0, RZ, RZ, RZ ;  /* 0x000000ffff007224 */ /* 0x001fe200078e00ff */
[----:B------:R-:W-:-:S04]  /*9d70*/  ISETP.NE.U32.AND P0, PT, RZ, UR4, PT ;  /* 0x00000004ff007c0c */ /* 0x000fc8000bf05070 */
        /* <DEDUP_REMOVED lines=41> */
[----:B-1----:R-:W2:Y:S04]  /*a010*/  LDG.E R5, desc[UR38][R2.64] ;  /* 0x0000002602057981 */ /* 0x002ea8000c1e1900 */
[----:B-----5:R-:W2:Y:S02]  /*a020*/  LDG.E R6, desc[UR38][R2.64+0x4] ;  /* 0x0000042602067981 */ /* 0x020ea4000c1e1900 */
[----:B--2---:R-:W-:-:S07]  /*a030*/  IADD3 R6, -R5, R6, RZ ;  /* 0x0000000605067210 */ /* 0x004fce0007ffe1ff */
.L_x_2975:
        /* <DEDUP_REMOVED lines=19> */
[----:B0-----:R-:W1:Y:S08]  /*a170*/  FLO.U32 R0, UR4 ;  /* 0x0000000400007d00 */ /* 0x001e7000080e0000 */
        /* <DEDUP_REMOVED lines=9> */
.L_x_2977:
        /* <DEDUP_REMOVED lines=11> */
[----:B------:R-:W-:Y:S01]  /*a2c0*/  IMAD.U32 R4, RZ, RZ, UR6 ;  /* 0x00000006ff047e24 */ /* 0x000fe2000f8e00ff */
[----:B------:R-:W-:Y:S01]  /*a2d0*/  MOV R5, UR7 ;  /* 0x0000000700057c02 */ /* 0x000fe20008000f00 */
[----:B------:R-:W0:Y:S01]  /*a2e0*/  LDC.64 R2, c[0x4][R2] ;  /* 0x0100000002027b82 */ /* 0x000e220000000a00 */
[----:B------:R-:W-:Y:S01]  /*a2f0*/  IMAD.U32 R6, RZ, RZ, UR8 ;  /* 0x00000008ff067e24 */ /* 0x000fe2000f8e00ff */
[----:B------:R-:W-:Y:S01]  /*a300*/  MOV R12, 0x1 ;  /* 0x00000001000c7802 */ /* 0x000fe20000000f00 */
[----:B------:R-:W-:Y:S02]  /*a310*/  IMAD.U32 R7, RZ, RZ, UR9 ;  /* 0x00000009ff077e24 */ /* 0x000fe4000f8e00ff */
[----:B------:R-:W-:-:S02]  /*a320*/  IMAD.U32 R10, RZ, RZ, UR4 ;  /* 0x00000004ff0a7e24 */ /* 0x000fc4000f8e00ff */
[----:B------:R-:W-:Y:S02]  /*a330*/  IMAD.U32 R11, RZ, RZ, UR5 ;  /* 0x00000005ff0b7e24 */ /* 0x000fe4000f8e00ff */
[----:B------:R-:W-:Y:S02]  /*a340*/  IMAD.MOV.U32 R8, RZ, RZ, 0x70 ;  /* 0x00000070ff087424 */ /* 0x000fe400078e00ff */
[----:B------:R-:W-:-:S07]  /*a350*/  IMAD.MOV.U32 R13, RZ, RZ, RZ ;  /* 0x000000ffff0d7224 */ /* 0x000fce00078e00ff */
[----:B------:R-:W-:-:S07]  /*a360*/  LEPC R20, `(.L_x_2979) ;  /* 0x000000001014794e */ /* 0x000fce0000000000 */
[----:B0-----:R-:W-:Y:S05]  /*a370*/  CALL.ABS.NOINC R2 ;  /* 0x0000000002007343 */ /* 0x001fea0003c00000 */
.L_x_2979:
        /* <DEDUP_REMOVED lines=9> */
[----:B------:R-:W-:Y:S01]  /*a410*/  IMAD.U32 R4, RZ, RZ, UR6 ;  /* 0x00000006ff047e24 */ /* 0x000fe2000f8e00ff */
[----:B------:R-:W-:Y:S01]  /*a420*/  MOV R7, UR9 ;  /* 0x0000000900077c02 */ /* 0x000fe20008000f00 */
        /* <DEDUP_REMOVED lines=9> */
.L_x_2981:
[----:B------:R-:W-:Y:S01]  /*a4c0*/  MOV R2, 0x0 ;  /* 0x0000000000027802 */ /* 0x000fe20000000f00 */
[----:B------:R-:W-:Y:S01]  /*a4d0*/  ULDC.64 UR6, c[0x4][0x108] ;  /* 0x0100420000067ab9 */ /* 0x000fe20000000a00 */
[----:B------:R-:W-:Y:S01]  /*a4e0*/  ULDC.64 UR8, c[0x4][0x110] ;  /* 0x0100440000087ab9 */ /* 0x000fe20000000a00 */
[----:B------:R-:W-:Y:S01]  /*a4f0*/  ULDC.64 UR4, c[0x4][0x48] ;  /* 0x0100120000047ab9 */ /* 0x000fe20000000a00 */
[----:B------:R-:W-:Y:S01]  /*a500*/  MOV R4, UR6 ;  /* 0x0000000600047c02 */ /* 0x000fe20008000f00 */
[----:B------:R-:W-:Y:S01]  /*a510*/  IMAD.U32 R5, RZ, RZ, UR7 ;  /* 0x00000007ff057e24 */ /* 0x000fe2000f8e00ff */
        /* <DEDUP_REMOVED lines=10> */
.L_x_2980:
[----:B------:R-:W2:Y:S01]  /*a5c0*/  LDL.LU R2, [R1+0x18] ;  /* 0x0000180001027983 */ /* 0x000ea20000300800 */
[----:B------:R-:W-:-:S03]  /*a5d0*/  ULDC.64 UR4, c[0x0][0x9f8] ;  /* 0x00027e0000047ab9 */ /* 0x000fc60000000a00 */
[----:B------:R-:W3:Y:S04]  /*a5e0*/  LDL.LU R0, [R1+0x1c] ;  /* 0x00001c0001007983 */ /* 0x000ee80000300800 */
[----:B------:R-:W4:Y:S04]  /*a5f0*/  LDL.LU R4, [R1+0x2c] ;  /* 0x00002c0001047983 */ /* 0x000f280000300800 */
[----:B------:R-:W4:Y:S01]  /*a600*/  LDL.LU R7, [R1+0x10] ;  /* 0x0000100001077983 */ /* 0x000f220000300800 */
[----:B------:R-:W-:-:S04]  /*a610*/  ISETP.NE.U32.AND P0, PT, RZ, UR4, PT ;  /* 0x00000004ff007c0c */ /* 0x000fc8000bf05070 */
        /* <DEDUP_REMOVED lines=25> */
.L_x_2982:
        /* <DEDUP_REMOVED lines=17> */
.L_x_3054:
[----:B------:R-:W2:Y:S01]  /*a8c0*/  LDL R8, [R1+0x14] ;  /* 0x0000140001087983 */ /* 0x000ea20000100800 */
[----:B------:R-:W-:Y:S01]  /*a8d0*/  UMOV UR4, 0xffffffff ;  /* 0xffffffff00047882 */ /* 0x000fe20000000000 */
[----:B------:R-:W-:Y:S02]  /*a8e0*/  SHF.R.S32.HI R5, RZ, 0x1f, R0 ;  /* 0x0000001fff057819 */ /* 0x000fe40000011400 */
[----:B--2---:R-:W-:Y:S01]  /*a8f0*/  IADD3 R9, R8, -0x1, RZ ;  /* 0xffffffff08097810 */ /* 0x004fe20007ffe0ff */
[----:B------:R-:W-:Y:S06]  /*a900*/  BRA.DIV UR4, `(.L_x_2984) ;  /* 0x0000003a04247947 */ /* 0x000fec000b800000 */
[----:B------:R-:W-:-:S13]  /*a910*/  ELECT P6, URZ, PT ;  /* 0x00000000003f782f */ /* 0x000fda00038c0000 */
.L_x_3057:
        /* <DEDUP_REMOVED lines=12> */
[--C-:B------:R-:W-:Y:S02]  /*a9e0*/  IMAD.MOV R8, RZ, RZ, -R7.reuse ;  /* 0x000000ffff087224 */ /* 0x100fe400078e0a07 */
[----:B------:R-:W-:Y:S02]  /*a9f0*/  IMAD.MOV.U32 R10, RZ, RZ, R7 ;  /* 0x000000ffff0a7224 */ /* 0x000fe400078e0007 */
[----:B------:R-:W-:Y:S02]  /*aa00*/  IMAD R11, R12, R8, R9 ;  /* 0x000000080c0b7224 */ /* 0x000fe400078e0209 */
[----:B------:R-:W-:-:S03]  /*aa10*/  IMAD R8, R5, UR4, RZ ;  /* 0x0000000405087c24 */ /* 0x000fc6000f8e02ff */
[----:B------:R0:W-:Y:S01]  /*aa20*/  STL [R1+0x28], R11 ;  /* 0x0000280b01007387 */ /* 0x0001e20000100800 */
[----:B------:R-:W-:Y:S01]  /*aa30*/  IMAD R8, R0, UR5, R8 ;  /* 0x0000000500087c24 */ /* 0x000fe2000f8e0208 */
[----:B0-----:R-:W-:-:S03]  /*aa40*/  SHF.R.S32.HI R11, RZ, 0x1f, R7 ;  /* 0x0000001fff0b7819 */ /* 0x001fc60000011407 */
[----:B------:R-:W-:-:S04]  /*aa50*/  IMAD.WIDE.U32 R10, R0, UR4, R10 ;  /* 0x00000004000a7c25 */ /* 0x000fc8000f8e000a */
[----:B------:R-:W-:Y:S01]  /*aa60*/  IMAD.IADD R7, R11, 0x1, R8 ;  /* 0x000000010b077824 */ /* 0x000fe200078e0208 */
[----:B------:R-:W-:-:S04]  /*aa70*/  LEA R12, P0, R10, R2, 0x2 ;  /* 0x000000020a0c7211 */ /* 0x000fc800078010ff */
[----:B------:R-:W-:-:S05]  /*aa80*/  LEA.HI.X R13, R10, R3, R7, 0x2, P0 ;  /* 0x000000030a0d7211 */ /* 0x000fca00000f1407 */
[----:B------:R0:W5:Y:S04]  /*aa90*/  LDG.E R7, desc[UR38][R12.64] ;  /* 0x000000260c077981 */ /* 0x000168000c1e1900 */
.L_x_2986:
[----:B------:R-:W2:Y:S01]  /*aaa0*/  LDL R8, [R1] ;  /* 0x0000000001087983 */ /* 0x000ea20000100800 */
[----:B------:R-:W-:-:S03]  /*aab0*/  MOV R11, 0x400 ;  /* 0x00000400000b7802 */ /* 0x000fc60000000f00 */
[----:B------:R-:W3:Y:S01]  /*aac0*/  LDL R10, [R1+0x4] ;  /* 0x00000400010a7983 */ /* 0x000ee20000100800 */
[----:B0-----:R-:W0:Y:S02]  /*aad0*/  S2R R12, SR_CgaCtaId ;  /* 0x00000000000c7919 */ /* 0x001e240000008800 */
[----:B0-----:R-:W-:-:S05]  /*aae0*/  LEA R11, R12, R11, 0x18 ;  /* 0x0000000b0c0b7211 */ /* 0x001fca00078ec0ff */
[----:B--2---:R-:W-:Y:S01]  /*aaf0*/  IMAD R8, R8, 0x8, R11 ;  /* 0x0000000808087824 */ /* 0x004fe200078e020b */
[----:B---3--:R-:W-:-:S04]  /*ab00*/  SHF.L.U32 R10, R10, 0x1f, RZ ;  /* 0x0000001f0a0a7819 */ /* 0x008fc800000006ff */
[----:B------:R-:W0:Y:S02]  /*ab10*/  SYNCS.PHASECHK.TRANS64.TRYWAIT P0, [R8+URZ+0x28c40], R10 ;  /* 0x028c400a080075a7 */ /* 0x000e24000800017f */
[----:B0-----:R-:W-:Y:S05]  /*ab20*/  @!P0 BRA `(.L_x_2987) ;  /* 0x0000003400bc8947 */ /* 0x001fea0003800000 */
.L_x_3058:
[----:B------:R-:W1:Y:S02]  /*ab30*/  S2R R11, SR_TID.X ;  /* 0x00000000000b7919 */ /* 0x000e640000002100 */
[----:B-1----:R-:W-:-:S04]  /*ab40*/  LOP3.LUT R11, R11, 0x7f, RZ, 0xc0, !PT ;  /* 0x0000007f0b0b7812 */ /* 0x002fc800078ec0ff */
[----:B------:R-:W-:-:S13]  /*ab50*/  ISETP.NE.AND P0, PT, R11, RZ, PT ;  /* 0x000000ff0b00720c */ /* 0x000fda0003f05270 */
[----:B------:R-:W-:Y:S05]  /*ab60*/  @P0 BRA `(.L_x_2988) ;  /* 0x00000000001c0947 */ /* 0x000fea0003800000 */
[----:B------:R-:W1:Y:S01]  /*ab70*/  S2R R11, SR_TID.X ;  /* 0x00000000000b7919 */ /* 0x000e620000002100 */
[----:B0-----:R-:W-:-:S04]  /*ab80*/  MOV R10, 0x2000 ;  /* 0x00002000000a7802 */ /* 0x001fc80000000f00 */
[----:B------:R2:W-:Y:S01]  /*ab90*/  SYNCS.ARRIVE.TRANS64 RZ, [R8+URZ+0x28c30], R10 ;  /* 0x028c300a08ff79a7 */ /* 0x0005e2000800003f */
[----:B-1----:R-:W-:-:S04]  /*aba0*/  LOP3.LUT R11, R11, 0x1f, RZ, 0xc0, !PT ;  /* 0x0000001f0b0b7812 */ /* 0x002fc800078ec0ff */
[----:B------:R-:W-:-:S13]  /*abb0*/  ISETP.NE.AND P1, PT, R11, RZ, PT ;  /* 0x000000ff0b00720c */ /* 0x000fda0003f25270 */
[----:B--2---:R-:W-:Y:S05]  /*abc0*/  @!P1 BRA `(.L_x_2988) ;  /* 0x0000000000049947 */ /* 0x004fea0003800000 */
[----:B------:R-:W-:Y:S01]  /*abd0*/  BPT.TRAP 0x1 ;  /* 0x000000040000795c */ /* 0x000fe20000300000 */
.L_x_2988:
[----:B------:R-:W2:Y:S04]  /*abe0*/  LDL R11, [R1] ;  /* 0x00000000010b7983 */ /* 0x000ea80000100800 */
[----:B------:R-:W3:Y:S04]  /*abf0*/  LDL R14, [R1+0x28] ;  /* 0x00002800010e7983 */ /* 0x000ee80000100800 */
[----:B0-----:R-:W4:Y:S01]  /*ac00*/  LDL R10, [R1+0x8] ;  /* 0x00000800010a7983 */ /* 0x001f220000100800 */
[----:B------:R-:W0:Y:S01]  /*ac10*/  S2R R13, SR_CgaCtaId ;  /* 0x00000000000d7919 */ /* 0x000e220000008800 */
[----:B------:R-:W-:-:S02]  /*ac20*/  MOV R12, 0x400 ;  /* 0x00000400000c7802 */ /* 0x000fc40000000f00 */
[----:B------:R-:W-:Y:S01]  /*ac30*/  R2UR UR9, R8 ;  /* 0x00000000080972ca */ /* 0x000fe200000e0000 */
[----:B------:R-:W-:Y:S01]  /*ac40*/  UIADD3 UR6, UP0, UR40, 0x370, URZ ;  /* 0x0000037028067890 */ /* 0x000fe2000ff1e03f */
[----:B------:R-:W-:Y:S02]  /*ac50*/  R2UR UR12, R4 ;  /* 0x00000000040c72ca */ /* 0x000fe400000e0000 */
[----:B-----5:R-:W-:Y:S01]  /*ac60*/  R2UR UR13, R7 ;  /* 0x00000000070d72ca */ /* 0x020fe200000e0000 */
[----:B------:R-:W-:Y:S01]  /*ac70*/  UIADD3.X UR7, URZ, UR41, URZ, UP0, !UPT ;  /* 0x000000293f077290 */ /* 0x000fe200087fe43f */
[----:B0-----:R-:W-:-:S07]  /*ac80*/  LEA R12, R13, R12, 0x18 ;  /* 0x0000000c0d0c7211 */ /* 0x001fce00078ec0ff */
[----:B------:R-:W-:Y:S01]  /*ac90*/  UIADD3 UR9, UR9, 0x28c30, URZ ;  /* 0x00028c3009097890 */ /* 0x000fe2000fffe03f */
[----:B------:R-:W-:Y:S01]  /*aca0*/  UMOV UR5, 0x14f00000 ;  /* 0x14f0000000057882 */ /* 0x000fe20000000000 */
[----:B------:R-:W-:Y:S01]  /*acb0*/  UMOV UR10, URZ ;  /* 0x0000003f000a7c82 */ /* 0x000fe20008000000 */
[----:B--2---:R-:W-:Y:S01]  /*acc0*/  IMAD R8, R11, 0x2000, R12 ;  /* 0x000020000b087824 */ /* 0x004fe200078e020c */
[----:B---3--:R-:W-:-:S04]  /*acd0*/  R2UR UR11, R14 ;  /* 0x000000000e0b72ca */ /* 0x008fc800000e0000 */
[----:B------:R-:W-:Y:S02]  /*ace0*/  R2UR UR8, R8 ;  /* 0x00000000080872ca */ /* 0x000fe400000e0000 */
[----:B----4-:R-:W-:-:S11]  /*acf0*/  R2UR UR4, R10 ;  /* 0x000000000a0472ca */ /* 0x010fd600000e0000 */
[----:B------:R-:W-:Y:S02]  /*ad00*/  UIADD3 UR8, UR8, 0x22400, URZ ;  /* 0x0002240008087890 */ /* 0x000fe4000fffe03f */
[----:B------:R-:W-:-:S03]  /*ad10*/  ULEA UR11, UR11, UR4, 0x6 ;  /* 0x000000040b0b7291 */ /* 0x000fc6000f8e303f */
[----:B------:R-:W-:-:S06]  /*ad20*/  UMOV UR4, 0x0 ;  /* 0x0000000000047882 */ /* 0x000fcc0000000000 */
[----:B------:R0:W-:Y:S02]  /*ad30*/  UTMALDG.4D [UR8], [UR6], desc[UR4] ;  /* 0x00000408060075b4 */ /* 0x0001e40008019000 */
[----:B0-----:R-:W-:Y:S01]  /*ad40*/  NOP ;  /* 0x0000000000007918 */ /* 0x001fe20000000000 */
.L_x_2985:
        /* <DEDUP_REMOVED lines=9> */
[----:B------:R-:W-:Y:S01]  /*ade0*/  @P0 R2UR UR11, R17 ;  /* 0x00000000110b02ca */ /* 0x000fe200000e0000 */
[----:B------:R-:W-:Y:S01]  /*adf0*/  UIADD3.X UR5, URZ, UR41, URZ, UP0, !UPT ;  /* 0x000000293f057290 */ /* 0x000fe200087fe43f */
[----:B------:R-:W-:Y:S01]  /*ae00*/  BSSY B0, `(.L_x_2989) ;  /* 0x0000013000007945 */ /* 0x000fe20003800000 */
[----:B------:R-:W-:Y:S01]  /*ae10*/  UMOV UR7, 0x12f00000 ;  /* 0x12f0000000077882 */ /* 0x000fe20000000000 */
[----:B------:R-:W-:Y:S01]  /*ae20*/  UMOV UR10, URZ ;  /* 0x0000003f000a7c82 */ /* 0x000fe20008000000 */
[----:B------:R-:W-:Y:S01]  /*ae30*/  @P0 IMAD.MOV.U32 R8, RZ, RZ, 0x2000 ;  /* 0x00002000ff080424 */ /* 0x000fe200078e00ff */
[----:B0-----:R-:W-:Y:S01]  /*ae40*/  LEA R10, R11, R10, 0x18 ;  /* 0x0000000a0b0a7211 */ /* 0x001fe200078ec0ff */
[----:B------:R-:W-:Y:S03]  /*ae50*/  BAR.SYNC.DEFER_BLOCKING 0x8, 0xa0 ;  /* 0x0202800000007b1d */ /* 0x000fe60000010000 */
[----:B------:R-:W-:-:S13]  /*ae60*/  R2UR UR9, R10 ;  /* 0x000000000a0972ca */ /* 0x000fda00000e0000 */
[----:B------:R-:W-:Y:S02]  /*ae70*/  UIADD3 UR8, UR9, 0x20400, URZ ;  /* 0x0002040009087890 */ /* 0x000fe4000fffe03f */
[----:B------:R-:W-:Y:S01]  /*ae80*/  UIADD3 UR9, UR9, 0x28c00, URZ ;  /* 0x00028c0009097890 */ /* 0x000fe2000fffe03f */
[----:B------:R0:W-:Y:S08]  /*ae90*/  @P0 SYNCS.ARRIVE.TRANS64 RZ, [R10+URZ+0x28c00], R8 ;  /* 0x028c00080aff09a7 */ /* 0x0001f0000800003f */
        /* <DEDUP_REMOVED lines=9> */
.L_x_3059:
[----:B------:R-:W-:Y:S05]  /*af30*/  BSYNC B0 ;  /* 0x0000000000007941 */ /* 0x000fea0003800000 */
.L_x_2989:
[----:B------:R-:W-:Y:S04]  /*af40*/  BSSY B0, `(.L_x_2991) ;  /* 0x0000050000007945 */ /* 0x000fe80003800000 */
[----:B------:R-:W-:Y:S05]  /*af50*/  @!P6 BRA `(.L_x_2992) ;  /* 0x000000040038e947 */ /* 0x000fea0003800000 */
[----:B0-----:R-:W2:Y:S01]  /*af60*/  LDL R8, [R1] ;  /* 0x0000000001087983 */ /* 0x001ea20000100800 */
[----:B------:R-:W-:-:S03]  /*af70*/  MOV R11, 0x400 ;  /* 0x00000400000b7802 */ /* 0x000fc60000000f00 */
[----:B------:R-:W3:Y:S01]  /*af80*/  LDL R10, [R1+0x4] ;  /* 0x00000400010a7983 */ /* 0x000ee20000100800 */
[----:B------:R-:W0:Y:S02]  /*af90*/  S2R R12, SR_CgaCtaId ;  /* 0x00000000000c7919 */ /* 0x000e240000008800 */
[----:B0-----:R-:W-:-:S05]  /*afa0*/  LEA R11, R12, R11, 0x18 ;  /* 0x0000000b0c0b7211 */ /* 0x001fca00078ec0ff */
[----:B--2---:R-:W-:Y:S01]  /*afb0*/  IMAD R8, R8, 0x8, R11 ;  /* 0x0000000808087824 */ /* 0x004fe200078e020b */
[----:B---3--:R-:W-:-:S04]  /*afc0*/  SHF.L.U32 R6, R10, 0x1f, RZ ;  /* 0x0000001f0a067819 */ /* 0x008fc800000006ff */
[----:B------:R-:W0:Y:S02]  /*afd0*/  SYNCS.PHASECHK.TRANS64.TRYWAIT P0, [R8+URZ+0x28c60], R6 ;  /* 0x028c6006080075a7 */ /* 0x000e24000800017f */
[----:B0-----:R-:W-:Y:S05]  /*afe0*/  @!P0 BRA `(.L_x_2993) ;  /* 0x0000003000c08947 */ /* 0x001fea0003800000 */
.L_x_3060:
        /* <DEDUP_REMOVED lines=11> */
.L_x_2994:
[----:B0-----:R-:W2:Y:S04]  /*b0a0*/  LDL R6, [R1] ;  /* 0x0000000001067983 */ /* 0x001ea80000100800 */
[----:B------:R-:W3:Y:S04]  /*b0b0*/  LDL R13, [R1+0x28] ;  /* 0x00002800010d7983 */ /* 0x000ee80000100800 */
[----:B------:R-:W4:Y:S01]  /*b0c0*/  LDL R10, [R1+0x8] ;  /* 0x00000800010a7983 */ /* 0x000f220000100800 */
[----:B------:R-:W0:Y:S01]  /*b0d0*/  S2R R12, SR_CgaCtaId ;  /* 0x00000000000c7919 */ /* 0x000e220000008800 */
[----:B------:R-:W-:-:S02]  /*b0e0*/  MOV R11, 0x400 ;  /* 0x00000400000b7802 */ /* 0x000fc40000000f00 */
        /* <DEDUP_REMOVED lines=9> */
[----:B------:R-:W-:Y:S01]  /*b180*/  UMOV UR16, 0x40 ;  /* 0x0000004000107882 */ /* 0x000fe20000000000 */
[----:B------:R-:W-:Y:S01]  /*b190*/  UMOV UR18, 0x80 ;  /* 0x0000008000127882 */ /* 0x000fe20000000000 */
        /* <DEDUP_REMOVED lines=11> */
[----:B------:R-:W-:Y:S02]  /*b250*/  UIADD3 UR17, UR14, 0x4400, URZ ;  /* 0x000044000e117890 */ /* 0x000fe4000fffe03f */
[----:B------:R-:W-:-:S03]  /*b260*/  UIADD3 UR19, UR14, 0x6400, URZ ;  /* 0x000064000e137890 */ /* 0x000fc6000fffe03f */
[----:B------:R0:W-:Y:S02]  /*b270*/  UTMALDG.4D [UR8], [UR4], desc[UR6] ;  /* 0x00000608040075b4 */ /* 0x0001e40008019000 */
[----:B0-----:R-:W-:Y:S01]  /*b280*/  UMOV UR8, UR15 ;  /* 0x0000000f00087c82 */ /* 0x001fe20008000000 */
[----:B------:R-:W-:Y:S01]  /*b290*/  UMOV UR10, UR16 ;  /* 0x00000010000a7c82 */ /* 0x000fe20008000000 */
[----:B------:R-:W-:Y:S01]  /*b2a0*/  UIADD3 UR15, UR14, 0x8400, URZ ;  /* 0x000084000e0f7890 */ /* 0x000fe2000fffe03f */
[----:B------:R0:W-:Y:S01]  /*b2b0*/  UTMALDG.4D [UR8], [UR4], desc[UR6] ;  /* 0x00000608040075b4 */ /* 0x0001e20008019000 */
[----:B------:R-:W-:Y:S01]  /*b2c0*/  UIADD3 UR16, UR14, 0xa400, URZ ;  /* 0x0000a4000e107890 */ /* 0x000fe2000fffe03f */
[----:B0-----:R-:W-:Y:S01]  /*b2d0*/  UMOV UR8, UR17 ;  /* 0x0000001100087c82 */ /* 0x001fe20008000000 */
[----:B------:R-:W-:Y:S02]  /*b2e0*/  UMOV UR10, UR18 ;  /* 0x00000012000a7c82 */ /* 0x000fe40008000000 */
[----:B------:R0:W-:Y:S01]  /*b2f0*/  UTMALDG.4D [UR8], [UR4], desc[UR6] ;  /* 0x00000608040075b4 */ /* 0x0001e20008019000 */
[----:B------:R-:W-:Y:S01]  /*b300*/  UIADD3 UR17, UR14, 0xc400, URZ ;  /* 0x0000c4000e117890 */ /* 0x000fe2000fffe03f */
[----:B0-----:R-:W-:Y:S01]  /*b310*/  UMOV UR8, UR19 ;  /* 0x0000001300087c82 */ /* 0x001fe20008000000 */
[----:B------:R-:W-:-:S02]  /*b320*/  UMOV UR10, UR20 ;  /* 0x00000014000a7c82 */ /* 0x000fc40008000000 */
[----:B------:R0:W-:Y:S02]  /*b330*/  UTMALDG.4D [UR8], [UR4], desc[UR6] ;  /* 0x00000608040075b4 */ /* 0x0001e40008019000 */
[----:B0-----:R-:W-:Y:S01]  /*b340*/  UMOV UR8, UR15 ;  /* 0x0000000f00087c82 */ /* 0x001fe20008000000 */
[----:B------:R-:W-:Y:S01]  /*b350*/  UMOV UR10, UR21 ;  /* 0x00000015000a7c82 */ /* 0x000fe20008000000 */
[----:B------:R-:W-:Y:S01]  /*b360*/  UIADD3 UR15, UR14, 0xe400, URZ ;  /* 0x0000e4000e0f7890 */ /* 0x000fe2000fffe03f */
[----:B------:R0:W-:Y:S02]  /*b370*/  UTMALDG.4D [UR8], [UR4], desc[UR6] ;  /* 0x00000608040075b4 */ /* 0x0001e40008019000 */
[----:B------:R-:W-:Y:S01]  /*b380*/  UMOV UR14, 0x180 ;  /* 0x00000180000e7882 */ /* 0x000fe20000000000 */
[----:B0-----:R-:W-:Y:S01]  /*b390*/  UMOV UR8, UR16 ;  /* 0x0000001000087c82 */ /* 0x001fe20008000000 */
[----:B------:R-:W-:Y:S02]  /*b3a0*/  UMOV UR10, UR22 ;  /* 0x00000016000a7c82 */ /* 0x000fe40008000000 */
[----:B------:R0:W-:Y:S02]  /*b3b0*/  UTMALDG.4D [UR8], [UR4], desc[UR6] ;  /* 0x00000608040075b4 */ /* 0x0001e40008019000 */
[----:B0-----:R-:W-:Y:S01]  /*b3c0*/  UMOV UR8, UR17 ;  /* 0x0000001100087c82 */ /* 0x001fe20008000000 */
[----:B------:R-:W-:Y:S01]  /*b3d0*/  UMOV UR10, UR14 ;  /* 0x0000000e000a7c82 */ /* 0x000fe20008000000 */
[----:B------:R-:W-:Y:S01]  /*b3e0*/  UMOV UR14, 0x1c0 ;  /* 0x000001c0000e7882 */ /* 0x000fe20000000000 */
[----:B------:R0:W-:Y:S02]  /*b3f0*/  UTMALDG.4D [UR8], [UR4], desc[UR6] ;  /* 0x00000608040075b4 */ /* 0x0001e40008019000 */
[----:B0-----:R-:W-:Y:S01]  /*b400*/  UMOV UR8, UR15 ;  /* 0x0000000f00087c82 */ /* 0x001fe20008000000 */
[----:B------:R-:W-:-:S02]  /*b410*/  UMOV UR10, UR14 ;  /* 0x0000000e000a7c82 */ /* 0x000fc40008000000 */
[----:B------:R1:W-:Y:S02]  /*b420*/  UTMALDG.4D [UR8], [UR4], desc[UR6] ;  /* 0x00000608040075b4 */ /* 0x0003e40008019000 */
[----:B-1----:R-:W-:Y:S01]  /*b430*/  NOP ;  /* 0x0000000000007918 */ /* 0x002fe20000000000 */
.L_x_2992:
[----:B------:R-:W-:Y:S05]  /*b440*/  BSYNC B0 ;  /* 0x0000000000007941 */ /* 0x000fea0003800000 */
.L_x_2991:
        /* <DEDUP_REMOVED lines=14> */
[----:B------:R-:W2:Y:S04]  /*b530*/  LDL.LU R10, [R1] ;  /* 0x00000000010a7983 */ /* 0x000ea80000300800 */
[----:B------:R-:W3:Y:S01]  /*b540*/  LDL.LU R14, [R1+0x4] ;  /* 0x00000400010e7983 */ /* 0x000ee20000300800 */
[----:B------:R-:W-:Y:S01]  /*b550*/  BSSY B2, `(.L_x_2999) ;  /* 0x0000084000027945 */ /* 0x000fe20003800000 */
[----:B--2---:R-:W-:-:S04]  /*b560*/  IADD3 R10, R10, 0x1, RZ ;  /* 0x000000010a0a7810 */ /* 0x004fc80007ffe0ff */
[----:B------:R-:W-:-:S04]  /*b570*/  ISETP.NE.AND P0, PT, R10, 0x2, PT ;  /* 0x000000020a00780c */ /* 0x000fc80003f05270 */
[----:B------:R-:W-:Y:S02]  /*b580*/  SEL R6, RZ, 0x1, P0 ;  /* 0x00000001ff067807 */ /* 0x000fe40000000000 */
[----:B------:R-:W-:Y:S02]  /*b590*/  SEL R15, R10, RZ, P0 ;  /* 0x000000ff0a0f7207 */ /* 0x000fe40000000000 */
[----:B---3--:R-:W-:-:S05]  /*b5a0*/  LOP3.LUT R14, R14, R6, RZ, 0x3c, !PT ;  /* 0x000000060e0e7212 */ /* 0x008fca00078e3cff */
[----:B------:R0:W-:Y:S04]  /*b5b0*/  STL [R1+0x4], R14 ;  /* 0x0000040e01007387 */ /* 0x0001e80000100800 */
[----:B------:R0:W-:Y:S01]  /*b5c0*/  STL [R1], R15 ;  /* 0x0000000f01007387 */ /* 0x0001e20000100800 */
        /* <DEDUP_REMOVED lines=8> */
[----:B------:R-:W1:Y:S02]  /*b650*/  @P0 LDC.64 R6, c[0x0][0x420] ;  /* 0x00010800ff060b82 */ /* 0x000e640000000a00 */
[----:B-1----:R-:W-:-:S05]  /*b660*/  @P0 IMAD.HI.U32 R6, R8, R6, RZ ;  /* 0x0000000608060227 */ /* 0x002fca00078e00ff */
[----:B------:R-:W-:Y:S01]  /*b670*/  @P0 SHF.R.U32.HI R10, RZ, R7, R6 ;  /* 0x00000007ff0a0219 */ /* 0x000fe20000011606 */
[----:B------:R-:W-:-:S03]  /*b680*/  IMAD R6, R5, UR4, RZ ;  /* 0x0000000405067c24 */ /* 0x000fc6000f8e02ff */
[----:B------:R-:W-:Y:S01]  /*b690*/  SHF.R.S32.HI R7, RZ, 0x1f, R10 ;  /* 0x0000001fff077819 */ /* 0x000fe2000001140a */
[----:B------:R-:W-:Y:S02]  /*b6a0*/  IMAD R12, R0, UR5, R6 ;  /* 0x00000005000c7c24 */ /* 0x000fe4000f8e0206 */
[----:B------:R-:W-:-:S04]  /*b6b0*/  IMAD.MOV.U32 R6, RZ, RZ, R10 ;  /* 0x000000ffff067224 */ /* 0x000fc800078e000a */
[----:B------:R-:W-:-:S04]  /*b6c0*/  IMAD.WIDE.U32 R6, R0, UR4, R6 ;  /* 0x0000000400067c25 */ /* 0x000fc8000f8e0006 */
[----:B------:R-:W-:Y:S01]  /*b6d0*/  IMAD.IADD R12, R12, 0x1, R7 ;  /* 0x000000010c0c7824 */ /* 0x000fe200078e0207 */
[----:B------:R-:W-:-:S04]  /*b6e0*/  LEA R2, P0, R6, R2, 0x2 ;  /* 0x0000000206027211 */ /* 0x000fc800078010ff */
[----:B------:R-:W-:Y:S01]  /*b6f0*/  LEA.HI.X R3, R6, R3, R12, 0x2, P0 ;  /* 0x0000000306037211 */ /* 0x000fe200000f140c */
[----:B------:R-:W-:-:S04]  /*b700*/  IMAD.MOV R6, RZ, RZ, -R10 ;  /* 0x000000ffff067224 */ /* 0x000fc800078e0a0a */
[----:B------:R1:W5:Y:S01]  /*b710*/  LDG.E R7, desc[UR38][R2.64] ;  /* 0x0000002602077981 */ /* 0x000362000c1e1900 */
[----:B------:R-:W-:-:S07]  /*b720*/  IMAD R8, R13, R6, R8 ;  /* 0x000000060d087224 */ /* 0x000fce00078e0208 */
.L_x_3001:
[----:B-1----:R-:W1:Y:S01]  /*b730*/  S2R R3, SR_CgaCtaId ;  /* 0x0000000000037919 */ /* 0x002e620000008800 */
[----:B------:R-:W-:Y:S02]  /*b740*/  MOV R2, 0x400 ;  /* 0x0000040000027802 */ /* 0x000fe40000000f00 */
[----:B------:R-:W-:Y:S02]  /*b750*/  SHF.L.U32 R6, R14, 0x1f, RZ ;  /* 0x0000001f0e067819 */ /* 0x000fe400000006ff */
[----:B-1----:R-:W-:-:S05]  /*b760*/  LEA R2, R3, R2, 0x18 ;  /* 0x0000000203027211 */ /* 0x002fca00078ec0ff */
[----:B------:R-:W-:-:S04]  /*b770*/  IMAD R3, R15, 0x8, R2 ;  /* 0x000000080f037824 */ /* 0x000fc800078e0202 */
[----:B------:R-:W1:Y:S02]  /*b780*/  SYNCS.PHASECHK.TRANS64.TRYWAIT P0, [R3+URZ+0x28c40], R6 ;  /* 0x028c4006030075a7 */ /* 0x000e64000800017f */
[----:B-1----:R-:W-:Y:S05]  /*b790*/  @!P0 BRA `(.L_x_3002) ;  /* 0x0000002800e88947 */ /* 0x002fea0003800000 */
.L_x_3061:
[----:B------:R-:W2:Y:S02]  /*b7a0*/  S2R R2, SR_TID.X ;  /* 0x0000000000027919 */ /* 0x000ea40000002100 */
[----:B--2---:R-:W-:-:S04]  /*b7b0*/  LOP3.LUT R2, R2, 0x7f, RZ, 0xc0, !PT ;  /* 0x0000007f02027812 */ /* 0x004fc800078ec0ff */
[----:B------:R-:W-:-:S13]  /*b7c0*/  ISETP.NE.AND P1, PT, R2, RZ, PT ;  /* 0x000000ff0200720c */ /* 0x000fda0003f25270 */
[----:B------:R-:W-:Y:S05]  /*b7d0*/  @P1 BRA `(.L_x_3003) ;  /* 0x00000000001c1947 */ /* 0x000fea0003800000 */
[----:B------:R-:W2:Y:S02]  /*b7e0*/  S2R R2, SR_TID.X ;  /* 0x0000000000027919 */ /* 0x000ea40000002100 */
[----:B--2---:R-:W-:-:S04]  /*b7f0*/  LOP3.LUT R2, R2, 0x1f, RZ, 0xc0, !PT ;  /* 0x0000001f02027812 */ /* 0x004fc800078ec0ff */
[----:B------:R-:W-:Y:S02]  /*b800*/  ISETP.NE.AND P0, PT, R2, RZ, PT ;  /* 0x000000ff0200720c */ /* 0x000fe40003f05270 */
[----:B------:R-:W-:-:S04]  /*b810*/  MOV R2, 0x2000 ;  /* 0x0000200000027802 */ /* 0x000fc80000000f00 */
[----:B------:R2:W-:Y:S07]  /*b820*/  SYNCS.ARRIVE.TRANS64 RZ, [R3+URZ+0x28c30], R2 ;  /* 0x028c300203ff79a7 */ /* 0x0005ee000800003f */
[----:B------:R-:W-:Y:S05]  /*b830*/  @!P0 BRA `(.L_x_3003) ;  /* 0x0000000000048947 */ /* 0x000fea0003800000 */
[----:B------:R-:W-:Y:S01]  /*b840*/  BPT.TRAP 0x1 ;  /* 0x000000040000795c */ /* 0x000fe20000300000 */
.L_x_3003:
[----:B--2---:R-:W2:Y:S01]  /*b850*/  LDL R2, [R1] ;  /* 0x0000000001027983 */ /* 0x004ea20000100800 */
[----:B------:R-:W-:-:S03]  /*b860*/  MOV R12, 0x400 ;  /* 0x00000400000c7802 */ /* 0x000fc60000000f00 */
[----:B------:R-:W3:Y:S01]  /*b870*/  LDL R10, [R1+0x8] ;  /* 0x00000800010a7983 */ /* 0x000ee20000100800 */
[----:B------:R-:W4:Y:S01]  /*b880*/  S2R R13, SR_CgaCtaId ;  /* 0x00000000000d7919 */ /* 0x000f220000008800 */
[----:B------:R-:W-:Y:S01]  /*b890*/  R2UR UR9, R3 ;  /* 0x00000000030972ca */ /* 0x000fe200000e0000 */
[----:B------:R-:W-:Y:S01]  /*b8a0*/  UIADD3 UR4, UP0, UR40, 0x370, URZ ;  /* 0x0000037028047890 */ /* 0x000fe2000ff1e03f */
[----:B------:R-:W-:Y:S02]  /*b8b0*/  R2UR UR12, R4 ;  /* 0x00000000040c72ca */ /* 0x000fe400000e0000 */
[----:B-----5:R-:W-:Y:S01]  /*b8c0*/  R2UR UR13, R7 ;  /* 0x00000000070d72ca */ /* 0x020fe200000e0000 */
[----:B------:R-:W-:Y:S01]  /*b8d0*/  UIADD3.X UR5, URZ, UR41, URZ, UP0, !UPT ;  /* 0x000000293f057290 */ /* 0x000fe200087fe43f */
[----:B----4-:R-:W-:-:S07]  /*b8e0*/  LEA R12, R13, R12, 0x18 ;  /* 0x0000000c0d0c7211 */ /* 0x010fce00078ec0ff */
[----:B------:R-:W-:Y:S01]  /*b8f0*/  UIADD3 UR9, UR9, 0x28c30, URZ ;  /* 0x00028c3009097890 */ /* 0x000fe2000fffe03f */
[----:B------:R-:W-:Y:S01]  /*b900*/  UMOV UR6, 0x0 ;  /* 0x0000000000067882 */ /* 0x000fe20000000000 */
[----:B------:R-:W-:Y:S01]  /*b910*/  UMOV UR7, 0x14f00000 ;  /* 0x14f0000000077882 */ /* 0x000fe20000000000 */
[----:B------:R-:W-:Y:S01]  /*b920*/  UMOV UR10, URZ ;  /* 0x0000003f000a7c82 */ /* 0x000fe20008000000 */
[----:B--2---:R-:W-:-:S05]  /*b930*/  IMAD R2, R2, 0x2000, R12 ;  /* 0x0000200002027824 */ /* 0x004fca00078e020c */
[----:B------:R-:W-:Y:S01]  /*b940*/  R2UR UR8, R2 ;  /* 0x00000000020872ca */ /* 0x000fe200000e0000 */
[----:B---3--:R-:W-:-:S05]  /*b950*/  IMAD R8, R8, 0x40, R10 ;  /* 0x0000004008087824 */ /* 0x008fca00078e020a */
[----:B------:R-:W-:-:S07]  /*b960*/  R2UR UR11, R8 ;  /* 0x00000000080b72ca */ /* 0x000fce00000e0000 */
[----:B------:R-:W-:-:S09]  /*b970*/  UIADD3 UR8, UR8, 0x22400, URZ ;  /* 0x0002240008087890 */ /* 0x000fd2000fffe03f */
[----:B------:R2:W-:Y:S01]  /*b980*/  UTMALDG.4D [UR8], [UR4], desc[UR6] ;  /* 0x00000608040075b4 */ /* 0x0005e20008019000 */
[----:B------:R-:W3:Y:S02]  /*b990*/  SYNCS.PHASECHK.TRANS64.TRYWAIT P0, [R3+URZ+0x28c60], R6 ;  /* 0x028c6006030075a7 */ /* 0x000ee4000800017f */
[----:B--23--:R-:W-:Y:S05]  /*b9a0*/  @!P0 BRA `(.L_x_3004) ;  /* 0x0000002800788947 */ /* 0x00cfea0003800000 */
.L_x_3062:
[----:B------:R-:W-:Y:S05]  /*b9b0*/  @P1 BRA `(.L_x_3005) ;  /* 0x00000000001c1947 */ /* 0x000fea0003800000 */
[----:B------:R-:W3:Y:S02]  /*b9c0*/  S2R R2, SR_TID.X ;  /* 0x0000000000027919 */ /* 0x000ee40000002100 */
[----:B---3--:R-:W-:-:S04]  /*b9d0*/  LOP3.LUT R2, R2, 0x1f, RZ, 0xc0, !PT ;  /* 0x0000001f02027812 */ /* 0x008fc800078ec0ff */
[----:B------:R-:W-:Y:S01]  /*b9e0*/  ISETP.NE.AND P0, PT, R2, RZ, PT ;  /* 0x000000ff0200720c */ /* 0x000fe20003f05270 */
[----:B------:R-:W-:-:S04]  /*b9f0*/  IMAD.MOV.U32 R2, RZ, RZ, 0x10000 ;  /* 0x00010000ff027424 */ /* 0x000fc800078e00ff */
[----:B------:R3:W-:Y:S08]  /*ba00*/  SYNCS.ARRIVE.TRANS64 RZ, [R3+URZ+0x28c50], R2 ;  /* 0x028c500203ff79a7 */ /* 0x0007f0000800003f */
[----:B------:R-:W-:Y:S05]  /*ba10*/  @!P0 BRA `(.L_x_3005) ;  /* 0x0000000000048947 */ /* 0x000fea0003800000 */
[----:B------:R-:W-:Y:S01]  /*ba20*/  BPT.TRAP 0x1 ;  /* 0x000000040000795c */ /* 0x000fe20000300000 */
.L_x_3005:
[----:B---3--:R-:W3:Y:S01]  /*ba30*/  LDL R2, [R1] ;  /* 0x0000000001027983 */ /* 0x008ee20000100800 */
[----:B-12---:R-:W-:Y:S01]  /*ba40*/  MOV R6, 0x400 ;  /* 0x0000040000067802 */ /* 0x006fe20000000f00 */
[----:B------:R-:W1:Y:S01]  /*ba50*/  S2R R10, SR_CgaCtaId ;  /* 0x00000000000a7919 */ /* 0x000e620000008800 */
[----:B------:R-:W-:Y:S01]  /*ba60*/  R2UR UR9, R3 ;  /* 0x00000000030972ca */ /* 0x000fe200000e0000 */
[----:B------:R-:W-:Y:S01]  /*ba70*/  UIADD3 UR4, UP0, UR40, 0x470, URZ ;  /* 0x0000047028047890 */ /* 0x000fe2000ff1e03f */
[----:B------:R-:W-:Y:S02]  /*ba80*/  R2UR UR11, R8 ;  /* 0x00000000080b72ca */ /* 0x000fe400000e0000 */
[----:B------:R-:W-:Y:S02]  /*ba90*/  R2UR UR12, R4 ;  /* 0x00000000040c72ca */ /* 0x000fe400000e0000 */
[----:B------:R-:W-:Y:S01]  /*baa0*/  R2UR UR13, R7 ;  /* 0x00000000070d72ca */ /* 0x000fe200000e0000 */
[----:B------:R-:W-:Y:S01]  /*bab0*/  UIADD3.X UR5, URZ, UR41, URZ, UP0, !UPT ;  /* 0x000000293f057290 */ /* 0x000fe200087fe43f */
[----:B-1----:R-:W-:-:S05]  /*bac0*/  LEA R6, R10, R6, 0x18 ;  /* 0x000000060a067211 */ /* 0x002fca00078ec0ff */
        /* <DEDUP_REMOVED lines=9> */
[----:B---3--:R-:W-:-:S05]  /*bb60*/  IMAD R2, R2, 0x10000, R6 ;  /* 0x0001000002027824 */ /* 0x008fca00078e0206 */
        /* <DEDUP_REMOVED lines=9> */
[----:B------:R1:W-:Y:S01]  /*bc00*/  UTMALDG.4D [UR8], [UR4], desc[UR6] ;  /* 0x00000608040075b4 */ /* 0x0003e20008019000 */
[----:B------:R-:W-:Y:S01]  /*bc10*/  UIADD3 UR16, UR14, 0xa400, URZ ;  /* 0x0000a4000e107890 */ /* 0x000fe2000fffe03f */
[----:B-1----:R-:W-:Y:S01]  /*bc20*/  UMOV UR8, UR17 ;  /* 0x0000001100087c82 */ /* 0x002fe20008000000 */
[----:B------:R-:W-:Y:S02]  /*bc30*/  UMOV UR10, UR18 ;  /* 0x00000012000a7c82 */ /* 0x000fe40008000000 */
[----:B------:R1:W-:Y:S01]  /*bc40*/  UTMALDG.4D [UR8], [UR4], desc[UR6] ;  /* 0x00000608040075b4 */ /* 0x0003e20008019000 */
[----:B------:R-:W-:Y:S01]  /*bc50*/  UIADD3 UR17, UR14, 0xc400, URZ ;  /* 0x0000c4000e117890 */ /* 0x000fe2000fffe03f */
[----:B-1----:R-:W-:Y:S01]  /*bc60*/  UMOV UR8, UR19 ;  /* 0x0000001300087c82 */ /* 0x002fe20008000000 */
[----:B------:R-:W-:-:S02]  /*bc70*/  UMOV UR10, UR20 ;  /* 0x00000014000a7c82 */ /* 0x000fc40008000000 */
[----:B------:R1:W-:Y:S02]  /*bc80*/  UTMALDG.4D [UR8], [UR4], desc[UR6] ;  /* 0x00000608040075b4 */ /* 0x0003e40008019000 */
[----:B-1----:R-:W-:Y:S01]  /*bc90*/  UMOV UR8, UR15 ;  /* 0x0000000f00087c82 */ /* 0x002fe20008000000 */
[----:B------:R-:W-:Y:S01]  /*bca0*/  UMOV UR10, UR21 ;  /* 0x00000015000a7c82 */ /* 0x000fe20008000000 */
[----:B------:R-:W-:Y:S01]  /*bcb0*/  UIADD3 UR15, UR14, 0xe400, URZ ;  /* 0x0000e4000e0f7890 */ /* 0x000fe2000fffe03f */
[----:B------:R1:W-:Y:S02]  /*bcc0*/  UTMALDG.4D [UR8], [UR4], desc[UR6] ;  /* 0x00000608040075b4 */ /* 0x0003e40008019000 */
[----:B------:R-:W-:Y:S01]  /*bcd0*/  UMOV UR14, 0x180 ;  /* 0x00000180000e7882 */ /* 0x000fe20000000000 */
[----:B-1----:R-:W-:Y:S01]  /*bce0*/  UMOV UR8, UR16 ;  /* 0x0000001000087c82 */ /* 0x002fe20008000000 */
[----:B------:R-:W-:Y:S02]  /*bcf0*/  UMOV UR10, UR22 ;  /* 0x00000016000a7c82 */ /* 0x000fe40008000000 */
[----:B------:R1:W-:Y:S02]  /*bd00*/  UTMALDG.4D [UR8], [UR4], desc[UR6] ;  /* 0x00000608040075b4 */ /* 0x0003e40008019000 */
[----:B-1----:R-:W-:Y:S01]  /*bd10*/  UMOV UR8, UR17 ;  /* 0x0000001100087c82 */ /* 0x002fe20008000000 */
[----:B------:R-:W-:Y:S01]  /*bd20*/  UMOV UR10, UR14 ;  /* 0x0000000e000a7c82 */ /* 0x000fe20008000000 */
[----:B------:R-:W-:Y:S01]  /*bd30*/  UMOV UR14, 0x1c0 ;  /* 0x000001c0000e7882 */ /* 0x000fe20000000000 */
[----:B------:R1:W-:Y:S02]  /*bd40*/  UTMALDG.4D [UR8], [UR4], desc[UR6] ;  /* 0x00000608040075b4 */ /* 0x0003e40008019000 */
[----:B-1----:R-:W-:Y:S01]  /*bd50*/  UMOV UR8, UR15 ;  /* 0x0000000f00087c82 */ /* 0x002fe20008000000 */
[----:B------:R-:W-:-:S02]  /*bd60*/  UMOV UR10, UR14 ;  /* 0x0000000e000a7c82 */ /* 0x000fc40008000000 */
[----:B------:R1:W-:Y:S02]  /*bd70*/  UTMALDG.4D [UR8], [UR4], desc[UR6] ;  /* 0x00000608040075b4 */ /* 0x0003e40008019000 */
[----:B-1----:R-:W-:Y:S01]  /*bd80*/  NOP ;  /* 0x0000000000007918 */ /* 0x002fe20000000000 */
.L_x_3000:
[----:B------:R-:W-:Y:S05]  /*bd90*/  BSYNC B2 ;  /* 0x0000000000027941 */ /* 0x000fea0003800000 */
.L_x_2999:
[----:B------:R-:W2:Y:S02]  /*bda0*/  LDL.LU R2, [R1+0x14] ;  /* 0x0000140001027983 */ /* 0x000ea40000300800 */
[----:B--2---:R-:W-:-:S07]  /*bdb0*/  VIADD R8, R2, 0xfffffffd ;  /* 0xfffffffd02087836 */ /* 0x004fce0000000000 */
.L_x_2998:
[----:B------:R-:W-:Y:S05]  /*bdc0*/  BSYNC B1 ;  /* 0x0000000000017941 */ /* 0x000fea0003800000 */
.L_x_2997:
[----:B------:R-:W-:-:S04]  /*bdd0*/  IADD3 R2, -R11, RZ, RZ ;  /* 0x000000ff0b027210 */ /* 0x000fc80007ffe1ff */
[----:B------:R-:W-:-:S13]  /*bde0*/  ISETP.NE.AND P0, PT, R9, R2, PT ;  /* 0x000000020900720c */ /* 0x000fda0003f05270 */
[----:B------:R-:W-:Y:S05]  /*bdf0*/  @!P0 BRA `(.L_x_2996) ;  /* 0x00000010003c8947 */ /* 0x000fea0003800000 */
.L_x_3020:
[----:B------:R-:W2:Y:S04]  /*be00*/  LDL.LU R3, [R1] ;  /* 0x0000000001037983 */ /* 0x000ea80000300800 */
[----:B------:R-:W3:Y:S01]  /*be10*/  LDL.LU R2, [R1+0x4] ;  /* 0x0000040001027983 */ /* 0x000ee20000300800 */
[----:B------:R-:W-:Y:S05]  /*be20*/  YIELD ;  /* 0x0000000000007946 */ /* 0x000fea0003800000 */
[----:B------:R-:W-:Y:S01]  /*be30*/  BSSY B1, `(.L_x_3006) ;  /* 0x0000081000017945 */ /* 0x000fe20003800000 */
[----:B--2---:R-:W-:-:S05]  /*be40*/  VIADD R9, R3, 0x1 ;  /* 0x0000000103097836 */ /* 0x004fca0000000000 */
[----:B------:R-:W-:-:S04]  /*be50*/  ISETP.NE.AND P0, PT, R9, 0x2, PT ;  /* 0x000000020900780c */ /* 0x000fc80003f05270 */
[----:B------:R-:W-:Y:S02]  /*be60*/  SEL R10, RZ, 0x1, P0 ;  /* 0x00000001ff0a7807 */ /* 0x000fe40000000000 */
[----:B------:R-:W-:Y:S02]  /*be70*/  SEL R9, R9, RZ, P0 ;  /* 0x000000ff09097207 */ /* 0x000fe40000000000 */
[----:B---3--:R-:W-:Y:S01]  /*be80*/  LOP3.LUT R10, R2, R10, RZ, 0x3c, !PT ;  /* 0x0000000a020a7212 */ /* 0x008fe200078e3cff */
[----:B-1----:R-:W-:Y:S06]  /*be90*/  @!P6 BRA `(.L_x_3007) ;  /* 0x0000000400e8e947 */ /* 0x002fec0003800000 */
        /* <DEDUP_REMOVED lines=18> */
[----:B------:R-:W-:-:S03]  /*bfc0*/  LEA R6, P0, R2, UR4, 0x2 ;  /* 0x0000000402067c11 */ /* 0x000fc6000f8010ff */
[----:B------:R-:W-:-:S05]  /*bfd0*/  IMAD.IADD R7, R7, 0x1, R3 ;  /* 0x0000000107077824 */ /* 0x000fca00078e0203 */
[----:B------:R-:W-:-:S06]  /*bfe0*/  LEA.HI.X R7, R2, UR5, R7, 0x2, P0 ;  /* 0x0000000502077c11 */ /* 0x000fcc00080f1407 */
[----:B------:R1:W5:Y:S02]  /*bff0*/  LDG.E R7, desc[UR38][R6.64] ;  /* 0x0000002606077981 */ /* 0x000364000c1e1900 */
.L_x_3008:
[----:B------:R-:W2:Y:S01]  /*c000*/  S2R R3, SR_CgaCtaId ;  /* 0x0000000000037919 */ /* 0x000ea20000008800 */
[----:B------:R-:W-:-:S04]  /*c010*/  MOV R2, 0x400 ;  /* 0x0000040000027802 */ /* 0x000fc80000000f00 */
[----:B--2---:R-:W-:Y:S02]  /*c020*/  LEA R2, R3, R2, 0x18 ;  /* 0x0000000203027211 */ /* 0x004fe400078ec0ff */
[----:B------:R-:W-:Y:S02]  /*c030*/  SHF.L.U32 R3, R10, 0x1f, RZ ;  /* 0x0000001f0a037819 */ /* 0x000fe400000006ff */
[----:B------:R-:W-:-:S04]  /*c040*/  LEA R2, R9, R2, 0x3 ;  /* 0x0000000209027211 */ /* 0x000fc800078e18ff */
[----:B------:R-:W2:Y:S02]  /*c050*/  SYNCS.PHASECHK.TRANS64.TRYWAIT P0, [R2+URZ+0x28c40], R3 ;  /* 0x028c4003020075a7 */ /* 0x000ea4000800017f */
[----:B--2---:R-:W-:Y:S05]  /*c060*/  @!P0 BRA `(.L_x_3009) ;  /* 0x0000002000dc8947 */ /* 0x004fea0003800000 */
.L_x_3063:
[----:B-1----:R-:W1:Y:S02]  /*c070*/  S2R R6, SR_TID.X ;  /* 0x0000000000067919 */ /* 0x002e640000002100 */
[----:B-1----:R-:W-:-:S04]  /*c080*/  LOP3.LUT R6, R6, 0x7f, RZ, 0xc0, !PT ;  /* 0x0000007f06067812 */ /* 0x002fc800078ec0ff */
[----:B------:R-:W-:-:S13]  /*c090*/  ISETP.NE.AND P0, PT, R6, RZ, PT ;  /* 0x000000ff0600720c */ /* 0x000fda0003f05270 */
[----:B------:R-:W-:Y:S05]  /*c0a0*/  @P0 BRA `(.L_x_3010) ;  /* 0x00000000001c0947 */ /* 0x000fea0003800000 */
[----:B------:R-:W1:Y:S01]  /*c0b0*/  S2R R6, SR_TID.X ;  /* 0x0000000000067919 */ /* 0x000e620000002100 */
[----:B------:R-:W-:-:S04]  /*c0c0*/  IMAD.MOV.U32 R13, RZ, RZ, 0x2000 ;  /* 0x00002000ff0d7424 */ /* 0x000fc800078e00ff */
[----:B------:R3:W-:Y:S01]  /*c0d0*/  SYNCS.ARRIVE.TRANS64 RZ, [R2+URZ+0x28c30], R13 ;  /* 0x028c300d02ff79a7 */ /* 0x0007e2000800003f */
[----:B-1----:R-:W-:-:S04]  /*c0e0*/  LOP3.LUT R6, R6, 0x1f, RZ, 0xc0, !PT ;  /* 0x0000001f06067812 */ /* 0x002fc800078ec0ff */
[----:B------:R-:W-:-:S13]  /*c0f0*/  ISETP.NE.AND P1, PT, R6, RZ, PT ;  /* 0x000000ff0600720c */ /* 0x000fda0003f25270 */
[----:B---3--:R-:W-:Y:S05]  /*c100*/  @!P1 BRA `(.L_x_3010) ;  /* 0x0000000000049947 */ /* 0x008fea0003800000 */
[----:B------:R-:W-:Y:S01]  /*c110*/  BPT.TRAP 0x1 ;  /* 0x000000040000795c */ /* 0x000fe20000300000 */
.L_x_3010:
[----:B------:R-:W3:Y:S01]  /*c120*/  LDL R12, [R1+0x8] ;  /* 0x00000800010c7983 */ /* 0x000ee20000100800 */
[----:B------:R-:W-:Y:S01]  /*c130*/  MOV R6, 0x400 ;  /* 0x0000040000067802 */ /* 0x000fe20000000f00 */
[----:B------:R-:W1:Y:S01]  /*c140*/  S2R R13, SR_CgaCtaId ;  /* 0x00000000000d7919 */ /* 0x000e620000008800 */
[----:B------:R-:W-:Y:S01]  /*c150*/  R2UR UR9, R2 ;  /* 0x00000000020972ca */ /* 0x000fe200000e0000 */
[----:B------:R-:W-:Y:S01]  /*c160*/  UIADD3 UR4, UP0, UR40, 0x370, URZ ;  /* 0x0000037028047890 */ /* 0x000fe2000ff1e03f */
[----:B------:R-:W-:Y:S02]  /*c170*/  R2UR UR12, R4 ;  /* 0x00000000040c72ca */ /* 0x000fe400000e0000 */
[----:B-----5:R-:W-:Y:S01]  /*c180*/  R2UR UR13, R7 ;  /* 0x00000000070d72ca */ /* 0x020fe200000e0000 */
[----:B------:R-:W-:Y:S01]  /*c190*/  UIADD3.X UR5, URZ, UR41, URZ, UP0, !UPT ;  /* 0x000000293f057290 */ /* 0x000fe200087fe43f */
[----:B-1----:R-:W-:-:S05]  /*c1a0*/  LEA R6, R13, R6, 0x18 ;  /* 0x000000060d067211 */ /* 0x002fca00078ec0ff */
[----:B------:R-:W-:-:S05]  /*c1b0*/  IMAD R6, R9, 0x2000, R6 ;  /* 0x0000200009067824 */ /* 0x000fca00078e0206 */
[----:B------:R-:W-:Y:S01]  /*c1c0*/  R2UR UR8, R6 ;  /* 0x00000000060872ca */ /* 0x000fe200000e0000 */
[----:B------:R-:W-:Y:S01]  /*c1d0*/  UIADD3 UR9, UR9, 0x28c30, URZ ;  /* 0x00028c3009097890 */ /* 0x000fe2000fffe03f */
[----:B------:R-:W-:Y:S01]  /*c1e0*/  UMOV UR6, 0x0 ;  /* 0x0000000000067882 */ /* 0x000fe20000000000 */
[----:B------:R-:W-:Y:S01]  /*c1f0*/  UMOV UR7, 0x14f00000 ;  /* 0x14f0000000077882 */ /* 0x000fe20000000000 */
[----:B------:R-:W-:-:S09]  /*c200*/  UMOV UR10, URZ ;  /* 0x0000003f000a7c82 */ /* 0x000fd20008000000 */
[----:B------:R-:W-:Y:S01]  /*c210*/  UIADD3 UR8, UR8, 0x22400, URZ ;  /* 0x0002240008087890 */ /* 0x000fe2000fffe03f */
[----:B---3--:R-:W-:-:S05]  /*c220*/  IMAD R6, R11, 0x40, R12 ;  /* 0x000000400b067824 */ /* 0x008fca00078e020c */
[----:B------:R-:W-:-:S13]  /*c230*/  R2UR UR11, R6 ;  /* 0x00000000060b72ca */ /* 0x000fda00000e0000 */
[----:B------:R1:W-:Y:S01]  /*c240*/  UTMALDG.4D [UR8], [UR4], desc[UR6] ;  /* 0x00000608040075b4 */ /* 0x0003e20008019000 */
[----:B------:R-:W3:Y:S02]  /*c250*/  SYNCS.PHASECHK.TRANS64.TRYWAIT P1, [R2+URZ+0x28c60], R3 ;  /* 0x028c6003020075a7 */ /* 0x000ee4000802017f */
[----:B-1-3--:R-:W-:Y:S05]  /*c260*/  @!P1 BRA `(.L_x_3011) ;  /* 0x0000002000709947 */ /* 0x00afea0003800000 */
.L_x_3064:
        /* <DEDUP_REMOVED lines=8> */
.L_x_3012:
        /* <DEDUP_REMOVED lines=53> */
.L_x_3007:
[----:B------:R-:W-:Y:S05]  /*c640*/  BSYNC B1 ;  /* 0x0000000000017941 */ /* 0x000fea0003800000 */
.L_x_3006:
[----:B------:R-:W-:Y:S01]  /*c650*/  IADD3 R9, R9, 0x1, RZ ;  /* 0x0000000109097810 */ /* 0x000fe20007ffe0ff */
[----:B------:R-:W-:Y:S03]  /*c660*/  BSSY B1, `(.L_x_3013) ;  /* 0x0000084000017945 */ /* 0x000fe60003800000 */
        /* <DEDUP_REMOVED lines=12> */
[----:B------:R-:W2:Y:S01]  /*c730*/  LDC R6, c[0x0][0x41c] ;  /* 0x00010700ff067b82 */ /* 0x000ea20000000800 */
[----:B------:R-:W-:Y:S02]  /*c740*/  ULDC.64 UR6, c[0x0][0x408] ;  /* 0x0001020000067ab9 */ /* 0x000fe40000000a00 */
[----:B------:R-:W-:-:S04]  /*c750*/  IMAD R7, R5, UR6, RZ ;  /* 0x0000000605077c24 */ /* 0x000fc8000f8e02ff */
[----:B------:R-:W-:Y:S01]  /*c760*/  IMAD R7, R0, UR7, R7 ;  /* 0x0000000700077c24 */ /* 0x000fe2000f8e0207 */
[----:B--2---:R-:W-:-:S13]  /*c770*/  ISETP.NE.AND P0, PT, R6, 0x1, PT ;  /* 0x000000010600780c */ /* 0x004fda0003f05270 */
[----:B------:R-:W2:Y:S02]  /*c780*/  @P0 LDC.64 R2, c[0x0][0x420] ;  /* 0x00010800ff020b82 */ /* 0x000ea40000000a00 */
[----:B--2---:R-:W-:-:S04]  /*c790*/  @P0 IMAD.HI.U32 R10, R9, R2, RZ ;  /* 0x00000002090a0227 */ /* 0x004fc800078e00ff */
[----:B------:R-:W-:Y:S01]  /*c7a0*/  IMAD.MOV.U32 R2, RZ, RZ, R9 ;  /* 0x000000ffff027224 */ /* 0x000fe200078e0009 */
[----:B------:R-:W-:-:S05]  /*c7b0*/  @P0 SHF.R.U32.HI R2, RZ, R3, R10 ;  /* 0x00000003ff020219 */ /* 0x000fca000001160a */
[----:B------:R-:W-:-:S04]  /*c7c0*/  IMAD.MOV R3, RZ, RZ, -R2 ;  /* 0x000000ffff037224 */ /* 0x000fc800078e0a02 */
[----:B------:R-:W-:Y:S01]  /*c7d0*/  IMAD R9, R6, R3, R9 ;  /* 0x0000000306097224 */ /* 0x000fe200078e0209 */
[----:B------:R-:W-:-:S03]  /*c7e0*/  SHF.R.S32.HI R3, RZ, 0x1f, R2 ;  /* 0x0000001fff037819 */ /* 0x000fc60000011402 */
[----:B------:R-:W-:-:S04]  /*c7f0*/  IMAD.WIDE.U32 R2, R0, UR6, R2 ;  /* 0x0000000600027c25 */ /* 0x000fc8000f8e0002 */
[----:B------:R-:W-:Y:S01]  /*c800*/  IMAD.IADD R7, R7, 0x1, R3 ;  /* 0x0000000107077824 */ /* 0x000fe200078e0203 */
[----:B------:R-:W-:-:S04]  /*c810*/  LEA R6, P0, R2, UR4, 0x2 ;  /* 0x0000000402067c11 */ /* 0x000fc8000f8010ff */
[----:B------:R-:W-:-:S06]  /*c820*/  LEA.HI.X R7, R2, UR5, R7, 0x2, P0 ;  /* 0x0000000502077c11 */ /* 0x000fcc00080f1407 */
[----:B------:R2:W5:Y:S03]  /*c830*/  LDG.E R7, desc[UR38][R6.64] ;  /* 0x0000002606077981 */ /* 0x000566000c1e1900 */
.L_x_3015:
[----:B------:R-:W3:Y:S01]  /*c840*/  S2R R3, SR_CgaCtaId ;  /* 0x0000000000037919 */ /* 0x000ee20000008800 */
[----:B------:R-:W-:-:S04]  /*c850*/  MOV R2, 0x400 ;  /* 0x0000040000027802 */ /* 0x000fc80000000f00 */
[----:B---3--:R-:W-:Y:S02]  /*c860*/  LEA R2, R3, R2, 0x18 ;  /* 0x0000000203027211 */ /* 0x008fe400078ec0ff */
[----:B------:R-:W-:-:S03]  /*c870*/  SHF.L.U32 R3, R11, 0x1f, RZ ;  /* 0x0000001f0b037819 */ /* 0x000fc600000006ff */
[----:B------:R-:W-:-:S04]  /*c880*/  IMAD R2, R12, 0x8, R2 ;  /* 0x000000080c027824 */ /* 0x000fc800078e0202 */
[----:B------:R-:W3:Y:S02]  /*c890*/  SYNCS.PHASECHK.TRANS64.TRYWAIT P0, [R2+URZ+0x28c40], R3 ;  /* 0x028c4003020075a7 */ /* 0x000ee4000800017f */
[----:B---3--:R-:W-:Y:S05]  /*c8a0*/  @!P0 BRA `(.L_x_3016) ;  /* 0x0000001800f48947 */ /* 0x008fea0003800000 */
.L_x_3065:
[----:B--2---:R-:W2:Y:S02]  /*c8b0*/  S2R R6, SR_TID.X ;  /* 0x0000000000067919 */ /* 0x004ea40000002100 */
[----:B--2---:R-:W-:-:S04]  /*c8c0*/  LOP3.LUT R6, R6, 0x7f, RZ, 0xc0, !PT ;  /* 0x0000007f06067812 */ /* 0x004fc800078ec0ff */
[----:B------:R-:W-:-:S13]  /*c8d0*/  ISETP.NE.AND P0, PT, R6, RZ, PT ;  /* 0x000000ff0600720c */ /* 0x000fda0003f05270 */
[----:B------:R-:W-:Y:S05]  /*c8e0*/  @P0 BRA `(.L_x_3017) ;  /* 0x00000000001c0947 */ /* 0x000fea0003800000 */
[----:B------:R-:W2:Y:S01]  /*c8f0*/  S2R R6, SR_TID.X ;  /* 0x0000000000067919 */ /* 0x000ea20000002100 */
[----:B-1----:R-:W-:-:S04]  /*c900*/  MOV R11, 0x2000 ;  /* 0x00002000000b7802 */ /* 0x002fc80000000f00 */
[----:B------:R4:W-:Y:S01]  /*c910*/  SYNCS.ARRIVE.TRANS64 RZ, [R2+URZ+0x28c30], R11 ;  /* 0x028c300b02ff79a7 */ /* 0x0009e2000800003f */
[----:B--2---:R-:W-:-:S04]  /*c920*/  LOP3.LUT R6, R6, 0x1f, RZ, 0xc0, !PT ;  /* 0x0000001f06067812 */ /* 0x004fc800078ec0ff */
[----:B------:R-:W-:-:S13]  /*c930*/  ISETP.NE.AND P1, PT, R6, RZ, PT ;  /* 0x000000ff0600720c */ /* 0x000fda0003f25270 */
[----:B----4-:R-:W-:Y:S05]  /*c940*/  @!P1 BRA `(.L_x_3017) ;  /* 0x0000000000049947 */ /* 0x010fea0003800000 */
[----:B------:R-:W-:Y:S01]  /*c950*/  BPT.TRAP 0x1 ;  /* 0x000000040000795c */ /* 0x000fe20000300000 */
.L_x_3017:
[----:B------:R-:W2:Y:S01]  /*c960*/  LDL R6, [R1] ;  /* 0x0000000001067983 */ /* 0x000ea20000100800 */
[----:B-1----:R-:W-:-:S03]  /*c970*/  MOV R11, 0x400 ;  /* 0x00000400000b7802 */ /* 0x002fc60000000f00 */
[----:B------:R-:W4:Y:S01]  /*c980*/  LDL R10, [R1+0x8] ;  /* 0x00000800010a7983 */ /* 0x000f220000100800 */
[----:B------:R-:W1:Y:S01]  /*c990*/  S2R R12, SR_CgaCtaId ;  /* 0x00000000000c7919 */ /* 0x000e620000008800 */
[----:B------:R-:W-:Y:S01]  /*c9a0*/  R2UR UR9, R2 ;  /* 0x00000000020972ca */ /* 0x000fe200000e0000 */
[----:B------:R-:W-:Y:S01]  /*c9b0*/  UIADD3 UR4, UP0, UR40, 0x370, URZ ;  /* 0x0000037028047890 */ /* 0x000fe2000ff1e03f */
[----:B------:R-:W-:Y:S02]  /*c9c0*/  R2UR UR12, R4 ;  /* 0x00000000040c72ca */ /* 0x000fe400000e0000 */
[----:B-----5:R-:W-:Y:S01]  /*c9d0*/  R2UR UR13, R7 ;  /* 0x00000000070d72ca */ /* 0x020fe200000e0000 */
[----:B------:R-:W-:Y:S01]  /*c9e0*/  UIADD3.X UR5, URZ, UR41, URZ, UP0, !UPT ;  /* 0x000000293f057290 */ /* 0x000fe200087fe43f */
[----:B-1----:R-:W-:-:S07]  /*c9f0*/  LEA R11, R12, R11, 0x18 ;  /* 0x0000000b0c0b7211 */ /* 0x002fce00078ec0ff */
[----:B------:R-:W-:Y:S01]  /*ca00*/  UIADD3 UR9, UR9, 0x28c30, URZ ;  /* 0x00028c3009097890 */ /* 0x000fe2000fffe03f */
[----:B------:R-:W-:Y:S01]  /*ca10*/  UMOV UR6, 0x0 ;  /* 0x0000000000067882 */ /* 0x000fe20000000000 */
[----:B------:R-:W-:Y:S01]  /*ca20*/  UMOV UR7, 0x14f00000 ;  /* 0x14f0000000077882 */ /* 0x000fe20000000000 */
[----:B------:R-:W-:Y:S01]  /*ca30*/  UMOV UR10, URZ ;  /* 0x0000003f000a7c82 */ /* 0x000fe20008000000 */
[----:B--2---:R-:W-:-:S05]  /*ca40*/  IMAD R6, R6, 0x2000, R11 ;  /* 0x0000200006067824 */ /* 0x004fca00078e020b */
[----:B------:R-:W-:Y:S01]  /*ca50*/  R2UR UR8, R6 ;  /* 0x00000000060872ca */ /* 0x000fe200000e0000 */
[----:B----4-:R-:W-:-:S05]  /*ca60*/  IMAD R9, R9, 0x40, R10 ;  /* 0x0000004009097824 */ /* 0x010fca00078e020a */
[----:B------:R-:W-:-:S07]  /*ca70*/  R2UR UR11, R9 ;  /* 0x00000000090b72ca */ /* 0x000fce00000e0000 */
[----:B------:R-:W-:-:S09]  /*ca80*/  UIADD3 UR8, UR8, 0x22400, URZ ;  /* 0x0002240008087890 */ /* 0x000fd2000fffe03f */
[----:B------:R1:W-:Y:S01]  /*ca90*/  UTMALDG.4D [UR8], [UR4], desc[UR6] ;  /* 0x00000608040075b4 */ /* 0x0003e20008019000 */
[----:B------:R-:W2:Y:S02]  /*caa0*/  SYNCS.PHASECHK.TRANS64.TRYWAIT P1, [R2+URZ+0x28c60], R3 ;  /* 0x028c6003020075a7 */ /* 0x000ea4000802017f */
[----:B-12---:R-:W-:Y:S05]  /*cab0*/  @!P1 BRA `(.L_x_3018) ;  /* 0x0000001800849947 */ /* 0x006fea0003800000 */
.L_x_3066:
[----:B------:R-:W-:Y:S05]  /*cac0*/  @P0 BRA `(.L_x_3019) ;  /* 0x00000000001c0947 */ /* 0x000fea0003800000 */
[----:B------:R-:W2:Y:S01]  /*cad0*/  S2R R6, SR_TID.X ;  /* 0x0000000000067919 */ /* 0x000ea20000002100 */
[----:B-1-3--:R-:W-:-:S04]  /*cae0*/  IMAD.MOV.U32 R3, RZ, RZ, 0x10000 ;  /* 0x00010000ff037424 */ /* 0x00afc800078e00ff */
[----:B------:R4:W-:Y:S01]  /*caf0*/  SYNCS.ARRIVE.TRANS64 RZ, [R2+URZ+0x28c50], R3 ;  /* 0x028c500302ff79a7 */ /* 0x0009e2000800003f */
[----:B--2---:R-:W-:-:S04]  /*cb00*/  LOP3.LUT R6, R6, 0x1f, RZ, 0xc0, !PT ;  /* 0x0000001f06067812 */ /* 0x004fc800078ec0ff */
[----:B------:R-:W-:-:S13]  /*cb10*/  ISETP.NE.AND P1, PT, R6, RZ, PT ;  /* 0x000000ff0600720c */ /* 0x000fda0003f25270 */
[----:B----4-:R-:W-:Y:S05]  /*cb20*/  @!P1 BRA `(.L_x_3019) ;  /* 0x0000000000049947 */ /* 0x010fea0003800000 */
[----:B------:R-:W-:Y:S01]  /*cb30*/  BPT.TRAP 0x1 ;  /* 0x000000040000795c */ /* 0x000fe20000300000 */
.L_x_3019:
[----:B-1-3--:R-:W2:Y:S01]  /*cb40*/  LDL R3, [R1] ;  /* 0x0000000001037983 */ /* 0x00aea20000100800 */
[----:B------:R-:W-:Y:S01]  /*cb50*/  MOV R6, 0x400 ;  /* 0x0000040000067802 */ /* 0x000fe20000000f00 */
        /* <DEDUP_REMOVED lines=17> */
[----:B--2---:R-:W-:-:S05]  /*cc70*/  IMAD R2, R3, 0x10000, R6 ;  /* 0x0001000003027824 */ /* 0x004fca00078e0206 */
        /* <DEDUP_REMOVED lines=33> */
[----:B--2---:R-:W-:Y:S01]  /*ce90*/  NOP ;  /* 0x0000000000007918 */ /* 0x004fe20000000000 */
.L_x_3014:
[----:B------:R-:W-:Y:S05]  /*cea0*/  BSYNC B1 ;  /* 0x0000000000017941 */ /* 0x000fea0003800000 */
.L_x_3013:
[C---:B------:R-:W-:Y:S01]  /*ceb0*/  ISETP.GT.AND P0, PT, R8.reuse, 0x1, PT ;  /* 0x000000010800780c */ /* 0x040fe20003f04270 */
[----:B------:R-:W-:-:S05]  /*cec0*/  VIADD R2, R8, 0xfffffffe ;  /* 0xfffffffe08027836 */ /* 0x000fca0000000000 */
[----:B------:R-:W-:-:S07]  /*ced0*/  MOV R8, R2 ;  /* 0x0000000200087202 */ /* 0x000fce0000000f00 */
[----:B------:R-:W-:Y:S05]  /*cee0*/  @P0 BRA `(.L_x_3020) ;  /* 0xffffffec00c40947 */ /* 0x000fea000383ffff */
.L_x_2996:
[----:B------:R-:W-:Y:S05]  /*cef0*/  BSYNC B0 ;  /* 0x0000000000007941 */ /* 0x000fea0003800000 */
.L_x_2995:
[----:B------:R-:W2:Y:S01]  /*cf00*/  LDL.LU R3, [R1] ;  /* 0x0000000001037983 */ /* 0x000ea20000300800 */
[----:B------:R-:W-:Y:S01]  /*cf10*/  BSSY B0, `(.L_x_3021) ;  /* 0x0000016000007945 */ /* 0x000fe20003800000 */
[----:B------:R-:W3:Y:S02]  /*cf20*/  S2R R2, SR_TID.X ;  /* 0x0000000000027919 */ /* 0x000ee40000002100 */
[----:B---3--:R-:W-:-:S04]  /*cf30*/  LOP3.LUT R2, R2, 0x1f, RZ, 0xc0, !PT ;  /* 0x0000001f02027812 */ /* 0x008fc800078ec0ff */
[----:B------:R-:W-:Y:S01]  /*cf40*/  ISETP.NE.AND P1, PT, R2, RZ, PT ;  /* 0x000000ff0200720c */ /* 0x000fe20003f25270 */
[----:B--2---:R-:W-:-:S05]  /*cf50*/  VIADD R0, R3, 0x1 ;  /* 0x0000000103007836 */ /* 0x004fca0000000000 */
[----:B------:R-:W-:-:S04]  /*cf60*/  ISETP.NE.AND P0, PT, R0, 0x2, PT ;  /* 0x000000020000780c */ /* 0x000fc80003f05270 */
[----:B------:R-:W-:Y:S02]  /*cf70*/  SEL R2, R0, RZ, P0 ;  /* 0x000000ff00027207 */ /* 0x000fe40000000000 */
[----:B------:R-:W-:-:S03]  /*cf80*/  SEL R0, RZ, 0x1, P0 ;  /* 0x00000001ff007807 */ /* 0x000fc60000000000 */
[----:B------:R2:W-:Y:S01]  /*cf90*/  STL [R1], R2 ;  /* 0x0000000201007387 */ /* 0x0005e20000100800 */
[----:B------:R-:W-:Y:S05]  /*cfa0*/  @P1 BRA `(.L_x_3022) ;  /* 0x0000000000301947 */ /* 0x000fea0003800000 */
[----:B------:R-:W3:Y:S01]  /*cfb0*/  S2R R7, SR_LANEID ;  /* 0x0000000000077919 */ /* 0x000ee20000000000 */
[----:B------:R-:W-:Y:S01]  /*cfc0*/  VOTEU.ANY UR4, UPT, PT ;  /* 0x0000000000047886 */ /* 0x000fe200038e0100 */
[----:B--2---:R-:W2:Y:S01]  /*cfd0*/  LDC.64 R2, c[0x0][0xc38] ;  /* 0x00030e00ff027b82 */ /* 0x004ea20000000a00 */
[----:B------:R-:W3:Y:S08]  /*cfe0*/  FLO.U32 R4, UR4 ;  /* 0x0000000400047d00 */ /* 0x000ef000080e0000 */
[----:B------:R-:W2:Y:S01]  /*cff0*/  POPC R5, UR4 ;  /* 0x0000000400057d09 */ /* 0x000ea20008000000 */
[----:B---3--:R-:W-:-:S13]  /*d000*/  ISETP.EQ.U32.AND P0, PT, R4, R7, PT ;  /* 0x000000070400720c */ /* 0x008fda0003f02070 */
[----:B--2---:R-:W2:Y:S01]  /*d010*/  @P0 ATOMG.E.ADD.STRONG.GPU PT, R3, desc[UR38][R2.64], R5 ;  /* 0x00000005020309a8 */ /* 0x004ea200081ee1e6 */
[----:B------:R-:W3:Y:S02]  /*d020*/  S2R R6, SR_LTMASK ;  /* 0x0000000000067919 */ /* 0x000ee40000003900 */
[----:B---3--:R-:W-:-:S04]  /*d030*/  LOP3.LUT R6, R6, UR4, RZ, 0xc0, !PT ;  /* 0x0000000406067c12 */ /* 0x008fc8000f8ec0ff */
[----:B------:R-:W3:Y:S01]  /*d040*/  POPC R7, R6 ;  /* 0x0000000600077309 */ /* 0x000ee20000000000 */
[----:B--2---:R-:W3:Y:S02]  /*d050*/  SHFL.IDX PT, R4, R3, R4, 0x1f ;  /* 0x00001f0403047589 */ /* 0x004ee400000e0000 */
[----:B---3--:R-:W-:-:S07]  /*d060*/  IADD3 R16, R4, UR37, R7 ;  /* 0x0000002504107c10 */ /* 0x008fce000fffe007 */
.L_x_3022:
[----:B------:R-:W-:Y:S05]  /*d070*/  BSYNC B0 ;  /* 0x0000000000007941 */ /* 0x000fea0003800000 */
.L_x_3021:
[----:B--2---:R-:W2:Y:S02]  /*d080*/  LDL.LU R2, [R1+0x4] ;  /* 0x0000040001027983 */ /* 0x004ea40000300800 */
[----:B--2---:R-:W-:-:S05]  /*d090*/  LOP3.LUT R2, R2, R0, RZ, 0x3c, !PT ;  /* 0x0000000002027212 */ /* 0x004fca00078e3cff */
[----:B------:R2:W-:Y:S02]  /*d0a0*/  STL [R1+0x4], R2 ;  /* 0x0000040201007387 */ /* 0x0005e40000100800 */
.L_x_2978:
[----:B------:R-:W-:Y:S05]  /*d0b0*/  BSYNC B6 ;  /* 0x0000000000067941 */ /* 0x000fea0003800000 */
.L_x_2976:
[----:B------:R-:W-:-:S03]  /*d0c0*/  UMOV UR4, 0xffffffff ;  /* 0xffffffff00047882 */ /* 0x000fc60000000000 */
[----:B------:R-:W-:Y:S05]  /*d0d0*/  BRA.DIV UR4, `(.L_x_3023) ;  /* 0x0000001604107947 */ /* 0x000fea000b800000 */
[----:B------:R3:W4:Y:S04]  /*d0e0*/  SHFL.IDX PT, R4, R16, RZ, 0x1f ;  /* 0x00001fff10047589 */ /* 0x00072800000e0000 */
[----:B------:R3:W0:Y:S02]  /*d0f0*/  SHFL.IDX PT, R5, R16, 0x1, 0x1f ;  /* 0x00201f0010057f89 */ /* 0x00062400000e0000 */
.L_x_3070:
[----:B0-----:R-:W0:Y:S01]  /*d100*/  S2R R0, SR_TID.X ;  /* 0x0000000000007919 */ /* 0x001e220000002100 */
        /* <DEDUP_REMOVED lines=9> */
[----:B--2---:R-:W0:Y:S02]  /*d1a0*/  LDC.64 R2, c[0x0][0xc58] ;  /* 0x00031600ff027b82 */ /* 0x004e240000000a00 */
[----:B0-----:R-:W-:-:S06]  /*d1b0*/  IMAD.WIDE R2, R7, 0x4, R2 ;  /* 0x0000000407027825 */ /* 0x001fcc00078e0202 */
[----:B------:R0:W5:Y:S02]  /*d1c0*/  LDG.E R3, desc[UR38][R2.64] ;  /* 0x0000002602037981 */ /* 0x000164000c1e1900 */
.L_x_3025:
[----:B------:R-:W-:Y:S05]  /*d1d0*/  BSYNC B0 ;  /* 0x0000000000007941 */ /* 0x000fea0003800000 */
.L_x_3024:
        /* <DEDUP_REMOVED lines=8> */
[----:B------:R-:W2:Y:S02]  /*d260*/  SHFL.UP PT, R14, R13, 0x2, RZ ;  /* 0x044000000d0e7989 */ /* 0x000ea400000e00ff */
[----:B--2---:R-:W-:Y:S02]  /*d270*/  SEL R2, R14, RZ, P1 ;  /* 0x000000ff0e027207 */ /* 0x004fe40000800000 */
[----:B------:R-:W-:Y:S02]  /*d280*/  ISETP.GE.U32.AND P1, PT, R8, 0x8, PT ;  /* 0x000000080800780c */ /* 0x000fe40003f26070 */
[----:B------:R-:W-:-:S05]  /*d290*/  IADD3 R2, R13, R2, RZ ;  /* 0x000000020d027210 */ /* 0x000fca0007ffe0ff */
        /* <DEDUP_REMOVED lines=10> */
[----:B------:R0:W2:Y:S02]  /*d340*/  SHFL.IDX PT, R14, R2, 0x1f, 0x1f ;  /* 0x03e01f00020e7f89 */ /* 0x0000a400000e0000 */
.L_x_3078:
[----:B------:R-:W-:Y:S02]  /*d350*/  ULDC UR4, c[0x0][0xc10] ;  /* 0x0003040000047ab9 */ /* 0x000fe40000000800 */
[----:B---3--:R-:W-:-:S04]  /*d360*/  IMAD.U32 R16, RZ, RZ, UR4 ;  /* 0x00000004ff107e24 */ /* 0x008fc8000f8e00ff */
[----:B--2---:R-:W-:-:S04]  /*d370*/  IMAD R6, R14, R16, RZ ;  /* 0x000000100e067224 */ /* 0x004fc800078e02ff */
[----:B------:R-:W-:-:S05]  /*d380*/  IMAD.IADD R5, R5, 0x1, R6 ;  /* 0x0000000105057824 */ /* 0x000fca00078e0206 */
[----:B----4-:R-:W-:-:S13]  /*d390*/  ISETP.GT.AND P0, PT, R5, R4, PT ;  /* 0x000000040500720c */ /* 0x010fda0003f04270 */
[----:B------:R-:W-:Y:S05]  /*d3a0*/  @P0 BRA `(.L_x_3027) ;  /* 0x0000000000b40947 */ /* 0x000fea0003800000 */
[----:B------:R-:W2:Y:S02]  /*d3b0*/  LDC R0, c[0x0][0xc14] ;  /* 0x00030500ff007b82 */ /* 0x000ea40000000800 */
.L_x_3032:
[----:B------:R-:W-:-:S04]  /*d3c0*/  IADD3 R19, R19, 0x1f, RZ ;  /* 0x0000001f13137810 */ /* 0x000fc80007ffe0ff */
[----:B--2---:R-:W-:-:S13]  /*d3d0*/  ISETP.GE.AND P0, PT, R19, R0, PT ;  /* 0x000000001300720c */ /* 0x004fda0003f06270 */
        /* <DEDUP_REMOVED lines=12> */
.L_x_3030:
[----:B------:R-:W-:Y:S05]  /*d4a0*/  BSYNC B0 ;  /* 0x0000000000007941 */ /* 0x000fea0003800000 */
.L_x_3029:
[----:B------:R-:W-:-:S03]  /*d4b0*/  UMOV UR4, 0xffffffff ;  /* 0xffffffff00047882 */ /* 0x000fc60000000000 */
[----:B------:R-:W-:Y:S05]  /*d4c0*/  BRA.DIV UR4, `(.L_x_3031) ;  /* 0x0000001604307947 */ /* 0x000fea000b800000 */
[----:B-----5:R-:W2:Y:S01]  /*d4d0*/  SHFL.UP PT, R14, R3, 0x1, RZ ;  /* 0x04200000030e7989 */ /* 0x020ea200000e00ff */
[C---:B------:R-:W-:Y:S02]  /*d4e0*/  ISETP.NE.AND P0, PT, R8.reuse, RZ, PT ;  /* 0x000000ff0800720c */ /* 0x040fe40003f05270 */
[----:B------:R-:W-:Y:S02]  /*d4f0*/  ISETP.GE.U32.AND P1, PT, R8, 0x2, PT ;  /* 0x000000020800780c */ /* 0x000fe40003f26070 */
[----:B--2---:R-:W-:Y:S02]  /*d500*/  SEL R14, R14, RZ, P0 ;  /* 0x000000ff0e0e7207 */ /* 0x004fe40000000000 */
        /* <DEDUP_REMOVED lines=11> */
[----:B0-----:R-:W-:-:S04]  /*d5c0*/  SEL R7, R14, RZ, P1 ;  /* 0x000000ff0e077207 */ /* 0x001fc80000800000 */
[----:B------:R-:W-:-:S05]  /*d5d0*/  IADD3 R7, R6, R7, RZ ;  /* 0x0000000706077210 */ /* 0x000fca0007ffe0ff */
[----:B------:R-:W0:Y:S02]  /*d5e0*/  SHFL.UP PT, R14, R7, 0x10, RZ ;  /* 0x06000000070e7989 */ /* 0x000e2400000e00ff */
[----:B0-----:R-:W-:-:S05]  /*d5f0*/  SEL R14, R14, RZ, P0 ;  /* 0x000000ff0e0e7207 */ /* 0x001fca0000000000 */
[----:B------:R-:W-:-:S05]  /*d600*/  IMAD.IADD R2, R7, 0x1, R14 ;  /* 0x0000000107027824 */ /* 0x000fca00078e020e */
[----:B------:R0:W2:Y:S02]  /*d610*/  SHFL.IDX PT, R14, R2, 0x1f, 0x1f ;  /* 0x03e01f00020e7f89 */ /* 0x0000a400000e0000 */
.L_x_3086:
[----:B------:R-:W-:Y:S02]  /*d620*/  ULDC UR4, c[0x0][0xc10] ;  /* 0x0003040000047ab9 */ /* 0x000fe40000000800 */
[----:B------:R-:W-:-:S04]  /*d630*/  IMAD.U32 R16, RZ, RZ, UR4 ;  /* 0x00000004ff107e24 */ /* 0x000fc8000f8e00ff */
[----:B--2---:R-:W-:-:S04]  /*d640*/  IMAD R6, R14, R16, RZ ;  /* 0x000000100e067224 */ /* 0x004fc800078e02ff */
[----:B------:R-:W-:-:S05]  /*d650*/  IMAD.IADD R5, R6, 0x1, R5 ;  /* 0x0000000106057824 */ /* 0x000fca00078e0205 */
[----:B------:R-:W-:-:S13]  /*d660*/  ISETP.GT.AND P0, PT, R5, R4, PT ;  /* 0x000000040500720c */ /* 0x000fda0003f04270 */
[----:B------:R-:W-:Y:S05]  /*d670*/  @!P0 BRA `(.L_x_3032) ;  /* 0xfffffffc00508947 */ /* 0x000fea000383ffff */
.L_x_3027:
[----:B------:R-:W-:Y:S01]  /*d680*/  IMAD.IADD R6, R5, 0x1, -R6 ;  /* 0x0000000105067824 */ /* 0x000fe200078e0a06 */
[----:B------:R-:W-:-:S03]  /*d690*/  UMOV UR4, 0xffffffff ;  /* 0xffffffff00047882 */ /* 0x000fc60000000000 */
[----:B------:R-:W-:-:S05]  /*d6a0*/  IMAD R5, R2, R16, R6 ;  /* 0x0000001002057224 */ /* 0x000fca00078e0206 */
[----:B------:R-:W-:Y:S01]  /*d6b0*/  ISETP.GT.AND P6, PT, R5, R4, PT ;  /* 0x000000040500720c */ /* 0x000fe20003fc4270 */
[----:B------:R-:W-:-:S12]  /*d6c0*/  BRA.DIV UR4, `(.L_x_3033) ;  /* 0x0000001604807947 */ /* 0x000fd8000b800000 */
[----:B------:R-:W-:-:S04]  /*d6d0*/  VOTE.ANY R7, PT, !P6 ;  /* 0x0000000000077806 */ /* 0x000fc800070e0100 */
[----:B------:R-:W2:Y:S02]  /*d6e0*/  POPC R5, R7 ;  /* 0x0000000700057309 */ /* 0x000ea40000000000 */
[----:B--2---:R2:W3:Y:S02]  /*d6f0*/  SHFL.IDX PT, R17, R3, R5, 0x1f ;  /* 0x00001f0503117589 */ /* 0x0044e400000e0000 */
.L_x_3090:
[----:B------:R-:W-:Y:S02]  /*d700*/  ISETP.NE.AND P0, PT, R7, RZ, PT ;  /* 0x000000ff0700720c */ /* 0x000fe40003f05270 */
[----:B------:R-:W-:-:S11]  /*d710*/  MOV R14, RZ ;  /* 0x000000ff000e7202 */ /* 0x000fd60000000f00 */
[----:B------:R-:W-:Y:S05]  /*d720*/  @!P0 BRA `(.L_x_3034) ;  /* 0x0000000000108947 */ /* 0x000fea0003800000 */
[----:B------:R-:W-:Y:S01]  /*d730*/  UMOV UR4, 0xffffffff ;  /* 0xffffffff00047882 */ /* 0x000fe20000000000 */
[----:B-1----:R-:W-:Y:S02]  /*d740*/  VIADD R12, R5, 0xffffffff ;  /* 0xffffffff050c7836 */ /* 0x002fe40000000000 */
[----:B------:R-:W-:Y:S05]  /*d750*/  BRA.DIV UR4, `(.L_x_3035) ;  /* 0x0000001604a47947 */ /* 0x000fea000b800000 */
[----:B------:R4:W1:Y:S02]  /*d760*/  SHFL.IDX PT, R14, R2, R12, 0x1f ;  /* 0x00001f0c020e7589 */ /* 0x00086400000e0000 */
.L_x_3034:
[----:B---3--:R-:W-:Y:S01]  /*d770*/  IABS R7, R17 ;  /* 0x0000001100077213 */ /* 0x008fe20000000000 */
[----:B-1----:R-:W-:Y:S02]  /*d780*/  IMAD R16, R14, R16, R6 ;  /* 0x000000100e107224 */ /* 0x002fe400078e0206 */
[----:B------:R-:W-:Y:S01]  /*d790*/  IMAD.IADD R19, R5, 0x1, R19 ;  /* 0x0000000105137824 */ /* 0x000fe200078e0213 */
[----:B------:R-:W1:Y:S08]  /*d7a0*/  I2F.RP R8, R7 ;  /* 0x0000000700087306 */ /* 0x000e700000209400 */
[----:B-1----:R-:W2:Y:S02]  /*d7b0*/  MUFU.RCP R8, R8 ;  /* 0x0000000800087308 */ /* 0x002ea40000001000 */
[----:B--2---:R-:W-:-:S06]  /*d7c0*/  VIADD R3, R8, 0xffffffe ;  /* 0x0ffffffe08037836 */ /* 0x004fcc0000000000 */
[----:B------:R-:W0:Y:S02]  /*d7d0*/  F2I.FTZ.U32.TRUNC.NTZ R3, R3 ;  /* 0x0000000300037305 */ /* 0x000e24000021f000 */
[----:B0---4-:R-:W-:-:S04]  /*d7e0*/  IMAD.MOV R2, RZ, RZ, -R3 ;  /* 0x000000ffff027224 */ /* 0x011fc800078e0a03 */
[----:B------:R-:W-:Y:S02]  /*d7f0*/  IMAD R9, R2, R7, RZ ;  /* 0x0000000702097224 */ /* 0x000fe400078e02ff */
[----:B------:R-:W-:-:S04]  /*d800*/  IMAD.MOV.U32 R2, RZ, RZ, RZ ;  /* 0x000000ffff027224 */ /* 0x000fc800078e00ff */
[----:B------:R-:W-:Y:S01]  /*d810*/  IMAD.HI.U32 R6, R3, R9, R2 ;  /* 0x0000000903067227 */ /* 0x000fe200078e0002 */
[----:B------:R-:W-:Y:S02]  /*d820*/  IADD3 R2, R4, -R16, RZ ;  /* 0x8000001004027210 */ /* 0x000fe40007ffe0ff */
[----:B------:R-:W-:Y:S02]  /*d830*/  IABS R4, R17 ;  /* 0x0000001100047213 */ /* 0x000fe40000000000 */
[----:B------:R-:W-:-:S03]  /*d840*/  IABS R3, R2 ;  /* 0x0000000200037213 */ /* 0x000fc60000000000 */
[----:B------:R-:W-:Y:S02]  /*d850*/  IMAD.MOV R4, RZ, RZ, -R4 ;  /* 0x000000ffff047224 */ /* 0x000fe400078e0a04 */
        /* <DEDUP_REMOVED lines=9> */
[----:B------:R-:W-:Y:S02]  /*d8f0*/  @!P0 IADD3 R6, -R6, RZ, RZ ;  /* 0x000000ff06068210 */ /* 0x000fe40007ffe1ff */
[----:B------:R-:W-:-:S13]  /*d900*/  ISETP.NE.AND P0, PT, R17, RZ, PT ;  /* 0x000000ff1100720c */ /* 0x000fda0003f05270 */
[----:B------:R-:W-:-:S05]  /*d910*/  @!P0 LOP3.LUT R6, RZ, R17, RZ, 0x33, !PT ;  /* 0x00000011ff068212 */ /* 0x000fca00078e33ff */
[--C-:B------:R-:W-:Y:S02]  /*d920*/  IMAD.MOV R3, RZ, RZ, -R6.reuse ;  /* 0x000000ffff037224 */ /* 0x100fe400078e0a06 */
[----:B------:R-:W-:Y:S02]  /*d930*/  IMAD.MOV.U32 R18, RZ, RZ, R6 ;  /* 0x000000ffff127224 */ /* 0x000fe400078e0006 */
[----:B------:R-:W-:Y:S01]  /*d940*/  IMAD R17, R17, R3, R2 ;  /* 0x0000000311117224 */ /* 0x000fe200078e0202 */
[----:B------:R-:W-:Y:S06]  /*d950*/  BRA `(.L_x_3036) ;  /* 0x00000000001c7947 */ /* 0x000fec0003800000 */
.L_x_3028:
[----:B------:R-:W-:Y:S01]  /*d960*/  UMOV UR4, URZ ;  /* 0x0000003f00047c82 */ /* 0x000fe20008000000 */
[----:B------:R-:W-:Y:S01]  /*d970*/  UMOV UR5, URZ ;  /* 0x0000003f00057c82 */ /* 0x000fe20008000000 */
[----:B------:R-:W-:Y:S01]  /*d980*/  ULDC UR6, c[0x0][0xc14] ;  /* 0x0003050000067ab9 */ /* 0x000fe20000000800 */
[----:B------:R-:W-:Y:S01]  /*d990*/  IMAD.MOV.U32 R16, RZ, RZ, R4 ;  /* 0x000000ffff107224 */ /* 0x000fe200078e0004 */
[----:B------:R-:W-:Y:S01]  /*d9a0*/  MOV R17, UR4 ;  /* 0x0000000400117c02 */ /* 0x000fe20008000f00 */
[----:B------:R-:W-:Y:S02]  /*d9b0*/  IMAD.U32 R18, RZ, RZ, UR5 ;  /* 0x00000005ff127e24 */ /* 0x000fe4000f8e00ff */
[----:B------:R-:W-:-:S07]  /*d9c0*/  IMAD.U32 R19, RZ, RZ, UR6 ;  /* 0x00000006ff137e24 */ /* 0x000fce000f8e00ff */
.L_x_3036:
        /* <DEDUP_REMOVED lines=12> */
.L_x_2974:
        /* <DEDUP_REMOVED lines=12> */
.L_x_3093:
[----:B------:R-:W-:Y:S05]  /*db50*/  BSYNC B0 ;  /* 0x0000000000007941 */ /* 0x000fea0003800000 */
.L_x_3038:
[----:B------:R-:W-:-:S03]  /*db60*/  UMOV UR4, 0xffffffff ;  /* 0xffffffff00047882 */ /* 0x000fc60000000000 */
[----:B------:R-:W-:Y:S05]  /*db70*/  BRA.DIV UR4, `(.L_x_3040) ;  /* 0x0000001204d47947 */ /* 0x000fea000b800000 */
[----:B------:R-:W2:Y:S02]  /*db80*/  S2R R2, SR_TID.X ;  /* 0x0000000000027919 */ /* 0x000ea40000002100 */
[----:B--2---:R-:W-:-:S04]  /*db90*/  SHF.R.U32.HI R2, RZ, 0x5, R2 ;  /* 0x00000005ff027819 */ /* 0x004fc80000011602 */
[----:B------:R-:W-:-:S05]  /*dba0*/  LOP3.LUT R2, R2, 0x3, RZ, 0xc0, !PT ;  /* 0x0000000302027812 */ /* 0x000fca00078ec0ff */
[----:B------:R2:W3:Y:S02]  /*dbb0*/  SHFL.IDX PT, R14, R2, RZ, 0x1f ;  /* 0x00001fff020e7589 */ /* 0x0004e400000e0000 */
.L_x_3096:
[----:B---3--:R-:W-:Y:S01]  /*dbc0*/  ISETP.NE.AND P0, PT, R14, RZ, PT ;  /* 0x000000ff0e00720c */ /* 0x008fe20003f05270 */
[----:B------:R-:W-:-:S12]  /*dbd0*/  BSSY B0, `(.L_x_3041) ;  /* 0x0000027000007945 */ /* 0x000fd80003800000 */
[----:B------:R-:W-:Y:S05]  /*dbe0*/  @P0 BRA `(.L_x_3042) ;  /* 0x0000000000940947 */ /* 0x000fea0003800000 */
[----:B------:R-:W-:-:S03]  /*dbf0*/  UMOV UR4, 0xffffffff ;  /* 0xffffffff00047882 */ /* 0x000fc60000000000 */
[----:B------:R-:W-:Y:S05]  /*dc00*/  BRA.DIV UR4, `(.L_x_3043) ;  /* 0x0000001204e47947 */ /* 0x000fea000b800000 */
[----:B------:R-:W-:-:S13]  /*dc10*/  ELECT P6, URZ, PT ;  /* 0x00000000003f782f */ /* 0x000fda00038c0000 */
.L_x_3099:
[----:B------:R-:W-:Y:S05]  /*dc20*/  @!P6 BRA `(.L_x_3042) ;  /* 0x000000000084e947 */ /* 0x000fea0003800000 */
[----:B------:R-:W-:-:S06]  /*dc30*/  ULOP3.LUT UR4, UR36, 0x2, URZ, 0xfc, !UPT ;  /* 0x0000000224047892 */ /* 0x000fcc000f8efc3f */
[----:B--2---:R-:W-:-:S04]  /*dc40*/  MOV R2, UR4 ;  /* 0x0000000400027c02 */ /* 0x004fc80008000f00 */
[----:B------:R-:W-:-:S13]  /*dc50*/  ISETP.NE.AND P2, PT, R2, 0x3, PT ;  /* 0x000000030200780c */ /* 0x000fda0003f45270 */
[----:B------:R-:W-:Y:S05]  /*dc60*/  @!P2 BRA `(.L_x_3044) ;  /* 0x000000000004a947 */ /* 0x000fea0003800000 */
[----:B------:R-:W-:Y:S01]  /*dc70*/  BPT.TRAP 0x1 ;  /* 0x000000040000795c */ /* 0x000fe20000300000 */
.L_x_3044:
        /* <DEDUP_REMOVED lines=14> */
.L_x_3100:
[----:B------:R-:W2:Y:S02]  /*dd60*/  SYNCS.PHASECHK.TRANS64.TRYWAIT P0, [R7+URZ], R2 ;  /* 0x00000002070075a7 */ /* 0x000ea4000800017f */
[----:B--2---:R-:W-:Y:S05]  /*dd70*/  @!P0 BRA `(.L_x_3046) ;  /* 0x0000001000bc8947 */ /* 0x004fea0003800000 */
.L_x_3101:
[----:B------:R-:W-:Y:S05]  /*dd80*/  @!P2 BRA `(.L_x_3047) ;  /* 0x000000000004a947 */ /* 0x000fea0003800000 */
[----:B------:R-:W-:Y:S01]  /*dd90*/  BPT.TRAP 0x1 ;  /* 0x000000040000795c */ /* 0x000fe20000300000 */
.L_x_3047:
[----:B------:R-:W3:Y:S01]  /*dda0*/  LDL.LU R4, [R1] ;  /* 0x0000000001047983 */ /* 0x000ee20000300800 */
[----:B------:R-:W-:-:S05]  /*ddb0*/  IADD3 R0, R0, 0x28c60, RZ ;  /* 0x00028c6000007810 */ /* 0x000fca0007ffe0ff */
[----:B---3--:R-:W-:-:S04]  /*ddc0*/  IMAD R4, R4, 0x8, R0 ;  /* 0x0000000804047824 */ /* 0x008fc800078e0200 */
[----:B------:R-:W3:Y:S02]  /*ddd0*/  SYNCS.PHASECHK.TRANS64.TRYWAIT P0, [R4+URZ], R5 ;  /* 0x00000005040075a7 */ /* 0x000ee4000800017f */
[----:B---3--:R-:W-:Y:S05]  /*dde0*/  @!P0 BRA `(.L_x_3048) ;  /* 0x0000001000b48947 */ /* 0x008fea0003800000 */
.L_x_3102:
[----:B------:R-:W-:-:S07]  /*ddf0*/  IMAD R3, R3, 0x8, R0 ;  /* 0x0000000803037824 */ /* 0x000fce00078e0200 */
.L_x_3049:
[----:B----4-:R4:W0:Y:S02]  /*de00*/  SYNCS.PHASECHK.TRANS64.TRYWAIT P0, [R3+URZ], R2 ;  /* 0x00000002030075a7 */ /* 0x010824000800017f */
[----:B0-----:R-:W-:Y:S05]  /*de10*/  @!P0 NANOSLEEP.SYNCS 0x989680 ;  /* 0x009896800000895d */ /* 0x001fea0003900000 */
[----:B------:R-:W0:Y:S02]  /*de20*/  @!P0 SYNCS.PHASECHK.TRANS64 P0, [R3+URZ], R2 ;  /* 0x00000002030085a7 */ /* 0x000e24000800007f */
[----:B0-----:R-:W-:Y:S05]  /*de30*/  @!P0 BRA `(.L_x_3049) ;  /* 0xfffffffc00f08947 */ /* 0x001fea000383ffff */
.L_x_3042:
[----:B------:R-:W-:Y:S05]  /*de40*/  BSYNC B0 ;  /* 0x0000000000007941 */ /* 0x000fea0003800000 */
.L_x_3041:
[----:B------:R-:W-:Y:S05]  /*de50*/  EXIT ;  /* 0x000000000000794d */ /* 0x000fea0003800000 */
.L_x_2927:
[----:B0-----:R-:W-:-:S04]  /*de60*/  IMAD.U32 R3, RZ, RZ, UR16 ;  /* 0x00000010ff037e24 */ /* 0x001fc8000f8e00ff */
[----:B------:R0:W1:Y:S03]  /*de70*/  SYNCS.PHASECHK.TRANS64.TRYWAIT P0, [R3+URZ+0x28c50], R0 ;  /* 0x028c5000030075a7 */ /* 0x000066000800017f */
[----:B-1----:R-:W-:Y:S05]  /*de80*/  @!P0 NANOSLEEP.SYNCS 0x989680 ;  /* 0x009896800000895d */ /* 0x002fea0003900000 */
[----:B------:R-:W1:Y:S02]  /*de90*/  @!P0 SYNCS.PHASECHK.TRANS64 P0, [R3+URZ+0x28c50], R0 ;  /* 0x028c5000030085a7 */ /* 0x000e64000800007f */
[----:B-1----:R-:W-:Y:S05]  /*dea0*/  @!P0 BRA `(.L_x_2927) ;  /* 0xfffffffc00ec8947 */ /* 0x002fea000383ffff */
[----:B------:R-:W-:Y:S05]  /*deb0*/  BRA `(.L_x_3050) ;  /* 0xffffff3800587947 */ /* 0x000fea000383ffff */
.L_x_2932:
[----:B-1----:R-:W-:-:S04]  /*dec0*/  IMAD.U32 R3, RZ, RZ, UR6 ;  /* 0x00000006ff037e24 */ /* 0x002fc8000f8e00ff */
[----:B------:R1:W2:Y:S03]  /*ded0*/  SYNCS.PHASECHK.TRANS64.TRYWAIT P0, [R3+URZ+0x28c50], R0 ;  /* 0x028c5000030075a7 */ /* 0x0002a6000800017f */
[----:B--2---:R-:W-:Y:S05]  /*dee0*/  @!P0 NANOSLEEP.SYNCS 0x989680 ;  /* 0x009896800000895d */ /* 0x004fea0003900000 */
[----:B------:R-:W2:Y:S02]  /*def0*/  @!P0 SYNCS.PHASECHK.TRANS64 P0, [R3+URZ+0x28c50], R0 ;  /* 0x028c5000030085a7 */ /* 0x000ea4000800007f */
[----:B--2---:R-:W-:Y:S05]  /*df00*/  @!P0 BRA `(.L_x_2932) ;  /* 0xfffffffc00ec8947 */ /* 0x004fea000383ffff */
[----:B------:R-:W-:Y:S05]  /*df10*/  BRA `(.L_x_2931) ;  /* 0xffffff4400647947 */ /* 0x000fea000383ffff */
.L_x_2935:
[----:B0-----:R-:W-:-:S04]  /*df20*/  MOV R3, UR42 ;  /* 0x0000002a00037c02 */ /* 0x001fc80008000f00 */
[----:B------:R0:W1:Y:S03]  /*df30*/  SYNCS.PHASECHK.TRANS64.TRYWAIT P1, [R3+URZ+0x28c00], R0 ;  /* 0x028c0000030075a7 */ /* 0x000066000802017f */
[----:B-1----:R-:W-:Y:S05]  /*df40*/  @!P1 NANOSLEEP.SYNCS 0x989680 ;  /* 0x009896800000995d */ /* 0x002fea0003900000 */
[----:B------:R-:W1:Y:S02]  /*df50*/  @!P1 SYNCS.PHASECHK.TRANS64 P1, [R3+URZ+0x28c00], R0 ;  /* 0x028c0000030095a7 */ /* 0x000e64000802007f */
[----:B-1----:R-:W-:Y:S05]  /*df60*/  @!P1 BRA `(.L_x_2935) ;  /* 0xfffffffc00ec9947 */ /* 0x002fea000383ffff */
[----:B------:R-:W-:Y:S05]  /*df70*/  BRA `(.L_x_3051) ;  /* 0xffffff5000c47947 */ /* 0x000fea000383ffff */
.L_x_2939:
[----:B--2---:R2:W3:Y:S02]  /*df80*/  SYNCS.PHASECHK.TRANS64.TRYWAIT P1, [R7+URZ+0x28c30], R8 ;  /* 0x028c3008070075a7 */ /* 0x0044e4000802017f */
[----:B---3--:R-:W-:Y:S05]  /*df90*/  @!P1 NANOSLEEP.SYNCS 0x989680 ;  /* 0x009896800000995d */ /* 0x008fea0003900000 */
[----:B------:R-:W3:Y:S02]  /*dfa0*/  @!P1 SYNCS.PHASECHK.TRANS64 P1, [R7+URZ+0x28c30], R8 ;  /* 0x028c3008070095a7 */ /* 0x000ee4000802007f */
[----:B---3--:R-:W-:Y:S05]  /*dfb0*/  @!P1 BRA `(.L_x_2939) ;  /* 0xfffffffc00f09947 */ /* 0x008fea000383ffff */
[----:B------:R-:W-:Y:S05]  /*dfc0*/  BRA `(.L_x_2938) ;  /* 0xffffff5000e07947 */ /* 0x000fea000383ffff */
.L_x_2943:
[----:B---3--:R3:W4:Y:S02]  /*dfd0*/  SYNCS.PHASECHK.TRANS64.TRYWAIT P2, [R7+URZ+0x28c50], R8 ;  /* 0x028c5008070075a7 */ /* 0x008724000804017f */
[----:B----4-:R-:W-:Y:S05]  /*dfe0*/  @!P2 NANOSLEEP.SYNCS 0x989680 ;  /* 0x009896800000a95d */ /* 0x010fea0003900000 */
[----:B------:R-:W4:Y:S02]  /*dff0*/  @!P2 SYNCS.PHASECHK.TRANS64 P2, [R7+URZ+0x28c50], R8 ;  /* 0x028c50080700a5a7 */ /* 0x000f24000804007f */
[----:B----4-:R-:W-:Y:S05]  /*e000*/  @!P2 BRA `(.L_x_2943) ;  /* 0xfffffffc00f0a947 */ /* 0x010fea000383ffff */
[----:B------:R-:W-:Y:S05]  /*e010*/  BRA `(.L_x_2942) ;  /* 0xffffff6000f07947 */ /* 0x000fea000383ffff */
.L_x_2948:
[----:B--2---:R-:W-:-:S04]  /*e020*/  IMAD.U32 R3, RZ, RZ, UR22 ;  /* 0x00000016ff037e24 */ /* 0x004fc8000f8e00ff */
[----:B------:R2:W3:Y:S03]  /*e030*/  SYNCS.PHASECHK.TRANS64.TRYWAIT P3, [R3+URZ+0x28c30], R8 ;  /* 0x028c3008030075a7 */ /* 0x0004e6000806017f */
[----:B---3--:R-:W-:Y:S05]  /*e040*/  @!P3 NANOSLEEP.SYNCS 0x989680 ;  /* 0x009896800000b95d */ /* 0x008fea0003900000 */
[----:B------:R-:W3:Y:S02]  /*e050*/  @!P3 SYNCS.PHASECHK.TRANS64 P3, [R3+URZ+0x28c30], R8 ;  /* 0x028c30080300b5a7 */ /* 0x000ee4000806007f */
[----:B---3--:R-:W-:Y:S05]  /*e060*/  @!P3 BRA `(.L_x_2948) ;  /* 0xfffffffc00ecb947 */ /* 0x008fea000383ffff */
[----:B------:R-:W-:Y:S05]  /*e070*/  BRA `(.L_x_2947) ;  /* 0xffffff6400c47947 */ /* 0x000fea000383ffff */
.L_x_2952:
[----:B---3--:R3:W4:Y:S02]  /*e080*/  SYNCS.PHASECHK.TRANS64.TRYWAIT P3, [R171+URZ+0x28c50], R8 ;  /* 0x028c5008ab0075a7 */ /* 0x008724000806017f */
[----:B----4-:R-:W-:Y:S05]  /*e090*/  @!P3 NANOSLEEP.SYNCS 0x989680 ;  /* 0x009896800000b95d */ /* 0x010fea0003900000 */
[----:B------:R-:W4:Y:S02]  /*e0a0*/  @!P3 SYNCS.PHASECHK.TRANS64 P3, [R171+URZ+0x28c50], R8 ;  /* 0x028c5008ab00b5a7 */ /* 0x000f24000806007f */
[----:B----4-:R-:W-:Y:S05]  /*e0b0*/  @!P3 BRA `(.L_x_2952) ;  /* 0xfffffffc00f0b947 */ /* 0x010fea000383ffff */
[----:B------:R-:W-:Y:S05]  /*e0c0*/  BRA `(.L_x_2951) ;  /* 0xffffff7800f87947 */ /* 0x000fea000383ffff */
.L_x_2983:
[----:B------:R-:W0:Y:S01]  /*e0d0*/  S2R R5, SR_TID.X ;  /* 0x0000000000057919 */ /* 0x000e220000002100 */
[----:B------:R-:W-:Y:S01]  /*e0e0*/  BSSY B0, `(.L_x_3052) ;  /* 0x000000a000007945 */ /* 0x000fe20003800000 */
[----:B------:R-:W-:Y:S01]  /*e0f0*/  IMAD.MOV.U32 R12, RZ, RZ, RZ ;  /* 0x000000ffff0c7224 */ /* 0x000fe200078e00ff */
[----:B------:R-:W-:Y:S01]  /*e100*/  MOV R15, 0xffffffff ;  /* 0xffffffff000f7802 */ /* 0x000fe20000000f00 */
[----:B------:R-:W-:Y:S01]  /*e110*/  IMAD.MOV.U32 R11, RZ, RZ, 0x1f ;  /* 0x0000001fff0b7424 */ /* 0x000fe200078e00ff */
[----:B0-----:R-:W-:-:S04]  /*e120*/  SHF.R.U32.HI R5, RZ, 0x5, R5 ;  /* 0x00000005ff057819 */ /* 0x001fc80000011605 */
[----:B------:R-:W-:-:S05]  /*e130*/  LOP3.LUT R5, R5, 0x3, RZ, 0xc0, !PT ;  /* 0x0000000305057812 */ /* 0x000fca00078ec0ff */
[----:B------:R-:W-:-:S07]  /*e140*/  IMAD.MOV.U32 R13, RZ, RZ, R5 ;  /* 0x000000ffff0d7224 */ /* 0x000fce00078e0005 */
[----:B------:R-:W-:Y:S05]  /*e150*/  WARPSYNC.COLLECTIVE R15, `(.L_x_3053) ;  /* 0x000000000f087348 */ /* 0x000fea0003c00000 */
[----:B------:R0:W1:Y:S02]  /*e160*/  SHFL.IDX P6, R14, R13, R12, R11 ;  /* 0x0000000c0d0e7389 */ /* 0x00006400000c000b */
[----:B01----:R-:W-:Y:S01]  /*e170*/  ENDCOLLECTIVE ;  /* 0x000000000000791b */ /* 0x003fe20003800000 */
.L_x_3053:
[----:B------:R-:W-:Y:S05]  /*e180*/  BSYNC B0 ;  /* 0x0000000000007941 */ /* 0x000fea0003800000 */
.L_x_3052:
[----:B------:R-:W-:Y:S05]  /*e190*/  BRA `(.L_x_3054) ;  /* 0xffffffc400c87947 */ /* 0x000fea000383ffff */
.L_x_2984:
[----:B------:R-:W-:Y:S01]  /*e1a0*/  BSSY B0, `(.L_x_3055) ;  /* 0x0000006000007945 */ /* 0x000fe20003800000 */
[----:B------:R-:W-:-:S07]  /*e1b0*/  IMAD.MOV.U32 R15, RZ, RZ, -0x1 ;  /* 0xffffffffff0f7424 */ /* 0x000fce00078e00ff */
[----:B------:R-:W-:Y:S05]  /*e1c0*/  WARPSYNC.COLLECTIVE R15, `(.L_x_3056) ;  /* 0x000000000f0c7348 */ /* 0x000fea0003c00000 */
[----:B------:R-:W-:Y:S02]  /*e1d0*/  ELECT P6, UR62, PT ;  /* 0x00000000003e782f */ /* 0x000fe400038c0000 */
[----:B------:R-:W-:Y:S01]  /*e1e0*/  MOV R14, UR62 ;  /* 0x0000003e000e7c02 */ /* 0x000fe20008000f00 */
[----:B------:R-:W-:Y:S10]  /*e1f0*/  ENDCOLLECTIVE ;  /* 0x000000000000791b */ /* 0x000ff40003800000 */
.L_x_3056:
[----:B------:R-:W-:Y:S05]  /*e200*/  BSYNC B0 ;  /* 0x0000000000007941 */ /* 0x000fea0003800000 */
.L_x_3055:
[----:B------:R-:W-:Y:S05]  /*e210*/  BRA `(.L_x_3057) ;  /* 0xffffffc400c07947 */ /* 0x000fea000383ffff */
.L_x_2987:
[----:B0-----:R0:W1:Y:S02]  /*e220*/  SYNCS.PHASECHK.TRANS64.TRYWAIT P0, [R8+URZ+0x28c40], R10 ;  /* 0x028c400a080075a7 */ /* 0x001064000800017f */
[----:B-1----:R-:W-:Y:S05]  /*e230*/  @!P0 NANOSLEEP.SYNCS 0x989680 ;  /* 0x009896800000895d */ /* 0x002fea0003900000 */
[----:B------:R-:W1:Y:S02]  /*e240*/  @!P0 SYNCS.PHASECHK.TRANS64 P0, [R8+URZ+0x28c40], R10 ;  /* 0x028c400a080085a7 */ /* 0x000e64000800007f */
[----:B-1----:R-:W-:Y:S05]  /*e250*/  @!P0 BRA `(.L_x_2987) ;  /* 0xfffffffc00f08947 */ /* 0x002fea000383ffff */
[----:B------:R-:W-:Y:S05]  /*e260*/  BRA `(.L_x_3058) ;  /* 0xffffffc800307947 */ /* 0x000fea000383ffff */
.L_x_2990:
        /* <DEDUP_REMOVED lines=8> */
.L_x_2993:
[----:B0-----:R0:W1:Y:S02]  /*e2f0*/  SYNCS.PHASECHK.TRANS64.TRYWAIT P0, [R8+URZ+0x28c60], R6 ;  /* 0x028c6006080075a7 */ /* 0x001064000800017f */
[----:B-1----:R-:W-:Y:S05]  /*e300*/  @!P0 NANOSLEEP.SYNCS 0x989680 ;  /* 0x009896800000895d */ /* 0x002fea0003900000 */
[----:B------:R-:W1:Y:S02]  /*e310*/  @!P0 SYNCS.PHASECHK.TRANS64 P0, [R8+URZ+0x28c60], R6 ;  /* 0x028c6006080085a7 */ /* 0x000e64000800007f */
[----:B-1----:R-:W-:Y:S05]  /*e320*/  @!P0 BRA `(.L_x_2993) ;  /* 0xfffffffc00f08947 */ /* 0x002fea000383ffff */
[----:B------:R-:W-:Y:S05]  /*e330*/  BRA `(.L_x_3060) ;  /* 0xffffffcc002c7947 */ /* 0x000fea000383ffff */
.L_x_3002:
[----:B-1----:R1:W2:Y:S02]  /*e340*/  SYNCS.PHASECHK.TRANS64.TRYWAIT P0, [R3+URZ+0x28c40], R6 ;  /* 0x028c4006030075a7 */ /* 0x0022a4000800017f */
[----:B--2---:R-:W-:Y:S05]  /*e350*/  @!P0 NANOSLEEP.SYNCS 0x989680 ;  /* 0x009896800000895d */ /* 0x004fea0003900000 */
[----:B------:R-:W2:Y:S02]  /*e360*/  @!P0 SYNCS.PHASECHK.TRANS64 P0, [R3+URZ+0x28c40], R6 ;  /* 0x028c4006030085a7 */ /* 0x000ea4000800007f */
[----:B--2---:R-:W-:Y:S05]  /*e370*/  @!P0 BRA `(.L_x_3002) ;  /* 0xfffffffc00f08947 */ /* 0x004fea000383ffff */
[----:B------:R-:W-:Y:S05]  /*e380*/  BRA `(.L_x_3061) ;  /* 0xffffffd400047947 */ /* 0x000fea000383ffff */
.L_x_3004:
[----:B--2---:R2:W3:Y:S02]  /*e390*/  SYNCS.PHASECHK.TRANS64.TRYWAIT P0, [R3+URZ+0x28c60], R6 ;  /* 0x028c6006030075a7 */ /* 0x0044e4000800017f */
[----:B---3--:R-:W-:Y:S05]  /*e3a0*/  @!P0 NANOSLEEP.SYNCS 0x989680 ;  /* 0x009896800000895d */ /* 0x008fea0003900000 */
[----:B------:R-:W3:Y:S02]  /*e3b0*/  @!P0 SYNCS.PHASECHK.TRANS64 P0, [R3+URZ+0x28c60], R6 ;  /* 0x028c6006030085a7 */ /* 0x000ee4000800007f */
[----:B---3--:R-:W-:Y:S05]  /*e3c0*/  @!P0 BRA `(.L_x_3004) ;  /* 0xfffffffc00f08947 */ /* 0x008fea000383ffff */
[----:B------:R-:W-:Y:S05]  /*e3d0*/  BRA `(.L_x_3062) ;  /* 0xffffffd400747947 */ /* 0x000fea000383ffff */
.L_x_3009:
[----:B--2---:R2:W3:Y:S02]  /*e3e0*/  SYNCS.PHASECHK.TRANS64.TRYWAIT P0, [R2+URZ+0x28c40], R3 ;  /* 0x028c4003020075a7 */ /* 0x0044e4000800017f */
[----:B---3--:R-:W-:Y:S05]  /*e3f0*/  @!P0 NANOSLEEP.SYNCS 0x989680 ;  /* 0x009896800000895d */ /* 0x008fea0003900000 */
[----:B------:R-:W3:Y:S02]  /*e400*/  @!P0 SYNCS.PHASECHK.TRANS64 P0, [R2+URZ+0x28c40], R3 ;  /* 0x028c4003020085a7 */ /* 0x000ee4000800007f */
[----:B---3--:R-:W-:Y:S05]  /*e410*/  @!P0 BRA `(.L_x_3009) ;  /* 0xfffffffc00f08947 */ /* 0x008fea000383ffff */
[----:B------:R-:W-:Y:S05]  /*e420*/  BRA `(.L_x_3063) ;  /* 0xffffffdc00107947 */ /* 0x000fea000383ffff */
.L_x_3011:
[----:B-1----:R1:W3:Y:S02]  /*e430*/  SYNCS.PHASECHK.TRANS64.TRYWAIT P1, [R2+URZ+0x28c60], R3 ;  /* 0x028c6003020075a7 */ /* 0x0022e4000802017f */
[----:B---3--:R-:W-:Y:S05]  /*e440*/  @!P1 NANOSLEEP.SYNCS 0x989680 ;  /* 0x009896800000995d */ /* 0x008fea0003900000 */
[----:B------:R-:W3:Y:S02]  /*e450*/  @!P1 SYNCS.PHASECHK.TRANS64 P1, [R2+URZ+0x28c60], R3 ;  /* 0x028c6003020095a7 */ /* 0x000ee4000802007f */
[----:B---3--:R-:W-:Y:S05]  /*e460*/  @!P1 BRA `(.L_x_3011) ;  /* 0xfffffffc00f09947 */ /* 0x008fea000383ffff */
[----:B------:R-:W-:Y:S05]  /*e470*/  BRA `(.L_x_3064) ;  /* 0xffffffdc007c7947 */ /* 0x000fea000383ffff */
.L_x_3016:
[----:B---3--:R3:W4:Y:S02]  /*e480*/  SYNCS.PHASECHK.TRANS64.TRYWAIT P0, [R2+URZ+0x28c40], R3 ;  /* 0x028c4003020075a7 */ /* 0x008724000800017f */
[----:B----4-:R-:W-:Y:S05]  /*e490*/  @!P0 NANOSLEEP.SYNCS 0x989680 ;  /* 0x009896800000895d */ /* 0x010fea0003900000 */
[----:B------:R-:W4:Y:S02]  /*e4a0*/  @!P0 SYNCS.PHASECHK.TRANS64 P0, [R2+URZ+0x28c40], R3 ;  /* 0x028c4003020085a7 */ /* 0x000f24000800007f */
[----:B----4-:R-:W-:Y:S05]  /*e4b0*/  @!P0 BRA `(.L_x_3016) ;  /* 0xfffffffc00f08947 */ /* 0x010fea000383ffff */
[----:B------:R-:W-:Y:S05]  /*e4c0*/  BRA `(.L_x_3065) ;  /* 0xffffffe000f87947 */ /* 0x000fea000383ffff */
.L_x_3018:
[----:B-1----:R1:W2:Y:S02]  /*e4d0*/  SYNCS.PHASECHK.TRANS64.TRYWAIT P1, [R2+URZ+0x28c60], R3 ;  /* 0x028c6003020075a7 */ /* 0x0022a4000802017f */
[----:B--2---:R-:W-:Y:S05]  /*e4e0*/  @!P1 NANOSLEEP.SYNCS 0x989680 ;  /* 0x009896800000995d */ /* 0x004fea0003900000 */
[----:B------:R-:W2:Y:S02]  /*e4f0*/  @!P1 SYNCS.PHASECHK.TRANS64 P1, [R2+URZ+0x28c60], R3 ;  /* 0x028c6003020095a7 */ /* 0x000ea4000802007f */
[----:B--2---:R-:W-:Y:S05]  /*e500*/  @!P1 BRA `(.L_x_3018) ;  /* 0xfffffffc00f09947 */ /* 0x004fea000383ffff */
[----:B------:R-:W-:Y:S05]  /*e510*/  BRA `(.L_x_3066) ;  /* 0xffffffe400687947 */ /* 0x000fea000383ffff */
.L_x_3023:
[----:B------:R-:W-:Y:S01]  /*e520*/  BSSY B0, `(.L_x_3067) ;  /* 0x0000008000007945 */ /* 0x000fe20003800000 */
[----:B------:R-:W-:Y:S01]  /*e530*/  IMAD.MOV.U32 R13, RZ, RZ, R16 ;  /* 0x000000ffff0d7224 */ /* 0x000fe200078e0010 */
[----:B0-----:R-:W-:Y:S01]  /*e540*/  MOV R15, 0xffffffff ;  /* 0xffffffff000f7802 */ /* 0x001fe20000000f00 */
[----:B-1----:R-:W-:Y:S02]  /*e550*/  IMAD.MOV.U32 R12, RZ, RZ, RZ ;  /* 0x000000ffff0c7224 */ /* 0x002fe400078e00ff */
[----:B------:R-:W-:-:S07]  /*e560*/  IMAD.MOV.U32 R11, RZ, RZ, 0x1f ;  /* 0x0000001fff0b7424 */ /* 0x000fce00078e00ff */
[----:B--2---:R-:W-:Y:S05]  /*e570*/  WARPSYNC.COLLECTIVE R15, `(.L_x_3068) ;  /* 0x000000000f087348 */ /* 0x004fea0003c00000 */
[----:B------:R0:W1:Y:S02]  /*e580*/  SHFL.IDX P6, R14, R13, R12, R11 ;  /* 0x0000000c0d0e7389 */ /* 0x00006400000c000b */
[----:B012---:R-:W-:Y:S01]  /*e590*/  ENDCOLLECTIVE ;  /* 0x000000000000791b */ /* 0x007fe20003800000 */
.L_x_3068:
[----:B------:R-:W-:Y:S05]  /*e5a0*/  BSYNC B0 ;  /* 0x0000000000007941 */ /* 0x000fea0003800000 */
.L_x_3067:
[----:B------:R-:W-:Y:S01]  /*e5b0*/  IMAD.MOV.U32 R13, RZ, RZ, R16 ;  /* 0x000000ffff0d7224 */ /* 0x000fe200078e0010 */
[----:B------:R-:W-:Y:S01]  /*e5c0*/  MOV R15, 0xffffffff ;  /* 0xffffffff000f7802 */ /* 0x000fe20000000f00 */
[----:B------:R-:W-:Y:S02]  /*e5d0*/  IMAD.MOV.U32 R12, RZ, RZ, 0x1 ;  /* 0x00000001ff0c7424 */ /* 0x000fe400078e00ff */
[----:B------:R-:W-:Y:S02]  /*e5e0*/  IMAD.MOV.U32 R11, RZ, RZ, 0x1f ;  /* 0x0000001fff0b7424 */ /* 0x000fe400078e00ff */
[----:B------:R-:W-:-:S07]  /*e5f0*/  IMAD.MOV.U32 R4, RZ, RZ, R14 ;  /* 0x000000ffff047224 */ /* 0x000fce00078e000e */
[----:B------:R-:W-:Y:S05]  /*e600*/  WARPSYNC.COLLECTIVE R15, `(.L_x_3069) ;  /* 0x000000000f087348 */ /* 0x000fea0003c00000 */
[----:B------:R0:W1:Y:S02]  /*e610*/  SHFL.IDX P6, R14, R13, R12, R11 ;  /* 0x0000000c0d0e7389 */ /* 0x00006400000c000b */
[----:B01----:R-:W-:Y:S01]  /*e620*/  ENDCOLLECTIVE ;  /* 0x000000000000791b */ /* 0x003fe20003800000 */
.L_x_3069:
[----:B------:R-:W-:Y:S01]  /*e630*/  IMAD.MOV.U32 R5, RZ, RZ, R14 ;  /* 0x000000ffff057224 */ /* 0x000fe200078e000e */
[----:B------:R-:W-:Y:S06]  /*e640*/  BRA `(.L_x_3070) ;  /* 0xffffffe800ac7947 */ /* 0x000fec000383ffff */
.L_x_3026:
[----:B------:R-:W-:Y:S01]  /*e650*/  BSSY B0, `(.L_x_3071) ;  /* 0x0000008000007945 */ /* 0x000fe20003800000 */
[----:B-----5:R-:W-:Y:S01]  /*e660*/  IMAD.MOV.U32 R13, RZ, RZ, R3 ;  /* 0x000000ffff0d7224 */ /* 0x020fe200078e0003 */
[----:B------:R-:W-:Y:S01]  /*e670*/  MOV R15, 0xffffffff ;  /* 0xffffffff000f7802 */ /* 0x000fe20000000f00 */
[----:B-1----:R-:W-:Y:S02]  /*e680*/  IMAD.MOV.U32 R12, RZ, RZ, 0x1 ;  /* 0x00000001ff0c7424 */ /* 0x002fe400078e00ff */
[----:B------:R-:W-:-:S07]  /*e690*/  IMAD.MOV.U32 R11, RZ, RZ, RZ ;  /* 0x000000ffff0b7224 */ /* 0x000fce00078e00ff */
[----:B0-234-:R-:W-:Y:S05]  /*e6a0*/  WARPSYNC.COLLECTIVE R15, `(.L_x_3072) ;  /* 0x000000000f087348 */ /* 0x01dfea0003c00000 */
[----:B------:R1:W0:Y:S02]  /*e6b0*/  SHFL.UP P6, R14, R13, R12, R11 ;  /* 0x0400000c0d0e7389 */ /* 0x00022400000c000b */
[----:B01234-:R-:W-:Y:S01]  /*e6c0*/  ENDCOLLECTIVE ;  /* 0x000000000000791b */ /* 0x01ffe20003800000 */
.L_x_3072:
[----:B------:R-:W-:Y:S05]  /*e6d0*/  BSYNC B0 ;  /* 0x0000000000007941 */ /* 0x000fea0003800000 */
.L_x_3071:
        /* <DEDUP_REMOVED lines=10> */
.L_x_3073:
[----:B------:R-:W-:Y:S01]  /*e780*/  IMAD.MOV.U32 R12, RZ, RZ, 0x4 ;  /* 0x00000004ff0c7424 */ /* 0x000fe200078e00ff */
[----:B------:R-:W-:Y:S02]  /*e790*/  SEL R2, R14, RZ, P0 ;  /* 0x000000ff0e027207 */ /* 0x000fe40000000000 */
[----:B------:R-:W-:Y:S02]  /*e7a0*/  ISETP.GE.U32.AND P0, PT, R8, 0x4, PT ;  /* 0x000000040800780c */ /* 0x000fe40003f06070 */
[----:B------:R-:W-:-:S05]  /*e7b0*/  IADD3 R2, R13, R2, RZ ;  /* 0x000000020d027210 */ /* 0x000fca0007ffe0ff */
[----:B------:R-:W-:-:S07]  /*e7c0*/  IMAD.MOV.U32 R13, RZ, RZ, R2 ;  /* 0x000000ffff0d7224 */ /* 0x000fce00078e0002 */
[----:B------:R-:W-:Y:S05]  /*e7d0*/  WARPSYNC.COLLECTIVE R15, `(.L_x_3074) ;  /* 0x000000000f087348 */ /* 0x000fea0003c00000 */
[----:B------:R0:W1:Y:S02]  /*e7e0*/  SHFL.UP P6, R14, R13, R12, R11 ;  /* 0x0400000c0d0e7389 */ /* 0x00006400000c000b */
[----:B01----:R-:W-:Y:S01]  /*e7f0*/  ENDCOLLECTIVE ;  /* 0x000000000000791b */ /* 0x003fe20003800000 */
.L_x_3074:
[----:B------:R-:W-:Y:S02]  /*e800*/  MOV R12, 0x8 ;  /* 0x00000008000c7802 */ /* 0x000fe40000000f00 */
[----:B------:R-:W-:Y:S02]  /*e810*/  SEL R7, R14, RZ, P0 ;  /* 0x000000ff0e077207 */ /* 0x000fe40000000000 */
[----:B------:R-:W-:-:S03]  /*e820*/  ISETP.GE.U32.AND P0, PT, R8, 0x8, PT ;  /* 0x000000080800780c */ /* 0x000fc60003f06070 */
[----:B------:R-:W-:-:S04]  /*e830*/  IMAD.IADD R6, R2, 0x1, R7 ;  /* 0x0000000102067824 */ /* 0x000fc800078e0207 */
[----:B------:R-:W-:-:S07]  /*e840*/  IMAD.MOV.U32 R13, RZ, RZ, R6 ;  /* 0x000000ffff0d7224 */ /* 0x000fce00078e0006 */
[----:B------:R-:W-:Y:S05]  /*e850*/  WARPSYNC.COLLECTIVE R15, `(.L_x_3075) ;  /* 0x000000000f087348 */ /* 0x000fea0003c00000 */
[----:B------:R0:W1:Y:S02]  /*e860*/  SHFL.UP P6, R14, R13, R12, R11 ;  /* 0x0400000c0d0e7389 */ /* 0x00006400000c000b */
[----:B01----:R-:W-:Y:S01]  /*e870*/  ENDCOLLECTIVE ;  /* 0x000000000000791b */ /* 0x003fe20003800000 */
.L_x_3075:
        /* <DEDUP_REMOVED lines=8> */
.L_x_3076:
[----:B------:R-:W-:Y:S02]  /*e900*/  IMAD.MOV.U32 R12, RZ, RZ, 0x1f ;  /* 0x0000001fff0c7424 */ /* 0x000fe400078e00ff */
[----:B------:R-:W-:Y:S01]  /*e910*/  IMAD.MOV.U32 R11, RZ, RZ, 0x1f ;  /* 0x0000001fff0b7424 */ /* 0x000fe200078e00ff */
[----:B------:R-:W-:-:S05]  /*e920*/  SEL R2, R14, RZ, P0 ;  /* 0x000000ff0e027207 */ /* 0x000fca0000000000 */
[----:B------:R-:W-:-:S05]  /*e930*/  IMAD.IADD R2, R7, 0x1, R2 ;  /* 0x0000000107027824 */ /* 0x000fca00078e0202 */
[----:B------:R-:W-:-:S07]  /*e940*/  MOV R13, R2 ;  /* 0x00000002000d7202 */ /* 0x000fce0000000f00 */
[----:B------:R-:W-:Y:S05]  /*e950*/  WARPSYNC.COLLECTIVE R15, `(.L_x_3077) ;  /* 0x000000000f087348 */ /* 0x000fea0003c00000 */
[----:B------:R0:W1:Y:S02]  /*e960*/  SHFL.IDX P6, R14, R13, R12, R11 ;  /* 0x0000000c0d0e7389 */ /* 0x00006400000c000b */
[----:B01----:R-:W-:Y:S01]  /*e970*/  ENDCOLLECTIVE ;  /* 0x000000000000791b */ /* 0x003fe20003800000 */
.L_x_3077:
[----:B------:R-:W-:Y:S05]  /*e980*/  BRA `(.L_x_3078) ;  /* 0xffffffe800707947 */ /* 0x000fea000383ffff */
.L_x_3031:
[----:B------:R-:W-:Y:S01]  /*e990*/  BSSY B0, `(.L_x_3079) ;  /* 0x0000008000007945 */ /* 0x000fe20003800000 */
[----:B-----5:R-:W-:Y:S01]  /*e9a0*/  IMAD.MOV.U32 R13, RZ, RZ, R3 ;  /* 0x000000ffff0d7224 */ /* 0x020fe200078e0003 */
[----:B-1----:R-:W-:Y:S01]  /*e9b0*/  MOV R11, RZ ;  /* 0x000000ff000b7202 */ /* 0x002fe20000000f00 */
[----:B------:R-:W-:Y:S02]  /*e9c0*/  IMAD.MOV.U32 R12, RZ, RZ, 0x1 ;  /* 0x00000001ff0c7424 */ /* 0x000fe400078e00ff */
[----:B------:R-:W-:-:S07]  /*e9d0*/  IMAD.MOV.U32 R15, RZ, RZ, -0x1 ;  /* 0xffffffffff0f7424 */ /* 0x000fce00078e00ff */
[----:B0-----:R-:W-:Y:S05]  /*e9e0*/  WARPSYNC.COLLECTIVE R15, `(.L_x_3080) ;  /* 0x000000000f087348 */ /* 0x001fea0003c00000 */
[----:B------:R1:W2:Y:S02]  /*e9f0*/  SHFL.UP P6, R14, R13, R12, R11 ;  /* 0x0400000c0d0e7389 */ /* 0x0002a400000c000b */
[----:B012---:R-:W-:Y:S01]  /*ea00*/  ENDCOLLECTIVE ;  /* 0x000000000000791b */ /* 0x007fe20003800000 */
.L_x_3080:
[----:B------:R-:W-:Y:S05]  /*ea10*/  BSYNC B0 ;  /* 0x0000000000007941 */ /* 0x000fea0003800000 */
.L_x_3079:
[----:B------:R-:W-:Y:S01]  /*ea20*/  ISETP.NE.AND P0, PT, R8, RZ, PT ;  /* 0x000000ff0800720c */ /* 0x000fe20003f05270 */
[----:B------:R-:W-:Y:S01]  /*ea30*/  IMAD.MOV.U32 R12, RZ, RZ, 0x2 ;  /* 0x00000002ff0c7424 */ /* 0x000fe200078e00ff */
[----:B------:R-:W-:Y:S01]  /*ea40*/  MOV R15, 0xffffffff ;  /* 0xffffffff000f7802 */ /* 0x000fe20000000f00 */
[----:B------:R-:W-:Y:S01]  /*ea50*/  IMAD.MOV.U32 R11, RZ, RZ, RZ ;  /* 0x000000ffff0b7224 */ /* 0x000fe200078e00ff */
[----:B------:R-:W-:Y:S02]  /*ea60*/  SEL R14, R14, RZ, P0 ;  /* 0x000000ff0e0e7207 */ /* 0x000fe40000000000 */
[----:B------:R-:W-:-:S03]  /*ea70*/  ISETP.GE.U32.AND P0, PT, R8, 0x2, PT ;  /* 0x000000020800780c */ /* 0x000fc60003f06070 */
[----:B------:R-:W-:-:S10]  /*ea80*/  IMAD.IADD R13, R3, 0x1, R14 ;  /* 0x00000001030d7824 */ /* 0x000fd400078e020e */
[----:B------:R-:W-:Y:S05]  /*ea90*/  WARPSYNC.COLLECTIVE R15, `(.L_x_3081) ;  /* 0x000000000f087348 */ /* 0x000fea0003c00000 */
[----:B------:R0:W1:Y:S02]  /*eaa0*/  SHFL.UP P6, R14, R13, R12, R11 ;  /* 0x0400000c0d0e7389 */ /* 0x00006400000c000b */
[----:B01----:R-:W-:Y:S01]  /*eab0*/  ENDCOLLECTIVE ;  /* 0x000000000000791b */ /* 0x003fe20003800000 */
.L_x_3081:
        /* <DEDUP_REMOVED lines=8> */
.L_x_3082:
[----:B------:R-:W-:Y:S01]  /*eb40*/  IMAD.MOV.U32 R12, RZ, RZ, 0x8 ;  /* 0x00000008ff0c7424 */ /* 0x000fe200078e00ff */
[----:B------:R-:W-:Y:S02]  /*eb50*/  SEL R7, R14, RZ, P0 ;  /* 0x000000ff0e077207 */ /* 0x000fe40000000000 */
[----:B------:R-:W-:-:S03]  /*eb60*/  ISETP.GE.U32.AND P0, PT, R8, 0x8, PT ;  /* 0x000000080800780c */ /* 0x000fc60003f06070 */
[----:B------:R-:W-:-:S05]  /*eb70*/  IMAD.IADD R6, R2, 0x1, R7 ;  /* 0x0000000102067824 */ /* 0x000fca00078e0207 */
[----:B------:R-:W-:-:S07]  /*eb80*/  MOV R13, R6 ;  /* 0x00000006000d7202 */ /* 0x000fce0000000f00 */
[----:B------:R-:W-:Y:S05]  /*eb90*/  WARPSYNC.COLLECTIVE R15, `(.L_x_3083) ;  /* 0x000000000f087348 */ /* 0x000fea0003c00000 */
[----:B------:R0:W1:Y:S02]  /*eba0*/  SHFL.UP P6, R14, R13, R12, R11 ;  /* 0x0400000c0d0e7389 */ /* 0x00006400000c000b */
[----:B01----:R-:W-:Y:S01]  /*ebb0*/  ENDCOLLECTIVE ;  /* 0x000000000000791b */ /* 0x003fe20003800000 */
.L_x_3083:
        /* <DEDUP_REMOVED lines=8> */
.L_x_3084:
[----:B------:R-:W-:Y:S02]  /*ec40*/  IMAD.MOV.U32 R12, RZ, RZ, 0x1f ;  /* 0x0000001fff0c7424 */ /* 0x000fe400078e00ff */
[----:B------:R-:W-:Y:S01]  /*ec50*/  IMAD.MOV.U32 R11, RZ, RZ, 0x1f ;  /* 0x0000001fff0b7424 */ /* 0x000fe200078e00ff */
[----:B------:R-:W-:-:S04]  /*ec60*/  SEL R2, R14, RZ, P0 ;  /* 0x000000ff0e027207 */ /* 0x000fc80000000000 */
[----:B------:R-:W-:-:S05]  /*ec70*/  IADD3 R2, R7, R2, RZ ;  /* 0x0000000207027210 */ /* 0x000fca0007ffe0ff */
[----:B------:R-:W-:-:S07]  /*ec80*/  IMAD.MOV.U32 R13, RZ, RZ, R2 ;  /* 0x000000ffff0d7224 */ /* 0x000fce00078e0002 */
[----:B------:R-:W-:Y:S05]  /*ec90*/  WARPSYNC.COLLECTIVE R15, `(.L_x_3085) ;  /* 0x000000000f087348 */ /* 0x000fea0003c00000 */
[----:B------:R0:W1:Y:S02]  /*eca0*/  SHFL.IDX P6, R14, R13, R12, R11 ;  /* 0x0000000c0d0e7389 */ /* 0x00006400000c000b */
[----:B01----:R-:W-:Y:S01]  /*ecb0*/  ENDCOLLECTIVE ;  /* 0x000000000000791b */ /* 0x003fe20003800000 */
.L_x_3085:
[----:B------:R-:W-:Y:S05]  /*ecc0*/  BRA `(.L_x_3086) ;  /* 0xffffffe800547947 */ /* 0x000fea000383ffff */
.L_x_3033:
[----:B------:R-:W-:Y:S01]  /*ecd0*/  BSSY B0, `(.L_x_3087) ;  /* 0x0000006000007945 */ /* 0x000fe20003800000 */
[----:B------:R-:W-:Y:S01]  /*ece0*/  PLOP3.LUT P6, PT, P6, PT, PT, 0x8, 0x0 ;  /* 0x000000000000781c */ /* 0x000fe200037ce170 */
[----:B------:R-:W-:-:S12]  /*ecf0*/  IMAD.MOV.U32 R15, RZ, RZ, -0x1 ;  /* 0xffffffffff0f7424 */ /* 0x000fd800078e00ff */
[----:B01----:R-:W-:Y:S05]  /*ed00*/  WARPSYNC.COLLECTIVE R15, `(.L_x_3088) ;  /* 0x000000000f087348 */ /* 0x003fea0003c00000 */
[----:B------:R-:W-:Y:S01]  /*ed10*/  VOTE.ANY R14, PT, P6 ;  /* 0x00000000000e7806 */ /* 0x000fe200030e0100 */
[----:B01----:R-:W-:Y:S06]  /*ed20*/  ENDCOLLECTIVE ;  /* 0x000000000000791b */ /* 0x003fec0003800000 */
.L_x_3088:
[----:B------:R-:W-:Y:S05]  /*ed30*/  BSYNC B0 ;  /* 0x0000000000007941 */ /* 0x000fea0003800000 */
.L_x_3087:
[----:B------:R-:W-:Y:S01]  /*ed40*/  MOV R7, R14 ;  /* 0x0000000e00077202 */ /* 0x000fe20000000f00 */
[----:B------:R-:W-:Y:S02]  /*ed50*/  IMAD.MOV.U32 R13, RZ, RZ, R3 ;  /* 0x000000ffff0d7224 */ /* 0x000fe400078e0003 */
[----:B------:R-:W-:Y:S01]  /*ed60*/  IMAD.MOV.U32 R11, RZ, RZ, 0x1f ;  /* 0x0000001fff0b7424 */ /* 0x000fe200078e00ff */
[----:B------:R-:W0:Y:S01]  /*ed70*/  POPC R5, R7 ;  /* 0x0000000700057309 */ /* 0x000e220000000000 */
[----:B------:R-:W-:Y:S02]  /*ed80*/  IMAD.MOV.U32 R15, RZ, RZ, -0x1 ;  /* 0xffffffffff0f7424 */ /* 0x000fe400078e00ff */
[----:B0-----:R-:W-:-:S07]  /*ed90*/  IMAD.MOV.U32 R12, RZ, RZ, R5 ;  /* 0x000000ffff0c7224 */ /* 0x001fce00078e0005 */
[----:B------:R-:W-:Y:S05]  /*eda0*/  WARPSYNC.COLLECTIVE R15, `(.L_x_3089) ;  /* 0x000000000f087348 */ /* 0x000fea0003c00000 */
[----:B------:R0:W1:Y:S02]  /*edb0*/  SHFL.IDX P6, R14, R13, R12, R11 ;  /* 0x0000000c0d0e7389 */ /* 0x00006400000c000b */
[----:B01----:R-:W-:Y:S01]  /*edc0*/  ENDCOLLECTIVE ;  /* 0x000000000000791b */ /* 0x003fe20003800000 */
.L_x_3089:
[----:B------:R-:W-:Y:S01]  /*edd0*/  MOV R17, R14 ;  /* 0x0000000e00117202 */ /* 0x000fe20000000f00 */
[----:B------:R-:W-:Y:S06]  /*ede0*/  BRA `(.L_x_3090) ;  /* 0xffffffe800447947 */ /* 0x000fec000383ffff */
.L_x_3035:
[----:B------:R-:W-:Y:S01]  /*edf0*/  BSSY B0, `(.L_x_3091) ;  /* 0x0000007000007945 */ /* 0x000fe20003800000 */
[----:B------:R-:W-:Y:S02]  /*ee00*/  IMAD.MOV.U32 R13, RZ, RZ, R2 ;  /* 0x000000ffff0d7224 */ /* 0x000fe400078e0002 */
[----:B------:R-:W-:Y:S02]  /*ee10*/  IMAD.MOV.U32 R11, RZ, RZ, 0x1f ;  /* 0x0000001fff0b7424 */ /* 0x000fe400078e00ff */
[----:B------:R-:W-:-:S07]  /*ee20*/  IMAD.MOV.U32 R15, RZ, RZ, -0x1 ;  /* 0xffffffffff0f7424 */ /* 0x000fce00078e00ff */
[----:B0-23--:R-:W-:Y:S05]  /*ee30*/  WARPSYNC.COLLECTIVE R15, `(.L_x_3092) ;  /* 0x000000000f087348 */ /* 0x00dfea0003c00000 */
[----:B------:R1:W4:Y:S02]  /*ee40*/  SHFL.IDX P6, R14, R13, R12, R11 ;  /* 0x0000000c0d0e7389 */ /* 0x00032400000c000b */
[----:B01234-:R-:W-:Y:S01]  /*ee50*/  ENDCOLLECTIVE ;  /* 0x000000000000791b */ /* 0x01ffe20003800000 */
.L_x_3092:
[----:B------:R-:W-:Y:S05]  /*ee60*/  BSYNC B0 ;  /* 0x0000000000007941 */ /* 0x000fea0003800000 */
.L_x_3091:
[----:B------:R-:W-:Y:S05]  /*ee70*/  BRA `(.L_x_3034) ;  /* 0xffffffe8003c7947 */ /* 0x000fea000383ffff */
.L_x_3039:
[----:B0-----:R0:W2:Y:S02]  /*ee80*/  SYNCS.PHASECHK.TRANS64.TRYWAIT P0, [R0+URZ+0x28c20], R3 ;  /* 0x028c2003000075a7 */ /* 0x0010a4000800017f */
[----:B--2---:R-:W-:Y:S05]  /*ee90*/  @!P0 NANOSLEEP.SYNCS 0x989680 ;  /* 0x009896800000895d */ /* 0x004fea0003900000 */
[----:B------:R-:W2:Y:S02]  /*eea0*/  @!P0 SYNCS.PHASECHK.TRANS64 P0, [R0+URZ+0x28c20], R3 ;  /* 0x028c2003000085a7 */ /* 0x000ea4000800007f */
[----:B--2---:R-:W-:Y:S05]  /*eeb0*/  @!P0 BRA `(.L_x_3039) ;  /* 0xfffffffc00f08947 */ /* 0x004fea000383ffff */
[----:B------:R-:W-:Y:S05]  /*eec0*/  BRA `(.L_x_3093) ;  /* 0xffffffec00207947 */ /* 0x000fea000383ffff */
.L_x_3040:
[----:B------:R-:W2:Y:S01]  /*eed0*/  S2R R2, SR_TID.X ;  /* 0x0000000000027919 */ /* 0x000ea20000002100 */
[----:B------:R-:W-:Y:S01]  /*eee0*/  BSSY B0, `(.L_x_3094) ;  /* 0x000000a000007945 */ /* 0x000fe20003800000 */
[----:B-1----:R-:W-:Y:S01]  /*eef0*/  MOV R12, RZ ;  /* 0x000000ff000c7202 */ /* 0x002fe20000000f00 */
[----:B------:R-:W-:Y:S02]  /*ef00*/  IMAD.MOV.U32 R11, RZ, RZ, 0x1f ;  /* 0x0000001fff0b7424 */ /* 0x000fe400078e00ff */
[----:B------:R-:W-:Y:S01]  /*ef10*/  IMAD.MOV.U32 R15, RZ, RZ, -0x1 ;  /* 0xffffffffff0f7424 */ /* 0x000fe200078e00ff */
[----:B--2---:R-:W-:-:S04]  /*ef20*/  SHF.R.U32.HI R2, RZ, 0x5, R2 ;  /* 0x00000005ff027819 */ /* 0x004fc80000011602 */
[----:B------:R-:W-:-:S05]  /*ef30*/  LOP3.LUT R2, R2, 0x3, RZ, 0xc0, !PT ;  /* 0x0000000302027812 */ /* 0x000fca00078ec0ff */
[----:B------:R-:W-:-:S07]  /*ef40*/  IMAD.MOV.U32 R13, RZ, RZ, R2 ;  /* 0x000000ffff0d7224 */ /* 0x000fce00078e0002 */
[----:B0-----:R-:W-:Y:S05]  /*ef50*/  WARPSYNC.COLLECTIVE R15, `(.L_x_3095) ;  /* 0x000000000f087348 */ /* 0x001fea0003c00000 */
[----:B------:R1:W2:Y:S02]  /*ef60*/  SHFL.IDX P6, R14, R13, R12, R11 ;  /* 0x0000000c0d0e7389 */ /* 0x0002a400000c000b */
[----:B012---:R-:W-:Y:S01]  /*ef70*/  ENDCOLLECTIVE ;  /* 0x000000000000791b */ /* 0x007fe20003800000 */
.L_x_3095:
[----:B------:R-:W-:Y:S05]  /*ef80*/  BSYNC B0 ;  /* 0x0000000000007941 */ /* 0x000fea0003800000 */
.L_x_3094:
[----:B------:R-:W-:Y:S05]  /*ef90*/  BRA `(.L_x_3096) ;  /* 0xffffffec00087947 */ /* 0x000fea000383ffff */
.L_x_3043:
[----:B------:R-:W-:Y:S01]  /*efa0*/  BSSY B1, `(.L_x_3097) ;  /* 0x0000006000017945 */ /* 0x000fe20003800000 */
[----:B------:R-:W-:-:S07]  /*efb0*/  IMAD.MOV.U32 R15, RZ, RZ, -0x1 ;  /* 0xffffffffff0f7424 */ /* 0x000fce00078e00ff */
[----:B012---:R-:W-:Y:S05]  /*efc0*/  WARPSYNC.COLLECTIVE R15, `(.L_x_3098) ;  /* 0x000000000f0c7348 */ /* 0x007fea0003c00000 */
[----:B------:R-:W-:Y:S02]  /*efd0*/  ELECT P6, UR62, PT ;  /* 0x00000000003e782f */ /* 0x000fe400038c0000 */
[----:B------:R-:W-:Y:S01]  /*efe0*/  MOV R14, UR62 ;  /* 0x0000003e000e7c02 */ /* 0x000fe20008000f00 */
[----:B012---:R-:W-:Y:S10]  /*eff0*/  ENDCOLLECTIVE ;  /* 0x000000000000791b */ /* 0x007ff40003800000 */
.L_x_3098:
[----:B------:R-:W-:Y:S05]  /*f000*/  BSYNC B1 ;  /* 0x0000000000017941 */ /* 0x000fea0003800000 */
.L_x_3097:
[----:B------:R-:W-:Y:S05]  /*f010*/  BRA `(.L_x_3099) ;  /* 0xffffffec00007947 */ /* 0x000fea000383ffff */
.L_x_3045:
[----:B0-----:R0:W2:Y:S02]  /*f020*/  SYNCS.PHASECHK.TRANS64.TRYWAIT P0, [R6+URZ], R5 ;  /* 0x00000005060075a7 */ /* 0x0010a4000800017f */
[----:B--2---:R-:W-:Y:S05]  /*f030*/  @!P0 NANOSLEEP.SYNCS 0x989680 ;  /* 0x009896800000895d */ /* 0x004fea0003900000 */
[----:B------:R-:W2:Y:S02]  /*f040*/  @!P0 SYNCS.PHASECHK.TRANS64 P0, [R6+URZ], R5 ;  /* 0x00000005060085a7 */ /* 0x000ea4000800007f */
[----:B--2---:R-:W-:Y:S05]  /*f050*/  @!P0 BRA `(.L_x_3045) ;  /* 0xfffffffc00f08947 */ /* 0x004fea000383ffff */
[----:B------:R-:W-:Y:S05]  /*f060*/  BRA `(.L_x_3100) ;  /* 0xffffffec003c7947 */ /* 0x000fea000383ffff */
.L_x_3046:
[----:B--2---:R2:W3:Y:S02]  /*f070*/  SYNCS.PHASECHK.TRANS64.TRYWAIT P0, [R7+URZ], R2 ;  /* 0x00000002070075a7 */ /* 0x0044e4000800017f */
[----:B---3--:R-:W-:Y:S05]  /*f080*/  @!P0 NANOSLEEP.SYNCS 0x989680 ;  /* 0x009896800000895d */ /* 0x008fea0003900000 */
[----:B------:R-:W3:Y:S02]  /*f090*/  @!P0 SYNCS.PHASECHK.TRANS64 P0, [R7+URZ], R2 ;  /* 0x00000002070085a7 */ /* 0x000ee4000800007f */
[----:B---3--:R-:W-:Y:S05]  /*f0a0*/  @!P0 BRA `(.L_x_3046) ;  /* 0xfffffffc00f08947 */ /* 0x008fea000383ffff */
[----:B------:R-:W-:Y:S05]  /*f0b0*/  BRA `(.L_x_3101) ;  /* 0xffffffec00307947 */ /* 0x000fea000383ffff */
.L_x_3048:
[----:B---3--:R3:W4:Y:S02]  /*f0c0*/  SYNCS.PHASECHK.TRANS64.TRYWAIT P0, [R4+URZ], R5 ;  /* 0x00000005040075a7 */ /* 0x008724000800017f */
[----:B----4-:R-:W-:Y:S05]  /*f0d0*/  @!P0 NANOSLEEP.SYNCS 0x989680 ;  /* 0x009896800000895d */ /* 0x010fea0003900000 */
[----:B------:R-:W4:Y:S02]  /*f0e0*/  @!P0 SYNCS.PHASECHK.TRANS64 P0, [R4+URZ], R5 ;  /* 0x00000005040085a7 */ /* 0x000f24000800007f */
[----:B----4-:R-:W-:Y:S05]  /*f0f0*/  @!P0 BRA `(.L_x_3048) ;  /* 0xfffffffc00f08947 */ /* 0x010fea000383ffff */
[----:B------:R-:W-:Y:S05]  /*f100*/  BRA `(.L_x_3102) ;  /* 0xffffffec00387947 */ /* 0x000fea000383ffff */
.L_x_3103:
        /* <DEDUP_REMOVED lines=15> */
.L_x_11942:


//--------------------- .text._ZN7cutlass13device_kernelIN5flash11enable_sm90INS1_16FlashAttnFwdSm90INS1_25CollectiveMainloopFwdSm90ILi2EN4cute5tupleIJNS5_1CILi1EEES8_S8_EEENS6_IJNS7_ILi64EEESA_SA_EEELi512ENS_10bfloat16_tEfNS_4arch4Sm90ELb0ELb0ELb0ELb1ELb0ELb1ELb0ELb0ELb0ELb0ELb0ELb0EEENS1_21CollectiveEpilogueFwdINS6_IJSA_NS7_ILi512EEESA_EEES9_SC_SE_Li256ELb1ELb0ELb0ELb0EEENS1_36VarlenDynamicPersistentTileSchedulerILi64ELi64ELi256ELi32ELb0ELb0ELb1ELb0ELb1ELb1EEEEEEEEEvNT_6ParamsE --------------------------
	.section	.text._ZN7cutlass13device_kernelIN5flash11enable_sm90INS1_16FlashAttnFwdSm90INS1_25CollectiveMainloopFwdSm90ILi2EN4cute5tupleIJNS5_1CILi1EEES8_S8_EEENS6_IJNS7_ILi64EEESA_SA_EEELi512ENS_10bfloat16_tEfNS_4arch4Sm90ELb0ELb0ELb0ELb1ELb0ELb1ELb0ELb0ELb0ELb0ELb0ELb0EEENS1_21CollectiveEpilogueFwdINS6_IJSA_NS7_ILi512EEESA_EEES9_SC_SE_Li256ELb1ELb0ELb0ELb0EEENS1_36VarlenDynamicPersistentTileSchedulerILi64ELi64ELi256ELi32ELb0ELb0ELb1ELb0ELb1ELb1EEEEEEEEEvNT_6ParamsE,"ax",@progbits
	.align	128
.text._ZN7cutlass13device_kernelIN5flash11enable_sm90INS1_16FlashAttnFwdSm90INS1_25CollectiveMainloopFwdSm90ILi2EN4cute5tupleIJNS5_1CILi1EEES8_S8_EEENS6_IJNS7_ILi64EEESA_SA_EEELi512ENS_10bfloat16_tEfNS_4arch4Sm90ELb0ELb0ELb0ELb1ELb0ELb1ELb0ELb0ELb0ELb0ELb0ELb0EEENS1_21CollectiveEpilogueFwdINS6_IJSA_NS7_ILi512EEESA_EEES9_SC_SE_Li256ELb1ELb0ELb0ELb0EEENS1_36VarlenDynamicPersistentTileSchedulerILi64ELi64ELi256ELi32ELb0ELb0ELb1ELb0ELb1ELb1EEEEEEEEEvNT_6ParamsE:
        .type           _ZN7cutlass13device_kernelIN5flash11enable_sm90INS1_16FlashAttnFwdSm90INS1_25CollectiveMainloopFwdSm90ILi2EN4cute5tupleIJNS5_1CILi1EEES8_S8_EEENS6_IJNS7_ILi64EEESA_SA_EEELi512ENS_10bfloat16_tEfNS_4arch4Sm90ELb0ELb0ELb0ELb1ELb0ELb1ELb0ELb0ELb0ELb0ELb0ELb0EEENS1_21CollectiveEpilogueFwdINS6_IJSA_NS7_ILi512EEESA_EEES9_SC_SE_Li256ELb1ELb0ELb0ELb0EEENS1_36VarlenDynamicPersistentTileSchedulerILi64ELi64ELi256ELi32ELb0ELb0ELb1ELb0ELb1ELb1EEEEEEEEEvNT_6ParamsE,@function
        .size           _ZN7cutlass13device_kernelIN5flash11enable_sm90INS1_16FlashAttnFwdSm90INS1_25CollectiveMainloopFwdSm90ILi2EN4cute5tupleIJNS5_1CILi1EEES8_S8_EEENS6_IJNS7_ILi64EEESA_SA_EEELi512ENS_10bfloat16_tEfNS_4arch4Sm90ELb0ELb0ELb0ELb1ELb0ELb1ELb0ELb0ELb0ELb0ELb0ELb0EEENS1_21CollectiveEpilogueFwdINS6_IJSA_NS7_ILi512EEESA_EEES9_SC_SE_Li256ELb1ELb0ELb0ELb0EEENS1_36VarlenDynamicPersistentTileSchedulerILi64ELi64ELi256ELi32ELb0ELb0ELb1ELb0ELb1ELb1EEEEEEEEEvNT_6ParamsE,(.L_x_11943 - _ZN7cutlass13device_kernelIN5flash11enable_sm90INS1_16FlashAttnFwdSm90INS1_25CollectiveMainloopFwdSm90ILi2EN4cute5tupleIJNS5_1CILi1EEES8_S8_EEENS6_IJNS7_ILi64EEESA_SA_EEELi512ENS_10bfloat16_tEfNS_4arch4Sm90ELb0ELb0ELb0ELb1ELb0ELb1ELb0ELb0ELb0ELb0ELb0ELb0EEENS1_21CollectiveEpilogueFwdINS6_IJSA_NS7_ILi512EEESA_EEES9_SC_SE_Li256ELb1ELb0ELb0ELb0EEENS1_36VarlenDynamicPersistentTileSchedulerILi64ELi64ELi256ELi32ELb0ELb0ELb1ELb0ELb1ELb1EEEEEEEEEvNT_6ParamsE)
        .other          _ZN7cutlass13device_kernelIN5flash11enable_sm90INS1_16FlashAttnFwdSm90INS1_25CollectiveMainloopFwdSm90ILi2EN4cute5tupleIJNS5_1CILi1EEES8_S8_EEENS6_IJNS7_ILi64EEESA_SA_EEELi512ENS_10bfloat16_tEfNS_4arch4Sm90ELb0ELb0ELb0ELb1ELb0ELb1ELb0ELb0ELb0ELb0ELb0ELb0EEENS1_21CollectiveEpilogueFwdINS6_IJSA_NS7_ILi512EEESA_EEES9_SC_SE_Li256ELb1ELb0ELb0ELb0EEENS1_36VarlenDynamicPersistentTileSchedulerILi64ELi64ELi256ELi32ELb0ELb0ELb1ELb0ELb1ELb1EEEEEEEEEvNT_6ParamsE,@"STO_CUDA_ENTRY STV_DEFAULT"
_ZN7cutlass13device_kernelIN5flash11enable_sm90INS1_16FlashAttnFwdSm90INS1_25CollectiveMainloopFwdSm90ILi2EN4cute5tupleIJNS5_1CILi1EEES8_S8_EEENS6_IJNS7_ILi64EEESA_SA_EEELi512ENS_10bfloat16_tEfNS_4arch4Sm90ELb0ELb0ELb0ELb1ELb0ELb1ELb0ELb0ELb0ELb0ELb0ELb0EEENS1_21CollectiveEpilogueFwdINS6_IJSA_NS7_ILi512EEESA_EEES9_SC_SE_Li256ELb1ELb0ELb0ELb0EEENS1_36VarlenDynamicPersistentTileSchedulerILi64ELi64ELi256ELi32ELb0ELb0ELb1ELb0ELb1ELb1EEEEEEEEEvNT_6ParamsE:
        /* <DEDUP_REMOVED lines=26> */
.L_x_3105:
[----:B------:R-:W-:Y:S05]  /*01a0*/  BSYNC B0 ;  /* 0x0000000000007941 */ /* 0x000fea0003800000 */
.L_x_3104:
[----:B------:R-:W-:Y:S01]  /*01b0*/  SHF.R.U32.HI R3, RZ, 0x7, R3 ;  /* 0x00000007ff037819 */ /* 0x000fe20000011603 */
[----:B------:R-:W-:Y:S01]  /*01c0*/  VOTEU.ANY UP0, P0 ;  /* 0x00000000003f7886 */ /* 0x000fe20000000100 */
[----:B------:R-:W0:Y:S01]  /*01d0*/  SHFL.IDX PT, R2, R0, RZ, 0x1f ;  /* 0x00001fff00027589 */ /* 0x000e2200000e0000 */
[----:B------:R-:W-:Y:S01]  /*01e0*/  UMOV UR4, 0x1 ;  /* 0x0000000100047882 */ /* 0x000fe20000000000 */
[----:B------:R-:W-:Y:S01]  /*01f0*/  UMOV UR7, 0x100 ;  /* 0x0000010000077882 */ /* 0x000fe20000000000 */
[----:B------:R-:W-:Y:S01]  /*0200*/  VOTEU.ANY UP1, P0 ;  /* 0x00000000003f7886 */ /* 0x000fe20000020100 */
[----:B------:R-:W1:Y:S01]  /*0210*/  SHFL.IDX PT, R3, R3, RZ, 0x1f ;  /* 0x00001fff03037589 */ /* 0x000e6200000e0000 */
[----:B------:R-:W2:Y:S01]  /*0220*/  @UP0 S2UR UR8, SR_CgaCtaId ;  /* 0x00000000000809c3 */ /* 0x000ea20000008800 */
[----:B------:R-:W-:Y:S01]  /*0230*/  @UP0 UMOV UR6, 0x400 ;  /* 0x0000040000060882 */ /* 0x000fe20000000000 */
[----:B------:R-:W-:-:S04]  /*0240*/  @UP0 UIADD3 UR4, -UR4, 0x100000, URZ ;  /* 0x0010000004040890 */ /* 0x000fc8000fffe13f */
[----:B------:R-:W-:Y:S02]  /*0250*/  @UP0 USHF.L.U32 UR5, UR4, 0xb, URZ ;  /* 0x0000000b04050899 */ /* 0x000fe4000800063f */
[----:B------:R-:W-:Y:S01]  /*0260*/  @UP0 USHF.L.U32 UR4, UR4, 0x1, URZ ;  /* 0x0000000104040899 */ /* 0x000fe2000800063f */
[----:B0-----:R-:W-:Y:S01]  /*0270*/  ISETP.NE.AND P1, PT, R2, RZ, PT ;  /* 0x000000ff0200720c */ /* 0x001fe20003f25270 */
[----:B-1----:R0:W-:Y:S01]  /*0280*/  STL [R1], R3 ;  /* 0x0000000301007387 */ /* 0x0021e20000100800 */
[----:B--2---:R-:W-:Y:S02]  /*0290*/  @UP0 ULEA UR8, UR8, UR6, 0x18 ;  /* 0x0000000608080291 */ /* 0x004fe4000f8ec03f */
[----:B------:R-:W-:-:S04]  /*02a0*/  @UP0 UIADD3 UR6, -UR7, 0x100000, URZ ;  /* 0x0010000007060890 */ /* 0x000fc8000fffe13f */
[----:B------:R-:W-:Y:S02]  /*02b0*/  @UP0 USHF.L.U32 UR7, UR6, 0xb, URZ ;  /* 0x0000000b06070899 */ /* 0x000fe4000800063f */
[----:B------:R-:W-:Y:S01]  /*02c0*/  @UP0 USHF.L.U32 UR6, UR6, 0x1, URZ ;  /* 0x0000000106060899 */ /* 0x000fe2000800063f */
[----:B------:R-:W-:Y:S01]  /*02d0*/  VOTEU.ANY UP0, P0 ;  /* 0x00000000003f7886 */ /* 0x000fe20000000100 */
[----:B------:R-:W1:Y:S04]  /*02e0*/  FENCE.VIEW.ASYNC.S ;  /* 0x00000000000073c6 */ /* 0x000e680000000000 */
[----:B-1----:R0:W1:Y:S06]  /*02f0*/  @UP0 SYNCS.EXCH.64 URZ, [UR8+0x28c00], UR4 ;  /* 0x028c0004083f05b2 */ /* 0x00206c0008000100 */
[----:B------:R0:W2:Y:S02]  /*0300*/  @UP1 SYNCS.EXCH.64 URZ, [UR8+0x28c20], UR6 ;  /* 0x028c2006083f15b2 */ /* 0x0000a40008000100 */
[----:B0-----:R-:W-:Y:S05]  /*0310*/  @P1 BRA `(.L_x_3106) ;  /* 0x0000000000381947 */ /* 0x001fea0003800000 */
[----:B------:R-:W0:Y:S01]  /*0320*/  S2UR UR5, SR_CgaCtaId ;  /* 0x00000000000579c3 */ /* 0x000e220000008800 */
        /* <DEDUP_REMOVED lines=8> */
[----:B0-----:R0:W3:Y:S01]  /*03b0*/  SYNCS.EXCH.64 URZ, [UR6+0x28c30], UR4 ;  /* 0x028c3004063f75b2 */ /* 0x0010e20008000100 */
[----:B------:R0:W4:Y:S01]  /*03c0*/  SYNCS.EXCH.64 URZ, [UR6+0x28c40], UR4 ;  /* 0x028c4004063f75b2 */ /* 0x0001220008000100 */
[----:B------:R0:W0:Y:S01]  /*03d0*/  SYNCS.EXCH.64 URZ, [UR6+0x28c38], UR4 ;  /* 0x028c3804063f75b2 */ /* 0x0000220008000100 */
[----:B------:R0:W0:Y:S01]  /*03e0*/  SYNCS.EXCH.64 URZ, [UR6+0x28c48], UR4 ;  /* 0x028c4804063f75b2 */ /* 0x0000220008000100 */
[----:B------:R-:W-:Y:S01]  /*03f0*/  NOP ;  /* 0x0000000000007918 */ /* 0x000fe20000000000 */
.L_x_3106:
[----:B------:R-:W5:Y:S01]  /*0400*/  SHFL.IDX PT, R2, R0, RZ, 0x1f ;  /* 0x00001fff00027589 */ /* 0x000f6200000e0000 */
[----:B------:R-:W-:Y:S01]  /*0410*/  NOP ;  /* 0x0000000000007918 */ /* 0x000fe20000000000 */
[----:B-----5:R-:W-:-:S13]  /*0420*/  ISETP.NE.AND P0, PT, R2, RZ, PT ;  /* 0x000000ff0200720c */ /* 0x020fda0003f05270 */
        /* <DEDUP_REMOVED lines=17> */
[----:B------:R0:W0:Y:S01]  /*0540*/  SYNCS.EXCH.64 URZ, [UR8+0x28c68], UR4 ;  /* 0x028c6804083f75b2 */ /* 0x0000220008000100 */
[----:B------:R-:W-:Y:S01]  /*0550*/  NOP ;  /* 0x0000000000007918 */ /* 0x000fe20000000000 */
.L_x_3107:
[----:B------:R-:W5:Y:S01]  /*0560*/  SHFL.IDX PT, R2, R0, RZ, 0x1f ;  /* 0x00001fff00027589 */ /* 0x000f6200000e0000 */
[----:B------:R-:W-:Y:S01]  /*0570*/  NOP ;  /* 0x0000000000007918 */ /* 0x000fe20000000000 */
[----:B-----5:R-:W-:-:S13]  /*0580*/  ISETP.NE.AND P0, PT, R2, RZ, PT ;  /* 0x000000ff0200720c */ /* 0x020fda0003f05270 */
        /* <DEDUP_REMOVED lines=13> */
[----:B------:R0:W0:Y:S01]  /*0660*/  SYNCS.EXCH.64 URZ, [UR6+0x28c88], UR4 ;  /* 0x028c8804063f75b2 */ /* 0x0000220008000100 */
[----:B------:R-:W-:Y:S01]  /*0670*/  NOP ;  /* 0x0000000000007918 */ /* 0x000fe20000000000 */
.L_x_3108:
        /* <DEDUP_REMOVED lines=22> */
.L_x_3109:
        /* <DEDUP_REMOVED lines=22> */
.L_x_3110:
[----:B------:R-:W-:Y:S01]  /*0940*/  IMAD.MOV.U32 R2, RZ, RZ, 0x1 ;  /* 0x00000001ff027424 */ /* 0x000fe200078e00ff */
[----:B------:R-:W-:Y:S01]  /*0950*/  ISETP.NE.AND P0, PT, R3, RZ, PT ;  /* 0x000000ff0300720c */ /* 0x000fe20003f05270 */
[----:B------:R-:W-:Y:S01]  /*0960*/  NOP ;  /* 0x0000000000007918 */ /* 0x000fe20000000000 */
[----:B------:R-:W-:Y:S01]  /*0970*/  ULDC.64 UR40, c[0x0][0x208] ;  /* 0x0000820000287ab9 */ /* 0x000fe20000000a00 */
[----:B------:R-:W-:Y:S01]  /*0980*/  BSSY B8, `(.L_x_3111) ;  /* 0x00013c0000087945 */ /* 0x000fe20003800000 */
[----:B------:R-:W-:-:S05]  /*0990*/  SEL R2, R2, 0x2, !P0 ;  /* 0x0000000202027807 */ /* 0x000fca0004000000 */
[----:B------:R0:W-:Y:S02]  /*09a0*/  STL [R1+0x38], R2 ;  /* 0x0000380201007387 */ /* 0x0001e40000100800 */
[----:B01234-:R-:W-:Y:S06]  /*09b0*/  BAR.SYNC.DEFER_BLOCKING 0x0 ;  /* 0x0000000000007b1d */ /* 0x01ffec0000010000 */
[----:B------:R-:W-:Y:S05]  /*09c0*/  @!P0 BRA `(.L_x_3112) ;  /* 0x000000dc00988947 */ /* 0x000fea0003800000 */
.L_x_3113:
[----:B------:R-:W-:-:S08]  /*09d0*/  NOP ;  /* 0x0000000000007918 */ /* 0x000fd00000000000 */
[----:B------:R-:W0:Y:S02]  /*09e0*/  USETMAXREG.TRY_ALLOC.CTAPOOL UP0, 0xf0 ;  /* 0x000000f0000079c8 */ /* 0x000e240008000600 */
[----:B0-----:R-:W-:-:S13]  /*09f0*/  PLOP3.LUT P0, PT, PT, PT, UP0, 0x80, 0x0 ;  /* 0x000000000000781c */ /* 0x001fda0003f0f008 */
[----:B------:R-:W-:Y:S05]  /*0a00*/  @!P0 BRA `(.L_x_3113) ;  /* 0xfffffffc00f08947 */ /* 0x000fea000383ffff */
[----:B------:R-:W0:Y:S01]  /*0a10*/  S2R R0, SR_TID.X ;  /* 0x0000000000007919 */ /* 0x000e220000002100 */
[----:B------:R-:W1:Y:S01]  /*0a20*/  S2UR UR5, SR_CgaCtaId ;  /* 0x00000000000579c3 */ /* 0x000e620000008800 */
[----:B------:R-:W-:Y:S02]  /*0a30*/  UMOV UR4, 0x400 ;  /* 0x0000040000047882 */ /* 0x000fe40000000000 */
[----:B-1----:R-:W-:-:S06]  /*0a40*/  ULEA UR4, UR5, UR4, 0x18 ;  /* 0x0000000405047291 */ /* 0x002fcc000f8ec03f */
[----:B------:R-:W-:Y:S01]  /*0a50*/  IMAD.U32 R2, RZ, RZ, UR4 ;  /* 0x00000004ff027e24 */ /* 0x000fe2000f8e00ff */
[----:B0-----:R-:W-:Y:S01]  /*0a60*/  SHF.R.U32.HI R0, RZ, 0x7, R0 ;  /* 0x00000007ff007819 */ /* 0x001fe20000011600 */
[----:B------:R-:W-:-:S03]  /*0a70*/  ULDC UR4, c[0x0][0xc14] ;  /* 0x0003050000047ab9 */ /* 0x000fc60000000800 */
[----:B------:R-:W-:Y:S02]  /*0a80*/  ISETP.NE.AND P0, PT, R0, 0x1, PT ;  /* 0x000000010000780c */ /* 0x000fe40003f05270 */
[----:B------:R-:W0:Y:S11]  /*0a90*/  S2R R0, SR_TID.X ;  /* 0x0000000000007919 */ /* 0x000e360000002100 */
[----:B------:R-:W-:Y:S06]  /*0aa0*/  @!P0 BAR.ARV 0x8, 0xa0 ;  /* 0x0202800000008b1d */ /* 0x000fec0000002000 */
[----:B0-----:R-:W-:-:S13]  /*0ab0*/  ISETP.GE.U32.AND P0, PT, R0, 0x100, PT ;  /* 0x000001000000780c */ /* 0x001fda0003f06070 */
[----:B------:R-:W-:Y:S08]  /*0ac0*/  @P0 BAR.ARV 0xf, 0x100 ;  /* 0x03c4000000000b1d */ /* 0x000ff00000002000 */
[----:B------:R-:W-:Y:S06]  /*0ad0*/  BAR.SYNC.DEFER_BLOCKING 0x5, 0x120 ;  /* 0x0144800000007b1d */ /* 0x000fec0000010000 */
[----:B------:R-:W0:Y:S02]  /*0ae0*/  LDS.128 R24, [R2+0x28cd0] ;  /* 0x028cd00002187984 */ /* 0x000e240000000c00 */
[----:B------:R-:W-:Y:S06]  /*0af0*/  BAR.ARV 0x4, 0x120 ;  /* 0x0104800000007b1d */ /* 0x000fec0000002000 */
[----:B0-----:R-:W-:-:S13]  /*0b00*/  ISETP.GE.AND P0, PT, R27, UR4, PT ;  /* 0x000000041b007c0c */ /* 0x001fda000bf06270 */
[----:B------:R-:W-:Y:S05]  /*0b10*/  @P0 BRA `(.L_x_3114) ;  /* 0x0000013800980947 */ /* 0x000fea0003800000 */
[----:B------:R-:W2:Y:S01]  /*0b20*/  LDL.LU R16, [R1+0x38] ;  /* 0x0000380001107983 */ /* 0x000ea20000300800 */
[----:B------:R-:W-:-:S05]  /*0b30*/  VIADD R212, R0, 0xffffff80 ;  /* 0xffffff8000d47836 */ /* 0x000fca0000000000 */
[----:B------:R-:W-:-:S04]  /*0b40*/  SHF.R.S32.HI R3, RZ, 0x1f, R212 ;  /* 0x0000001fff037819 */ /* 0x000fc800000114d4 */
[CC--:B------:R-:W-:Y:S02]  /*0b50*/  LEA.HI R5, R3.reuse, R212.reuse, RZ, 0x7 ;  /* 0x000000d403057211 */ /* 0x0c0fe400078f38ff */
[-C--:B------:R-:W-:Y:S02]  /*0b60*/  LEA.HI R4, R3, R212.reuse, RZ, 0x4 ;  /* 0x000000d403047211 */ /* 0x080fe400078f20ff */
[----:B------:R-:W-:Y:S02]  /*0b70*/  LOP3.LUT R7, R5, 0xffffff80, RZ, 0xc0, !PT ;  /* 0xffffff8005077812 */ /* 0x000fe400078ec0ff */
[----:B------:R-:W-:Y:S02]  /*0b80*/  LOP3.LUT R9, R4, 0xfffffff0, RZ, 0xc0, !PT ;  /* 0xfffffff004097812 */ /* 0x000fe400078ec0ff */
[----:B------:R-:W-:Y:S01]  /*0b90*/  LEA.HI R0, R3, R212, RZ, 0x5 ;  /* 0x000000d403007211 */ /* 0x000fe200078f28ff */
[C---:B------:R-:W-:Y:S01]  /*0ba0*/  IMAD.IADD R7, R212.reuse, 0x1, -R7 ;  /* 0x00000001d4077824 */ /* 0x040fe200078e0a07 */
[----:B------:R-:W-:Y:S01]  /*0bb0*/  SHF.R.S32.HI R13, RZ, 0x4, R4 ;  /* 0x00000004ff0d7819 */ /* 0x000fe20000011404 */
[----:B------:R-:W-:Y:S01]  /*0bc0*/  IMAD.IADD R11, R212, 0x1, -R9 ;  /* 0x00000001d40b7824 */ /* 0x000fe200078e0a09 */
[----:B------:R-:W-:-:S02]  /*0bd0*/  SHF.R.S32.HI R189, RZ, 0x5, R0 ;  /* 0x00000005ffbd7819 */ /* 0x000fc40000011400 */
[----:B------:R-:W-:Y:S02]  /*0be0*/  SHF.R.S32.HI R10, RZ, 0x1f, R0 ;  /* 0x0000001fff0a7819 */ /* 0x000fe40000011400 */
[----:B------:R-:W-:Y:S02]  /*0bf0*/  SHF.R.S32.HI R0, RZ, 0x1f, R7 ;  /* 0x0000001fff007819 */ /* 0x000fe40000011407 */
[----:B------:R-:W-:Y:S02]  /*0c00*/  SHF.R.S32.HI R6, RZ, 0x1f, R11 ;  /* 0x0000001fff067819 */ /* 0x000fe4000001140b */
[----:B------:R-:W-:Y:S02]  /*0c10*/  LEA.HI R9, R4, R13, RZ, 0x1 ;  /* 0x0000000d04097211 */ /* 0x000fe400078f08ff */
[----:B------:R-:W-:Y:S02]  /*0c20*/  LEA.HI R4, R0, R7, RZ, 0x2 ;  /* 0x0000000700047211 */ /* 0x000fe400078f10ff */
[----:B------:R-:W-:-:S02]  /*0c30*/  LEA.HI R8, R6, R11, RZ, 0x3 ;  /* 0x0000000b06087211 */ /* 0x000fc400078f18ff */
[----:B------:R-:W-:Y:S02]  /*0c40*/  LOP3.LUT R12, R9, 0x1ffffffe, RZ, 0xc0, !PT ;  /* 0x1ffffffe090c7812 */ /* 0x000fe400078ec0ff */
[--C-:B------:R-:W-:Y:S02]  /*0c50*/  SHF.R.S32.HI R6, RZ, 0x2, R4.reuse ;  /* 0x00000002ff067819 */ /* 0x100fe40000011404 */
[----:B------:R-:W-:Y:S02]  /*0c60*/  SHF.R.S32.HI R9, RZ, 0x1f, R4 ;  /* 0x0000001fff097819 */ /* 0x000fe40000011404 */
[----:B------:R-:W-:Y:S02]  /*0c70*/  LEA.HI R14, R10, R189, RZ, 0x2 ;  /* 0x000000bd0a0e7211 */ /* 0x000fe400078f10ff */
[----:B------:R-:W-:Y:S02]  /*0c80*/  LEA.HI R9, R9, R6, RZ, 0x3 ;  /* 0x0000000609097211 */ /* 0x000fe400078f18ff */
[----:B------:R-:W-:-:S02]  /*0c90*/  LOP3.LUT R10, R8, 0xfffffff8, RZ, 0xc0, !PT ;  /* 0xfffffff8080a7812 */ /* 0x000fc400078ec0ff */
[----:B------:R-:W-:Y:S02]  /*0ca0*/  LOP3.LUT R9, R9, 0xfffffff8, RZ, 0xc0, !PT ;  /* 0xfffffff809097812 */ /* 0x000fe400078ec0ff */
[----:B------:R-:W-:Y:S01]  /*0cb0*/  SHF.R.S32.HI R206, RZ, 0x7, R5 ;  /* 0x00000007ffce7819 */ /* 0x000fe20000011405 */
[----:B------:R-:W-:Y:S01]  /*0cc0*/  IMAD.IADD R10, R11, 0x1, -R10 ;  /* 0x000000010b0a7824 */ /* 0x000fe200078e0a0a */
[----:B------:R-:W-:Y:S01]  /*0cd0*/  LOP3.LUT R14, R14, 0x3ffffc, RZ, 0xc0, !PT ;  /* 0x003ffffc0e0e7812 */ /* 0x000fe200078ec0ff */
[----:B------:R-:W-:Y:S01]  /*0ce0*/  IMAD.IADD R9, R6, 0x1, -R9 ;  /* 0x0000000106097824 */ /* 0x000fe200078e0a09 */
[----:B------:R-:W-:Y:S01]  /*0cf0*/  LEA.HI R0, R0, R7, RZ, 0x5 ;  /* 0x0000000700007211 */ /* 0x000fe200078f28ff */
[----:B------:R-:W-:Y:S01]  /*0d00*/  IMAD R15, R206, 0x100, R11 ;  /* 0x00000100ce0f7824 */ /* 0x000fe200078e020b */
[----:B------:R-:W-:Y:S01]  /*0d10*/  IADD3 R12, R13, -R12, RZ ;  /* 0x8000000c0d0c7210 */ /* 0x000fe20007ffe0ff */
[----:B------:R-:W-:Y:S01]  /*0d20*/  IMAD.IADD R14, R189, 0x1, -R14 ;  /* 0x00000001bd0e7824 */ /* 0x000fe200078e0a0e */
[-C--:B------:R-:W-:Y:S01]  /*0d30*/  LEA.HI R6, R3, R212.reuse, RZ, 0x2 ;  /* 0x000000d403067211 */ /* 0x080fe200078f10ff */
[----:B------:R-:W-:Y:S01]  /*0d40*/  IMAD.SHL.U32 R11, R10, 0x40, RZ ;  /* 0x000000400a0b7824 */ /* 0x000fe200078e00ff */
[----:B------:R-:W-:Y:S01]  /*0d50*/  SHF.R.S32.HI R0, RZ, 0x5, R0 ;  /* 0x00000005ff007819 */ /* 0x000fe20000011400 */
[----:B------:R-:W-:Y:S01]  /*0d60*/  IMAD.SHL.U32 R8, R8, 0x40, RZ ;  /* 0x0000004008087824 */ /* 0x000fe200078e00ff */
[----:B------:R-:W-:Y:S01]  /*0d70*/  SHF.R.S32.HI R23, RZ, 0x2, R6 ;  /* 0x00000002ff177819 */ /* 0x000fe20000011406 */
[----:B------:R-:W-:Y:S01]  /*0d80*/  IMAD R15, R14, 0x10, R15 ;  /* 0x000000100e0f7824 */ /* 0x000fe200078e020f */
[----:B------:R-:W-:Y:S01]  /*0d90*/  LOP3.LUT R11, R11, 0x1c0, RZ, 0xc0, !PT ;  /* 0x000001c00b0b7812 */ /* 0x000fe200078ec0ff */
[----:B------:R-:W-:Y:S01]  /*0da0*/  IMAD.SHL.U32 R12, R12, 0x8, RZ ;  /* 0x000000080c0c7824 */ /* 0x000fe200078e00ff */
[----:B------:R-:W-:Y:S01]  /*0db0*/  LOP3.LUT R4, R4, 0x7ffffffc, RZ, 0xc0, !PT ;  /* 0x7ffffffc04047812 */ /* 0x000fe200078ec0ff */
[----:B------:R-:W-:Y:S01]  /*0dc0*/  IMAD R188, R0, 0x10, R9 ;  /* 0x0000001000bc7824 */ /* 0x000fe200078e0209 */
[----:B------:R-:W-:Y:S01]  /*0dd0*/  LOP3.LUT R8, R8, 0x7ffffe00, RZ, 0xc0, !PT ;  /* 0x7ffffe0008087812 */ /* 0x000fe200078ec0ff */
[--C-:B------:R-:W-:Y:S01]  /*0de0*/  IMAD.U32 R210, R15, 0x40, R12.reuse ;  /* 0x000000400fd27824 */ /* 0x100fe200078e000c */
[----:B------:R-:W-:Y:S01]  /*0df0*/  LEA.HI R0, R3, R212, RZ, 0x3 ;  /* 0x000000d403007211 */ /* 0x000fe200078f18ff */
[----:B------:R-:W-:Y:S01]  /*0e00*/  VIADD R215, R23, 0x20 ;  /* 0x0000002017d77836 */ /* 0x000fe20000000000 */
[----:B------:R-:W-:-:S02]  /*0e10*/  LOP3.LUT R12, R11, 0x8, R12, 0xf8, !PT ;  /* 0x000000080b0c7812 */ /* 0x000fc400078ef80c */
[----:B------:R-:W-:Y:S01]  /*0e20*/  SHF.R.U32.HI R11, RZ, 0x3, R11 ;  /* 0x00000003ff0b7819 */ /* 0x000fe2000001160b */
[----:B------:R-:W-:Y:S01]  /*0e30*/  IMAD.IADD R4, R7, 0x1, -R4 ;  /* 0x0000000107047824 */ /* 0x000fe200078e0a04 */
[----:B------:R-:W-:Y:S01]  /*0e40*/  SHF.R.S32.HI R192, RZ, 0x3, R0 ;  /* 0x00000003ffc07819 */ /* 0x000fe20000011400 */
[----:B------:R-:W-:Y:S01]  /*0e50*/  IMAD R8, R189, 0x400, R8 ;  /* 0x00000400bd087824 */ /* 0x000fe200078e0208 */
[----:B------:R-:W-:Y:S02]  /*0e60*/  LOP3.LUT R3, R0, 0x1ffffff8, RZ, 0xc0, !PT ;  /* 0x1ffffff800037812 */ /* 0x000fe400078ec0ff */
[----:B------:R-:W-:Y:S02]  /*0e70*/  LOP3.LUT R7, R6, 0xfffffffc, RZ, 0xc0, !PT ;  /* 0xfffffffc06077812 */ /* 0x000fe400078ec0ff */
[----:B------:R-:W-:Y:S02]  /*0e80*/  SHF.R.S32.HI R0, RZ, 0x1f, R215 ;  /* 0x0000001fff007819 */ /* 0x000fe400000114d7 */
[----:B------:R-:W-:Y:S01]  /*0e90*/  LOP3.LUT R11, R12, R11, RZ, 0x3c, !PT ;  /* 0x0000000b0c0b7212 */ /* 0x000fe200078e3cff */
[----:B------:R-:W-:Y:S01]  /*0ea0*/  IMAD.IADD R204, R212, 0x1, -R7 ;  /* 0x00000001d4cc7824 */ /* 0x000fe200078e0a07 */
[----:B------:R-:W-:Y:S01]  /*0eb0*/  LEA.HI R0, R0, R215, RZ, 0x3 ;  /* 0x000000d700007211 */ /* 0x000fe200078f18ff */
[----:B------:R-:W-:Y:S01]  /*0ec0*/  IMAD.SHL.U32 R208, R215, 0x40, RZ ;  /* 0x00000040d7d07824 */ /* 0x000fe200078e00ff */
[----:B------:R-:W-:-:S02]  /*0ed0*/  R2P PR, R10, 0x6 ;  /* 0x000000060a007804 */ /* 0x000fc40000000000 */
[----:B------:R-:W-:Y:S01]  /*0ee0*/  IADD3 R11, R8, R11, RZ ;  /* 0x0000000b080b7210 */ /* 0x000fe20007ffe0ff */
[----:B------:R-:W-:Y:S01]  /*0ef0*/  IMAD.SHL.U32 R209, R0, 0x40, RZ ;  /* 0x0000004000d17824 */ /* 0x000fe200078e00ff */
[----:B------:R-:W-:Y:S02]  /*0f00*/  SHF.R.S32.HI R6, RZ, 0x1f, R6 ;  /* 0x0000001fff067819 */ /* 0x000fe40000011406 */
[----:B------:R-:W-:Y:S01]  /*0f10*/  LEA.HI R5, R5, R206, RZ, 0x1 ;  /* 0x000000ce05057211 */ /* 0x000fe200078f08ff */
[----:B------:R-:W-:Y:S01]  /*0f20*/  IMAD R194, R11, 0x2, R2 ;  /* 0x000000020bc27824 */ /* 0x000fe200078e0202 */
[----:B------:R-:W-:Y:S01]  /*0f30*/  LOP3.LUT R208, R208, 0x1c0, RZ, 0xc0, !PT ;  /* 0x000001c0d0d07812 */ /* 0x000fe200078ec0ff */
[----:B------:R-:W-:Y:S01]  /*0f40*/  IMAD.MOV.U32 R196, RZ, RZ, 0x20 ;  /* 0x00000020ffc47424 */ /* 0x000fe200078e00ff */
[----:B------:R-:W-:Y:S01]  /*0f50*/  LEA.HI R6, R6, R23, RZ, 0x3 ;  /* 0x0000001706067211 */ /* 0x000fe200078f18ff */
[----:B------:R-:W-:Y:S01]  /*0f60*/  VIADD R197, R194, 0x26800 ;  /* 0x00026800c2c57836 */ /* 0x000fe20000000000 */
[----:B------:R-:W-:-:S02]  /*0f70*/  LOP3.LUT R5, R5, 0xfffffe, RZ, 0xc0, !PT ;  /* 0x00fffffe05057812 */ /* 0x000fc400078ec0ff */
[----:B------:R-:W-:Y:S02]  /*0f80*/  SHF.R.U32.HI R214, RZ, 0x3, R208 ;  /* 0x00000003ffd67819 */ /* 0x000fe400000116d0 */
[----:B------:R-:W-:Y:S01]  /*0f90*/  LOP3.LUT R209, R209, 0xfffffe00, RZ, 0xc0, !PT ;  /* 0xfffffe00d1d17812 */ /* 0x000fe200078ec0ff */
[----:B------:R-:W-:Y:S01]  /*0fa0*/  VIADD R195, R194, 0x26840 ;  /* 0x00026840c2c37836 */ /* 0x000fe20000000000 */
[----:B------:R-:W-:Y:S01]  /*0fb0*/  SEL R196, R196, 0xffffffe0, !P1 ;  /* 0xffffffe0c4c47807 */ /* 0x000fe20004800000 */
[----:B------:R-:W-:Y:S01]  /*0fc0*/  IMAD.IADD R3, R212, 0x1, -R3 ;  /* 0x00000001d4037824 */ /* 0x000fe200078e0a03 */
[----:B------:R-:W-:Y:S01]  /*0fd0*/  LOP3.LUT R6, R6, 0xfffffff8, RZ, 0xc0, !PT ;  /* 0xfffffff806067812 */ /* 0x000fe200078ec0ff */
[----:B------:R-:W-:Y:S02]  /*0fe0*/  IMAD.IADD R5, R206, 0x1, -R5 ;  /* 0x00000001ce057824 */ /* 0x000fe400078e0a05 */
[C---:B------:R-:W-:Y:S01]  /*0ff0*/  @P2 VIADD R195, R197.reuse, 0xffffffc0 ;  /* 0xffffffc0c5c32836 */ /* 0x040fe20000000000 */
[----:B------:R-:W-:Y:S01]  /*1000*/  CS2R R18, SRZ ;  /* 0x0000000000127805 */ /* 0x000fe2000001ff00 */
[----:B------:R-:W-:-:S02]  /*1010*/  IMAD.IADD R197, R197, 0x1, R196 ;  /* 0x00000001c5c57824 */ /* 0x000fc400078e02c4 */
[----:B------:R-:W-:Y:S02]  /*1020*/  IMAD.MOV.U32 R202, RZ, RZ, RZ ;  /* 0x000000ffffca7224 */ /* 0x000fe400078e00ff */
[----:B------:R-:W-:Y:S02]  /*1030*/  IMAD.MOV.U32 R185, RZ, RZ, RZ ;  /* 0x000000ffffb97224 */ /* 0x000fe400078e00ff */
[----:B------:R-:W-:Y:S02]  /*1040*/  IMAD.MOV.U32 R22, RZ, RZ, RZ ;  /* 0x000000ffff167224 */ /* 0x000fe400078e00ff */
[----:B------:R-:W-:Y:S02]  /*1050*/  IMAD.SHL.U32 R187, R3, 0x8, RZ ;  /* 0x0000000803bb7824 */ /* 0x000fe400078e00ff */
[----:B------:R-:W-:Y:S02]  /*1060*/  IMAD.IADD R186, R23, 0x1, -R6 ;  /* 0x0000000117ba7824 */ /* 0x000fe400078e0a06 */
[----:B------:R-:W-:-:S02]  /*1070*/  IMAD.SHL.U32 R191, R5, 0x100, RZ ;  /* 0x0000010005bf7824 */ /* 0x000fc400078e00ff */
[----:B------:R-:W-:Y:S02]  /*1080*/  IMAD.SHL.U32 R190, R4, 0x2, RZ ;  /* 0x0000000204be7824 */ /* 0x000fe400078e00ff */
[----:B------:R-:W-:Y:S01]  /*1090*/  IMAD.IADD R196, R196, 0x1, R195 ;  /* 0x00000001c4c47824 */ /* 0x000fe200078e02c3 */
[----:B--2---:R-:W-:Y:S02]  /*10a0*/  LOP3.LUT R184, R16, 0x1, RZ, 0xfc, !PT ;  /* 0x0000000110b87812 */ /* 0x004fe400078efcff */
[----:B------:R-:W-:-:S04]  /*10b0*/  SHF.L.U32 R16, R204, 0x3, RZ ;  /* 0x00000003cc107819 */ /* 0x000fc800000006ff */
[----:B------:R-:W-:-:S04]  /*10c0*/  LOP3.LUT R0, R208, 0x38, R16, 0xf8, !PT ;  /* 0x00000038d0007812 */ /* 0x000fc800078ef810 */
[----:B------:R-:W-:-:S04]  /*10d0*/  LOP3.LUT R207, R209, R0, R214, 0xf6, !PT ;  /* 0x00000000d1cf7212 */ /* 0x000fc800078ef6d6 */
[----:B------:R-:W-:-:S07]  /*10e0*/  LEA R207, R207, R2, 0x1 ;  /* 0x00000002cfcf7211 */ /* 0x000fce00078e08ff */
.L_x_3237:
[----:B0----5:R-:W0:Y:S01]  /*10f0*/  LDC.64 R4, c[0x0][0xc60] ;  /* 0x00031800ff047b82 */ /* 0x021e220000000a00 */
[----:B------:R-:W-:Y:S01]  /*1100*/  ULDC.64 UR4, c[0x0][0xa28] ;  /* 0x00028a0000047ab9 */ /* 0x000fe20000000a00 */
[----:B------:R-:W-:Y:S01]  /*1110*/  ULDC.64 UR8, c[0x0][0xa18] ;  /* 0x0002860000087ab9 */ /* 0x000fe20000000a00 */
[----:B------:R-:W-:Y:S01]  /*1120*/  ULDC.64 UR6, c[0x0][0xa08] ;  /* 0x0002820000067ab9 */ /* 0x000fe20000000a00 */
[----:B0-----:R-:W-:-:S05]  /*1130*/  IMAD.WIDE R4, R27, 0x4, R4 ;  /* 0x000000041b047825 */ /* 0x001fca00078e0204 */
[----:B--2---:R-:W2:Y:S01]  /*1140*/  LDG.E R201, desc[UR40][R4.64] ;  /* 0x0000002804c97981 */ /* 0x004ea2000c1e1900 */
        /* <DEDUP_REMOVED lines=14> */
[----:B----4-:R-:W-:-:S03]  /*1230*/  IADD3 R8, P4, R199, UR6, RZ ;  /* 0x00000006c7087c10 */ /* 0x010fc6000ff9e0ff */
[----:B------:R0:W5:Y:S01]  /*1240*/  @P2 LDG.E R3, desc[UR40][R4.64] ;  /* 0x0000002804032981 */ /* 0x000162000c1e1900 */
[----:B---3--:R-:W-:Y:S01]  /*1250*/  @P1 IADD3 R6, P2, R199, UR8, RZ ;  /* 0x00000008c7061c10 */ /* 0x008fe2000ff5e0ff */
        /* <DEDUP_REMOVED lines=28> */
[----:B--2---:R-:W-:-:S07]  /*1420*/  IADD3 R30, -R30, R7, RZ ;  /* 0x000000071e1e7210 */ /* 0x004fce0007ffe1ff */
.L_x_3115:
[----:B------:R-:W-:Y:S02]  /*1430*/  IMAD.U32 R24, RZ, RZ, UR5 ;  /* 0x00000005ff187e24 */ /* 0x000fe4000f8e00ff */
[----:B------:R-:W-:Y:S01]  /*1440*/  IMAD.U32 R28, RZ, RZ, UR4 ;  /* 0x00000004ff1c7e24 */ /* 0x000fe2000f8e00ff */
[----:B------:R-:W-:Y:S06]  /*1450*/  @!P2 BRA `(.L_x_3116) ;  /* 0x000000000010a947 */ /* 0x000fec0003800000 */
[----:B------:R-:W-:-:S04]  /*1460*/  IADD3 R4, P0, R199, UR8, RZ ;  /* 0x00000008c7047c10 */ /* 0x000fc8000ff1e0ff */
[----:B------:R-:W-:-:S05]  /*1470*/  IADD3.X R5, R200, UR9, RZ, P0, !PT ;  /* 0x00000009c8057c10 */ /* 0x000fca00087fe4ff */
[----:B------:R0:W5:Y:S01]  /*1480*/  LDG.E R28, desc[UR40][R4.64] ;  /* 0x00000028041c7981 */ /* 0x000162000c1e1900 */
[----:B------:R-:W-:Y:S05]  /*1490*/  BRA `(.L_x_3117) ;  /* 0x0000000000107947 */ /* 0x000fea0003800000 */
.L_x_3116:
[----:B------:R-:W-:Y:S05]  /*14a0*/  @!P0 BRA `(.L_x_3117) ;  /* 0x00000000000c8947 */ /* 0x000fea0003800000 */
[----:B------:R-:W2:Y:S04]  /*14b0*/  LDG.E R5, desc[UR40][R8.64] ;  /* 0x0000002808057981 */ /* 0x000ea8000c1e1900 */
[----:B------:R-:W2:Y:S02]  /*14c0*/  LDG.E R28, desc[UR40][R8.64+0x4] ;  /* 0x00000428081c7981 */ /* 0x000ea4000c1e1900 */
[----:B--2---:R-:W-:-:S07]  /*14d0*/  IMAD.IADD R28, R28, 0x1, -R5 ;  /* 0x000000011c1c7824 */ /* 0x004fce00078e0a05 */
.L_x_3117:
        /* <DEDUP_REMOVED lines=28> */
[----:B------:R-:W-:-:S04]  /*16a0*/  @P0 IADD3 R0, R0, 0x3f, RZ ;  /* 0x0000003f00000810 */ /* 0x000fc80007ffe0ff */
        /* <DEDUP_REMOVED lines=17> */
[----:B------:R-:W-:Y:S01]  /*17c0*/  IMAD.U32 R10, RZ, RZ, UR6 ;  /* 0x00000006ff0a7e24 */ /* 0x000fe2000f8e00ff */
[----:B------:R-:W-:Y:S01]  /*17d0*/  MOV R12, 0x1 ;  /* 0x00000001000c7802 */ /* 0x000fe20000000f00 */
[----:B------:R-:W-:Y:S02]  /*17e0*/  IMAD.U32 R6, RZ, RZ, UR4 ;  /* 0x00000004ff067e24 */ /* 0x000fe4000f8e00ff */
[----:B------:R-:W-:-:S02]  /*17f0*/  IMAD.U32 R7, RZ, RZ, UR5 ;  /* 0x00000005ff077e24 */ /* 0x000fc4000f8e00ff */
[----:B------:R-:W-:Y:S02]  /*1800*/  IMAD.U32 R11, RZ, RZ, UR7 ;  /* 0x00000007ff0b7e24 */ /* 0x000fe4000f8e00ff */
[----:B------:R-:W-:Y:S02]  /*1810*/  IMAD.MOV.U32 R8, RZ, RZ, 0x70 ;  /* 0x00000070ff087424 */ /* 0x000fe400078e00ff */
[----:B0-----:R-:W-:-:S07]  /*1820*/  IMAD.MOV.U32 R13, RZ, RZ, RZ ;  /* 0x000000ffff0d7224 */ /* 0x001fce00078e00ff */
[----:B------:R-:W-:-:S07]  /*1830*/  LEPC R20, `(.L_x_3120) ;  /* 0x000000001014794e */ /* 0x000fce0000000000 */
[----:B-1---5:R-:W-:Y:S05]  /*1840*/  CALL.ABS.NOINC R14 ;  /* 0x000000000e007343 */ /* 0x022fea0003c00000 */
.L_x_3120:
[----:B------:R-:W-:Y:S05]  /*1850*/  BSYNC B6 ;  /* 0x0000000000067941 */ /* 0x000fea0003800000 */
.L_x_3119:
        /* <DEDUP_REMOVED lines=20> */
.L_x_3122:
[----:B------:R-:W-:Y:S05]  /*19a0*/  BSYNC B6 ;  /* 0x0000000000067941 */ /* 0x000fea0003800000 */
.L_x_3121:
[----:B------:R-:W-:Y:S01]  /*19b0*/  ULDC.64 UR4, c[0x0][0x9f8] ;  /* 0x00027e0000047ab9 */ /* 0x000fe20000000a00 */
[----:B------:R-:W0:Y:S01]  /*19c0*/  LDC R0, c[0x0][0x428] ;  /* 0x00010a00ff007b82 */ /* 0x000e220000000800 */
[----:B------:R-:W-:-:S07]  /*19d0*/  ISETP.NE.U32.AND P0, PT, RZ, UR4, PT ;  /* 0x00000004ff007c0c */ /* 0x000fce000bf05070 */
[----:B------:R-:W1:Y:S01]  /*19e0*/  LDC.64 R54, c[0x0][0x2f0] ;  /* 0x0000bc00ff367b82 */ /* 0x000e620000000a00 */
[----:B------:R-:W-:Y:S01]  /*19f0*/  ISETP.NE.AND.EX P0, PT, RZ, UR5, PT, P0 ;  /* 0x00000005ff007c0c */ /* 0x000fe2000bf05300 */
[----:B------:R-:W-:Y:S01]  /*1a00*/  IMAD.IADD R48, R33, 0x1, R28 ;  /* 0x0000000121307824 */ /* 0x000fe200078e021c */
[----:B------:R-:W-:Y:S01]  /*1a10*/  ULDC.64 UR6, c[0x0][0xa08] ;  /* 0x0002820000067ab9 */ /* 0x000fe20000000a00 */
[----:B------:R-:W-:-:S04]  /*1a20*/  SHF.R.S32.HI R17, RZ, 0x1f, R16 ;  /* 0x0000001fff117819 */ /* 0x000fc80000011410 */
[----:B------:R-:W2:Y:S06]  /*1a30*/  LDC.64 R34, c[0x0][0x3d8] ;  /* 0x0000f600ff227b82 */ /* 0x000eac0000000a00 */
[----:B------:R-:W-:Y:S02]  /*1a40*/  @P0 IADD3 R4, P1, R199, UR4, RZ ;  /* 0x00000004c7040c10 */ /* 0x000fe4000ff3e0ff */
[----:B------:R-:W3:Y:S02]  /*1a50*/  LDC R33, c[0x0][0x3d4] ;  /* 0x0000f500ff217b82 */ /* 0x000ee40000000800 */
[----:B------:R-:W-:Y:S01]  /*1a60*/  @P0 IADD3.X R5, R200, UR5, RZ, P1, !PT ;  /* 0x00000005c8050c10 */ /* 0x000fe20008ffe4ff */
[----:B------:R-:W-:-:S04]  /*1a70*/  ULDC.64 UR4, c[0x0][0x2f8] ;  /* 0x0000be0000047ab9 */ /* 0x000fc80000000a00 */
[----:B------:R4:W2:Y:S01]  /*1a80*/  @P0 LDG.E R29, desc[UR40][R4.64] ;  /* 0x00000028041d0981 */ /* 0x0008a2000c1e1900 */
[----:B0-----:R-:W-:Y:S01]  /*1a90*/  ISETP.NE.AND P0, PT, R0, 0x1, PT ;  /* 0x000000010000780c */ /* 0x001fe20003f05270 */
[----:B------:R-:W0:Y:S01]  /*1aa0*/  LDC.64 R46, c[0x0][0x3e8] ;  /* 0x0000fa00ff2e7b82 */ /* 0x000e220000000a00 */
[----:B------:R-:W-:Y:S01]  /*1ab0*/  SHF.R.S32.HI R12, RZ, 0x1f, R48 ;  /* 0x0000001fff0c7819 */ /* 0x000fe20000011430 */
[----:B------:R-:W-:Y:S01]  /*1ac0*/  IMAD.SHL.U32 R42, R204, 0x4, RZ ;  /* 0x00000004cc2a7824 */ /* 0x000fe200078e00ff */
[----:B------:R-:W0:Y:S01]  /*1ad0*/  S2R R32, SR_TID.X ;  /* 0x0000000000207919 */ /* 0x000e220000002100 */
[----:B------:R-:W-:Y:S01]  /*1ae0*/  IMAD.SHL.U32 R61, R186, 0x40, RZ ;  /* 0x00000040ba3d7824 */ /* 0x000fe200078e00ff */
[----:B-1----:R-:W-:Y:S01]  /*1af0*/  SHF.L.U64.HI R53, R54, 0x6, R55 ;  /* 0x0000000636357819 */ /* 0x002fe20000010237 */
[-C--:B------:R-:W-:Y:S01]  /*1b00*/  IMAD R3, R12, R54.reuse, RZ ;  /* 0x000000360c037224 */ /* 0x080fe200078e02ff */
[----:B------:R-:W-:Y:S01]  /*1b10*/  SHF.R.S32.HI R43, RZ, 0x1f, R42 ;  /* 0x0000001fff2b7819 */ /* 0x000fe2000001142a */
[----:B----4-:R-:W-:Y:S01]  /*1b20*/  IMAD.WIDE.U32 R4, R48, R54, RZ ;  /* 0x0000003630047225 */ /* 0x010fe200078e00ff */
[----:B------:R-:W1:Y:S01]  /*1b30*/  LDC R63, c[0x0][0x3d4] ;  /* 0x0000f500ff3f7b82 */ /* 0x000e620000000800 */
[----:B------:R-:W-:-:S02]  /*1b40*/  LOP3.LUT R61, R61, 0x1c0, RZ, 0xc0, !PT ;  /* 0x000001c03d3d7812 */ /* 0x000fc400078ec0ff */
[----:B------:R-:W-:Y:S02]  /*1b50*/  IMAD R3, R48, R55, R3 ;  /* 0x0000003730037224 */ /* 0x000fe400078e0203 */
[----:B------:R-:W-:Y:S01]  /*1b60*/  SHF.R.U32.HI R64, RZ, 0x3, R61 ;  /* 0x00000003ff407819 */ /* 0x000fe2000001163d */
[C---:B------:R-:W-:Y:S01]  /*1b70*/  VIADD R82, R16.reuse, 0x20 ;  /* 0x0000002010527836 */ /* 0x040fe20000000000 */
[----:B---3--:R-:W-:Y:S01]  /*1b80*/  ISETP.GE.AND P2, PT, R16, R33, PT ;  /* 0x000000211000720c */ /* 0x008fe20003f46270 */
[----:B------:R-:W3:Y:S01]  /*1b90*/  @P0 LDC R7, c[0x0][0x42c] ;  /* 0x00010b00ff070b82 */ /* 0x000ee20000000800 */
[----:B------:R-:W-:Y:S02]  /*1ba0*/  IMAD.IADD R5, R5, 0x1, R3 ;  /* 0x0000000105057824 */ /* 0x000fe400078e0203 */
[----:B------:R-:W-:Y:S01]  /*1bb0*/  P2R R76, PR, RZ, 0x4 ;  /* 0x00000004ff4c7803 */ /* 0x000fe20000000000 */
[----:B--2---:R-:W-:Y:S02]  /*1bc0*/  IMAD.SHL.U32 R57, R34, 0x40, RZ ;  /* 0x0000004022397824 */ /* 0x004fe400078e00ff */
[----:B------:R-:W-:Y:S01]  /*1bd0*/  IMAD.SHL.U32 R66, R33, 0x2, RZ ;  /* 0x0000000221427824 */ /* 0x000fe200078e00ff */
[C---:B0-----:R-:W-:Y:S01]  /*1be0*/  SHF.L.U64.HI R56, R46.reuse, 0x6, R47 ;  /* 0x000000062e387819 */ /* 0x041fe2000001022f */
[----:B------:R-:W0:Y:S01]  /*1bf0*/  @P0 LDC R9, c[0x0][0x430] ;  /* 0x00010c00ff090b82 */ /* 0x000e220000000800 */
[----:B------:R-:W-:-:S07]  /*1c00*/  IMAD.SHL.U32 R60, R46, 0x40, RZ ;  /* 0x000000402e3c7824 */ /* 0x000fce00078e00ff */
[----:B------:R-:W2:Y:S01]  /*1c10*/  LDC R65, c[0x0][0x2e4] ;  /* 0x0000b900ff417b82 */ /* 0x000ea20000000800 */
[----:B------:R-:W-:-:S05]  /*1c20*/  SHF.R.U32.HI R32, RZ, 0x7, R32 ;  /* 0x00000007ff207819 */ /* 0x000fca0000011620 */
[----:B------:R-:W-:Y:S02]  /*1c30*/  VIADD R62, R32, 0x8 ;  /* 0x00000008203e7836 */ /* 0x000fe40000000000 */
[----:B---3--:R-:W-:-:S05]  /*1c40*/  @P0 IMAD.HI.U32 R0, R26, R7, RZ ;  /* 0x000000071a000227 */ /* 0x008fca00078e00ff */
[----:B0-----:R-:W-:Y:S02]  /*1c50*/  @P0 SHF.R.U32.HI R26, RZ, R9, R0 ;  /* 0x00000009ff1a0219 */ /* 0x001fe40000011600 */
[----:B------:R-:W-:Y:S02]  /*1c60*/  ISETP.NE.U32.AND P0, PT, RZ, UR6, PT ;  /* 0x00000006ff007c0c */ /* 0x000fe4000bf05070 */
[----:B------:R-:W-:Y:S01]  /*1c70*/  SHF.R.S32.HI R0, RZ, 0x1f, R26 ;  /* 0x0000001fff007819 */ /* 0x000fe2000001141a */
[----:B------:R-:W-:Y:S01]  /*1c80*/  IMAD.WIDE.U32 R4, R26, UR4, R4 ;  /* 0x000000041a047c25 */ /* 0x000fe2000f8e0004 */
[----:B------:R-:W-:Y:S01]  /*1c90*/  ISETP.NE.AND.EX P0, PT, RZ, UR7, PT, P0 ;  /* 0x00000007ff007c0c */ /* 0x000fe2000bf05300 */
[----:B------:R-:W-:Y:S02]  /*1ca0*/  ULDC.64 UR6, c[0x0][0x320] ;  /* 0x0000c80000067ab9 */ /* 0x000fe40000000a00 */
[C---:B------:R-:W-:Y:S02]  /*1cb0*/  IMAD R7, R0.reuse, UR6, RZ ;  /* 0x0000000600077c24 */ /* 0x040fe4000f8e02ff */
[----:B------:R-:W-:-:S02]  /*1cc0*/  IMAD R3, R0, UR4, RZ ;  /* 0x0000000400037c24 */ /* 0x000fc4000f8e02ff */
[C---:B------:R-:W-:Y:S02]  /*1cd0*/  IMAD R9, R26.reuse, UR7, R7 ;  /* 0x000000071a097c24 */ /* 0x040fe4000f8e0207 */
[----:B------:R-:W-:-:S04]  /*1ce0*/  IMAD.WIDE.U32 R6, R26, UR6, R16 ;  /* 0x000000061a067c25 */ /* 0x000fc8000f8e0010 */
[----:B------:R-:W-:Y:S01]  /*1cf0*/  IMAD R3, R26, UR5, R3 ;  /* 0x000000051a037c24 */ /* 0x000fe2000f8e0203 */
[----:B------:R-:W-:Y:S01]  /*1d00*/  ULDC.64 UR4, c[0x0][0x300] ;  /* 0x0000c00000047ab9 */ /* 0x000fe20000000a00 */
[----:B------:R-:W-:Y:S02]  /*1d10*/  IMAD.IADD R7, R7, 0x1, R9 ;  /* 0x0000000107077824 */ /* 0x000fe400078e0209 */
[----:B------:R-:W-:Y:S01]  /*1d20*/  IMAD.IADD R5, R5, 0x1, R3 ;  /* 0x0000000105057824 */ /* 0x000fe200078e0203 */
[----:B------:R-:W-:Y:S02]  /*1d30*/  SHF.R.S32.HI R3, RZ, 0x1f, R23 ;  /* 0x0000001fff037819 */ /* 0x000fe40000011417 */
[----:B------:R-:W-:Y:S02]  /*1d40*/  SHF.R.S32.HI R0, RZ, 0x1f, R29 ;  /* 0x0000001fff007819 */ /* 0x000fe4000001141d */
[----:B------:R-:W-:Y:S02]  /*1d50*/  SEL R9, R29, RZ, !P0 ;  /* 0x000000ff1d097207 */ /* 0x000fe40004000000 */
[----:B------:R-:W-:-:S03]  /*1d60*/  SEL R0, R0, RZ, !P0 ;  /* 0x000000ff00007207 */ /* 0x000fc60004000000 */
[----:B------:R-:W-:-:S04]  /*1d70*/  IMAD.WIDE.U32 R44, R9, UR4, R4 ;  /* 0x00000004092c7c25 */ /* 0x000fc8000f8e0004 */
[----:B------:R-:W-:Y:S02]  /*1d80*/  IMAD R8, R0, UR4, RZ ;  /* 0x0000000400087c24 */ /* 0x000fe4000f8e02ff */
[----:B------:R-:W-:-:S04]  /*1d90*/  IMAD.WIDE.U32 R4, R23, R54, R16 ;  /* 0x0000003617047225 */ /* 0x000fc800078e0010 */
[----:B------:R-:W-:Y:S01]  /*1da0*/  IMAD R11, R9, UR5, R8 ;  /* 0x00000005090b7c24 */ /* 0x000fe2000f8e0208 */
[----:B------:R-:W-:Y:S01]  /*1db0*/  ULDC.64 UR4, c[0x0][0x328] ;  /* 0x0000ca0000047ab9 */ /* 0x000fe20000000a00 */
[C---:B------:R-:W-:Y:S01]  /*1dc0*/  IMAD R8, R3.reuse, R54, RZ ;  /* 0x0000003603087224 */ /* 0x040fe200078e02ff */
[----:B------:R-:W-:Y:S01]  /*1dd0*/  IADD3 R26, P0, R44, R4, RZ ;  /* 0x000000042c1a7210 */ /* 0x000fe20007f1e0ff */
[----:B------:R-:W-:Y:S02]  /*1de0*/  IMAD R4, R3, R34, RZ ;  /* 0x0000002203047224 */ /* 0x000fe400078e02ff */
[----:B------:R-:W-:Y:S01]  /*1df0*/  IMAD R13, R23, R55, R8 ;  /* 0x00000037170d7224 */ /* 0x000fe200078e0208 */
[----:B------:R-:W-:Y:S01]  /*1e00*/  SHF.L.U64.HI R55, R34, 0x6, R35 ;  /* 0x0000000622377819 */ /* 0x000fe20000010223 */
[----:B------:R-:W-:Y:S02]  /*1e10*/  IMAD R8, R0, UR4, RZ ;  /* 0x0000000400087c24 */ /* 0x000fe4000f8e02ff */
[----:B------:R-:W-:-:S02]  /*1e20*/  IMAD.IADD R0, R45, 0x1, R11 ;  /* 0x000000012d007824 */ /* 0x000fc400078e020b */
[C---:B------:R-:W-:Y:S01]  /*1e30*/  IMAD.WIDE.U32 R40, R9.reuse, UR4, R6 ;  /* 0x0000000409287c25 */ /* 0x040fe2000f8e0006 */
[----:B------:R-:W-:Y:S02]  /*1e40*/  ULDC UR4, c[0x0][0x2e4] ;  /* 0x0000b90000047ab9 */ /* 0x000fe40000000800 */
[----:B------:R-:W-:Y:S01]  /*1e50*/  IADD3.X R50, R0, R5, R13, P0, !PT ;  /* 0x0000000500327210 */ /* 0x000fe200007fe40d */
[----:B------:R-:W-:Y:S01]  /*1e60*/  IMAD R77, R9, UR5, R8 ;  /* 0x00000005094d7c24 */ /* 0x000fe2000f8e0208 */
[----:B------:R-:W-:Y:S01]  /*1e70*/  SEL R13, R33, RZ, P2 ;  /* 0x000000ff210d7207 */ /* 0x000fe20001000000 */
[C---:B------:R-:W-:Y:S01]  /*1e80*/  IMAD R15, R23.reuse, R35, R4 ;  /* 0x00000023170f7224 */ /* 0x040fe200078e0204 */
[C---:B------:R-:W-:Y:S01]  /*1e90*/  IADD3 R48, P0, R23.reuse, R48, RZ ;  /* 0x0000003017307210 */ /* 0x040fe20007f1e0ff */
[CC--:B------:R-:W-:Y:S01]  /*1ea0*/  IMAD.WIDE.U32 R8, R23.reuse, R34.reuse, R16 ;  /* 0x0000002217087225 */ /* 0x0c0fe200078e0010 */
[----:B------:R-:W-:Y:S02]  /*1eb0*/  ISETP.GE.AND P4, PT, R16, UR4, PT ;  /* 0x0000000410007c0c */ /* 0x000fe4000bf86270 */
[----:B------:R-:W-:Y:S01]  /*1ec0*/  ISETP.GE.AND P3, PT, R82, UR4, PT ;  /* 0x0000000452007c0c */ /* 0x000fe2000bf66270 */
[----:B------:R-:W-:Y:S01]  /*1ed0*/  IMAD.WIDE.U32 R4, R23, R34, R42 ;  /* 0x0000002217047225 */ /* 0x000fe200078e002a */
[----:B------:R-:W-:-:S03]  /*1ee0*/  IADD3.X R49, R12, R3, RZ, P0, !PT ;  /* 0x000000030c317210 */ /* 0x000fc600007fe4ff */
[----:B------:R-:W-:Y:S02]  /*1ef0*/  IMAD.IADD R9, R15, 0x1, R9 ;  /* 0x000000010f097824 */ /* 0x000fe400078e0209 */
[----:B------:R-:W-:Y:S01]  /*1f00*/  IMAD.IADD R5, R5, 0x1, R15 ;  /* 0x0000000105057824 */ /* 0x000fe200078e020f */
[----:B-----5:R-:W-:Y:S01]  /*1f10*/  SHF.R.S32.HI R15, RZ, 0x1f, R27 ;  /* 0x0000001fff0f7819 */ /* 0x020fe2000001141b */
[----:B------:R-:W-:Y:S02]  /*1f20*/  IMAD.IADD R13, R16, 0x1, R13 ;  /* 0x00000001100d7824 */ /* 0x000fe400078e020d */
[-C--:B------:R-:W-:Y:S02]  /*1f30*/  IMAD R6, R3, R46.reuse, RZ ;  /* 0x0000002e03067224 */ /* 0x080fe400078e02ff */
[----:B------:R-:W-:Y:S01]  /*1f40*/  IMAD.WIDE.U32 R10, R23, R46, R16 ;  /* 0x0000002e170a7225 */ /* 0x000fe200078e0010 */
[----:B------:R-:W-:-:S03]  /*1f50*/  SHF.R.S32.HI R52, RZ, 0x1f, R13 ;  /* 0x0000001fff347819 */ /* 0x000fc6000001140d */
[----:B------:R-:W-:Y:S01]  /*1f60*/  IMAD R21, R23, R47, R6 ;  /* 0x0000002f17157224 */ /* 0x000fe200078e0206 */
[----:B------:R-:W-:Y:S01]  /*1f70*/  LEA.HI R52, R52, R13, RZ, 0x3 ;  /* 0x0000000d34347211 */ /* 0x000fe200078f18ff */
[----:B------:R-:W-:Y:S02]  /*1f80*/  IMAD R14, R15, R34, RZ ;  /* 0x000000220f0e7224 */ /* 0x000fe400078e02ff */
[-C--:B------:R-:W-:Y:S01]  /*1f90*/  IMAD.WIDE.U32 R6, R23, R46.reuse, R42 ;  /* 0x0000002e17067225 */ /* 0x080fe200078e002a */
[----:B------:R-:W-:Y:S02]  /*1fa0*/  IADD3 R11, R21, R11, RZ ;  /* 0x0000000b150b7210 */ /* 0x000fe40007ffe0ff */
[----:B------:R-:W-:Y:S01]  /*1fb0*/  LOP3.LUT R71, R52, 0xfffffff8, RZ, 0xc0, !PT ;  /* 0xfffffff834477812 */ /* 0x000fe200078ec0ff */
[----:B------:R-:W-:Y:S02]  /*1fc0*/  IMAD R13, R27, R35, R14 ;  /* 0x000000231b0d7224 */ /* 0x000fe400078e020e */
[----:B------:R-:W-:Y:S01]  /*1fd0*/  IMAD.IADD R7, R7, 0x1, R21 ;  /* 0x0000000107077824 */ /* 0x000fe200078e0215 */
[----:B------:R-:W-:Y:S01]  /*1fe0*/  SHF.R.S32.HI R75, RZ, 0x1f, R71 ;  /* 0x0000001fff4b7819 */ /* 0x000fe20000011447 */
[----:B------:R-:W-:-:S02]  /*1ff0*/  IMAD R14, R15, R46, RZ ;  /* 0x0000002e0f0e7224 */ /* 0x000fc400078e02ff */
[----:B------:R-:W-:-:S04]  /*2000*/  IMAD.WIDE.U32 R28, R27, R46, R10 ;  /* 0x0000002e1b1c7225 */ /* 0x000fc800078e000a */
[C---:B------:R-:W-:Y:S02]  /*2010*/  IMAD R73, R27.reuse, R47, R14 ;  /* 0x0000002f1b497224 */ /* 0x040fe400078e020e */
[C---:B------:R-:W-:Y:S02]  /*2020*/  IMAD.WIDE.U32 R20, R27.reuse, R46, R6 ;  /* 0x0000002e1b147225 */ /* 0x040fe400078e0006 */
[----:B------:R-:W0:Y:S02]  /*2030*/  LDC.64 R46, c[0x0][0x2d8] ;  /* 0x0000b600ff2e7b82 */ /* 0x000e240000000a00 */
[----:B------:R-:W-:Y:S01]  /*2040*/  IMAD.WIDE.U32 R36, R27, R34, R4 ;  /* 0x000000221b247225 */ /* 0x000fe200078e0004 */
[----:B------:R-:W-:-:S03]  /*2050*/  LOP3.LUT R5, R61, 0x18, R16, 0xf8, !PT ;  /* 0x000000183d057812 */ /* 0x000fc600078ef810 */
[----:B------:R-:W-:Y:S01]  /*2060*/  IMAD.WIDE.U32 R38, R27, R34, R8 ;  /* 0x000000221b267225 */ /* 0x000fe200078e0008 */
[-C--:B------:R-:W-:Y:S02]  /*2070*/  LOP3.LUT R68, R5, R64.reuse, RZ, 0x3c, !PT ;  /* 0x0000004005447212 */ /* 0x080fe400078e3cff */
[----:B------:R-:W-:Y:S01]  /*2080*/  LOP3.LUT R5, R61, 0x38, R52, 0xf8, !PT ;  /* 0x000000383d057812 */ /* 0x000fe200078ef834 */
[----:B------:R-:W-:Y:S02]  /*2090*/  IMAD.IADD R69, R73, 0x1, R29 ;  /* 0x0000000149457824 */ /* 0x000fe400078e021d */
[----:B------:R-:W-:Y:S01]  /*20a0*/  IMAD.SHL.U32 R54, R54, 0x40, RZ ;  /* 0x0000004036367824 */ /* 0x000fe200078e00ff */
[----:B------:R-:W-:Y:S01]  /*20b0*/  LOP3.LUT R72, R5, R64, RZ, 0x3c, !PT ;  /* 0x0000004005487212 */ /* 0x000fe200078e3cff */
[----:B------:R-:W-:Y:S02]  /*20c0*/  IMAD R68, R189, 0x200, R68 ;  /* 0x00000200bd447824 */ /* 0x000fe400078e0244 */
[----:B------:R-:W-:-:S02]  /*20d0*/  IMAD.IADD R67, R13, 0x1, R39 ;  /* 0x000000010d437824 */ /* 0x000fc400078e0227 */
[----:B------:R-:W-:Y:S02]  /*20e0*/  IMAD.IADD R70, R37, 0x1, R13 ;  /* 0x0000000125467824 */ /* 0x000fe400078e020d */
[----:B------:R-:W-:Y:S02]  /*20f0*/  IMAD.IADD R73, R21, 0x1, R73 ;  /* 0x0000000115497824 */ /* 0x000fe400078e0249 */
[----:B------:R-:W-:Y:S02]  /*2100*/  IMAD R72, R189, 0x200, R72 ;  /* 0x00000200bd487824 */ /* 0x000fe400078e0248 */
[----:B-12---:R-:W-:-:S07]  /*2110*/  IMAD.IADD R77, R41, 0x1, R77 ;  /* 0x00000001294d7824 */ /* 0x006fce00078e024d */
.L_x_3152:
[----:B------:R-:W-:Y:S01]  /*2120*/  VIADD R51, R51, 0xffffffff ;  /* 0xffffffff33337836 */ /* 0x000fe20000000000 */
[----:B--2---:R-:W-:Y:S01]  /*2130*/  SHF.L.U32 R33, R19, 0xc, RZ ;  /* 0x0000000c13217819 */ /* 0x004fe200000006ff */
[----:B------:R-:W-:Y:S05]  /*2140*/  YIELD ;  /* 0x0000000000007946 */ /* 0x000fea0003800000 */
[----:B------:R-:W-:Y:S01]  /*2150*/  SHF.R.S32.HI R59, RZ, 0x1f, R51 ;  /* 0x0000001fff3b7819 */ /* 0x000fe20000011433 */
[-C--:B------:R-:W-:Y:S01]  /*2160*/  IMAD R5, R53, R51.reuse, RZ ;  /* 0x0000003335057224 */ /* 0x080fe200078e02ff */
[----:B------:R-:W-:Y:S01]  /*2170*/  BSSY B0, `(.L_x_3123) ;  /* 0x000018f000007945 */ /* 0x000fe20003800000 */
[----:B---3--:R-:W-:Y:S01]  /*2180*/  IMAD.WIDE.U32 R14, R54, R51, RZ ;  /* 0x00000033360e7225 */ /* 0x008fe200078e00ff */
[----:B------:R-:W-:-:S03]  /*2190*/  ISETP.GT.AND P2, PT, R51, R31, PT ;  /* 0x0000001f3300720c */ /* 0x000fc60003f44270 */
[----:B------:R-:W-:Y:S01]  /*21a0*/  IMAD R5, R59, R54, R5 ;  /* 0x000000363b057224 */ /* 0x000fe200078e0205 */
[----:B------:R-:W-:-:S03]  /*21b0*/  IADD3 R4, P0, R26, R14, RZ ;  /* 0x0000000e1a047210 */ /* 0x000fc60007f1e0ff */
[----:B------:R-:W-:Y:S01]  /*21c0*/  IMAD.IADD R79, R15, 0x1, R5 ;  /* 0x000000010f4f7824 */ /* 0x000fe200078e0205 */
[----:B0-----:R-:W-:Y:S01]  /*21d0*/  LEA R12, P1, R4, R46, 0x1 ;  /* 0x0000002e040c7211 */ /* 0x001fe200078208ff */
[----:B------:R-:W-:Y:S02]  /*21e0*/  IMAD.IADD R5, R68, 0x1, R33 ;  /* 0x0000000144057824 */ /* 0x000fe400078e0221 */
[----:B------:R-:W-:Y:S01]  /*21f0*/  IMAD.X R6, R79, 0x1, R50, P0 ;  /* 0x000000014f067824 */ /* 0x000fe200000e0632 */
[----:B------:R-:W-:Y:S01]  /*2200*/  ISETP.GE.AND P0, PT, R63, 0x1, PT ;  /* 0x000000013f00780c */ /* 0x000fe20003f06270 */
[----:B------:R-:W-:-:S03]  /*2210*/  IMAD R32, R5, 0x2, R2 ;  /* 0x0000000205207824 */ /* 0x000fc600078e0202 */
[----:B------:R-:W-:-:S09]  /*2220*/  LEA.HI.X R13, R4, R47, R6, 0x1, P1 ;  /* 0x0000002f040d7211 */ /* 0x000fd200008f0c06 */
[----:B----4-:R-:W-:Y:S05]  /*2230*/  @!P0 BRA `(.L_x_3124) ;  /* 0x0000001400a88947 */ /* 0x010fea0003800000 */
[----:B------:R-:W-:Y:S01]  /*2240*/  ULDC.U8 UR4, c[0x0][0x3f0] ;  /* 0x0000fc0000047ab9 */ /* 0x000fe20000000000 */
[-C--:B------:R-:W-:Y:S01]  /*2250*/  IMAD R6, R55, R51.reuse, RZ ;  /* 0x0000003337067224 */ /* 0x080fe200078e02ff */
[----:B------:R-:W-:Y:S01]  /*2260*/  ISETP.NE.AND P0, PT, RZ, UR4, PT ;  /* 0x00000004ff007c0c */ /* 0x000fe2000bf05270 */
[----:B------:R-:W-:-:S04]  /*2270*/  IMAD.WIDE.U32 R4, R57, R51, RZ ;  /* 0x0000003339047225 */ /* 0x000fc800078e00ff */
[----:B------:R-:W-:-:S04]  /*2280*/  IMAD R7, R59, R57, R6 ;  /* 0x000000393b077224 */ /* 0x000fc800078e0206 */
[----:B------:R-:W-:-:S04]  /*2290*/  IMAD.IADD R58, R5, 0x1, R7 ;  /* 0x00000001053a7824 */ /* 0x000fc800078e0207 */
[----:B------:R-:W-:Y:S05]  /*22a0*/  @!P0 BRA `(.L_x_3125) ;  /* 0x0000000800b48947 */ /* 0x000fea0003800000 */
[----:B------:R-:W-:Y:S01]  /*22b0*/  IMAD R6, R51, -0x40, R24 ;  /* 0xffffffc033067824 */ /* 0x000fe200078e0218 */
[----:B------:R-:W-:Y:S01]  /*22c0*/  BSSY B1, `(.L_x_3126) ;  /* 0x000001f000017945 */ /* 0x000fe20003800000 */
[----:B------:R-:W-:Y:S02]  /*22d0*/  CS2R R8, SRZ ;  /* 0x0000000000087805 */ /* 0x000fe4000001ff00 */
[----:B------:R-:W-:Y:S02]  /*22e0*/  CS2R R34, SRZ ;  /* 0x0000000000227805 */ /* 0x000fe4000001ff00 */
[----:B------:R-:W-:Y:S02]  /*22f0*/  CS2R R10, SRZ ;  /* 0x00000000000a7805 */ /* 0x000fe4000001ff00 */
[----:B------:R-:W-:Y:S02]  /*2300*/  VIMNMX R6, R6, 0x40, PT ;  /* 0x0000004006067848 */ /* 0x000fe40003fe0100 */
[----:B------:R-:W-:-:S02]  /*2310*/  CS2R R14, SRZ ;  /* 0x00000000000e7805 */ /* 0x000fc4000001ff00 */
[----:B------:R-:W-:-:S13]  /*2320*/  ISETP.GE.AND P1, PT, R23, R6, PT ;  /* 0x000000061700720c */ /* 0x000fda0003f26270 */
[----:B------:R-:W-:Y:S05]  /*2330*/  @P1 BRA `(.L_x_3127) ;  /* 0x00000000005c1947 */ /* 0x000fea0003800000 */
[----:B------:R-:W-:Y:S01]  /*2340*/  IADD3 R7, P0, R36, R4, RZ ;  /* 0x0000000424077210 */ /* 0x000fe20007f1e0ff */
[----:B------:R-:W-:Y:S01]  /*2350*/  IMAD R9, R56, R51, RZ ;  /* 0x0000003338097224 */ /* 0x000fe200078e02ff */
[----:B------:R-:W-:Y:S01]  /*2360*/  ULDC.64 UR4, c[0x0][0x3c8] ;  /* 0x0000f20000047ab9 */ /* 0x000fe20000000a00 */
[----:B------:R-:W-:Y:S01]  /*2370*/  IMAD.MOV.U32 R4, RZ, RZ, R20 ;  /* 0x000000ffff047224 */ /* 0x000fe200078e0014 */
[----:B------:R-:W-:Y:S01]  /*2380*/  ULDC.64 UR6, c[0x0][0x3e0] ;  /* 0x0000f80000067ab9 */ /* 0x000fe20000000a00 */
[----:B------:R-:W-:Y:S02]  /*2390*/  IMAD.MOV.U32 R5, RZ, RZ, R73 ;  /* 0x000000ffff057224 */ /* 0x000fe400078e0049 */
[-C--:B------:R-:W-:Y:S02]  /*23a0*/  IMAD R9, R59, R60.reuse, R9 ;  /* 0x0000003c3b097224 */ /* 0x080fe400078e0209 */
[----:B------:R-:W-:-:S04]  /*23b0*/  IMAD.WIDE.U32 R4, R51, R60, R4 ;  /* 0x0000003c33047225 */ /* 0x000fc800078e0004 */
[----:B------:R-:W-:Y:S01]  /*23c0*/  IMAD.X R10, R58, 0x1, R70, P0 ;  /* 0x000000013a0a7824 */ /* 0x000fe200000e0646 */
[----:B------:R-:W-:Y:S01]  /*23d0*/  LEA R6, P0, R7, UR4, 0x1 ;  /* 0x0000000407067c11 */ /* 0x000fe2000f8008ff */
[----:B------:R-:W-:Y:S01]  /*23e0*/  IMAD.IADD R5, R5, 0x1, R9 ;  /* 0x0000000105057824 */ /* 0x000fe200078e0209 */
[----:B------:R-:W-:Y:S01]  /*23f0*/  LEA R58, P5, R4, UR6, 0x1 ;  /* 0x00000006043a7c11 */ /* 0x000fe2000f8a08ff */
[----:B------:R-:W-:Y:S01]  /*2400*/  VIADD R8, R42, 0x10 ;  /* 0x000000102a087836 */ /* 0x000fe20000000000 */
[----:B------:R-:W-:Y:S02]  /*2410*/  LEA.HI.X R7, R7, UR5, R10, 0x1, P0 ;  /* 0x0000000507077c11 */ /* 0x000fe400080f0c0a */
[----:B------:R-:W-:Y:S02]  /*2420*/  CS2R R10, SRZ ;  /* 0x00000000000a7805 */ /* 0x000fe4000001ff00 */
[----:B------:R-:W-:Y:S02]  /*2430*/  LEA.HI.X R59, R4, UR7, R5, 0x1, P5 ;  /* 0x00000007043b7c11 */ /* 0x000fe4000a8f0c05 */
[----:B------:R-:W-:-:S02]  /*2440*/  ISETP.GE.AND P0, PT, R42, R63, PT ;  /* 0x0000003f2a00720c */ /* 0x000fc40003f06270 */
[----:B------:R-:W-:Y:S02]  /*2450*/  ISETP.GE.AND P5, PT, R8, R63, PT ;  /* 0x0000003f0800720c */ /* 0x000fe40003fa6270 */
[----:B------:R-:W-:-:S09]  /*2460*/  CS2R R8, SRZ ;  /* 0x0000000000087805 */ /* 0x000fd2000001ff00 */
[----:B------:R0:W5:Y:S04]  /*2470*/  @!P0 LDG.E.64 R34, desc[UR40][R6.64] ;  /* 0x0000002806228981 */ /* 0x000168000c1e1b00 */
[----:B------:R0:W5:Y:S04]  /*2480*/  @!P5 LDG.E.64 R8, desc[UR40][R6.64+0x20] ;  /* 0x000020280608d981 */ /* 0x000168000c1e1b00 */
[----:B------:R0:W5:Y:S04]  /*2490*/  @!P0 LDG.E.64 R14, desc[UR40][R58.64] ;  /* 0x000000283a0e8981 */ /* 0x000168000c1e1b00 */
[----:B------:R0:W5:Y:S02]  /*24a0*/  @!P5 LDG.E.64 R10, desc[UR40][R58.64+0x20] ;  /* 0x000020283a0ad981 */ /* 0x000164000c1e1b00 */
.L_x_3127:
[----:B------:R-:W-:Y:S05]  /*24b0*/  BSYNC B1 ;  /* 0x0000000000017941 */ /* 0x000fea0003800000 */
.L_x_3126:
[----:B------:R-:W-:Y:S01]  /*24c0*/  ISETP.NE.AND P0, PT, R184, 0x3, PT ;  /* 0x00000003b800780c */ /* 0x000fe20003f05270 */
[----:B-----5:R-:W-:Y:S01]  /*24d0*/  IMAD.MOV.U32 R5, RZ, RZ, R9 ;  /* 0x000000ffff057224 */ /* 0x020fe200078e0009 */
[----:B------:R-:W-:Y:S01]  /*24e0*/  MOV R4, R8 ;  /* 0x0000000800047202 */ /* 0x000fe20000000f00 */
[----:B0-----:R-:W-:Y:S02]  /*24f0*/  IMAD.MOV.U32 R6, RZ, RZ, R34 ;  /* 0x000000ffff067224 */ /* 0x001fe400078e0022 */
        /* <DEDUP_REMOVED lines=15> */
.L_x_3128:
[----:B------:R-:W-:Y:S01]  /*25f0*/  IMAD R74, R19, 0x8, R2 ;  /* 0x00000008134a7824 */ /* 0x000fe200078e0202 */
[----:B------:R-:W-:Y:S01]  /*2600*/  SHF.L.U32 R59, R185, 0x1f, RZ ;  /* 0x0000001fb93b7819 */ /* 0x000fe200000006ff */
[----:B------:R-:W-:Y:S03]  /*2610*/  BSSY B1, `(.L_x_3129) ;  /* 0x0000003000017945 */ /* 0x000fe60003800000 */
[----:B------:R-:W0:Y:S02]  /*2620*/  SYNCS.PHASECHK.TRANS64.TRYWAIT P5, [R74+URZ+0x28c90], R59 ;  /* 0x028c903b4a0075a7 */ /* 0x000e2400080a017f */
[----:B0-----:R-:W-:Y:S05]  /*2630*/  @!P5 BRA `(.L_x_3130) ;  /* 0x0000011c00d8d947 */ /* 0x001fea0003800000 */
.L_x_3338:
[----:B------:R-:W-:Y:S05]  /*2640*/  BSYNC B1 ;  /* 0x0000000000017941 */ /* 0x000fea0003800000 */
.L_x_3129:
[----:B------:R-:W-:Y:S05]  /*2650*/  @P1 BRA `(.L_x_3131) ;  /* 0x0000001400001947 */ /* 0x000fea0003800000 */
[----:B------:R-:W-:Y:S04]  /*2660*/  BSSY B1, `(.L_x_3132) ;  /* 0x0000035000017945 */ /* 0x000fe80003800000 */
[----:B------:R-:W-:Y:S05]  /*2670*/  @P4 BRA `(.L_x_3133) ;  /* 0x0000000000cc4947 */ /* 0x000fea0003800000 */
[----:B------:R1:W2:Y:S01]  /*2680*/  LDS.128 R4, [R32+0x22400] ;  /* 0x0224000020047984 */ /* 0x0002a20000000c00 */
[----:B------:R-:W-:Y:S01]  /*2690*/  ISETP.GE.AND P5, PT, R42, R63, PT ;  /* 0x0000003f2a00720c */ /* 0x000fe20003fa6270 */
[----:B------:R-:W-:-:S12]  /*26a0*/  BSSY B2, `(.L_x_3134) ;  /* 0x000002f000027945 */ /* 0x000fd80003800000 */
[----:B-1----:R-:W-:Y:S05]  /*26b0*/  @P5 BRA `(.L_x_3135) ;  /* 0x0000000000b45947 */ /* 0x002fea0003800000 */
[----:B------:R-:W-:Y:S02]  /*26c0*/  SHF.R.U64 R58, R34, 0x10, R35 ;  /* 0x00000010223a7819 */ /* 0x000fe40000001223 */
[--C-:B------:R-:W-:Y:S01]  /*26d0*/  SHF.R.U64 R80, R14, 0x10, R15.reuse ;  /* 0x000000100e507819 */ /* 0x100fe2000000120f */
[----:B--2---:R-:W-:Y:S01]  /*26e0*/  IMAD.U32 R14, R6, 0x10000, RZ ;  /* 0x00010000060e7824 */ /* 0x004fe200078e00ff */
[----:B------:R-:W-:Y:S02]  /*26f0*/  SHF.R.U32.HI R83, RZ, 0x10, R15 ;  /* 0x00000010ff537819 */ /* 0x000fe4000001160f */
[----:B------:R-:W-:Y:S02]  /*2700*/  SHF.R.U32.HI R78, RZ, 0x10, R35 ;  /* 0x00000010ff4e7819 */ /* 0x000fe40000011623 */
[----:B------:R-:W-:Y:S02]  /*2710*/  PRMT R35, R79, 0x5432, R58 ;  /* 0x000054324f237816 */ /* 0x000fe4000000003a */
[----:B------:R-:W-:-:S02]  /*2720*/  PRMT R80, R84, 0x5432, R80 ;  /* 0x0000543254507816 */ /* 0x000fc40000000050 */
[----:B------:R-:W-:Y:S02]  /*2730*/  PRMT R83, R79, 0x5410, R83 ;  /* 0x000054104f537816 */ /* 0x000fe40000000053 */
[C---:B------:R-:W-:Y:S02]  /*2740*/  LOP3.LUT R34, R7.reuse, 0xffff0000, RZ, 0xc0, !PT ;  /* 0xffff000007227812 */ /* 0x040fe400078ec0ff */
[----:B------:R-:W-:Y:S01]  /*2750*/  SHF.L.U32 R32, R7, 0x10, RZ ;  /* 0x0000001007207819 */ /* 0x000fe200000006ff */
[----:B------:R-:W-:Y:S01]  /*2760*/  IMAD.U32 R84, R83, 0x10000, RZ ;  /* 0x0001000053547824 */ /* 0x000fe200078e00ff */
[----:B------:R-:W-:Y:S02]  /*2770*/  PRMT R78, R81, 0x5432, R78 ;  /* 0x00005432514e7816 */ /* 0x000fe4000000004e */
[----:B------:R-:W-:Y:S02]  /*2780*/  LOP3.LUT R7, R5, 0xffff0000, RZ, 0xc0, !PT ;  /* 0xffff000005077812 */ /* 0x000fe400078ec0ff */
[----:B------:R-:W-:Y:S01]  /*2790*/  LOP3.LUT R81, R80, 0xffff0000, RZ, 0xc0, !PT ;  /* 0xffff000050517812 */ /* 0x000fe200078ec0ff */
[----:B------:R-:W-:Y:S01]  /*27a0*/  IMAD.U32 R79, R78, 0x10000, RZ ;  /* 0x000100004e4f7824 */ /* 0x000fe200078e00ff */
[----:B------:R-:W-:Y:S01]  /*27b0*/  LOP3.LUT R58, R35, 0xffff0000, RZ, 0xc0, !PT ;  /* 0xffff0000233a7812 */ /* 0x000fe200078ec0ff */
[----:B------:R-:W-:Y:S01]  /*27c0*/  IMAD.U32 R80, R80, 0x10000, RZ ;  /* 0x0001000050507824 */ /* 0x000fe200078e00ff */
[----:B------:R-:W-:Y:S01]  /*27d0*/  LOP3.LUT R15, R6, 0xffff0000, RZ, 0xc0, !PT ;  /* 0xffff0000060f7812 */ /* 0x000fe200078ec0ff */
[----:B------:R-:W-:Y:S01]  /*27e0*/  FMUL.FTZ R85, R7, R81 ;  /* 0x0000005107557220 */ /* 0x000fe20000410000 */
[----:B------:R-:W-:-:S02]  /*27f0*/  IMAD.U32 R6, R5, 0x10000, RZ ;  /* 0x0001000005067824 */ /* 0x000fc400078e00ff */
[----:B------:R-:W-:Y:S01]  /*2800*/  FMUL.FTZ R86, R7, R58 ;  /* 0x0000003a07567220 */ /* 0x000fe20000410000 */
[C---:B------:R-:W-:Y:S02]  /*2810*/  IMAD.U32 R5, R4.reuse, 0x10000, RZ ;  /* 0x0001000004057824 */ /* 0x040fe400078e00ff */
[C---:B------:R-:W-:Y:S01]  /*2820*/  FMUL.FTZ R7, R15.reuse, R84 ;  /* 0x000000540f077220 */ /* 0x040fe20000410000 */
[-C--:B------:R-:W-:Y:S01]  /*2830*/  FMUL.FTZ R15, R15, R79.reuse ;  /* 0x0000004f0f0f7220 */ /* 0x080fe20000410000 */
[----:B------:R-:W-:Y:S01]  /*2840*/  LOP3.LUT R4, R4, 0xffff0000, RZ, 0xc0, !PT ;  /* 0xffff000004047812 */ /* 0x000fe200078ec0ff */
[----:B------:R-:W-:Y:S02]  /*2850*/  IMAD.U32 R35, R35, 0x10000, RZ ;  /* 0x0001000023237824 */ /* 0x000fe400078e00ff */
[----:B------:R-:W-:Y:S01]  /*2860*/  FFMA.FTZ R79, R14, R79, -R7 ;  /* 0x0000004f0e4f7223 */ /* 0x000fe20000010807 */
[----:B------:R-:W-:Y:S01]  /*2870*/  LOP3.LUT R83, R83, 0xffff0000, RZ, 0xc0, !PT ;  /* 0xffff000053537812 */ /* 0x000fe200078ec0ff */
[----:B------:R-:W-:Y:S01]  /*2880*/  FFMA.FTZ R85, R6, R58, -R85 ;  /* 0x0000003a06557223 */ /* 0x000fe20000010855 */
[----:B------:R-:W-:Y:S01]  /*2890*/  LOP3.LUT R7, R78, 0xffff0000, RZ, 0xc0, !PT ;  /* 0xffff00004e077812 */ /* 0x000fe200078ec0ff */
[----:B------:R-:W-:Y:S01]  /*28a0*/  FFMA.FTZ R86, R6, R81, R86 ;  /* 0x0000005106567223 */ /* 0x000fe20000010056 */
        /* <DEDUP_REMOVED lines=14> */
.L_x_3135:
[----:B------:R-:W-:Y:S05]  /*2990*/  BSYNC B2 ;  /* 0x0000000000027941 */ /* 0x000fea0003800000 */
.L_x_3134:
[----:B--2---:R1:W-:Y:S02]  /*29a0*/  STG.E.128 desc[UR40][R12.64], R4 ;  /* 0x000000040c007986 */ /* 0x0043e4000c101d28 */
.L_x_3133:
[----:B------:R-:W-:Y:S05]  /*29b0*/  BSYNC B1 ;  /* 0x0000000000017941 */ /* 0x000fea0003800000 */
.L_x_3132:
[----:B------:R-:W-:Y:S05]  /*29c0*/  @P3 BRA `(.L_x_3131) ;  /* 0x0000001000243947 */ /* 0x000fea0003800000 */
[----:B-1----:R-:W-:Y:S01]  /*29d0*/  IMAD.MOV.U32 R4, RZ, RZ, 0x20 ;  /* 0x00000020ff047424 */ /* 0x002fe200078e00ff */
[----:B------:R-:W-:Y:S01]  /*29e0*/  LOP3.LUT P5, RZ, R186, 0x4, RZ, 0xc0, !PT ;  /* 0x00000004baff7812 */ /* 0x000fe200078ac0ff */
[----:B------:R-:W-:Y:S01]  /*29f0*/  BSSY B1, `(.L_x_3136) ;  /* 0x0000036000017945 */ /* 0x000fe20003800000 */
[----:B------:R-:W-:Y:S02]  /*2a00*/  IADD3 R14, R42, 0x10, RZ ;  /* 0x000000102a0e7810 */ /* 0x000fe40007ffe0ff */
[----:B------:R-:W-:Y:S02]  /*2a10*/  SEL R4, R4, 0xffffffe0, !P5 ;  /* 0xffffffe004047807 */ /* 0x000fe40006800000 */
[----:B------:R-:W-:Y:S02]  /*2a20*/  ISETP.GE.AND P5, PT, R14, R63, PT ;  /* 0x0000003f0e00720c */ /* 0x000fe40003fa6270 */
[----:B------:R-:W-:-:S05]  /*2a30*/  IADD3 R33, R4, R68, R33 ;  /* 0x0000004404217210 */ /* 0x000fca0007ffe021 */
[----:B------:R-:W-:-:S06]  /*2a40*/  IMAD R4, R33, 0x2, R2 ;  /* 0x0000000221047824 */ /* 0x000fcc00078e0202 */
[----:B------:R-:W1:Y:S01]  /*2a50*/  LDS.128 R4, [R4+0x22400] ;  /* 0x0224000004047984 */ /* 0x000e620000000c00 */
[----:B------:R-:W-:Y:S05]  /*2a60*/  @P5 BRA `(.L_x_3137) ;  /* 0x0000000000b85947 */ /* 0x000fea0003800000 */
[----:B------:R-:W-:Y:S01]  /*2a70*/  SHF.R.U64 R14, R8, 0x10, R9 ;  /* 0x00000010080e7819 */ /* 0x000fe20000001209 */
[----:B-1----:R-:W-:Y:S01]  /*2a80*/  IMAD.U32 R8, R6, 0x10000, RZ ;  /* 0x0001000006087824 */ /* 0x002fe200078e00ff */
[--C-:B------:R-:W-:Y:S01]  /*2a90*/  SHF.R.U64 R34, R10, 0x10, R11.reuse ;  /* 0x000000100a227819 */ /* 0x100fe2000000120b */
[----:B------:R-:W-:Y:S01]  /*2aa0*/  IMAD.U32 R10, R7, 0x10000, RZ ;  /* 0x00010000070a7824 */ /* 0x000fe200078e00ff */
[----:B------:R-:W-:Y:S02]  /*2ab0*/  SHF.R.U32.HI R58, RZ, 0x10, R11 ;  /* 0x00000010ff3a7819 */ /* 0x000fe4000001160b */
[----:B------:R-:W-:Y:S02]  /*2ac0*/  SHF.R.U32.HI R32, RZ, 0x10, R9 ;  /* 0x00000010ff207819 */ /* 0x000fe40000011609 */
[----:B------:R-:W-:Y:S02]  /*2ad0*/  PRMT R14, R87, 0x5432, R14 ;  /* 0x00005432570e7816 */ /* 0x000fe4000000000e */
[----:B------:R-:W-:-:S02]  /*2ae0*/  PRMT R34, R89, 0x5432, R34 ;  /* 0x0000543259227816 */ /* 0x000fc40000000022 */
[----:B------:R-:W-:Y:S02]  /*2af0*/  PRMT R58, R90, 0x5432, R58 ;  /* 0x000054325a3a7816 */ /* 0x000fe4000000003a */
[----:B------:R-:W-:Y:S02]  /*2b00*/  PRMT R32, R88, 0x5432, R32 ;  /* 0x0000543258207816 */ /* 0x000fe40000000020 */
[----:B------:R-:W-:Y:S01]  /*2b10*/  LOP3.LUT R11, R7, 0xffff0000, RZ, 0xc0, !PT ;  /* 0xffff0000070b7812 */ /* 0x000fe200078ec0ff */
[----:B------:R-:W-:Y:S01]  /*2b20*/  IMAD.U32 R78, R58, 0x10000, RZ ;  /* 0x000100003a4e7824 */ /* 0x000fe200078e00ff */
[----:B------:R-:W-:Y:S01]  /*2b30*/  LOP3.LUT R7, R5, 0xffff0000, RZ, 0xc0, !PT ;  /* 0xffff000005077812 */ /* 0x000fe200078ec0ff */
[----:B------:R-:W-:Y:S01]  /*2b40*/  IMAD.U32 R33, R32, 0x10000, RZ ;  /* 0x0001000020217824 */ /* 0x000fe200078e00ff */
[C---:B------:R-:W-:Y:S01]  /*2b50*/  LOP3.LUT R35, R34.reuse, 0xffff0000, RZ, 0xc0, !PT ;  /* 0xffff000022237812 */ /* 0x040fe200078ec0ff */
[----:B------:R-:W-:Y:S01]  /*2b60*/  IMAD.U32 R34, R34, 0x10000, RZ ;  /* 0x0001000022227824 */ /* 0x000fe200078e00ff */
[C---:B------:R-:W-:Y:S01]  /*2b70*/  LOP3.LUT R15, R14.reuse, 0xffff0000, RZ, 0xc0, !PT ;  /* 0xffff00000e0f7812 */ /* 0x040fe200078ec0ff */
[----:B------:R-:W-:Y:S01]  /*2b80*/  IMAD.U32 R14, R14, 0x10000, RZ ;  /* 0x000100000e0e7824 */ /* 0x000fe200078e00ff */
[----:B------:R-:W-:Y:S01]  /*2b90*/  LOP3.LUT R9, R6, 0xffff0000, RZ, 0xc0, !PT ;  /* 0xffff000006097812 */ /* 0x000fe200078ec0ff */
[C---:B------:R-:W-:Y:S01]  /*2ba0*/  FMUL.FTZ R79, R7.reuse, R35 ;  /* 0x00000023074f7220 */ /* 0x040fe20000410000 */
[----:B------:R-:W-:Y:S01]  /*2bb0*/  LOP3.LUT R58, R58, 0xffff0000, RZ, 0xc0, !PT ;  /* 0xffff00003a3a7812 */ /* 0x000fe200078ec0ff */
[----:B------:R-:W-:Y:S01]  /*2bc0*/  FMUL.FTZ R80, R7, R15 ;  /* 0x0000000f07507220 */ /* 0x000fe20000410000 */
[----:B------:R-:W-:Y:S01]  /*2bd0*/  LOP3.LUT R32, R32, 0xffff0000, RZ, 0xc0, !PT ;  /* 0xffff000020207812 */ /* 0x000fe200078ec0ff */
[C---:B------:R-:W-:Y:S01]  /*2be0*/  FMUL.FTZ R7, R9.reuse, R78 ;  /* 0x0000004e09077220 */ /* 0x040fe20000410000 */
[----:B------:R-:W-:Y:S01]  /*2bf0*/  FMUL.FTZ R9, R9, R33 ;  /* 0x0000002109097220 */ /* 0x000fe20000410000 */
[----:B------:R-:W-:-:S02]  /*2c00*/  IMAD.U32 R6, R5, 0x10000, RZ ;  /* 0x0001000005067824 */ /* 0x000fc400078e00ff */
[----:B------:R-:W-:Y:S01]  /*2c10*/  FFMA.FTZ R33, R8, R33, -R7 ;  /* 0x0000002108217223 */ /* 0x000fe20000010807 */
[----:B------:R-:W-:Y:S02]  /*2c20*/  IMAD.U32 R5, R4, 0x10000, RZ ;  /* 0x0001000004057824 */ /* 0x000fe400078e00ff */
[----:B------:R-:W-:Y:S01]  /*2c30*/  FFMA.FTZ R8, R8, R78, R9 ;  /* 0x0000004e08087223 */ /* 0x000fe20000010009 */
[----:B------:R-:W-:Y:S01]  /*2c40*/  LOP3.LUT R4, R4, 0xffff0000, RZ, 0xc0, !PT ;  /* 0xffff000004047812 */ /* 0x000fe200078ec0ff */
[C---:B------:R-:W-:Y:S01]  /*2c50*/  FMUL.FTZ R9, R11.reuse, R58 ;  /* 0x0000003a0b097220 */ /* 0x040fe20000410000 */
[-C--:B------:R-:W-:Y:S01]  /*2c60*/  FMUL.FTZ R11, R11, R32.reuse ;  /* 0x000000200b0b7220 */ /* 0x080fe20000410000 */
[C---:B------:R-:W-:Y:S01]  /*2c70*/  FFMA.FTZ R79, R6.reuse, R15, -R79 ;  /* 0x0000000f064f7223 */ /* 0x040fe2000001084f */
[----:B------:R-:W-:Y:S01]  /*2c80*/  FFMA.FTZ R80, R6, R35, R80 ;  /* 0x0000002306507223 */ /* 0x000fe20000010050 */
[----:B------:R-:W-:Y:S01]  /*2c90*/  FFMA.FTZ R9, R10, R32, -R9 ;  /* 0x000000200a097223 */ /* 0x000fe20000010809 */
        /* <DEDUP_REMOVED lines=8> */
[----:B------:R-:W-:Y:S02]  /*2d20*/  F2FP.BF16.F32.PACK_AB R4, R7, R6 ;  /* 0x000000060704723e */ /* 0x000fe400000010ff */
[----:B------:R-:W-:Y:S01]  /*2d30*/  MOV R6, R8 ;  /* 0x0000000800067202 */ /* 0x000fe20000000f00 */
[----:B------:R-:W-:-:S07]  /*2d40*/  IMAD.MOV.U32 R7, RZ, RZ, R9 ;  /* 0x000000ffff077224 */ /* 0x000fce00078e0009 */
.L_x_3137:
[----:B------:R-:W-:Y:S05]  /*2d50*/  BSYNC B1 ;  /* 0x0000000000017941 */ /* 0x000fea0003800000 */
.L_x_3136:
[----:B-1----:R1:W-:Y:S01]  /*2d60*/  STG.E.128 desc[UR40][R12.64+0x40], R4 ;  /* 0x000040040c007986 */ /* 0x0023e2000c101d28 */
[----:B------:R-:W-:Y:S05]  /*2d70*/  BRA `(.L_x_3131) ;  /* 0x0000000c00387947 */ /* 0x000fea0003800000 */
.L_x_3125:
[----:B------:R-:W-:-:S05]  /*2d80*/  IMAD R5, R51, -0x40, R24 ;  /* 0xffffffc033057824 */ /* 0x000fca00078e0218 */
[----:B------:R-:W-:-:S04]  /*2d90*/  VIMNMX R6, R5, 0x40, PT ;  /* 0x0000004005067848 */ /* 0x000fc80003fe0100 */
[----:B------:R-:W-:-:S04]  /*2da0*/  ISETP.GE.AND P1, PT, R23, R6, PT ;  /* 0x000000061700720c */ /* 0x000fc80003f26270 */
[----:B------:R-:W-:-:S13]  /*2db0*/  ISETP.GE.OR P0, PT, R16, R63, P1 ;  /* 0x0000003f1000720c */ /* 0x000fda0000f06670 */
[----:B------:R-:W0:Y:S01]  /*2dc0*/  @!P0 LDC.64 R12, c[0x0][0x3c8] ;  /* 0x0000f200ff0c8b82 */ /* 0x000e220000000a00 */
[----:B------:R-:W-:Y:S01]  /*2dd0*/  @!P0 IADD3 R6, P5, R38, R4, RZ ;  /* 0x0000000426068210 */ /* 0x000fe20007fbe0ff */
[----:B------:R-:W-:Y:S02]  /*2de0*/  @!P0 IMAD R4, R56, R51, RZ ;  /* 0x0000003338048224 */ /* 0x000fe400078e02ff */
[----:B------:R-:W-:Y:S02]  /*2df0*/  @!P0 IMAD.MOV.U32 R5, RZ, RZ, R69 ;  /* 0x000000ffff058224 */ /* 0x000fe400078e0045 */
[----:B------:R-:W-:Y:S02]  /*2e00*/  @!P0 IMAD R59, R59, R60, R4 ;  /* 0x0000003c3b3b8224 */ /* 0x000fe400078e0204 */
[----:B------:R-:W1:Y:S01]  /*2e10*/  @!P0 LDC.64 R34, c[0x0][0x3e0] ;  /* 0x0000f800ff228b82 */ /* 0x000e620000000a00 */
[----:B------:R-:W-:Y:S02]  /*2e20*/  @!P0 IMAD.MOV.U32 R4, RZ, RZ, R28 ;  /* 0x000000ffff048224 */ /* 0x000fe400078e001c */
[----:B------:R-:W-:-:S02]  /*2e30*/  @!P0 IMAD.X R7, R58, 0x1, R67, P5 ;  /* 0x000000013a078824 */ /* 0x000fc400028e0643 */
[----:B------:R-:W-:Y:S01]  /*2e40*/  @!P0 IMAD.WIDE.U32 R10, R51, R60, R4 ;  /* 0x0000003c330a8225 */ /* 0x000fe200078e0004 */
[----:B------:R-:W-:-:S03]  /*2e50*/  CS2R R4, SRZ ;  /* 0x0000000000047805 */ /* 0x000fc6000001ff00 */
[----:B------:R-:W-:Y:S01]  /*2e60*/  @!P0 IMAD.IADD R11, R59, 0x1, R11 ;  /* 0x000000013b0b8824 */ /* 0x000fe200078e020b */
[----:B0-----:R-:W-:-:S04]  /*2e70*/  @!P0 LEA R12, P5, R6, R12, 0x1 ;  /* 0x0000000c060c8211 */ /* 0x001fc800078a08ff */
[----:B------:R-:W-:Y:S02]  /*2e80*/  @!P0 LEA.HI.X R13, R6, R13, R7, 0x1, P5 ;  /* 0x0000000d060d8211 */ /* 0x000fe400028f0c07 */
[----:B------:R-:W-:Y:S02]  /*2e90*/  CS2R R6, SRZ ;  /* 0x0000000000067805 */ /* 0x000fe4000001ff00 */
[C---:B-1----:R-:W-:Y:S02]  /*2ea0*/  @!P0 LEA R34, P5, R10.reuse, R34, 0x1 ;  /* 0x000000220a228211 */ /* 0x042fe400078a08ff */
[----:B------:R-:W-:Y:S02]  /*2eb0*/  CS2R R8, SRZ ;  /* 0x0000000000087805 */ /* 0x000fe4000001ff00 */
[----:B------:R-:W2:Y:S01]  /*2ec0*/  @!P0 LDG.E.128 R4, desc[UR40][R12.64] ;  /* 0x000000280c048981 */ /* 0x000ea2000c1e1d00 */
[----:B------:R-:W-:Y:S02]  /*2ed0*/  @!P0 LEA.HI.X R35, R10, R35, R11, 0x1, P5 ;  /* 0x000000230a238211 */ /* 0x000fe400028f0c0b */
[----:B------:R-:W-:-:S06]  /*2ee0*/  CS2R R10, SRZ ;  /* 0x00000000000a7805 */ /* 0x000fcc000001ff00 */
[----:B------:R0:W3:Y:S01]  /*2ef0*/  @!P0 LDG.E.128 R8, desc[UR40][R34.64] ;  /* 0x0000002822088981 */ /* 0x0000e2000c1e1d00 */
[----:B------:R-:W-:Y:S02]  /*2f00*/  ISETP.NE.AND P0, PT, R184, 0x3, PT ;  /* 0x00000003b800780c */ /* 0x000fe40003f05270 */
[----:B------:R-:W-:-:S04]  /*2f10*/  ISETP.GE.AND P5, PT, R16, R63, PT ;  /* 0x0000003f1000720c */ /* 0x000fc80003fa6270 */
[----:B0-----:R-:W-:Y:S01]  /*2f20*/  P2R R35, PR, RZ, 0x20 ;  /* 0x00000020ff237803 */ /* 0x001fe20000000000 */
[----:B--2---:R-:W-:Y:S01]  /*2f30*/  IMAD.MOV.U32 R32, RZ, RZ, R4 ;  /* 0x000000ffff207224 */ /* 0x004fe200078e0004 */
[----:B------:R-:W-:Y:S01]  /*2f40*/  MOV R74, R7 ;  /* 0x00000007004a7202 */ /* 0x000fe20000000f00 */
[----:B------:R-:W-:Y:S02]  /*2f50*/  IMAD.MOV.U32 R58, RZ, RZ, R5 ;  /* 0x000000ffff3a7224 */ /* 0x000fe400078e0005 */
[----:B------:R-:W-:Y:S01]  /*2f60*/  IMAD.MOV.U32 R59, RZ, RZ, R6 ;  /* 0x000000ffff3b7224 */ /* 0x000fe200078e0006 */
[----:B------:R-:W-:Y:S02]  /*2f70*/  PRMT R95, R74, 0x7610, R95 ;  /* 0x000076104a5f7816 */ /* 0x000fe4000000005f */
[----:B------:R-:W-:Y:S01]  /*2f80*/  PRMT R90, R32, 0x5410, R58 ;  /* 0x00005410205a7816 */ /* 0x000fe2000000003a */
[----:B---3--:R-:W-:Y:S01]  /*2f90*/  IMAD.MOV.U32 R12, RZ, RZ, R8 ;  /* 0x000000ffff0c7224 */ /* 0x008fe200078e0008 */
[----:B------:R-:W-:Y:S01]  /*2fa0*/  PRMT R94, R59, 0x7610, R94 ;  /* 0x000076103b5e7816 */ /* 0x000fe2000000005e */
[----:B------:R-:W-:-:S02]  /*2fb0*/  IMAD.MOV.U32 R13, RZ, RZ, R9 ;  /* 0x000000ffff0d7224 */ /* 0x000fc400078e0009 */
[----:B------:R-:W-:Y:S02]  /*2fc0*/  IMAD.MOV.U32 R32, RZ, RZ, R10 ;  /* 0x000000ffff207224 */ /* 0x000fe400078e000a */
[----:B------:R-:W-:Y:S01]  /*2fd0*/  IMAD.MOV.U32 R34, RZ, RZ, R11 ;  /* 0x000000ffff227224 */ /* 0x000fe200078e000b */
[----:B------:R-:W-:-:S04]  /*2fe0*/  PRMT R86, R13, 0x5410, R12 ;  /* 0x000054100d567816 */ /* 0x000fc8000000000c */
[----:B------:R-:W-:Y:S01]  /*2ff0*/  PRMT R93, R32, 0x5410, R34 ;  /* 0x00005410205d7816 */ /* 0x000fe20000000022 */
[----:B------:R-:W-:Y:S06]  /*3000*/  @!P0 BRA `(.L_x_3138) ;  /* 0x0000000000048947 */ /* 0x000fec0003800000 */
[----:B------:R-:W-:Y:S01]  /*3010*/  BPT.TRAP 0x1 ;  /* 0x000000040000795c */ /* 0x000fe20000300000 */
.L_x_3138:
[----:B------:R-:W-:Y:S01]  /*3020*/  IMAD R74, R19, 0x8, R2 ;  /* 0x00000008134a7824 */ /* 0x000fe200078e0202 */
[----:B------:R-:W-:Y:S01]  /*3030*/  SHF.L.U32 R59, R185, 0x1f, RZ ;  /* 0x0000001fb93b7819 */ /* 0x000fe200000006ff */
[----:B------:R-:W-:Y:S03]  /*3040*/  BSSY B1, `(.L_x_3139) ;  /* 0x0000003000017945 */ /* 0x000fe60003800000 */
[----:B------:R-:W0:Y:S02]  /*3050*/  SYNCS.PHASECHK.TRANS64.TRYWAIT P5, [R74+URZ+0x28c90], R59 ;  /* 0x028c903b4a0075a7 */ /* 0x000e2400080a017f */
[----:B0-----:R-:W-:Y:S05]  /*3060*/  @!P5 BRA `(.L_x_3140) ;  /* 0x000001140060d947 */ /* 0x001fea0003800000 */
.L_x_3339:
[----:B------:R-:W-:Y:S05]  /*3070*/  BSYNC B1 ;  /* 0x0000000000017941 */ /* 0x000fea0003800000 */
.L_x_3139:
[----:B------:R-:W-:Y:S01]  /*3080*/  ISETP.GE.OR P5, PT, R16, R65, P1 ;  /* 0x000000411000720c */ /* 0x000fe20000fa6670 */
[----:B------:R-:W-:Y:S01]  /*3090*/  ULDC.64 UR4, c[0x0][0x2f0] ;  /* 0x0000bc0000047ab9 */ /* 0x000fe20000000a00 */
[----:B------:R-:W-:Y:S02]  /*30a0*/  IMAD.MOV.U32 R78, RZ, RZ, R14 ;  /* 0x000000ffff4e7224 */ /* 0x000fe400078e000e */
[----:B------:R-:W-:Y:S02]  /*30b0*/  IMAD R12, R3, UR4, RZ ;  /* 0x00000004030c7c24 */ /* 0x000fe4000f8e02ff */
[----:B------:R-:W-:-:S04]  /*30c0*/  IMAD.WIDE.U32 R78, R23, UR4, R78 ;  /* 0x00000004174e7c25 */ /* 0x000fc8000f8e004e */
[----:B------:R-:W-:-:S03]  /*30d0*/  IMAD R97, R23, UR5, R12 ;  /* 0x0000000517617c24 */ /* 0x000fc6000f8e020c */
[----:B------:R-:W-:Y:S05]  /*30e0*/  @P5 BRA `(.L_x_3131) ;  /* 0x00000008005c5947 */ /* 0x000fea0003800000 */
[----:B------:R-:W-:Y:S01]  /*30f0*/  IMAD.IADD R97, R97, 0x1, R79 ;  /* 0x0000000161617824 */ /* 0x000fe200078e024f */
[----:B------:R-:W-:Y:S01]  /*3100*/  IADD3 R12, P5, P6, R44, R78, R71 ;  /* 0x0000004e2c0c7210 */ /* 0x000fe20007ebe047 */
[----:B------:R-:W-:Y:S03]  /*3110*/  BSSY B1, `(.L_x_3141) ;  /* 0x0000072000017945 */ /* 0x000fe60003800000 */
[----:B------:R-:W-:Y:S02]  /*3120*/  IADD3.X R13, R0, R97, R75, P5, P6 ;  /* 0x00000061000d7210 */ /* 0x000fe40002fec44b */
[C---:B------:R-:W-:Y:S02]  /*3130*/  LEA R80, P5, R12.reuse, R46, 0x1 ;  /* 0x0000002e0c507211 */ /* 0x040fe400078a08ff */
[----:B------:R-:W-:Y:S02]  /*3140*/  ISETP.NE.AND P6, PT, R35, RZ, PT ;  /* 0x000000ff2300720c */ /* 0x000fe40003fc5270 */
[----:B------:R-:W-:Y:S01]  /*3150*/  LEA.HI.X R81, R12, R47, R13, 0x1, P5 ;  /* 0x0000002f0c517211 */ /* 0x000fe200028f0c0d */
[----:B------:R-:W-:Y:S01]  /*3160*/  IMAD.IADD R13, R65, 0x1, -R66 ;  /* 0x00000001410d7824 */ /* 0x000fe200078e0a42 */
[----:B------:R-:W-:-:S04]  /*3170*/  ISETP.NE.AND P5, PT, R76, RZ, PT ;  /* 0x000000ff4c00720c */ /* 0x000fc80003fa5270 */
[----:B------:R-:W-:-:S04]  /*3180*/  SEL R13, R66, R13, !P5 ;  /* 0x0000000d420d7207 */ /* 0x000fc80006800000 */
[----:B------:R-:W-:-:S04]  /*3190*/  SHF.R.S32.HI R12, RZ, 0x1f, R13 ;  /* 0x0000001fff0c7819 */ /* 0x000fc8000001140d */
[----:B------:R-:W-:-:S04]  /*31a0*/  LEA.HI R12, R12, R13, RZ, 0x4 ;  /* 0x0000000d0c0c7211 */ /* 0x000fc800078f20ff */
[----:B------:R-:W-:-:S04]  /*31b0*/  SHF.R.S32.HI R13, RZ, 0x4, R12 ;  /* 0x00000004ff0d7819 */ /* 0x000fc8000001140c */
[----:B------:R-:W-:-:S04]  /*31c0*/  LEA.HI.SX32 R13, R52, R13, 0x1d ;  /* 0x0000000d340d7211 */ /* 0x000fc800078feaff */
[----:B------:R-:W-:-:S04]  /*31d0*/  SHF.L.U32 R58, R13, 0x3, RZ ;  /* 0x000000030d3a7819 */ /* 0x000fc800000006ff */
[----:B------:R-:W-:-:S04]  /*31e0*/  LOP3.LUT R13, R61, 0x38, R58, 0xf8, !PT ;  /* 0x000000383d0d7812 */ /* 0x000fc800078ef83a */
[----:B------:R-:W-:Y:S01]  /*31f0*/  LOP3.LUT R12, R13, R64, RZ, 0x3c, !PT ;  /* 0x000000400d0c7212 */ /* 0x000fe200078e3cff */
[----:B------:R-:W-:-:S04]  /*3200*/  IMAD.IADD R13, R72, 0x1, R33 ;  /* 0x00000001480d7824 */ /* 0x000fc800078e0221 */
[----:B------:R-:W-:Y:S02]  /*3210*/  IMAD R12, R189, 0x200, R12 ;  /* 0x00000200bd0c7824 */ /* 0x000fe400078e020c */
[----:B------:R-:W-:Y:S02]  /*3220*/  IMAD R13, R13, 0x2, R2 ;  /* 0x000000020d0d7824 */ /* 0x000fe400078e0202 */
[----:B------:R-:W-:-:S04]  /*3230*/  IMAD.IADD R33, R33, 0x1, R12 ;  /* 0x0000000121217824 */ /* 0x000fc800078e020c */
[----:B------:R-:W-:Y:S01]  /*3240*/  IMAD R33, R33, 0x2, R2 ;  /* 0x0000000221217824 */ /* 0x000fe200078e0202 */
[----:B------:R-:W1:Y:S05]  /*3250*/  LDS.128 R12, [R13+0x22400] ;  /* 0x022400000d0c7984 */ /* 0x000e6a0000000c00 */
[----:B------:R-:W2:Y:S01]  /*3260*/  LDS.128 R32, [R33+0x22400] ;  /* 0x0224000021207984 */ /* 0x000ea20000000c00 */
[----:B------:R-:W-:Y:S05]  /*3270*/  @P6 BRA `(.L_x_3142) ;  /* 0x00000004006c6947 */ /* 0x000fea0003800000 */
[----:B------:R-:W-:Y:S02]  /*3280*/  SHF.R.U32.HI R84, RZ, 0x10, R5 ;  /* 0x00000010ff547819 */ /* 0x000fe40000011605 */
[----:B------:R-:W-:Y:S02]  /*3290*/  SHF.R.U32.HI R89, RZ, 0x10, R9 ;  /* 0x00000010ff597819 */ /* 0x000fe40000011609 */
[----:B------:R-:W-:Y:S01]  /*32a0*/  SHF.R.U64 R83, R4, 0x10, R5 ;  /* 0x0000001004537819 */ /* 0x000fe20000001205 */
[----:B-1----:R-:W-:Y:S01]  /*32b0*/  IMAD.U32 R5, R13, 0x10000, RZ ;  /* 0x000100000d057824 */ /* 0x002fe200078e00ff */
[----:B------:R-:W-:Y:S01]  /*32c0*/  SHF.R.U64 R88, R8, 0x10, R9 ;  /* 0x0000001008587819 */ /* 0x000fe20000001209 */
[----:B------:R-:W-:Y:S01]  /*32d0*/  IMAD.U32 R8, R15, 0x10000, RZ ;  /* 0x000100000f087824 */ /* 0x000fe200078e00ff */
[----:B------:R-:W-:Y:S01]  /*32e0*/  PRMT R84, R90, 0x5432, R84 ;  /* 0x000054325a547816 */ /* 0x000fe20000000054 */
[----:B------:R-:W-:Y:S01]  /*32f0*/  IMAD.U32 R4, R12, 0x10000, RZ ;  /* 0x000100000c047824 */ /* 0x000fe200078e00ff */
[----:B------:R-:W-:-:S02]  /*3300*/  PRMT R89, R86, 0x5410, R89 ;  /* 0x0000541056597816 */ /* 0x000fc40000000059 */
[----:B------:R-:W-:Y:S02]  /*3310*/  SHF.R.U64 R85, R6, 0x10, R7 ;  /* 0x0000001006557819 */ /* 0x000fe40000001207 */
[--C-:B------:R-:W-:Y:S02]  /*3320*/  SHF.R.U64 R91, R10, 0x10, R11.reuse ;  /* 0x000000100a5b7819 */ /* 0x100fe4000000120b */
[----:B------:R-:W-:Y:S01]  /*3330*/  SHF.R.U32.HI R92, RZ, 0x10, R11 ;  /* 0x00000010ff5c7819 */ /* 0x000fe2000001160b */
[----:B--2---:R-:W-:Y:S01]  /*3340*/  IMAD.U32 R11, R33, 0x10000, RZ ;  /* 0x00010000210b7824 */ /* 0x004fe200078e00ff */
[----:B------:R-:W-:Y:S01]  /*3350*/  PRMT R83, R90, 0x5410, R83 ;  /* 0x000054105a537816 */ /* 0x000fe20000000053 */
[----:B------:R-:W-:Y:S01]  /*3360*/  IMAD.U32 R90, R89, 0x10000, RZ ;  /* 0x00010000595a7824 */ /* 0x000fe200078e00ff */
[----:B------:R-:W-:Y:S01]  /*3370*/  PRMT R88, R86, 0x5432, R88 ;  /* 0x0000543256587816 */ /* 0x000fe20000000058 */
        /* <DEDUP_REMOVED lines=8> */
[-C--:B------:R-:W-:Y:S01]  /*3400*/  FMUL.FTZ R94, R11, R90.reuse ;  /* 0x0000005a0b5e7220 */ /* 0x080fe20000410000 */
[----:B------:R-:W-:Y:S01]  /*3410*/  LOP3.LUT R89, R89, 0xffff0000, RZ, 0xc0, !PT ;  /* 0xffff000059597812 */ /* 0x000fe200078ec0ff */
[----:B------:R-:W-:Y:S01]  /*3420*/  FFMA.FTZ R96, R5, R90, R96 ;  /* 0x0000005a05607223 */ /* 0x000fe20000010060 */
[----:B------:R-:W-:Y:S01]  /*3430*/  PRMT R87, R95, 0x5410, R87 ;  /* 0x000054105f577816 */ /* 0x000fe20000000057 */
[----:B------:R-:W-:Y:S01]  /*3440*/  FFMA.FTZ R94, R5, R86, -R94 ;  /* 0x00000056055e7223 */ /* 0x000fe2000001085e */
[----:B------:R-:W-:-:S02]  /*3450*/  PRMT R92, R93, 0x5432, R92 ;  /* 0x000054325d5c7816 */ /* 0x000fc4000000005c */
[----:B------:R-:W-:Y:S01]  /*3460*/  PRMT R91, R93, 0x5410, R91 ;  /* 0x000054105d5b7816 */ /* 0x000fe2000000005b */
[----:B------:R-:W-:Y:S01]  /*3470*/  FMUL.FTZ R93, R13, R89 ;  /* 0x000000590d5d7220 */ /* 0x000fe20000410000 */
[----:B------:R-:W-:Y:S01]  /*3480*/  LOP3.LUT R84, R84, 0xffff0000, RZ, 0xc0, !PT ;  /* 0xffff000054547812 */ /* 0x000fe200078ec0ff */
[----:B------:R-:W-:Y:S01]  /*3490*/  IMAD.U32 R11, R92, 0x10000, RZ ;  /* 0x000100005c0b7824 */ /* 0x000fe200078e00ff */
[----:B------:R-:W-:Y:S01]  /*34a0*/  SHF.L.U32 R10, R32, 0x10, RZ ;  /* 0x00000010200a7819 */ /* 0x000fe200000006ff */
[----:B------:R-:W-:Y:S01]  /*34b0*/  IMAD.U32 R5, R87, 0x10000, RZ ;  /* 0x0001000057057824 */ /* 0x000fe200078e00ff */
[----:B------:R-:W-:Y:S01]  /*34c0*/  LOP3.LUT R35, R35, 0xffff0000, RZ, 0xc0, !PT ;  /* 0xffff000023237812 */ /* 0x000fe200078ec0ff */
[-C--:B------:R-:W-:Y:S01]  /*34d0*/  FMUL.FTZ R13, R13, R84.reuse ;  /* 0x000000540d0d7220 */ /* 0x080fe20000410000 */
[----:B------:R-:W-:Y:S01]  /*34e0*/  FFMA.FTZ R93, R6, R84, -R93 ;  /* 0x00000054065d7223 */ /* 0x000fe2000001085d */
[C---:B------:R-:W-:Y:S01]  /*34f0*/  FMUL.FTZ R95, R33.reuse, R11 ;  /* 0x0000000b215f7220 */ /* 0x040fe20000410000 */
[----:B------:R-:W-:Y:S01]  /*3500*/  FMUL.FTZ R84, R33, R5 ;  /* 0x0000000521547220 */ /* 0x000fe20000410000 */
[----:B------:R-:W-:Y:S01]  /*3510*/  LOP3.LUT R92, R92, 0xffff0000, RZ, 0xc0, !PT ;  /* 0xffff00005c5c7812 */ /* 0x000fe200078ec0ff */
[----:B------:R-:W-:Y:S01]  /*3520*/  FFMA.FTZ R89, R6, R89, R13 ;  /* 0x0000005906597223 */ /* 0x000fe2000001000d */
[C---:B------:R-:W-:Y:S01]  /*3530*/  FFMA.FTZ R95, R8.reuse, R5, -R95 ;  /* 0x00000005085f7223 */ /* 0x040fe2000001085f */
[----:B------:R-:W-:Y:S01]  /*3540*/  FFMA.FTZ R84, R8, R11, R84 ;  /* 0x0000000b08547223 */ /* 0x000fe20000010054 */
[----:B------:R-:W-:Y:S01]  /*3550*/  LOP3.LUT R6, R87, 0xffff0000, RZ, 0xc0, !PT ;  /* 0xffff000057067812 */ /* 0x000fe200078ec0ff */
[----:B------:R-:W-:Y:S01]  /*3560*/  IMAD.U32 R11, R88, 0x10000, RZ ;  /* 0x00010000580b7824 */ /* 0x000fe200078e00ff */
[----:B------:R-:W-:Y:S01]  /*3570*/  SHF.L.U32 R5, R83, 0x10, RZ ;  /* 0x0000001053057819 */ /* 0x000fe200000006ff */
[----:B------:R-:W-:Y:S01]  /*3580*/  FMUL.FTZ R8, R35, R92 ;  /* 0x0000005c23087220 */ /* 0x000fe20000410000 */
[----:B------:R-:W-:Y:S01]  /*3590*/  LOP3.LUT R9, R15, 0xffff0000, RZ, 0xc0, !PT ;  /* 0xffff00000f097812 */ /* 0x000fe200078ec0ff */
[----:B------:R-:W-:Y:S01]  /*35a0*/  FMUL.FTZ R33, R10, R11 ;  /* 0x0000000b0a217220 */ /* 0x000fe20000410000 */
[----:B------:R-:W-:Y:S01]  /*35b0*/  LOP3.LUT R32, R32, 0xffff0000, RZ, 0xc0, !PT ;  /* 0xffff000020207812 */ /* 0x000fe200078ec0ff */
[-C--:B------:R-:W-:Y:S01]  /*35c0*/  FMUL.FTZ R90, R35, R6.reuse ;  /* 0x00000006235a7220 */ /* 0x080fe20000410000 */
[----:B------:R-:W-:Y:S01]  /*35d0*/  LOP3.LUT R13, R88, 0xffff0000, RZ, 0xc0, !PT ;  /* 0xffff0000580d7812 */ /* 0x000fe200078ec0ff */
[----:B------:R-:W-:Y:S01]  /*35e0*/  FMUL.FTZ R10, R10, R5 ;  /* 0x000000050a0a7220 */ /* 0x000fe20000410000 */
[----:B------:R-:W-:Y:S01]  /*35f0*/  LOP3.LUT R83, R83, 0xffff0000, RZ, 0xc0, !PT ;  /* 0xffff000053537812 */ /* 0x000fe200078ec0ff */
[----:B------:R-:W-:Y:S01]  /*3600*/  FFMA.FTZ R86, R9, R6, -R8 ;  /* 0x0000000609567223 */ /* 0x000fe20000010808 */
[----:B------:R-:W-:Y:S01]  /*3610*/  LOP3.LUT R12, R12, 0xffff0000, RZ, 0xc0, !PT ;  /* 0xffff00000c0c7812 */ /* 0x000fe200078ec0ff */
[----:B------:R-:W-:-:S02]  /*3620*/  IMAD.U32 R15, R34, 0x10000, RZ ;  /* 0x00010000220f7824 */ /* 0x000fc400078e00ff */
[----:B------:R-:W-:Y:S01]  /*3630*/  FFMA.FTZ R35, R9, R92, R90 ;  /* 0x0000005c09237223 */ /* 0x000fe2000001005a */
[C---:B------:R-:W-:Y:S01]  /*3640*/  FFMA.FTZ R33, R4.reuse, R5, -R33 ;  /* 0x0000000504217223 */ /* 0x040fe20000010821 */
[----:B------:R-:W-:Y:S01]  /*3650*/  FFMA.FTZ R10, R4, R11, R10 ;  /* 0x0000000b040a7223 */ /* 0x000fe2000001000a */
[----:B------:R-:W-:Y:S01]  /*3660*/  IMAD.U32 R6, R91, 0x10000, RZ ;  /* 0x000100005b067824 */ /* 0x000fe200078e00ff */
[----:B------:R-:W-:Y:S01]  /*3670*/  LOP3.LUT R34, R34, 0xffff0000, RZ, 0xc0, !PT ;  /* 0xffff000022227812 */ /* 0x000fe200078ec0ff */
[C---:B------:R-:W-:Y:S01]  /*3680*/  FMUL.FTZ R9, R32.reuse, R13 ;  /* 0x0000000d20097220 */ /* 0x040fe20000410000 */
[-C--:B------:R-:W-:Y:S01]  /*3690*/  FMUL.FTZ R5, R32, R83.reuse ;  /* 0x0000005320057220 */ /* 0x080fe20000410000 */
[----:B------:R-:W-:Y:S01]  /*36a0*/  IMAD.U32 R4, R85, 0x10000, RZ ;  /* 0x0001000055047824 */ /* 0x000fe200078e00ff */
[----:B------:R-:W-:Y:S01]  /*36b0*/  LOP3.LUT R91, R91, 0xffff0000, RZ, 0xc0, !PT ;  /* 0xffff00005b5b7812 */ /* 0x000fe200078ec0ff */
[C---:B------:R-:W-:Y:S01]  /*36c0*/  FFMA.FTZ R8, R12.reuse, R83, -R9 ;  /* 0x000000530c087223 */ /* 0x040fe20000010809 */
[----:B------:R-:W-:Y:S01]  /*36d0*/  LOP3.LUT R85, R85, 0xffff0000, RZ, 0xc0, !PT ;  /* 0xffff000055557812 */ /* 0x000fe200078ec0ff */
[----:B------:R-:W-:Y:S01]  /*36e0*/  FFMA.FTZ R5, R12, R13, R5 ;  /* 0x0000000d0c057223 */ /* 0x000fe20000010005 */
        /* <DEDUP_REMOVED lines=18> */
[----:B------:R-:W-:-:S02]  /*3810*/  F2FP.BF16.F32.PACK_AB R35, R35, R84 ;  /* 0x000000542323723e */ /* 0x000fc400000010ff */
[----:B------:R-:W-:-:S07]  /*3820*/  F2FP.BF16.F32.PACK_AB R32, R5, R10 ;  /* 0x0000000a0520723e */ /* 0x000fce00000010ff */
.L_x_3142:
[----:B------:R-:W-:Y:S05]  /*3830*/  BSYNC B1 ;  /* 0x0000000000017941 */ /* 0x000fea0003800000 */
.L_x_3141:
[----:B-1----:R3:W-:Y:S01]  /*3840*/  STG.E.128 desc[UR40][R80.64], R12 ;  /* 0x0000000c50007986 */ /* 0x0027e2000c101d28 */
[----:B------:R-:W-:-:S13]  /*3850*/  ISETP.GE.AND P5, PT, R58, R65, PT ;  /* 0x000000413a00720c */ /* 0x000fda0003fa6270 */
[----:B------:R-:W-:Y:S05]  /*3860*/  @P5 BRA `(.L_x_3131) ;  /* 0x00000000007c5947 */ /* 0x000fea0003800000 */
[--C-:B------:R-:W-:Y:S02]  /*3870*/  SHF.R.S32.HI R5, RZ, 0x1f, R58.reuse ;  /* 0x0000001fff057819 */ /* 0x100fe4000001143a */
[----:B------:R-:W-:-:S04]  /*3880*/  IADD3 R58, P5, P6, R44, R78, R58 ;  /* 0x0000004e2c3a7210 */ /* 0x000fc80007ebe03a */
[----:B------:R-:W-:Y:S02]  /*3890*/  IADD3.X R5, R0, R97, R5, P5, P6 ;  /* 0x0000006100057210 */ /* 0x000fe40002fec405 */
[----:B------:R-:W-:-:S04]  /*38a0*/  LEA R4, P5, R58, R46, 0x1 ;  /* 0x0000002e3a047211 */ /* 0x000fc800078a08ff */
[----:B------:R-:W-:-:S05]  /*38b0*/  LEA.HI.X R5, R58, R47, R5, 0x1, P5 ;  /* 0x0000002f3a057211 */ /* 0x000fca00028f0c05 */
[----:B--2---:R4:W-:Y:S01]  /*38c0*/  STG.E.128 desc[UR40][R4.64], R32 ;  /* 0x0000002004007986 */ /* 0x0049e2000c101d28 */
[----:B------:R-:W-:Y:S05]  /*38d0*/  BRA `(.L_x_3131) ;  /* 0x0000000000607947 */ /* 0x000fea0003800000 */
.L_x_3124:
[----:B------:R-:W-:-:S13]  /*38e0*/  ISETP.NE.AND P0, PT, R184, 0x3, PT ;  /* 0x00000003b800780c */ /* 0x000fda0003f05270 */
[----:B------:R-:W-:Y:S05]  /*38f0*/  @!P0 BRA `(.L_x_3143) ;  /* 0x0000000000048947 */ /* 0x000fea0003800000 */
[----:B------:R-:W-:Y:S01]  /*3900*/  BPT.TRAP 0x1 ;  /* 0x000000040000795c */ /* 0x000fe20000300000 */
.L_x_3143:
        /* <DEDUP_REMOVED lines=8> */
.L_x_3340:
[----:B------:R-:W-:Y:S05]  /*3990*/  BSYNC B1 ;  /* 0x0000000000017941 */ /* 0x000fea0003800000 */
.L_x_3144:
[----:B------:R-:W-:Y:S05]  /*39a0*/  @P1 BRA `(.L_x_3131) ;  /* 0x00000000002c1947 */ /* 0x000fea0003800000 */
[----:B------:R-:W-:Y:S01]  /*39b0*/  @!P3 LOP3.LUT P5, RZ, R186, 0x4, RZ, 0xc0, !PT ;  /* 0x00000004baffb812 */ /* 0x000fe200078ac0ff */
[----:B------:R-:W-:Y:S01]  /*39c0*/  @!P3 VIADD R4, R68, 0x20 ;  /* 0x000000204404b836 */ /* 0x000fe20000000000 */
[----:B------:R-:W-:Y:S02]  /*39d0*/  PLOP3.LUT P6, PT, PT, PT, PT, 0x8, 0x0 ;  /* 0x000000000000781c */ /* 0x000fe40003fce170 */
[----:B------:R-:W-:-:S13]  /*39e0*/  @!P3 PLOP3.LUT P6, PT, P5, PT, PT, 0x80, 0x0 ;  /* 0x000000000000b81c */ /* 0x000fda0002fcf070 */
[----:B------:R-:W-:-:S05]  /*39f0*/  @P6 IADD3 R4, R68, -0x20, RZ ;  /* 0xffffffe044046810 */ /* 0x000fca0007ffe0ff */
[----:B------:R-:W-:Y:S02]  /*3a00*/  @!P3 IMAD.IADD R33, R33, 0x1, R4 ;  /* 0x000000012121b824 */ /* 0x000fe400078e0204 */
[----:B------:R-:W1:Y:S02]  /*3a10*/  @!P4 LDS.128 R4, [R32+0x22400] ;  /* 0x022400002004c984 */ /* 0x000e640000000c00 */
[----:B------:R-:W-:-:S06]  /*3a20*/  @!P3 IMAD R8, R33, 0x2, R2 ;  /* 0x000000022108b824 */ /* 0x000fcc00078e0202 */
[----:B------:R-:W2:Y:S04]  /*3a30*/  @!P3 LDS.128 R8, [R8+0x22400] ;  /* 0x022400000808b984 */ /* 0x000ea80000000c00 */
[----:B-1----:R1:W-:Y:S04]  /*3a40*/  @!P4 STG.E.128 desc[UR40][R12.64], R4 ;  /* 0x000000040c00c986 */ /* 0x0023e8000c101d28 */
[----:B--2---:R1:W-:Y:S02]  /*3a50*/  @!P3 STG.E.128 desc[UR40][R12.64+0x40], R8 ;  /* 0x000040080c00b986 */ /* 0x0043e4000c101d28 */
.L_x_3131:
[----:B------:R-:W-:Y:S05]  /*3a60*/  BSYNC B0 ;  /* 0x0000000000007941 */ /* 0x000fea0003800000 */
.L_x_3123:
[----:B-1--4-:R-:W1:Y:S01]  /*3a70*/  S2R R4, SR_TID.X ;  /* 0x0000000000047919 */ /* 0x012e620000002100 */
[----:B------:R-:W-:Y:S01]  /*3a80*/  @!PT LDS RZ, [RZ] ;  /* 0x00000000fffff984 */ /* 0x000fe20000000800 */
[----:B------:R-:W-:Y:S01]  /*3a90*/  @!PT LDS RZ, [RZ] ;  /* 0x00000000fffff984 */ /* 0x000fe20000000800 */
[----:B------:R-:W-:Y:S01]  /*3aa0*/  @!PT LDS RZ, [RZ] ;  /* 0x00000000fffff984 */ /* 0x000fe20000000800 */
[----:B------:R-:W-:Y:S01]  /*3ab0*/  @!PT LDS RZ, [RZ] ;  /* 0x00000000fffff984 */ /* 0x000fe20000000800 */
[----:B------:R4:W-:Y:S06]  /*3ac0*/  MEMBAR.ALL.CTA ;  /* 0x0000000000007992 */ /* 0x0009ec0000008000 */
[----:B----4-:R-:W4:Y:S01]  /*3ad0*/  FENCE.VIEW.ASYNC.S ;  /* 0x00000000000073c6 */ /* 0x010f220000000000 */
[----:B------:R-:W-:Y:S05]  /*3ae0*/  WARPSYNC.ALL ;  /* 0x0000000000007948 */ /* 0x000fea0003800000 */
[----:B------:R-:W-:Y:S01]  /*3af0*/  BSSY B0, `(.L_x_3146) ;  /* 0x0000009000007945 */ /* 0x000fe20003800000 */
[----:B-1----:R-:W-:Y:S01]  /*3b00*/  LOP3.LUT R4, R4, 0x7f, RZ, 0xc0, !PT ;  /* 0x0000007f04047812 */ /* 0x002fe200078ec0ff */
[----:B----4-:R1:W-:Y:S03]  /*3b10*/  BAR.SYNC.DEFER_BLOCKING R62, 0x80 ;  /* 0x0002003e0000751d */ /* 0x0103e60000010000 */
[----:B------:R-:W-:-:S13]  /*3b20*/  ISETP.NE.AND P5, PT, R4, RZ, PT ;  /* 0x000000ff0400720c */ /* 0x000fda0003fa5270 */
[----:B------:R-:W-:-:S05]  /*3b30*/  @!P5 VIADD R4, R74, 0x28ca0 ;  /* 0x00028ca04a04d836 */ /* 0x000fca0000000000 */
[----:B------:R-:W-:-:S04]  /*3b40*/  @!P5 PRMT R4, RZ, 0x654, R4 ;  /* 0x00000654ff04d816 */ /* 0x000fc80000000004 */
[----:B------:R1:W-:Y:S01]  /*3b50*/  @!P5 SYNCS.ARRIVE.TRANS64.RED.A1T0 RZ, [R4+URZ], RZ ;  /* 0x000000ff04ffd9a7 */ /* 0x0003e2000810043f */
[----:B------:R-:W-:Y:S05]  /*3b60*/  @!P0 BRA `(.L_x_3147) ;  /* 0x0000000000048947 */ /* 0x000fea0003800000 */
[----:B------:R-:W-:Y:S01]  /*3b70*/  BPT.TRAP 0x1 ;  /* 0x000000040000795c */ /* 0x000fe20000300000 */
.L_x_3147:
[----:B------:R-:W-:Y:S05]  /*3b80*/  BSYNC B0 ;  /* 0x0000000000007941 */ /* 0x000fea0003800000 */
.L_x_3146:
[----:B------:R-:W4:Y:S01]  /*3b90*/  SYNCS.PHASECHK.TRANS64.TRYWAIT P0, [R74+URZ+0x28cb0], R59 ;  /* 0x028cb03b4a0075a7 */ /* 0x000f22000800017f */
[----:B------:R-:W-:Y:S04]  /*3ba0*/  BSSY B0, `(.L_x_3148) ;  /* 0x0000002000007945 */ /* 0x000fe80003800000 */
[----:B----4-:R-:W-:Y:S05]  /*3bb0*/  @!P0 BRA `(.L_x_3149) ;  /* 0x0000010800b48947 */ /* 0x010fea0003800000 */
.L_x_3341:
[----:B------:R-:W-:Y:S05]  /*3bc0*/  BSYNC B0 ;  /* 0x0000000000007941 */ /* 0x000fea0003800000 */
.L_x_3148:
[----:B------:R-:W-:Y:S04]  /*3bd0*/  BSSY B0, `(.L_x_3150) ;  /* 0x0000052000007945 */ /* 0x000fe80003800000 */
[----:B------:R-:W-:Y:S05]  /*3be0*/  @P1 BRA `(.L_x_3151) ;  /* 0x0000000400401947 */ /* 0x000fea0003800000 */
[----:B-1----:R-:W-:Y:S01]  /*3bf0*/  IMAD.WIDE R4, R51, 0x40, R48 ;  /* 0x0000004033047825 */ /* 0x002fe200078e0230 */
[----:B------:R-:W-:Y:S01]  /*3c00*/  ULDC.64 UR4, c[0x0][0x318] ;  /* 0x0000c60000047ab9 */ /* 0x000fe20000000a00 */
[----:B------:R-:W-:Y:S02]  /*3c10*/  LOP3.LUT P0, RZ, R186, 0x4, RZ, 0xc0, !PT ;  /* 0x00000004baff7812 */ /* 0x000fe4000780c0ff */
[----:B------:R-:W-:Y:S02]  /*3c20*/  IMAD R5, R5, UR4, RZ ;  /* 0x0000000405057c24 */ /* 0x000fe4000f8e02ff */
[----:B------:R-:W-:Y:S02]  /*3c30*/  IMAD.MOV.U32 R6, RZ, RZ, R40 ;  /* 0x000000ffff067224 */ /* 0x000fe400078e0028 */
[----:B------:R-:W-:Y:S02]  /*3c40*/  IMAD.MOV.U32 R7, RZ, RZ, R77 ;  /* 0x000000ffff077224 */ /* 0x000fe400078e004d */
[----:B------:R-:W-:-:S02]  /*3c50*/  IMAD R5, R4, UR5, R5 ;  /* 0x0000000504057c24 */ /* 0x000fc4000f8e0205 */
[----:B------:R-:W-:Y:S01]  /*3c60*/  IMAD.WIDE.U32 R6, R4, UR4, R6 ;  /* 0x0000000404067c25 */ /* 0x000fe2000f8e0006 */
[----:B------:R-:W-:Y:S01]  /*3c70*/  ULDC.64 UR4, c[0x0][0x308] ;  /* 0x0000c20000047ab9 */ /* 0x000fe20000000a00 */
[----:B------:R-:W-:Y:S02]  /*3c80*/  IADD3 R4, R16, 0x40, RZ ;  /* 0x0000004010047810 */ /* 0x000fe40007ffe0ff */
[----:B------:R-:W-:Y:S01]  /*3c90*/  IMAD R9, R19, 0x8000, R68 ;  /* 0x0000800013097824 */ /* 0x000fe200078e0244 */
[C---:B------:R-:W-:Y:S01]  /*3ca0*/  LEA R58, P1, R6.reuse, UR4, 0x1 ;  /* 0x00000004063a7c11 */ /* 0x040fe2000f8208ff */
[----:B------:R-:W-:Y:S01]  /*3cb0*/  IMAD.IADD R5, R7, 0x1, R5 ;  /* 0x0000000107057824 */ /* 0x000fe200078e0205 */
[----:B------:R-:W-:Y:S01]  /*3cc0*/  ULDC UR4, c[0x0][0x310] ;  /* 0x0000c40000047ab9 */ /* 0x000fe20000000800 */
[C---:B------:R-:W-:Y:S02]  /*3cd0*/  VIADD R79, R9.reuse, 0x20 ;  /* 0x00000020094f7836 */ /* 0x040fe40000000000 */
[C---:B------:R-:W-:Y:S01]  /*3ce0*/  @P0 VIADD R79, R9.reuse, 0xffffffe0 ;  /* 0xffffffe0094f0836 */ /* 0x040fe20000000000 */
[----:B0---4-:R-:W-:Y:S01]  /*3cf0*/  LEA.HI.X R59, R6, UR5, R5, 0x1, P1 ;  /* 0x00000005063b7c11 */ /* 0x011fe200088f0c05 */
[----:B---3--:R-:W-:Y:S01]  /*3d00*/  IMAD R81, R9, 0x2, R2 ;  /* 0x0000000209517824 */ /* 0x008fe200078e0202 */
[C---:B------:R-:W-:Y:S01]  /*3d10*/  ISETP.GE.AND P1, PT, R16.reuse, UR4, PT ;  /* 0x0000000410007c0c */ /* 0x040fe2000bf26270 */
[----:B------:R-:W-:Y:S01]  /*3d20*/  VIADD R12, R16, 0x80 ;  /* 0x00000080100c7836 */ /* 0x000fe20000000000 */
[----:B------:R-:W-:Y:S01]  /*3d30*/  ISETP.GE.AND P0, PT, R4, UR4, PT ;  /* 0x0000000404007c0c */ /* 0x000fe2000bf06270 */
[----:B------:R-:W-:-:S02]  /*3d40*/  VIADD R13, R16, 0xc0 ;  /* 0x000000c0100d7836 */ /* 0x000fc40000000000 */
[C---:B------:R-:W-:Y:S02]  /*3d50*/  VIADD R78, R16.reuse, 0x100 ;  /* 0x00000100104e7836 */ /* 0x040fe40000000000 */
[----:B------:R-:W-:-:S06]  /*3d60*/  VIADD R80, R16, 0x140 ;  /* 0x0000014010507836 */ /* 0x000fcc0000000000 */
[----:B------:R-:W0:Y:S04]  /*3d70*/  @!P1 LDS.128 R4, [R81+0x400] ;  /* 0x0004000051049984 */ /* 0x000e280000000c00 */
[----:B------:R-:W1:Y:S04]  /*3d80*/  @!P0 LDS.128 R8, [R81+0x2400] ;  /* 0x0024000051088984 */ /* 0x000e680000000c00 */
[----:B0-----:R-:W-:Y:S01]  /*3d90*/  @!P1 STG.E.128 desc[UR40][R58.64], R4 ;  /* 0x000000043a009986 */ /* 0x001fe2000c101d28 */
[----:B------:R-:W-:-:S03]  /*3da0*/  ISETP.GE.AND P1, PT, R12, UR4, PT ;  /* 0x000000040c007c0c */ /* 0x000fc6000bf26270 */
[----:B-1----:R-:W-:Y:S01]  /*3db0*/  @!P0 STG.E.128 desc[UR40][R58.64+0x80], R8 ;  /* 0x000080083a008986 */ /* 0x002fe2000c101d28 */
[----:B------:R-:W-:-:S09]  /*3dc0*/  ISETP.GE.AND P0, PT, R13, UR4, PT ;  /* 0x000000040d007c0c */ /* 0x000fd2000bf06270 */
[----:B------:R-:W0:Y:S04]  /*3dd0*/  @!P1 LDS.128 R12, [R81+0x4400] ;  /* 0x00440000510c9984 */ /* 0x000e280000000c00 */
[----:B--2---:R-:W1:Y:S04]  /*3de0*/  @!P0 LDS.128 R32, [R81+0x6400] ;  /* 0x0064000051208984 */ /* 0x004e680000000c00 */
[----:B0-----:R-:W-:Y:S01]  /*3df0*/  @!P1 STG.E.128 desc[UR40][R58.64+0x100], R12 ;  /* 0x0001000c3a009986 */ /* 0x001fe2000c101d28 */
[----:B------:R-:W-:Y:S01]  /*3e00*/  ISETP.GE.AND P1, PT, R78, UR4, PT ;  /* 0x000000044e007c0c */ /* 0x000fe2000bf26270 */
[----:B------:R-:W-:-:S02]  /*3e10*/  VIADD R78, R16, 0x180 ;  /* 0x00000180104e7836 */ /* 0x000fc40000000000 */
[----:B-1----:R-:W-:Y:S01]  /*3e20*/  @!P0 STG.E.128 desc[UR40][R58.64+0x180], R32 ;  /* 0x000180203a008986 */ /* 0x002fe2000c101d28 */
[----:B------:R-:W-:Y:S01]  /*3e30*/  ISETP.GE.AND P0, PT, R80, UR4, PT ;  /* 0x0000000450007c0c */ /* 0x000fe2000bf06270 */
[----:B------:R-:W-:-:S08]  /*3e40*/  VIADD R80, R16, 0x1c0 ;  /* 0x000001c010507836 */ /* 0x000fd00000000000 */
[----:B------:R-:W0:Y:S04]  /*3e50*/  @!P1 LDS.128 R4, [R81+0x8400] ;  /* 0x0084000051049984 */ /* 0x000e280000000c00 */
[----:B------:R-:W1:Y:S04]  /*3e60*/  @!P0 LDS.128 R8, [R81+0xa400] ;  /* 0x00a4000051088984 */ /* 0x000e680000000c00 */
[----:B0-----:R-:W-:Y:S01]  /*3e70*/  @!P1 STG.E.128 desc[UR40][R58.64+0x200], R4 ;  /* 0x000200043a009986 */ /* 0x001fe2000c101d28 */
[----:B------:R-:W-:Y:S02]  /*3e80*/  ISETP.GE.AND P1, PT, R78, UR4, PT ;  /* 0x000000044e007c0c */ /* 0x000fe4000bf26270 */
[----:B------:R-:W-:Y:S01]  /*3e90*/  IADD3 R78, R16, 0x60, RZ ;  /* 0x00000060104e7810 */ /* 0x000fe20007ffe0ff */
[----:B-1----:R-:W-:Y:S01]  /*3ea0*/  @!P0 STG.E.128 desc[UR40][R58.64+0x280], R8 ;  /* 0x000280083a008986 */ /* 0x002fe2000c101d28 */
[----:B------:R-:W-:Y:S01]  /*3eb0*/  ISETP.GE.AND P0, PT, R80, UR4, PT ;  /* 0x0000000450007c0c */ /* 0x000fe2000bf06270 */
[----:B------:R-:W-:-:S02]  /*3ec0*/  IMAD R80, R79, 0x2, R2 ;  /* 0x000000024f507824 */ /* 0x000fc400078e0202 */
[----:B------:R-:W-:-:S06]  /*3ed0*/  VIADD R79, R16, 0xe0 ;  /* 0x000000e0104f7836 */ /* 0x000fcc0000000000 */
[----:B------:R-:W0:Y:S04]  /*3ee0*/  @!P1 LDS.128 R12, [R81+0xc400] ;  /* 0x00c40000510c9984 */ /* 0x000e280000000c00 */
[----:B------:R-:W1:Y:S04]  /*3ef0*/  @!P0 LDS.128 R32, [R81+0xe400] ;  /* 0x00e4000051208984 */ /* 0x000e680000000c00 */
[----:B0-----:R-:W-:Y:S01]  /*3f00*/  @!P1 STG.E.128 desc[UR40][R58.64+0x300], R12 ;  /* 0x0003000c3a009986 */ /* 0x001fe2000c101d28 */
[----:B------:R-:W-:-:S03]  /*3f10*/  ISETP.GE.AND P1, PT, R82, UR4, PT ;  /* 0x0000000452007c0c */ /* 0x000fc6000bf26270 */
[----:B-1----:R-:W-:Y:S01]  /*3f20*/  @!P0 STG.E.128 desc[UR40][R58.64+0x380], R32 ;  /* 0x000380203a008986 */ /* 0x002fe2000c101d28 */
[----:B------:R-:W-:Y:S01]  /*3f30*/  ISETP.GE.AND P0, PT, R78, UR4, PT ;  /* 0x000000044e007c0c */ /* 0x000fe2000bf06270 */
[----:B------:R-:W-:-:S08]  /*3f40*/  VIADD R78, R16, 0xa0 ;  /* 0x000000a0104e7836 */ /* 0x000fd00000000000 */
[----:B------:R-:W0:Y:S04]  /*3f50*/  @!P1 LDS.128 R4, [R80+0x400] ;  /* 0x0004000050049984 */ /* 0x000e280000000c00 */
[----:B------:R-:W1:Y:S04]  /*3f60*/  @!P0 LDS.128 R8, [R80+0x2400] ;  /* 0x0024000050088984 */ /* 0x000e680000000c00 */
        /* <DEDUP_REMOVED lines=24> */
.L_x_3151:
[----:B------:R-:W-:Y:S05]  /*40f0*/  BSYNC B0 ;  /* 0x0000000000007941 */ /* 0x000fea0003800000 */
.L_x_3150:
[----:B------:R-:W-:Y:S01]  /*4100*/  @!PT LDS RZ, [RZ] ;  /* 0x00000000fffff984 */ /* 0x000fe20000000800 */
[----:B------:R-:W-:Y:S01]  /*4110*/  @!PT LDS RZ, [RZ] ;  /* 0x00000000fffff984 */ /* 0x000fe20000000800 */
[----:B------:R-:W-:Y:S01]  /*4120*/  @!PT LDS RZ, [RZ] ;  /* 0x00000000fffff984 */ /* 0x000fe20000000800 */
[----:B------:R-:W-:Y:S01]  /*4130*/  @!PT LDS RZ, [RZ] ;  /* 0x00000000fffff984 */ /* 0x000fe20000000800 */
[----:B------:R5:W-:Y:S06]  /*4140*/  MEMBAR.ALL.CTA ;  /* 0x0000000000007992 */ /* 0x000bec0000008000 */
[----:B-----5:R-:W5:Y:S01]  /*4150*/  FENCE.VIEW.ASYNC.S ;  /* 0x00000000000073c6 */ /* 0x020f620000000000 */
[----:B0---4-:R-:W-:Y:S01]  /*4160*/  @!P5 VIADD R74, R74, 0x28cc0 ;  /* 0x00028cc04a4ad836 */ /* 0x011fe20000000000 */
[----:B------:R-:W-:Y:S01]  /*4170*/  IADD3 R19, R19, 0x1, RZ ;  /* 0x0000000113137810 */ /* 0x000fe20007ffe0ff */
[----:B-----5:R4:W-:Y:S03]  /*4180*/  BAR.SYNC.DEFER_BLOCKING R62, 0x80 ;  /* 0x0002003e0000751d */ /* 0x0209e60000010000 */
[----:B------:R-:W-:-:S02]  /*4190*/  ISETP.NE.AND P1, PT, R19, 0x2, PT ;  /* 0x000000021300780c */ /* 0x000fc40003f25270 */
[----:B------:R-:W-:Y:S02]  /*41a0*/  @!P5 PRMT R74, RZ, 0x654, R74 ;  /* 0x00000654ff4ad816 */ /* 0x000fe4000000004a */
[----:B-1----:R-:W-:Y:S02]  /*41b0*/  SEL R4, RZ, 0x1, P1 ;  /* 0x00000001ff047807 */ /* 0x002fe40000800000 */
[----:B------:R-:W-:Y:S02]  /*41c0*/  PLOP3.LUT P0, PT, PT, PT, PT, 0x8, 0x0 ;  /* 0x000000000000781c */ /* 0x000fe40003f0e170 */
[----:B------:R-:W-:Y:S02]  /*41d0*/  LOP3.LUT R185, R185, R4, RZ, 0x3c, !PT ;  /* 0x00000004b9b97212 */ /* 0x000fe400078e3cff */
[----:B------:R-:W-:Y:S01]  /*41e0*/  SEL R19, R19, RZ, P1 ;  /* 0x000000ff13137207 */ /* 0x000fe20000800000 */
[----:B------:R4:W-:Y:S01]  /*41f0*/  @!P5 SYNCS.ARRIVE.TRANS64.RED.A1T0 RZ, [R74+URZ], RZ ;  /* 0x000000ff4affd9a7 */ /* 0x0009e2000810043f */
[----:B------:R-:W-:Y:S07]  /*4200*/  @P2 BRA `(.L_x_3152) ;  /* 0xffffffdc00c42947 */ /* 0x000fee000383ffff */
.L_x_3118:
[----:B------:R-:W2:Y:S01]  /*4210*/  LDL R4, [R1] ;  /* 0x0000000001047983 */ /* 0x000ea20000100800 */
        /* <DEDUP_REMOVED lines=25> */
[----:B---3--:R-:W-:Y:S02]  /*43b0*/  CS2R R80, SRZ ;  /* 0x0000000000507805 */ /* 0x008fe4000001ff00 */
        /* <DEDUP_REMOVED lines=17> */
[----:B----4-:R-:W-:Y:S02]  /*44d0*/  CS2R R74, SRZ ;  /* 0x00000000004a7805 */ /* 0x010fe4000001ff00 */
        /* <DEDUP_REMOVED lines=13> */
[----:B--2---:R-:W-:Y:S02]  /*45b0*/  CS2R R32, SRZ ;  /* 0x0000000000207805 */ /* 0x004fe4000001ff00 */
[----:B------:R-:W-:Y:S02]  /*45c0*/  CS2R R174, SRZ ;  /* 0x0000000000ae7805 */ /* 0x000fe4000001ff00 */
[----:B------:R-:W-:Y:S02]  /*45d0*/  CS2R R38, SRZ ;  /* 0x0000000000267805 */ /* 0x000fe4000001ff00 */
[----:B------:R-:W-:Y:S01]  /*45e0*/  CS2R R176, SRZ ;  /* 0x0000000000b07805 */ /* 0x000fe2000001ff00 */
[----:B------:R-:W-:Y:S01]  /*45f0*/  IMAD.MOV.U32 R35, RZ, RZ, RZ ;  /* 0x000000ffff237224 */ /* 0x000fe200078e00ff */
[----:B------:R-:W-:Y:S01]  /*4600*/  CS2R R28, SRZ ;  /* 0x00000000001c7805 */ /* 0x000fe2000001ff00 */
[----:B------:R-:W-:-:S02]  /*4610*/  IMAD.MOV.U32 R178, RZ, RZ, RZ ;  /* 0x000000ffffb27224 */ /* 0x000fc400078e00ff */
[----:B------:R-:W-:Y:S02]  /*4620*/  IMAD.MOV.U32 R31, RZ, RZ, RZ ;  /* 0x000000ffff1f7224 */ /* 0x000fe400078e00ff */
[----:B------:R-:W-:Y:S02]  /*4630*/  IMAD.MOV.U32 R7, RZ, RZ, RZ ;  /* 0x000000ffff077224 */ /* 0x000fe400078e00ff */
[----:B------:R-:W-:Y:S02]  /*4640*/  IMAD.MOV.U32 R180, RZ, RZ, RZ ;  /* 0x000000ffffb47224 */ /* 0x000fe400078e00ff */
[----:B------:R-:W-:Y:S02]  /*4650*/  IMAD.MOV.U32 R0, RZ, RZ, RZ ;  /* 0x000000ffff007224 */ /* 0x000fe400078e00ff */
[----:B------:R-:W-:Y:S01]  /*4660*/  IMAD.MOV.U32 R5, RZ, RZ, RZ ;  /* 0x000000ffff057224 */ /* 0x000fe200078e00ff */
[----:B------:R-:W-:Y:S01]  /*4670*/  ISETP.NE.AND P1, PT, R4, 0x1, PT ;  /* 0x000000010400780c */ /* 0x000fe20003f25270 */
[----:B------:R-:W-:-:S12]  /*4680*/  @P0 BRA `(.L_x_3154) ;  /* 0x0000000000080947 */ /* 0x000fd80003800000 */
[----:B------:R-:W0:Y:S02]  /*4690*/  FENCE.VIEW.ASYNC.G ;  /* 0x00000000000073c6 */ /* 0x000e240000000100 */
[----:B0-----:R-:W-:Y:S06]  /*46a0*/  BAR.ARV 0xc, 0x120 ;  /* 0x0304800000007b1d */ /* 0x001fec0000002000 */
.L_x_3154:
[----:B------:R-:W-:Y:S05]  /*46b0*/  BSYNC B0 ;  /* 0x0000000000007941 */ /* 0x000fea0003800000 */
.L_x_3153:
[----:B------:R-:W-:Y:S01]  /*46c0*/  BSSY B7, `(.L_x_3155) ;  /* 0x00007a0000077945 */ /* 0x000fe20003800000 */
[----:B------:R-:W-:Y:S01]  /*46d0*/  MOV R179, RZ ;  /* 0x000000ff00b37202 */ /* 0x000fe20000000f00 */
[----:B------:R-:W-:Y:S02]  /*46e0*/  IMAD.MOV.U32 R181, RZ, RZ, RZ ;  /* 0x000000ffffb57224 */ /* 0x000fe400078e00ff */
[----:B------:R-:W-:Y:S05]  /*46f0*/  @!P1 BRA `(.L_x_3156) ;  /* 0x0000001800b89947 */ /* 0x000fea0003800000 */
[----:B------:R-:W-:Y:S02]  /*4700*/  ISETP.GE.AND P1, PT, R168, 0x1, PT ;  /* 0x00000001a800780c */ /* 0x000fe40003f26270 */
[----:B------:R-:W-:-:S11]  /*4710*/  PLOP3.LUT P0, PT, PT, PT, PT, 0x80, 0x0 ;  /* 0x000000000000781c */ /* 0x000fd60003f0f070 */
[----:B------:R-:W-:Y:S05]  /*4720*/  @!P1 BRA `(.L_x_3157) ;  /* 0x0000007800649947 */ /* 0x000fea0003800000 */
[----:B------:R-:W0:Y:S01]  /*4730*/  SHFL.IDX PT, R0, R206, RZ, 0x1f ;  /* 0x00001fffce007589 */ /* 0x000e2200000e0000 */
[----:B------:R-:W-:Y:S02]  /*4740*/  ISETP.NE.AND P0, PT, R184, 0x3, PT ;  /* 0x00000003b800780c */ /* 0x000fe40003f05270 */
[----:B0-----:R-:W-:-:S04]  /*4750*/  LEA.HI R3, R0, R0, RZ, 0x1 ;  /* 0x0000000000037211 */ /* 0x001fc800078f08ff */
[----:B------:R-:W-:-:S05]  /*4760*/  LOP3.LUT R3, R3, 0x1fffe, RZ, 0xc0, !PT ;  /* 0x0001fffe03037812 */ /* 0x000fca00078ec0ff */
[----:B------:R-:W-:-:S04]  /*4770*/  IMAD.IADD R3, R0, 0x1, -R3 ;  /* 0x0000000100037824 */ /* 0x000fc800078e0a03 */
[----:B------:R-:W-:-:S04]  /*4780*/  IMAD R3, R3, 0x8000, R2 ;  /* 0x0000800003037824 */ /* 0x000fc800078e0202 */
[----:B------:R-:W-:-:S05]  /*4790*/  VIADD R3, R3, 0x400 ;  /* 0x0000040003037836 */ /* 0x000fca0000000000 */
[----:B------:R-:W-:-:S04]  /*47a0*/  SHF.R.U32.HI R3, RZ, 0x4, R3 ;  /* 0x00000004ff037819 */ /* 0x000fc80000011603 */
[----:B------:R-:W-:-:S04]  /*47b0*/  LOP3.LUT R3, R3, 0x3fff, RZ, 0xc0, !PT ;  /* 0x00003fff03037812 */ /* 0x000fc800078ec0ff */
[----:B------:R-:W-:Y:S01]  /*47c0*/  LOP3.LUT R15, R3, 0x2000000, RZ, 0xfc, !PT ;  /* 0x02000000030f7812 */ /* 0x000fe200078efcff */
[----:B------:R-:W-:Y:S06]  /*47d0*/  @!P0 BRA `(.L_x_3158) ;  /* 0x0000000000048947 */ /* 0x000fec0003800000 */
[----:B------:R-:W-:Y:S01]  /*47e0*/  BPT.TRAP 0x1 ;  /* 0x000000040000795c */ /* 0x000fe20000300000 */
.L_x_3158:
[----:B------:R-:W-:Y:S01]  /*47f0*/  IMAD R8, R18, 0x8, R2 ;  /* 0x0000000812087824 */ /* 0x000fe200078e0202 */
[----:B------:R-:W-:Y:S01]  /*4800*/  SHF.L.U32 R3, R22, 0x1f, RZ ;  /* 0x0000001f16037819 */ /* 0x000fe200000006ff */
[----:B------:R-:W-:Y:S01]  /*4810*/  VIADD R0, R2, 0x26800 ;  /* 0x0002680002007836 */ /* 0x000fe20000000000 */
[----:B------:R-:W-:Y:S01]  /*4820*/  BSSY B0, `(.L_x_3159) ;  /* 0x0000008000007945 */ /* 0x000fe20003800000 */
[----:B------:R-:W-:Y:S01]  /*4830*/  IMAD R4, R18, 0x1000, R15 ;  /* 0x0000100012047824 */ /* 0x000fe200078e020f */
[----:B------:R-:W0:Y:S01]  /*4840*/  SYNCS.PHASECHK.TRANS64.TRYWAIT P0, [R8+URZ+0x28c50], R3 ;  /* 0x028c5003080075a7 */ /* 0x000e22000800017f */
[----:B------:R-:W-:Y:S01]  /*4850*/  IMAD.MOV.U32 R5, RZ, RZ, 0x40000040 ;  /* 0x40000040ff057424 */ /* 0x000fe200078e00ff */
[----:B------:R-:W-:-:S04]  /*4860*/  SHF.R.U32.HI R0, RZ, 0x4, R0 ;  /* 0x00000004ff007819 */ /* 0x000fc80000011600 */
[----:B------:R-:W-:-:S04]  /*4870*/  LOP3.LUT R0, R0, 0x3fff, RZ, 0xc0, !PT ;  /* 0x00003fff00007812 */ /* 0x000fc800078ec0ff */
[----:B------:R-:W-:Y:S01]  /*4880*/  LOP3.LUT R0, R0, 0x10000, RZ, 0xfc, !PT ;  /* 0x0001000000007812 */ /* 0x000fe200078efcff */
[----:B0-----:R-:W-:Y:S06]  /*4890*/  @!P0 BRA `(.L_x_3160) ;  /* 0x000000fc00908947 */ /* 0x001fec0003800000 */
.L_x_3342:
[----:B------:R-:W-:Y:S05]  /*48a0*/  BSYNC B0 ;  /* 0x0000000000007941 */ /* 0x000fea0003800000 */
.L_x_3159:
[----:B------:R-:W-:Y:S01]  /*48b0*/  BAR.SYNC.DEFER_BLOCKING 0xe, 0x100 ;  /* 0x0384000000007b1d */ /* 0x000fe20000010000 */
[----:B------:R-:W-:Y:S01]  /*48c0*/  IMAD.MOV.U32 R7, RZ, RZ, 0x40000040 ;  /* 0x40000040ff077424 */ /* 0x000fe200078e00ff */
[----:B------:R-:W-:Y:S01]  /*48d0*/  MOV R6, R0 ;  /* 0x0000000000067202 */ /* 0x000fe20000000f00 */
[----:B------:R-:W-:Y:S01]  /*48e0*/  VIADD R10, R0, 0x2 ;  /* 0x00000002000a7836 */ /* 0x000fe20000000000 */
[----:B------:R-:W-:Y:S01]  /*48f0*/  R2UR UR6, R4 ;  /* 0x00000000040672ca */ /* 0x000fe200000e0000 */
[----:B------:R-:W-:Y:S01]  /*4900*/  IMAD.MOV.U32 R11, RZ, RZ, 0x40000040 ;  /* 0x40000040ff0b7424 */ /* 0x000fe200078e00ff */
[----:B------:R-:W-:Y:S01]  /*4910*/  R2UR UR7, R5 ;  /* 0x00000000050772ca */ /* 0x000fe200000e0000 */
[----:B------:R-:W-:Y:S01]  /*4920*/  VIADD R12, R0, 0x4 ;  /* 0x00000004000c7836 */ /* 0x000fe20000000000 */
[----:B------:R-:W-:Y:S01]  /*4930*/  R2UR UR4, R6 ;  /* 0x00000000060472ca */ /* 0x000fe200000e0000 */
[----:B------:R-:W-:Y:S01]  /*4940*/  VIADD R6, R4, 0x80 ;  /* 0x0000008004067836 */ /* 0x000fe20000000000 */
[----:B------:R-:W-:Y:S01]  /*4950*/  R2UR UR5, R7 ;  /* 0x00000000070572ca */ /* 0x000fe200000e0000 */
[----:B------:R-:W-:Y:S01]  /*4960*/  IMAD.MOV.U32 R7, RZ, RZ, 0x40000040 ;  /* 0x40000040ff077424 */ /* 0x000fe200078e00ff */
[----:B------:R-:W-:Y:S01]  /*4970*/  MOV R13, 0x40000040 ;  /* 0x40000040000d7802 */ /* 0x000fe20000000f00 */
[----:B------:R-:W-:Y:S01]  /*4980*/  IMAD.MOV.U32 R5, RZ, RZ, 0x40000040 ;  /* 0x40000040ff057424 */ /* 0x000fe200078e00ff */
[----:B------:R-:W1:Y:S01]  /*4990*/  S2R R9, SR_TID.X ;  /* 0x0000000000097919 */ /* 0x000e620000002100 */
[----:B------:R-:W-:Y:S01]  /*49a0*/  BSSY B0, `(.L_x_3161) ;  /* 0x00000f5000007945 */ /* 0x000fe20003800000 */
[----:B-----5:R-:W-:-:S07]  /*49b0*/  WARPGROUP.ARRIVE ;  /* 0x00000000000079c5 */ /* 0x020fce0000000000 */
[----:B------:R-:W-:Y:S01]  /*49c0*/  HGMMA.64x256x16.F32.BF16 R24, gdesc[UR4].tnspB, RZ, !UPT, gsb0 ;  /* 0x43e00000041879f0 */ /* 0x000fe2000c0018ff */
[----:B------:R-:W-:Y:S01]  /*49d0*/  R2UR UR6, R6 ;  /* 0x00000000060672ca */ /* 0x000fe200000e0000 */
[----:B------:R-:W-:Y:S01]  /*49e0*/  VIADD R6, R4, 0x100 ;  /* 0x0000010004067836 */ /* 0x000fe20000000000 */
[----:B------:R-:W-:Y:S01]  /*49f0*/  R2UR UR7, R7 ;  /* 0x00000000070772ca */ /* 0x000fe200000e0000 */
[----:B------:R-:W-:Y:S01]  /*4a00*/  IMAD.MOV.U32 R7, RZ, RZ, 0x40000040 ;  /* 0x40000040ff077424 */ /* 0x000fe200078e00ff */
[----:B------:R-:W-:Y:S02]  /*4a10*/  R2UR UR4, R10 ;  /* 0x000000000a0472ca */ /* 0x000fe400000e0000 */
[----:B------:R-:W-:Y:S02]  /*4a20*/  R2UR UR5, R11 ;  /* 0x000000000b0572ca */ /* 0x000fe400000e0000 */
[----:B-1----:R-:W-:-:S04]  /*4a30*/  LOP3.LUT R9, R9, 0x7f, RZ, 0xc0, !PT ;  /* 0x0000007f09097812 */ /* 0x002fc800078ec0ff */
[----:B------:R-:W-:Y:S01]  /*4a40*/  ISETP.NE.AND P0, PT, R9, RZ, PT ;  /* 0x000000ff0900720c */ /* 0x000fe20003f05270 */
[----:B------:R-:W-:Y:S02]  /*4a50*/  WARPGROUP.DEPBAR.LE gsb0, 0x0 ;  /* 0x00008000000079c5 */ /* 0x000fe40000010000 */
[----:B------:R-:W-:-:S12]  /*4a60*/  WARPGROUP.ARRIVE ;  /* 0x00000000000079c5 */ /* 0x000fd80000000000 */
[----:B------:R-:W-:Y:S01]  /*4a70*/  HGMMA.64x256x16.F32.BF16 R24, gdesc[UR4].tnspB, R24, gsb0 ;  /* 0x43e00000041879f0 */ /* 0x000fe20008001818 */
[----:B------:R-:W-:Y:S01]  /*4a80*/  R2UR UR6, R6 ;  /* 0x00000000060672ca */ /* 0x000fe200000e0000 */
[----:B------:R-:W-:Y:S01]  /*4a90*/  VIADD R6, R4, 0x180 ;  /* 0x0000018004067836 */ /* 0x000fe20000000000 */
[----:B------:R-:W-:Y:S01]  /*4aa0*/  R2UR UR7, R7 ;  /* 0x00000000070772ca */ /* 0x000fe200000e0000 */
[----:B------:R-:W-:Y:S01]  /*4ab0*/  VIADD R4, R0, 0x6 ;  /* 0x0000000600047836 */ /* 0x000fe20000000000 */
[----:B------:R-:W-:Y:S01]  /*4ac0*/  R2UR UR4, R12 ;  /* 0x000000000c0472ca */ /* 0x000fe200000e0000 */
[----:B------:R-:W-:Y:S01]  /*4ad0*/  IMAD.MOV.U32 R7, RZ, RZ, 0x40000040 ;  /* 0x40000040ff077424 */ /* 0x000fe200078e00ff */
[----:B------:R-:W-:Y:S01]  /*4ae0*/  R2UR UR5, R13 ;  /* 0x000000000d0572ca */ /* 0x000fe200000e0000 */
[----:B------:R-:W-:-:S05]  /*4af0*/  @!P0 VIADD R0, R8, 0x28c60 ;  /* 0x00028c6008008836 */ /* 0x000fca0000000000 */
[----:B------:R-:W-:Y:S01]  /*4b00*/  @!P0 PRMT R0, RZ, 0x654, R0 ;  /* 0x00000654ff008816 */ /* 0x000fe20000000000 */
[----:B------:R-:W-:Y:S02]  /*4b10*/  WARPGROUP.DEPBAR.LE gsb0, 0x0 ;  /* 0x00008000000079c5 */ /* 0x000fe40000010000 */
[----:B------:R-:W-:-:S12]  /*4b20*/  WARPGROUP.ARRIVE ;  /* 0x00000000000079c5 */ /* 0x000fd80000000000 */
[----:B------:R-:W-:Y:S01]  /*4b30*/  HGMMA.64x256x16.F32.BF16 R24, gdesc[UR4].tnspB, R24, gsb0 ;  /* 0x43e00000041879f0 */ /* 0x000fe20008001818 */
[----:B------:R-:W-:Y:S02]  /*4b40*/  R2UR UR6, R6 ;  /* 0x00000000060672ca */ /* 0x000fe400000e0000 */
[----:B------:R-:W-:Y:S02]  /*4b50*/  R2UR UR7, R7 ;  /* 0x00000000070772ca */ /* 0x000fe400000e0000 */
[----:B------:R-:W-:Y:S02]  /*4b60*/  R2UR UR4, R4 ;  /* 0x00000000040472ca */ /* 0x000fe400000e0000 */
[----:B------:R-:W-:Y:S01]  /*4b70*/  R2UR UR5, R5 ;  /* 0x00000000050572ca */ /* 0x000fe200000e0000 */
[----:B------:R-:W-:Y:S02]  /*4b80*/  WARPGROUP.DEPBAR.LE gsb0, 0x0 ;  /* 0x00008000000079c5 */ /* 0x000fe40000010000 */
[----:B------:R-:W-:-:S15]  /*4b90*/  WARPGROUP.ARRIVE ;  /* 0x00000000000079c5 */ /* 0x000fde0000000000 */
[----:B------:R-:W-:-:S03]  /*4ba0*/  NOP ;  /* 0x0000000000007918 */ /* 0x000fc60000000000 */
[----:B------:R-:W-:Y:S03]  /*4bb0*/  HGMMA.64x256x16.F32.BF16 R24, gdesc[UR4].tnspB, R24, gsb0 ;  /* 0x43e00000041879f0 */ /* 0x000fe60008001818 */
[----:B------:R-:W-:Y:S02]  /*4bc0*/  WARPGROUP.DEPBAR.LE gsb0, 0x0 ;  /* 0x00008000000079c5 */ /* 0x000fe40000010000 */
[----:B------:R-:W-:Y:S06]  /*4bd0*/  BAR.ARV 0xf, 0x100 ;  /* 0x03c4000000007b1d */ /* 0x000fec0000002000 */
[----:B------:R1:W-:Y:S01]  /*4be0*/  @!P0 SYNCS.ARRIVE.TRANS64.RED.A1T0 RZ, [R0+URZ], RZ ;  /* 0x000000ff00ff89a7 */ /* 0x0003e2000810043f */
[----:B------:R-:W-:-:S13]  /*4bf0*/  ISETP.GE.AND P0, PT, R168, 0x41, PT ;  /* 0x00000041a800780c */ /* 0x000fda0003f06270 */
[----:B-1----:R-:W-:Y:S05]  /*4c00*/  @!P0 BRA `(.L_x_3162) ;  /* 0x0000000c00388947 */ /* 0x002fea0003800000 */
[----:B------:R-:W-:-:S07]  /*4c10*/  VIADD R182, R182, 0xfffffffe ;  /* 0xfffffffeb6b67836 */ /* 0x000fce0000000000 */
.L_x_3168:
[----:B------:R-:W-:Y:S01]  /*4c20*/  BAR.SYNC.DEFER_BLOCKING 0xe, 0x100 ;  /* 0x0384000000007b1d */ /* 0x000fe20000010000 */
[----:B0-----:R-:W-:Y:S01]  /*4c30*/  IMAD R3, R18, 0x40, R188 ;  /* 0x0000004012037824 */ /* 0x001fe200078e02bc */
[----:B------:R-:W-:Y:S02]  /*4c40*/  ISETP.NE.AND P2, PT, R184, 0x3, PT ;  /* 0x00000003b800780c */ /* 0x000fe40003f45270 */
[----:B------:R-:W-:Y:S01]  /*4c50*/  IADD3 R18, R18, 0x1, RZ ;  /* 0x0000000112127810 */ /* 0x000fe20007ffe0ff */
[----:B------:R-:W-:Y:S01]  /*4c60*/  IMAD R3, R3, 0x4, R2 ;  /* 0x0000000403037824 */ /* 0x000fe200078e0202 */
[C---:B------:R-:W-:Y:S01]  /*4c70*/  ISETP.GT.AND P1, PT, R182.reuse, RZ, PT ;  /* 0x000000ffb600720c */ /* 0x040fe20003f24270 */
[----:B------:R-:W-:Y:S01]  /*4c80*/  VIADD R182, R182, 0xffffffff ;  /* 0xffffffffb6b67836 */ /* 0x000fe20000000000 */
[----:B------:R-:W-:-:S04]  /*4c90*/  ISETP.NE.AND P0, PT, R18, 0x2, PT ;  /* 0x000000021200780c */ /* 0x000fc80003f05270 */
[----:B------:R-:W-:Y:S02]  /*4ca0*/  SEL R7, RZ, 0x1, P0 ;  /* 0x00000001ff077807 */ /* 0x000fe40000000000 */
[----:B------:R-:W-:Y:S02]  /*4cb0*/  SEL R18, R18, RZ, P0 ;  /* 0x000000ff12127207 */ /* 0x000fe40000000000 */
[----:B------:R-:W-:Y:S01]  /*4cc0*/  LOP3.LUT R22, R22, R7, RZ, 0x3c, !PT ;  /* 0x0000000716167212 */ /* 0x000fe200078e3cff */
[----:B-1----:R-:W0:Y:S04]  /*4cd0*/  LDS R0, [R3+0x28800] ;  /* 0x0288000003007984 */ /* 0x002e280000000800 */
        /* <DEDUP_REMOVED lines=131> */
.L_x_3163:
[----:B------:R-:W-:Y:S01]  /*5510*/  IMAD R0, R18, 0x8, R2 ;  /* 0x0000000812007824 */ /* 0x000fe200078e0202 */
[----:B------:R-:W-:-:S04]  /*5520*/  SHF.L.U32 R3, R22, 0x1f, RZ ;  /* 0x0000001f16037819 */ /* 0x000fc800000006ff */
[----:B------:R0:W1:Y:S01]  /*5530*/  SYNCS.PHASECHK.TRANS64.TRYWAIT P0, [R0+URZ+0x28c50], R3 ;  /* 0x028c5003000075a7 */ /* 0x000062000800017f */
[----:B------:R-:W-:Y:S05]  /*5540*/  @!P2 BRA `(.L_x_3164) ;  /* 0x000000000004a947 */ /* 0x000fea0003800000 */
[----:B------:R-:W-:Y:S01]  /*5550*/  BPT.TRAP 0x1 ;  /* 0x000000040000795c */ /* 0x000fe20000300000 */
.L_x_3164:
[----:B------:R-:W-:Y:S04]  /*5560*/  BSSY B1, `(.L_x_3165) ;  /* 0x0000004000017945 */ /* 0x000fe80003800000 */
[----:B-1----:R-:W-:Y:S05]  /*5570*/  @P0 BRA `(.L_x_3166) ;  /* 0x0000000000080947 */ /* 0x002fea0003800000 */
[----:B------:R-:W1:Y:S02]  /*5580*/  SYNCS.PHASECHK.TRANS64.TRYWAIT P0, [R0+URZ+0x28c50], R3 ;  /* 0x028c5003000075a7 */ /* 0x000e64000800017f */
[----:B-1----:R-:W-:Y:S05]  /*5590*/  @!P0 BRA `(.L_x_3167) ;  /* 0x000000f000648947 */ /* 0x002fea0003800000 */
.L_x_3166:
[----:B------:R-:W-:Y:S05]  /*55a0*/  BSYNC B1 ;  /* 0x0000000000017941 */ /* 0x000fea0003800000 */
.L_x_3165:
[----:B01----:R-:W-:Y:S01]  /*55b0*/  VIADD R0, R2, 0x26800 ;  /* 0x0002680002007836 */ /* 0x003fe20000000000 */
[----:B------:R-:W-:Y:S01]  /*55c0*/  WARPGROUP.ARRIVE ;  /* 0x00000000000079c5 */ /* 0x000fe20000000000 */
[----:B------:R-:W-:-:S05]  /*55d0*/  IMAD R6, R18, 0x1000, R15 ;  /* 0x0000100012067824 */ /* 0x000fca00078e020f */
[----:B------:R-:W0:Y:S01]  /*55e0*/  S2R R14, SR_TID.X ;  /* 0x00000000000e7919 */ /* 0x000e220000002100 */
[----:B------:R-:W-:Y:S01]  /*55f0*/  IMAD.MOV.U32 R7, RZ, RZ, 0x40000040 ;  /* 0x40000040ff077424 */ /* 0x000fe200078e00ff */
[----:B------:R-:W-:Y:S01]  /*5600*/  SHF.R.U32.HI R0, RZ, 0x4, R0 ;  /* 0x00000004ff007819 */ /* 0x000fe20000011600 */
[----:B------:R-:W-:Y:S01]  /*5610*/  IMAD.MOV.U32 R9, RZ, RZ, 0x40000040 ;  /* 0x40000040ff097424 */ /* 0x000fe200078e00ff */
[----:B------:R-:W-:Y:S02]  /*5620*/  R2UR UR6, R6 ;  /* 0x00000000060672ca */ /* 0x000fe400000e0000 */
[----:B------:R-:W-:Y:S02]  /*5630*/  LOP3.LUT R0, R0, 0x3fff, RZ, 0xc0, !PT ;  /* 0x00003fff00007812 */ /* 0x000fe400078ec0ff */
[----:B------:R-:W-:Y:S01]  /*5640*/  R2UR UR7, R7 ;  /* 0x00000000070772ca */ /* 0x000fe200000e0000 */
[----:B------:R-:W-:Y:S01]  /*5650*/  IMAD.MOV.U32 R7, RZ, RZ, 0x40000040 ;  /* 0x40000040ff077424 */ /* 0x000fe200078e00ff */
[----:B------:R-:W-:-:S02]  /*5660*/  LOP3.LUT R8, R0, 0x10000, RZ, 0xfc, !PT ;  /* 0x0001000000087812 */ /* 0x000fc400078efcff */
[----:B------:R-:W-:Y:S01]  /*5670*/  R2UR UR5, R9 ;  /* 0x00000000090572ca */ /* 0x000fe200000e0000 */
[----:B------:R-:W-:Y:S01]  /*5680*/  IMAD.MOV.U32 R9, RZ, RZ, 0x40000040 ;  /* 0x40000040ff097424 */ /* 0x000fe200078e00ff */
[----:B------:R-:W-:Y:S01]  /*5690*/  R2UR UR4, R8 ;  /* 0x00000000080472ca */ /* 0x000fe200000e0000 */
[----:B------:R-:W-:-:S12]  /*56a0*/  VIADD R8, R6, 0x80 ;  /* 0x0000008006087836 */ /* 0x000fd80000000000 */
[----:B------:R-:W-:Y:S01]  /*56b0*/  HGMMA.64x256x16.F32.BF16 R24, gdesc[UR4].tnspB, R24, gsb0 ;  /* 0x43e00000041879f0 */ /* 0x000fe20008001818 */
[----:B------:R-:W-:Y:S02]  /*56c0*/  R2UR UR4, R10 ;  /* 0x000000000a0472ca */ /* 0x000fe400000e0000 */
[----:B------:R-:W-:Y:S02]  /*56d0*/  R2UR UR5, R11 ;  /* 0x000000000b0572ca */ /* 0x000fe400000e0000 */
[----:B------:R-:W-:Y:S02]  /*56e0*/  R2UR UR6, R8 ;  /* 0x00000000080672ca */ /* 0x000fe400000e0000 */
[----:B------:R-:W-:Y:S01]  /*56f0*/  R2UR UR7, R9 ;  /* 0x00000000090772ca */ /* 0x000fe200000e0000 */
[----:B------:R-:W-:Y:S01]  /*5700*/  IMAD.MOV.U32 R9, RZ, RZ, 0x40000040 ;  /* 0x40000040ff097424 */ /* 0x000fe200078e00ff */
[C---:B------:R-:W-:Y:S01]  /*5710*/  IADD3 R8, R6.reuse, 0x100, RZ ;  /* 0x0000010006087810 */ /* 0x040fe20007ffe0ff */
[----:B------:R-:W-:Y:S01]  /*5720*/  VIADD R6, R6, 0x180 ;  /* 0x0000018006067836 */ /* 0x000fe20000000000 */
[----:B0-----:R-:W-:-:S04]  /*5730*/  LOP3.LUT R14, R14, 0x7f, RZ, 0xc0, !PT ;  /* 0x0000007f0e0e7812 */ /* 0x001fc800078ec0ff */
[----:B------:R-:W-:-:S13]  /*5740*/  ISETP.NE.AND P0, PT, R14, RZ, PT ;  /* 0x000000ff0e00720c */ /* 0x000fda0003f05270 */
[----:B------:R-:W-:-:S04]  /*5750*/  @!P0 IMAD R0, R18, 0x8, R2 ;  /* 0x0000000812008824 */ /* 0x000fc800078e0202 */
[----:B------:R-:W-:-:S05]  /*5760*/  @!P0 VIADD R0, R0, 0x28c60 ;  /* 0x00028c6000008836 */ /* 0x000fca0000000000 */
[----:B------:R-:W-:Y:S01]  /*5770*/  @!P0 PRMT R0, RZ, 0x654, R0 ;  /* 0x00000654ff008816 */ /* 0x000fe20000000000 */
[----:B------:R-:W-:Y:S02]  /*5780*/  WARPGROUP.DEPBAR.LE gsb0, 0x0 ;  /* 0x00008000000079c5 */ /* 0x000fe40000010000 */
[----:B------:R-:W-:-:S06]  /*5790*/  WARPGROUP.ARRIVE ;  /* 0x00000000000079c5 */ /* 0x000fcc0000000000 */
        /* <DEDUP_REMOVED lines=20> */
[----:B------:R-:W-:Y:S05]  /*58e0*/  @P1 BRA `(.L_x_3168) ;  /* 0xfffffff000cc1947 */ /* 0x000fea000383ffff */
.L_x_3162:
[----:B------:R-:W-:Y:S05]  /*58f0*/  BSYNC B0 ;  /* 0x0000000000007941 */ /* 0x000fea0003800000 */
.L_x_3161:
[----:B------:R-:W-:Y:S01]  /*5900*/  BAR.SYNC.DEFER_BLOCKING 0xe, 0x100 ;  /* 0x0384000000007b1d */ /* 0x000fe20000010000 */
[C---:B0-----:R-:W-:Y:S01]  /*5910*/  IMAD R3, R18.reuse, 0x40, R188 ;  /* 0x0000004012037824 */ /* 0x041fe200078e02bc */
[----:B------:R-:W-:Y:S01]  /*5920*/  PLOP3.LUT P0, PT, PT, PT, PT, 0x8, 0x0 ;  /* 0x000000000000781c */ /* 0x000fe20003f0e170 */
[----:B------:R-:W-:Y:S01]  /*5930*/  VIADD R18, R18, 0x1 ;  /* 0x0000000112127836 */ /* 0x000fe20000000000 */
[----:B------:R-:W-:Y:S01]  /*5940*/  CS2R R20, SRZ ;  /* 0x0000000000147805 */ /* 0x000fe2000001ff00 */
[----:B------:R-:W-:-:S03]  /*5950*/  IMAD R3, R3, 0x4, R2 ;  /* 0x0000000403037824 */ /* 0x000fc600078e0202 */
        /* <DEDUP_REMOVED lines=136> */
.L_x_3156:
[----:B------:R-:W-:Y:S02]  /*61e0*/  ISETP.GE.AND P1, PT, R168, 0x1, PT ;  /* 0x00000001a800780c */ /* 0x000fe40003f26270 */
[----:B------:R-:W-:-:S11]  /*61f0*/  PLOP3.LUT P0, PT, PT, PT, PT, 0x80, 0x0 ;  /* 0x000000000000781c */ /* 0x000fd60003f0f070 */
[----:B------:R-:W-:Y:S05]  /*6200*/  @!P1 BRA `(.L_x_3157) ;  /* 0x0000005c00ac9947 */ /* 0x000fea0003800000 */
[----:B------:R-:W0:Y:S01]  /*6210*/  SHFL.IDX PT, R0, R206, RZ, 0x1f ;  /* 0x00001fffce007589 */ /* 0x000e2200000e0000 */
[----:B------:R-:W-:Y:S01]  /*6220*/  BSSY B6, `(.L_x_3169) ;  /* 0x000001b000067945 */ /* 0x000fe20003800000 */
[----:B0-----:R-:W-:-:S04]  /*6230*/  LEA.HI R3, R0, R0, RZ, 0x1 ;  /* 0x0000000000037211 */ /* 0x001fc800078f08ff */
[----:B------:R-:W-:-:S04]  /*6240*/  LOP3.LUT R3, R3, 0x1fffe, RZ, 0xc0, !PT ;  /* 0x0001fffe03037812 */ /* 0x000fc800078ec0ff */
[----:B------:R-:W-:Y:S01]  /*6250*/  IADD3 R3, R0, -R3, RZ ;  /* 0x8000000300037210 */ /* 0x000fe20007ffe0ff */
[----:B------:R-:W-:-:S04]  /*6260*/  VIADD R0, R2, 0x26800 ;  /* 0x0002680002007836 */ /* 0x000fc80000000000 */
[----:B------:R-:W-:Y:S01]  /*6270*/  IMAD R3, R3, 0x8000, R2 ;  /* 0x0000800003037824 */ /* 0x000fe200078e0202 */
[----:B------:R-:W-:-:S03]  /*6280*/  LOP3.LUT P0, RZ, R0, 0x3ff, RZ, 0xc0, !PT ;  /* 0x000003ff00ff7812 */ /* 0x000fc6000780c0ff */
        /* <DEDUP_REMOVED lines=12> */
[----:B------:R-:W-:Y:S01]  /*6350*/  MOV R11, UR5 ;  /* 0x00000005000b7c02 */ /* 0x000fe20008000f00 */
[----:B------:R-:W-:Y:S02]  /*6360*/  IMAD.U32 R7, RZ, RZ, UR7 ;  /* 0x00000007ff077e24 */ /* 0x000fe4000f8e00ff */
[----:B------:R-:W-:-:S02]  /*6370*/  IMAD.U32 R10, RZ, RZ, UR4 ;  /* 0x00000004ff0a7e24 */ /* 0x000fc4000f8e00ff */
[----:B------:R-:W-:Y:S02]  /*6380*/  IMAD.MOV.U32 R8, RZ, RZ, 0x70 ;  /* 0x00000070ff087424 */ /* 0x000fe400078e00ff */
[----:B------:R-:W-:Y:S02]  /*6390*/  IMAD.MOV.U32 R12, RZ, RZ, 0x1 ;  /* 0x00000001ff0c7424 */ /* 0x000fe400078e00ff */
[----:B0-----:R-:W-:-:S07]  /*63a0*/  IMAD.MOV.U32 R13, RZ, RZ, RZ ;  /* 0x000000ffff0d7224 */ /* 0x001fce00078e00ff */
[----:B------:R-:W-:-:S07]  /*63b0*/  LEPC R20, `(.L_x_3170) ;  /* 0x000000001014794e */ /* 0x000fce0000000000 */
[----:B-1---5:R-:W-:Y:S05]  /*63c0*/  CALL.ABS.NOINC R14 ;  /* 0x000000000e007343 */ /* 0x022fea0003c00000 */
.L_x_3170:
[----:B------:R-:W-:Y:S05]  /*63d0*/  BSYNC B6 ;  /* 0x0000000000067941 */ /* 0x000fea0003800000 */
.L_x_3169:
        /* <DEDUP_REMOVED lines=12> */
.L_x_3174:
[----:B-1----:R1:W2:Y:S02]  /*64a0*/  SYNCS.PHASECHK.TRANS64.TRYWAIT P0, [R2+URZ+0x28c00], R3 ;  /* 0x028c0003020075a7 */ /* 0x0022a4000800017f */
[----:B--2---:R-:W-:Y:S05]  /*64b0*/  @!P0 NANOSLEEP.SYNCS 0x989680 ;  /* 0x009896800000895d */ /* 0x004fea0003900000 */
[----:B------:R-:W2:Y:S02]  /*64c0*/  @!P0 SYNCS.PHASECHK.TRANS64 P0, [R2+URZ+0x28c00], R3 ;  /* 0x028c0003020085a7 */ /* 0x000ea4000800007f */
[----:B--2---:R-:W-:Y:S05]  /*64d0*/  @!P0 BRA `(.L_x_3174) ;  /* 0xfffffffc00f08947 */ /* 0x004fea000383ffff */
.L_x_3173:
[----:B------:R-:W-:Y:S05]  /*64e0*/  BSYNC B0 ;  /* 0x0000000000007941 */ /* 0x000fea0003800000 */
.L_x_3172:
[----:B------:R-:W-:Y:S05]  /*64f0*/  BRA `(.L_x_3175) ;  /* 0x0000002000747947 */ /* 0x000fea0003800000 */
.L_x_3171:
[----:B-----5:R-:W-:Y:S01]  /*6500*/  SHF.R.S32.HI R0, RZ, 0x1f, R27 ;  /* 0x0000001fff007819 */ /* 0x020fe2000001141b */
[----:B------:R-:W-:Y:S01]  /*6510*/  ULDC.64 UR4, c[0x0][0x3d8] ;  /* 0x0000f60000047ab9 */ /* 0x000fe20000000a00 */
[----:B------:R-:W-:Y:S01]  /*6520*/  VIADD R3, R2, 0x20400 ;  /* 0x0002040002037836 */ /* 0x000fe20000000000 */
[----:B------:R-:W-:Y:S01]  /*6530*/  ULDC.64 UR6, c[0x0][0x3e8] ;  /* 0x0000fa0000067ab9 */ /* 0x000fe20000000a00 */
[----:B------:R-:W-:Y:S01]  /*6540*/  IMAD.WIDE.U32 R4, R27, UR4, RZ ;  /* 0x000000041b047c25 */ /* 0x000fe2000f8e00ff */
[----:B------:R-:W-:Y:S01]  /*6550*/  SHF.R.S32.HI R14, RZ, 0x1f, R16 ;  /* 0x0000001fff0e7819 */ /* 0x000fe20000011410 */
[----:B------:R-:W-:Y:S01]  /*6560*/  BSSY B6, `(.L_x_3176) ;  /* 0x0000032000067945 */ /* 0x000fe20003800000 */
[----:B------:R-:W-:Y:S01]  /*6570*/  LOP3.LUT P0, RZ, R3, 0x3ff, RZ, 0xc0, !PT ;  /* 0x000003ff03ff7812 */ /* 0x000fe2000780c0ff */
[----:B------:R-:W-:Y:S02]  /*6580*/  IMAD R6, R0, UR4, RZ ;  /* 0x0000000400067c24 */ /* 0x000fe4000f8e02ff */
[----:B------:R-:W-:-:S02]  /*6590*/  IMAD.SHL.U32 R29, R204, 0x4, RZ ;  /* 0x00000004cc1d7824 */ /* 0x000fc400078e00ff */
[----:B------:R-:W-:Y:S01]  /*65a0*/  IMAD R11, R27, UR5, R6 ;  /* 0x000000051b0b7c24 */ /* 0x000fe2000f8e0206 */
[----:B------:R-:W-:Y:S01]  /*65b0*/  ULDC.64 UR4, c[0x0][0x3c8] ;  /* 0x0000f20000047ab9 */ /* 0x000fe20000000a00 */
[----:B------:R-:W-:Y:S01]  /*65c0*/  IMAD R0, R0, UR6, RZ ;  /* 0x0000000600007c24 */ /* 0x000fe2000f8e02ff */
[C---:B------:R-:W-:Y:S01]  /*65d0*/  LEA R24, P2, R4.reuse, UR4, 0x1 ;  /* 0x0000000404187c11 */ /* 0x040fe2000f8408ff */
[----:B------:R-:W-:Y:S01]  /*65e0*/  IMAD.IADD R11, R11, 0x1, R5 ;  /* 0x000000010b0b7824 */ /* 0x000fe200078e0205 */
[-C--:B------:R-:W-:Y:S01]  /*65f0*/  IADD3 R3, P6, R29, R4.reuse, RZ ;  /* 0x000000041d037210 */ /* 0x080fe20007fde0ff */
[C---:B------:R-:W-:Y:S01]  /*6600*/  IMAD.WIDE.U32 R6, R27.reuse, UR6, RZ ;  /* 0x000000061b067c25 */ /* 0x040fe2000f8e00ff */
[----:B------:R-:W-:Y:S02]  /*6610*/  SHF.R.S32.HI R12, RZ, 0x1f, R29 ;  /* 0x0000001fff0c7819 */ /* 0x000fe4000001141d */
[----:B------:R-:W-:Y:S01]  /*6620*/  LEA.HI.X R26, R4, UR5, R11, 0x1, P2 ;  /* 0x00000005041a7c11 */ /* 0x000fe200090f0c0b */
[----:B------:R-:W-:Y:S01]  /*6630*/  IMAD R9, R27, UR7, R0 ;  /* 0x000000071b097c24 */ /* 0x000fe2000f8e0200 */
[C---:B------:R-:W-:Y:S01]  /*6640*/  IADD3 R5, P1, R16.reuse, R4, RZ ;  /* 0x0000000410057210 */ /* 0x040fe20007f3e0ff */
[----:B------:R-:W-:Y:S01]  /*6650*/  ULDC.64 UR6, c[0x0][0x3e0] ;  /* 0x0000f80000067ab9 */ /* 0x000fe20000000a00 */
[-C--:B------:R-:W-:Y:S01]  /*6660*/  IADD3 R8, P2, R29, R6.reuse, RZ ;  /* 0x000000061d087210 */ /* 0x080fe20007f5e0ff */
[----:B------:R-:W-:Y:S01]  /*6670*/  IMAD.IADD R9, R9, 0x1, R7 ;  /* 0x0000000109097824 */ /* 0x000fe200078e0207 */
[----:B------:R-:W-:Y:S01]  /*6680*/  IADD3 R0, P4, R16, R6, RZ ;  /* 0x0000000610007210 */ /* 0x000fe20007f9e0ff */
[----:B------:R-:W-:Y:S01]  /*6690*/  IMAD.X R4, R14, 0x1, R11, P1 ;  /* 0x000000010e047824 */ /* 0x000fe200008e060b */
[----:B------:R-:W-:Y:S01]  /*66a0*/  LEA R32, P5, R3, UR4, 0x1 ;  /* 0x0000000403207c11 */ /* 0x000fe2000f8a08ff */
[C---:B------:R-:W-:Y:S01]  /*66b0*/  IMAD.X R7, R12.reuse, 0x1, R9, P2 ;  /* 0x000000010c077824 */ /* 0x040fe200010e0609 */
[----:B------:R-:W-:-:S02]  /*66c0*/  IADD3.X R10, R12, R11, RZ, P6, !PT ;  /* 0x0000000b0c0a7210 */ /* 0x000fc400037fe4ff */
[----:B------:R-:W-:Y:S02]  /*66d0*/  LEA R27, P3, R6, UR6, 0x1 ;  /* 0x00000006061b7c11 */ /* 0x000fe4000f8608ff */
[----:B------:R-:W-:Y:S01]  /*66e0*/  LEA.HI.X R33, R3, UR5, R10, 0x1, P5 ;  /* 0x0000000503217c11 */ /* 0x000fe2000a8f0c0a */
[----:B------:R-:W-:Y:S01]  /*66f0*/  IMAD.X R3, R14, 0x1, R9, P4 ;  /* 0x000000010e037824 */ /* 0x000fe200020e0609 */
[----:B------:R-:W-:Y:S02]  /*6700*/  LEA R34, P6, R8, UR6, 0x1 ;  /* 0x0000000608227c11 */ /* 0x000fe4000f8c08ff */
[----:B------:R-:W-:Y:S02]  /*6710*/  LEA R36, P1, R5, UR4, 0x1 ;  /* 0x0000000405247c11 */ /* 0x000fe4000f8208ff */
[----:B------:R-:W-:Y:S02]  /*6720*/  LEA R38, P2, R0, UR6, 0x1 ;  /* 0x0000000600267c11 */ /* 0x000fe4000f8408ff */
[----:B------:R-:W-:-:S02]  /*6730*/  LEA.HI.X R35, R8, UR7, R7, 0x1, P6 ;  /* 0x0000000708237c11 */ /* 0x000fc4000b0f0c07 */
        /* <DEDUP_REMOVED lines=19> */
[----:B-1----:R-:W-:Y:S05]  /*6870*/  CALL.ABS.NOINC R14 ;  /* 0x000000000e007343 */ /* 0x002fea0003c00000 */
.L_x_3177:
[----:B------:R-:W-:Y:S05]  /*6880*/  BSYNC B6 ;  /* 0x0000000000067941 */ /* 0x000fea0003800000 */
.L_x_3176:
[----:B------:R-:W-:Y:S01]  /*6890*/  ULDC.U8 UR4, c[0x0][0x3f0] ;  /* 0x0000fc0000047ab9 */ /* 0x000fe20000000000 */
[----:B------:R-:W-:Y:S01]  /*68a0*/  BSSY B0, `(.L_x_3178) ;  /* 0x00001da000007945 */ /* 0x000fe20003800000 */
[----:B------:R-:W-:-:S13]  /*68b0*/  ISETP.NE.AND P0, PT, RZ, UR4, PT ;  /* 0x00000004ff007c0c */ /* 0x000fda000bf05270 */
[----:B------:R-:W-:Y:S05]  /*68c0*/  @!P0 BRA `(.L_x_3179) ;  /* 0x0000000c00d48947 */ /* 0x000fea0003800000 */
[----:B------:R-:W-:Y:S01]  /*68d0*/  IMAD R30, R25, -0x40, R30 ;  /* 0xffffffc0191e7824 */ /* 0x000fe200078e021e */
[----:B------:R-:W-:Y:S01]  /*68e0*/  BSSY B1, `(.L_x_3180) ;  /* 0x0000017000017945 */ /* 0x000fe20003800000 */
[----:B------:R-:W-:Y:S01]  /*68f0*/  IMAD.SHL.U32 R0, R186, 0x40, RZ ;  /* 0x00000040ba007824 */ /* 0x000fe200078e00ff */
[----:B------:R-:W-:Y:S02]  /*6900*/  CS2R R4, SRZ ;  /* 0x0000000000047805 */ /* 0x000fe4000001ff00 */
[----:B------:R-:W-:Y:S02]  /*6910*/  CS2R R6, SRZ ;  /* 0x0000000000067805 */ /* 0x000fe4000001ff00 */
[----:B------:R-:W-:Y:S02]  /*6920*/  VIMNMX R30, R30, 0x40, PT ;  /* 0x000000401e1e7848 */ /* 0x000fe40003fe0100 */
[----:B------:R-:W-:Y:S02]  /*6930*/  CS2R R8, SRZ ;  /* 0x0000000000087805 */ /* 0x000fe4000001ff00 */
[----:B------:R-:W-:-:S02]  /*6940*/  LOP3.LUT R3, R0, 0x1c0, RZ, 0xc0, !PT ;  /* 0x000001c000037812 */ /* 0x000fc400078ec0ff */
[----:B------:R-:W-:Y:S02]  /*6950*/  CS2R R20, SRZ ;  /* 0x0000000000147805 */ /* 0x000fe4000001ff00 */
[----:B------:R-:W-:Y:S02]  /*6960*/  ISETP.GE.AND P1, PT, R23, R30, PT ;  /* 0x0000001e1700720c */ /* 0x000fe40003f26270 */
[----:B------:R-:W-:Y:S02]  /*6970*/  LOP3.LUT R0, R3, 0x18, R16, 0xf8, !PT ;  /* 0x0000001803007812 */ /* 0x000fe400078ef810 */
[----:B------:R-:W-:-:S04]  /*6980*/  SHF.R.U32.HI R3, RZ, 0x3, R3 ;  /* 0x00000003ff037819 */ /* 0x000fc80000011603 */
[----:B------:R-:W-:-:S05]  /*6990*/  LOP3.LUT R10, R0, R3, RZ, 0x3c, !PT ;  /* 0x00000003000a7212 */ /* 0x000fca00078e3cff */
[----:B------:R-:W-:Y:S05]  /*69a0*/  @P1 BRA `(.L_x_3181) ;  /* 0x0000000000281947 */ /* 0x000fea0003800000 */
[C---:B------:R-:W-:Y:S01]  /*69b0*/  VIADD R0, R29.reuse, 0x10 ;  /* 0x000000101d007836 */ /* 0x040fe20000000000 */
[----:B------:R-:W-:Y:S01]  /*69c0*/  ULDC UR4, c[0x0][0x3d4] ;  /* 0x0000f50000047ab9 */ /* 0x000fe20000000800 */
[----:B------:R-:W-:Y:S02]  /*69d0*/  CS2R R4, SRZ ;  /* 0x0000000000047805 */ /* 0x000fe4000001ff00 */
[----:B------:R-:W-:Y:S02]  /*69e0*/  ISETP.GE.AND P0, PT, R29, UR4, PT ;  /* 0x000000041d007c0c */ /* 0x000fe4000bf06270 */
[----:B------:R-:W-:Y:S02]  /*69f0*/  CS2R R8, SRZ ;  /* 0x0000000000087805 */ /* 0x000fe4000001ff00 */
[----:B------:R-:W-:-:S09]  /*6a00*/  ISETP.GE.AND P2, PT, R0, UR4, PT ;  /* 0x0000000400007c0c */ /* 0x000fd2000bf46270 */
[----:B------:R0:W5:Y:S04]  /*6a10*/  @!P0 LDG.E.64 R6, desc[UR40][R32.64] ;  /* 0x0000002820068981 */ /* 0x000168000c1e1b00 */
[----:B------:R0:W5:Y:S04]  /*6a20*/  @!P2 LDG.E.64 R4, desc[UR40][R32.64+0x20] ;  /* 0x000020282004a981 */ /* 0x000168000c1e1b00 */
[----:B------:R0:W5:Y:S04]  /*6a30*/  @!P0 LDG.E.64 R20, desc[UR40][R34.64] ;  /* 0x0000002822148981 */ /* 0x000168000c1e1b00 */
[----:B------:R0:W5:Y:S02]  /*6a40*/  @!P2 LDG.E.64 R8, desc[UR40][R34.64+0x20] ;  /* 0x000020282208a981 */ /* 0x000164000c1e1b00 */
.L_x_3181:
[----:B------:R-:W-:Y:S05]  /*6a50*/  BSYNC B1 ;  /* 0x0000000000017941 */ /* 0x000fea0003800000 */
.L_x_3180:
[----:B------:R-:W-:Y:S01]  /*6a60*/  UMOV UR4, 0xffffffff ;  /* 0xffffffff00047882 */ /* 0x000fe20000000000 */
[----:B-----5:R-:W-:Y:S01]  /*6a70*/  IMAD.MOV.U32 R25, RZ, RZ, R6 ;  /* 0x000000ffff197224 */ /* 0x020fe200078e0006 */
[--C-:B------:R-:W-:Y:S01]  /*6a80*/  SHF.R.U64 R6, R6, 0x10, R7.reuse ;  /* 0x0000001006067819 */ /* 0x100fe20000001207 */
[--C-:B0-----:R-:W-:Y:S01]  /*6a90*/  IMAD.MOV.U32 R33, RZ, RZ, R7.reuse ;  /* 0x000000ffff217224 */ /* 0x101fe200078e0007 */
[----:B------:R-:W-:Y:S02]  /*6aa0*/  SHF.R.U32.HI R37, RZ, 0x10, R7 ;  /* 0x00000010ff257819 */ /* 0x000fe40000011607 */
[----:B------:R-:W-:Y:S01]  /*6ab0*/  LEA.HI R0, R202, R202, RZ, 0x1 ;  /* 0x000000caca007211 */ /* 0x000fe200078f08ff */
[----:B------:R-:W-:Y:S06]  /*6ac0*/  BRA.DIV UR4, `(.L_x_3182) ;  /* 0x000000de042c7947 */ /* 0x000fec000b800000 */
.L_x_3345:
[----:B------:R-:W-:Y:S01]  /*6ad0*/  UMOV UR4, 0xffffffff ;  /* 0xffffffff00047882 */ /* 0x000fe20000000000 */
[----:B------:R-:W-:Y:S02]  /*6ae0*/  LOP3.LUT R3, R0, 0xfffffffe, RZ, 0xc0, !PT ;  /* 0xfffffffe00037812 */ /* 0x000fe400078ec0ff */
[----:B------:R-:W-:Y:S05]  /*6af0*/  BRA.DIV UR4, `(.L_x_3183) ;  /* 0x000000de04487947 */ /* 0x000fea000b800000 */
.L_x_3348:
[----:B------:R-:W-:Y:S01]  /*6b00*/  UMOV UR4, 0xffffffff ;  /* 0xffffffff00047882 */ /* 0x000fe20000000000 */
[----:B------:R-:W-:Y:S02]  /*6b10*/  IMAD.IADD R3, R202, 0x1, -R3 ;  /* 0x00000001ca037824 */ /* 0x000fe400078e0a03 */
[----:B------:R-:W-:Y:S05]  /*6b20*/  BRA.DIV UR4, `(.L_x_3184) ;  /* 0x000000de04647947 */ /* 0x000fea000b800000 */
.L_x_3351:
[----:B------:R-:W-:Y:S01]  /*6b30*/  UMOV UR4, 0xffffffff ;  /* 0xffffffff00047882 */ /* 0x000fe20000000000 */
[----:B------:R-:W-:Y:S02]  /*6b40*/  SHF.L.U32 R7, R3, 0x1f, RZ ;  /* 0x0000001f03077819 */ /* 0x000fe400000006ff */
[----:B------:R-:W-:Y:S05]  /*6b50*/  BRA.DIV UR4, `(.L_x_3185) ;  /* 0x000000de04807947 */ /* 0x000fea000b800000 */
.L_x_3354:
[----:B------:R-:W0:Y:S01]  /*6b60*/  SYNCS.PHASECHK.TRANS64.TRYWAIT P0, [R2+URZ+0x28c00], R7 ;  /* 0x028c0007020075a7 */ /* 0x000e22000800017f */
[----:B------:R-:W-:Y:S01]  /*6b70*/  LOP3.LUT P2, RZ, R186, 0x4, RZ, 0xc0, !PT ;  /* 0x00000004baff7812 */ /* 0x000fe2000784c0ff */
[--C-:B------:R-:W-:Y:S01]  /*6b80*/  IMAD.MOV.U32 R32, RZ, RZ, R5.reuse ;  /* 0x000000ffff207224 */ /* 0x100fe200078e0005 */
[----:B------:R-:W-:Y:S01]  /*6b90*/  LEA R3, R189, R10, 0x9 ;  /* 0x0000000abd037211 */ /* 0x000fe200078e48ff */
[----:B------:R-:W-:Y:S01]  /*6ba0*/  IMAD.MOV.U32 R35, RZ, RZ, R8 ;  /* 0x000000ffff237224 */ /* 0x000fe200078e0008 */
[--C-:B------:R-:W-:Y:S01]  /*6bb0*/  SHF.R.U64 R10, R4, 0x10, R5.reuse ;  /* 0x00000010040a7819 */ /* 0x100fe20000001205 */
[----:B------:R-:W-:Y:S01]  /*6bc0*/  IMAD.MOV.U32 R31, RZ, RZ, R4 ;  /* 0x000000ffff1f7224 */ /* 0x000fe200078e0004 */
[----:B------:R-:W-:Y:S01]  /*6bd0*/  SHF.R.U32.HI R11, RZ, 0x10, R5 ;  /* 0x00000010ff0b7819 */ /* 0x000fe20000011605 */
[----:B------:R-:W-:Y:S01]  /*6be0*/  IMAD R3, R3, 0x2, R2 ;  /* 0x0000000203037824 */ /* 0x000fe200078e0202 */
[----:B------:R-:W-:Y:S01]  /*6bf0*/  MOV R36, R9 ;  /* 0x0000000900247202 */ /* 0x000fe20000000f00 */
[----:B------:R-:W-:Y:S01]  /*6c00*/  IMAD.MOV.U32 R5, RZ, RZ, R20 ;  /* 0x000000ffff057224 */ /* 0x000fe200078e0014 */
[----:B------:R-:W-:Y:S01]  /*6c10*/  SHF.R.U64 R8, R8, 0x10, R9 ;  /* 0x0000001008087819 */ /* 0x000fe20000001209 */
[--C-:B------:R-:W-:Y:S01]  /*6c20*/  IMAD.MOV.U32 R34, RZ, RZ, R21.reuse ;  /* 0x000000ffff227224 */ /* 0x100fe200078e0015 */
[--C-:B------:R-:W-:Y:S01]  /*6c30*/  SHF.R.U64 R12, R20, 0x10, R21.reuse ;  /* 0x00000010140c7819 */ /* 0x100fe20000001215 */
[C---:B------:R-:W-:Y:S01]  /*6c40*/  VIADD R4, R3.reuse, 0x20400 ;  /* 0x0002040003047836 */ /* 0x040fe20000000000 */
[----:B------:R-:W-:Y:S01]  /*6c50*/  SHF.R.U32.HI R13, RZ, 0x10, R21 ;  /* 0x00000010ff0d7819 */ /* 0x000fe20000011615 */
[----:B------:R-:W-:Y:S01]  /*6c60*/  BSSY B1, `(.L_x_3186) ;  /* 0x000000d000017945 */ /* 0x000fe20003800000 */
[----:B------:R-:W-:Y:S01]  /*6c70*/  SHF.R.U32.HI R9, RZ, 0x10, R9 ;  /* 0x00000010ff097819 */ /* 0x000fe20000011609 */
[----:B------:R-:W-:Y:S01]  /*6c80*/  VIADD R0, R3, 0x20440 ;  /* 0x0002044003007836 */ /* 0x000fe20000000000 */
[----:B------:R-:W-:Y:S01]  /*6c90*/  PRMT R28, R33, 0x5410, R37 ;  /* 0x00005410211c7816 */ /* 0x000fe20000000025 */
[----:B------:R-:W-:Y:S01]  /*6ca0*/  @P2 VIADD R0, R4, 0xffffffc0 ;  /* 0xffffffc004002836 */ /* 0x000fe20000000000 */
[----:B------:R-:W-:-:S02]  /*6cb0*/  PRMT R27, R25, 0x5410, R6 ;  /* 0x00005410191b7816 */ /* 0x000fc40000000006 */
[----:B------:R-:W-:Y:S02]  /*6cc0*/  PRMT R31, R31, 0x5410, R10 ;  /* 0x000054101f1f7816 */ /* 0x000fe4000000000a */
[----:B------:R-:W-:Y:S02]  /*6cd0*/  PRMT R32, R32, 0x5410, R11 ;  /* 0x0000541020207816 */ /* 0x000fe4000000000b */
[----:B------:R-:W-:Y:S02]  /*6ce0*/  PRMT R33, R5, 0x5410, R12 ;  /* 0x0000541005217816 */ /* 0x000fe4000000000c */
[----:B------:R-:W-:Y:S02]  /*6cf0*/  PRMT R34, R34, 0x5410, R13 ;  /* 0x0000541022227816 */ /* 0x000fe4000000000d */
[----:B------:R-:W-:Y:S02]  /*6d00*/  PRMT R35, R35, 0x5410, R8 ;  /* 0x0000541023237816 */ /* 0x000fe40000000008 */
[----:B------:R-:W-:Y:S01]  /*6d10*/  PRMT R36, R36, 0x5410, R9 ;  /* 0x0000541024247816 */ /* 0x000fe20000000009 */
[----:B0-----:R-:W-:Y:S06]  /*6d20*/  @!P0 BRA `(.L_x_3187) ;  /* 0x000000dc00348947 */ /* 0x001fec0003800000 */
.L_x_3355:
[----:B------:R-:W-:Y:S05]  /*6d30*/  BSYNC B1 ;  /* 0x0000000000017941 */ /* 0x000fea0003800000 */
.L_x_3186:
[----:B------:R-:W-:Y:S04]  /*6d40*/  BSSY B1, `(.L_x_3188) ;  /* 0x0000056000017945 */ /* 0x000fe80003800000 */
[----:B------:R-:W-:Y:S05]  /*6d50*/  @P1 BRA `(.L_x_3189) ;  /* 0x0000000400501947 */ /* 0x000fea0003800000 */
[----:B------:R-:W1:Y:S01]  /*6d60*/  LDC R4, c[0x0][0x3d4] ;  /* 0x0000f500ff047b82 */ /* 0x000e620000000800 */
[C---:B------:R-:W-:Y:S01]  /*6d70*/  VIADD R5, R29.reuse, 0x10 ;  /* 0x000000101d057836 */ /* 0x040fe20000000000 */
[----:B------:R-:W-:Y:S01]  /*6d80*/  BSSY B2, `(.L_x_3190) ;  /* 0x000002a000027945 */ /* 0x000fe20003800000 */
[----:B-1----:R-:W-:-:S03]  /*6d90*/  ISETP.GE.AND P0, PT, R29, R4, PT ;  /* 0x000000041d00720c */ /* 0x002fc60003f06270 */
[----:B------:R-:W-:-:S10]  /*6da0*/  ISETP.GE.AND P1, PT, R5, R4, PT ;  /* 0x000000040500720c */ /* 0x000fd40003f26270 */
[----:B------:R-:W-:Y:S05]  /*6db0*/  @P0 BRA `(.L_x_3191) ;  /* 0x0000000000980947 */ /* 0x000fea0003800000 */
[----:B0-----:R-:W0:Y:S01]  /*6dc0*/  LDS.128 R4, [R3+0x20400] ;  /* 0x0204000003047984 */ /* 0x001e220000000c00 */
        /* <DEDUP_REMOVED lines=18> */
[----:B------:R-:W-:Y:S01]  /*6ef0*/  SHF.L.U32 R13, R34, 0x10, RZ ;  /* 0x00000010220d7819 */ /* 0x000fe200000006ff */
[----:B------:R-:W-:Y:S01]  /*6f00*/  IMAD.U32 R5, R28, 0x10000, RZ ;  /* 0x000100001c057824 */ /* 0x000fe200078e00ff */
[----:B------:R-:W-:Y:S01]  /*6f10*/  LOP3.LUT R8, R34, 0xffff0000, RZ, 0xc0, !PT ;  /* 0xffff000022087812 */ /* 0x000fe200078ec0ff */
[C---:B------:R-:W-:Y:S01]  /*6f20*/  FFMA.FTZ R24, R9.reuse, R12, -R24 ;  /* 0x0000000c09187223 */ /* 0x040fe20000010818 */
        /* <DEDUP_REMOVED lines=15> */
.L_x_3191:
[----:B------:R-:W-:Y:S05]  /*7020*/  BSYNC B2 ;  /* 0x0000000000027941 */ /* 0x000fea0003800000 */
.L_x_3190:
[----:B------:R-:W-:Y:S05]  /*7030*/  @P1 BRA `(.L_x_3189) ;  /* 0x0000000000981947 */ /* 0x000fea0003800000 */
[----:B01----:R-:W0:Y:S01]  /*7040*/  LDS.128 R4, [R0] ;  /* 0x0000000000047984 */ /* 0x003e220000000c00 */
[----:B------:R-:W-:Y:S01]  /*7050*/  IMAD.U32 R15, R35, 0x10000, RZ ;  /* 0x00010000230f7824 */ /* 0x000fe200078e00ff */
[C---:B------:R-:W-:Y:S01]  /*7060*/  LOP3.LUT R12, R31.reuse, 0xffff0000, RZ, 0xc0, !PT ;  /* 0xffff00001f0c7812 */ /* 0x040fe200078ec0ff */
[----:B------:R-:W-:Y:S01]  /*7070*/  IMAD.U32 R13, R31, 0x10000, RZ ;  /* 0x000100001f0d7824 */ /* 0x000fe200078e00ff */
        /* <DEDUP_REMOVED lines=10> */
[C---:B------:R-:W-:Y:S01]  /*7120*/  FMUL.FTZ R24, R5.reuse, R14 ;  /* 0x0000000e05187220 */ /* 0x040fe20000410000 */
[C---:B------:R-:W-:Y:S01]  /*7130*/  FFMA.FTZ R21, R8.reuse, R13, -R21 ;  /* 0x0000000d08157223 */ /* 0x040fe20000010815 */
[----:B------:R-:W-:Y:S01]  /*7140*/  FFMA.FTZ R20, R8, R15, R4 ;  /* 0x0000000f08147223 */ /* 0x000fe20000010004 */
[-C--:B------:R-:W-:Y:S01]  /*7150*/  FMUL.FTZ R26, R5, R12.reuse ;  /* 0x0000000c051a7220 */ /* 0x080fe20000410000 */
[----:B------:R-:W-:Y:S01]  /*7160*/  LOP3.LUT R7, R7, 0xffff0000, RZ, 0xc0, !PT ;  /* 0xffff000007077812 */ /* 0x000fe200078ec0ff */
[----:B------:R-:W-:Y:S01]  /*7170*/  IMAD.U32 R13, R36, 0x10000, RZ ;  /* 0x00010000240d7824 */ /* 0x000fe200078e00ff */
[----:B------:R-:W-:Y:S01]  /*7180*/  SHF.L.U32 R5, R32, 0x10, RZ ;  /* 0x0000001020057819 */ /* 0x000fe200000006ff */
[C---:B------:R-:W-:Y:S01]  /*7190*/  FFMA.FTZ R24, R9.reuse, R12, -R24 ;  /* 0x0000000c09187223 */ /* 0x040fe20000010818 */
        /* <DEDUP_REMOVED lines=15> */
[----:B------:R2:W-:Y:S02]  /*7290*/  STS.128 [R0], R4 ;  /* 0x0000000400007388 */ /* 0x0005e40000000c00 */
.L_x_3189:
[----:B------:R-:W-:Y:S05]  /*72a0*/  BSYNC B1 ;  /* 0x0000000000017941 */ /* 0x000fea0003800000 */
.L_x_3188:
[----:B------:R-:W-:-:S13]  /*72b0*/  ISETP.GE.AND P0, PT, R215, R30, PT ;  /* 0x0000001ed700720c */ /* 0x000fda0003f06270 */
[----:B------:R-:W-:Y:S05]  /*72c0*/  @P0 BRA `(.L_x_3192) ;  /* 0x0000001000dc0947 */ /* 0x000fea0003800000 */
[----:B-12---:R-:W1:Y:S01]  /*72d0*/  LDC R4, c[0x0][0x3d4] ;  /* 0x0000f500ff047b82 */ /* 0x006e620000000800 */
        /* <DEDUP_REMOVED lines=20> */
[C---:B------:R-:W-:Y:S01]  /*7420*/  FMUL.FTZ R15, R12.reuse, R4 ;  /* 0x000000040c0f7220 */ /* 0x040fe20000410000 */
[C---:B------:R-:W-:Y:S01]  /*7430*/  IMAD.U32 R11, R7.reuse, 0x10000, RZ ;  /* 0x00010000070b7824 */ /* 0x040fe200078e00ff */
[----:B------:R-:W-:Y:S01]  /*7440*/  LOP3.LUT R7, R7, 0xffff0000, RZ, 0xc0, !PT ;  /* 0xffff000007077812 */ /* 0x000fe200078ec0ff */
[-C--:B------:R-:W-:Y:S01]  /*7450*/  FFMA.FTZ R13, R12, R8.reuse, -R13 ;  /* 0x000000080c0d7223 */ /* 0x080fe2000001080d */
[----:B------:R-:W-:Y:S01]  /*7460*/  FFMA.FTZ R8, R14, R8, R15 ;  /* 0x000000080e087223 */ /* 0x000fe2000001000f */
[----:B------:R-:W-:Y:S01]  /*7470*/  SHF.L.U32 R14, R28, 0x10, RZ ;  /* 0x000000101c0e7819 */ /* 0x000fe200000006ff */
[-C--:B------:R-:W-:Y:S01]  /*7480*/  FMUL.FTZ R4, R33, R5.reuse ;  /* 0x0000000521047220 */ /* 0x080fe20000410000 */
[C---:B------:R-:W-:Y:S01]  /*7490*/  FMUL.FTZ R12, R27.reuse, R5 ;  /* 0x000000051b0c7220 */ /* 0x040fe20000410000 */
[-C--:B------:R-:W-:Y:S01]  /*74a0*/  FMUL.FTZ R5, R20, R6.reuse ;  /* 0x0000000614057220 */ /* 0x080fe20000410000 */
[----:B------:R-:W-:Y:S01]  /*74b0*/  F2FP.BF16.F32.PACK_AB R8, R8, R13 ;  /* 0x0000000d0808723e */ /* 0x000fe200000010ff */
[-C--:B------:R-:W-:Y:S01]  /*74c0*/  FFMA.FTZ R4, R27, R9.reuse, -R4 ;  /* 0x000000091b047223 */ /* 0x080fe20000010804 */
[C---:B------:R-:W-:Y:S01]  /*74d0*/  FMUL.FTZ R15, R14.reuse, R6 ;  /* 0x000000060e0f7220 */ /* 0x040fe20000410000 */
[----:B------:R-:W-:Y:S01]  /*74e0*/  FFMA.FTZ R9, R33, R9, R12 ;  /* 0x0000000921097223 */ /* 0x000fe2000001000c */
[-C--:B------:R-:W-:Y:S01]  /*74f0*/  FMUL.FTZ R6, R25, R7.reuse ;  /* 0x0000000719067220 */ /* 0x080fe20000410000 */
[C---:B------:R-:W-:Y:S01]  /*7500*/  FMUL.FTZ R12, R21.reuse, R7 ;  /* 0x00000007150c7220 */ /* 0x040fe20000410000 */
[-C--:B------:R-:W-:Y:S01]  /*7510*/  FFMA.FTZ R5, R14, R10.reuse, -R5 ;  /* 0x0000000a0e057223 */ /* 0x080fe20000010805 */
[----:B------:R-:W-:Y:S01]  /*7520*/  FFMA.FTZ R10, R20, R10, R15 ;  /* 0x0000000a140a7223 */ /* 0x000fe2000001000f */
[-C--:B------:R-:W-:Y:S01]  /*7530*/  FFMA.FTZ R6, R21, R11.reuse, -R6 ;  /* 0x0000000b15067223 */ /* 0x080fe20000010806 */
[----:B------:R-:W-:Y:S01]  /*7540*/  FFMA.FTZ R11, R25, R11, R12 ;  /* 0x0000000b190b7223 */ /* 0x000fe2000001000c */
[----:B------:R-:W-:-:S02]  /*7550*/  F2FP.BF16.F32.PACK_AB R9, R9, R4 ;  /* 0x000000040909723e */ /* 0x000fc400000010ff */
[----:B------:R-:W-:Y:S02]  /*7560*/  F2FP.BF16.F32.PACK_AB R10, R10, R5 ;  /* 0x000000050a0a723e */ /* 0x000fe400000010ff */
[----:B------:R-:W-:-:S05]  /*7570*/  F2FP.BF16.F32.PACK_AB R11, R11, R6 ;  /* 0x000000060b0b723e */ /* 0x000fca00000010ff */
[----:B------:R1:W-:Y:S02]  /*7580*/  STS.128 [R3+0x21400], R8 ;  /* 0x0214000803007388 */ /* 0x0003e40000000c00 */
.L_x_3194:
[----:B------:R-:W-:Y:S05]  /*7590*/  BSYNC B1 ;  /* 0x0000000000017941 */ /* 0x000fea0003800000 */
.L_x_3193:
[----:B------:R-:W-:Y:S05]  /*75a0*/  @P1 BRA `(.L_x_3192) ;  /* 0x0000001000241947 */ /* 0x000fea0003800000 */
[----:B0-----:R-:W1:Y:S01]  /*75b0*/  LDS.128 R4, [R0+0x1000] ;  /* 0x0010000000047984 */ /* 0x001e620000000c00 */
        /* <DEDUP_REMOVED lines=8> */
[C---:B------:R-:W-:Y:S01]  /*7640*/  IMAD.U32 R9, R6.reuse, 0x10000, RZ ;  /* 0x0001000006097824 */ /* 0x040fe200078e00ff */
[----:B------:R-:W-:Y:S01]  /*7650*/  LOP3.LUT R6, R6, 0xffff0000, RZ, 0xc0, !PT ;  /* 0xffff000006067812 */ /* 0x000fe200078ec0ff */
[-C--:B------:R-:W-:Y:S01]  /*7660*/  FMUL.FTZ R12, R15, R4.reuse ;  /* 0x000000040f0c7220 */ /* 0x080fe20000410000 */
[----:B------:R-:W-:Y:S01]  /*7670*/  FMUL.FTZ R4, R13, R4 ;  /* 0x000000040d047220 */ /* 0x000fe20000410000 */
[----:B------:R-:W-:-:S02]  /*7680*/  IMAD.U32 R10, R7, 0x10000, RZ ;  /* 0x00010000070a7824 */ /* 0x000fc400078e00ff */
[----:B------:R-:W-:Y:S01]  /*7690*/  FMUL.FTZ R11, R20, R5 ;  /* 0x00000005140b7220 */ /* 0x000fe20000410000 */
[-C--:B------:R-:W-:Y:S01]  /*76a0*/  FFMA.FTZ R12, R13, R3.reuse, -R12 ;  /* 0x000000030d0c7223 */ /* 0x080fe2000001080c */
[----:B------:R-:W-:Y:S01]  /*76b0*/  FFMA.FTZ R3, R15, R3, R4 ;  /* 0x000000030f037223 */ /* 0x000fe20000010004 */
[----:B------:R-:W-:Y:S01]  /*76c0*/  IMAD.U32 R15, R36, 0x10000, RZ ;  /* 0x00010000240f7824 */ /* 0x000fe200078e00ff */
[----:B------:R-:W-:Y:S01]  /*76d0*/  LOP3.LUT R7, R7, 0xffff0000, RZ, 0xc0, !PT ;  /* 0xffff000007077812 */ /* 0x000fe200078ec0ff */
[----:B------:R-:W-:Y:S01]  /*76e0*/  FMUL.FTZ R5, R14, R5 ;  /* 0x000000050e057220 */ /* 0x000fe20000410000 */
[----:B------:R-:W-:Y:S01]  /*76f0*/  IMAD.U32 R13, R32, 0x10000, RZ ;  /* 0x00010000200d7824 */ /* 0x000fe200078e00ff */
[----:B------:R-:W-:Y:S01]  /*7700*/  LOP3.LUT R36, R36, 0xffff0000, RZ, 0xc0, !PT ;  /* 0xffff000024247812 */ /* 0x000fe200078ec0ff */
[-C--:B------:R-:W-:Y:S01]  /*7710*/  FFMA.FTZ R11, R14, R8.reuse, -R11 ;  /* 0x000000080e0b7223 */ /* 0x080fe2000001080b */
[----:B------:R-:W-:Y:S01]  /*7720*/  LOP3.LUT R32, R32, 0xffff0000, RZ, 0xc0, !PT ;  /* 0xffff000020207812 */ /* 0x000fe200078ec0ff */
[----:B------:R-:W-:Y:S01]  /*7730*/  FFMA.FTZ R8, R20, R8, R5 ;  /* 0x0000000814087223 */ /* 0x000fe20000010005 */
[-C--:B------:R-:W-:Y:S01]  /*7740*/  FMUL.FTZ R4, R15, R6.reuse ;  /* 0x000000060f047220 */ /* 0x080fe20000410000 */
[-C--:B------:R-:W-:Y:S01]  /*7750*/  FMUL.FTZ R5, R36, R7.reuse ;  /* 0x0000000724057220 */ /* 0x080fe20000410000 */
[C---:B------:R-:W-:Y:S01]  /*7760*/  FMUL.FTZ R6, R13.reuse, R6 ;  /* 0x000000060d067220 */ /* 0x040fe20000410000 */
[C---:B------:R-:W-:Y:S01]  /*7770*/  FMUL.FTZ R7, R32.reuse, R7 ;  /* 0x0000000720077220 */ /* 0x040fe20000410000 */
[-C--:B------:R-:W-:Y:S01]  /*7780*/  FFMA.FTZ R4, R13, R9.reuse, -R4 ;  /* 0x000000090d047223 */ /* 0x080fe20000010804 */
[-C--:B------:R-:W-:Y:S01]  /*7790*/  FFMA.FTZ R5, R32, R10.reuse, -R5 ;  /* 0x0000000a20057223 */ /* 0x080fe20000010805 */
[----:B------:R-:W-:Y:S01]  /*77a0*/  FFMA.FTZ R9, R15, R9, R6 ;  /* 0x000000090f097223 */ /* 0x000fe20000010006 */
[----:B------:R-:W-:Y:S01]  /*77b0*/  FFMA.FTZ R10, R36, R10, R7 ;  /* 0x0000000a240a7223 */ /* 0x000fe20000010007 */
[----:B------:R-:W-:-:S02]  /*77c0*/  F2FP.BF16.F32.PACK_AB R12, R3, R12 ;  /* 0x0000000c030c723e */ /* 0x000fc400000010ff */
[----:B------:R-:W-:Y:S02]  /*77d0*/  F2FP.BF16.F32.PACK_AB R13, R8, R11 ;  /* 0x0000000b080d723e */ /* 0x000fe400000010ff */
[----:B------:R-:W-:Y:S02]  /*77e0*/  F2FP.BF16.F32.PACK_AB R14, R9, R4 ;  /* 0x00000004090e723e */ /* 0x000fe400000010ff */
[----:B------:R-:W-:-:S05]  /*77f0*/  F2FP.BF16.F32.PACK_AB R15, R10, R5 ;  /* 0x000000050a0f723e */ /* 0x000fca00000010ff */
[----:B------:R3:W-:Y:S01]  /*7800*/  STS.128 [R0+0x1000], R12 ;  /* 0x0010000c00007388 */ /* 0x0007e20000000c00 */
[----:B------:R-:W-:Y:S05]  /*7810*/  BRA `(.L_x_3192) ;  /* 0x0000000c00887947 */ /* 0x000fea0003800000 */
.L_x_3179:
[----:B------:R-:W0:Y:S01]  /*7820*/  LDC R45, c[0x0][0x3d4] ;  /* 0x0000f500ff2d7b82 */ /* 0x000e220000000800 */
[----:B------:R-:W-:Y:S01]  /*7830*/  IMAD R30, R25, -0x40, R30 ;  /* 0xffffffc0191e7824 */ /* 0x000fe200078e021e */
[----:B------:R-:W-:Y:S02]  /*7840*/  CS2R R32, SRZ ;  /* 0x0000000000207805 */ /* 0x000fe4000001ff00 */
[----:B------:R-:W-:Y:S02]  /*7850*/  CS2R R34, SRZ ;  /* 0x0000000000227805 */ /* 0x000fe4000001ff00 */
[----:B------:R-:W-:Y:S02]  /*7860*/  CS2R R4, SRZ ;  /* 0x0000000000047805 */ /* 0x000fe4000001ff00 */
[----:B------:R-:W-:Y:S02]  /*7870*/  CS2R R6, SRZ ;  /* 0x0000000000067805 */ /* 0x000fe4000001ff00 */
[----:B------:R-:W-:-:S02]  /*7880*/  VIMNMX R30, R30, 0x40, PT ;  /* 0x000000401e1e7848 */ /* 0x000fc40003fe0100 */
[----:B0-----:R-:W-:-:S04]  /*7890*/  ISETP.GE.AND P0, PT, R16, R45, PT ;  /* 0x0000002d1000720c */ /* 0x001fc80003f06270 */
[----:B------:R-:W-:-:S13]  /*78a0*/  ISETP.GE.OR P1, PT, R23, R30, P0 ;  /* 0x0000001e1700720c */ /* 0x000fda0000726670 */
[----:B------:R0:W5:Y:S04]  /*78b0*/  @!P1 LDG.E.128 R32, desc[UR40][R36.64] ;  /* 0x0000002824209981 */ /* 0x000168000c1e1d00 */
[----:B------:R0:W5:Y:S01]  /*78c0*/  @!P1 LDG.E.128 R4, desc[UR40][R38.64] ;  /* 0x0000002826049981 */ /* 0x000162000c1e1d00 */
[----:B------:R-:W-:Y:S01]  /*78d0*/  UMOV UR4, 0xffffffff ;  /* 0xffffffff00047882 */ /* 0x000fe20000000000 */
[----:B------:R-:W-:Y:S02]  /*78e0*/  LEA.HI R0, R202, R202, RZ, 0x1 ;  /* 0x000000caca007211 */ /* 0x000fe400078f08ff */
[----:B------:R-:W-:Y:S05]  /*78f0*/  BRA.DIV UR4, `(.L_x_3195) ;  /* 0x000000d204547947 */ /* 0x000fea000b800000 */
.L_x_3358:
[----:B------:R-:W-:Y:S01]  /*7900*/  UMOV UR4, 0xffffffff ;  /* 0xffffffff00047882 */ /* 0x000fe20000000000 */
[----:B------:R-:W-:Y:S02]  /*7910*/  LOP3.LUT R3, R0, 0xfffffffe, RZ, 0xc0, !PT ;  /* 0xfffffffe00037812 */ /* 0x000fe400078ec0ff */
[----:B------:R-:W-:Y:S05]  /*7920*/  BRA.DIV UR4, `(.L_x_3196) ;  /* 0x000000d204707947 */ /* 0x000fea000b800000 */
.L_x_3361:
[----:B------:R-:W-:Y:S01]  /*7930*/  UMOV UR4, 0xffffffff ;  /* 0xffffffff00047882 */ /* 0x000fe20000000000 */
[----:B------:R-:W-:Y:S02]  /*7940*/  IADD3 R3, R202, -R3, RZ ;  /* 0x80000003ca037210 */ /* 0x000fe40007ffe0ff */
[----:B------:R-:W-:Y:S05]  /*7950*/  BRA.DIV UR4, `(.L_x_3197) ;  /* 0x000000d2048c7947 */ /* 0x000fea000b800000 */
.L_x_3364:
[----:B------:R-:W-:Y:S01]  /*7960*/  UMOV UR4, 0xffffffff ;  /* 0xffffffff00047882 */ /* 0x000fe20000000000 */
[----:B------:R-:W-:Y:S02]  /*7970*/  SHF.L.U32 R3, R3, 0x1f, RZ ;  /* 0x0000001f03037819 */ /* 0x000fe400000006ff */
[----:B------:R-:W-:Y:S05]  /*7980*/  BRA.DIV UR4, `(.L_x_3198) ;  /* 0x000000d204a87947 */ /* 0x000fea000b800000 */
.L_x_3367:
[----:B------:R-:W1:Y:S01]  /*7990*/  SYNCS.PHASECHK.TRANS64.TRYWAIT P1, [R2+URZ+0x28c00], R3 ;  /* 0x028c0003020075a7 */ /* 0x000e62000802017f */
[----:B0----5:R-:W-:Y:S01]  /*79a0*/  IMAD.MOV.U32 R36, RZ, RZ, R32 ;  /* 0x000000ffff247224 */ /* 0x021fe200078e0020 */
[--C-:B------:R-:W-:Y:S01]  /*79b0*/  SHF.R.U64 R0, R32, 0x10, R33.reuse ;  /* 0x0000001020007819 */ /* 0x100fe20000001221 */
[----:B------:R-:W-:Y:S01]  /*79c0*/  IMAD.MOV.U32 R40, RZ, RZ, R4 ;  /* 0x000000ffff287224 */ /* 0x000fe200078e0004 */
        /* <DEDUP_REMOVED lines=8> */
[----:B------:R-:W-:Y:S01]  /*7a50*/  SHF.R.U64 R5, R6, 0x10, R7 ;  /* 0x0000001006057819 */ /* 0x000fe20000001207 */
[----:B------:R-:W-:Y:S01]  /*7a60*/  IMAD.MOV.U32 R42, RZ, RZ, R6 ;  /* 0x000000ffff2a7224 */ /* 0x000fe200078e0006 */
[----:B------:R-:W-:Y:S01]  /*7a70*/  SHF.R.U64 R9, R34, 0x10, R35 ;  /* 0x0000001022097819 */ /* 0x000fe20000001223 */
[----:B------:R-:W-:Y:S01]  /*7a80*/  IMAD.MOV.U32 R43, RZ, RZ, R7 ;  /* 0x000000ffff2b7224 */ /* 0x000fe200078e0007 */
[----:B------:R-:W-:Y:S01]  /*7a90*/  SHF.R.U32.HI R10, RZ, 0x10, R35 ;  /* 0x00000010ff0a7819 */ /* 0x000fe20000011623 */
[----:B------:R-:W-:Y:S01]  /*7aa0*/  BSSY B1, `(.L_x_3199) ;  /* 0x000000c000017945 */ /* 0x000fe20003800000 */
[----:B------:R-:W-:-:S02]  /*7ab0*/  SHF.R.U32.HI R6, RZ, 0x10, R7 ;  /* 0x00000010ff067819 */ /* 0x000fc40000011607 */
[-C--:B------:R-:W-:Y:S02]  /*7ac0*/  ISETP.GE.OR P2, PT, R23, R30.reuse, P0 ;  /* 0x0000001e1700720c */ /* 0x080fe40000746670 */
[----:B------:R-:W-:Y:S02]  /*7ad0*/  ISETP.GE.OR P0, PT, R215, R30, P0 ;  /* 0x0000001ed700720c */ /* 0x000fe40000706670 */
[----:B------:R-:W-:Y:S02]  /*7ae0*/  PRMT R37, R37, 0x5410, R8 ;  /* 0x0000541025257816 */ /* 0x000fe40000000008 */
[----:B------:R-:W-:Y:S02]  /*7af0*/  PRMT R38, R38, 0x5410, R9 ;  /* 0x0000541026267816 */ /* 0x000fe40000000009 */
[----:B------:R-:W-:Y:S02]  /*7b00*/  PRMT R39, R39, 0x5410, R10 ;  /* 0x0000541027277816 */ /* 0x000fe4000000000a */
[----:B------:R-:W-:-:S02]  /*7b10*/  PRMT R40, R40, 0x5410, R0 ;  /* 0x0000541028287816 */ /* 0x000fc40000000000 */
[----:B------:R-:W-:Y:S02]  /*7b20*/  PRMT R41, R41, 0x5410, R4 ;  /* 0x0000541029297816 */ /* 0x000fe40000000004 */
[----:B------:R-:W-:Y:S02]  /*7b30*/  PRMT R42, R42, 0x5410, R5 ;  /* 0x000054102a2a7816 */ /* 0x000fe40000000005 */
[----:B------:R-:W-:Y:S01]  /*7b40*/  PRMT R43, R43, 0x5410, R6 ;  /* 0x000054102b2b7816 */ /* 0x000fe20000000006 */
[----:B-1----:R-:W-:Y:S06]  /*7b50*/  @!P1 BRA `(.L_x_3200) ;  /* 0x000000d0005c9947 */ /* 0x002fec0003800000 */
.L_x_3368:
[----:B------:R-:W-:Y:S05]  /*7b60*/  BSYNC B1 ;  /* 0x0000000000017941 */ /* 0x000fea0003800000 */
.L_x_3199:
[----:B------:R-:W-:Y:S04]  /*7b70*/  BSSY B1, `(.L_x_3201) ;  /* 0x000005a000017945 */ /* 0x000fe80003800000 */
[----:B------:R-:W-:Y:S05]  /*7b80*/  @P2 BRA `(.L_x_3202) ;  /* 0x0000000400602947 */ /* 0x000fea0003800000 */
[----:B------:R-:W-:Y:S01]  /*7b90*/  SHF.L.U32 R0, R186, 0x6, RZ ;  /* 0x00000006ba007819 */ /* 0x000fe200000006ff */
[----:B0-----:R-:W-:Y:S01]  /*7ba0*/  IMAD.IADD R3, R16, 0x1, R45 ;  /* 0x0000000110037824 */ /* 0x001fe200078e022d */
[C---:B------:R-:W-:Y:S01]  /*7bb0*/  LOP3.LUT R24, R40.reuse, 0xffff0000, RZ, 0xc0, !PT ;  /* 0xffff000028187812 */ /* 0x040fe200078ec0ff */
[----:B------:R-:W-:Y:S01]  /*7bc0*/  IMAD.U32 R27, R40, 0x10000, RZ ;  /* 0x00010000281b7824 */ /* 0x000fe200078e00ff */
[----:B------:R-:W-:Y:S01]  /*7bd0*/  LOP3.LUT R4, R0, 0x1c0, RZ, 0xc0, !PT ;  /* 0x000001c000047812 */ /* 0x000fe200078ec0ff */
[----:B------:R-:W-:-:S03]  /*7be0*/  IMAD.U32 R25, R36, 0x10000, RZ ;  /* 0x0001000024197824 */ /* 0x000fc600078e00ff */
[C---:B------:R-:W-:Y:S02]  /*7bf0*/  LOP3.LUT R0, R4.reuse, 0x38, R16, 0xf8, !PT ;  /* 0x0000003804007812 */ /* 0x040fe400078ef810 */
[----:B------:R-:W-:Y:S02]  /*7c00*/  SHF.R.U32.HI R5, RZ, 0x3, R4 ;  /* 0x00000003ff057819 */ /* 0x000fe40000011604 */
[----:B------:R-:W-:Y:S02]  /*7c10*/  LOP3.LUT R4, R4, 0x38, R3, 0xf8, !PT ;  /* 0x0000003804047812 */ /* 0x000fe400078ef803 */
[-C--:B------:R-:W-:Y:S02]  /*7c20*/  LOP3.LUT R0, R0, R5.reuse, RZ, 0x3c, !PT ;  /* 0x0000000500007212 */ /* 0x080fe400078e3cff */
[----:B------:R-:W-:-:S03]  /*7c30*/  LOP3.LUT R4, R4, R5, RZ, 0x3c, !PT ;  /* 0x0000000504047212 */ /* 0x000fc600078e3cff */
[----:B------:R-:W-:-:S04]  /*7c40*/  IMAD R3, R189, 0x200, R0 ;  /* 0x00000200bd037824 */ /* 0x000fc800078e0200 */
[----:B------:R-:W-:Y:S02]  /*7c50*/  IMAD R32, R3, 0x2, R2 ;  /* 0x0000000203207824 */ /* 0x000fe400078e0202 */
[----:B------:R-:W-:-:S03]  /*7c60*/  IMAD R3, R189, 0x200, R4 ;  /* 0x00000200bd037824 */ /* 0x000fc600078e0204 */
[----:B------:R-:W0:Y:S01]  /*7c70*/  LDS.128 R8, [R32+0x20400] ;  /* 0x0204000020087984 */ /* 0x000e220000000c00 */
[----:B------:R-:W-:-:S05]  /*7c80*/  IMAD R34, R3, 0x2, R2 ;  /* 0x0000000203227824 */ /* 0x000fca00078e0202 */
[----:B------:R-:W1:Y:S01]  /*7c90*/  LDS.128 R4, [R34+0x20400] ;  /* 0x0204000022047984 */ /* 0x000e620000000c00 */
[C---:B0-----:R-:W-:Y:S01]  /*7ca0*/  IMAD.U32 R0, R8.reuse, 0x10000, RZ ;  /* 0x0001000008007824 */ /* 0x041fe200078e00ff */
[----:B------:R-:W-:Y:S01]  /*7cb0*/  LOP3.LUT R3, R8, 0xffff0000, RZ, 0xc0, !PT ;  /* 0xffff000008037812 */ /* 0x000fe200078ec0ff */
[C---:B------:R-:W-:Y:S01]  /*7cc0*/  IMAD.U32 R12, R10.reuse, 0x10000, RZ ;  /* 0x000100000a0c7824 */ /* 0x040fe200078e00ff */
[----:B------:R-:W-:Y:S01]  /*7cd0*/  LOP3.LUT R10, R10, 0xffff0000, RZ, 0xc0, !PT ;  /* 0xffff00000a0a7812 */ /* 0x000fe200078ec0ff */
[----:B------:R-:W-:Y:S01]  /*7ce0*/  IMAD.U32 R8, R9, 0x10000, RZ ;  /* 0x0001000009087824 */ /* 0x000fe200078e00ff */
[----:B------:R-:W-:Y:S01]  /*7cf0*/  SHF.L.U32 R13, R11, 0x10, RZ ;  /* 0x000000100b0d7819 */ /* 0x000fe200000006ff */
        /* <DEDUP_REMOVED lines=8> */
[----:B------:R-:W-:Y:S01]  /*7d80*/  FFMA.FTZ R26, R0, R25, -R29 ;  /* 0x00000019001a7223 */ /* 0x000fe2000001081d */
[----:B------:R-:W-:-:S02]  /*7d90*/  IMAD.U32 R29, R42, 0x10000, RZ ;  /* 0x000100002a1d7824 */ /* 0x000fc400078e00ff */
[----:B------:R-:W-:Y:S01]  /*7da0*/  FFMA.FTZ R31, R0, R27, R31 ;  /* 0x0000001b001f7223 */ /* 0x000fe2000001001f */
[----:B------:R-:W-:Y:S02]  /*7db0*/  IMAD.U32 R25, R38, 0x10000, RZ ;  /* 0x0001000026197824 */ /* 0x000fe400078e00ff */
[-C--:B------:R-:W-:Y:S01]  /*7dc0*/  FMUL.FTZ R4, R4, R14.reuse ;  /* 0x0000000e04047220 */ /* 0x080fe20000410000 */
[----:B------:R-:W-:Y:S01]  /*7dd0*/  FMUL.FTZ R35, R20, R29 ;  /* 0x0000001d14237220 */ /* 0x000fe20000410000 */
[----:B------:R-:W-:Y:S01]  /*7de0*/  LOP3.LUT R27, R42, 0xffff0000, RZ, 0xc0, !PT ;  /* 0xffff00002a1b7812 */ /* 0x000fe200078ec0ff */
[-C--:B------:R-:W-:Y:S01]  /*7df0*/  FMUL.FTZ R20, R20, R25.reuse ;  /* 0x0000001914147220 */ /* 0x080fe20000410000 */
[C---:B------:R-:W-:Y:S01]  /*7e00*/  FFMA.FTZ R33, R3.reuse, R14, -R28 ;  /* 0x0000000e03217223 */ /* 0x040fe2000001081c */
[----:B------:R-:W-:Y:S01]  /*7e10*/  FFMA.FTZ R24, R3, R24, R4 ;  /* 0x0000001803187223 */ /* 0x000fe20000010004 */
[----:B------:R-:W-:Y:S01]  /*7e20*/  FFMA.FTZ R35, R12, R25, -R35 ;  /* 0x000000190c237223 */ /* 0x000fe20000010823 */
[----:B------:R-:W-:Y:S01]  /*7e30*/  LOP3.LUT R3, R38, 0xffff0000, RZ, 0xc0, !PT ;  /* 0xffff000026037812 */ /* 0x000fe200078ec0ff */
[----:B------:R-:W-:Y:S01]  /*7e40*/  FFMA.FTZ R20, R12, R29, R20 ;  /* 0x0000001d0c147223 */ /* 0x000fe20000010014 */
[----:B------:R-:W-:Y:S01]  /*7e50*/  FMUL.FTZ R25, R6, R27 ;  /* 0x0000001b06197220 */ /* 0x000fe20000410000 */
[----:B------:R-:W-:Y:S01]  /*7e60*/  IMAD.U32 R15, R5, 0x10000, RZ ;  /* 0x00010000050f7824 */ /* 0x000fe200078e00ff */
[----:B------:R-:W-:Y:S01]  /*7e70*/  SHF.L.U32 R0, R37, 0x10, RZ ;  /* 0x0000001025007819 */ /* 0x000fe200000006ff */
[----:B------:R-:W-:-:S02]  /*7e80*/  IMAD.U32 R12, R41, 0x10000, RZ ;  /* 0x00010000290c7824 */ /* 0x000fc400078e00ff */
[-C--:B------:R-:W-:Y:S01]  /*7e90*/  FMUL.FTZ R29, R6, R3.reuse ;  /* 0x00000003061d7220 */ /* 0x080fe20000410000 */
[----:B------:R-:W-:Y:S02]  /*7ea0*/  IMAD.U32 R21, R7, 0x10000, RZ ;  /* 0x0001000007157824 */ /* 0x000fe400078e00ff */
[C---:B------:R-:W-:Y:S01]  /*7eb0*/  FFMA.FTZ R28, R10.reuse, R3, -R25 ;  /* 0x000000030a1c7223 */ /* 0x040fe20000010819 */
[----:B------:R-:W-:Y:S02]  /*7ec0*/  IMAD.U32 R14, R43, 0x10000, RZ ;  /* 0x000100002b0e7824 */ /* 0x000fe400078e00ff */
[----:B------:R-:W-:Y:S01]  /*7ed0*/  FMUL.FTZ R3, R15, R12 ;  /* 0x0000000c0f037220 */ /* 0x000fe20000410000 */
[----:B------:R-:W-:Y:S02]  /*7ee0*/  IMAD.U32 R4, R39, 0x10000, RZ ;  /* 0x0001000027047824 */ /* 0x000fe400078e00ff */
[----:B------:R-:W-:Y:S01]  /*7ef0*/  FMUL.FTZ R15, R15, R0 ;  /* 0x000000000f0f7220 */ /* 0x000fe20000410000 */
[C---:B------:R-:W-:Y:S01]  /*7f00*/  FMUL.FTZ R6, R21.reuse, R14 ;  /* 0x0000000e15067220 */ /* 0x040fe20000410000 */
[----:B------:R-:W-:Y:S01]  /*7f10*/  FFMA.FTZ R29, R10, R27, R29 ;  /* 0x0000001b0a1d7223 */ /* 0x000fe2000001001d */
[----:B------:R-:W-:Y:S01]  /*7f20*/  FMUL.FTZ R10, R21, R4 ;  /* 0x00000004150a7220 */ /* 0x000fe20000410000 */
[C---:B------:R-:W-:Y:S01]  /*7f30*/  FFMA.FTZ R3, R8.reuse, R0, -R3 ;  /* 0x0000000008037223 */ /* 0x040fe20000010803 */
[----:B------:R-:W-:Y:S01]  /*7f40*/  FFMA.FTZ R15, R8, R12, R15 ;  /* 0x0000000c080f7223 */ /* 0x000fe2000001000f */
[----:B------:R-:W-:Y:S01]  /*7f50*/  FFMA.FTZ R21, R13, R4, -R6 ;  /* 0x000000040d157223 */ /* 0x000fe20000010806 */
[----:B------:R-:W-:Y:S01]  /*7f60*/  LOP3.LUT R5, R5, 0xffff0000, RZ, 0xc0, !PT ;  /* 0xffff000005057812 */ /* 0x000fe200078ec0ff */
[----:B------:R-:W-:Y:S01]  /*7f70*/  FFMA.FTZ R13, R13, R14, R10 ;  /* 0x0000000e0d0d7223 */ /* 0x000fe2000001000a */
[----:B------:R-:W-:-:S02]  /*7f80*/  LOP3.LUT R7, R7, 0xffff0000, RZ, 0xc0, !PT ;  /* 0xffff000007077812 */ /* 0x000fc400078ec0ff */
[----:B------:R-:W-:Y:S02]  /*7f90*/  LOP3.LUT R6, R41, 0xffff0000, RZ, 0xc0, !PT ;  /* 0xffff000029067812 */ /* 0x000fe400078ec0ff */
[----:B------:R-:W-:Y:S02]  /*7fa0*/  LOP3.LUT R8, R43, 0xffff0000, RZ, 0xc0, !PT ;  /* 0xffff00002b087812 */ /* 0x000fe400078ec0ff */
[----:B------:R-:W-:Y:S01]  /*7fb0*/  LOP3.LUT R0, R37, 0xffff0000, RZ, 0xc0, !PT ;  /* 0xffff000025007812 */ /* 0x000fe200078ec0ff */
[----:B------:R-:W-:Y:S01]  /*7fc0*/  FMUL.FTZ R10, R5, R6 ;  /* 0x00000006050a7220 */ /* 0x000fe20000410000 */
[----:B------:R-:W-:Y:S01]  /*7fd0*/  LOP3.LUT R4, R39, 0xffff0000, RZ, 0xc0, !PT ;  /* 0xffff000027047812 */ /* 0x000fe200078ec0ff */
[----:B------:R-:W-:Y:S01]  /*7fe0*/  FMUL.FTZ R14, R7, R8 ;  /* 0x00000008070e7220 */ /* 0x000fe20000410000 */
[----:B------:R-:W-:Y:S01]  /*7ff0*/  LOP3.LUT R9, R9, 0xffff0000, RZ, 0xc0, !PT ;  /* 0xffff000009097812 */ /* 0x000fe200078ec0ff */
[----:B------:R-:W-:Y:S01]  /*8000*/  FMUL.FTZ R5, R5, R0 ;  /* 0x0000000005057220 */ /* 0x000fe20000410000 */
[----:B------:R-:W-:Y:S01]  /*8010*/  LOP3.LUT R11, R11, 0xffff0000, RZ, 0xc0, !PT ;  /* 0xffff00000b0b7812 */ /* 0x000fe200078ec0ff */
[----:B------:R-:W-:-:S02]  /*8020*/  FMUL.FTZ R7, R7, R4 ;  /* 0x0000000407077220 */ /* 0x000fc40000410000 */
[C---:B------:R-:W-:Y:S01]  /*8030*/  FFMA.FTZ R0, R9.reuse, R0, -R10 ;  /* 0x0000000009007223 */ /* 0x040fe2000001080a */
[----:B------:R-:W-:Y:S01]  /*8040*/  FFMA.FTZ R12, R9, R6, R5 ;  /* 0x00000006090c7223 */ /* 0x000fe20000010005 */
[C---:B------:R-:W-:Y:S01]  /*8050*/  FFMA.FTZ R14, R11.reuse, R4, -R14 ;  /* 0x000000040b0e7223 */ /* 0x040fe2000001080e */
        /* <DEDUP_REMOVED lines=11> */
.L_x_3202:
[----:B------:R-:W-:Y:S05]  /*8110*/  BSYNC B1 ;  /* 0x0000000000017941 */ /* 0x000fea0003800000 */
.L_x_3201:
[----:B------:R-:W-:Y:S05]  /*8120*/  @P0 BRA `(.L_x_3192) ;  /* 0x0000000400440947 */ /* 0x000fea0003800000 */
[----:B0-----:R-:W-:Y:S01]  /*8130*/  IMAD.IADD R3, R16, 0x1, R45 ;  /* 0x0000000110037824 */ /* 0x001fe200078e022d */
[----:B-1----:R-:W0:Y:S01]  /*8140*/  LDS.128 R8, [R207+0x20400] ;  /* 0x02040000cf087984 */ /* 0x002e220000000c00 */
[C---:B------:R-:W-:Y:S01]  /*8150*/  IMAD.U32 R28, R40.reuse, 0x10000, RZ ;  /* 0x00010000281c7824 */ /* 0x040fe200078e00ff */
[----:B------:R-:W-:Y:S01]  /*8160*/  LOP3.LUT R40, R40, 0xffff0000, RZ, 0xc0, !PT ;  /* 0xffff000028287812 */ /* 0x000fe200078ec0ff */
[----:B------:R-:W-:Y:S01]  /*8170*/  IMAD.U32 R26, R36, 0x10000, RZ ;  /* 0x00010000241a7824 */ /* 0x000fe200078e00ff */
[----:B------:R-:W-:Y:S01]  /*8180*/  LOP3.LUT R3, R208, 0x38, R3, 0xf8, !PT ;  /* 0x00000038d0037812 */ /* 0x000fe200078ef803 */
[----:B------:R-:W-:Y:S01]  /*8190*/  IMAD.U32 R33, R42, 0x10000, RZ ;  /* 0x000100002a217824 */ /* 0x000fe200078e00ff */
[----:B------:R-:W-:Y:S02]  /*81a0*/  LOP3.LUT R36, R36, 0xffff0000, RZ, 0xc0, !PT ;  /* 0xffff000024247812 */ /* 0x000fe400078ec0ff */
[----:B------:R-:W-:Y:S02]  /*81b0*/  LOP3.LUT R0, R3, R214, RZ, 0x3c, !PT ;  /* 0x000000d603007212 */ /* 0x000fe400078e3cff */
[----:B------:R-:W-:-:S03]  /*81c0*/  LOP3.LUT R42, R42, 0xffff0000, RZ, 0xc0, !PT ;  /* 0xffff00002a2a7812 */ /* 0x000fc600078ec0ff */
[----:B------:R-:W-:-:S04]  /*81d0*/  IMAD.IADD R3, R209, 0x1, R0 ;  /* 0x00000001d1037824 */ /* 0x000fc800078e0200 */
[----:B------:R-:W-:-:S05]  /*81e0*/  IMAD R3, R3, 0x2, R2 ;  /* 0x0000000203037824 */ /* 0x000fca00078e0202 */
[----:B------:R-:W1:Y:S01]  /*81f0*/  LDS.128 R4, [R3+0x20400] ;  /* 0x0204000003047984 */ /* 0x000e620000000c00 */
[C---:B0-----:R-:W-:Y:S01]  /*8200*/  IMAD.U32 R0, R8.reuse, 0x10000, RZ ;  /* 0x0001000008007824 */ /* 0x041fe200078e00ff */
[----:B------:R-:W-:Y:S01]  /*8210*/  LOP3.LUT R8, R8, 0xffff0000, RZ, 0xc0, !PT ;  /* 0xffff000008087812 */ /* 0x000fe200078ec0ff */
[----:B------:R-:W-:Y:S01]  /*8220*/  IMAD.U32 R12, R9, 0x10000, RZ ;  /* 0x00010000090c7824 */ /* 0x000fe200078e00ff */
[C---:B------:R-:W-:Y:S01]  /*8230*/  SHF.L.U32 R13, R10.reuse, 0x10, RZ ;  /* 0x000000100a0d7819 */ /* 0x040fe200000006ff */
[----:B------:R-:W-:Y:S01]  /*8240*/  IMAD.U32 R14, R11, 0x10000, RZ ;  /* 0x000100000b0e7824 */ /* 0x000fe200078e00ff */
[----:B------:R-:W-:Y:S02]  /*8250*/  LOP3.LUT R10, R10, 0xffff0000, RZ, 0xc0, !PT ;  /* 0xffff00000a0a7812 */ /* 0x000fe400078ec0ff */
[----:B------:R-:W-:Y:S02]  /*8260*/  LOP3.LUT R9, R9, 0xffff0000, RZ, 0xc0, !PT ;  /* 0xffff000009097812 */ /* 0x000fe400078ec0ff */
[----:B------:R-:W-:Y:S01]  /*8270*/  LOP3.LUT R11, R11, 0xffff0000, RZ, 0xc0, !PT ;  /* 0xffff00000b0b7812 */ /* 0x000fe200078ec0ff */
[C---:B-1----:R-:W-:Y:S01]  /*8280*/  IMAD.U32 R15, R4.reuse, 0x10000, RZ ;  /* 0x00010000040f7824 */ /* 0x042fe200078e00ff */
[----:B------:R-:W-:Y:S01]  /*8290*/  LOP3.LUT R4, R4, 0xffff0000, RZ, 0xc0, !PT ;  /* 0xffff000004047812 */ /* 0x000fe200078ec0ff */
[C---:B------:R-:W-:Y:S01]  /*82a0*/  IMAD.U32 R20, R5.reuse, 0x10000, RZ ;  /* 0x0001000005147824 */ /* 0x040fe200078e00ff */
[----:B------:R-:W-:Y:S01]  /*82b0*/  LOP3.LUT R5, R5, 0xffff0000, RZ, 0xc0, !PT ;  /* 0xffff000005057812 */ /* 0x000fe200078ec0ff */
[-C--:B------:R-:W-:Y:S01]  /*82c0*/  FMUL.FTZ R25, R28, R15.reuse ;  /* 0x0000000f1c197220 */ /* 0x080fe20000410000 */
[----:B------:R-:W-:Y:S01]  /*82d0*/  FMUL.FTZ R15, R26, R15 ;  /* 0x0000000f1a0f7220 */ /* 0x000fe20000410000 */
[-C--:B------:R-:W-:Y:S01]  /*82e0*/  FMUL.FTZ R27, R40, R4.reuse ;  /* 0x00000004281b7220 */ /* 0x080fe20000410000 */
[----:B------:R-:W-:Y:S01]  /*82f0*/  FMUL.FTZ R29, R36, R4 ;  /* 0x00000004241d7220 */ /* 0x000fe20000410000 */
[----:B------:R-:W-:Y:S01]  /*8300*/  FFMA.FTZ R25, R26, R0, -R25 ;  /* 0x000000001a197223 */ /* 0x000fe20000010819 */
[----:B------:R-:W-:-:S02]  /*8310*/  IMAD.U32 R26, R41, 0x10000, RZ ;  /* 0x00010000291a7824 */ /* 0x000fc400078e00ff */
[----:B------:R-:W-:Y:S01]  /*8320*/  FFMA.FTZ R15, R28, R0, R15 ;  /* 0x000000001c0f7223 */ /* 0x000fe2000001000f */
[----:B------:R-:W-:Y:S01]  /*8330*/  SHF.L.U32 R0, R37, 0x10, RZ ;  /* 0x0000001025007819 */ /* 0x000fe200000006ff */
[----:B------:R-:W-:Y:S01]  /*8340*/  FFMA.FTZ R4, R36, R8, -R27 ;  /* 0x0000000824047223 */ /* 0x000fe2000001081b */
[----:B------:R-:W-:Y:S01]  /*8350*/  FMUL.FTZ R27, R26, R20 ;  /* 0x000000141a1b7220 */ /* 0x000fe20000410000 */
[----:B------:R-:W-:Y:S02]  /*8360*/  IMAD.U32 R21, R6, 0x10000, RZ ;  /* 0x0001000006157824 */ /* 0x000fe400078e00ff */
[----:B------:R-:W-:Y:S01]  /*8370*/  FFMA.FTZ R8, R40, R8, R29 ;  /* 0x0000000828087223 */ /* 0x000fe2000001001d */
[C---:B------:R-:W-:Y:S01]  /*8380*/  FMUL.FTZ R31, R0.reuse, R20 ;  /* 0x00000014001f7220 */ /* 0x040fe20000410000 */
[-C--:B------:R-:W-:Y:S01]  /*8390*/  FFMA.FTZ R27, R0, R12.reuse, -R27 ;  /* 0x0000000c001b7223 */ /* 0x080fe2000001081b */
[----:B------:R-:W-:Y:S02]  /*83a0*/  IMAD.U32 R29, R38, 0x10000, RZ ;  /* 0x00010000261d7824 */ /* 0x000fe400078e00ff */
[----:B------:R-:W-:Y:S01]  /*83b0*/  FMUL.FTZ R0, R33, R21 ;  /* 0x0000001521007220 */ /* 0x000fe20000410000 */
[----:B------:R-:W-:Y:S01]  /*83c0*/  FFMA.FTZ R31, R26, R12, R31 ;  /* 0x0000000c1a1f7223 */ /* 0x000fe2000001001f */
[----:B------:R-:W-:-:S02]  /*83d0*/  IMAD.U32 R24, R7, 0x10000, RZ ;  /* 0x0001000007187824 */ /* 0x000fc400078e00ff */
[C---:B------:R-:W-:Y:S01]  /*83e0*/  FMUL.FTZ R20, R29.reuse, R21 ;  /* 0x000000151d147220 */ /* 0x040fe20000410000 */
[-C--:B------:R-:W-:Y:S01]  /*83f0*/  FFMA.FTZ R12, R29, R13.reuse, -R0 ;  /* 0x0000000d1d0c7223 */ /* 0x080fe20000010800 */
[----:B------:R-:W-:Y:S01]  /*8400*/  IMAD.U32 R26, R43, 0x10000, RZ ;  /* 0x000100002b1a7824 */ /* 0x000fe200078e00ff */
[----:B------:R-:W-:Y:S01]  /*8410*/  LOP3.LUT R6, R6, 0xffff0000, RZ, 0xc0, !PT ;  /* 0xffff000006067812 */ /* 0x000fe200078ec0ff */
[----:B------:R-:W-:Y:S01]  /*8420*/  IMAD.U32 R0, R39, 0x10000, RZ ;  /* 0x0001000027007824 */ /* 0x000fe200078e00ff */
[----:B------:R-:W-:Y:S01]  /*8430*/  LOP3.LUT R38, R38, 0xffff0000, RZ, 0xc0, !PT ;  /* 0xffff000026267812 */ /* 0x000fe200078ec0ff */
[----:B------:R-:W-:Y:S01]  /*8440*/  FFMA.FTZ R20, R33, R13, R20 ;  /* 0x0000000d21147223 */ /* 0x000fe20000010014 */
[----:B------:R-:W-:Y:S01]  /*8450*/  LOP3.LUT R7, R7, 0xffff0000, RZ, 0xc0, !PT ;  /* 0xffff000007077812 */ /* 0x000fe200078ec0ff */
[-C--:B------:R-:W-:Y:S01]  /*8460*/  FMUL.FTZ R13, R26, R24.reuse ;  /* 0x000000181a0d7220 */ /* 0x080fe20000410000 */
[----:B------:R-:W-:Y:S01]  /*8470*/  FMUL.FTZ R33, R0, R24 ;  /* 0x0000001800217220 */ /* 0x000fe20000410000 */
[----:B------:R-:W-:Y:S01]  /*8480*/  LOP3.LUT R41, R41, 0xffff0000, RZ, 0xc0, !PT ;  /* 0xffff000029297812 */ /* 0x000fe200078ec0ff */
[-C--:B------:R-:W-:Y:S01]  /*8490*/  FMUL.FTZ R21, R42, R6.reuse ;  /* 0x000000062a157220 */ /* 0x080fe20000410000 */
[----:B------:R-:W-:Y:S01]  /*84a0*/  LOP3.LUT R37, R37, 0xffff0000, RZ, 0xc0, !PT ;  /* 0xffff000025257812 */ /* 0x000fe200078ec0ff */
[----:B------:R-:W-:Y:S01]  /*84b0*/  FMUL.FTZ R29, R38, R6 ;  /* 0x00000006261d7220 */ /* 0x000fe20000410000 */
[----:B------:R-:W-:Y:S01]  /*84c0*/  LOP3.LUT R43, R43, 0xffff0000, RZ, 0xc0, !PT ;  /* 0xffff00002b2b7812 */ /* 0x000fe200078ec0ff */
[-C--:B------:R-:W-:Y:S01]  /*84d0*/  FFMA.FTZ R13, R0, R14.reuse, -R13 ;  /* 0x0000000e000d7223 */ /* 0x080fe2000001080d */
[----:B------:R-:W-:Y:S01]  /*84e0*/  LOP3.LUT R39, R39, 0xffff0000, RZ, 0xc0, !PT ;  /* 0xffff000027277812 */ /* 0x000fe200078ec0ff */
[----:B------:R-:W-:Y:S01]  /*84f0*/  FFMA.FTZ R33, R26, R14, R33 ;  /* 0x0000000e1a217223 */ /* 0x000fe20000010021 */
[-C--:B------:R-:W-:Y:S01]  /*8500*/  FMUL.FTZ R0, R41, R5.reuse ;  /* 0x0000000529007220 */ /* 0x080fe20000410000 */
[----:B------:R-:W-:Y:S01]  /*8510*/  FMUL.FTZ R6, R37, R5 ;  /* 0x0000000525067220 */ /* 0x000fe20000410000 */
[-C--:B------:R-:W-:Y:S01]  /*8520*/  FMUL.FTZ R14, R43, R7.reuse ;  /* 0x000000072b0e7220 */ /* 0x080fe20000410000 */
[----:B------:R-:W-:Y:S01]  /*8530*/  FMUL.FTZ R24, R39, R7 ;  /* 0x0000000727187220 */ /* 0x000fe20000410000 */
[-C--:B------:R-:W-:Y:S01]  /*8540*/  FFMA.FTZ R21, R38, R10.reuse, -R21 ;  /* 0x0000000a26157223 */ /* 0x080fe20000010815 */
[----:B------:R-:W-:Y:S01]  /*8550*/  FFMA.FTZ R29, R42, R10, R29 ;  /* 0x0000000a2a1d7223 */ /* 0x000fe2000001001d */
[-C--:B------:R-:W-:Y:S01]  /*8560*/  FFMA.FTZ R0, R37, R9.reuse, -R0 ;  /* 0x0000000925007223 */ /* 0x080fe20000010800 */
[----:B------:R-:W-:Y:S01]  /*8570*/  FFMA.FTZ R10, R41, R9, R6 ;  /* 0x00000009290a7223 */ /* 0x000fe20000010006 */
[-C--:B------:R-:W-:Y:S01]  /*8580*/  FFMA.FTZ R14, R39, R11.reuse, -R14 ;  /* 0x0000000b270e7223 */ /* 0x080fe2000001080e */
[----:B------:R-:W-:Y:S01]  /*8590*/  FFMA.FTZ R24, R43, R11, R24 ;  /* 0x0000000b2b187223 */ /* 0x000fe20000010018 */
[----:B------:R-:W-:-:S02]  /*85a0*/  F2FP.BF16.F32.PACK_AB R30, R29, R20 ;  /* 0x000000141d1e723e */ /* 0x000fc400000010ff */
[----:B------:R-:W-:Y:S02]  /*85b0*/  F2FP.BF16.F32.PACK_AB R6, R21, R12 ;  /* 0x0000000c1506723e */ /* 0x000fe400000010ff */
[----:B------:R-:W-:Y:S02]  /*85c0*/  F2FP.BF16.F32.PACK_AB R4, R4, R25 ;  /* 0x000000190404723e */ /* 0x000fe400000010ff */
[----:B------:R-:W-:Y:S02]  /*85d0*/  F2FP.BF16.F32.PACK_AB R5, R0, R27 ;  /* 0x0000001b0005723e */ /* 0x000fe400000010ff */
[----:B------:R-:W-:Y:S02]  /*85e0*/  F2FP.BF16.F32.PACK_AB R29, R10, R31 ;  /* 0x0000001f0a1d723e */ /* 0x000fe400000010ff */
[----:B------:R-:W-:Y:S02]  /*85f0*/  F2FP.BF16.F32.PACK_AB R7, R14, R13 ;  /* 0x0000000d0e07723e */ /* 0x000fe400000010ff */
[----:B------:R-:W-:-:S02]  /*8600*/  F2FP.BF16.F32.PACK_AB R28, R8, R15 ;  /* 0x0000000f081c723e */ /* 0x000fc400000010ff */
[----:B------:R-:W-:Y:S01]  /*8610*/  F2FP.BF16.F32.PACK_AB R31, R24, R33 ;  /* 0x00000021181f723e */ /* 0x000fe200000010ff */
[----:B------:R4:W-:Y:S04]  /*8620*/  STS.128 [R207+0x20400], R4 ;  /* 0x02040004cf007388 */ /* 0x0009e80000000c00 */
[----:B------:R4:W-:Y:S02]  /*8630*/  STS.128 [R3+0x20400], R28 ;  /* 0x0204001c03007388 */ /* 0x0009e40000000c00 */
.L_x_3192:
[----:B------:R-:W-:Y:S05]  /*8640*/  BSYNC B0 ;  /* 0x0000000000007941 */ /* 0x000fea0003800000 */
.L_x_3178:
        /* <DEDUP_REMOVED lines=8> */
.L_x_3175:
[----:B------:R-:W-:-:S13]  /*86d0*/  ISETP.NE.AND P0, PT, R184, 0x3, PT ;  /* 0x00000003b800780c */ /* 0x000fda0003f05270 */
[----:B------:R-:W-:Y:S05]  /*86e0*/  @!P0 BRA `(.L_x_3203) ;  /* 0x0000000000048947 */ /* 0x000fea0003800000 */
[----:B------:R-:W-:Y:S01]  /*86f0*/  BPT.TRAP 0x1 ;  /* 0x000000040000795c */ /* 0x000fe20000300000 */
.L_x_3203:
[----:B---3--:R-:W-:Y:S01]  /*8700*/  IMAD R15, R18, 0x8, R2 ;  /* 0x00000008120f7824 */ /* 0x008fe200078e0202 */
[----:B------:R-:W-:-:S04]  /*8710*/  SHF.L.U32 R58, R22, 0x1f, RZ ;  /* 0x0000001f163a7819 */ /* 0x000fc800000006ff */
[----:B------:R3:W0:Y:S01]  /*8720*/  SYNCS.PHASECHK.TRANS64.TRYWAIT P1, [R15+URZ+0x28c30], R58 ;  /* 0x028c303a0f0075a7 */ /* 0x000622000802017f */
[----:B------:R-:W-:Y:S05]  /*8730*/  @!P0 BRA `(.L_x_3204) ;  /* 0x0000000000048947 */ /* 0x000fea0003800000 */
[----:B------:R-:W-:Y:S01]  /*8740*/  BPT.TRAP 0x1 ;  /* 0x000000040000795c */ /* 0x000fe20000300000 */
.L_x_3204:
[C---:B--2---:R-:W-:Y:S02]  /*8750*/  VIADD R0, R2.reuse, 0x22400 ;  /* 0x0002240002007836 */ /* 0x044fe40000000000 */
[----:B01--4-:R-:W-:-:S03]  /*8760*/  VIADD R3, R2, 0x20400 ;  /* 0x0002040002037836 */ /* 0x013fc60000000000 */
[----:B------:R-:W-:Y:S02]  /*8770*/  SHF.R.U32.HI R0, RZ, 0x4, R0 ;  /* 0x00000004ff007819 */ /* 0x000fe40000011600 */
[----:B------:R-:W-:Y:S02]  /*8780*/  SHF.R.U32.HI R3, RZ, 0x4, R3 ;  /* 0x00000004ff037819 */ /* 0x000fe40000011603 */
[----:B------:R-:W-:Y:S02]  /*8790*/  LOP3.LUT R0, R0, 0x3fff, RZ, 0xc0, !PT ;  /* 0x00003fff00007812 */ /* 0x000fe400078ec0ff */
[----:B------:R-:W-:Y:S02]  /*87a0*/  LOP3.LUT R3, R3, 0x3fff, RZ, 0xc0, !PT ;  /* 0x00003fff03037812 */ /* 0x000fe400078ec0ff */
[----:B------:R-:W-:Y:S01]  /*87b0*/  LOP3.LUT R0, R0, 0x10000, RZ, 0xfc, !PT ;  /* 0x0001000000007812 */ /* 0x000fe200078efcff */
[----:B------:R-:W-:Y:S06]  /*87c0*/  @P1 BRA `(.L_x_3205) ;  /* 0x0000000000081947 */ /* 0x000fec0003800000 */
[----:B------:R-:W0:Y:S02]  /*87d0*/  SYNCS.PHASECHK.TRANS64.TRYWAIT P1, [R15+URZ+0x28c30], R58 ;  /* 0x028c303a0f0075a7 */ /* 0x000e24000802017f */
[----:B0-----:R-:W-:Y:S05]  /*87e0*/  @!P1 BRA `(.L_x_3206) ;  /* 0x000000c4004c9947 */ /* 0x001fea0003800000 */
.L_x_3205:
[----:B------:R-:W-:Y:S01]  /*87f0*/  IMAD R10, R18, 0x200, R0 ;  /* 0x00000200120a7824 */ /* 0x000fe200078e0200 */
[----:B------:R-:W-:Y:S01]  /*8800*/  LOP3.LUT R4, R3, 0x10000, RZ, 0xfc, !PT ;  /* 0x0001000003047812 */ /* 0x000fe200078efcff */
[----:B------:R-:W-:Y:S01]  /*8810*/  IMAD.MOV.U32 R11, RZ, RZ, 0x40000040 ;  /* 0x40000040ff0b7424 */ /* 0x000fe200078e00ff */
[----:B------:R-:W-:Y:S01]  /*8820*/  MOV R5, 0x40000040 ;  /* 0x4000004000057802 */ /* 0x000fe20000000f00 */
[----:B------:R-:W-:Y:S05]  /*8830*/  WARPSYNC.ALL ;  /* 0x0000000000007948 */ /* 0x000fea0003800000 */
[C---:B------:R-:W-:Y:S01]  /*8840*/  R2UR UR4, R4.reuse ;  /* 0x00000000040472ca */ /* 0x040fe200000e0000 */
[----:B-----5:R-:W-:Y:S01]  /*8850*/  WARPGROUP.ARRIVE ;  /* 0x00000000000079c5 */ /* 0x020fe20000000000 */
[----:B------:R-:W-:Y:S01]  /*8860*/  R2UR UR5, R5 ;  /* 0x00000000050572ca */ /* 0x000fe200000e0000 */
[----:B------:R-:W-:Y:S01]  /*8870*/  VIADD R8, R4, 0x2 ;  /* 0x0000000204087836 */ /* 0x000fe20000000000 */
[C---:B------:R-:W-:Y:S01]  /*8880*/  R2UR UR6, R10.reuse ;  /* 0x000000000a0672ca */ /* 0x040fe200000e0000 */
[C---:B------:R-:W-:Y:S01]  /*8890*/  VIADD R6, R10.reuse, 0x2 ;  /* 0x000000020a067836 */ /* 0x040fe20000000000 */
[----:B------:R-:W-:Y:S01]  /*88a0*/  R2UR UR7, R11 ;  /* 0x000000000b0772ca */ /* 0x000fe200000e0000 */
[----:B------:R-:W-:Y:S01]  /*88b0*/  IMAD.MOV.U32 R9, RZ, RZ, 0x40000040 ;  /* 0x40000040ff097424 */ /* 0x000fe200078e00ff */
[----:B------:R-:W-:Y:S01]  /*88c0*/  MOV R13, 0x40000040 ;  /* 0x40000040000d7802 */ /* 0x000fe20000000f00 */
[----:B------:R-:W-:Y:S01]  /*88d0*/  IMAD.MOV.U32 R7, RZ, RZ, 0x40000040 ;  /* 0x40000040ff077424 */ /* 0x000fe200078e00ff */
[----:B------:R-:W1:Y:S01]  /*88e0*/  S2R R60, SR_TID.X ;  /* 0x00000000003c7919 */ /* 0x000e620000002100 */
[----:B------:R-:W-:-:S02]  /*88f0*/  VIADD R12, R10, 0x4 ;  /* 0x000000040a0c7836 */ /* 0x000fc40000000000 */
[----:B------:R-:W-:Y:S02]  /*8900*/  VIADD R10, R10, 0x6 ;  /* 0x000000060a0a7836 */ /* 0x000fe40000000000 */
[----:B------:R-:W-:Y:S02]  /*8910*/  IMAD.MOV.U32 R5, RZ, RZ, 0x40000040 ;  /* 0x40000040ff057424 */ /* 0x000fe400078e00ff */
[----:B------:R-:W-:Y:S02]  /*8920*/  IMAD.MOV.U32 R11, RZ, RZ, 0x40000040 ;  /* 0x40000040ff0b7424 */ /* 0x000fe400078e00ff */
[----:B------:R-:W-:Y:S01]  /*8930*/  HGMMA.64x64x16.F32.BF16 R24, gdesc[UR4], RZ, !UPT, gsb0 ;  /* 0x00e00000041879f0 */ /* 0x000fe2000c0018ff */
[----:B------:R-:W-:Y:S01]  /*8940*/  R2UR UR4, R8 ;  /* 0x00000000080472ca */ /* 0x000fe200000e0000 */
[----:B------:R-:W-:Y:S01]  /*8950*/  IMAD R3, R182, -0x40, R168 ;  /* 0xffffffc0b6037824 */ /* 0x000fe200078e02a8 */
[----:B------:R-:W-:Y:S02]  /*8960*/  R2UR UR5, R9 ;  /* 0x00000000090572ca */ /* 0x000fe400000e0000 */
[----:B------:R-:W-:Y:S01]  /*8970*/  R2UR UR6, R6 ;  /* 0x00000000060672ca */ /* 0x000fe200000e0000 */
[----:B------:R-:W-:Y:S01]  /*8980*/  VIADD R6, R4, 0x4 ;  /* 0x0000000404067836 */ /* 0x000fe20000000000 */
[----:B------:R-:W-:Y:S01]  /*8990*/  R2UR UR7, R7 ;  /* 0x00000000070772ca */ /* 0x000fe200000e0000 */
[----:B------:R-:W-:Y:S01]  /*89a0*/  IMAD.MOV.U32 R7, RZ, RZ, 0x40000040 ;  /* 0x40000040ff077424 */ /* 0x000fe200078e00ff */
[----:B------:R-:W-:Y:S01]  /*89b0*/  IADD3 R3, -R190, 0x40, R3 ;  /* 0x00000040be037810 */ /* 0x000fe20007ffe103 */
[----:B------:R-:W-:-:S03]  /*89c0*/  VIADD R4, R4, 0x6 ;  /* 0x0000000604047836 */ /* 0x000fc60000000000 */
[C---:B------:R-:W-:Y:S02]  /*89d0*/  ISETP.GT.AND P5, PT, R3.reuse, RZ, PT ;  /* 0x000000ff0300720c */ /* 0x040fe40003fa4270 */
[C---:B------:R-:W-:Y:S02]  /*89e0*/  ISETP.GT.AND P4, PT, R3.reuse, 0x1, PT ;  /* 0x000000010300780c */ /* 0x040fe40003f84270 */
[C---:B------:R-:W-:Y:S02]  /*89f0*/  ISETP.GT.AND P3, PT, R3.reuse, 0x8, PT ;  /* 0x000000080300780c */ /* 0x040fe40003f64270 */
[C---:B------:R-:W-:Y:S02]  /*8a00*/  ISETP.GT.AND P2, PT, R3.reuse, 0x9, PT ;  /* 0x000000090300780c */ /* 0x040fe40003f44270 */
[C---:B------:R-:W-:Y:S02]  /*8a10*/  ISETP.GT.AND P1, PT, R3.reuse, 0x10, PT ;  /* 0x000000100300780c */ /* 0x040fe40003f24270 */
[----:B------:R-:W-:-:S02]  /*8a20*/  ISETP.GT.AND P6, PT, R3, 0x11, PT ;  /* 0x000000110300780c */ /* 0x000fc40003fc4270 */
[----:B-1----:R-:W-:Y:S01]  /*8a30*/  LOP3.LUT R60, R60, 0x7f, RZ, 0xc0, !PT ;  /* 0x0000007f3c3c7812 */ /* 0x002fe200078ec0ff */
[----:B------:R-:W-:Y:S02]  /*8a40*/  WARPGROUP.DEPBAR.LE gsb0, 0x0 ;  /* 0x00008000000079c5 */ /* 0x000fe40000010000 */
[----:B------:R-:W-:-:S06]  /*8a50*/  WARPGROUP.ARRIVE ;  /* 0x00000000000079c5 */ /* 0x000fcc0000000000 */
[----:B------:R-:W-:Y:S01]  /*8a60*/  HGMMA.64x64x16.F32.BF16 R24, gdesc[UR4], R24, gsb0 ;  /* 0x00e00000041879f0 */ /* 0x000fe20008001818 */
[----:B------:R-:W-:Y:S02]  /*8a70*/  R2UR UR4, R6 ;  /* 0x00000000060472ca */ /* 0x000fe400000e0000 */
[----:B------:R-:W-:Y:S02]  /*8a80*/  R2UR UR5, R7 ;  /* 0x00000000070572ca */ /* 0x000fe400000e0000 */
[----:B------:R-:W-:Y:S02]  /*8a90*/  R2UR UR6, R12 ;  /* 0x000000000c0672ca */ /* 0x000fe400000e0000 */
[----:B------:R-:W-:Y:S01]  /*8aa0*/  R2UR UR7, R13 ;  /* 0x000000000d0772ca */ /* 0x000fe200000e0000 */
[----:B------:R-:W-:Y:S02]  /*8ab0*/  WARPGROUP.DEPBAR.LE gsb0, 0x0 ;  /* 0x00008000000079c5 */ /* 0x000fe40000010000 */
[----:B------:R-:W-:-:S10]  /*8ac0*/  WARPGROUP.ARRIVE ;  /* 0x00000000000079c5 */ /* 0x000fd40000000000 */
        /* <DEDUP_REMOVED lines=62> */
[----:B------:R-:W-:Y:S02]  /*8eb0*/  FMNMX.FTZ R10, R13, R27, !PT ;  /* 0x0000001b0d0a7209 */ /* 0x000fe40007810000 */
[----:B------:R-:W-:Y:S01]  /*8ec0*/  FSEL R47, R47, -INF , P6 ;  /* 0xff8000002f2f7808 */ /* 0x000fe20003000000 */
[----:B------:R-:W1:Y:S01]  /*8ed0*/  SHFL.BFLY PT, R3, R14, 0x2, 0x1f ;  /* 0x0c401f000e037f89 */ /* 0x000e6200000e0000 */
[----:B------:R-:W-:Y:S02]  /*8ee0*/  FMNMX.FTZ R10, R21, R10, !PT ;  /* 0x0000000a150a7209 */ /* 0x000fe40007810000 */
[----:B------:R-:W-:Y:S02]  /*8ef0*/  FSEL R49, R50, -INF , P5 ;  /* 0xff80000032317808 */ /* 0x000fe40002800000 */
[----:B------:R-:W-:Y:S02]  /*8f00*/  FMNMX.FTZ R10, R31, R10, !PT ;  /* 0x0000000a1f0a7209 */ /* 0x000fe40007810000 */
[----:B------:R-:W-:-:S02]  /*8f10*/  FSEL R51, R51, -INF , P4 ;  /* 0xff80000033337808 */ /* 0x000fc40002000000 */
[----:B------:R-:W-:Y:S02]  /*8f20*/  FMNMX.FTZ R10, R33, R10, !PT ;  /* 0x0000000a210a7209 */ /* 0x000fe40007810000 */
[----:B------:R-:W-:Y:S02]  /*8f30*/  FSEL R53, R54, -INF , P3 ;  /* 0xff80000036357808 */ /* 0x000fe40001800000 */
[----:B------:R-:W-:Y:S02]  /*8f40*/  FMNMX.FTZ R10, R35, R10, !PT ;  /* 0x0000000a230a7209 */ /* 0x000fe40007810000 */
[----:B------:R-:W-:Y:S02]  /*8f50*/  FSEL R55, R55, -INF , P2 ;  /* 0xff80000037377808 */ /* 0x000fe40001000000 */
[----:B------:R-:W-:Y:S01]  /*8f60*/  FMNMX.FTZ R12, R37, R10, !PT ;  /* 0x0000000a250c7209 */ /* 0x000fe20007810000 */
[----:B------:R-:W-:-:S03]  /*8f70*/  IMAD.U32 R10, RZ, RZ, UR4 ;  /* 0x00000004ff0a7e24 */ /* 0x000fc6000f8e00ff */
        /* <DEDUP_REMOVED lines=13> */
[----:B------:R-:W-:-:S05]  /*9050*/  FMUL.FTZ R14, R3, R10 ;  /* 0x0000000a030e7220 */ /* 0x000fca0000410000 */
[----:B------:R-:W-:-:S05]  /*9060*/  FSEL R20, R14, RZ, P1 ;  /* 0x000000ff0e147208 */ /* 0x000fca0000800000 */
        /* <DEDUP_REMOVED lines=13> */
[----:B-1----:R-:W1:Y:S01]  /*9140*/  SHFL.BFLY PT, R11, R12, 0x2, 0x1f ;  /* 0x0c401f000c0b7f89 */ /* 0x002e6200000e0000 */
[-CC-:B------:R-:W-:Y:S01]  /*9150*/  FFMA.FTZ R73, R73, R10.reuse, -R20.reuse ;  /* 0x0000000a49497223 */ /* 0x180fe20000010814 */
[-CC-:B------:R-:W-:Y:S01]  /*9160*/  FFMA.FTZ R75, R75, R10.reuse, -R20.reuse ;  /* 0x0000000a4b4b7223 */ /* 0x180fe20000010814 */
[-CC-:B------:R-:W-:Y:S01]  /*9170*/  FFMA.FTZ R77, R77, R10.reuse, -R20.reuse ;  /* 0x0000000a4d4d7223 */ /* 0x180fe20000010814 */
[-CC-:B------:R-:W-:Y:S01]  /*9180*/  FFMA.FTZ R79, R79, R10.reuse, -R20.reuse ;  /* 0x0000000a4f4f7223 */ /* 0x180fe20000010814 */
[----:B------:R-:W-:-:S02]  /*9190*/  FFMA.FTZ R20, R81, R10, -R20 ;  /* 0x0000000a51147223 */ /* 0x000fc40000010814 */
[----:B------:R-:W4:Y:S08]  /*91a0*/  MUFU.EX2 R57, R57 ;  /* 0x0000003900397308 */ /* 0x000f300000000800 */
[----:B------:R-:W0:Y:S08]  /*91b0*/  MUFU.EX2 R154, R29 ;  /* 0x0000001d009a7308 */ /* 0x000e300000000800 */
[----:B------:R-:W-:Y:S01]  /*91c0*/  MUFU.EX2 R59, R59 ;  /* 0x0000003b003b7308 */ /* 0x000fe20000000800 */
[----:B-1----:R-:W-:-:S05]  /*91d0*/  FMNMX.FTZ R14, R12, R11, !PT ;  /* 0x0000000b0c0e7209 */ /* 0x002fca0007810000 */
[----:B------:R-:W1:Y:S02]  /*91e0*/  SHFL.BFLY PT, R11, R14, 0x1, 0x1f ;  /* 0x0c201f000e0b7f89 */ /* 0x000e6400000e0000 */
[----:B------:R-:W-:Y:S08]  /*91f0*/  MUFU.EX2 R156, R61 ;  /* 0x0000003d009c7308 */ /* 0x000ff00000000800 */
[----:B------:R-:W-:Y:S08]  /*9200*/  MUFU.EX2 R63, R63 ;  /* 0x0000003f003f7308 */ /* 0x000ff00000000800 */
[----:B------:R-:W-:Y:S01]  /*9210*/  MUFU.EX2 R158, R65 ;  /* 0x00000041009e7308 */ /* 0x000fe20000000800 */
[----:B-1----:R-:W-:-:S07]  /*9220*/  FMNMX.FTZ R11, R14, R11, !PT ;  /* 0x0000000b0e0b7209 */ /* 0x002fce0007810000 */
[----:B------:R-:W-:Y:S01]  /*9230*/  MUFU.EX2 R67, R67 ;  /* 0x0000004300437308 */ /* 0x000fe20000000800 */
[C---:B------:R-:W-:Y:S01]  /*9240*/  FSETP.NEU.FTZ.AND P1, PT, R11.reuse, -INF , PT ;  /* 0xff8000000b00780b */ /* 0x040fe20003f3d000 */
[----:B------:R-:W-:-:S05]  /*9250*/  FMUL.FTZ R12, R11, R10 ;  /* 0x0000000a0b0c7220 */ /* 0x000fca0000410000 */
[----:B------:R-:W-:Y:S01]  /*9260*/  FSEL R26, R12, RZ, P1 ;  /* 0x000000ff0c1a7208 */ /* 0x000fe20000800000 */
[----:B--2---:R-:W-:Y:S01]  /*9270*/  FADD.FTZ R12, R152, R25 ;  /* 0x00000019980c7221 */ /* 0x004fe20000010000 */
[----:B------:R-:W-:Y:S01]  /*9280*/  ISETP.NE.AND P1, PT, R60, RZ, PT ;  /* 0x000000ff3c00720c */ /* 0x000fe20003f25270 */
[----:B------:R-:W-:Y:S01]  /*9290*/  MUFU.EX2 R160, R69 ;  /* 0x0000004500a07308 */ /* 0x000fe20000000800 */
[----:B------:R-:W-:Y:S01]  /*92a0*/  F2FP.BF16.F32.PACK_AB R152, R25, R152 ;  /* 0x000000981998723e */ /* 0x000fe200000010ff */
        /* <DEDUP_REMOVED lines=14> */
[----:B------:R4:W1:Y:S01]  /*9390*/  MUFU.EX2 R28, R27 ;  /* 0x0000001b001c7308 */ /* 0x0008620000000800 */
[-CC-:B------:R-:W-:Y:S01]  /*93a0*/  FFMA.FTZ R51, R51, R10.reuse, -R26.reuse ;  /* 0x0000000a33337223 */ /* 0x180fe2000001081a */
[-CC-:B------:R-:W-:Y:S01]  /*93b0*/  FFMA.FTZ R53, R53, R10.reuse, -R26.reuse ;  /* 0x0000000a35357223 */ /* 0x180fe2000001081a */
[----:B------:R-:W-:-:S05]  /*93c0*/  FFMA.FTZ R26, R55, R10, -R26 ;  /* 0x0000000a371a7223 */ /* 0x000fca000001081a */
[----:B------:R-:W2:Y:S01]  /*93d0*/  MUFU.EX2 R21, R21 ;  /* 0x0000001500157308 */ /* 0x000ea20000000800 */
[----:B----4-:R-:W-:Y:S01]  /*93e0*/  FADD.FTZ R27, R57, R12 ;  /* 0x0000000c391b7221 */ /* 0x010fe20000010000 */
[----:B------:R-:W-:-:S03]  /*93f0*/  @!P1 VIADD R12, R15, 0x28c40 ;  /* 0x00028c400f0c9836 */ /* 0x000fc60000000000 */
[C---:B0-----:R-:W-:Y:S01]  /*9400*/  FADD.FTZ R42, R154.reuse, R27 ;  /* 0x0000001b9a2a7221 */ /* 0x041fe20000010000 */
[----:B------:R-:W-:Y:S02]  /*9410*/  F2FP.BF16.F32.PACK_AB R154, R154, R57 ;  /* 0x000000399a9a723e */ /* 0x000fe400000010ff */
[----:B------:R-:W0:Y:S01]  /*9420*/  MUFU.EX2 R30, R31 ;  /* 0x0000001f001e7308 */ /* 0x000e220000000800 */
[----:B-1----:R-:W-:Y:S01]  /*9430*/  FADD.FTZ R40, R13, R28 ;  /* 0x0000001c0d287221 */ /* 0x002fe20000010000 */
[----:B------:R-:W-:Y:S01]  /*9440*/  FADD.FTZ R29, R59, R42 ;  /* 0x0000002a3b1d7221 */ /* 0x000fe20000010000 */
[----:B------:R-:W-:Y:S02]  /*9450*/  @!P1 PRMT R12, RZ, 0x654, R12 ;  /* 0x00000654ff0c9816 */ /* 0x000fe4000000000c */
[----:B------:R-:W-:Y:S01]  /*9460*/  F2FP.BF16.F32.PACK_AB R153, R28, R13 ;  /* 0x0000000d1c99723e */ /* 0x000fe200000010ff */
[C---:B------:R-:W-:Y:S01]  /*9470*/  FADD.FTZ R42, R156.reuse, R29 ;  /* 0x0000001d9c2a7221 */ /* 0x040fe20000010000 */
[----:B------:R1:W-:Y:S01]  /*9480*/  @!P1 SYNCS.ARRIVE.TRANS64.RED.A1T0 RZ, [R12+URZ], RZ ;  /* 0x000000ff0cff99a7 */ /* 0x0003e2000810043f */
[----:B------:R-:W4:Y:S01]  /*9490*/  MUFU.EX2 R33, R33 ;  /* 0x0000002100217308 */ /* 0x000f220000000800 */
[----:B--2---:R-:W-:Y:S01]  /*94a0*/  FADD.FTZ R27, R21, R40 ;  /* 0x00000028151b7221 */ /* 0x004fe20000010000 */
[----:B------:R-:W-:Y:S01]  /*94b0*/  FADD.FTZ R29, R63, R42 ;  /* 0x0000002a3f1d7221 */ /* 0x000fe20000010000 */
[----:B------:R-:W-:-:S03]  /*94c0*/  F2FP.BF16.F32.PACK_AB R156, R156, R59 ;  /* 0x0000003b9c9c723e */ /* 0x000fc600000010ff */
[C---:B------:R-:W-:Y:S01]  /*94d0*/  FADD.FTZ R42, R158.reuse, R29 ;  /* 0x0000001d9e2a7221 */ /* 0x040fe20000010000 */
[----:B------:R-:W-:Y:S01]  /*94e0*/  F2FP.BF16.F32.PACK_AB R158, R158, R63 ;  /* 0x0000003f9e9e723e */ /* 0x000fe200000010ff */
[----:B------:R-:W2:Y:S01]  /*94f0*/  MUFU.EX2 R32, R35 ;  /* 0x0000002300207308 */ /* 0x000ea20000000800 */
[C---:B0-----:R-:W-:Y:S01]  /*9500*/  FADD.FTZ R40, R30.reuse, R27 ;  /* 0x0000001b1e287221 */ /* 0x041fe20000010000 */
[----:B------:R-:W-:Y:S01]  /*9510*/  F2FP.BF16.F32.PACK_AB R155, R30, R21 ;  /* 0x000000151e9b723e */ /* 0x000fe200000010ff */
[----:B------:R-:W-:Y:S06]  /*9520*/  BAR.SYNC.DEFER_BLOCKING 0xf, 0x100 ;  /* 0x03c4000000007b1d */ /* 0x000fec0000010000 */
[----:B------:R-:W0:Y:S01]  /*9530*/  MUFU.EX2 R37, R37 ;  /* 0x0000002500257308 */ /* 0x000e220000000800 */
[----:B----4-:R-:W-:-:S07]  /*9540*/  FADD.FTZ R27, R33, R40 ;  /* 0x00000028211b7221 */ /* 0x010fce0000010000 */
[----:B------:R-:W4:Y:S01]  /*9550*/  MUFU.EX2 R34, R39 ;  /* 0x0000002700227308 */ /* 0x000f220000000800 */
[C---:B--2---:R-:W-:Y:S01]  /*9560*/  FADD.FTZ R40, R32.reuse, R27 ;  /* 0x0000001b20287221 */ /* 0x044fe20000010000 */
[----:B------:R-:W-:Y:S01]  /*9570*/  FADD.FTZ R27, R67, R42 ;  /* 0x0000002a431b7221 */ /* 0x000fe20000010000 */
[----:B------:R-:W-:-:S03]  /*9580*/  F2FP.BF16.F32.PACK_AB R157, R32, R33 ;  /* 0x00000021209d723e */ /* 0x000fc600000010ff */
[C---:B------:R-:W-:Y:S01]  /*9590*/  FADD.FTZ R42, R160.reuse, R27 ;  /* 0x0000001ba02a7221 */ /* 0x040fe20000010000 */
[----:B------:R-:W-:Y:S01]  /*95a0*/  F2FP.BF16.F32.PACK_AB R160, R160, R67 ;  /* 0x00000043a0a0723e */ /* 0x000fe200000010ff */
[----:B------:R-:W2:Y:S01]  /*95b0*/  MUFU.EX2 R41, R41 ;  /* 0x0000002900297308 */ /* 0x000ea20000000800 */
[----:B0-----:R-:W-:Y:S01]  /*95c0*/  FADD.FTZ R25, R37, R40 ;  /* 0x0000002825197221 */ /* 0x001fe20000010000 */
[----:B------:R0:W-:Y:S06]  /*95d0*/  STSM.16.M88.4 [R194+0x26800], R152 ;  /* 0x02680098c2007844 */ /* 0x0001ec0000000200 */
[----:B------:R-:W3:Y:S01]  /*95e0*/  MUFU.EX2 R36, R43 ;  /* 0x0000002b00247308 */ /* 0x000ee20000000800 */
[C---:B----4-:R-:W-:Y:S01]  /*95f0*/  FADD.FTZ R40, R34.reuse, R25 ;  /* 0x0000001922287221 */ /* 0x050fe20000010000 */
[----:B------:R-:W-:-:S05]  /*9600*/  F2FP.BF16.F32.PACK_AB R159, R34, R37 ;  /* 0x00000025229f723e */ /* 0x000fca00000010ff */
[----:B------:R0:W-:Y:S01]  /*9610*/  STSM.16.M88.4 [R197], R156 ;  /* 0x0000009cc5007844 */ /* 0x0001e20000000200 */
[----:B------:R-:W4:Y:S01]  /*9620*/  MUFU.EX2 R71, R71 ;  /* 0x0000004700477308 */ /* 0x000f220000000800 */
[----:B--2---:R-:W-:-:S07]  /*9630*/  FADD.FTZ R13, R41, R40 ;  /* 0x00000028290d7221 */ /* 0x004fce0000010000 */
[----:B------:R-:W2:Y:S01]  /*9640*/  MUFU.EX2 R45, R45 ;  /* 0x0000002d002d7308 */ /* 0x000ea20000000800 */
[C---:B---3--:R-:W-:Y:S01]  /*9650*/  FADD.FTZ R28, R36.reuse, R13 ;  /* 0x0000000d241c7221 */ /* 0x048fe20000010000 */
[----:B------:R-:W-:-:S06]  /*9660*/  F2FP.BF16.F32.PACK_AB R161, R36, R41 ;  /* 0x0000002924a1723e */ /* 0x000fcc00000010ff */
[----:B------:R-:W3:Y:S01]  /*9670*/  MUFU.EX2 R24, R73 ;  /* 0x0000004900187308 */ /* 0x000ee20000000800 */
[----:B----4-:R-:W-:-:S07]  /*9680*/  FADD.FTZ R13, R71, R42 ;  /* 0x0000002a470d7221 */ /* 0x010fce0000010000 */
[----:B------:R-:W4:Y:S01]  /*9690*/  MUFU.EX2 R38, R47 ;  /* 0x0000002f00267308 */ /* 0x000f220000000800 */
[----:B--2---:R-:W-:-:S07]  /*96a0*/  FADD.FTZ R21, R45, R28 ;  /* 0x0000001c2d157221 */ /* 0x004fce0000010000 */
[----:B------:R-:W-:Y:S01]  /*96b0*/  MUFU.EX2 R75, R75 ;  /* 0x0000004b004b7308 */ /* 0x000fe20000000800 */
[C---:B---3--:R-:W-:Y:S01]  /*96c0*/  F2FP.BF16.F32.PACK_AB R162, R24.reuse, R71 ;  /* 0x0000004718a2723e */ /* 0x048fe200000010ff */
[----:B------:R-:W-:-:S06]  /*96d0*/  FADD.FTZ R24, R24, R13 ;  /* 0x0000000d18187221 */ /* 0x000fcc0000010000 */
[----:B------:R-:W2:Y:S01]  /*96e0*/  MUFU.EX2 R14, R77 ;  /* 0x0000004d000e7308 */ /* 0x000ea20000000800 */
[C---:B----4-:R-:W-:Y:S01]  /*96f0*/  F2FP.BF16.F32.PACK_AB R163, R38.reuse, R45 ;  /* 0x0000002d26a3723e */ /* 0x050fe200000010ff */
[----:B------:R-:W-:-:S04]  /*9700*/  FADD.FTZ R38, R38, R21 ;  /* 0x0000001526267221 */ /* 0x000fc80000010000 */
[----:B------:R0:W-:Y:S02]  /*9710*/  STSM.16.M88.4 [R195], R160 ;  /* 0x000000a0c3007844 */ /* 0x0001e40000000200 */
[----:B------:R-:W-:Y:S08]  /*9720*/  MUFU.EX2 R49, R49 ;  /* 0x0000003100317308 */ /* 0x000ff00000000800 */
[----:B-1----:R-:W1:Y:S01]  /*9730*/  MUFU.EX2 R12, R51 ;  /* 0x00000033000c7308 */ /* 0x002e620000000800 */
[----:B--2---:R-:W-:Y:S01]  /*9740*/  F2FP.BF16.F32.PACK_AB R164, R14, R75 ;  /* 0x0000004b0ea4723e */ /* 0x004fe200000010ff */
[----:B------:R-:W-:-:S04]  /*9750*/  FADD.FTZ R75, R75, R24 ;  /* 0x000000184b4b7221 */ /* 0x000fc80000010000 */
[----:B------:R-:W-:Y:S02]  /*9760*/  FADD.FTZ R14, R14, R75 ;  /* 0x0000004b0e0e7221 */ /* 0x000fe40000010000 */
[----:B------:R-:W-:Y:S08]  /*9770*/  MUFU.EX2 R79, R79 ;  /* 0x0000004f004f7308 */ /* 0x000ff00000000800 */
[----:B------:R-:W2:Y:S01]  /*9780*/  MUFU.EX2 R20, R20 ;  /* 0x0000001400147308 */ /* 0x000ea20000000800 */
[----:B-1----:R-:W-:Y:S01]  /*9790*/  F2FP.BF16.F32.PACK_AB R165, R12, R49 ;  /* 0x000000310ca5723e */ /* 0x002fe200000010ff */
[----:B------:R-:W-:-:S04]  /*97a0*/  FADD.FTZ R49, R49, R38 ;  /* 0x0000002631317221 */ /* 0x000fc80000010000 */
[----:B------:R-:W-:Y:S02]  /*97b0*/  FADD.FTZ R12, R12, R49 ;  /* 0x000000310c0c7221 */ /* 0x000fe40000010000 */
[----:B------:R-:W1:Y:S08]  /*97c0*/  MUFU.EX2 R53, R53 ;  /* 0x0000003500357308 */ /* 0x000e700000000800 */
[----:B------:R-:W3:Y:S01]  /*97d0*/  MUFU.EX2 R26, R26 ;  /* 0x0000001a001a7308 */ /* 0x000ee20000000800 */
[----:B--2---:R-:W-:Y:S01]  /*97e0*/  F2FP.BF16.F32.PACK_AB R166, R20, R79 ;  /* 0x0000004f14a6723e */ /* 0x004fe200000010ff */
[----:B------:R-:W-:Y:S01]  /*97f0*/  FADD.FTZ R79, R79, R14 ;  /* 0x0000000e4f4f7221 */ /* 0x000fe20000010000 */
[----:B-1----:R-:W-:-:S03]  /*9800*/  FADD.FTZ R13, R53, R12 ;  /* 0x0000000c350d7221 */ /* 0x002fc60000010000 */
[----:B------:R-:W-:Y:S01]  /*9810*/  FADD.FTZ R12, R20, R79 ;  /* 0x0000004f140c7221 */ /* 0x000fe20000010000 */
[C---:B---3--:R-:W-:Y:S01]  /*9820*/  F2FP.BF16.F32.PACK_AB R167, R26.reuse, R53 ;  /* 0x000000351aa7723e */ /* 0x048fe200000010ff */
[----:B------:R-:W-:-:S04]  /*9830*/  FADD.FTZ R13, R26, R13 ;  /* 0x0000000d1a0d7221 */ /* 0x000fc80000010000 */
[----:B------:R0:W-:Y:S01]  /*9840*/  STSM.16.M88.4 [R196], R164 ;  /* 0x000000a4c4007844 */ /* 0x0001e20000000200 */
[----:B------:R-:W-:Y:S05]  /*9850*/  @!P0 BRA `(.L_x_3207) ;  /* 0x0000000000048947 */ /* 0x000fea0003800000 */
[----:B------:R-:W-:Y:S01]  /*9860*/  BPT.TRAP 0x1 ;  /* 0x000000040000795c */ /* 0x000fe20000300000 */
.L_x_3207:
[----:B------:R1:W2:Y:S01]  /*9870*/  SYNCS.PHASECHK.TRANS64.TRYWAIT P2, [R15+URZ+0x28c50], R58 ;  /* 0x028c503a0f0075a7 */ /* 0x0002a2000804017f */
[----:B------:R-:W-:Y:S05]  /*9880*/  @!P0 BRA `(.L_x_3208) ;  /* 0x0000000000048947 */ /* 0x000fea0003800000 */
[----:B------:R-:W-:Y:S01]  /*9890*/  BPT.TRAP 0x1 ;  /* 0x000000040000795c */ /* 0x000fe20000300000 */
.L_x_3208:
[----:B------:R-:W-:Y:S01]  /*98a0*/  LOP3.LUT R14, R56, 0x2000000, RZ, 0xfc, !PT ;  /* 0x02000000380e7812 */ /* 0x000fe200078efcff */
[----:B------:R-:W-:Y:S01]  /*98b0*/  ULDC UR36, c[0x0][0x988] ;  /* 0x0002620000247ab9 */ /* 0x000fe20000000800 */
[----:B------:R-:W-:Y:S01]  /*98c0*/  BSSY B0, `(.L_x_3209) ;  /* 0x0000006000007945 */ /* 0x000fe20003800000 */
[----:B------:R-:W-:Y:S02]  /*98d0*/  IMAD.MOV.U32 R21, RZ, RZ, 0x40000040 ;  /* 0x40000040ff157424 */ /* 0x000fe400078e00ff */
[----:B------:R-:W-:Y:S01]  /*98e0*/  IMAD R20, R18, 0x1000, R14 ;  /* 0x0000100012147824 */ /* 0x000fe200078e020e */
[----:B--2---:R-:W-:Y:S06]  /*98f0*/  @P2 BRA `(.L_x_3210) ;  /* 0x0000000000082947 */ /* 0x004fec0003800000 */
[----:B------:R-:W2:Y:S02]  /*9900*/  SYNCS.PHASECHK.TRANS64.TRYWAIT P2, [R15+URZ+0x28c50], R58 ;  /* 0x028c503a0f0075a7 */ /* 0x000ea4000804017f */
[----:B--2---:R-:W-:Y:S05]  /*9910*/  @!P2 BRA `(.L_x_3211) ;  /* 0x000000b40014a947 */ /* 0x004fea0003800000 */
.L_x_3210:
[----:B------:R-:W-:Y:S05]  /*9920*/  BSYNC B0 ;  /* 0x0000000000007941 */ /* 0x000fea0003800000 */
.L_x_3209:
[----:B------:R-:W-:Y:S01]  /*9930*/  R2UR UR6, R20 ;  /* 0x00000000140672ca */ /* 0x000fe200000e0000 */
[----:B-12---:R-:W-:Y:S01]  /*9940*/  WARPGROUP.ARRIVE ;  /* 0x00000000000079c5 */ /* 0x006fe20000000000 */
[----:B------:R-:W-:Y:S01]  /*9950*/  R2UR UR7, R21 ;  /* 0x00000000150772ca */ /* 0x000fe200000e0000 */
[----:B------:R-:W-:Y:S01]  /*9960*/  IMAD.MOV.U32 R21, RZ, RZ, 0x40000040 ;  /* 0x40000040ff157424 */ /* 0x000fe200078e00ff */
[----:B------:R-:W-:Y:S01]  /*9970*/  ISETP.GE.AND P2, PT, R168, 0x41, PT ;  /* 0x00000041a800780c */ /* 0x000fe20003f46270 */
[----:B------:R-:W-:Y:S01]  /*9980*/  @!P1 VIADD R15, R15, 0x28c60 ;  /* 0x00028c600f0f9836 */ /* 0x000fe20000000000 */
[----:B------:R-:W-:Y:S04]  /*9990*/  BSSY B0, `(.L_x_3212) ;  /* 0x00001ca000007945 */ /* 0x000fe80003800000 */
[----:B------:R-:W-:-:S05]  /*99a0*/  @!P1 PRMT R15, RZ, 0x654, R15 ;  /* 0x00000654ff0f9816 */ /* 0x000fca000000000f */
[----:B------:R-:W-:Y:S03]  /*99b0*/  HGMMA.64x256x16.F32.BF16 R24, R152, gdesc[UR4].tnspB, RZ, !UPT, gsb0 ;  /* 0x43e0000498187df0 */ /* 0x000fe6000c0018ff */
[----:B------:R-:W-:Y:S02]  /*99c0*/  WARPGROUP.DEPBAR.LE gsb0, 0x0 ;  /* 0x00008000000079c5 */ /* 0x000fe40000010000 */
[----:B0-----:R-:W-:Y:S01]  /*99d0*/  IMAD.MOV.U32 R153, RZ, RZ, 0x40000040 ;  /* 0x40000040ff997424 */ /* 0x001fe200078e00ff */
[----:B------:R-:W-:Y:S01]  /*99e0*/  IADD3 R152, R20, 0x80, RZ ;  /* 0x0000008014987810 */ /* 0x000fe20007ffe0ff */
[----:B------:R-:W-:-:S03]  /*99f0*/  WARPGROUP.ARRIVE ;  /* 0x00000000000079c5 */ /* 0x000fc60000000000 */
[----:B------:R-:W-:Y:S01]  /*9a00*/  R2UR UR6, R152 ;  /* 0x00000000980672ca */ /* 0x000fe200000e0000 */
[C---:B------:R-:W-:Y:S01]  /*9a10*/  VIADD R152, R20.reuse, 0x100 ;  /* 0x0000010014987836 */ /* 0x040fe20000000000 */
[----:B------:R-:W-:Y:S01]  /*9a20*/  R2UR UR7, R153 ;  /* 0x00000000990772ca */ /* 0x000fe200000e0000 */
[----:B------:R-:W-:Y:S02]  /*9a30*/  IMAD.MOV.U32 R153, RZ, RZ, 0x40000040 ;  /* 0x40000040ff997424 */ /* 0x000fe400078e00ff */
[----:B------:R-:W-:-:S13]  /*9a40*/  VIADD R20, R20, 0x180 ;  /* 0x0000018014147836 */ /* 0x000fda0000000000 */
[----:B------:R-:W-:Y:S01]  /*9a50*/  HGMMA.64x256x16.F32.BF16 R24, R156, gdesc[UR4].tnspB, R24, gsb0 ;  /* 0x43e000049c187df0 */ /* 0x000fe20008001818 */
[----:B------:R-:W-:Y:S02]  /*9a60*/  R2UR UR6, R152 ;  /* 0x00000000980672ca */ /* 0x000fe400000e0000 */
[----:B------:R-:W-:Y:S01]  /*9a70*/  R2UR UR7, R153 ;  /* 0x00000000990772ca */ /* 0x000fe200000e0000 */
[----:B------:R-:W-:Y:S02]  /*9a80*/  WARPGROUP.DEPBAR.LE gsb0, 0x0 ;  /* 0x00008000000079c5 */ /* 0x000fe40000010000 */
[----:B------:R-:W-:-:S15]  /*9a90*/  WARPGROUP.ARRIVE ;  /* 0x00000000000079c5 */ /* 0x000fde0000000000 */
[----:B------:R-:W-:-:S07]  /*9aa0*/  NOP ;  /* 0x0000000000007918 */ /* 0x000fce0000000000 */
[----:B------:R-:W-:Y:S01]  /*9ab0*/  HGMMA.64x256x16.F32.BF16 R24, R160, gdesc[UR4].tnspB, R24, gsb0 ;  /* 0x43e00004a0187df0 */ /* 0x000fe20008001818 */
[----:B------:R-:W-:Y:S02]  /*9ac0*/  R2UR UR6, R20 ;  /* 0x00000000140672ca */ /* 0x000fe400000e0000 */
[----:B------:R-:W-:Y:S01]  /*9ad0*/  R2UR UR7, R21 ;  /* 0x00000000150772ca */ /* 0x000fe200000e0000 */
[----:B------:R-:W-:Y:S02]  /*9ae0*/  WARPGROUP.DEPBAR.LE gsb0, 0x0 ;  /* 0x00008000000079c5 */ /* 0x000fe40000010000 */
[----:B------:R-:W-:-:S15]  /*9af0*/  WARPGROUP.ARRIVE ;  /* 0x00000000000079c5 */ /* 0x000fde0000000000 */
[----:B------:R-:W-:-:S07]  /*9b00*/  NOP ;  /* 0x0000000000007918 */ /* 0x000fce0000000000 */
[----:B------:R-:W-:Y:S03]  /*9b10*/  HGMMA.64x256x16.F32.BF16 R24, R164, gdesc[UR4].tnspB, R24, gsb0 ;  /* 0x43e00004a4187df0 */ /* 0x000fe60008001818 */
[----:B------:R-:W-:Y:S02]  /*9b20*/  WARPGROUP.DEPBAR.LE gsb0, 0x0 ;  /* 0x00008000000079c5 */ /* 0x000fe40000010000 */
[----:B------:R-:W-:Y:S01]  /*9b30*/  @!PT LDS RZ, [RZ] ;  /* 0x00000000fffff984 */ /* 0x000fe20000000800 */
[----:B------:R-:W-:Y:S01]  /*9b40*/  @!PT LDS RZ, [RZ] ;  /* 0x00000000fffff984 */ /* 0x000fe20000000800 */
[----:B------:R-:W-:Y:S01]  /*9b50*/  @!PT LDS RZ, [RZ] ;  /* 0x00000000fffff984 */ /* 0x000fe20000000800 */
[----:B------:R-:W-:Y:S01]  /*9b60*/  @!PT LDS RZ, [RZ] ;  /* 0x00000000fffff984 */ /* 0x000fe20000000800 */
[----:B------:R0:W-:Y:S06]  /*9b70*/  MEMBAR.ALL.CTA ;  /* 0x0000000000007992 */ /* 0x0001ec0000008000 */
[----:B0-----:R-:W0:Y:S02]  /*9b80*/  FENCE.VIEW.ASYNC.S ;  /* 0x00000000000073c6 */ /* 0x001e240000000000 */
[----:B0-----:R-:W-:Y:S01]  /*9b90*/  NOP ;  /* 0x0000000000007918 */ /* 0x001fe20000000000 */
[----:B------:R-:W-:Y:S06]  /*9ba0*/  BAR.ARV 0xe, 0x100 ;  /* 0x0384000000007b1d */ /* 0x000fec0000002000 */
[----:B------:R0:W-:Y:S01]  /*9bb0*/  @!P1 SYNCS.ARRIVE.TRANS64.RED.A1T0 RZ, [R15+URZ], RZ ;  /* 0x000000ff0fff99a7 */ /* 0x0001e2000810043f */
[----:B------:R-:W-:Y:S05]  /*9bc0*/  @!P2 BRA `(.L_x_3213) ;  /* 0x000000180098a947 */ /* 0x000fea0003800000 */
[----:B------:R-:W-:Y:S01]  /*9bd0*/  VIADD R211, R182, 0xfffffffe ;  /* 0xfffffffeb6d37836 */ /* 0x000fe20000000000 */
[----:B------:R-:W-:Y:S01]  /*9be0*/  MOV R218, R3 ;  /* 0x0000000300da7202 */ /* 0x000fe20000000f00 */
[----:B------:R-:W-:Y:S02]  /*9bf0*/  IMAD.MOV.U32 R216, RZ, RZ, R11 ;  /* 0x000000ffffd87224 */ /* 0x000fe400078e000b */
[----:B------:R-:W-:-:S07]  /*9c00*/  IMAD.MOV.U32 R217, RZ, RZ, R18 ;  /* 0x000000ffffd97224 */ /* 0x000fce00078e0012 */
.L_x_3224:
[----:B------:R-:W-:Y:S01]  /*9c10*/  VIADD R18, R217, 0x1 ;  /* 0x00000001d9127836 */ /* 0x000fe20000000000 */
[C---:B------:R-:W-:Y:S01]  /*9c20*/  ISETP.GT.AND P2, PT, R211.reuse, RZ, PT ;  /* 0x000000ffd300720c */ /* 0x040fe20003f44270 */
[----:B------:R-:W-:-:S03]  /*9c30*/  VIADD R211, R211, 0xffffffff ;  /* 0xffffffffd3d37836 */ /* 0x000fc60000000000 */
[----:B------:R-:W-:-:S04]  /*9c40*/  ISETP.NE.AND P3, PT, R18, 0x2, PT ;  /* 0x000000021200780c */ /* 0x000fc80003f65270 */
[----:B------:R-:W-:Y:S02]  /*9c50*/  SEL R3, RZ, 0x1, P3 ;  /* 0x00000001ff037807 */ /* 0x000fe40001800000 */
[----:B------:R-:W-:Y:S02]  /*9c60*/  SEL R18, R18, RZ, P3 ;  /* 0x000000ff12127207 */ /* 0x000fe40001800000 */
[----:B------:R-:W-:Y:S01]  /*9c70*/  LOP3.LUT R22, R22, R3, RZ, 0x3c, !PT ;  /* 0x0000000316167212 */ /* 0x000fe200078e3cff */
[----:B-1----:R-:W-:Y:S06]  /*9c80*/  @!P0 BRA `(.L_x_3214) ;  /* 0x0000000000048947 */ /* 0x002fec0003800000 */
[----:B------:R-:W-:Y:S01]  /*9c90*/  BPT.TRAP 0x1 ;  /* 0x000000040000795c */ /* 0x000fe20000300000 */
.L_x_3214:
[----:B0-----:R-:W-:Y:S01]  /*9ca0*/  IMAD R15, R18, 0x8, R2 ;  /* 0x00000008120f7824 */ /* 0x001fe200078e0202 */
[----:B------:R-:W-:-:S04]  /*9cb0*/  SHF.L.U32 R213, R22, 0x1f, RZ ;  /* 0x0000001f16d57819 */ /* 0x000fc800000006ff */
[----:B------:R0:W1:Y:S01]  /*9cc0*/  SYNCS.PHASECHK.TRANS64.TRYWAIT P3, [R15+URZ+0x28c30], R213 ;  /* 0x028c30d50f0075a7 */ /* 0x000062000806017f */
[----:B------:R-:W-:Y:S05]  /*9cd0*/  @!P0 BRA `(.L_x_3215) ;  /* 0x0000000000048947 */ /* 0x000fea0003800000 */
[----:B------:R-:W-:Y:S01]  /*9ce0*/  BPT.TRAP 0x1 ;  /* 0x000000040000795c */ /* 0x000fe20000300000 */
.L_x_3215:
[----:B------:R-:W-:Y:S01]  /*9cf0*/  VIADD R3, R2, 0x20400 ;  /* 0x0002040002037836 */ /* 0x000fe20000000000 */
[----:B------:R-:W-:Y:S01]  /*9d00*/  BSSY B1, `(.L_x_3216) ;  /* 0x0000009000017945 */ /* 0x000fe20003800000 */
[----:B------:R-:W-:Y:S02]  /*9d10*/  IMAD R10, R18, 0x200, R0 ;  /* 0x00000200120a7824 */ /* 0x000fe400078e0200 */
[----:B------:R-:W-:Y:S01]  /*9d20*/  IMAD.MOV.U32 R11, RZ, RZ, 0x40000040 ;  /* 0x40000040ff0b7424 */ /* 0x000fe200078e00ff */
[----:B------:R-:W-:-:S04]  /*9d30*/  SHF.R.U32.HI R3, RZ, 0x4, R3 ;  /* 0x00000004ff037819 */ /* 0x000fc80000011603 */
[----:B------:R-:W-:-:S04]  /*9d40*/  LOP3.LUT R3, R3, 0x3fff, RZ, 0xc0, !PT ;  /* 0x00003fff03037812 */ /* 0x000fc800078ec0ff */
[----:B------:R-:W-:Y:S01]  /*9d50*/  LOP3.LUT R20, R3, 0x10000, RZ, 0xfc, !PT ;  /* 0x0001000003147812 */ /* 0x000fe200078efcff */
[----:B-1----:R-:W-:Y:S06]  /*9d60*/  @P3 BRA `(.L_x_3217) ;  /* 0x0000000000083947 */ /* 0x002fec0003800000 */
[----:B------:R-:W1:Y:S02]  /*9d70*/  SYNCS.PHASECHK.TRANS64.TRYWAIT P3, [R15+URZ+0x28c30], R213 ;  /* 0x028c30d50f0075a7 */ /* 0x000e64000806017f */
[----:B-1----:R-:W-:Y:S05]  /*9d80*/  @!P3 BRA `(.L_x_3218) ;  /* 0x000000b0000cb947 */ /* 0x002fea0003800000 */
.L_x_3217:
[----:B------:R-:W-:Y:S05]  /*9d90*/  BSYNC B1 ;  /* 0x0000000000017941 */ /* 0x000fea0003800000 */
.L_x_3216:
[----:B------:R-:W-:Y:S01]  /*9da0*/  IMAD.MOV.U32 R21, RZ, RZ, 0x40000040 ;  /* 0x40000040ff157424 */ /* 0x000fe200078e00ff */
[----:B------:R-:W-:Y:S01]  /*9db0*/  R2UR UR6, R10 ;  /* 0x000000000a0672ca */ /* 0x000fe200000e0000 */
[----:B------:R-:W-:Y:S01]  /*9dc0*/  WARPGROUP.ARRIVE ;  /* 0x00000000000079c5 */ /* 0x000fe20000000000 */
[----:B------:R-:W-:Y:S01]  /*9dd0*/  R2UR UR7, R11 ;  /* 0x000000000b0772ca */ /* 0x000fe200000e0000 */
[----:B------:R-:W-:Y:S01]  /*9de0*/  IMAD.MOV.U32 R11, RZ, RZ, 0x40000040 ;  /* 0x40000040ff0b7424 */ /* 0x000fe200078e00ff */
[----:B------:R-:W-:Y:S02]  /*9df0*/  R2UR UR4, R20 ;  /* 0x00000000140472ca */ /* 0x000fe400000e0000 */
[----:B------:R-:W-:Y:S01]  /*9e00*/  R2UR UR5, R21 ;  /* 0x00000000150572ca */ /* 0x000fe200000e0000 */
[----:B------:R-:W-:Y:S01]  /*9e10*/  IMAD.MOV.U32 R21, RZ, RZ, 0x40000040 ;  /* 0x40000040ff157424 */ /* 0x000fe200078e00ff */
[----:B------:R-:W-:-:S11]  /*9e20*/  IADD3 R20, R10, 0x2, RZ ;  /* 0x000000020a147810 */ /* 0x000fd60007ffe0ff */
[----:B------:R-:W-:Y:S01]  /*9e30*/  HGMMA.64x64x16.F32.BF16 R152, gdesc[UR4], RZ, !UPT, gsb0 ;  /* 0x00e00000049879f0 */ /* 0x000fe2000c0018ff */
[----:B------:R-:W-:Y:S01]  /*9e40*/  R2UR UR6, R20 ;  /* 0x00000000140672ca */ /* 0x000fe200000e0000 */
[----:B------:R-:W-:Y:S01]  /*9e50*/  VIADD R20, R10, 0x4 ;  /* 0x000000040a147836 */ /* 0x000fe20000000000 */
[----:B------:R-:W-:Y:S01]  /*9e60*/  R2UR UR7, R21 ;  /* 0x00000000150772ca */ /* 0x000fe200000e0000 */
[----:B------:R-:W-:Y:S01]  /*9e70*/  IMAD.MOV.U32 R21, RZ, RZ, 0x40000040 ;  /* 0x40000040ff157424 */ /* 0x000fe200078e00ff */
[----:B------:R-:W-:Y:S01]  /*9e80*/  R2UR UR4, R8 ;  /* 0x00000000080472ca */ /* 0x000fe200000e0000 */
[----:B------:R-:W-:Y:S01]  /*9e90*/  VIADD R10, R10, 0x6 ;  /* 0x000000060a0a7836 */ /* 0x000fe20000000000 */
        /* <DEDUP_REMOVED lines=17> */
[----:B------:R-:W-:Y:S03]  /*9fb0*/  HGMMA.64x64x16.F32.BF16 R152, gdesc[UR4], R152, gsb0 ;  /* 0x00e00000049879f0 */ /* 0x000fe60008001898 */
        /* <DEDUP_REMOVED lines=18> */
[----:B--2---:R-:W-:Y:S02]  /*a0e0*/  FMNMX.FTZ R219, R21, R10, !PT ;  /* 0x0000000a15db7209 */ /* 0x004fe40007810000 */
[----:B------:R-:W-:-:S03]  /*a0f0*/  FMNMX.FTZ R10, R154, R216, !PT ;  /* 0x000000d89a0a7209 */ /* 0x000fc60007810000 */
[----:B------:R-:W2:Y:S01]  /*a100*/  SHFL.BFLY PT, R20, R219, 0x1, 0x1f ;  /* 0x0c201f00db147f89 */ /* 0x000ea200000e0000 */
[----:B------:R-:W-:-:S04]  /*a110*/  FMNMX.FTZ R3, R155, R10, !PT ;  /* 0x0000000a9b037209 */ /* 0x000fc80007810000 */
[----:B------:R-:W-:-:S04]  /*a120*/  FMNMX.FTZ R10, R158, R3, !PT ;  /* 0x000000039e0a7209 */ /* 0x000fc80007810000 */
[----:B------:R-:W-:Y:S01]  /*a130*/  FMNMX.FTZ R11, R159, R10, !PT ;  /* 0x0000000a9f0b7209 */ /* 0x000fe20007810000 */
[----:B------:R-:W-:Y:S01]  /*a140*/  IMAD.U32 R10, RZ, RZ, UR36 ;  /* 0x00000024ff0a7e24 */ /* 0x000fe2000f8e00ff */
[----:B--2---:R-:W-:Y:S02]  /*a150*/  FMNMX.FTZ R3, R219, R20, !PT ;  /* 0x00000014db037209 */ /* 0x004fe40007810000 */
[----:B------:R-:W-:-:S03]  /*a160*/  FMNMX.FTZ R20, R162, R11, !PT ;  /* 0x0000000ba2147209 */ /* 0x000fc60007810000 */
[----:B------:R-:W-:Y:S01]  /*a170*/  FADD.FTZ R221, -R3, R218 ;  /* 0x000000da03dd7221 */ /* 0x000fe20000010100 */
[----:B------:R-:W-:Y:S01]  /*a180*/  FMNMX.FTZ R11, R163, R20, !PT ;  /* 0x00000014a30b7209 */ /* 0x000fe20007810000 */
[-C--:B------:R-:W-:Y:S02]  /*a190*/  FMUL.FTZ R219, R3, R10.reuse ;  /* 0x0000000a03db7220 */ /* 0x080fe40000410000 */
[-C--:B------:R-:W-:Y:S01]  /*a1a0*/  FMUL.FTZ R21, R221, R10.reuse ;  /* 0x0000000add157220 */ /* 0x080fe20000410000 */
        /* <DEDUP_REMOVED lines=21> */
[----:B------:R-:W-:Y:S01]  /*a300*/  FFMA.FTZ R181, R181, R10, -R219 ;  /* 0x0000000ab5b57223 */ /* 0x000fe200000108db */
[----:B------:R-:W2:Y:S02]  /*a310*/  MUFU.EX2 R21, R21 ;  /* 0x0000001500157308 */ /* 0x000ea40000000800 */
[----:B------:R-:W-:-:S04]  /*a320*/  FMNMX.FTZ R20, R178, R11, !PT ;  /* 0x0000000bb2147209 */ /* 0x000fc80007810000 */
[----:B------:R-:W-:Y:S02]  /*a330*/  FMNMX.FTZ R11, R179, R20, !PT ;  /* 0x00000014b30b7209 */ /* 0x000fe40007810000 */
[----:B------:R-:W3:Y:S02]  /*a340*/  MUFU.EX2 R152, R152 ;  /* 0x0000009800987308 */ /* 0x000ee40000000800 */
[----:B------:R-:W-:-:S04]  /*a350*/  FMNMX.FTZ R20, R182, R11, !PT ;  /* 0x0000000bb6147209 */ /* 0x000fc80007810000 */
[----:B------:R-:W-:Y:S02]  /*a360*/  FMNMX.FTZ R20, R183, R20, !PT ;  /* 0x00000014b7147209 */ /* 0x000fe40007810000 */
[----:B------:R-:W4:Y:S01]  /*a370*/  MUFU.EX2 R153, R153 ;  /* 0x0000009900997308 */ /* 0x000f220000000800 */
[-C--:B--2---:R-:W-:Y:S01]  /*a380*/  FMUL.FTZ R24, R24, R21.reuse ;  /* 0x0000001518187220 */ /* 0x084fe20000410000 */
[-C--:B------:R-:W-:Y:S01]  /*a390*/  FMUL.FTZ R25, R25, R21.reuse ;  /* 0x0000001519197220 */ /* 0x080fe20000410000 */
[----:B------:R-:W2:Y:S01]  /*a3a0*/  SHFL.BFLY PT, R11, R20, 0x2, 0x1f ;  /* 0x0c401f00140b7f89 */ /* 0x000ea200000e0000 */
[-C--:B------:R-:W-:Y:S01]  /*a3b0*/  FMUL.FTZ R28, R28, R21.reuse ;  /* 0x000000151c1c7220 */ /* 0x080fe20000410000 */
[-C--:B------:R-:W-:Y:S01]  /*a3c0*/  FMUL.FTZ R29, R29, R21.reuse ;  /* 0x000000151d1d7220 */ /* 0x080fe20000410000 */
[-C--:B------:R-:W-:Y:S01]  /*a3d0*/  FMUL.FTZ R32, R32, R21.reuse ;  /* 0x0000001520207220 */ /* 0x080fe20000410000 */
[-C--:B------:R-:W-:Y:S01]  /*a3e0*/  FMUL.FTZ R33, R33, R21.reuse ;  /* 0x0000001521217220 */ /* 0x080fe20000410000 */
[----:B------:R-:W5:Y:S01]  /*a3f0*/  MUFU.EX2 R156, R156 ;  /* 0x0000009c009c7308 */ /* 0x000f620000000800 */
[----:B---3--:R-:W-:Y:S01]  /*a400*/  FFMA.FTZ R12, R21, R12, R152 ;  /* 0x0000000c150c7223 */ /* 0x008fe20000010098 */
        /* <DEDUP_REMOVED lines=17> */
[----:B--2---:R-:W-:Y:S01]  /*a520*/  FMNMX.FTZ R218, R20, R11, !PT ;  /* 0x0000000b14da7209 */ /* 0x004fe20007810000 */
[-C--:B------:R-:W-:Y:S01]  /*a530*/  FMUL.FTZ R65, R65, R21.reuse ;  /* 0x0000001541417220 */ /* 0x080fe20000410000 */
[-C--:B------:R-:W-:Y:S01]  /*a540*/  FMUL.FTZ R68, R68, R21.reuse ;  /* 0x0000001544447220 */ /* 0x080fe20000410000 */
[-C--:B------:R-:W-:Y:S01]  /*a550*/  FMUL.FTZ R69, R69, R21.reuse ;  /* 0x0000001545457220 */ /* 0x080fe20000410000 */
[-C--:B------:R-:W-:Y:S01]  /*a560*/  FMUL.FTZ R72, R72, R21.reuse ;  /* 0x0000001548487220 */ /* 0x080fe20000410000 */
[----:B------:R-:W2:Y:S01]  /*a570*/  SHFL.BFLY PT, R11, R218, 0x1, 0x1f ;  /* 0x0c201f00da0b7f89 */ /* 0x000ea200000e0000 */
        /* <DEDUP_REMOVED lines=23> */
[----:B--2---:R-:W-:Y:S01]  /*a6f0*/  FMNMX.FTZ R11, R218, R11, !PT ;  /* 0x0000000bda0b7209 */ /* 0x004fe20007810000 */
[----:B------:R-:W-:Y:S01]  /*a700*/  MUFU.EX2 R168, R168 ;  /* 0x000000a800a87308 */ /* 0x000fe20000000800 */
[-C--:B------:R-:W-:Y:S01]  /*a710*/  FMUL.FTZ R113, R113, R21.reuse ;  /* 0x0000001571717220 */ /* 0x080fe20000410000 */
[-C--:B------:R-:W-:Y:S01]  /*a720*/  FMUL.FTZ R116, R116, R21.reuse ;  /* 0x0000001574747220 */ /* 0x080fe20000410000 */
[-C--:B------:R-:W-:Y:S01]  /*a730*/  FMUL.FTZ R117, R117, R21.reuse ;  /* 0x0000001575757220 */ /* 0x080fe20000410000 */
[C---:B------:R-:W-:Y:S01]  /*a740*/  FADD.FTZ R219, -R11.reuse, R216 ;  /* 0x000000d80bdb7221 */ /* 0x040fe20000010100 */
[-C--:B------:R-:W-:Y:S01]  /*a750*/  FMUL.FTZ R221, R11, R10.reuse ;  /* 0x0000000a0bdd7220 */ /* 0x080fe20000410000 */
[-C--:B------:R-:W-:Y:S01]  /*a760*/  FMUL.FTZ R120, R120, R21.reuse ;  /* 0x0000001578787220 */ /* 0x080fe20000410000 */
[----:B------:R-:W-:Y:S01]  /*a770*/  FMUL.FTZ R121, R121, R21 ;  /* 0x0000001579797220 */ /* 0x000fe20000410000 */
[-C--:B------:R-:W-:Y:S01]  /*a780*/  FMUL.FTZ R20, R219, R10.reuse ;  /* 0x0000000adb147220 */ /* 0x080fe20000410000 */
[-CC-:B------:R-:W-:Y:S01]  /*a790*/  FFMA.FTZ R219, R154, R10.reuse, -R221.reuse ;  /* 0x0000000a9adb7223 */ /* 0x180fe200000108dd */
[-CC-:B------:R-:W-:Y:S01]  /*a7a0*/  FFMA.FTZ R216, R155, R10.reuse, -R221.reuse ;  /* 0x0000000a9bd87223 */ /* 0x180fe200000108dd */
[-CC-:B------:R-:W-:Y:S01]  /*a7b0*/  FFMA.FTZ R222, R167, R10.reuse, -R221.reuse ;  /* 0x0000000aa7de7223 */ /* 0x180fe200000108dd */
[-CC-:B------:R-:W-:Y:S01]  /*a7c0*/  FFMA.FTZ R167, R170, R10.reuse, -R221.reuse ;  /* 0x0000000aaaa77223 */ /* 0x180fe200000108dd */
[-CC-:B------:R-:W-:Y:S01]  /*a7d0*/  FFMA.FTZ R170, R171, R10.reuse, -R221.reuse ;  /* 0x0000000aabaa7223 */ /* 0x180fe200000108dd */
[----:B------:R-:W-:Y:S01]  /*a7e0*/  MUFU.EX2 R20, R20 ;  /* 0x0000001400147308 */ /* 0x000fe20000000800 */
[----:B------:R-:W-:Y:S01]  /*a7f0*/  FFMA.FTZ R155, R158, R10, -R221 ;  /* 0x0000000a9e9b7223 */ /* 0x000fe200000108dd */
[----:B------:R-:W-:-:S02]  /*a800*/  IMAD.MOV R171, RZ, RZ, -R191 ;  /* 0x000000ffffab7224 */ /* 0x000fc400078e0abf */
[-CC-:B------:R-:W-:Y:S01]  /*a810*/  FFMA.FTZ R218, R159, R10.reuse, -R221.reuse ;  /* 0x0000000a9fda7223 */ /* 0x180fe200000108dd */
[-CC-:B------:R-:W-:Y:S01]  /*a820*/  FFMA.FTZ R159, R162, R10.reuse, -R221.reuse ;  /* 0x0000000aa29f7223 */ /* 0x180fe200000108dd */
[-CC-:B------:R-:W-:Y:S01]  /*a830*/  FFMA.FTZ R220, R163, R10.reuse, -R221.reuse ;  /* 0x0000000aa3dc7223 */ /* 0x180fe200000108dd */
[----:B------:R-:W-:Y:S01]  /*a840*/  @!P1 VIADD R154, R15, 0x28c40 ;  /* 0x00028c400f9a9836 */ /* 0x000fe20000000000 */
[----:B------:R-:W-:Y:S01]  /*a850*/  ISETP.NE.AND P3, PT, R190, R171, PT ;  /* 0x000000abbe00720c */ /* 0x000fe20003f65270 */
[----:B------:R-:W2:Y:S01]  /*a860*/  MUFU.EX2 R219, R219 ;  /* 0x000000db00db7308 */ /* 0x000ea20000000800 */
[-CC-:B------:R-:W-:Y:S01]  /*a870*/  FFMA.FTZ R171, R174, R10.reuse, -R221.reuse ;  /* 0x0000000aaeab7223 */ /* 0x180fe200000108dd */
[-CC-:B------:R-:W-:Y:S01]  /*a880*/  FFMA.FTZ R174, R175, R10.reuse, -R221.reuse ;  /* 0x0000000aafae7223 */ /* 0x180fe200000108dd */
[-CC-:B------:R-:W-:Y:S01]  /*a890*/  FFMA.FTZ R175, R178, R10.reuse, -R221.reuse ;  /* 0x0000000ab2af7223 */ /* 0x180fe200000108dd */
[-CC-:B------:R-:W-:Y:S01]  /*a8a0*/  FFMA.FTZ R178, R179, R10.reuse, -R221.reuse ;  /* 0x0000000ab3b27223 */ /* 0x180fe200000108dd */
[----:B----4-:R-:W-:Y:S01]  /*a8b0*/  FADD.FTZ R179, R153, R12 ;  /* 0x0000000c99b37221 */ /* 0x010fe20000010000 */
[-C--:B------:R-:W-:Y:S01]  /*a8c0*/  FFMA.FTZ R163, R166, R10.reuse, -R221 ;  /* 0x0000000aa6a37223 */ /* 0x080fe200000108dd */
[----:B------:R-:W-:Y:S01]  /*a8d0*/  @!P1 PRMT R154, RZ, 0x654, R154 ;  /* 0x00000654ff9a9816 */ /* 0x000fe2000000009a */
[----:B------:R-:W4:Y:S01]  /*a8e0*/  MUFU.EX2 R216, R216 ;  /* 0x000000d800d87308 */ /* 0x000f220000000800 */
[----:B-----5:R-:W-:Y:S01]  /*a8f0*/  FADD.FTZ R12, R156, R179 ;  /* 0x000000b39c0c7221 */ /* 0x020fe20000010000 */
[--C-:B------:R-:W-:Y:S01]  /*a900*/  FFMA.FTZ R182, R182, R10, -R221.reuse ;  /* 0x0000000ab6b67223 */ /* 0x100fe200000108dd */
[----:B------:R5:W-:Y:S01]  /*a910*/  @!P1 SYNCS.ARRIVE.TRANS64.RED.A1T0 RZ, [R154+URZ], RZ ;  /* 0x000000ff9aff99a7 */ /* 0x000be2000810043f */
[----:B------:R-:W-:Y:S01]  /*a920*/  @!P3 LEA R217, R217, R188, 0x6 ;  /* 0x000000bcd9d9b211 */ /* 0x000fe200078e30ff */
[----:B---3--:R-:W-:Y:S01]  /*a930*/  FADD.FTZ R179, R157, R12 ;  /* 0x0000000c9db37221 */ /* 0x008fe20000010000 */
[----:B------:R-:W-:Y:S01]  /*a940*/  FFMA.FTZ R183, R183, R10, -R221 ;  /* 0x0000000ab7b77223 */ /* 0x000fe200000108dd */
[----:B------:R-:W-:Y:S01]  /*a950*/  FMUL.FTZ R124, R124, R21 ;  /* 0x000000157c7c7220 */ /* 0x000fe20000410000 */
[----:B------:R-:W3:Y:S01]  /*a960*/  MUFU.EX2 R155, R155 ;  /* 0x0000009b009b7308 */ /* 0x000ee20000000800 */
[----:B--2---:R-:W-:Y:S01]  /*a970*/  FFMA.FTZ R13, R20, R13, R219 ;  /* 0x0000000d140d7223 */ /* 0x004fe200000100db */
[----:B------:R-:W-:-:S02]  /*a980*/  @!P3 IMAD R217, R217, 0x4, R2 ;  /* 0x00000004d9d9b824 */ /* 0x000fc400078e0202 */
[----:B-----5:R-:W-:Y:S01]  /*a990*/  FADD.FTZ R154, R160, R179 ;  /* 0x000000b3a09a7221 */ /* 0x020fe20000010000 */
[-C--:B------:R-:W-:Y:S01]  /*a9a0*/  FMUL.FTZ R125, R125, R21.reuse ;  /* 0x000000157d7d7220 */ /* 0x080fe20000410000 */
[-C--:B------:R-:W-:Y:S01]  /*a9b0*/  FMUL.FTZ R128, R128, R21.reuse ;  /* 0x0000001580807220 */ /* 0x080fe20000410000 */
[-C--:B------:R-:W-:Y:S01]  /*a9c0*/  FMUL.FTZ R129, R129, R21.reuse ;  /* 0x0000001581817220 */ /* 0x080fe20000410000 */
[----:B------:R-:W-:Y:S01]  /*a9d0*/  FADD.FTZ R179, R161, R154 ;  /* 0x0000009aa1b37221 */ /* 0x000fe20000010000 */
[----:B------:R-:W2:Y:S01]  /*a9e0*/  MUFU.EX2 R218, R218 ;  /* 0x000000da00da7308 */ /* 0x000ea20000000800 */
[----:B----4-:R-:W-:Y:S01]  /*a9f0*/  FADD.FTZ R12, R216, R13 ;  /* 0x0000000dd80c7221 */ /* 0x010fe20000010000 */
[----:B------:R4:W-:Y:S01]  /*aa00*/  @!P3 STS [R217+0x28800], R21 ;  /* 0x02880015d900b388 */ /* 0x0009e20000000800 */
[----:B------:R-:W-:Y:S01]  /*aa10*/  FADD.FTZ R154, R164, R179 ;  /* 0x000000b3a49a7221 */ /* 0x000fe20000010000 */
[-C--:B------:R-:W-:Y:S01]  /*aa20*/  FMUL.FTZ R132, R132, R21.reuse ;  /* 0x0000001584847220 */ /* 0x080fe20000410000 */
[-C--:B------:R-:W-:Y:S01]  /*aa30*/  FMUL.FTZ R133, R133, R21.reuse ;  /* 0x0000001585857220 */ /* 0x080fe20000410000 */
[----:B------:R0:W-:Y:S01]  /*aa40*/  @!P3 STS [R217+0x28820], R20 ;  /* 0x02882014d900b388 */ /* 0x0001e20000000800 */
[----:B------:R-:W-:Y:S01]  /*aa50*/  FADD.FTZ R179, R165, R154 ;  /* 0x0000009aa5b37221 */ /* 0x000fe20000010000 */
[----:B------:R-:W5:Y:S01]  /*aa60*/  MUFU.EX2 R159, R159 ;  /* 0x0000009f009f7308 */ /* 0x000f620000000800 */
[----:B---3--:R-:W-:Y:S01]  /*aa70*/  FADD.FTZ R13, R155, R12 ;  /* 0x0000000c9b0d7221 */ /* 0x008fe20000010000 */
[-C--:B------:R-:W-:Y:S01]  /*aa80*/  FMUL.FTZ R136, R136, R21.reuse ;  /* 0x0000001588887220 */ /* 0x080fe20000410000 */
[----:B------:R-:W-:Y:S01]  /*aa90*/  FADD.FTZ R154, R168, R179 ;  /* 0x000000b3a89a7221 */ /* 0x000fe20000010000 */
        /* <DEDUP_REMOVED lines=8> */
[----:B------:R-:W-:Y:S01]  /*ab20*/  FMUL.FTZ R149, R149, R21 ;  /* 0x0000001595957220 */ /* 0x000fe20000410000 */
[----:B------:R-:W-:Y:S01]  /*ab30*/  F2FP.BF16.F32.PACK_AB R152, R153, R152 ;  /* 0x000000989998723e */ /* 0x000fe200000010ff */
[-C--:B------:R-:W-:Y:S01]  /*ab40*/  FMUL.FTZ R26, R26, R20.reuse ;  /* 0x000000141a1a7220 */ /* 0x080fe20000410000 */
[----:B------:R-:W-:Y:S01]  /*ab50*/  F2FP.BF16.F32.PACK_AB R153, R216, R219 ;  /* 0x000000dbd899723e */ /* 0x000fe200000010ff */
[----:B------:R-:W2:Y:S01]  /*ab60*/  MUFU.EX2 R163, R163 ;  /* 0x000000a300a37308 */ /* 0x000ea20000000800 */
[----:B-----5:R-:W-:Y:S01]  /*ab70*/  FADD.FTZ R13, R159, R12 ;  /* 0x0000000c9f0d7221 */ /* 0x020fe20000010000 */
[----:B------:R-:W-:Y:S01]  /*ab80*/  F2FP.BF16.F32.PACK_AB R155, R218, R155 ;  /* 0x0000009bda9b723e */ /* 0x000fe200000010ff */
[----:B------:R-:W-:Y:S01]  /*ab90*/  FMUL.FTZ R27, R27, R20 ;  /* 0x000000141b1b7220 */ /* 0x000fe20000410000 */
[----:B------:R-:W-:Y:S01]  /*aba0*/  F2FP.BF16.F32.PACK_AB R158, R165, R164 ;  /* 0x000000a4a59e723e */ /* 0x000fe200000010ff */
[-C--:B------:R-:W-:Y:S01]  /*abb0*/  FMUL.FTZ R30, R30, R20.reuse ;  /* 0x000000141e1e7220 */ /* 0x080fe20000410000 */
[-C--:B------:R-:W-:Y:S01]  /*abc0*/  FMUL.FTZ R31, R31, R20.reuse ;  /* 0x000000141f1f7220 */ /* 0x080fe20000410000 */
[-C--:B------:R-:W-:Y:S01]  /*abd0*/  FMUL.FTZ R34, R34, R20.reuse ;  /* 0x0000001422227220 */ /* 0x080fe20000410000 */
[----:B------:R-:W5:Y:S01]  /*abe0*/  MUFU.EX2 R169, R169 ;  /* 0x000000a900a97308 */ /* 0x000f620000000800 */
        /* <DEDUP_REMOVED lines=46> */
[----:B------:R-:W-:Y:S01]  /*aed0*/  FMUL.FTZ R106, R106, R20 ;  /* 0x000000146a6a7220 */ /* 0x000fe20000410000 */
[----:B------:R-:W3:Y:S01]  /*aee0*/  MUFU.EX2 R176, R176 ;  /* 0x000000b000b07308 */ /* 0x000ee20000000800 */
[----:B----4-:R-:W-:Y:S01]  /*aef0*/  FADD.FTZ R21, R173, R154 ;  /* 0x0000009aad157221 */ /* 0x010fe20000010000 */
[----:B------:R-:W-:Y:S01]  /*af00*/  F2FP.BF16.F32.PACK_AB R154, R157, R156 ;  /* 0x0000009c9d9a723e */ /* 0x000fe200000010ff */
[----:B------:R-:W-:Y:S01]  /*af10*/  BAR.SYNC.DEFER_BLOCKING 0xf, 0x100 ;  /* 0x03c4000000007b1d */ /* 0x000fe20000010000 */
[----:B------:R-:W-:Y:S01]  /*af20*/  F2FP.BF16.F32.PACK_AB R157, R220, R159 ;  /* 0x0000009fdc9d723e */ /* 0x000fe200000010ff */
[----:B------:R-:W-:Y:S01]  /*af30*/  FMUL.FTZ R107, R107, R20 ;  /* 0x000000146b6b7220 */ /* 0x000fe20000410000 */
[----:B------:R-:W-:Y:S01]  /*af40*/  F2FP.BF16.F32.PACK_AB R156, R161, R160 ;  /* 0x000000a0a19c723e */ /* 0x000fe200000010ff */
[----:B------:R-:W-:Y:S01]  /*af50*/  FMUL.FTZ R110, R110, R20 ;  /* 0x000000146e6e7220 */ /* 0x000fe20000410000 */
[----:B------:R-:W-:Y:S01]  /*af60*/  F2FP.BF16.F32.PACK_AB R159, R222, R163 ;  /* 0x000000a3de9f723e */ /* 0x000fe200000010ff */
[----:B------:R-:W4:Y:S01]  /*af70*/  MUFU.EX2 R171, R171 ;  /* 0x000000ab00ab7308 */ /* 0x000f220000000800 */
[C---:B--2---:R-:W-:Y:S01]  /*af80*/  FADD.FTZ R12, R170.reuse, R13 ;  /* 0x0000000daa0c7221 */ /* 0x044fe20000010000 */
[----:B------:R-:W-:Y:S01]  /*af90*/  F2FP.BF16.F32.PACK_AB R160, R169, R168 ;  /* 0x000000a8a9a0723e */ /* 0x000fe200000010ff */
[-C--:B------:R-:W-:Y:S01]  /*afa0*/  FMUL.FTZ R111, R111, R20.reuse ;  /* 0x000000146f6f7220 */ /* 0x080fe20000410000 */
[----:B------:R-:W-:Y:S01]  /*afb0*/  F2FP.BF16.F32.PACK_AB R161, R170, R167 ;  /* 0x000000a7aaa1723e */ /* 0x000fe200000010ff */
[-C--:B------:R-:W-:Y:S01]  /*afc0*/  FMUL.FTZ R114, R114, R20.reuse ;  /* 0x0000001472727220 */ /* 0x080fe20000410000 */
[-C--:B------:R-:W-:Y:S01]  /*afd0*/  FMUL.FTZ R115, R115, R20.reuse ;  /* 0x0000001473737220 */ /* 0x080fe20000410000 */
[-C--:B------:R-:W-:Y:S01]  /*afe0*/  FMUL.FTZ R118, R118, R20.reuse ;  /* 0x0000001476767220 */ /* 0x080fe20000410000 */
[----:B------:R-:W2:Y:S01]  /*aff0*/  MUFU.EX2 R177, R177 ;  /* 0x000000b100b17308 */ /* 0x000ea20000000800 */
        /* <DEDUP_REMOVED lines=8> */
[----:B----4-:R-:W-:Y:S01]  /*b080*/  FADD.FTZ R13, R171, R12 ;  /* 0x0000000cab0d7221 */ /* 0x010fe20000010000 */
[----:B------:R0:W-:Y:S01]  /*b090*/  STSM.16.M88.4 [R194+0x26800], R152 ;  /* 0x02680098c2007844 */ /* 0x0001e20000000200 */
[-C--:B------:R-:W-:Y:S01]  /*b0a0*/  FMUL.FTZ R131, R131, R20.reuse ;  /* 0x0000001483837220 */ /* 0x080fe20000410000 */
[-C--:B------:R-:W-:Y:S01]  /*b0b0*/  FMUL.FTZ R134, R134, R20.reuse ;  /* 0x0000001486867220 */ /* 0x080fe20000410000 */
[-C--:B------:R-:W-:Y:S01]  /*b0c0*/  FMUL.FTZ R135, R135, R20.reuse ;  /* 0x0000001487877220 */ /* 0x080fe20000410000 */
[----:B------:R0:W-:Y:S01]  /*b0d0*/  STSM.16.M88.4 [R197], R156 ;  /* 0x0000009cc5007844 */ /* 0x0001e20000000200 */
[----:B------:R-:W-:Y:S01]  /*b0e0*/  FMUL.FTZ R138, R138, R20 ;  /* 0x000000148a8a7220 */ /* 0x000fe20000410000 */
[----:B------:R-:W4:Y:S01]  /*b0f0*/  MUFU.EX2 R180, R180 ;  /* 0x000000b400b47308 */ /* 0x000f220000000800 */
[----:B--2---:R-:W-:Y:S01]  /*b100*/  FADD.FTZ R21, R177, R162 ;  /* 0x000000a2b1157221 */ /* 0x004fe20000010000 */
[----:B------:R-:W-:Y:S01]  /*b110*/  F2FP.BF16.F32.PACK_AB R162, R173, R172 ;  /* 0x000000acada2723e */ /* 0x000fe200000010ff */
[----:B------:R-:W-:Y:S01]  /*b120*/  FMUL.FTZ R139, R139, R20 ;  /* 0x000000148b8b7220 */ /* 0x000fe20000410000 */
[----:B------:R-:W-:Y:S01]  /*b130*/  F2FP.BF16.F32.PACK_AB R164, R177, R176 ;  /* 0x000000b0b1a4723e */ /* 0x000fe200000010ff */
[-C--:B------:R-:W-:Y:S01]  /*b140*/  FMUL.FTZ R142, R142, R20.reuse ;  /* 0x000000148e8e7220 */ /* 0x080fe20000410000 */
[-C--:B------:R-:W-:Y:S01]  /*b150*/  FMUL.FTZ R143, R143, R20.reuse ;  /* 0x000000148f8f7220 */ /* 0x080fe20000410000 */
[-C--:B------:R-:W-:Y:S01]  /*b160*/  FMUL.FTZ R146, R146, R20.reuse ;  /* 0x0000001492927220 */ /* 0x080fe20000410000 */
[----:B------:R-:W2:Y:S01]  /*b170*/  MUFU.EX2 R175, R175 ;  /* 0x000000af00af7308 */ /* 0x000ea20000000800 */
[C---:B---3--:R-:W-:Y:S01]  /*b180*/  FADD.FTZ R12, R174.reuse, R13 ;  /* 0x0000000dae0c7221 */ /* 0x048fe20000010000 */
[----:B------:R-:W-:Y:S01]  /*b190*/  F2FP.BF16.F32.PACK_AB R163, R174, R171 ;  /* 0x000000abaea3723e */ /* 0x000fe200000010ff */
[-C--:B------:R-:W-:Y:S01]  /*b1a0*/  FMUL.FTZ R147, R147, R20.reuse ;  /* 0x0000001493937220 */ /* 0x080fe20000410000 */
[-C--:B------:R-:W-:Y:S01]  /*b1b0*/  FMUL.FTZ R150, R150, R20.reuse ;  /* 0x0000001496967220 */ /* 0x080fe20000410000 */
[----:B------:R-:W-:-:S02]  /*b1c0*/  FMUL.FTZ R151, R151, R20 ;  /* 0x0000001497977220 */ /* 0x000fc40000410000 */
[----:B------:R0:W-:Y:S01]  /*b1d0*/  STSM.16.M88.4 [R195], R160 ;  /* 0x000000a0c3007844 */ /* 0x0001e20000000200 */
        /* <DEDUP_REMOVED lines=8> */
[C---:B----4-:R-:W-:Y:S01]  /*b260*/  FADD.FTZ R13, R178.reuse, R13 ;  /* 0x0000000db20d7221 */ /* 0x050fe20000010000 */
[----:B------:R-:W-:-:S03]  /*b270*/  F2FP.BF16.F32.PACK_AB R165, R178, R175 ;  /* 0x000000afb2a5723e */ /* 0x000fc600000010ff */
[----:B--2---:R-:W-:Y:S01]  /*b280*/  FADD.FTZ R168, R182, R13 ;  /* 0x0000000db6a87221 */ /* 0x004fe20000010000 */
[----:B---3--:R-:W-:-:S03]  /*b290*/  F2FP.BF16.F32.PACK_AB R167, R183, R182 ;  /* 0x000000b6b7a7723e */ /* 0x008fc600000010ff */
[----:B------:R-:W-:Y:S02]  /*b2a0*/  FADD.FTZ R13, R183, R168 ;  /* 0x000000a8b70d7221 */ /* 0x000fe40000010000 */
[----:B------:R0:W-:Y:S01]  /*b2b0*/  STSM.16.M88.4 [R196], R164 ;  /* 0x000000a4c4007844 */ /* 0x0001e20000000200 */
[----:B------:R-:W-:Y:S05]  /*b2c0*/  @!P0 BRA `(.L_x_3219) ;  /* 0x0000000000048947 */ /* 0x000fea0003800000 */
[----:B------:R-:W-:Y:S01]  /*b2d0*/  BPT.TRAP 0x1 ;  /* 0x000000040000795c */ /* 0x000fe20000300000 */
.L_x_3219:
[----:B------:R2:W3:Y:S01]  /*b2e0*/  SYNCS.PHASECHK.TRANS64.TRYWAIT P3, [R15+URZ+0x28c50], R213 ;  /* 0x028c50d50f0075a7 */ /* 0x0004e2000806017f */
[----:B------:R-:W-:Y:S05]  /*b2f0*/  @!P0 BRA `(.L_x_3220) ;  /* 0x0000000000048947 */ /* 0x000fea0003800000 */
[----:B------:R-:W-:Y:S01]  /*b300*/  BPT.TRAP 0x1 ;  /* 0x000000040000795c */ /* 0x000fe20000300000 */
.L_x_3220:
[----:B------:R-:W-:Y:S04]  /*b310*/  BSSY B1, `(.L_x_3221) ;  /* 0x0000004000017945 */ /* 0x000fe80003800000 */
[----:B---3--:R-:W-:Y:S05]  /*b320*/  @P3 BRA `(.L_x_3222) ;  /* 0x0000000000083947 */ /* 0x008fea0003800000 */
[----:B------:R-:W3:Y:S02]  /*b330*/  SYNCS.PHASECHK.TRANS64.TRYWAIT P3, [R15+URZ+0x28c50], R213 ;  /* 0x028c50d50f0075a7 */ /* 0x000ee4000806017f */
[----:B---3--:R-:W-:Y:S05]  /*b340*/  @!P3 BRA `(.L_x_3223) ;  /* 0x0000009800b0b947 */ /* 0x008fea0003800000 */
.L_x_3222:
[----:B------:R-:W-:Y:S05]  /*b350*/  BSYNC B1 ;  /* 0x0000000000017941 */ /* 0x000fea0003800000 */
.L_x_3221:
[----:B0-----:R-:W-:Y:S01]  /*b360*/  IMAD R20, R18, 0x1000, R14 ;  /* 0x0000100012147824 */ /* 0x001fe200078e020e */
[----:B------:R-:W-:Y:S01]  /*b370*/  WARPGROUP.ARRIVE ;  /* 0x00000000000079c5 */ /* 0x000fe20000000000 */
[----:B------:R-:W-:Y:S02]  /*b380*/  IMAD.MOV.U32 R21, RZ, RZ, 0x40000040 ;  /* 0x40000040ff157424 */ /* 0x000fe400078e00ff */
[----:B-123--:R-:W-:Y:S01]  /*b390*/  @!P1 VIADD R15, R15, 0x28c60 ;  /* 0x00028c600f0f9836 */ /* 0x00efe20000000000 */
[----:B------:R-:W-:Y:S01]  /*b3a0*/  R2UR UR6, R20 ;  /* 0x00000000140672ca */ /* 0x000fe200000e0000 */
[----:B------:R-:W-:Y:S01]  /*b3b0*/  IMAD.MOV.U32 R216, RZ, RZ, R11 ;  /* 0x000000ffffd87224 */ /* 0x000fe200078e000b */
[----:B------:R-:W-:Y:S01]  /*b3c0*/  R2UR UR7, R21 ;  /* 0x00000000150772ca */ /* 0x000fe200000e0000 */
[----:B------:R-:W-:Y:S01]  /*b3d0*/  IMAD.MOV.U32 R218, RZ, RZ, R3 ;  /* 0x000000ffffda7224 */ /* 0x000fe200078e0003 */
[----:B------:R-:W-:Y:S01]  /*b3e0*/  MOV R21, 0x40000040 ;  /* 0x4000004000157802 */ /* 0x000fe20000000f00 */
[----:B------:R-:W-:Y:S01]  /*b3f0*/  IMAD.MOV.U32 R217, RZ, RZ, R18 ;  /* 0x000000ffffd97224 */ /* 0x000fe200078e0012 */
[----:B------:R-:W-:-:S09]  /*b400*/  @!P1 PRMT R15, RZ, 0x654, R15 ;  /* 0x00000654ff0f9816 */ /* 0x000fd2000000000f */
[----:B------:R-:W-:Y:S03]  /*b410*/  HGMMA.64x256x16.F32.BF16 R24, R152, gdesc[UR4].tnspB, R24, gsb0 ;  /* 0x43e0000498187df0 */ /* 0x000fe60008001818 */
[----:B------:R-:W-:Y:S02]  /*b420*/  WARPGROUP.DEPBAR.LE gsb0, 0x0 ;  /* 0x00008000000079c5 */ /* 0x000fe40000010000 */
[----:B------:R-:W-:Y:S01]  /*b430*/  VIADD R152, R20, 0x80 ;  /* 0x0000008014987836 */ /* 0x000fe20000000000 */
[----:B------:R-:W-:Y:S01]  /*b440*/  WARPGROUP.ARRIVE ;  /* 0x00000000000079c5 */ /* 0x000fe20000000000 */
[----:B------:R-:W-:-:S03]  /*b450*/  IMAD.MOV.U32 R153, RZ, RZ, 0x40000040 ;  /* 0x40000040ff997424 */ /* 0x000fc600078e00ff */
        /* <DEDUP_REMOVED lines=28> */
[----:B------:R-:W-:Y:S05]  /*b620*/  @P2 BRA `(.L_x_3224) ;  /* 0xffffffe400782947 */ /* 0x000fea000383ffff */
.L_x_3213:
[----:B------:R-:W-:Y:S05]  /*b630*/  BSYNC B0 ;  /* 0x0000000000007941 */ /* 0x000fea0003800000 */
.L_x_3212:
[----:B------:R-:W2:Y:S01]  /*b640*/  SHFL.BFLY PT, R5, R12, 0x2, 0x1f ;  /* 0x0c401f000c057f89 */ /* 0x000ea200000e0000 */
[----:B------:R-:W-:Y:S02]  /*b650*/  IMAD.MOV.U32 R6, RZ, RZ, RZ ;  /* 0x000000ffff067224 */ /* 0x000fe400078e00ff */
[----:B------:R-:W-:Y:S01]  /*b660*/  IMAD.MOV.U32 R21, RZ, RZ, -0x800000 ;  /* 0xff800000ff157424 */ /* 0x000fe200078e00ff */
[----:B------:R-:W3:Y:S01]  /*b670*/  SHFL.BFLY PT, R0, R13, 0x2, 0x1f ;  /* 0x0c401f000d007f89 */ /* 0x000ee200000e0000 */
[----:B------:R-:W-:Y:S02]  /*b680*/  IMAD.MOV.U32 R20, RZ, RZ, -0x800000 ;  /* 0xff800000ff147424 */ /* 0x000fe400078e00ff */
[----:B------:R-:W-:Y:S01]  /*b690*/  VIADD R202, R202, 0x1 ;  /* 0x00000001caca7836 */ /* 0x000fe20000000000 */
[----:B------:R-:W-:Y:S08]  /*b6a0*/  BAR.ARV 0x8, 0xa0 ;  /* 0x0202800000007b1d */ /* 0x000ff00000002000 */
[----:B------:R-:W-:Y:S01]  /*b6b0*/  BAR.SYNC.DEFER_BLOCKING 0xf, 0x100 ;  /* 0x03c4000000007b1d */ /* 0x000fe20000010000 */
[----:B--2---:R-:W-:Y:S01]  /*b6c0*/  FADD.FTZ R4, R5, R12 ;  /* 0x0000000c05047221 */ /* 0x004fe20000010000 */
[----:B---3--:R-:W-:-:S04]  /*b6d0*/  FADD.FTZ R7, R0, R13 ;  /* 0x0000000d00077221 */ /* 0x008fc80000010000 */
[----:B------:R-:W2:Y:S04]  /*b6e0*/  SHFL.BFLY PT, R5, R4, 0x1, 0x1f ;  /* 0x0c201f0004057f89 */ /* 0x000ea800000e0000 */
[----:B------:R-:W3:Y:S01]  /*b6f0*/  SHFL.BFLY PT, R0, R7, 0x1, 0x1f ;  /* 0x0c201f0007007f89 */ /* 0x000ee200000e0000 */
[----:B--2---:R-:W-:Y:S01]  /*b700*/  FADD.FTZ R8, R4, R5 ;  /* 0x0000000504087221 */ /* 0x004fe20000010000 */
[----:B------:R-:W-:Y:S02]  /*b710*/  IMAD.MOV R5, RZ, RZ, -R191 ;  /* 0x000000ffff057224 */ /* 0x000fe400078e0abf */
[----:B------:R-:W-:Y:S02]  /*b720*/  VIADD R4, R18, 0x1 ;  /* 0x0000000112047836 */ /* 0x000fe40000000000 */
[----:B---3--:R-:W-:Y:S01]  /*b730*/  FADD.FTZ R0, R7, R0 ;  /* 0x0000000007007221 */ /* 0x008fe20000010000 */
[----:B------:R-:W-:-:S02]  /*b740*/  FSETP.NE.FTZ.AND P2, PT, R8, RZ, PT ;  /* 0x000000ff0800720b */ /* 0x000fc40003f55000 */
[----:B------:R-:W-:Y:S01]  /*b750*/  ISETP.NE.AND P0, PT, R190, R5, PT ;  /* 0x00000005be00720c */ /* 0x000fe20003f05270 */
[----:B------:R-:W-:Y:S01]  /*b760*/  IMAD.MOV.U32 R5, RZ, RZ, RZ ;  /* 0x000000ffff057224 */ /* 0x000fe200078e00ff */
[----:B------:R-:W-:Y:S02]  /*b770*/  FSETP.NE.FTZ.AND P3, PT, R0, RZ, PT ;  /* 0x000000ff0000720b */ /* 0x000fe40003f75000 */
[----:B------:R-:W-:-:S04]  /*b780*/  ISETP.NE.AND P1, PT, R4, 0x2, PT ;  /* 0x000000020400780c */ /* 0x000fc80003f25270 */
[----:B------:R-:W-:-:S03]  /*b790*/  SEL R9, RZ, 0x1, P1 ;  /* 0x00000001ff097807 */ /* 0x000fc60000800000 */
[----:B------:R-:W2:Y:S01]  /*b7a0*/  @P2 MUFU.RCP R5, R8 ;  /* 0x0000000800052308 */ /* 0x000ea20000001000 */
[----:B------:R-:W-:Y:S02]  /*b7b0*/  LOP3.LUT R22, R22, R9, RZ, 0x3c, !PT ;  /* 0x0000000916167212 */ /* 0x000fe400078e3cff */
[----:B------:R-:W-:Y:S01]  /*b7c0*/  @!P0 LEA R7, R18, R188, 0x6 ;  /* 0x000000bc12078211 */ /* 0x000fe200078e30ff */
[C---:B------:R-:W-:Y:S01]  /*b7d0*/  @P2 FMUL.FTZ R18, R10.reuse, 0.69314718246459960938 ;  /* 0x3f3172180a122820 */ /* 0x040fe20000410000 */
[----:B------:R-:W-:-:S03]  /*b7e0*/  @P3 FMUL.FTZ R10, R10, 0.69314718246459960938 ;  /* 0x3f3172180a0a3820 */ /* 0x000fc60000410000 */
[----:B------:R-:W3:Y:S01]  /*b7f0*/  @P3 MUFU.RCP R6, R0 ;  /* 0x0000000000063308 */ /* 0x000ee20000001000 */
[----:B------:R-:W-:-:S07]  /*b800*/  @!P0 IMAD R7, R7, 0x4, R2 ;  /* 0x0000000407078824 */ /* 0x000fce00078e0202 */
[----:B------:R-:W4:Y:S01]  /*b810*/  @P2 MUFU.LG2 R2, R8 ;  /* 0x0000000800022308 */ /* 0x000f220000000c00 */
[-C--:B--2---:R-:W-:Y:S01]  /*b820*/  FMUL.FTZ R181, R24, R5.reuse ;  /* 0x0000000518b57220 */ /* 0x084fe20000410000 */
[----:B------:R2:W-:Y:S01]  /*b830*/  @!P0 STS [R7+0x28800], R5 ;  /* 0x0288000507008388 */ /* 0x0005e20000000800 */
[-C--:B------:R-:W-:Y:S01]  /*b840*/  FMUL.FTZ R179, R25, R5.reuse ;  /* 0x0000000519b37220 */ /* 0x080fe20000410000 */
[-C--:B------:R-:W-:Y:S01]  /*b850*/  FMUL.FTZ R180, R28, R5.reuse ;  /* 0x000000051cb47220 */ /* 0x080fe20000410000 */
[-C--:B------:R-:W-:Y:S01]  /*b860*/  FMUL.FTZ R178, R32, R5.reuse ;  /* 0x0000000520b27220 */ /* 0x080fe20000410000 */
[-C--:B------:R-:W-:Y:S01]  /*b870*/  FMUL.FTZ R28, R33, R5.reuse ;  /* 0x00000005211c7220 */ /* 0x080fe20000410000 */
[-C--:B------:R-:W-:Y:S01]  /*b880*/  FMUL.FTZ R175, R40, R5.reuse ;  /* 0x0000000528af7220 */ /* 0x080fe20000410000 */
[----:B------:R5:W1:Y:S01]  /*b890*/  @P3 MUFU.LG2 R24, R0 ;  /* 0x0000000000183308 */ /* 0x000a620000000c00 */
[----:B---3--:R3:W-:Y:S01]  /*b8a0*/  @!P0 STS [R7+0x28820], R6 ;  /* 0x0288200607008388 */ /* 0x0087e20000000800 */
[-C--:B------:R-:W-:Y:S01]  /*b8b0*/  FMUL.FTZ R177, R29, R5.reuse ;  /* 0x000000051db17220 */ /* 0x080fe20000410000 */
[-C--:B------:R-:W-:Y:S01]  /*b8c0*/  FMUL.FTZ R176, R36, R5.reuse ;  /* 0x0000000524b07220 */ /* 0x080fe20000410000 */
[-C--:B------:R-:W-:Y:S01]  /*b8d0*/  FMUL.FTZ R174, R37, R5.reuse ;  /* 0x0000000525ae7220 */ /* 0x080fe20000410000 */
[-C--:B------:R-:W-:Y:S01]  /*b8e0*/  FMUL.FTZ R32, R41, R5.reuse ;  /* 0x0000000529207220 */ /* 0x080fe20000410000 */
[-C--:B------:R-:W-:Y:S01]  /*b8f0*/  FMUL.FTZ R173, R44, R5.reuse ;  /* 0x000000052cad7220 */ /* 0x080fe20000410000 */
[-C--:B------:R-:W-:Y:S01]  /*b900*/  FMUL.FTZ R171, R45, R5.reuse ;  /* 0x000000052dab7220 */ /* 0x080fe20000410000 */
[-C--:B------:R-:W-:Y:S01]  /*b910*/  FMUL.FTZ R172, R48, R5.reuse ;  /* 0x0000000530ac7220 */ /* 0x080fe20000410000 */
[-C--:B-----5:R-:W-:Y:S01]  /*b920*/  FMUL.FTZ R0, R27, R6.reuse ;  /* 0x000000061b007220 */ /* 0x0a0fe20000410000 */
[----:B----4-:R-:W-:Y:S01]  /*b930*/  @P2 FMUL.FTZ R25, R2, 0.69314718246459960938 ;  /* 0x3f31721802192820 */ /* 0x010fe20000410000 */
[-C--:B------:R-:W-:Y:S01]  /*b940*/  FMUL.FTZ R169, R49, R5.reuse ;  /* 0x0000000531a97220 */ /* 0x080fe20000410000 */
[-C--:B------:R-:W-:Y:S01]  /*b950*/  FMUL.FTZ R170, R52, R5.reuse ;  /* 0x0000000534aa7220 */ /* 0x080fe20000410000 */
[-C--:B------:R-:W-:Y:S01]  /*b960*/  FMUL.FTZ R166, R53, R5.reuse ;  /* 0x0000000535a67220 */ /* 0x080fe20000410000 */
        /* <DEDUP_REMOVED lines=52> */
[-C--:B0-----:R-:W-:Y:S01]  /*bcb0*/  FMUL.FTZ R15, R70, R6.reuse ;  /* 0x00000006460f7220 */ /* 0x081fe20000410000 */
[-C--:B------:R-:W-:Y:S01]  /*bcc0*/  FMUL.FTZ R40, R91, R6.reuse ;  /* 0x000000065b287220 */ /* 0x080fe20000410000 */
[----:B------:R-:W-:Y:S01]  /*bcd0*/  @P2 FFMA.FTZ R21, R18, R3, R25 ;  /* 0x0000000312152223 */ /* 0x000fe20000010019 */
[----:B------:R-:W-:Y:S01]  /*bce0*/  PLOP3.LUT P0, PT, PT, PT, PT, 0x8, 0x0 ;  /* 0x000000000000781c */ /* 0x000fe20003f0e170 */
[-C--:B--2---:R-:W-:Y:S01]  /*bcf0*/  FMUL.FTZ R5, R26, R6.reuse ;  /* 0x000000061a057220 */ /* 0x084fe20000410000 */
        /* <DEDUP_REMOVED lines=59> */
[----:B------:R-:W-:Y:S06]  /*c0b0*/  BAR.ARV 0xe, 0x100 ;  /* 0x0384000000007b1d */ /* 0x000fec0000002000 */
.L_x_3157:
[----:B------:R-:W-:Y:S05]  /*c0c0*/  BSYNC B7 ;  /* 0x0000000000077941 */ /* 0x000fea0003800000 */
.L_x_3155:
[----:B------:R-:W0:Y:S08]  /*c0d0*/  S2UR UR5, SR_CgaCtaId ;  /* 0x00000000000579c3 */ /* 0x000e300000008800 */
[----:B------:R-:W-:Y:S06]  /*c0e0*/  BAR.SYNC.DEFER_BLOCKING 0x5, 0x120 ;  /* 0x0144800000007b1d */ /* 0x000fec0000010000 */
[----:B------:R-:W-:Y:S01]  /*c0f0*/  UMOV UR4, 0x400 ;  /* 0x0000040000047882 */ /* 0x000fe20000000000 */
[----:B------:R-:W-:Y:S01]  /*c100*/  BSSY B0, `(.L_x_3225) ;  /* 0x000026e000007945 */ /* 0x000fe20003800000 */
[----:B0-----:R-:W-:-:S06]  /*c110*/  ULEA UR4, UR5, UR4, 0x18 ;  /* 0x0000000405047291 */ /* 0x001fcc000f8ec03f */
[----:B------:R-:W-:-:S05]  /*c120*/  IMAD.U32 R2, RZ, RZ, UR4 ;  /* 0x00000004ff027e24 */ /* 0x000fca000f8e00ff */
[----:B-----5:R0:W1:Y:S01]  /*c130*/  LDS.128 R24, [R2+0x28cd0] ;  /* 0x028cd00002187984 */ /* 0x0200620000000c00 */
        /* <DEDUP_REMOVED lines=20> */
[----:B------:R-:W-:Y:S02]  /*c280*/  MOV R36, R2 ;  /* 0x0000000200247202 */ /* 0x000fe40000000f00 */
[----:B--2---:R-:W-:-:S02]  /*c290*/  MOV R37, R3 ;  /* 0x0000000300257202 */ /* 0x004fc40000000f00 */
[----:B------:R-:W-:Y:S02]  /*c2a0*/  F2FP.BF16.F32.PACK_AB R90, R93, R92 ;  /* 0x0000005c5d5a723e */ /* 0x000fe400000010ff */
[----:B------:R-:W-:Y:S01]  /*c2b0*/  F2FP.BF16.F32.PACK_AB R91, R41, R91 ;  /* 0x0000005b295b723e */ /* 0x000fe200000010ff */
[----:B------:R-:W-:Y:S01]  /*c2c0*/  IMAD.WIDE R118, R210, 0x2, R36 ;  /* 0x00000002d2767825 */ /* 0x000fe200078e0224 */
[----:B------:R-:W-:Y:S02]  /*c2d0*/  F2FP.BF16.F32.PACK_AB R96, R97, R96 ;  /* 0x000000606160723e */ /* 0x000fe400000010ff */
[----:B------:R-:W-:Y:S02]  /*c2e0*/  F2FP.BF16.F32.PACK_AB R97, R66, R42 ;  /* 0x0000002a4261723e */ /* 0x000fe400000010ff */
[C---:B------:R-:W-:Y:S02]  /*c2f0*/  IADD3 R211, P0, R118.reuse, 0x40, RZ ;  /* 0x0000004076d37810 */ /* 0x040fe40007f1e0ff */
[----:B------:R-:W-:-:S02]  /*c300*/  IADD3 R183, P1, R118, 0x20, RZ ;  /* 0x0000002076b77810 */ /* 0x000fc40007f3e0ff */
[C---:B------:R-:W-:Y:S01]  /*c310*/  IADD3 R217, P3, R118.reuse, 0x2000, RZ ;  /* 0x0000200076d97810 */ /* 0x040fe20007f7e0ff */
[--C-:B------:R-:W-:Y:S01]  /*c320*/  IMAD.X R53, RZ, RZ, R119.reuse, P0 ;  /* 0x000000ffff357224 */ /* 0x100fe200000e0677 */
[----:B------:R-:W-:Y:S01]  /*c330*/  LOP3.LUT R52, R211, 0x380, RZ, 0xc0, !PT ;  /* 0x00000380d3347812 */ /* 0x000fe200078ec0ff */
[--C-:B------:R-:W-:Y:S01]  /*c340*/  IMAD.X R49, RZ, RZ, R119.reuse, P1 ;  /* 0x000000ffff317224 */ /* 0x100fe200008e0677 */
[----:B------:R-:W-:Y:S02]  /*c350*/  IADD3 R213, P4, R118, 0x60, RZ ;  /* 0x0000006076d57810 */ /* 0x000fe40007f9e0ff */
[----:B------:R-:W-:Y:S02]  /*c360*/  LOP3.LUT R48, R183, 0x380, RZ, 0xc0, !PT ;  /* 0x00000380b7307812 */ /* 0x000fe400078ec0ff */
[----:B------:R-:W-:Y:S01]  /*c370*/  LOP3.LUT R60, R217, 0x380, RZ, 0xc0, !PT ;  /* 0x00000380d93c7812 */ /* 0x000fe200078ec0ff */
[----:B------:R-:W-:Y:S01]  /*c380*/  IMAD.X R57, RZ, RZ, R119, P4 ;  /* 0x000000ffff397224 */ /* 0x000fe200020e0677 */
[----:B------:R-:W-:-:S02]  /*c390*/  SHF.R.U64 R52, R52, 0x3, RZ ;  /* 0x0000000334347819 */ /* 0x000fc400000012ff */
[----:B------:R-:W-:Y:S02]  /*c3a0*/  IADD3 R68, P5, R118, 0x2040, RZ ;  /* 0x0000204076447810 */ /* 0x000fe40007fbe0ff */
[----:B------:R-:W-:Y:S02]  /*c3b0*/  LOP3.LUT R56, R213, 0x380, RZ, 0xc0, !PT ;  /* 0x00000380d5387812 */ /* 0x000fe400078ec0ff */
[----:B------:R-:W-:Y:S01]  /*c3c0*/  SHF.R.U64 R48, R48, 0x3, RZ ;  /* 0x0000000330307819 */ /* 0x000fe200000012ff */
[----:B------:R-:W-:Y:S01]  /*c3d0*/  IMAD.X R69, RZ, RZ, R119, P5 ;  /* 0x000000ffff457224 */ /* 0x000fe200028e0677 */
[----:B------:R-:W-:Y:S02]  /*c3e0*/  SHF.R.U64 R60, R60, 0x3, RZ ;  /* 0x000000033c3c7819 */ /* 0x000fe400000012ff */
[C---:B------:R-:W-:Y:S02]  /*c3f0*/  IADD3 R44, P6, R118.reuse, 0x2020, RZ ;  /* 0x00002020762c7810 */ /* 0x040fe40007fde0ff */
[----:B------:R-:W-:-:S02]  /*c400*/  IADD3 R94, P1, R118, 0x4000, RZ ;  /* 0x00004000765e7810 */ /* 0x000fc40007f3e0ff */
[----:B------:R-:W-:Y:S01]  /*c410*/  LOP3.LUT R52, R52, R211, RZ, 0x3c, !PT ;  /* 0x000000d334347212 */ /* 0x000fe200078e3cff */
[--C-:B------:R-:W-:Y:S01]  /*c420*/  IMAD.X R65, RZ, RZ, R119.reuse, P6 ;  /* 0x000000ffff417224 */ /* 0x100fe200030e0677 */
[----:B------:R-:W-:Y:S01]  /*c430*/  LOP3.LUT R211, R68, 0x380, RZ, 0xc0, !PT ;  /* 0x0000038044d37812 */ /* 0x000fe200078ec0ff */
[----:B------:R-:W-:Y:S01]  /*c440*/  IMAD.X R95, RZ, RZ, R119, P1 ;  /* 0x000000ffff5f7224 */ /* 0x000fe200008e0677 */
[----:B------:R-:W-:Y:S02]  /*c450*/  LOP3.LUT R11, R118, 0x380, RZ, 0xc0, !PT ;  /* 0x00000380760b7812 */ /* 0x000fe400078ec0ff */
[----:B------:R-:W-:Y:S02]  /*c460*/  SHF.R.U64 R56, R56, 0x3, RZ ;  /* 0x0000000338387819 */ /* 0x000fe400000012ff */
[----:B------:R-:W-:Y:S02]  /*c470*/  LOP3.LUT R48, R48, R183, RZ, 0x3c, !PT ;  /* 0x000000b730307212 */ /* 0x000fe400078e3cff */
[----:B------:R-:W-:-:S02]  /*c480*/  LOP3.LUT R60, R60, R217, RZ, 0x3c, !PT ;  /* 0x000000d93c3c7212 */ /* 0x000fc400078e3cff */
[----:B------:R-:W-:Y:S02]  /*c490*/  IADD3 R72, P2, R118, 0x2060, RZ ;  /* 0x0000206076487810 */ /* 0x000fe40007f5e0ff */
[----:B------:R-:W-:Y:S02]  /*c4a0*/  LOP3.LUT R183, R44, 0x380, RZ, 0xc0, !PT ;  /* 0x000003802cb77812 */ /* 0x000fe400078ec0ff */
[----:B------:R-:W-:Y:S01]  /*c4b0*/  LOP3.LUT R217, R94, 0x380, RZ, 0xc0, !PT ;  /* 0x000003805ed97812 */ /* 0x000fe200078ec0ff */
[----:B------:R-:W-:Y:S01]  /*c4c0*/  IMAD.X R73, RZ, RZ, R119, P2 ;  /* 0x000000ffff497224 */ /* 0x000fe200010e0677 */
[----:B------:R-:W-:Y:S02]  /*c4d0*/  SHF.R.U64 R211, R211, 0x3, RZ ;  /* 0x00000003d3d37819 */ /* 0x000fe400000012ff */
[----:B------:R-:W-:Y:S02]  /*c4e0*/  IADD3 R30, P4, R118, 0x4040, RZ ;  /* 0x00004040761e7810 */ /* 0x000fe40007f9e0ff */
[----:B------:R-:W-:-:S02]  /*c4f0*/  SHF.R.U64 R11, R11, 0x3, RZ ;  /* 0x000000030b0b7819 */ /* 0x000fc400000012ff */
[----:B------:R-:W-:Y:S01]  /*c500*/  LOP3.LUT R56, R56, R213, RZ, 0x3c, !PT ;  /* 0x000000d538387212 */ /* 0x000fe200078e3cff */
[----:B------:R-:W-:Y:S01]  /*c510*/  IMAD.X R103, RZ, RZ, R119, P4 ;  /* 0x000000ffff677224 */ /* 0x000fe200020e0677 */
[----:B------:R-:W-:Y:S02]  /*c520*/  LOP3.LUT R213, R72, 0x380, RZ, 0xc0, !PT ;  /* 0x0000038048d57812 */ /* 0x000fe400078ec0ff */
[----:B------:R-:W-:Y:S02]  /*c530*/  SHF.R.U64 R183, R183, 0x3, RZ ;  /* 0x00000003b7b77819 */ /* 0x000fe400000012ff */
[----:B------:R-:W-:Y:S02]  /*c540*/  SHF.R.U64 R217, R217, 0x3, RZ ;  /* 0x00000003d9d97819 */ /* 0x000fe400000012ff */
[----:B------:R-:W-:Y:S02]  /*c550*/  IADD3 R4, P0, R118, 0x4020, RZ ;  /* 0x0000402076047810 */ /* 0x000fe40007f1e0ff */
[----:B------:R-:W-:-:S02]  /*c560*/  IADD3.X R61, RZ, R119, RZ, P3, !PT ;  /* 0x00000077ff3d7210 */ /* 0x000fc40001ffe4ff */
[C---:B------:R-:W-:Y:S01]  /*c570*/  IADD3 R6, P6, R118.reuse, 0x6000, RZ ;  /* 0x0000600076067810 */ /* 0x040fe20007fde0ff */
[--C-:B------:R-:W-:Y:S01]  /*c580*/  IMAD.X R99, RZ, RZ, R119.reuse, P0 ;  /* 0x000000ffff637224 */ /* 0x100fe200000e0677 */
[C---:B------:R-:W-:Y:S02]  /*c590*/  IADD3 R34, P3, R118.reuse, 0x4060, RZ ;  /* 0x0000406076227810 */ /* 0x040fe40007f7e0ff */
[C---:B------:R-:W-:Y:S01]  /*c5a0*/  IADD3 R3, P5, R118.reuse, 0x6020, RZ ;  /* 0x0000602076037810 */ /* 0x040fe20007fbe0ff */
[--C-:B------:R-:W-:Y:S01]  /*c5b0*/  IMAD.X R111, RZ, RZ, R119.reuse, P6 ;  /* 0x000000ffff6f7224 */ /* 0x100fe200030e0677 */
[C---:B------:R-:W-:Y:S01]  /*c5c0*/  IADD3 R10, P2, R118.reuse, 0x6040, RZ ;  /* 0x00006040760a7810 */ /* 0x040fe20007f5e0ff */
[----:B------:R-:W-:Y:S01]  /*c5d0*/  IMAD.X R107, RZ, RZ, R119, P3 ;  /* 0x000000ffff6b7224 */ /* 0x000fe200018e0677 */
[----:B-1----:R-:W-:Y:S02]  /*c5e0*/  IADD3 R24, P1, R118, 0x6060, RZ ;  /* 0x0000606076187810 */ /* 0x002fe40007f3e0ff */
[----:B------:R-:W-:-:S02]  /*c5f0*/  LOP3.LUT R68, R211, R68, RZ, 0x3c, !PT ;  /* 0x00000044d3447212 */ /* 0x000fc400078e3cff */
[----:B------:R-:W-:Y:S01]  /*c600*/  LOP3.LUT R118, R11, R118, RZ, 0x3c, !PT ;  /* 0x000000760b767212 */ /* 0x000fe200078e3cff */
[--C-:B------:R-:W-:Y:S01]  /*c610*/  IMAD.X R11, RZ, RZ, R119.reuse, P2 ;  /* 0x000000ffff0b7224 */ /* 0x100fe200010e0677 */
[----:B------:R-:W-:Y:S01]  /*c620*/  LOP3.LUT R211, R30, 0x380, RZ, 0xc0, !PT ;  /* 0x000003801ed37812 */ /* 0x000fe200078ec0ff */
[----:B------:R-:W-:Y:S01]  /*c630*/  IMAD.X R45, RZ, RZ, R119, P1 ;  /* 0x000000ffff2d7224 */ /* 0x000fe200008e0677 */
[----:B------:R-:W-:Y:S02]  /*c640*/  SHF.R.U64 R213, R213, 0x3, RZ ;  /* 0x00000003d5d57819 */ /* 0x000fe400000012ff */
[----:B------:R-:W-:Y:S02]  /*c650*/  LOP3.LUT R64, R183, R44, RZ, 0x3c, !PT ;  /* 0x0000002cb7407212 */ /* 0x000fe400078e3cff */
[----:B------:R-:W-:Y:S02]  /*c660*/  LOP3.LUT R94, R217, R94, RZ, 0x3c, !PT ;  /* 0x0000005ed95e7212 */ /* 0x000fe400078e3cff */
[----:B------:R-:W-:-:S02]  /*c670*/  LOP3.LUT R183, R4, 0x380, RZ, 0xc0, !PT ;  /* 0x0000038004b77812 */ /* 0x000fc400078ec0ff */
[----:B------:R-:W-:Y:S02]  /*c680*/  LOP3.LUT R217, R6, 0x380, RZ, 0xc0, !PT ;  /* 0x0000038006d97812 */ /* 0x000fe400078ec0ff */
[-C--:B------:R-:W-:Y:S02]  /*c690*/  IADD3.X R115, RZ, R119.reuse, RZ, P5, !PT ;  /* 0x00000077ff737210 */ /* 0x080fe40002ffe4ff */
[----:B------:R-:W-:Y:S02]  /*c6a0*/  SHF.R.U64 R211, R211, 0x3, RZ ;  /* 0x00000003d3d37819 */ /* 0x000fe400000012ff */
[----:B------:R-:W-:Y:S02]  /*c6b0*/  MOV R118, R118 ;  /* 0x0000007600767202 */ /* 0x000fe40000000f00 */
[----:B------:R-:W-:Y:S02]  /*c6c0*/  LOP3.LUT R72, R213, R72, RZ, 0x3c, !PT ;  /* 0x00000048d5487212 */ /* 0x000fe400078e3cff */
[----:B------:R-:W-:-:S02]  /*c6d0*/  LOP3.LUT R119, R10, 0x380, RZ, 0xc0, !PT ;  /* 0x000003800a777812 */ /* 0x000fc400078ec0ff */
[----:B------:R-:W-:Y:S02]  /*c6e0*/  LOP3.LUT R213, R34, 0x380, RZ, 0xc0, !PT ;  /* 0x0000038022d57812 */ /* 0x000fe400078ec0ff */
[----:B------:R-:W-:Y:S02]  /*c6f0*/  SHF.R.U64 R183, R183, 0x3, RZ ;  /* 0x00000003b7b77819 */ /* 0x000fe400000012ff */
[----:B------:R-:W-:Y:S02]  /*c700*/  SHF.R.U64 R217, R217, 0x3, RZ ;  /* 0x00000003d9d97819 */ /* 0x000fe400000012ff */
[----:B------:R-:W-:Y:S02]  /*c710*/  LOP3.LUT R102, R211, R30, RZ, 0x3c, !PT ;  /* 0x0000001ed3667212 */ /* 0x000fe400078e3cff */
[----:B------:R-:W-:Y:S02]  /*c720*/  LOP3.LUT R30, R24, 0x380, RZ, 0xc0, !PT ;  /* 0x00000380181e7812 */ /* 0x000fe400078ec0ff */
[----:B------:R-:W-:-:S02]  /*c730*/  SHF.R.U64 R119, R119, 0x3, RZ ;  /* 0x0000000377777819 */ /* 0x000fc400000012ff */
[----:B------:R-:W-:Y:S02]  /*c740*/  SHF.R.U64 R213, R213, 0x3, RZ ;  /* 0x00000003d5d57819 */ /* 0x000fe400000012ff */
[----:B------:R-:W-:Y:S02]  /*c750*/  LOP3.LUT R98, R183, R4, RZ, 0x3c, !PT ;  /* 0x00000004b7627212 */ /* 0x000fe400078e3cff */
[----:B------:R-:W-:Y:S02]  /*c760*/  LOP3.LUT R110, R217, R6, RZ, 0x3c, !PT ;  /* 0x00000006d96e7212 */ /* 0x000fe400078e3cff */
[----:B------:R-:W-:Y:S02]  /*c770*/  F2FP.BF16.F32.PACK_AB R4, R179, R181 ;  /* 0x000000b5b304723e */ /* 0x000fe400000010ff */
[----:B------:R-:W-:Y:S01]  /*c780*/  F2FP.BF16.F32.PACK_AB R6, R177, R180 ;  /* 0x000000b4b106723e */ /* 0x000fe200000010ff */
[----:B------:R-:W-:Y:S01]  /*c790*/  BAR.SYNC.DEFER_BLOCKING 0x1, 0x100 ;  /* 0x0044000000007b1d */ /* 0x000fe20000010000 */
[----:B------:R-:W-:-:S02]  /*c7a0*/  LOP3.LUT R0, R3, 0x380, RZ, 0xc0, !PT ;  /* 0x0000038003007812 */ /* 0x000fc400078ec0ff */
[----:B------:R-:W-:Y:S02]  /*c7b0*/  SHF.R.U64 R177, R30, 0x3, RZ ;  /* 0x000000031eb17819 */ /* 0x000fe400000012ff */
[----:B------:R-:W-:Y:S02]  /*c7c0*/  LOP3.LUT R10, R119, R10, RZ, 0x3c, !PT ;  /* 0x0000000a770a7212 */ /* 0x000fe400078e3cff */
[----:B------:R-:W-:Y:S02]  /*c7d0*/  LOP3.LUT R106, R213, R34, RZ, 0x3c, !PT ;  /* 0x00000022d56a7212 */ /* 0x000fe400078e3cff */
[----:B------:R-:W-:Y:S02]  /*c7e0*/  MOV R48, R48 ;  /* 0x0000003000307202 */ /* 0x000fe40000000f00 */
[----:B------:R-:W-:Y:S02]  /*c7f0*/  F2FP.BF16.F32.PACK_AB R30, R174, R176 ;  /* 0x000000b0ae1e723e */ /* 0x000fe400000010ff */
[----:B------:R-:W-:-:S02]  /*c800*/  MOV R52, R52 ;  /* 0x0000003400347202 */ /* 0x000fc40000000f00 */
[----:B------:R-:W-:Y:S02]  /*c810*/  F2FP.BF16.F32.PACK_AB R34, R171, R173 ;  /* 0x000000adab22723e */ /* 0x000fe400000010ff */
[----:B------:R-:W-:Y:S02]  /*c820*/  SHF.R.U64 R0, R0, 0x3, RZ ;  /* 0x0000000300007819 */ /* 0x000fe400000012ff */
[----:B------:R-:W-:Y:S02]  /*c830*/  MOV R56, R56 ;  /* 0x0000003800387202 */ /* 0x000fe40000000f00 */
[----:B------:R-:W-:Y:S02]  /*c840*/  MOV R38, R10 ;  /* 0x0000000a00267202 */ /* 0x000fe40000000f00 */
[----:B------:R-:W-:Y:S01]  /*c850*/  MOV R60, R60 ;  /* 0x0000003c003c7202 */ /* 0x000fe20000000f00 */
[----:B------:R1:W-:Y:S01]  /*c860*/  STSM.16.M88.4 [R118], R4 ;  /* 0x0000000476007844 */ /* 0x0003e20000000200 */
[----:B------:R-:W-:-:S02]  /*c870*/  F2FP.BF16.F32.PACK_AB R10, R163, R165 ;  /* 0x000000a5a30a723e */ /* 0x000fc400000010ff */
[----:B------:R-:W-:Y:S01]  /*c880*/  F2FP.BF16.F32.PACK_AB R11, R63, R62 ;  /* 0x0000003e3f0b723e */ /* 0x000fe200000010ff */
[----:B------:R2:W-:Y:S01]  /*c890*/  STSM.16.M88.4 [R48], R28 ;  /* 0x0000001c30007844 */ /* 0x0005e20000000200 */
[----:B------:R-:W-:Y:S02]  /*c8a0*/  MOV R64, R64 ;  /* 0x0000004000407202 */ /* 0x000fe40000000f00 */
[----:B------:R-:W-:Y:S01]  /*c8b0*/  LOP3.LUT R114, R0, R3, RZ, 0x3c, !PT ;  /* 0x0000000300727212 */ /* 0x000fe200078e3cff */
[----:B------:R3:W-:Y:S01]  /*c8c0*/  STSM.16.M88.4 [R52], R32 ;  /* 0x0000002034007844 */ /* 0x0007e20000000200 */
[----:B------:R-:W-:Y:S02]  /*c8d0*/  MOV R68, R68 ;  /* 0x0000004400447202 */ /* 0x000fe40000000f00 */
[----:B------:R-:W-:Y:S02]  /*c8e0*/  MOV R72, R72 ;  /* 0x0000004800487202 */ /* 0x000fe40000000f00 */
[----:B------:R-:W-:-:S02]  /*c8f0*/  LOP3.LUT R44, R177, R24, RZ, 0x3c, !PT ;  /* 0x00000018b12c7212 */ /* 0x000fc400078e3cff */
[----:B------:R-:W-:Y:S02]  /*c900*/  MOV R94, R94 ;  /* 0x0000005e005e7202 */ /* 0x000fe40000000f00 */
[----:B-1----:R-:W-:Y:S02]  /*c910*/  F2FP.BF16.F32.PACK_AB R4, R169, R172 ;  /* 0x000000aca904723e */ /* 0x002fe400000010ff */
[----:B------:R-:W-:Y:S02]  /*c920*/  F2FP.BF16.F32.PACK_AB R5, R51, R50 ;  /* 0x000000323305723e */ /* 0x000fe400000010ff */
[----:B------:R-:W-:Y:S02]  /*c930*/  F2FP.BF16.F32.PACK_AB R6, R166, R170 ;  /* 0x000000aaa606723e */ /* 0x000fe400000010ff */
[----:B------:R-:W-:Y:S02]  /*c940*/  F2FP.BF16.F32.PACK_AB R7, R55, R54 ;  /* 0x000000363707723e */ /* 0x000fe400000010ff */
[----:B--2---:R-:W-:-:S02]  /*c950*/  F2FP.BF16.F32.PACK_AB R28, R159, R161 ;  /* 0x000000a19f1c723e */ /* 0x004fc400000010ff */
[----:B------:R-:W-:Y:S01]  /*c960*/  F2FP.BF16.F32.PACK_AB R29, R75, R74 ;  /* 0x0000004a4b1d723e */ /* 0x000fe200000010ff */
[----:B------:R-:W-:Y:S01]  /*c970*/  STSM.16.M88.4 [R56], R4 ;  /* 0x0000000438007844 */ /* 0x000fe20000000200 */
[----:B------:R-:W-:Y:S02]  /*c980*/  F2FP.BF16.F32.PACK_AB R30, R77, R160 ;  /* 0x000000a04d1e723e */ /* 0x000fe400000010ff */
[----:B------:R-:W-:Y:S01]  /*c990*/  F2FP.BF16.F32.PACK_AB R31, R79, R78 ;  /* 0x0000004e4f1f723e */ /* 0x000fe200000010ff */
[----:B------:R1:W-:Y:S01]  /*c9a0*/  STSM.16.M88.4 [R60], R8 ;  /* 0x000000083c007844 */ /* 0x0003e20000000200 */
[----:B---3--:R-:W-:Y:S02]  /*c9b0*/  F2FP.BF16.F32.PACK_AB R32, R81, R157 ;  /* 0x0000009d5120723e */ /* 0x008fe400000010ff */
[----:B------:R-:W-:Y:S01]  /*c9c0*/  F2FP.BF16.F32.PACK_AB R33, R83, R82 ;  /* 0x000000525321723e */ /* 0x000fe200000010ff */
[----:B------:R-:W-:Y:S01]  /*c9d0*/  STSM.16.M88.4 [R64], R12 ;  /* 0x0000000c40007844 */ /* 0x000fe20000000200 */
[----:B------:R-:W-:-:S02]  /*c9e0*/  F2FP.BF16.F32.PACK_AB R34, R85, R84 ;  /* 0x000000545522723e */ /* 0x000fc400000010ff */
[----:B------:R-:W-:Y:S01]  /*c9f0*/  F2FP.BF16.F32.PACK_AB R35, R87, R86 ;  /* 0x000000565723723e */ /* 0x000fe200000010ff */
[----:B------:R-:W-:Y:S01]  /*ca00*/  STSM.16.M88.4 [R68], R28 ;  /* 0x0000001c44007844 */ /* 0x000fe20000000200 */
[----:B------:R-:W-:Y:S02]  /*ca10*/  MOV R3, R98 ;  /* 0x0000006200037202 */ /* 0x000fe40000000f00 */
[----:B------:R-:W-:Y:S01]  /*ca20*/  MOV R24, R106 ;  /* 0x0000006a00187202 */ /* 0x000fe20000000f00 */
[----:B------:R-:W-:Y:S01]  /*ca30*/  STSM.16.M88.4 [R72], R32 ;  /* 0x0000002048007844 */ /* 0x000fe20000000200 */
[----:B------:R-:W-:Y:S02]  /*ca40*/  F2FP.BF16.F32.PACK_AB R98, R101, R100 ;  /* 0x000000646562723e */ /* 0x000fe400000010ff */
[----:B------:R-:W-:Y:S01]  /*ca50*/  F2FP.BF16.F32.PACK_AB R99, R70, R58 ;  /* 0x0000003a4663723e */ /* 0x000fe200000010ff */
[----:B------:R-:W-:Y:S01]  /*ca60*/  STSM.16.M88.4 [R94], R88 ;  /* 0x000000585e007844 */ /* 0x000fe20000000200 */
        /* <DEDUP_REMOVED lines=15> */
[----:B------:R2:W-:Y:S01]  /*cb60*/  STSM.16.M88.4 [R24], R112 ;  /* 0x0000007018007844 */ /* 0x0005e20000000200 */
[----:B------:R-:W-:-:S02]  /*cb70*/  MOV R110, R110 ;  /* 0x0000006e006e7202 */ /* 0x000fc40000000f00 */
[----:B------:R-:W-:Y:S02]  /*cb80*/  F2FP.BF16.F32.PACK_AB R122, R125, R124 ;  /* 0x0000007c7d7a723e */ /* 0x000fe400000010ff */
[----:B------:R-:W-:Y:S02]  /*cb90*/  F2FP.BF16.F32.PACK_AB R123, R127, R126 ;  /* 0x0000007e7f7b723e */ /* 0x000fe400000010ff */
[----:B------:R-:W-:Y:S02]  /*cba0*/  F2FP.BF16.F32.PACK_AB R129, R131, R130 ;  /* 0x000000828381723e */ /* 0x000fe400000010ff */
[----:B------:R-:W-:Y:S01]  /*cbb0*/  F2FP.BF16.F32.PACK_AB R136, R137, R136 ;  /* 0x000000888988723e */ /* 0x000fe200000010ff */
[----:B------:R-:W-:Y:S01]  /*cbc0*/  STSM.16.M88.4 [R110], R120 ;  /* 0x000000786e007844 */ /* 0x000fe20000000200 */
[----:B------:R-:W-:Y:S02]  /*cbd0*/  ISETP.NE.U32.AND P0, PT, RZ, UR4, PT ;  /* 0x00000004ff007c0c */ /* 0x000fe4000bf05070 */
[----:B-1----:R-:W-:-:S02]  /*cbe0*/  IADD3 R10, P1, R199, UR4, RZ ;  /* 0x00000004c70a7c10 */ /* 0x002fc4000ff3e0ff */
[----:B------:R-:W-:Y:S01]  /*cbf0*/  F2FP.BF16.F32.PACK_AB R130, R133, R132 ;  /* 0x000000848582723e */ /* 0x000fe200000010ff */
[----:B--2---:R-:W-:Y:S01]  /*cc00*/  IMAD.MOV.U32 R24, RZ, RZ, RZ ;  /* 0x000000ffff187224 */ /* 0x004fe200078e00ff */
[----:B------:R-:W-:Y:S02]  /*cc10*/  F2FP.BF16.F32.PACK_AB R131, R135, R134 ;  /* 0x000000868783723e */ /* 0x000fe400000010ff */
[----:B------:R-:W-:Y:S02]  /*cc20*/  F2FP.BF16.F32.PACK_AB R137, R139, R138 ;  /* 0x0000008a8b89723e */ /* 0x000fe400000010ff */
[----:B------:R-:W-:Y:S01]  /*cc30*/  F2FP.BF16.F32.PACK_AB R144, R145, R144 ;  /* 0x000000909190723e */ /* 0x000fe200000010ff */
[----:B------:R1:W-:Y:S01]  /*cc40*/  STSM.16.M88.4 [R0], R128 ;  /* 0x0000008000007844 */ /* 0x0003e20000000200 */
[----:B------:R-:W-:Y:S02]  /*cc50*/  F2FP.BF16.F32.PACK_AB R138, R141, R140 ;  /* 0x0000008c8d8a723e */ /* 0x000fe400000010ff */
[----:B------:R-:W-:-:S02]  /*cc60*/  F2FP.BF16.F32.PACK_AB R139, R143, R142 ;  /* 0x0000008e8f8b723e */ /* 0x000fc400000010ff */
[----:B------:R-:W-:Y:S02]  /*cc70*/  F2FP.BF16.F32.PACK_AB R145, R147, R146 ;  /* 0x000000929391723e */ /* 0x000fe400000010ff */
[----:B------:R-:W-:Y:S01]  /*cc80*/  MOV R44, R44 ;  /* 0x0000002c002c7202 */ /* 0x000fe20000000f00 */
[----:B------:R-:W-:Y:S01]  /*cc90*/  STSM.16.M88.4 [R38], R136 ;  /* 0x0000008826007844 */ /* 0x000fe20000000200 */
[----:B------:R-:W-:Y:S02]  /*cca0*/  F2FP.BF16.F32.PACK_AB R146, R149, R148 ;  /* 0x000000949592723e */ /* 0x000fe400000010ff */
[----:B------:R-:W-:Y:S02]  /*ccb0*/  F2FP.BF16.F32.PACK_AB R147, R151, R150 ;  /* 0x000000969793723e */ /* 0x000fe400000010ff */
        /* <DEDUP_REMOVED lines=9> */
[----:B-1----:R-:W-:Y:S02]  /*cd50*/  MOV R0, UR4 ;  /* 0x0000000400007c02 */ /* 0x002fe40008000f00 */
[----:B------:R-:W-:Y:S01]  /*cd60*/  @P6 IADD3.X R7, R200, UR5, RZ, P4, !PT ;  /* 0x00000005c8076c10 */ /* 0x000fe2000a7fe4ff */
[----:B------:R1:W5:Y:S01]  /*cd70*/  @P0 LDG.E R24, desc[UR40][R10.64] ;  /* 0x000000280a180981 */ /* 0x000362000c1e1900 */
[----:B------:R-:W-:-:S03]  /*cd80*/  IMAD R5, R192, 0x40, R187 ;  /* 0x00000040c0057824 */ /* 0x000fc600078e02bb */
[----:B------:R1:W5:Y:S01]  /*cd90*/  @P6 LDG.E R0, desc[UR40][R6.64] ;  /* 0x0000002806006981 */ /* 0x000362000c1e1900 */
[----:B------:R-:W-:-:S03]  /*cda0*/  IMAD.WIDE R4, R5, 0x2, R36 ;  /* 0x0000000205047825 */ /* 0x000fc600078e0224 */
[C---:B------:R-:W-:Y:S02]  /*cdb0*/  IADD3 R9, P1, R4.reuse, 0x1000, RZ ;  /* 0x0000100004097810 */ /* 0x040fe40007f3e0ff */
[C---:B------:R-:W-:Y:S02]  /*cdc0*/  IADD3 R13, P2, R4.reuse, 0x2000, RZ ;  /* 0x00002000040d7810 */ /* 0x040fe40007f5e0ff */
[C---:B------:R-:W-:Y:S02]  /*cdd0*/  IADD3 R29, P3, R4.reuse, 0x3000, RZ ;  /* 0x00003000041d7810 */ /* 0x040fe40007f7e0ff */
[----:B------:R-:W-:Y:S02]  /*cde0*/  IADD3 R33, P4, R4, 0x4000, RZ ;  /* 0x0000400004217810 */ /* 0x000fe40007f9e0ff */
[----:B------:R-:W-:Y:S02]  /*cdf0*/  LOP3.LUT R8, R9, 0x380, RZ, 0xc0, !PT ;  /* 0x0000038009087812 */ /* 0x000fe400078ec0ff */
[----:B------:R-:W-:-:S02]  /*ce00*/  LOP3.LUT R12, R13, 0x380, RZ, 0xc0, !PT ;  /* 0x000003800d0c7812 */ /* 0x000fc400078ec0ff */
[----:B------:R-:W-:Y:S02]  /*ce10*/  LOP3.LUT R28, R29, 0x380, RZ, 0xc0, !PT ;  /* 0x000003801d1c7812 */ /* 0x000fe400078ec0ff */
[----:B------:R-:W-:Y:S02]  /*ce20*/  LOP3.LUT R32, R33, 0x380, RZ, 0xc0, !PT ;  /* 0x0000038021207812 */ /* 0x000fe400078ec0ff */
[----:B------:R-:W-:Y:S02]  /*ce30*/  SHF.R.U64 R8, R8, 0x3, RZ ;  /* 0x0000000308087819 */ /* 0x000fe400000012ff */
[----:B------:R-:W-:Y:S02]  /*ce40*/  SHF.R.U64 R12, R12, 0x3, RZ ;  /* 0x000000030c0c7819 */ /* 0x000fe400000012ff */
[----:B------:R-:W-:Y:S02]  /*ce50*/  SHF.R.U64 R28, R28, 0x3, RZ ;  /* 0x000000031c1c7819 */ /* 0x000fe400000012ff */
[----:B------:R-:W-:-:S02]  /*ce60*/  SHF.R.U64 R32, R32, 0x3, RZ ;  /* 0x0000000320207819 */ /* 0x000fc400000012ff */
[----:B------:R-:W-:Y:S02]  /*ce70*/  IADD3 R37, P5, R4, 0x5000, RZ ;  /* 0x0000500004257810 */ /* 0x000fe40007fbe0ff */
        /* <DEDUP_REMOVED lines=8> */
[----:B------:R-:W-:-:S02]  /*cf00*/  P2R R14, PR, RZ, 0x20 ;  /* 0x00000020ff0e7803 */ /* 0x000fc40000000000 */
[C---:B------:R-:W-:Y:S02]  /*cf10*/  IADD3 R41, P1, R4.reuse, 0x6000, RZ ;  /* 0x0000600004297810 */ /* 0x040fe40007f3e0ff */
[C---:B------:R-:W-:Y:S02]  /*cf20*/  IADD3 R45, P2, R4.reuse, 0x7000, RZ ;  /* 0x00007000042d7810 */ /* 0x040fe40007f5e0ff */
[C---:B------:R-:W-:Y:S02]  /*cf30*/  IADD3 R49, P3, R4.reuse, 0x8000, RZ ;  /* 0x0000800004317810 */ /* 0x040fe40007f7e0ff */
[C---:B------:R-:W-:Y:S02]  /*cf40*/  IADD3 R53, P4, R4.reuse, 0x9000, RZ ;  /* 0x0000900004357810 */ /* 0x040fe40007f9e0ff */
[----:B------:R-:W-:Y:S02]  /*cf50*/  IADD3 R57, P5, R4, 0xa000, RZ ;  /* 0x0000a00004397810 */ /* 0x000fe40007fbe0ff */
[----:B------:R-:W-:-:S02]  /*cf60*/  LOP3.LUT R36, R37, 0x380, RZ, 0xc0, !PT ;  /* 0x0000038025247812 */ /* 0x000fc400078ec0ff */
[----:B------:R-:W-:Y:S02]  /*cf70*/  LOP3.LUT R40, R41, 0x380, RZ, 0xc0, !PT ;  /* 0x0000038029287812 */ /* 0x000fe400078ec0ff */
[----:B--2---:R-:W-:Y:S02]  /*cf80*/  LOP3.LUT R44, R45, 0x380, RZ, 0xc0, !PT ;  /* 0x000003802d2c7812 */ /* 0x004fe400078ec0ff */
[----:B------:R-:W-:Y:S02]  /*cf90*/  LOP3.LUT R48, R49, 0x380, RZ, 0xc0, !PT ;  /* 0x0000038031307812 */ /* 0x000fe400078ec0ff */
[----:B------:R-:W-:Y:S02]  /*cfa0*/  LOP3.LUT R52, R53, 0x380, RZ, 0xc0, !PT ;  /* 0x0000038035347812 */ /* 0x000fe400078ec0ff */
[----:B------:R-:W-:Y:S02]  /*cfb0*/  LOP3.LUT R56, R57, 0x380, RZ, 0xc0, !PT ;  /* 0x0000038039387812 */ /* 0x000fe400078ec0ff */
[----:B------:R-:W-:-:S02]  /*cfc0*/  SHF.R.U64 R36, R36, 0x3, RZ ;  /* 0x0000000324247819 */ /* 0x000fc400000012ff */
[----:B------:R-:W-:Y:S02]  /*cfd0*/  SHF.R.U64 R40, R40, 0x3, RZ ;  /* 0x0000000328287819 */ /* 0x000fe400000012ff */
[----:B------:R-:W-:Y:S02]  /*cfe0*/  SHF.R.U64 R44, R44, 0x3, RZ ;  /* 0x000000032c2c7819 */ /* 0x000fe400000012ff */
[----:B------:R-:W-:Y:S02]  /*cff0*/  SHF.R.U64 R48, R48, 0x3, RZ ;  /* 0x0000000330307819 */ /* 0x000fe400000012ff */
[----:B------:R-:W-:Y:S02]  /*d000*/  SHF.R.U64 R52, R52, 0x3, RZ ;  /* 0x0000000334347819 */ /* 0x000fe400000012ff */
[----:B------:R-:W-:Y:S02]  /*d010*/  SHF.R.U64 R56, R56, 0x3, RZ ;  /* 0x0000000338387819 */ /* 0x000fe400000012ff */
[----:B------:R-:W-:-:S02]  /*d020*/  LOP3.LUT R36, R36, R37, RZ, 0x3c, !PT ;  /* 0x0000002524247212 */ /* 0x000fc400078e3cff */
[----:B------:R-:W-:Y:S02]  /*d030*/  LOP3.LUT R40, R40, R41, RZ, 0x3c, !PT ;  /* 0x0000002928287212 */ /* 0x000fe400078e3cff */
[----:B------:R-:W-:Y:S02]  /*d040*/  LOP3.LUT R44, R44, R45, RZ, 0x3c, !PT ;  /* 0x0000002d2c2c7212 */ /* 0x000fe400078e3cff */
[----:B------:R-:W-:Y:S02]  /*d050*/  LOP3.LUT R48, R48, R49, RZ, 0x3c, !PT ;  /* 0x0000003130307212 */ /* 0x000fe400078e3cff */
[----:B------:R-:W-:Y:S02]  /*d060*/  LOP3.LUT R52, R52, R53, RZ, 0x3c, !PT ;  /* 0x0000003534347212 */ /* 0x000fe400078e3cff */
[----:B------:R-:W-:Y:S01]  /*d070*/  LOP3.LUT R56, R56, R57, RZ, 0x3c, !PT ;  /* 0x0000003938387212 */ /* 0x000fe200078e3cff */
[----:B-1----:R-:W-:Y:S06]  /*d080*/  @P6 BRA `(.L_x_3227) ;  /* 0x0000000000106947 */ /* 0x002fec0003800000 */
[----:B------:R-:W-:Y:S05]  /*d090*/  @!P0 BRA `(.L_x_3227) ;  /* 0x00000000000c8947 */ /* 0x000fea0003800000 */
[----:B------:R-:W2:Y:S04]  /*d0a0*/  LDG.E R3, desc[UR40][R10.64] ;  /* 0x000000280a037981 */ /* 0x000ea8000c1e1900 */
[----:B-----5:R-:W2:Y:S02]  /*d0b0*/  LDG.E R0, desc[UR40][R10.64+0x4] ;  /* 0x000004280a007981 */ /* 0x020ea4000c1e1900 */
[----:B--2---:R-:W-:-:S07]  /*d0c0*/  IMAD.IADD R0, R0, 0x1, -R3 ;  /* 0x0000000100007824 */ /* 0x004fce00078e0a03 */
.L_x_3227:
[----:B------:R-:W1:Y:S01]  /*d0d0*/  SHFL.IDX PT, R3, R206, RZ, 0x1f ;  /* 0x00001fffce037589 */ /* 0x000e6200000e0000 */
[----:B------:R-:W-:Y:S01]  /*d0e0*/  ISETP.NE.AND P6, PT, R14, RZ, PT ;  /* 0x000000ff0e00720c */ /* 0x000fe20003fc5270 */
[--C-:B------:R-:W-:Y:S01]  /*d0f0*/  IMAD.X R57, RZ, RZ, R5.reuse, P5 ;  /* 0x000000ffff397224 */ /* 0x100fe200028e0605 */
[C---:B------:R-:W-:Y:S01]  /*d100*/  LOP3.LUT R7, R4.reuse, 0x380, RZ, 0xc0, !PT ;  /* 0x0000038004077812 */ /* 0x040fe200078ec0ff */
[--C-:B------:R-:W-:Y:S01]  /*d110*/  IMAD.X R41, RZ, RZ, R5.reuse, P1 ;  /* 0x000000ffff297224 */ /* 0x100fe200008e0605 */
        /* <DEDUP_REMOVED lines=9> */
[----:B------:R-:W-:Y:S02]  /*d1b0*/  LOP3.LUT R60, R61, 0x380, RZ, 0xc0, !PT ;  /* 0x000003803d3c7812 */ /* 0x000fe400078ec0ff */
[----:B------:R-:W-:Y:S01]  /*d1c0*/  LOP3.LUT R64, R65, 0x380, RZ, 0xc0, !PT ;  /* 0x0000038041407812 */ /* 0x000fe200078ec0ff */
[----:B------:R-:W-:Y:S01]  /*d1d0*/  IMAD.X R77, RZ, RZ, R5, P4 ;  /* 0x000000ffff4d7224 */ /* 0x000fe200020e0605 */
[----:B------:R-:W-:Y:S02]  /*d1e0*/  LOP3.LUT R68, R69, 0x380, RZ, 0xc0, !PT ;  /* 0x0000038045447812 */ /* 0x000fe400078ec0ff */
[----:B------:R-:W-:Y:S02]  /*d1f0*/  LOP3.LUT R72, R73, 0x380, RZ, 0xc0, !PT ;  /* 0x0000038049487812 */ /* 0x000fe400078ec0ff */
[----:B------:R-:W-:Y:S02]  /*d200*/  SHF.R.U64 R60, R60, 0x3, RZ ;  /* 0x000000033c3c7819 */ /* 0x000fe400000012ff */
[----:B-1----:R-:W-:-:S02]  /*d210*/  ISETP.NE.AND P5, PT, R3, RZ, PT ;  /* 0x000000ff0300720c */ /* 0x002fc40003fa5270 */
[----:B------:R-:W-:Y:S02]  /*d220*/  LOP3.LUT R3, R10, 0x380, RZ, 0xc0, !PT ;  /* 0x000003800a037812 */ /* 0x000fe400078ec0ff */
[----:B------:R-:W-:Y:S02]  /*d230*/  SHF.R.U64 R64, R64, 0x3, RZ ;  /* 0x0000000340407819 */ /* 0x000fe400000012ff */
[----:B------:R-:W-:Y:S02]  /*d240*/  SHF.R.U64 R68, R68, 0x3, RZ ;  /* 0x0000000344447819 */ /* 0x000fe400000012ff */
[----:B------:R-:W-:Y:S02]  /*d250*/  SHF.R.U64 R72, R72, 0x3, RZ ;  /* 0x0000000348487819 */ /* 0x000fe400000012ff */
[----:B------:R-:W-:Y:S02]  /*d260*/  SHF.R.U64 R7, R7, 0x3, RZ ;  /* 0x0000000307077819 */ /* 0x000fe400000012ff */
[----:B------:R-:W-:-:S02]  /*d270*/  SHF.R.U64 R3, R3, 0x3, RZ ;  /* 0x0000000303037819 */ /* 0x000fc400000012ff */
[----:B------:R-:W-:Y:S01]  /*d280*/  LOP3.LUT R60, R60, R61, RZ, 0x3c, !PT ;  /* 0x0000003d3c3c7212 */ /* 0x000fe200078e3cff */
[--C-:B------:R-:W-:Y:S01]  /*d290*/  IMAD.X R61, RZ, RZ, R5.reuse, P6 ;  /* 0x000000ffff3d7224 */ /* 0x100fe200030e0605 */
[----:B------:R-:W-:Y:S02]  /*d2a0*/  LOP3.LUT R64, R64, R65, RZ, 0x3c, !PT ;  /* 0x0000004140407212 */ /* 0x000fe400078e3cff */
[----:B------:R-:W-:Y:S01]  /*d2b0*/  LOP3.LUT R68, R68, R69, RZ, 0x3c, !PT ;  /* 0x0000004544447212 */ /* 0x000fe200078e3cff */
[--C-:B------:R-:W-:Y:S01]  /*d2c0*/  IMAD.X R69, RZ, RZ, R5.reuse, P2 ;  /* 0x000000ffff457224 */ /* 0x100fe200010e0605 */
[----:B------:R-:W-:Y:S01]  /*d2d0*/  LOP3.LUT R72, R72, R73, RZ, 0x3c, !PT ;  /* 0x0000004948487212 */ /* 0x000fe200078e3cff */
[--C-:B------:R-:W-:Y:S01]  /*d2e0*/  IMAD.X R73, RZ, RZ, R5.reuse, P3 ;  /* 0x000000ffff497224 */ /* 0x100fe200018e0605 */
[----:B------:R-:W-:Y:S01]  /*d2f0*/  LOP3.LUT R6, R7, R4, RZ, 0x3c, !PT ;  /* 0x0000000407067212 */ /* 0x000fe200078e3cff */
[----:B------:R-:W-:Y:S01]  /*d300*/  IMAD.MOV.U32 R7, RZ, RZ, R5 ;  /* 0x000000ffff077224 */ /* 0x000fe200078e0005 */
[----:B------:R-:W-:-:S02]  /*d310*/  IADD3.X R65, RZ, R5, RZ, P1, !PT ;  /* 0x00000005ff417210 */ /* 0x000fc40000ffe4ff */
[----:B------:R-:W-:Y:S02]  /*d320*/  LOP3.LUT R76, R3, R10, RZ, 0x3c, !PT ;  /* 0x0000000a034c7212 */ /* 0x000fe400078e3cff */
[----:B------:R-:W-:Y:S02]  /*d330*/  SHF.R.S32.HI R80, RZ, 0x1f, R198 ;  /* 0x0000001fff507819 */ /* 0x000fe400000114c6 */
[----:B------:R-:W-:Y:S02]  /*d340*/  SEL R83, R201, RZ, !P0 ;  /* 0x000000ffc9537207 */ /* 0x000fe40004000000 */
[----:B------:R-:W-:Y:S02]  /*d350*/  SEL R205, R205, RZ, !P0 ;  /* 0x000000ffcdcd7207 */ /* 0x000fe40004000000 */
[----:B-----5:R-:W-:Y:S01]  /*d360*/  SHF.R.S32.HI R81, RZ, 0x1f, R24 ;  /* 0x0000001fff517819 */ /* 0x020fe20000011418 */
[----:B------:R-:W-:Y:S06]  /*d370*/  @P5 BRA `(.L_x_3228) ;  /* 0x0000000000645947 */ /* 0x000fec0003800000 */
[----:B------:R-:W-:Y:S01]  /*d380*/  ULDC.64 UR4, c[0x0][0xb70] ;  /* 0x0002dc0000047ab9 */ /* 0x000fe20000000a00 */
[----:B------:R-:W-:Y:S01]  /*d390*/  IMAD.MOV.U32 R4, RZ, RZ, R24 ;  /* 0x000000ffff047224 */ /* 0x000fe200078e0018 */
[----:B------:R-:W-:Y:S01]  /*d3a0*/  LEA R15, R203, R188, 0x6 ;  /* 0x000000bccb0f7211 */ /* 0x000fe200078e30ff */
[----:B------:R-:W-:Y:S02]  /*d3b0*/  IMAD R3, R80, UR4, RZ ;  /* 0x0000000450037c24 */ /* 0x000fe4000f8e02ff */
[----:B------:R-:W-:Y:S02]  /*d3c0*/  IMAD.MOV.U32 R5, RZ, RZ, R81 ;  /* 0x000000ffff057224 */ /* 0x000fe400078e0051 */
[C---:B------:R-:W-:Y:S02]  /*d3d0*/  IMAD R3, R198.reuse, UR5, R3 ;  /* 0x00000005c6037c24 */ /* 0x040fe4000f8e0203 */
[----:B------:R-:W-:Y:S01]  /*d3e0*/  IMAD.WIDE.U32 R4, R198, UR4, R4 ;  /* 0x00000004c6047c25 */ /* 0x000fe2000f8e0004 */
[----:B------:R-:W-:-:S03]  /*d3f0*/  ULDC.64 UR4, c[0x0][0xb78] ;  /* 0x0002de0000047ab9 */ /* 0x000fc60000000a00 */
[----:B------:R-:W-:Y:S02]  /*d400*/  IMAD.IADD R5, R5, 0x1, R3 ;  /* 0x0000000105057824 */ /* 0x000fe400078e0203 */
[----:B------:R-:W-:Y:S02]  /*d410*/  IMAD.MOV R11, RZ, RZ, -R191 ;  /* 0x000000ffff0b7224 */ /* 0x000fe400078e0abf */
[----:B------:R-:W-:Y:S02]  /*d420*/  IMAD R3, R205, UR4, RZ ;  /* 0x00000004cd037c24 */ /* 0x000fe4000f8e02ff */
[C---:B------:R-:W-:Y:S01]  /*d430*/  IMAD.WIDE.U32 R4, R83.reuse, UR4, R4 ;  /* 0x0000000453047c25 */ /* 0x040fe2000f8e0004 */
[----:B------:R-:W-:Y:S02]  /*d440*/  ISETP.NE.AND P0, PT, R190, R11, PT ;  /* 0x0000000bbe00720c */ /* 0x000fe40003f05270 */
[----:B------:R-:W-:Y:S01]  /*d450*/  SHF.R.S32.HI R11, RZ, 0x1f, R15 ;  /* 0x0000001fff0b7819 */ /* 0x000fe2000001140f */
[----:B------:R-:W-:Y:S01]  /*d460*/  IMAD R14, R83, UR5, R3 ;  /* 0x00000005530e7c24 */ /* 0x000fe2000f8e0203 */
[C---:B------:R-:W-:Y:S01]  /*d470*/  IADD3 R10, P2, R15.reuse, R4, RZ ;  /* 0x000000040f0a7210 */ /* 0x040fe20007f5e0ff */
[C---:B------:R-:W-:Y:S01]  /*d480*/  VIADD R3, R15.reuse, 0x8 ;  /* 0x000000080f037836 */ /* 0x040fe20000000000 */
[----:B------:R-:W-:Y:S01]  /*d490*/  ISETP.GE.OR P1, PT, R15, R0, P0 ;  /* 0x000000000f00720c */ /* 0x000fe20000726670 */
[----:B------:R-:W-:Y:S01]  /*d4a0*/  ULDC.64 UR4, c[0x0][0xb40] ;  /* 0x0002d00000047ab9 */ /* 0x000fe20000000a00 */
[----:B------:R-:W-:-:S02]  /*d4b0*/  IADD3.X R11, R11, R5, R14, P2, !PT ;  /* 0x000000050b0b7210 */ /* 0x000fc400017fe40e */
[----:B------:R-:W-:Y:S02]  /*d4c0*/  ISETP.GE.OR P0, PT, R3, R0, P0 ;  /* 0x000000000300720c */ /* 0x000fe40000706670 */
[----:B------:R-:W-:-:S04]  /*d4d0*/  LEA R4, P2, R10, UR4, 0x2 ;  /* 0x000000040a047c11 */ /* 0x000fc8000f8410ff */
[----:B------:R-:W-:-:S05]  /*d4e0*/  LEA.HI.X R5, R10, UR5, R11, 0x2, P2 ;  /* 0x000000050a057c11 */ /* 0x000fca00090f140b */
[----:B------:R1:W-:Y:S04]  /*d4f0*/  @!P1 STG.E desc[UR40][R4.64], R21 ;  /* 0x0000001504009986 */ /* 0x0003e8000c101928 */
[----:B------:R1:W-:Y:S02]  /*d500*/  @!P0 STG.E desc[UR40][R4.64+0x20], R20 ;  /* 0x0000201404008986 */ /* 0x0003e4000c101928 */
.L_x_3228:
[----:B------:R-:W2:Y:S01]  /*d510*/  LDC R90, c[0x0][0xa8c] ;  /* 0x0002a300ff5a7b82 */ /* 0x000ea20000000800 */
[----:B------:R-:W-:Y:S01]  /*d520*/  ULDC.64 UR4, c[0x0][0xaa0] ;  /* 0x0002a80000047ab9 */ /* 0x000fe20000000a00 */
[--C-:B-1----:R-:W-:Y:S01]  /*d530*/  SHF.R.S32.HI R21, RZ, 0x1f, R187.reuse ;  /* 0x0000001fff157819 */ /* 0x102fe200000114bb */
[----:B------:R-:W-:Y:S01]  /*d540*/  IMAD R3, R81, UR4, RZ ;  /* 0x0000000451037c24 */ /* 0x000fe2000f8e02ff */
[----:B------:R-:W5:Y:S01]  /*d550*/  LD.E.128 R4, desc[UR40][R6.64] ;  /* 0x0000002806047980 */ /* 0x000f62000c101d00 */
[----:B------:R-:W-:Y:S02]  /*d560*/  IMAD.MOV.U32 R20, RZ, RZ, R187 ;  /* 0x000000ffff147224 */ /* 0x000fe400078e00bb */
[C---:B------:R-:W-:Y:S01]  /*d570*/  IMAD R3, R24.reuse, UR5, R3 ;  /* 0x0000000518037c24 */ /* 0x040fe2000f8e0203 */
[----:B------:R-:W5:Y:S01]  /*d580*/  LD.E.128 R8, desc[UR40][R8.64] ;  /* 0x0000002808087980 */ /* 0x000f62000c101d00 */
[----:B------:R-:W-:Y:S01]  /*d590*/  IMAD.WIDE.U32 R20, R24, UR4, R20 ;  /* 0x0000000418147c25 */ /* 0x000fe2000f8e0014 */
[----:B------:R-:W-:-:S02]  /*d5a0*/  ULDC.64 UR4, c[0x0][0xae0] ;  /* 0x0002b80000047ab9 */ /* 0x000fc40000000a00 */
[----:B------:R-:W5:Y:S01]  /*d5b0*/  LD.E.128 R12, desc[UR40][R12.64] ;  /* 0x000000280c0c7980 */ /* 0x000f62000c101d00 */
[----:B------:R-:W-:Y:S02]  /*d5c0*/  IMAD.IADD R21, R21, 0x1, R3 ;  /* 0x0000000115157824 */ /* 0x000fe400078e0203 */
[----:B------:R-:W-:Y:S01]  /*d5d0*/  VIADD R3, R187, 0x40 ;  /* 0x00000040bb037836 */ /* 0x000fe20000000000 */
[----:B------:R-:W5:Y:S01]  /*d5e0*/  LD.E.128 R28, desc[UR40][R28.64] ;  /* 0x000000281c1c7980 */ /* 0x000f62000c101d00 */
[----:B------:R-:W-:Y:S02]  /*d5f0*/  IMAD R81, R80, UR4, RZ ;  /* 0x0000000450517c24 */ /* 0x000fe4000f8e02ff */
[----:B------:R-:W-:Y:S01]  /*d600*/  IMAD R85, R203, -0x40, R0 ;  /* 0xffffffc0cb557824 */ /* 0x000fe200078e0200 */
[----:B------:R-:W5:Y:S01]  /*d610*/  LD.E.128 R32, desc[UR40][R32.64] ;  /* 0x0000002820207980 */ /* 0x000f62000c101d00 */
[----:B------:R-:W-:Y:S01]  /*d620*/  VIADD R0, R192, 0x20 ;  /* 0x00000020c0007836 */ /* 0x000fe20000000000 */
[----:B--2---:R-:W-:-:S02]  /*d630*/  ISETP.GE.AND P3, PT, R3, R90, PT ;  /* 0x0000005a0300720c */ /* 0x004fc40003f66270 */
[----:B------:R-:W5:Y:S01]  /*d640*/  LD.E.128 R36, desc[UR40][R36.64] ;  /* 0x0000002824247980 */ /* 0x000f62000c101d00 */
[C---:B------:R-:W-:Y:S01]  /*d650*/  IMAD R81, R198.reuse, UR5, R81 ;  /* 0x00000005c6517c24 */ /* 0x040fe2000f8e0251 */
[C---:B------:R-:W-:Y:S01]  /*d660*/  ISETP.GE.AND P2, PT, R187.reuse, R90, PT ;  /* 0x0000005abb00720c */ /* 0x040fe20003f46270 */
[----:B------:R-:W-:Y:S01]  /*d670*/  IMAD.WIDE.U32 R20, R198, UR4, R20 ;  /* 0x00000004c6147c25 */ /* 0x000fe2000f8e0014 */
[----:B------:R-:W5:Y:S01]  /*d680*/  LD.E.128 R40, desc[UR40][R40.64] ;  /* 0x0000002828287980 */ /* 0x000f62000c101d00 */
[----:B------:R-:W-:Y:S01]  /*d690*/  SEL R24, RZ, 0xffffffff, P3 ;  /* 0xffffffffff187807 */ /* 0x000fe20001800000 */
[----:B------:R-:W-:Y:S02]  /*d6a0*/  ULDC.64 UR4, c[0x0][0xae8] ;  /* 0x0002ba0000047ab9 */ /* 0x000fe40000000a00 */
[----:B------:R-:W5:Y:S01]  /*d6b0*/  LD.E.128 R44, desc[UR40][R44.64] ;  /* 0x000000282c2c7980 */ /* 0x000f62000c101d00 */
[----:B------:R-:W-:-:S03]  /*d6c0*/  VIADD R86, R187, 0x80 ;  /* 0x00000080bb567836 */ /* 0x000fc60000000000 */
[----:B------:R-:W5:Y:S01]  /*d6d0*/  LD.E.128 R48, desc[UR40][R48.64] ;  /* 0x0000002830307980 */ /* 0x000f62000c101d00 */
[----:B------:R-:W-:-:S03]  /*d6e0*/  VIADD R87, R187, 0xc0 ;  /* 0x000000c0bb577836 */ /* 0x000fc60000000000 */
[----:B------:R-:W5:Y:S04]  /*d6f0*/  LD.E.128 R52, desc[UR40][R52.64] ;  /* 0x0000002834347980 */ /* 0x000f68000c101d00 */
[----:B------:R-:W5:Y:S04]  /*d700*/  LD.E.128 R56, desc[UR40][R56.64] ;  /* 0x0000002838387980 */ /* 0x000f68000c101d00 */
[----:B------:R-:W5:Y:S04]  /*d710*/  LD.E.128 R60, desc[UR40][R60.64] ;  /* 0x000000283c3c7980 */ /* 0x000f68000c101d00 */
[----:B------:R-:W5:Y:S04]  /*d720*/  LD.E.128 R64, desc[UR40][R64.64] ;  /* 0x0000002840407980 */ /* 0x000f68000c101d00 */
[----:B------:R-:W5:Y:S04]  /*d730*/  LD.E.128 R68, desc[UR40][R68.64] ;  /* 0x0000002844447980 */ /* 0x000f68000c101d00 */
[----:B------:R-:W5:Y:S04]  /*d740*/  LD.E.128 R72, desc[UR40][R72.64] ;  /* 0x0000002848487980 */ /* 0x000f68000c101d00 */
[----:B------:R-:W5:Y:S01]  /*d750*/  LD.E.128 R76, desc[UR40][R76.64] ;  /* 0x000000284c4c7980 */ /* 0x000f62000c101d00 */
[----:B------:R-:W-:Y:S01]  /*d760*/  ISETP.GE.AND P0, PT, R0, R85, PT ;  /* 0x000000550000720c */ /* 0x000fe20003f06270 */
[----:B------:R-:W-:Y:S01]  /*d770*/  IMAD.IADD R21, R21, 0x1, R81 ;  /* 0x0000000115157824 */ /* 0x000fe200078e0251 */
[----:B------:R-:W-:Y:S01]  /*d780*/  SEL R0, RZ, 0x1, P2 ;  /* 0x00000001ff007807 */ /* 0x000fe20001000000 */
[----:B------:R-:W-:Y:S01]  /*d790*/  @!PT LDS RZ, [RZ] ;  /* 0x00000000fffff984 */ /* 0x000fe20000000800 */
[----:B------:R-:W-:Y:S01]  /*d7a0*/  @!PT LDS RZ, [RZ] ;  /* 0x00000000fffff984 */ /* 0x000fe20000000800 */
[----:B------:R-:W-:Y:S01]  /*d7b0*/  @!PT LDS RZ, [RZ] ;  /* 0x00000000fffff984 */ /* 0x000fe20000000800 */
[----:B------:R-:W-:Y:S01]  /*d7c0*/  @!PT LDS RZ, [RZ] ;  /* 0x00000000fffff984 */ /* 0x000fe20000000800 */
[----:B------:R1:W-:Y:S06]  /*d7d0*/  MEMBAR.ALL.CTA ;  /* 0x0000000000007992 */ /* 0x0003ec0000008000 */
[----:B-1----:R-:W1:Y:S01]  /*d7e0*/  FENCE.VIEW.ASYNC.S ;  /* 0x00000000000073c6 */ /* 0x002e620000000000 */
[----:B------:R-:W-:Y:S01]  /*d7f0*/  SHF.L.U32 R81, R24, 0x1, RZ ;  /* 0x0000000118517819 */ /* 0x000fe200000006ff */
[C---:B------:R-:W-:Y:S01]  /*d800*/  VIADD R88, R187.reuse, 0x100 ;  /* 0x00000100bb587836 */ /* 0x040fe20000000000 */
[-C--:B------:R-:W-:Y:S01]  /*d810*/  ISETP.GE.AND P2, PT, R86, R90.reuse, PT ;  /* 0x0000005a5600720c */ /* 0x080fe20003f46270 */
[----:B------:R-:W-:Y:S01]  /*d820*/  VIADD R89, R187, 0x140 ;  /* 0x00000140bb597836 */ /* 0x000fe20000000000 */
[----:B------:R-:W-:Y:S01]  /*d830*/  ISETP.GE.AND P3, PT, R87, R90, PT ;  /* 0x0000005a5700720c */ /* 0x000fe20003f66270 */
[----:B------:R-:W-:Y:S01]  /*d840*/  VIADD R80, R187, 0x180 ;  /* 0x00000180bb507836 */ /* 0x000fe20000000000 */
[----:B------:R-:W-:Y:S01]  /*d850*/  LOP3.LUT R0, R81, 0x2, R0, 0xe2, !PT ;  /* 0x0000000251007812 */ /* 0x000fe200078ee200 */
[----:B------:R-:W-:Y:S01]  /*d860*/  VIADD R82, R187, 0x1c0 ;  /* 0x000001c0bb527836 */ /* 0x000fe20000000000 */
[----:B------:R-:W-:Y:S01]  /*d870*/  SEL R81, RZ, 0x4, P2 ;  /* 0x00000004ff517807 */ /* 0x000fe20001000000 */
[----:B------:R-:W-:Y:S01]  /*d880*/  BSSY B1, `(.L_x_3229) ;  /* 0x0000033000017945 */ /* 0x000fe20003800000 */
[----:B------:R-:W-:-:S02]  /*d890*/  SEL R24, RZ, 0x8, P3 ;  /* 0x00000008ff187807 */ /* 0x000fc40001800000 */
[----:B------:R-:W-:Y:S02]  /*d8a0*/  ISETP.GE.AND P2, PT, R88, R90, PT ;  /* 0x0000005a5800720c */ /* 0x000fe40003f46270 */
[----:B------:R-:W-:Y:S01]  /*d8b0*/  LOP3.LUT R24, R24, R0, R81, 0xfe, !PT ;  /* 0x0000000018187212 */ /* 0x000fe200078efe51 */
[----:B------:R-:W-:Y:S01]  /*d8c0*/  VIADD R0, R2, 0x28c20 ;  /* 0x00028c2002007836 */ /* 0x000fe20000000000 */
[-C--:B------:R-:W-:Y:S02]  /*d8d0*/  ISETP.GE.AND P3, PT, R89, R90.reuse, PT ;  /* 0x0000005a5900720c */ /* 0x080fe40003f66270 */
[----:B------:R-:W-:Y:S02]  /*d8e0*/  ISETP.GE.AND P4, PT, R80, R90, PT ;  /* 0x0000005a5000720c */ /* 0x000fe40003f86270 */
[----:B------:R-:W-:Y:S02]  /*d8f0*/  ISETP.GE.AND P1, PT, R192, R85, PT ;  /* 0x00000055c000720c */ /* 0x000fe40003f26270 */
[----:B------:R-:W-:-:S02]  /*d900*/  SEL R81, RZ, 0x10, P2 ;  /* 0x00000010ff517807 */ /* 0x000fc40001000000 */
[----:B------:R-:W-:Y:S02]  /*d910*/  SEL R80, RZ, 0x20, P3 ;  /* 0x00000020ff507807 */ /* 0x000fe40001800000 */
[----:B------:R-:W-:Y:S02]  /*d920*/  PRMT R0, RZ, 0x654, R0 ;  /* 0x00000654ff007816 */ /* 0x000fe40000000000 */
[----:B------:R-:W-:Y:S01]  /*d930*/  LOP3.LUT R81, R80, R24, R81, 0xfe, !PT ;  /* 0x0000001850517212 */ /* 0x000fe200078efe51 */
[----:B------:R-:W-:Y:S01]  /*d940*/  IMAD R24, R205, UR4, RZ ;  /* 0x00000004cd187c24 */ /* 0x000fe2000f8e02ff */
[----:B-1----:R1:W-:Y:S01]  /*d950*/  SYNCS.ARRIVE.TRANS64.RED.A1T0 RZ, [R0+URZ], RZ ;  /* 0x000000ff00ff79a7 */ /* 0x0023e2000810043f */
[----:B------:R-:W-:Y:S02]  /*d960*/  ISETP.GE.AND P2, PT, R82, R90, PT ;  /* 0x0000005a5200720c */ /* 0x000fe40003f46270 */
[C---:B------:R-:W-:Y:S01]  /*d970*/  IMAD R85, R83.reuse, UR5, R24 ;  /* 0x0000000553557c24 */ /* 0x040fe2000f8e0218 */
[----:B------:R-:W-:Y:S01]  /*d980*/  SHF.R.S32.HI R193, RZ, 0x1f, R192 ;  /* 0x0000001fffc17819 */ /* 0x000fe200000114c0 */
[----:B------:R-:W-:Y:S01]  /*d990*/  IMAD.WIDE.U32 R82, R83, UR4, R20 ;  /* 0x0000000453527c25 */ /* 0x000fe2000f8e0014 */
[----:B------:R-:W-:-:S02]  /*d9a0*/  SEL R21, RZ, 0x80, P2 ;  /* 0x00000080ff157807 */ /* 0x000fc40001000000 */
[----:B-1----:R-:W-:Y:S01]  /*d9b0*/  SEL R0, RZ, 0x40, P4 ;  /* 0x00000040ff007807 */ /* 0x002fe20002000000 */
[----:B------:R-:W-:-:S03]  /*d9c0*/  IMAD.IADD R91, R83, 0x1, R85 ;  /* 0x00000001535b7824 */ /* 0x000fc600078e0255 */
[----:B------:R-:W-:Y:S01]  /*d9d0*/  LOP3.LUT R0, R81, R0, RZ, 0xfc, !PT ;  /* 0x0000000051007212 */ /* 0x000fe200078efcff */
[----:B------:R-:W-:-:S03]  /*d9e0*/  IMAD.WIDE R80, R203, 0x40, R192 ;  /* 0x00000040cb507825 */ /* 0x000fc600078e02c0 */
[----:B------:R-:W-:Y:S01]  /*d9f0*/  LOP3.LUT R24, R0, R21, RZ, 0xfc, !PT ;  /* 0x0000001500187212 */ /* 0x000fe200078efcff */
[----:B------:R-:W-:Y:S06]  /*da00*/  @P1 BRA `(.L_x_3230) ;  /* 0x0000000000681947 */ /* 0x000fec0003800000 */
[----:B------:R-:W-:Y:S01]  /*da10*/  ULDC.64 UR4, c[0x0][0xad8] ;  /* 0x0002b60000047ab9 */ /* 0x000fe20000000a00 */
[----:B------:R-:W-:Y:S01]  /*da20*/  IMAD.MOV.U32 R20, RZ, RZ, R82 ;  /* 0x000000ffff147224 */ /* 0x000fe200078e0052 */
[-C--:B------:R-:W-:Y:S01]  /*da30*/  ISETP.GE.AND P2, PT, R187, R90.reuse, PT ;  /* 0x0000005abb00720c */ /* 0x080fe20003f46270 */
[----:B------:R-:W-:Y:S01]  /*da40*/  IMAD R85, R81, UR4, RZ ;  /* 0x0000000451557c24 */ /* 0x000fe2000f8e02ff */
[-C--:B------:R-:W-:Y:S01]  /*da50*/  ISETP.GE.AND P3, PT, R3, R90.reuse, PT ;  /* 0x0000005a0300720c */ /* 0x080fe20003f66270 */
[----:B------:R-:W-:Y:S01]  /*da60*/  IMAD.MOV.U32 R21, RZ, RZ, R91 ;  /* 0x000000ffff157224 */ /* 0x000fe200078e005b */
[----:B------:R-:W-:Y:S01]  /*da70*/  ISETP.GE.AND P4, PT, R89, R90, PT ;  /* 0x0000005a5900720c */ /* 0x000fe20003f86270 */
[----:B------:R-:W-:Y:S01]  /*da80*/  IMAD R85, R80, UR5, R85 ;  /* 0x0000000550557c24 */ /* 0x000fe2000f8e0255 */
[----:B------:R-:W-:Y:S01]  /*da90*/  LOP3.LUT P5, RZ, R0, 0x40, RZ, 0xc0, !PT ;  /* 0x0000004000ff7812 */ /* 0x000fe200078ac0ff */
[----:B------:R-:W-:Y:S01]  /*daa0*/  IMAD.WIDE.U32 R20, R80, UR4, R20 ;  /* 0x0000000450147c25 */ /* 0x000fe2000f8e0014 */
[----:B------:R-:W-:Y:S01]  /*dab0*/  ULDC.64 UR4, c[0x0][0xa80] ;  /* 0x0002a00000047ab9 */ /* 0x000fe20000000a00 */
[----:B------:R-:W-:-:S02]  /*dac0*/  LOP3.LUT P6, RZ, R24, 0x80, RZ, 0xc0, !PT ;  /* 0x0000008018ff7812 */ /* 0x000fc400078cc0ff */
[----:B------:R-:W-:Y:S02]  /*dad0*/  LEA R84, P1, R20, UR4, 0x1 ;  /* 0x0000000414547c11 */ /* 0x000fe4000f8208ff */
[----:B------:R-:W-:-:S04]  /*dae0*/  IADD3 R21, R21, R85, RZ ;  /* 0x0000005515157210 */ /* 0x000fc80007ffe0ff */
[----:B------:R-:W-:Y:S02]  /*daf0*/  LEA.HI.X R85, R20, UR5, R21, 0x1, P1 ;  /* 0x0000000514557c11 */ /* 0x000fe400088f0c15 */
[----:B------:R-:W-:-:S03]  /*db00*/  ISETP.GE.AND P1, PT, R86, R90, PT ;  /* 0x0000005a5600720c */ /* 0x000fc60003f26270 */
[----:B-----5:R1:W-:Y:S01]  /*db10*/  @!P2 STG.E.128 desc[UR40][R84.64], R4 ;  /* 0x000000045400a986 */ /* 0x0203e2000c101d28 */
[----:B------:R-:W-:-:S03]  /*db20*/  ISETP.GE.AND P2, PT, R87, R90, PT ;  /* 0x0000005a5700720c */ /* 0x000fc60003f46270 */
[----:B------:R1:W-:Y:S01]  /*db30*/  @!P3 STG.E.128 desc[UR40][R84.64+0x80], R12 ;  /* 0x0000800c5400b986 */ /* 0x0003e2000c101d28 */
[----:B------:R-:W-:-:S03]  /*db40*/  ISETP.GE.AND P3, PT, R88, R90, PT ;  /* 0x0000005a5800720c */ /* 0x000fc60003f66270 */
[----:B------:R1:W-:Y:S04]  /*db50*/  @!P4 STG.E.128 desc[UR40][R84.64+0x280], R56 ;  /* 0x000280385400c986 */ /* 0x0003e8000c101d28 */
[----:B------:R1:W-:Y:S04]  /*db60*/  @!P1 STG.E.128 desc[UR40][R84.64+0x100], R32 ;  /* 0x0001002054009986 */ /* 0x0003e8000c101d28 */
[----:B------:R1:W-:Y:S04]  /*db70*/  @!P2 STG.E.128 desc[UR40][R84.64+0x180], R40 ;  /* 0x000180285400a986 */ /* 0x0003e8000c101d28 */
[----:B------:R1:W-:Y:S04]  /*db80*/  @!P3 STG.E.128 desc[UR40][R84.64+0x200], R48 ;  /* 0x000200305400b986 */ /* 0x0003e8000c101d28 */
[----:B------:R1:W-:Y:S04]  /*db90*/  @P5 STG.E.128 desc[UR40][R84.64+0x300], R64 ;  /* 0x0003004054005986 */ /* 0x0003e8000c101d28 */
[----:B------:R1:W-:Y:S02]  /*dba0*/  @P6 STG.E.128 desc[UR40][R84.64+0x380], R72 ;  /* 0x0003804854006986 */ /* 0x0003e4000c101d28 */
.L_x_3230:
[----:B------:R-:W-:Y:S05]  /*dbb0*/  BSYNC B1 ;  /* 0x0000000000017941 */ /* 0x000fea0003800000 */
.L_x_3229:
[----:B------:R-:W-:Y:S05]  /*dbc0*/  @P0 BRA `(.L_x_3231) ;  /* 0x0000000c00040947 */ /* 0x000fea0003800000 */
[----:B-1---5:R-:W-:Y:S01]  /*dbd0*/  IADD3 R7, P0, R80, 0x20, RZ ;  /* 0x0000002050077810 */ /* 0x022fe20007f1e0ff */
[----:B------:R-:W-:Y:S01]  /*dbe0*/  ULDC.64 UR4, c[0x0][0xad8] ;  /* 0x0002b60000047ab9 */ /* 0x000fe20000000a00 */
[----:B------:R-:W-:Y:S01]  /*dbf0*/  IMAD.MOV.U32 R4, RZ, RZ, R82 ;  /* 0x000000ffff047224 */ /* 0x000fe200078e0052 */
[-C--:B------:R-:W-:Y:S01]  /*dc00*/  ISETP.GE.AND P4, PT, R3, R90.reuse, PT ;  /* 0x0000005a0300720c */ /* 0x080fe20003f86270 */
[----:B------:R-:W-:Y:S01]  /*dc10*/  IMAD.MOV.U32 R5, RZ, RZ, R91 ;  /* 0x000000ffff057224 */ /* 0x000fe200078e005b */
[-C--:B------:R-:W-:Y:S01]  /*dc20*/  ISETP.GE.AND P3, PT, R86, R90.reuse, PT ;  /* 0x0000005a5600720c */ /* 0x080fe20003f66270 */
[----:B------:R-:W-:Y:S01]  /*dc30*/  IMAD.X R80, RZ, RZ, R81, P0 ;  /* 0x000000ffff507224 */ /* 0x000fe200000e0651 */
[-C--:B------:R-:W-:Y:S01]  /*dc40*/  ISETP.GE.AND P5, PT, R187, R90.reuse, PT ;  /* 0x0000005abb00720c */ /* 0x080fe20003fa6270 */
[----:B------:R-:W-:Y:S01]  /*dc50*/  IMAD.WIDE.U32 R4, R7, UR4, R4 ;  /* 0x0000000407047c25 */ /* 0x000fe2000f8e0004 */
[-C--:B------:R-:W-:Y:S02]  /*dc60*/  ISETP.GE.AND P2, PT, R87, R90.reuse, PT ;  /* 0x0000005a5700720c */ /* 0x080fe40003f46270 */
[-C--:B------:R-:W-:Y:S01]  /*dc70*/  ISETP.GE.AND P1, PT, R88, R90.reuse, PT ;  /* 0x0000005a5800720c */ /* 0x080fe20003f26270 */
[----:B------:R-:W-:Y:S01]  /*dc80*/  IMAD R80, R80, UR4, RZ ;  /* 0x0000000450507c24 */ /* 0x000fe2000f8e02ff */
[----:B------:R-:W-:-:S03]  /*dc90*/  ISETP.GE.AND P0, PT, R89, R90, PT ;  /* 0x0000005a5900720c */ /* 0x000fc60003f06270 */
        /* <DEDUP_REMOVED lines=17> */
.L_x_3226:
[----:B------:R-:W-:Y:S01]  /*ddb0*/  ULDC.64 UR4, c[0x0][0xbd8] ;  /* 0x0002f60000047ab9 */ /* 0x000fe20000000a00 */
[----:B------:R-:W-:Y:S01]  /*ddc0*/  IMAD.MOV.U32 R3, RZ, RZ, RZ ;  /* 0x000000ffff037224 */ /* 0x000fe200078e00ff */
[----:B------:R-:W-:Y:S01]  /*ddd0*/  ISETP.NE.U32.AND P0, PT, RZ, UR4, PT ;  /* 0x00000004ff007c0c */ /* 0x000fe2000bf05070 */
[----:B------:R-:W2:Y:S01]  /*dde0*/  LDC R12, c[0x0][0xa8c] ;  /* 0x0002a300ff0c7b82 */ /* 0x000ea20000000800 */
        /* <DEDUP_REMOVED lines=15> */
[----:B---3--:R-:W3:Y:S04]  /*dee0*/  LDG.E R7, desc[UR40][R4.64] ;  /* 0x0000002804077981 */ /* 0x008ee8000c1e1900 */
[----:B-----5:R-:W3:Y:S02]  /*def0*/  LDG.E R0, desc[UR40][R4.64+0x4] ;  /* 0x0000042804007981 */ /* 0x020ee4000c1e1900 */
[----:B---3--:R-:W-:-:S07]  /*df00*/  IMAD.IADD R0, R0, 0x1, -R7 ;  /* 0x0000000100007824 */ /* 0x008fce00078e0a07 */
.L_x_3232:
[----:B------:R-:W-:Y:S01]  /*df10*/  BSSY B1, `(.L_x_3233) ;  /* 0x000001d000017945 */ /* 0x000fe20003800000 */
[----:B------:R-:W-:Y:S02]  /*df20*/  SHF.R.S32.HI R9, RZ, 0x1f, R198 ;  /* 0x0000001fff097819 */ /* 0x000fe400000114c6 */
[----:B------:R-:W-:Y:S02]  /*df30*/  SHF.R.S32.HI R10, RZ, 0x1f, R187 ;  /* 0x0000001fff0a7819 */ /* 0x000fe400000114bb */
[----:B------:R-:W-:Y:S02]  /*df40*/  SEL R201, R201, RZ, !P0 ;  /* 0x000000ffc9c97207 */ /* 0x000fe40004000000 */
[----:B------:R-:W-:Y:S02]  /*df50*/  SEL R205, R205, RZ, !P0 ;  /* 0x000000ffcdcd7207 */ /* 0x000fe40004000000 */
[----:B-----5:R-:W-:Y:S01]  /*df60*/  SHF.R.S32.HI R8, RZ, 0x1f, R3 ;  /* 0x0000001fff087819 */ /* 0x020fe20000011403 */
[----:B------:R-:W-:Y:S06]  /*df70*/  @P2 BRA `(.L_x_3234) ;  /* 0x0000000000582947 */ /* 0x000fec0003800000 */
[----:B---3--:R-:W3:Y:S02]  /*df80*/  S2R R4, SR_TID.X ;  /* 0x0000000000047919 */ /* 0x008ee40000002100 */
[----:B---3--:R-:W-:-:S05]  /*df90*/  IMAD R4, R203, 0x40, R4 ;  /* 0x00000040cb047824 */ /* 0x008fca00078e0204 */
[----:B------:R-:W-:-:S04]  /*dfa0*/  IADD3 R5, R4, -0x80, RZ ;  /* 0xffffff8004057810 */ /* 0x000fc80007ffe0ff */
        /* <DEDUP_REMOVED lines=19> */
.L_x_3234:
[----:B------:R-:W-:Y:S05]  /*e0e0*/  BSYNC B1 ;  /* 0x0000000000017941 */ /* 0x000fea0003800000 */
.L_x_3233:
[----:B------:R-:W-:Y:S01]  /*e0f0*/  ULDC.64 UR4, c[0x0][0xaa0] ;  /* 0x0002a80000047ab9 */ /* 0x000fe20000000a00 */
[----:B---3--:R-:W-:Y:S01]  /*e100*/  IMAD.MOV.U32 R4, RZ, RZ, R187 ;  /* 0x000000ffff047224 */ /* 0x008fe200078e00bb */
[C---:B--2---:R-:W-:Y:S01]  /*e110*/  ISETP.GE.AND P2, PT, R187.reuse, R12, PT ;  /* 0x0000000cbb00720c */ /* 0x044fe20003f46270 */
[----:B----4-:R-:W-:Y:S01]  /*e120*/  IMAD.MOV.U32 R5, RZ, RZ, R10 ;  /* 0x000000ffff057224 */ /* 0x010fe200078e000a */
[----:B------:R-:W-:Y:S01]  /*e130*/  BSSY B1, `(.L_x_3235) ;  /* 0x000004d000017945 */ /* 0x000fe20003800000 */
[----:B------:R-:W-:Y:S02]  /*e140*/  IMAD R6, R8, UR4, RZ ;  /* 0x0000000408067c24 */ /* 0x000fe4000f8e02ff */
[----:B------:R-:W-:Y:S02]  /*e150*/  VIADD R13, R187, 0x40 ;  /* 0x00000040bb0d7836 */ /* 0x000fe40000000000 */
[----:B------:R-:W-:-:S03]  /*e160*/  IMAD.WIDE.U32 R4, R3, UR4, R4 ;  /* 0x0000000403047c25 */ /* 0x000fc6000f8e0004 */
[-C--:B------:R-:W-:Y:S01]  /*e170*/  ISETP.GE.AND P0, PT, R13, R12.reuse, PT ;  /* 0x0000000c0d00720c */ /* 0x080fe20003f06270 */
[----:B------:R-:W-:Y:S01]  /*e180*/  IMAD R3, R3, UR5, R6 ;  /* 0x0000000503037c24 */ /* 0x000fe2000f8e0206 */
[----:B------:R-:W-:Y:S01]  /*e190*/  ULDC.64 UR4, c[0x0][0xae0] ;  /* 0x0002b80000047ab9 */ /* 0x000fe20000000a00 */
[----:B------:R-:W-:Y:S01]  /*e1a0*/  VIADD R15, R187, 0x80 ;  /* 0x00000080bb0f7836 */ /* 0x000fe20000000000 */
[----:B------:R-:W-:Y:S01]  /*e1b0*/  SEL R6, RZ, 0xffffffff, P0 ;  /* 0xffffffffff067807 */ /* 0x000fe20000000000 */
[----:B------:R-:W-:Y:S02]  /*e1c0*/  IMAD.IADD R5, R5, 0x1, R3 ;  /* 0x0000000105057824 */ /* 0x000fe400078e0203 */
[----:B------:R-:W-:Y:S02]  /*e1d0*/  IMAD R3, R203, -0x40, R0 ;  /* 0xffffffc0cb037824 */ /* 0x000fe400078e0200 */
[C---:B------:R-:W-:Y:S02]  /*e1e0*/  VIADD R0, R192.reuse, 0x20 ;  /* 0x00000020c0007836 */ /* 0x040fe40000000000 */
[----:B------:R-:W-:Y:S01]  /*e1f0*/  IMAD R7, R9, UR4, RZ ;  /* 0x0000000409077c24 */ /* 0x000fe2000f8e02ff */
[-C--:B------:R-:W-:Y:S01]  /*e200*/  ISETP.GE.AND P1, PT, R192, R3.reuse, PT ;  /* 0x00000003c000720c */ /* 0x080fe20003f26270 */
[----:B------:R-:W-:Y:S01]  /*e210*/  VIADD R21, R187, 0xc0 ;  /* 0x000000c0bb157836 */ /* 0x000fe20000000000 */
[----:B------:R-:W-:Y:S01]  /*e220*/  ISETP.GE.AND P0, PT, R0, R3, PT ;  /* 0x000000030000720c */ /* 0x000fe20003f06270 */
[C---:B------:R-:W-:Y:S01]  /*e230*/  IMAD R7, R198.reuse, UR5, R7 ;  /* 0x00000005c6077c24 */ /* 0x040fe2000f8e0207 */
[----:B------:R-:W-:Y:S01]  /*e240*/  SEL R0, RZ, 0x1, P2 ;  /* 0x00000001ff007807 */ /* 0x000fe20001000000 */
[----:B------:R-:W-:Y:S01]  /*e250*/  IMAD.WIDE.U32 R4, R198, UR4, R4 ;  /* 0x00000004c6047c25 */ /* 0x000fe2000f8e0004 */
[-C--:B------:R-:W-:Y:S01]  /*e260*/  ISETP.GE.AND P2, PT, R15, R12.reuse, PT ;  /* 0x0000000c0f00720c */ /* 0x080fe20003f46270 */
[----:B------:R-:W-:Y:S01]  /*e270*/  ULDC.64 UR4, c[0x0][0xae8] ;  /* 0x0002ba0000047ab9 */ /* 0x000fe20000000a00 */
[-C--:B------:R-:W-:Y:S01]  /*e280*/  ISETP.GE.AND P3, PT, R21, R12.reuse, PT ;  /* 0x0000000c1500720c */ /* 0x080fe20003f66270 */
[----:B------:R-:W-:Y:S01]  /*e290*/  IMAD.SHL.U32 R3, R6, 0x2, RZ ;  /* 0x0000000206037824 */ /* 0x000fe200078e00ff */
[----:B------:R-:W-:Y:S01]  /*e2a0*/  IADD3 R5, R5, R7, RZ ;  /* 0x0000000705057210 */ /* 0x000fe20007ffe0ff */
[C---:B------:R-:W-:Y:S01]  /*e2b0*/  VIADD R29, R187.reuse, 0x100 ;  /* 0x00000100bb1d7836 */ /* 0x040fe20000000000 */
[----:B------:R-:W-:Y:S01]  /*e2c0*/  SEL R6, RZ, 0x8, P3 ;  /* 0x00000008ff067807 */ /* 0x000fe20001800000 */
[----:B------:R-:W-:Y:S01]  /*e2d0*/  VIADD R31, R187, 0x140 ;  /* 0x00000140bb1f7836 */ /* 0x000fe20000000000 */
[----:B------:R-:W-:Y:S01]  /*e2e0*/  LOP3.LUT R0, R3, 0x2, R0, 0xe2, !PT ;  /* 0x0000000203007812 */ /* 0x000fe200078ee200 */
[C---:B------:R-:W-:Y:S01]  /*e2f0*/  VIADD R7, R187.reuse, 0x180 ;  /* 0x00000180bb077836 */ /* 0x040fe20000000000 */
[----:B------:R-:W-:Y:S01]  /*e300*/  SEL R3, RZ, 0x4, P2 ;  /* 0x00000004ff037807 */ /* 0x000fe20001000000 */
[----:B------:R-:W-:Y:S01]  /*e310*/  VIADD R9, R187, 0x1c0 ;  /* 0x000001c0bb097836 */ /* 0x000fe20000000000 */
[----:B------:R-:W-:-:S02]  /*e320*/  ISETP.GE.AND P2, PT, R29, R12, PT ;  /* 0x0000000c1d00720c */ /* 0x000fc40003f46270 */
[-C--:B------:R-:W-:Y:S02]  /*e330*/  ISETP.GE.AND P3, PT, R31, R12.reuse, PT ;  /* 0x0000000c1f00720c */ /* 0x080fe40003f66270 */
[----:B------:R-:W-:Y:S02]  /*e340*/  ISETP.GE.AND P4, PT, R7, R12, PT ;  /* 0x0000000c0700720c */ /* 0x000fe40003f86270 */
[----:B------:R-:W-:Y:S01]  /*e350*/  LOP3.LUT R3, R6, R0, R3, 0xfe, !PT ;  /* 0x0000000006037212 */ /* 0x000fe200078efe03 */
[----:B------:R-:W-:Y:S01]  /*e360*/  IMAD R0, R205, UR4, RZ ;  /* 0x00000004cd007c24 */ /* 0x000fe2000f8e02ff */
[----:B------:R-:W-:Y:S02]  /*e370*/  SEL R6, RZ, 0x10, P2 ;  /* 0x00000010ff067807 */ /* 0x000fe40001000000 */
[----:B------:R-:W-:Y:S02]  /*e380*/  SEL R7, RZ, 0x20, P3 ;  /* 0x00000020ff077807 */ /* 0x000fe40001800000 */
[----:B------:R-:W-:-:S02]  /*e390*/  SEL R8, RZ, 0x40, P4 ;  /* 0x00000040ff087807 */ /* 0x000fc40002000000 */
[----:B------:R-:W-:Y:S01]  /*e3a0*/  LOP3.LUT R11, R7, R3, R6, 0xfe, !PT ;  /* 0x00000003070b7212 */ /* 0x000fe200078efe06 */
[----:B------:R-:W-:Y:S01]  /*e3b0*/  IMAD R3, R201, UR5, R0 ;  /* 0x00000005c9037c24 */ /* 0x000fe2000f8e0200 */
[----:B------:R-:W-:Y:S01]  /*e3c0*/  ISETP.GE.AND P2, PT, R9, R12, PT ;  /* 0x0000000c0900720c */ /* 0x000fe20003f46270 */
[----:B------:R-:W-:Y:S01]  /*e3d0*/  IMAD.WIDE.U32 R6, R201, UR4, R4 ;  /* 0x00000004c9067c25 */ /* 0x000fe2000f8e0004 */
[--C-:B------:R-:W-:Y:S02]  /*e3e0*/  SHF.R.S32.HI R9, RZ, 0x1f, R192.reuse ;  /* 0x0000001fff097819 */ /* 0x100fe400000114c0 */
[----:B------:R-:W-:Y:S01]  /*e3f0*/  LOP3.LUT R33, R11, R8, RZ, 0xfc, !PT ;  /* 0x000000080b217212 */ /* 0x000fe200078efcff */
[----:B------:R-:W-:Y:S01]  /*e400*/  IMAD.MOV.U32 R8, RZ, RZ, R192 ;  /* 0x000000ffff087224 */ /* 0x000fe200078e00c0 */
[----:B------:R-:W-:Y:S02]  /*e410*/  SEL R0, RZ, 0x80, P2 ;  /* 0x00000080ff007807 */ /* 0x000fe40001000000 */
[----:B------:R-:W-:Y:S01]  /*e420*/  IADD3 R11, R7, R3, RZ ;  /* 0x00000003070b7210 */ /* 0x000fe20007ffe0ff */
[----:B------:R-:W-:Y:S01]  /*e430*/  IMAD.WIDE R8, R203, 0x40, R8 ;  /* 0x00000040cb087825 */ /* 0x000fe200078e0208 */
        /* <DEDUP_REMOVED lines=8> */
[-C--:B------:R-:W-:Y:S01]  /*e4c0*/  ISETP.GE.AND P4, PT, R21, R12.reuse, PT ;  /* 0x0000000c1500720c */ /* 0x080fe20003f86270 */
[C---:B------:R-:W-:Y:S01]  /*e4d0*/  IMAD R3, R8.reuse, UR5, R3 ;  /* 0x0000000508037c24 */ /* 0x040fe2000f8e0203 */
[-C--:B------:R-:W-:Y:S01]  /*e4e0*/  ISETP.GE.AND P3, PT, R29, R12.reuse, PT ;  /* 0x0000000c1d00720c */ /* 0x080fe20003f66270 */
[----:B------:R-:W-:Y:S01]  /*e4f0*/  IMAD.WIDE.U32 R4, R8, UR4, R4 ;  /* 0x0000000408047c25 */ /* 0x000fe2000f8e0004 */
[----:B------:R-:W-:Y:S01]  /*e500*/  ULDC.64 UR4, c[0x0][0xa80] ;  /* 0x0002a00000047ab9 */ /* 0x000fe20000000a00 */
[----:B------:R-:W-:-:S02]  /*e510*/  ISETP.GE.AND P2, PT, R31, R12, PT ;  /* 0x0000000c1f00720c */ /* 0x000fc40003f46270 */
[----:B------:R-:W-:Y:S01]  /*e520*/  IMAD.IADD R3, R5, 0x1, R3 ;  /* 0x0000000105037824 */ /* 0x000fe200078e0203 */
[----:B------:R-:W-:-:S04]  /*e530*/  LEA R34, P1, R4, UR4, 0x1 ;  /* 0x0000000404227c11 */ /* 0x000fc8000f8208ff */
[----:B------:R-:W-:Y:S02]  /*e540*/  LEA.HI.X R35, R4, UR5, R3, 0x1, P1 ;  /* 0x0000000504237c11 */ /* 0x000fe400088f0c03 */
[----:B------:R-:W-:-:S03]  /*e550*/  ISETP.GE.AND P1, PT, R15, R12, PT ;  /* 0x0000000c0f00720c */ /* 0x000fc60003f26270 */
        /* <DEDUP_REMOVED lines=10> */
.L_x_3236:
[----:B------:R-:W-:Y:S05]  /*e600*/  BSYNC B1 ;  /* 0x0000000000017941 */ /* 0x000fea0003800000 */
.L_x_3235:
[----:B------:R-:W-:Y:S05]  /*e610*/  @P0 BRA `(.L_x_3231) ;  /* 0x0000000000700947 */ /* 0x000fea0003800000 */
[----:B------:R-:W-:Y:S01]  /*e620*/  IADD3 R3, P0, R8, 0x20, RZ ;  /* 0x0000002008037810 */ /* 0x000fe20007f1e0ff */
        /* <DEDUP_REMOVED lines=18> */
[----:B------:R3:W-:Y:S01]  /*e750*/  @!P0 STG.E.128 desc[UR40][R6.64+0x80], RZ ;  /* 0x000080ff06008986 */ /* 0x0007e2000c101d28 */
[----:B------:R-:W-:-:S03]  /*e760*/  LOP3.LUT P0, RZ, R0, 0x80, RZ, 0xc0, !PT ;  /* 0x0000008000ff7812 */ /* 0x000fc6000780c0ff */
[----:B------:R3:W-:Y:S04]  /*e770*/  @!P1 STG.E.128 desc[UR40][R6.64+0x100], RZ ;  /* 0x000100ff06009986 */ /* 0x0007e8000c101d28 */
[----:B------:R3:W-:Y:S04]  /*e780*/  @!P2 STG.E.128 desc[UR40][R6.64+0x180], RZ ;  /* 0x000180ff0600a986 */ /* 0x0007e8000c101d28 */
[----:B------:R3:W-:Y:S04]  /*e790*/  @!P6 STG.E.128 desc[UR40][R6.64+0x200], RZ ;  /* 0x000200ff0600e986 */ /* 0x0007e8000c101d28 */
[----:B------:R3:W-:Y:S04]  /*e7a0*/  @!P5 STG.E.128 desc[UR40][R6.64], RZ ;  /* 0x000000ff0600d986 */ /* 0x0007e8000c101d28 */
[----:B------:R3:W-:Y:S04]  /*e7b0*/  @!P4 STG.E.128 desc[UR40][R6.64+0x280], RZ ;  /* 0x000280ff0600c986 */ /* 0x0007e8000c101d28 */
[----:B------:R3:W-:Y:S04]  /*e7c0*/  @P3 STG.E.128 desc[UR40][R6.64+0x300], RZ ;  /* 0x000300ff06003986 */ /* 0x0007e8000c101d28 */
[----:B------:R3:W-:Y:S02]  /*e7d0*/  @P0 STG.E.128 desc[UR40][R6.64+0x380], RZ ;  /* 0x000380ff06000986 */ /* 0x0007e4000c101d28 */
.L_x_3231:
[----:B------:R-:W-:Y:S05]  /*e7e0*/  BSYNC B0 ;  /* 0x0000000000007941 */ /* 0x000fea0003800000 */
.L_x_3225:
[----:B------:R-:W-:Y:S02]  /*e7f0*/  ULDC UR4, c[0x0][0xc14] ;  /* 0x0003050000047ab9 */ /* 0x000fe40000000800 */
[----:B-1----:R-:W-:-:S13]  /*e800*/  ISETP.GE.AND P0, PT, R27, UR4, PT ;  /* 0x000000041b007c0c */ /* 0x002fda000bf06270 */
[----:B------:R-:W-:Y:S05]  /*e810*/  @!P0 BRA `(.L_x_3237) ;  /* 0xffffff2800348947 */ /* 0x000fea000383ffff */
[----:B------:R-:W-:Y:S05]  /*e820*/  BRA `(.L_x_3114) ;  /* 0x0000005c00547947 */ /* 0x000fea0003800000 */
.L_x_3112:
[----:B------:R-:W-:-:S08]  /*e830*/  NOP ;  /* 0x0000000000007918 */ /* 0x000fd00000000000 */
[----:B------:R-:W0:-:S00]  /*e840*/  USETMAXREG.DEALLOC.CTAPOOL 0x18 ;  /* 0x00000018000079c8 */ /* 0x000e0000080e0500 */
[----:B0-----:R-:W-:-:S06]  /*e850*/  LOP3.LUT R0, R0, 0x3, RZ, 0xc0, !PT ;  /* 0x0000000300007812 */ /* 0x001fcc00078ec0ff */
[----:B------:R-:W0:Y:S02]  /*e860*/  SHFL.IDX PT, R0, R0, RZ, 0x1f ;  /* 0x00001fff00007589 */ /* 0x000e2400000e0000 */
[----:B0-----:R-:W-:-:S13]  /*e870*/  ISETP.NE.AND P0, PT, R0, RZ, PT ;  /* 0x000000ff0000720c */ /* 0x001fda0003f05270 */
[----:B------:R-:W-:Y:S05]  /*e880*/  @P0 BRA `(.L_x_3114) ;  /* 0x0000005c003c0947 */ /* 0x000fea0003800000 */
        /* <DEDUP_REMOVED lines=23> */
[----:B0-----:R-:W-:-:S04]  /*ea00*/  SEL R5, R5, RZ, P1 ;  /* 0x000000ff05057207 */ /* 0x001fc80000800000 */
[----:B------:R-:W-:-:S05]  /*ea10*/  IADD3 R5, R0, R5, RZ ;  /* 0x0000000500057210 */ /* 0x000fca0007ffe0ff */
        /* <DEDUP_REMOVED lines=30> */
.L_x_3242:
        /* <DEDUP_REMOVED lines=16> */
.L_x_3241:
[----:B------:R-:W-:Y:S05]  /*ed00*/  BSYNC B0 ;  /* 0x0000000000007941 */ /* 0x000fea0003800000 */
.L_x_3240:
        /* <DEDUP_REMOVED lines=26> */
.L_x_3238:
        /* <DEDUP_REMOVED lines=16> */
.L_x_3243:
[----:B-1----:R-:W-:Y:S02]  /*efb0*/  IMAD R16, R16, UR4, R7 ;  /* 0x0000000410107c24 */ /* 0x002fe4000f8e0207 */
[----:B------:R-:W-:Y:S02]  /*efc0*/  IMAD R7, R11, R6, RZ ;  /* 0x000000060b077224 */ /* 0x000fe400078e02ff */
[----:B0-----:R-:W-:Y:S01]  /*efd0*/  IMAD.MOV.U32 R2, RZ, RZ, RZ ;  /* 0x000000ffff027224 */ /* 0x001fe200078e00ff */
[----:B------:R-:W-:Y:S01]  /*efe0*/  IADD3 R17, -R16, UR6, RZ ;  /* 0x0000000610117c10 */ /* 0x000fe2000fffe1ff */
[----:B------:R-:W-:Y:S02]  /*eff0*/  IMAD.IADD R19, R5, 0x1, R19 ;  /* 0x0000000105137824 */ /* 0x000fe400078e0213 */
[----:B------:R-:W-:Y:S01]  /*f000*/  IMAD.HI.U32 R2, R3, R7, R2 ;  /* 0x0000000703027227 */ /* 0x000fe200078e0002 */
[----:B------:R-:W-:Y:S02]  /*f010*/  IABS R7, R0 ;  /* 0x0000000000077213 */ /* 0x000fe40000000000 */
[----:B------:R-:W-:-:S02]  /*f020*/  IABS R3, R17 ;  /* 0x0000001100037213 */ /* 0x000fc40000000000 */
        /* <DEDUP_REMOVED lines=17> */
.L_x_3239:
[----:B------:R-:W-:Y:S01]  /*f140*/  IMAD.MOV.U32 R17, RZ, RZ, RZ ;  /* 0x000000ffff117224 */ /* 0x000fe200078e00ff */
[----:B------:R-:W-:Y:S01]  /*f150*/  MOV R16, UR6 ;  /* 0x0000000600107c02 */ /* 0x000fe20008000f00 */
[----:B------:R-:W-:-:S07]  /*f160*/  IMAD.MOV.U32 R18, RZ, RZ, RZ ;  /* 0x000000ffff127224 */ /* 0x000fce00078e00ff */
.L_x_3244:
        /* <DEDUP_REMOVED lines=16> */
[----:B------:R-:W-:Y:S01]  /*f270*/  ULDC.64 UR38, c[0x0][0x198] ;  /* 0x0000660000267ab9 */ /* 0x000fe20000000a00 */
[----:B------:R-:W-:Y:S02]  /*f280*/  ULDC UR36, c[0x0][0xc] ;  /* 0x0000030000247ab9 */ /* 0x000fe40000000800 */
[----:B------:R0:W-:Y:S04]  /*f290*/  STL [R1+0x8], R0 ;  /* 0x0000080001007387 */ /* 0x0001e80000100800 */
[----:B------:R0:W-:Y:S04]  /*f2a0*/  STL [R1+0x4], RZ ;  /* 0x000004ff01007387 */ /* 0x0001e80000100800 */
[----:B------:R0:W-:Y:S04]  /*f2b0*/  STL [R1+0xc], R0 ;  /* 0x00000c0001007387 */ /* 0x0001e80000100800 */
[----:B------:R0:W-:Y:S02]  /*f2c0*/  STL [R1+0x28], RZ ;  /* 0x000028ff01007387 */ /* 0x0001e40000100800 */
.L_x_3327:
[----:B-1-3--:R-:W1:Y:S02]  /*f2d0*/  LDC.64 R2, c[0x0][0xc60] ;  /* 0x00031800ff027b82 */ /* 0x00ae640000000a00 */
[----:B-1----:R-:W-:-:S05]  /*f2e0*/  IMAD.WIDE R2, R19, 0x4, R2 ;  /* 0x0000000413027825 */ /* 0x002fca00078e0202 */
[----:B--2---:R-:W0:Y:S01]  /*f2f0*/  LDG.E R11, desc[UR40][R2.64] ;  /* 0x00000028020b7981 */ /* 0x004e22000c1e1900 */
[----:B------:R-:W-:Y:S05]  /*f300*/  YIELD ;  /* 0x0000000000007946 */ /* 0x000fea0003800000 */
[----:B------:R-:W-:Y:S01]  /*f310*/  ULDC.64 UR4, c[0x0][0xa28] ;  /* 0x00028a0000047ab9 */ /* 0x000fe20000000a00 */
[----:B------:R-:W-:Y:S01]  /*f320*/  IMAD.MOV.U32 R6, RZ, RZ, RZ ;  /* 0x000000ffff067224 */ /* 0x000fe200078e00ff */
[----:B------:R-:W-:Y:S01]  /*f330*/  ISETP.NE.U32.AND P0, PT, RZ, UR4, PT ;  /* 0x00000004ff007c0c */ /* 0x000fe2000bf05070 */
[----:B------:R-:W-:Y:S01]  /*f340*/  IMAD.MOV.U32 R4, RZ, RZ, RZ ;  /* 0x000000ffff047224 */ /* 0x000fe200078e00ff */
[----:B------:R-:W-:-:S02]  /*f350*/  ULDC.64 UR6, c[0x0][0xa10] ;  /* 0x0002840000067ab9 */ /* 0x000fc40000000a00 */
[----:B------:R-:W-:Y:S02]  /*f360*/  ISETP.NE.AND.EX P0, PT, RZ, UR5, PT, P0 ;  /* 0x00000005ff007c0c */ /* 0x000fe4000bf05300 */
[----:B0-----:R-:W-:Y:S01]  /*f370*/  SHF.R.S32.HI R0, RZ, 0x1f, R11 ;  /* 0x0000001fff007819 */ /* 0x001fe2000001140b */
        /* <DEDUP_REMOVED lines=14> */
[----:B------:R-:W-:Y:S01]  /*f460*/  SHF.L.U64.HI R0, R11, 0x2, R0 ;  /* 0x000000020b007819 */ /* 0x000fe20000010200 */
[----:B------:R-:W-:Y:S01]  /*f470*/  STL [R1+0x20], R7 ;  /* 0x0000200701007387 */ /* 0x000fe20000100800 */
[----:B------:R-:W-:-:S03]  /*f480*/  ISETP.NE.AND.EX P1, PT, RZ, UR5, PT, P1 ;  /* 0x00000005ff007c0c */ /* 0x000fc6000bf25310 */
[----:B------:R-:W-:Y:S10]  /*f490*/  STL [R1+0x24], R0 ;  /* 0x0000240001007387 */ /* 0x000ff40000100800 */
[----:B------:R-:W-:-:S04]  /*f4a0*/  @P1 IADD3 R8, P0, R7, UR4, RZ ;  /* 0x0000000407081c10 */ /* 0x000fc8000ff1e0ff */
[----:B------:R-:W-:Y:S01]  /*f4b0*/  @P1 IADD3.X R9, R0, UR5, RZ, P0, !PT ;  /* 0x0000000500091c10 */ /* 0x000fe200087fe4ff */
[----:B------:R-:W-:Y:S02]  /*f4c0*/  ULDC.64 UR4, c[0x0][0xa08] ;  /* 0x0002820000047ab9 */ /* 0x000fe40000000a00 */
[----:B------:R-:W-:-:S04]  /*f4d0*/  ISETP.NE.U32.AND P2, PT, RZ, UR4, PT ;  /* 0x00000004ff007c0c */ /* 0x000fc8000bf45070 */
[----:B------:R-:W-:Y:S01]  /*f4e0*/  ISETP.NE.AND.EX P2, PT, RZ, UR5, PT, P2 ;  /* 0x00000005ff007c0c */ /* 0x000fe2000bf45320 */
[----:B--2---:R0:W-:Y:S02]  /*f4f0*/  STL [R1+0x34], R4 ;  /* 0x0000340401007387 */ /* 0x0041e40000100800 */
[----:B0-----:R-:W-:-:S04]  /*f500*/  IADD3 R4, P0, R7, UR4, RZ ;  /* 0x0000000407047c10 */ /* 0x001fc8000ff1e0ff */
[----:B------:R-:W-:Y:S01]  /*f510*/  IADD3.X R5, R0, UR5, RZ, P0, !PT ;  /* 0x0000000500057c10 */ /* 0x000fe200087fe4ff */
[----:B------:R-:W-:Y:S01]  /*f520*/  ULDC.64 UR4, c[0x0][0x3f8] ;  /* 0x0000fe0000047ab9 */ /* 0x000fe20000000a00 */
[----:B------:R-:W-:Y:S01]  /*f530*/  IADD3 R2, P0, R7, UR6, RZ ;  /* 0x0000000607027c10 */ /* 0x000fe2000ff1e0ff */
[----:B------:R-:W-:-:S03]  /*f540*/  UISETP.NE.U32.AND UP0, UPT, UR4, URZ, UPT ;  /* 0x0000003f0400728c */ /* 0x000fc6000bf05070 */
[----:B------:R0:W5:Y:S01]  /*f550*/  @P2 LDG.E R10, desc[UR40][R4.64] ;  /* 0x00000028040a2981 */ /* 0x000162000c1e1900 */
[----:B------:R-:W-:Y:S01]  /*f560*/  ULDC UR4, c[0x0][0x404] ;  /* 0x0001010000047ab9 */ /* 0x000fe20000000800 */
[----:B------:R-:W-:Y:S01]  /*f570*/  UISETP.NE.AND.EX UP0, UPT, UR5, URZ, UPT, UP0 ;  /* 0x0000003f0500728c */ /* 0x000fe2000bf05300 */
[----:B------:R-:W-:Y:S02]  /*f580*/  IADD3.X R3, R0, UR7, RZ, P0, !PT ;  /* 0x0000000700037c10 */ /* 0x000fe400087fe4ff */
[----:B------:R-:W-:Y:S01]  /*f590*/  ULDC UR5, c[0x0][0x2e0] ;  /* 0x0000b80000057ab9 */ /* 0x000fe20000000800 */
[----:B------:R-:W-:-:S04]  /*f5a0*/  USEL UR4, UR4, 0x1, UP0 ;  /* 0x0000000104047887 */ /* 0x000fc80008000000 */
[----:B------:R-:W-:-:S06]  /*f5b0*/  UIMAD UR4, UR4, UR5, URZ ;  /* 0x00000005040472a4 */ /* 0x000fcc000f8e023f */
[----:B------:R-:W-:-:S06]  /*f5c0*/  IMAD.U32 R0, RZ, RZ, UR4 ;  /* 0x00000004ff007e24 */ /* 0x000fcc000f8e00ff */
[----:B------:R0:W5:Y:S01]  /*f5d0*/  @P1 LDG.E R0, desc[UR40][R8.64] ;  /* 0x0000002808001981 */ /* 0x000162000c1e1900 */
[----:B------:R-:W-:Y:S01]  /*f5e0*/  ISETP.NE.U32.AND P0, PT, RZ, UR6, PT ;  /* 0x00000006ff007c0c */ /* 0x000fe2000bf05070 */
[----:B------:R-:W-:Y:S02]  /*f5f0*/  ULDC UR4, c[0x0][0x338] ;  /* 0x0000ce0000047ab9 */ /* 0x000fe40000000800 */
[----:B------:R-:W-:Y:S02]  /*f600*/  MOV R7, UR4 ;  /* 0x0000000400077c02 */ /* 0x000fe40008000f00 */
[----:B------:R-:W-:Y:S01]  /*f610*/  ISETP.NE.AND.EX P0, PT, RZ, UR7, PT, P0 ;  /* 0x00000007ff007c0c */ /* 0x000fe2000bf05300 */
[----:B------:R-:W-:-:S12]  /*f620*/  @P1 BRA `(.L_x_3246) ;  /* 0x0000000000101947 */ /* 0x000fd80003800000 */
[----:B------:R-:W-:Y:S05]  /*f630*/  @!P2 BRA `(.L_x_3246) ;  /* 0x00000000000ca947 */ /* 0x000fea0003800000 */
[----:B0-----:R-:W2:Y:S04]  /*f640*/  LDG.E R8, desc[UR40][R4.64] ;  /* 0x0000002804087981 */ /* 0x001ea8000c1e1900 */
[----:B-----5:R-:W2:Y:S02]  /*f650*/  LDG.E R0, desc[UR40][R4.64+0x4] ;  /* 0x0000042804007981 */ /* 0x020ea4000c1e1900 */
[----:B--2---:R-:W-:-:S07]  /*f660*/  IMAD.IADD R0, R0, 0x1, -R8 ;  /* 0x0000000100007824 */ /* 0x004fce00078e0a08 */
.L_x_3246:
[----:B0-----:R-:W2:Y:S04]  /*f670*/  @P0 LDG.E R4, desc[UR40][R2.64] ;  /* 0x0000002802040981 */ /* 0x001ea8000c1e1900 */
[----:B------:R-:W2:Y:S01]  /*f680*/  @P0 LDG.E R5, desc[UR40][R2.64+0x4] ;  /* 0x0000042802050981 */ /* 0x000ea2000c1e1900 */
[----:B-----5:R-:W-:Y:S01]  /*f690*/  IMAD.IADD R0, R0, 0x1, -R6 ;  /* 0x0000000100007824 */ /* 0x020fe200078e0a06 */
[----:B------:R-:W-:Y:S01]  /*f6a0*/  BSSY B0, `(.L_x_3247) ;  /* 0x0000115000007945 */ /* 0x000fe20003800000 */
[----:B------:R-:W-:Y:S01]  /*f6b0*/  PLOP3.LUT P2, PT, PT, PT, PT, 0x80, 0x0 ;  /* 0x000000000000781c */ /* 0x000fe20003f4f070 */
[----:B--2---:R-:W-:-:S04]  /*f6c0*/  @P0 IMAD.IADD R7, R5, 0x1, -R4 ;  /* 0x0000000105070824 */ /* 0x004fc800078e0a04 */
[----:B------:R-:W-:-:S04]  /*f6d0*/  IMAD.IADD R8, R0, 0x1, R7 ;  /* 0x0000000100087824 */ /* 0x000fc800078e0207 */
[----:B------:R-:W-:Y:S01]  /*f6e0*/  VIADD R5, R8, 0x3f ;  /* 0x0000003f08057836 */ /* 0x000fe20000000000 */
[----:B------:R0:W-:Y:S04]  /*f6f0*/  STL [R1+0x2c], R8 ;  /* 0x00002c0801007387 */ /* 0x0001e80000100800 */
[----:B------:R-:W-:-:S04]  /*f700*/  SHF.R.S32.HI R4, RZ, 0x1f, R5 ;  /* 0x0000001fff047819 */ /* 0x000fc80000011405 */
[----:B------:R-:W-:-:S04]  /*f710*/  LEA.HI R5, R4, R5, RZ, 0x6 ;  /* 0x0000000504057211 */ /* 0x000fc800078f30ff */
[----:B------:R-:W-:-:S04]  /*f720*/  LOP3.LUT R4, R5, 0xffffffc0, RZ, 0xc0, !PT ;  /* 0xffffffc005047812 */ /* 0x000fc800078ec0ff */
        /* <DEDUP_REMOVED lines=10> */
[----:B------:R-:W-:-:S06]  /*f7d0*/  MOV R7, RZ ;  /* 0x000000ff00077202 */ /* 0x000fcc0000000f00 */
[----:B------:R1:W5:Y:S01]  /*f7e0*/  @P0 LDG.E R7, desc[UR40][R2.64] ;  /* 0x0000002802070981 */ /* 0x000362000c1e1900 */
[----:B------:R-:W-:Y:S01]  /*f7f0*/  ISETP.GT.AND P1, PT, R0, R4, PT ;  /* 0x000000040000720c */ /* 0x000fe20003f24270 */
[----:B-1----:R-:W-:Y:S01]  /*f800*/  IMAD.IADD R3, R10, 0x1, R6 ;  /* 0x000000010a037824 */ /* 0x002fe200078e0206 */
[----:B------:R-:W-:-:S04]  /*f810*/  SHF.R.S32.HI R2, RZ, 0x6, R5 ;  /* 0x00000006ff027819 */ /* 0x000fc80000011405 */
[----:B------:R0:W-:Y:S04]  /*f820*/  STL [R1+0x10], R3 ;  /* 0x0000100301007387 */ /* 0x0001e80000100800 */
[----:B------:R0:W-:Y:S03]  /*f830*/  STL [R1+0x1c], R2 ;  /* 0x00001c0201007387 */ /* 0x0001e60000100800 */
[----:B------:R-:W-:Y:S05]  /*f840*/  @!P1 BRA `(.L_x_3248) ;  /* 0x0000000c00e89947 */ /* 0x000fea0003800000 */
[----:B0-----:R-:W0:Y:S01]  /*f850*/  LDC R2, c[0x0][0x428] ;  /* 0x00010a00ff027b82 */ /* 0x001e220000000800 */
        /* <DEDUP_REMOVED lines=9> */
.L_x_3371:
[----:B------:R-:W-:-:S03]  /*f8f0*/  UMOV UR4, 0xffffffff ;  /* 0xffffffff00047882 */ /* 0x000fc60000000000 */
[----:B------:R-:W-:Y:S05]  /*f900*/  BRA.DIV UR4, `(.L_x_3250) ;  /* 0x0000005604887947 */ /* 0x000fea000b800000 */
[----:B------:R-:W-:-:S13]  /*f910*/  ELECT P6, URZ, PT ;  /* 0x00000000003f782f */ /* 0x000fda00038c0000 */
.L_x_3374:
        /* <DEDUP_REMOVED lines=12> */
.L_x_3375:
[----:B------:R-:W-:Y:S05]  /*f9e0*/  BSYNC B1 ;  /* 0x0000000000017941 */ /* 0x000fea0003800000 */
.L_x_3251:
        /* <DEDUP_REMOVED lines=8> */
.L_x_3376:
        /* <DEDUP_REMOVED lines=11> */
.L_x_3256:
[----:B-1----:R-:W2:Y:S01]  /*fb20*/  LDL R8, [R1+0x4] ;  /* 0x0000040001087983 */ /* 0x002ea20000100800 */
[----:B------:R-:W-:Y:S01]  /*fb30*/  R2UR UR9, R6 ;  /* 0x00000000060972ca */ /* 0x000fe200000e0000 */
[----:B------:R-:W-:Y:S01]  /*fb40*/  UIADD3 UR4, UP0, UR38, 0x570, URZ ;  /* 0x0000057026047890 */ /* 0x000fe2000ff1e03f */
[----:B------:R-:W-:Y:S01]  /*fb50*/  R2UR UR12, R3 ;  /* 0x00000000030c72ca */ /* 0x000fe200000e0000 */
[----:B------:R-:W-:Y:S01]  /*fb60*/  UMOV UR6, 0x0 ;  /* 0x0000000000067882 */ /* 0x000fe20000000000 */
[----:B------:R-:W-:Y:S01]  /*fb70*/  R2UR UR13, R2 ;  /* 0x00000000020d72ca */ /* 0x000fe200000e0000 */
[----:B------:R-:W-:Y:S01]  /*fb80*/  UIADD3.X UR5, URZ, UR39, URZ, UP0, !UPT ;  /* 0x000000273f057290 */ /* 0x000fe200087fe43f */
[----:B------:R-:W-:Y:S01]  /*fb90*/  UMOV UR7, 0x12f00000 ;  /* 0x12f0000000077882 */ /* 0x000fe20000000000 */
[----:B------:R-:W-:-:S06]  /*fba0*/  UMOV UR10, URZ ;  /* 0x0000003f000a7c82 */ /* 0x000fcc0008000000 */
[----:B------:R-:W-:Y:S01]  /*fbb0*/  UIADD3 UR9, UR9, 0x28c90, URZ ;  /* 0x00028c9009097890 */ /* 0x000fe2000fffe03f */
[----:B--2---:R-:W-:-:S05]  /*fbc0*/  IMAD R8, R8, 0x2000, R5 ;  /* 0x0000200008087824 */ /* 0x004fca00078e0205 */
[----:B------:R-:W-:Y:S01]  /*fbd0*/  R2UR UR8, R8 ;  /* 0x00000000080872ca */ /* 0x000fe200000e0000 */
[----:B-----5:R-:W-:-:S05]  /*fbe0*/  IMAD R8, R0, 0x40, R7 ;  /* 0x0000004000087824 */ /* 0x020fca00078e0207 */
[----:B------:R-:W-:-:S04]  /*fbf0*/  IADD3 R8, R8, -0x40, RZ ;  /* 0xffffffc008087810 */ /* 0x000fc80007ffe0ff */
[----:B------:R-:W-:-:S03]  /*fc00*/  R2UR UR11, R8 ;  /* 0x00000000080b72ca */ /* 0x000fc600000e0000 */
[----:B------:R-:W-:-:S10]  /*fc10*/  UIADD3 UR8, UR8, 0x22400, URZ ;  /* 0x0002240008087890 */ /* 0x000fd4000fffe03f */
[----:B------:R1:W-:Y:S01]  /*fc20*/  UTMALDG.4D [UR8], [UR4], desc[UR6] ;  /* 0x00000608040075b4 */ /* 0x0003e20008019000 */
[----:B------:R-:W2:Y:S02]  /*fc30*/  SYNCS.PHASECHK.TRANS64.TRYWAIT P0, [R6+URZ+0x28cc0], R9 ;  /* 0x028cc009060075a7 */ /* 0x000ea4000800017f */
[----:B-12---:R-:W-:Y:S05]  /*fc40*/  @!P0 BRA `(.L_x_3257) ;  /* 0x0000005400008947 */ /* 0x006fea0003800000 */
.L_x_3377:
        /* <DEDUP_REMOVED lines=8> */
.L_x_3258:
        /* <DEDUP_REMOVED lines=29> */
[----:B------:R-:W-:Y:S01]  /*fea0*/  UMOV UR10, UR18 ;  /* 0x00000012000a7c82 */ /* 0x000fe20008000000 */
[----:B------:R-:W-:Y:S01]  /*feb0*/  UIADD3 UR17, UR14, 0xc400, URZ ;  /* 0x0000c4000e117890 */ /* 0x000fe2000fffe03f */
[----:B------:R0:W-:Y:S02]  /*fec0*/  UTMALDG.4D [UR8], [UR4], desc[UR6] ;  /* 0x00000608040075b4 */ /* 0x0001e40008019000 */
        /* <DEDUP_REMOVED lines=19> */
.L_x_3254:
[----:B------:R-:W-:Y:S05]  /*10000*/  BSYNC B1 ;  /* 0x0000000000017941 */ /* 0x000fea0003800000 */
.L_x_3253:
        /* <DEDUP_REMOVED lines=12> */
[----:B-1----:R-:W-:Y:S05]  /*100d0*/  @!P0 BRA `(.L_x_3248) ;  /* 0x0000000400c48947 */ /* 0x002fea0003800000 */
[C---:B-----5:R-:W-:Y:S02]  /*100e0*/  IMAD R6, R0.reuse, 0x40, R7 ;  /* 0x0000004000067824 */ /* 0x060fe400078e0207 */
[----:B------:R-:W-:Y:S02]  /*100f0*/  VIADD R0, R0, 0xffffffff ;  /* 0xffffffff00007836 */ /* 0x000fe40000000000 */
[----:B------:R-:W-:-:S07]  /*10100*/  VIADD R6, R6, 0xffffff80 ;  /* 0xffffff8006067836 */ /* 0x000fce0000000000 */
.L_x_3265:
[----:B------:R-:W-:Y:S05]  /*10110*/  YIELD ;  /* 0x0000000000007946 */ /* 0x000fea0003800000 */
[----:B------:R-:W-:Y:S04]  /*10120*/  BSSY B1, `(.L_x_3259) ;  /* 0x000005f000017945 */ /* 0x000fe80003800000 */
[----:B-1----:R-:W-:Y:S05]  /*10130*/  @!P6 BRA `(.L_x_3260) ;  /* 0x000000040074e947 */ /* 0x002fea0003800000 */
[----:B------:R-:W2:Y:S04]  /*10140*/  LDL R7, [R1+0x4] ;  /* 0x0000040001077983 */ /* 0x000ea80000100800 */
[----:B------:R-:W3:Y:S01]  /*10150*/  LDL R8, [R1+0xc] ;  /* 0x00000c0001087983 */ /* 0x000ee20000100800 */
[----:B--2---:R-:W-:Y:S01]  /*10160*/  IMAD R7, R7, 0x8, R5 ;  /* 0x0000000807077824 */ /* 0x004fe200078e0205 */
[----:B---3--:R-:W-:-:S04]  /*10170*/  SHF.L.U32 R8, R8, 0x1f, RZ ;  /* 0x0000001f08087819 */ /* 0x008fc800000006ff */
[----:B------:R-:W0:Y:S02]  /*10180*/  SYNCS.PHASECHK.TRANS64.TRYWAIT P0, [R7+URZ+0x28ca0], R8 ;  /* 0x028ca008070075a7 */ /* 0x000e24000800017f */
[----:B0-----:R-:W-:Y:S05]  /*10190*/  @!P0 BRA `(.L_x_3261) ;  /* 0x0000004c00c08947 */ /* 0x001fea0003800000 */
.L_x_3378:
[----:B------:R-:W1:Y:S02]  /*101a0*/  S2R R9, SR_TID.X ;  /* 0x0000000000097919 */ /* 0x000e640000002100 */
[----:B-1----:R-:W-:-:S04]  /*101b0*/  LOP3.LUT R9, R9, 0x7f, RZ, 0xc0, !PT ;  /* 0x0000007f09097812 */ /* 0x002fc800078ec0ff */
[----:B------:R-:W-:-:S13]  /*101c0*/  ISETP.NE.AND P0, PT, R9, RZ, PT ;  /* 0x000000ff0900720c */ /* 0x000fda0003f05270 */
[----:B------:R-:W-:Y:S05]  /*101d0*/  @P0 BRA `(.L_x_3262) ;  /* 0x00000000001c0947 */ /* 0x000fea0003800000 */
[----:B------:R-:W1:Y:S02]  /*101e0*/  S2R R9, SR_TID.X ;  /* 0x0000000000097919 */ /* 0x000e640000002100 */
[----:B-1----:R-:W-:-:S04]  /*101f0*/  LOP3.LUT R9, R9, 0x1f, RZ, 0xc0, !PT ;  /* 0x0000001f09097812 */ /* 0x002fc800078ec0ff */
[----:B------:R-:W-:Y:S02]  /*10200*/  ISETP.NE.AND P1, PT, R9, RZ, PT ;  /* 0x000000ff0900720c */ /* 0x000fe40003f25270 */
[----:B------:R-:W-:-:S04]  /*10210*/  MOV R9, 0x2000 ;  /* 0x0000200000097802 */ /* 0x000fc80000000f00 */
[----:B------:R1:W-:Y:S07]  /*10220*/  SYNCS.ARRIVE.TRANS64 RZ, [R7+URZ+0x28c90], R9 ;  /* 0x028c900907ff79a7 */ /* 0x0003ee000800003f */
[----:B------:R-:W-:Y:S05]  /*10230*/  @!P1 BRA `(.L_x_3262) ;  /* 0x0000000000049947 */ /* 0x000fea0003800000 */
[----:B------:R-:W-:Y:S01]  /*10240*/  BPT.TRAP 0x1 ;  /* 0x000000040000795c */ /* 0x000fe20000300000 */
.L_x_3262:
[----:B-1----:R-:W2:Y:S01]  /*10250*/  LDL R9, [R1+0x4] ;  /* 0x0000040001097983 */ /* 0x002ea20000100800 */
[----:B------:R-:W-:Y:S01]  /*10260*/  R2UR UR9, R7 ;  /* 0x00000000070972ca */ /* 0x000fe200000e0000 */
[----:B------:R-:W-:Y:S01]  /*10270*/  UIADD3 UR4, UP0, UR38, 0x570, URZ ;  /* 0x0000057026047890 */ /* 0x000fe2000ff1e03f */
[----:B------:R-:W-:Y:S01]  /*10280*/  R2UR UR11, R6 ;  /* 0x00000000060b72ca */ /* 0x000fe200000e0000 */
[----:B------:R-:W-:Y:S01]  /*10290*/  UMOV UR6, 0x0 ;  /* 0x0000000000067882 */ /* 0x000fe20000000000 */
[----:B------:R-:W-:Y:S01]  /*102a0*/  R2UR UR12, R3 ;  /* 0x00000000030c72ca */ /* 0x000fe200000e0000 */
[----:B------:R-:W-:Y:S01]  /*102b0*/  UIADD3.X UR5, URZ, UR39, URZ, UP0, !UPT ;  /* 0x000000273f057290 */ /* 0x000fe200087fe43f */
[----:B------:R-:W-:Y:S01]  /*102c0*/  R2UR UR13, R2 ;  /* 0x00000000020d72ca */ /* 0x000fe200000e0000 */
[----:B------:R-:W-:Y:S01]  /*102d0*/  UMOV UR7, 0x12f00000 ;  /* 0x12f0000000077882 */ /* 0x000fe20000000000 */
[----:B------:R-:W-:-:S05]  /*102e0*/  UMOV UR10, URZ ;  /* 0x0000003f000a7c82 */ /* 0x000fca0008000000 */
[----:B------:R-:W-:Y:S01]  /*102f0*/  UIADD3 UR9, UR9, 0x28c90, URZ ;  /* 0x00028c9009097890 */ /* 0x000fe2000fffe03f */
[----:B--2---:R-:W-:-:S05]  /*10300*/  IMAD R9, R9, 0x2000, R5 ;  /* 0x0000200009097824 */ /* 0x004fca00078e0205 */
[----:B------:R-:W-:-:S13]  /*10310*/  R2UR UR8, R9 ;  /* 0x00000000090872ca */ /* 0x000fda00000e0000 */
[----:B------:R-:W-:-:S09]  /*10320*/  UIADD3 UR8, UR8, 0x22400, URZ ;  /* 0x0002240008087890 */ /* 0x000fd2000fffe03f */
[----:B------:R1:W-:Y:S01]  /*10330*/  UTMALDG.4D [UR8], [UR4], desc[UR6] ;  /* 0x00000608040075b4 */ /* 0x0003e20008019000 */
[----:B------:R-:W2:Y:S02]  /*10340*/  SYNCS.PHASECHK.TRANS64.TRYWAIT P1, [R7+URZ+0x28cc0], R8 ;  /* 0x028cc008070075a7 */ /* 0x000ea4000802017f */
[----:B-12---:R-:W-:Y:S05]  /*10350*/  @!P1 BRA `(.L_x_3263) ;  /* 0x0000004c00649947 */ /* 0x006fea0003800000 */
.L_x_3379:
        /* <DEDUP_REMOVED lines=8> */
.L_x_3264:
        /* <DEDUP_REMOVED lines=38> */
[----:B------:R-:W-:Y:S01]  /*10640*/  UMOV UR15, 0x180 ;  /* 0x00000180000f7882 */ /* 0x000fe20000000000 */
[----:B------:R0:W-:Y:S02]  /*10650*/  UTMALDG.4D [UR8], [UR4], desc[UR6] ;  /* 0x00000608040075b4 */ /* 0x0001e40008019000 */
[----:B0-----:R-:W-:Y:S01]  /*10660*/  UMOV UR8, UR16 ;  /* 0x0000001000087c82 */ /* 0x001fe20008000000 */
[----:B------:R-:W-:-:S02]  /*10670*/  UMOV UR10, UR22 ;  /* 0x00000016000a7c82 */ /* 0x000fc40008000000 */
[----:B------:R0:W-:Y:S02]  /*10680*/  UTMALDG.4D [UR8], [UR4], desc[UR6] ;  /* 0x00000608040075b4 */ /* 0x0001e40008019000 */
[----:B0-----:R-:W-:Y:S01]  /*10690*/  UMOV UR8, UR17 ;  /* 0x0000001100087c82 */ /* 0x001fe20008000000 */
[----:B------:R-:W-:Y:S01]  /*106a0*/  UMOV UR10, UR15 ;  /* 0x0000000f000a7c82 */ /* 0x000fe20008000000 */
[----:B------:R-:W-:Y:S01]  /*106b0*/  UMOV UR15, 0x1c0 ;  /* 0x000001c0000f7882 */ /* 0x000fe20000000000 */
[----:B------:R0:W-:Y:S02]  /*106c0*/  UTMALDG.4D [UR8], [UR4], desc[UR6] ;  /* 0x00000608040075b4 */ /* 0x0001e40008019000 */
[----:B0-----:R-:W-:Y:S01]  /*106d0*/  UMOV UR8, UR14 ;  /* 0x0000000e00087c82 */ /* 0x001fe20008000000 */
[----:B------:R-:W-:Y:S02]  /*106e0*/  UMOV UR10, UR15 ;  /* 0x0000000f000a7c82 */ /* 0x000fe40008000000 */
[----:B------:R0:W-:Y:S02]  /*106f0*/  UTMALDG.4D [UR8], [UR4], desc[UR6] ;  /* 0x00000608040075b4 */ /* 0x0001e40008019000 */
[----:B0-----:R-:W-:Y:S01]  /*10700*/  NOP ;  /* 0x0000000000007918 */ /* 0x001fe20000000000 */
.L_x_3260:
[----:B------:R-:W-:Y:S05]  /*10710*/  BSYNC B1 ;  /* 0x0000000000017941 */ /* 0x000fea0003800000 */
.L_x_3259:
        /* <DEDUP_REMOVED lines=13> */
.L_x_3248:
[----:B------:R-:W-:Y:S05]  /*107f0*/  BSYNC B0 ;  /* 0x0000000000007941 */ /* 0x000fea0003800000 */
.L_x_3247:
[----:B-----5:R-:W2:Y:S01]  /*10800*/  LDL R7, [R1+0x2c] ;  /* 0x00002c0001077983 */ /* 0x020ea20000100800 */
[----:B------:R-:W-:Y:S05]  /*10810*/  @!P2 WARPSYNC.ALL ;  /* 0x000000000000a948 */ /* 0x000fea0003800000 */
[----:B------:R-:W-:Y:S01]  /*10820*/  BSSY B6, `(.L_x_3266) ;  /* 0x00002fe000067945 */ /* 0x000fe20003800000 */
[----:B------:R-:W-:Y:S01]  /*10830*/  @!P2 BAR.SYNC.DEFER_BLOCKING 0xc, 0x120 ;  /* 0x030480000000ab1d */ /* 0x000fe20000010000 */
[----:B--2---:R-:W-:-:S13]  /*10840*/  ISETP.GT.AND P0, PT, R7, RZ, PT ;  /* 0x000000ff0700720c */ /* 0x004fda0003f04270 */
[----:B------:R-:W-:Y:S05]  /*10850*/  @P0 BRA `(.L_x_3267) ;  /* 0x0000000000440947 */ /* 0x000fea0003800000 */
[----:B------:R-:W2:Y:S02]  /*10860*/  S2R R7, SR_TID.X ;  /* 0x0000000000077919 */ /* 0x000ea40000002100 */
[----:B--2---:R-:W-:-:S04]  /*10870*/  LOP3.LUT R7, R7, 0x1f, RZ, 0xc0, !PT ;  /* 0x0000001f07077812 */ /* 0x004fc800078ec0ff */
[----:B------:R-:W-:-:S13]  /*10880*/  ISETP.NE.AND P1, PT, R7, RZ, PT ;  /* 0x000000ff0700720c */ /* 0x000fda0003f25270 */
[----:B------:R-:W-:Y:S05]  /*10890*/  @P1 BRA `(.L_x_3268) ;  /* 0x0000002c00d81947 */ /* 0x000fea0003800000 */
[----:B------:R-:W2:Y:S01]  /*108a0*/  S2R R7, SR_LANEID ;  /* 0x0000000000077919 */ /* 0x000ea20000000000 */
[----:B------:R-:W-:Y:S01]  /*108b0*/  VOTEU.ANY UR4, UPT, PT ;  /* 0x0000000000047886 */ /* 0x000fe200038e0100 */
[----:B0-----:R-:W0:Y:S01]  /*108c0*/  LDC.64 R2, c[0x0][0xc38] ;  /* 0x00030e00ff027b82 */ /* 0x001e220000000a00 */
[----:B------:R-:W2:Y:S08]  /*108d0*/  FLO.U32 R0, UR4 ;  /* 0x0000000400007d00 */ /* 0x000eb000080e0000 */
[----:B------:R-:W0:Y:S01]  /*108e0*/  POPC R5, UR4 ;  /* 0x0000000400057d09 */ /* 0x000e220008000000 */
[----:B--2---:R-:W-:-:S13]  /*108f0*/  ISETP.EQ.U32.AND P0, PT, R0, R7, PT ;  /* 0x000000070000720c */ /* 0x004fda0003f02070 */
[----:B0-----:R-:W2:Y:S01]  /*10900*/  @P0 ATOMG.E.ADD.STRONG.GPU PT, R3, desc[UR40][R2.64], R5 ;  /* 0x00000005020309a8 */ /* 0x001ea200081ee1e8 */
[----:B------:R-:W0:Y:S02]  /*10910*/  S2R R4, SR_LTMASK ;  /* 0x0000000000047919 */ /* 0x000e240000003900 */
[----:B0-----:R-:W-:-:S04]  /*10920*/  LOP3.LUT R4, R4, UR4, RZ, 0xc0, !PT ;  /* 0x0000000404047c12 */ /* 0x001fc8000f8ec0ff */
[----:B------:R-:W0:Y:S01]  /*10930*/  POPC R7, R4 ;  /* 0x0000000400077309 */ /* 0x000e220000000000 */
[----:B--2---:R-:W0:Y:S02]  /*10940*/  SHFL.IDX PT, R0, R3, R0, 0x1f ;  /* 0x00001f0003007589 */ /* 0x004e2400000e0000 */
[----:B0-----:R-:W-:Y:S01]  /*10950*/  IADD3 R16, R0, UR36, R7 ;  /* 0x0000002400107c10 */ /* 0x001fe2000fffe007 */
[----:B------:R-:W-:Y:S06]  /*10960*/  BRA `(.L_x_3268) ;  /* 0x0000002c00a47947 */ /* 0x000fec0003800000 */
.L_x_3267:
[----:B------:R-:W2:Y:S01]  /*10970*/  S2R R0, SR_CgaCtaId ;  /* 0x0000000000007919 */ /* 0x000ea20000008800 */
[----:B0-----:R-:W-:-:S04]  /*10980*/  MOV R2, 0x400 ;  /* 0x0000040000027802 */ /* 0x001fc80000000f00 */
[----:B--2---:R-:W-:-:S05]  /*10990*/  LEA R3, R0, R2, 0x18 ;  /* 0x0000000200037211 */ /* 0x004fca00078ec0ff */
        /* <DEDUP_REMOVED lines=11> */
[----:B------:R-:W-:Y:S02]  /*10a50*/  IMAD.U32 R6, RZ, RZ, UR8 ;  /* 0x00000008ff067e24 */ /* 0x000fe4000f8e00ff */
[----:B------:R-:W-:Y:S02]  /*10a60*/  IMAD.U32 R7, RZ, RZ, UR9 ;  /* 0x00000009ff077e24 */ /* 0x000fe4000f8e00ff */
[----:B------:R-:W-:-:S02]  /*10a70*/  IMAD.U32 R10, RZ, RZ, UR4 ;  /* 0x00000004ff0a7e24 */ /* 0x000fc4000f8e00ff */
[----:B------:R-:W-:Y:S02]  /*10a80*/  IMAD.U32 R11, RZ, RZ, UR5 ;  /* 0x00000005ff0b7e24 */ /* 0x000fe4000f8e00ff */
[----:B-1----:R-:W-:Y:S02]  /*10a90*/  IMAD.MOV.U32 R8, RZ, RZ, 0x70 ;  /* 0x00000070ff087424 */ /* 0x002fe400078e00ff */
[----:B------:R-:W-:Y:S02]  /*10aa0*/  IMAD.MOV.U32 R12, RZ, RZ, 0x1 ;  /* 0x00000001ff0c7424 */ /* 0x000fe400078e00ff */
[----:B------:R-:W-:-:S07]  /*10ab0*/  IMAD.MOV.U32 R13, RZ, RZ, RZ ;  /* 0x000000ffff0d7224 */ /* 0x000fce00078e00ff */
[----:B------:R-:W-:-:S07]  /*10ac0*/  LEPC R20, `(.L_x_3269) ;  /* 0x000000001014794e */ /* 0x000fce0000000000 */
[----:B0-----:R-:W-:Y:S05]  /*10ad0*/  CALL.ABS.NOINC R2 ;  /* 0x0000000002007343 */ /* 0x001fea0003c00000 */
.L_x_3269:
        /* <DEDUP_REMOVED lines=10> */
[----:B------:R-:W-:Y:S02]  /*10b80*/  IMAD.U32 R5, RZ, RZ, UR7 ;  /* 0x00000007ff057e24 */ /* 0x000fe4000f8e00ff */
[----:B------:R-:W-:Y:S02]  /*10b90*/  IMAD.U32 R6, RZ, RZ, UR8 ;  /* 0x00000008ff067e24 */ /* 0x000fe4000f8e00ff */
[----:B------:R-:W-:-:S02]  /*10ba0*/  IMAD.U32 R7, RZ, RZ, UR9 ;  /* 0x00000009ff077e24 */ /* 0x000fc4000f8e00ff */
[----:B------:R-:W-:Y:S02]  /*10bb0*/  IMAD.U32 R10, RZ, RZ, UR4 ;  /* 0x00000004ff0a7e24 */ /* 0x000fe4000f8e00ff */
[----:B------:R-:W-:Y:S02]  /*10bc0*/  IMAD.U32 R11, RZ, RZ, UR5 ;  /* 0x00000005ff0b7e24 */ /* 0x000fe4000f8e00ff */
[----:B-1----:R-:W-:Y:S02]  /*10bd0*/  IMAD.MOV.U32 R8, RZ, RZ, 0x70 ;  /* 0x00000070ff087424 */ /* 0x002fe400078e00ff */
[----:B------:R-:W-:Y:S02]  /*10be0*/  IMAD.MOV.U32 R12, RZ, RZ, 0x1 ;  /* 0x00000001ff0c7424 */ /* 0x000fe400078e00ff */
[----:B0-----:R-:W-:-:S07]  /*10bf0*/  IMAD.MOV.U32 R13, RZ, RZ, RZ ;  /* 0x000000ffff0d7224 */ /* 0x001fce00078e00ff */
[----:B------:R-:W-:-:S07]  /*10c00*/  LEPC R20, `(.L_x_3271) ;  /* 0x000000001014794e */ /* 0x000fce0000000000 */
[----:B--2---:R-:W-:Y:S05]  /*10c10*/  CALL.ABS.NOINC R2 ;  /* 0x0000000002007343 */ /* 0x004fea0003c00000 */
.L_x_3271:
[----:B------:R-:W-:Y:S01]  /*10c20*/  MOV R2, 0x0 ;  /* 0x0000000000027802 */ /* 0x000fe20000000f00 */
[----:B------:R-:W-:Y:S01]  /*10c30*/  ULDC.64 UR4, c[0x4][0x108] ;  /* 0x0100420000047ab9 */ /* 0x000fe20000000a00 */
[----:B------:R-:W-:Y:S01]  /*10c40*/  ULDC.64 UR6, c[0x4][0x110] ;  /* 0x0100440000067ab9 */ /* 0x000fe20000000a00 */
[----:B------:R-:W-:Y:S01]  /*10c50*/  ULDC.64 UR8, c[0x4][0x48] ;  /* 0x0100120000087ab9 */ /* 0x000fe20000000a00 */
[----:B------:R-:W-:Y:S01]  /*10c60*/  MOV R4, UR4 ;  /* 0x0000000400047c02 */ /* 0x000fe20008000f00 */
[----:B------:R-:W-:Y:S01]  /*10c70*/  IMAD.U32 R5, RZ, RZ, UR5 ;  /* 0x00000005ff057e24 */ /* 0x000fe2000f8e00ff */
[----:B------:R-:W0:Y:S01]  /*10c80*/  LDC.64 R2, c[0x4][R2] ;  /* 0x0100000002027b82 */ /* 0x000e220000000a00 */
        /* <DEDUP_REMOVED lines=8> */
[----:B0-----:R-:W-:Y:S05]  /*10d10*/  CALL.ABS.NOINC R2 ;  /* 0x0000000002007343 */ /* 0x001fea0003c00000 */
.L_x_3270:
        /* <DEDUP_REMOVED lines=19> */
[----:B------:R-:W-:-:S06]  /*10e50*/  MOV R0, R5 ;  /* 0x0000000500007202 */ /* 0x000fcc0000000f00 */
[----:B------:R2:W5:Y:S01]  /*10e60*/  @P0 LDG.E R0, desc[UR40][R2.64] ;  /* 0x0000002802000981 */ /* 0x000562000c1e1900 */
[----:B------:R-:W-:Y:S02]  /*10e70*/  PLOP3.LUT P1, PT, P6, PT, PT, 0x8, 0x0 ;  /* 0x000000000000781c */ /* 0x000fe4000372e170 */
[----:B0-----:R-:W-:Y:S01]  /*10e80*/  ISETP.NE.AND P0, PT, R4, 0x1, PT ;  /* 0x000000010400780c */ /* 0x001fe20003f05270 */
[----:B------:R-:W-:-:S12]  /*10e90*/  IMAD.MOV.U32 R4, RZ, RZ, R18 ;  /* 0x000000ffff047224 */ /* 0x000fd800078e0012 */
[----:B--2---:R-:W0:Y:S08]  /*10ea0*/  @P0 LDC R3, c[0x0][0x42c] ;  /* 0x00010b00ff030b82 */ /* 0x004e300000000800 */
[----:B------:R-:W2:Y:S01]  /*10eb0*/  @P0 LDC R2, c[0x0][0x430] ;  /* 0x00010c00ff020b82 */ /* 0x000ea20000000800 */
[----:B0-----:R-:W-:-:S05]  /*10ec0*/  @P0 IMAD.HI.U32 R3, R18, R3, RZ ;  /* 0x0000000312030227 */ /* 0x001fca00078e00ff */
[----:B--2---:R-:W-:Y:S02]  /*10ed0*/  @P0 SHF.R.U32.HI R4, RZ, R2, R3 ;  /* 0x00000002ff040219 */ /* 0x004fe40000011603 */
[----:B------:R-:W-:-:S04]  /*10ee0*/  ISETP.NE.U32.AND P0, PT, RZ, UR4, PT ;  /* 0x00000004ff007c0c */ /* 0x000fc8000bf05070 */
[----:B------:R-:W-:-:S04]  /*10ef0*/  ISETP.NE.AND.EX P0, PT, RZ, UR5, PT, P0 ;  /* 0x00000005ff007c0c */ /* 0x000fc8000bf05300 */
[----:B------:R-:W-:-:S09]  /*10f00*/  SEL R2, R5, RZ, !P0 ;  /* 0x000000ff05027207 */ /* 0x000fd20004000000 */
.L_x_3272:
        /* <DEDUP_REMOVED lines=17> */
.L_x_3382:
[----:B------:R-:W2:Y:S01]  /*11020*/  LDL R3, [R1+0x1c] ;  /* 0x00001c0001037983 */ /* 0x000ea20000100800 */
[----:B------:R-:W-:Y:S01]  /*11030*/  UMOV UR4, 0xffffffff ;  /* 0xffffffff00047882 */ /* 0x000fe20000000000 */
[----:B-1----:R-:W-:Y:S01]  /*11040*/  SHF.R.S32.HI R8, RZ, 0x1f, R0 ;  /* 0x0000001fff087819 */ /* 0x002fe20000011400 */
[----:B--2---:R-:W-:Y:S01]  /*11050*/  VIADD R3, R3, 0xffffffff ;  /* 0xffffffff03037836 */ /* 0x004fe20000000000 */
[----:B------:R-:W-:Y:S06]  /*11060*/  BRA.DIV UR4, `(.L_x_3274) ;  /* 0x0000004204687947 */ /* 0x000fec000b800000 */
[----:B------:R-:W-:-:S13]  /*11070*/  ELECT P6, URZ, PT ;  /* 0x00000000003f782f */ /* 0x000fda00038c0000 */
.L_x_3385:
        /* <DEDUP_REMOVED lines=24> */
.L_x_3276:
        /* <DEDUP_REMOVED lines=9> */
.L_x_3386:
        /* <DEDUP_REMOVED lines=11> */
.L_x_3278:
        /* <DEDUP_REMOVED lines=23> */
.L_x_3275:
        /* <DEDUP_REMOVED lines=30> */
.L_x_3387:
[----:B------:R-:W-:Y:S05]  /*11690*/  BSYNC B0 ;  /* 0x0000000000007941 */ /* 0x000fea0003800000 */
.L_x_3279:
[----:B------:R-:W-:Y:S04]  /*116a0*/  BSSY B0, `(.L_x_3281) ;  /* 0x0000050000007945 */ /* 0x000fe80003800000 */
[----:B------:R-:W-:Y:S05]  /*116b0*/  @!P6 BRA `(.L_x_3282) ;  /* 0x000000040038e947 */ /* 0x000fea0003800000 */
[----:B------:R-:W2:Y:S01]  /*116c0*/  LDL R7, [R1] ;  /* 0x0000000001077983 */ /* 0x000ea20000100800 */
[----:B------:R-:W-:-:S03]  /*116d0*/  MOV R9, 0x400 ;  /* 0x0000040000097802 */ /* 0x000fc60000000f00 */
[----:B0-----:R-:W3:Y:S01]  /*116e0*/  LDL R5, [R1+0x8] ;  /* 0x0000080001057983 */ /* 0x001ee20000100800 */
[----:B------:R-:W0:Y:S02]  /*116f0*/  S2R R10, SR_CgaCtaId ;  /* 0x00000000000a7919 */ /* 0x000e240000008800 */
[----:B0-----:R-:W-:-:S05]  /*11700*/  LEA R9, R10, R9, 0x18 ;  /* 0x000000090a097211 */ /* 0x001fca00078ec0ff */
[----:B--2---:R-:W-:Y:S01]  /*11710*/  IMAD R2, R7, 0x8, R9 ;  /* 0x0000000807027824 */ /* 0x004fe200078e0209 */
[----:B---3--:R-:W-:-:S04]  /*11720*/  SHF.L.U32 R5, R5, 0x1f, RZ ;  /* 0x0000001f05057819 */ /* 0x008fc800000006ff */
[----:B------:R-:W0:Y:S02]  /*11730*/  SYNCS.PHASECHK.TRANS64.TRYWAIT P0, [R2+URZ+0x28c60], R5 ;  /* 0x028c6005020075a7 */ /* 0x000e24000800017f */
[----:B0-----:R-:W-:Y:S05]  /*11740*/  @!P0 BRA `(.L_x_3283) ;  /* 0x0000003c00048947 */ /* 0x001fea0003800000 */
.L_x_3388:
        /* <DEDUP_REMOVED lines=11> */
.L_x_3284:
        /* <DEDUP_REMOVED lines=44> */
[----:B------:R-:W-:-:S02]  /*11ac0*/  UMOV UR10, UR21 ;  /* 0x00000015000a7c82 */ /* 0x000fc40008000000 */
[----:B------:R0:W-:Y:S01]  /*11ad0*/  UTMALDG.4D [UR8], [UR4], desc[UR6] ;  /* 0x00000608040075b4 */ /* 0x0001e20008019000 */
        /* <DEDUP_REMOVED lines=12> */
.L_x_3282:
[----:B------:R-:W-:Y:S05]  /*11ba0*/  BSYNC B0 ;  /* 0x0000000000007941 */ /* 0x000fea0003800000 */
.L_x_3281:
[----:B0-----:R-:W2:Y:S01]  /*11bb0*/  LDL.LU R2, [R1+0x2c] ;  /* 0x00002c0001027983 */ /* 0x001ea20000300800 */
[----:B------:R-:W-:Y:S01]  /*11bc0*/  BSSY B0, `(.L_x_3285) ;  /* 0x00001a8000007945 */ /* 0x000fe20003800000 */
[----:B--2---:R-:W-:-:S13]  /*11bd0*/  ISETP.GE.AND P0, PT, R2, 0x41, PT ;  /* 0x000000410200780c */ /* 0x004fda0003f06270 */
[----:B------:R-:W-:Y:S05]  /*11be0*/  @!P0 BRA `(.L_x_3286) ;  /* 0x0000001800948947 */ /* 0x000fea0003800000 */
[----:B------:R-:W2:Y:S01]  /*11bf0*/  LDL R5, [R1+0x1c] ;  /* 0x00001c0001057983 */ /* 0x000ea20000100800 */
[----:B------:R-:W-:Y:S01]  /*11c00*/  MOV R2, 0x1 ;  /* 0x0000000100027802 */ /* 0x000fe20000000f00 */
        /* <DEDUP_REMOVED lines=11> */
[----:B--2---:R-:W-:-:S05]  /*11cc0*/  VIADD R2, R7, 0x1 ;  /* 0x0000000107027836 */ /* 0x004fca0000000000 */
        /* <DEDUP_REMOVED lines=28> */
.L_x_3291:
[----:B------:R-:W2:Y:S01]  /*11e90*/  S2R R7, SR_CgaCtaId ;  /* 0x0000000000077919 */ /* 0x000ea20000008800 */
[----:B------:R-:W-:-:S04]  /*11ea0*/  MOV R2, 0x400 ;  /* 0x0000040000027802 */ /* 0x000fc80000000f00 */
[----:B--2---:R-:W-:Y:S02]  /*11eb0*/  LEA R2, R7, R2, 0x18 ;  /* 0x0000000207027211 */ /* 0x004fe400078ec0ff */
[----:B------:R-:W-:-:S03]  /*11ec0*/  SHF.L.U32 R7, R12, 0x1f, RZ ;  /* 0x0000001f0c077819 */ /* 0x000fc600000006ff */
[----:B------:R-:W-:-:S04]  /*11ed0*/  IMAD R2, R13, 0x8, R2 ;  /* 0x000000080d027824 */ /* 0x000fc800078e0202 */
[----:B------:R-:W2:Y:S02]  /*11ee0*/  SYNCS.PHASECHK.TRANS64.TRYWAIT P0, [R2+URZ+0x28c40], R7 ;  /* 0x028c4007020075a7 */ /* 0x000ea4000800017f */
[----:B--2---:R-:W-:Y:S05]  /*11ef0*/  @!P0 BRA `(.L_x_3292) ;  /* 0x00000034002c8947 */ /* 0x004fea0003800000 */
.L_x_3389:
[----:B------:R-:W3:Y:S02]  /*11f00*/  S2R R10, SR_TID.X ;  /* 0x00000000000a7919 */ /* 0x000ee40000002100 */
[----:B---3--:R-:W-:-:S04]  /*11f10*/  LOP3.LUT R10, R10, 0x7f, RZ, 0xc0, !PT ;  /* 0x0000007f0a0a7812 */ /* 0x008fc800078ec0ff */
[----:B------:R-:W-:-:S13]  /*11f20*/  ISETP.NE.AND P1, PT, R10, RZ, PT ;  /* 0x000000ff0a00720c */ /* 0x000fda0003f25270 */
[----:B------:R-:W-:Y:S05]  /*11f30*/  @P1 BRA `(.L_x_3293) ;  /* 0x00000000001c1947 */ /* 0x000fea0003800000 */
[----:B------:R-:W3:Y:S02]  /*11f40*/  S2R R10, SR_TID.X ;  /* 0x00000000000a7919 */ /* 0x000ee40000002100 */
[----:B---3--:R-:W-:-:S04]  /*11f50*/  LOP3.LUT R10, R10, 0x1f, RZ, 0xc0, !PT ;  /* 0x0000001f0a0a7812 */ /* 0x008fc800078ec0ff */
[----:B------:R-:W-:Y:S02]  /*11f60*/  ISETP.NE.AND P0, PT, R10, RZ, PT ;  /* 0x000000ff0a00720c */ /* 0x000fe40003f05270 */
[----:B------:R-:W-:-:S04]  /*11f70*/  MOV R10, 0x2000 ;  /* 0x00002000000a7802 */ /* 0x000fc80000000f00 */
[----:B------:R3:W-:Y:S07]  /*11f80*/  SYNCS.ARRIVE.TRANS64 RZ, [R2+URZ+0x28c30], R10 ;  /* 0x028c300a02ff79a7 */ /* 0x0007ee000800003f */
[----:B------:R-:W-:Y:S05]  /*11f90*/  @!P0 BRA `(.L_x_3293) ;  /* 0x0000000000048947 */ /* 0x000fea0003800000 */
[----:B------:R-:W-:Y:S01]  /*11fa0*/  BPT.TRAP 0x1 ;  /* 0x000000040000795c */ /* 0x000fe20000300000 */
.L_x_3293:
[----:B---3--:R-:W3:Y:S01]  /*11fb0*/  LDL R10, [R1] ;  /* 0x00000000010a7983 */ /* 0x008ee20000100800 */
[----:B0-----:R-:W-:-:S03]  /*11fc0*/  MOV R12, 0x400 ;  /* 0x00000400000c7802 */ /* 0x001fc60000000f00 */
[----:B------:R-:W4:Y:S01]  /*11fd0*/  LDL R11, [R1+0x10] ;  /* 0x00001000010b7983 */ /* 0x000f220000100800 */
[----:B------:R-:W0:Y:S01]  /*11fe0*/  S2R R13, SR_CgaCtaId ;  /* 0x00000000000d7919 */ /* 0x000e220000008800 */
        /* <DEDUP_REMOVED lines=8> */
[----:B------:R-:W-:Y:S01]  /*12070*/  UMOV UR7, 0x14f00000 ;  /* 0x14f0000000077882 */ /* 0x000fe20000000000 */
[----:B------:R-:W-:Y:S01]  /*12080*/  UMOV UR10, URZ ;  /* 0x0000003f000a7c82 */ /* 0x000fe20008000000 */
[----:B---3--:R-:W-:-:S05]  /*12090*/  IMAD R10, R10, 0x2000, R12 ;  /* 0x000020000a0a7824 */ /* 0x008fca00078e020c */
[----:B------:R-:W-:Y:S01]  /*120a0*/  R2UR UR8, R10 ;  /* 0x000000000a0872ca */ /* 0x000fe200000e0000 */
[----:B----4-:R-:W-:-:S05]  /*120b0*/  IMAD R5, R5, 0x40, R11 ;  /* 0x0000004005057824 */ /* 0x010fca00078e020b */
[----:B------:R-:W-:-:S07]  /*120c0*/  R2UR UR11, R5 ;  /* 0x00000000050b72ca */ /* 0x000fce00000e0000 */
[----:B------:R-:W-:-:S09]  /*120d0*/  UIADD3 UR8, UR8, 0x22400, URZ ;  /* 0x0002240008087890 */ /* 0x000fd2000fffe03f */
[----:B------:R0:W-:Y:S01]  /*120e0*/  UTMALDG.4D [UR8], [UR4], desc[UR6] ;  /* 0x00000608040075b4 */ /* 0x0001e20008019000 */
[----:B------:R-:W3:Y:S02]  /*120f0*/  SYNCS.PHASECHK.TRANS64.TRYWAIT P0, [R2+URZ+0x28c60], R7 ;  /* 0x028c6007020075a7 */ /* 0x000ee4000800017f */
[----:B0--3--:R-:W-:Y:S05]  /*12100*/  @!P0 BRA `(.L_x_3294) ;  /* 0x0000003000bc8947 */ /* 0x009fea0003800000 */
.L_x_3390:
[----:B------:R-:W-:Y:S05]  /*12110*/  @P1 BRA `(.L_x_3295) ;  /* 0x00000000001c1947 */ /* 0x000fea0003800000 */
[----:B------:R-:W3:Y:S01]  /*12120*/  S2R R10, SR_TID.X ;  /* 0x00000000000a7919 */ /* 0x000ee20000002100 */
[----:B0-2---:R-:W-:-:S04]  /*12130*/  IMAD.MOV.U32 R7, RZ, RZ, 0x10000 ;  /* 0x00010000ff077424 */ /* 0x005fc800078e00ff */
[----:B------:R4:W-:Y:S01]  /*12140*/  SYNCS.ARRIVE.TRANS64 RZ, [R2+URZ+0x28c50], R7 ;  /* 0x028c500702ff79a7 */ /* 0x0009e2000800003f */
[----:B---3--:R-:W-:-:S04]  /*12150*/  LOP3.LUT R10, R10, 0x1f, RZ, 0xc0, !PT ;  /* 0x0000001f0a0a7812 */ /* 0x008fc800078ec0ff */
[----:B------:R-:W-:-:S13]  /*12160*/  ISETP.NE.AND P0, PT, R10, RZ, PT ;  /* 0x000000ff0a00720c */ /* 0x000fda0003f05270 */
[----:B----4-:R-:W-:Y:S05]  /*12170*/  @!P0 BRA `(.L_x_3295) ;  /* 0x0000000000048947 */ /* 0x010fea0003800000 */
[----:B------:R-:W-:Y:S01]  /*12180*/  BPT.TRAP 0x1 ;  /* 0x000000040000795c */ /* 0x000fe20000300000 */
.L_x_3295:
[----:B0-2---:R-:W2:Y:S01]  /*12190*/  LDL R7, [R1] ;  /* 0x0000000001077983 */ /* 0x005ea20000100800 */
[----:B------:R-:W-:Y:S01]  /*121a0*/  MOV R10, 0x400 ;  /* 0x00000400000a7802 */ /* 0x000fe20000000f00 */
[----:B------:R-:W0:Y:S01]  /*121b0*/  S2R R11, SR_CgaCtaId ;  /* 0x00000000000b7919 */ /* 0x000e220000008800 */
[----:B------:R-:W-:Y:S01]  /*121c0*/  R2UR UR9, R2 ;  /* 0x00000000020972ca */ /* 0x000fe200000e0000 */
[----:B------:R-:W-:Y:S01]  /*121d0*/  UIADD3 UR4, UP0, UR38, 0x470, URZ ;  /* 0x0000047026047890 */ /* 0x000fe2000ff1e03f */
[----:B------:R-:W-:Y:S02]  /*121e0*/  R2UR UR11, R5 ;  /* 0x00000000050b72ca */ /* 0x000fe400000e0000 */
[----:B------:R-:W-:Y:S02]  /*121f0*/  R2UR UR12, R4 ;  /* 0x00000000040c72ca */ /* 0x000fe400000e0000 */
[----:B------:R-:W-:Y:S01]  /*12200*/  R2UR UR13, R6 ;  /* 0x00000000060d72ca */ /* 0x000fe200000e0000 */
[----:B------:R-:W-:Y:S01]  /*12210*/  UIADD3.X UR5, URZ, UR39, URZ, UP0, !UPT ;  /* 0x000000273f057290 */ /* 0x000fe200087fe43f */
[----:B0-----:R-:W-:-:S05]  /*12220*/  LEA R10, R11, R10, 0x18 ;  /* 0x0000000a0b0a7211 */ /* 0x001fca00078ec0ff */
        /* <DEDUP_REMOVED lines=43> */
[----:B--2---:R-:W-:Y:S01]  /*124e0*/  NOP ;  /* 0x0000000000007918 */ /* 0x004fe20000000000 */
.L_x_3290:
[----:B------:R-:W-:Y:S05]  /*124f0*/  BSYNC B2 ;  /* 0x0000000000027941 */ /* 0x000fea0003800000 */
.L_x_3289:
[----:B------:R-:W2:Y:S02]  /*12500*/  LDL.LU R2, [R1+0x1c] ;  /* 0x00001c0001027983 */ /* 0x000ea40000300800 */
[----:B--2---:R-:W-:-:S07]  /*12510*/  VIADD R5, R2, 0xfffffffd ;  /* 0xfffffffd02057836 */ /* 0x004fce0000000000 */
.L_x_3288:
[----:B------:R-:W-:Y:S05]  /*12520*/  BSYNC B1 ;  /* 0x0000000000017941 */ /* 0x000fea0003800000 */
.L_x_3287:
[----:B------:R-:W-:-:S05]  /*12530*/  IMAD.MOV R2, RZ, RZ, -R9 ;  /* 0x000000ffff027224 */ /* 0x000fca00078e0a09 */
[----:B------:R-:W-:-:S13]  /*12540*/  ISETP.NE.AND P0, PT, R3, R2, PT ;  /* 0x000000020300720c */ /* 0x000fda0003f05270 */
[----:B------:R-:W-:Y:S05]  /*12550*/  @!P0 BRA `(.L_x_3286) ;  /* 0x0000001000388947 */ /* 0x000fea0003800000 */
.L_x_3310:
[----:B--2---:R-:W2:Y:S04]  /*12560*/  LDL.LU R3, [R1] ;  /* 0x0000000001037983 */ /* 0x004ea80000300800 */
        /* <DEDUP_REMOVED lines=8> */
[----:B------:R-:W-:Y:S06]  /*125f0*/  @!P6 BRA `(.L_x_3297) ;  /* 0x0000000400e8e947 */ /* 0x000fec0003800000 */
[----:B------:R-:W-:Y:S01]  /*12600*/  ULDC.64 UR4, c[0x0][0x3f8] ;  /* 0x0000fe0000047ab9 */ /* 0x000fe20000000a00 */
[----:B------:R-:W-:Y:S01]  /*12610*/  IMAD.MOV.U32 R11, RZ, RZ, R5 ;  /* 0x000000ffff0b7224 */ /* 0x000fe200078e0005 */
[----:B------:R-:W-:-:S04]  /*12620*/  ISETP.NE.U32.AND P0, PT, RZ, UR4, PT ;  /* 0x00000004ff007c0c */ /* 0x000fc8000bf05070 */
[----:B------:R-:W-:-:S13]  /*12630*/  ISETP.NE.AND.EX P0, PT, RZ, UR5, PT, P0 ;  /* 0x00000005ff007c0c */ /* 0x000fda000bf05300 */
        /* <DEDUP_REMOVED lines=18> */
.L_x_3298:
[----:B------:R-:W3:Y:S01]  /*12760*/  S2R R3, SR_CgaCtaId ;  /* 0x0000000000037919 */ /* 0x000ee20000008800 */
[----:B------:R-:W-:-:S04]  /*12770*/  MOV R2, 0x400 ;  /* 0x0000040000027802 */ /* 0x000fc80000000f00 */
[----:B---3--:R-:W-:Y:S02]  /*12780*/  LEA R2, R3, R2, 0x18 ;  /* 0x0000000203027211 */ /* 0x008fe400078ec0ff */
[----:B------:R-:W-:-:S03]  /*12790*/  SHF.L.U32 R3, R10, 0x1f, RZ ;  /* 0x0000001f0a037819 */ /* 0x000fc600000006ff */
[----:B------:R-:W-:-:S04]  /*127a0*/  IMAD R2, R9, 0x8, R2 ;  /* 0x0000000809027824 */ /* 0x000fc800078e0202 */
[----:B------:R-:W3:Y:S02]  /*127b0*/  SYNCS.PHASECHK.TRANS64.TRYWAIT P0, [R2+URZ+0x28c40], R3 ;  /* 0x028c4003020075a7 */ /* 0x000ee4000800017f */
[----:B---3--:R-:W-:Y:S05]  /*127c0*/  @!P0 BRA `(.L_x_3299) ;  /* 0x0000002c00208947 */ /* 0x008fea0003800000 */
.L_x_3391:
[----:B--2---:R-:W2:Y:S02]  /*127d0*/  S2R R7, SR_TID.X ;  /* 0x0000000000077919 */ /* 0x004ea40000002100 */
[----:B--2---:R-:W-:-:S04]  /*127e0*/  LOP3.LUT R7, R7, 0x7f, RZ, 0xc0, !PT ;  /* 0x0000007f07077812 */ /* 0x004fc800078ec0ff */
[----:B------:R-:W-:-:S13]  /*127f0*/  ISETP.NE.AND P0, PT, R7, RZ, PT ;  /* 0x000000ff0700720c */ /* 0x000fda0003f05270 */
[----:B------:R-:W-:Y:S05]  /*12800*/  @P0 BRA `(.L_x_3300) ;  /* 0x00000000001c0947 */ /* 0x000fea0003800000 */
[----:B------:R-:W2:Y:S02]  /*12810*/  S2R R7, SR_TID.X ;  /* 0x0000000000077919 */ /* 0x000ea40000002100 */
[----:B--2---:R-:W-:-:S04]  /*12820*/  LOP3.LUT R7, R7, 0x1f, RZ, 0xc0, !PT ;  /* 0x0000001f07077812 */ /* 0x004fc800078ec0ff */
[----:B------:R-:W-:Y:S01]  /*12830*/  ISETP.NE.AND P1, PT, R7, RZ, PT ;  /* 0x000000ff0700720c */ /* 0x000fe20003f25270 */
[----:B------:R-:W-:-:S04]  /*12840*/  IMAD.MOV.U32 R7, RZ, RZ, 0x2000 ;  /* 0x00002000ff077424 */ /* 0x000fc800078e00ff */
[----:B------:R2:W-:Y:S08]  /*12850*/  SYNCS.ARRIVE.TRANS64 RZ, [R2+URZ+0x28c30], R7 ;  /* 0x028c300702ff79a7 */ /* 0x0005f0000800003f */
[----:B------:R-:W-:Y:S05]  /*12860*/  @!P1 BRA `(.L_x_3300) ;  /* 0x0000000000049947 */ /* 0x000fea0003800000 */
[----:B------:R-:W-:Y:S01]  /*12870*/  BPT.TRAP 0x1 ;  /* 0x000000040000795c */ /* 0x000fe20000300000 */
.L_x_3300:
[----:B0-----:R-:W4:Y:S01]  /*12880*/  LDL R12, [R1+0x10] ;  /* 0x00001000010c7983 */ /* 0x001f220000100800 */
[----:B--2---:R-:W-:Y:S01]  /*12890*/  MOV R7, 0x400 ;  /* 0x0000040000077802 */ /* 0x004fe20000000f00 */
[----:B------:R-:W0:Y:S01]  /*128a0*/  S2R R13, SR_CgaCtaId ;  /* 0x00000000000d7919 */ /* 0x000e220000008800 */
[----:B------:R-:W-:Y:S01]  /*128b0*/  R2UR UR9, R2 ;  /* 0x00000000020972ca */ /* 0x000fe200000e0000 */
[----:B------:R-:W-:Y:S01]  /*128c0*/  UIADD3 UR4, UP0, UR38, 0x370, URZ ;  /* 0x0000037026047890 */ /* 0x000fe2000ff1e03f */
[----:B------:R-:W-:Y:S02]  /*128d0*/  R2UR UR12, R4 ;  /* 0x00000000040c72ca */ /* 0x000fe400000e0000 */
[----:B-----5:R-:W-:Y:S01]  /*128e0*/  R2UR UR13, R6 ;  /* 0x00000000060d72ca */ /* 0x020fe200000e0000 */
[----:B------:R-:W-:Y:S01]  /*128f0*/  UIADD3.X UR5, URZ, UR39, URZ, UP0, !UPT ;  /* 0x000000273f057290 */ /* 0x000fe200087fe43f */
[----:B0-----:R-:W-:-:S05]  /*12900*/  LEA R7, R13, R7, 0x18 ;  /* 0x000000070d077211 */ /* 0x001fca00078ec0ff */
[----:B------:R-:W-:-:S05]  /*12910*/  IMAD R7, R9, 0x2000, R7 ;  /* 0x0000200009077824 */ /* 0x000fca00078e0207 */
[----:B------:R-:W-:Y:S01]  /*12920*/  R2UR UR8, R7 ;  /* 0x00000000070872ca */ /* 0x000fe200000e0000 */
[----:B------:R-:W-:Y:S01]  /*12930*/  UIADD3 UR9, UR9, 0x28c30, URZ ;  /* 0x00028c3009097890 */ /* 0x000fe2000fffe03f */
[----:B------:R-:W-:Y:S01]  /*12940*/  UMOV UR6, 0x0 ;  /* 0x0000000000067882 */ /* 0x000fe20000000000 */
[----:B------:R-:W-:Y:S01]  /*12950*/  UMOV UR7, 0x14f00000 ;  /* 0x14f0000000077882 */ /* 0x000fe20000000000 */
[----:B------:R-:W-:-:S09]  /*12960*/  UMOV UR10, URZ ;  /* 0x0000003f000a7c82 */ /* 0x000fd20008000000 */
[----:B------:R-:W-:Y:S01]  /*12970*/  UIADD3 UR8, UR8, 0x22400, URZ ;  /* 0x0002240008087890 */ /* 0x000fe2000fffe03f */
[----:B----4-:R-:W-:-:S05]  /*12980*/  IMAD R7, R11, 0x40, R12 ;  /* 0x000000400b077824 */ /* 0x010fca00078e020c */
[----:B------:R-:W-:-:S13]  /*12990*/  R2UR UR11, R7 ;  /* 0x00000000070b72ca */ /* 0x000fda00000e0000 */
[----:B------:R0:W-:Y:S01]  /*129a0*/  UTMALDG.4D [UR8], [UR4], desc[UR6] ;  /* 0x00000608040075b4 */ /* 0x0001e20008019000 */
[----:B------:R-:W2:Y:S02]  /*129b0*/  SYNCS.PHASECHK.TRANS64.TRYWAIT P1, [R2+URZ+0x28c60], R3 ;  /* 0x028c6003020075a7 */ /* 0x000ea4000802017f */
[----:B0-2---:R-:W-:Y:S05]  /*129c0*/  @!P1 BRA `(.L_x_3301) ;  /* 0x0000002800b49947 */ /* 0x005fea0003800000 */
.L_x_3392:
[----:B------:R-:W-:Y:S05]  /*129d0*/  @P0 BRA `(.L_x_3302) ;  /* 0x00000000001c0947 */ /* 0x000fea0003800000 */
[----:B------:R-:W2:Y:S01]  /*129e0*/  S2R R11, SR_TID.X ;  /* 0x00000000000b7919 */ /* 0x000ea20000002100 */
[----:B0--3--:R-:W-:-:S04]  /*129f0*/  IMAD.MOV.U32 R3, RZ, RZ, 0x10000 ;  /* 0x00010000ff037424 */ /* 0x009fc800078e00ff */
[----:B------:R4:W-:Y:S01]  /*12a00*/  SYNCS.ARRIVE.TRANS64 RZ, [R2+URZ+0x28c50], R3 ;  /* 0x028c500302ff79a7 */ /* 0x0009e2000800003f */
[----:B--2---:R-:W-:-:S04]  /*12a10*/  LOP3.LUT R11, R11, 0x1f, RZ, 0xc0, !PT ;  /* 0x0000001f0b0b7812 */ /* 0x004fc800078ec0ff */
[----:B------:R-:W-:-:S13]  /*12a20*/  ISETP.NE.AND P1, PT, R11, RZ, PT ;  /* 0x000000ff0b00720c */ /* 0x000fda0003f25270 */
[----:B----4-:R-:W-:Y:S05]  /*12a30*/  @!P1 BRA `(.L_x_3302) ;  /* 0x0000000000049947 */ /* 0x010fea0003800000 */
[----:B------:R-:W-:Y:S01]  /*12a40*/  BPT.TRAP 0x1 ;  /* 0x000000040000795c */ /* 0x000fe20000300000 */
.L_x_3302:
[----:B------:R-:W2:Y:S01]  /*12a50*/  S2R R11, SR_CgaCtaId ;  /* 0x00000000000b7919 */ /* 0x000ea20000008800 */
[----:B0--3--:R-:W-:Y:S01]  /*12a60*/  MOV R3, 0x400 ;  /* 0x0000040000037802 */ /* 0x009fe20000000f00 */
        /* <DEDUP_REMOVED lines=15> */
[----:B--2---:R-:W-:-:S05]  /*12b60*/  LEA R3, R11, R3, 0x18 ;  /* 0x000000030b037211 */ /* 0x004fca00078ec0ff */
[----:B------:R-:W-:-:S05]  /*12b70*/  IMAD R2, R9, 0x10000, R3 ;  /* 0x0001000009027824 */ /* 0x000fca00078e0203 */
        /* <DEDUP_REMOVED lines=33> */
[----:B--2---:R-:W-:Y:S01]  /*12d90*/  NOP ;  /* 0x0000000000007918 */ /* 0x004fe20000000000 */
.L_x_3297:
[----:B------:R-:W-:Y:S05]  /*12da0*/  BSYNC B1 ;  /* 0x0000000000017941 */ /* 0x000fea0003800000 */
.L_x_3296:
        /* <DEDUP_REMOVED lines=14> */
[----:B------:R-:W3:Y:S01]  /*12e90*/  LDC R6, c[0x0][0x41c] ;  /* 0x00010700ff067b82 */ /* 0x000ee20000000800 */
[----:B------:R-:W-:Y:S01]  /*12ea0*/  ULDC.64 UR6, c[0x0][0x408] ;  /* 0x0001020000067ab9 */ /* 0x000fe20000000a00 */
[----:B---3--:R-:W-:-:S13]  /*12eb0*/  ISETP.NE.AND P0, PT, R6, 0x1, PT ;  /* 0x000000010600780c */ /* 0x008fda0003f05270 */
[----:B------:R-:W3:Y:S02]  /*12ec0*/  @P0 LDC.64 R2, c[0x0][0x420] ;  /* 0x00010800ff020b82 */ /* 0x000ee40000000a00 */
[----:B---3--:R-:W-:-:S04]  /*12ed0*/  @P0 IMAD.HI.U32 R7, R9, R2, RZ ;  /* 0x0000000209070227 */ /* 0x008fc800078e00ff */
[----:B------:R-:W-:Y:S01]  /*12ee0*/  IMAD.MOV.U32 R2, RZ, RZ, R9 ;  /* 0x000000ffff027224 */ /* 0x000fe200078e0009 */
[----:B------:R-:W-:-:S05]  /*12ef0*/  @P0 SHF.R.U32.HI R2, RZ, R3, R7 ;  /* 0x00000003ff020219 */ /* 0x000fca0000011607 */
[----:B------:R-:W-:-:S04]  /*12f00*/  IMAD.MOV R3, RZ, RZ, -R2 ;  /* 0x000000ffff037224 */ /* 0x000fc800078e0a02 */
[----:B------:R-:W-:Y:S01]  /*12f10*/  IMAD R9, R6, R3, R9 ;  /* 0x0000000306097224 */ /* 0x000fe200078e0209 */
[----:B------:R-:W-:Y:S01]  /*12f20*/  SHF.R.S32.HI R3, RZ, 0x1f, R2 ;  /* 0x0000001fff037819 */ /* 0x000fe20000011402 */
[----:B------:R-:W-:-:S04]  /*12f30*/  IMAD R6, R8, UR6, RZ ;  /* 0x0000000608067c24 */ /* 0x000fc8000f8e02ff */
[C---:B------:R-:W-:Y:S02]  /*12f40*/  IMAD R6, R0.reuse, UR7, R6 ;  /* 0x0000000700067c24 */ /* 0x040fe4000f8e0206 */
[----:B------:R-:W-:-:S04]  /*12f50*/  IMAD.WIDE.U32 R2, R0, UR6, R2 ;  /* 0x0000000600027c25 */ /* 0x000fc8000f8e0002 */
[----:B------:R-:W-:Y:S01]  /*12f60*/  IMAD.IADD R3, R6, 0x1, R3 ;  /* 0x0000000106037824 */ /* 0x000fe200078e0203 */
[----:B------:R-:W-:-:S04]  /*12f70*/  LEA R6, P0, R2, UR4, 0x2 ;  /* 0x0000000402067c11 */ /* 0x000fc8000f8010ff */
[----:B------:R-:W-:-:S05]  /*12f80*/  LEA.HI.X R7, R2, UR5, R3, 0x2, P0 ;  /* 0x0000000502077c11 */ /* 0x000fca00080f1403 */
[----:B------:R3:W5:Y:S04]  /*12f90*/  LDG.E R6, desc[UR40][R6.64] ;  /* 0x0000002806067981 */ /* 0x000768000c1e1900 */
.L_x_3305:
[----:B------:R-:W4:Y:S01]  /*12fa0*/  S2R R3, SR_CgaCtaId ;  /* 0x0000000000037919 */ /* 0x000f220000008800 */
[----:B------:R-:W-:-:S04]  /*12fb0*/  MOV R2, 0x400 ;  /* 0x0000040000027802 */ /* 0x000fc80000000f00 */
[----:B----4-:R-:W-:Y:S02]  /*12fc0*/  LEA R2, R3, R2, 0x18 ;  /* 0x0000000203027211 */ /* 0x010fe400078ec0ff */
[----:B------:R-:W-:-:S03]  /*12fd0*/  SHF.L.U32 R3, R10, 0x1f, RZ ;  /* 0x0000001f0a037819 */ /* 0x000fc600000006ff */
[----:B------:R-:W-:-:S04]  /*12fe0*/  IMAD R2, R11, 0x8, R2 ;  /* 0x000000080b027824 */ /* 0x000fc800078e0202 */
[----:B------:R-:W4:Y:S02]  /*12ff0*/  SYNCS.PHASECHK.TRANS64.TRYWAIT P0, [R2+URZ+0x28c40], R3 ;  /* 0x028c4003020075a7 */ /* 0x000f24000800017f */
[----:B----4-:R-:W-:Y:S05]  /*13000*/  @!P0 BRA `(.L_x_3306) ;  /* 0x0000002400388947 */ /* 0x010fea0003800000 */
.L_x_3393:
[----:B---3--:R-:W3:Y:S02]  /*13010*/  S2R R7, SR_TID.X ;  /* 0x0000000000077919 */ /* 0x008ee40000002100 */
[----:B---3--:R-:W-:-:S04]  /*13020*/  LOP3.LUT R7, R7, 0x7f, RZ, 0xc0, !PT ;  /* 0x0000007f07077812 */ /* 0x008fc800078ec0ff */
[----:B------:R-:W-:-:S13]  /*13030*/  ISETP.NE.AND P0, PT, R7, RZ, PT ;  /* 0x000000ff0700720c */ /* 0x000fda0003f05270 */
        /* <DEDUP_REMOVED lines=8> */
.L_x_3307:
[----:B---3--:R-:W3:Y:S01]  /*130c0*/  LDL R7, [R1] ;  /* 0x0000000001077983 */ /* 0x008ee20000100800 */
[----:B--2---:R-:W-:-:S03]  /*130d0*/  MOV R11, 0x400 ;  /* 0x00000400000b7802 */ /* 0x004fc60000000f00 */
[----:B------:R-:W2:Y:S01]  /*130e0*/  LDL R10, [R1+0x10] ;  /* 0x00001000010a7983 */ /* 0x000ea20000100800 */
[----:B0-----:R-:W0:Y:S01]  /*130f0*/  S2R R12, SR_CgaCtaId ;  /* 0x00000000000c7919 */ /* 0x001e220000008800 */
        /* <DEDUP_REMOVED lines=12> */
[----:B--2---:R-:W-:-:S05]  /*131c0*/  IMAD R9, R9, 0x40, R10 ;  /* 0x0000004009097824 */ /* 0x004fca00078e020a */
[----:B------:R-:W-:-:S07]  /*131d0*/  R2UR UR11, R9 ;  /* 0x00000000090b72ca */ /* 0x000fce00000e0000 */
[----:B------:R-:W-:-:S09]  /*131e0*/  UIADD3 UR8, UR8, 0x22400, URZ ;  /* 0x0002240008087890 */ /* 0x000fd2000fffe03f */
[----:B------:R0:W-:Y:S01]  /*131f0*/  UTMALDG.4D [UR8], [UR4], desc[UR6] ;  /* 0x00000608040075b4 */ /* 0x0001e20008019000 */
[----:B------:R-:W2:Y:S02]  /*13200*/  SYNCS.PHASECHK.TRANS64.TRYWAIT P1, [R2+URZ+0x28c60], R3 ;  /* 0x028c6003020075a7 */ /* 0x000ea4000802017f */
[----:B0-2---:R-:W-:Y:S05]  /*13210*/  @!P1 BRA `(.L_x_3308) ;  /* 0x0000002000c89947 */ /* 0x005fea0003800000 */
.L_x_3394:
[----:B------:R-:W-:Y:S05]  /*13220*/  @P0 BRA `(.L_x_3309) ;  /* 0x00000000001c0947 */ /* 0x000fea0003800000 */
[----:B------:R-:W2:Y:S01]  /*13230*/  S2R R7, SR_TID.X ;  /* 0x0000000000077919 */ /* 0x000ea20000002100 */
[----:B0---4-:R-:W-:-:S04]  /*13240*/  MOV R3, 0x10000 ;  /* 0x0001000000037802 */ /* 0x011fc80000000f00 */
[----:B------:R3:W-:Y:S01]  /*13250*/  SYNCS.ARRIVE.TRANS64 RZ, [R2+URZ+0x28c50], R3 ;  /* 0x028c500302ff79a7 */ /* 0x0007e2000800003f */
[----:B--2---:R-:W-:-:S04]  /*13260*/  LOP3.LUT R7, R7, 0x1f, RZ, 0xc0, !PT ;  /* 0x0000001f07077812 */ /* 0x004fc800078ec0ff */
[----:B------:R-:W-:-:S13]  /*13270*/  ISETP.NE.AND P1, PT, R7, RZ, PT ;  /* 0x000000ff0700720c */ /* 0x000fda0003f25270 */
[----:B---3--:R-:W-:Y:S05]  /*13280*/  @!P1 BRA `(.L_x_3309) ;  /* 0x0000000000049947 */ /* 0x008fea0003800000 */
[----:B------:R-:W-:Y:S01]  /*13290*/  BPT.TRAP 0x1 ;  /* 0x000000040000795c */ /* 0x000fe20000300000 */
.L_x_3309:
[----:B0---4-:R-:W2:Y:S01]  /*132a0*/  LDL R3, [R1] ;  /* 0x0000000001037983 */ /* 0x011ea20000100800 */
        /* <DEDUP_REMOVED lines=52> */
[----:B---3--:R-:W-:Y:S01]  /*135f0*/  NOP ;  /* 0x0000000000007918 */ /* 0x008fe20000000000 */
.L_x_3304:
[----:B------:R-:W-:Y:S05]  /*13600*/  BSYNC B1 ;  /* 0x0000000000017941 */ /* 0x000fea0003800000 */
.L_x_3303:
[C---:B------:R-:W-:Y:S01]  /*13610*/  ISETP.GT.AND P0, PT, R5.reuse, 0x1, PT ;  /* 0x000000010500780c */ /* 0x040fe20003f04270 */
[----:B------:R-:W-:-:S12]  /*13620*/  VIADD R5, R5, 0xfffffffe ;  /* 0xfffffffe05057836 */ /* 0x000fd80000000000 */
[----:B------:R-:W-:Y:S05]  /*13630*/  @P0 BRA `(.L_x_3310) ;  /* 0xffffffec00c80947 */ /* 0x000fea000383ffff */
.L_x_3286:
[----:B------:R-:W-:Y:S05]  /*13640*/  BSYNC B0 ;  /* 0x0000000000007941 */ /* 0x000fea0003800000 */
.L_x_3285:
[----:B------:R-:W3:Y:S01]  /*13650*/  LDL.LU R3, [R1] ;  /* 0x0000000001037983 */ /* 0x000ee20000300800 */
[----:B------:R-:W-:Y:S01]  /*13660*/  BSSY B0, `(.L_x_3311) ;  /* 0x0000016000007945 */ /* 0x000fe20003800000 */
[----:B------:R-:W4:Y:S02]  /*13670*/  S2R R2, SR_TID.X ;  /* 0x0000000000027919 */ /* 0x000f240000002100 */
[----:B----4-:R-:W-:-:S04]  /*13680*/  LOP3.LUT R2, R2, 0x1f, RZ, 0xc0, !PT ;  /* 0x0000001f02027812 */ /* 0x010fc800078ec0ff */
[----:B------:R-:W-:Y:S01]  /*13690*/  ISETP.NE.AND P1, PT, R2, RZ, PT ;  /* 0x000000ff0200720c */ /* 0x000fe20003f25270 */
[----:B---3--:R-:W-:-:S05]  /*136a0*/  VIADD R0, R3, 0x1 ;  /* 0x0000000103007836 */ /* 0x008fca0000000000 */
[----:B------:R-:W-:-:S04]  /*136b0*/  ISETP.NE.AND P0, PT, R0, 0x2, PT ;  /* 0x000000020000780c */ /* 0x000fc80003f05270 */
[----:B------:R-:W-:Y:S02]  /*136c0*/  SEL R2, R0, RZ, P0 ;  /* 0x000000ff00027207 */ /* 0x000fe40000000000 */
[----:B------:R-:W-:-:S03]  /*136d0*/  SEL R0, RZ, 0x1, P0 ;  /* 0x00000001ff007807 */ /* 0x000fc60000000000 */
[----:B------:R3:W-:Y:S01]  /*136e0*/  STL [R1], R2 ;  /* 0x0000000201007387 */ /* 0x0007e20000100800 */
[----:B------:R-:W-:Y:S05]  /*136f0*/  @P1 BRA `(.L_x_3312) ;  /* 0x0000000000301947 */ /* 0x000fea0003800000 */
[----:B------:R-:W4:Y:S01]  /*13700*/  S2R R7, SR_LANEID ;  /* 0x0000000000077919 */ /* 0x000f220000000000 */
[----:B------:R-:W-:Y:S01]  /*13710*/  VOTEU.ANY UR4, UPT, PT ;  /* 0x0000000000047886 */ /* 0x000fe200038e0100 */
[----:B---3--:R-:W3:Y:S01]  /*13720*/  LDC.64 R2, c[0x0][0xc38] ;  /* 0x00030e00ff027b82 */ /* 0x008ee20000000a00 */
[----:B------:R-:W4:Y:S08]  /*13730*/  FLO.U32 R4, UR4 ;  /* 0x0000000400047d00 */ /* 0x000f3000080e0000 */
[----:B------:R-:W3:Y:S01]  /*13740*/  POPC R5, UR4 ;  /* 0x0000000400057d09 */ /* 0x000ee20008000000 */
[----:B----4-:R-:W-:-:S13]  /*13750*/  ISETP.EQ.U32.AND P0, PT, R4, R7, PT ;  /* 0x000000070400720c */ /* 0x010fda0003f02070 */
[----:B---3--:R-:W3:Y:S01]  /*13760*/  @P0 ATOMG.E.ADD.STRONG.GPU PT, R3, desc[UR40][R2.64], R5 ;  /* 0x00000005020309a8 */ /* 0x008ee200081ee1e8 */
[----:B------:R-:W4:Y:S02]  /*13770*/  S2R R6, SR_LTMASK ;  /* 0x0000000000067919 */ /* 0x000f240000003900 */
[----:B----4-:R-:W-:-:S04]  /*13780*/  LOP3.LUT R6, R6, UR4, RZ, 0xc0, !PT ;  /* 0x0000000406067c12 */ /* 0x010fc8000f8ec0ff */
[----:B------:R-:W4:Y:S01]  /*13790*/  POPC R7, R6 ;  /* 0x0000000600077309 */ /* 0x000f220000000000 */
[----:B---3--:R-:W4:Y:S02]  /*137a0*/  SHFL.IDX PT, R4, R3, R4, 0x1f ;  /* 0x00001f0403047589 */ /* 0x008f2400000e0000 */
[----:B----4-:R-:W-:-:S07]  /*137b0*/  IADD3 R16, R4, UR36, R7 ;  /* 0x0000002404107c10 */ /* 0x010fce000fffe007 */
.L_x_3312:
[----:B------:R-:W-:Y:S05]  /*137c0*/  BSYNC B0 ;  /* 0x0000000000007941 */ /* 0x000fea0003800000 */
.L_x_3311:
[----:B---3--:R-:W3:Y:S02]  /*137d0*/  LDL.LU R2, [R1+0x8] ;  /* 0x0000080001027983 */ /* 0x008ee40000300800 */
[----:B---3--:R-:W-:-:S05]  /*137e0*/  LOP3.LUT R2, R2, R0, RZ, 0x3c, !PT ;  /* 0x0000000002027212 */ /* 0x008fca00078e3cff */
[----:B------:R3:W-:Y:S02]  /*137f0*/  STL [R1+0x8], R2 ;  /* 0x0000080201007387 */ /* 0x0007e40000100800 */
.L_x_3268:
[----:B------:R-:W-:Y:S05]  /*13800*/  BSYNC B6 ;  /* 0x0000000000067941 */ /* 0x000fea0003800000 */
.L_x_3266:
[----:B------:R-:W-:-:S03]  /*13810*/  UMOV UR4, 0xffffffff ;  /* 0xffffffff00047882 */ /* 0x000fc60000000000 */
[----:B------:R-:W-:Y:S05]  /*13820*/  BRA.DIV UR4, `(.L_x_3313) ;  /* 0x0000001e04587947 */ /* 0x000fea000b800000 */
[----:B------:R4:W0:Y:S04]  /*13830*/  SHFL.IDX PT, R4, R16, RZ, 0x1f ;  /* 0x00001fff10047589 */ /* 0x00082800000e0000 */
[----:B------:R4:W0:Y:S02]  /*13840*/  SHFL.IDX PT, R6, R16, 0x1, 0x1f ;  /* 0x00201f0010067f89 */ /* 0x00082400000e0000 */
.L_x_3398:
[----:B------:R-:W0:Y:S01]  /*13850*/  S2R R0, SR_TID.X ;  /* 0x0000000000007919 */ /* 0x000e220000002100 */
[----:B------:R-:W-:Y:S01]  /*13860*/  ULDC UR4, c[0x0][0xc14] ;  /* 0x0003050000047ab9 */ /* 0x000fe20000000800 */
[----:B------:R-:W-:Y:S01]  /*13870*/  BSSY B0, `(.L_x_3314) ;  /* 0x000000b000007945 */ /* 0x000fe20003800000 */
[----:B------:R-:W-:Y:S01]  /*13880*/  IMAD.MOV.U32 R17, RZ, RZ, RZ ;  /* 0x000000ffff117224 */ /* 0x000fe200078e00ff */
[----:B01----:R-:W-:Y:S01]  /*13890*/  LOP3.LUT R8, R0, 0x1f, RZ, 0xc0, !PT ;  /* 0x0000001f00087812 */ /* 0x003fe200078ec0ff */
[----:B------:R-:W-:-:S03]  /*138a0*/  IMAD.U32 R0, RZ, RZ, UR4 ;  /* 0x00000004ff007e24 */ /* 0x000fc6000f8e00ff */
[C---:B------:R-:W-:Y:S01]  /*138b0*/  ISETP.NE.AND P0, PT, R8.reuse, 0x1f, PT ;  /* 0x0000001f0800780c */ /* 0x040fe20003f05270 */
[----:B------:R-:W-:-:S05]  /*138c0*/  IMAD.IADD R5, R8, 0x1, R19 ;  /* 0x0000000108057824 */ /* 0x000fca00078e0213 */
[----:B------:R-:W-:-:S13]  /*138d0*/  ISETP.GE.OR P0, PT, R5, R0, !P0 ;  /* 0x000000000500720c */ /* 0x000fda0004706670 */
[----:B------:R-:W-:Y:S05]  /*138e0*/  @P0 BRA `(.L_x_3315) ;  /* 0x00000000000c0947 */ /* 0x000fea0003800000 */
[----:B---3--:R-:W0:Y:S02]  /*138f0*/  LDC.64 R2, c[0x0][0xc58] ;  /* 0x00031600ff027b82 */ /* 0x008e240000000a00 */
[----:B0-----:R-:W-:-:S05]  /*13900*/  IMAD.WIDE R2, R5, 0x4, R2 ;  /* 0x0000000405027825 */ /* 0x001fca00078e0202 */
[----:B------:R0:W5:Y:S02]  /*13910*/  LDG.E R17, desc[UR40][R2.64] ;  /* 0x0000002802117981 */ /* 0x000164000c1e1900 */
.L_x_3315:
[----:B------:R-:W-:Y:S05]  /*13920*/  BSYNC B0 ;  /* 0x0000000000007941 */ /* 0x000fea0003800000 */
.L_x_3314:
        /* <DEDUP_REMOVED lines=11> */
[----:B0-----:R-:W-:-:S05]  /*139e0*/  IMAD.IADD R3, R13, 0x1, R14 ;  /* 0x000000010d037824 */ /* 0x001fca00078e020e */
[----:B------:R-:W0:Y:S02]  /*139f0*/  SHFL.UP PT, R14, R3, 0x4, RZ ;  /* 0x04800000030e7989 */ /* 0x000e2400000e00ff */
[----:B0-----:R-:W-:Y:S02]  /*13a00*/  SEL R14, R14, RZ, P0 ;  /* 0x000000ff0e0e7207 */ /* 0x001fe40000000000 */
[----:B------:R-:W-:Y:S02]  /*13a10*/  ISETP.GE.U32.AND P0, PT, R8, 0x10, PT ;  /* 0x000000100800780c */ /* 0x000fe40003f06070 */
[----:B------:R-:W-:-:S05]  /*13a20*/  IADD3 R5, R3, R14, RZ ;  /* 0x0000000e03057210 */ /* 0x000fca0007ffe0ff */
[----:B------:R-:W0:Y:S02]  /*13a30*/  SHFL.UP PT, R14, R5, 0x8, RZ ;  /* 0x05000000050e7989 */ /* 0x000e2400000e00ff */
[----:B0-----:R-:W-:-:S05]  /*13a40*/  SEL R14, R14, RZ, P1 ;  /* 0x000000ff0e0e7207 */ /* 0x001fca0000800000 */
[----:B------:R-:W-:-:S05]  /*13a50*/  IMAD.IADD R7, R5, 0x1, R14 ;  /* 0x0000000105077824 */ /* 0x000fca00078e020e */
[----:B------:R-:W3:Y:S02]  /*13a60*/  SHFL.UP PT, R14, R7, 0x10, RZ ;  /* 0x06000000070e7989 */ /* 0x000ee400000e00ff */
[----:B---3--:R-:W-:-:S05]  /*13a70*/  SEL R2, R14, RZ, P0 ;  /* 0x000000ff0e027207 */ /* 0x008fca0000000000 */
[----:B------:R-:W-:-:S05]  /*13a80*/  IMAD.IADD R2, R7, 0x1, R2 ;  /* 0x0000000107027824 */ /* 0x000fca00078e0202 */
[----:B------:R0:W1:Y:S02]  /*13a90*/  SHFL.IDX PT, R14, R2, 0x1f, 0x1f ;  /* 0x03e01f00020e7f89 */ /* 0x00006400000e0000 */
.L_x_3406:
[----:B------:R-:W-:Y:S02]  /*13aa0*/  ULDC UR4, c[0x0][0xc10] ;  /* 0x0003040000047ab9 */ /* 0x000fe40000000800 */
[----:B----4-:R-:W-:-:S04]  /*13ab0*/  IMAD.U32 R16, RZ, RZ, UR4 ;  /* 0x00000004ff107e24 */ /* 0x010fc8000f8e00ff */
[----:B-1----:R-:W-:-:S04]  /*13ac0*/  IMAD R3, R14, R16, RZ ;  /* 0x000000100e037224 */ /* 0x002fc800078e02ff */
[----:B------:R-:W-:-:S05]  /*13ad0*/  IMAD.IADD R6, R6, 0x1, R3 ;  /* 0x0000000106067824 */ /* 0x000fca00078e0203 */
[----:B------:R-:W-:-:S13]  /*13ae0*/  ISETP.GT.AND P0, PT, R6, R4, PT ;  /* 0x000000040600720c */ /* 0x000fda0003f04270 */
[----:B------:R-:W-:Y:S05]  /*13af0*/  @P0 BRA `(.L_x_3317) ;  /* 0x0000000000b40947 */ /* 0x000fea0003800000 */
[----:B------:R-:W1:Y:S02]  /*13b00*/  LDC R0, c[0x0][0xc14] ;  /* 0x00030500ff007b82 */ /* 0x000e640000000800 */
.L_x_3322:
        /* <DEDUP_REMOVED lines=14> */
.L_x_3320:
[----:B------:R-:W-:Y:S05]  /*13bf0*/  BSYNC B0 ;  /* 0x0000000000007941 */ /* 0x000fea0003800000 */
.L_x_3319:
        /* <DEDUP_REMOVED lines=10> */
[----:B------:R-:W-:Y:S02]  /*13ca0*/  ISETP.GE.U32.AND P1, PT, R8, 0x8, PT ;  /* 0x000000080800780c */ /* 0x000fe40003f26070 */
[----:B0-----:R-:W-:-:S05]  /*13cb0*/  IADD3 R3, R13, R14, RZ ;  /* 0x0000000e0d037210 */ /* 0x001fca0007ffe0ff */
        /* <DEDUP_REMOVED lines=11> */
.L_x_3414:
[----:B------:R-:W-:Y:S02]  /*13d70*/  ULDC UR4, c[0x0][0xc10] ;  /* 0x0003040000047ab9 */ /* 0x000fe40000000800 */
[----:B------:R-:W-:-:S04]  /*13d80*/  IMAD.U32 R16, RZ, RZ, UR4 ;  /* 0x00000004ff107e24 */ /* 0x000fc8000f8e00ff */
[----:B-1----:R-:W-:-:S04]  /*13d90*/  IMAD R3, R14, R16, RZ ;  /* 0x000000100e037224 */ /* 0x002fc800078e02ff */
[----:B------:R-:W-:-:S05]  /*13da0*/  IMAD.IADD R6, R3, 0x1, R6 ;  /* 0x0000000103067824 */ /* 0x000fca00078e0206 */
[----:B------:R-:W-:-:S13]  /*13db0*/  ISETP.GT.AND P0, PT, R6, R4, PT ;  /* 0x000000040600720c */ /* 0x000fda0003f04270 */
[----:B------:R-:W-:Y:S05]  /*13dc0*/  @!P0 BRA `(.L_x_3322) ;  /* 0xfffffffc00508947 */ /* 0x000fea000383ffff */
.L_x_3317:
[----:B------:R-:W-:Y:S01]  /*13dd0*/  IMAD.IADD R6, R6, 0x1, -R3 ;  /* 0x0000000106067824 */ /* 0x000fe200078e0a03 */
[----:B------:R-:W-:-:S03]  /*13de0*/  UMOV UR4, 0xffffffff ;  /* 0xffffffff00047882 */ /* 0x000fc60000000000 */
[----:B------:R-:W-:-:S05]  /*13df0*/  IMAD R3, R2, R16, R6 ;  /* 0x0000001002037224 */ /* 0x000fca00078e0206 */
[----:B------:R-:W-:Y:S01]  /*13e00*/  ISETP.GT.AND P6, PT, R3, R4, PT ;  /* 0x000000040300720c */ /* 0x000fe20003fc4270 */
[----:B------:R-:W-:-:S12]  /*13e10*/  BRA.DIV UR4, `(.L_x_3323) ;  /* 0x0000001e04c87947 */ /* 0x000fd8000b800000 */
[----:B------:R-:W-:-:S04]  /*13e20*/  VOTE.ANY R3, PT, !P6 ;  /* 0x0000000000037806 */ /* 0x000fc800070e0100 */
[----:B------:R-:W1:Y:S02]  /*13e30*/  POPC R5, R3 ;  /* 0x0000000300057309 */ /* 0x000e640000000000 */
[----:B-1----:R1:W3:Y:S02]  /*13e40*/  SHFL.IDX PT, R17, R17, R5, 0x1f ;  /* 0x00001f0511117589 */ /* 0x0022e400000e0000 */
.L_x_3418:
[----:B------:R-:W-:Y:S01]  /*13e50*/  ISETP.NE.AND P0, PT, R3, RZ, PT ;  /* 0x000000ff0300720c */ /* 0x000fe20003f05270 */
[----:B------:R-:W-:-:S12]  /*13e60*/  IMAD.MOV.U32 R14, RZ, RZ, RZ ;  /* 0x000000ffff0e7224 */ /* 0x000fd800078e00ff */
[----:B------:R-:W-:Y:S05]  /*13e70*/  @!P0 BRA `(.L_x_3324) ;  /* 0x0000000000108947 */ /* 0x000fea0003800000 */
[----:B------:R-:W-:Y:S01]  /*13e80*/  UMOV UR4, 0xffffffff ;  /* 0xffffffff00047882 */ /* 0x000fe20000000000 */
[----:B------:R-:W-:Y:S02]  /*13e90*/  VIADD R12, R5, 0xffffffff ;  /* 0xffffffff050c7836 */ /* 0x000fe40000000000 */
[----:B------:R-:W-:Y:S05]  /*13ea0*/  BRA.DIV UR4, `(.L_x_3325) ;  /* 0x0000001e04ec7947 */ /* 0x000fea000b800000 */
[----:B------:R4:W0:Y:S02]  /*13eb0*/  SHFL.IDX PT, R14, R2, R12, 0x1f ;  /* 0x00001f0c020e7589 */ /* 0x00082400000e0000 */
.L_x_3324:
[----:B0-----:R-:W-:Y:S01]  /*13ec0*/  IMAD R16, R14, R16, R6 ;  /* 0x000000100e107224 */ /* 0x001fe200078e0206 */
[----:B---3--:R-:W-:Y:S01]  /*13ed0*/  IABS R6, R17 ;  /* 0x0000001100067213 */ /* 0x008fe20000000000 */
[----:B----4-:R-:W-:Y:S02]  /*13ee0*/  IMAD.MOV.U32 R2, RZ, RZ, RZ ;  /* 0x000000ffff027224 */ /* 0x010fe400078e00ff */
[----:B------:R-:W-:Y:S01]  /*13ef0*/  IMAD.IADD R19, R5, 0x1, R19 ;  /* 0x0000000105137824 */ /* 0x000fe200078e0213 */
[----:B------:R-:W0:Y:S08]  /*13f00*/  I2F.RP R7, R6 ;  /* 0x0000000600077306 */ /* 0x000e300000209400 */
[----:B0-----:R-:W0:Y:S02]  /*13f10*/  MUFU.RCP R7, R7 ;  /* 0x0000000700077308 */ /* 0x001e240000001000 */
[----:B0-----:R-:W-:-:S06]  /*13f20*/  IADD3 R8, R7, 0xffffffe, RZ ;  /* 0x0ffffffe07087810 */ /* 0x001fcc0007ffe0ff */
[----:B------:R-:W0:Y:S02]  /*13f30*/  F2I.FTZ.U32.TRUNC.NTZ R3, R8 ;  /* 0x0000000800037305 */ /* 0x000e24000021f000 */
[----:B0-----:R-:W-:-:S04]  /*13f40*/  IMAD.MOV R9, RZ, RZ, -R3 ;  /* 0x000000ffff097224 */ /* 0x001fc800078e0a03 */
[----:B------:R-:W-:-:S04]  /*13f50*/  IMAD R9, R9, R6, RZ ;  /* 0x0000000609097224 */ /* 0x000fc800078e02ff */
        /* <DEDUP_REMOVED lines=16> */
[----:B------:R-:W-:-:S04]  /*14060*/  @!P0 LOP3.LUT R3, RZ, R17, RZ, 0x33, !PT ;  /* 0x00000011ff038212 */ /* 0x000fc800078e33ff */
[----:B------:R-:W-:Y:S01]  /*14070*/  IADD3 R4, -R3, RZ, RZ ;  /* 0x000000ff03047210 */ /* 0x000fe20007ffe1ff */
[----:B------:R-:W-:-:S04]  /*14080*/  IMAD.MOV.U32 R18, RZ, RZ, R3 ;  /* 0x000000ffff127224 */ /* 0x000fc800078e0003 */
[----:B------:R-:W-:Y:S01]  /*14090*/  IMAD R17, R17, R4, R2 ;  /* 0x0000000411117224 */ /* 0x000fe200078e0202 */
[----:B------:R-:W-:Y:S06]  /*140a0*/  BRA `(.L_x_3326) ;  /* 0x00000000001c7947 */ /* 0x000fec0003800000 */
.L_x_3318:
[----:B------:R-:W-:Y:S01]  /*140b0*/  UMOV UR4, URZ ;  /* 0x0000003f00047c82 */ /* 0x000fe20008000000 */
[----:B------:R-:W-:Y:S01]  /*140c0*/  UMOV UR5, URZ ;  /* 0x0000003f00057c82 */ /* 0x000fe20008000000 */
[----:B------:R-:W-:Y:S01]  /*140d0*/  ULDC UR6, c[0x0][0xc14] ;  /* 0x0003050000067ab9 */ /* 0x000fe20000000800 */
[----:B------:R-:W-:Y:S02]  /*140e0*/  IMAD.MOV.U32 R16, RZ, RZ, R4 ;  /* 0x000000ffff107224 */ /* 0x000fe400078e0004 */
[----:B------:R-:W-:Y:S02]  /*140f0*/  IMAD.U32 R17, RZ, RZ, UR4 ;  /* 0x00000004ff117e24 */ /* 0x000fe4000f8e00ff */
[----:B------:R-:W-:Y:S02]  /*14100*/  IMAD.U32 R18, RZ, RZ, UR5 ;  /* 0x00000005ff127e24 */ /* 0x000fe4000f8e00ff */
[----:B------:R-:W-:-:S07]  /*14110*/  IMAD.U32 R19, RZ, RZ, UR6 ;  /* 0x00000006ff137e24 */ /* 0x000fce000f8e00ff */
.L_x_3326:
        /* <DEDUP_REMOVED lines=12> */
.L_x_3245:
[----:B0-----:R-:W4:Y:S01]  /*141e0*/  LDL.LU R0, [R1+0x28] ;  /* 0x0000280001007983 */ /* 0x001f220000300800 */
[----:B------:R-:W-:Y:S01]  /*141f0*/  BSSY B0, `(.L_x_3328) ;  /* 0x000000b000007945 */ /* 0x000fe20003800000 */
[----:B-1----:R-:W0:Y:S01]  /*14200*/  S2R R5, SR_CgaCtaId ;  /* 0x0000000000057919 */ /* 0x002e220000008800 */
[----:B----4-:R-:W-:-:S05]  /*14210*/  VIADD R0, R0, 0x1 ;  /* 0x0000000100007836 */ /* 0x010fca0000000000 */
[----:B---3--:R-:W-:-:S04]  /*14220*/  LEA.HI R2, R0, R0, RZ, 0x1 ;  /* 0x0000000000027211 */ /* 0x008fc800078f08ff */
[----:B------:R-:W-:-:S05]  /*14230*/  LOP3.LUT R3, R2, 0xfffffffe, RZ, 0xc0, !PT ;  /* 0xfffffffe02037812 */ /* 0x000fca00078ec0ff */
[----:B------:R-:W-:Y:S01]  /*14240*/  IMAD.IADD R3, R0, 0x1, -R3 ;  /* 0x0000000100037824 */ /* 0x000fe200078e0a03 */
[----:B------:R-:W-:-:S04]  /*14250*/  MOV R0, 0x400 ;  /* 0x0000040000007802 */ /* 0x000fc80000000f00 */
[----:B0-----:R-:W-:Y:S02]  /*14260*/  LEA R0, R5, R0, 0x18 ;  /* 0x0000000005007211 */ /* 0x001fe400078ec0ff */
[----:B------:R-:W-:-:S04]  /*14270*/  SHF.L.U32 R3, R3, 0x1f, RZ ;  /* 0x0000001f03037819 */ /* 0x000fc800000006ff */
[----:B------:R-:W0:Y:S02]  /*14280*/  SYNCS.PHASECHK.TRANS64.TRYWAIT P0, [R0+URZ+0x28c20], R3 ;  /* 0x028c2003000075a7 */ /* 0x000e24000800017f */
[----:B0-----:R-:W-:Y:S05]  /*14290*/  @!P0 BRA `(.L_x_3329) ;  /* 0x0000001c00148947 */ /* 0x001fea0003800000 */
.L_x_3421:
[----:B------:R-:W-:Y:S05]  /*142a0*/  BSYNC B0 ;  /* 0x0000000000007941 */ /* 0x000fea0003800000 */
.L_x_3328:
[----:B------:R-:W-:-:S03]  /*142b0*/  UMOV UR4, 0xffffffff ;  /* 0xffffffff00047882 */ /* 0x000fc60000000000 */
[----:B------:R-:W-:Y:S05]  /*142c0*/  BRA.DIV UR4, `(.L_x_3330) ;  /* 0x0000001e041c7947 */ /* 0x000fea000b800000 */
[----:B------:R-:W1:Y:S02]  /*142d0*/  S2R R2, SR_TID.X ;  /* 0x0000000000027919 */ /* 0x000e640000002100 */
[----:B-1----:R-:W-:-:S04]  /*142e0*/  SHF.R.U32.HI R2, RZ, 0x5, R2 ;  /* 0x00000005ff027819 */ /* 0x002fc80000011602 */
[----:B------:R-:W-:-:S05]  /*142f0*/  LOP3.LUT R2, R2, 0x3, RZ, 0xc0, !PT ;  /* 0x0000000302027812 */ /* 0x000fca00078ec0ff */
[----:B------:R1:W3:Y:S02]  /*14300*/  SHFL.IDX PT, R14, R2, RZ, 0x1f ;  /* 0x00001fff020e7589 */ /* 0x0002e400000e0000 */
.L_x_3424:
[----:B---3--:R-:W-:-:S13]  /*14310*/  ISETP.NE.AND P0, PT, R14, RZ, PT ;  /* 0x000000ff0e00720c */ /* 0x008fda0003f05270 */
[----:B------:R-:W-:Y:S05]  /*14320*/  @P0 BRA `(.L_x_3114) ;  /* 0x0000000000940947 */ /* 0x000fea0003800000 */
[----:B------:R-:W-:-:S03]  /*14330*/  UMOV UR4, 0xffffffff ;  /* 0xffffffff00047882 */ /* 0x000fc60000000000 */
[----:B------:R-:W-:Y:S05]  /*14340*/  BRA.DIV UR4, `(.L_x_3331) ;  /* 0x0000001e04307947 */ /* 0x000fea000b800000 */
[----:B------:R-:W-:-:S13]  /*14350*/  ELECT P6, URZ, PT ;  /* 0x00000000003f782f */ /* 0x000fda00038c0000 */
.L_x_3427:
[----:B------:R-:W-:Y:S05]  /*14360*/  @!P6 BRA `(.L_x_3114) ;  /* 0x000000000084e947 */ /* 0x000fea0003800000 */
[----:B-1----:R-:W3:Y:S02]  /*14370*/  LDL.LU R2, [R1+0x38] ;  /* 0x0000380001027983 */ /* 0x002ee40000300800 */
[----:B---3--:R-:W-:-:S04]  /*14380*/  LOP3.LUT R2, R2, 0x2, RZ, 0xfc, !PT ;  /* 0x0000000202027812 */ /* 0x008fc800078efcff */
[----:B------:R-:W-:-:S13]  /*14390*/  ISETP.NE.AND P2, PT, R2, 0x3, PT ;  /* 0x000000030200780c */ /* 0x000fda0003f45270 */
[----:B------:R-:W-:Y:S05]  /*143a0*/  @!P2 BRA `(.L_x_3332) ;  /* 0x000000000004a947 */ /* 0x000fea0003800000 */
[----:B------:R-:W-:Y:S01]  /*143b0*/  BPT.TRAP 0x1 ;  /* 0x000000040000795c */ /* 0x000fe20000300000 */
.L_x_3332:
[----:B0-----:R-:W3:Y:S04]  /*143c0*/  LDL R3, [R1] ;  /* 0x0000000001037983 */ /* 0x001ee80000100800 */
[----:B------:R-:W4:Y:S01]  /*143d0*/  LDL.LU R7, [R1+0x8] ;  /* 0x0000080001077983 */ /* 0x000f220000300800 */
[----:B------:R-:W-:-:S05]  /*143e0*/  IADD3 R2, R0, 0x28c40, RZ ;  /* 0x00028c4000027810 */ /* 0x000fca0007ffe0ff */
[C---:B---3--:R-:W-:Y:S02]  /*143f0*/  IMAD R6, R3.reuse, 0x8, R2 ;  /* 0x0000000803067824 */ /* 0x048fe400078e0202 */
[----:B------:R-:W-:Y:S01]  /*14400*/  VIADD R3, R3, 0x1 ;  /* 0x0000000103037836 */ /* 0x000fe20000000000 */
[----:B----4-:R-:W-:-:S04]  /*14410*/  SHF.L.U32 R5, R7, 0x1f, RZ ;  /* 0x0000001f07057819 */ /* 0x010fc800000006ff */
        /* <DEDUP_REMOVED lines=8> */
.L_x_3428:
[----:B------:R-:W1:Y:S02]  /*144a0*/  SYNCS.PHASECHK.TRANS64.TRYWAIT P0, [R7+URZ], R2 ;  /* 0x00000002070075a7 */ /* 0x000e64000800017f */
[----:B-1----:R-:W-:Y:S05]  /*144b0*/  @!P0 BRA `(.L_x_3334) ;  /* 0x0000001c00088947 */ /* 0x002fea0003800000 */
.L_x_3429:
[----:B------:R-:W-:Y:S05]  /*144c0*/  @!P2 BRA `(.L_x_3335) ;  /* 0x000000000004a947 */ /* 0x000fea0003800000 */
[----:B------:R-:W-:Y:S01]  /*144d0*/  BPT.TRAP 0x1 ;  /* 0x000000040000795c */ /* 0x000fe20000300000 */
.L_x_3335:
[----:B------:R-:W3:Y:S01]  /*144e0*/  LDL.LU R4, [R1] ;  /* 0x0000000001047983 */ /* 0x000ee20000300800 */
[----:B------:R-:W-:-:S04]  /*144f0*/  VIADD R0, R0, 0x28c60 ;  /* 0x00028c6000007836 */ /* 0x000fc80000000000 */
[----:B---3--:R-:W-:-:S04]  /*14500*/  IMAD R4, R4, 0x8, R0 ;  /* 0x0000000804047824 */ /* 0x008fc800078e0200 */
[----:B------:R-:W3:Y:S02]  /*14510*/  SYNCS.PHASECHK.TRANS64.TRYWAIT P0, [R4+URZ], R5 ;  /* 0x00000005040075a7 */ /* 0x000ee4000800017f */
[----:B---3--:R-:W-:Y:S05]  /*14520*/  @!P0 BRA `(.L_x_3336) ;  /* 0x0000001c00008947 */ /* 0x008fea0003800000 */
.L_x_3430:
[----:B------:R-:W-:-:S07]  /*14530*/  IMAD R3, R3, 0x8, R0 ;  /* 0x0000000803037824 */ /* 0x000fce00078e0200 */
.L_x_3337:
[----:B----4-:R4:W0:Y:S02]  /*14540*/  SYNCS.PHASECHK.TRANS64.TRYWAIT P0, [R3+URZ], R2 ;  /* 0x00000002030075a7 */ /* 0x010824000800017f */
[----:B0-----:R-:W-:Y:S05]  /*14550*/  @!P0 NANOSLEEP.SYNCS 0x989680 ;  /* 0x009896800000895d */ /* 0x001fea0003900000 */
[----:B------:R-:W0:Y:S02]  /*14560*/  @!P0 SYNCS.PHASECHK.TRANS64 P0, [R3+URZ], R2 ;  /* 0x00000002030085a7 */ /* 0x000e24000800007f */
[----:B0-----:R-:W-:Y:S05]  /*14570*/  @!P0 BRA `(.L_x_3337) ;  /* 0xfffffffc00f08947 */ /* 0x001fea000383ffff */
.L_x_3114:
[----:B------:R-:W-:Y:S05]  /*14580*/  BSYNC B8 ;  /* 0x0000000000087941 */ /* 0x000fea0003800000 */
.L_x_3111:
[----:B------:R-:W-:Y:S05]  /*14590*/  EXIT ;  /* 0x000000000000794d */ /* 0x000fea0003800000 */
.L_x_3130:
[----:B0-----:R0:W1:Y:S02]  /*145a0*/  SYNCS.PHASECHK.TRANS64.TRYWAIT P5, [R74+URZ+0x28c90], R59 ;  /* 0x028c903b4a0075a7 */ /* 0x00106400080a017f */
[----:B-1----:R-:W-:Y:S05]  /*145b0*/  @!P5 NANOSLEEP.SYNCS 0x989680 ;  /* 0x009896800000d95d */ /* 0x002fea0003900000 */
[----:B------:R-:W1:Y:S02]  /*145c0*/  @!P5 SYNCS.PHASECHK.TRANS64 P5, [R74+URZ+0x28c90], R59 ;  /* 0x028c903b4a00d5a7 */ /* 0x000e6400080a007f */
[----:B-1----:R-:W-:Y:S05]  /*145d0*/  @!P5 BRA `(.L_x_3130) ;  /* 0xfffffffc00f0d947 */ /* 0x002fea000383ffff */
[----:B------:R-:W-:Y:S05]  /*145e0*/  BRA `(.L_x_3338) ;  /* 0xfffffee000147947 */ /* 0x000fea000383ffff */
.L_x_3140:
[----:B0-----:R0:W1:Y:S02]  /*145f0*/  SYNCS.PHASECHK.TRANS64.TRYWAIT P5, [R74+URZ+0x28c90], R59 ;  /* 0x028c903b4a0075a7 */ /* 0x00106400080a017f */
[----:B-1----:R-:W-:Y:S05]  /*14600*/  @!P5 NANOSLEEP.SYNCS 0x989680 ;  /* 0x009896800000d95d */ /* 0x002fea0003900000 */
[----:B------:R-:W1:Y:S02]  /*14610*/  @!P5 SYNCS.PHASECHK.TRANS64 P5, [R74+URZ+0x28c90], R59 ;  /* 0x028c903b4a00d5a7 */ /* 0x000e6400080a007f */
[----:B-1----:R-:W-:Y:S05]  /*14620*/  @!P5 BRA `(.L_x_3140) ;  /* 0xfffffffc00f0d947 */ /* 0x002fea000383ffff */
[----:B------:R-:W-:Y:S05]  /*14630*/  BRA `(.L_x_3339) ;  /* 0xfffffee8008c7947 */ /* 0x000fea000383ffff */
.L_x_3145:
[----:B0-----:R0:W1:Y:S02]  /*14640*/  SYNCS.PHASECHK.TRANS64.TRYWAIT P5, [R74+URZ+0x28c90], R59 ;  /* 0x028c903b4a0075a7 */ /* 0x00106400080a017f */
[----:B-1----:R-:W-:Y:S05]  /*14650*/  @!P5 NANOSLEEP.SYNCS 0x989680 ;  /* 0x009896800000d95d */ /* 0x002fea0003900000 */
[----:B------:R-:W1:Y:S02]  /*14660*/  @!P5 SYNCS.PHASECHK.TRANS64 P5, [R74+URZ+0x28c90], R59 ;  /* 0x028c903b4a00d5a7 */ /* 0x000e6400080a007f */
[----:B-1----:R-:W-:Y:S05]  /*14670*/  @!P5 BRA `(.L_x_3145) ;  /* 0xfffffffc00f0d947 */ /* 0x002fea000383ffff */
[----:B------:R-:W-:Y:S05]  /*14680*/  BRA `(.L_x_3340) ;  /* 0xfffffef000c07947 */ /* 0x000fea000383ffff */
.L_x_3149:
[----:B----4-:R4:W0:Y:S02]  /*14690*/  SYNCS.PHASECHK.TRANS64.TRYWAIT P0, [R74+URZ+0x28cb0], R59 ;  /* 0x028cb03b4a0075a7 */ /* 0x010824000800017f */
[----:B0-----:R-:W-:Y:S05]  /*146a0*/  @!P0 NANOSLEEP.SYNCS 0x989680 ;  /* 0x009896800000895d */ /* 0x001fea0003900000 */
[----:B------:R-:W0:Y:S02]  /*146b0*/  @!P0 SYNCS.PHASECHK.TRANS64 P0, [R74+URZ+0x28cb0], R59 ;  /* 0x028cb03b4a0085a7 */ /* 0x000e24000800007f */
[----:B0-----:R-:W-:Y:S05]  /*146c0*/  @!P0 BRA `(.L_x_3149) ;  /* 0xfffffffc00f08947 */ /* 0x001fea000383ffff */
[----:B------:R-:W-:Y:S05]  /*146d0*/  BRA `(.L_x_3341) ;  /* 0xfffffef400387947 */ /* 0x000fea000383ffff */
.L_x_3160:
[----:B0-----:R0:W1:Y:S02]  /*146e0*/  SYNCS.PHASECHK.TRANS64.TRYWAIT P0, [R8+URZ+0x28c50], R3 ;  /* 0x028c5003080075a7 */ /* 0x001064000800017f */
[----:B-1----:R-:W-:Y:S05]  /*146f0*/  @!P0 NANOSLEEP.SYNCS 0x989680 ;  /* 0x009896800000895d */ /* 0x002fea0003900000 */
[----:B------:R-:W1:Y:S02]  /*14700*/  @!P0 SYNCS.PHASECHK.TRANS64 P0, [R8+URZ+0x28c50], R3 ;  /* 0x028c5003080085a7 */ /* 0x000e64000800007f */
[----:B-1----:R-:W-:Y:S05]  /*14710*/  @!P0 BRA `(.L_x_3160) ;  /* 0xfffffffc00f08947 */ /* 0x002fea000383ffff */
[----:B------:R-:W-:Y:S05]  /*14720*/  BRA `(.L_x_3342) ;  /* 0xffffff00005c7947 */ /* 0x000fea000383ffff */
.L_x_3167:
[----:B-1----:R1:W2:Y:S02]  /*14730*/  SYNCS.PHASECHK.TRANS64.TRYWAIT P0, [R0+URZ+0x28c50], R3 ;  /* 0x028c5003000075a7 */ /* 0x0022a4000800017f */
[----:B--2---:R-:W-:Y:S05]  /*14740*/  @!P0 NANOSLEEP.SYNCS 0x989680 ;  /* 0x009896800000895d */ /* 0x004fea0003900000 */
[----:B------:R-:W2:Y:S02]  /*14750*/  @!P0 SYNCS.PHASECHK.TRANS64 P0, [R0+URZ+0x28c50], R3 ;  /* 0x028c5003000085a7 */ /* 0x000ea4000800007f */
[----:B--2---:R-:W-:Y:S05]  /*14760*/  @!P0 BRA `(.L_x_3167) ;  /* 0xfffffffc00f08947 */ /* 0x004fea000383ffff */
[----:B------:R-:W-:Y:S05]  /*14770*/  BRA `(.L_x_3166) ;  /* 0xffffff0c00887947 */ /* 0x000fea000383ffff */
.L_x_3182:
[----:B------:R-:W-:Y:S01]  /*14780*/  BSSY B1, `(.L_x_3343) ;  /* 0x0000008000017945 */ /* 0x000fe20003800000 */
[----:B------:R-:W-:Y:S01]  /*14790*/  IMAD.MOV.U32 R13, RZ, RZ, R26 ;  /* 0x000000ffff0d7224 */ /* 0x000fe200078e001a */
[----:B------:R-:W-:Y:S01]  /*147a0*/  MOV R11, 0x1c1f ;  /* 0x00001c1f000b7802 */ /* 0x000fe20000000f00 */
[----:B------:R-:W-:Y:S02]  /*147b0*/  IMAD.MOV.U32 R12, RZ, RZ, RZ ;  /* 0x000000ffff0c7224 */ /* 0x000fe400078e00ff */
[----:B------:R-:W-:-:S07]  /*147c0*/  IMAD.MOV.U32 R15, RZ, RZ, -0x1 ;  /* 0xffffffffff0f7424 */ /* 0x000fce00078e00ff */
[----:B------:R-:W-:Y:S05]  /*147d0*/  WARPSYNC.COLLECTIVE R15, `(.L_x_3344) ;  /* 0x000000000f087348 */ /* 0x000fea0003c00000 */
[----:B------:R0:W1:Y:S02]  /*147e0*/  SHFL.IDX P6, R14, R13, R12, R11 ;  /* 0x0000000c0d0e7389 */ /* 0x00006400000c000b */
[----:B01----:R-:W-:Y:S01]  /*147f0*/  ENDCOLLECTIVE ;  /* 0x000000000000791b */ /* 0x003fe20003800000 */
.L_x_3344:
[----:B------:R-:W-:Y:S05]  /*14800*/  BSYNC B1 ;  /* 0x0000000000017941 */ /* 0x000fea0003800000 */
.L_x_3343:
[----:B------:R-:W-:Y:S05]  /*14810*/  BRA `(.L_x_3345) ;  /* 0xffffff2000ac7947 */ /* 0x000fea000383ffff */
.L_x_3183:
        /* <DEDUP_REMOVED lines=8> */
.L_x_3347:
[----:B------:R-:W-:Y:S05]  /*148a0*/  BSYNC B1 ;  /* 0x0000000000017941 */ /* 0x000fea0003800000 */
.L_x_3346:
[----:B------:R-:W-:Y:S05]  /*148b0*/  BRA `(.L_x_3348) ;  /* 0xffffff2000907947 */ /* 0x000fea000383ffff */
.L_x_3184:
[----:B------:R-:W-:Y:S01]  /*148c0*/  BSSY B1, `(.L_x_3349) ;  /* 0x0000008000017945 */ /* 0x000fe20003800000 */
[----:B------:R-:W-:Y:S01]  /*148d0*/  IMAD.MOV.U32 R13, RZ, RZ, R28 ;  /* 0x000000ffff0d7224 */ /* 0x000fe200078e001c */
[----:B------:R-:W-:Y:S01]  /*148e0*/  MOV R15, 0xffffffff ;  /* 0xffffffff000f7802 */ /* 0x000fe20000000f00 */
[----:B------:R-:W-:Y:S02]  /*148f0*/  IMAD.MOV.U32 R12, RZ, RZ, RZ ;  /* 0x000000ffff0c7224 */ /* 0x000fe400078e00ff */
[----:B------:R-:W-:-:S07]  /*14900*/  IMAD.MOV.U32 R11, RZ, RZ, 0x1c1f ;  /* 0x00001c1fff0b7424 */ /* 0x000fce00078e00ff */
[----:B------:R-:W-:Y:S05]  /*14910*/  WARPSYNC.COLLECTIVE R15, `(.L_x_3350) ;  /* 0x000000000f087348 */ /* 0x000fea0003c00000 */
[----:B------:R0:W1:Y:S02]  /*14920*/  SHFL.IDX P6, R14, R13, R12, R11 ;  /* 0x0000000c0d0e7389 */ /* 0x00006400000c000b */
[----:B01----:R-:W-:Y:S01]  /*14930*/  ENDCOLLECTIVE ;  /* 0x000000000000791b */ /* 0x003fe20003800000 */
.L_x_3350:
[----:B------:R-:W-:Y:S05]  /*14940*/  BSYNC B1 ;  /* 0x0000000000017941 */ /* 0x000fea0003800000 */
.L_x_3349:
[----:B------:R-:W-:Y:S05]  /*14950*/  BRA `(.L_x_3351) ;  /* 0xffffff2000747947 */ /* 0x000fea000383ffff */
.L_x_3185:
        /* <DEDUP_REMOVED lines=8> */
.L_x_3353:
[----:B------:R-:W-:Y:S05]  /*149e0*/  BSYNC B1 ;  /* 0x0000000000017941 */ /* 0x000fea0003800000 */
.L_x_3352:
[----:B------:R-:W-:Y:S05]  /*149f0*/  BRA `(.L_x_3354) ;  /* 0xffffff2000587947 */ /* 0x000fea000383ffff */
.L_x_3187:
[----:B0-----:R0:W1:Y:S02]  /*14a00*/  SYNCS.PHASECHK.TRANS64.TRYWAIT P0, [R2+URZ+0x28c00], R7 ;  /* 0x028c0007020075a7 */ /* 0x001064000800017f */
[----:B-1----:R-:W-:Y:S05]  /*14a10*/  @!P0 NANOSLEEP.SYNCS 0x989680 ;  /* 0x009896800000895d */ /* 0x002fea0003900000 */
[----:B------:R-:W1:Y:S02]  /*14a20*/  @!P0 SYNCS.PHASECHK.TRANS64 P0, [R2+URZ+0x28c00], R7 ;  /* 0x028c0007020085a7 */ /* 0x000e64000800007f */
[----:B-1----:R-:W-:Y:S05]  /*14a30*/  @!P0 BRA `(.L_x_3187) ;  /* 0xfffffffc00f08947 */ /* 0x002fea000383ffff */
[----:B------:R-:W-:Y:S05]  /*14a40*/  BRA `(.L_x_3355) ;  /* 0xffffff2000b87947 */ /* 0x000fea000383ffff */
.L_x_3195:
[----:B------:R-:W-:Y:S01]  /*14a50*/  BSSY B1, `(.L_x_3356) ;  /* 0x0000008000017945 */ /* 0x000fe20003800000 */
[----:B------:R-:W-:Y:S02]  /*14a60*/  IMAD.MOV.U32 R13, RZ, RZ, R26 ;  /* 0x000000ffff0d7224 */ /* 0x000fe400078e001a */
[----:B------:R-:W-:Y:S02]  /*14a70*/  IMAD.MOV.U32 R12, RZ, RZ, RZ ;  /* 0x000000ffff0c7224 */ /* 0x000fe400078e00ff */
[----:B------:R-:W-:Y:S02]  /*14a80*/  IMAD.MOV.U32 R11, RZ, RZ, 0x1c1f ;  /* 0x00001c1fff0b7424 */ /* 0x000fe400078e00ff */
[----:B------:R-:W-:-:S07]  /*14a90*/  IMAD.MOV.U32 R15, RZ, RZ, -0x1 ;  /* 0xffffffffff0f7424 */ /* 0x000fce00078e00ff */
[----:B0----5:R-:W-:Y:S05]  /*14aa0*/  WARPSYNC.COLLECTIVE R15, `(.L_x_3357) ;  /* 0x000000000f087348 */ /* 0x021fea0003c00000 */
[----:B------:R1:W2:Y:S02]  /*14ab0*/  SHFL.IDX P6, R14, R13, R12, R11 ;  /* 0x0000000c0d0e7389 */ /* 0x0002a400000c000b */
[----:B012--5:R-:W-:Y:S01]  /*14ac0*/  ENDCOLLECTIVE ;  /* 0x000000000000791b */ /* 0x027fe20003800000 */
.L_x_3357:
[----:B------:R-:W-:Y:S05]  /*14ad0*/  BSYNC B1 ;  /* 0x0000000000017941 */ /* 0x000fea0003800000 */
.L_x_3356:
[----:B------:R-:W-:Y:S05]  /*14ae0*/  BRA `(.L_x_3358) ;  /* 0xffffff2c00847947 */ /* 0x000fea000383ffff */
.L_x_3196:
[----:B------:R-:W-:Y:S01]  /*14af0*/  BSSY B1, `(.L_x_3359) ;  /* 0x0000008000017945 */ /* 0x000fe20003800000 */
[----:B------:R-:W-:Y:S01]  /*14b00*/  MOV R13, R24 ;  /* 0x00000018000d7202 */ /* 0x000fe20000000f00 */
[----:B------:R-:W-:Y:S02]  /*14b10*/  IMAD.MOV.U32 R12, RZ, RZ, RZ ;  /* 0x000000ffff0c7224 */ /* 0x000fe400078e00ff */
[----:B------:R-:W-:Y:S02]  /*14b20*/  IMAD.MOV.U32 R11, RZ, RZ, 0x1c1f ;  /* 0x00001c1fff0b7424 */ /* 0x000fe400078e00ff */
[----:B------:R-:W-:-:S07]  /*14b30*/  IMAD.MOV.U32 R15, RZ, RZ, -0x1 ;  /* 0xffffffffff0f7424 */ /* 0x000fce00078e00ff */
[----:B0----5:R-:W-:Y:S05]  /*14b40*/  WARPSYNC.COLLECTIVE R15, `(.L_x_3360) ;  /* 0x000000000f087348 */ /* 0x021fea0003c00000 */
[----:B------:R1:W2:Y:S02]  /*14b50*/  SHFL.IDX P6, R14, R13, R12, R11 ;  /* 0x0000000c0d0e7389 */ /* 0x0002a400000c000b */
[----:B012--5:R-:W-:Y:S01]  /*14b60*/  ENDCOLLECTIVE ;  /* 0x000000000000791b */ /* 0x027fe20003800000 */
.L_x_3360:
[----:B------:R-:W-:Y:S05]  /*14b70*/  BSYNC B1 ;  /* 0x0000000000017941 */ /* 0x000fea0003800000 */
.L_x_3359:
[----:B------:R-:W-:Y:S05]  /*14b80*/  BRA `(.L_x_3361) ;  /* 0xffffff2c00687947 */ /* 0x000fea000383ffff */
.L_x_3197:
        /* <DEDUP_REMOVED lines=8> */
.L_x_3363:
[----:B------:R-:W-:Y:S05]  /*14c10*/  BSYNC B1 ;  /* 0x0000000000017941 */ /* 0x000fea0003800000 */
.L_x_3362:
[----:B------:R-:W-:Y:S05]  /*14c20*/  BRA `(.L_x_3364) ;  /* 0xffffff2c004c7947 */ /* 0x000fea000383ffff */
.L_x_3198:
[----:B------:R-:W-:Y:S01]  /*14c30*/  BSSY B1, `(.L_x_3365) ;  /* 0x0000008000017945 */ /* 0x000fe20003800000 */
[----:B------:R-:W-:Y:S01]  /*14c40*/  IMAD.MOV.U32 R13, RZ, RZ, R27 ;  /* 0x000000ffff0d7224 */ /* 0x000fe200078e001b */
[----:B------:R-:W-:Y:S01]  /*14c50*/  MOV R12, RZ ;  /* 0x000000ff000c7202 */ /* 0x000fe20000000f00 */
[----:B------:R-:W-:Y:S02]  /*14c60*/  IMAD.MOV.U32 R11, RZ, RZ, 0x1c1f ;  /* 0x00001c1fff0b7424 */ /* 0x000fe400078e00ff */
[----:B------:R-:W-:-:S07]  /*14c70*/  IMAD.MOV.U32 R15, RZ, RZ, -0x1 ;  /* 0xffffffffff0f7424 */ /* 0x000fce00078e00ff */
[----:B0----5:R-:W-:Y:S05]  /*14c80*/  WARPSYNC.COLLECTIVE R15, `(.L_x_3366) ;  /* 0x000000000f087348 */ /* 0x021fea0003c00000 */
[----:B------:R1:W2:Y:S02]  /*14c90*/  SHFL.IDX P6, R14, R13, R12, R11 ;  /* 0x0000000c0d0e7389 */ /* 0x0002a400000c000b */
[----:B012--5:R-:W-:Y:S01]  /*14ca0*/  ENDCOLLECTIVE ;  /* 0x000000000000791b */ /* 0x027fe20003800000 */
.L_x_3366:
[----:B------:R-:W-:Y:S05]  /*14cb0*/  BSYNC B1 ;  /* 0x0000000000017941 */ /* 0x000fea0003800000 */
.L_x_3365:
[----:B------:R-:W-:Y:S05]  /*14cc0*/  BRA `(.L_x_3367) ;  /* 0xffffff2c00307947 */ /* 0x000fea000383ffff */
.L_x_3200:
[----:B0-----:R0:W1:Y:S02]  /*14cd0*/  SYNCS.PHASECHK.TRANS64.TRYWAIT P1, [R2+URZ+0x28c00], R3 ;  /* 0x028c0003020075a7 */ /* 0x001064000802017f */
[----:B-1----:R-:W-:Y:S05]  /*14ce0*/  @!P1 NANOSLEEP.SYNCS 0x989680 ;  /* 0x009896800000995d */ /* 0x002fea0003900000 */
[----:B------:R-:W1:Y:S02]  /*14cf0*/  @!P1 SYNCS.PHASECHK.TRANS64 P1, [R2+URZ+0x28c00], R3 ;  /* 0x028c0003020095a7 */ /* 0x000e64000802007f */
[----:B-1----:R-:W-:Y:S05]  /*14d00*/  @!P1 BRA `(.L_x_3200) ;  /* 0xfffffffc00f09947 */ /* 0x002fea000383ffff */
[----:B------:R-:W-:Y:S05]  /*14d10*/  BRA `(.L_x_3368) ;  /* 0xffffff2c00907947 */ /* 0x000fea000383ffff */
.L_x_3206:
[----:B0-----:R0:W1:Y:S02]  /*14d20*/  SYNCS.PHASECHK.TRANS64.TRYWAIT P1, [R15+URZ+0x28c30], R58 ;  /* 0x028c303a0f0075a7 */ /* 0x001064000802017f */
[----:B-1----:R-:W-:Y:S05]  /*14d30*/  @!P1 NANOSLEEP.SYNCS 0x989680 ;  /* 0x009896800000995d */ /* 0x002fea0003900000 */
[----:B------:R-:W1:Y:S02]  /*14d40*/  @!P1 SYNCS.PHASECHK.TRANS64 P1, [R15+URZ+0x28c30], R58 ;  /* 0x028c303a0f0095a7 */ /* 0x000e64000802007f */
[----:B-1----:R-:W-:Y:S05]  /*14d50*/  @!P1 BRA `(.L_x_3206) ;  /* 0xfffffffc00f09947 */ /* 0x002fea000383ffff */
[----:B------:R-:W-:Y:S05]  /*14d60*/  BRA `(.L_x_3205) ;  /* 0xffffff3800a07947 */ /* 0x000fea000383ffff */
.L_x_3211:
[----:B--2---:R2:W3:Y:S02]  /*14d70*/  SYNCS.PHASECHK.TRANS64.TRYWAIT P2, [R15+URZ+0x28c50], R58 ;  /* 0x028c503a0f0075a7 */ /* 0x0044e4000804017f */
[----:B---3--:R-:W-:Y:S05]  /*14d80*/  @!P2 NANOSLEEP.SYNCS 0x989680 ;  /* 0x009896800000a95d */ /* 0x008fea0003900000 */
[----:B------:R-:W3:Y:S02]  /*14d90*/  @!P2 SYNCS.PHASECHK.TRANS64 P2, [R15+URZ+0x28c50], R58 ;  /* 0x028c503a0f00a5a7 */ /* 0x000ee4000804007f */
[----:B---3--:R-:W-:Y:S05]  /*14da0*/  @!P2 BRA `(.L_x_3211) ;  /* 0xfffffffc00f0a947 */ /* 0x008fea000383ffff */
[----:B------:R-:W-:Y:S05]  /*14db0*/  BRA `(.L_x_3210) ;  /* 0xffffff4800d87947 */ /* 0x000fea000383ffff */
.L_x_3218:
[----:B-1----:R1:W2:Y:S02]  /*14dc0*/  SYNCS.PHASECHK.TRANS64.TRYWAIT P3, [R15+URZ+0x28c30], R213 ;  /* 0x028c30d50f0075a7 */ /* 0x0022a4000806017f */
[----:B--2---:R-:W-:Y:S05]  /*14dd0*/  @!P3 NANOSLEEP.SYNCS 0x989680 ;  /* 0x009896800000b95d */ /* 0x004fea0003900000 */
[----:B------:R-:W2:Y:S02]  /*14de0*/  @!P3 SYNCS.PHASECHK.TRANS64 P3, [R15+URZ+0x28c30], R213 ;  /* 0x028c30d50f00b5a7 */ /* 0x000ea4000806007f */
[----:B--2---:R-:W-:Y:S05]  /*14df0*/  @!P3 BRA `(.L_x_3218) ;  /* 0xfffffffc00f0b947 */ /* 0x004fea000383ffff */
[----:B------:R-:W-:Y:S05]  /*14e00*/  BRA `(.L_x_3217) ;  /* 0xffffff4c00e07947 */ /* 0x000fea000383ffff */
.L_x_3223:
[----:B---3--:R3:W4:Y:S02]  /*14e10*/  SYNCS.PHASECHK.TRANS64.TRYWAIT P3, [R15+URZ+0x28c50], R213 ;  /* 0x028c50d50f0075a7 */ /* 0x008724000806017f */
[----:B----4-:R-:W-:Y:S05]  /*14e20*/  @!P3 NANOSLEEP.SYNCS 0x989680 ;  /* 0x009896800000b95d */ /* 0x010fea0003900000 */
[----:B------:R-:W4:Y:S02]  /*14e30*/  @!P3 SYNCS.PHASECHK.TRANS64 P3, [R15+URZ+0x28c50], R213 ;  /* 0x028c50d50f00b5a7 */ /* 0x000f24000806007f */
[----:B----4-:R-:W-:Y:S05]  /*14e40*/  @!P3 BRA `(.L_x_3223) ;  /* 0xfffffffc00f0b947 */ /* 0x010fea000383ffff */
[----:B------:R-:W-:Y:S05]  /*14e50*/  BRA `(.L_x_3222) ;  /* 0xffffff64003c7947 */ /* 0x000fea000383ffff */
.L_x_3249:
        /* <DEDUP_REMOVED lines=11> */
.L_x_3370:
[----:B------:R-:W-:Y:S05]  /*14f10*/  BSYNC B1 ;  /* 0x0000000000017941 */ /* 0x000fea0003800000 */
.L_x_3369:
[----:B------:R-:W-:Y:S05]  /*14f20*/  BRA `(.L_x_3371) ;  /* 0xffffffa800707947 */ /* 0x000fea000383ffff */
.L_x_3250:
[----:B------:R-:W-:Y:S01]  /*14f30*/  BSSY B1, `(.L_x_3372) ;  /* 0x0000006000017945 */ /* 0x000fe20003800000 */
[----:B------:R-:W-:-:S07]  /*14f40*/  IMAD.MOV.U32 R15, RZ, RZ, -0x1 ;  /* 0xffffffffff0f7424 */ /* 0x000fce00078e00ff */
[----:B-----5:R-:W-:Y:S05]  /*14f50*/  WARPSYNC.COLLECTIVE R15, `(.L_x_3373) ;  /* 0x000000000f0c7348 */ /* 0x020fea0003c00000 */
[----:B------:R-:W-:Y:S02]  /*14f60*/  ELECT P6, UR62, PT ;  /* 0x00000000003e782f */ /* 0x000fe400038c0000 */
[----:B------:R-:W-:Y:S01]  /*14f70*/  MOV R14, UR62 ;  /* 0x0000003e000e7c02 */ /* 0x000fe20008000f00 */
[----:B-----5:R-:W-:Y:S10]  /*14f80*/  ENDCOLLECTIVE ;  /* 0x000000000000791b */ /* 0x020ff40003800000 */
.L_x_3373:
[----:B------:R-:W-:Y:S05]  /*14f90*/  BSYNC B1 ;  /* 0x0000000000017941 */ /* 0x000fea0003800000 */
.L_x_3372:
[----:B------:R-:W-:Y:S05]  /*14fa0*/  BRA `(.L_x_3374) ;  /* 0xffffffa8005c7947 */ /* 0x000fea000383ffff */
.L_x_3252:
[----:B0-----:R0:W1:Y:S02]  /*14fb0*/  SYNCS.PHASECHK.TRANS64.TRYWAIT P0, [R5+URZ+0x28c20], R6 ;  /* 0x028c2006050075a7 */ /* 0x001064000800017f */
[----:B-1----:R-:W-:Y:S05]  /*14fc0*/  @!P0 NANOSLEEP.SYNCS 0x989680 ;  /* 0x009896800000895d */ /* 0x002fea0003900000 */
[----:B------:R-:W1:Y:S02]  /*14fd0*/  @!P0 SYNCS.PHASECHK.TRANS64 P0, [R5+URZ+0x28c20], R6 ;  /* 0x028c2006050085a7 */ /* 0x000e64000800007f */
[----:B-1----:R-:W-:Y:S05]  /*14fe0*/  @!P0 BRA `(.L_x_3252) ;  /* 0xfffffffc00f08947 */ /* 0x002fea000383ffff */
[----:B------:R-:W-:Y:S05]  /*14ff0*/  BRA `(.L_x_3375) ;  /* 0xffffffa800787947 */ /* 0x000fea000383ffff */
.L_x_3255:
[----:B0-----:R0:W1:Y:S02]  /*15000*/  SYNCS.PHASECHK.TRANS64.TRYWAIT P0, [R6+URZ+0x28ca0], R9 ;  /* 0x028ca009060075a7 */ /* 0x001064000800017f */
[----:B-1----:R-:W-:Y:S05]  /*15010*/  @!P0 NANOSLEEP.SYNCS 0x989680 ;  /* 0x009896800000895d */ /* 0x002fea0003900000 */
[----:B------:R-:W1:Y:S02]  /*15020*/  @!P0 SYNCS.PHASECHK.TRANS64 P0, [R6+URZ+0x28ca0], R9 ;  /* 0x028ca009060085a7 */ /* 0x000e64000800007f */
[----:B-1----:R-:W-:Y:S05]  /*15030*/  @!P0 BRA `(.L_x_3255) ;  /* 0xfffffffc00f08947 */ /* 0x002fea000383ffff */
[----:B------:R-:W-:Y:S05]  /*15040*/  BRA `(.L_x_3376) ;  /* 0xffffffa800887947 */ /* 0x000fea000383ffff */
.L_x_3257:
[----:B-1----:R1:W2:Y:S02]  /*15050*/  SYNCS.PHASECHK.TRANS64.TRYWAIT P0, [R6+URZ+0x28cc0], R9 ;  /* 0x028cc009060075a7 */ /* 0x0022a4000800017f */
[----:B--2---:R-:W-:Y:S05]  /*15060*/  @!P0 NANOSLEEP.SYNCS 0x989680 ;  /* 0x009896800000895d */ /* 0x004fea0003900000 */
[----:B------:R-:W2:Y:S02]  /*15070*/  @!P0 SYNCS.PHASECHK.TRANS64 P0, [R6+URZ+0x28cc0], R9 ;  /* 0x028cc009060085a7 */ /* 0x000ea4000800007f */
[----:B--2---:R-:W-:Y:S05]  /*15080*/  @!P0 BRA `(.L_x_3257) ;  /* 0xfffffffc00f08947 */ /* 0x004fea000383ffff */
[----:B------:R-:W-:Y:S05]  /*15090*/  BRA `(.L_x_3377) ;  /* 0xffffffa800ec7947 */ /* 0x000fea000383ffff */
.L_x_3261:
[----:B0-----:R0:W1:Y:S02]  /*150a0*/  SYNCS.PHASECHK.TRANS64.TRYWAIT P0, [R7+URZ+0x28ca0], R8 ;  /* 0x028ca008070075a7 */ /* 0x001064000800017f */
[----:B-1----:R-:W-:Y:S05]  /*150b0*/  @!P0 NANOSLEEP.SYNCS 0x989680 ;  /* 0x009896800000895d */ /* 0x002fea0003900000 */
[----:B------:R-:W1:Y:S02]  /*150c0*/  @!P0 SYNCS.PHASECHK.TRANS64 P0, [R7+URZ+0x28ca0], R8 ;  /* 0x028ca008070085a7 */ /* 0x000e64000800007f */
[----:B-1----:R-:W-:Y:S05]  /*150d0*/  @!P0 BRA `(.L_x_3261) ;  /* 0xfffffffc00f08947 */ /* 0x002fea000383ffff */
[----:B------:R-:W-:Y:S05]  /*150e0*/  BRA `(.L_x_3378) ;  /* 0xffffffb0002c7947 */ /* 0x000fea000383ffff */
.L_x_3263:
[----:B-1----:R1:W2:Y:S02]  /*150f0*/  SYNCS.PHASECHK.TRANS64.TRYWAIT P1, [R7+URZ+0x28cc0], R8 ;  /* 0x028cc008070075a7 */ /* 0x0022a4000802017f */
[----:B--2---:R-:W-:Y:S05]  /*15100*/  @!P1 NANOSLEEP.SYNCS 0x989680 ;  /* 0x009896800000995d */ /* 0x004fea0003900000 */
[----:B------:R-:W2:Y:S02]  /*15110*/  @!P1 SYNCS.PHASECHK.TRANS64 P1, [R7+URZ+0x28cc0], R8 ;  /* 0x028cc008070095a7 */ /* 0x000ea4000802007f */
[----:B--2---:R-:W-:Y:S05]  /*15120*/  @!P1 BRA `(.L_x_3263) ;  /* 0xfffffffc00f09947 */ /* 0x004fea000383ffff */
[----:B------:R-:W-:Y:S05]  /*15130*/  BRA `(.L_x_3379) ;  /* 0xffffffb000887947 */ /* 0x000fea000383ffff */
.L_x_3273:
[----:B------:R-:W0:Y:S01]  /*15140*/  S2R R3, SR_TID.X ;  /* 0x0000000000037919 */ /* 0x000e220000002100 */
[----:B------:R-:W-:Y:S01]  /*15150*/  BSSY B0, `(.L_x_3380) ;  /* 0x000000a000007945 */ /* 0x000fe20003800000 */
[----:B------:R-:W-:Y:S01]  /*15160*/  MOV R12, RZ ;  /* 0x000000ff000c7202 */ /* 0x000fe20000000f00 */
[----:B------:R-:W-:Y:S02]  /*15170*/  IMAD.MOV.U32 R11, RZ, RZ, 0x1f ;  /* 0x0000001fff0b7424 */ /* 0x000fe400078e00ff */
[----:B------:R-:W-:Y:S01]  /*15180*/  IMAD.MOV.U32 R15, RZ, RZ, -0x1 ;  /* 0xffffffffff0f7424 */ /* 0x000fe200078e00ff */
[----:B0-----:R-:W-:-:S04]  /*15190*/  SHF.R.U32.HI R3, RZ, 0x5, R3 ;  /* 0x00000005ff037819 */ /* 0x001fc80000011603 */
[----:B------:R-:W-:-:S05]  /*151a0*/  LOP3.LUT R3, R3, 0x3, RZ, 0xc0, !PT ;  /* 0x0000000303037812 */ /* 0x000fca00078ec0ff */
[----:B------:R-:W-:-:S07]  /*151b0*/  IMAD.MOV.U32 R13, RZ, RZ, R3 ;  /* 0x000000ffff0d7224 */ /* 0x000fce00078e0003 */
[----:B-1----:R-:W-:Y:S05]  /*151c0*/  WARPSYNC.COLLECTIVE R15, `(.L_x_3381) ;  /* 0x000000000f087348 */ /* 0x002fea0003c00000 */
[----:B------:R0:W2:Y:S02]  /*151d0*/  SHFL.IDX P6, R14, R13, R12, R11 ;  /* 0x0000000c0d0e7389 */ /* 0x0000a400000c000b */
[----:B012---:R-:W-:Y:S01]  /*151e0*/  ENDCOLLECTIVE ;  /* 0x000000000000791b */ /* 0x007fe20003800000 */
.L_x_3381:
[----:B------:R-:W-:Y:S05]  /*151f0*/  BSYNC B0 ;  /* 0x0000000000007941 */ /* 0x000fea0003800000 */
.L_x_3380:
[----:B------:R-:W-:Y:S05]  /*15200*/  BRA `(.L_x_3382) ;  /* 0xffffffbc00847947 */ /* 0x000fea000383ffff */
.L_x_3274:
[----:B------:R-:W-:Y:S01]  /*15210*/  BSSY B0, `(.L_x_3383) ;  /* 0x0000006000007945 */ /* 0x000fe20003800000 */
[----:B------:R-:W-:-:S07]  /*15220*/  IMAD.MOV.U32 R15, RZ, RZ, -0x1 ;  /* 0xffffffffff0f7424 */ /* 0x000fce00078e00ff */
[----:B------:R-:W-:Y:S05]  /*15230*/  WARPSYNC.COLLECTIVE R15, `(.L_x_3384) ;  /* 0x000000000f0c7348 */ /* 0x000fea0003c00000 */
[----:B------:R-:W-:Y:S02]  /*15240*/  ELECT P6, UR62, PT ;  /* 0x00000000003e782f */ /* 0x000fe400038c0000 */
[----:B------:R-:W-:Y:S01]  /*15250*/  MOV R14, UR62 ;  /* 0x0000003e000e7c02 */ /* 0x000fe20008000f00 */
[----:B------:R-:W-:Y:S10]  /*15260*/  ENDCOLLECTIVE ;  /* 0x000000000000791b */ /* 0x000ff40003800000 */
.L_x_3384:
[----:B------:R-:W-:Y:S05]  /*15270*/  BSYNC B0 ;  /* 0x0000000000007941 */ /* 0x000fea0003800000 */
.L_x_3383:
[----:B------:R-:W-:Y:S05]  /*15280*/  BRA `(.L_x_3385) ;  /* 0xffffffbc007c7947 */ /* 0x000fea000383ffff */
.L_x_3277:
[----:B0-----:R0:W1:Y:S02]  /*15290*/  SYNCS.PHASECHK.TRANS64.TRYWAIT P0, [R5+URZ+0x28c40], R7 ;  /* 0x028c4007050075a7 */ /* 0x001064000800017f */
[----:B-1----:R-:W-:Y:S05]  /*152a0*/  @!P0 NANOSLEEP.SYNCS 0x989680 ;  /* 0x009896800000895d */ /* 0x002fea0003900000 */
[----:B------:R-:W1:Y:S02]  /*152b0*/  @!P0 SYNCS.PHASECHK.TRANS64 P0, [R5+URZ+0x28c40], R7 ;  /* 0x028c4007050085a7 */ /* 0x000e64000800007f */
[----:B-1----:R-:W-:Y:S05]  /*152c0*/  @!P0 BRA `(.L_x_3277) ;  /* 0xfffffffc00f08947 */ /* 0x002fea000383ffff */
[----:B------:R-:W-:Y:S05]  /*152d0*/  BRA `(.L_x_3386) ;  /* 0xffffffbc00ec7947 */ /* 0x000fea000383ffff */
.L_x_3280:
        /* <DEDUP_REMOVED lines=8> */
.L_x_3283:
[----:B0-----:R0:W1:Y:S02]  /*15360*/  SYNCS.PHASECHK.TRANS64.TRYWAIT P0, [R2+URZ+0x28c60], R5 ;  /* 0x028c6005020075a7 */ /* 0x001064000800017f */
[----:B-1----:R-:W-:Y:S05]  /*15370*/  @!P0 NANOSLEEP.SYNCS 0x989680 ;  /* 0x009896800000895d */ /* 0x002fea0003900000 */
[----:B------:R-:W1:Y:S02]  /*15380*/  @!P0 SYNCS.PHASECHK.TRANS64 P0, [R2+URZ+0x28c60], R5 ;  /* 0x028c6005020085a7 */ /* 0x000e64000800007f */
[----:B-1----:R-:W-:Y:S05]  /*15390*/  @!P0 BRA `(.L_x_3283) ;  /* 0xfffffffc00f08947 */ /* 0x002fea000383ffff */
[----:B------:R-:W-:Y:S05]  /*153a0*/  BRA `(.L_x_3388) ;  /* 0xffffffc000e87947 */ /* 0x000fea000383ffff */
.L_x_3292:
[----:B--2---:R2:W3:Y:S02]  /*153b0*/  SYNCS.PHASECHK.TRANS64.TRYWAIT P0, [R2+URZ+0x28c40], R7 ;  /* 0x028c4007020075a7 */ /* 0x0044e4000800017f */
[----:B---3--:R-:W-:Y:S05]  /*153c0*/  @!P0 NANOSLEEP.SYNCS 0x989680 ;  /* 0x009896800000895d */ /* 0x008fea0003900000 */
[----:B------:R-:W3:Y:S02]  /*153d0*/  @!P0 SYNCS.PHASECHK.TRANS64 P0, [R2+URZ+0x28c40], R7 ;  /* 0x028c4007020085a7 */ /* 0x000ee4000800007f */
[----:B---3--:R-:W-:Y:S05]  /*153e0*/  @!P0 BRA `(.L_x_3292) ;  /* 0xfffffffc00f08947 */ /* 0x008fea000383ffff */
[----:B------:R-:W-:Y:S05]  /*153f0*/  BRA `(.L_x_3389) ;  /* 0xffffffc800c07947 */ /* 0x000fea000383ffff */
.L_x_3294:
[----:B0-----:R0:W3:Y:S02]  /*15400*/  SYNCS.PHASECHK.TRANS64.TRYWAIT P0, [R2+URZ+0x28c60], R7 ;  /* 0x028c6007020075a7 */ /* 0x0010e4000800017f */
[----:B---3--:R-:W-:Y:S05]  /*15410*/  @!P0 NANOSLEEP.SYNCS 0x989680 ;  /* 0x009896800000895d */ /* 0x008fea0003900000 */
[----:B------:R-:W3:Y:S02]  /*15420*/  @!P0 SYNCS.PHASECHK.TRANS64 P0, [R2+URZ+0x28c60], R7 ;  /* 0x028c6007020085a7 */ /* 0x000ee4000800007f */
[----:B---3--:R-:W-:Y:S05]  /*15430*/  @!P0 BRA `(.L_x_3294) ;  /* 0xfffffffc00f08947 */ /* 0x008fea000383ffff */
[----:B------:R-:W-:Y:S05]  /*15440*/  BRA `(.L_x_3390) ;  /* 0xffffffcc00307947 */ /* 0x000fea000383ffff */
.L_x_3299:
[----:B---3--:R3:W4:Y:S02]  /*15450*/  SYNCS.PHASECHK.TRANS64.TRYWAIT P0, [R2+URZ+0x28c40], R3 ;  /* 0x028c4003020075a7 */ /* 0x008724000800017f */
[----:B----4-:R-:W-:Y:S05]  /*15460*/  @!P0 NANOSLEEP.SYNCS 0x989680 ;  /* 0x009896800000895d */ /* 0x010fea0003900000 */
[----:B------:R-:W4:Y:S02]  /*15470*/  @!P0 SYNCS.PHASECHK.TRANS64 P0, [R2+URZ+0x28c40], R3 ;  /* 0x028c4003020085a7 */ /* 0x000f24000800007f */
[----:B----4-:R-:W-:Y:S05]  /*15480*/  @!P0 BRA `(.L_x_3299) ;  /* 0xfffffffc00f08947 */ /* 0x010fea000383ffff */
[----:B------:R-:W-:Y:S05]  /*15490*/  BRA `(.L_x_3391) ;  /* 0xffffffd000cc7947 */ /* 0x000fea000383ffff */
.L_x_3301:
[----:B0-----:R0:W2:Y:S02]  /*154a0*/  SYNCS.PHASECHK.TRANS64.TRYWAIT P1, [R2+URZ+0x28c60], R3 ;  /* 0x028c6003020075a7 */ /* 0x0010a4000802017f */
[----:B--2---:R-:W-:Y:S05]  /*154b0*/  @!P1 NANOSLEEP.SYNCS 0x989680 ;  /* 0x009896800000995d */ /* 0x004fea0003900000 */
[----:B------:R-:W2:Y:S02]  /*154c0*/  @!P1 SYNCS.PHASECHK.TRANS64 P1, [R2+URZ+0x28c60], R3 ;  /* 0x028c6003020095a7 */ /* 0x000ea4000802007f */
[----:B--2---:R-:W-:Y:S05]  /*154d0*/  @!P1 BRA `(.L_x_3301) ;  /* 0xfffffffc00f09947 */ /* 0x004fea000383ffff */
[----:B------:R-:W-:Y:S05]  /*154e0*/  BRA `(.L_x_3392) ;  /* 0xffffffd400387947 */ /* 0x000fea000383ffff */
.L_x_3306:
[----:B----4-:R4:W0:Y:S02]  /*154f0*/  SYNCS.PHASECHK.TRANS64.TRYWAIT P0, [R2+URZ+0x28c40], R3 ;  /* 0x028c4003020075a7 */ /* 0x010824000800017f */
[----:B0-----:R-:W-:Y:S05]  /*15500*/  @!P0 NANOSLEEP.SYNCS 0x989680 ;  /* 0x009896800000895d */ /* 0x001fea0003900000 */
[----:B------:R-:W0:Y:S02]  /*15510*/  @!P0 SYNCS.PHASECHK.TRANS64 P0, [R2+URZ+0x28c40], R3 ;  /* 0x028c4003020085a7 */ /* 0x000e24000800007f */
[----:B0-----:R-:W-:Y:S05]  /*15520*/  @!P0 BRA `(.L_x_3306) ;  /* 0xfffffffc00f08947 */ /* 0x001fea000383ffff */
[----:B------:R-:W-:Y:S05]  /*15530*/  BRA `(.L_x_3393) ;  /* 0xffffffd800b47947 */ /* 0x000fea000383ffff */
.L_x_3308:
[----:B0-----:R0:W2:Y:S02]  /*15540*/  SYNCS.PHASECHK.TRANS64.TRYWAIT P1, [R2+URZ+0x28c60], R3 ;  /* 0x028c6003020075a7 */ /* 0x0010a4000802017f */
[----:B--2---:R-:W-:Y:S05]  /*15550*/  @!P1 NANOSLEEP.SYNCS 0x989680 ;  /* 0x009896800000995d */ /* 0x004fea0003900000 */
[----:B------:R-:W2:Y:S02]  /*15560*/  @!P1 SYNCS.PHASECHK.TRANS64 P1, [R2+URZ+0x28c60], R3 ;  /* 0x028c6003020095a7 */ /* 0x000ea4000802007f */
[----:B--2---:R-:W-:Y:S05]  /*15570*/  @!P1 BRA `(.L_x_3308) ;  /* 0xfffffffc00f09947 */ /* 0x004fea000383ffff */
[----:B------:R-:W-:Y:S05]  /*15580*/  BRA `(.L_x_3394) ;  /* 0xffffffdc00247947 */ /* 0x000fea000383ffff */
.L_x_3313:
[----:B------:R-:W-:Y:S01]  /*15590*/  BSSY B0, `(.L_x_3395) ;  /* 0x0000008000007945 */ /* 0x000fe20003800000 */
[----:B0-----:R-:W-:Y:S02]  /*155a0*/  IMAD.MOV.U32 R13, RZ, RZ, R16 ;  /* 0x000000ffff0d7224 */ /* 0x001fe400078e0010 */
[----:B------:R-:W-:Y:S02]  /*155b0*/  IMAD.MOV.U32 R12, RZ, RZ, RZ ;  /* 0x000000ffff0c7224 */ /* 0x000fe400078e00ff */
[----:B--2---:R-:W-:Y:S02]  /*155c0*/  IMAD.MOV.U32 R11, RZ, RZ, 0x1f ;  /* 0x0000001fff0b7424 */ /* 0x004fe400078e00ff */
[----:B------:R-:W-:-:S07]  /*155d0*/  IMAD.MOV.U32 R15, RZ, RZ, -0x1 ;  /* 0xffffffffff0f7424 */ /* 0x000fce00078e00ff */
[----:B-1-3--:R-:W-:Y:S05]  /*155e0*/  WARPSYNC.COLLECTIVE R15, `(.L_x_3396) ;  /* 0x000000000f087348 */ /* 0x00afea0003c00000 */
[----:B------:R0:W2:Y:S02]  /*155f0*/  SHFL.IDX P6, R14, R13, R12, R11 ;  /* 0x0000000c0d0e7389 */ /* 0x0000a400000c000b */
[----:B0123--:R-:W-:Y:S01]  /*15600*/  ENDCOLLECTIVE ;  /* 0x000000000000791b */ /* 0x00ffe20003800000 */
.L_x_3396:
[----:B------:R-:W-:Y:S05]  /*15610*/  BSYNC B0 ;  /* 0x0000000000007941 */ /* 0x000fea0003800000 */
.L_x_3395:
[----:B------:R-:W-:Y:S01]  /*15620*/  MOV R13, R16 ;  /* 0x00000010000d7202 */ /* 0x000fe20000000f00 */
[----:B------:R-:W-:Y:S02]  /*15630*/  IMAD.MOV.U32 R12, RZ, RZ, 0x1 ;  /* 0x00000001ff0c7424 */ /* 0x000fe400078e00ff */
[----:B------:R-:W-:Y:S02]  /*15640*/  IMAD.MOV.U32 R11, RZ, RZ, 0x1f ;  /* 0x0000001fff0b7424 */ /* 0x000fe400078e00ff */
[----:B------:R-:W-:Y:S02]  /*15650*/  IMAD.MOV.U32 R15, RZ, RZ, -0x1 ;  /* 0xffffffffff0f7424 */ /* 0x000fe400078e00ff */
[----:B------:R-:W-:-:S07]  /*15660*/  IMAD.MOV.U32 R4, RZ, RZ, R14 ;  /* 0x000000ffff047224 */ /* 0x000fce00078e000e */
[----:B------:R-:W-:Y:S05]  /*15670*/  WARPSYNC.COLLECTIVE R15, `(.L_x_3397) ;  /* 0x000000000f087348 */ /* 0x000fea0003c00000 */
[----:B------:R0:W1:Y:S02]  /*15680*/  SHFL.IDX P6, R14, R13, R12, R11 ;  /* 0x0000000c0d0e7389 */ /* 0x00006400000c000b */
[----:B01----:R-:W-:Y:S01]  /*15690*/  ENDCOLLECTIVE ;  /* 0x000000000000791b */ /* 0x003fe20003800000 */
.L_x_3397:
[----:B------:R-:W-:Y:S01]  /*156a0*/  IMAD.MOV.U32 R6, RZ, RZ, R14 ;  /* 0x000000ffff067224 */ /* 0x000fe200078e000e */
[----:B------:R-:W-:Y:S06]  /*156b0*/  BRA `(.L_x_3398) ;  /* 0xffffffe000647947 */ /* 0x000fec000383ffff */
.L_x_3316:
[----:B------:R-:W-:Y:S01]  /*156c0*/  BSSY B0, `(.L_x_3399) ;  /* 0x0000008000007945 */ /* 0x000fe20003800000 */
[----:B-----5:R-:W-:Y:S02]  /*156d0*/  IMAD.MOV.U32 R13, RZ, RZ, R17 ;  /* 0x000000ffff0d7224 */ /* 0x020fe400078e0011 */
[----:B------:R-:W-:Y:S02]  /*156e0*/  IMAD.MOV.U32 R12, RZ, RZ, 0x1 ;  /* 0x00000001ff0c7424 */ /* 0x000fe400078e00ff */
[----:B--2---:R-:W-:Y:S02]  /*156f0*/  IMAD.MOV.U32 R11, RZ, RZ, RZ ;  /* 0x000000ffff0b7224 */ /* 0x004fe400078e00ff */
[----:B------:R-:W-:-:S07]  /*15700*/  IMAD.MOV.U32 R15, RZ, RZ, -0x1 ;  /* 0xffffffffff0f7424 */ /* 0x000fce00078e00ff */
[----:B0--34-:R-:W-:Y:S05]  /*15710*/  WARPSYNC.COLLECTIVE R15, `(.L_x_3400) ;  /* 0x000000000f087348 */ /* 0x019fea0003c00000 */
[----:B------:R1:W2:Y:S02]  /*15720*/  SHFL.UP P6, R14, R13, R12, R11 ;  /* 0x0400000c0d0e7389 */ /* 0x0002a400000c000b */
[----:B01234-:R-:W-:Y:S01]  /*15730*/  ENDCOLLECTIVE ;  /* 0x000000000000791b */ /* 0x01ffe20003800000 */
.L_x_3400:
[----:B------:R-:W-:Y:S05]  /*15740*/  BSYNC B0 ;  /* 0x0000000000007941 */ /* 0x000fea0003800000 */
.L_x_3399:
[----:B------:R-:W-:Y:S01]  /*15750*/  ISETP.NE.AND P0, PT, R8, RZ, PT ;  /* 0x000000ff0800720c */ /* 0x000fe20003f05270 */
[----:B------:R-:W-:Y:S02]  /*15760*/  IMAD.MOV.U32 R12, RZ, RZ, 0x2 ;  /* 0x00000002ff0c7424 */ /* 0x000fe400078e00ff */
[----:B------:R-:W-:Y:S01]  /*15770*/  IMAD.MOV.U32 R11, RZ, RZ, RZ ;  /* 0x000000ffff0b7224 */ /* 0x000fe200078e00ff */
[----:B------:R-:W-:Y:S01]  /*15780*/  SEL R14, R14, RZ, P0 ;  /* 0x000000ff0e0e7207 */ /* 0x000fe20000000000 */
[----:B------:R-:W-:Y:S01]  /*15790*/  IMAD.MOV.U32 R15, RZ, RZ, -0x1 ;  /* 0xffffffffff0f7424 */ /* 0x000fe200078e00ff */
[----:B------:R-:W-:Y:S02]  /*157a0*/  ISETP.GE.U32.AND P0, PT, R8, 0x2, PT ;  /* 0x000000020800780c */ /* 0x000fe40003f06070 */
[----:B------:R-:W-:-:S11]  /*157b0*/  IADD3 R13, R17, R14, RZ ;  /* 0x0000000e110d7210 */ /* 0x000fd60007ffe0ff */
[----:B------:R-:W-:Y:S05]  /*157c0*/  WARPSYNC.COLLECTIVE R15, `(.L_x_3401) ;  /* 0x000000000f087348 */ /* 0x000fea0003c00000 */
[----:B------:R0:W1:Y:S02]  /*157d0*/  SHFL.UP P6, R14, R13, R12, R11 ;  /* 0x0400000c0d0e7389 */ /* 0x00006400000c000b */
[----:B01----:R-:W-:Y:S01]  /*157e0*/  ENDCOLLECTIVE ;  /* 0x000000000000791b */ /* 0x003fe20003800000 */
.L_x_3401:
        /* <DEDUP_REMOVED lines=8> */
.L_x_3402:
        /* <DEDUP_REMOVED lines=8> */
.L_x_3403:
        /* <DEDUP_REMOVED lines=8> */
.L_x_3404:
        /* <DEDUP_REMOVED lines=8> */
.L_x_3405:
[----:B------:R-:W-:Y:S05]  /*159f0*/  BRA `(.L_x_3406) ;  /* 0xffffffe000287947 */ /* 0x000fea000383ffff */
.L_x_3321:
[----:B------:R-:W-:Y:S01]  /*15a00*/  BSSY B0, `(.L_x_3407) ;  /* 0x0000008000007945 */ /* 0x000fe20003800000 */
[----:B-----5:R-:W-:Y:S01]  /*15a10*/  IMAD.MOV.U32 R13, RZ, RZ, R17 ;  /* 0x000000ffff0d7224 */ /* 0x020fe200078e0011 */
[----:B------:R-:W-:Y:S01]  /*15a20*/  MOV R12, 0x1 ;  /* 0x00000001000c7802 */ /* 0x000fe20000000f00 */
[----:B--2---:R-:W-:Y:S02]  /*15a30*/  IMAD.MOV.U32 R11, RZ, RZ, RZ ;  /* 0x000000ffff0b7224 */ /* 0x004fe400078e00ff */
[----:B------:R-:W-:-:S07]  /*15a40*/  IMAD.MOV.U32 R15, RZ, RZ, -0x1 ;  /* 0xffffffffff0f7424 */ /* 0x000fce00078e00ff */
[----:B0-----:R-:W-:Y:S05]  /*15a50*/  WARPSYNC.COLLECTIVE R15, `(.L_x_3408) ;  /* 0x000000000f087348 */ /* 0x001fea0003c00000 */
[----:B------:R1:W2:Y:S02]  /*15a60*/  SHFL.UP P6, R14, R13, R12, R11 ;  /* 0x0400000c0d0e7389 */ /* 0x0002a400000c000b */
[----:B012---:R-:W-:Y:S01]  /*15a70*/  ENDCOLLECTIVE ;  /* 0x000000000000791b */ /* 0x007fe20003800000 */
.L_x_3408:
[----:B------:R-:W-:Y:S05]  /*15a80*/  BSYNC B0 ;  /* 0x0000000000007941 */ /* 0x000fea0003800000 */
.L_x_3407:
        /* <DEDUP_REMOVED lines=10> */
.L_x_3409:
        /* <DEDUP_REMOVED lines=8> */
.L_x_3410:
        /* <DEDUP_REMOVED lines=8> */
.L_x_3411:
        /* <DEDUP_REMOVED lines=8> */
.L_x_3412:
[----:B------:R-:W-:Y:S01]  /*15cb0*/  MOV R12, 0x1f ;  /* 0x0000001f000c7802 */ /* 0x000fe20000000f00 */
[----:B------:R-:W-:Y:S01]  /*15cc0*/  IMAD.MOV.U32 R11, RZ, RZ, 0x1f ;  /* 0x0000001fff0b7424 */ /* 0x000fe200078e00ff */
[----:B------:R-:W-:-:S05]  /*15cd0*/  SEL R2, R14, RZ, P0 ;  /* 0x000000ff0e027207 */ /* 0x000fca0000000000 */
[----:B------:R-:W-:-:S04]  /*15ce0*/  IMAD.IADD R2, R7, 0x1, R2 ;  /* 0x0000000107027824 */ /* 0x000fc800078e0202 */
[----:B------:R-:W-:-:S07]  /*15cf0*/  IMAD.MOV.U32 R13, RZ, RZ, R2 ;  /* 0x000000ffff0d7224 */ /* 0x000fce00078e0002 */
[----:B------:R-:W-:Y:S05]  /*15d00*/  WARPSYNC.COLLECTIVE R15, `(.L_x_3413) ;  /* 0x000000000f087348 */ /* 0x000fea0003c00000 */
[----:B------:R0:W1:Y:S02]  /*15d10*/  SHFL.IDX P6, R14, R13, R12, R11 ;  /* 0x0000000c0d0e7389 */ /* 0x00006400000c000b */
[----:B01----:R-:W-:Y:S01]  /*15d20*/  ENDCOLLECTIVE ;  /* 0x000000000000791b */ /* 0x003fe20003800000 */
.L_x_3413:
[----:B------:R-:W-:Y:S05]  /*15d30*/  BRA `(.L_x_3414) ;  /* 0xffffffe0000c7947 */ /* 0x000fea000383ffff */
.L_x_3323:
[----:B------:R-:W-:Y:S01]  /*15d40*/  BSSY B0, `(.L_x_3415) ;  /* 0x0000006000007945 */ /* 0x000fe20003800000 */
[----:B------:R-:W-:Y:S01]  /*15d50*/  PLOP3.LUT P6, PT, P6, PT, PT, 0x8, 0x0 ;  /* 0x000000000000781c */ /* 0x000fe200037ce170 */
[----:B------:R-:W-:-:S12]  /*15d60*/  IMAD.MOV.U32 R15, RZ, RZ, -0x1 ;  /* 0xffffffffff0f7424 */ /* 0x000fd800078e00ff */
[----:B0-2---:R-:W-:Y:S05]  /*15d70*/  WARPSYNC.COLLECTIVE R15, `(.L_x_3416) ;  /* 0x000000000f087348 */ /* 0x005fea0003c00000 */
[----:B------:R-:W-:Y:S01]  /*15d80*/  VOTE.ANY R14, PT, P6 ;  /* 0x00000000000e7806 */ /* 0x000fe200030e0100 */
[----:B0-2---:R-:W-:Y:S06]  /*15d90*/  ENDCOLLECTIVE ;  /* 0x000000000000791b */ /* 0x005fec0003800000 */
.L_x_3416:
[----:B------:R-:W-:Y:S05]  /*15da0*/  BSYNC B0 ;  /* 0x0000000000007941 */ /* 0x000fea0003800000 */
.L_x_3415:
        /* <DEDUP_REMOVED lines=9> */
.L_x_3417:
[----:B------:R-:W-:Y:S01]  /*15e40*/  IMAD.MOV.U32 R17, RZ, RZ, R14 ;  /* 0x000000ffff117224 */ /* 0x000fe200078e000e */
[----:B------:R-:W-:Y:S06]  /*15e50*/  BRA `(.L_x_3418) ;  /* 0xffffffdc00fc7947 */ /* 0x000fec000383ffff */
.L_x_3325:
[----:B------:R-:W-:Y:S01]  /*15e60*/  BSSY B0, `(.L_x_3419) ;  /* 0x0000007000007945 */ /* 0x000fe20003800000 */
[----:B------:R-:W-:Y:S01]  /*15e70*/  MOV R13, R2 ;  /* 0x00000002000d7202 */ /* 0x000fe20000000f00 */
[----:B--2---:R-:W-:Y:S02]  /*15e80*/  IMAD.MOV.U32 R11, RZ, RZ, 0x1f ;  /* 0x0000001fff0b7424 */ /* 0x004fe400078e00ff */
[----:B------:R-:W-:-:S07]  /*15e90*/  IMAD.MOV.U32 R15, RZ, RZ, -0x1 ;  /* 0xffffffffff0f7424 */ /* 0x000fce00078e00ff */
[----:B01-3--:R-:W-:Y:S05]  /*15ea0*/  WARPSYNC.COLLECTIVE R15, `(.L_x_3420) ;  /* 0x000000000f087348 */ /* 0x00bfea0003c00000 */
[----:B------:R2:W4:Y:S02]  /*15eb0*/  SHFL.IDX P6, R14, R13, R12, R11 ;  /* 0x0000000c0d0e7389 */ /* 0x00052400000c000b */
[----:B01234-:R-:W-:Y:S01]  /*15ec0*/  ENDCOLLECTIVE ;  /* 0x000000000000791b */ /* 0x01ffe20003800000 */
.L_x_3420:
[----:B------:R-:W-:Y:S05]  /*15ed0*/  BSYNC B0 ;  /* 0x0000000000007941 */ /* 0x000fea0003800000 */
.L_x_3419:
[----:B------:R-:W-:Y:S05]  /*15ee0*/  BRA `(.L_x_3324) ;  /* 0xffffffdc00f47947 */ /* 0x000fea000383ffff */
.L_x_3329:
[----:B0-----:R0:W1:Y:S02]  /*15ef0*/  SYNCS.PHASECHK.TRANS64.TRYWAIT P0, [R0+URZ+0x28c20], R3 ;  /* 0x028c2003000075a7 */ /* 0x001064000800017f */
[----:B-1----:R-:W-:Y:S05]  /*15f00*/  @!P0 NANOSLEEP.SYNCS 0x989680 ;  /* 0x009896800000895d */ /* 0x002fea0003900000 */
[----:B------:R-:W1:Y:S02]  /*15f10*/  @!P0 SYNCS.PHASECHK.TRANS64 P0, [R0+URZ+0x28c20], R3 ;  /* 0x028c2003000085a7 */ /* 0x000e64000800007f */
[----:B-1----:R-:W-:Y:S05]  /*15f20*/  @!P0 BRA `(.L_x_3329) ;  /* 0xfffffffc00f08947 */ /* 0x002fea000383ffff */
[----:B------:R-:W-:Y:S05]  /*15f30*/  BRA `(.L_x_3421) ;  /* 0xffffffe000d87947 */ /* 0x000fea000383ffff */
.L_x_3330:
[----:B------:R-:W1:Y:S01]  /*15f40*/  S2R R2, SR_TID.X ;  /* 0x0000000000027919 */ /* 0x000e620000002100 */
[----:B------:R-:W-:Y:S01]  /*15f50*/  BSSY B0, `(.L_x_3422) ;  /* 0x000000a000007945 */ /* 0x000fe20003800000 */
[----:B------:R-:W-:Y:S02]  /*15f60*/  IMAD.MOV.U32 R12, RZ, RZ, RZ ;  /* 0x000000ffff0c7224 */ /* 0x000fe400078e00ff */
[----:B--2---:R-:W-:Y:S02]  /*15f70*/  IMAD.MOV.U32 R11, RZ, RZ, 0x1f ;  /* 0x0000001fff0b7424 */ /* 0x004fe400078e00ff */
[----:B------:R-:W-:Y:S01]  /*15f80*/  IMAD.MOV.U32 R15, RZ, RZ, -0x1 ;  /* 0xffffffffff0f7424 */ /* 0x000fe200078e00ff */
[----:B-1----:R-:W-:-:S04]  /*15f90*/  SHF.R.U32.HI R2, RZ, 0x5, R2 ;  /* 0x00000005ff027819 */ /* 0x002fc80000011602 */
[----:B------:R-:W-:-:S05]  /*15fa0*/  LOP3.LUT R2, R2, 0x3, RZ, 0xc0, !PT ;  /* 0x0000000302027812 */ /* 0x000fca00078ec0ff */
[----:B------:R-:W-:-:S07]  /*15fb0*/  IMAD.MOV.U32 R13, RZ, RZ, R2 ;  /* 0x000000ffff0d7224 */ /* 0x000fce00078e0002 */
[----:B0-----:R-:W-:Y:S05]  /*15fc0*/  WARPSYNC.COLLECTIVE R15, `(.L_x_3423) ;  /* 0x000000000f087348 */ /* 0x001fea0003c00000 */
[----:B------:R1:W2:Y:S02]  /*15fd0*/  SHFL.IDX P6, R14, R13, R12, R11 ;  /* 0x0000000c0d0e7389 */ /* 0x0002a400000c000b */
[----:B012---:R-:W-:Y:S01]  /*15fe0*/  ENDCOLLECTIVE ;  /* 0x000000000000791b */ /* 0x007fe20003800000 */
.L_x_3423:
[----:B------:R-:W-:Y:S05]  /*15ff0*/  BSYNC B0 ;  /* 0x0000000000007941 */ /* 0x000fea0003800000 */
.L_x_3422:
[----:B------:R-:W-:Y:S05]  /*16000*/  BRA `(.L_x_3424) ;  /* 0xffffffe000c07947 */ /* 0x000fea000383ffff */
.L_x_3331:
[----:B------:R-:W-:Y:S01]  /*16010*/  BSSY B0, `(.L_x_3425) ;  /* 0x0000006000007945 */ /* 0x000fe20003800000 */
[----:B------:R-:W-:-:S07]  /*16020*/  IMAD.MOV.U32 R15, RZ, RZ, -0x1 ;  /* 0xffffffffff0f7424 */ /* 0x000fce00078e00ff */
[----:B012---:R-:W-:Y:S05]  /*16030*/  WARPSYNC.COLLECTIVE R15, `(.L_x_3426) ;  /* 0x000000000f0c7348 */ /* 0x007fea0003c00000 */
[----:B------:R-:W-:Y:S02]  /*16040*/  ELECT P6, UR62, PT ;  /* 0x00000000003e782f */ /* 0x000fe400038c0000 */
[----:B------:R-:W-:Y:S01]  /*16050*/  MOV R14, UR62 ;  /* 0x0000003e000e7c02 */ /* 0x000fe20008000f00 */
[----:B012---:R-:W-:Y:S10]  /*16060*/  ENDCOLLECTIVE ;  /* 0x000000000000791b */ /* 0x007ff40003800000 */
.L_x_3426:
[----:B------:R-:W-:Y:S05]  /*16070*/  BSYNC B0 ;  /* 0x0000000000007941 */ /* 0x000fea0003800000 */
.L_x_3425:
[----:B------:R-:W-:Y:S05]  /*16080*/  BRA `(.L_x_3427) ;  /* 0xffffffe000b47947 */ /* 0x000fea000383ffff */
.L_x_3333:
[----:B0-----:R0:W1:Y:S02]  /*16090*/  SYNCS.PHASECHK.TRANS64.TRYWAIT P0, [R6+URZ], R5 ;  /* 0x00000005060075a7 */ /* 0x001064000800017f */
[----:B-1----:R-:W-:Y:S05]  /*160a0*/  @!P0 NANOSLEEP.SYNCS 0x989680 ;  /* 0x009896800000895d */ /* 0x002fea0003900000 */
[----:B------:R-:W1:Y:S02]  /*160b0*/  @!P0 SYNCS.PHASECHK.TRANS64 P0, [R6+URZ], R5 ;  /* 0x00000005060085a7 */ /* 0x000e64000800007f */
[----:B-1----:R-:W-:Y:S05]  /*160c0*/  @!P0 BRA `(.L_x_3333) ;  /* 0xfffffffc00f08947 */ /* 0x002fea000383ffff */
[----:B------:R-:W-:Y:S05]  /*160d0*/  BRA `(.L_x_3428) ;  /* 0xffffffe000f07947 */ /* 0x000fea000383ffff */
.L_x_3334:
[----:B-1----:R1:W3:Y:S02]  /*160e0*/  SYNCS.PHASECHK.TRANS64.TRYWAIT P0, [R7+URZ], R2 ;  /* 0x00000002070075a7 */ /* 0x0022e4000800017f */
[----:B---3--:R-:W-:Y:S05]  /*160f0*/  @!P0 NANOSLEEP.SYNCS 0x989680 ;  /* 0x009896800000895d */ /* 0x008fea0003900000 */
[----:B------:R-:W3:Y:S02]  /*16100*/  @!P0 SYNCS.PHASECHK.TRANS64 P0, [R7+URZ], R2 ;  /* 0x00000002070085a7 */ /* 0x000ee4000800007f */
[----:B---3--:R-:W-:Y:S05]  /*16110*/  @!P0 BRA `(.L_x_3334) ;  /* 0xfffffffc00f08947 */ /* 0x008fea000383ffff */
[----:B------:R-:W-:Y:S05]  /*16120*/  BRA `(.L_x_3429) ;  /* 0xffffffe000e47947 */ /* 0x000fea000383ffff */
.L_x_3336:
[----:B---3--:R3:W4:Y:S02]  /*16130*/  SYNCS.PHASECHK.TRANS64.TRYWAIT P0, [R4+URZ], R5 ;  /* 0x00000005040075a7 */ /* 0x008724000800017f */
[----:B----4-:R-:W-:Y:S05]  /*16140*/  @!P0 NANOSLEEP.SYNCS 0x989680 ;  /* 0x009896800000895d */ /* 0x010fea0003900000 */
[----:B------:R-:W4:Y:S02]  /*16150*/  @!P0 SYNCS.PHASECHK.TRANS64 P0, [R4+URZ], R5 ;  /* 0x00000005040085a7 */ /* 0x000f24000800007f */
[----:B----4-:R-:W-:Y:S05]  /*16160*/  @!P0 BRA `(.L_x_3336) ;  /* 0xfffffffc00f08947 */ /* 0x010fea000383ffff */
[----:B------:R-:W-:Y:S05]  /*16170*/  BRA `(.L_x_3430) ;  /* 0xffffffe000ec7947 */ /* 0x000fea000383ffff */
.L_x_3431:
        /* <DEDUP_REMOVED lines=16> */
.L_x_11943:


//--------------------- .text._ZN7cutlass13device_kernelIN5flash11enable_sm90INS1_16FlashAttnFwdSm90INS1_25CollectiveMainloopFwdSm90ILi2EN4cute5tupleIJNS5_1CILi1EEES8_S8_EEENS6_IJNS7_ILi64EEESA_SA_EEELi512ENS_10bfloat16_tEfNS_4arch4Sm90ELb0ELb0ELb0ELb1ELb0ELb0ELb1ELb0ELb0ELb0ELb0ELb0EEENS1_21CollectiveEpilogueFwdINS6_IJSA_NS7_ILi512EEESA_EEES9_SC_SE_Li256ELb1ELb0ELb0ELb0EEENS1_36VarlenDynamicPersistentTileSchedulerILi64ELi64ELi256ELi32ELb0ELb0ELb1ELb0ELb1ELb1EEEEEEEEEvNT_6ParamsE --------------------------
	.section	.text._ZN7cutlass13device_kernelIN5flash11enable_sm90INS1_16FlashAttnFwdSm90INS1_25CollectiveMainloopFwdSm90ILi2EN4cute5tupleIJNS5_1CILi1EEES8_S8_EEENS6_IJNS7_ILi64EEESA_SA_EEELi512ENS_10bfloat16_tEfNS_4arch4Sm90ELb0ELb0ELb0ELb1ELb0ELb0ELb1ELb0ELb0ELb0ELb0ELb0EEENS1_21CollectiveEpilogueFwdINS6_IJSA_NS7_ILi512EEESA_EEES9_SC_SE_Li256ELb1ELb0ELb0ELb0EEENS1_36VarlenDynamicPersistentTileSchedulerILi64ELi64ELi256ELi32ELb0ELb0ELb1ELb0ELb1ELb1EEEEEEEEEvNT_6ParamsE,"ax",@progbits
	.align	128
.text._ZN7cutlass13device_kernelIN5flash11enable_sm90INS1_16FlashAttnFwdSm90INS1_25CollectiveMainloopFwdSm90ILi2EN4cute5tupleIJNS5_1CILi1EEES8_S8_EEENS6_IJNS7_ILi64EEESA_SA_EEELi512ENS_10bfloat16_tEfNS_4arch4Sm90ELb0ELb0ELb0ELb1ELb0ELb0ELb1ELb0ELb0ELb0ELb0ELb0EEENS1_21CollectiveEpilogueFwdINS6_IJSA_NS7_ILi512EEESA_EEES9_SC_SE_Li256ELb1ELb0ELb0ELb0EEENS1_36VarlenDynamicPersistentTileSchedulerILi64ELi64ELi256ELi32ELb0ELb0ELb1ELb0ELb1ELb1EEEEEEEEEvNT_6ParamsE:
        .type           _ZN7cutlass13device_kernelIN5flash11enable_sm90INS1_16FlashAttnFwdSm90INS1_25CollectiveMainloopFwdSm90ILi2EN4cute5tupleIJNS5_1CILi1EEES8_S8_EEENS6_IJNS7_ILi64EEESA_SA_EEELi512ENS_10bfloat16_tEfNS_4arch4Sm90ELb0ELb0ELb0ELb1ELb0ELb0ELb1ELb0ELb0ELb0ELb0ELb0EEENS1_21CollectiveEpilogueFwdINS6_IJSA_NS7_ILi512EEESA_EEES9_SC_SE_Li256ELb1ELb0ELb0ELb0EEENS1_36VarlenDynamicPersistentTileSchedulerILi64ELi64ELi256ELi32ELb0ELb0ELb1ELb0ELb1ELb1EEEEEEEEEvNT_6ParamsE,@function
        .size           _ZN7cutlass13device_kernelIN5flash11enable_sm90INS1_16FlashAttnFwdSm90INS1_25CollectiveMainloopFwdSm90ILi2EN4cute5tupleIJNS5_1CILi1EEES8_S8_EEENS6_IJNS7_ILi64EEESA_SA_EEELi512ENS_10bfloat16_tEfNS_4arch4Sm90ELb0ELb0ELb0ELb1ELb0ELb0ELb1ELb0ELb0ELb0ELb0ELb0EEENS1_21CollectiveEpilogueFwdINS6_IJSA_NS7_ILi512EEESA_EEES9_SC_SE_Li256ELb1ELb0ELb0ELb0EEENS1_36VarlenDynamicPersistentTileSchedulerILi64ELi64ELi256ELi32ELb0ELb0ELb1ELb0ELb1ELb1EEEEEEEEEvNT_6ParamsE,(.L_x_11944 - _ZN7cutlass13device_kernelIN5flash11enable_sm90INS1_16FlashAttnFwdSm90INS1_25CollectiveMainloopFwdSm90ILi2EN4cute5tupleIJNS5_1CILi1EEES8_S8_EEENS6_IJNS7_ILi64EEESA_SA_EEELi512ENS_10bfloat16_tEfNS_4arch4Sm90ELb0ELb0ELb0ELb1ELb0ELb0ELb1ELb0ELb0ELb0ELb0ELb0EEENS1_21CollectiveEpilogueFwdINS6_IJSA_NS7_ILi512EEESA_EEES9_SC_SE_Li256ELb1ELb0ELb0ELb0EEENS1_36VarlenDynamicPersistentTileSchedulerILi64ELi64ELi256ELi32ELb0ELb0ELb1ELb0ELb1ELb1EEEEEEEEEvNT_6ParamsE)
        .other          _ZN7cutlass13device_kernelIN5flash11enable_sm90INS1_16FlashAttnFwdSm90INS1_25CollectiveMainloopFwdSm90ILi2EN4cute5tupleIJNS5_1CILi1EEES8_S8_EEENS6_IJNS7_ILi64EEESA_SA_EEELi512ENS_10bfloat16_tEfNS_4arch4Sm90ELb0ELb0ELb0ELb1ELb0ELb0ELb1ELb0ELb0ELb0ELb0ELb0EEENS1_21CollectiveEpilogueFwdINS6_IJSA_NS7_ILi512EEESA_EEES9_SC_SE_Li256ELb1ELb0ELb0ELb0EEENS1_36VarlenDynamicPersistentTileSchedulerILi64ELi64ELi256ELi32ELb0ELb0ELb1ELb0ELb1ELb1EEEEEEEEEvNT_6ParamsE,@"STO_CUDA_ENTRY STV_DEFAULT"
_ZN7cutlass13device_kernelIN5flash11enable_sm90INS1_16FlashAttnFwdSm90INS1_25CollectiveMainloopFwdSm90ILi2EN4cute5tupleIJNS5_1CILi1EEES8_S8_EEENS6_IJNS7_ILi64EEESA_SA_EEELi512ENS_10bfloat16_tEfNS_4arch4Sm90ELb0ELb0ELb0ELb1ELb0ELb0ELb1ELb0ELb0ELb0ELb0ELb0EEENS1_21CollectiveEpilogueFwdINS6_IJSA_NS7_ILi512EEESA_EEES9_SC_SE_Li256ELb1ELb0ELb0ELb0EEENS1_36VarlenDynamicPersistentTileSchedulerILi64ELi64ELi256ELi32ELb0ELb0ELb1ELb0ELb1ELb1EEEEEEEEEvNT_6ParamsE:
        /* <DEDUP_REMOVED lines=22> */
[----:B0-----:R-:W-:Y:S01]  /*0160*/  NOP ;  /* 0x0000000000007918 */ /* 0x001fe20000000000 */
.L_x_3433:
[----:B------:R-:W-:Y:S05]  /*0170*/  BSYNC B0 ;  /* 0x0000000000007941 */ /* 0x000fea0003800000 */
.L_x_3432:
        /* <DEDUP_REMOVED lines=12> */
[----:B------:R-:W-:Y:S01]  /*0240*/  VOTEU.ANY UP2, P0 ;  /* 0x00000000003f7886 */ /* 0x000fe20000040100 */
        /* <DEDUP_REMOVED lines=8> */
[----:B-1----:R0:W1:Y:S01]  /*02d0*/  @UP0 SYNCS.EXCH.64 URZ, [UR8+0x38800], UR4 ;  /* 0x03880004083f05b2 */ /* 0x0020620008000100 */
[----:B------:R0:W2:Y:S05]  /*02e0*/  @UP1 SYNCS.EXCH.64 URZ, [UR8+0x38810], UR4 ;  /* 0x03881004083f15b2 */ /* 0x0000aa0008000100 */
[----:B------:R0:W3:Y:S02]  /*02f0*/  @UP2 SYNCS.EXCH.64 URZ, [UR8+0x38820], UR6 ;  /* 0x03882006083f25b2 */ /* 0x0000e40008000100 */
        /* <DEDUP_REMOVED lines=13> */
[----:B------:R0:W0:Y:S01]  /*03d0*/  SYNCS.EXCH.64 URZ, [UR6+0x38848], UR4 ;  /* 0x03884804063f75b2 */ /* 0x0000220008000100 */
[----:B------:R-:W-:Y:S01]  /*03e0*/  NOP ;  /* 0x0000000000007918 */ /* 0x000fe20000000000 */
.L_x_3434:
        /* <DEDUP_REMOVED lines=22> */
.L_x_3435:
        /* <DEDUP_REMOVED lines=18> */
.L_x_3436:
        /* <DEDUP_REMOVED lines=22> */
.L_x_3437:
        /* <DEDUP_REMOVED lines=22> */
.L_x_3438:
[----:B------:R-:W-:Y:S01]  /*0930*/  ISETP.NE.AND P0, PT, R3, RZ, PT ;  /* 0x000000ff0300720c */ /* 0x000fe20003f05270 */
[----:B------:R-:W-:Y:S01]  /*0940*/  NOP ;  /* 0x0000000000007918 */ /* 0x000fe20000000000 */
[----:B01234-:R-:W-:Y:S11]  /*0950*/  BAR.SYNC.DEFER_BLOCKING 0x0 ;  /* 0x0000000000007b1d */ /* 0x01fff60000010000 */
[----:B------:R-:W-:Y:S05]  /*0960*/  @!P0 BRA `(.L_x_3439) ;  /* 0x000000a800c48947 */ /* 0x000fea0003800000 */
.L_x_3440:
        /* <DEDUP_REMOVED lines=22> */
[----:B------:R-:W-:Y:S01]  /*0ad0*/  UMOV UR36, URZ ;  /* 0x0000003f00247c82 */ /* 0x000fe20008000000 */
[----:B------:R-:W-:Y:S01]  /*0ae0*/  UMOV UR41, URZ ;  /* 0x0000003f00297c82 */ /* 0x000fe20008000000 */
[----:B------:R-:W-:-:S04]  /*0af0*/  SHF.R.S32.HI R0, RZ, 0x1f, R191 ;  /* 0x0000001fff007819 */ /* 0x000fc800000114bf */
[CC--:B------:R-:W-:Y:S02]  /*0b00*/  LEA.HI R2, R0.reuse, R191.reuse, RZ, 0x4 ;  /* 0x000000bf00027211 */ /* 0x0c0fe400078f20ff */
[----:B------:R-:W-:Y:S02]  /*0b10*/  LEA.HI R6, R0, R191, RZ, 0x5 ;  /* 0x000000bf00067211 */ /* 0x000fe400078f28ff */
[----:B------:R-:W-:Y:S02]  /*0b20*/  SHF.R.S32.HI R3, RZ, 0x4, R2 ;  /* 0x00000004ff037819 */ /* 0x000fe40000011402 */
[----:B------:R-:W-:Y:S02]  /*0b30*/  SHF.R.S32.HI R12, RZ, 0x5, R6 ;  /* 0x00000005ff0c7819 */ /* 0x000fe40000011406 */
[C---:B------:R-:W-:Y:S02]  /*0b40*/  LEA.HI R5, R2.reuse, R3, RZ, 0x1 ;  /* 0x0000000302057211 */ /* 0x040fe400078f08ff */
[----:B------:R-:W-:-:S02]  /*0b50*/  LOP3.LUT R2, R2, 0xfffffff0, RZ, 0xc0, !PT ;  /* 0xfffffff002027812 */ /* 0x000fc400078ec0ff */
[----:B------:R-:W-:Y:S02]  /*0b60*/  LOP3.LUT R8, R5, 0x1ffffffe, RZ, 0xc0, !PT ;  /* 0x1ffffffe05087812 */ /* 0x000fe400078ec0ff */
[----:B------:R-:W-:Y:S01]  /*0b70*/  SHF.R.S32.HI R5, RZ, 0x1f, R6 ;  /* 0x0000001fff057819 */ /* 0x000fe20000011406 */
[----:B------:R-:W-:Y:S01]  /*0b80*/  IMAD.IADD R6, R191, 0x1, -R2 ;  /* 0x00000001bf067824 */ /* 0x000fe200078e0a02 */
[----:B------:R-:W-:Y:S01]  /*0b90*/  LEA.HI R4, R0, R191, RZ, 0x7 ;  /* 0x000000bf00047211 */ /* 0x000fe200078f38ff */
[----:B------:R-:W-:Y:S01]  /*0ba0*/  IMAD.IADD R9, R3, 0x1, -R8 ;  /* 0x0000000103097824 */ /* 0x000fe200078e0a08 */
[----:B------:R-:W-:Y:S02]  /*0bb0*/  LEA.HI R5, R5, R12, RZ, 0x2 ;  /* 0x0000000c05057211 */ /* 0x000fe400078f10ff */
[----:B------:R-:W-:Y:S02]  /*0bc0*/  SHF.R.S32.HI R3, RZ, 0x1f, R6 ;  /* 0x0000001fff037819 */ /* 0x000fe40000011406 */
[----:B------:R-:W-:-:S02]  /*0bd0*/  SHF.R.S32.HI R189, RZ, 0x7, R4 ;  /* 0x00000007ffbd7819 */ /* 0x000fc40000011404 */
[----:B------:R-:W-:Y:S02]  /*0be0*/  LOP3.LUT R7, R5, 0x3ffffc, RZ, 0xc0, !PT ;  /* 0x003ffffc05077812 */ /* 0x000fe400078ec0ff */
[----:B------:R-:W-:Y:S01]  /*0bf0*/  LEA.HI R5, R3, R6, RZ, 0x3 ;  /* 0x0000000603057211 */ /* 0x000fe200078f18ff */
[----:B------:R-:W-:Y:S01]  /*0c00*/  IMAD R11, R189, 0x100, R6 ;  /* 0x00000100bd0b7824 */ /* 0x000fe200078e0206 */
[----:B------:R-:W-:Y:S02]  /*0c10*/  IADD3 R8, R12, -R7, RZ ;  /* 0x800000070c087210 */ /* 0x000fe40007ffe0ff */
[C---:B------:R-:W-:Y:S01]  /*0c20*/  LOP3.LUT R7, R5.reuse, 0xfffffff8, RZ, 0xc0, !PT ;  /* 0xfffffff805077812 */ /* 0x040fe200078ec0ff */
[----:B------:R-:W-:Y:S01]  /*0c30*/  IMAD.SHL.U32 R10, R5, 0x40, RZ ;  /* 0x00000040050a7824 */ /* 0x000fe200078e00ff */
[----:B------:R-:W-:Y:S01]  /*0c40*/  LOP3.LUT R2, R4, 0xffffff80, RZ, 0xc0, !PT ;  /* 0xffffff8004027812 */ /* 0x000fe200078ec0ff */
[----:B------:R-:W-:Y:S01]  /*0c50*/  IMAD R190, R8, 0x10, R11 ;  /* 0x0000001008be7824 */ /* 0x000fe200078e020b */
[----:B------:R-:W-:Y:S01]  /*0c60*/  SHF.L.U32 R9, R9, 0x3, RZ ;  /* 0x0000000309097819 */ /* 0x000fe200000006ff */
[----:B------:R-:W-:Y:S01]  /*0c70*/  IMAD.IADD R8, R6, 0x1, -R7 ;  /* 0x0000000106087824 */ /* 0x000fe200078e0a07 */
[----:B------:R-:W-:Y:S01]  /*0c80*/  LOP3.LUT R11, R10, 0x7ffffe00, RZ, 0xc0, !PT ;  /* 0x7ffffe000a0b7812 */ /* 0x000fe200078ec0ff */
[----:B------:R-:W-:Y:S01]  /*0c90*/  IMAD.IADD R2, R191, 0x1, -R2 ;  /* 0x00000001bf027824 */ /* 0x000fe200078e0a02 */
[----:B------:R-:W-:Y:S01]  /*0ca0*/  LEA.HI R0, R0, R191, RZ, 0x3 ;  /* 0x000000bf00007211 */ /* 0x000fe200078f18ff */
[C---:B------:R-:W-:Y:S01]  /*0cb0*/  IMAD.SHL.U32 R10, R8.reuse, 0x40, RZ ;  /* 0x00000040080a7824 */ /* 0x040fe200078e00ff */
[----:B------:R-:W-:Y:S01]  /*0cc0*/  R2P PR, R8, 0x6 ;  /* 0x0000000608007804 */ /* 0x000fe20000000000 */
[----:B------:R-:W-:Y:S01]  /*0cd0*/  IMAD.U32 R190, R190, 0x40, R9 ;  /* 0x00000040bebe7824 */ /* 0x000fe200078e0009 */
[----:B------:R-:W-:Y:S01]  /*0ce0*/  SHF.R.S32.HI R3, RZ, 0x1f, R2 ;  /* 0x0000001fff037819 */ /* 0x000fe20000011402 */
[----:B------:R-:W-:Y:S01]  /*0cf0*/  IMAD R11, R12, 0x400, R11 ;  /* 0x000004000c0b7824 */ /* 0x000fe200078e020b */
[----:B------:R-:W-:-:S02]  /*0d00*/  LOP3.LUT R10, R10, 0x1c0, RZ, 0xc0, !PT ;  /* 0x000001c00a0a7812 */ /* 0x000fc400078ec0ff */
[----:B------:R-:W-:Y:S02]  /*0d10*/  LEA.HI R5, R3, R2, RZ, 0x2 ;  /* 0x0000000203057211 */ /* 0x000fe400078f10ff */
[----:B------:R-:W-:Y:S02]  /*0d20*/  LOP3.LUT R9, R10, 0x8, R9, 0xf8, !PT ;  /* 0x000000080a097812 */ /* 0x000fe400078ef809 */
[--C-:B------:R-:W-:Y:S02]  /*0d30*/  SHF.R.S32.HI R6, RZ, 0x2, R5.reuse ;  /* 0x00000002ff067819 */ /* 0x100fe40000011405 */
[----:B------:R-:W-:Y:S02]  /*0d40*/  SHF.R.S32.HI R7, RZ, 0x1f, R5 ;  /* 0x0000001fff077819 */ /* 0x000fe40000011405 */
[----:B------:R-:W-:Y:S02]  /*0d50*/  SHF.R.U32.HI R10, RZ, 0x3, R10 ;  /* 0x00000003ff0a7819 */ /* 0x000fe4000001160a */
[----:B------:R-:W-:-:S02]  /*0d60*/  LEA.HI R7, R7, R6, RZ, 0x3 ;  /* 0x0000000607077211 */ /* 0x000fc400078f18ff */
[----:B------:R-:W-:Y:S02]  /*0d70*/  LOP3.LUT R10, R9, R10, RZ, 0x3c, !PT ;  /* 0x0000000a090a7212 */ /* 0x000fe400078e3cff */
[----:B------:R-:W-:Y:S02]  /*0d80*/  LEA.HI R3, R3, R2, RZ, 0x5 ;  /* 0x0000000203037211 */ /* 0x000fe400078f28ff */
[----:B------:R-:W-:Y:S01]  /*0d90*/  LOP3.LUT R7, R7, 0xfffffff8, RZ, 0xc0, !PT ;  /* 0xfffffff807077812 */ /* 0x000fe200078ec0ff */
[----:B------:R-:W-:Y:S01]  /*0da0*/  IMAD.IADD R10, R11, 0x1, R10 ;  /* 0x000000010b0a7824 */ /* 0x000fe200078e020a */
[----:B------:R-:W-:Y:S02]  /*0db0*/  SHF.R.S32.HI R3, RZ, 0x5, R3 ;  /* 0x00000005ff037819 */ /* 0x000fe40000011403 */
[----:B------:R-:W-:Y:S01]  /*0dc0*/  LEA.HI R4, R4, R189, RZ, 0x1 ;  /* 0x000000bd04047211 */ /* 0x000fe200078f08ff */
[----:B------:R-:W-:Y:S01]  /*0dd0*/  IMAD.IADD R6, R6, 0x1, -R7 ;  /* 0x0000000106067824 */ /* 0x000fe200078e0a07 */
[----:B------:R-:W-:Y:S01]  /*0de0*/  LEA R184, R10, UR37, 0x1 ;  /* 0x000000250ab87c11 */ /* 0x000fe2000f8e08ff */
[----:B------:R-:W-:Y:S01]  /*0df0*/  IMAD.MOV.U32 R7, RZ, RZ, R15 ;  /* 0x000000ffff077224 */ /* 0x000fe200078e000f */
[----:B------:R-:W-:Y:S01]  /*0e00*/  LOP3.LUT R5, R5, 0x7ffffffc, RZ, 0xc0, !PT ;  /* 0x7ffffffc05057812 */ /* 0x000fe200078ec0ff */
[----:B------:R-:W-:Y:S01]  /*0e10*/  IMAD R17, R3, 0x10, R6 ;  /* 0x0000001003117824 */ /* 0x000fe200078e0206 */
        /* <DEDUP_REMOVED lines=8> */
[----:B------:R-:W-:Y:S01]  /*0ea0*/  MOV R5, R13 ;  /* 0x0000000d00057202 */ /* 0x000fe20000000f00 */
[C---:B------:R-:W-:Y:S01]  /*0eb0*/  @P2 VIADD R185, R187.reuse, 0xffffffc0 ;  /* 0xffffffc0bbb92836 */ /* 0x040fe20000000000 */
[----:B------:R-:W-:Y:S01]  /*0ec0*/  IADD3 R187, R187, R186, RZ ;  /* 0x000000babbbb7210 */ /* 0x000fe20007ffe0ff */
[----:B------:R-:W-:Y:S01]  /*0ed0*/  IMAD.MOV.U32 R2, RZ, RZ, RZ ;  /* 0x000000ffff027224 */ /* 0x000fe200078e00ff */
[----:B------:R-:W-:Y:S01]  /*0ee0*/  SHF.R.S32.HI R18, RZ, 0x3, R0 ;  /* 0x00000003ff127819 */ /* 0x000fe20000011400 */
[----:B------:R-:W-:-:S02]  /*0ef0*/  IMAD.SHL.U32 R16, R6, 0x8, RZ ;  /* 0x0000000806107824 */ /* 0x000fc400078e00ff */
[----:B------:R-:W-:Y:S02]  /*0f00*/  IMAD.SHL.U32 R23, R4, 0x100, RZ ;  /* 0x0000010004177824 */ /* 0x000fe400078e00ff */
[----:B------:R-:W-:Y:S02]  /*0f10*/  IMAD.SHL.U32 R22, R22, 0x2, RZ ;  /* 0x0000000216167824 */ /* 0x000fe400078e00ff */
[----:B------:R-:W-:-:S07]  /*0f20*/  IMAD.IADD R186, R186, 0x1, R185 ;  /* 0x00000001baba7824 */ /* 0x000fce00078e02b9 */
.L_x_3479:
[----:B0-2---:R-:W0:Y:S01]  /*0f30*/  LDC.64 R8, c[0x0][0xd60] ;  /* 0x00035800ff087b82 */ /* 0x005e220000000a00 */
[----:B------:R-:W-:Y:S01]  /*0f40*/  ULDC.64 UR10, c[0x0][0x208] ;  /* 0x00008200000a7ab9 */ /* 0x000fe20000000a00 */
        /* <DEDUP_REMOVED lines=8> */
[----:B------:R-:W-:Y:S01]  /*0fd0*/  PLOP3.LUT P0, PT, PT, PT, UP0, 0x80, 0x0 ;  /* 0x000000000000781c */ /* 0x000fe20003f0f008 */
[----:B------:R-:W-:Y:S01]  /*0fe0*/  UMOV UR39, UR5 ;  /* 0x0000000500277c82 */ /* 0x000fe20008000000 */
        /* <DEDUP_REMOVED lines=22> */
[----:B-1-3--:R-:W-:Y:S05]  /*1150*/  @P0 BRA `(.L_x_3441) ;  /* 0x0000000000300947 */ /* 0x00afea0003800000 */
[----:B------:R-:W-:Y:S02]  /*1160*/  ULDC.64 UR4, c[0x0][0xb00] ;  /* 0x0002c00000047ab9 */ /* 0x000fe40000000a00 */
[----:B------:R-:W-:-:S04]  /*1170*/  ISETP.NE.U32.AND P0, PT, RZ, UR4, PT ;  /* 0x00000004ff007c0c */ /* 0x000fc8000bf05070 */
[----:B------:R-:W-:-:S13]  /*1180*/  ISETP.NE.AND.EX P0, PT, RZ, UR5, PT, P0 ;  /* 0x00000005ff007c0c */ /* 0x000fda000bf05300 */
[----:B------:R-:W-:Y:S05]  /*1190*/  @!P0 BRA `(.L_x_3441) ;  /* 0x0000000000208947 */ /* 0x000fea0003800000 */
[----:B------:R-:W-:Y:S01]  /*11a0*/  ULDC.64 UR4, c[0x0][0xb00] ;  /* 0x0002c00000047ab9 */ /* 0x000fe20000000a00 */
[----:B------:R-:W-:Y:S01]  /*11b0*/  ULDC.64 UR6, c[0x0][0x208] ;  /* 0x0000820000067ab9 */ /* 0x000fe20000000a00 */
[----:B------:R-:W-:-:S06]  /*11c0*/  UIMAD.WIDE UR4, UR38, 0x4, UR4 ;  /* 0x00000004260478a5 */ /* 0x000fcc000f8e0204 */
[----:B0-----:R-:W-:Y:S02]  /*11d0*/  IMAD.U32 R6, RZ, RZ, UR4 ;  /* 0x00000004ff067e24 */ /* 0x001fe4000f8e00ff */
[----:B------:R-:W-:-:S05]  /*11e0*/  IMAD.U32 R7, RZ, RZ, UR5 ;  /* 0x00000005ff077e24 */ /* 0x000fca000f8e00ff */
[----:B-----5:R-:W2:Y:S04]  /*11f0*/  LDG.E R152, desc[UR6][R6.64] ;  /* 0x0000000606987981 */ /* 0x020ea8000c1e1900 */
[----:B------:R-:W2:Y:S02]  /*1200*/  LDG.E R9, desc[UR6][R6.64+0x4] ;  /* 0x0000040606097981 */ /* 0x000ea4000c1e1900 */
[----:B--2---:R-:W-:-:S07]  /*1210*/  IMAD.IADD R152, R9, 0x1, -R152 ;  /* 0x0000000109987824 */ /* 0x004fce00078e0a98 */
.L_x_3441:
[----:B------:R-:W2:Y:S01]  /*1220*/  LDL R4, [R1] ;  /* 0x0000000001047983 */ /* 0x000ea20000100800 */
[----:B-----5:R-:W-:Y:S01]  /*1230*/  IMAD.IADD R152, R152, 0x1, -R3 ;  /* 0x0000000198987824 */ /* 0x020fe200078e0a03 */
[----:B------:R-:W-:Y:S01]  /*1240*/  CS2R R150, SRZ ;  /* 0x0000000000967805 */ /* 0x000fe2000001ff00 */
[----:B------:R-:W-:Y:S01]  /*1250*/  IMAD.MOV.U32 R188, RZ, RZ, R5 ;  /* 0x000000ffffbc7224 */ /* 0x000fe200078e0005 */
[----:B------:R-:W-:Y:S01]  /*1260*/  CS2R R148, SRZ ;  /* 0x0000000000947805 */ /* 0x000fe2000001ff00 */
[----:B------:R-:W-:Y:S01]  /*1270*/  IMAD.MOV.U32 R176, RZ, RZ, RZ ;  /* 0x000000ffffb07224 */ /* 0x000fe200078e00ff */
[----:B------:R-:W-:Y:S01]  /*1280*/  IADD3 R0, R152, 0x3f, RZ ;  /* 0x0000003f98007810 */ /* 0x000fe20007ffe0ff */
[----:B------:R-:W-:Y:S01]  /*1290*/  IMAD.MOV.U32 R175, RZ, RZ, RZ ;  /* 0x000000ffffaf7224 */ /* 0x000fe200078e00ff */
[----:B------:R-:W-:Y:S02]  /*12a0*/  CS2R R144, SRZ ;  /* 0x0000000000907805 */ /* 0x000fe4000001ff00 */
[----:B------:R-:W-:-:S02]  /*12b0*/  CS2R R142, SRZ ;  /* 0x00000000008e7805 */ /* 0x000fc4000001ff00 */
[----:B------:R-:W-:Y:S02]  /*12c0*/  SHF.R.S32.HI R3, RZ, 0x1f, R0 ;  /* 0x0000001fff037819 */ /* 0x000fe40000011400 */
[----:B------:R-:W-:Y:S02]  /*12d0*/  CS2R R140, SRZ ;  /* 0x00000000008c7805 */ /* 0x000fe4000001ff00 */
[----:B------:R-:W-:Y:S02]  /*12e0*/  CS2R R138, SRZ ;  /* 0x00000000008a7805 */ /* 0x000fe4000001ff00 */
[----:B------:R-:W-:Y:S02]  /*12f0*/  CS2R R136, SRZ ;  /* 0x0000000000887805 */ /* 0x000fe4000001ff00 */
[----:B------:R-:W-:Y:S01]  /*1300*/  LEA.HI R174, R3, R0, RZ, 0x6 ;  /* 0x0000000003ae7211 */ /* 0x000fe200078f30ff */
[----:B------:R-:W-:Y:S01]  /*1310*/  IMAD.MOV.U32 R3, RZ, RZ, RZ ;  /* 0x000000ffff037224 */ /* 0x000fe200078e00ff */
        /* <DEDUP_REMOVED lines=23> */
[----:B------:R-:W-:Y:S02]  /*1490*/  MOV R153, RZ ;  /* 0x000000ff00997202 */ /* 0x000fe40000000f00 */
        /* <DEDUP_REMOVED lines=33> */
[----:B0-----:R-:W-:-:S02]  /*16b0*/  CS2R R8, SRZ ;  /* 0x0000000000087805 */ /* 0x001fc4000001ff00 */
[----:B------:R-:W-:Y:S02]  /*16c0*/  SHF.R.S32.HI R174, RZ, 0x6, R174 ;  /* 0x00000006ffae7819 */ /* 0x000fe400000114ae */
[----:B--2---:R-:W-:-:S13]  /*16d0*/  ISETP.NE.AND P0, PT, R4, 0x1, PT ;  /* 0x000000010400780c */ /* 0x004fda0003f05270 */
[----:B------:R-:W-:Y:S05]  /*16e0*/  @!P0 BRA `(.L_x_3442) ;  /* 0x0000001400d48947 */ /* 0x000fea0003800000 */
[----:B------:R-:W-:Y:S02]  /*16f0*/  ISETP.GE.AND P1, PT, R152, 0x1, PT ;  /* 0x000000019800780c */ /* 0x000fe40003f26270 */
[----:B------:R-:W-:-:S11]  /*1700*/  PLOP3.LUT P0, PT, PT, PT, PT, 0x80, 0x0 ;  /* 0x000000000000781c */ /* 0x000fd60003f0f070 */
[----:B------:R-:W-:Y:S05]  /*1710*/  @!P1 BRA `(.L_x_3443) ;  /* 0x0000007000f09947 */ /* 0x000fea0003800000 */
[----:B------:R-:W0:Y:S01]  /*1720*/  SHFL.IDX PT, R4, R189, RZ, 0x1f ;  /* 0x00001fffbd047589 */ /* 0x000e2200000e0000 */
[----:B------:R-:W-:Y:S01]  /*1730*/  UMOV UR7, 0x40000040 ;  /* 0x4000004000077882 */ /* 0x000fe20000000000 */
[----:B------:R-:W-:Y:S01]  /*1740*/  UMOV UR9, 0x40000040 ;  /* 0x4000004000097882 */ /* 0x000fe20000000000 */
[----:B------:R-:W-:Y:S01]  /*1750*/  UMOV UR11, 0x40000040 ;  /* 0x40000040000b7882 */ /* 0x000fe20000000000 */
[----:B------:R-:W-:Y:S01]  /*1760*/  BAR.SYNC.DEFER_BLOCKING 0xe, 0x100 ;  /* 0x0384000000007b1d */ /* 0x000fe20000010000 */
[----:B------:R-:W-:-:S05]  /*1770*/  ISETP.GE.AND P0, PT, R152, 0x41, PT ;  /* 0x000000419800780c */ /* 0x000fca0003f06270 */
[----:B------:R-:W-:Y:S01]  /*1780*/  UMOV UR13, 0x40000040 ;  /* 0x40000040000d7882 */ /* 0x000fe20000000000 */
[----:B------:R-:W-:Y:S01]  /*1790*/  UMOV UR15, 0x40000040 ;  /* 0x40000040000f7882 */ /* 0x000fe20000000000 */
[----:B------:R-:W-:Y:S01]  /*17a0*/  UMOV UR17, 0x40000040 ;  /* 0x4000004000117882 */ /* 0x000fe20000000000 */
[----:B------:R-:W-:Y:S01]  /*17b0*/  UMOV UR19, 0x40000040 ;  /* 0x4000004000137882 */ /* 0x000fe20000000000 */
[----:B------:R-:W1:Y:S01]  /*17c0*/  S2R R6, SR_TID.X ;  /* 0x0000000000067919 */ /* 0x000e620000002100 */
[----:B0-----:R-:W-:Y:S01]  /*17d0*/  R2UR UR4, R4 ;  /* 0x00000000040472ca */ /* 0x001fe200000e0000 */
[----:B------:R-:W-:Y:S01]  /*17e0*/  IMAD.U32 R4, RZ, RZ, UR36 ;  /* 0x00000024ff047e24 */ /* 0x000fe2000f8e00ff */
[----:B------:R-:W-:-:S11]  /*17f0*/  WARPGROUP.ARRIVE ;  /* 0x00000000000079c5 */ /* 0x000fd60000000000 */
[----:B------:R-:W-:-:S04]  /*1800*/  ULEA.HI UR5, UR4, UR4, URZ, 0x1 ;  /* 0x0000000404057291 */ /* 0x000fc8000f8f083f */
[----:B------:R-:W-:-:S04]  /*1810*/  ULOP3.LUT UR5, UR5, 0x1fffe, URZ, 0xc0, !UPT ;  /* 0x0001fffe05057892 */ /* 0x000fc8000f8ec03f */
[----:B------:R-:W-:Y:S01]  /*1820*/  UIADD3 UR5, UR4, -UR5, URZ ;  /* 0x8000000504057290 */ /* 0x000fe2000fffe03f */
[----:B-1----:R-:W-:Y:S01]  /*1830*/  LOP3.LUT R5, R6, 0x7f, RZ, 0xc0, !PT ;  /* 0x0000007f06057812 */ /* 0x002fe200078ec0ff */
[----:B------:R-:W-:Y:S02]  /*1840*/  UIADD3 UR4, UR37, 0x36400, URZ ;  /* 0x0003640025047890 */ /* 0x000fe4000fffe03f */
[----:B------:R-:W-:Y:S01]  /*1850*/  ULEA UR5, UR5, UR37, 0xf ;  /* 0x0000002505057291 */ /* 0x000fe2000f8e783f */
[----:B------:R-:W-:Y:S01]  /*1860*/  ISETP.NE.AND P1, PT, R5, RZ, PT ;  /* 0x000000ff0500720c */ /* 0x000fe20003f25270 */
[----:B------:R-:W-:Y:S02]  /*1870*/  USHF.R.U32.HI UR4, URZ, 0x4, UR4 ;  /* 0x000000043f047899 */ /* 0x000fe40008011604 */
[----:B------:R-:W-:Y:S02]  /*1880*/  UIADD3 UR5, UR5, 0x400, URZ ;  /* 0x0000040005057890 */ /* 0x000fe4000fffe03f */
[----:B------:R-:W-:-:S02]  /*1890*/  ULOP3.LUT UR4, UR4, 0x3fff, URZ, 0xc0, !UPT ;  /* 0x00003fff04047892 */ /* 0x000fc4000f8ec03f */
[----:B------:R-:W-:Y:S02]  /*18a0*/  USHF.R.U32.HI UR5, URZ, 0x4, UR5 ;  /* 0x000000043f057899 */ /* 0x000fe40008011605 */
[----:B------:R-:W-:Y:S02]  /*18b0*/  ULOP3.LUT UR4, UR4, 0x10000, URZ, 0xfc, !UPT ;  /* 0x0001000004047892 */ /* 0x000fe4000f8efc3f */
[----:B------:R-:W-:Y:S02]  /*18c0*/  ULOP3.LUT UR5, UR5, 0x3fff, URZ, 0xc0, !UPT ;  /* 0x00003fff05057892 */ /* 0x000fe4000f8ec03f */
[----:B------:R-:W-:Y:S01]  /*18d0*/  UIADD3 UR8, UR4, 0x2, URZ ;  /* 0x0000000204087890 */ /* 0x000fe2000fffe03f */
[----:B------:R-:W-:Y:S01]  /*18e0*/  @!P1 LEA R4, R4, UR37, 0x3 ;  /* 0x0000002504049c11 */ /* 0x000fe2000f8e18ff */
[----:B------:R-:W-:Y:S02]  /*18f0*/  ULOP3.LUT UR20, UR5, 0x2000000, URZ, 0xfc, !UPT ;  /* 0x0200000005147892 */ /* 0x000fe4000f8efc3f */
[----:B------:R-:W-:-:S02]  /*1900*/  UIADD3 UR12, UR4, 0x4, URZ ;  /* 0x00000004040c7890 */ /* 0x000fc4000fffe03f */
[----:B------:R-:W-:Y:S01]  /*1910*/  ULEA UR6, UR36, UR20, 0xc ;  /* 0x0000001424067291 */ /* 0x000fe2000f8e603f */
[----:B------:R-:W-:Y:S01]  /*1920*/  @!P1 VIADD R4, R4, 0x38860 ;  /* 0x0003886004049836 */ /* 0x000fe20000000000 */
[----:B------:R-:W-:Y:S01]  /*1930*/  UMOV UR5, 0x40000040 ;  /* 0x4000004000057882 */ /* 0x000fe20000000000 */
[----:B------:R-:W-:Y:S02]  /*1940*/  UIADD3 UR16, UR4, 0x6, URZ ;  /* 0x0000000604107890 */ /* 0x000fe4000fffe03f */
[----:B------:R-:W-:Y:S01]  /*1950*/  UIADD3 UR10, UR6, 0x80, URZ ;  /* 0x00000080060a7890 */ /* 0x000fe2000fffe03f */
[----:B------:R-:W-:Y:S01]  /*1960*/  @!P1 PRMT R4, RZ, 0x654, R4 ;  /* 0x00000654ff049816 */ /* 0x000fe20000000004 */
[----:B------:R-:W-:Y:S02]  /*1970*/  UIADD3 UR14, UR6, 0x100, URZ ;  /* 0x00000100060e7890 */ /* 0x000fe4000fffe03f */
[----:B------:R-:W-:Y:S01]  /*1980*/  HGMMA.64x256x16.F32.BF16 R24, gdesc[UR4].tnspB, RZ, !UPT, gsb0 ;  /* 0x43e00000041879f0 */ /* 0x000fe2000c0018ff */
[----:B------:R-:W-:-:S02]  /*1990*/  UIADD3 UR18, UR6, 0x180, URZ ;  /* 0x0000018006127890 */ /* 0x000fc4000fffe03f */
        /* <DEDUP_REMOVED lines=16> */
[----:B------:R-:W-:-:S07]  /*1aa0*/  VIADD R174, R174, 0xfffffffe ;  /* 0xfffffffeaeae7836 */ /* 0x000fce0000000000 */
.L_x_3445:
[----:B------:R-:W-:Y:S01]  /*1ab0*/  BAR.SYNC.DEFER_BLOCKING 0xe, 0x100 ;  /* 0x0384000000007b1d */ /* 0x000fe20000010000 */
[----:B01----:R-:W-:Y:S01]  /*1ac0*/  IMAD.U32 R4, RZ, RZ, UR36 ;  /* 0x00000024ff047e24 */ /* 0x003fe2000f8e00ff */
[----:B------:R-:W-:Y:S01]  /*1ad0*/  UIADD3 UR36, UR36, 0x1, URZ ;  /* 0x0000000124247890 */ /* 0x000fe2000fffe03f */
[C---:B------:R-:W-:Y:S01]  /*1ae0*/  ISETP.GT.AND P0, PT, R174.reuse, RZ, PT ;  /* 0x000000ffae00720c */ /* 0x040fe20003f04270 */
[----:B------:R-:W-:Y:S02]  /*1af0*/  VIADD R174, R174, 0xffffffff ;  /* 0xffffffffaeae7836 */ /* 0x000fe40000000000 */
[----:B------:R-:W-:Y:S01]  /*1b00*/  LEA R4, R4, R17, 0x6 ;  /* 0x0000001104047211 */ /* 0x000fe200078e30ff */
[----:B------:R-:W-:Y:S01]  /*1b10*/  UISETP.NE.AND UP0, UPT, UR36, 0x2, UPT ;  /* 0x000000022400788c */ /* 0x000fe2000bf05270 */
[----:B------:R-:W-:Y:S02]  /*1b20*/  UMOV UR7, 0x40000040 ;  /* 0x4000004000077882 */ /* 0x000fe40000000000 */
[----:B------:R-:W-:Y:S01]  /*1b30*/  LEA R4, R4, UR37, 0x2 ;  /* 0x0000002504047c11 */ /* 0x000fe2000f8e10ff */
[----:B------:R-:W-:Y:S01]  /*1b40*/  USEL UR36, UR36, URZ, UP0 ;  /* 0x0000003f24247287 */ /* 0x000fe20008000000 */
[----:B------:R-:W-:Y:S01]  /*1b50*/  UMOV UR11, 0x40000040 ;  /* 0x40000040000b7882 */ /* 0x000fe20000000000 */
[----:B------:R-:W-:-:S02]  /*1b60*/  UMOV UR15, 0x40000040 ;  /* 0x40000040000f7882 */ /* 0x000fc40000000000 */
[----:B------:R-:W-:Y:S01]  /*1b70*/  ULEA UR6, UR36, UR20, 0xc ;  /* 0x0000001424067291 */ /* 0x000fe2000f8e603f */
[----:B------:R-:W-:-:S03]  /*1b80*/  UMOV UR19, 0x40000040 ;  /* 0x4000004000137882 */ /* 0x000fc60000000000 */
[----:B------:R-:W-:Y:S02]  /*1b90*/  UIADD3 UR10, UR6, 0x80, URZ ;  /* 0x00000080060a7890 */ /* 0x000fe4000fffe03f */
[----:B------:R-:W-:Y:S02]  /*1ba0*/  UIADD3 UR14, UR6, 0x100, URZ ;  /* 0x00000100060e7890 */ /* 0x000fe4000fffe03f */
[----:B------:R-:W-:Y:S01]  /*1bb0*/  UIADD3 UR18, UR6, 0x180, URZ ;  /* 0x0000018006127890 */ /* 0x000fe2000fffe03f */
[----:B------:R-:W0:Y:S04]  /*1bc0*/  LDS R5, [R4+0x38400] ;  /* 0x0384000004057984 */ /* 0x000e280000000800 */
[----:B------:R1:W2:Y:S02]  /*1bd0*/  LDS R6, [R4+0x38420] ;  /* 0x0384200004067984 */ /* 0x0002a40000000800 */
[----:B-1----:R-:W-:-:S05]  /*1be0*/  IMAD.U32 R4, RZ, RZ, UR36 ;  /* 0x00000024ff047e24 */ /* 0x002fca000f8e00ff */
[----:B------:R-:W-:-:S05]  /*1bf0*/  @!P1 LEA R4, R4, UR37, 0x3 ;  /* 0x0000002504049c11 */ /* 0x000fca000f8e18ff */
[----:B------:R-:W-:-:S05]  /*1c00*/  @!P1 VIADD R4, R4, 0x38860 ;  /* 0x0003886004049836 */ /* 0x000fca0000000000 */
[----:B------:R-:W-:Y:S01]  /*1c10*/  @!P1 PRMT R4, RZ, 0x654, R4 ;  /* 0x00000654ff049816 */ /* 0x000fe20000000004 */
        /* <DEDUP_REMOVED lines=127> */
[----:B------:R-:W-:-:S06]  /*2410*/  FMUL.FTZ R151, R151, R6 ;  /* 0x0000000697977220 */ /* 0x000fcc0000410000 */
[----:B------:R-:W-:-:S06]  /*2420*/  WARPGROUP.ARRIVE ;  /* 0x00000000000079c5 */ /* 0x000fcc0000000000 */
[----:B------:R-:W-:Y:S01]  /*2430*/  HGMMA.64x256x16.F32.BF16 R24, gdesc[UR4].tnspB, R24, gsb0 ;  /* 0x43e00000041879f0 */ /* 0x000fe20008001818 */
[----:B------:R-:W-:-:S06]  /*2440*/  USEL UR6, URZ, 0x1, UP0 ;  /* 0x000000013f067887 */ /* 0x000fcc0008000000 */
[----:B------:R-:W-:Y:S01]  /*2450*/  LOP3.LUT R2, R2, UR6, RZ, 0x3c, !PT ;  /* 0x0000000602027c12 */ /* 0x000fe2000f8e3cff */
[----:B------:R-:W-:Y:S02]  /*2460*/  WARPGROUP.DEPBAR.LE gsb0, 0x0 ;  /* 0x00008000000079c5 */ /* 0x000fe40000010000 */
[----:B------:R-:W-:-:S15]  /*2470*/  WARPGROUP.ARRIVE ;  /* 0x00000000000079c5 */ /* 0x000fde0000000000 */
[----:B------:R-:W-:-:S03]  /*2480*/  NOP ;  /* 0x0000000000007918 */ /* 0x000fc60000000000 */
        /* <DEDUP_REMOVED lines=13> */
.L_x_3444:
[----:B------:R-:W-:Y:S01]  /*2560*/  BAR.SYNC.DEFER_BLOCKING 0xe, 0x100 ;  /* 0x0384000000007b1d */ /* 0x000fe20000010000 */
[----:B01----:R-:W-:Y:S01]  /*2570*/  IMAD.U32 R4, RZ, RZ, UR36 ;  /* 0x00000024ff047e24 */ /* 0x003fe2000f8e00ff */
[----:B------:R-:W-:Y:S01]  /*2580*/  UIADD3 UR36, UR36, 0x1, URZ ;  /* 0x0000000124247890 */ /* 0x000fe2000fffe03f */
[----:B------:R-:W-:Y:S02]  /*2590*/  PLOP3.LUT P0, PT, PT, PT, PT, 0x8, 0x0 ;  /* 0x000000000000781c */ /* 0x000fe40003f0e170 */
[----:B------:R-:W-:Y:S01]  /*25a0*/  IMAD R4, R4, 0x40, R17 ;  /* 0x0000004004047824 */ /* 0x000fe200078e0211 */
[----:B------:R-:W-:-:S04]  /*25b0*/  UISETP.NE.AND UP0, UPT, UR36, 0x2, UPT ;  /* 0x000000022400788c */ /* 0x000fc8000bf05270 */
[----:B------:R-:W-:Y:S01]  /*25c0*/  LEA R6, R4, UR37, 0x2 ;  /* 0x0000002504067c11 */ /* 0x000fe2000f8e10ff */
[----:B------:R-:W-:Y:S02]  /*25d0*/  USEL UR4, URZ, 0x1, UP0 ;  /* 0x000000013f047887 */ /* 0x000fe40008000000 */
[----:B------:R-:W-:-:S04]  /*25e0*/  USEL UR36, UR36, URZ, UP0 ;  /* 0x0000003f24247287 */ /* 0x000fc80008000000 */
[----:B------:R-:W-:Y:S01]  /*25f0*/  LOP3.LUT R2, R2, UR4, RZ, 0x3c, !PT ;  /* 0x0000000402027c12 */ /* 0x000fe2000f8e3cff */
[----:B------:R-:W0:Y:S04]  /*2600*/  LDS R5, [R6+0x38400] ;  /* 0x0384000006057984 */ /* 0x000e280000000800 */
[----:B------:R-:W1:Y:S01]  /*2610*/  LDS R4, [R6+0x38420] ;  /* 0x0384200006047984 */ /* 0x000e620000000800 */
[-C--:B0-----:R-:W-:Y:S01]  /*2620*/  FMUL.FTZ R14, R40, R5.reuse ;  /* 0x00000005280e7220 */ /* 0x081fe20000410000 */
        /* <DEDUP_REMOVED lines=129> */
.L_x_3442:
        /* <DEDUP_REMOVED lines=19> */
[----:B------:R-:W-:Y:S01]  /*2f70*/  MOV R4, UR4 ;  /* 0x0000000400047c02 */ /* 0x000fe20008000f00 */
        /* <DEDUP_REMOVED lines=11> */
[----:B-1----:R-:W-:Y:S05]  /*3030*/  CALL.ABS.NOINC R14 ;  /* 0x000000000e007343 */ /* 0x002fea0003c00000 */
.L_x_3446:
[----:B------:R-:W2:Y:S01]  /*3040*/  LDL R20, [R1] ;  /* 0x0000000001147983 */ /* 0x000ea20000100800 */
[----:B------:R-:W-:-:S04]  /*3050*/  ULEA.HI UR4, UR41, UR41, URZ, 0x1 ;  /* 0x0000002929047291 */ /* 0x000fc8000f8f083f */
[----:B------:R-:W-:-:S04]  /*3060*/  ULOP3.LUT UR4, UR4, 0xfffffffe, URZ, 0xc0, !UPT ;  /* 0xfffffffe04047892 */ /* 0x000fc8000f8ec03f */
[----:B------:R-:W-:-:S06]  /*3070*/  UIADD3 UR4, UR41, -UR4, URZ ;  /* 0x8000000429047290 */ /* 0x000fcc000fffe03f */
[----:B------:R-:W-:-:S05]  /*3080*/  IMAD.U32 R4, RZ, RZ, UR4 ;  /* 0x00000004ff047e24 */ /* 0x000fca000f8e00ff */
[----:B------:R-:W-:-:S04]  /*3090*/  SHF.L.U32 R4, R4, 0x1f, RZ ;  /* 0x0000001f04047819 */ /* 0x000fc800000006ff */
[----:B------:R-:W0:Y:S01]  /*30a0*/  SYNCS.PHASECHK.TRANS64.TRYWAIT P1, [UR37+0x38800], R4 ;  /* 0x03880004ff0075a7 */ /* 0x000e220008020165 */
[----:B--2---:R-:W-:Y:S01]  /*30b0*/  ISETP.NE.AND P0, PT, R20, RZ, PT ;  /* 0x000000ff1400720c */ /* 0x004fe20003f05270 */
[----:B0-----:R-:W-:-:S12]  /*30c0*/  @!P1 BRA `(.L_x_3447) ;  /* 0x000000d4001c9947 */ /* 0x001fd80003800000 */
.L_x_3561:
[----:B------:R-:W-:Y:S05]  /*30d0*/  @P0 BRA `(.L_x_3448) ;  /* 0x0000000000040947 */ /* 0x000fea0003800000 */
[----:B------:R-:W-:Y:S01]  /*30e0*/  BPT.TRAP 0x1 ;  /* 0x000000040000795c */ /* 0x000fe20000300000 */
.L_x_3448:
[----:B0-----:R-:W-:Y:S01]  /*30f0*/  IMAD.U32 R3, RZ, RZ, UR36 ;  /* 0x00000024ff037e24 */ /* 0x001fe2000f8e00ff */
[----:B------:R-:W-:-:S04]  /*3100*/  SHF.L.U32 R6, R2, 0x1f, RZ ;  /* 0x0000001f02067819 */ /* 0x000fc800000006ff */
[----:B------:R-:W-:-:S04]  /*3110*/  LEA R3, R3, UR37, 0x3 ;  /* 0x0000002503037c11 */ /* 0x000fc8000f8e18ff */
[----:B------:R0:W1:Y:S01]  /*3120*/  SYNCS.PHASECHK.TRANS64.TRYWAIT P1, [R3+URZ+0x38830], R6 ;  /* 0x03883006030075a7 */ /* 0x000062000802017f */
[----:B------:R-:W-:Y:S05]  /*3130*/  @P0 BRA `(.L_x_3449) ;  /* 0x0000000000040947 */ /* 0x000fea0003800000 */
[----:B------:R-:W-:Y:S01]  /*3140*/  BPT.TRAP 0x1 ;  /* 0x000000040000795c */ /* 0x000fe20000300000 */
.L_x_3449:
[----:B-1----:R-:W-:Y:S05]  /*3150*/  @P1 BRA `(.L_x_3450) ;  /* 0x0000000000081947 */ /* 0x002fea0003800000 */
[----:B------:R-:W1:Y:S02]  /*3160*/  SYNCS.PHASECHK.TRANS64.TRYWAIT P1, [R3+URZ+0x38830], R6 ;  /* 0x03883006030075a7 */ /* 0x000e64000802017f */
[----:B-1----:R-:W-:Y:S05]  /*3170*/  @!P1 BRA `(.L_x_3451) ;  /* 0x000000d400089947 */ /* 0x002fea0003800000 */
.L_x_3450:
[----:B------:R-:W-:-:S04]  /*3180*/  UIADD3 UR4, UR37, 0x22400, URZ ;  /* 0x0002240025047890 */ /* 0x000fc8000fffe03f */
[----:B------:R-:W-:-:S04]  /*3190*/  USHF.R.U32.HI UR4, URZ, 0x4, UR4 ;  /* 0x000000043f047899 */ /* 0x000fc80008011604 */
[----:B------:R-:W-:-:S06]  /*31a0*/  ULOP3.LUT UR4, UR4, 0x3fff, URZ, 0xc0, !UPT ;  /* 0x00003fff04047892 */ /* 0x000fcc000f8ec03f */
[----:B------:R-:W-:Y:S01]  /*31b0*/  IMAD.U32 R0, RZ, RZ, UR4 ;  /* 0x00000004ff007e24 */ /* 0x000fe2000f8e00ff */
[----:B------:R-:W-:Y:S05]  /*31c0*/  WARPSYNC.ALL ;  /* 0x0000000000007948 */ /* 0x000fea0003800000 */
[----:B------:R-:W-:-:S04]  /*31d0*/  LOP3.LUT R0, R0, 0x10000, RZ, 0xfc, !PT ;  /* 0x0001000000007812 */ /* 0x000fc800078efcff */
        /* <DEDUP_REMOVED lines=10> */
[----:B------:R-:W-:-:S02]  /*3280*/  UMOV UR17, 0x40000040 ;  /* 0x4000004000117882 */ /* 0x000fc40000000000 */
[----:B------:R-:W-:Y:S02]  /*3290*/  ULEA UR6, UR36, UR6, 0x9 ;  /* 0x0000000624067291 */ /* 0x000fe4000f8e483f */
[----:B------:R-:W-:Y:S02]  /*32a0*/  ULOP3.LUT UR4, UR4, 0x10000, URZ, 0xfc, !UPT ;  /* 0x0001000004047892 */ /* 0x000fe4000f8efc3f */
[----:B------:R-:W-:Y:S02]  /*32b0*/  UIADD3 UR14, UR6, 0x2, URZ ;  /* 0x00000002060e7890 */ /* 0x000fe4000fffe03f */
[----:B------:R-:W-:Y:S02]  /*32c0*/  UIADD3 UR12, UR4, 0x2, URZ ;  /* 0x00000002040c7890 */ /* 0x000fe4000fffe03f */
[----:B------:R-:W-:Y:S02]  /*32d0*/  UIADD3 UR18, UR6, 0x4, URZ ;  /* 0x0000000406127890 */ /* 0x000fe4000fffe03f */
[----:B------:R-:W-:-:S02]  /*32e0*/  UIADD3 UR16, UR4, 0x4, URZ ;  /* 0x0000000404107890 */ /* 0x000fc4000fffe03f */
[----:B------:R-:W-:Y:S01]  /*32f0*/  HGMMA.64x64x16.F32.BF16 R24, gdesc[UR4], RZ, !UPT, gsb0 ;  /* 0x00e00000041879f0 */ /* 0x000fe2000c0018ff */
[----:B------:R-:W-:Y:S02]  /*3300*/  UIADD3 UR22, UR6, 0x6, URZ ;  /* 0x0000000606167890 */ /* 0x000fe4000fffe03f */
[----:B------:R-:W-:Y:S01]  /*3310*/  UIADD3 UR20, UR4, 0x6, URZ ;  /* 0x0000000604147890 */ /* 0x000fe2000fffe03f */
[----:B------:R-:W-:Y:S01]  /*3320*/  UMOV UR23, 0x40000040 ;  /* 0x4000004000177882 */ /* 0x000fe20000000000 */
        /* <DEDUP_REMOVED lines=11> */
[----:B------:R-:W2:Y:S02]  /*33e0*/  SYNCS.PHASECHK.TRANS64.TRYWAIT P1, [UR37+0x38810], R4 ;  /* 0x03881004ff0075a7 */ /* 0x000ea40008020165 */
[----:B--2---:R-:W-:Y:S05]  /*33f0*/  @!P1 BRA `(.L_x_3452) ;  /* 0x000000d0007c9947 */ /* 0x004fea0003800000 */
.L_x_3562:
[----:B------:R-:W-:Y:S05]  /*3400*/  @P0 BRA `(.L_x_3453) ;  /* 0x0000000000040947 */ /* 0x000fea0003800000 */
[----:B------:R-:W-:Y:S01]  /*3410*/  BPT.TRAP 0x1 ;  /* 0x000000040000795c */ /* 0x000fe20000300000 */
.L_x_3453:
[----:B------:R3:W4:Y:S01]  /*3420*/  SYNCS.PHASECHK.TRANS64.TRYWAIT P1, [R3+URZ+0x38850], R6 ;  /* 0x03885006030075a7 */ /* 0x000722000802017f */
[----:B------:R-:W-:Y:S05]  /*3430*/  @P0 BRA `(.L_x_3454) ;  /* 0x0000000000040947 */ /* 0x000fea0003800000 */
[----:B------:R-:W-:Y:S01]  /*3440*/  BPT.TRAP 0x1 ;  /* 0x000000040000795c */ /* 0x000fe20000300000 */
.L_x_3454:
[----:B----4-:R-:W-:Y:S05]  /*3450*/  @P1 BRA `(.L_x_3455) ;  /* 0x0000000000081947 */ /* 0x010fea0003800000 */
[----:B------:R-:W4:Y:S02]  /*3460*/  SYNCS.PHASECHK.TRANS64.TRYWAIT P1, [R3+URZ+0x38850], R6 ;  /* 0x03885006030075a7 */ /* 0x000f24000802017f */
[----:B----4-:R-:W-:Y:S05]  /*3470*/  @!P1 BRA `(.L_x_3456) ;  /* 0x000000d000749947 */ /* 0x010fea0003800000 */
.L_x_3455:
[----:B------:R-:W-:Y:S01]  /*3480*/  UIADD3 UR4, UR37, 0x400, URZ ;  /* 0x0000040025047890 */ /* 0x000fe2000fffe03f */
[----:B------:R-:W-:Y:S01]  /*3490*/  WARPGROUP.ARRIVE ;  /* 0x00000000000079c5 */ /* 0x000fe20000000000 */
[----:B------:R-:W-:-:S05]  /*34a0*/  UIADD3 UR5, UR37, 0x26400, URZ ;  /* 0x0002640025057890 */ /* 0x000fca000fffe03f */
[----:B--2---:R-:W2:Y:S01]  /*34b0*/  S2R R4, SR_TID.X ;  /* 0x0000000000047919 */ /* 0x004ea20000002100 */
[----:B------:R-:W-:Y:S01]  /*34c0*/  USHF.R.U32.HI UR4, URZ, 0x4, UR4 ;  /* 0x000000043f047899 */ /* 0x000fe20008011604 */
[----:B------:R-:W-:Y:S01]  /*34d0*/  IMAD R5, R174, -0x40, R152 ;  /* 0xffffffc0ae057824 */ /* 0x000fe200078e0298 */
[----:B------:R-:W-:Y:S01]  /*34e0*/  USHF.R.U32.HI UR5, URZ, 0x4, UR5 ;  /* 0x000000043f057899 */ /* 0x000fe20008011605 */
[----:B------:R-:W5:Y:S01]  /*34f0*/  S2R R57, SR_TID.X ;  /* 0x0000000000397919 */ /* 0x000f620000002100 */
[----:B------:R-:W-:Y:S02]  /*3500*/  ULOP3.LUT UR4, UR4, 0x3fff, URZ, 0xc0, !UPT ;  /* 0x00003fff04047892 */ /* 0x000fe4000f8ec03f */
[----:B------:R-:W-:Y:S01]  /*3510*/  ULOP3.LUT UR5, UR5, 0x3fff, URZ, 0xc0, !UPT ;  /* 0x00003fff05057892 */ /* 0x000fe2000f8ec03f */
[----:B------:R-:W-:Y:S01]  /*3520*/  IADD3 R5, -R22, 0x40, R5 ;  /* 0x0000004016057810 */ /* 0x000fe20007ffe105 */
[----:B------:R-:W-:Y:S02]  /*3530*/  ULOP3.LUT UR4, UR4, 0x10000, URZ, 0xfc, !UPT ;  /* 0x0001000004047892 */ /* 0x000fe4000f8efc3f */
[----:B------:R-:W-:Y:S01]  /*3540*/  ULOP3.LUT UR5, UR5, 0x10000, URZ, 0xfc, !UPT ;  /* 0x0001000005057892 */ /* 0x000fe2000f8efc3f */
[C---:B------:R-:W-:Y:S01]  /*3550*/  ISETP.GT.AND P5, PT, R5.reuse, RZ, PT ;  /* 0x000000ff0500720c */ /* 0x040fe20003fa4270 */
[----:B------:R-:W-:Y:S01]  /*3560*/  ULEA UR6, UR36, UR4, 0xc ;  /* 0x0000000424067291 */ /* 0x000fe2000f8e603f */
[C---:B------:R-:W-:Y:S01]  /*3570*/  ISETP.GT.AND P4, PT, R5.reuse, 0x1, PT ;  /* 0x000000010500780c */ /* 0x040fe20003f84270 */
[----:B------:R-:W-:Y:S01]  /*3580*/  UMOV UR9, 0x40000040 ;  /* 0x4000004000097882 */ /* 0x000fe20000000000 */
[----:B------:R-:W-:Y:S01]  /*3590*/  UMOV UR11, 0x40000040 ;  /* 0x40000040000b7882 */ /* 0x000fe20000000000 */
[----:B------:R-:W-:Y:S01]  /*35a0*/  UIADD3 UR14, UR5, 0x800, URZ ;  /* 0x00000800050e7890 */ /* 0x000fe2000fffe03f */
[C---:B------:R-:W-:Y:S01]  /*35b0*/  ISETP.GT.AND P3, PT, R5.reuse, 0x8, PT ;  /* 0x000000080500780c */ /* 0x040fe20003f64270 */
[----:B------:R-:W-:Y:S01]  /*35c0*/  UMOV UR8, UR5 ;  /* 0x0000000500087c82 */ /* 0x000fe20008000000 */
[----:B------:R-:W-:Y:S01]  /*35d0*/  UMOV UR10, UR6 ;  /* 0x00000006000a7c82 */ /* 0x000fe20008000000 */
[----:B------:R-:W-:Y:S01]  /*35e0*/  UIADD3 UR15, UR6, 0x800, URZ ;  /* 0x00000800060f7890 */ /* 0x000fe2000fffe03f */
[----:B------:R-:W-:Y:S01]  /*35f0*/  HGMMA.64x64x16.F32.BF16 R24, gdesc[UR8], R24, gsb0 ;  /* 0x00e00000081879f0 */ /* 0x000fe20008001818 */
[----:B------:R-:W-:Y:S01]  /*3600*/  UIADD3 UR8, UR5, 0x2, URZ ;  /* 0x0000000205087890 */ /* 0x000fe2000fffe03f */
[C---:B------:R-:W-:Y:S01]  /*3610*/  ISETP.GT.AND P2, PT, R5.reuse, 0x9, PT ;  /* 0x000000090500780c */ /* 0x040fe20003f44270 */
[----:B------:R-:W-:Y:S01]  /*3620*/  UIADD3 UR10, UR6, 0x2, URZ ;  /* 0x00000002060a7890 */ /* 0x000fe2000fffe03f */
[C---:B------:R-:W-:Y:S01]  /*3630*/  ISETP.GT.AND P1, PT, R5.reuse, 0x10, PT ;  /* 0x000000100500780c */ /* 0x040fe20003f24270 */
[----:B------:R-:W-:Y:S01]  /*3640*/  UMOV UR9, 0x40000040 ;  /* 0x4000004000097882 */ /* 0x000fe20000000000 */
[----:B------:R-:W-:Y:S01]  /*3650*/  UMOV UR11, 0x40000040 ;  /* 0x40000040000b7882 */ /* 0x000fe20000000000 */
[----:B------:R-:W-:Y:S01]  /*3660*/  UMOV UR25, 0x40000040 ;  /* 0x4000004000197882 */ /* 0x000fe20000000000 */
[----:B------:R-:W-:Y:S01]  /*3670*/  UMOV UR27, 0x40000040 ;  /* 0x40000040001b7882 */ /* 0x000fe20000000000 */
[----:B------:R-:W-:-:S02]  /*3680*/  ISETP.GT.AND P6, PT, R5, 0x11, PT ;  /* 0x000000110500780c */ /* 0x000fc40003fc4270 */
[----:B--2---:R-:W-:Y:S02]  /*3690*/  SHF.R.U32.HI R4, RZ, 0x7, R4 ;  /* 0x00000007ff047819 */ /* 0x004fe40000011604 */
[----:B-----5:R-:W-:-:S04]  /*36a0*/  LOP3.LUT R57, R57, 0x7f, RZ, 0xc0, !PT ;  /* 0x0000007f39397812 */ /* 0x020fc800078ec0ff */
[----:B------:R-:W2:Y:S02]  /*36b0*/  SHFL.IDX PT, R4, R4, RZ, 0x1f ;  /* 0x00001fff04047589 */ /* 0x000ea400000e0000 */
[----:B--2---:R-:W-:-:S13]  /*36c0*/  R2UR UR7, R4 ;  /* 0x00000000040772ca */ /* 0x004fda00000e0000 */
[----:B------:R-:W-:-:S04]  /*36d0*/  UISETP.GT.AND UP0, UPT, UR7, 0x7f, UPT ;  /* 0x0000007f0700788c */ /* 0x000fc8000bf04270 */
[----:B------:R-:W-:Y:S01]  /*36e0*/  USEL UR7, URZ, 0x2, !UP0 ;  /* 0x000000023f077887 */ /* 0x000fe2000c000000 */
[----:B------:R-:W-:Y:S02]  /*36f0*/  WARPGROUP.DEPBAR.LE gsb0, 0x0 ;  /* 0x00008000000079c5 */ /* 0x000fe40000010000 */
[----:B------:R-:W-:-:S06]  /*3700*/  WARPGROUP.ARRIVE ;  /* 0x00000000000079c5 */ /* 0x000fcc0000000000 */
[----:B------:R-:W-:Y:S01]  /*3710*/  HGMMA.64x64x16.F32.BF16 R24, gdesc[UR8], R24, gsb0 ;  /* 0x00e00000081879f0 */ /* 0x000fe20008001818 */
[----:B------:R-:W-:Y:S02]  /*3720*/  UIADD3 UR8, UR5, 0x4, URZ ;  /* 0x0000000405087890 */ /* 0x000fe4000fffe03f */
[----:B------:R-:W-:Y:S01]  /*3730*/  UIADD3 UR10, UR6, 0x4, URZ ;  /* 0x00000004060a7890 */ /* 0x000fe2000fffe03f */
[----:B------:R-:W-:Y:S01]  /*3740*/  UMOV UR9, 0x40000040 ;  /* 0x4000004000097882 */ /* 0x000fe20000000000 */
[----:B------:R-:W-:Y:S01]  /*3750*/  UMOV UR11, 0x40000040 ;  /* 0x40000040000b7882 */ /* 0x000fe20000000000 */
        /* <DEDUP_REMOVED lines=94> */
[----:B------:R-:W-:Y:S02]  /*3d40*/  UIADD3 UR8, UR7, UR14, URZ ;  /* 0x0000000e07087290 */ /* 0x000fe4000fffe03f */
[----:B------:R-:W-:Y:S01]  /*3d50*/  UIADD3 UR10, UR7, UR15, URZ ;  /* 0x0000000f070a7290 */ /* 0x000fe2000fffe03f */
[----:B------:R-:W-:Y:S01]  /*3d60*/  UMOV UR9, 0x40000040 ;  /* 0x4000004000097882 */ /* 0x000fe20000000000 */
[----:B------:R-:W-:Y:S01]  /*3d70*/  UMOV UR11, 0x40000040 ;  /* 0x40000040000b7882 */ /* 0x000fe20000000000 */
[----:B------:R-:W-:Y:S02]  /*3d80*/  WARPGROUP.DEPBAR.LE gsb0, 0x0 ;  /* 0x00008000000079c5 */ /* 0x000fe40000010000 */
[----:B------:R-:W-:-:S06]  /*3d90*/  WARPGROUP.ARRIVE ;  /* 0x00000000000079c5 */ /* 0x000fcc0000000000 */
[----:B------:R-:W-:Y:S01]  /*3da0*/  HGMMA.64x64x16.F32.BF16 R24, gdesc[UR8], R24, gsb0 ;  /* 0x00e00000081879f0 */ /* 0x000fe20008001818 */
[----:B------:R-:W-:Y:S01]  /*3db0*/  UMOV UR9, 0x4 ;  /* 0x0000000400097882 */ /* 0x000fe20000000000 */
[----:B------:R-:W-:Y:S01]  /*3dc0*/  UMOV UR10, 0x28 ;  /* 0x00000028000a7882 */ /* 0x000fe20000000000 */
[----:B------:R-:W-:Y:S02]  /*3dd0*/  USEL UR8, UR9, 0x2, UP0 ;  /* 0x0000000209087887 */ /* 0x000fe40008000000 */
[----:B------:R-:W-:Y:S02]  /*3de0*/  USEL UR9, UR9, 0x6, !UP0 ;  /* 0x0000000609097887 */ /* 0x000fe4000c000000 */
[----:B------:R-:W-:Y:S02]  /*3df0*/  UIADD3 UR24, UR14, UR8, URZ ;  /* 0x000000080e187290 */ /* 0x000fe4000fffe03f */
[----:B------:R-:W-:Y:S01]  /*3e00*/  UIADD3 UR26, UR15, UR8, URZ ;  /* 0x000000080f1a7290 */ /* 0x000fe2000fffe03f */
[----:B------:R-:W-:Y:S01]  /*3e10*/  UMOV UR11, 0xa00 ;  /* 0x00000a00000b7882 */ /* 0x000fe20000000000 */
[----:B------:R-:W-:-:S02]  /*3e20*/  USEL UR10, UR10, 0x26, UP0 ;  /* 0x000000260a0a7887 */ /* 0x000fc40008000000 */
[----:B------:R-:W-:Y:S02]  /*3e30*/  USEL UR11, UR11, 0x980, UP0 ;  /* 0x000009800b0b7887 */ /* 0x000fe40008000000 */
[----:B------:R-:W-:Y:S02]  /*3e40*/  ULOP3.LUT UR10, UR10, 0x6, URZ, 0xc0, !UPT ;  /* 0x000000060a0a7892 */ /* 0x000fe4000f8ec03f */
[----:B------:R-:W-:Y:S01]  /*3e50*/  ULOP3.LUT UR11, UR11, 0xa00, URZ, 0xc0, !UPT ;  /* 0x00000a000b0b7892 */ /* 0x000fe2000f8ec03f */
[----:B------:R-:W-:Y:S02]  /*3e60*/  WARPGROUP.DEPBAR.LE gsb0, 0x0 ;  /* 0x00008000000079c5 */ /* 0x000fe40000010000 */
[----:B------:R-:W-:-:S06]  /*3e70*/  WARPGROUP.ARRIVE ;  /* 0x00000000000079c5 */ /* 0x000fcc0000000000 */
[----:B------:R-:W-:Y:S01]  /*3e80*/  HGMMA.64x64x16.F32.BF16 R24, gdesc[UR24], R24, gsb0 ;  /* 0x00e00000181879f0 */ /* 0x000fe20008001818 */
[----:B------:R-:W-:Y:S02]  /*3e90*/  UIADD3 UR24, UR14, UR9, URZ ;  /* 0x000000090e187290 */ /* 0x000fe4000fffe03f */
[----:B------:R-:W-:Y:S01]  /*3ea0*/  UIADD3 UR26, UR15, UR9, URZ ;  /* 0x000000090f1a7290 */ /* 0x000fe2000fffe03f */
[----:B------:R-:W-:Y:S01]  /*3eb0*/  UMOV UR25, 0x40000040 ;  /* 0x4000004000197882 */ /* 0x000fe20000000000 */
[----:B------:R-:W-:Y:S01]  /*3ec0*/  UMOV UR27, 0x40000040 ;  /* 0x40000040001b7882 */ /* 0x000fe20000000000 */
[----:B------:R-:W-:Y:S01]  /*3ed0*/  ULOP3.LUT UR15, UR42, 0x2000000, URZ, 0xfc, !UPT ;  /* 0x020000002a0f7892 */ /* 0x000fe2000f8efc3f */
[----:B------:R-:W-:Y:S02]  /*3ee0*/  WARPGROUP.DEPBAR.LE gsb0, 0x0 ;  /* 0x00008000000079c5 */ /* 0x000fe40000010000 */
[----:B------:R-:W-:-:S06]  /*3ef0*/  WARPGROUP.ARRIVE ;  /* 0x00000000000079c5 */ /* 0x000fcc0000000000 */
[----:B------:R-:W-:Y:S01]  /*3f00*/  HGMMA.64x64x16.F32.BF16 R24, gdesc[UR24], R24, gsb0 ;  /* 0x00e00000181879f0 */ /* 0x000fe20008001818 */
[----:B------:R-:W-:Y:S02]  /*3f10*/  UIADD3 UR24, UR10, UR11, UR5 ;  /* 0x0000000b0a187290 */ /* 0x000fe4000fffe005 */
[----:B------:R-:W-:Y:S01]  /*3f20*/  UIADD3 UR26, UR10, UR11, UR6 ;  /* 0x0000000b0a1a7290 */ /* 0x000fe2000fffe006 */
[----:B------:R-:W-:Y:S01]  /*3f30*/  UMOV UR25, 0x40000040 ;  /* 0x4000004000197882 */ /* 0x000fe20000000000 */
[----:B------:R-:W-:Y:S01]  /*3f40*/  UMOV UR27, 0x40000040 ;  /* 0x40000040001b7882 */ /* 0x000fe20000000000 */
[----:B------:R-:W-:Y:S02]  /*3f50*/  UIADD3 UR10, UR5, 0xa00, URZ ;  /* 0x00000a00050a7890 */ /* 0x000fe4000fffe03f */
[----:B------:R-:W-:Y:S01]  /*3f60*/  UIADD3 UR11, UR6, 0xa00, URZ ;  /* 0x00000a00060b7890 */ /* 0x000fe2000fffe03f */
        /* <DEDUP_REMOVED lines=21> */
[----:B------:R-:W-:Y:S01]  /*40c0*/  UMOV UR10, 0x30 ;  /* 0x00000030000a7882 */ /* 0x000fe20000000000 */
[----:B------:R-:W-:Y:S01]  /*40d0*/  UMOV UR11, 0xc00 ;  /* 0x00000c00000b7882 */ /* 0x000fe20000000000 */
[----:B------:R-:W-:Y:S02]  /*40e0*/  USEL UR10, UR10, 0x2e, UP0 ;  /* 0x0000002e0a0a7887 */ /* 0x000fe40008000000 */
[----:B------:R-:W-:-:S02]  /*40f0*/  USEL UR11, UR11, 0xb80, UP0 ;  /* 0x00000b800b0b7887 */ /* 0x000fc40008000000 */
[----:B------:R-:W-:Y:S02]  /*4100*/  ULOP3.LUT UR10, UR10, 0x6, URZ, 0xc0, !UPT ;  /* 0x000000060a0a7892 */ /* 0x000fe4000f8ec03f */
        /* <DEDUP_REMOVED lines=53> */
[----:B------:R-:W-:Y:S02]  /*4460*/  UMOV UR7, 0x40 ;  /* 0x0000004000077882 */ /* 0x000fe40000000000 */
[----:B------:R-:W-:-:S04]  /*4470*/  USEL UR7, UR7, 0x3e, UP0 ;  /* 0x0000003e07077887 */ /* 0x000fc80008000000 */
        /* <DEDUP_REMOVED lines=8> */
[----:B------:R-:W-:Y:S02]  /*4500*/  UIADD3 UR8, UR9, UR10, URZ ;  /* 0x0000000a09087290 */ /* 0x000fe4000fffe03f */
[----:B------:R-:W-:-:S03]  /*4510*/  UIADD3 UR10, UR9, UR11, URZ ;  /* 0x0000000b090a7290 */ /* 0x000fc6000fffe03f */
[----:B------:R-:W-:Y:S01]  /*4520*/  UMOV UR9, 0x40000040 ;  /* 0x4000004000097882 */ /* 0x000fe20000000000 */
[----:B------:R-:W-:Y:S01]  /*4530*/  UMOV UR11, 0x40000040 ;  /* 0x40000040000b7882 */ /* 0x000fe20000000000 */
[----:B------:R-:W-:Y:S02]  /*4540*/  WARPGROUP.DEPBAR.LE gsb0, 0x0 ;  /* 0x00008000000079c5 */ /* 0x000fe40000010000 */
[----:B------:R-:W-:-:S06]  /*4550*/  WARPGROUP.ARRIVE ;  /* 0x00000000000079c5 */ /* 0x000fcc0000000000 */
[----:B------:R-:W-:Y:S03]  /*4560*/  HGMMA.64x64x16.F32.BF16 R24, gdesc[UR24], R24, gsb0 ;  /* 0x00e00000181879f0 */ /* 0x000fe60008001818 */
[----:B------:R-:W-:Y:S02]  /*4570*/  WARPGROUP.DEPBAR.LE gsb0, 0x0 ;  /* 0x00008000000079c5 */ /* 0x000fe40000010000 */
[----:B------:R-:W-:-:S06]  /*4580*/  WARPGROUP.ARRIVE ;  /* 0x00000000000079c5 */ /* 0x000fcc0000000000 */
[----:B------:R-:W-:Y:S01]  /*4590*/  HGMMA.64x64x16.F32.BF16 R24, gdesc[UR8], R24, gsb0 ;  /* 0x00e00000081879f0 */ /* 0x000fe20008001818 */
[----:B------:R-:W-:Y:S01]  /*45a0*/  UMOV UR8, 0x1000 ;  /* 0x0000100000087882 */ /* 0x000fe20000000000 */
[----:B------:R-:W-:Y:S01]  /*45b0*/  UMOV UR9, 0x40000040 ;  /* 0x4000004000097882 */ /* 0x000fe20000000000 */
[----:B------:R-:W-:Y:S01]  /*45c0*/  USEL UR8, UR8, 0xf80, UP0 ;  /* 0x00000f8008087887 */ /* 0x000fe20008000000 */
[----:B------:R-:W-:-:S03]  /*45d0*/  UMOV UR11, 0x40000040 ;  /* 0x40000040000b7882 */ /* 0x000fc60000000000 */
[----:B------:R-:W-:-:S04]  /*45e0*/  ULOP3.LUT UR8, UR8, 0x1e00, URZ, 0xc0, !UPT ;  /* 0x00001e0008087892 */ /* 0x000fc8000f8ec03f */
[----:B------:R-:W-:Y:S02]  /*45f0*/  UIADD3 UR10, UR7, UR8, UR5 ;  /* 0x00000008070a7290 */ /* 0x000fe4000fffe005 */
[----:B------:R-:W-:-:S03]  /*4600*/  UIADD3 UR6, UR7, UR8, UR6 ;  /* 0x0000000807067290 */ /* 0x000fc6000fffe006 */
[----:B------:R-:W-:Y:S02]  /*4610*/  UMOV UR7, 0x40000040 ;  /* 0x4000004000077882 */ /* 0x000fe40000000000 */
[----:B------:R-:W-:Y:S02]  /*4620*/  UMOV UR8, UR10 ;  /* 0x0000000a00087c82 */ /* 0x000fe40008000000 */
[----:B------:R-:W-:Y:S01]  /*4630*/  UMOV UR10, UR6 ;  /* 0x00000006000a7c82 */ /* 0x000fe20008000000 */
[----:B------:R-:W-:Y:S01]  /*4640*/  ULEA UR6, UR36, UR15, 0xc ;  /* 0x0000000f24067291 */ /* 0x000fe2000f8e603f */
[----:B------:R-:W-:Y:S02]  /*4650*/  WARPGROUP.DEPBAR.LE gsb0, 0x0 ;  /* 0x00008000000079c5 */ /* 0x000fe40000010000 */
[----:B------:R-:W-:-:S06]  /*4660*/  WARPGROUP.ARRIVE ;  /* 0x00000000000079c5 */ /* 0x000fcc0000000000 */
[----:B------:R-:W-:Y:S01]  /*4670*/  HGMMA.64x64x16.F32.BF16 R24, gdesc[UR8], R24, gsb0 ;  /* 0x00e00000081879f0 */ /* 0x000fe20008001818 */
[----:B------:R-:W-:Y:S01]  /*4680*/  ULDC UR9, c[0x0][0xa80] ;  /* 0x0002a00000097ab9 */ /* 0x000fe20000000800 */
[----:B------:R-:W-:Y:S01]  /*4690*/  UIADD3 UR8, UR6, 0x80, URZ ;  /* 0x0000008006087890 */ /* 0x000fe2000fffe03f */
[----:B------:R-:W-:-:S06]  /*46a0*/  UMOV UR11, 0x40000040 ;  /* 0x40000040000b7882 */ /* 0x000fcc0000000000 */
[----:B------:R-:W-:Y:S01]  /*46b0*/  UMOV UR10, UR8 ;  /* 0x00000008000a7c82 */ /* 0x000fe20008000000 */
[----:B------:R-:W-:Y:S01]  /*46c0*/  UIADD3 UR8, UR6, 0x100, URZ ;  /* 0x0000010006087890 */ /* 0x000fe2000fffe03f */
        /* <DEDUP_REMOVED lines=51> */
[----:B------:R-:W-:Y:S02]  /*4a00*/  FMNMX.FTZ R5, R26, R27, !PT ;  /* 0x0000001b1a057209 */ /* 0x000fe40007810000 */
[----:B------:R-:W-:-:S02]  /*4a10*/  FMNMX.FTZ R7, R53, R4, !PT ;  /* 0x0000000435077209 */ /* 0x000fc40007810000 */
[----:B------:R-:W-:Y:S02]  /*4a20*/  FSEL R46, R46, -INF , P1 ;  /* 0xff8000002e2e7808 */ /* 0x000fe40000800000 */
[----:B------:R-:W-:Y:S01]  /*4a30*/  FSEL R47, R47, -INF , P6 ;  /* 0xff8000002f2f7808 */ /* 0x000fe20003000000 */
[----:B------:R-:W2:Y:S01]  /*4a40*/  SHFL.BFLY PT, R4, R7, 0x2, 0x1f ;  /* 0x0c401f0007047f89 */ /* 0x000ea200000e0000 */
[----:B------:R-:W-:Y:S02]  /*4a50*/  FSEL R50, R50, -INF , P5 ;  /* 0xff80000032327808 */ /* 0x000fe40002800000 */
[----:B------:R-:W-:Y:S02]  /*4a60*/  FSEL R51, R51, -INF , P4 ;  /* 0xff80000033337808 */ /* 0x000fe40002000000 */
[----:B------:R-:W-:Y:S02]  /*4a70*/  FSEL R54, R54, -INF , P3 ;  /* 0xff80000036367808 */ /* 0x000fe40001800000 */
[----:B------:R-:W-:-:S02]  /*4a80*/  FSEL R55, R55, -INF , P2 ;  /* 0xff80000037377808 */ /* 0x000fc40001000000 */
[----:B------:R-:W-:Y:S02]  /*4a90*/  ISETP.GE.AND P2, PT, R152, 0x41, PT ;  /* 0x000000419800780c */ /* 0x000fe40003f46270 */
[----:B--2---:R-:W-:Y:S02]  /*4aa0*/  FMNMX.FTZ R8, R7, R4, !PT ;  /* 0x0000000407087209 */ /* 0x004fe40007810000 */
[----:B------:R-:W-:-:S03]  /*4ab0*/  FMNMX.FTZ R4, R30, R5, !PT ;  /* 0x000000051e047209 */ /* 0x000fc60007810000 */
[----:B------:R-:W2:Y:S01]  /*4ac0*/  SHFL.BFLY PT, R9, R8, 0x1, 0x1f ;  /* 0x0c201f0008097f89 */ /* 0x000ea200000e0000 */
[----:B------:R-:W-:-:S04]  /*4ad0*/  FMNMX.FTZ R5, R31, R4, !PT ;  /* 0x000000041f057209 */ /* 0x000fc80007810000 */
[----:B------:R-:W-:-:S04]  /*4ae0*/  FMNMX.FTZ R4, R34, R5, !PT ;  /* 0x0000000522047209 */ /* 0x000fc80007810000 */
[----:B------:R-:W-:-:S04]  /*4af0*/  FMNMX.FTZ R5, R35, R4, !PT ;  /* 0x0000000423057209 */ /* 0x000fc80007810000 */
[----:B01-34-:R-:W-:-:S04]  /*4b00*/  FMNMX.FTZ R6, R38, R5, !PT ;  /* 0x0000000526067209 */ /* 0x01bfc80007810000 */
[----:B------:R-:W-:-:S04]  /*4b10*/  FMNMX.FTZ R5, R39, R6, !PT ;  /* 0x0000000627057209 */ /* 0x000fc80007810000 */
[----:B------:R-:W-:Y:S02]  /*4b20*/  FMNMX.FTZ R6, R42, R5, !PT ;  /* 0x000000052a067209 */ /* 0x000fe40007810000 */
[----:B--2---:R-:W-:Y:S02]  /*4b30*/  FMNMX.FTZ R4, R8, R9, !PT ;  /* 0x0000000908047209 */ /* 0x004fe40007810000 */
        /* <DEDUP_REMOVED lines=11> */
[----:B------:R-:W-:Y:S01]  /*4bf0*/  MUFU.EX2 R6, R24 ;  /* 0x0000001800067308 */ /* 0x000fe20000000800 */
        /* <DEDUP_REMOVED lines=10> */
[--C-:B------:R-:W-:Y:S01]  /*4ca0*/  FFMA.FTZ R21, R45, UR9, -R56.reuse ;  /* 0x000000092d157c23 */ /* 0x100fe20008010838 */
[--C-:B------:R-:W-:Y:S01]  /*4cb0*/  FFMA.FTZ R153, R48, UR9, -R56.reuse ;  /* 0x0000000930997c23 */ /* 0x100fe20008010838 */
[--C-:B------:R-:W-:Y:S01]  /*4cc0*/  FFMA.FTZ R154, R49, UR9, -R56.reuse ;  /* 0x00000009319a7c23 */ /* 0x100fe20008010838 */
[--C-:B------:R-:W-:Y:S01]  /*4cd0*/  FFMA.FTZ R155, R52, UR9, -R56.reuse ;  /* 0x00000009349b7c23 */ /* 0x100fe20008010838 */
[--C-:B------:R-:W-:Y:S01]  /*4ce0*/  FFMA.FTZ R172, R53, UR9, -R56.reuse ;  /* 0x0000000935ac7c23 */ /* 0x100fe20008010838 */
[----:B------:R-:W1:Y:S08]  /*4cf0*/  MUFU.EX2 R7, R7 ;  /* 0x0000000700077308 */ /* 0x000e700000000800 */
[----:B------:R-:W-:Y:S08]  /*4d00*/  MUFU.EX2 R8, R28 ;  /* 0x0000001c00087308 */ /* 0x000ff00000000800 */
[----:B------:R-:W2:Y:S01]  /*4d10*/  MUFU.EX2 R9, R9 ;  /* 0x0000000900097308 */ /* 0x000ea20000000800 */
[----:B-1----:R-:W-:Y:S01]  /*4d20*/  F2FP.BF16.F32.PACK_AB R156, R7, R6 ;  /* 0x00000006079c723e */ /* 0x002fe200000010ff */
[----:B------:R-:W-:Y:S01]  /*4d30*/  FADD.FTZ R7, R6, R7 ;  /* 0x0000000706077221 */ /* 0x000fe20000010000 */
[----:B0-----:R-:W-:Y:S01]  /*4d40*/  FMNMX.FTZ R24, R5, R14, !PT ;  /* 0x0000000e05187209 */ /* 0x001fe20007810000 */
[----:B------:R-:W-:-:S04]  /*4d50*/  FFMA.FTZ R14, R40, UR9, -R56 ;  /* 0x00000009280e7c23 */ /* 0x000fc80008010838 */
[----:B------:R-:W0:Y:S01]  /*4d60*/  SHFL.BFLY PT, R5, R24, 0x1, 0x1f ;  /* 0x0c201f0018057f89 */ /* 0x000e2200000e0000 */
[----:B------:R-:W-:Y:S08]  /*4d70*/  MUFU.EX2 R10, R10 ;  /* 0x0000000a000a7308 */ /* 0x000ff00000000800 */
[----:B------:R-:W1:Y:S01]  /*4d80*/  MUFU.EX2 R11, R11 ;  /* 0x0000000b000b7308 */ /* 0x000e620000000800 */
[----:B--2---:R-:W-:Y:S01]  /*4d90*/  F2FP.BF16.F32.PACK_AB R158, R9, R8 ;  /* 0x00000008099e723e */ /* 0x004fe200000010ff */
[----:B------:R-:W-:-:S04]  /*4da0*/  FADD.FTZ R8, R8, R7 ;  /* 0x0000000708087221 */ /* 0x000fc80000010000 */
[----:B------:R-:W-:Y:S02]  /*4db0*/  FADD.FTZ R9, R9, R8 ;  /* 0x0000000809097221 */ /* 0x000fe40000010000 */
[----:B------:R-:W-:Y:S01]  /*4dc0*/  MUFU.EX2 R12, R12 ;  /* 0x0000000c000c7308 */ /* 0x000fe20000000800 */
[----:B0-----:R-:W-:-:S07]  /*4dd0*/  FMNMX.FTZ R5, R24, R5, !PT ;  /* 0x0000000518057209 */ /* 0x001fce0007810000 */
[----:B------:R-:W0:Y:S01]  /*4de0*/  MUFU.EX2 R13, R13 ;  /* 0x0000000d000d7308 */ /* 0x000e220000000800 */
[----:B-1----:R-:W-:Y:S01]  /*4df0*/  F2FP.BF16.F32.PACK_AB R160, R11, R10 ;  /* 0x0000000a0ba0723e */ /* 0x002fe200000010ff */
[----:B------:R-:W-:Y:S01]  /*4e00*/  FADD.FTZ R10, R10, R9 ;  /* 0x000000090a0a7221 */ /* 0x000fe20000010000 */
[C---:B------:R-:W-:Y:S01]  /*4e10*/  FSETP.NEU.FTZ.AND P1, PT, R5.reuse, -INF , PT ;  /* 0xff8000000500780b */ /* 0x040fe20003f3d000 */
[----:B------:R-:W-:Y:S02]  /*4e20*/  FMUL.FTZ R24, R5, UR9 ;  /* 0x0000000905187c20 */ /* 0x000fe40008410000 */
[----:B------:R-:W-:Y:S02]  /*4e30*/  FADD.FTZ R11, R11, R10 ;  /* 0x0000000a0b0b7221 */ /* 0x000fe40000010000 */
[----:B------:R-:W-:Y:S01]  /*4e40*/  MUFU.EX2 R14, R14 ;  /* 0x0000000e000e7308 */ /* 0x000fe20000000800 */
[----:B------:R-:W-:Y:S02]  /*4e50*/  FSEL R25, R24, RZ, P1 ;  /* 0x000000ff18197208 */ /* 0x000fe40000800000 */
        /* <DEDUP_REMOVED lines=11> */
[----:B------:R-:W-:Y:S01]  /*4f10*/  @!P1 IADD3 R24, R3, 0x38840, RZ ;  /* 0x0003884003189810 */ /* 0x000fe20007ffe0ff */
[--C-:B------:R-:W-:Y:S01]  /*4f20*/  FFMA.FTZ R46, R46, UR9, -R25.reuse ;  /* 0x000000092e2e7c23 */ /* 0x100fe20008010819 */
[--C-:B------:R-:W-:Y:S01]  /*4f30*/  FFMA.FTZ R47, R47, UR9, -R25.reuse ;  /* 0x000000092f2f7c23 */ /* 0x100fe20008010819 */
[--C-:B------:R-:W-:Y:S01]  /*4f40*/  FFMA.FTZ R50, R50, UR9, -R25.reuse ;  /* 0x0000000932327c23 */ /* 0x100fe20008010819 */
[----:B------:R-:W-:Y:S01]  /*4f50*/  @!P1 PRMT R24, RZ, 0x654, R24 ;  /* 0x00000654ff189816 */ /* 0x000fe20000000018 */
[--C-:B------:R-:W-:Y:S01]  /*4f60*/  FFMA.FTZ R51, R51, UR9, -R25.reuse ;  /* 0x0000000933337c23 */ /* 0x100fe20008010819 */
[--C-:B------:R-:W-:Y:S01]  /*4f70*/  FFMA.FTZ R54, R54, UR9, -R25.reuse ;  /* 0x0000000936367c23 */ /* 0x100fe20008010819 */
[----:B------:R-:W-:Y:S01]  /*4f80*/  FFMA.FTZ R25, R55, UR9, -R25 ;  /* 0x0000000937197c23 */ /* 0x000fe20008010819 */
[----:B------:R1:W-:Y:S01]  /*4f90*/  @!P1 SYNCS.ARRIVE.TRANS64.RED.A1T0 RZ, [R24+URZ], RZ ;  /* 0x000000ff18ff99a7 */ /* 0x0003e2000810043f */
[----:B------:R-:W-:Y:S01]  /*4fa0*/  MUFU.EX2 R173, R26 ;  /* 0x0000001a00ad7308 */ /* 0x000fe20000000800 */
[----:B0-----:R-:W-:Y:S01]  /*4fb0*/  F2FP.BF16.F32.PACK_AB R162, R13, R12 ;  /* 0x0000000c0da2723e */ /* 0x001fe200000010ff */
[----:B------:R-:W-:Y:S01]  /*4fc0*/  FADD.FTZ R12, R12, R11 ;  /* 0x0000000b0c0c7221 */ /* 0x000fe20000010000 */
[----:B------:R-:W-:-:S03]  /*4fd0*/  @!P1 VIADD R3, R3, 0x38860 ;  /* 0x0003886003039836 */ /* 0x000fc60000000000 */
[----:B------:R-:W-:Y:S02]  /*4fe0*/  FADD.FTZ R13, R13, R12 ;  /* 0x0000000c0d0d7221 */ /* 0x000fe40000010000 */
[----:B------:R-:W0:Y:S01]  /*4ff0*/  MUFU.EX2 R176, R27 ;  /* 0x0000001b00b07308 */ /* 0x000e220000000800 */
[----:B------:R-:W-:-:S07]  /*5000*/  @!P1 PRMT R3, RZ, 0x654, R3 ;  /* 0x00000654ff039816 */ /* 0x000fce0000000003 */
[----:B------:R-:W-:Y:S08]  /*5010*/  MUFU.EX2 R175, R30 ;  /* 0x0000001e00af7308 */ /* 0x000ff00000000800 */
[----:B------:R-:W2:Y:S01]  /*5020*/  MUFU.EX2 R178, R31 ;  /* 0x0000001f00b27308 */ /* 0x000ea20000000800 */
[----:B0-----:R-:W-:Y:S01]  /*5030*/  F2FP.BF16.F32.PACK_AB R157, R176, R173 ;  /* 0x000000adb09d723e */ /* 0x001fe200000010ff */
[----:B------:R-:W-:-:S06]  /*5040*/  FADD.FTZ R176, R173, R176 ;  /* 0x000000b0adb07221 */ /* 0x000fcc0000010000 */
[----:B------:R-:W-:Y:S08]  /*5050*/  MUFU.EX2 R177, R34 ;  /* 0x0000002200b17308 */ /* 0x000ff00000000800 */
[----:B------:R-:W0:Y:S01]  /*5060*/  MUFU.EX2 R180, R35 ;  /* 0x0000002300b47308 */ /* 0x000e220000000800 */
[----:B--2---:R-:W-:Y:S01]  /*5070*/  F2FP.BF16.F32.PACK_AB R159, R178, R175 ;  /* 0x000000afb29f723e */ /* 0x004fe200000010ff */
[----:B------:R-:W-:Y:S01]  /*5080*/  BAR.SYNC.DEFER_BLOCKING 0xf, 0x100 ;  /* 0x03c4000000007b1d */ /* 0x000fe20000010000 */
[----:B------:R-:W-:-:S04]  /*5090*/  FADD.FTZ R175, R175, R176 ;  /* 0x000000b0afaf7221 */ /* 0x000fc80000010000 */
[----:B------:R-:W-:Y:S01]  /*50a0*/  FADD.FTZ R178, R178, R175 ;  /* 0x000000afb2b27221 */ /* 0x000fe20000010000 */
[----:B------:R-:W-:Y:S08]  /*50b0*/  MUFU.EX2 R179, R38 ;  /* 0x0000002600b37308 */ /* 0x000ff00000000800 */
[----:B------:R-:W2:Y:S01]  /*50c0*/  MUFU.EX2 R182, R39 ;  /* 0x0000002700b67308 */ /* 0x000ea20000000800 */
[----:B0-----:R-:W-:Y:S01]  /*50d0*/  F2FP.BF16.F32.PACK_AB R161, R180, R177 ;  /* 0x000000b1b4a1723e */ /* 0x001fe200000010ff */
[----:B------:R-:W-:-:S04]  /*50e0*/  FADD.FTZ R177, R177, R178 ;  /* 0x000000b2b1b17221 */ /* 0x000fc80000010000 */
[----:B------:R-:W-:Y:S02]  /*50f0*/  FADD.FTZ R180, R180, R177 ;  /* 0x000000b1b4b47221 */ /* 0x000fe40000010000 */
[----:B------:R-:W0:Y:S01]  /*5100*/  MUFU.EX2 R15, R15 ;  /* 0x0000000f000f7308 */ /* 0x000e220000000800 */
[----:B------:R3:W-:Y:S07]  /*5110*/  STSM.16.M88.4 [R184+0x36400], R156 ;  /* 0x0364009cb8007844 */ /* 0x0007ee0000000200 */
[----:B------:R-:W-:Y:S01]  /*5120*/  MUFU.EX2 R20, R20 ;  /* 0x0000001400147308 */ /* 0x000fe20000000800 */
[----:B--2---:R-:W-:Y:S01]  /*5130*/  F2FP.BF16.F32.PACK_AB R163, R182, R179 ;  /* 0x000000b3b6a3723e */ /* 0x004fe200000010ff */
[----:B------:R-:W-:-:S04]  /*5140*/  FADD.FTZ R179, R179, R180 ;  /* 0x000000b4b3b37221 */ /* 0x000fc80000010000 */
[----:B------:R3:W-:Y:S01]  /*5150*/  STSM.16.M88.4 [R187], R160 ;  /* 0x000000a0bb007844 */ /* 0x0007e20000000200 */
[----:B------:R-:W-:Y:S01]  /*5160*/  FADD.FTZ R182, R182, R179 ;  /* 0x000000b3b6b67221 */ /* 0x000fe20000010000 */
[----:B------:R-:W2:Y:S01]  /*5170*/  MUFU.EX2 R21, R21 ;  /* 0x0000001500157308 */ /* 0x000ea20000000800 */
[----:B0-----:R-:W-:Y:S01]  /*5180*/  F2FP.BF16.F32.PACK_AB R164, R15, R14 ;  /* 0x0000000e0fa4723e */ /* 0x001fe200000010ff */
[----:B------:R-:W-:-:S04]  /*5190*/  FADD.FTZ R14, R14, R13 ;  /* 0x0000000d0e0e7221 */ /* 0x000fc80000010000 */
[----:B------:R-:W-:Y:S02]  /*51a0*/  FADD.FTZ R15, R15, R14 ;  /* 0x0000000e0f0f7221 */ /* 0x000fe40000010000 */
[----:B------:R-:W-:Y:S08]  /*51b0*/  MUFU.EX2 R181, R42 ;  /* 0x0000002a00b57308 */ /* 0x000ff00000000800 */
[----:B------:R-:W0:Y:S01]  /*51c0*/  MUFU.EX2 R192, R43 ;  /* 0x0000002b00c07308 */ /* 0x000e220000000800 */
[----:B--2---:R-:W-:Y:S01]  /*51d0*/  F2FP.BF16.F32.PACK_AB R166, R21, R20 ;  /* 0x0000001415a6723e */ /* 0x004fe200000010ff */
[----:B------:R-:W-:-:S04]  /*51e0*/  FADD.FTZ R20, R20, R15 ;  /* 0x0000000f14147221 */ /* 0x000fc80000010000 */
[----:B------:R-:W-:Y:S02]  /*51f0*/  FADD.FTZ R20, R21, R20 ;  /* 0x0000001415147221 */ /* 0x000fe40000010000 */
[----:B------:R-:W-:Y:S08]  /*5200*/  MUFU.EX2 R183, R46 ;  /* 0x0000002e00b77308 */ /* 0x000ff00000000800 */
        /* <DEDUP_REMOVED lines=8> */
[----:B------:R3:W-:Y:S01]  /*5290*/  STSM.16.M88.4 [R185], R164 ;  /* 0x000000a4b9007844 */ /* 0x0007e20000000200 */
[----:B------:R-:W-:Y:S01]  /*52a0*/  FADD.FTZ R194, R194, R183 ;  /* 0x000000b7c2c27221 */ /* 0x000fe20000010000 */
[----:B------:R-:W-:Y:S08]  /*52b0*/  MUFU.EX2 R155, R155 ;  /* 0x0000009b009b7308 */ /* 0x000ff00000000800 */
[----:B------:R-:W2:Y:S01]  /*52c0*/  MUFU.EX2 R172, R172 ;  /* 0x000000ac00ac7308 */ /* 0x000ea20000000800 */
[----:B0-----:R-:W-:Y:S01]  /*52d0*/  F2FP.BF16.F32.PACK_AB R168, R154, R153 ;  /* 0x000000999aa8723e */ /* 0x001fe200000010ff */
[----:B------:R-:W-:-:S04]  /*52e0*/  FADD.FTZ R153, R153, R20 ;  /* 0x0000001499997221 */ /* 0x000fc80000010000 */
[----:B------:R-:W-:Y:S02]  /*52f0*/  FADD.FTZ R154, R154, R153 ;  /* 0x000000999a9a7221 */ /* 0x000fe40000010000 */
[----:B------:R-:W-:Y:S08]  /*5300*/  MUFU.EX2 R193, R50 ;  /* 0x0000003200c17308 */ /* 0x000ff00000000800 */
[----:B------:R-:W0:Y:S01]  /*5310*/  MUFU.EX2 R196, R51 ;  /* 0x0000003300c47308 */ /* 0x000e220000000800 */
[----:B--2---:R-:W-:-:S07]  /*5320*/  F2FP.BF16.F32.PACK_AB R170, R172, R155 ;  /* 0x0000009bacaa723e */ /* 0x004fce00000010ff */
[----:B------:R-:W-:Y:S08]  /*5330*/  MUFU.EX2 R195, R54 ;  /* 0x0000003600c37308 */ /* 0x000ff00000000800 */
[----:B------:R-:W2:Y:S01]  /*5340*/  MUFU.EX2 R198, R25 ;  /* 0x0000001900c67308 */ /* 0x000ea20000000800 */
[----:B0-----:R-:W-:Y:S01]  /*5350*/  F2FP.BF16.F32.PACK_AB R169, R196, R193 ;  /* 0x000000c1c4a9723e */ /* 0x001fe200000010ff */
[----:B------:R-:W-:-:S04]  /*5360*/  FADD.FTZ R193, R193, R194 ;  /* 0x000000c2c1c17221 */ /* 0x000fc80000010000 */
[----:B------:R-:W-:Y:S01]  /*5370*/  FADD.FTZ R196, R196, R193 ;  /* 0x000000c1c4c47221 */ /* 0x000fe20000010000 */
[----:B--2---:R-:W-:-:S03]  /*5380*/  F2FP.BF16.F32.PACK_AB R171, R198, R195 ;  /* 0x000000c3c6ab723e */ /* 0x004fc600000010ff */
[----:B------:R-:W-:Y:S02]  /*5390*/  FADD.FTZ R195, R195, R196 ;  /* 0x000000c4c3c37221 */ /* 0x000fe40000010000 */
[----:B------:R3:W-:Y:S01]  /*53a0*/  STSM.16.M88.4 [R186], R168 ;  /* 0x000000a8ba007844 */ /* 0x0007e20000000200 */
[----:B-1----:R-:W-:Y:S01]  /*53b0*/  WARPGROUP.ARRIVE ;  /* 0x00000000000079c5 */ /* 0x002fe20000000000 */
[----:B------:R-:W-:-:S05]  /*53c0*/  FADD.FTZ R6, R198, R195 ;  /* 0x000000c3c6067221 */ /* 0x000fca0000010000 */
[----:B------:R-:W-:Y:S01]  /*53d0*/  HGMMA.64x256x16.F32.BF16 R24, R156, gdesc[UR4].tnspB, RZ, !UPT, gsb0 ;  /* 0x43e000049c187df0 */ /* 0x000fe2000c0018ff */
[----:B------:R-:W-:Y:S01]  /*53e0*/  UIADD3 UR6, UR6, 0x180, URZ ;  /* 0x0000018006067890 */ /* 0x000fe2000fffe03f */
[----:B------:R-:W-:Y:S01]  /*53f0*/  UMOV UR7, 0x40000040 ;  /* 0x4000004000077882 */ /* 0x000fe20000000000 */
[----:B------:R-:W-:Y:S02]  /*5400*/  WARPGROUP.DEPBAR.LE gsb0, 0x0 ;  /* 0x00008000000079c5 */ /* 0x000fe40000010000 */
[----:B------:R-:W-:-:S15]  /*5410*/  WARPGROUP.ARRIVE ;  /* 0x00000000000079c5 */ /* 0x000fde0000000000 */
[----:B------:R-:W-:-:S08]  /*5420*/  NOP ;  /* 0x0000000000007918 */ /* 0x000fd00000000000 */
        /* <DEDUP_REMOVED lines=20> */
[----:B------:R0:W-:Y:S02]  /*5570*/  @!P1 SYNCS.ARRIVE.TRANS64.RED.A1T0 RZ, [R3+URZ], RZ ;  /* 0x000000ff03ff99a7 */ /* 0x0001e4000810043f */
[----:B0-----:R-:W-:-:S04]  /*5580*/  FADD.FTZ R3, R155, R154 ;  /* 0x0000009a9b037221 */ /* 0x001fc80000010000 */
[----:B------:R-:W-:Y:S01]  /*5590*/  FADD.FTZ R3, R172, R3 ;  /* 0x00000003ac037221 */ /* 0x000fe20000010000 */
[----:B---3--:R-:W-:Y:S06]  /*55a0*/  @!P2 BRA `(.L_x_3457) ;  /* 0x0000002800a4a947 */ /* 0x008fec0003800000 */
[----:B------:R-:W-:Y:S01]  /*55b0*/  VIADD R7, R174, 0xfffffffe ;  /* 0xfffffffeae077836 */ /* 0x000fe20000000000 */
[----:B------:R-:W-:Y:S01]  /*55c0*/  UMOV UR7, UR36 ;  /* 0x0000002400077c82 */ /* 0x000fe20008000000 */
[----:B------:R-:W-:Y:S02]  /*55d0*/  IMAD.MOV.U32 R11, RZ, RZ, R5 ;  /* 0x000000ffff0b7224 */ /* 0x000fe400078e0005 */
[----:B------:R-:W-:-:S07]  /*55e0*/  IMAD.MOV.U32 R9, RZ, RZ, R4 ;  /* 0x000000ffff097224 */ /* 0x000fce00078e0004 */
.L_x_3466:
[----:B------:R-:W-:Y:S01]  /*55f0*/  UIADD3 UR14, UR7, 0x1, URZ ;  /* 0x00000001070e7890 */ /* 0x000fe2000fffe03f */
[C---:B------:R-:W-:Y:S01]  /*5600*/  ISETP.GT.AND P2, PT, R7.reuse, RZ, PT ;  /* 0x000000ff0700720c */ /* 0x040fe20003f44270 */
[----:B------:R-:W-:Y:S02]  /*5610*/  VIADD R7, R7, 0xffffffff ;  /* 0xffffffff07077836 */ /* 0x000fe40000000000 */
[----:B------:R-:W-:-:S04]  /*5620*/  UISETP.NE.AND UP0, UPT, UR14, 0x2, UPT ;  /* 0x000000020e00788c */ /* 0x000fc8000bf05270 */
[----:B------:R-:W-:Y:S02]  /*5630*/  USEL UR14, UR14, URZ, UP0 ;  /* 0x0000003f0e0e7287 */ /* 0x000fe40008000000 */
[----:B------:R-:W-:-:S05]  /*5640*/  USEL UR6, URZ, 0x1, UP0 ;  /* 0x000000013f067887 */ /* 0x000fca0008000000 */
[----:B------:R-:W-:Y:S01]  /*5650*/  UMOV UR36, UR14 ;  /* 0x0000000e00247c82 */ /* 0x000fe20008000000 */
[----:B------:R-:W-:Y:S01]  /*5660*/  LOP3.LUT R2, R2, UR6, RZ, 0x3c, !PT ;  /* 0x0000000602027c12 */ /* 0x000fe2000f8e3cff */
[----:B------:R-:W-:Y:S06]  /*5670*/  @P0 BRA `(.L_x_3458) ;  /* 0x0000000000040947 */ /* 0x000fec0003800000 */
[----:B------:R-:W-:Y:S01]  /*5680*/  BPT.TRAP 0x1 ;  /* 0x000000040000795c */ /* 0x000fe20000300000 */
.L_x_3458:
[----:B------:R-:W-:Y:S01]  /*5690*/  ULEA UR6, UR36, UR37, 0x3 ;  /* 0x0000002524067291 */ /* 0x000fe2000f8e183f */
[----:B------:R-:W-:-:S08]  /*56a0*/  SHF.L.U32 R4, R2, 0x1f, RZ ;  /* 0x0000001f02047819 */ /* 0x000fd000000006ff */
[----:B------:R0:W1:Y:S01]  /*56b0*/  SYNCS.PHASECHK.TRANS64.TRYWAIT P3, [UR6+0x38830], R4 ;  /* 0x03883004ff0075a7 */ /* 0x0000620008060146 */
[----:B------:R-:W-:Y:S05]  /*56c0*/  @P0 BRA `(.L_x_3459) ;  /* 0x0000000000040947 */ /* 0x000fea0003800000 */
[----:B------:R-:W-:Y:S01]  /*56d0*/  BPT.TRAP 0x1 ;  /* 0x000000040000795c */ /* 0x000fe20000300000 */
.L_x_3459:
[----:B-1----:R-:W-:Y:S05]  /*56e0*/  @P3 BRA `(.L_x_3460) ;  /* 0x0000000000083947 */ /* 0x002fea0003800000 */
[----:B------:R-:W1:Y:S02]  /*56f0*/  SYNCS.PHASECHK.TRANS64.TRYWAIT P3, [UR6+0x38830], R4 ;  /* 0x03883004ff0075a7 */ /* 0x000e640008060146 */
[----:B-1----:R-:W-:Y:S05]  /*5700*/  @!P3 BRA `(.L_x_3461) ;  /* 0x000000ac00e4b947 */ /* 0x002fea0003800000 */
.L_x_3460:
[----:B------:R-:W-:Y:S01]  /*5710*/  R2UR UR18, R0 ;  /* 0x00000000001272ca */ /* 0x000fe200000e0000 */
[----:B------:R-:W-:Y:S01]  /*5720*/  UIADD3 UR8, UR37, 0x20400, URZ ;  /* 0x0002040025087890 */ /* 0x000fe2000fffe03f */
[----:B------:R-:W-:Y:S01]  /*5730*/  WARPGROUP.ARRIVE ;  /* 0x00000000000079c5 */ /* 0x000fe20000000000 */
[----:B------:R-:W-:Y:S01]  /*5740*/  UMOV UR11, 0x40000040 ;  /* 0x40000040000b7882 */ /* 0x000fe20000000000 */
[----:B------:R-:W-:Y:S01]  /*5750*/  UMOV UR9, 0x40000040 ;  /* 0x4000004000097882 */ /* 0x000fe20000000000 */
[----:B------:R-:W-:-:S04]  /*5760*/  USHF.R.U32.HI UR8, URZ, 0x4, UR8 ;  /* 0x000000043f087899 */ /* 0x000fc80008011608 */
[----:B------:R-:W-:-:S04]  /*5770*/  ULOP3.LUT UR8, UR8, 0x3fff, URZ, 0xc0, !UPT ;  /* 0x00003fff08087892 */ /* 0x000fc8000f8ec03f */
[----:B------:R-:W-:Y:S02]  /*5780*/  ULEA UR18, UR36, UR18, 0x9 ;  /* 0x0000001224127291 */ /* 0x000fe4000f8e483f */
[----:B------:R-:W-:-:S05]  /*5790*/  ULOP3.LUT UR8, UR8, 0x10000, URZ, 0xfc, !UPT ;  /* 0x0001000008087892 */ /* 0x000fca000f8efc3f */
[----:B------:R-:W-:-:S04]  /*57a0*/  UMOV UR10, UR18 ;  /* 0x00000012000a7c82 */ /* 0x000fc80008000000 */
[----:B------:R-:W-:Y:S01]  /*57b0*/  HGMMA.64x64x16.F32.BF16 R152, gdesc[UR8], RZ, !UPT, gsb0 ;  /* 0x00e00000089879f0 */ /* 0x000fe2000c0018ff */
[----:B------:R-:W-:Y:S01]  /*57c0*/  UIADD3 UR10, UR18, 0x2, URZ ;  /* 0x00000002120a7890 */ /* 0x000fe2000fffe03f */
[----:B------:R-:W-:Y:S01]  /*57d0*/  UMOV UR8, UR12 ;  /* 0x0000000c00087c82 */ /* 0x000fe20008000000 */
[----:B------:R-:W-:Y:S01]  /*57e0*/  UMOV UR9, UR13 ;  /* 0x0000000d00097c82 */ /* 0x000fe20008000000 */
[----:B------:R-:W-:Y:S01]  /*57f0*/  UMOV UR11, 0x40000040 ;  /* 0x40000040000b7882 */ /* 0x000fe20000000000 */
[----:B------:R-:W-:Y:S02]  /*5800*/  WARPGROUP.DEPBAR.LE gsb0, 0x0 ;  /* 0x00008000000079c5 */ /* 0x000fe40000010000 */
[----:B------:R-:W-:-:S06]  /*5810*/  WARPGROUP.ARRIVE ;  /* 0x00000000000079c5 */ /* 0x000fcc0000000000 */
[----:B------:R-:W-:Y:S01]  /*5820*/  HGMMA.64x64x16.F32.BF16 R152, gdesc[UR8], R152, gsb0 ;  /* 0x00e00000089879f0 */ /* 0x000fe20008001898 */
        /* <DEDUP_REMOVED lines=15> */
[----:B------:R-:W-:Y:S05]  /*5920*/  @P0 BRA `(.L_x_3462) ;  /* 0x0000000000040947 */ /* 0x000fea0003800000 */
[----:B------:R-:W-:Y:S01]  /*5930*/  BPT.TRAP 0x1 ;  /* 0x000000040000795c */ /* 0x000fe20000300000 */
.L_x_3462:
[----:B------:R2:W3:Y:S01]  /*5940*/  SYNCS.PHASECHK.TRANS64.TRYWAIT P3, [UR6+0x38850], R4 ;  /* 0x03885004ff0075a7 */ /* 0x0004e20008060146 */
[----:B------:R-:W-:Y:S05]  /*5950*/  @P0 BRA `(.L_x_3463) ;  /* 0x0000000000040947 */ /* 0x000fea0003800000 */
[----:B------:R-:W-:Y:S01]  /*5960*/  BPT.TRAP 0x1 ;  /* 0x000000040000795c */ /* 0x000fe20000300000 */
.L_x_3463:
[----:B---3--:R-:W-:Y:S05]  /*5970*/  @P3 BRA `(.L_x_3464) ;  /* 0x0000000000083947 */ /* 0x008fea0003800000 */
[----:B------:R-:W3:Y:S02]  /*5980*/  SYNCS.PHASECHK.TRANS64.TRYWAIT P3, [UR6+0x38850], R4 ;  /* 0x03885004ff0075a7 */ /* 0x000ee40008060146 */
[----:B---3--:R-:W-:Y:S05]  /*5990*/  @!P3 BRA `(.L_x_3465) ;  /* 0x000000ac0058b947 */ /* 0x008fea0003800000 */
.L_x_3464:
[----:B------:R-:W-:Y:S01]  /*59a0*/  UIADD3 UR8, UR37, 0x26400, URZ ;  /* 0x0002640025087890 */ /* 0x000fe2000fffe03f */
[----:B------:R-:W-:Y:S01]  /*59b0*/  WARPGROUP.ARRIVE ;  /* 0x00000000000079c5 */ /* 0x000fe20000000000 */
[----:B------:R-:W-:-:S05]  /*59c0*/  UIADD3 UR11, UR5, 0x4, URZ ;  /* 0x00000004050b7890 */ /* 0x000fca000fffe03f */
[----:B-1----:R-:W1:Y:S01]  /*59d0*/  S2R R5, SR_TID.X ;  /* 0x0000000000057919 */ /* 0x002e620000002100 */
[----:B------:R-:W-:Y:S01]  /*59e0*/  USHF.R.U32.HI UR8, URZ, 0x4, UR8 ;  /* 0x000000043f087899 */ /* 0x000fe20008011608 */
[----:B------:R-:W-:Y:S01]  /*59f0*/  IMAD.U32 R200, RZ, RZ, UR6 ;  /* 0x00000006ffc87e24 */ /* 0x000fe2000f8e00ff */
[----:B------:R-:W-:Y:S02]  /*5a00*/  UIADD3 UR9, UR5, 0x200, URZ ;  /* 0x0000020005097890 */ /* 0x000fe4000fffe03f */
[----:B------:R-:W-:Y:S02]  /*5a10*/  ULOP3.LUT UR18, UR8, 0x3fff, URZ, 0xc0, !UPT ;  /* 0x00003fff08127892 */ /* 0x000fe4000f8ec03f */
[----:B------:R-:W-:Y:S02]  /*5a20*/  UIADD3 UR10, UR5, 0x6, URZ ;  /* 0x00000006050a7890 */ /* 0x000fe4000fffe03f */
[----:B------:R-:W-:Y:S02]  /*5a30*/  ULEA UR8, UR14, UR4, 0xc ;  /* 0x000000040e087291 */ /* 0x000fe4000f8e603f */
[----:B------:R-:W-:Y:S01]  /*5a40*/  ULOP3.LUT UR5, UR18, 0x10000, URZ, 0xfc, !UPT ;  /* 0x0001000012057892 */ /* 0x000fe2000f8efc3f */
[----:B------:R-:W-:Y:S01]  /*5a50*/  UMOV UR27, 0x40000040 ;  /* 0x40000040001b7882 */ /* 0x000fe20000000000 */
[----:B------:R-:W-:Y:S01]  /*5a60*/  UMOV UR25, 0x40000040 ;  /* 0x4000004000197882 */ /* 0x000fe20000000000 */
[----:B------:R-:W-:-:S02]  /*5a70*/  UIADD3 UR18, UR8, 0x800, URZ ;  /* 0x0000080008127890 */ /* 0x000fc4000fffe03f */
[----:B------:R-:W-:Y:S02]  /*5a80*/  UMOV UR26, UR8 ;  /* 0x00000008001a7c82 */ /* 0x000fe40008000000 */
[----:B------:R-:W-:Y:S01]  /*5a90*/  UMOV UR24, UR5 ;  /* 0x0000000500187c82 */ /* 0x000fe20008000000 */
[----:B------:R-:W-:Y:S01]  /*5aa0*/  UIADD3 UR19, UR5, 0x800, URZ ;  /* 0x0000080005137890 */ /* 0x000fe2000fffe03f */
[----:B------:R-:W-:Y:S01]  /*5ab0*/  HGMMA.64x64x16.F32.BF16 R152, gdesc[UR24], R152, gsb0 ;  /* 0x00e00000189879f0 */ /* 0x000fe20008001898 */
[----:B------:R-:W-:Y:S02]  /*5ac0*/  UIADD3 UR26, UR8, 0x2, URZ ;  /* 0x00000002081a7890 */ /* 0x000fe4000fffe03f */
[----:B------:R-:W-:Y:S01]  /*5ad0*/  UIADD3 UR24, UR5, 0x2, URZ ;  /* 0x0000000205187890 */ /* 0x000fe2000fffe03f */
[----:B------:R-:W-:Y:S01]  /*5ae0*/  UMOV UR27, 0x40000040 ;  /* 0x40000040001b7882 */ /* 0x000fe20000000000 */
[----:B------:R-:W-:Y:S01]  /*5af0*/  UMOV UR25, 0x40000040 ;  /* 0x4000004000197882 */ /* 0x000fe20000000000 */
[----:B------:R-:W-:Y:S01]  /*5b00*/  ULEA UR6, UR14, UR15, 0xc ;  /* 0x0000000f0e067291 */ /* 0x000fe2000f8e603f */
[----:B-1----:R-:W-:-:S05]  /*5b10*/  SHF.R.U32.HI R5, RZ, 0x7, R5 ;  /* 0x00000007ff057819 */ /* 0x002fca0000011605 */
[----:B0-2---:R-:W0:Y:S01]  /*5b20*/  SHFL.IDX PT, R4, R5, RZ, 0x1f ;  /* 0x00001fff05047589 */ /* 0x005e2200000e0000 */
[----:B------:R-:W-:Y:S02]  /*5b30*/  WARPGROUP.DEPBAR.LE gsb0, 0x0 ;  /* 0x00008000000079c5 */ /* 0x000fe40000010000 */
[----:B------:R-:W-:-:S06]  /*5b40*/  WARPGROUP.ARRIVE ;  /* 0x00000000000079c5 */ /* 0x000fcc0000000000 */
[----:B------:R-:W-:Y:S01]  /*5b50*/  HGMMA.64x64x16.F32.BF16 R152, gdesc[UR24], R152, gsb0 ;  /* 0x00e00000189879f0 */ /* 0x000fe20008001898 */
[----:B------:R-:W-:Y:S01]  /*5b60*/  UIADD3 UR26, UR8, 0x4, URZ ;  /* 0x00000004081a7890 */ /* 0x000fe2000fffe03f */
[----:B------:R-:W-:Y:S01]  /*5b70*/  UMOV UR24, UR11 ;  /* 0x0000000b00187c82 */ /* 0x000fe20008000000 */
[----:B------:R-:W-:Y:S01]  /*5b80*/  UMOV UR25, 0x40000040 ;  /* 0x4000004000197882 */ /* 0x000fe20000000000 */
[----:B------:R-:W-:Y:S01]  /*5b90*/  UMOV UR27, 0x40000040 ;  /* 0x40000040001b7882 */ /* 0x000fe20000000000 */
[----:B------:R-:W-:Y:S01]  /*5ba0*/  UMOV UR11, 0x4 ;  /* 0x00000004000b7882 */ /* 0x000fe20000000000 */
[----:B------:R-:W-:Y:S02]  /*5bb0*/  WARPGROUP.DEPBAR.LE gsb0, 0x0 ;  /* 0x00008000000079c5 */ /* 0x000fe40000010000 */
[----:B------:R-:W-:-:S06]  /*5bc0*/  WARPGROUP.ARRIVE ;  /* 0x00000000000079c5 */ /* 0x000fcc0000000000 */
[----:B------:R-:W-:Y:S01]  /*5bd0*/  HGMMA.64x64x16.F32.BF16 R152, gdesc[UR24], R152, gsb0 ;  /* 0x00e00000189879f0 */ /* 0x000fe20008001898 */
[----:B------:R-:W-:Y:S01]  /*5be0*/  UIADD3 UR26, UR8, 0x6, URZ ;  /* 0x00000006081a7890 */ /* 0x000fe2000fffe03f */
[----:B------:R-:W-:Y:S01]  /*5bf0*/  UMOV UR24, UR10 ;  /* 0x0000000a00187c82 */ /* 0x000fe20008000000 */
        /* <DEDUP_REMOVED lines=9> */
[----:B0-----:R-:W-:-:S13]  /*5c90*/  R2UR UR9, R4 ;  /* 0x00000000040972ca */ /* 0x001fda00000e0000 */
[----:B------:R-:W-:-:S04]  /*5ca0*/  UISETP.GT.AND UP0, UPT, UR9, 0x7f, UPT ;  /* 0x0000007f0900788c */ /* 0x000fc8000bf04270 */
[----:B------:R-:W-:Y:S02]  /*5cb0*/  USEL UR9, URZ, 0x2, !UP0 ;  /* 0x000000023f097887 */ /* 0x000fe4000c000000 */
[----:B------:R-:W-:Y:S02]  /*5cc0*/  USEL UR10, UR11, 0x2, UP0 ;  /* 0x000000020b0a7887 */ /* 0x000fe40008000000 */
[----:B------:R-:W-:Y:S01]  /*5cd0*/  USEL UR11, UR11, 0x6, !UP0 ;  /* 0x000000060b0b7887 */ /* 0x000fe2000c000000 */
        /* <DEDUP_REMOVED lines=212> */
[----:B------:R-:W-:Y:S02]  /*6a20*/  UIADD3 UR11, UR9, UR10, UR5 ;  /* 0x0000000a090b7290 */ /* 0x000fe4000fffe005 */
[----:B------:R-:W-:-:S03]  /*6a30*/  UIADD3 UR10, UR9, UR10, UR8 ;  /* 0x0000000a090a7290 */ /* 0x000fc6000fffe008 */
[----:B------:R-:W-:Y:S02]  /*6a40*/  UMOV UR9, 0x40000040 ;  /* 0x4000004000097882 */ /* 0x000fe40000000000 */
[----:B------:R-:W-:Y:S01]  /*6a50*/  UMOV UR8, UR11 ;  /* 0x0000000b00087c82 */ /* 0x000fe20008000000 */
[----:B------:R-:W-:Y:S01]  /*6a60*/  UMOV UR11, 0x40000040 ;  /* 0x40000040000b7882 */ /* 0x000fe20000000000 */
[----:B------:R-:W-:Y:S02]  /*6a70*/  WARPGROUP.DEPBAR.LE gsb0, 0x0 ;  /* 0x00008000000079c5 */ /* 0x000fe40000010000 */
[----:B------:R-:W-:-:S06]  /*6a80*/  WARPGROUP.ARRIVE ;  /* 0x00000000000079c5 */ /* 0x000fcc0000000000 */
[----:B------:R-:W-:Y:S03]  /*6a90*/  HGMMA.64x64x16.F32.BF16 R152, gdesc[UR24], R152, gsb0 ;  /* 0x00e00000189879f0 */ /* 0x000fe60008001898 */
        /* <DEDUP_REMOVED lines=38> */
[C---:B------:R-:W-:Y:S01]  /*6d00*/  FADD.FTZ R9, -R4.reuse, R9 ;  /* 0x0000000904097221 */ /* 0x040fe20000010100 */
[----:B------:R-:W-:Y:S01]  /*6d10*/  FMNMX.FTZ R5, R171, R10, !PT ;  /* 0x0000000aab057209 */ /* 0x000fe20007810000 */
[----:B------:R-:W-:Y:S02]  /*6d20*/  FMUL.FTZ R192, R4, UR9 ;  /* 0x0000000904c07c20 */ /* 0x000fe40008410000 */
[----:B------:R-:W-:Y:S01]  /*6d30*/  FMUL.FTZ R13, R9, UR9 ;  /* 0x00000009090d7c20 */ /* 0x000fe20008410000 */
[----:B------:R-:W-:Y:S01]  /*6d40*/  FMNMX.FTZ R10, R174, R5, !PT ;  /* 0x00000005ae0a7209 */ /* 0x000fe20007810000 */
[--C-:B------:R-:W-:Y:S01]  /*6d50*/  FFMA.FTZ R9, R152, UR9, -R192.reuse ;  /* 0x0000000998097c23 */ /* 0x100fe200080108c0 */
[--C-:B------:R-:W-:Y:S01]  /*6d60*/  FFMA.FTZ R153, R153, UR9, -R192.reuse ;  /* 0x0000000999997c23 */ /* 0x100fe200080108c0 */
[--C-:B------:R-:W-:Y:S01]  /*6d70*/  FFMA.FTZ R156, R156, UR9, -R192.reuse ;  /* 0x000000099c9c7c23 */ /* 0x100fe200080108c0 */
[----:B------:R-:W-:Y:S01]  /*6d80*/  FMNMX.FTZ R5, R175, R10, !PT ;  /* 0x0000000aaf057209 */ /* 0x000fe20007810000 */
[----:B------:R0:W1:Y:S01]  /*6d90*/  MUFU.EX2 R8, R13 ;  /* 0x0000000d00087308 */ /* 0x0000620000000800 */
        /* <DEDUP_REMOVED lines=8> */
[--C-:B0-----:R-:W-:Y:S01]  /*6e20*/  FFMA.FTZ R13, R157, UR9, -R192.reuse ;  /* 0x000000099d0d7c23 */ /* 0x101fe200080108c0 */
[--C-:B------:R-:W-:Y:S01]  /*6e30*/  FFMA.FTZ R172, R172, UR9, -R192.reuse ;  /* 0x00000009acac7c23 */ /* 0x100fe200080108c0 */
[----:B------:R-:W-:Y:S01]  /*6e40*/  FMNMX.FTZ R14, R182, R5, !PT ;  /* 0x00000005b60e7209 */ /* 0x000fe20007810000 */
[--C-:B------:R-:W-:Y:S01]  /*6e50*/  FFMA.FTZ R173, R173, UR9, -R192.reuse ;  /* 0x00000009adad7c23 */ /* 0x100fe200080108c0 */
[--C-:B------:R-:W-:Y:S01]  /*6e60*/  FFMA.FTZ R176, R176, UR9, -R192.reuse ;  /* 0x00000009b0b07c23 */ /* 0x100fe200080108c0 */
[--C-:B------:R-:W-:Y:S01]  /*6e70*/  FFMA.FTZ R177, R177, UR9, -R192.reuse ;  /* 0x00000009b1b17c23 */ /* 0x100fe200080108c0 */
[----:B------:R-:W-:Y:S01]  /*6e80*/  FMNMX.FTZ R5, R183, R14, !PT ;  /* 0x0000000eb7057209 */ /* 0x000fe20007810000 */
[----:B------:R0:W-:Y:S01]  /*6e90*/  MUFU.EX2 R12, R156 ;  /* 0x0000009c000c7308 */ /* 0x0001e20000000800 */
[--C-:B--2---:R-:W-:Y:S01]  /*6ea0*/  FFMA.FTZ R153, R181, UR9, -R192.reuse ;  /* 0x00000009b5997c23 */ /* 0x104fe200080108c0 */
[--C-:B------:R-:W-:Y:S01]  /*6eb0*/  FFMA.FTZ R14, R160, UR9, -R192.reuse ;  /* 0x00000009a00e7c23 */ /* 0x100fe200080108c0 */
[----:B------:R-:W-:Y:S01]  /*6ec0*/  FFMA.FTZ R180, R180, UR9, -R192 ;  /* 0x00000009b4b47c23 */ /* 0x000fe200080108c0 */
[----:B------:R-:W2:Y:S01]  /*6ed0*/  SHFL.BFLY PT, R152, R5, 0x2, 0x1f ;  /* 0x0c401f0005987f89 */ /* 0x000ea200000e0000 */
[-C--:B-1----:R-:W-:Y:S01]  /*6ee0*/  FMUL.FTZ R24, R24, R8.reuse ;  /* 0x0000000818187220 */ /* 0x082fe20000410000 */
        /* <DEDUP_REMOVED lines=21> */
[----:B------:R-:W-:Y:S01]  /*7040*/  FMUL.FTZ R61, R61, R8 ;  /* 0x000000083d3d7220 */ /* 0x000fe20000410000 */
[----:B--2---:R-:W-:Y:S01]  /*7050*/  FMNMX.FTZ R152, R5, R152, !PT ;  /* 0x0000009805987209 */ /* 0x004fe20007810000 */
[-C--:B------:R-:W-:Y:S01]  /*7060*/  FMUL.FTZ R64, R64, R8.reuse ;  /* 0x0000000840407220 */ /* 0x080fe20000410000 */
[-C--:B------:R-:W-:Y:S01]  /*7070*/  FMUL.FTZ R65, R65, R8.reuse ;  /* 0x0000000841417220 */ /* 0x080fe20000410000 */
[-C--:B------:R-:W-:Y:S01]  /*7080*/  FMUL.FTZ R68, R68, R8.reuse ;  /* 0x0000000844447220 */ /* 0x080fe20000410000 */
[----:B------:R-:W-:Y:S01]  /*7090*/  MUFU.EX2 R15, R15 ;  /* 0x0000000f000f7308 */ /* 0x000fe20000000800 */
[----:B------:R-:W2:Y:S01]  /*70a0*/  SHFL.BFLY PT, R5, R152, 0x1, 0x1f ;  /* 0x0c201f0098057f89 */ /* 0x000ea200000e0000 */
        /* <DEDUP_REMOVED lines=23> */
[----:B--2---:R-:W-:Y:S01]  /*7220*/  FMNMX.FTZ R5, R152, R5, !PT ;  /* 0x0000000598057209 */ /* 0x004fe20007810000 */
[-C--:B------:R-:W-:Y:S01]  /*7230*/  FMUL.FTZ R109, R109, R8.reuse ;  /* 0x000000086d6d7220 */ /* 0x080fe20000410000 */
[-C--:B------:R-:W-:Y:S01]  /*7240*/  FMUL.FTZ R112, R112, R8.reuse ;  /* 0x0000000870707220 */ /* 0x080fe20000410000 */
[-C--:B------:R-:W-:Y:S01]  /*7250*/  FMUL.FTZ R113, R113, R8.reuse ;  /* 0x0000000871717220 */ /* 0x080fe20000410000 */
[-C--:B------:R-:W-:Y:S01]  /*7260*/  FMUL.FTZ R116, R116, R8.reuse ;  /* 0x0000000874747220 */ /* 0x080fe20000410000 */
[C---:B------:R-:W-:Y:S01]  /*7270*/  FADD.FTZ R152, -R5.reuse, R11 ;  /* 0x0000000b05987221 */ /* 0x040fe20000010100 */
[----:B0-----:R-:W-:Y:S01]  /*7280*/  FMUL.FTZ R156, R5, UR9 ;  /* 0x00000009059c7c20 */ /* 0x001fe20008410000 */
[----:B------:R0:W-:Y:S01]  /*7290*/  MUFU.EX2 R11, R153 ;  /* 0x00000099000b7308 */ /* 0x0001e20000000800 */
[----:B------:R-:W-:Y:S01]  /*72a0*/  FMUL.FTZ R117, R117, R8 ;  /* 0x0000000875757220 */ /* 0x000fe20000410000 */
[----:B------:R-:W-:Y:S01]  /*72b0*/  FMUL.FTZ R152, R152, UR9 ;  /* 0x0000000998987c20 */ /* 0x000fe20008410000 */
[----:B------:R-:W-:Y:S01]  /*72c0*/  FFMA.FTZ R192, R154, UR9, -R156 ;  /* 0x000000099ac07c23 */ /* 0x000fe2000801089c */
[----:B------:R-:W-:-:S02]  /*72d0*/  IMAD.U32 R154, RZ, RZ, UR7 ;  /* 0x00000007ff9a7e24 */ /* 0x000fc4000f8e00ff */
[--C-:B------:R-:W-:Y:S01]  /*72e0*/  FFMA.FTZ R193, R155, UR9, -R156.reuse ;  /* 0x000000099bc17c23 */ /* 0x100fe2000801089c */
[--C-:B------:R-:W-:Y:S01]  /*72f0*/  FFMA.FTZ R194, R158, UR9, -R156.reuse ;  /* 0x000000099ec27c23 */ /* 0x100fe2000801089c */
[--C-:B------:R-:W-:Y:S01]  /*7300*/  FFMA.FTZ R195, R159, UR9, -R156.reuse ;  /* 0x000000099fc37c23 */ /* 0x100fe2000801089c */
[----:B------:R2:W3:Y:S01]  /*7310*/  MUFU.EX2 R181, R152 ;  /* 0x0000009800b57308 */ /* 0x0004e20000000800 */
[----:B0-----:R-:W-:Y:S01]  /*7320*/  IADD3 R153, -R23, RZ, RZ ;  /* 0x000000ff17997210 */ /* 0x001fe20007ffe1ff */
[--C-:B------:R-:W-:Y:S01]  /*7330*/  FFMA.FTZ R196, R162, UR9, -R156.reuse ;  /* 0x00000009a2c47c23 */ /* 0x100fe2000801089c */
[--C-:B------:R-:W-:Y:S01]  /*7340*/  FFMA.FTZ R197, R163, UR9, -R156.reuse ;  /* 0x00000009a3c57c23 */ /* 0x100fe2000801089c */
[--C-:B------:R-:W-:Y:S01]  /*7350*/  FFMA.FTZ R198, R166, UR9, -R156.reuse ;  /* 0x00000009a6c67c23 */ /* 0x100fe2000801089c */
[----:B------:R-:W-:Y:S01]  /*7360*/  ISETP.NE.AND P3, PT, R22, R153, PT ;  /* 0x000000991600720c */ /* 0x000fe20003f65270 */
[--C-:B------:R-:W-:Y:S01]  /*7370*/  FFMA.FTZ R199, R167, UR9, -R156.reuse ;  /* 0x00000009a7c77c23 */ /* 0x100fe2000801089c */
[--C-:B------:R-:W-:Y:S01]  /*7380*/  FFMA.FTZ R170, R170, UR9, -R156.reuse ;  /* 0x00000009aaaa7c23 */ /* 0x100fe2000801089c */
[----:B------:R-:W-:Y:S01]  /*7390*/  FFMA.FTZ R171, R171, UR9, -R156 ;  /* 0x00000009abab7c23 */ /* 0x000fe2000801089c */
[----:B--2---:R-:W-:-:S02]  /*73a0*/  @!P1 VIADD R152, R200, 0x38840 ;  /* 0x00038840c8989836 */ /* 0x004fc40000000000 */
[--C-:B------:R-:W-:Y:S01]  /*73b0*/  FFMA.FTZ R174, R174, UR9, -R156.reuse ;  /* 0x00000009aeae7c23 */ /* 0x100fe2000801089c */
[--C-:B------:R-:W-:Y:S01]  /*73c0*/  FFMA.FTZ R175, R175, UR9, -R156.reuse ;  /* 0x00000009afaf7c23 */ /* 0x100fe2000801089c */
[--C-:B------:R-:W-:Y:S01]  /*73d0*/  FFMA.FTZ R178, R178, UR9, -R156.reuse ;  /* 0x00000009b2b27c23 */ /* 0x100fe2000801089c */
[----:B------:R-:W-:Y:S01]  /*73e0*/  FFMA.FTZ R179, R179, UR9, -R156 ;  /* 0x00000009b3b37c23 */ /* 0x000fe2000801089c */
[----:B------:R-:W-:Y:S01]  /*73f0*/  @!P1 PRMT R152, RZ, 0x654, R152 ;  /* 0x00000654ff989816 */ /* 0x000fe20000000098 */
[--C-:B------:R-:W-:Y:S01]  /*7400*/  FFMA.FTZ R182, R182, UR9, -R156.reuse ;  /* 0x00000009b6b67c23 */ /* 0x100fe2000801089c */
[----:B------:R-:W-:Y:S01]  /*7410*/  FFMA.FTZ R156, R183, UR9, -R156 ;  /* 0x00000009b79c7c23 */ /* 0x000fe2000801089c */
[----:B------:R-:W-:Y:S01]  /*7420*/  MUFU.EX2 R192, R192 ;  /* 0x000000c000c07308 */ /* 0x000fe20000000800 */
[----:B------:R-:W-:Y:S01]  /*7430*/  @!P3 IMAD R153, R154, 0x40, R17 ;  /* 0x000000409a99b824 */ /* 0x000fe200078e0211 */
[----:B------:R0:W-:Y:S01]  /*7440*/  @!P1 SYNCS.ARRIVE.TRANS64.RED.A1T0 RZ, [R152+URZ], RZ ;  /* 0x000000ff98ff99a7 */ /* 0x0001e2000810043f */
[----:B-1----:R-:W-:Y:S01]  /*7450*/  F2FP.BF16.F32.PACK_AB R154, R13, R12 ;  /* 0x0000000c0d9a723e */ /* 0x002fe200000010ff */
[-C--:B---3--:R-:W-:Y:S01]  /*7460*/  FMUL.FTZ R26, R26, R181.reuse ;  /* 0x000000b51a1a7220 */ /* 0x088fe20000410000 */
[----:B------:R-:W-:Y:S01]  /*7470*/  F2FP.BF16.F32.PACK_AB R158, R21, R20 ;  /* 0x00000014159e723e */ /* 0x000fe200000010ff */
[-C--:B------:R-:W-:Y:S01]  /*7480*/  FMUL.FTZ R27, R27, R181.reuse ;  /* 0x000000b51b1b7220 */ /* 0x080fe20000410000 */
[----:B------:R-:W-:Y:S01]  /*7490*/  @!P3 LEA R153, R153, UR37, 0x2 ;  /* 0x000000259999bc11 */ /* 0x000fe2000f8e10ff */
[----:B------:R-:W1:Y:S01]  /*74a0*/  MUFU.EX2 R193, R193 ;  /* 0x000000c100c17308 */ /* 0x000e620000000800 */
[----:B------:R-:W-:Y:S01]  /*74b0*/  FMUL.FTZ R30, R30, R181 ;  /* 0x000000b51e1e7220 */ /* 0x000fe20000410000 */
[----:B0-----:R-:W-:Y:S01]  /*74c0*/  F2FP.BF16.F32.PACK_AB R152, R10, R9 ;  /* 0x000000090a98723e */ /* 0x001fe200000010ff */
[-C--:B------:R-:W-:Y:S01]  /*74d0*/  FMUL.FTZ R31, R31, R181.reuse ;  /* 0x000000b51f1f7220 */ /* 0x080fe20000410000 */
[----:B------:R-:W-:Y:S01]  /*74e0*/  @!P3 STS [R153+0x38400], R8 ;  /* 0x038400089900b388 */ /* 0x000fe20000000800 */
[-C--:B------:R-:W-:Y:S01]  /*74f0*/  FMUL.FTZ R34, R34, R181.reuse ;  /* 0x000000b522227220 */ /* 0x080fe20000410000 */
[-C--:B------:R-:W-:Y:S01]  /*7500*/  FMUL.FTZ R35, R35, R181.reuse ;  /* 0x000000b523237220 */ /* 0x080fe20000410000 */
[-C--:B------:R-:W-:Y:S01]  /*7510*/  FMUL.FTZ R38, R38, R181.reuse ;  /* 0x000000b526267220 */ /* 0x080fe20000410000 */
[----:B------:R1:W-:Y:S01]  /*7520*/  @!P3 STS [R153+0x38420], R181 ;  /* 0x038420b59900b388 */ /* 0x0003e20000000800 */
        /* <DEDUP_REMOVED lines=8> */
[----:B------:R-:W0:Y:S01]  /*75b0*/  MUFU.EX2 R195, R195 ;  /* 0x000000c300c37308 */ /* 0x000e220000000800 */
[----:B-1----:R-:W-:Y:S01]  /*75c0*/  F2FP.BF16.F32.PACK_AB R153, R193, R192 ;  /* 0x000000c0c199723e */ /* 0x002fe200000010ff */
        /* <DEDUP_REMOVED lines=15> */
[----:B0-----:R-:W-:Y:S01]  /*76c0*/  F2FP.BF16.F32.PACK_AB R155, R195, R194 ;  /* 0x000000c2c39b723e */ /* 0x001fe200000010ff */
        /* <DEDUP_REMOVED lines=27> */
[----:B------:R-:W-:Y:S01]  /*7880*/  FMUL.FTZ R121, R121, R8 ;  /* 0x0000000879797220 */ /* 0x000fe20000410000 */
[-C--:B------:R-:W-:Y:S01]  /*7890*/  FMUL.FTZ R122, R122, R181.reuse ;  /* 0x000000b57a7a7220 */ /* 0x080fe20000410000 */
[-C--:B------:R-:W-:Y:S01]  /*78a0*/  FMUL.FTZ R123, R123, R181.reuse ;  /* 0x000000b57b7b7220 */ /* 0x080fe20000410000 */
[----:B------:R-:W-:Y:S01]  /*78b0*/  MUFU.EX2 R172, R172 ;  /* 0x000000ac00ac7308 */ /* 0x000fe20000000800 */
[----:B0-----:R-:W-:Y:S01]  /*78c0*/  F2FP.BF16.F32.PACK_AB R159, R199, R198 ;  /* 0x000000c6c79f723e */ /* 0x001fe200000010ff */
[-C--:B------:R-:W-:Y:S01]  /*78d0*/  FMUL.FTZ R124, R124, R8.reuse ;  /* 0x000000087c7c7220 */ /* 0x080fe20000410000 */
[-C--:B------:R-:W-:Y:S01]  /*78e0*/  FMUL.FTZ R125, R125, R8.reuse ;  /* 0x000000087d7d7220 */ /* 0x080fe20000410000 */
[-C--:B------:R-:W-:Y:S01]  /*78f0*/  FMUL.FTZ R126, R126, R181.reuse ;  /* 0x000000b57e7e7220 */ /* 0x080fe20000410000 */
[-C--:B------:R-:W-:Y:S01]  /*7900*/  FMUL.FTZ R127, R127, R181.reuse ;  /* 0x000000b57f7f7220 */ /* 0x080fe20000410000 */
[-C--:B------:R-:W-:Y:S01]  /*7910*/  FMUL.FTZ R128, R128, R8.reuse ;  /* 0x0000000880807220 */ /* 0x080fe20000410000 */
[----:B------:R-:W-:Y:S01]  /*7920*/  FMUL.FTZ R129, R129, R8 ;  /* 0x0000000881817220 */ /* 0x000fe20000410000 */
        /* <DEDUP_REMOVED lines=15> */
[-C--:B------:R-:W-:Y:S01]  /*7a20*/  FMUL.FTZ R142, R142, R181.reuse ;  /* 0x000000b58e8e7220 */ /* 0x080fe20000410000 */
[----:B------:R-:W1:Y:S01]  /*7a30*/  MUFU.EX2 R171, R171 ;  /* 0x000000ab00ab7308 */ /* 0x000e620000000800 */
[----:B0-----:R-:W-:Y:S01]  /*7a40*/  F2FP.BF16.F32.PACK_AB R162, R173, R172 ;  /* 0x000000acada2723e */ /* 0x001fe200000010ff */
[-C--:B------:R-:W-:Y:S01]  /*7a50*/  FMUL.FTZ R143, R143, R181.reuse ;  /* 0x000000b58f8f7220 */ /* 0x080fe20000410000 */
[-C--:B------:R-:W-:Y:S01]  /*7a60*/  FMUL.FTZ R144, R144, R8.reuse ;  /* 0x0000000890907220 */ /* 0x080fe20000410000 */
[-C--:B------:R-:W-:Y:S01]  /*7a70*/  FMUL.FTZ R145, R145, R8.reuse ;  /* 0x0000000891917220 */ /* 0x080fe20000410000 */
[-C--:B------:R-:W-:Y:S01]  /*7a80*/  FMUL.FTZ R146, R146, R181.reuse ;  /* 0x000000b592927220 */ /* 0x080fe20000410000 */
[-C--:B------:R-:W-:Y:S01]  /*7a90*/  FMUL.FTZ R147, R147, R181.reuse ;  /* 0x000000b593937220 */ /* 0x080fe20000410000 */
[-C--:B------:R-:W-:Y:S01]  /*7aa0*/  FMUL.FTZ R148, R148, R8.reuse ;  /* 0x0000000894947220 */ /* 0x080fe20000410000 */
[----:B------:R-:W-:Y:S01]  /*7ab0*/  MUFU.EX2 R174, R174 ;  /* 0x000000ae00ae7308 */ /* 0x000fe20000000800 */
[----:B------:R-:W-:Y:S01]  /*7ac0*/  FMUL.FTZ R149, R149, R8 ;  /* 0x0000000895957220 */ /* 0x000fe20000410000 */
[-C--:B------:R-:W-:Y:S01]  /*7ad0*/  FMUL.FTZ R150, R150, R181.reuse ;  /* 0x000000b596967220 */ /* 0x080fe20000410000 */
[----:B------:R-:W-:Y:S01]  /*7ae0*/  FMUL.FTZ R151, R151, R181 ;  /* 0x000000b597977220 */ /* 0x000fe20000410000 */
[----:B------:R0:W-:Y:S01]  /*7af0*/  STSM.16.M88.4 [R184+0x36400], R152 ;  /* 0x03640098b8007844 */ /* 0x0001e20000000200 */
[----:B------:R-:W-:Y:S01]  /*7b00*/  UMOV UR7, 0x40000040 ;  /* 0x4000004000077882 */ /* 0x000fe20000000000 */
[----:B------:R-:W-:Y:S01]  /*7b10*/  FFMA.FTZ R3, R8, R3, R9 ;  /* 0x0000000308037223 */ /* 0x000fe20000010009 */
[----:B------:R-:W-:Y:S01]  /*7b20*/  FFMA.FTZ R6, R181, R6, R192 ;  /* 0x00000006b5067223 */ /* 0x000fe200000100c0 */
[----:B------:R-:W2:Y:S01]  /*7b30*/  MUFU.EX2 R175, R175 ;  /* 0x000000af00af7308 */ /* 0x000ea20000000800 */
[----:B-1----:R-:W-:Y:S01]  /*7b40*/  F2FP.BF16.F32.PACK_AB R161, R171, R170 ;  /* 0x000000aaaba1723e */ /* 0x002fe200000010ff */
[----:B------:R-:W-:Y:S01]  /*7b50*/  FADD.FTZ R3, R10, R3 ;  /* 0x000000030a037221 */ /* 0x000fe20000010000 */
[----:B------:R-:W-:Y:S01]  /*7b60*/  FADD.FTZ R193, R193, R6 ;  /* 0x00000006c1c17221 */ /* 0x000fe20000010000 */
[----:B------:R-:W-:-:S02]  /*7b70*/  IMAD.MOV.U32 R9, RZ, RZ, R4 ;  /* 0x000000ffff097224 */ /* 0x000fc400078e0004 */
[----:B------:R-:W-:Y:S01]  /*7b80*/  FADD.FTZ R12, R12, R3 ;  /* 0x000000030c0c7221 */ /* 0x000fe20000010000 */
[----:B------:R-:W-:Y:S01]  /*7b90*/  FADD.FTZ R194, R194, R193 ;  /* 0x000000c1c2c27221 */ /* 0x000fe20000010000 */
[----:B------:R-:W-:Y:S01]  /*7ba0*/  MUFU.EX2 R176, R176 ;  /* 0x000000b000b07308 */ /* 0x000fe20000000800 */
[----:B------:R-:W-:Y:S02]  /*7bb0*/  @!P1 VIADD R3, R200, 0x38860 ;  /* 0x00038860c8039836 */ /* 0x000fe40000000000 */
[----:B------:R-:W-:Y:S01]  /*7bc0*/  FADD.FTZ R13, R13, R12 ;  /* 0x0000000c0d0d7221 */ /* 0x000fe20000010000 */
[----:B------:R-:W-:Y:S02]  /*7bd0*/  FADD.FTZ R195, R195, R194 ;  /* 0x000000c2c3c37221 */ /* 0x000fe40000010000 */
[----:B------:R-:W-:Y:S02]  /*7be0*/  @!P1 PRMT R3, RZ, 0x654, R3 ;  /* 0x00000654ff039816 */ /* 0x000fe40000000003 */
[----:B------:R-:W-:Y:S01]  /*7bf0*/  FADD.FTZ R196, R196, R195 ;  /* 0x000000c3c4c47221 */ /* 0x000fe20000010000 */
[----:B------:R-:W1:Y:S01]  /*7c00*/  MUFU.EX2 R177, R177 ;  /* 0x000000b100b17308 */ /* 0x000e620000000800 */
[----:B--2---:R-:W-:-:S02]  /*7c10*/  F2FP.BF16.F32.PACK_AB R163, R175, R174 ;  /* 0x000000aeafa3723e */ /* 0x004fc400000010ff */
[----:B------:R-:W-:-:S04]  /*7c20*/  FADD.FTZ R197, R197, R196 ;  /* 0x000000c4c5c57221 */ /* 0x000fc80000010000 */
[----:B------:R-:W-:Y:S01]  /*7c30*/  FADD.FTZ R198, R198, R197 ;  /* 0x000000c5c6c67221 */ /* 0x000fe20000010000 */
[----:B------:R-:W2:Y:S03]  /*7c40*/  MUFU.EX2 R180, R180 ;  /* 0x000000b400b47308 */ /* 0x000ea60000000800 */
[----:B------:R-:W-:-:S04]  /*7c50*/  FADD.FTZ R199, R199, R198 ;  /* 0x000000c6c7c77221 */ /* 0x000fc80000010000 */
[----:B------:R-:W-:Y:S01]  /*7c60*/  FADD.FTZ R170, R170, R199 ;  /* 0x000000c7aaaa7221 */ /* 0x000fe20000010000 */
[----:B------:R-:W-:Y:S01]  /*7c70*/  MUFU.EX2 R178, R178 ;  /* 0x000000b200b27308 */ /* 0x000fe20000000800 */
[----:B-1----:R-:W-:Y:S02]  /*7c80*/  F2FP.BF16.F32.PACK_AB R164, R177, R176 ;  /* 0x000000b0b1a4723e */ /* 0x002fe400000010ff */
[----:B------:R-:W-:-:S04]  /*7c90*/  FADD.FTZ R171, R171, R170 ;  /* 0x000000aaabab7221 */ /* 0x000fc80000010000 */
[----:B------:R-:W-:Y:S01]  /*7ca0*/  FADD.FTZ R174, R174, R171 ;  /* 0x000000abaeae7221 */ /* 0x000fe20000010000 */
[----:B------:R-:W1:Y:S01]  /*7cb0*/  MUFU.EX2 R179, R179 ;  /* 0x000000b300b37308 */ /* 0x000e620000000800 */
[----:B--2---:R-:W-:Y:S02]  /*7cc0*/  F2FP.BF16.F32.PACK_AB R166, R11, R180 ;  /* 0x000000b40ba6723e */ /* 0x004fe400000010ff */
[----:B------:R-:W-:-:S05]  /*7cd0*/  FADD.FTZ R175, R175, R174 ;  /* 0x000000aeafaf7221 */ /* 0x000fca0000010000 */
[----:B------:R-:W2:Y:S08]  /*7ce0*/  MUFU.EX2 R182, R182 ;  /* 0x000000b600b67308 */ /* 0x000eb00000000800 */
[----:B------:R3:W4:Y:S01]  /*7cf0*/  MUFU.EX2 R183, R156 ;  /* 0x0000009c00b77308 */ /* 0x0007220000000800 */
[----:B-1----:R-:W-:Y:S01]  /*7d00*/  F2FP.BF16.F32.PACK_AB R165, R179, R178 ;  /* 0x000000b2b3a5723e */ /* 0x002fe200000010ff */
[----:B------:R-:W-:-:S04]  /*7d10*/  FADD.FTZ R178, R178, R175 ;  /* 0x000000afb2b27221 */ /* 0x000fc80000010000 */
[----:B------:R-:W-:Y:S01]  /*7d20*/  FADD.FTZ R179, R179, R178 ;  /* 0x000000b2b3b37221 */ /* 0x000fe20000010000 */
[C---:B---3--:R-:W-:Y:S01]  /*7d30*/  F2FP.BF16.F32.PACK_AB R156, R15.reuse, R14 ;  /* 0x0000000e0f9c723e */ /* 0x048fe200000010ff */
[----:B------:R-:W-:Y:S02]  /*7d40*/  FADD.FTZ R14, R14, R13 ;  /* 0x0000000d0e0e7221 */ /* 0x000fe40000010000 */
[----:B--2---:R-:W-:Y:S02]  /*7d50*/  FADD.FTZ R6, R182, R179 ;  /* 0x000000b3b6067221 */ /* 0x004fe40000010000 */
[----:B------:R0:W-:Y:S01]  /*7d60*/  STSM.16.M88.4 [R187], R156 ;  /* 0x0000009cbb007844 */ /* 0x0001e20000000200 */
[----:B------:R-:W-:Y:S01]  /*7d70*/  FADD.FTZ R15, R15, R14 ;  /* 0x0000000e0f0f7221 */ /* 0x000fe20000010000 */
[C---:B----4-:R-:W-:Y:S02]  /*7d80*/  F2FP.BF16.F32.PACK_AB R167, R183.reuse, R182 ;  /* 0x000000b6b7a7723e */ /* 0x050fe400000010ff */
[----:B------:R0:W-:Y:S01]  /*7d90*/  STSM.16.M88.4 [R185], R160 ;  /* 0x000000a0b9007844 */ /* 0x0001e20000000200 */
[----:B------:R-:W-:Y:S01]  /*7da0*/  FADD.FTZ R20, R20, R15 ;  /* 0x0000000f14147221 */ /* 0x000fe20000010000 */
[----:B------:R-:W-:-:S02]  /*7db0*/  FADD.FTZ R6, R183, R6 ;  /* 0x00000006b7067221 */ /* 0x000fc40000010000 */
[----:B------:R0:W-:Y:S01]  /*7dc0*/  STSM.16.M88.4 [R186], R164 ;  /* 0x000000a4ba007844 */ /* 0x0001e20000000200 */
[----:B------:R-:W-:Y:S01]  /*7dd0*/  WARPGROUP.ARRIVE ;  /* 0x00000000000079c5 */ /* 0x000fe20000000000 */
[----:B------:R-:W-:-:S04]  /*7de0*/  FADD.FTZ R21, R21, R20 ;  /* 0x0000001415157221 */ /* 0x000fc80000010000 */
[----:B------:R-:W-:Y:S01]  /*7df0*/  FADD.FTZ R168, R168, R21 ;  /* 0x00000015a8a87221 */ /* 0x000fe20000010000 */
[----:B------:R-:W-:Y:S01]  /*7e00*/  HGMMA.64x256x16.F32.BF16 R24, R152, gdesc[UR4].tnspB, R24, gsb0 ;  /* 0x43e0000498187df0 */ /* 0x000fe20008001818 */
[----:B------:R-:W-:Y:S01]  /*7e10*/  UIADD3 UR6, UR6, 0x180, URZ ;  /* 0x0000018006067890 */ /* 0x000fe2000fffe03f */
[----:B------:R-:W-:Y:S01]  /*7e20*/  UMOV UR7, 0x40000040 ;  /* 0x4000004000077882 */ /* 0x000fe20000000000 */
[----:B------:R-:W-:-:S04]  /*7e30*/  FADD.FTZ R169, R169, R168 ;  /* 0x000000a8a9a97221 */ /* 0x000fc80000010000 */
[----:B------:R-:W-:-:S04]  /*7e40*/  FADD.FTZ R172, R172, R169 ;  /* 0x000000a9acac7221 */ /* 0x000fc80000010000 */
[----:B------:R-:W-:-:S04]  /*7e50*/  FADD.FTZ R173, R173, R172 ;  /* 0x000000acadad7221 */ /* 0x000fc80000010000 */
[----:B------:R-:W-:-:S04]  /*7e60*/  FADD.FTZ R176, R176, R173 ;  /* 0x000000adb0b07221 */ /* 0x000fc80000010000 */
[----:B------:R-:W-:-:S04]  /*7e70*/  FADD.FTZ R177, R177, R176 ;  /* 0x000000b0b1b17221 */ /* 0x000fc80000010000 */
[----:B------:R-:W-:Y:S01]  /*7e80*/  FADD.FTZ R180, R180, R177 ;  /* 0x000000b1b4b47221 */ /* 0x000fe20000010000 */
[----:B------:R-:W-:Y:S02]  /*7e90*/  WARPGROUP.DEPBAR.LE gsb0, 0x0 ;  /* 0x00008000000079c5 */ /* 0x000fe40000010000 */
[----:B------:R-:W-:-:S06]  /*7ea0*/  WARPGROUP.ARRIVE ;  /* 0x00000000000079c5 */ /* 0x000fcc0000000000 */
        /* <DEDUP_REMOVED lines=10> */
[----:B------:R-:W-:Y:S01]  /*7f50*/  HGMMA.64x256x16.F32.BF16 R24, R164, gdesc[UR4].tnspB, R24, gsb0 ;  /* 0x43e00004a4187df0 */ /* 0x000fe20008001818 */
[----:B------:R-:W-:Y:S02]  /*7f60*/  UMOV UR7, UR36 ;  /* 0x0000002400077c82 */ /* 0x000fe40008000000 */
        /* <DEDUP_REMOVED lines=10> */
[----:B-1----:R-:W-:Y:S01]  /*8010*/  FADD.FTZ R3, R11, R180 ;  /* 0x000000b40b037221 */ /* 0x002fe20000010000 */
[----:B------:R-:W-:Y:S01]  /*8020*/  MOV R11, R5 ;  /* 0x00000005000b7202 */ /* 0x000fe20000000f00 */
[----:B0-----:R-:W-:Y:S06]  /*8030*/  @P2 BRA `(.L_x_3466) ;  /* 0xffffffd4006c2947 */ /* 0x001fec000383ffff */
.L_x_3457:
[----:B------:R-:W0:Y:S01]  /*8040*/  SHFL.BFLY PT, R0, R3, 0x2, 0x1f ;  /* 0x0c401f0003007f89 */ /* 0x000e2200000e0000 */
[----:B------:R-:W-:Y:S01]  /*8050*/  IMAD.U32 R11, RZ, RZ, UR9 ;  /* 0x00000009ff0b7e24 */ /* 0x000fe2000f8e00ff */
[----:B------:R-:W-:Y:S02]  /*8060*/  UIADD3 UR41, UR41, 0x1, URZ ;  /* 0x0000000129297890 */ /* 0x000fe4000fffe03f */
[----:B------:R-:W1:Y:S01]  /*8070*/  SHFL.BFLY PT, R9, R6, 0x2, 0x1f ;  /* 0x0c401f0006097f89 */ /* 0x000e6200000e0000 */
[----:B------:R-:W-:Y:S08]  /*8080*/  BAR.ARV 0x8, 0xa0 ;  /* 0x0202800000007b1d */ /* 0x000ff00000002000 */
[----:B------:R-:W-:Y:S01]  /*8090*/  BAR.SYNC.DEFER_BLOCKING 0xf, 0x100 ;  /* 0x03c4000000007b1d */ /* 0x000fe20000010000 */
[----:B0-----:R-:W-:Y:S01]  /*80a0*/  FADD.FTZ R0, R0, R3 ;  /* 0x0000000300007221 */ /* 0x001fe20000010000 */
[----:B------:R-:W-:-:S02]  /*80b0*/  IMAD.MOV.U32 R3, RZ, RZ, -0x800000 ;  /* 0xff800000ff037424 */ /* 0x000fc400078e00ff */
[----:B-1----:R-:W-:Y:S02]  /*80c0*/  FADD.FTZ R9, R9, R6 ;  /* 0x0000000609097221 */ /* 0x002fe40000010000 */
[----:B------:R-:W0:Y:S04]  /*80d0*/  SHFL.BFLY PT, R7, R0, 0x1, 0x1f ;  /* 0x0c201f0000077f89 */ /* 0x000e2800000e0000 */
[----:B------:R-:W1:Y:S01]  /*80e0*/  SHFL.BFLY PT, R8, R9, 0x1, 0x1f ;  /* 0x0c201f0009087f89 */ /* 0x000e6200000e0000 */
[----:B0-----:R-:W-:Y:S01]  /*80f0*/  FADD.FTZ R21, R0, R7 ;  /* 0x0000000700157221 */ /* 0x001fe20000010000 */
[----:B------:R-:W-:Y:S02]  /*8100*/  IMAD.MOV R7, RZ, RZ, -R23 ;  /* 0x000000ffff077224 */ /* 0x000fe400078e0a17 */
[----:B-1----:R-:W-:-:S02]  /*8110*/  FADD.FTZ R15, R9, R8 ;  /* 0x00000008090f7221 */ /* 0x002fc40000010000 */
[----:B------:R-:W-:Y:S01]  /*8120*/  FSETP.NE.FTZ.AND P1, PT, R21, RZ, PT ;  /* 0x000000ff1500720b */ /* 0x000fe20003f35000 */
[----:B------:R-:W-:Y:S01]  /*8130*/  IMAD.U32 R8, RZ, RZ, UR36 ;  /* 0x00000024ff087e24 */ /* 0x000fe2000f8e00ff */
[----:B------:R-:W-:Y:S02]  /*8140*/  ISETP.NE.AND P0, PT, R22, R7, PT ;  /* 0x000000071600720c */ /* 0x000fe40003f05270 */
[----:B------:R-:W-:Y:S02]  /*8150*/  CS2R R6, SRZ ;  /* 0x0000000000067805 */ /* 0x000fe4000001ff00 */
[----:B------:R-:W-:Y:S01]  /*8160*/  FSETP.NE.FTZ.AND P2, PT, R15, RZ, PT ;  /* 0x000000ff0f00720b */ /* 0x000fe20003f55000 */
[----:B------:R-:W-:-:S04]  /*8170*/  UIADD3 UR36, UR36, 0x1, URZ ;  /* 0x0000000124247890 */ /* 0x000fc8000fffe03f */
[----:B------:R-:W-:Y:S02]  /*8180*/  UISETP.NE.AND UP0, UPT, UR36, 0x2, UPT ;  /* 0x000000022400788c */ /* 0x000fe4000bf05270 */
[----:B------:R-:W0:Y:S02]  /*8190*/  @P1 MUFU.RCP R7, R21 ;  /* 0x0000001500071308 */ /* 0x000e240000001000 */
[----:B------:R-:W-:Y:S01]  /*81a0*/  USEL UR4, URZ, 0x1, UP0 ;  /* 0x000000013f047887 */ /* 0x000fe20008000000 */
[----:B------:R-:W-:Y:S01]  /*81b0*/  @!P0 IMAD R0, R8, 0x40, R17 ;  /* 0x0000004008008824 */ /* 0x000fe200078e0211 */
[----:B------:R-:W-:-:S04]  /*81c0*/  USEL UR36, UR36, URZ, UP0 ;  /* 0x0000003f24247287 */ /* 0x000fc80008000000 */
[----:B------:R-:W-:Y:S01]  /*81d0*/  @!P0 LEA R9, R0, UR37, 0x2 ;  /* 0x0000002500098c11 */ /* 0x000fe2000f8e10ff */
[----:B------:R-:W1:Y:S01]  /*81e0*/  @P2 MUFU.RCP R6, R15 ;  /* 0x0000000f00062308 */ /* 0x000e620000001000 */
[----:B------:R-:W-:Y:S02]  /*81f0*/  MOV R0, 0xff800000 ;  /* 0xff80000000007802 */ /* 0x000fe40000000f00 */
[----:B------:R-:W-:-:S05]  /*8200*/  LOP3.LUT R2, R2, UR4, RZ, 0x3c, !PT ;  /* 0x0000000402027c12 */ /* 0x000fca000f8e3cff */
[----:B------:R-:W2:Y:S01]  /*8210*/  @P1 MUFU.LG2 R21, R21 ;  /* 0x0000001500151308 */ /* 0x000ea20000000c00 */
[-C--:B0-----:R-:W-:Y:S01]  /*8220*/  FMUL.FTZ R8, R25, R7.reuse ;  /* 0x0000000719087220 */ /* 0x081fe20000410000 */
[----:B------:R0:W-:Y:S01]  /*8230*/  @!P0 STS [R9+0x38400], R7 ;  /* 0x0384000709008388 */ /* 0x0001e20000000800 */
[-C--:B------:R-:W-:Y:S01]  /*8240*/  FMUL.FTZ R10, R29, R7.reuse ;  /* 0x000000071d0a7220 */ /* 0x080fe20000410000 */
[----:B------:R-:W-:Y:S02]  /*8250*/  IMAD.U32 R29, RZ, RZ, UR9 ;  /* 0x00000009ff1d7e24 */ /* 0x000fe4000f8e00ff */
[-C--:B------:R-:W-:Y:S01]  /*8260*/  FMUL.FTZ R169, R24, R7.reuse ;  /* 0x0000000718a97220 */ /* 0x080fe20000410000 */
[-C--:B------:R-:W-:Y:S01]  /*8270*/  FMUL.FTZ R20, R28, R7.reuse ;  /* 0x000000071c147220 */ /* 0x080fe20000410000 */
[-C--:B------:R-:W-:Y:S01]  /*8280*/  FMUL.FTZ R165, R32, R7.reuse ;  /* 0x0000000720a57220 */ /* 0x080fe20000410000 */
        /* <DEDUP_REMOVED lines=61> */
[----:B0-----:R-:W-:Y:S01]  /*8660*/  @P1 FMUL.FTZ R7, R11, 0.69314718246459960938 ;  /* 0x3f3172180b071820 */ /* 0x001fe20000410000 */
[----:B------:R-:W-:Y:S01]  /*8670*/  @P2 FMUL.FTZ R29, R29, 0.69314718246459960938 ;  /* 0x3f3172181d1d2820 */ /* 0x000fe20000410000 */
[----:B--2---:R-:W-:Y:S01]  /*8680*/  @P1 FMUL.FTZ R24, R21, 0.69314718246459960938 ;  /* 0x3f31721815181820 */ /* 0x004fe20000410000 */
[----:B---3--:R-:W-:Y:S01]  /*8690*/  @P2 FMUL.FTZ R28, R25, 0.69314718246459960938 ;  /* 0x3f317218191c2820 */ /* 0x008fe20000410000 */
[-C--:B-1----:R-:W-:Y:S01]  /*86a0*/  FMUL.FTZ R9, R26, R6.reuse ;  /* 0x000000061a097220 */ /* 0x082fe20000410000 */
[-C--:B------:R-:W-:Y:S01]  /*86b0*/  FMUL.FTZ R11, R30, R6.reuse ;  /* 0x000000061e0b7220 */ /* 0x080fe20000410000 */
[-C--:B------:R-:W-:Y:S01]  /*86c0*/  FMUL.FTZ R13, R42, R6.reuse ;  /* 0x000000062a0d7220 */ /* 0x080fe20000410000 */
[-C--:B------:R-:W-:Y:S01]  /*86d0*/  FMUL.FTZ R15, R46, R6.reuse ;  /* 0x000000062e0f7220 */ /* 0x080fe20000410000 */
        /* <DEDUP_REMOVED lines=64> */
.L_x_3443:
        /* <DEDUP_REMOVED lines=36> */
[----:B------:R-:W-:Y:S01]  /*8d20*/  UISETP.NE.U32.AND UP0, UPT, UR6, URZ, UPT ;  /* 0x0000003f0600728c */ /* 0x000fe2000bf05070 */
[----:B------:R-:W-:Y:S01]  /*8d30*/  F2FP.BF16.F32.PACK_AB R72, R73, R72 ;  /* 0x000000484948723e */ /* 0x000fe200000010ff */
[----:B------:R-:W-:Y:S01]  /*8d40*/  UIADD3 UR4, UP1, UR8, UR6, URZ ;  /* 0x0000000608047290 */ /* 0x000fe2000ff3e03f */
[C---:B------:R-:W-:Y:S01]  /*8d50*/  IADD3 R177, P1, R126.reuse, 0x20, RZ ;  /* 0x000000207eb17810 */ /* 0x040fe20007f3e0ff */
[----:B------:R-:W-:Y:S01]  /*8d60*/  UISETP.NE.AND.EX UP0, UPT, UR7, URZ, UPT, UP0 ;  /* 0x0000003f0700728c */ /* 0x000fe2000bf05300 */
[C---:B------:R-:W-:Y:S01]  /*8d70*/  LOP3.LUT R21, R126.reuse, 0x380, RZ, 0xc0, !PT ;  /* 0x000003807e157812 */ /* 0x040fe200078ec0ff */
[----:B------:R-:W-:Y:S01]  /*8d80*/  UIADD3.X UR6, UR9, UR7, URZ, UP1, !UPT ;  /* 0x0000000709067290 */ /* 0x000fe20008ffe43f */
[C---:B------:R-:W-:Y:S01]  /*8d90*/  IADD3 R181, P4, R126.reuse, 0x60, RZ ;  /* 0x000000607eb57810 */ /* 0x040fe20007f9e0ff */
[----:B------:R-:W-:Y:S01]  /*8da0*/  IMAD.X R25, RZ, RZ, R127, P1 ;  /* 0x000000ffff197224 */ /* 0x000fe200008e067f */
[----:B------:R-:W-:-:S02]  /*8db0*/  IADD3 R183, P3, R126, 0x2000, RZ ;  /* 0x000020007eb77810 */ /* 0x000fc40007f7e0ff */
        /* <DEDUP_REMOVED lines=9> */
[----:B------:R-:W-:Y:S01]  /*8e50*/  IMAD.X R95, RZ, RZ, R127, P2 ;  /* 0x000000ffff5f7224 */ /* 0x000fe200010e067f */
[----:B------:R-:W-:-:S02]  /*8e60*/  SHF.R.U64 R21, R21, 0x3, RZ ;  /* 0x0000000315157819 */ /* 0x000fc400000012ff */
[-C--:B------:R-:W-:Y:S02]  /*8e70*/  IADD3.X R29, RZ, R127.reuse, RZ, P0, !PT ;  /* 0x0000007fff1d7210 */ /* 0x080fe400007fe4ff */
[----:B------:R-:W-:Y:S02]  /*8e80*/  IADD3.X R99, RZ, R127, RZ, P1, !PT ;  /* 0x0000007fff637210 */ /* 0x000fe40000ffe4ff */
        /* <DEDUP_REMOVED lines=12> */
[----:B------:R-:W-:-:S02]  /*8f50*/  LOP3.LUT R24, R177, 0x380, RZ, 0xc0, !PT ;  /* 0x00000380b1187812 */ /* 0x000fc400078ec0ff */
[----:B------:R-:W-:Y:S01]  /*8f60*/  LOP3.LUT R126, R21, R126, RZ, 0x3c, !PT ;  /* 0x0000007e157e7212 */ /* 0x000fe200078e3cff */
[----:B------:R-:W-:Y:S01]  /*8f70*/  IMAD.X R21, RZ, RZ, R127, P1 ;  /* 0x000000ffff157224 */ /* 0x000fe200008e067f */
[----:B------:R-:W-:Y:S02]  /*8f80*/  LOP3.LUT R28, R179, 0x380, RZ, 0xc0, !PT ;  /* 0x00000380b31c7812 */ /* 0x000fe400078ec0ff */
[----:B------:R-:W-:Y:S02]  /*8f90*/  LOP3.LUT R32, R181, 0x380, RZ, 0xc0, !PT ;  /* 0x00000380b5207812 */ /* 0x000fe400078ec0ff */
[----:B------:R-:W-:Y:S02]  /*8fa0*/  LOP3.LUT R36, R183, 0x380, RZ, 0xc0, !PT ;  /* 0x00000380b7247812 */ /* 0x000fe400078ec0ff */
[----:B------:R-:W-:Y:S02]  /*8fb0*/  SHF.R.U64 R24, R24, 0x3, RZ ;  /* 0x0000000318187819 */ /* 0x000fe400000012ff */
[----:B------:R-:W-:-:S02]  /*8fc0*/  LOP3.LUT R86, R193, 0x380, RZ, 0xc0, !PT ;  /* 0x00000380c1567812 */ /* 0x000fc400078ec0ff */
[----:B------:R-:W-:Y:S02]  /*8fd0*/  SHF.R.U64 R28, R28, 0x3, RZ ;  /* 0x000000031c1c7819 */ /* 0x000fe400000012ff */
[----:B------:R-:W-:Y:S02]  /*8fe0*/  LOP3.LUT R90, R195, 0x380, RZ, 0xc0, !PT ;  /* 0x00000380c35a7812 */ /* 0x000fe400078ec0ff */
[----:B------:R-:W-:Y:S02]  /*8ff0*/  MOV R126, R126 ;  /* 0x0000007e007e7202 */ /* 0x000fe40000000f00 */
[----:B------:R-:W-:Y:S02]  /*9000*/  SHF.R.U64 R32, R32, 0x3, RZ ;  /* 0x0000000320207819 */ /* 0x000fe400000012ff */
[----:B------:R-:W-:Y:S01]  /*9010*/  LOP3.LUT R94, R197, 0x380, RZ, 0xc0, !PT ;  /* 0x00000380c55e7812 */ /* 0x000fe200078ec0ff */
[----:B------:R0:W-:Y:S01]  /*9020*/  STSM.16.M88.4 [R126], R8 ;  /* 0x000000087e007844 */ /* 0x0001e20000000200 */
[----:B------:R-:W-:-:S02]  /*9030*/  SHF.R.U64 R36, R36, 0x3, RZ ;  /* 0x0000000324247819 */ /* 0x000fc400000012ff */
[----:B------:R-:W-:Y:S02]  /*9040*/  LOP3.LUT R98, R199, 0x380, RZ, 0xc0, !PT ;  /* 0x00000380c7627812 */ /* 0x000fe400078ec0ff */
[----:B------:R-:W-:Y:S02]  /*9050*/  LOP3.LUT R24, R24, R177, RZ, 0x3c, !PT ;  /* 0x000000b118187212 */ /* 0x000fe400078e3cff */
[----:B------:R-:W-:Y:S02]  /*9060*/  SHF.R.U64 R86, R86, 0x3, RZ ;  /* 0x0000000356567819 */ /* 0x000fe400000012ff */
[----:B------:R-:W-:Y:S02]  /*9070*/  LOP3.LUT R102, R201, 0x380, RZ, 0xc0, !PT ;  /* 0x00000380c9667812 */ /* 0x000fe400078ec0ff */
[----:B------:R-:W-:Y:S02]  /*9080*/  LOP3.LUT R106, R203, 0x380, RZ, 0xc0, !PT ;  /* 0x00000380cb6a7812 */ /* 0x000fe400078ec0ff */
[----:B------:R-:W-:-:S02]  /*9090*/  LOP3.LUT R27, R4, 0x380, RZ, 0xc0, !PT ;  /* 0x00000380041b7812 */ /* 0x000fc400078ec0ff */
[----:B------:R-:W-:Y:S02]  /*90a0*/  IADD3.X R123, RZ, R127, RZ, P2, !PT ;  /* 0x0000007fff7b7210 */ /* 0x000fe400017fe4ff */
[----:B------:R-:W-:Y:S02]  /*90b0*/  LOP3.LUT R28, R28, R179, RZ, 0x3c, !PT ;  /* 0x000000b31c1c7212 */ /* 0x000fe400078e3cff */
[----:B------:R-:W-:Y:S02]  /*90c0*/  SHF.R.U64 R90, R90, 0x3, RZ ;  /* 0x000000035a5a7819 */ /* 0x000fe400000012ff */
[----:B------:R-:W-:Y:S02]  /*90d0*/  LOP3.LUT R114, R207, 0x380, RZ, 0xc0, !PT ;  /* 0x00000380cf727812 */ /* 0x000fe400078ec0ff */
[----:B------:R-:W-:Y:S02]  /*90e0*/  LOP3.LUT R32, R32, R181, RZ, 0x3c, !PT ;  /* 0x000000b520207212 */ /* 0x000fe400078e3cff */
[----:B------:R-:W-:-:S02]  /*90f0*/  SHF.R.U64 R94, R94, 0x3, RZ ;  /* 0x000000035e5e7819 */ /* 0x000fc400000012ff */
[----:B------:R-:W-:Y:S02]  /*9100*/  LOP3.LUT R110, R205, 0x380, RZ, 0xc0, !PT ;  /* 0x00000380cd6e7812 */ /* 0x000fe400078ec0ff */
[----:B------:R-:W-:Y:S02]  /*9110*/  LOP3.LUT R127, R122, 0x380, RZ, 0xc0, !PT ;  /* 0x000003807a7f7812 */ /* 0x000fe400078ec0ff */
[----:B------:R-:W-:Y:S02]  /*9120*/  LOP3.LUT R36, R36, R183, RZ, 0x3c, !PT ;  /* 0x000000b724247212 */ /* 0x000fe400078e3cff */
[----:B------:R-:W-:Y:S02]  /*9130*/  SHF.R.U64 R98, R98, 0x3, RZ ;  /* 0x0000000362627819 */ /* 0x000fe400000012ff */
[----:B0-----:R-:W-:Y:S02]  /*9140*/  F2FP.BF16.F32.PACK_AB R10, R12, R162 ;  /* 0x000000a20c0a723e */ /* 0x001fe400000010ff */
[----:B------:R-:W-:-:S02]  /*9150*/  LOP3.LUT R86, R86, R193, RZ, 0x3c, !PT ;  /* 0x000000c156567212 */ /* 0x000fc400078e3cff */
[----:B------:R-:W-:Y:S02]  /*9160*/  SHF.R.U64 R102, R102, 0x3, RZ ;  /* 0x0000000366667819 */ /* 0x000fe400000012ff */
[----:B------:R-:W-:Y:S02]  /*9170*/  SHF.R.U64 R106, R106, 0x3, RZ ;  /* 0x000000036a6a7819 */ /* 0x000fe400000012ff */
[----:B------:R-:W-:Y:S02]  /*9180*/  SHF.R.U64 R27, R27, 0x3, RZ ;  /* 0x000000031b1b7819 */ /* 0x000fe400000012ff */
[----:B------:R-:W-:Y:S02]  /*9190*/  MOV R31, R24 ;  /* 0x00000018001f7202 */ /* 0x000fe40000000f00 */
[----:B------:R-:W-:Y:S02]  /*91a0*/  F2FP.BF16.F32.PACK_AB R8, R160, R165 ;  /* 0x000000a5a008723e */ /* 0x000fe400000010ff */
[----:B------:R-:W-:-:S02]  /*91b0*/  F2FP.BF16.F32.PACK_AB R9, R35, R34 ;  /* 0x000000222309723e */ /* 0x000fc400000010ff */
[----:B------:R-:W-:Y:S02]  /*91c0*/  F2FP.BF16.F32.PACK_AB R11, R39, R38 ;  /* 0x00000026270b723e */ /* 0x000fe400000010ff */
[----:B------:R-:W-:Y:S02]  /*91d0*/  F2FP.BF16.F32.PACK_AB R12, R41, R14 ;  /* 0x0000000e290c723e */ /* 0x000fe400000010ff */
[----:B------:R-:W-:Y:S01]  /*91e0*/  LOP3.LUT R90, R90, R195, RZ, 0x3c, !PT ;  /* 0x000000c35a5a7212 */ /* 0x000fe200078e3cff */
[----:B------:R0:W-:Y:S01]  /*91f0*/  STSM.16.M88.4 [R31], R8 ;  /* 0x000000081f007844 */ /* 0x0001e20000000200 */
[----:B------:R-:W-:Y:S02]  /*9200*/  SHF.R.U64 R114, R114, 0x3, RZ ;  /* 0x0000000372727819 */ /* 0x000fe400000012ff */
[----:B------:R-:W-:Y:S02]  /*9210*/  LOP3.LUT R169, R6, 0x380, RZ, 0xc0, !PT ;  /* 0x0000038006a97812 */ /* 0x000fe400078ec0ff */
[----:B------:R-:W-:-:S02]  /*9220*/  MOV R28, R28 ;  /* 0x0000001c001c7202 */ /* 0x000fc40000000f00 */
[----:B------:R-:W-:Y:S02]  /*9230*/  F2FP.BF16.F32.PACK_AB R14, R45, R44 ;  /* 0x0000002c2d0e723e */ /* 0x000fe400000010ff */
[----:B------:R-:W-:Y:S02]  /*9240*/  LOP3.LUT R94, R94, R197, RZ, 0x3c, !PT ;  /* 0x000000c55e5e7212 */ /* 0x000fe400078e3cff */
[----:B------:R-:W-:Y:S01]  /*9250*/  SHF.R.U64 R110, R110, 0x3, RZ ;  /* 0x000000036e6e7819 */ /* 0x000fe200000012ff */
[----:B------:R1:W-:Y:S01]  /*9260*/  STSM.16.M88.4 [R28], R12 ;  /* 0x0000000c1c007844 */ /* 0x0003e20000000200 */
[----:B------:R-:W-:Y:S02]  /*9270*/  SHF.R.U64 R127, R127, 0x3, RZ ;  /* 0x000000037f7f7819 */ /* 0x000fe400000012ff */
[----:B------:R-:W-:Y:S01]  /*9280*/  MOV R32, R32 ;  /* 0x0000002000207202 */ /* 0x000fe20000000f00 */
[----:B0-----:R-:W-:Y:S01]  /*9290*/  IMAD.U32 R10, RZ, RZ, UR4 ;  /* 0x00000004ff0a7e24 */ /* 0x001fe2000f8e00ff */
[----:B------:R-:W-:Y:S01]  /*92a0*/  LOP3.LUT R98, R98, R199, RZ, 0x3c, !PT ;  /* 0x000000c762627212 */ /* 0x000fe200078e3cff */
[----:B------:R-:W-:Y:S01]  /*92b0*/  IMAD.U32 R11, RZ, RZ, UR6 ;  /* 0x00000006ff0b7e24 */ /* 0x000fe2000f8e00ff */
[----:B------:R-:W-:Y:S01]  /*92c0*/  MOV R36, R36 ;  /* 0x0000002400247202 */ /* 0x000fe20000000f00 */
[----:B------:R-:W-:Y:S01]  /*92d0*/  STSM.16.M88.4 [R32], R48 ;  /* 0x0000003020007844 */ /* 0x000fe20000000200 */
[----:B------:R-:W-:Y:S01]  /*92e0*/  LOP3.LUT R102, R102, R201, RZ, 0x3c, !PT ;  /* 0x000000c966667212 */ /* 0x000fe200078e3cff */
[----:B------:R-:W-:Y:S01]  /*92f0*/  ULDC.64 UR6, c[0x0][0xce0] ;  /* 0x0003380000067ab9 */ /* 0x000fe20000000a00 */
[----:B------:R-:W-:Y:S01]  /*9300*/  LOP3.LUT R106, R106, R203, RZ, 0x3c, !PT ;  /* 0x000000cb6a6a7212 */ /* 0x000fe200078e3cff */
[----:B------:R-:W-:Y:S01]  /*9310*/  STSM.16.M88.4 [R36], R56 ;  /* 0x0000003824007844 */ /* 0x000fe20000000200 */
[----:B------:R-:W-:-:S02]  /*9320*/  LOP3.LUT R118, R27, R4, RZ, 0x3c, !PT ;  /* 0x000000041b767212 */ /* 0x000fc400078e3cff */
[----:B------:R-:W-:Y:S02]  /*9330*/  MOV R86, R86 ;  /* 0x0000005600567202 */ /* 0x000fe40000000f00 */
[----:B------:R-:W-:Y:S02]  /*9340*/  F2FP.BF16.F32.PACK_AB R66, R69, R68 ;  /* 0x000000444542723e */ /* 0x000fe400000010ff */
[----:B------:R-:W-:Y:S02]  /*9350*/  F2FP.BF16.F32.PACK_AB R67, R71, R70 ;  /* 0x000000464743723e */ /* 0x000fe400000010ff */
[----:B------:R-:W-:Y:S02]  /*9360*/  F2FP.BF16.F32.PACK_AB R73, R75, R74 ;  /* 0x0000004a4b49723e */ /* 0x000fe400000010ff */
[----:B------:R-:W-:Y:S01]  /*9370*/  F2FP.BF16.F32.PACK_AB R80, R81, R80 ;  /* 0x000000505150723e */ /* 0x000fe200000010ff */
[----:B------:R-:W-:Y:S01]  /*9380*/  STSM.16.M88.4 [R86], R64 ;  /* 0x0000004056007844 */ /* 0x000fe20000000200 */
[----:B------:R-:W-:-:S02]  /*9390*/  LOP3.LUT R114, R114, R207, RZ, 0x3c, !PT ;  /* 0x000000cf72727212 */ /* 0x000fc400078e3cff */
[----:B------:R-:W-:Y:S02]  /*93a0*/  SHF.R.U64 R169, R169, 0x3, RZ ;  /* 0x00000003a9a97819 */ /* 0x000fe400000012ff */
[----:B------:R-:W-:Y:S02]  /*93b0*/  MOV R27, R90 ;  /* 0x0000005a001b7202 */ /* 0x000fe40000000f00 */
[----:B------:R-:W-:Y:S02]  /*93c0*/  F2FP.BF16.F32.PACK_AB R74, R77, R76 ;  /* 0x0000004c4d4a723e */ /* 0x000fe400000010ff */
[----:B------:R-:W-:Y:S02]  /*93d0*/  F2FP.BF16.F32.PACK_AB R75, R79, R78 ;  /* 0x0000004e4f4b723e */ /* 0x000fe400000010ff */
[----:B------:R-:W-:Y:S02]  /*93e0*/  F2FP.BF16.F32.PACK_AB R81, R83, R82 ;  /* 0x000000525351723e */ /* 0x000fe400000010ff */
[----:B------:R-:W-:Y:S01]  /*93f0*/  LOP3.LUT R110, R110, R205, RZ, 0x3c, !PT ;  /* 0x000000cd6e6e7212 */ /* 0x000fe200078e3cff */
[----:B------:R-:W-:Y:S01]  /*9400*/  STSM.16.M88.4 [R27], R72 ;  /* 0x000000481b007844 */ /* 0x000fe20000000200 */
[----:B------:R-:W-:-:S02]  /*9410*/  LOP3.LUT R122, R127, R122, RZ, 0x3c, !PT ;  /* 0x0000007a7f7a7212 */ /* 0x000fc400078e3cff */
[----:B------:R-:W-:Y:S02]  /*9420*/  MOV R94, R94 ;  /* 0x0000005e005e7202 */ /* 0x000fe40000000f00 */
        /* <DEDUP_REMOVED lines=9> */
[----:B------:R-:W-:Y:S01]  /*94c0*/  MOV R102, R102 ;  /* 0x0000006600667202 */ /* 0x000fe20000000f00 */
[----:B------:R-:W-:Y:S01]  /*94d0*/  STSM.16.M88.4 [R25], R88 ;  /* 0x0000005819007844 */ /* 0x000fe20000000200 */
[----:B------:R-:W-:Y:S02]  /*94e0*/  MOV R4, R106 ;  /* 0x0000006a00047202 */ /* 0x000fe40000000f00 */
[----:B------:R-:W-:-:S02]  /*94f0*/  F2FP.BF16.F32.PACK_AB R97, R155, R154 ;  /* 0x0000009a9b61723e */ /* 0x000fc400000010ff */
[----:B------:R-:W-:Y:S02]  /*9500*/  F2FP.BF16.F32.PACK_AB R98, R101, R100 ;  /* 0x000000646562723e */ /* 0x000fe400000010ff */
[----:B------:R-:W-:Y:S02]  /*9510*/  F2FP.BF16.F32.PACK_AB R99, R157, R156 ;  /* 0x0000009c9d63723e */ /* 0x000fe400000010ff */
[----:B------:R-:W-:Y:S02]  /*9520*/  F2FP.BF16.F32.PACK_AB R104, R105, R104 ;  /* 0x000000686968723e */ /* 0x000fe400000010ff */
[----:B------:R-:W-:Y:S01]  /*9530*/  LOP3.LUT R20, R169, R6, RZ, 0x3c, !PT ;  /* 0x00000006a9147212 */ /* 0x000fe200078e3cff */
[----:B------:R-:W-:Y:S01]  /*9540*/  STSM.16.M88.4 [R102], R96 ;  /* 0x0000006066007844 */ /* 0x000fe20000000200 */
        /* <DEDUP_REMOVED lines=19> */
[----:B------:R-:W-:Y:S01]  /*9680*/  STSM.16.M88.4 [R24], R120 ;  /* 0x0000007818007844 */ /* 0x000fe20000000200 */
[----:B------:R-:W-:Y:S02]  /*9690*/  MOV R118, R118 ;  /* 0x0000007600767202 */ /* 0x000fe40000000f00 */
[----:B------:R-:W-:Y:S02]  /*96a0*/  F2FP.BF16.F32.PACK_AB R130, R133, R132 ;  /* 0x000000848582723e */ /* 0x000fe400000010ff */
[----:B------:R-:W-:-:S02]  /*96b0*/  F2FP.BF16.F32.PACK_AB R131, R135, R134 ;  /* 0x000000868783723e */ /* 0x000fc400000010ff */
[----:B------:R-:W-:Y:S02]  /*96c0*/  F2FP.BF16.F32.PACK_AB R137, R139, R138 ;  /* 0x0000008a8b89723e */ /* 0x000fe400000010ff */
[----:B------:R-:W-:Y:S01]  /*96d0*/  F2FP.BF16.F32.PACK_AB R138, R141, R140 ;  /* 0x0000008c8d8a723e */ /* 0x000fe200000010ff */
[----:B------:R-:W-:Y:S01]  /*96e0*/  STSM.16.M88.4 [R118], R128 ;  /* 0x0000008076007844 */ /* 0x000fe20000000200 */
[----:B------:R-:W-:Y:S02]  /*96f0*/  F2FP.BF16.F32.PACK_AB R139, R143, R142 ;  /* 0x0000008e8f8b723e */ /* 0x000fe400000010ff */
[----:B------:R-:W-:Y:S02]  /*9700*/  MOV R20, R20 ;  /* 0x0000001400147202 */ /* 0x000fe40000000f00 */
[----:B-1----:R-:W-:Y:S01]  /*9710*/  F2FP.BF16.F32.PACK_AB R12, R145, R144 ;  /* 0x00000090910c723e */ /* 0x002fe200000010ff */
[----:B------:R1:W-:Y:S01]  /*9720*/  STSM.16.M88.4 [R6], R136 ;  /* 0x0000008806007844 */ /* 0x0003e20000000200 */
[----:B------:R-:W-:-:S02]  /*9730*/  F2FP.BF16.F32.PACK_AB R13, R176, R175 ;  /* 0x000000afb00d723e */ /* 0x000fc400000010ff */
[----:B------:R-:W-:Y:S02]  /*9740*/  F2FP.BF16.F32.PACK_AB R14, R149, R148 ;  /* 0x00000094950e723e */ /* 0x000fe400000010ff */
[----:B------:R-:W-:Y:S02]  /*9750*/  F2FP.BF16.F32.PACK_AB R15, R151, R150 ;  /* 0x00000096970f723e */ /* 0x000fe400000010ff */
[----:B------:R-:W-:-:S03]  /*9760*/  PLOP3.LUT P0, PT, PT, PT, UP0, 0x80, 0x0 ;  /* 0x000000000000781c */ /* 0x000fc60003f0f008 */
[----:B------:R2:W-:Y:S01]  /*9770*/  STSM.16.M88.4 [R20], R12 ;  /* 0x0000000c14007844 */ /* 0x0005e20000000200 */
[----:B------:R-:W-:Y:S09]  /*9780*/  BAR.SYNC.DEFER_BLOCKING 0x1, 0x100 ;  /* 0x0044000000007b1d */ /* 0x000ff20000010000 */
[----:B0-----:R-:W3:Y:S01]  /*9790*/  @P0 LDG.E R4, desc[UR10][R10.64] ;  /* 0x0000000a0a040981 */ /* 0x001ee2000c1e1900 */
[----:B------:R-:W-:Y:S01]  /*97a0*/  UISETP.NE.U32.AND UP1, UPT, UR6, URZ, UPT ;  /* 0x0000003f0600728c */ /* 0x000fe2000bf25070 */
[----:B------:R-:W0:Y:S01]  /*97b0*/  LDC R81, c[0x0][0xb88] ;  /* 0x0002e200ff517b82 */ /* 0x000e220000000800 */
[----:B------:R-:W-:-:S02]  /*97c0*/  IMAD R9, R18, 0x40, R16 ;  /* 0x0000004012097824 */ /* 0x000fc400078e0210 */
[----:B------:R-:W-:Y:S02]  /*97d0*/  UISETP.NE.AND.EX UP1, UPT, UR7, URZ, UPT, UP1 ;  /* 0x0000003f0700728c */ /* 0x000fe4000bf25310 */
[----:B------:R-:W-:-:S04]  /*97e0*/  IMAD.WIDE R146, R9, 0x2, R146 ;  /* 0x0000000209927825 */ /* 0x000fc800078e0292 */
[----:B------:R-:W-:Y:S02]  /*97f0*/  PLOP3.LUT P6, PT, PT, PT, UP1, 0x80, 0x0 ;  /* 0x000000000000781c */ /* 0x000fe40003fcf018 */
[C---:B------:R-:W-:Y:S02]  /*9800*/  IADD3 R9, P2, R146.reuse, 0x1000, RZ ;  /* 0x0000100092097810 */ /* 0x040fe40007f5e0ff */
[C---:B------:R-:W-:Y:S01]  /*9810*/  IADD3 R29, P1, R146.reuse, 0x2000, RZ ;  /* 0x00002000921d7810 */ /* 0x040fe20007f3e0ff */
[----:B------:R-:W-:Y:S01]  /*9820*/  @UP1 UIADD3 UR6, UP2, UR8, UR6, URZ ;  /* 0x0000000608061290 */ /* 0x000fe2000ff5e03f */
[----:B-1----:R-:W-:Y:S02]  /*9830*/  P2R R6, PR, RZ, 0x4 ;  /* 0x00000004ff067803 */ /* 0x002fe40000000000 */
[C---:B------:R-:W-:Y:S01]  /*9840*/  IADD3 R25, P2, R146.reuse, 0x3000, RZ ;  /* 0x0000300092197810 */ /* 0x040fe20007f5e0ff */
[----:B------:R-:W-:Y:S01]  /*9850*/  @UP1 UIADD3.X UR7, UR9, UR7, URZ, UP2, !UPT ;  /* 0x0000000709071290 */ /* 0x000fe200097fe43f */
[C---:B------:R-:W-:Y:S01]  /*9860*/  IADD3 R41, P3, R146.reuse, 0x4000, RZ ;  /* 0x0000400092297810 */ /* 0x040fe20007f7e0ff */
[----:B--2---:R-:W-:Y:S01]  /*9870*/  IMAD.U32 R12, RZ, RZ, UR6 ;  /* 0x00000006ff0c7e24 */ /* 0x004fe2000f8e00ff */
[----:B------:R-:W-:-:S02]  /*9880*/  IADD3 R33, P4, R146, 0x5000, RZ ;  /* 0x0000500092217810 */ /* 0x000fc40007f9e0ff */
[----:B------:R-:W-:Y:S02]  /*9890*/  IADD3 R45, P5, R146, 0x6000, RZ ;  /* 0x00006000922d7810 */ /* 0x000fe40007fbe0ff */
[----:B------:R-:W-:Y:S02]  /*98a0*/  LOP3.LUT R8, R9, 0x380, RZ, 0xc0, !PT ;  /* 0x0000038009087812 */ /* 0x000fe400078ec0ff */
[----:B------:R-:W-:Y:S02]  /*98b0*/  LOP3.LUT R28, R29, 0x380, RZ, 0xc0, !PT ;  /* 0x000003801d1c7812 */ /* 0x000fe400078ec0ff */
[----:B------:R-:W-:Y:S02]  /*98c0*/  LOP3.LUT R24, R25, 0x380, RZ, 0xc0, !PT ;  /* 0x0000038019187812 */ /* 0x000fe400078ec0ff */
[----:B------:R-:W-:Y:S02]  /*98d0*/  LOP3.LUT R40, R41, 0x380, RZ, 0xc0, !PT ;  /* 0x0000038029287812 */ /* 0x000fe400078ec0ff */
[----:B------:R-:W-:-:S02]  /*98e0*/  LOP3.LUT R32, R33, 0x380, RZ, 0xc0, !PT ;  /* 0x0000038021207812 */ /* 0x000fc400078ec0ff */
[----:B------:R-:W-:Y:S02]  /*98f0*/  LOP3.LUT R44, R45, 0x380, RZ, 0xc0, !PT ;  /* 0x000003802d2c7812 */ /* 0x000fe400078ec0ff */
[----:B------:R-:W-:Y:S01]  /*9900*/  MOV R13, UR7 ;  /* 0x00000007000d7c02 */ /* 0x000fe20008000f00 */
[----:B------:R-:W-:Y:S01]  /*9910*/  UMOV UR4, URZ ;  /* 0x0000003f00047c82 */ /* 0x000fe20008000000 */
[----:B------:R-:W-:Y:S02]  /*9920*/  SHF.R.U64 R8, R8, 0x3, RZ ;  /* 0x0000000308087819 */ /* 0x000fe400000012ff */
[----:B------:R-:W-:Y:S01]  /*9930*/  SHF.R.U64 R28, R28, 0x3, RZ ;  /* 0x000000031c1c7819 */ /* 0x000fe200000012ff */
[----:B0-----:R0:W5:Y:S01]  /*9940*/  @P6 LDG.E R81, desc[UR10][R12.64] ;  /* 0x0000000a0c516981 */ /* 0x001162000c1e1900 */
        /* <DEDUP_REMOVED lines=10> */
[----:B---3--:R-:W-:Y:S01]  /*99f0*/  @P0 R2UR UR4, R4 ;  /* 0x00000000040402ca */ /* 0x008fe200000e0000 */
[----:B0-----:R-:W-:-:S14]  /*9a00*/  @P6 BRA `(.L_x_3469) ;  /* 0x0000000000146947 */ /* 0x001fdc0003800000 */
[----:B------:R-:W-:Y:S05]  /*9a10*/  @!P0 BRA `(.L_x_3469) ;  /* 0x0000000000108947 */ /* 0x000fea0003800000 */
[----:B------:R-:W-:Y:S02]  /*9a20*/  ULDC.64 UR6, c[0x0][0x208] ;  /* 0x0000820000067ab9 */ /* 0x000fe40000000a00 */
[----:B------:R-:W2:Y:S04]  /*9a30*/  LDG.E R4, desc[UR6][R10.64] ;  /* 0x000000060a047981 */ /* 0x000ea8000c1e1900 */
[----:B-----5:R-:W2:Y:S02]  /*9a40*/  LDG.E R81, desc[UR6][R10.64+0x4] ;  /* 0x000004060a517981 */ /* 0x020ea4000c1e1900 */
[----:B--2---:R-:W-:-:S07]  /*9a50*/  IMAD.IADD R81, R81, 0x1, -R4 ;  /* 0x0000000151517824 */ /* 0x004fce00078e0a04 */
.L_x_3469:
        /* <DEDUP_REMOVED lines=65> */
[----:B------:R-:W-:Y:S01]  /*9e70*/  IMAD.MOV R11, RZ, RZ, -R23 ;  /* 0x000000ffff0b7224 */ /* 0x000fe200078e0a17 */
[----:B------:R-:W-:Y:S01]  /*9e80*/  UMOV UR7, UR9 ;  /* 0x0000000900077c82 */ /* 0x000fe20008000000 */
[----:B------:R-:W-:Y:S01]  /*9e90*/  LEA R10, R188, R17, 0x6 ;  /* 0x00000011bc0a7211 */ /* 0x000fe200078e30ff */
[----:B------:R-:W-:Y:S02]  /*9ea0*/  UIMAD.WIDE.U32 UR6, UR39, UR10, UR6 ;  /* 0x0000000a270672a5 */ /* 0x000fe4000f8e0006 */
[----:B------:R-:W-:Y:S01]  /*9eb0*/  UIMAD UR8, UR39, UR11, UR8 ;  /* 0x0000000b270872a4 */ /* 0x000fe2000f8e0208 */
[----:B------:R-:W-:Y:S01]  /*9ec0*/  ISETP.NE.AND P0, PT, R22, R11, PT ;  /* 0x0000000b1600720c */ /* 0x000fe20003f05270 */
[C---:B------:R-:W-:Y:S01]  /*9ed0*/  VIADD R4, R10.reuse, 0x8 ;  /* 0x000000080a047836 */ /* 0x040fe20000000000 */
[----:B------:R-:W-:Y:S01]  /*9ee0*/  ULDC.64 UR10, c[0x0][0xc78] ;  /* 0x00031e00000a7ab9 */ /* 0x000fe20000000a00 */
[----:B------:R-:W-:Y:S01]  /*9ef0*/  UIADD3 UR7, UR7, UR8, URZ ;  /* 0x0000000807077290 */ /* 0x000fe2000fffe03f */
[----:B------:R-:W-:Y:S01]  /*9f00*/  SHF.R.S32.HI R6, RZ, 0x1f, R10 ;  /* 0x0000001fff067819 */ /* 0x000fe2000001140a */
[----:B------:R-:W-:Y:S01]  /*9f10*/  UIMAD UR8, UR40, UR10, URZ ;  /* 0x0000000a280872a4 */ /* 0x000fe2000f8e023f */
[-C--:B-----5:R-:W-:Y:S01]  /*9f20*/  ISETP.GE.OR P1, PT, R10, R81.reuse, P0 ;  /* 0x000000510a00720c */ /* 0x0a0fe20000726670 */
[----:B------:R-:W-:Y:S01]  /*9f30*/  UIMAD.WIDE.U32 UR6, UR38, UR10, UR6 ;  /* 0x0000000a260672a5 */ /* 0x000fe2000f8e0006 */
[----:B------:R-:W-:Y:S01]  /*9f40*/  ISETP.GE.OR P0, PT, R4, R81, P0 ;  /* 0x000000510400720c */ /* 0x000fe20000706670 */
[----:B------:R-:W-:Y:S01]  /*9f50*/  UIMAD UR8, UR38, UR11, UR8 ;  /* 0x0000000b260872a4 */ /* 0x000fe2000f8e0208 */
[----:B------:R-:W-:-:S02]  /*9f60*/  ULDC.64 UR14, c[0x0][0x208] ;  /* 0x00008200000e7ab9 */ /* 0x000fc40000000a00 */
        /* <DEDUP_REMOVED lines=8> */
.L_x_3470:
[C---:B0-----:R-:W-:Y:S01]  /*9ff0*/  VIADD R3, R16.reuse, 0x40 ;  /* 0x0000004010037836 */ /* 0x041fe20000000000 */
[----:B------:R-:W-:Y:S01]  /*a000*/  ULDC UR8, c[0x0][0xb8c] ;  /* 0x0002e30000087ab9 */ /* 0x000fe20000000800 */
[C---:B------:R-:W-:Y:S01]  /*a010*/  VIADD R6, R16.reuse, 0x80 ;  /* 0x0000008010067836 */ /* 0x040fe20000000000 */
[----:B------:R-:W-:Y:S01]  /*a020*/  ULDC.64 UR6, c[0x0][0x208] ;  /* 0x0000820000067ab9 */ /* 0x000fe20000000a00 */
[C---:B------:R-:W-:Y:S01]  /*a030*/  VIADD R86, R16.reuse, 0xc0 ;  /* 0x000000c010567836 */ /* 0x040fe20000000000 */
[----:B------:R-:W-:Y:S01]  /*a040*/  ISETP.GE.AND P1, PT, R3, UR8, PT ;  /* 0x0000000803007c0c */ /* 0x000fe2000bf26270 */
[C---:B------:R-:W-:Y:S01]  /*a050*/  VIADD R20, R16.reuse, 0x180 ;  /* 0x0000018010147836 */ /* 0x040fe20000000000 */
[----:B------:R-:W-:Y:S01]  /*a060*/  ISETP.GE.AND P0, PT, R16, UR8, PT ;  /* 0x0000000810007c0c */ /* 0x000fe2000bf06270 */
[----:B------:R-:W-:Y:S01]  /*a070*/  ULDC.64 UR10, c[0x0][0xba0] ;  /* 0x0002e800000a7ab9 */ /* 0x000fe20000000a00 */
[----:B------:R-:W-:Y:S01]  /*a080*/  SEL R4, RZ, 0xffffffff, P1 ;  /* 0xffffffffff047807 */ /* 0x000fe20000800000 */
[----:B------:R0:W5:Y:S01]  /*a090*/  LD.E.128 R12, desc[UR6][R146.64] ;  /* 0x00000006920c7980 */ /* 0x000162000c101d00 */
[----:B------:R-:W-:-:S02]  /*a0a0*/  SEL R0, RZ, 0x1, P0 ;  /* 0x00000001ff007807 */ /* 0x000fc40000000000 */
[----:B------:R-:W-:Y:S01]  /*a0b0*/  SHF.L.U32 R19, R4, 0x1, RZ ;  /* 0x0000000104137819 */ /* 0x000fe200000006ff */
[----:B------:R-:W5:Y:S01]  /*a0c0*/  LD.E.128 R8, desc[UR6][R8.64] ;  /* 0x0000000608087980 */ /* 0x000f62000c101d00 */
[----:B------:R-:W-:Y:S02]  /*a0d0*/  ISETP.GE.AND P0, PT, R6, UR8, PT ;  /* 0x0000000806007c0c */ /* 0x000fe4000bf06270 */
[----:B------:R-:W-:Y:S01]  /*a0e0*/  ISETP.GE.AND P1, PT, R86, UR8, PT ;  /* 0x0000000856007c0c */ /* 0x000fe2000bf26270 */
[----:B------:R-:W5:Y:S01]  /*a0f0*/  LD.E.128 R28, desc[UR6][R28.64] ;  /* 0x000000061c1c7980 */ /* 0x000f62000c101d00 */
[----:B------:R-:W-:Y:S02]  /*a100*/  LOP3.LUT R0, R19, 0x2, R0, 0xe2, !PT ;  /* 0x0000000213007812 */ /* 0x000fe400078ee200 */
[----:B------:R-:W-:Y:S01]  /*a110*/  SEL R19, RZ, 0x4, P0 ;  /* 0x00000004ff137807 */ /* 0x000fe20000000000 */
[----:B------:R-:W5:Y:S01]  /*a120*/  LD.E.128 R24, desc[UR6][R24.64] ;  /* 0x0000000618187980 */ /* 0x000f62000c101d00 */
[----:B------:R-:W-:-:S03]  /*a130*/  SEL R4, RZ, 0x8, P1 ;  /* 0x00000008ff047807 */ /* 0x000fc60000800000 */
[----:B------:R-:W5:Y:S01]  /*a140*/  LD.E.128 R40, desc[UR6][R40.64] ;  /* 0x0000000628287980 */ /* 0x000f62000c101d00 */
[----:B------:R-:W-:-:S03]  /*a150*/  ISETP.GE.AND P2, PT, R20, UR8, PT ;  /* 0x0000000814007c0c */ /* 0x000fc6000bf46270 */
[----:B------:R-:W5:Y:S01]  /*a160*/  LD.E.128 R32, desc[UR6][R32.64] ;  /* 0x0000000620207980 */ /* 0x000f62000c101d00 */
[----:B------:R-:W-:-:S03]  /*a170*/  LOP3.LUT R0, R4, R0, R19, 0xfe, !PT ;  /* 0x0000000004007212 */ /* 0x000fc600078efe13 */
[----:B------:R-:W5:Y:S01]  /*a180*/  LD.E.128 R44, desc[UR6][R44.64] ;  /* 0x000000062c2c7980 */ /* 0x000f62000c101d00 */
[----:B------:R-:W-:-:S03]  /*a190*/  SHF.R.S32.HI R21, RZ, 0x1f, R16 ;  /* 0x0000001fff157819 */ /* 0x000fc60000011410 */
[----:B------:R-:W5:Y:S01]  /*a1a0*/  LD.E.128 R36, desc[UR6][R36.64] ;  /* 0x0000000624247980 */ /* 0x000f62000c101d00 */
[----:B------:R-:W-:-:S03]  /*a1b0*/  IMAD.U32 R19, RZ, RZ, UR10 ;  /* 0x0000000aff137e24 */ /* 0x000fc6000f8e00ff */
[----:B------:R-:W5:Y:S01]  /*a1c0*/  LD.E.128 R52, desc[UR6][R52.64] ;  /* 0x0000000634347980 */ /* 0x000f62000c101d00 */
[----:B------:R-:W-:-:S03]  /*a1d0*/  IMAD.MOV.U32 R20, RZ, RZ, R16 ;  /* 0x000000ffff147224 */ /* 0x000fc600078e0010 */
        /* <DEDUP_REMOVED lines=8> */
[C---:B------:R-:W-:Y:S01]  /*a260*/  VIADD R88, R16.reuse, 0x100 ;  /* 0x0000010010587836 */ /* 0x040fe20000000000 */
[C---:B------:R-:W-:Y:S01]  /*a270*/  IADD3 R80, R16.reuse, 0x1c0, RZ ;  /* 0x000001c010507810 */ /* 0x040fe20007ffe0ff */
[----:B------:R-:W-:Y:S01]  /*a280*/  VIADD R89, R16, 0x140 ;  /* 0x0000014010597836 */ /* 0x000fe20000000000 */
[----:B------:R-:W-:-:S02]  /*a290*/  UIMAD UR6, UR4, UR11, UR6 ;  /* 0x0000000b040672a4 */ /* 0x000fc4000f8e0206 */
[----:B------:R-:W-:Y:S01]  /*a2a0*/  IMAD.WIDE.U32 R20, R19, UR4, R20 ;  /* 0x0000000413147c25 */ /* 0x000fe2000f8e0014 */
[----:B------:R-:W-:Y:S01]  /*a2b0*/  @!PT LDS RZ, [RZ] ;  /* 0x00000000fffff984 */ /* 0x000fe20000000800 */
[----:B------:R-:W-:Y:S01]  /*a2c0*/  @!PT LDS RZ, [RZ] ;  /* 0x00000000fffff984 */ /* 0x000fe20000000800 */
[----:B------:R-:W-:Y:S01]  /*a2d0*/  @!PT LDS RZ, [RZ] ;  /* 0x00000000fffff984 */ /* 0x000fe20000000800 */
[----:B------:R-:W-:Y:S01]  /*a2e0*/  @!PT LDS RZ, [RZ] ;  /* 0x00000000fffff984 */ /* 0x000fe20000000800 */
[----:B------:R1:W-:Y:S06]  /*a2f0*/  MEMBAR.ALL.CTA ;  /* 0x0000000000007992 */ /* 0x0003ec0000008000 */
[----:B-1----:R-:W1:Y:S01]  /*a300*/  FENCE.VIEW.ASYNC.S ;  /* 0x00000000000073c6 */ /* 0x002e620000000000 */
[----:B------:R-:W-:Y:S01]  /*a310*/  ULDC.64 UR10, c[0x0][0xbe0] ;  /* 0x0002f800000a7ab9 */ /* 0x000fe20000000a00 */
[----:B------:R-:W-:Y:S01]  /*a320*/  ISETP.GE.AND P0, PT, R88, UR8, PT ;  /* 0x0000000858007c0c */ /* 0x000fe2000bf06270 */
[----:B------:R-:W-:Y:S01]  /*a330*/  UIMAD UR4, UR12, UR10, URZ ;  /* 0x0000000a0c0472a4 */ /* 0x000fe2000f8e023f */
[----:B------:R-:W-:Y:S01]  /*a340*/  ISETP.GE.AND P1, PT, R89, UR8, PT ;  /* 0x0000000859007c0c */ /* 0x000fe2000bf26270 */
[----:B------:R-:W-:Y:S01]  /*a350*/  VIADD R21, R21, UR6 ;  /* 0x0000000615157c36 */ /* 0x000fe20008000000 */
[----:B------:R-:W-:Y:S01]  /*a360*/  SEL R19, RZ, 0x10, P0 ;  /* 0x00000010ff137807 */ /* 0x000fe20000000000 */
[----:B------:R-:W-:Y:S01]  /*a370*/  IMAD.U32 R83, RZ, RZ, UR10 ;  /* 0x0000000aff537e24 */ /* 0x000fe2000f8e00ff */
[----:B------:R-:W-:Y:S01]  /*a380*/  UIMAD UR6, UR39, UR11, UR4 ;  /* 0x0000000b270672a4 */ /* 0x000fe2000f8e0204 */
[----:B------:R-:W-:Y:S01]  /*a390*/  SEL R4, RZ, 0x20, P1 ;  /* 0x00000020ff047807 */ /* 0x000fe20000800000 */
[----:B-----5:R-:W-:Y:S01]  /*a3a0*/  IMAD R81, R188, -0x40, R81 ;  /* 0xffffffc0bc517824 */ /* 0x020fe200078e0251 */
[----:B------:R-:W-:Y:S01]  /*a3b0*/  UIADD3 UR4, UR37, 0x38820, URZ ;  /* 0x0003882025047890 */ /* 0x000fe2000fffe03f */
[----:B------:R-:W-:Y:S01]  /*a3c0*/  IMAD.WIDE.U32 R20, R83, UR39, R20 ;  /* 0x0000002753147c25 */ /* 0x000fe2000f8e0014 */
[----:B------:R-:W-:Y:S01]  /*a3d0*/  LOP3.LUT R19, R4, R0, R19, 0xfe, !PT ;  /* 0x0000000004137212 */ /* 0x000fe200078efe13 */
[----:B------:R-:W-:Y:S01]  /*a3e0*/  BSSY B1, `(.L_x_3471) ;  /* 0x0000030000017945 */ /* 0x000fe20003800000 */
[----:B------:R-:W-:Y:S01]  /*a3f0*/  SEL R0, RZ, 0x40, P2 ;  /* 0x00000040ff007807 */ /* 0x000fe20001000000 */
[----:B------:R-:W-:Y:S01]  /*a400*/  VIADD R21, R21, UR6 ;  /* 0x0000000615157c36 */ /* 0x000fe20008000000 */
[----:B------:R-:W-:Y:S01]  /*a410*/  ULDC.64 UR6, c[0x0][0xbe8] ;  /* 0x0002fa0000067ab9 */ /* 0x000fe20000000a00 */
[----:B------:R-:W-:Y:S01]  /*a420*/  ISETP.GE.AND P2, PT, R18, R81, PT ;  /* 0x000000511200720c */ /* 0x000fe20003f46270 */
[----:B------:R-:W-:Y:S01]  /*a430*/  IMAD.U32 R83, RZ, RZ, UR6 ;  /* 0x00000006ff537e24 */ /* 0x000fe2000f8e00ff */
[----:B------:R-:W-:Y:S01]  /*a440*/  UIMAD UR6, UR40, UR6, URZ ;  /* 0x00000006280672a4 */ /* 0x000fe2000f8e023f */
[----:B------:R-:W-:Y:S01]  /*a450*/  ISETP.GE.AND P1, PT, R80, UR8, PT ;  /* 0x0000000850007c0c */ /* 0x000fe2000bf26270 */
[----:B------:R-:W-:Y:S01]  /*a460*/  UPRMT UR4, URZ, 0x654, UR4 ;  /* 0x000006543f047896 */ /* 0x000fe20008000004 */
[----:B------:R-:W-:Y:S01]  /*a470*/  IMAD.WIDE.U32 R82, R83, UR38, R20 ;  /* 0x0000002653527c25 */ /* 0x000fe2000f8e0014 */
[----:B------:R-:W-:Y:S01]  /*a480*/  UIMAD UR6, UR38, UR7, UR6 ;  /* 0x00000007260672a4 */ /* 0x000fe2000f8e0206 */
[----:B------:R-:W-:-:S02]  /*a490*/  LOP3.LUT R0, R19, R0, RZ, 0xfc, !PT ;  /* 0x0000000013007212 */ /* 0x000fc400078efcff */
[----:B------:R-:W-:Y:S01]  /*a4a0*/  VIADD R4, R18, 0x20 ;  /* 0x0000002012047836 */ /* 0x000fe20000000000 */
[--C-:B------:R-:W-:Y:S02]  /*a4b0*/  SHF.R.S32.HI R19, RZ, 0x1f, R18.reuse ;  /* 0x0000001fff137819 */ /* 0x100fe40000011412 */
[----:B------:R-:W-:Y:S01]  /*a4c0*/  SEL R21, RZ, 0x80, P1 ;  /* 0x00000080ff157807 */ /* 0x000fe20000800000 */
[----:B-1----:R-:W-:Y:S01]  /*a4d0*/  SYNCS.ARRIVE.TRANS64.RED.A1T0 RZ, [UR4], RZ ;  /* 0x000000ffffff79a7 */ /* 0x002fe20008100404 */
[----:B------:R-:W-:Y:S02]  /*a4e0*/  IADD3 R87, R83, UR6, RZ ;  /* 0x0000000653577c10 */ /* 0x000fe4000fffe0ff */
[----:B------:R-:W-:Y:S01]  /*a4f0*/  ISETP.GE.AND P0, PT, R4, R81, PT ;  /* 0x000000510400720c */ /* 0x000fe20003f06270 */
[----:B------:R-:W-:Y:S01]  /*a500*/  IMAD.WIDE R80, R188, 0x40, R18 ;  /* 0x00000040bc507825 */ /* 0x000fe200078e0212 */
[----:B------:R-:W-:Y:S01]  /*a510*/  LOP3.LUT R4, R0, R21, RZ, 0xfc, !PT ;  /* 0x0000001500047212 */ /* 0x000fe200078efcff */
[----:B0-----:R-:W-:Y:S10]  /*a520*/  @P2 BRA `(.L_x_3472) ;  /* 0x00000000006c2947 */ /* 0x001ff40003800000 */
[----:B------:R-:W-:Y:S01]  /*a530*/  ULDC.64 UR6, c[0x0][0xbd8] ;  /* 0x0002f60000067ab9 */ /* 0x000fe20000000a00 */
[----:B------:R-:W-:Y:S01]  /*a540*/  IMAD.MOV.U32 R20, RZ, RZ, R82 ;  /* 0x000000ffff147224 */ /* 0x000fe200078e0052 */
[----:B------:R-:W-:Y:S01]  /*a550*/  ISETP.GE.AND P2, PT, R16, UR8, PT ;  /* 0x0000000810007c0c */ /* 0x000fe2000bf46270 */
[----:B------:R-:W-:Y:S01]  /*a560*/  IMAD R85, R81, UR6, RZ ;  /* 0x0000000651557c24 */ /* 0x000fe2000f8e02ff */
[----:B------:R-:W-:Y:S01]  /*a570*/  ISETP.GE.AND P3, PT, R3, UR8, PT ;  /* 0x0000000803007c0c */ /* 0x000fe2000bf66270 */
[----:B------:R-:W-:Y:S01]  /*a580*/  IMAD.MOV.U32 R21, RZ, RZ, R87 ;  /* 0x000000ffff157224 */ /* 0x000fe200078e0057 */
[----:B------:R-:W-:Y:S01]  /*a590*/  ULDC.64 UR10, c[0x0][0x208] ;  /* 0x00008200000a7ab9 */ /* 0x000fe20000000a00 */
[C---:B------:R-:W-:Y:S01]  /*a5a0*/  IMAD R85, R80.reuse, UR7, R85 ;  /* 0x0000000750557c24 */ /* 0x040fe2000f8e0255 */
[----:B------:R-:W-:Y:S01]  /*a5b0*/  ISETP.GE.AND P4, PT, R89, UR8, PT ;  /* 0x0000000859007c0c */ /* 0x000fe2000bf86270 */
[----:B------:R-:W-:Y:S01]  /*a5c0*/  IMAD.WIDE.U32 R20, R80, UR6, R20 ;  /* 0x0000000650147c25 */ /* 0x000fe2000f8e0014 */
[----:B------:R-:W-:Y:S01]  /*a5d0*/  ULDC.64 UR6, c[0x0][0xb80] ;  /* 0x0002e00000067ab9 */ /* 0x000fe20000000a00 */
[----:B------:R-:W-:-:S02]  /*a5e0*/  LOP3.LUT P5, RZ, R0, 0x40, RZ, 0xc0, !PT ;  /* 0x0000004000ff7812 */ /* 0x000fc400078ac0ff */
[----:B------:R-:W-:Y:S01]  /*a5f0*/  IMAD.IADD R21, R21, 0x1, R85 ;  /* 0x0000000115157824 */ /* 0x000fe200078e0255 */
[----:B------:R-:W-:Y:S02]  /*a600*/  LEA R84, P1, R20, UR6, 0x1 ;  /* 0x0000000614547c11 */ /* 0x000fe4000f8208ff */
[----:B------:R-:W-:Y:S02]  /*a610*/  LOP3.LUT P6, RZ, R4, 0x80, RZ, 0xc0, !PT ;  /* 0x0000008004ff7812 */ /* 0x000fe400078cc0ff */
        /* <DEDUP_REMOVED lines=12> */
.L_x_3472:
[----:B------:R-:W-:Y:S05]  /*a6e0*/  BSYNC B1 ;  /* 0x0000000000017941 */ /* 0x000fea0003800000 */
.L_x_3471:
        /* <DEDUP_REMOVED lines=9> */
[----:B------:R-:W-:Y:S01]  /*a780*/  ULDC.64 UR10, c[0x0][0x208] ;  /* 0x00008200000a7ab9 */ /* 0x000fe20000000a00 */
[----:B------:R-:W-:Y:S02]  /*a790*/  ISETP.GE.AND P3, PT, R6, UR8, PT ;  /* 0x0000000806007c0c */ /* 0x000fe4000bf66270 */
[----:B------:R-:W-:Y:S01]  /*a7a0*/  IMAD R80, R80, UR6, RZ ;  /* 0x0000000650507c24 */ /* 0x000fe2000f8e02ff */
[----:B------:R-:W-:-:S02]  /*a7b0*/  ISETP.GE.AND P5, PT, R16, UR8, PT ;  /* 0x0000000810007c0c */ /* 0x000fc4000bfa6270 */
[----:B------:R-:W-:Y:S01]  /*a7c0*/  ISETP.GE.AND P2, PT, R86, UR8, PT ;  /* 0x0000000856007c0c */ /* 0x000fe2000bf46270 */
[----:B------:R-:W-:Y:S01]  /*a7d0*/  IMAD R3, R15, UR7, R80 ;  /* 0x000000070f037c24 */ /* 0x000fe2000f8e0250 */
[----:B------:R-:W-:Y:S01]  /*a7e0*/  ULDC.64 UR6, c[0x0][0xb80] ;  /* 0x0002e00000067ab9 */ /* 0x000fe20000000a00 */
[----:B------:R-:W-:Y:S02]  /*a7f0*/  ISETP.GE.AND P1, PT, R88, UR8, PT ;  /* 0x0000000858007c0c */ /* 0x000fe4000bf26270 */
[----:B------:R-:W-:Y:S01]  /*a800*/  IMAD.IADD R3, R13, 0x1, R3 ;  /* 0x000000010d037824 */ /* 0x000fe200078e0203 */
[----:B------:R-:W-:-:S04]  /*a810*/  LEA R14, P6, R12, UR6, 0x1 ;  /* 0x000000060c0e7c11 */ /* 0x000fc8000f8c08ff */
[----:B------:R-:W-:Y:S02]  /*a820*/  LEA.HI.X R15, R12, UR7, R3, 0x1, P6 ;  /* 0x000000070c0f7c11 */ /* 0x000fe4000b0f0c03 */
[----:B------:R-:W-:-:S03]  /*a830*/  LOP3.LUT P6, RZ, R0, 0x40, RZ, 0xc0, !PT ;  /* 0x0000004000ff7812 */ /* 0x000fc600078cc0ff */
[----:B------:R2:W-:Y:S01]  /*a840*/  @!P0 STG.E.128 desc[UR10][R14.64+0x280], R56 ;  /* 0x000280380e008986 */ /* 0x0005e2000c101d0a */
[----:B------:R-:W-:-:S03]  /*a850*/  LOP3.LUT P0, RZ, R4, 0x80, RZ, 0xc0, !PT ;  /* 0x0000008004ff7812 */ /* 0x000fc6000780c0ff */
[----:B------:R2:W-:Y:S04]  /*a860*/  @!P5 STG.E.128 desc[UR10][R14.64], R8 ;  /* 0x000000080e00d986 */ /* 0x0005e8000c101d0a */
[----:B------:R2:W-:Y:S04]  /*a870*/  @!P4 STG.E.128 desc[UR10][R14.64+0x80], R24 ;  /* 0x000080180e00c986 */ /* 0x0005e8000c101d0a */
[----:B------:R2:W-:Y:S04]  /*a880*/  @!P3 STG.E.128 desc[UR10][R14.64+0x100], R32 ;  /* 0x000100200e00b986 */ /* 0x0005e8000c101d0a */
[----:B------:R2:W-:Y:S04]  /*a890*/  @!P2 STG.E.128 desc[UR10][R14.64+0x180], R36 ;  /* 0x000180240e00a986 */ /* 0x0005e8000c101d0a */
[----:B------:R2:W-:Y:S04]  /*a8a0*/  @!P1 STG.E.128 desc[UR10][R14.64+0x200], R48 ;  /* 0x000200300e009986 */ /* 0x0005e8000c101d0a */
[----:B------:R2:W-:Y:S01]  /*a8b0*/  @P6 STG.E.128 desc[UR10][R14.64+0x300], R64 ;  /* 0x000300400e006986 */ /* 0x0005e2000c101d0a */
[----:B------:R-:W-:Y:S05]  /*a8c0*/  @!P0 BRA `(.L_x_3473) ;  /* 0x0000000800d88947 */ /* 0x000fea0003800000 */
[----:B------:R-:W-:Y:S02]  /*a8d0*/  ULDC.64 UR6, c[0x0][0x208] ;  /* 0x0000820000067ab9 */ /* 0x000fe40000000a00 */
[----:B------:R3:W-:Y:S01]  /*a8e0*/  STG.E.128 desc[UR6][R14.64+0x380], R72 ;  /* 0x000380480e007986 */ /* 0x0007e2000c101d06 */
[----:B------:R-:W-:Y:S05]  /*a8f0*/  BRA `(.L_x_3473) ;  /* 0x0000000800cc7947 */ /* 0x000fea0003800000 */
.L_x_3468:
[----:B------:R-:W-:Y:S01]  /*a900*/  USHF.L.U32 UR8, UR38, 0x2, URZ ;  /* 0x0000000226087899 */ /* 0x000fe2000800063f */
[----:B------:R-:W-:Y:S01]  /*a910*/  ULDC.64 UR6, c[0x0][0xcd8] ;  /* 0x0003360000067ab9 */ /* 0x000fe20000000a00 */
[----:B------:R-:W-:Y:S01]  /*a920*/  USHF.L.U64.HI UR9, UR38, 0x2, UR40 ;  /* 0x0000000226097899 */ /* 0x000fe20008010228 */
[----:B------:R-:W-:Y:S01]  /*a930*/  IMAD.MOV.U32 R13, RZ, RZ, RZ ;  /* 0x000000ffff0d7224 */ /* 0x000fe200078e00ff */
[----:B------:R-:W-:Y:S02]  /*a940*/  UIADD3 UR4, UP1, UR8, UR6, URZ ;  /* 0x0000000608047290 */ /* 0x000fe4000ff3e03f */
[----:B------:R-:W-:Y:S02]  /*a950*/  UISETP.NE.U32.AND UP0, UPT, UR6, URZ, UPT ;  /* 0x0000003f0600728c */ /* 0x000fe4000bf05070 */
[----:B------:R-:W-:Y:S02]  /*a960*/  UIADD3.X UR6, UR9, UR7, URZ, UP1, !UPT ;  /* 0x0000000709067290 */ /* 0x000fe40008ffe43f */
[----:B------:R-:W-:Y:S01]  /*a970*/  UISETP.NE.AND.EX UP0, UPT, UR7, URZ, UPT, UP0 ;  /* 0x0000003f0700728c */ /* 0x000fe2000bf05300 */
[----:B------:R-:W0:Y:S01]  /*a980*/  LDC R3, c[0x0][0xb88] ;  /* 0x0002e200ff037b82 */ /* 0x000e220000000800 */
[----:B------:R-:W-:Y:S01]  /*a990*/  IMAD.U32 R8, RZ, RZ, UR4 ;  /* 0x00000004ff087e24 */ /* 0x000fe2000f8e00ff */
[----:B------:R-:W-:Y:S01]  /*a9a0*/  ULDC.64 UR10, c[0x0][0x208] ;  /* 0x00008200000a7ab9 */ /* 0x000fe20000000a00 */
[----:B------:R-:W-:Y:S01]  /*a9b0*/  IMAD.U32 R9, RZ, RZ, UR6 ;  /* 0x00000006ff097e24 */ /* 0x000fe2000f8e00ff */
[----:B------:R-:W-:Y:S01]  /*a9c0*/  ULDC.64 UR6, c[0x0][0xce0] ;  /* 0x0003380000067ab9 */ /* 0x000fe20000000a00 */
[----:B------:R-:W-:Y:S01]  /*a9d0*/  PLOP3.LUT P1, PT, PT, PT, UP0, 0x80, 0x0 ;  /* 0x000000000000781c */ /* 0x000fe20003f2f008 */
[----:B------:R-:W-:-:S04]  /*a9e0*/  UISETP.NE.U32.AND UP1, UPT, UR6, URZ, UPT ;  /* 0x0000003f0600728c */ /* 0x000fc8000bf25070 */
[----:B------:R-:W-:-:S06]  /*a9f0*/  UISETP.NE.AND.EX UP1, UPT, UR7, URZ, UPT, UP1 ;  /* 0x0000003f0700728c */ /* 0x000fcc000bf25310 */
[----:B------:R-:W-:Y:S01]  /*aa00*/  PLOP3.LUT P2, PT, PT, PT, UP1, 0x80, 0x0 ;  /* 0x000000000000781c */ /* 0x000fe20003f4f018 */
[----:B------:R-:W-:Y:S01]  /*aa10*/  VIADD R6, R16, 0x40 ;  /* 0x0000004010067836 */ /* 0x000fe20000000000 */
[----:B------:R-:W5:Y:S03]  /*aa20*/  @P1 LDG.E R13, desc[UR10][R8.64] ;  /* 0x0000000a080d1981 */ /* 0x000f66000c1e1900 */
[----:B------:R-:W-:-:S04]  /*aa30*/  @UP1 UIADD3 UR6, UP2, UR8, UR6, URZ ;  /* 0x0000000608061290 */ /* 0x000fc8000ff5e03f */
[----:B------:R-:W-:Y:S02]  /*aa40*/  @UP1 UIADD3.X UR7, UR9, UR7, URZ, UP2, !UPT ;  /* 0x0000000709071290 */ /* 0x000fe400097fe43f */
[----:B------:R-:W-:-:S04]  /*aa50*/  IMAD.U32 R10, RZ, RZ, UR6 ;  /* 0x00000006ff0a7e24 */ /* 0x000fc8000f8e00ff */
[----:B------:R-:W-:-:S05]  /*aa60*/  MOV R11, UR7 ;  /* 0x00000007000b7c02 */ /* 0x000fca0008000f00 */
[----:B0-----:R0:W5:Y:S01]  /*aa70*/  @P2 LDG.E R3, desc[UR10][R10.64] ;  /* 0x0000000a0a032981 */ /* 0x001162000c1e1900 */
[----:B------:R-:W-:Y:S01]  /*aa80*/  ULDC UR10, c[0x0][0xb8c] ;  /* 0x0002e300000a7ab9 */ /* 0x000fe20000000800 */
[----:B------:R-:W-:Y:S01]  /*aa90*/  VIADD R14, R16, 0x80 ;  /* 0x00000080100e7836 */ /* 0x000fe20000000000 */
[----:B------:R-:W-:Y:S01]  /*aaa0*/  ISETP.GE.AND P3, PT, R6, UR10, PT ;  /* 0x0000000a06007c0c */ /* 0x000fe2000bf66270 */
[C---:B------:R-:W-:Y:S01]  /*aab0*/  VIADD R20, R16.reuse, 0xc0 ;  /* 0x000000c010147836 */ /* 0x040fe20000000000 */
[C---:B------:R-:W-:Y:S01]  /*aac0*/  ISETP.GE.AND P0, PT, R16.reuse, UR10, PT ;  /* 0x0000000a10007c0c */ /* 0x040fe2000bf06270 */
[----:B------:R-:W-:Y:S01]  /*aad0*/  VIADD R12, R16, 0x180 ;  /* 0x00000180100c7836 */ /* 0x000fe20000000000 */
[----:B------:R-:W-:Y:S02]  /*aae0*/  SEL R4, RZ, 0xffffffff, P3 ;  /* 0xffffffffff047807 */ /* 0x000fe40001800000 */
[----:B------:R-:W-:Y:S02]  /*aaf0*/  SEL R0, RZ, 0x1, P0 ;  /* 0x00000001ff007807 */ /* 0x000fe40000000000 */
[----:B------:R-:W-:Y:S01]  /*ab00*/  ISETP.GE.AND P4, PT, R14, UR10, PT ;  /* 0x0000000a0e007c0c */ /* 0x000fe2000bf86270 */
[----:B------:R-:W-:Y:S01]  /*ab10*/  IMAD.SHL.U32 R15, R4, 0x2, RZ ;  /* 0x00000002040f7824 */ /* 0x000fe200078e00ff */
[----:B------:R-:W-:-:S02]  /*ab20*/  ISETP.GE.AND P5, PT, R20, UR10, PT ;  /* 0x0000000a14007c0c */ /* 0x000fc4000bfa6270 */
[----:B0-----:R-:W-:Y:S02]  /*ab30*/  SEL R11, RZ, 0x4, P4 ;  /* 0x00000004ff0b7807 */ /* 0x001fe40002000000 */
[----:B------:R-:W-:Y:S02]  /*ab40*/  LOP3.LUT R0, R15, 0x2, R0, 0xe2, !PT ;  /* 0x000000020f007812 */ /* 0x000fe400078ee200 */
[----:B------:R-:W-:Y:S02]  /*ab50*/  SEL R4, RZ, 0x8, P5 ;  /* 0x00000008ff047807 */ /* 0x000fe40002800000 */
[----:B------:R-:W-:Y:S02]  /*ab60*/  ISETP.GE.AND P0, PT, R12, UR10, PT ;  /* 0x0000000a0c007c0c */ /* 0x000fe4000bf06270 */
[----:B------:R-:W-:Y:S02]  /*ab70*/  ISETP.GE.AND P3, PT, R191, 0x40, PT ;  /* 0x00000040bf00780c */ /* 0x000fe40003f66270 */
[----:B------:R-:W-:Y:S01]  /*ab80*/  LOP3.LUT R12, R4, R0, R11, 0xfe, !PT ;  /* 0x00000000040c7212 */ /* 0x000fe200078efe0b */
[----:B------:R-:W-:Y:S10]  /*ab90*/  @P2 BRA `(.L_x_3474) ;  /* 0x0000000000142947 */ /* 0x000ff40003800000 */
[----:B------:R-:W-:Y:S05]  /*aba0*/  @!P1 BRA `(.L_x_3474) ;  /* 0x0000000000109947 */ /* 0x000fea0003800000 */
[----:B------:R-:W-:Y:S02]  /*abb0*/  ULDC.64 UR6, c[0x0][0x208] ;  /* 0x0000820000067ab9 */ /* 0x000fe40000000a00 */
[----:B------:R-:W2:Y:S04]  /*abc0*/  LDG.E R0, desc[UR6][R8.64] ;  /* 0x0000000608007981 */ /* 0x000ea8000c1e1900 */
[----:B-----5:R-:W2:Y:S02]  /*abd0*/  LDG.E R3, desc[UR6][R8.64+0x4] ;  /* 0x0000040608037981 */ /* 0x020ea4000c1e1900 */
[----:B--2---:R-:W-:-:S07]  /*abe0*/  IADD3 R3, -R0, R3, RZ ;  /* 0x0000000300037210 */ /* 0x004fce0007ffe1ff */
.L_x_3474:
        /* <DEDUP_REMOVED lines=15> */
[----:B------:R-:W-:Y:S01]  /*ace0*/  ULDC.64 UR8, c[0x0][0xc70] ;  /* 0x00031c0000087ab9 */ /* 0x000fe20000000a00 */
[----:B------:R-:W-:Y:S01]  /*acf0*/  ULDC.64 UR12, c[0x0][0x208] ;  /* 0x00008200000c7ab9 */ /* 0x000fe20000000a00 */
        /* <DEDUP_REMOVED lines=17> */
.L_x_3476:
[----:B------:R-:W-:Y:S05]  /*ae10*/  BSYNC B1 ;  /* 0x0000000000017941 */ /* 0x000fea0003800000 */
.L_x_3475:
[----:B------:R-:W-:Y:S01]  /*ae20*/  ULDC.64 UR8, c[0x0][0xba0] ;  /* 0x0002e80000087ab9 */ /* 0x000fe20000000a00 */
[----:B------:R-:W-:Y:S01]  /*ae30*/  IMAD.MOV.U32 R8, RZ, RZ, R16 ;  /* 0x000000ffff087224 */ /* 0x000fe200078e0010 */
[----:B------:R-:W-:Y:S01]  /*ae40*/  ISETP.GE.AND P1, PT, R26, UR10, PT ;  /* 0x0000000a1a007c0c */ /* 0x000fe2000bf26270 */
[----:B0-----:R-:W-:Y:S01]  /*ae50*/  IMAD.MOV.U32 R9, RZ, RZ, R15 ;  /* 0x000000ffff097224 */ /* 0x001fe200078e000f */
[----:B------:R-:W-:Y:S01]  /*ae60*/  ISETP.GE.AND P2, PT, R27, UR10, PT ;  /* 0x0000000a1b007c0c */ /* 0x000fe2000bf46270 */
[----:B------:R-:W-:Y:S01]  /*ae70*/  IMAD R0, R4, UR8, RZ ;  /* 0x0000000804007c24 */ /* 0x000fe2000f8e02ff */
[----:B------:R-:W-:Y:S01]  /*ae80*/  SEL R11, RZ, 0x10, P1 ;  /* 0x00000010ff0b7807 */ /* 0x000fe20000800000 */
[C---:B------:R-:W-:Y:S01]  /*ae90*/  IMAD.WIDE.U32 R8, R13.reuse, UR8, R8 ;  /* 0x000000080d087c25 */ /* 0x040fe2000f8e0008 */
[----:B------:R-:W-:Y:S01]  /*aea0*/  IADD3 R4, R16, 0x1c0, RZ ;  /* 0x000001c010047810 */ /* 0x000fe20007ffe0ff */
[----:B------:R-:W-:Y:S02]  /*aeb0*/  BSSY B1, `(.L_x_3477) ;  /* 0x0000039000017945 */ /* 0x000fe40003800000 */
[----:B------:R-:W-:Y:S01]  /*aec0*/  IMAD R13, R13, UR9, R0 ;  /* 0x000000090d0d7c24 */ /* 0x000fe2000f8e0200 */
[----:B------:R-:W-:Y:S01]  /*aed0*/  ULDC.64 UR8, c[0x0][0xbe0] ;  /* 0x0002f80000087ab9 */ /* 0x000fe20000000a00 */
[----:B------:R-:W-:Y:S01]  /*aee0*/  SEL R0, RZ, 0x20, P2 ;  /* 0x00000020ff007807 */ /* 0x000fe20001000000 */
[----:B------:R-:W-:Y:S01]  /*aef0*/  UIMAD UR4, UR7, UR8, URZ ;  /* 0x00000008070472a4 */ /* 0x000fe2000f8e023f */
[----:B------:R-:W-:Y:S01]  /*af00*/  IMAD.IADD R9, R9, 0x1, R13 ;  /* 0x0000000109097824 */ /* 0x000fe200078e020d */
[----:B------:R-:W-:Y:S01]  /*af10*/  ISETP.GE.AND P2, PT, R4, UR10, PT ;  /* 0x0000000a04007c0c */ /* 0x000fe2000bf46270 */
[----:B------:R-:W-:Y:S01]  /*af20*/  IMAD.U32 R13, RZ, RZ, UR8 ;  /* 0x00000008ff0d7e24 */ /* 0x000fe2000f8e00ff */
[----:B------:R-:W-:Y:S01]  /*af30*/  UIMAD UR4, UR39, UR9, UR4 ;  /* 0x00000009270472a4 */ /* 0x000fe2000f8e0204 */
[----:B------:R-:W-:Y:S01]  /*af40*/  IMAD R3, R188, -0x40, R3 ;  /* 0xffffffc0bc037824 */ /* 0x000fe200078e0203 */
[----:B------:R-:W-:Y:S01]  /*af50*/  LOP3.LUT R11, R0, R12, R11, 0xfe, !PT ;  /* 0x0000000c000b7212 */ /* 0x000fe200078efe0b */
[----:B------:R-:W-:Y:S01]  /*af60*/  IMAD.WIDE.U32 R8, R13, UR39, R8 ;  /* 0x000000270d087c25 */ /* 0x000fe2000f8e0008 */
[----:B------:R-:W-:Y:S01]  /*af70*/  SEL R0, RZ, 0x40, P0 ;  /* 0x00000040ff007807 */ /* 0x000fe20000000000 */
[----:B------:R-:W-:Y:S01]  /*af80*/  ULDC.64 UR6, c[0x0][0xbe8] ;  /* 0x0002fa0000067ab9 */ /* 0x000fe20000000a00 */
[C---:B------:R-:W-:Y:S01]  /*af90*/  ISETP.GE.AND P1, PT, R18.reuse, R3, PT ;  /* 0x000000031200720c */ /* 0x040fe20003f26270 */
[----:B------:R-:W-:Y:S01]  /*afa0*/  VIADD R9, R9, UR4 ;  /* 0x0000000409097c36 */ /* 0x000fe20008000000 */
[----:B------:R-:W-:Y:S01]  /*afb0*/  UIMAD UR4, UR40, UR6, URZ ;  /* 0x00000006280472a4 */ /* 0x000fe2000f8e023f */
[----:B------:R-:W-:Y:S01]  /*afc0*/  LOP3.LUT R21, R11, R0, RZ, 0xfc, !PT ;  /* 0x000000000b157212 */ /* 0x000fe200078efcff */
[----:B------:R-:W-:Y:S01]  /*afd0*/  IMAD.U32 R11, RZ, RZ, UR6 ;  /* 0x00000006ff0b7e24 */ /* 0x000fe2000f8e00ff */
[----:B------:R-:W-:Y:S01]  /*afe0*/  SHF.R.S32.HI R13, RZ, 0x1f, R18 ;  /* 0x0000001fff0d7819 */ /* 0x000fe20000011412 */
[----:B------:R-:W-:Y:S01]  /*aff0*/  UIMAD UR4, UR38, UR7, UR4 ;  /* 0x00000007260472a4 */ /* 0x000fe2000f8e0204 */
[----:B------:R-:W-:Y:S01]  /*b000*/  VIADD R4, R18, 0x20 ;  /* 0x0000002012047836 */ /* 0x000fe20000000000 */
[----:B------:R-:W-:Y:S01]  /*b010*/  MOV R12, R18 ;  /* 0x00000012000c7202 */ /* 0x000fe20000000f00 */
[----:B------:R-:W-:Y:S01]  /*b020*/  IMAD.WIDE.U32 R10, R11, UR38, R8 ;  /* 0x000000260b0a7c25 */ /* 0x000fe2000f8e0008 */
[----:B------:R-:W-:-:S02]  /*b030*/  SEL R0, RZ, 0x80, P2 ;  /* 0x00000080ff007807 */ /* 0x000fc40001000000 */
[----:B------:R-:W-:Y:S01]  /*b040*/  ISETP.GE.AND P0, PT, R4, R3, PT ;  /* 0x000000030400720c */ /* 0x000fe20003f06270 */
[----:B------:R-:W-:Y:S01]  /*b050*/  VIADD R15, R11, UR4 ;  /* 0x000000040b0f7c36 */ /* 0x000fe20008000000 */
[----:B------:R-:W-:Y:S01]  /*b060*/  LOP3.LUT R0, R21, R0, RZ, 0xfc, !PT ;  /* 0x0000000015007212 */ /* 0x000fe200078efcff */
[----:B------:R-:W-:Y:S01]  /*b070*/  IMAD.WIDE R12, R188, 0x40, R12 ;  /* 0x00000040bc0c7825 */ /* 0x000fe200078e020c */
[----:B------:R-:W-:Y:S09]  /*b080*/  @P1 BRA `(.L_x_3478) ;  /* 0x00000000006c1947 */ /* 0x000ff20003800000 */
[----:B------:R-:W-:Y:S01]  /*b090*/  ULDC.64 UR6, c[0x0][0xbd8] ;  /* 0x0002f60000067ab9 */ /* 0x000fe20000000a00 */
[----:B------:R-:W-:Y:S01]  /*b0a0*/  IMAD.MOV.U32 R8, RZ, RZ, R10 ;  /* 0x000000ffff087224 */ /* 0x000fe200078e000a */
[----:B------:R-:W-:Y:S01]  /*b0b0*/  ISETP.GE.AND P6, PT, R16, UR10, PT ;  /* 0x0000000a10007c0c */ /* 0x000fe2000bfc6270 */
[----:B------:R-:W-:Y:S01]  /*b0c0*/  IMAD R3, R13, UR6, RZ ;  /* 0x000000060d037c24 */ /* 0x000fe2000f8e02ff */
[----:B------:R-:W-:Y:S01]  /*b0d0*/  ISETP.GE.AND P5, PT, R6, UR10, PT ;  /* 0x0000000a06007c0c */ /* 0x000fe2000bfa6270 */
[----:B------:R-:W-:Y:S01]  /*b0e0*/  IMAD.MOV.U32 R9, RZ, RZ, R15 ;  /* 0x000000ffff097224 */ /* 0x000fe200078e000f */
[----:B------:R-:W-:Y:S01]  /*b0f0*/  ULDC.64 UR8, c[0x0][0x208] ;  /* 0x0000820000087ab9 */ /* 0x000fe20000000a00 */
[----:B------:R-:W-:Y:S01]  /*b100*/  IMAD R3, R12, UR7, R3 ;  /* 0x000000070c037c24 */ /* 0x000fe2000f8e0203 */
[----:B------:R-:W-:Y:S01]  /*b110*/  ISETP.GE.AND P4, PT, R20, UR10, PT ;  /* 0x0000000a14007c0c */ /* 0x000fe2000bf86270 */
[----:B------:R-:W-:Y:S01]  /*b120*/  IMAD.WIDE.U32 R8, R12, UR6, R8 ;  /* 0x000000060c087c25 */ /* 0x000fe2000f8e0008 */
[----:B------:R-:W-:Y:S01]  /*b130*/  ULDC.64 UR6, c[0x0][0xb80] ;  /* 0x0002e00000067ab9 */ /* 0x000fe20000000a00 */
[----:B------:R-:W-:-:S02]  /*b140*/  ISETP.GE.AND P3, PT, R26, UR10, PT ;  /* 0x0000000a1a007c0c */ /* 0x000fc4000bf66270 */
[----:B------:R-:W-:Y:S01]  /*b150*/  IMAD.IADD R3, R9, 0x1, R3 ;  /* 0x0000000109037824 */ /* 0x000fe200078e0203 */
[C---:B------:R-:W-:Y:S02]  /*b160*/  LEA R24, P1, R8.reuse, UR6, 0x1 ;  /* 0x0000000608187c11 */ /* 0x040fe4000f8208ff */
[----:B------:R-:W-:Y:S02]  /*b170*/  ISETP.GE.AND P2, PT, R27, UR10, PT ;  /* 0x0000000a1b007c0c */ /* 0x000fe4000bf46270 */
        /* <DEDUP_REMOVED lines=12> */
.L_x_3478:
[----:B------:R-:W-:Y:S05]  /*b240*/  BSYNC B1 ;  /* 0x0000000000017941 */ /* 0x000fea0003800000 */
.L_x_3477:
[----:B------:R-:W-:Y:S05]  /*b250*/  @P0 BRA `(.L_x_3473) ;  /* 0x0000000000740947 */ /* 0x000fea0003800000 */
[----:B------:R-:W-:Y:S01]  /*b260*/  IADD3 R3, P0, R12, 0x20, RZ ;  /* 0x000000200c037810 */ /* 0x000fe20007f1e0ff */
[----:B------:R-:W-:Y:S01]  /*b270*/  ULDC.64 UR6, c[0x0][0xbd8] ;  /* 0x0002f60000067ab9 */ /* 0x000fe20000000a00 */
[----:B------:R-:W-:Y:S01]  /*b280*/  MOV R8, R10 ;  /* 0x0000000a00087202 */ /* 0x000fe20000000f00 */
[----:B------:R-:W-:Y:S01]  /*b290*/  IMAD.MOV.U32 R9, RZ, RZ, R15 ;  /* 0x000000ffff097224 */ /* 0x000fe200078e000f */
[----:B------:R-:W-:Y:S01]  /*b2a0*/  ULDC.64 UR8, c[0x0][0x208] ;  /* 0x0000820000087ab9 */ /* 0x000fe20000000a00 */
        /* <DEDUP_REMOVED lines=9> */
[----:B------:R-:W-:Y:S01]  /*b340*/  ULDC.64 UR6, c[0x0][0xb80] ;  /* 0x0002e00000067ab9 */ /* 0x000fe20000000a00 */
[----:B------:R-:W-:Y:S02]  /*b350*/  LOP3.LUT P4, RZ, R21, 0x40, RZ, 0xc0, !PT ;  /* 0x0000004015ff7812 */ /* 0x000fe4000788c0ff */
[----:B------:R-:W-:Y:S01]  /*b360*/  IMAD.IADD R3, R9, 0x1, R3 ;  /* 0x0000000109037824 */ /* 0x000fe200078e0203 */
[----:B------:R-:W-:-:S04]  /*b370*/  LEA R10, P3, R8, UR6, 0x1 ;  /* 0x00000006080a7c11 */ /* 0x000fc8000f8608ff */
        /* <DEDUP_REMOVED lines=11> */
.L_x_3473:
[----:B------:R-:W-:Y:S05]  /*b430*/  BSYNC B0 ;  /* 0x0000000000007941 */ /* 0x000fea0003800000 */
.L_x_3467:
[----:B------:R-:W-:Y:S02]  /*b440*/  ULDC UR4, c[0x0][0xd14] ;  /* 0x0003450000047ab9 */ /* 0x000fe40000000800 */
[----:B------:R-:W-:-:S13]  /*b450*/  ISETP.GE.AND P0, PT, R7, UR4, PT ;  /* 0x0000000407007c0c */ /* 0x000fda000bf06270 */
[----:B------:R-:W-:Y:S05]  /*b460*/  @!P0 BRA `(.L_x_3479) ;  /* 0xffffff5800b08947 */ /* 0x000fea000383ffff */
[----:B------:R-:W-:Y:S05]  /*b470*/  EXIT ;  /* 0x000000000000794d */ /* 0x000fea0003800000 */
.L_x_3439:
        /* <DEDUP_REMOVED lines=40> */
[----:B------:R-:W-:Y:S02]  /*b700*/  ISETP.GE.U32.AND P0, PT, R8, 0x8, PT ;  /* 0x000000080800780c */ /* 0x000fe40003f06070 */
[----:B------:R-:W-:-:S05]  /*b710*/  IADD3 R7, R6, R7, RZ ;  /* 0x0000000706077210 */ /* 0x000fca0007ffe0ff */
[----:B------:R-:W1:Y:S06]  /*b720*/  SHFL.UP PT, R2, R7, 0x8, RZ ;  /* 0x0500000007027989 */ /* 0x000e6c00000e00ff */
        /* <DEDUP_REMOVED lines=14> */
[----:B------:R-:W-:Y:S01]  /*b810*/  MOV R5, R6 ;  /* 0x0000000600057202 */ /* 0x000fe20000000f00 */
[----:B------:R-:W-:Y:S01]  /*b820*/  IMAD.MOV.U32 R19, RZ, RZ, RZ ;  /* 0x000000ffff137224 */ /* 0x000fe200078e00ff */
[----:B------:R-:W-:Y:S01]  /*b830*/  ULDC UR5, c[0x0][0xd14] ;  /* 0x0003450000057ab9 */ /* 0x000fe20000000800 */
[----:B------:R-:W-:Y:S01]  /*b840*/  ULDC UR7, c[0x0][0xd14] ;  /* 0x0003450000077ab9 */ /* 0x000fe20000000800 */
[----:B------:R-:W-:-:S05]  /*b850*/  ULDC UR4, c[0x0][0xd10] ;  /* 0x0003440000047ab9 */ /* 0x000fca0000000800 */
.L_x_3484:
[----:B------:R-:W-:Y:S02]  /*b860*/  VIADD R0, R19, 0x1f ;  /* 0x0000001f13007836 */ /* 0x000fe40000000000 */
[----:B------:R-:W-:-:S03]  /*b870*/  IMAD.U32 R19, RZ, RZ, UR7 ;  /* 0x00000007ff137e24 */ /* 0x000fc6000f8e00ff */
[----:B------:R-:W-:-:S13]  /*b880*/  ISETP.GE.AND P0, PT, R0, UR5, PT ;  /* 0x0000000500007c0c */ /* 0x000fda000bf06270 */
[----:B------:R-:W-:Y:S05]  /*b890*/  @P0 BRA `(.L_x_3481) ;  /* 0x0000000400440947 */ /* 0x000fea0003800000 */
[----:B------:R-:W0:Y:S01]  /*b8a0*/  S2R R2, SR_TID.X ;  /* 0x0000000000027919 */ /* 0x000e220000002100 */
[----:B------:R-:W-:Y:S01]  /*b8b0*/  IMAD.MOV.U32 R19, RZ, RZ, R0 ;  /* 0x000000ffff137224 */ /* 0x000fe200078e0000 */
[----:B------:R-:W-:Y:S01]  /*b8c0*/  BSSY B0, `(.L_x_3482) ;  /* 0x000000b000007945 */ /* 0x000fe20003800000 */
[----:B------:R-:W-:Y:S02]  /*b8d0*/  MOV R0, RZ ;  /* 0x000000ff00007202 */ /* 0x000fe40000000f00 */
        /* <DEDUP_REMOVED lines=9> */
.L_x_3483:
[----:B------:R-:W-:Y:S05]  /*b970*/  BSYNC B0 ;  /* 0x0000000000007941 */ /* 0x000fea0003800000 */
.L_x_3482:
        /* <DEDUP_REMOVED lines=21> */
[----:B0-----:R-:W-:-:S05]  /*bad0*/  IMAD R6, R3, UR4, RZ ;  /* 0x0000000403067c24 */ /* 0x001fca000f8e02ff */
[----:B------:R-:W-:-:S04]  /*bae0*/  IADD3 R5, R6, R5, RZ ;  /* 0x0000000506057210 */ /* 0x000fc80007ffe0ff */
[----:B------:R-:W-:-:S13]  /*baf0*/  ISETP.GT.AND P0, PT, R5, UR6, PT ;  /* 0x0000000605007c0c */ /* 0x000fda000bf04270 */
[----:B------:R-:W-:Y:S05]  /*bb00*/  @!P0 BRA `(.L_x_3484) ;  /* 0xfffffffc00548947 */ /* 0x000fea000383ffff */
[----:B------:R-:W-:-:S07]  /*bb10*/  IMAD.MOV.U32 R2, RZ, RZ, R9 ;  /* 0x000000ffff027224 */ /* 0x000fce00078e0009 */
.L_x_3480:
        /* <DEDUP_REMOVED lines=16> */
.L_x_3485:
[----:B-1----:R-:W-:Y:S01]  /*bc20*/  IMAD R16, R16, UR4, R7 ;  /* 0x0000000410107c24 */ /* 0x002fe2000f8e0207 */
[----:B0-----:R-:W-:Y:S01]  /*bc30*/  MOV R2, RZ ;  /* 0x000000ff00027202 */ /* 0x001fe20000000f00 */
[----:B------:R-:W-:Y:S02]  /*bc40*/  IMAD R7, R11, R6, RZ ;  /* 0x000000060b077224 */ /* 0x000fe400078e02ff */
[----:B------:R-:W-:Y:S01]  /*bc50*/  IMAD.IADD R19, R5, 0x1, R19 ;  /* 0x0000000105137824 */ /* 0x000fe200078e0213 */
[----:B------:R-:W-:Y:S01]  /*bc60*/  IADD3 R9, -R16, UR6, RZ ;  /* 0x0000000610097c10 */ /* 0x000fe2000fffe1ff */
        /* <DEDUP_REMOVED lines=20> */
.L_x_3481:
[----:B------:R-:W-:Y:S02]  /*bdb0*/  IMAD.MOV.U32 R17, RZ, RZ, RZ ;  /* 0x000000ffff117224 */ /* 0x000fe400078e00ff */
[----:B------:R-:W-:Y:S02]  /*bdc0*/  IMAD.U32 R16, RZ, RZ, UR6 ;  /* 0x00000006ff107e24 */ /* 0x000fe4000f8e00ff */
[----:B------:R-:W-:-:S07]  /*bdd0*/  IMAD.MOV.U32 R18, RZ, RZ, RZ ;  /* 0x000000ffff127224 */ /* 0x000fce00078e00ff */
.L_x_3486:
[----:B------:R-:W0:Y:S01]  /*bde0*/  S2R R0, SR_TID.X ;  /* 0x0000000000007919 */ /* 0x000e220000002100 */
[----:B------:R-:W-:Y:S01]  /*bdf0*/  UMOV UR4, URZ ;  /* 0x0000003f00047c82 */ /* 0x000fe20008000000 */
[----:B------:R-:W-:Y:S01]  /*be00*/  STL [R1], RZ ;  /* 0x000000ff01007387 */ /* 0x000fe20000100800 */
[----:B0-----:R-:W-:-:S04]  /*be10*/  LOP3.LUT R0, R0, 0x1f, RZ, 0xc0, !PT ;  /* 0x0000001f00007812 */ /* 0x001fc800078ec0ff */
[----:B------:R-:W-:-:S13]  /*be20*/  ISETP.NE.AND P0, PT, R0, RZ, PT ;  /* 0x000000ff0000720c */ /* 0x000fda0003f05270 */
[----:B------:R-:W0:Y:S01]  /*be30*/  @!P0 S2R R3, SR_CgaCtaId ;  /* 0x0000000000038919 */ /* 0x000e220000008800 */
[----:B------:R-:W-:-:S04]  /*be40*/  @!P0 MOV R0, 0x400 ;  /* 0x0000040000008802 */ /* 0x000fc80000000f00 */
[----:B0-----:R-:W-:-:S05]  /*be50*/  @!P0 LEA R0, R3, R0, 0x18 ;  /* 0x0000000003008211 */ /* 0x001fca00078ec0ff */
[----:B------:R0:W-:Y:S01]  /*be60*/  @!P0 STS.128 [R0+0x388d0], R16 ;  /* 0x0388d01000008388 */ /* 0x0001e20000000c00 */
[----:B------:R-:W-:Y:S06]  /*be70*/  BAR.ARV 0x5, 0x120 ;  /* 0x0144800000007b1d */ /* 0x000fec0000002000 */
[----:B------:R-:W-:Y:S02]  /*be80*/  ISETP.GE.AND P0, PT, R19, UR5, PT ;  /* 0x0000000513007c0c */ /* 0x000fe4000bf06270 */
[----:B0-----:R-:W-:-:S05]  /*be90*/  MOV R0, 0x1 ;  /* 0x0000000100007802 */ /* 0x001fca0000000f00 */
[----:B------:R0:W-:Y:S02]  /*bea0*/  STL [R1+0x4], R0 ;  /* 0x0000040001007387 */ /* 0x0001e40000100800 */
[----:B0-----:R-:W-:-:S05]  /*beb0*/  IMAD.U32 R0, RZ, RZ, UR4 ;  /* 0x00000004ff007e24 */ /* 0x001fca000f8e00ff */
[----:B------:R0:W-:Y:S01]  /*bec0*/  STL [R1+0x2c], R0 ;  /* 0x00002c0001007387 */ /* 0x0001e20000100800 */
[----:B------:R-:W-:Y:S05]  /*bed0*/  @P0 BRA `(.L_x_3487) ;  /* 0x0000004000c00947 */ /* 0x000fea0003800000 */
[----:B------:R-:W-:Y:S01]  /*bee0*/  ULDC UR4, c[0x0][0xc] ;  /* 0x0000030000047ab9 */ /* 0x000fe20000000800 */
[----:B------:R-:W-:Y:S01]  /*bef0*/  IMAD.MOV.U32 R2, RZ, RZ, 0x1 ;  /* 0x00000001ff027424 */ /* 0x000fe200078e00ff */
[----:B------:R-:W-:Y:S01]  /*bf00*/  ULDC.64 UR54, c[0x0][0x198] ;  /* 0x0000660000367ab9 */ /* 0x000fe20000000a00 */
[----:B0-----:R-:W-:Y:S01]  /*bf10*/  IMAD.U32 R0, RZ, RZ, UR4 ;  /* 0x00000004ff007e24 */ /* 0x001fe2000f8e00ff */
[----:B------:R-:W-:Y:S02]  /*bf20*/  UMOV UR4, URZ ;  /* 0x0000003f00047c82 */ /* 0x000fe40008000000 */
[----:B------:R-:W-:Y:S04]  /*bf30*/  STL [R1+0x4], R2 ;  /* 0x0000040201007387 */ /* 0x000fe80000100800 */
[----:B------:R-:W-:Y:S04]  /*bf40*/  STL [R1], RZ ;  /* 0x000000ff01007387 */ /* 0x000fe80000100800 */
[----:B------:R0:W-:Y:S02]  /*bf50*/  STL [R1+0x30], R0 ;  /* 0x0000300001007387 */ /* 0x0001e40000100800 */
[----:B0-----:R-:W-:-:S05]  /*bf60*/  IMAD.U32 R0, RZ, RZ, UR4 ;  /* 0x00000004ff007e24 */ /* 0x001fca000f8e00ff */
[----:B------:R0:W-:Y:S02]  /*bf70*/  STL [R1+0x2c], R0 ;  /* 0x00002c0001007387 */ /* 0x0001e40000100800 */
.L_x_3551:
[----:B-1-3--:R-:W1:Y:S01]  /*bf80*/  LDC.64 R2, c[0x0][0xd60] ;  /* 0x00035800ff027b82 */ /* 0x00ae620000000a00 */
[----:B------:R-:W-:Y:S01]  /*bf90*/  ULDC.64 UR4, c[0x0][0x208] ;  /* 0x0000820000047ab9 */ /* 0x000fe20000000a00 */
[----:B-1----:R-:W-:-:S05]  /*bfa0*/  IMAD.WIDE R2, R19, 0x4, R2 ;  /* 0x0000000413027825 */ /* 0x002fca00078e0202 */
[----:B--2---:R-:W2:Y:S01]  /*bfb0*/  LDG.E R5, desc[UR4][R2.64] ;  /* 0x0000000402057981 */ /* 0x004ea2000c1e1900 */
[----:B------:R-:W-:Y:S05]  /*bfc0*/  YIELD ;  /* 0x0000000000007946 */ /* 0x000fea0003800000 */
[----:B------:R-:W-:Y:S01]  /*bfd0*/  ULDC.64 UR4, c[0x0][0xb20] ;  /* 0x0002c80000047ab9 */ /* 0x000fe20000000a00 */
[----:B0-----:R-:W-:Y:S01]  /*bfe0*/  IMAD.MOV.U32 R0, RZ, RZ, RZ ;  /* 0x000000ffff007224 */ /* 0x001fe200078e00ff */
[----:B------:R-:W-:Y:S01]  /*bff0*/  ISETP.NE.U32.AND P0, PT, RZ, UR4, PT ;  /* 0x00000004ff007c0c */ /* 0x000fe2000bf05070 */
[----:B------:R-:W-:-:S03]  /*c000*/  ULDC.64 UR6, c[0x0][0x208] ;  /* 0x0000820000067ab9 */ /* 0x000fc60000000a00 */
[----:B------:R-:W-:Y:S02]  /*c010*/  ISETP.NE.AND.EX P0, PT, RZ, UR5, PT, P0 ;  /* 0x00000005ff007c0c */ /* 0x000fe4000bf05300 */
[----:B------:R-:W-:Y:S02]  /*c020*/  MOV R6, RZ ;  /* 0x000000ff00067202 */ /* 0x000fe40000000f00 */
[----:B--2---:R-:W-:Y:S01]  /*c030*/  SHF.R.S32.HI R4, RZ, 0x1f, R5 ;  /* 0x0000001fff047819 */ /* 0x004fe20000011405 */
[----:B------:R-:W-:-:S08]  /*c040*/  IMAD.SHL.U32 R7, R5, 0x4, RZ ;  /* 0x0000000405077824 */ /* 0x000fd000078e00ff */
        /* <DEDUP_REMOVED lines=41> */
.L_x_3488:
[----:B-1---5:R-:W-:Y:S01]  /*c2e0*/  IADD3 R2, -R0, R6, RZ ;  /* 0x0000000600027210 */ /* 0x022fe20007ffe1ff */
[----:B------:R-:W-:Y:S01]  /*c2f0*/  IMAD.IADD R3, R7, 0x1, R0 ;  /* 0x0000000107037824 */ /* 0x000fe200078e0200 */
[----:B------:R-:W-:Y:S02]  /*c300*/  BSSY B6, `(.L_x_3489) ;  /* 0x000034e000067945 */ /* 0x000fe40003800000 */
[C---:B------:R-:W-:Y:S01]  /*c310*/  ISETP.GT.AND P0, PT, R2.reuse, RZ, PT ;  /* 0x000000ff0200720c */ /* 0x040fe20003f04270 */
[----:B------:R-:W-:Y:S01]  /*c320*/  VIADD R0, R2, 0x3f ;  /* 0x0000003f02007836 */ /* 0x000fe20000000000 */
[----:B------:R-:W-:Y:S04]  /*c330*/  STL [R1+0x20], R2 ;  /* 0x0000200201007387 */ /* 0x000fe80000100800 */
        /* <DEDUP_REMOVED lines=10> */
[----:B------:R-:W2:Y:S01]  /*c3e0*/  LDL R2, [R1+0x30] ;  /* 0x0000300001027983 */ /* 0x000ea20000100800 */
[----:B------:R-:W-:Y:S01]  /*c3f0*/  VOTEU.ANY UR4, UPT, PT ;  /* 0x0000000000047886 */ /* 0x000fe200038e0100 */
[----:B------:R-:W-:Y:S01]  /*c400*/  ULDC.64 UR6, c[0x0][0x208] ;  /* 0x0000820000067ab9 */ /* 0x000fe20000000a00 */
[----:B0-----:R-:W0:Y:S01]  /*c410*/  FLO.U32 R0, UR4 ;  /* 0x0000000400007d00 */ /* 0x001e2200080e0000 */
[----:B------:R-:W0:Y:S07]  /*c420*/  S2R R7, SR_LANEID ;  /* 0x0000000000077919 */ /* 0x000e2e0000000000 */
[----:B------:R-:W1:Y:S01]  /*c430*/  POPC R5, UR4 ;  /* 0x0000000400057d09 */ /* 0x000e620008000000 */
[----:B0-----:R-:W-:-:S02]  /*c440*/  ISETP.EQ.U32.AND P0, PT, R0, R7, PT ;  /* 0x000000070000720c */ /* 0x001fc40003f02070 */
[----:B--2---:R-:W-:Y:S02]  /*c450*/  R2UR UR5, R2 ;  /* 0x00000000020572ca */ /* 0x004fe400000e0000 */
[----:B------:R-:W1:Y:S09]  /*c460*/  LDC.64 R2, c[0x0][0xd38] ;  /* 0x00034e00ff027b82 */ /* 0x000e720000000a00 */
[----:B-1----:R-:W2:Y:S01]  /*c470*/  @P0 ATOMG.E.ADD.STRONG.GPU PT, R3, desc[UR6][R2.64], R5 ;  /* 0x00000005020309a8 */ /* 0x002ea200081ee1c6 */
[----:B------:R-:W0:Y:S02]  /*c480*/  S2R R4, SR_LTMASK ;  /* 0x0000000000047919 */ /* 0x000e240000003900 */
[----:B0-----:R-:W-:-:S04]  /*c490*/  LOP3.LUT R4, R4, UR4, RZ, 0xc0, !PT ;  /* 0x0000000404047c12 */ /* 0x001fc8000f8ec0ff */
[----:B------:R-:W0:Y:S01]  /*c4a0*/  POPC R7, R4 ;  /* 0x0000000400077309 */ /* 0x000e220000000000 */
[----:B--2---:R-:W0:Y:S02]  /*c4b0*/  SHFL.IDX PT, R0, R3, R0, 0x1f ;  /* 0x00001f0003007589 */ /* 0x004e2400000e0000 */
[----:B0-----:R-:W-:Y:S01]  /*c4c0*/  IADD3 R16, R0, UR5, R7 ;  /* 0x0000000500107c10 */ /* 0x001fe2000fffe007 */
[----:B------:R-:W-:Y:S06]  /*c4d0*/  BRA `(.L_x_3491) ;  /* 0x0000003000c07947 */ /* 0x000fec0003800000 */
.L_x_3490:
        /* <DEDUP_REMOVED lines=23> */
.L_x_3492:
[----:B------:R-:W2:Y:S02]  /*c650*/  LDL R2, [R1+0xc] ;  /* 0x00000c0001027983 */ /* 0x000ea40000100800 */
[----:B--2---:R-:W-:-:S04]  /*c660*/  IADD3 R0, R2, 0x400, RZ ;  /* 0x0000040002007810 */ /* 0x004fc80007ffe0ff */
        /* <DEDUP_REMOVED lines=18> */
.L_x_3494:
        /* <DEDUP_REMOVED lines=8> */
[----:B------:R-:W-:Y:S01]  /*c810*/  MOV R13, RZ ;  /* 0x000000ff000d7202 */ /* 0x000fe20000000f00 */
[----:B------:R-:W-:Y:S02]  /*c820*/  IMAD.U32 R7, RZ, RZ, UR9 ;  /* 0x00000009ff077e24 */ /* 0x000fe4000f8e00ff */
[----:B------:R-:W-:-:S02]  /*c830*/  IMAD.U32 R10, RZ, RZ, UR4 ;  /* 0x00000004ff0a7e24 */ /* 0x000fc4000f8e00ff */
[----:B------:R-:W-:Y:S02]  /*c840*/  IMAD.U32 R11, RZ, RZ, UR5 ;  /* 0x00000005ff0b7e24 */ /* 0x000fe4000f8e00ff */
[----:B------:R-:W-:Y:S02]  /*c850*/  IMAD.MOV.U32 R8, RZ, RZ, 0x70 ;  /* 0x00000070ff087424 */ /* 0x000fe400078e00ff */
[----:B------:R-:W-:-:S07]  /*c860*/  IMAD.MOV.U32 R12, RZ, RZ, 0x1 ;  /* 0x00000001ff0c7424 */ /* 0x000fce00078e00ff */
[----:B------:R-:W-:-:S07]  /*c870*/  LEPC R20, `(.L_x_3493) ;  /* 0x000000001014794e */ /* 0x000fce0000000000 */
[----:B0-----:R-:W-:Y:S05]  /*c880*/  CALL.ABS.NOINC R2 ;  /* 0x0000000002007343 */ /* 0x001fea0003c00000 */
.L_x_3493:
[----:B------:R-:W2:Y:S01]  /*c890*/  LDL.LU R2, [R1+0x18] ;  /* 0x0000180001027983 */ /* 0x000ea20000300800 */
[----:B------:R-:W-:Y:S01]  /*c8a0*/  ULDC.64 UR4, c[0x0][0xaf0] ;  /* 0x0002bc0000047ab9 */ /* 0x000fe20000000a00 */
[----:B------:R-:W0:Y:S02]  /*c8b0*/  LDC R4, c[0x0][0x428] ;  /* 0x00010a00ff047b82 */ /* 0x000e240000000800 */
        /* <DEDUP_REMOVED lines=18> */
[----:B0-----:R-:W-:Y:S01]  /*c9e0*/  ISETP.NE.AND P0, PT, R4, 0x1, PT ;  /* 0x000000010400780c */ /* 0x001fe20003f05270 */
[----:B------:R-:W-:Y:S01]  /*c9f0*/  IMAD.MOV.U32 R4, RZ, RZ, R18 ;  /* 0x000000ffff047224 */ /* 0x000fe200078e0012 */
[----:B------:R-:W-:Y:S01]  /*ca00*/  PLOP3.LUT P1, PT, P6, PT, PT, 0x8, 0x0 ;  /* 0x000000000000781c */ /* 0x000fe2000372e170 */
[----:B------:R-:W-:-:S10]  /*ca10*/  IMAD R17, R17, 0x40, R7 ;  /* 0x0000004011117824 */ /* 0x000fd400078e0207 */
[----:B------:R-:W0:Y:S08]  /*ca20*/  @P0 LDC R5, c[0x0][0x42c] ;  /* 0x00010b00ff050b82 */ /* 0x000e300000000800 */
[----:B-1----:R-:W1:Y:S01]  /*ca30*/  @P0 LDC R2, c[0x0][0x430] ;  /* 0x00010c00ff020b82 */ /* 0x002e620000000800 */
[----:B0-----:R-:W-:-:S05]  /*ca40*/  @P0 IMAD.HI.U32 R3, R18, R5, RZ ;  /* 0x0000000512030227 */ /* 0x001fca00078e00ff */
[----:B-1----:R-:W-:Y:S02]  /*ca50*/  @P0 SHF.R.U32.HI R4, RZ, R2, R3 ;  /* 0x00000002ff040219 */ /* 0x002fe40000011603 */
[----:B------:R-:W-:-:S04]  /*ca60*/  ISETP.NE.U32.AND P0, PT, RZ, UR4, PT ;  /* 0x00000004ff007c0c */ /* 0x000fc8000bf05070 */
[----:B------:R-:W-:-:S04]  /*ca70*/  ISETP.NE.AND.EX P0, PT, RZ, UR5, PT, P0 ;  /* 0x00000005ff007c0c */ /* 0x000fc8000bf05300 */
[----:B------:R-:W-:-:S09]  /*ca80*/  SEL R6, R6, RZ, !P0 ;  /* 0x000000ff06067207 */ /* 0x000fd20004000000 */
.L_x_3495:
        /* <DEDUP_REMOVED lines=17> */
.L_x_3565:
[----:B------:R-:W2:Y:S01]  /*cba0*/  LDL R8, [R1+0x14] ;  /* 0x0000140001087983 */ /* 0x000ea20000100800 */
[----:B------:R-:W-:Y:S01]  /*cbb0*/  UMOV UR4, 0xffffffff ;  /* 0xffffffff00047882 */ /* 0x000fe20000000000 */
[----:B------:R-:W-:Y:S01]  /*cbc0*/  SHF.R.S32.HI R5, RZ, 0x1f, R0 ;  /* 0x0000001fff057819 */ /* 0x000fe20000011400 */
[----:B--2---:R-:W-:Y:S01]  /*cbd0*/  VIADD R9, R8, 0xffffffff ;  /* 0xffffffff08097836 */ /* 0x004fe20000000000 */
[----:B------:R-:W-:Y:S06]  /*cbe0*/  BRA.DIV UR4, `(.L_x_3497) ;  /* 0x0000003e04107947 */ /* 0x000fec000b800000 */
[----:B------:R-:W-:-:S13]  /*cbf0*/  ELECT P6, URZ, PT ;  /* 0x00000000003f782f */ /* 0x000fda00038c0000 */
.L_x_3568:
        /* <DEDUP_REMOVED lines=13> */
[----:B------:R-:W-:Y:S01]  /*ccd0*/  IADD3 R8, -R7, RZ, RZ ;  /* 0x000000ff07087210 */ /* 0x000fe20007ffe1ff */
[----:B------:R-:W-:-:S04]  /*cce0*/  IMAD.MOV.U32 R10, RZ, RZ, R7 ;  /* 0x000000ffff0a7224 */ /* 0x000fc800078e0007 */
        /* <DEDUP_REMOVED lines=10> */
.L_x_3499:
        /* <DEDUP_REMOVED lines=9> */
.L_x_3569:
        /* <DEDUP_REMOVED lines=11> */
.L_x_3501:
        /* <DEDUP_REMOVED lines=23> */
.L_x_3498:
[----:B------:R-:W0:Y:S01]  /*d040*/  S2R R12, SR_CgaCtaId ;  /* 0x00000000000c7919 */ /* 0x000e220000008800 */
[----:B------:R-:W-:Y:S05]  /*d050*/  WARPSYNC.ALL ;  /* 0x0000000000007948 */ /* 0x000fea0003800000 */
[----:B------:R-:W-:Y:S01]  /*d060*/  BAR.SYNC.DEFER_BLOCKING 0x8, 0xa0 ;  /* 0x0202800000007b1d */ /* 0x000fe20000010000 */
[----:B------:R-:W-:Y:S02]  /*d070*/  ELECT P0, URZ, PT ;  /* 0x00000000003f782f */ /* 0x000fe40003800000 */
[----:B------:R-:W-:-:S03]  /*d080*/  MOV R11, 0x400 ;  /* 0x00000400000b7802 */ /* 0x000fc60000000f00 */
[----:B------:R-:W-:Y:S01]  /*d090*/  BSSY B0, `(.L_x_3502) ;  /* 0x000004c000007945 */ /* 0x000fe20003800000 */
[----:B0-----:R-:W-:-:S07]  /*d0a0*/  LEA R11, R12, R11, 0x18 ;  /* 0x0000000b0c0b7211 */ /* 0x001fce00078ec0ff */
[----:B------:R-:W-:Y:S05]  /*d0b0*/  @!P0 BRA `(.L_x_3503) ;  /* 0x0000000400248947 */ /* 0x000fea0003800000 */
[----:B------:R-:W-:Y:S01]  /*d0c0*/  R2UR UR16, R11 ;  /* 0x000000000b1072ca */ /* 0x000fe200000e0000 */
[----:B------:R-:W-:Y:S01]  /*d0d0*/  UIADD3 UR14, UP0, UR54, 0x270, URZ ;  /* 0x00000270360e7890 */ /* 0x000fe2000ff1e03f */
[----:B------:R-:W-:Y:S01]  /*d0e0*/  R2UR UR11, R17 ;  /* 0x00000000110b72ca */ /* 0x000fe200000e0000 */
[----:B------:R-:W-:Y:S01]  /*d0f0*/  UMOV UR6, 0x0 ;  /* 0x0000000000067882 */ /* 0x000fe20000000000 */
[----:B------:R-:W-:Y:S01]  /*d100*/  R2UR UR12, R18 ;  /* 0x00000000120c72ca */ /* 0x000fe200000e0000 */
[----:B------:R-:W-:Y:S01]  /*d110*/  UIADD3.X UR15, URZ, UR55, URZ, UP0, !UPT ;  /* 0x000000373f0f7290 */ /* 0x000fe200087fe43f */
[----:B------:R-:W-:Y:S01]  /*d120*/  R2UR UR13, R6 ;  /* 0x00000000060d72ca */ /* 0x000fe200000e0000 */
[----:B------:R-:W-:Y:S01]  /*d130*/  UIADD3 UR4, UP0, UR54, 0x770, URZ ;  /* 0x0000077036047890 */ /* 0x000fe2000ff1e03f */
[----:B------:R-:W-:Y:S01]  /*d140*/  MOV R6, 0x2000 ;  /* 0x0000200000067802 */ /* 0x000fe20000000f00 */
[----:B------:R-:W-:Y:S01]  /*d150*/  UMOV UR7, 0x12f00000 ;  /* 0x12f0000000077882 */ /* 0x000fe20000000000 */
[----:B------:R-:W-:Y:S01]  /*d160*/  UMOV UR10, URZ ;  /* 0x0000003f000a7c82 */ /* 0x000fe20008000000 */
[----:B------:R-:W-:Y:S01]  /*d170*/  UIADD3.X UR5, URZ, UR55, URZ, UP0, !UPT ;  /* 0x000000373f057290 */ /* 0x000fe200087fe43f */
[----:B------:R0:W-:Y:S01]  /*d180*/  SYNCS.ARRIVE.TRANS64 RZ, [R11+URZ+0x38800], R6 ;  /* 0x038800060bff79a7 */ /* 0x0001e2000800003f */
[----:B------:R-:W-:Y:S01]  /*d190*/  UIADD3 UR8, UR16, 0x20400, URZ ;  /* 0x0002040010087890 */ /* 0x000fe2000fffe03f */
[----:B------:R-:W-:Y:S01]  /*d1a0*/  MOV R8, UR46 ;  /* 0x0000002e00087c02 */ /* 0x000fe20008000f00 */
[----:B------:R-:W-:-:S02]  /*d1b0*/  UIADD3 UR9, UR16, 0x38800, URZ ;  /* 0x0003880010097890 */ /* 0x000fc4000fffe03f */
[----:B------:R-:W-:Y:S01]  /*d1c0*/  UIADD3 UR40, UR16, 0x28400, URZ ;  /* 0x0002840010287890 */ /* 0x000fe2000fffe03f */
[----:B------:R-:W-:Y:S01]  /*d1d0*/  R2UR UR46, R8 ;  /* 0x00000000082e72ca */ /* 0x000fe200000e0000 */
[----:B------:R-:W-:Y:S01]  /*d1e0*/  UMOV UR42, 0x100 ;  /* 0x00000100002a7882 */ /* 0x000fe20000000000 */
[----:B------:R-:W-:Y:S01]  /*d1f0*/  UMOV UR43, UR11 ;  /* 0x0000000b002b7c82 */ /* 0x000fe20008000000 */
[----:B------:R-:W-:Y:S01]  /*d200*/  MOV R10, UR42 ;  /* 0x0000002a000a7c02 */ /* 0x000fe20008000f00 */
[----:B0-----:R-:W-:Y:S01]  /*d210*/  IMAD.MOV.U32 R6, RZ, RZ, 0x10000 ;  /* 0x00010000ff067424 */ /* 0x001fe200078e00ff */
[----:B------:R-:W-:Y:S01]  /*d220*/  UMOV UR42, 0x40 ;  /* 0x00000040002a7882 */ /* 0x000fe20000000000 */
[----:B------:R0:W-:Y:S01]  /*d230*/  UTMALDG.4D [UR8], [UR14], desc[UR6] ;  /* 0x000006080e0075b4 */ /* 0x0001e20008019000 */
[----:B------:R-:W-:Y:S01]  /*d240*/  UMOV UR44, UR12 ;  /* 0x0000000c002c7c82 */ /* 0x000fe20008000000 */
[----:B------:R-:W-:Y:S01]  /*d250*/  UMOV UR45, UR13 ;  /* 0x0000000d002d7c82 */ /* 0x000fe20008000000 */
[----:B------:R-:W-:Y:S01]  /*d260*/  UIADD3 UR56, UR16, 0x2a400, URZ ;  /* 0x0002a40010387890 */ /* 0x000fe2000fffe03f */
[----:B------:R1:W-:Y:S01]  /*d270*/  SYNCS.ARRIVE.TRANS64 RZ, [R11+URZ+0x38810], R6 ;  /* 0x038810060bff79a7 */ /* 0x0003e2000800003f */
[----:B------:R-:W-:-:S02]  /*d280*/  UIADD3 UR48, UR16, 0x2c400, URZ ;  /* 0x0002c40010307890 */ /* 0x000fc4000fffe03f */
        /* <DEDUP_REMOVED lines=17> */
[----:B0-----:R-:W-:Y:S01]  /*d3a0*/  UIADD3 UR8, UR16, 0x26400, URZ ;  /* 0x0002640010087890 */ /* 0x001fe2000fffe03f */
[----:B-1----:R-:W-:Y:S01]  /*d3b0*/  MOV R6, UR47 ;  /* 0x0000002f00067c02 */ /* 0x002fe20008000f00 */
        /* <DEDUP_REMOVED lines=16> */
[----:B------:R1:W-:Y:S01]  /*d4c0*/  UTMALDG.4D [UR48], [UR4], desc[UR6] ;  /* 0x00000630040075b4 */ /* 0x0003e20008019000 */
[----:B0-----:R-:W-:Y:S01]  /*d4d0*/  R2UR UR42, R10 ;  /* 0x000000000a2a72ca */ /* 0x001fe200000e0000 */
[----:B------:R-:W-:-:S02]  /*d4e0*/  UIADD3 UR40, UR16, 0x2e400, URZ ;  /* 0x0002e40010287890 */ /* 0x000fc4000fffe03f */
[----:B------:R-:W-:-:S10]  /*d4f0*/  UIADD3 UR16, UR16, 0x34400, URZ ;  /* 0x0003440010107890 */ /* 0x000fd4000fffe03f */
[----:B------:R1:W-:Y:S01]  /*d500*/  UTMALDG.4D [UR40], [UR4], desc[UR6] ;  /* 0x00000628040075b4 */ /* 0x0003e20008019000 */
[----:B------:R1:W-:Y:S01]  /*d510*/  UTMALDG.4D [UR32], [UR4], desc[UR6] ;  /* 0x00000620040075b4 */ /* 0x0003e20008019000 */
[----:B------:R1:W-:Y:S01]  /*d520*/  UTMALDG.4D [UR24], [UR4], desc[UR6] ;  /* 0x00000618040075b4 */ /* 0x0003e20008019000 */
[----:B------:R1:W-:Y:S02]  /*d530*/  UTMALDG.4D [UR16], [UR4], desc[UR6] ;  /* 0x00000610040075b4 */ /* 0x0003e40008019000 */
[----:B-1----:R-:W-:Y:S01]  /*d540*/  NOP ;  /* 0x0000000000007918 */ /* 0x002fe20000000000 */
.L_x_3503:
[----:B------:R-:W-:Y:S05]  /*d550*/  BSYNC B0 ;  /* 0x0000000000007941 */ /* 0x000fea0003800000 */
.L_x_3502:
[----:B------:R-:W2:Y:S02]  /*d560*/  LDL.LU R6, [R1+0x2c] ;  /* 0x00002c0001067983 */ /* 0x000ea40000300800 */
[----:B--2---:R-:W-:-:S13]  /*d570*/  R2UR UR5, R6 ;  /* 0x00000000060572ca */ /* 0x004fda00000e0000 */
[----:B------:R-:W-:-:S04]  /*d580*/  UIADD3 UR5, UR5, 0x1, URZ ;  /* 0x0000000105057890 */ /* 0x000fc8000fffe03f */
[----:B------:R-:W-:Y:S02]  /*d590*/  ULEA.HI UR4, UR5, UR5, URZ, 0x1 ;  /* 0x0000000505047291 */ /* 0x000fe4000f8f083f */
[----:B------:R-:W-:Y:S02]  /*d5a0*/  IMAD.U32 R6, RZ, RZ, UR5 ;  /* 0x00000005ff067e24 */ /* 0x000fe4000f8e00ff */
[----:B------:R-:W-:-:S03]  /*d5b0*/  ULOP3.LUT UR4, UR4, 0xfffffffe, URZ, 0xc0, !UPT ;  /* 0xfffffffe04047892 */ /* 0x000fc6000f8ec03f */
[----:B------:R0:W-:Y:S01]  /*d5c0*/  STL [R1+0x2c], R6 ;  /* 0x00002c0601007387 */ /* 0x0001e20000100800 */
[----:B------:R-:W-:-:S06]  /*d5d0*/  UIADD3 UR4, UR5, -UR4, URZ ;  /* 0x8000000405047290 */ /* 0x000fcc000fffe03f */
[----:B0-----:R-:W-:-:S05]  /*d5e0*/  IMAD.U32 R6, RZ, RZ, UR4 ;  /* 0x00000004ff067e24 */ /* 0x001fca000f8e00ff */
[----:B------:R-:W-:-:S04]  /*d5f0*/  SHF.L.U32 R6, R6, 0x1f, RZ ;  /* 0x0000001f06067819 */ /* 0x000fc800000006ff */
[----:B------:R-:W0:Y:S02]  /*d600*/  SYNCS.PHASECHK.TRANS64.TRYWAIT P0, [R11+URZ+0x38820], R6 ;  /* 0x038820060b0075a7 */ /* 0x000e24000800017f */
[----:B0-----:R-:W-:Y:S05]  /*d610*/  @!P0 BRA `(.L_x_3504) ;  /* 0x0000003000b88947 */ /* 0x001fea0003800000 */
.L_x_3570:
[----:B------:R-:W-:Y:S01]  /*d620*/  ULDC.64 UR38, c[0x0][0x3f8] ;  /* 0x0000fe0000267ab9 */ /* 0x000fe20000000a00 */
[----:B------:R-:W-:Y:S01]  /*d630*/  ULDC.64 UR46, c[0x0][0x408] ;  /* 0x00010200002e7ab9 */ /* 0x000fe20000000a00 */
        /* <DEDUP_REMOVED lines=11> */
.L_x_3571:
        /* <DEDUP_REMOVED lines=11> */
.L_x_3508:
        /* <DEDUP_REMOVED lines=19> */
[----:B--2---:R-:W-:Y:S02]  /*d8d0*/  LEA R6, R10, R11, 0x10 ;  /* 0x0000000b0a067211 */ /* 0x004fe400078e80ff */
[----:B---3--:R-:W-:-:S02]  /*d8e0*/  R2UR UR11, R13 ;  /* 0x000000000d0b72ca */ /* 0x008fc400000e0000 */
        /* <DEDUP_REMOVED lines=37> */
.L_x_3506:
[----:B------:R-:W-:Y:S05]  /*db40*/  BSYNC B0 ;  /* 0x0000000000007941 */ /* 0x000fea0003800000 */
.L_x_3505:
        /* <DEDUP_REMOVED lines=29> */
[----:B------:R-:W-:Y:S01]  /*dd20*/  MOV R10, R8 ;  /* 0x00000008000a7202 */ /* 0x000fe20000000f00 */
[----:B------:R-:W-:Y:S01]  /*dd30*/  ULDC.64 UR4, c[0x0][0x408] ;  /* 0x0001020000047ab9 */ /* 0x000fe20000000a00 */
[----:B------:R-:W-:Y:S01]  /*dd40*/  ULDC.64 UR6, c[0x0][0x208] ;  /* 0x0000820000067ab9 */ /* 0x000fe20000000a00 */
        /* <DEDUP_REMOVED lines=15> */
.L_x_3515:
[----:B-1----:R-:W1:Y:S01]  /*de40*/  S2R R3, SR_CgaCtaId ;  /* 0x0000000000037919 */ /* 0x002e620000008800 */
[----:B------:R-:W-:-:S04]  /*de50*/  MOV R2, 0x400 ;  /* 0x0000040000027802 */ /* 0x000fc80000000f00 */
[----:B-1----:R-:W-:Y:S02]  /*de60*/  LEA R2, R3, R2, 0x18 ;  /* 0x0000000203027211 */ /* 0x002fe400078ec0ff */
[----:B------:R-:W-:-:S03]  /*de70*/  SHF.L.U32 R3, R14, 0x1f, RZ ;  /* 0x0000001f0e037819 */ /* 0x000fc600000006ff */
[----:B------:R-:W-:-:S04]  /*de80*/  IMAD R2, R15, 0x8, R2 ;  /* 0x000000080f027824 */ /* 0x000fc800078e0202 */
[----:B------:R-:W1:Y:S02]  /*de90*/  SYNCS.PHASECHK.TRANS64.TRYWAIT P0, [R2+URZ+0x38840], R3 ;  /* 0x03884003020075a7 */ /* 0x000e64000800017f */
[----:B-1----:R-:W-:Y:S05]  /*dea0*/  @!P0 BRA `(.L_x_3516) ;  /* 0x0000002800c88947 */ /* 0x002fea0003800000 */
.L_x_3572:
[----:B------:R-:W2:Y:S02]  /*deb0*/  S2R R6, SR_TID.X ;  /* 0x0000000000067919 */ /* 0x000ea40000002100 */
        /* <DEDUP_REMOVED lines=10> */
.L_x_3517:
        /* <DEDUP_REMOVED lines=14> */
[----:B--2---:R-:W-:-:S04]  /*e040*/  LEA R6, R6, R12, 0xd ;  /* 0x0000000c06067211 */ /* 0x004fc800078e68ff */
[----:B------:R-:W-:Y:S01]  /*e050*/  R2UR UR8, R6 ;  /* 0x00000000060872ca */ /* 0x000fe200000e0000 */
[----:B---3--:R-:W-:-:S05]  /*e060*/  IMAD R8, R8, 0x40, R10 ;  /* 0x0000004008087824 */ /* 0x008fca00078e020a */
[----:B------:R-:W-:-:S07]  /*e070*/  R2UR UR11, R8 ;  /* 0x00000000080b72ca */ /* 0x000fce00000e0000 */
[----:B------:R-:W-:-:S09]  /*e080*/  UIADD3 UR8, UR8, 0x22400, URZ ;  /* 0x0002240008087890 */ /* 0x000fd2000fffe03f */
[----:B------:R2:W-:Y:S01]  /*e090*/  UTMALDG.4D [UR8], [UR4], desc[UR6] ;  /* 0x00000608040075b4 */ /* 0x0005e20008019000 */
[----:B------:R-:W3:Y:S02]  /*e0a0*/  SYNCS.PHASECHK.TRANS64.TRYWAIT P0, [R2+URZ+0x38860], R3 ;  /* 0x03886003020075a7 */ /* 0x000ee4000800017f */
[----:B--23--:R-:W-:Y:S05]  /*e0b0*/  @!P0 BRA `(.L_x_3518) ;  /* 0x0000002800588947 */ /* 0x00cfea0003800000 */
.L_x_3573:
        /* <DEDUP_REMOVED lines=8> */
.L_x_3519:
[----:B-12---:R-:W2:Y:S01]  /*e140*/  LDL R3, [R1] ;  /* 0x0000000001037983 */ /* 0x006ea20000100800 */
        /* <DEDUP_REMOVED lines=53> */
.L_x_3514:
[----:B------:R-:W-:Y:S05]  /*e4a0*/  BSYNC B2 ;  /* 0x0000000000027941 */ /* 0x000fea0003800000 */
.L_x_3513:
[----:B------:R-:W2:Y:S02]  /*e4b0*/  LDL.LU R2, [R1+0x14] ;  /* 0x0000140001027983 */ /* 0x000ea40000300800 */
[----:B--2---:R-:W-:-:S07]  /*e4c0*/  VIADD R8, R2, 0xfffffffd ;  /* 0xfffffffd02087836 */ /* 0x004fce0000000000 */
.L_x_3512:
[----:B------:R-:W-:Y:S05]  /*e4d0*/  BSYNC B1 ;  /* 0x0000000000017941 */ /* 0x000fea0003800000 */
.L_x_3511:
[----:B------:R-:W-:-:S05]  /*e4e0*/  IMAD.MOV R2, RZ, RZ, -R11 ;  /* 0x000000ffff027224 */ /* 0x000fca00078e0a0b */
[----:B------:R-:W-:-:S13]  /*e4f0*/  ISETP.NE.AND P0, PT, R9, R2, PT ;  /* 0x000000020900720c */ /* 0x000fda0003f05270 */
[----:B------:R-:W-:Y:S05]  /*e500*/  @!P0 BRA `(.L_x_3510) ;  /* 0x0000001000388947 */ /* 0x000fea0003800000 */
.L_x_3534:
[----:B------:R-:W2:Y:S04]  /*e510*/  LDL.LU R3, [R1] ;  /* 0x0000000001037983 */ /* 0x000ea80000300800 */
[----:B------:R-:W3:Y:S01]  /*e520*/  LDL.LU R2, [R1+0x4] ;  /* 0x0000040001027983 */ /* 0x000ee20000300800 */
[----:B------:R-:W-:Y:S05]  /*e530*/  YIELD ;  /* 0x0000000000007946 */ /* 0x000fea0003800000 */
[----:B------:R-:W-:Y:S01]  /*e540*/  BSSY B1, `(.L_x_3520) ;  /* 0x0000081000017945 */ /* 0x000fe20003800000 */
[----:B--2---:R-:W-:-:S04]  /*e550*/  IADD3 R9, R3, 0x1, RZ ;  /* 0x0000000103097810 */ /* 0x004fc80007ffe0ff */
[----:B------:R-:W-:-:S04]  /*e560*/  ISETP.NE.AND P0, PT, R9, 0x2, PT ;  /* 0x000000020900780c */ /* 0x000fc80003f05270 */
[----:B------:R-:W-:Y:S02]  /*e570*/  SEL R10, RZ, 0x1, P0 ;  /* 0x00000001ff0a7807 */ /* 0x000fe40000000000 */
[----:B------:R-:W-:Y:S02]  /*e580*/  SEL R9, R9, RZ, P0 ;  /* 0x000000ff09097207 */ /* 0x000fe40000000000 */
[----:B---3--:R-:W-:Y:S01]  /*e590*/  LOP3.LUT R10, R2, R10, RZ, 0x3c, !PT ;  /* 0x0000000a020a7212 */ /* 0x008fe200078e3cff */
[----:B-1----:R-:W-:Y:S06]  /*e5a0*/  @!P6 BRA `(.L_x_3521) ;  /* 0x0000000400e8e947 */ /* 0x002fec0003800000 */
[----:B------:R-:W-:Y:S01]  /*e5b0*/  ISETP.NE.U32.AND P0, PT, RZ, UR38, PT ;  /* 0x00000026ff007c0c */ /* 0x000fe2000bf05070 */
[----:B------:R-:W-:-:S03]  /*e5c0*/  IMAD.MOV.U32 R12, RZ, RZ, R8 ;  /* 0x000000ffff0c7224 */ /* 0x000fc600078e0008 */
[----:B------:R-:W-:-:S13]  /*e5d0*/  ISETP.NE.AND.EX P0, PT, RZ, UR39, PT, P0 ;  /* 0x00000027ff007c0c */ /* 0x000fda000bf05300 */
[----:B------:R-:W-:Y:S05]  /*e5e0*/  @!P0 BRA `(.L_x_3522) ;  /* 0x0000000000488947 */ /* 0x000fea0003800000 */
[----:B------:R-:W1:Y:S01]  /*e5f0*/  LDC R12, c[0x0][0x41c] ;  /* 0x00010700ff0c7b82 */ /* 0x000e620000000800 */
[----:B------:R-:W-:Y:S01]  /*e600*/  IMAD.MOV.U32 R11, RZ, RZ, R8 ;  /* 0x000000ffff0b7224 */ /* 0x000fe200078e0008 */
        /* <DEDUP_REMOVED lines=11> */
[----:B------:R-:W-:-:S04]  /*e6c0*/  LEA R6, P0, R2, UR38, 0x2 ;  /* 0x0000002602067c11 */ /* 0x000fc8000f8010ff */
[----:B------:R-:W-:Y:S01]  /*e6d0*/  LEA.HI.X R7, R2, UR39, R3, 0x2, P0 ;  /* 0x0000002702077c11 */ /* 0x000fe200080f1403 */
[----:B------:R-:W-:-:S04]  /*e6e0*/  IMAD.MOV R3, RZ, RZ, -R11 ;  /* 0x000000ffff037224 */ /* 0x000fc800078e0a0b */
[----:B------:R-:W-:Y:S01]  /*e6f0*/  IMAD R12, R12, R3, R8 ;  /* 0x000000030c0c7224 */ /* 0x000fe200078e0208 */
[----:B------:R1:W5:Y:S06]  /*e700*/  LDG.E R7, desc[UR4][R6.64] ;  /* 0x0000000406077981 */ /* 0x00036c000c1e1900 */
.L_x_3522:
[----:B------:R-:W2:Y:S01]  /*e710*/  S2R R3, SR_CgaCtaId ;  /* 0x0000000000037919 */ /* 0x000ea20000008800 */
[----:B------:R-:W-:-:S04]  /*e720*/  MOV R2, 0x400 ;  /* 0x0000040000027802 */ /* 0x000fc80000000f00 */
[----:B--2---:R-:W-:Y:S02]  /*e730*/  LEA R2, R3, R2, 0x18 ;  /* 0x0000000203027211 */ /* 0x004fe400078ec0ff */
[----:B------:R-:W-:Y:S02]  /*e740*/  SHF.L.U32 R3, R10, 0x1f, RZ ;  /* 0x0000001f0a037819 */ /* 0x000fe400000006ff */
[----:B------:R-:W-:-:S04]  /*e750*/  LEA R2, R9, R2, 0x3 ;  /* 0x0000000209027211 */ /* 0x000fc800078e18ff */
[----:B------:R-:W2:Y:S02]  /*e760*/  SYNCS.PHASECHK.TRANS64.TRYWAIT P0, [R2+URZ+0x38840], R3 ;  /* 0x03884003020075a7 */ /* 0x000ea4000800017f */
[----:B--2---:R-:W-:Y:S05]  /*e770*/  @!P0 BRA `(.L_x_3523) ;  /* 0x0000002000bc8947 */ /* 0x004fea0003800000 */
.L_x_3574:
        /* <DEDUP_REMOVED lines=11> */
.L_x_3524:
        /* <DEDUP_REMOVED lines=21> */
.L_x_3575:
        /* <DEDUP_REMOVED lines=8> */
.L_x_3526:
        /* <DEDUP_REMOVED lines=53> */
.L_x_3521:
[----:B------:R-:W-:Y:S05]  /*ed50*/  BSYNC B1 ;  /* 0x0000000000017941 */ /* 0x000fea0003800000 */
.L_x_3520:
        /* <DEDUP_REMOVED lines=9> */
[----:B------:R-:W-:Y:S01]  /*edf0*/  ISETP.NE.U32.AND P0, PT, RZ, UR38, PT ;  /* 0x00000026ff007c0c */ /* 0x000fe2000bf05070 */
[----:B------:R-:W-:-:S03]  /*ee00*/  VIADD R9, R8, 0xffffffff ;  /* 0xffffffff08097836 */ /* 0x000fc60000000000 */
[----:B------:R-:W-:-:S13]  /*ee10*/  ISETP.NE.AND.EX P0, PT, RZ, UR39, PT, P0 ;  /* 0x00000027ff007c0c */ /* 0x000fda000bf05300 */
[----:B------:R-:W-:Y:S05]  /*ee20*/  @!P0 BRA `(.L_x_3529) ;  /* 0x0000000000448947 */ /* 0x000fea0003800000 */
[----:B------:R-:W2:Y:S01]  /*ee30*/  LDC R6, c[0x0][0x41c] ;  /* 0x00010700ff067b82 */ /* 0x000ea20000000800 */
[----:B------:R-:W-:Y:S01]  /*ee40*/  IMAD R7, R5, UR46, RZ ;  /* 0x0000002e05077c24 */ /* 0x000fe2000f8e02ff */
[----:B------:R-:W-:Y:S01]  /*ee50*/  ULDC.64 UR4, c[0x0][0x208] ;  /* 0x0000820000047ab9 */ /* 0x000fe20000000a00 */
[----:B--2---:R-:W-:-:S13]  /*ee60*/  ISETP.NE.AND P0, PT, R6, 0x1, PT ;  /* 0x000000010600780c */ /* 0x004fda0003f05270 */
[----:B------:R-:W2:Y:S02]  /*ee70*/  @P0 LDC.64 R2, c[0x0][0x420] ;  /* 0x00010800ff020b82 */ /* 0x000ea40000000a00 */
[----:B--2---:R-:W-:-:S04]  /*ee80*/  @P0 IMAD.HI.U32 R10, R9, R2, RZ ;  /* 0x00000002090a0227 */ /* 0x004fc800078e00ff */
[----:B------:R-:W-:Y:S01]  /*ee90*/  IMAD.MOV.U32 R2, RZ, RZ, R9 ;  /* 0x000000ffff027224 */ /* 0x000fe200078e0009 */
[----:B------:R-:W-:-:S05]  /*eea0*/  @P0 SHF.R.U32.HI R2, RZ, R3, R10 ;  /* 0x00000003ff020219 */ /* 0x000fca000001160a */
[----:B------:R-:W-:-:S04]  /*eeb0*/  IMAD.MOV R3, RZ, RZ, -R2 ;  /* 0x000000ffff037224 */ /* 0x000fc800078e0a02 */
[----:B------:R-:W-:Y:S01]  /*eec0*/  IMAD R9, R6, R3, R9 ;  /* 0x0000000306097224 */ /* 0x000fe200078e0209 */
[--C-:B------:R-:W-:Y:S01]  /*eed0*/  SHF.R.S32.HI R3, RZ, 0x1f, R2.reuse ;  /* 0x0000001fff037819 */ /* 0x100fe20000011402 */
[C---:B------:R-:W-:Y:S02]  /*eee0*/  IMAD R6, R0.reuse, UR47, R7 ;  /* 0x0000002f00067c24 */ /* 0x040fe4000f8e0207 */
[----:B------:R-:W-:-:S04]  /*eef0*/  IMAD.WIDE.U32 R2, R0, UR46, R2 ;  /* 0x0000002e00027c25 */ /* 0x000fc8000f8e0002 */
[----:B------:R-:W-:Y:S01]  /*ef00*/  IMAD.IADD R3, R6, 0x1, R3 ;  /* 0x0000000106037824 */ /* 0x000fe200078e0203 */
[----:B------:R-:W-:-:S04]  /*ef10*/  LEA R6, P0, R2, UR38, 0x2 ;  /* 0x0000002602067c11 */ /* 0x000fc8000f8010ff */
[----:B------:R-:W-:-:S06]  /*ef20*/  LEA.HI.X R7, R2, UR39, R3, 0x2, P0 ;  /* 0x0000002702077c11 */ /* 0x000fcc00080f1403 */
[----:B------:R2:W5:Y:S03]  /*ef30*/  LDG.E R7, desc[UR4][R6.64] ;  /* 0x0000000406077981 */ /* 0x000566000c1e1900 */
.L_x_3529:
[----:B------:R-:W3:Y:S01]  /*ef40*/  S2R R3, SR_CgaCtaId ;  /* 0x0000000000037919 */ /* 0x000ee20000008800 */
[----:B------:R-:W-:-:S04]  /*ef50*/  MOV R2, 0x400 ;  /* 0x0000040000027802 */ /* 0x000fc80000000f00 */
[----:B---3--:R-:W-:Y:S02]  /*ef60*/  LEA R2, R3, R2, 0x18 ;  /* 0x0000000203027211 */ /* 0x008fe400078ec0ff */
[----:B------:R-:W-:-:S03]  /*ef70*/  SHF.L.U32 R3, R11, 0x1f, RZ ;  /* 0x0000001f0b037819 */ /* 0x000fc600000006ff */
[----:B------:R-:W-:-:S04]  /*ef80*/  IMAD R2, R12, 0x8, R2 ;  /* 0x000000080c027824 */ /* 0x000fc800078e0202 */
[----:B------:R-:W3:Y:S02]  /*ef90*/  SYNCS.PHASECHK.TRANS64.TRYWAIT P0, [R2+URZ+0x38840], R3 ;  /* 0x03884003020075a7 */ /* 0x000ee4000800017f */
[----:B---3--:R-:W-:Y:S05]  /*efa0*/  @!P0 BRA `(.L_x_3530) ;  /* 0x0000001800d88947 */ /* 0x008fea0003800000 */
.L_x_3576:
        /* <DEDUP_REMOVED lines=11> */
.L_x_3531:
        /* <DEDUP_REMOVED lines=22> */
.L_x_3577:
        /* <DEDUP_REMOVED lines=8> */
.L_x_3533:
        /* <DEDUP_REMOVED lines=54> */
.L_x_3528:
[----:B------:R-:W-:Y:S05]  /*f5a0*/  BSYNC B1 ;  /* 0x0000000000017941 */ /* 0x000fea0003800000 */
.L_x_3527:
[C---:B------:R-:W-:Y:S01]  /*f5b0*/  ISETP.GT.AND P0, PT, R8.reuse, 0x1, PT ;  /* 0x000000010800780c */ /* 0x040fe20003f04270 */
[----:B------:R-:W-:-:S05]  /*f5c0*/  VIADD R2, R8, 0xfffffffe ;  /* 0xfffffffe08027836 */ /* 0x000fca0000000000 */
[----:B------:R-:W-:-:S07]  /*f5d0*/  MOV R8, R2 ;  /* 0x0000000200087202 */ /* 0x000fce0000000f00 */
[----:B------:R-:W-:Y:S05]  /*f5e0*/  @P0 BRA `(.L_x_3534) ;  /* 0xffffffec00c80947 */ /* 0x000fea000383ffff */
.L_x_3510:
[----:B------:R-:W-:Y:S05]  /*f5f0*/  BSYNC B0 ;  /* 0x0000000000007941 */ /* 0x000fea0003800000 */
.L_x_3509:
        /* <DEDUP_REMOVED lines=11> */
[----:B--2---:R-:W2:Y:S01]  /*f6b0*/  LDL R2, [R1+0x30] ;  /* 0x0000300001027983 */ /* 0x004ea20000100800 */
[----:B------:R-:W-:Y:S01]  /*f6c0*/  VOTEU.ANY UR4, UPT, PT ;  /* 0x0000000000047886 */ /* 0x000fe200038e0100 */
[----:B------:R-:W-:Y:S01]  /*f6d0*/  ULDC.64 UR6, c[0x0][0x208] ;  /* 0x0000820000067ab9 */ /* 0x000fe20000000a00 */
[----:B------:R-:W3:Y:S01]  /*f6e0*/  FLO.U32 R4, UR4 ;  /* 0x0000000400047d00 */ /* 0x000ee200080e0000 */
[----:B------:R-:W3:Y:S07]  /*f6f0*/  S2R R7, SR_LANEID ;  /* 0x0000000000077919 */ /* 0x000eee0000000000 */
[----:B------:R-:W4:Y:S01]  /*f700*/  POPC R5, UR4 ;  /* 0x0000000400057d09 */ /* 0x000f220008000000 */
[----:B---3--:R-:W-:-:S02]  /*f710*/  ISETP.EQ.U32.AND P0, PT, R4, R7, PT ;  /* 0x000000070400720c */ /* 0x008fc40003f02070 */
[----:B--2---:R-:W-:Y:S02]  /*f720*/  R2UR UR5, R2 ;  /* 0x00000000020572ca */ /* 0x004fe400000e0000 */
[----:B------:R-:W4:Y:S09]  /*f730*/  LDC.64 R2, c[0x0][0xd38] ;  /* 0x00034e00ff027b82 */ /* 0x000f320000000a00 */
[----:B----4-:R-:W2:Y:S01]  /*f740*/  @P0 ATOMG.E.ADD.STRONG.GPU PT, R3, desc[UR6][R2.64], R5 ;  /* 0x00000005020309a8 */ /* 0x010ea200081ee1c6 */
[----:B------:R-:W3:Y:S02]  /*f750*/  S2R R6, SR_LTMASK ;  /* 0x0000000000067919 */ /* 0x000ee40000003900 */
[----:B---3--:R-:W-:-:S04]  /*f760*/  LOP3.LUT R6, R6, UR4, RZ, 0xc0, !PT ;  /* 0x0000000406067c12 */ /* 0x008fc8000f8ec0ff */
[----:B------:R-:W3:Y:S01]  /*f770*/  POPC R7, R6 ;  /* 0x0000000600077309 */ /* 0x000ee20000000000 */
[----:B--2---:R-:W3:Y:S02]  /*f780*/  SHFL.IDX PT, R4, R3, R4, 0x1f ;  /* 0x00001f0403047589 */ /* 0x004ee400000e0000 */
[----:B---3--:R-:W-:-:S07]  /*f790*/  IADD3 R16, R4, UR5, R7 ;  /* 0x0000000504107c10 */ /* 0x008fce000fffe007 */
.L_x_3536:
[----:B------:R-:W-:Y:S05]  /*f7a0*/  BSYNC B0 ;  /* 0x0000000000007941 */ /* 0x000fea0003800000 */
.L_x_3535:
[----:B--2---:R-:W2:Y:S02]  /*f7b0*/  LDL.LU R2, [R1+0x4] ;  /* 0x0000040001027983 */ /* 0x004ea40000300800 */
[----:B--2---:R-:W-:-:S05]  /*f7c0*/  LOP3.LUT R2, R2, R0, RZ, 0x3c, !PT ;  /* 0x0000000002027212 */ /* 0x004fca00078e3cff */
[----:B------:R2:W-:Y:S02]  /*f7d0*/  STL [R1+0x4], R2 ;  /* 0x0000040201007387 */ /* 0x0005e40000100800 */
.L_x_3491:
[----:B------:R-:W-:Y:S05]  /*f7e0*/  BSYNC B6 ;  /* 0x0000000000067941 */ /* 0x000fea0003800000 */
.L_x_3489:
[----:B------:R-:W-:-:S03]  /*f7f0*/  UMOV UR4, 0xffffffff ;  /* 0xffffffff00047882 */ /* 0x000fc60000000000 */
[----:B------:R-:W-:Y:S05]  /*f800*/  BRA.DIV UR4, `(.L_x_3537) ;  /* 0x0000001204e87947 */ /* 0x000fea000b800000 */
[----:B------:R3:W4:Y:S04]  /*f810*/  SHFL.IDX PT, R4, R16, RZ, 0x1f ;  /* 0x00001fff10047589 */ /* 0x00072800000e0000 */
[----:B------:R3:W0:Y:S02]  /*f820*/  SHFL.IDX PT, R5, R16, 0x1, 0x1f ;  /* 0x00201f0010057f89 */ /* 0x00062400000e0000 */
.L_x_3581:
        /* <DEDUP_REMOVED lines=10> */
[----:B--2---:R-:W0:Y:S01]  /*f8d0*/  LDC.64 R2, c[0x0][0xd58] ;  /* 0x00035600ff027b82 */ /* 0x004e220000000a00 */
[----:B------:R-:W-:Y:S01]  /*f8e0*/  ULDC.64 UR4, c[0x0][0x208] ;  /* 0x0000820000047ab9 */ /* 0x000fe20000000a00 */
[----:B0-----:R-:W-:-:S05]  /*f8f0*/  IMAD.WIDE R2, R7, 0x4, R2 ;  /* 0x0000000407027825 */ /* 0x001fca00078e0202 */
[----:B------:R0:W5:Y:S02]  /*f900*/  LDG.E R17, desc[UR4][R2.64] ;  /* 0x0000000402117981 */ /* 0x000164000c1e1900 */
.L_x_3539:
[----:B------:R-:W-:Y:S05]  /*f910*/  BSYNC B0 ;  /* 0x0000000000007941 */ /* 0x000fea0003800000 */
.L_x_3538:
        /* <DEDUP_REMOVED lines=23> */
.L_x_3589:
[----:B------:R-:W-:Y:S02]  /*fa90*/  ULDC UR4, c[0x0][0xd10] ;  /* 0x0003440000047ab9 */ /* 0x000fe40000000800 */
[----:B---3--:R-:W-:-:S04]  /*faa0*/  IMAD.U32 R16, RZ, RZ, UR4 ;  /* 0x00000004ff107e24 */ /* 0x008fc8000f8e00ff */
[----:B--2---:R-:W-:-:S04]  /*fab0*/  IMAD R2, R14, R16, RZ ;  /* 0x000000100e027224 */ /* 0x004fc800078e02ff */
[----:B------:R-:W-:-:S05]  /*fac0*/  IMAD.IADD R5, R5, 0x1, R2 ;  /* 0x0000000105057824 */ /* 0x000fca00078e0202 */
[----:B----4-:R-:W-:-:S13]  /*fad0*/  ISETP.GT.AND P0, PT, R5, R4, PT ;  /* 0x000000040500720c */ /* 0x010fda0003f04270 */
[----:B------:R-:W-:Y:S05]  /*fae0*/  @P0 BRA `(.L_x_3541) ;  /* 0x0000000000b80947 */ /* 0x000fea0003800000 */
[----:B------:R-:W2:Y:S02]  /*faf0*/  LDC R0, c[0x0][0xd14] ;  /* 0x00034500ff007b82 */ /* 0x000ea40000000800 */
.L_x_3546:
[----:B------:R-:W-:-:S04]  /*fb00*/  IADD3 R19, R19, 0x1f, RZ ;  /* 0x0000001f13137810 */ /* 0x000fc80007ffe0ff */
[----:B--2---:R-:W-:-:S13]  /*fb10*/  ISETP.GE.AND P0, PT, R19, R0, PT ;  /* 0x000000001300720c */ /* 0x004fda0003f06270 */
[----:B------:R-:W-:Y:S05]  /*fb20*/  @P0 BRA `(.L_x_3542) ;  /* 0x0000000400600947 */ /* 0x000fea0003800000 */
[----:B------:R-:W2:Y:S01]  /*fb30*/  S2R R2, SR_TID.X ;  /* 0x0000000000027919 */ /* 0x000ea20000002100 */
[----:B------:R-:W-:Y:S01]  /*fb40*/  BSSY B0, `(.L_x_3543) ;  /* 0x000000b000007945 */ /* 0x000fe20003800000 */
[----:B------:R-:W-:Y:S01]  /*fb50*/  IMAD.MOV.U32 R17, RZ, RZ, RZ ;  /* 0x000000ffff117224 */ /* 0x000fe200078e00ff */
[----:B--2---:R-:W-:-:S04]  /*fb60*/  LOP3.LUT R8, R2, 0x1f, RZ, 0xc0, !PT ;  /* 0x0000001f02087812 */ /* 0x004fc800078ec0ff */
        /* <DEDUP_REMOVED lines=8> */
.L_x_3544:
[----:B------:R-:W-:Y:S05]  /*fbf0*/  BSYNC B0 ;  /* 0x0000000000007941 */ /* 0x000fea0003800000 */
.L_x_3543:
[----:B------:R-:W-:-:S03]  /*fc00*/  UMOV UR4, 0xffffffff ;  /* 0xffffffff00047882 */ /* 0x000fc60000000000 */
[----:B------:R-:W-:Y:S05]  /*fc10*/  BRA.DIV UR4, `(.L_x_3545) ;  /* 0x0000001604007947 */ /* 0x000fea000b800000 */
[----:B-----5:R-:W3:Y:S01]  /*fc20*/  SHFL.UP PT, R14, R17, 0x1, RZ ;  /* 0x04200000110e7989 */ /* 0x020ee200000e00ff */
[C---:B------:R-:W-:Y:S02]  /*fc30*/  ISETP.NE.AND P0, PT, R8.reuse, RZ, PT ;  /* 0x000000ff0800720c */ /* 0x040fe40003f05270 */
[----:B------:R-:W-:Y:S02]  /*fc40*/  ISETP.GE.U32.AND P1, PT, R8, 0x2, PT ;  /* 0x000000020800780c */ /* 0x000fe40003f26070 */
[----:B---3--:R-:W-:Y:S02]  /*fc50*/  SEL R14, R14, RZ, P0 ;  /* 0x000000ff0e0e7207 */ /* 0x008fe40000000000 */
[----:B------:R-:W-:-:S03]  /*fc60*/  ISETP.GE.U32.AND P0, PT, R8, 0x4, PT ;  /* 0x000000040800780c */ /* 0x000fc60003f06070 */
[----:B------:R-:W-:-:S05]  /*fc70*/  IMAD.IADD R13, R17, 0x1, R14 ;  /* 0x00000001110d7824 */ /* 0x000fca00078e020e */
[----:B------:R-:W2:Y:S02]  /*fc80*/  SHFL.UP PT, R14, R13, 0x2, RZ ;  /* 0x044000000d0e7989 */ /* 0x000ea400000e00ff */
        /* <DEDUP_REMOVED lines=14> */
.L_x_3597:
[----:B------:R-:W-:Y:S02]  /*fd70*/  ULDC UR4, c[0x0][0xd10] ;  /* 0x0003440000047ab9 */ /* 0x000fe40000000800 */
[----:B------:R-:W-:-:S04]  /*fd80*/  IMAD.U32 R16, RZ, RZ, UR4 ;  /* 0x00000004ff107e24 */ /* 0x000fc8000f8e00ff */
[----:B--2---:R-:W-:-:S04]  /*fd90*/  IMAD R2, R14, R16, RZ ;  /* 0x000000100e027224 */ /* 0x004fc800078e02ff */
[----:B------:R-:W-:-:S05]  /*fda0*/  IMAD.IADD R5, R2, 0x1, R5 ;  /* 0x0000000102057824 */ /* 0x000fca00078e0205 */
[----:B------:R-:W-:-:S13]  /*fdb0*/  ISETP.GT.AND P0, PT, R5, R4, PT ;  /* 0x000000040500720c */ /* 0x000fda0003f04270 */
[----:B------:R-:W-:Y:S05]  /*fdc0*/  @!P0 BRA `(.L_x_3546) ;  /* 0xfffffffc004c8947 */ /* 0x000fea000383ffff */
.L_x_3541:
        /* <DEDUP_REMOVED lines=8> */
.L_x_3601:
[----:B------:R-:W-:Y:S01]  /*fe50*/  ISETP.NE.AND P0, PT, R6, RZ, PT ;  /* 0x000000ff0600720c */ /* 0x000fe20003f05270 */
[----:B------:R-:W-:-:S12]  /*fe60*/  IMAD.MOV.U32 R14, RZ, RZ, RZ ;  /* 0x000000ffff0e7224 */ /* 0x000fd800078e00ff */
[----:B------:R-:W-:Y:S05]  /*fe70*/  @!P0 BRA `(.L_x_3548) ;  /* 0x0000000000108947 */ /* 0x000fea0003800000 */
[----:B------:R-:W-:Y:S01]  /*fe80*/  UMOV UR4, 0xffffffff ;  /* 0xffffffff00047882 */ /* 0x000fe20000000000 */
[----:B-1----:R-:W-:Y:S02]  /*fe90*/  IADD3 R12, R5, -0x1, RZ ;  /* 0xffffffff050c7810 */ /* 0x002fe40007ffe0ff */
[----:B------:R-:W-:Y:S05]  /*fea0*/  BRA.DIV UR4, `(.L_x_3549) ;  /* 0x0000001604747947 */ /* 0x000fea000b800000 */
[----:B------:R4:W1:Y:S02]  /*feb0*/  SHFL.IDX PT, R14, R3, R12, 0x1f ;  /* 0x00001f0c030e7589 */ /* 0x00086400000e0000 */
.L_x_3548:
[----:B---3--:R-:W-:Y:S01]  /*fec0*/  IABS R6, R17 ;  /* 0x0000001100067213 */ /* 0x008fe20000000000 */
[----:B-1----:R-:W-:Y:S02]  /*fed0*/  IMAD R16, R14, R16, R2 ;  /* 0x000000100e107224 */ /* 0x002fe400078e0202 */
[----:B------:R-:W-:Y:S01]  /*fee0*/  IMAD.MOV.U32 R2, RZ, RZ, RZ ;  /* 0x000000ffff027224 */ /* 0x000fe200078e00ff */
[----:B------:R-:W1:Y:S01]  /*fef0*/  I2F.RP R7, R6 ;  /* 0x0000000600077306 */ /* 0x000e620000209400 */
[----:B------:R-:W-:-:S07]  /*ff00*/  IMAD.IADD R19, R5, 0x1, R19 ;  /* 0x0000000105137824 */ /* 0x000fce00078e0213 */
[----:B-1----:R-:W1:Y:S02]  /*ff10*/  MUFU.RCP R7, R7 ;  /* 0x0000000700077308 */ /* 0x002e640000001000 */
[----:B-1----:R-:W-:-:S06]  /*ff20*/  VIADD R8, R7, 0xffffffe ;  /* 0x0ffffffe07087836 */ /* 0x002fcc0000000000 */
[----:B0---4-:R-:W0:Y:S02]  /*ff30*/  F2I.FTZ.U32.TRUNC.NTZ R3, R8 ;  /* 0x0000000800037305 */ /* 0x011e24000021f000 */
        /* <DEDUP_REMOVED lines=11> */
[----:B------:R-:W-:Y:S01]  /*fff0*/  @!P0 IADD3 R7, R7, -R6, RZ ;  /* 0x8000000607078210 */ /* 0x000fe20007ffe0ff */
[----:B------:R-:W-:-:S03]  /*10000*/  @!P0 VIADD R3, R3, 0x1 ;  /* 0x0000000103038836 */ /* 0x000fc60000000000 */
[----:B------:R-:W-:-:S13]  /*10010*/  ISETP.GE.U32.AND P0, PT, R7, R6, PT ;  /* 0x000000060700720c */ /* 0x000fda0003f06070 */
[----:B------:R-:W-:Y:S01]  /*10020*/  @P0 VIADD R3, R3, 0x1 ;  /* 0x0000000103030836 */ /* 0x000fe20000000000 */
[----:B------:R-:W-:-:S13]  /*10030*/  ISETP.GE.AND P0, PT, R4, RZ, PT ;  /* 0x000000ff0400720c */ /* 0x000fda0003f06270 */
[----:B------:R-:W-:Y:S01]  /*10040*/  @!P0 IMAD.MOV R3, RZ, RZ, -R3 ;  /* 0x000000ffff038224 */ /* 0x000fe200078e0a03 */
[----:B------:R-:W-:-:S13]  /*10050*/  ISETP.NE.AND P0, PT, R17, RZ, PT ;  /* 0x000000ff1100720c */ /* 0x000fda0003f05270 */
[----:B------:R-:W-:-:S04]  /*10060*/  @!P0 LOP3.LUT R3, RZ, R17, RZ, 0x33, !PT ;  /* 0x00000011ff038212 */ /* 0x000fc800078e33ff */
[----:B------:R-:W-:Y:S01]  /*10070*/  MOV R18, R3 ;  /* 0x0000000300127202 */ /* 0x000fe20000000f00 */
[----:B------:R-:W-:-:S04]  /*10080*/  IMAD.MOV R4, RZ, RZ, -R3 ;  /* 0x000000ffff047224 */ /* 0x000fc800078e0a03 */
[----:B------:R-:W-:Y:S01]  /*10090*/  IMAD R17, R17, R4, R2 ;  /* 0x0000000411117224 */ /* 0x000fe200078e0202 */
[----:B------:R-:W-:Y:S06]  /*100a0*/  BRA `(.L_x_3550) ;  /* 0x00000000001c7947 */ /* 0x000fec0003800000 */
.L_x_3542:
[----:B------:R-:W-:Y:S01]  /*100b0*/  UMOV UR4, URZ ;  /* 0x0000003f00047c82 */ /* 0x000fe20008000000 */
[----:B------:R-:W-:Y:S01]  /*100c0*/  UMOV UR5, URZ ;  /* 0x0000003f00057c82 */ /* 0x000fe20008000000 */
[----:B------:R-:W-:Y:S01]  /*100d0*/  ULDC UR6, c[0x0][0xd14] ;  /* 0x0003450000067ab9 */ /* 0x000fe20000000800 */
[----:B------:R-:W-:Y:S02]  /*100e0*/  IMAD.MOV.U32 R16, RZ, RZ, R4 ;  /* 0x000000ffff107224 */ /* 0x000fe400078e0004 */
[----:B------:R-:W-:Y:S02]  /*100f0*/  IMAD.U32 R17, RZ, RZ, UR4 ;  /* 0x00000004ff117e24 */ /* 0x000fe4000f8e00ff */
[----:B------:R-:W-:Y:S02]  /*10100*/  IMAD.U32 R18, RZ, RZ, UR5 ;  /* 0x00000005ff127e24 */ /* 0x000fe4000f8e00ff */
[----:B------:R-:W-:-:S07]  /*10110*/  IMAD.U32 R19, RZ, RZ, UR6 ;  /* 0x00000006ff137e24 */ /* 0x000fce000f8e00ff */
.L_x_3550:
[----:B------:R-:W3:Y:S01]  /*10120*/  S2R R2, SR_TID.X ;  /* 0x0000000000027919 */ /* 0x000ee20000002100 */
[----:B------:R-:W-:Y:S05]  /*10130*/  WARPSYNC.ALL ;  /* 0x0000000000007948 */ /* 0x000fea0003800000 */
[----:B------:R-:W-:Y:S01]  /*10140*/  BAR.SYNC.DEFER_BLOCKING 0x4, 0x120 ;  /* 0x0104800000007b1d */ /* 0x000fe20000010000 */
[----:B---3--:R-:W-:-:S04]  /*10150*/  LOP3.LUT R2, R2, 0x1f, RZ, 0xc0, !PT ;  /* 0x0000001f02027812 */ /* 0x008fc800078ec0ff */
[----:B------:R-:W-:-:S13]  /*10160*/  ISETP.NE.AND P0, PT, R2, RZ, PT ;  /* 0x000000ff0200720c */ /* 0x000fda0003f05270 */
[----:B0-----:R-:W0:Y:S01]  /*10170*/  @!P0 S2R R3, SR_CgaCtaId ;  /* 0x0000000000038919 */ /* 0x001e220000008800 */
[----:B------:R-:W-:-:S04]  /*10180*/  @!P0 MOV R2, 0x400 ;  /* 0x0000040000028802 */ /* 0x000fc80000000f00 */
[----:B0-----:R-:W-:-:S05]  /*10190*/  @!P0 LEA R2, R3, R2, 0x18 ;  /* 0x0000000203028211 */ /* 0x001fca00078ec0ff */
[----:B------:R3:W-:Y:S01]  /*101a0*/  @!P0 STS.128 [R2+0x388d0], R16 ;  /* 0x0388d01002008388 */ /* 0x0007e20000000c00 */
[----:B------:R-:W-:Y:S06]  /*101b0*/  BAR.ARV 0x5, 0x120 ;  /* 0x0144800000007b1d */ /* 0x000fec0000002000 */
[----:B------:R-:W-:-:S13]  /*101c0*/  ISETP.GE.AND P0, PT, R19, R0, PT ;  /* 0x000000001300720c */ /* 0x000fda0003f06270 */
[----:B------:R-:W-:Y:S05]  /*101d0*/  @!P0 BRA `(.L_x_3551) ;  /* 0xffffffbc00688947 */ /* 0x000fea000383ffff */
.L_x_3487:
[----:B0-----:R-:W4:Y:S01]  /*101e0*/  LDL R0, [R1+0x2c] ;  /* 0x00002c0001007983 */ /* 0x001f220000100800 */
[----:B------:R-:W0:Y:S01]  /*101f0*/  S2R R3, SR_CgaCtaId ;  /* 0x0000000000037919 */ /* 0x000e220000008800 */
[----:B----4-:R-:W-:Y:S02]  /*10200*/  R2UR UR4, R0 ;  /* 0x00000000000472ca */ /* 0x010fe400000e0000 */
[----:B------:R-:W-:-:S04]  /*10210*/  MOV R0, 0x400 ;  /* 0x0000040000007802 */ /* 0x000fc80000000f00 */
[----:B0-----:R-:W-:-:S07]  /*10220*/  LEA R0, R3, R0, 0x18 ;  /* 0x0000000003007211 */ /* 0x001fce00078ec0ff */
[----:B------:R-:W-:-:S04]  /*10230*/  UIADD3 UR4, UR4, 0x1, URZ ;  /* 0x0000000104047890 */ /* 0x000fc8000fffe03f */
[----:B------:R-:W-:-:S04]  /*10240*/  ULEA.HI UR5, UR4, UR4, URZ, 0x1 ;  /* 0x0000000404057291 */ /* 0x000fc8000f8f083f */
[----:B------:R-:W-:-:S04]  /*10250*/  ULOP3.LUT UR5, UR5, 0xfffffffe, URZ, 0xc0, !UPT ;  /* 0xfffffffe05057892 */ /* 0x000fc8000f8ec03f */
[----:B------:R-:W-:-:S06]  /*10260*/  UIADD3 UR5, UR4, -UR5, URZ ;  /* 0x8000000504057290 */ /* 0x000fcc000fffe03f */
[----:B------:R-:W-:-:S05]  /*10270*/  IMAD.U32 R3, RZ, RZ, UR5 ;  /* 0x00000005ff037e24 */ /* 0x000fca000f8e00ff */
[----:B------:R-:W-:-:S04]  /*10280*/  SHF.L.U32 R3, R3, 0x1f, RZ ;  /* 0x0000001f03037819 */ /* 0x000fc800000006ff */
[----:B------:R-:W0:Y:S02]  /*10290*/  SYNCS.PHASECHK.TRANS64.TRYWAIT P0, [R0+URZ+0x38820], R3 ;  /* 0x03882003000075a7 */ /* 0x000e24000800017f */
[----:B0-----:R-:W-:Y:S05]  /*102a0*/  @!P0 BRA `(.L_x_3552) ;  /* 0x0000001000988947 */ /* 0x001fea0003800000 */
.L_x_3604:
[----:B------:R-:W-:-:S03]  /*102b0*/  UMOV UR4, 0xffffffff ;  /* 0xffffffff00047882 */ /* 0x000fc60000000000 */
[----:B------:R-:W-:Y:S05]  /*102c0*/  BRA.DIV UR4, `(.L_x_3553) ;  /* 0x0000001204a47947 */ /* 0x000fea000b800000 */
[----:B---3--:R-:W3:Y:S02]  /*102d0*/  S2R R2, SR_TID.X ;  /* 0x0000000000027919 */ /* 0x008ee40000002100 */
[----:B---3--:R-:W-:-:S04]  /*102e0*/  SHF.R.U32.HI R2, RZ, 0x5, R2 ;  /* 0x00000005ff027819 */ /* 0x008fc80000011602 */
[----:B------:R-:W-:-:S05]  /*102f0*/  LOP3.LUT R2, R2, 0x3, RZ, 0xc0, !PT ;  /* 0x0000000302027812 */ /* 0x000fca00078ec0ff */
[----:B------:R3:W4:Y:S02]  /*10300*/  SHFL.IDX PT, R14, R2, RZ, 0x1f ;  /* 0x00001fff020e7589 */ /* 0x00072400000e0000 */
.L_x_3607:
[----:B----4-:R-:W-:Y:S01]  /*10310*/  ISETP.NE.AND P0, PT, R14, RZ, PT ;  /* 0x000000ff0e00720c */ /* 0x010fe20003f05270 */
[----:B------:R-:W-:-:S12]  /*10320*/  BSSY B0, `(.L_x_3554) ;  /* 0x0000020000007945 */ /* 0x000fd80003800000 */
[----:B------:R-:W-:Y:S05]  /*10330*/  @P0 BRA `(.L_x_3555) ;  /* 0x0000000000780947 */ /* 0x000fea0003800000 */
[----:B------:R-:W-:-:S03]  /*10340*/  UMOV UR4, 0xffffffff ;  /* 0xffffffff00047882 */ /* 0x000fc60000000000 */
[----:B------:R-:W-:Y:S05]  /*10350*/  BRA.DIV UR4, `(.L_x_3556) ;  /* 0x0000001204b47947 */ /* 0x000fea000b800000 */
[----:B------:R-:W-:-:S13]  /*10360*/  ELECT P6, URZ, PT ;  /* 0x00000000003f782f */ /* 0x000fda00038c0000 */
.L_x_3610:
[----:B------:R-:W-:Y:S05]  /*10370*/  @!P6 BRA `(.L_x_3555) ;  /* 0x000000000068e947 */ /* 0x000fea0003800000 */
[----:B0-----:R-:W4:Y:S04]  /*10380*/  LDL R3, [R1] ;  /* 0x0000000001037983 */ /* 0x001f280000100800 */
[----:B------:R-:W2:Y:S01]  /*10390*/  LDL.LU R7, [R1+0x4] ;  /* 0x0000040001077983 */ /* 0x000ea20000300800 */
[----:B---3--:R-:W-:-:S05]  /*103a0*/  IADD3 R2, R0, 0x38840, RZ ;  /* 0x0003884000027810 */ /* 0x008fca0007ffe0ff */
[C---:B----4-:R-:W-:Y:S02]  /*103b0*/  IMAD R6, R3.reuse, 0x8, R2 ;  /* 0x0000000803067824 */ /* 0x050fe400078e0202 */
[----:B------:R-:W-:Y:S01]  /*103c0*/  VIADD R3, R3, 0x1 ;  /* 0x0000000103037836 */ /* 0x000fe20000000000 */
[----:B--2---:R-:W-:-:S04]  /*103d0*/  SHF.L.U32 R5, R7, 0x1f, RZ ;  /* 0x0000001f07057819 */ /* 0x004fc800000006ff */
        /* <DEDUP_REMOVED lines=8> */
.L_x_3611:
[----:B------:R-:W2:Y:S01]  /*10460*/  LDL.LU R4, [R1] ;  /* 0x0000000001047983 */ /* 0x000ea20000300800 */
[----:B------:R-:W3:Y:S01]  /*10470*/  SYNCS.PHASECHK.TRANS64.TRYWAIT P0, [R7+URZ], R2 ;  /* 0x00000002070075a7 */ /* 0x000ee2000800017f */
[----:B------:R-:W-:-:S04]  /*10480*/  VIADD R0, R0, 0x38860 ;  /* 0x0003886000007836 */ /* 0x000fc80000000000 */
[----:B--2---:R-:W-:Y:S01]  /*10490*/  IMAD R4, R4, 0x8, R0 ;  /* 0x0000000804047824 */ /* 0x004fe200078e0200 */
[----:B---3--:R-:W-:Y:S06]  /*104a0*/  @!P0 BRA `(.L_x_3558) ;  /* 0x0000001000948947 */ /* 0x008fec0003800000 */
.L_x_3612:
[----:B------:R-:W3:Y:S02]  /*104b0*/  SYNCS.PHASECHK.TRANS64.TRYWAIT P0, [R4+URZ], R5 ;  /* 0x00000005040075a7 */ /* 0x000ee4000800017f */
[----:B---3--:R-:W-:Y:S05]  /*104c0*/  @!P0 BRA `(.L_x_3559) ;  /* 0x0000001000a08947 */ /* 0x008fea0003800000 */
.L_x_3613:
[----:B------:R-:W-:-:S07]  /*104d0*/  LEA R3, R3, R0, 0x3 ;  /* 0x0000000003037211 */ /* 0x000fce00078e18ff */
.L_x_3560:
[----:B----4-:R4:W0:Y:S02]  /*104e0*/  SYNCS.PHASECHK.TRANS64.TRYWAIT P0, [R3+URZ], R2 ;  /* 0x00000002030075a7 */ /* 0x010824000800017f */
[----:B0-----:R-:W-:Y:S05]  /*104f0*/  @!P0 NANOSLEEP.SYNCS 0x989680 ;  /* 0x009896800000895d */ /* 0x001fea0003900000 */
[----:B------:R-:W0:Y:S02]  /*10500*/  @!P0 SYNCS.PHASECHK.TRANS64 P0, [R3+URZ], R2 ;  /* 0x00000002030085a7 */ /* 0x000e24000800007f */
[----:B0-----:R-:W-:Y:S05]  /*10510*/  @!P0 BRA `(.L_x_3560) ;  /* 0xfffffffc00f08947 */ /* 0x001fea000383ffff */
.L_x_3555:
[----:B------:R-:W-:Y:S05]  /*10520*/  BSYNC B0 ;  /* 0x0000000000007941 */ /* 0x000fea0003800000 */
.L_x_3554:
[----:B------:R-:W-:Y:S05]  /*10530*/  EXIT ;  /* 0x000000000000794d */ /* 0x000fea0003800000 */
.L_x_3447:
[----:B0-----:R-:W-:-:S04]  /*10540*/  IMAD.U32 R3, RZ, RZ, UR37 ;  /* 0x00000025ff037e24 */ /* 0x001fc8000f8e00ff */
[----:B------:R0:W1:Y:S03]  /*10550*/  SYNCS.PHASECHK.TRANS64.TRYWAIT P1, [R3+URZ+0x38800], R4 ;  /* 0x03880004030075a7 */ /* 0x000066000802017f */
[----:B-1----:R-:W-:Y:S05]  /*10560*/  @!P1 NANOSLEEP.SYNCS 0x989680 ;  /* 0x009896800000995d */ /* 0x002fea0003900000 */
[----:B------:R-:W1:Y:S02]  /*10570*/  @!P1 SYNCS.PHASECHK.TRANS64 P1, [R3+URZ+0x38800], R4 ;  /* 0x03880004030095a7 */ /* 0x000e64000802007f */
[----:B-1----:R-:W-:Y:S05]  /*10580*/  @!P1 BRA `(.L_x_3447) ;  /* 0xfffffffc00ec9947 */ /* 0x002fea000383ffff */
[----:B------:R-:W-:Y:S05]  /*10590*/  BRA `(.L_x_3561) ;  /* 0xffffff2800cc7947 */ /* 0x000fea000383ffff */
.L_x_3451:
[----:B-1----:R1:W2:Y:S02]  /*105a0*/  SYNCS.PHASECHK.TRANS64.TRYWAIT P1, [R3+URZ+0x38830], R6 ;  /* 0x03883006030075a7 */ /* 0x0022a4000802017f */
[----:B--2---:R-:W-:Y:S05]  /*105b0*/  @!P1 NANOSLEEP.SYNCS 0x989680 ;  /* 0x009896800000995d */ /* 0x004fea0003900000 */
[----:B------:R-:W2:Y:S02]  /*105c0*/  @!P1 SYNCS.PHASECHK.TRANS64 P1, [R3+URZ+0x38830], R6 ;  /* 0x03883006030095a7 */ /* 0x000ea4000802007f */
[----:B--2---:R-:W-:Y:S05]  /*105d0*/  @!P1 BRA `(.L_x_3451) ;  /* 0xfffffffc00f09947 */ /* 0x004fea000383ffff */
[----:B------:R-:W-:Y:S05]  /*105e0*/  BRA `(.L_x_3450) ;  /* 0xffffff2800e47947 */ /* 0x000fea000383ffff */
.L_x_3452:
[----:B--2---:R-:W-:-:S04]  /*105f0*/  IMAD.U32 R5, RZ, RZ, UR37 ;  /* 0x00000025ff057e24 */ /* 0x004fc8000f8e00ff */
[----:B------:R2:W3:Y:S03]  /*10600*/  SYNCS.PHASECHK.TRANS64.TRYWAIT P1, [R5+URZ+0x38810], R4 ;  /* 0x03881004050075a7 */ /* 0x0004e6000802017f */
[----:B---3--:R-:W-:Y:S05]  /*10610*/  @!P1 NANOSLEEP.SYNCS 0x989680 ;  /* 0x009896800000995d */ /* 0x008fea0003900000 */
[----:B------:R-:W3:Y:S02]  /*10620*/  @!P1 SYNCS.PHASECHK.TRANS64 P1, [R5+URZ+0x38810], R4 ;  /* 0x03881004050095a7 */ /* 0x000ee4000802007f */
[----:B---3--:R-:W-:Y:S05]  /*10630*/  @!P1 BRA `(.L_x_3452) ;  /* 0xfffffffc00ec9947 */ /* 0x008fea000383ffff */
[----:B------:R-:W-:Y:S05]  /*10640*/  BRA `(.L_x_3562) ;  /* 0xffffff2c006c7947 */ /* 0x000fea000383ffff */
.L_x_3456:
[----:B----4-:R4:W0:Y:S02]  /*10650*/  SYNCS.PHASECHK.TRANS64.TRYWAIT P1, [R3+URZ+0x38850], R6 ;  /* 0x03885006030075a7 */ /* 0x010824000802017f */
[----:B0-----:R-:W-:Y:S05]  /*10660*/  @!P1 NANOSLEEP.SYNCS 0x989680 ;  /* 0x009896800000995d */ /* 0x001fea0003900000 */
[----:B------:R-:W0:Y:S02]  /*10670*/  @!P1 SYNCS.PHASECHK.TRANS64 P1, [R3+URZ+0x38850], R6 ;  /* 0x03885006030095a7 */ /* 0x000e24000802007f */
[----:B0-----:R-:W-:Y:S05]  /*10680*/  @!P1 BRA `(.L_x_3456) ;  /* 0xfffffffc00f09947 */ /* 0x001fea000383ffff */
[----:B------:R-:W-:Y:S05]  /*10690*/  BRA `(.L_x_3455) ;  /* 0xffffff2c00787947 */ /* 0x000fea000383ffff */
.L_x_3461:
[----:B-1----:R-:W-:-:S04]  /*106a0*/  IMAD.U32 R5, RZ, RZ, UR6 ;  /* 0x00000006ff057e24 */ /* 0x002fc8000f8e00ff */
[----:B------:R1:W2:Y:S03]  /*106b0*/  SYNCS.PHASECHK.TRANS64.TRYWAIT P3, [R5+URZ+0x38830], R4 ;  /* 0x03883004050075a7 */ /* 0x0002a6000806017f */
[----:B--2---:R-:W-:Y:S05]  /*106c0*/  @!P3 NANOSLEEP.SYNCS 0x989680 ;  /* 0x009896800000b95d */ /* 0x004fea0003900000 */
[----:B------:R-:W2:Y:S02]  /*106d0*/  @!P3 SYNCS.PHASECHK.TRANS64 P3, [R5+URZ+0x38830], R4 ;  /* 0x038830040500b5a7 */ /* 0x000ea4000806007f */
[----:B--2---:R-:W-:Y:S05]  /*106e0*/  @!P3 BRA `(.L_x_3461) ;  /* 0xfffffffc00ecb947 */ /* 0x004fea000383ffff */
[----:B------:R-:W-:Y:S05]  /*106f0*/  BRA `(.L_x_3460) ;  /* 0xffffff5000047947 */ /* 0x000fea000383ffff */
.L_x_3465:
[----:B-1----:R-:W-:-:S04]  /*10700*/  IMAD.U32 R5, RZ, RZ, UR6 ;  /* 0x00000006ff057e24 */ /* 0x002fc8000f8e00ff */
[----:B------:R1:W3:Y:S03]  /*10710*/  SYNCS.PHASECHK.TRANS64.TRYWAIT P3, [R5+URZ+0x38850], R4 ;  /* 0x03885004050075a7 */ /* 0x0002e6000806017f */
[----:B---3--:R-:W-:Y:S05]  /*10720*/  @!P3 NANOSLEEP.SYNCS 0x989680 ;  /* 0x009896800000b95d */ /* 0x008fea0003900000 */
[----:B------:R-:W3:Y:S02]  /*10730*/  @!P3 SYNCS.PHASECHK.TRANS64 P3, [R5+URZ+0x38850], R4 ;  /* 0x038850040500b5a7 */ /* 0x000ee4000806007f */
[----:B---3--:R-:W-:Y:S05]  /*10740*/  @!P3 BRA `(.L_x_3465) ;  /* 0xfffffffc00ecb947 */ /* 0x008fea000383ffff */
[----:B------:R-:W-:Y:S05]  /*10750*/  BRA `(.L_x_3464) ;  /* 0xffffff5000907947 */ /* 0x000fea000383ffff */
.L_x_3496:
        /* <DEDUP_REMOVED lines=11> */
.L_x_3564:
[----:B------:R-:W-:Y:S05]  /*10810*/  BSYNC B0 ;  /* 0x0000000000007941 */ /* 0x000fea0003800000 */
.L_x_3563:
[----:B------:R-:W-:Y:S05]  /*10820*/  BRA `(.L_x_3565) ;  /* 0xffffffc000dc7947 */ /* 0x000fea000383ffff */
.L_x_3497:
[----:B------:R-:W-:Y:S01]  /*10830*/  BSSY B0, `(.L_x_3566) ;  /* 0x0000006000007945 */ /* 0x000fe20003800000 */
[----:B------:R-:W-:-:S07]  /*10840*/  IMAD.MOV.U32 R15, RZ, RZ, -0x1 ;  /* 0xffffffffff0f7424 */ /* 0x000fce00078e00ff */
[----:B------:R-:W-:Y:S05]  /*10850*/  WARPSYNC.COLLECTIVE R15, `(.L_x_3567) ;  /* 0x000000000f0c7348 */ /* 0x000fea0003c00000 */
[----:B------:R-:W-:Y:S02]  /*10860*/  ELECT P6, UR62, PT ;  /* 0x00000000003e782f */ /* 0x000fe400038c0000 */
[----:B------:R-:W-:Y:S01]  /*10870*/  MOV R14, UR62 ;  /* 0x0000003e000e7c02 */ /* 0x000fe20008000f00 */
[----:B------:R-:W-:Y:S10]  /*10880*/  ENDCOLLECTIVE ;  /* 0x000000000000791b */ /* 0x000ff40003800000 */
.L_x_3567:
[----:B------:R-:W-:Y:S05]  /*10890*/  BSYNC B0 ;  /* 0x0000000000007941 */ /* 0x000fea0003800000 */
.L_x_3566:
[----:B------:R-:W-:Y:S05]  /*108a0*/  BRA `(.L_x_3568) ;  /* 0xffffffc000d47947 */ /* 0x000fea000383ffff */
.L_x_3500:
[----:B0-----:R0:W1:Y:S02]  /*108b0*/  SYNCS.PHASECHK.TRANS64.TRYWAIT P0, [R8+URZ+0x38840], R10 ;  /* 0x0388400a080075a7 */ /* 0x001064000800017f */
[----:B-1----:R-:W-:Y:S05]  /*108c0*/  @!P0 NANOSLEEP.SYNCS 0x989680 ;  /* 0x009896800000895d */ /* 0x002fea0003900000 */
[----:B------:R-:W1:Y:S02]  /*108d0*/  @!P0 SYNCS.PHASECHK.TRANS64 P0, [R8+URZ+0x38840], R10 ;  /* 0x0388400a080085a7 */ /* 0x000e64000800007f */
[----:B-1----:R-:W-:Y:S05]  /*108e0*/  @!P0 BRA `(.L_x_3500) ;  /* 0xfffffffc00f08947 */ /* 0x002fea000383ffff */
[----:B------:R-:W-:Y:S05]  /*108f0*/  BRA `(.L_x_3569) ;  /* 0xffffffc400487947 */ /* 0x000fea000383ffff */
.L_x_3504:
        /* <DEDUP_REMOVED lines=8> */
.L_x_3507:
[----:B0-----:R0:W1:Y:S02]  /*10980*/  SYNCS.PHASECHK.TRANS64.TRYWAIT P0, [R6+URZ+0x38860], R8 ;  /* 0x03886008060075a7 */ /* 0x001064000800017f */
[----:B-1----:R-:W-:Y:S05]  /*10990*/  @!P0 NANOSLEEP.SYNCS 0x989680 ;  /* 0x009896800000895d */ /* 0x002fea0003900000 */
[----:B------:R-:W1:Y:S02]  /*109a0*/  @!P0 SYNCS.PHASECHK.TRANS64 P0, [R6+URZ+0x38860], R8 ;  /* 0x03886008060085a7 */ /* 0x000e64000800007f */
[----:B-1----:R-:W-:Y:S05]  /*109b0*/  @!P0 BRA `(.L_x_3507) ;  /* 0xfffffffc00f08947 */ /* 0x002fea000383ffff */
[----:B------:R-:W-:Y:S05]  /*109c0*/  BRA `(.L_x_3571) ;  /* 0xffffffcc00487947 */ /* 0x000fea000383ffff */
.L_x_3516:
[----:B-1----:R1:W2:Y:S02]  /*109d0*/  SYNCS.PHASECHK.TRANS64.TRYWAIT P0, [R2+URZ+0x38840], R3 ;  /* 0x03884003020075a7 */ /* 0x0022a4000800017f */
[----:B--2---:R-:W-:Y:S05]  /*109e0*/  @!P0 NANOSLEEP.SYNCS 0x989680 ;  /* 0x009896800000895d */ /* 0x004fea0003900000 */
[----:B------:R-:W2:Y:S02]  /*109f0*/  @!P0 SYNCS.PHASECHK.TRANS64 P0, [R2+URZ+0x38840], R3 ;  /* 0x03884003020085a7 */ /* 0x000ea4000800007f */
[----:B--2---:R-:W-:Y:S05]  /*10a00*/  @!P0 BRA `(.L_x_3516) ;  /* 0xfffffffc00f08947 */ /* 0x004fea000383ffff */
[----:B------:R-:W-:Y:S05]  /*10a10*/  BRA `(.L_x_3572) ;  /* 0xffffffd400247947 */ /* 0x000fea000383ffff */
.L_x_3518:
[----:B--2---:R2:W3:Y:S02]  /*10a20*/  SYNCS.PHASECHK.TRANS64.TRYWAIT P0, [R2+URZ+0x38860], R3 ;  /* 0x03886003020075a7 */ /* 0x0044e4000800017f */
[----:B---3--:R-:W-:Y:S05]  /*10a30*/  @!P0 NANOSLEEP.SYNCS 0x989680 ;  /* 0x009896800000895d */ /* 0x008fea0003900000 */
[----:B------:R-:W3:Y:S02]  /*10a40*/  @!P0 SYNCS.PHASECHK.TRANS64 P0, [R2+URZ+0x38860], R3 ;  /* 0x03886003020085a7 */ /* 0x000ee4000800007f */
[----:B---3--:R-:W-:Y:S05]  /*10a50*/  @!P0 BRA `(.L_x_3518) ;  /* 0xfffffffc00f08947 */ /* 0x008fea000383ffff */
[----:B------:R-:W-:Y:S05]  /*10a60*/  BRA `(.L_x_3573) ;  /* 0xffffffd400947947 */ /* 0x000fea000383ffff */
.L_x_3523:
[----:B--2---:R2:W3:Y:S02]  /*10a70*/  SYNCS.PHASECHK.TRANS64.TRYWAIT P0, [R2+URZ+0x38840], R3 ;  /* 0x03884003020075a7 */ /* 0x0044e4000800017f */
[----:B---3--:R-:W-:Y:S05]  /*10a80*/  @!P0 NANOSLEEP.SYNCS 0x989680 ;  /* 0x009896800000895d */ /* 0x008fea0003900000 */
[----:B------:R-:W3:Y:S02]  /*10a90*/  @!P0 SYNCS.PHASECHK.TRANS64 P0, [R2+URZ+0x38840], R3 ;  /* 0x03884003020085a7 */ /* 0x000ee4000800007f */
[----:B---3--:R-:W-:Y:S05]  /*10aa0*/  @!P0 BRA `(.L_x_3523) ;  /* 0xfffffffc00f08947 */ /* 0x008fea000383ffff */
[----:B------:R-:W-:Y:S05]  /*10ab0*/  BRA `(.L_x_3574) ;  /* 0xffffffdc00307947 */ /* 0x000fea000383ffff */
.L_x_3525:
[----:B-1----:R1:W3:Y:S02]  /*10ac0*/  SYNCS.PHASECHK.TRANS64.TRYWAIT P1, [R2+URZ+0x38860], R3 ;  /* 0x03886003020075a7 */ /* 0x0022e4000802017f */
[----:B---3--:R-:W-:Y:S05]  /*10ad0*/  @!P1 NANOSLEEP.SYNCS 0x989680 ;  /* 0x009896800000995d */ /* 0x008fea0003900000 */
[----:B------:R-:W3:Y:S02]  /*10ae0*/  @!P1 SYNCS.PHASECHK.TRANS64 P1, [R2+URZ+0x38860], R3 ;  /* 0x03886003020095a7 */ /* 0x000ee4000802007f */
[----:B---3--:R-:W-:Y:S05]  /*10af0*/  @!P1 BRA `(.L_x_3525) ;  /* 0xfffffffc00f09947 */ /* 0x008fea000383ffff */
[----:B------:R-:W-:Y:S05]  /*10b00*/  BRA `(.L_x_3575) ;  /* 0xffffffdc009c7947 */ /* 0x000fea000383ffff */
.L_x_3530:
[----:B---3--:R3:W4:Y:S02]  /*10b10*/  SYNCS.PHASECHK.TRANS64.TRYWAIT P0, [R2+URZ+0x38840], R3 ;  /* 0x03884003020075a7 */ /* 0x008724000800017f */
[----:B----4-:R-:W-:Y:S05]  /*10b20*/  @!P0 NANOSLEEP.SYNCS 0x989680 ;  /* 0x009896800000895d */ /* 0x010fea0003900000 */
[----:B------:R-:W4:Y:S02]  /*10b30*/  @!P0 SYNCS.PHASECHK.TRANS64 P0, [R2+URZ+0x38840], R3 ;  /* 0x03884003020085a7 */ /* 0x000f24000800007f */
[----:B----4-:R-:W-:Y:S05]  /*10b40*/  @!P0 BRA `(.L_x_3530) ;  /* 0xfffffffc00f08947 */ /* 0x010fea000383ffff */
[----:B------:R-:W-:Y:S05]  /*10b50*/  BRA `(.L_x_3576) ;  /* 0xffffffe400147947 */ /* 0x000fea000383ffff */
.L_x_3532:
[----:B-1----:R1:W2:Y:S02]  /*10b60*/  SYNCS.PHASECHK.TRANS64.TRYWAIT P1, [R2+URZ+0x38860], R3 ;  /* 0x03886003020075a7 */ /* 0x0022a4000802017f */
[----:B--2---:R-:W-:Y:S05]  /*10b70*/  @!P1 NANOSLEEP.SYNCS 0x989680 ;  /* 0x009896800000995d */ /* 0x004fea0003900000 */
[----:B------:R-:W2:Y:S02]  /*10b80*/  @!P1 SYNCS.PHASECHK.TRANS64 P1, [R2+URZ+0x38860], R3 ;  /* 0x03886003020095a7 */ /* 0x000ea4000802007f */
[----:B--2---:R-:W-:Y:S05]  /*10b90*/  @!P1 BRA `(.L_x_3532) ;  /* 0xfffffffc00f09947 */ /* 0x004fea000383ffff */
[----:B------:R-:W-:Y:S05]  /*10ba0*/  BRA `(.L_x_3577) ;  /* 0xffffffe400847947 */ /* 0x000fea000383ffff */
.L_x_3537:
[----:B------:R-:W-:Y:S01]  /*10bb0*/  BSSY B0, `(.L_x_3578) ;  /* 0x0000008000007945 */ /* 0x000fe20003800000 */
[----:B------:R-:W-:Y:S01]  /*10bc0*/  IMAD.MOV.U32 R13, RZ, RZ, R16 ;  /* 0x000000ffff0d7224 */ /* 0x000fe200078e0010 */
[----:B-1----:R-:W-:Y:S01]  /*10bd0*/  MOV R11, 0x1f ;  /* 0x0000001f000b7802 */ /* 0x002fe20000000f00 */
[----:B------:R-:W-:Y:S02]  /*10be0*/  IMAD.MOV.U32 R12, RZ, RZ, RZ ;  /* 0x000000ffff0c7224 */ /* 0x000fe400078e00ff */
[----:B0-----:R-:W-:-:S07]  /*10bf0*/  IMAD.MOV.U32 R15, RZ, RZ, -0x1 ;  /* 0xffffffffff0f7424 */ /* 0x001fce00078e00ff */
[----:B--2---:R-:W-:Y:S05]  /*10c00*/  WARPSYNC.COLLECTIVE R15, `(.L_x_3579) ;  /* 0x000000000f087348 */ /* 0x004fea0003c00000 */
[----:B------:R0:W1:Y:S02]  /*10c10*/  SHFL.IDX P6, R14, R13, R12, R11 ;  /* 0x0000000c0d0e7389 */ /* 0x00006400000c000b */
[----:B012---:R-:W-:Y:S01]  /*10c20*/  ENDCOLLECTIVE ;  /* 0x000000000000791b */ /* 0x007fe20003800000 */
.L_x_3579:
[----:B------:R-:W-:Y:S05]  /*10c30*/  BSYNC B0 ;  /* 0x0000000000007941 */ /* 0x000fea0003800000 */
.L_x_3578:
        /* <DEDUP_REMOVED lines=8> */
.L_x_3580:
[----:B------:R-:W-:Y:S01]  /*10cc0*/  IMAD.MOV.U32 R5, RZ, RZ, R14 ;  /* 0x000000ffff057224 */ /* 0x000fe200078e000e */
[----:B------:R-:W-:Y:S06]  /*10cd0*/  BRA `(.L_x_3581) ;  /* 0xffffffe800d47947 */ /* 0x000fec000383ffff */
.L_x_3540:
[----:B------:R-:W-:Y:S01]  /*10ce0*/  BSSY B0, `(.L_x_3582) ;  /* 0x0000008000007945 */ /* 0x000fe20003800000 */
[----:B-----5:R-:W-:Y:S02]  /*10cf0*/  IMAD.MOV.U32 R13, RZ, RZ, R17 ;  /* 0x000000ffff0d7224 */ /* 0x020fe400078e0011 */
[----:B-1----:R-:W-:Y:S02]  /*10d00*/  IMAD.MOV.U32 R12, RZ, RZ, 0x1 ;  /* 0x00000001ff0c7424 */ /* 0x002fe400078e00ff */
[----:B------:R-:W-:Y:S02]  /*10d10*/  IMAD.MOV.U32 R11, RZ, RZ, RZ ;  /* 0x000000ffff0b7224 */ /* 0x000fe400078e00ff */
[----:B------:R-:W-:-:S07]  /*10d20*/  IMAD.MOV.U32 R15, RZ, RZ, -0x1 ;  /* 0xffffffffff0f7424 */ /* 0x000fce00078e00ff */
[----:B0-234-:R-:W-:Y:S05]  /*10d30*/  WARPSYNC.COLLECTIVE R15, `(.L_x_3583) ;  /* 0x000000000f087348 */ /* 0x01dfea0003c00000 */
[----:B------:R1:W0:Y:S02]  /*10d40*/  SHFL.UP P6, R14, R13, R12, R11 ;  /* 0x0400000c0d0e7389 */ /* 0x00022400000c000b */
[----:B01234-:R-:W-:Y:S01]  /*10d50*/  ENDCOLLECTIVE ;  /* 0x000000000000791b */ /* 0x01ffe20003800000 */
.L_x_3583:
[----:B------:R-:W-:Y:S05]  /*10d60*/  BSYNC B0 ;  /* 0x0000000000007941 */ /* 0x000fea0003800000 */
.L_x_3582:
        /* <DEDUP_REMOVED lines=10> */
.L_x_3584:
        /* <DEDUP_REMOVED lines=8> */
.L_x_3585:
        /* <DEDUP_REMOVED lines=8> */
.L_x_3586:
        /* <DEDUP_REMOVED lines=8> */
.L_x_3587:
        /* <DEDUP_REMOVED lines=8> */
.L_x_3588:
[----:B------:R-:W-:Y:S05]  /*11010*/  BRA `(.L_x_3589) ;  /* 0xffffffe8009c7947 */ /* 0x000fea000383ffff */
.L_x_3545:
[----:B------:R-:W-:Y:S01]  /*11020*/  BSSY B0, `(.L_x_3590) ;  /* 0x0000008000007945 */ /* 0x000fe20003800000 */
[----:B-----5:R-:W-:Y:S01]  /*11030*/  IMAD.MOV.U32 R13, RZ, RZ, R17 ;  /* 0x000000ffff0d7224 */ /* 0x020fe200078e0011 */
[----:B-1----:R-:W-:Y:S01]  /*11040*/  MOV R12, 0x1 ;  /* 0x00000001000c7802 */ /* 0x002fe20000000f00 */
[----:B------:R-:W-:Y:S02]  /*11050*/  IMAD.MOV.U32 R11, RZ, RZ, RZ ;  /* 0x000000ffff0b7224 */ /* 0x000fe400078e00ff */
[----:B------:R-:W-:-:S07]  /*11060*/  IMAD.MOV.U32 R15, RZ, RZ, -0x1 ;  /* 0xffffffffff0f7424 */ /* 0x000fce00078e00ff */
[----:B0-2---:R-:W-:Y:S05]  /*11070*/  WARPSYNC.COLLECTIVE R15, `(.L_x_3591) ;  /* 0x000000000f087348 */ /* 0x005fea0003c00000 */
[----:B------:R1:W3:Y:S02]  /*11080*/  SHFL.UP P6, R14, R13, R12, R11 ;  /* 0x0400000c0d0e7389 */ /* 0x0002e400000c000b */
[----:B0123--:R-:W-:Y:S01]  /*11090*/  ENDCOLLECTIVE ;  /* 0x000000000000791b */ /* 0x00ffe20003800000 */
.L_x_3591:
[----:B------:R-:W-:Y:S05]  /*110a0*/  BSYNC B0 ;  /* 0x0000000000007941 */ /* 0x000fea0003800000 */
.L_x_3590:
        /* <DEDUP_REMOVED lines=10> */
.L_x_3592:
        /* <DEDUP_REMOVED lines=8> */
.L_x_3593:
        /* <DEDUP_REMOVED lines=8> */
.L_x_3594:
        /* <DEDUP_REMOVED lines=8> */
.L_x_3595:
        /* <DEDUP_REMOVED lines=8> */
.L_x_3596:
[----:B------:R-:W-:Y:S05]  /*11350*/  BRA `(.L_x_3597) ;  /* 0xffffffe800847947 */ /* 0x000fea000383ffff */
.L_x_3547:
[----:B------:R-:W-:Y:S01]  /*11360*/  BSSY B0, `(.L_x_3598) ;  /* 0x0000006000007945 */ /* 0x000fe20003800000 */
[----:B------:R-:W-:Y:S01]  /*11370*/  PLOP3.LUT P6, PT, P6, PT, PT, 0x8, 0x0 ;  /* 0x000000000000781c */ /* 0x000fe200037ce170 */
[----:B------:R-:W-:-:S12]  /*11380*/  IMAD.MOV.U32 R15, RZ, RZ, -0x1 ;  /* 0xffffffffff0f7424 */ /* 0x000fd800078e00ff */
[----:B01----:R-:W-:Y:S05]  /*11390*/  WARPSYNC.COLLECTIVE R15, `(.L_x_3599) ;  /* 0x000000000f087348 */ /* 0x003fea0003c00000 */
[----:B------:R-:W-:Y:S01]  /*113a0*/  VOTE.ANY R14, PT, P6 ;  /* 0x00000000000e7806 */ /* 0x000fe200030e0100 */
[----:B01----:R-:W-:Y:S06]  /*113b0*/  ENDCOLLECTIVE ;  /* 0x000000000000791b */ /* 0x003fec0003800000 */
.L_x_3599:
[----:B------:R-:W-:Y:S05]  /*113c0*/  BSYNC B0 ;  /* 0x0000000000007941 */ /* 0x000fea0003800000 */
.L_x_3598:
[----:B------:R-:W-:Y:S01]  /*113d0*/  IMAD.MOV.U32 R6, RZ, RZ, R14 ;  /* 0x000000ffff067224 */ /* 0x000fe200078e000e */
[----:B------:R-:W-:Y:S01]  /*113e0*/  MOV R11, 0x1f ;  /* 0x0000001f000b7802 */ /* 0x000fe20000000f00 */
[----:B------:R-:W-:Y:S02]  /*113f0*/  IMAD.MOV.U32 R13, RZ, RZ, R17 ;  /* 0x000000ffff0d7224 */ /* 0x000fe400078e0011 */
[----:B------:R-:W0:Y:S01]  /*11400*/  POPC R5, R6 ;  /* 0x0000000600057309 */ /* 0x000e220000000000 */
[----:B------:R-:W-:Y:S02]  /*11410*/  IMAD.MOV.U32 R15, RZ, RZ, -0x1 ;  /* 0xffffffffff0f7424 */ /* 0x000fe400078e00ff */
[----:B0-----:R-:W-:-:S07]  /*11420*/  IMAD.MOV.U32 R12, RZ, RZ, R5 ;  /* 0x000000ffff0c7224 */ /* 0x001fce00078e0005 */
[----:B------:R-:W-:Y:S05]  /*11430*/  WARPSYNC.COLLECTIVE R15, `(.L_x_3600) ;  /* 0x000000000f087348 */ /* 0x000fea0003c00000 */
[----:B------:R0:W1:Y:S02]  /*11440*/  SHFL.IDX P6, R14, R13, R12, R11 ;  /* 0x0000000c0d0e7389 */ /* 0x00006400000c000b */
[----:B01----:R-:W-:Y:S01]  /*11450*/  ENDCOLLECTIVE ;  /* 0x000000000000791b */ /* 0x003fe20003800000 */
.L_x_3600:
[----:B------:R-:W-:Y:S01]  /*11460*/  IMAD.MOV.U32 R17, RZ, RZ, R14 ;  /* 0x000000ffff117224 */ /* 0x000fe200078e000e */
[----:B------:R-:W-:Y:S06]  /*11470*/  BRA `(.L_x_3601) ;  /* 0xffffffe800747947 */ /* 0x000fec000383ffff */
.L_x_3549:
[----:B------:R-:W-:Y:S01]  /*11480*/  BSSY B0, `(.L_x_3602) ;  /* 0x0000007000007945 */ /* 0x000fe20003800000 */
[----:B------:R-:W-:Y:S02]  /*11490*/  IMAD.MOV.U32 R13, RZ, RZ, R3 ;  /* 0x000000ffff0d7224 */ /* 0x000fe400078e0003 */
[----:B------:R-:W-:Y:S02]  /*114a0*/  IMAD.MOV.U32 R11, RZ, RZ, 0x1f ;  /* 0x0000001fff0b7424 */ /* 0x000fe400078e00ff */
[----:B------:R-:W-:-:S07]  /*114b0*/  IMAD.MOV.U32 R15, RZ, RZ, -0x1 ;  /* 0xffffffffff0f7424 */ /* 0x000fce00078e00ff */
[----:B0-23--:R-:W-:Y:S05]  /*114c0*/  WARPSYNC.COLLECTIVE R15, `(.L_x_3603) ;  /* 0x000000000f087348 */ /* 0x00dfea0003c00000 */
[----:B------:R1:W4:Y:S02]  /*114d0*/  SHFL.IDX P6, R14, R13, R12, R11 ;  /* 0x0000000c0d0e7389 */ /* 0x00032400000c000b */
[----:B01234-:R-:W-:Y:S01]  /*114e0*/  ENDCOLLECTIVE ;  /* 0x000000000000791b */ /* 0x01ffe20003800000 */
.L_x_3603:
[----:B------:R-:W-:Y:S05]  /*114f0*/  BSYNC B0 ;  /* 0x0000000000007941 */ /* 0x000fea0003800000 */
.L_x_3602:
[----:B------:R-:W-:Y:S05]  /*11500*/  BRA `(.L_x_3548) ;  /* 0xffffffe8006c7947 */ /* 0x000fea000383ffff */
.L_x_3552:
[----:B0-----:R0:W4:Y:S02]  /*11510*/  SYNCS.PHASECHK.TRANS64.TRYWAIT P0, [R0+URZ+0x38820], R3 ;  /* 0x03882003000075a7 */ /* 0x001124000800017f */
[----:B----4-:R-:W-:Y:S05]  /*11520*/  @!P0 NANOSLEEP.SYNCS 0x989680 ;  /* 0x009896800000895d */ /* 0x010fea0003900000 */
[----:B------:R-:W4:Y:S02]  /*11530*/  @!P0 SYNCS.PHASECHK.TRANS64 P0, [R0+URZ+0x38820], R3 ;  /* 0x03882003000085a7 */ /* 0x000f24000800007f */
[----:B----4-:R-:W-:Y:S05]  /*11540*/  @!P0 BRA `(.L_x_3552) ;  /* 0xfffffffc00f08947 */ /* 0x010fea000383ffff */
[----:B------:R-:W-:Y:S05]  /*11550*/  BRA `(.L_x_3604) ;  /* 0xffffffec00547947 */ /* 0x000fea000383ffff */
.L_x_3553:
[----:B---3--:R-:W3:Y:S01]  /*11560*/  S2R R2, SR_TID.X ;  /* 0x0000000000027919 */ /* 0x008ee20000002100 */
[----:B------:R-:W-:Y:S01]  /*11570*/  BSSY B0, `(.L_x_3605) ;  /* 0x000000a000007945 */ /* 0x000fe20003800000 */
[----:B-1----:R-:W-:Y:S02]  /*11580*/  IMAD.MOV.U32 R12, RZ, RZ, RZ ;  /* 0x000000ffff0c7224 */ /* 0x002fe400078e00ff */
[----:B------:R-:W-:Y:S02]  /*11590*/  IMAD.MOV.U32 R11, RZ, RZ, 0x1f ;  /* 0x0000001fff0b7424 */ /* 0x000fe400078e00ff */
[----:B------:R-:W-:Y:S01]  /*115a0*/  IMAD.MOV.U32 R15, RZ, RZ, -0x1 ;  /* 0xffffffffff0f7424 */ /* 0x000fe200078e00ff */
[----:B---3--:R-:W-:-:S04]  /*115b0*/  SHF.R.U32.HI R2, RZ, 0x5, R2 ;  /* 0x00000005ff027819 */ /* 0x008fc80000011602 */
[----:B------:R-:W-:-:S04]  /*115c0*/  LOP3.LUT R2, R2, 0x3, RZ, 0xc0, !PT ;  /* 0x0000000302027812 */ /* 0x000fc800078ec0ff */
[----:B------:R-:W-:-:S07]  /*115d0*/  MOV R13, R2 ;  /* 0x00000002000d7202 */ /* 0x000fce0000000f00 */
[----:B0-2---:R-:W-:Y:S05]  /*115e0*/  WARPSYNC.COLLECTIVE R15, `(.L_x_3606) ;  /* 0x000000000f087348 */ /* 0x005fea0003c00000 */
[----:B------:R1:W3:Y:S02]  /*115f0*/  SHFL.IDX P6, R14, R13, R12, R11 ;  /* 0x0000000c0d0e7389 */ /* 0x0002e400000c000b */
[----:B0123--:R-:W-:Y:S01]  /*11600*/  ENDCOLLECTIVE ;  /* 0x000000000000791b */ /* 0x00ffe20003800000 */
.L_x_3606:
[----:B------:R-:W-:Y:S05]  /*11610*/  BSYNC B0 ;  /* 0x0000000000007941 */ /* 0x000fea0003800000 */
.L_x_3605:
[----:B------:R-:W-:Y:S05]  /*11620*/  BRA `(.L_x_3607) ;  /* 0xffffffec00387947 */ /* 0x000fea000383ffff */
.L_x_3556:
[----:B------:R-:W-:Y:S01]  /*11630*/  BSSY B1, `(.L_x_3608) ;  /* 0x0000006000017945 */ /* 0x000fe20003800000 */
[----:B------:R-:W-:-:S07]  /*11640*/  IMAD.MOV.U32 R15, RZ, RZ, -0x1 ;  /* 0xffffffffff0f7424 */ /* 0x000fce00078e00ff */
[----:B0123--:R-:W-:Y:S05]  /*11650*/  WARPSYNC.COLLECTIVE R15, `(.L_x_3609) ;  /* 0x000000000f0c7348 */ /* 0x00ffea0003c00000 */
[----:B------:R-:W-:Y:S02]  /*11660*/  ELECT P6, UR62, PT ;  /* 0x00000000003e782f */ /* 0x000fe400038c0000 */
[----:B------:R-:W-:Y:S01]  /*11670*/  MOV R14, UR62 ;  /* 0x0000003e000e7c02 */ /* 0x000fe20008000f00 */
[----:B0123--:R-:W-:Y:S10]  /*11680*/  ENDCOLLECTIVE ;  /* 0x000000000000791b */ /* 0x00fff40003800000 */
.L_x_3609:
[----:B------:R-:W-:Y:S05]  /*11690*/  BSYNC B1 ;  /* 0x0000000000017941 */ /* 0x000fea0003800000 */
.L_x_3608:
[----:B------:R-:W-:Y:S05]  /*116a0*/  BRA `(.L_x_3610) ;  /* 0xffffffec00307947 */ /* 0x000fea000383ffff */
.L_x_3557:
[----:B0-----:R0:W2:Y:S02]  /*116b0*/  SYNCS.PHASECHK.TRANS64.TRYWAIT P0, [R6+URZ], R5 ;  /* 0x00000005060075a7 */ /* 0x0010a4000800017f */
[----:B--2---:R-:W-:Y:S05]  /*116c0*/  @!P0 NANOSLEEP.SYNCS 0x989680 ;  /* 0x009896800000895d */ /* 0x004fea0003900000 */
[----:B------:R-:W2:Y:S02]  /*116d0*/  @!P0 SYNCS.PHASECHK.TRANS64 P0, [R6+URZ], R5 ;  /* 0x00000005060085a7 */ /* 0x000ea4000800007f */
[----:B--2---:R-:W-:Y:S05]  /*116e0*/  @!P0 BRA `(.L_x_3557) ;  /* 0xfffffffc00f08947 */ /* 0x004fea000383ffff */
[----:B------:R-:W-:Y:S05]  /*116f0*/  BRA `(.L_x_3611) ;  /* 0xffffffec00587947 */ /* 0x000fea000383ffff */
.L_x_3558:
[----:B--2---:R2:W3:Y:S02]  /*11700*/  SYNCS.PHASECHK.TRANS64.TRYWAIT P0, [R7+URZ], R2 ;  /* 0x00000002070075a7 */ /* 0x0044e4000800017f */
[----:B---3--:R-:W-:Y:S05]  /*11710*/  @!P0 NANOSLEEP.SYNCS 0x989680 ;  /* 0x009896800000895d */ /* 0x008fea0003900000 */
[----:B------:R-:W3:Y:S02]  /*11720*/  @!P0 SYNCS.PHASECHK.TRANS64 P0, [R7+URZ], R2 ;  /* 0x00000002070085a7 */ /* 0x000ee4000800007f */
[----:B---3--:R-:W-:Y:S05]  /*11730*/  @!P0 BRA `(.L_x_3558) ;  /* 0xfffffffc00f08947 */ /* 0x008fea000383ffff */
[----:B------:R-:W-:Y:S05]  /*11740*/  BRA `(.L_x_3612) ;  /* 0xffffffec00587947 */ /* 0x000fea000383ffff */
.L_x_3559:
[----:B---3--:R3:W4:Y:S02]  /*11750*/  SYNCS.PHASECHK.TRANS64.TRYWAIT P0, [R4+URZ], R5 ;  /* 0x00000005040075a7 */ /* 0x008724000800017f */
[----:B----4-:R-:W-:Y:S05]  /*11760*/  @!P0 NANOSLEEP.SYNCS 0x989680 ;  /* 0x009896800000895d */ /* 0x010fea0003900000 */
[----:B------:R-:W4:Y:S02]  /*11770*/  @!P0 SYNCS.PHASECHK.TRANS64 P0, [R4+URZ], R5 ;  /* 0x00000005040085a7 */ /* 0x000f24000800007f */
[----:B----4-:R-:W-:Y:S05]  /*11780*/  @!P0 BRA `(.L_x_3559) ;  /* 0xfffffffc00f08947 */ /* 0x010fea000383ffff */
[----:B------:R-:W-:Y:S05]  /*11790*/  BRA `(.L_x_3613) ;  /* 0xffffffec004c7947 */ /* 0x000fea000383ffff */
.L_x_3614:
        /* <DEDUP_REMOVED lines=14> */
.L_x_11944:


//--------------------- .text._ZN7cutlass13device_kernelIN5flash11enable_sm90INS1_16FlashAttnFwdSm90INS1_25CollectiveMainloopFwdSm90ILi2EN4cute5tupleIJNS5_1CILi1EEES8_S8_EEENS6_IJNS7_ILi64EEESA_SA_EEELi512ENS_10bfloat16_tEfNS_4arch4Sm90ELb0ELb0ELb0ELb1ELb0ELb1ELb1ELb0ELb0ELb0ELb0ELb0EEENS1_21CollectiveEpilogueFwdINS6_IJSA_NS7_ILi512EEESA_EEES9_SC_SE_Li256ELb1ELb0ELb0ELb0EEENS1_36VarlenDynamicPersistentTileSchedulerILi64ELi64ELi256ELi32ELb0ELb0ELb1ELb0ELb1ELb1EEEEEEEEEvNT_6ParamsE --------------------------
	.section	.text._ZN7cutlass13device_kernelIN5flash11enable_sm90INS1_16FlashAttnFwdSm90INS1_25CollectiveMainloopFwdSm90ILi2EN4cute5tupleIJNS5_1CILi1EEES8_S8_EEENS6_IJNS7_ILi64EEESA_SA_EEELi512ENS_10bfloat16_tEfNS_4arch4Sm90ELb0ELb0ELb0ELb1ELb0ELb1ELb1ELb0ELb0ELb0ELb0ELb0EEENS1_21CollectiveEpilogueFwdINS6_IJSA_NS7_ILi512EEESA_EEES9_SC_SE_Li256ELb1ELb0ELb0ELb0EEENS1_36VarlenDynamicPersistentTileSchedulerILi64ELi64ELi256ELi32ELb0ELb0ELb1ELb0ELb1ELb1EEEEEEEEEvNT_6ParamsE,"ax",@progbits
	.align	128
.text._ZN7cutlass13device_kernelIN5flash11enable_sm90INS1_16FlashAttnFwdSm90INS1_25CollectiveMainloopFwdSm90ILi2EN4cute5tupleIJNS5_1CILi1EEES8_S8_EEENS6_IJNS7_ILi64EEESA_SA_EEELi512ENS_10bfloat16_tEfNS_4arch4Sm90ELb0ELb0ELb0ELb1ELb0ELb1ELb1ELb0ELb0ELb0ELb0ELb0EEENS1_21CollectiveEpilogueFwdINS6_IJSA_NS7_ILi512EEESA_EEES9_SC_SE_Li256ELb1ELb0ELb0ELb0EEENS1_36VarlenDynamicPersistentTileSchedulerILi64ELi64ELi256ELi32ELb0ELb0ELb1ELb0ELb1ELb1EEEEEEEEEvNT_6ParamsE:
        .type           _ZN7cutlass13device_kernelIN5flash11enable_sm90INS1_16FlashAttnFwdSm90INS1_25CollectiveMainloopFwdSm90ILi2EN4cute5tupleIJNS5_1CILi1EEES8_S8_EEENS6_IJNS7_ILi64EEESA_SA_EEELi512ENS_10bfloat16_tEfNS_4arch4Sm90ELb0ELb0ELb0ELb1ELb0ELb1ELb1ELb0ELb0ELb0ELb0ELb0EEENS1_21CollectiveEpilogueFwdINS6_IJSA_NS7_ILi512EEESA_EEES9_SC_SE_Li256ELb1ELb0ELb0ELb0EEENS1_36VarlenDynamicPersistentTileSchedulerILi64ELi64ELi256ELi32ELb0ELb0ELb1ELb0ELb1ELb1EEEEEEEEEvNT_6ParamsE,@function
        .size           _ZN7cutlass13device_kernelIN5flash11enable_sm90INS1_16FlashAttnFwdSm90INS1_25CollectiveMainloopFwdSm90ILi2EN4cute5tupleIJNS5_1CILi1EEES8_S8_EEENS6_IJNS7_ILi64EEESA_SA_EEELi512ENS_10bfloat16_tEfNS_4arch4Sm90ELb0ELb0ELb0ELb1ELb0ELb1ELb1ELb0ELb0ELb0ELb0ELb0EEENS1_21CollectiveEpilogueFwdINS6_IJSA_NS7_ILi512EEESA_EEES9_SC_SE_Li256ELb1ELb0ELb0ELb0EEENS1_36VarlenDynamicPersistentTileSchedulerILi64ELi64ELi256ELi32ELb0ELb0ELb1ELb0ELb1ELb1EEEEEEEEEvNT_6ParamsE,(.L_x_11945 - _ZN7cutlass13device_kernelIN5flash11enable_sm90INS1_16FlashAttnFwdSm90INS1_25CollectiveMainloopFwdSm90ILi2EN4cute5tupleIJNS5_1CILi1EEES8_S8_EEENS6_IJNS7_ILi64EEESA_SA_EEELi512ENS_10bfloat16_tEfNS_4arch4Sm90ELb0ELb0ELb0ELb1ELb0ELb1ELb1ELb0ELb0ELb0ELb0ELb0EEENS1_21CollectiveEpilogueFwdINS6_IJSA_NS7_ILi512EEESA_EEES9_SC_SE_Li256ELb1ELb0ELb0ELb0EEENS1_36VarlenDynamicPersistentTileSchedulerILi64ELi64ELi256ELi32ELb0ELb0ELb1ELb0ELb1ELb1EEEEEEEEEvNT_6ParamsE)
        .other          _ZN7cutlass13device_kernelIN5flash11enable_sm90INS1_16FlashAttnFwdSm90INS1_25CollectiveMainloopFwdSm90ILi2EN4cute5tupleIJNS5_1CILi1EEES8_S8_EEENS6_IJNS7_ILi64EEESA_SA_EEELi512ENS_10bfloat16_tEfNS_4arch4Sm90ELb0ELb0ELb0ELb1ELb0ELb1ELb1ELb0ELb0ELb0ELb0ELb0EEENS1_21CollectiveEpilogueFwdINS6_IJSA_NS7_ILi512EEESA_EEES9_SC_SE_Li256ELb1ELb0ELb0ELb0EEENS1_36VarlenDynamicPersistentTileSchedulerILi64ELi64ELi256ELi32ELb0ELb0ELb1ELb0ELb1ELb1EEEEEEEEEvNT_6ParamsE,@"STO_CUDA_ENTRY STV_DEFAULT"
_ZN7cutlass13device_kernelIN5flash11enable_sm90INS1_16FlashAttnFwdSm90INS1_25CollectiveMainloopFwdSm90ILi2EN4cute5tupleIJNS5_1CILi1EEES8_S8_EEENS6_IJNS7_ILi64EEESA_SA_EEELi512ENS_10bfloat16_tEfNS_4arch4Sm90ELb0ELb0ELb0ELb1ELb0ELb1ELb1ELb0ELb0ELb0ELb0ELb0EEENS1_21CollectiveEpilogueFwdINS6_IJSA_NS7_ILi512EEESA_EEES9_SC_SE_Li256ELb1ELb0ELb0ELb0EEENS1_36VarlenDynamicPersistentTileSchedulerILi64ELi64ELi256ELi32ELb0ELb0ELb1ELb0ELb1ELb1EEEEEEEEEvNT_6ParamsE:
        /* <DEDUP_REMOVED lines=16> */
[----:B------:R-:W-:Y:S02]  /*0100*/  UIADD3 UR4, UP5, UR4, 0x670, URZ ;  /* 0x0000067004047890 */ /* 0x000fe4000ffbe03f */
[----:B------:R-:W-:Y:S02]  /*0110*/  UIADD3.X UR9, URZ, UR5, URZ, UP1, !UPT ;  /* 0x000000053f097290 */ /* 0x000fe40008ffe43f */
[----:B------:R-:W-:Y:S02]  /*0120*/  UIADD3.X UR11, URZ, UR5, URZ, UP2, !UPT ;  /* 0x000000053f0b7290 */ /* 0x000fe400097fe43f */
[----:B------:R-:W-:Y:S01]  /*0130*/  UIADD3.X UR13, URZ, UR5, URZ, UP3, !UPT ;  /* 0x000000053f0d7290 */ /* 0x000fe20009ffe43f */
[----:B------:R0:W-:Y:S01]  /*0140*/  UTMACCTL.PF [UR6] ;  /* 0x00000000060079b9 */ /* 0x0001e20008040000 */
[----:B------:R-:W-:-:S03]  /*0150*/  UIADD3.X UR15, URZ, UR5, URZ, UP4, !UPT ;  /* 0x000000053f0f7290 */ /* 0x000fc6000a7fe43f */
[----:B------:R0:W-:Y:S01]  /*0160*/  UTMACCTL.PF [UR8] ;  /* 0x00000000080079b9 */ /* 0x0001e20008040000 */
[----:B------:R-:W-:Y:S01]  /*0170*/  UIADD3.X UR5, URZ, UR5, URZ, UP5, !UPT ;  /* 0x000000053f057290 */ /* 0x000fe2000affe43f */
[----:B------:R0:W-:Y:S02]  /*0180*/  UTMACCTL.PF [UR10] ;  /* 0x000000000a0079b9 */ /* 0x0001e40008040000 */
[----:B------:R0:W-:Y:S02]  /*0190*/  UTMACCTL.PF [UR12] ;  /* 0x000000000c0079b9 */ /* 0x0001e40008040000 */
[----:B------:R0:W-:Y:S04]  /*01a0*/  UTMACCTL.PF [UR14] ;  /* 0x000000000e0079b9 */ /* 0x0001e80008040000 */
[----:B------:R0:W-:Y:S02]  /*01b0*/  UTMACCTL.PF [UR4] ;  /* 0x00000000040079b9 */ /* 0x0001e40008040000 */
[----:B0-----:R-:W-:Y:S01]  /*01c0*/  NOP ;  /* 0x0000000000007918 */ /* 0x001fe20000000000 */
.L_x_3616:
[----:B------:R-:W-:Y:S05]  /*01d0*/  BSYNC B0 ;  /* 0x0000000000007941 */ /* 0x000fea0003800000 */
.L_x_3615:
        /* <DEDUP_REMOVED lines=14> */
[----:B-1----:R0:W-:Y:S01]  /*02c0*/  STL [R1+0x4], R3 ;  /* 0x0000040301007387 */ /* 0x0021e20000100800 */
        /* <DEDUP_REMOVED lines=24> */
.L_x_3617:
        /* <DEDUP_REMOVED lines=22> */
.L_x_3618:
        /* <DEDUP_REMOVED lines=18> */
.L_x_3619:
        /* <DEDUP_REMOVED lines=22> */
.L_x_3620:
        /* <DEDUP_REMOVED lines=22> */
.L_x_3621:
        /* <DEDUP_REMOVED lines=9> */
.L_x_3624:
        /* <DEDUP_REMOVED lines=41> */
[----:B------:R-:W-:-:S04]  /*0cb0*/  SHF.R.S32.HI R8, RZ, 0x1f, R5 ;  /* 0x0000001fff087819 */ /* 0x000fc80000011405 */
[----:B------:R-:W-:Y:S02]  /*0cc0*/  LEA.HI R8, R8, R7, RZ, 0x3 ;  /* 0x0000000708087211 */ /* 0x000fe400078f18ff */
[----:B------:R-:W-:Y:S02]  /*0cd0*/  LEA.HI R3, R3, R6, RZ, 0x5 ;  /* 0x0000000603037211 */ /* 0x000fe400078f28ff */
[----:B------:R-:W-:Y:S02]  /*0ce0*/  LOP3.LUT R8, R8, 0xfffffff8, RZ, 0xc0, !PT ;  /* 0xfffffff808087812 */ /* 0x000fe400078ec0ff */
[----:B------:R-:W-:Y:S02]  /*0cf0*/  LEA.HI R14, R14, R189, RZ, 0x2 ;  /* 0x000000bd0e0e7211 */ /* 0x000fe400078f10ff */
[----:B------:R-:W-:Y:S01]  /*0d00*/  LOP3.LUT R11, R9, 0xfffffff8, RZ, 0xc0, !PT ;  /* 0xfffffff8090b7812 */ /* 0x000fe200078ec0ff */
[----:B------:R-:W-:Y:S01]  /*0d10*/  IMAD.IADD R8, R7, 0x1, -R8 ;  /* 0x0000000107087824 */ /* 0x000fe200078e0a08 */
[----:B------:R-:W-:-:S02]  /*0d20*/  LOP3.LUT R5, R5, 0x7ffffffc, RZ, 0xc0, !PT ;  /* 0x7ffffffc05057812 */ /* 0x000fc400078ec0ff */
[----:B------:R-:W-:Y:S02]  /*0d30*/  SHF.R.S32.HI R3, RZ, 0x5, R3 ;  /* 0x00000005ff037819 */ /* 0x000fe40000011403 */
[----:B------:R-:W-:Y:S02]  /*0d40*/  SHF.R.S32.HI R217, RZ, 0x7, R4 ;  /* 0x00000007ffd97819 */ /* 0x000fe40000011404 */
[----:B------:R-:W-:Y:S01]  /*0d50*/  LOP3.LUT R14, R14, 0x3ffffc, RZ, 0xc0, !PT ;  /* 0x003ffffc0e0e7812 */ /* 0x000fe200078ec0ff */
[----:B------:R-:W-:Y:S02]  /*0d60*/  IMAD.IADD R11, R10, 0x1, -R11 ;  /* 0x000000010a0b7824 */ /* 0x000fe400078e0a0b */
[----:B------:R-:W-:Y:S01]  /*0d70*/  IMAD.IADD R5, R6, 0x1, -R5 ;  /* 0x0000000106057824 */ /* 0x000fe200078e0a05 */
[CC--:B------:R-:W-:Y:S01]  /*0d80*/  LEA.HI R6, R0.reuse, R229.reuse, RZ, 0x2 ;  /* 0x000000e500067211 */ /* 0x0c0fe200078f10ff */
[----:B------:R-:W-:Y:S01]  /*0d90*/  IMAD R188, R3, 0x10, R8 ;  /* 0x0000001003bc7824 */ /* 0x000fe200078e0208 */
[----:B------:R-:W-:Y:S01]  /*0da0*/  LEA.HI R3, R0, R229, RZ, 0x3 ;  /* 0x000000e500037211 */ /* 0x000fe200078f18ff */
[----:B------:R-:W-:-:S02]  /*0db0*/  IMAD R15, R217, 0x100, R10 ;  /* 0x00000100d90f7824 */ /* 0x000fc400078e020a */
[----:B------:R-:W-:Y:S02]  /*0dc0*/  IMAD.IADD R14, R189, 0x1, -R14 ;  /* 0x00000001bd0e7824 */ /* 0x000fe400078e0a0e */
[----:B------:R-:W-:Y:S02]  /*0dd0*/  IMAD.IADD R13, R12, 0x1, -R13 ;  /* 0x000000010c0d7824 */ /* 0x000fe400078e0a0d */
[----:B------:R-:W-:Y:S01]  /*0de0*/  IMAD.SHL.U32 R10, R11, 0x40, RZ ;  /* 0x000000400b0a7824 */ /* 0x000fe200078e00ff */
[----:B------:R-:W-:Y:S01]  /*0df0*/  LOP3.LUT R0, R3, 0x1ffffff8, RZ, 0xc0, !PT ;  /* 0x1ffffff803007812 */ /* 0x000fe200078ec0ff */
[----:B------:R-:W-:Y:S01]  /*0e00*/  IMAD R14, R14, 0x10, R15 ;  /* 0x000000100e0e7824 */ /* 0x000fe200078e020f */
[----:B------:R-:W-:Y:S01]  /*0e10*/  SHF.R.S32.HI R22, RZ, 0x2, R6 ;  /* 0x00000002ff167819 */ /* 0x000fe20000011406 */
[----:B------:R-:W-:Y:S01]  /*0e20*/  IMAD.SHL.U32 R13, R13, 0x8, RZ ;  /* 0x000000080d0d7824 */ /* 0x000fe200078e00ff */
[----:B------:R-:W-:Y:S01]  /*0e30*/  LOP3.LUT R10, R10, 0x1c0, RZ, 0xc0, !PT ;  /* 0x000001c00a0a7812 */ /* 0x000fe200078ec0ff */
[----:B------:R-:W-:-:S02]  /*0e40*/  IMAD.SHL.U32 R9, R9, 0x40, RZ ;  /* 0x0000004009097824 */ /* 0x000fc400078e00ff */
[----:B------:R-:W-:Y:S01]  /*0e50*/  IMAD.IADD R0, R229, 0x1, -R0 ;  /* 0x00000001e5007824 */ /* 0x000fe200078e0a00 */
[----:B------:R-:W-:Y:S01]  /*0e60*/  LEA R228, R14, R13, 0x6 ;  /* 0x0000000d0ee47211 */ /* 0x000fe200078e30ff */
[----:B------:R-:W-:Y:S01]  /*0e70*/  VIADD R231, R22, 0x20 ;  /* 0x0000002016e77836 */ /* 0x000fe20000000000 */
[----:B------:R-:W-:Y:S02]  /*0e80*/  LOP3.LUT R13, R10, 0x8, R13, 0xf8, !PT ;  /* 0x000000080a0d7812 */ /* 0x000fe400078ef80d */
[----:B------:R-:W-:Y:S01]  /*0e90*/  SHF.R.U32.HI R12, RZ, 0x3, R10 ;  /* 0x00000003ff0c7819 */ /* 0x000fe2000001160a */
[----:B------:R-:W-:Y:S01]  /*0ea0*/  IMAD.SHL.U32 R187, R0, 0x8, RZ ;  /* 0x0000000800bb7824 */ /* 0x000fe200078e00ff */
[----:B------:R-:W-:Y:S02]  /*0eb0*/  LOP3.LUT R10, R9, 0x7ffffe00, RZ, 0xc0, !PT ;  /* 0x7ffffe00090a7812 */ /* 0x000fe400078ec0ff */
[----:B------:R-:W-:Y:S02]  /*0ec0*/  SHF.R.S32.HI R192, RZ, 0x3, R3 ;  /* 0x00000003ffc07819 */ /* 0x000fe40000011403 */
[----:B------:R-:W-:-:S02]  /*0ed0*/  LOP3.LUT R8, R6, 0xfffffffc, RZ, 0xc0, !PT ;  /* 0xfffffffc06087812 */ /* 0x000fc400078ec0ff */
[----:B------:R-:W-:Y:S02]  /*0ee0*/  SHF.R.S32.HI R0, RZ, 0x1f, R231 ;  /* 0x0000001fff007819 */ /* 0x000fe400000114e7 */
[----:B------:R-:W-:Y:S01]  /*0ef0*/  SHF.R.S32.HI R3, RZ, 0x1f, R6 ;  /* 0x0000001fff037819 */ /* 0x000fe20000011406 */
[----:B------:R-:W-:Y:S01]  /*0f00*/  IMAD R10, R189, 0x400, R10 ;  /* 0x00000400bd0a7824 */ /* 0x000fe200078e020a */
[----:B------:R-:W-:Y:S01]  /*0f10*/  LOP3.LUT R13, R13, R12, RZ, 0x3c, !PT ;  /* 0x0000000c0d0d7212 */ /* 0x000fe200078e3cff */
[----:B------:R-:W-:Y:S01]  /*0f20*/  IMAD.IADD R215, R229, 0x1, -R8 ;  /* 0x00000001e5d77824 */ /* 0x000fe200078e0a08 */
[----:B------:R-:W-:Y:S01]  /*0f30*/  LEA.HI R0, R0, R231, RZ, 0x3 ;  /* 0x000000e700007211 */ /* 0x000fe200078f18ff */
[----:B------:R-:W-:Y:S01]  /*0f40*/  IMAD.SHL.U32 R219, R231, 0x40, RZ ;  /* 0x00000040e7db7824 */ /* 0x000fe200078e00ff */
[----:B------:R-:W-:Y:S01]  /*0f50*/  LEA.HI R3, R3, R22, RZ, 0x3 ;  /* 0x0000001603037211 */ /* 0x000fe200078f18ff */
[----:B------:R-:W-:Y:S01]  /*0f60*/  IMAD.IADD R13, R10, 0x1, R13 ;  /* 0x000000010a0d7824 */ /* 0x000fe200078e020d */
[----:B------:R-:W-:Y:S01]  /*0f70*/  R2P PR, R11, 0x6 ;  /* 0x000000060b007804 */ /* 0x000fe20000000000 */
[----:B------:R-:W-:Y:S01]  /*0f80*/  IMAD.SHL.U32 R0, R0, 0x40, RZ ;  /* 0x0000004000007824 */ /* 0x000fe200078e00ff */
[----:B------:R-:W-:Y:S01]  /*0f90*/  LOP3.LUT R3, R3, 0xfffffff8, RZ, 0xc0, !PT ;  /* 0xfffffff803037812 */ /* 0x000fe200078ec0ff */
[----:B------:R-:W-:Y:S01]  /*0fa0*/  IMAD R194, R13, 0x2, R2 ;  /* 0x000000020dc27824 */ /* 0x000fe200078e0202 */
[----:B------:R-:W-:-:S02]  /*0fb0*/  LEA.HI R4, R4, R217, RZ, 0x1 ;  /* 0x000000d904047211 */ /* 0x000fc400078f08ff */
[----:B------:R-:W-:Y:S01]  /*0fc0*/  LOP3.LUT R219, R219, 0x1c0, RZ, 0xc0, !PT ;  /* 0x000001c0dbdb7812 */ /* 0x000fe200078ec0ff */
[----:B------:R-:W-:Y:S01]  /*0fd0*/  IMAD.MOV.U32 R196, RZ, RZ, 0x20 ;  /* 0x00000020ffc47424 */ /* 0x000fe200078e00ff */
[----:B------:R-:W-:Y:S01]  /*0fe0*/  IADD3 R186, R22, -R3, RZ ;  /* 0x8000000316ba7210 */ /* 0x000fe20007ffe0ff */
[----:B------:R-:W-:Y:S01]  /*0ff0*/  VIADD R208, R194, 0x36400 ;  /* 0x00036400c2d07836 */ /* 0x000fe20000000000 */
[----:B------:R-:W-:Y:S02]  /*1000*/  LOP3.LUT R4, R4, 0xfffffe, RZ, 0xc0, !PT ;  /* 0x00fffffe04047812 */ /* 0x000fe400078ec0ff */
[----:B------:R-:W-:Y:S02]  /*1010*/  SHF.R.U32.HI R230, RZ, 0x3, R219 ;  /* 0x00000003ffe67819 */ /* 0x000fe400000116db */
[----:B------:R-:W-:Y:S01]  /*1020*/  LOP3.LUT R220, R0, 0xfffffe00, RZ, 0xc0, !PT ;  /* 0xfffffe0000dc7812 */ /* 0x000fe200078ec0ff */
[----:B------:R-:W-:Y:S01]  /*1030*/  VIADD R195, R194, 0x36440 ;  /* 0x00036440c2c37836 */ /* 0x000fe20000000000 */
[----:B------:R-:W-:Y:S01]  /*1040*/  SEL R196, R196, 0xffffffe0, !P1 ;  /* 0xffffffe0c4c47807 */ /* 0x000fe20004800000 */
[----:B------:R-:W-:-:S02]  /*1050*/  IMAD.IADD R4, R217, 0x1, -R4 ;  /* 0x00000001d9047824 */ /* 0x000fc400078e0a04 */
[C---:B------:R-:W-:Y:S01]  /*1060*/  @P2 VIADD R195, R208.reuse, 0xffffffc0 ;  /* 0xffffffc0d0c32836 */ /* 0x040fe20000000000 */
[----:B------:R-:W-:Y:S01]  /*1070*/  CS2R R18, SRZ ;  /* 0x0000000000127805 */ /* 0x000fe2000001ff00 */
[----:B------:R-:W-:Y:S02]  /*1080*/  IMAD.IADD R208, R208, 0x1, R196 ;  /* 0x00000001d0d07824 */ /* 0x000fe400078e02c4 */
[----:B------:R-:W-:Y:S02]  /*1090*/  IMAD.MOV.U32 R184, RZ, RZ, RZ ;  /* 0x000000ffffb87224 */ /* 0x000fe400078e00ff */
[----:B------:R-:W-:Y:S02]  /*10a0*/  IMAD.MOV.U32 R23, RZ, RZ, RZ ;  /* 0x000000ffff177224 */ /* 0x000fe400078e00ff */
[----:B------:R-:W-:Y:S02]  /*10b0*/  IMAD.MOV.U32 R213, RZ, RZ, RZ ;  /* 0x000000ffffd57224 */ /* 0x000fe400078e00ff */
[----:B------:R-:W-:-:S02]  /*10c0*/  IMAD.SHL.U32 R191, R4, 0x100, RZ ;  /* 0x0000010004bf7824 */ /* 0x000fc400078e00ff */
[----:B------:R-:W-:Y:S02]  /*10d0*/  IMAD.SHL.U32 R190, R5, 0x2, RZ ;  /* 0x0000000205be7824 */ /* 0x000fe400078e00ff */
[----:B------:R-:W-:Y:S01]  /*10e0*/  IMAD.IADD R196, R196, 0x1, R195 ;  /* 0x00000001c4c47824 */ /* 0x000fe200078e02c3 */
[----:B--2---:R-:W-:Y:S01]  /*10f0*/  LOP3.LUT R185, R16, 0x1, RZ, 0xfc, !PT ;  /* 0x0000000110b97812 */ /* 0x004fe200078efcff */
[----:B------:R-:W-:-:S05]  /*1100*/  IMAD.SHL.U32 R16, R215, 0x8, RZ ;  /* 0x00000008d7107824 */ /* 0x000fca00078e00ff */
[----:B------:R-:W-:-:S04]  /*1110*/  LOP3.LUT R3, R219, 0x38, R16, 0xf8, !PT ;  /* 0x00000038db037812 */ /* 0x000fc800078ef810 */
[----:B------:R-:W-:-:S05]  /*1120*/  LOP3.LUT R3, R220, R3, R230, 0xf6, !PT ;  /* 0x00000003dc037212 */ /* 0x000fca00078ef6e6 */
[----:B------:R-:W-:-:S07]  /*1130*/  IMAD R218, R3, 0x2, R2 ;  /* 0x0000000203da7824 */ /* 0x000fce00078e0202 */
.L_x_3742:
        /* <DEDUP_REMOVED lines=39> */
[----:B------:R-:W-:Y:S01]  /*13b0*/  IMAD.MOV.U32 R214, RZ, RZ, R25 ;  /* 0x000000ffffd67224 */ /* 0x000fe200078e0019 */
[----:B------:R-:W-:Y:S01]  /*13c0*/  MOV R209, R26 ;  /* 0x0000001a00d17202 */ /* 0x000fe20000000f00 */
        /* <DEDUP_REMOVED lines=11> */
.L_x_3626:
[----:B------:R-:W-:Y:S02]  /*1480*/  IMAD.U32 R24, RZ, RZ, UR5 ;  /* 0x00000005ff187e24 */ /* 0x000fe4000f8e00ff */
[----:B------:R-:W-:Y:S01]  /*1490*/  IMAD.U32 R28, RZ, RZ, UR4 ;  /* 0x00000004ff1c7e24 */ /* 0x000fe2000f8e00ff */
[----:B------:R-:W-:Y:S06]  /*14a0*/  @!P2 BRA `(.L_x_3627) ;  /* 0x000000000010a947 */ /* 0x000fec0003800000 */
[----:B------:R-:W-:-:S04]  /*14b0*/  IADD3 R4, P0, R210, UR8, RZ ;  /* 0x00000008d2047c10 */ /* 0x000fc8000ff1e0ff */
[----:B------:R-:W-:-:S05]  /*14c0*/  IADD3.X R5, R211, UR9, RZ, P0, !PT ;  /* 0x00000009d3057c10 */ /* 0x000fca00087fe4ff */
[----:B------:R0:W5:Y:S01]  /*14d0*/  LDG.E R28, desc[UR54][R4.64] ;  /* 0x00000036041c7981 */ /* 0x000162000c1e1900 */
[----:B------:R-:W-:Y:S05]  /*14e0*/  BRA `(.L_x_3628) ;  /* 0x0000000000107947 */ /* 0x000fea0003800000 */
.L_x_3627:
[----:B------:R-:W-:Y:S05]  /*14f0*/  @!P0 BRA `(.L_x_3628) ;  /* 0x00000000000c8947 */ /* 0x000fea0003800000 */
[----:B------:R-:W2:Y:S04]  /*1500*/  LDG.E R5, desc[UR54][R8.64] ;  /* 0x0000003608057981 */ /* 0x000ea8000c1e1900 */
[----:B------:R-:W2:Y:S02]  /*1510*/  LDG.E R28, desc[UR54][R8.64+0x4] ;  /* 0x00000436081c7981 */ /* 0x000ea4000c1e1900 */
[----:B--2---:R-:W-:-:S07]  /*1520*/  IMAD.IADD R28, R28, 0x1, -R5 ;  /* 0x000000011c1c7824 */ /* 0x004fce00078e0a05 */
.L_x_3628:
        /* <DEDUP_REMOVED lines=55> */
.L_x_3631:
[----:B------:R-:W-:Y:S05]  /*18a0*/  BSYNC B6 ;  /* 0x0000000000067941 */ /* 0x000fea0003800000 */
.L_x_3630:
        /* <DEDUP_REMOVED lines=20> */
.L_x_3633:
[----:B------:R-:W-:Y:S05]  /*19f0*/  BSYNC B6 ;  /* 0x0000000000067941 */ /* 0x000fea0003800000 */
.L_x_3632:
        /* <DEDUP_REMOVED lines=13> */
[----:B------:R4:W3:Y:S01]  /*1ad0*/  @P0 LDG.E R29, desc[UR54][R4.64] ;  /* 0x00000036041d0981 */ /* 0x0008e2000c1e1900 */
[----:B0-----:R-:W-:Y:S01]  /*1ae0*/  ISETP.NE.AND P0, PT, R0, 0x1, PT ;  /* 0x000000010000780c */ /* 0x001fe20003f05270 */
[----:B------:R-:W-:Y:S01]  /*1af0*/  IMAD.SHL.U32 R42, R215, 0x4, RZ ;  /* 0x00000004d72a7824 */ /* 0x000fe200078e00ff */
[----:B------:R-:W-:Y:S01]  /*1b00*/  SHF.R.S32.HI R12, RZ, 0x1f, R33 ;  /* 0x0000001fff0c7819 */ /* 0x000fe20000011421 */
[----:B------:R-:W0:Y:S01]  /*1b10*/  LDC.64 R48, c[0x0][0x3e8] ;  /* 0x0000fa00ff307b82 */ /* 0x000e220000000a00 */
[----:B------:R-:W0:Y:S01]  /*1b20*/  S2R R32, SR_TID.X ;  /* 0x0000000000207919 */ /* 0x000e220000002100 */
[----:B------:R-:W-:Y:S01]  /*1b30*/  IMAD.SHL.U32 R61, R186, 0x40, RZ ;  /* 0x00000040ba3d7824 */ /* 0x000fe200078e00ff */
[----:B------:R-:W-:Y:S01]  /*1b40*/  SHF.R.S32.HI R43, RZ, 0x1f, R42 ;  /* 0x0000001fff2b7819 */ /* 0x000fe2000001142a */
[-C--:B-1----:R-:W-:Y:S01]  /*1b50*/  IMAD R6, R12, R54.reuse, RZ ;  /* 0x000000360c067224 */ /* 0x082fe200078e02ff */
[----:B------:R-:W-:Y:S01]  /*1b60*/  SHF.L.U64.HI R53, R54, 0x6, R55 ;  /* 0x0000000636357819 */ /* 0x000fe20000010237 */
[----:B----4-:R-:W-:Y:S01]  /*1b70*/  IMAD.WIDE.U32 R4, R33, R54, RZ ;  /* 0x0000003621047225 */ /* 0x010fe200078e00ff */
[----:B------:R-:W-:Y:S01]  /*1b80*/  LOP3.LUT R61, R61, 0x1c0, RZ, 0xc0, !PT ;  /* 0x000001c03d3d7812 */ /* 0x000fe200078ec0ff */
[----:B------:R-:W1:Y:S02]  /*1b90*/  LDC R63, c[0x0][0x3d4] ;  /* 0x0000f500ff3f7b82 */ /* 0x000e640000000800 */
[----:B--2---:R-:W-:Y:S01]  /*1ba0*/  IMAD.SHL.U32 R57, R46, 0x40, RZ ;  /* 0x000000402e397824 */ /* 0x004fe200078e00ff */
[----:B------:R-:W-:Y:S01]  /*1bb0*/  SHF.R.U32.HI R64, RZ, 0x3, R61 ;  /* 0x00000003ff407819 */ /* 0x000fe2000001163d */
[C---:B------:R-:W-:Y:S01]  /*1bc0*/  VIADD R82, R16.reuse, 0x20 ;  /* 0x0000002010527836 */ /* 0x040fe20000000000 */
[----:B---3--:R-:W-:Y:S01]  /*1bd0*/  ISETP.GE.AND P2, PT, R16, R35, PT ;  /* 0x000000231000720c */ /* 0x008fe20003f46270 */
[----:B------:R-:W-:-:S02]  /*1be0*/  IMAD.SHL.U32 R66, R35, 0x2, RZ ;  /* 0x0000000223427824 */ /* 0x000fc400078e00ff */
[----:B------:R-:W2:Y:S01]  /*1bf0*/  @P0 LDC R3, c[0x0][0x42c] ;  /* 0x00010b00ff030b82 */ /* 0x000ea20000000800 */
[----:B------:R-:W-:-:S07]  /*1c00*/  P2R R76, PR, RZ, 0x4 ;  /* 0x00000004ff4c7803 */ /* 0x000fce0000000000 */
[----:B------:R-:W3:Y:S01]  /*1c10*/  @P0 LDC R7, c[0x0][0x430] ;  /* 0x00010c00ff070b82 */ /* 0x000ee20000000800 */
[C---:B0-----:R-:W-:Y:S02]  /*1c20*/  SHF.L.U64.HI R56, R48.reuse, 0x6, R49 ;  /* 0x0000000630387819 */ /* 0x041fe40000010231 */
[----:B------:R-:W-:-:S05]  /*1c30*/  SHF.L.U32 R60, R48, 0x6, RZ ;  /* 0x00000006303c7819 */ /* 0x000fca00000006ff */
[----:B------:R-:W0:Y:S01]  /*1c40*/  LDC R65, c[0x0][0x2e4] ;  /* 0x0000b900ff417b82 */ /* 0x000e220000000800 */
[----:B------:R-:W-:-:S05]  /*1c50*/  SHF.R.U32.HI R32, RZ, 0x7, R32 ;  /* 0x00000007ff207819 */ /* 0x000fca0000011620 */
[----:B------:R-:W-:Y:S02]  /*1c60*/  VIADD R62, R32, 0x8 ;  /* 0x00000008203e7836 */ /* 0x000fe40000000000 */
[----:B--2---:R-:W-:-:S04]  /*1c70*/  @P0 IMAD.HI.U32 R0, R26, R3, RZ ;  /* 0x000000031a000227 */ /* 0x004fc800078e00ff */
[----:B------:R-:W-:Y:S01]  /*1c80*/  IMAD R3, R33, R55, R6 ;  /* 0x0000003721037224 */ /* 0x000fe200078e0206 */
[----:B---3--:R-:W-:-:S03]  /*1c90*/  @P0 SHF.R.U32.HI R26, RZ, R7, R0 ;  /* 0x00000007ff1a0219 */ /* 0x008fc60000011600 */
[----:B------:R-:W-:Y:S01]  /*1ca0*/  IMAD.IADD R5, R5, 0x1, R3 ;  /* 0x0000000105057824 */ /* 0x000fe200078e0203 */
        /* <DEDUP_REMOVED lines=34> */
[----:B------:R-:W-:Y:S01]  /*1ed0*/  IMAD R15, R22, R47, R4 ;  /* 0x0000002f160f7224 */ /* 0x000fe200078e0204 */
[----:B------:R-:W-:Y:S01]  /*1ee0*/  ISETP.GE.AND P4, PT, R16, UR4, PT ;  /* 0x0000000410007c0c */ /* 0x000fe2000bf86270 */
[----:B------:R-:W-:Y:S01]  /*1ef0*/  IMAD.WIDE.U32 R8, R22, R46, R16 ;  /* 0x0000002e16087225 */ /* 0x000fe200078e0010 */
[----:B------:R-:W-:-:S03]  /*1f00*/  ISETP.GE.AND P3, PT, R82, UR4, PT ;  /* 0x0000000452007c0c */ /* 0x000fc6000bf66270 */
[----:B------:R-:W-:-:S04]  /*1f10*/  IMAD.WIDE.U32 R4, R22, R46, R42 ;  /* 0x0000002e16047225 */ /* 0x000fc800078e002a */
[----:B------:R-:W-:Y:S02]  /*1f20*/  IMAD.IADD R9, R15, 0x1, R9 ;  /* 0x000000010f097824 */ /* 0x000fe400078e0209 */
[----:B------:R-:W-:Y:S01]  /*1f30*/  IMAD.IADD R5, R5, 0x1, R15 ;  /* 0x0000000105057824 */ /* 0x000fe200078e020f */
[----:B-----5:R-:W-:Y:S01]  /*1f40*/  SHF.R.S32.HI R15, RZ, 0x1f, R27 ;  /* 0x0000001fff0f7819 */ /* 0x020fe2000001141b */
[----:B------:R-:W-:Y:S02]  /*1f50*/  IMAD.IADD R13, R16, 0x1, R13 ;  /* 0x00000001100d7824 */ /* 0x000fe400078e020d */
[----:B------:R-:W-:-:S03]  /*1f60*/  IMAD.WIDE.U32 R38, R27, R46, R8 ;  /* 0x0000002e1b267225 */ /* 0x000fc600078e0008 */
[----:B------:R-:W-:Y:S01]  /*1f70*/  SHF.R.S32.HI R52, RZ, 0x1f, R13 ;  /* 0x0000001fff347819 */ /* 0x000fe2000001140d */
[-C--:B------:R-:W-:Y:S02]  /*1f80*/  IMAD R14, R15, R46.reuse, RZ ;  /* 0x0000002e0f0e7224 */ /* 0x080fe400078e02ff */
[----:B------:R-:W-:Y:S01]  /*1f90*/  IMAD.WIDE.U32 R36, R27, R46, R4 ;  /* 0x0000002e1b247225 */ /* 0x000fe200078e0004 */
[----:B------:R-:W-:Y:S02]  /*1fa0*/  LEA.HI R52, R52, R13, RZ, 0x3 ;  /* 0x0000000d34347211 */ /* 0x000fe400078f18ff */
[----:B------:R-:W-:Y:S01]  /*1fb0*/  LOP3.LUT R5, R61, 0x18, R16, 0xf8, !PT ;  /* 0x000000183d057812 */ /* 0x000fe200078ef810 */
[----:B------:R-:W-:Y:S01]  /*1fc0*/  IMAD R13, R27, R47, R14 ;  /* 0x0000002f1b0d7224 */ /* 0x000fe200078e020e */
[----:B------:R-:W-:Y:S01]  /*1fd0*/  LOP3.LUT R71, R52, 0xfffffff8, RZ, 0xc0, !PT ;  /* 0xfffffff834477812 */ /* 0x000fe200078ec0ff */
[----:B------:R-:W2:Y:S01]  /*1fe0*/  LDC.64 R46, c[0x0][0x2d8] ;  /* 0x0000b600ff2e7b82 */ /* 0x000ea20000000a00 */
[----:B------:R-:W-:Y:S01]  /*1ff0*/  IMAD R6, R3, R48, RZ ;  /* 0x0000003003067224 */ /* 0x000fe200078e02ff */
[----:B------:R-:W-:Y:S01]  /*2000*/  LOP3.LUT R68, R5, R64, RZ, 0x3c, !PT ;  /* 0x0000004005447212 */ /* 0x000fe200078e3cff */
[----:B------:R-:W-:Y:S01]  /*2010*/  IMAD.WIDE.U32 R10, R22, R48, R16 ;  /* 0x00000030160a7225 */ /* 0x000fe200078e0010 */
[----:B------:R-:W-:-:S02]  /*2020*/  LOP3.LUT R5, R61, 0x38, R52, 0xf8, !PT ;  /* 0x000000383d057812 */ /* 0x000fc400078ef834 */
[----:B------:R-:W-:Y:S01]  /*2030*/  SHF.R.S32.HI R75, RZ, 0x1f, R71 ;  /* 0x0000001fff4b7819 */ /* 0x000fe20000011447 */
[C---:B------:R-:W-:Y:S01]  /*2040*/  IMAD R21, R22.reuse, R49, R6 ;  /* 0x0000003116157224 */ /* 0x040fe200078e0206 */
[----:B------:R-:W-:Y:S01]  /*2050*/  LOP3.LUT R72, R5, R64, RZ, 0x3c, !PT ;  /* 0x0000004005487212 */ /* 0x000fe200078e3cff */
[----:B------:R-:W-:-:S04]  /*2060*/  IMAD.WIDE.U32 R6, R22, R48, R42 ;  /* 0x0000003016067225 */ /* 0x000fc800078e002a */
[----:B------:R-:W-:Y:S02]  /*2070*/  IMAD.IADD R11, R21, 0x1, R11 ;  /* 0x00000001150b7824 */ /* 0x000fe400078e020b */
[----:B------:R-:W-:Y:S02]  /*2080*/  IMAD.IADD R7, R7, 0x1, R21 ;  /* 0x0000000107077824 */ /* 0x000fe400078e0215 */
[-C--:B------:R-:W-:Y:S02]  /*2090*/  IMAD R14, R15, R48.reuse, RZ ;  /* 0x000000300f0e7224 */ /* 0x080fe400078e02ff */
[----:B------:R-:W-:-:S04]  /*20a0*/  IMAD.WIDE.U32 R28, R27, R48, R10 ;  /* 0x000000301b1c7225 */ /* 0x000fc800078e000a */
[----:B------:R-:W-:Y:S01]  /*20b0*/  IMAD.WIDE.U32 R20, R27, R48, R6 ;  /* 0x000000301b147225 */ /* 0x000fe200078e0006 */
[----:B------:R-:W-:-:S03]  /*20c0*/  IADD3 R48, P0, R22, R33, RZ ;  /* 0x0000002116307210 */ /* 0x000fc60007f1e0ff */
[----:B------:R-:W-:Y:S02]  /*20d0*/  IMAD R73, R27, R49, R14 ;  /* 0x000000311b497224 */ /* 0x000fe400078e020e */
[----:B------:R-:W-:Y:S02]  /*20e0*/  IMAD.SHL.U32 R54, R54, 0x40, RZ ;  /* 0x0000004036367824 */ /* 0x000fe400078e00ff */
[----:B------:R-:W-:Y:S02]  /*20f0*/  IMAD.IADD R69, R73, 0x1, R29 ;  /* 0x0000000149457824 */ /* 0x000fe400078e021d */
[----:B------:R-:W-:Y:S02]  /*2100*/  IMAD.X R49, R12, 0x1, R3, P0 ;  /* 0x000000010c317824 */ /* 0x000fe400000e0603 */
[----:B------:R-:W-:Y:S02]  /*2110*/  IMAD R68, R189, 0x200, R68 ;  /* 0x00000200bd447824 */ /* 0x000fe400078e0244 */
[----:B------:R-:W-:-:S02]  /*2120*/  IMAD.IADD R67, R13, 0x1, R39 ;  /* 0x000000010d437824 */ /* 0x000fc400078e0227 */
[----:B------:R-:W-:Y:S02]  /*2130*/  IMAD.IADD R70, R37, 0x1, R13 ;  /* 0x0000000125467824 */ /* 0x000fe400078e020d */
[----:B------:R-:W-:Y:S02]  /*2140*/  IMAD.IADD R73, R21, 0x1, R73 ;  /* 0x0000000115497824 */ /* 0x000fe400078e0249 */
[----:B------:R-:W-:Y:S02]  /*2150*/  IMAD R72, R189, 0x200, R72 ;  /* 0x00000200bd487824 */ /* 0x000fe400078e0248 */
[----:B01----:R-:W-:-:S07]  /*2160*/  IMAD.IADD R77, R41, 0x1, R77 ;  /* 0x00000001294d7824 */ /* 0x003fce00078e024d */
.L_x_3663:
[----:B------:R-:W-:Y:S01]  /*2170*/  VIADD R51, R51, 0xffffffff ;  /* 0xffffffff33337836 */ /* 0x000fe20000000000 */
[----:B------:R-:W-:Y:S05]  /*2180*/  YIELD ;  /* 0x0000000000007946 */ /* 0x000fea0003800000 */
[----:B------:R-:W-:Y:S01]  /*2190*/  SHF.R.S32.HI R59, RZ, 0x1f, R51 ;  /* 0x0000001fff3b7819 */ /* 0x000fe20000011433 */
[-C--:B------:R-:W-:Y:S01]  /*21a0*/  IMAD R5, R53, R51.reuse, RZ ;  /* 0x0000003335057224 */ /* 0x080fe200078e02ff */
[----:B------:R-:W-:Y:S01]  /*21b0*/  BSSY B0, `(.L_x_3634) ;  /* 0x0000190000007945 */ /* 0x000fe20003800000 */
[----:B---3--:R-:W-:Y:S01]  /*21c0*/  IMAD.WIDE.U32 R14, R54, R51, RZ ;  /* 0x00000033360e7225 */ /* 0x008fe200078e00ff */
[----:B------:R-:W-:-:S03]  /*21d0*/  ISETP.GT.AND P2, PT, R51, R31, PT ;  /* 0x0000001f3300720c */ /* 0x000fc60003f44270 */
[----:B------:R-:W-:Y:S01]  /*21e0*/  IMAD R5, R59, R54, R5 ;  /* 0x000000363b057224 */ /* 0x000fe200078e0205 */
[----:B-1----:R-:W-:Y:S01]  /*21f0*/  IADD3 R4, P0, R26, R14, RZ ;  /* 0x0000000e1a047210 */ /* 0x002fe20007f1e0ff */
[----:B--2---:R-:W-:Y:S02]  /*2200*/  IMAD.SHL.U32 R33, R19, 0x1000, RZ ;  /* 0x0000100013217824 */ /* 0x004fe400078e00ff */
[----:B------:R-:W-:Y:S01]  /*2210*/  IMAD.IADD R79, R15, 0x1, R5 ;  /* 0x000000010f4f7824 */ /* 0x000fe200078e0205 */
[----:B--2---:R-:W-:Y:S02]  /*2220*/  LEA R12, P1, R4, R46, 0x1 ;  /* 0x0000002e040c7211 */ /* 0x004fe400078208ff */
[----:B------:R-:W-:Y:S01]  /*2230*/  IADD3 R5, R68, R33, RZ ;  /* 0x0000002144057210 */ /* 0x000fe20007ffe0ff */
[----:B------:R-:W-:Y:S01]  /*2240*/  IMAD.X R6, R79, 0x1, R50, P0 ;  /* 0x000000014f067824 */ /* 0x000fe200000e0632 */
[----:B------:R-:W-:-:S03]  /*2250*/  ISETP.GE.AND P0, PT, R63, 0x1, PT ;  /* 0x000000013f00780c */ /* 0x000fc60003f06270 */
[----:B------:R-:W-:Y:S01]  /*2260*/  IMAD R32, R5, 0x2, R2 ;  /* 0x0000000205207824 */ /* 0x000fe200078e0202 */
[----:B------:R-:W-:-:S09]  /*2270*/  LEA.HI.X R13, R4, R47, R6, 0x1, P1 ;  /* 0x0000002f040d7211 */ /* 0x000fd200008f0c06 */
[----:B------:R-:W-:Y:S05]  /*2280*/  @!P0 BRA `(.L_x_3635) ;  /* 0x0000001400a88947 */ /* 0x000fea0003800000 */
        /* <DEDUP_REMOVED lines=39> */
.L_x_3638:
[----:B------:R-:W-:Y:S05]  /*2500*/  BSYNC B1 ;  /* 0x0000000000017941 */ /* 0x000fea0003800000 */
.L_x_3637:
[----:B------:R-:W-:Y:S01]  /*2510*/  ISETP.NE.AND P0, PT, R185, 0x3, PT ;  /* 0x00000003b900780c */ /* 0x000fe20003f05270 */
[----:B-----5:R-:W-:Y:S02]  /*2520*/  IMAD.MOV.U32 R4, RZ, RZ, R8 ;  /* 0x000000ffff047224 */ /* 0x020fe400078e0008 */
[----:B------:R-:W-:Y:S02]  /*2530*/  IMAD.MOV.U32 R5, RZ, RZ, R9 ;  /* 0x000000ffff057224 */ /* 0x000fe400078e0009 */
        /* <DEDUP_REMOVED lines=13> */
[----:B------:R-:W-:Y:S01]  /*2610*/  PRMT R79, R7, 0x7610, R79 ;  /* 0x00007610074f7816 */ /* 0x000fe2000000004f */
[----:B------:R-:W-:Y:S06]  /*2620*/  @!P0 BRA `(.L_x_3639) ;  /* 0x0000000000048947 */ /* 0x000fec0003800000 */
[----:B------:R-:W-:Y:S01]  /*2630*/  BPT.TRAP 0x1 ;  /* 0x000000040000795c */ /* 0x000fe20000300000 */
.L_x_3639:
[----:B------:R-:W-:Y:S01]  /*2640*/  LEA R74, R19, R2, 0x3 ;  /* 0x00000002134a7211 */ /* 0x000fe200078e18ff */
[----:B------:R-:W-:Y:S01]  /*2650*/  BSSY B1, `(.L_x_3640) ;  /* 0x0000004000017945 */ /* 0x000fe20003800000 */
[----:B------:R-:W-:-:S04]  /*2660*/  SHF.L.U32 R59, R184, 0x1f, RZ ;  /* 0x0000001fb83b7819 */ /* 0x000fc800000006ff */
[----:B------:R-:W0:Y:S02]  /*2670*/  SYNCS.PHASECHK.TRANS64.TRYWAIT P5, [R74+URZ+0x38890], R59 ;  /* 0x0388903b4a0075a7 */ /* 0x000e2400080a017f */
[----:B0-----:R-:W-:Y:S05]  /*2680*/  @!P5 BRA `(.L_x_3641) ;  /* 0x000001540010d947 */ /* 0x001fea0003800000 */
.L_x_3842:
[----:B------:R-:W-:Y:S05]  /*2690*/  BSYNC B1 ;  /* 0x0000000000017941 */ /* 0x000fea0003800000 */
.L_x_3640:
[----:B------:R-:W-:Y:S05]  /*26a0*/  @P1 BRA `(.L_x_3642) ;  /* 0x0000001400001947 */ /* 0x000fea0003800000 */
[----:B------:R-:W-:Y:S04]  /*26b0*/  BSSY B1, `(.L_x_3643) ;  /* 0x0000035000017945 */ /* 0x000fe80003800000 */
[----:B------:R-:W-:Y:S05]  /*26c0*/  @P4 BRA `(.L_x_3644) ;  /* 0x0000000000cc4947 */ /* 0x000fea0003800000 */
[----:B------:R1:W2:Y:S01]  /*26d0*/  LDS.128 R4, [R32+0x22400] ;  /* 0x0224000020047984 */ /* 0x0002a20000000c00 */
[----:B------:R-:W-:Y:S01]  /*26e0*/  ISETP.GE.AND P5, PT, R42, R63, PT ;  /* 0x0000003f2a00720c */ /* 0x000fe20003fa6270 */
[----:B------:R-:W-:-:S12]  /*26f0*/  BSSY B2, `(.L_x_3645) ;  /* 0x000002f000027945 */ /* 0x000fd80003800000 */
[----:B-1----:R-:W-:Y:S05]  /*2700*/  @P5 BRA `(.L_x_3646) ;  /* 0x0000000000b45947 */ /* 0x002fea0003800000 */
[----:B------:R-:W-:Y:S01]  /*2710*/  SHF.R.U64 R58, R34, 0x10, R35 ;  /* 0x00000010223a7819 */ /* 0x000fe20000001223 */
[----:B--2---:R-:W-:Y:S01]  /*2720*/  IMAD.U32 R32, R7, 0x10000, RZ ;  /* 0x0001000007207824 */ /* 0x004fe200078e00ff */
[--C-:B------:R-:W-:Y:S01]  /*2730*/  SHF.R.U64 R80, R14, 0x10, R15.reuse ;  /* 0x000000100e507819 */ /* 0x100fe2000000120f */
        /* <DEDUP_REMOVED lines=42> */
.L_x_3646:
[----:B------:R-:W-:Y:S05]  /*29e0*/  BSYNC B2 ;  /* 0x0000000000027941 */ /* 0x000fea0003800000 */
.L_x_3645:
[----:B--2---:R1:W-:Y:S02]  /*29f0*/  STG.E.128 desc[UR54][R12.64], R4 ;  /* 0x000000040c007986 */ /* 0x0043e4000c101d36 */
.L_x_3644:
[----:B------:R-:W-:Y:S05]  /*2a00*/  BSYNC B1 ;  /* 0x0000000000017941 */ /* 0x000fea0003800000 */
.L_x_3643:
[----:B------:R-:W-:Y:S05]  /*2a10*/  @P3 BRA `(.L_x_3642) ;  /* 0x0000001000243947 */ /* 0x000fea0003800000 */
[----:B-1----:R-:W-:Y:S01]  /*2a20*/  IMAD.MOV.U32 R4, RZ, RZ, 0x20 ;  /* 0x00000020ff047424 */ /* 0x002fe200078e00ff */
[----:B------:R-:W-:Y:S01]  /*2a30*/  LOP3.LUT P5, RZ, R186, 0x4, RZ, 0xc0, !PT ;  /* 0x00000004baff7812 */ /* 0x000fe200078ac0ff */
[----:B------:R-:W-:Y:S01]  /*2a40*/  VIADD R14, R42, 0x10 ;  /* 0x000000102a0e7836 */ /* 0x000fe20000000000 */
[----:B------:R-:W-:Y:S02]  /*2a50*/  BSSY B1, `(.L_x_3647) ;  /* 0x0000035000017945 */ /* 0x000fe40003800000 */
        /* <DEDUP_REMOVED lines=29> */
[CC--:B------:R-:W-:Y:S01]  /*2c30*/  FMUL.FTZ R7, R9.reuse, R78.reuse ;  /* 0x0000004e09077220 */ /* 0x0c0fe20000410000 */
[-C--:B------:R-:W-:Y:S01]  /*2c40*/  FMUL.FTZ R9, R9, R33.reuse ;  /* 0x0000002109097220 */ /* 0x080fe20000410000 */
[----:B------:R-:W-:Y:S01]  /*2c50*/  IMAD.U32 R6, R5, 0x10000, RZ ;  /* 0x0001000005067824 */ /* 0x000fe200078e00ff */
[----:B------:R-:W-:Y:S01]  /*2c60*/  SHF.L.U32 R5, R4, 0x10, RZ ;  /* 0x0000001004057819 */ /* 0x000fe200000006ff */
[C---:B------:R-:W-:Y:S01]  /*2c70*/  FFMA.FTZ R33, R8.reuse, R33, -R7 ;  /* 0x0000002108217223 */ /* 0x040fe20000010807 */
        /* <DEDUP_REMOVED lines=18> */
.L_x_3648:
[----:B------:R-:W-:Y:S05]  /*2da0*/  BSYNC B1 ;  /* 0x0000000000017941 */ /* 0x000fea0003800000 */
.L_x_3647:
[----:B-1----:R1:W-:Y:S01]  /*2db0*/  STG.E.128 desc[UR54][R12.64+0x40], R4 ;  /* 0x000040040c007986 */ /* 0x0023e2000c101d36 */
[----:B------:R-:W-:Y:S05]  /*2dc0*/  BRA `(.L_x_3642) ;  /* 0x0000000c00387947 */ /* 0x000fea0003800000 */
.L_x_3636:
        /* <DEDUP_REMOVED lines=27> */
[----:B--2---:R-:W-:Y:S02]  /*2f80*/  IMAD.MOV.U32 R32, RZ, RZ, R4 ;  /* 0x000000ffff207224 */ /* 0x004fe400078e0004 */
[----:B------:R-:W-:Y:S02]  /*2f90*/  IMAD.MOV.U32 R58, RZ, RZ, R5 ;  /* 0x000000ffff3a7224 */ /* 0x000fe400078e0005 */
[----:B------:R-:W-:Y:S02]  /*2fa0*/  IMAD.MOV.U32 R59, RZ, RZ, R6 ;  /* 0x000000ffff3b7224 */ /* 0x000fe400078e0006 */
[----:B------:R-:W-:Y:S01]  /*2fb0*/  IMAD.MOV.U32 R74, RZ, RZ, R7 ;  /* 0x000000ffff4a7224 */ /* 0x000fe200078e0007 */
[----:B------:R-:W-:Y:S01]  /*2fc0*/  PRMT R90, R32, 0x5410, R58 ;  /* 0x00005410205a7816 */ /* 0x000fe2000000003a */
[----:B---3--:R-:W-:Y:S01]  /*2fd0*/  IMAD.MOV.U32 R12, RZ, RZ, R8 ;  /* 0x000000ffff0c7224 */ /* 0x008fe200078e0008 */
[----:B------:R-:W-:Y:S01]  /*2fe0*/  MOV R13, R9 ;  /* 0x00000009000d7202 */ /* 0x000fe20000000f00 */
        /* <DEDUP_REMOVED lines=8> */
.L_x_3649:
[----:B------:R-:W-:Y:S01]  /*3070*/  IMAD R74, R19, 0x8, R2 ;  /* 0x00000008134a7824 */ /* 0x000fe200078e0202 */
[----:B------:R-:W-:Y:S01]  /*3080*/  SHF.L.U32 R59, R184, 0x1f, RZ ;  /* 0x0000001fb83b7819 */ /* 0x000fe200000006ff */
[----:B------:R-:W-:Y:S03]  /*3090*/  BSSY B1, `(.L_x_3650) ;  /* 0x0000003000017945 */ /* 0x000fe60003800000 */
[----:B------:R-:W0:Y:S02]  /*30a0*/  SYNCS.PHASECHK.TRANS64.TRYWAIT P5, [R74+URZ+0x38890], R59 ;  /* 0x0388903b4a0075a7 */ /* 0x000e2400080a017f */
[----:B0-----:R-:W-:Y:S05]  /*30b0*/  @!P5 BRA `(.L_x_3651) ;  /* 0x000001480098d947 */ /* 0x001fea0003800000 */
.L_x_3843:
[----:B------:R-:W-:Y:S05]  /*30c0*/  BSYNC B1 ;  /* 0x0000000000017941 */ /* 0x000fea0003800000 */
.L_x_3650:
        /* <DEDUP_REMOVED lines=20> */
[----:B------:R-:W-:-:S05]  /*3210*/  LEA.HI.SX32 R13, R52, R13, 0x1d ;  /* 0x0000000d340d7211 */ /* 0x000fca00078feaff */
[----:B------:R-:W-:-:S05]  /*3220*/  IMAD.SHL.U32 R58, R13, 0x8, RZ ;  /* 0x000000080d3a7824 */ /* 0x000fca00078e00ff */
        /* <DEDUP_REMOVED lines=53> */
[C---:B------:R-:W-:Y:S01]  /*3580*/  FFMA.FTZ R84, R8.reuse, R11, R84 ;  /* 0x0000000b08547223 */ /* 0x040fe20000010054 */
[----:B------:R-:W-:Y:S01]  /*3590*/  FFMA.FTZ R95, R8, R5, -R95 ;  /* 0x00000005085f7223 */ /* 0x000fe2000001085f */
[----:B------:R-:W-:Y:S01]  /*35a0*/  LOP3.LUT R6, R87, 0xffff0000, RZ, 0xc0, !PT ;  /* 0xffff000057067812 */ /* 0x000fe200078ec0ff */
[----:B------:R-:W-:Y:S01]  /*35b0*/  IMAD.U32 R11, R88, 0x10000, RZ ;  /* 0x00010000580b7824 */ /* 0x000fe200078e00ff */
[----:B------:R-:W-:Y:S01]  /*35c0*/  LOP3.LUT R9, R15, 0xffff0000, RZ, 0xc0, !PT ;  /* 0xffff00000f097812 */ /* 0x000fe200078ec0ff */
[----:B------:R-:W-:-:S02]  /*35d0*/  IMAD.U32 R5, R83, 0x10000, RZ ;  /* 0x0001000053057824 */ /* 0x000fc400078e00ff */
[C---:B------:R-:W-:Y:S01]  /*35e0*/  FMUL.FTZ R8, R35.reuse, R92 ;  /* 0x0000005c23087220 */ /* 0x040fe20000410000 */
[----:B------:R-:W-:Y:S01]  /*35f0*/  FMUL.FTZ R33, R10, R11 ;  /* 0x0000000b0a217220 */ /* 0x000fe20000410000 */
[----:B------:R-:W-:Y:S01]  /*3600*/  LOP3.LUT R32, R32, 0xffff0000, RZ, 0xc0, !PT ;  /* 0xffff000020207812 */ /* 0x000fe200078ec0ff */
[-C--:B------:R-:W-:Y:S01]  /*3610*/  FMUL.FTZ R90, R35, R6.reuse ;  /* 0x00000006235a7220 */ /* 0x080fe20000410000 */
[----:B------:R-:W-:Y:S01]  /*3620*/  LOP3.LUT R13, R88, 0xffff0000, RZ, 0xc0, !PT ;  /* 0xffff0000580d7812 */ /* 0x000fe200078ec0ff */
[-C--:B------:R-:W-:Y:S01]  /*3630*/  FMUL.FTZ R10, R10, R5.reuse ;  /* 0x000000050a0a7220 */ /* 0x080fe20000410000 */
[----:B------:R-:W-:Y:S01]  /*3640*/  LOP3.LUT R83, R83, 0xffff0000, RZ, 0xc0, !PT ;  /* 0xffff000053537812 */ /* 0x000fe200078ec0ff */
[C---:B------:R-:W-:Y:S01]  /*3650*/  FFMA.FTZ R86, R9.reuse, R6, -R8 ;  /* 0x0000000609567223 */ /* 0x040fe20000010808 */
[----:B------:R-:W-:Y:S01]  /*3660*/  LOP3.LUT R12, R12, 0xffff0000, RZ, 0xc0, !PT ;  /* 0xffff00000c0c7812 */ /* 0x000fe200078ec0ff */
[----:B------:R-:W-:Y:S02]  /*3670*/  IMAD.U32 R15, R34, 0x10000, RZ ;  /* 0x00010000220f7824 */ /* 0x000fe400078e00ff */
        /* <DEDUP_REMOVED lines=32> */
.L_x_3653:
[----:B------:R-:W-:Y:S05]  /*3880*/  BSYNC B1 ;  /* 0x0000000000017941 */ /* 0x000fea0003800000 */
.L_x_3652:
        /* <DEDUP_REMOVED lines=10> */
.L_x_3635:
[----:B------:R-:W-:-:S13]  /*3930*/  ISETP.NE.AND P0, PT, R185, 0x3, PT ;  /* 0x00000003b900780c */ /* 0x000fda0003f05270 */
[----:B------:R-:W-:Y:S05]  /*3940*/  @!P0 BRA `(.L_x_3654) ;  /* 0x0000000000048947 */ /* 0x000fea0003800000 */
[----:B------:R-:W-:Y:S01]  /*3950*/  BPT.TRAP 0x1 ;  /* 0x000000040000795c */ /* 0x000fe20000300000 */
.L_x_3654:
[----:B------:R-:W-:Y:S01]  /*3960*/  LEA R74, R19, R2, 0x3 ;  /* 0x00000002134a7211 */ /* 0x000fe200078e18ff */
[----:B------:R-:W-:Y:S01]  /*3970*/  IMAD R4, R51, -0x40, R24 ;  /* 0xffffffc033047824 */ /* 0x000fe200078e0218 */
[----:B------:R-:W-:Y:S01]  /*3980*/  SHF.L.U32 R59, R184, 0x1f, RZ ;  /* 0x0000001fb83b7819 */ /* 0x000fe200000006ff */
[----:B------:R-:W-:Y:S03]  /*3990*/  BSSY B1, `(.L_x_3655) ;  /* 0x0000005000017945 */ /* 0x000fe60003800000 */
[----:B------:R-:W0:Y:S01]  /*39a0*/  SYNCS.PHASECHK.TRANS64.TRYWAIT P5, [R74+URZ+0x38890], R59 ;  /* 0x0388903b4a0075a7 */ /* 0x000e2200080a017f */
[----:B------:R-:W-:-:S04]  /*39b0*/  VIMNMX R5, R4, 0x40, PT ;  /* 0x0000004004057848 */ /* 0x000fc80003fe0100 */
[----:B------:R-:W-:Y:S01]  /*39c0*/  ISETP.GE.AND P1, PT, R22, R5, PT ;  /* 0x000000051600720c */ /* 0x000fe20003f26270 */
[----:B0-----:R-:W-:-:S12]  /*39d0*/  @!P5 BRA `(.L_x_3656) ;  /* 0x000001400064d947 */ /* 0x001fd80003800000 */
.L_x_3844:
[----:B------:R-:W-:Y:S05]  /*39e0*/  BSYNC B1 ;  /* 0x0000000000017941 */ /* 0x000fea0003800000 */
.L_x_3655:
[----:B------:R-:W-:Y:S05]  /*39f0*/  @P1 BRA `(.L_x_3642) ;  /* 0x00000000002c1947 */ /* 0x000fea0003800000 */
[----:B------:R-:W-:Y:S01]  /*3a00*/  @!P3 LOP3.LUT P5, RZ, R186, 0x4, RZ, 0xc0, !PT ;  /* 0x00000004baffb812 */ /* 0x000fe200078ac0ff */
[----:B------:R-:W-:Y:S01]  /*3a10*/  @!P3 VIADD R4, R68, 0x20 ;  /* 0x000000204404b836 */ /* 0x000fe20000000000 */
[----:B------:R-:W-:Y:S02]  /*3a20*/  PLOP3.LUT P6, PT, PT, PT, PT, 0x8, 0x0 ;  /* 0x000000000000781c */ /* 0x000fe40003fce170 */
[----:B------:R-:W-:-:S13]  /*3a30*/  @!P3 PLOP3.LUT P6, PT, P5, PT, PT, 0x80, 0x0 ;  /* 0x000000000000b81c */ /* 0x000fda0002fcf070 */
[----:B------:R-:W-:-:S04]  /*3a40*/  @P6 VIADD R4, R68, 0xffffffe0 ;  /* 0xffffffe044046836 */ /* 0x000fc80000000000 */
[----:B------:R-:W-:Y:S02]  /*3a50*/  @!P3 IMAD.IADD R33, R33, 0x1, R4 ;  /* 0x000000012121b824 */ /* 0x000fe400078e0204 */
[----:B------:R-:W1:Y:S02]  /*3a60*/  @!P4 LDS.128 R4, [R32+0x22400] ;  /* 0x022400002004c984 */ /* 0x000e640000000c00 */
[----:B------:R-:W-:-:S06]  /*3a70*/  @!P3 IMAD R8, R33, 0x2, R2 ;  /* 0x000000022108b824 */ /* 0x000fcc00078e0202 */
[----:B------:R-:W2:Y:S04]  /*3a80*/  @!P3 LDS.128 R8, [R8+0x22400] ;  /* 0x022400000808b984 */ /* 0x000ea80000000c00 */
[----:B-1----:R1:W-:Y:S04]  /*3a90*/  @!P4 STG.E.128 desc[UR54][R12.64], R4 ;  /* 0x000000040c00c986 */ /* 0x0023e8000c101d36 */
[----:B--2---:R1:W-:Y:S02]  /*3aa0*/  @!P3 STG.E.128 desc[UR54][R12.64+0x40], R8 ;  /* 0x000040080c00b986 */ /* 0x0043e4000c101d36 */
.L_x_3642:
[----:B------:R-:W-:Y:S05]  /*3ab0*/  BSYNC B0 ;  /* 0x0000000000007941 */ /* 0x000fea0003800000 */
.L_x_3634:
        /* <DEDUP_REMOVED lines=17> */
.L_x_3658:
[----:B------:R-:W-:Y:S05]  /*3bd0*/  BSYNC B0 ;  /* 0x0000000000007941 */ /* 0x000fea0003800000 */
.L_x_3657:
[----:B------:R-:W4:Y:S01]  /*3be0*/  SYNCS.PHASECHK.TRANS64.TRYWAIT P0, [R74+URZ+0x388b0], R59 ;  /* 0x0388b03b4a0075a7 */ /* 0x000f22000800017f */
[----:B------:R-:W-:Y:S04]  /*3bf0*/  BSSY B0, `(.L_x_3659) ;  /* 0x0000002000007945 */ /* 0x000fe80003800000 */
[----:B----4-:R-:W-:Y:S05]  /*3c00*/  @!P0 BRA `(.L_x_3660) ;  /* 0x0000013c00ec8947 */ /* 0x010fea0003800000 */
.L_x_3845:
[----:B------:R-:W-:Y:S05]  /*3c10*/  BSYNC B0 ;  /* 0x0000000000007941 */ /* 0x000fea0003800000 */
.L_x_3659:
[----:B------:R-:W-:Y:S04]  /*3c20*/  BSSY B0, `(.L_x_3661) ;  /* 0x0000052000007945 */ /* 0x000fe80003800000 */
[----:B------:R-:W-:Y:S05]  /*3c30*/  @P1 BRA `(.L_x_3662) ;  /* 0x0000000400401947 */ /* 0x000fea0003800000 */
[----:B-1----:R-:W-:Y:S01]  /*3c40*/  IMAD.WIDE R4, R51, 0x40, R48 ;  /* 0x0000004033047825 */ /* 0x002fe200078e0230 */
[----:B------:R-:W-:Y:S01]  /*3c50*/  ULDC.64 UR4, c[0x0][0x318] ;  /* 0x0000c60000047ab9 */ /* 0x000fe20000000a00 */
[----:B------:R-:W-:Y:S02]  /*3c60*/  LOP3.LUT P0, RZ, R186, 0x4, RZ, 0xc0, !PT ;  /* 0x00000004baff7812 */ /* 0x000fe4000780c0ff */
[----:B------:R-:W-:Y:S01]  /*3c70*/  IMAD R5, R5, UR4, RZ ;  /* 0x0000000405057c24 */ /* 0x000fe2000f8e02ff */
[----:B------:R-:W-:Y:S01]  /*3c80*/  IADD3 R78, R16, 0x100, RZ ;  /* 0x00000100104e7810 */ /* 0x000fe20007ffe0ff */
[----:B------:R-:W-:Y:S02]  /*3c90*/  IMAD.MOV.U32 R6, RZ, RZ, R40 ;  /* 0x000000ffff067224 */ /* 0x000fe400078e0028 */
[----:B------:R-:W-:Y:S02]  /*3ca0*/  IMAD.MOV.U32 R7, RZ, RZ, R77 ;  /* 0x000000ffff077224 */ /* 0x000fe400078e004d */
[----:B------:R-:W-:-:S02]  /*3cb0*/  IMAD R5, R4, UR5, R5 ;  /* 0x0000000504057c24 */ /* 0x000fc4000f8e0205 */
[----:B------:R-:W-:Y:S01]  /*3cc0*/  IMAD.WIDE.U32 R6, R4, UR4, R6 ;  /* 0x0000000404067c25 */ /* 0x000fe2000f8e0006 */
[----:B------:R-:W-:-:S03]  /*3cd0*/  ULDC.64 UR4, c[0x0][0x308] ;  /* 0x0000c20000047ab9 */ /* 0x000fc60000000a00 */
[----:B------:R-:W-:Y:S01]  /*3ce0*/  IMAD R9, R19, 0x8000, R68 ;  /* 0x0000800013097824 */ /* 0x000fe200078e0244 */
[----:B------:R-:W-:Y:S01]  /*3cf0*/  LEA R58, P1, R6, UR4, 0x1 ;  /* 0x00000004063a7c11 */ /* 0x000fe2000f8208ff */
[----:B------:R-:W-:Y:S01]  /*3d00*/  IMAD.IADD R5, R7, 0x1, R5 ;  /* 0x0000000107057824 */ /* 0x000fe200078e0205 */
[----:B------:R-:W-:Y:S01]  /*3d10*/  ULDC UR4, c[0x0][0x310] ;  /* 0x0000c40000047ab9 */ /* 0x000fe20000000800 */
[----:B------:R-:W-:Y:S02]  /*3d20*/  VIADD R4, R16, 0x40 ;  /* 0x0000004010047836 */ /* 0x000fe40000000000 */
[C---:B------:R-:W-:Y:S01]  /*3d30*/  VIADD R79, R9.reuse, 0x20 ;  /* 0x00000020094f7836 */ /* 0x040fe20000000000 */
[----:B0---4-:R-:W-:Y:S01]  /*3d40*/  LEA.HI.X R59, R6, UR5, R5, 0x1, P1 ;  /* 0x00000005063b7c11 */ /* 0x011fe200088f0c05 */
[C---:B------:R-:W-:Y:S01]  /*3d50*/  @P0 VIADD R79, R9.reuse, 0xffffffe0 ;  /* 0xffffffe0094f0836 */ /* 0x040fe20000000000 */
[----:B------:R-:W-:Y:S01]  /*3d60*/  ISETP.GE.AND P1, PT, R16, UR4, PT ;  /* 0x0000000410007c0c */ /* 0x000fe2000bf26270 */
[----:B---3--:R-:W-:Y:S01]  /*3d70*/  IMAD R81, R9, 0x2, R2 ;  /* 0x0000000209517824 */ /* 0x008fe200078e0202 */
        /* <DEDUP_REMOVED lines=25> */
[----:B------:R-:W-:Y:S02]  /*3f10*/  IMAD R80, R79, 0x2, R2 ;  /* 0x000000024f507824 */ /* 0x000fe400078e0202 */
        /* <DEDUP_REMOVED lines=34> */
.L_x_3662:
[----:B------:R-:W-:Y:S05]  /*4140*/  BSYNC B0 ;  /* 0x0000000000007941 */ /* 0x000fea0003800000 */
.L_x_3661:
[----:B------:R-:W-:Y:S01]  /*4150*/  @!PT LDS RZ, [RZ] ;  /* 0x00000000fffff984 */ /* 0x000fe20000000800 */
[----:B------:R-:W-:Y:S01]  /*4160*/  @!PT LDS RZ, [RZ] ;  /* 0x00000000fffff984 */ /* 0x000fe20000000800 */
[----:B------:R-:W-:Y:S01]  /*4170*/  @!PT LDS RZ, [RZ] ;  /* 0x00000000fffff984 */ /* 0x000fe20000000800 */
[----:B------:R-:W-:Y:S01]  /*4180*/  @!PT LDS RZ, [RZ] ;  /* 0x00000000fffff984 */ /* 0x000fe20000000800 */
[----:B------:R5:W-:Y:S06]  /*4190*/  MEMBAR.ALL.CTA ;  /* 0x0000000000007992 */ /* 0x000bec0000008000 */
[----:B-----5:R-:W5:Y:S01]  /*41a0*/  FENCE.VIEW.ASYNC.S ;  /* 0x00000000000073c6 */ /* 0x020f620000000000 */
[----:B------:R-:W-:Y:S01]  /*41b0*/  VIADD R19, R19, 0x1 ;  /* 0x0000000113137836 */ /* 0x000fe20000000000 */
[----:B-----5:R1:W-:Y:S01]  /*41c0*/  BAR.SYNC.DEFER_BLOCKING R62, 0x80 ;  /* 0x0002003e0000751d */ /* 0x0203e20000010000 */
[----:B0---4-:R-:W-:-:S03]  /*41d0*/  @!P5 VIADD R74, R74, 0x388c0 ;  /* 0x000388c04a4ad836 */ /* 0x011fc60000000000 */
[C---:B------:R-:W-:Y:S02]  /*41e0*/  ISETP.NE.AND P1, PT, R19.reuse, 0x2, PT ;  /* 0x000000021300780c */ /* 0x040fe40003f25270 */
[----:B------:R-:W-:Y:S02]  /*41f0*/  PLOP3.LUT P0, PT, PT, PT, PT, 0x8, 0x0 ;  /* 0x000000000000781c */ /* 0x000fe40003f0e170 */
[----:B------:R-:W-:Y:S02]  /*4200*/  @!P5 PRMT R74, RZ, 0x654, R74 ;  /* 0x00000654ff4ad816 */ /* 0x000fe4000000004a */
[----:B------:R-:W-:Y:S02]  /*4210*/  SEL R5, RZ, 0x1, P1 ;  /* 0x00000001ff057807 */ /* 0x000fe40000800000 */
[----:B------:R-:W-:Y:S02]  /*4220*/  SEL R19, R19, RZ, P1 ;  /* 0x000000ff13137207 */ /* 0x000fe40000800000 */
[----:B------:R-:W-:Y:S01]  /*4230*/  LOP3.LUT R184, R184, R5, RZ, 0x3c, !PT ;  /* 0x00000005b8b87212 */ /* 0x000fe200078e3cff */
[----:B------:R1:W-:Y:S01]  /*4240*/  @!P5 SYNCS.ARRIVE.TRANS64.RED.A1T0 RZ, [R74+URZ], RZ ;  /* 0x000000ff4affd9a7 */ /* 0x0003e2000810043f */
[----:B------:R-:W-:Y:S05]  /*4250*/  @P2 BRA `(.L_x_3663) ;  /* 0xffffffdc00c42947 */ /* 0x000fea000383ffff */
.L_x_3629:
[----:B-1----:R-:W4:Y:S01]  /*4260*/  LDL R4, [R1+0x4] ;  /* 0x0000040001047983 */ /* 0x002f220000100800 */
        /* <DEDUP_REMOVED lines=42> */
[----:B---3--:R-:W-:-:S02]  /*4510*/  CS2R R80, SRZ ;  /* 0x0000000000507805 */ /* 0x008fc4000001ff00 */
        /* <DEDUP_REMOVED lines=14> */
[----:B------:R-:W-:Y:S02]  /*4600*/  MOV R169, RZ ;  /* 0x000000ff00a97202 */ /* 0x000fe40000000f00 */
        /* <DEDUP_REMOVED lines=12> */
[----:B----4-:R-:W-:Y:S01]  /*46d0*/  ISETP.NE.AND P1, PT, R4, 0x1, PT ;  /* 0x000000010400780c */ /* 0x010fe20003f25270 */
[----:B------:R-:W-:-:S12]  /*46e0*/  @P0 BRA `(.L_x_3665) ;  /* 0x0000000000080947 */ /* 0x000fd80003800000 */
[----:B------:R-:W0:Y:S02]  /*46f0*/  FENCE.VIEW.ASYNC.G ;  /* 0x00000000000073c6 */ /* 0x000e240000000100 */
[----:B0-----:R-:W-:Y:S06]  /*4700*/  BAR.ARV 0xc, 0x120 ;  /* 0x0304800000007b1d */ /* 0x001fec0000002000 */
.L_x_3665:
[----:B------:R-:W-:Y:S05]  /*4710*/  BSYNC B0 ;  /* 0x0000000000007941 */ /* 0x000fea0003800000 */
.L_x_3664:
[----:B------:R-:W-:Y:S01]  /*4720*/  BSSY B7, `(.L_x_3666) ;  /* 0x0000aa4000077945 */ /* 0x000fe20003800000 */
[----:B------:R-:W-:Y:S02]  /*4730*/  IMAD.MOV.U32 R179, RZ, RZ, RZ ;  /* 0x000000ffffb37224 */ /* 0x000fe400078e00ff */
[----:B------:R-:W-:Y:S01]  /*4740*/  IMAD.MOV.U32 R181, RZ, RZ, RZ ;  /* 0x000000ffffb57224 */ /* 0x000fe200078e00ff */
[----:B------:R-:W-:Y:S06]  /*4750*/  @!P1 BRA `(.L_x_3667) ;  /* 0x0000001800449947 */ /* 0x000fec0003800000 */
[----:B------:R-:W-:Y:S02]  /*4760*/  ISETP.GE.AND P1, PT, R168, 0x1, PT ;  /* 0x00000001a800780c */ /* 0x000fe40003f26270 */
[----:B------:R-:W-:-:S11]  /*4770*/  PLOP3.LUT P0, PT, PT, PT, PT, 0x80, 0x0 ;  /* 0x000000000000781c */ /* 0x000fd60003f0f070 */
[----:B------:R-:W-:Y:S05]  /*4780*/  @!P1 BRA `(.L_x_3668) ;  /* 0x000000a800749947 */ /* 0x000fea0003800000 */
[----:B------:R-:W0:Y:S01]  /*4790*/  SHFL.IDX PT, R0, R217, RZ, 0x1f ;  /* 0x00001fffd9007589 */ /* 0x000e2200000e0000 */
[----:B------:R-:W-:Y:S01]  /*47a0*/  IMAD.MOV.U32 R5, RZ, RZ, 0x40000040 ;  /* 0x40000040ff057424 */ /* 0x000fe200078e00ff */
[----:B------:R-:W-:Y:S01]  /*47b0*/  MOV R7, 0x40000040 ;  /* 0x4000004000077802 */ /* 0x000fe20000000f00 */
[----:B------:R-:W-:Y:S01]  /*47c0*/  IMAD.MOV.U32 R11, RZ, RZ, 0x40000040 ;  /* 0x40000040ff0b7424 */ /* 0x000fe200078e00ff */
[----:B------:R-:W-:Y:S01]  /*47d0*/  BAR.SYNC.DEFER_BLOCKING 0xe, 0x100 ;  /* 0x0384000000007b1d */ /* 0x000fe20000010000 */
[----:B------:R-:W-:Y:S01]  /*47e0*/  IMAD.MOV.U32 R9, RZ, RZ, 0x40000040 ;  /* 0x40000040ff097424 */ /* 0x000fe200078e00ff */
[----:B------:R-:W-:Y:S01]  /*47f0*/  R2UR UR5, R5 ;  /* 0x00000000050572ca */ /* 0x000fe200000e0000 */
[----:B------:R-:W-:Y:S01]  /*4800*/  IMAD.MOV.U32 R13, RZ, RZ, 0x40000040 ;  /* 0x40000040ff0d7424 */ /* 0x000fe200078e00ff */
[----:B------:R-:W-:Y:S01]  /*4810*/  R2UR UR7, R7 ;  /* 0x00000000070772ca */ /* 0x000fe200000e0000 */
[----:B------:R-:W-:Y:S01]  /*4820*/  IMAD.MOV.U32 R7, RZ, RZ, 0x40000040 ;  /* 0x40000040ff077424 */ /* 0x000fe200078e00ff */
[----:B------:R-:W-:Y:S01]  /*4830*/  ISETP.GE.AND P0, PT, R168, 0x41, PT ;  /* 0x00000041a800780c */ /* 0x000fe20003f06270 */
[----:B------:R-:W-:Y:S01]  /*4840*/  BSSY B0, `(.L_x_3669) ;  /* 0x00000f5000007945 */ /* 0x000fe20003800000 */
[----:B------:R-:W1:Y:S01]  /*4850*/  S2R R20, SR_TID.X ;  /* 0x0000000000147919 */ /* 0x000e620000002100 */
[----:B0-----:R-:W-:-:S04]  /*4860*/  LEA.HI R3, R0, R0, RZ, 0x1 ;  /* 0x0000000000037211 */ /* 0x001fc800078f08ff */
[----:B------:R-:W-:Y:S01]  /*4870*/  LOP3.LUT R3, R3, 0x1fffe, RZ, 0xc0, !PT ;  /* 0x0001fffe03037812 */ /* 0x000fe200078ec0ff */
[----:B-----5:R-:W-:-:S04]  /*4880*/  WARPGROUP.ARRIVE ;  /* 0x00000000000079c5 */ /* 0x020fc80000000000 */
[----:B------:R-:W-:Y:S02]  /*4890*/  IMAD.IADD R3, R0, 0x1, -R3 ;  /* 0x0000000100037824 */ /* 0x000fe400078e0a03 */
[----:B------:R-:W-:Y:S02]  /*48a0*/  VIADD R0, R2, 0x36400 ;  /* 0x0003640002007836 */ /* 0x000fe40000000000 */
[----:B------:R-:W-:-:S03]  /*48b0*/  IMAD R3, R3, 0x8000, R2 ;  /* 0x0000800003037824 */ /* 0x000fc600078e0202 */
[----:B------:R-:W-:Y:S01]  /*48c0*/  SHF.R.U32.HI R0, RZ, 0x4, R0 ;  /* 0x00000004ff007819 */ /* 0x000fe20000011600 */
[----:B------:R-:W-:-:S03]  /*48d0*/  VIADD R3, R3, 0x400 ;  /* 0x0000040003037836 */ /* 0x000fc60000000000 */
[----:B------:R-:W-:Y:S02]  /*48e0*/  LOP3.LUT R0, R0, 0x3fff, RZ, 0xc0, !PT ;  /* 0x00003fff00007812 */ /* 0x000fe400078ec0ff */
[----:B------:R-:W-:Y:S02]  /*48f0*/  SHF.R.U32.HI R3, RZ, 0x4, R3 ;  /* 0x00000004ff037819 */ /* 0x000fe40000011603 */
[----:B------:R-:W-:Y:S02]  /*4900*/  LOP3.LUT R4, R0, 0x10000, RZ, 0xfc, !PT ;  /* 0x0001000000047812 */ /* 0x000fe400078efcff */
[----:B------:R-:W-:Y:S02]  /*4910*/  LOP3.LUT R3, R3, 0x3fff, RZ, 0xc0, !PT ;  /* 0x00003fff03037812 */ /* 0x000fe400078ec0ff */
[C---:B------:R-:W-:Y:S01]  /*4920*/  R2UR UR4, R4.reuse ;  /* 0x00000000040472ca */ /* 0x040fe200000e0000 */
[----:B------:R-:W-:Y:S01]  /*4930*/  VIADD R10, R4, 0x2 ;  /* 0x00000002040a7836 */ /* 0x000fe20000000000 */
[----:B------:R-:W-:-:S02]  /*4940*/  LOP3.LUT R15, R3, 0x2000000, RZ, 0xfc, !PT ;  /* 0x02000000030f7812 */ /* 0x000fc400078efcff */
[----:B-1----:R-:W-:-:S03]  /*4950*/  LOP3.LUT R20, R20, 0x7f, RZ, 0xc0, !PT ;  /* 0x0000007f14147812 */ /* 0x002fc600078ec0ff */
[----:B------:R-:W-:Y:S01]  /*4960*/  IMAD R6, R18, 0x1000, R15 ;  /* 0x0000100012067824 */ /* 0x000fe200078e020f */
[----:B------:R-:W-:-:S03]  /*4970*/  ISETP.NE.AND P2, PT, R20, RZ, PT ;  /* 0x000000ff1400720c */ /* 0x000fc60003f45270 */
[C---:B------:R-:W-:Y:S01]  /*4980*/  VIADD R8, R6.reuse, 0x80 ;  /* 0x0000008006087836 */ /* 0x040fe20000000000 */
[C---:B------:R-:W-:Y:S01]  /*4990*/  R2UR UR6, R6.reuse ;  /* 0x00000000060672ca */ /* 0x040fe200000e0000 */
[C---:B------:R-:W-:Y:S02]  /*49a0*/  VIADD R12, R6.reuse, 0x100 ;  /* 0x00000100060c7836 */ /* 0x040fe40000000000 */
[----:B------:R-:W-:-:S06]  /*49b0*/  VIADD R6, R6, 0x180 ;  /* 0x0000018006067836 */ /* 0x000fcc0000000000 */
[----:B------:R-:W-:-:S04]  /*49c0*/  @!P2 IMAD R0, R18, 0x8, R2 ;  /* 0x000000081200a824 */ /* 0x000fc800078e0202 */
[----:B------:R-:W-:Y:S01]  /*49d0*/  HGMMA.64x256x16.F32.BF16 R24, gdesc[UR4].tnspB, RZ, !UPT, gsb0 ;  /* 0x43e00000041879f0 */ /* 0x000fe2000c0018ff */
[----:B------:R-:W-:Y:S01]  /*49e0*/  R2UR UR4, R10 ;  /* 0x000000000a0472ca */ /* 0x000fe200000e0000 */
[----:B------:R-:W-:Y:S01]  /*49f0*/  @!P2 VIADD R0, R0, 0x38860 ;  /* 0x000388600000a836 */ /* 0x000fe20000000000 */
[----:B------:R-:W-:Y:S02]  /*4a00*/  R2UR UR5, R11 ;  /* 0x000000000b0572ca */ /* 0x000fe400000e0000 */
[----:B------:R-:W-:Y:S01]  /*4a10*/  R2UR UR6, R8 ;  /* 0x00000000080672ca */ /* 0x000fe200000e0000 */
[----:B------:R-:W-:Y:S01]  /*4a20*/  VIADD R8, R4, 0x4 ;  /* 0x0000000404087836 */ /* 0x000fe20000000000 */
[----:B------:R-:W-:Y:S01]  /*4a30*/  R2UR UR7, R9 ;  /* 0x00000000090772ca */ /* 0x000fe200000e0000 */
[----:B------:R-:W-:Y:S01]  /*4a40*/  IMAD.MOV.U32 R9, RZ, RZ, 0x40000040 ;  /* 0x40000040ff097424 */ /* 0x000fe200078e00ff */
[----:B------:R-:W-:Y:S01]  /*4a50*/  @!P2 PRMT R0, RZ, 0x654, R0 ;  /* 0x00000654ff00a816 */ /* 0x000fe20000000000 */
[----:B------:R-:W-:-:S02]  /*4a60*/  WARPGROUP.DEPBAR.LE gsb0, 0x0 ;  /* 0x00008000000079c5 */ /* 0x000fc40000010000 */
[----:B------:R-:W-:-:S15]  /*4a70*/  WARPGROUP.ARRIVE ;  /* 0x00000000000079c5 */ /* 0x000fde0000000000 */
[----:B------:R-:W-:-:S01]  /*4a80*/  NOP ;  /* 0x0000000000007918 */ /* 0x000fc20000000000 */
[----:B------:R-:W-:Y:S01]  /*4a90*/  HGMMA.64x256x16.F32.BF16 R24, gdesc[UR4].tnspB, R24, gsb0 ;  /* 0x43e00000041879f0 */ /* 0x000fe20008001818 */
[----:B------:R-:W-:Y:S02]  /*4aa0*/  R2UR UR4, R8 ;  /* 0x00000000080472ca */ /* 0x000fe400000e0000 */
[----:B------:R-:W-:Y:S02]  /*4ab0*/  R2UR UR5, R9 ;  /* 0x00000000090572ca */ /* 0x000fe400000e0000 */
[----:B------:R-:W-:Y:S01]  /*4ac0*/  R2UR UR6, R12 ;  /* 0x000000000c0672ca */ /* 0x000fe200000e0000 */
[----:B------:R-:W-:Y:S01]  /*4ad0*/  VIADD R12, R4, 0x6 ;  /* 0x00000006040c7836 */ /* 0x000fe20000000000 */
[----:B------:R-:W-:Y:S01]  /*4ae0*/  R2UR UR7, R13 ;  /* 0x000000000d0772ca */ /* 0x000fe200000e0000 */
[----:B------:R-:W-:Y:S01]  /*4af0*/  IMAD.MOV.U32 R13, RZ, RZ, 0x40000040 ;  /* 0x40000040ff0d7424 */ /* 0x000fe200078e00ff */
[----:B------:R-:W-:Y:S02]  /*4b00*/  WARPGROUP.DEPBAR.LE gsb0, 0x0 ;  /* 0x00008000000079c5 */ /* 0x000fe40000010000 */
[----:B------:R-:W-:-:S15]  /*4b10*/  WARPGROUP.ARRIVE ;  /* 0x00000000000079c5 */ /* 0x000fde0000000000 */
[----:B------:R-:W-:-:S02]  /*4b20*/  NOP ;  /* 0x0000000000007918 */ /* 0x000fc40000000000 */
        /* <DEDUP_REMOVED lines=12> */
[----:B------:R-:W-:Y:S05]  /*4bf0*/  @!P0 BRA `(.L_x_3670) ;  /* 0x0000000800e48947 */ /* 0x000fea0003800000 */
[----:B------:R-:W-:-:S07]  /*4c00*/  VIADD R182, R182, 0xfffffffe ;  /* 0xfffffffeb6b67836 */ /* 0x000fce0000000000 */
.L_x_3671:
[----:B------:R-:W-:Y:S01]  /*4c10*/  BAR.SYNC.DEFER_BLOCKING 0xe, 0x100 ;  /* 0x0384000000007b1d */ /* 0x000fe20000010000 */
[C---:B------:R-:W-:Y:S01]  /*4c20*/  LEA R3, R18.reuse, R188, 0x6 ;  /* 0x000000bc12037211 */ /* 0x040fe200078e30ff */
[----:B------:R-:W-:Y:S01]  /*4c30*/  VIADD R18, R18, 0x1 ;  /* 0x0000000112127836 */ /* 0x000fe20000000000 */
[----:B------:R-:W-:Y:S01]  /*4c40*/  R2UR UR4, R4 ;  /* 0x00000000040472ca */ /* 0x000fe200000e0000 */
[----:B------:R-:W-:Y:S01]  /*4c50*/  IMAD.MOV.U32 R7, RZ, RZ, 0x40000040 ;  /* 0x40000040ff077424 */ /* 0x000fe200078e00ff */
[----:B------:R-:W-:Y:S01]  /*4c60*/  R2UR UR5, R5 ;  /* 0x00000000050572ca */ /* 0x000fe200000e0000 */
[----:B------:R-:W-:Y:S01]  /*4c70*/  IMAD R3, R3, 0x4, R2 ;  /* 0x0000000403037824 */ /* 0x000fe200078e0202 */
[C---:B------:R-:W-:Y:S01]  /*4c80*/  ISETP.NE.AND P0, PT, R18.reuse, 0x2, PT ;  /* 0x000000021200780c */ /* 0x040fe20003f05270 */
[----:B------:R-:W-:Y:S01]  /*4c90*/  IMAD.MOV.U32 R21, RZ, RZ, 0x40000040 ;  /* 0x40000040ff157424 */ /* 0x000fe200078e00ff */
[----:B------:R-:W-:Y:S01]  /*4ca0*/  R2UR UR7, R7 ;  /* 0x00000000070772ca */ /* 0x000fe200000e0000 */
[----:B------:R-:W-:Y:S01]  /*4cb0*/  IMAD.MOV.U32 R7, RZ, RZ, 0x40000040 ;  /* 0x40000040ff077424 */ /* 0x000fe200078e00ff */
[----:B------:R-:W-:-:S02]  /*4cc0*/  SEL R18, R18, RZ, P0 ;  /* 0x000000ff12127207 */ /* 0x000fc40000000000 */
[C---:B------:R-:W-:Y:S01]  /*4cd0*/  ISETP.GT.AND P1, PT, R182.reuse, RZ, PT ;  /* 0x000000ffb600720c */ /* 0x040fe20003f24270 */
[----:B------:R-:W-:Y:S02]  /*4ce0*/  VIADD R182, R182, 0xffffffff ;  /* 0xffffffffb6b67836 */ /* 0x000fe40000000000 */
[----:B------:R-:W-:-:S04]  /*4cf0*/  IMAD R6, R18, 0x1000, R15 ;  /* 0x0000100012067824 */ /* 0x000fc800078e020f */
[C---:B------:R-:W-:Y:S01]  /*4d00*/  VIADD R20, R6.reuse, 0x80 ;  /* 0x0000008006147836 */ /* 0x040fe20000000000 */
[----:B------:R-:W-:Y:S01]  /*4d10*/  R2UR UR6, R6 ;  /* 0x00000000060672ca */ /* 0x000fe200000e0000 */
[----:B0-----:R-:W0:Y:S04]  /*4d20*/  LDS R0, [R3+0x38400] ;  /* 0x0384000003007984 */ /* 0x001e280000000800 */
        /* <DEDUP_REMOVED lines=129> */
[----:B------:R-:W-:-:S04]  /*5540*/  @!P2 IMAD R0, R18, 0x8, R2 ;  /* 0x000000081200a824 */ /* 0x000fc800078e0202 */
[----:B------:R-:W-:Y:S01]  /*5550*/  @!P2 VIADD R0, R0, 0x38860 ;  /* 0x000388600000a836 */ /* 0x000fe20000000000 */
[----:B------:R-:W-:-:S04]  /*5560*/  WARPGROUP.ARRIVE ;  /* 0x00000000000079c5 */ /* 0x000fc80000000000 */
[----:B------:R-:W-:Y:S02]  /*5570*/  @!P2 PRMT R0, RZ, 0x654, R0 ;  /* 0x00000654ff00a816 */ /* 0x000fe40000000000 */
[----:B------:R-:W-:Y:S01]  /*5580*/  HGMMA.64x256x16.F32.BF16 R24, gdesc[UR4].tnspB, R24, gsb0 ;  /* 0x43e00000041879f0 */ /* 0x000fe20008001818 */
[----:B------:R-:W-:Y:S02]  /*5590*/  R2UR UR4, R10 ;  /* 0x000000000a0472ca */ /* 0x000fe400000e0000 */
[----:B------:R-:W-:Y:S02]  /*55a0*/  R2UR UR5, R11 ;  /* 0x000000000b0572ca */ /* 0x000fe400000e0000 */
[----:B------:R-:W-:Y:S01]  /*55b0*/  R2UR UR6, R20 ;  /* 0x00000000140672ca */ /* 0x000fe200000e0000 */
[----:B------:R-:W-:Y:S01]  /*55c0*/  VIADD R20, R6, 0x100 ;  /* 0x0000010006147836 */ /* 0x000fe20000000000 */
[----:B------:R-:W-:Y:S01]  /*55d0*/  R2UR UR7, R21 ;  /* 0x00000000150772ca */ /* 0x000fe200000e0000 */
[----:B------:R-:W-:-:S02]  /*55e0*/  IMAD.MOV.U32 R21, RZ, RZ, 0x40000040 ;  /* 0x40000040ff157424 */ /* 0x000fc400078e00ff */
[----:B------:R-:W-:Y:S01]  /*55f0*/  VIADD R6, R6, 0x180 ;  /* 0x0000018006067836 */ /* 0x000fe20000000000 */
[----:B------:R-:W-:Y:S02]  /*5600*/  WARPGROUP.DEPBAR.LE gsb0, 0x0 ;  /* 0x00008000000079c5 */ /* 0x000fe40000010000 */
[----:B------:R-:W-:-:S15]  /*5610*/  WARPGROUP.ARRIVE ;  /* 0x00000000000079c5 */ /* 0x000fde0000000000 */
        /* <DEDUP_REMOVED lines=19> */
[----:B------:R0:W-:Y:S02]  /*5750*/  @!P2 SYNCS.ARRIVE.TRANS64.RED.A1T0 RZ, [R0+URZ], RZ ;  /* 0x000000ff00ffa9a7 */ /* 0x0001e4000810043f */
[----:B0-----:R-:W-:-:S04]  /*5760*/  SEL R0, RZ, 0x1, P0 ;  /* 0x00000001ff007807 */ /* 0x001fc80000000000 */
[----:B------:R-:W-:Y:S01]  /*5770*/  LOP3.LUT R23, R23, R0, RZ, 0x3c, !PT ;  /* 0x0000000017177212 */ /* 0x000fe200078e3cff */
[----:B------:R-:W-:Y:S06]  /*5780*/  @P1 BRA `(.L_x_3671) ;  /* 0xfffffff400201947 */ /* 0x000fec000383ffff */
.L_x_3670:
[----:B------:R-:W-:Y:S05]  /*5790*/  BSYNC B0 ;  /* 0x0000000000007941 */ /* 0x000fea0003800000 */
.L_x_3669:
[----:B------:R-:W-:Y:S01]  /*57a0*/  BAR.SYNC.DEFER_BLOCKING 0xe, 0x100 ;  /* 0x0384000000007b1d */ /* 0x000fe20000010000 */
[C---:B------:R-:W-:Y:S01]  /*57b0*/  IMAD R3, R18.reuse, 0x40, R188 ;  /* 0x0000004012037824 */ /* 0x040fe200078e02bc */
[----:B------:R-:W-:Y:S02]  /*57c0*/  IADD3 R18, R18, 0x1, RZ ;  /* 0x0000000112127810 */ /* 0x000fe40007ffe0ff */
[----:B------:R-:W-:Y:S01]  /*57d0*/  PLOP3.LUT P0, PT, PT, PT, PT, 0x8, 0x0 ;  /* 0x000000000000781c */ /* 0x000fe20003f0e170 */
[----:B------:R-:W-:Y:S01]  /*57e0*/  IMAD R3, R3, 0x4, R2 ;  /* 0x0000000403037824 */ /* 0x000fe200078e0202 */
[----:B------:R-:W-:-:S04]  /*57f0*/  ISETP.NE.AND P1, PT, R18, 0x2, PT ;  /* 0x000000021200780c */ /* 0x000fc80003f25270 */
[----:B------:R-:W-:Y:S02]  /*5800*/  SEL R4, RZ, 0x1, P1 ;  /* 0x00000001ff047807 */ /* 0x000fe40000800000 */
[----:B------:R-:W-:Y:S02]  /*5810*/  SEL R18, R18, RZ, P1 ;  /* 0x000000ff12127207 */ /* 0x000fe40000800000 */
[----:B------:R-:W-:Y:S01]  /*5820*/  LOP3.LUT R23, R23, R4, RZ, 0x3c, !PT ;  /* 0x0000000417177212 */ /* 0x000fe200078e3cff */
        /* <DEDUP_REMOVED lines=132> */
.L_x_3667:
[----:B------:R-:W-:Y:S02]  /*6070*/  ISETP.GE.AND P1, PT, R168, 0x1, PT ;  /* 0x00000001a800780c */ /* 0x000fe40003f26270 */
[----:B------:R-:W-:-:S11]  /*6080*/  PLOP3.LUT P0, PT, PT, PT, PT, 0x80, 0x0 ;  /* 0x000000000000781c */ /* 0x000fd60003f0f070 */
[----:B------:R-:W-:Y:S05]  /*6090*/  @!P1 BRA `(.L_x_3668) ;  /* 0x0000009000309947 */ /* 0x000fea0003800000 */
[----:B------:R-:W0:Y:S01]  /*60a0*/  SHFL.IDX PT, R0, R217, RZ, 0x1f ;  /* 0x00001fffd9007589 */ /* 0x000e2200000e0000 */
[----:B------:R-:W-:Y:S01]  /*60b0*/  BSSY B6, `(.L_x_3672) ;  /* 0x000001b000067945 */ /* 0x000fe20003800000 */
[----:B0-----:R-:W-:-:S04]  /*60c0*/  LEA.HI R3, R0, R0, RZ, 0x1 ;  /* 0x0000000000037211 */ /* 0x001fc800078f08ff */
[----:B------:R-:W-:-:S05]  /*60d0*/  LOP3.LUT R3, R3, 0x1fffe, RZ, 0xc0, !PT ;  /* 0x0001fffe03037812 */ /* 0x000fca00078ec0ff */
[----:B------:R-:W-:Y:S02]  /*60e0*/  IMAD.IADD R3, R0, 0x1, -R3 ;  /* 0x0000000100037824 */ /* 0x000fe400078e0a03 */
[----:B------:R-:W-:Y:S02]  /*60f0*/  VIADD R0, R2, 0x36400 ;  /* 0x0003640002007836 */ /* 0x000fe40000000000 */
[----:B------:R-:W-:-:S03]  /*6100*/  IMAD R3, R3, 0x8000, R2 ;  /* 0x0000800003037824 */ /* 0x000fc600078e0202 */
[----:B------:R-:W-:Y:S01]  /*6110*/  LOP3.LUT P0, RZ, R0, 0x3ff, RZ, 0xc0, !PT ;  /* 0x000003ff00ff7812 */ /* 0x000fe2000780c0ff */
[----:B------:R-:W-:-:S05]  /*6120*/  VIADD R3, R3, 0x400 ;  /* 0x0000040003037836 */ /* 0x000fca0000000000 */
[----:B------:R-:W-:-:S04]  /*6130*/  SHF.R.U32.HI R3, RZ, 0x4, R3 ;  /* 0x00000004ff037819 */ /* 0x000fc80000011603 */
[----:B------:R-:W-:-:S03]  /*6140*/  LOP3.LUT R56, R3, 0x3fff, RZ, 0xc0, !PT ;  /* 0x00003fff03387812 */ /* 0x000fc600078ec0ff */
        /* <DEDUP_REMOVED lines=17> */
.L_x_3673:
[----:B------:R-:W-:Y:S05]  /*6260*/  BSYNC B6 ;  /* 0x0000000000067941 */ /* 0x000fea0003800000 */
.L_x_3672:
        /* <DEDUP_REMOVED lines=12> */
.L_x_3677:
[----:B-1----:R1:W2:Y:S02]  /*6330*/  SYNCS.PHASECHK.TRANS64.TRYWAIT P0, [R2+URZ+0x38800], R5 ;  /* 0x03880005020075a7 */ /* 0x0022a4000800017f */
[----:B--2---:R-:W-:Y:S05]  /*6340*/  @!P0 NANOSLEEP.SYNCS 0x989680 ;  /* 0x009896800000895d */ /* 0x004fea0003900000 */
[----:B------:R-:W2:Y:S02]  /*6350*/  @!P0 SYNCS.PHASECHK.TRANS64 P0, [R2+URZ+0x38800], R5 ;  /* 0x03880005020085a7 */ /* 0x000ea4000800007f */
[----:B--2---:R-:W-:Y:S05]  /*6360*/  @!P0 BRA `(.L_x_3677) ;  /* 0xfffffffc00f08947 */ /* 0x004fea000383ffff */
.L_x_3676:
[----:B------:R-:W-:Y:S05]  /*6370*/  BSYNC B0 ;  /* 0x0000000000007941 */ /* 0x000fea0003800000 */
.L_x_3675:
[----:B------:R-:W-:Y:S05]  /*6380*/  BRA `(.L_x_3678) ;  /* 0x0000002000747947 */ /* 0x000fea0003800000 */
.L_x_3674:
[----:B-----5:R-:W-:Y:S01]  /*6390*/  SHF.R.S32.HI R0, RZ, 0x1f, R27 ;  /* 0x0000001fff007819 */ /* 0x020fe2000001141b */
[----:B------:R-:W-:Y:S01]  /*63a0*/  ULDC.64 UR4, c[0x0][0x3d8] ;  /* 0x0000f60000047ab9 */ /* 0x000fe20000000a00 */
[----:B------:R-:W-:Y:S01]  /*63b0*/  VIADD R3, R2, 0x20400 ;  /* 0x0002040002037836 */ /* 0x000fe20000000000 */
[----:B------:R-:W-:Y:S01]  /*63c0*/  SHF.L.U32 R29, R215, 0x2, RZ ;  /* 0x00000002d71d7819 */ /* 0x000fe200000006ff */
[----:B------:R-:W-:Y:S01]  /*63d0*/  IMAD.WIDE.U32 R4, R27, UR4, RZ ;  /* 0x000000041b047c25 */ /* 0x000fe2000f8e00ff */
[----:B------:R-:W-:Y:S01]  /*63e0*/  ULDC.64 UR6, c[0x0][0x3e8] ;  /* 0x0000fa0000067ab9 */ /* 0x000fe20000000a00 */
[----:B------:R-:W-:Y:S01]  /*63f0*/  SHF.R.S32.HI R14, RZ, 0x1f, R16 ;  /* 0x0000001fff0e7819 */ /* 0x000fe20000011410 */
[----:B------:R-:W-:Y:S01]  /*6400*/  BSSY B6, `(.L_x_3679) ;  /* 0x0000031000067945 */ /* 0x000fe20003800000 */
[C---:B------:R-:W-:Y:S01]  /*6410*/  IMAD R6, R0.reuse, UR4, RZ ;  /* 0x0000000400067c24 */ /* 0x040fe2000f8e02ff */
[----:B------:R-:W-:Y:S01]  /*6420*/  LOP3.LUT P0, RZ, R3, 0x3ff, RZ, 0xc0, !PT ;  /* 0x000003ff03ff7812 */ /* 0x000fe2000780c0ff */
[----:B------:R-:W-:Y:S01]  /*6430*/  IMAD R0, R0, UR6, RZ ;  /* 0x0000000600007c24 */ /* 0x000fe2000f8e02ff */
[----:B------:R-:W-:Y:S01]  /*6440*/  IADD3 R3, P6, R29, R4, RZ ;  /* 0x000000041d037210 */ /* 0x000fe20007fde0ff */
[C---:B------:R-:W-:Y:S01]  /*6450*/  IMAD R11, R27.reuse, UR5, R6 ;  /* 0x000000051b0b7c24 */ /* 0x040fe2000f8e0206 */
[----:B------:R-:W-:Y:S01]  /*6460*/  ULDC.64 UR4, c[0x0][0x3c8] ;  /* 0x0000f20000047ab9 */ /* 0x000fe20000000a00 */
[----:B------:R-:W-:Y:S01]  /*6470*/  SHF.R.S32.HI R12, RZ, 0x1f, R29 ;  /* 0x0000001fff0c7819 */ /* 0x000fe2000001141d */
[----:B------:R-:W-:Y:S01]  /*6480*/  IMAD.WIDE.U32 R6, R27, UR6, RZ ;  /* 0x000000061b067c25 */ /* 0x000fe2000f8e00ff */
[----:B------:R-:W-:-:S02]  /*6490*/  LEA R24, P2, R4, UR4, 0x1 ;  /* 0x0000000404187c11 */ /* 0x000fc4000f8408ff */
[----:B------:R-:W-:Y:S01]  /*64a0*/  LEA R32, P5, R3, UR4, 0x1 ;  /* 0x0000000403207c11 */ /* 0x000fe2000f8a08ff */
[----:B------:R-:W-:Y:S01]  /*64b0*/  IMAD.IADD R11, R11, 0x1, R5 ;  /* 0x000000010b0b7824 */ /* 0x000fe200078e0205 */
[C---:B------:R-:W-:Y:S01]  /*64c0*/  IADD3 R5, P1, R16.reuse, R4, RZ ;  /* 0x0000000410057210 */ /* 0x040fe20007f3e0ff */
[----:B------:R-:W-:Y:S01]  /*64d0*/  IMAD R9, R27, UR7, R0 ;  /* 0x000000071b097c24 */ /* 0x000fe2000f8e0200 */
[-C--:B------:R-:W-:Y:S01]  /*64e0*/  IADD3 R0, P4, R16, R6.reuse, RZ ;  /* 0x0000000610007210 */ /* 0x080fe20007f9e0ff */
[--C-:B------:R-:W-:Y:S01]  /*64f0*/  IMAD.X R10, R12, 0x1, R11.reuse, P6 ;  /* 0x000000010c0a7824 */ /* 0x100fe200030e060b */
[----:B------:R-:W-:Y:S01]  /*6500*/  LEA.HI.X R26, R4, UR5, R11, 0x1, P2 ;  /* 0x00000005041a7c11 */ /* 0x000fe200090f0c0b */
[----:B------:R-:W-:Y:S01]  /*6510*/  IMAD.IADD R9, R9, 0x1, R7 ;  /* 0x0000000109097824 */ /* 0x000fe200078e0207 */
[----:B------:R-:W-:Y:S01]  /*6520*/  IADD3 R8, P2, R29, R6, RZ ;  /* 0x000000061d087210 */ /* 0x000fe20007f5e0ff */
[----:B------:R-:W-:Y:S01]  /*6530*/  ULDC.64 UR6, c[0x0][0x3e0] ;  /* 0x0000f80000067ab9 */ /* 0x000fe20000000a00 */
[----:B------:R-:W-:Y:S01]  /*6540*/  LEA.HI.X R33, R3, UR5, R10, 0x1, P5 ;  /* 0x0000000503217c11 */ /* 0x000fe2000a8f0c0a */
[----:B------:R-:W-:Y:S01]  /*6550*/  IMAD.X R4, R14, 0x1, R11, P1 ;  /* 0x000000010e047824 */ /* 0x000fe200008e060b */
        /* <DEDUP_REMOVED lines=27> */
.L_x_3680:
[----:B------:R-:W-:Y:S05]  /*6710*/  BSYNC B6 ;  /* 0x0000000000067941 */ /* 0x000fea0003800000 */
.L_x_3679:
[----:B------:R-:W-:Y:S01]  /*6720*/  ULDC.U8 UR4, c[0x0][0x3f0] ;  /* 0x0000fc0000047ab9 */ /* 0x000fe20000000000 */
[----:B------:R-:W-:Y:S01]  /*6730*/  BSSY B0, `(.L_x_3681) ;  /* 0x00001da000007945 */ /* 0x000fe20003800000 */
[----:B------:R-:W-:-:S13]  /*6740*/  ISETP.NE.AND P0, PT, RZ, UR4, PT ;  /* 0x00000004ff007c0c */ /* 0x000fda000bf05270 */
[----:B------:R-:W-:Y:S05]  /*6750*/  @!P0 BRA `(.L_x_3682) ;  /* 0x0000000c00d48947 */ /* 0x000fea0003800000 */
[----:B------:R-:W-:Y:S01]  /*6760*/  IMAD R30, R25, -0x40, R30 ;  /* 0xffffffc0191e7824 */ /* 0x000fe200078e021e */
[----:B------:R-:W-:Y:S01]  /*6770*/  SHF.L.U32 R0, R186, 0x6, RZ ;  /* 0x00000006ba007819 */ /* 0x000fe200000006ff */
[----:B------:R-:W-:Y:S01]  /*6780*/  BSSY B1, `(.L_x_3683) ;  /* 0x0000016000017945 */ /* 0x000fe20003800000 */
        /* <DEDUP_REMOVED lines=21> */
.L_x_3684:
[----:B------:R-:W-:Y:S05]  /*68e0*/  BSYNC B1 ;  /* 0x0000000000017941 */ /* 0x000fea0003800000 */
.L_x_3683:
[----:B------:R-:W-:Y:S01]  /*68f0*/  UMOV UR4, 0xffffffff ;  /* 0xffffffff00047882 */ /* 0x000fe20000000000 */
[----:B-----5:R-:W-:Y:S01]  /*6900*/  IMAD.MOV.U32 R25, RZ, RZ, R6 ;  /* 0x000000ffff197224 */ /* 0x020fe200078e0006 */
[--C-:B------:R-:W-:Y:S01]  /*6910*/  SHF.R.U64 R6, R6, 0x10, R7.reuse ;  /* 0x0000001006067819 */ /* 0x100fe20000001207 */
[--C-:B------:R-:W-:Y:S01]  /*6920*/  IMAD.MOV.U32 R31, RZ, RZ, R7.reuse ;  /* 0x000000ffff1f7224 */ /* 0x100fe200078e0007 */
[----:B------:R-:W-:Y:S02]  /*6930*/  SHF.R.U32.HI R38, RZ, 0x10, R7 ;  /* 0x00000010ff267819 */ /* 0x000fe40000011607 */
[----:B------:R-:W-:Y:S01]  /*6940*/  LEA.HI R0, R213, R213, RZ, 0x1 ;  /* 0x000000d5d5007211 */ /* 0x000fe200078f08ff */
[----:B------:R-:W-:Y:S06]  /*6950*/  BRA.DIV UR4, `(.L_x_3685) ;  /* 0x0000011204ac7947 */ /* 0x000fec000b800000 */
.L_x_3848:
[----:B------:R-:W-:Y:S01]  /*6960*/  UMOV UR4, 0xffffffff ;  /* 0xffffffff00047882 */ /* 0x000fe20000000000 */
[----:B------:R-:W-:Y:S02]  /*6970*/  LOP3.LUT R0, R0, 0xfffffffe, RZ, 0xc0, !PT ;  /* 0xfffffffe00007812 */ /* 0x000fe400078ec0ff */
[----:B------:R-:W-:Y:S05]  /*6980*/  BRA.DIV UR4, `(.L_x_3686) ;  /* 0x0000011204c87947 */ /* 0x000fea000b800000 */
.L_x_3851:
[----:B------:R-:W-:Y:S01]  /*6990*/  UMOV UR4, 0xffffffff ;  /* 0xffffffff00047882 */ /* 0x000fe20000000000 */
[----:B------:R-:W-:Y:S02]  /*69a0*/  IMAD.IADD R3, R213, 0x1, -R0 ;  /* 0x00000001d5037824 */ /* 0x000fe400078e0a00 */
[----:B------:R-:W-:Y:S05]  /*69b0*/  BRA.DIV UR4, `(.L_x_3687) ;  /* 0x0000011204e47947 */ /* 0x000fea000b800000 */
.L_x_3854:
[----:B------:R-:W-:Y:S01]  /*69c0*/  UMOV UR4, 0xffffffff ;  /* 0xffffffff00047882 */ /* 0x000fe20000000000 */
[----:B------:R-:W-:Y:S02]  /*69d0*/  SHF.L.U32 R7, R3, 0x1f, RZ ;  /* 0x0000001f03077819 */ /* 0x000fe400000006ff */
[----:B------:R-:W-:Y:S05]  /*69e0*/  BRA.DIV UR4, `(.L_x_3688) ;  /* 0x0000011604007947 */ /* 0x000fea000b800000 */
.L_x_3857:
[----:B------:R-:W1:Y:S01]  /*69f0*/  SYNCS.PHASECHK.TRANS64.TRYWAIT P0, [R2+URZ+0x38800], R7 ;  /* 0x03880007020075a7 */ /* 0x000e62000800017f */
[----:B------:R-:W-:Y:S01]  /*6a00*/  LOP3.LUT P2, RZ, R186, 0x4, RZ, 0xc0, !PT ;  /* 0x00000004baff7812 */ /* 0x000fe2000784c0ff */
[----:B------:R-:W-:Y:S01]  /*6a10*/  IMAD R11, R189, 0x200, R10 ;  /* 0x00000200bd0b7824 */ /* 0x000fe200078e020a */
[----:B------:R-:W-:Y:S01]  /*6a20*/  SHF.R.U64 R12, R4, 0x10, R5 ;  /* 0x00000010040c7819 */ /* 0x000fe20000001205 */
[----:B0-----:R-:W-:Y:S01]  /*6a30*/  IMAD.MOV.U32 R32, RZ, RZ, R4 ;  /* 0x000000ffff207224 */ /* 0x001fe200078e0004 */
[--C-:B------:R-:W-:Y:S01]  /*6a40*/  SHF.R.U32.HI R13, RZ, 0x10, R21.reuse ;  /* 0x00000010ff0d7819 */ /* 0x100fe20000011615 */
[----:B------:R-:W-:Y:S01]  /*6a50*/  IMAD R10, R11, 0x2, R2 ;  /* 0x000000020b0a7824 */ /* 0x000fe200078e0202 */
[----:B------:R-:W-:Y:S01]  /*6a60*/  SHF.R.U64 R11, R20, 0x10, R21 ;  /* 0x00000010140b7819 */ /* 0x000fe20000001215 */
[----:B------:R-:W-:Y:S01]  /*6a70*/  IMAD.MOV.U32 R36, RZ, RZ, R8 ;  /* 0x000000ffff247224 */ /* 0x000fe200078e0008 */
[----:B------:R-:W-:Y:S01]  /*6a80*/  SHF.R.U64 R8, R8, 0x10, R9 ;  /* 0x0000001008087819 */ /* 0x000fe20000001209 */
[--C-:B------:R-:W-:Y:S01]  /*6a90*/  IMAD.MOV.U32 R33, RZ, RZ, R5.reuse ;  /* 0x000000ffff217224 */ /* 0x100fe200078e0005 */
[----:B------:R-:W-:Y:S01]  /*6aa0*/  SHF.R.U32.HI R5, RZ, 0x10, R5 ;  /* 0x00000010ff057819 */ /* 0x000fe20000011605 */
[----:B------:R-:W-:Y:S01]  /*6ab0*/  IMAD.MOV.U32 R34, RZ, RZ, R20 ;  /* 0x000000ffff227224 */ /* 0x000fe200078e0014 */
[----:B------:R-:W-:Y:S01]  /*6ac0*/  BSSY B1, `(.L_x_3689) ;  /* 0x0000010000017945 */ /* 0x000fe20003800000 */
[----:B------:R-:W-:Y:S01]  /*6ad0*/  IMAD.MOV.U32 R35, RZ, RZ, R21 ;  /* 0x000000ffff237224 */ /* 0x000fe200078e0015 */
[----:B------:R-:W-:Y:S01]  /*6ae0*/  PRMT R27, R25, 0x5410, R6 ;  /* 0x00005410191b7816 */ /* 0x000fe20000000006 */
[C---:B------:R-:W-:Y:S01]  /*6af0*/  VIADD R4, R10.reuse, 0x20400 ;  /* 0x000204000a047836 */ /* 0x040fe20000000000 */
[----:B------:R-:W-:Y:S01]  /*6b00*/  PRMT R31, R31, 0x5410, R38 ;  /* 0x000054101f1f7816 */ /* 0x000fe20000000026 */
[--C-:B------:R-:W-:Y:S01]  /*6b10*/  IMAD.MOV.U32 R37, RZ, RZ, R9.reuse ;  /* 0x000000ffff257224 */ /* 0x100fe200078e0009 */
[----:B------:R-:W-:Y:S01]  /*6b20*/  SHF.R.U32.HI R9, RZ, 0x10, R9 ;  /* 0x00000010ff097819 */ /* 0x000fe20000011609 */
[----:B------:R-:W-:Y:S01]  /*6b30*/  VIADD R0, R10, 0x20440 ;  /* 0x000204400a007836 */ /* 0x000fe20000000000 */
[----:B------:R-:W-:-:S02]  /*6b40*/  @P2 IADD3 R0, R4, -0x40, RZ ;  /* 0xffffffc004002810 */ /* 0x000fc40007ffe0ff */
[----:B------:R-:W-:Y:S02]  /*6b50*/  PRMT R32, R32, 0x5410, R12 ;  /* 0x0000541020207816 */ /* 0x000fe4000000000c */
[----:B------:R-:W-:Y:S02]  /*6b60*/  PRMT R33, R33, 0x5410, R5 ;  /* 0x0000541021217816 */ /* 0x000fe40000000005 */
[----:B------:R-:W-:Y:S02]  /*6b70*/  PRMT R34, R34, 0x5410, R11 ;  /* 0x0000541022227816 */ /* 0x000fe4000000000b */
[----:B------:R-:W-:Y:S02]  /*6b80*/  PRMT R35, R35, 0x5410, R13 ;  /* 0x0000541023237816 */ /* 0x000fe4000000000d */
[----:B------:R-:W-:Y:S02]  /*6b90*/  PRMT R36, R36, 0x5410, R8 ;  /* 0x0000541024247816 */ /* 0x000fe40000000008 */
[----:B------:R-:W-:Y:S01]  /*6ba0*/  PRMT R37, R37, 0x5410, R9 ;  /* 0x0000541025257816 */ /* 0x000fe20000000009 */
[----:B-1----:R-:W-:Y:S06]  /*6bb0*/  @!P0 BRA `(.L_x_3690) ;  /* 0x0000011000b48947 */ /* 0x002fec0003800000 */
.L_x_3858:
[----:B------:R-:W-:Y:S05]  /*6bc0*/  BSYNC B1 ;  /* 0x0000000000017941 */ /* 0x000fea0003800000 */
.L_x_3689:
        /* <DEDUP_REMOVED lines=24> */
[-C--:B------:R-:W-:Y:S01]  /*6d50*/  FMUL.FTZ R28, R5, R14.reuse ;  /* 0x0000000e051c7220 */ /* 0x080fe20000410000 */
[----:B------:R-:W-:Y:S01]  /*6d60*/  LOP3.LUT R7, R7, 0xffff0000, RZ, 0xc0, !PT ;  /* 0xffff000007077812 */ /* 0x000fe200078ec0ff */
[----:B------:R-:W-:Y:S01]  /*6d70*/  FFMA.FTZ R24, R8, R15, R4 ;  /* 0x0000000f08187223 */ /* 0x000fe20000010004 */
        /* <DEDUP_REMOVED lines=19> */
.L_x_3694:
[----:B------:R-:W-:Y:S05]  /*6eb0*/  BSYNC B2 ;  /* 0x0000000000027941 */ /* 0x000fea0003800000 */
.L_x_3693:
        /* <DEDUP_REMOVED lines=10> */
[----:B------:R-:W-:Y:S01]  /*6f60*/  IMAD.U32 R11, R6, 0x10000, RZ ;  /* 0x00010000060b7824 */ /* 0x000fe200078e00ff */
[----:B------:R-:W-:Y:S01]  /*6f70*/  SHF.L.U32 R12, R7, 0x10, RZ ;  /* 0x00000010070c7819 */ /* 0x000fe200000006ff */
[C---:B------:R-:W-:Y:S01]  /*6f80*/  FMUL.FTZ R21, R4.reuse, R15 ;  /* 0x0000000f04157220 */ /* 0x040fe20000410000 */
[-C--:B------:R-:W-:Y:S01]  /*6f90*/  FMUL.FTZ R4, R4, R13.reuse ;  /* 0x0000000d04047220 */ /* 0x080fe20000410000 */
[C---:B------:R-:W-:Y:S01]  /*6fa0*/  FMUL.FTZ R26, R5.reuse, R20 ;  /* 0x00000014051a7220 */ /* 0x040fe20000410000 */
[-C--:B------:R-:W-:Y:S01]  /*6fb0*/  FMUL.FTZ R28, R5, R14.reuse ;  /* 0x0000000e051c7220 */ /* 0x080fe20000410000 */
        /* <DEDUP_REMOVED lines=23> */
.L_x_3692:
[----:B------:R-:W-:Y:S05]  /*7130*/  BSYNC B1 ;  /* 0x0000000000017941 */ /* 0x000fea0003800000 */
.L_x_3691:
        /* <DEDUP_REMOVED lines=24> */
[-C--:B------:R-:W-:Y:S01]  /*72c0*/  FMUL.FTZ R4, R21, R5.reuse ;  /* 0x0000000515047220 */ /* 0x080fe20000410000 */
[-C--:B------:R-:W-:Y:S01]  /*72d0*/  FFMA.FTZ R13, R14, R8.reuse, -R13 ;  /* 0x000000080e0d7223 */ /* 0x080fe2000001080d */
[----:B------:R-:W-:Y:S01]  /*72e0*/  LOP3.LUT R7, R7, 0xffff0000, RZ, 0xc0, !PT ;  /* 0xffff000007077812 */ /* 0x000fe200078ec0ff */
[----:B------:R-:W-:Y:S01]  /*72f0*/  FFMA.FTZ R8, R20, R8, R15 ;  /* 0x0000000814087223 */ /* 0x000fe2000001000f */
[----:B------:R-:W-:Y:S01]  /*7300*/  FMUL.FTZ R14, R27, R5 ;  /* 0x000000051b0e7220 */ /* 0x000fe20000410000 */
[C---:B------:R-:W-:Y:S01]  /*7310*/  LOP3.LUT R20, R31.reuse, 0xffff0000, RZ, 0xc0, !PT ;  /* 0xffff00001f147812 */ /* 0x040fe200078ec0ff */
[----:B------:R-:W-:Y:S02]  /*7320*/  IMAD.U32 R15, R31, 0x10000, RZ ;  /* 0x000100001f0f7824 */ /* 0x000fe400078e00ff */
[-C--:B------:R-:W-:Y:S01]  /*7330*/  FFMA.FTZ R4, R27, R9.reuse, -R4 ;  /* 0x000000091b047223 */ /* 0x080fe20000010804 */
        /* <DEDUP_REMOVED lines=13> */
[----:B------:R1:W-:Y:S02]  /*7410*/  STS.128 [R10+0x21400], R24 ;  /* 0x021400180a007388 */ /* 0x0003e40000000c00 */
.L_x_3697:
[----:B------:R-:W-:Y:S05]  /*7420*/  BSYNC B1 ;  /* 0x0000000000017941 */ /* 0x000fea0003800000 */
.L_x_3696:
[----:B------:R-:W-:Y:S05]  /*7430*/  @P1 BRA `(.L_x_3695) ;  /* 0x0000001000241947 */ /* 0x000fea0003800000 */
[----:B0-----:R-:W0:Y:S01]  /*7440*/  LDS.128 R4, [R0+0x1000] ;  /* 0x0010000000047984 */ /* 0x001e220000000c00 */
[----:B------:R-:W-:Y:S01]  /*7450*/  SHF.L.U32 R14, R36, 0x10, RZ ;  /* 0x00000010240e7819 */ /* 0x000fe200000006ff */
[----:B------:R-:W-:Y:S01]  /*7460*/  IMAD.U32 R12, R32, 0x10000, RZ ;  /* 0x00010000200c7824 */ /* 0x000fe200078e00ff */
[----:B-1----:R-:W-:Y:S01]  /*7470*/  LOP3.LUT R25, R36, 0xffff0000, RZ, 0xc0, !PT ;  /* 0xffff000024197812 */ /* 0x002fe200078ec0ff */
        /* <DEDUP_REMOVED lines=15> */
[----:B------:R-:W-:Y:S01]  /*7570*/  FMUL.FTZ R4, R25, R5 ;  /* 0x0000000519047220 */ /* 0x000fe20000410000 */
[----:B------:R-:W-:-:S02]  /*7580*/  IMAD.U32 R14, R33, 0x10000, RZ ;  /* 0x00010000210e7824 */ /* 0x000fc400078e00ff */
[----:B------:R-:W-:Y:S01]  /*7590*/  FMUL.FTZ R12, R21, R5 ;  /* 0x00000005150c7220 */ /* 0x000fe20000410000 */
[----:B------:R-:W-:Y:S01]  /*75a0*/  LOP3.LUT R33, R33, 0xffff0000, RZ, 0xc0, !PT ;  /* 0xffff000021217812 */ /* 0x000fe200078ec0ff */
[-C--:B------:R-:W-:Y:S01]  /*75b0*/  FFMA.FTZ R4, R21, R9.reuse, -R4 ;  /* 0x0000000915047223 */ /* 0x080fe20000010804 */
[-C--:B------:R-:W-:Y:S01]  /*75c0*/  FMUL.FTZ R5, R20, R6.reuse ;  /* 0x0000000614057220 */ /* 0x080fe20000410000 */
        /* <DEDUP_REMOVED lines=14> */
.L_x_3682:
        /* <DEDUP_REMOVED lines=14> */
.L_x_3861:
[----:B------:R-:W-:Y:S01]  /*7790*/  UMOV UR4, 0xffffffff ;  /* 0xffffffff00047882 */ /* 0x000fe20000000000 */
[----:B------:R-:W-:Y:S02]  /*77a0*/  LOP3.LUT R0, R0, 0xfffffffe, RZ, 0xc0, !PT ;  /* 0xfffffffe00007812 */ /* 0x000fe400078ec0ff */
[----:B------:R-:W-:Y:S05]  /*77b0*/  BRA.DIV UR4, `(.L_x_3699) ;  /* 0x0000010604f07947 */ /* 0x000fea000b800000 */
.L_x_3864:
[----:B------:R-:W-:Y:S01]  /*77c0*/  UMOV UR4, 0xffffffff ;  /* 0xffffffff00047882 */ /* 0x000fe20000000000 */
[----:B------:R-:W-:Y:S02]  /*77d0*/  IMAD.IADD R3, R213, 0x1, -R0 ;  /* 0x00000001d5037824 */ /* 0x000fe400078e0a00 */
[----:B------:R-:W-:Y:S05]  /*77e0*/  BRA.DIV UR4, `(.L_x_3700) ;  /* 0x0000010a040c7947 */ /* 0x000fea000b800000 */
.L_x_3867:
[----:B------:R-:W-:Y:S01]  /*77f0*/  UMOV UR4, 0xffffffff ;  /* 0xffffffff00047882 */ /* 0x000fe20000000000 */
[----:B------:R-:W-:Y:S02]  /*7800*/  SHF.L.U32 R9, R3, 0x1f, RZ ;  /* 0x0000001f03097819 */ /* 0x000fe400000006ff */
[----:B------:R-:W-:Y:S05]  /*7810*/  BRA.DIV UR4, `(.L_x_3701) ;  /* 0x0000010a04287947 */ /* 0x000fea000b800000 */
.L_x_3870:
        /* <DEDUP_REMOVED lines=29> */
.L_x_3871:
[----:B------:R-:W-:Y:S05]  /*79f0*/  BSYNC B1 ;  /* 0x0000000000017941 */ /* 0x000fea0003800000 */
.L_x_3702:
[----:B------:R-:W-:Y:S04]  /*7a00*/  BSSY B1, `(.L_x_3704) ;  /* 0x000005a000017945 */ /* 0x000fe80003800000 */
[----:B------:R-:W-:Y:S05]  /*7a10*/  @P2 BRA `(.L_x_3705) ;  /* 0x0000000400602947 */ /* 0x000fea0003800000 */
[----:B------:R-:W-:Y:S01]  /*7a20*/  IMAD.SHL.U32 R0, R186, 0x40, RZ ;  /* 0x00000040ba007824 */ /* 0x000fe200078e00ff */
[----:B------:R-:W-:Y:S01]  /*7a30*/  IADD3 R4, R16, R47, RZ ;  /* 0x0000002f10047210 */ /* 0x000fe20007ffe0ff */
[C---:B------:R-:W-:Y:S01]  /*7a40*/  IMAD.U32 R26, R42.reuse, 0x10000, RZ ;  /* 0x000100002a1a7824 */ /* 0x040fe200078e00ff */
[----:B------:R-:W-:Y:S01]  /*7a50*/  LOP3.LUT R27, R42, 0xffff0000, RZ, 0xc0, !PT ;  /* 0xffff00002a1b7812 */ /* 0x000fe200078ec0ff */
[----:B------:R-:W-:Y:S01]  /*7a60*/  IMAD.U32 R25, R38, 0x10000, RZ ;  /* 0x0001000026197824 */ /* 0x000fe200078e00ff */
[----:B------:R-:W-:Y:S02]  /*7a70*/  LOP3.LUT R5, R0, 0x1c0, RZ, 0xc0, !PT ;  /* 0x000001c000057812 */ /* 0x000fe400078ec0ff */
[----:B------:R-:W-:Y:S02]  /*7a80*/  SHF.L.U32 R28, R44, 0x10, RZ ;  /* 0x000000102c1c7819 */ /* 0x000fe400000006ff */
[----:B------:R-:W-:Y:S02]  /*7a90*/  LOP3.LUT R0, R5, 0x38, R16, 0xf8, !PT ;  /* 0x0000003805007812 */ /* 0x000fe400078ef810 */
[----:B------:R-:W-:-:S02]  /*7aa0*/  SHF.R.U32.HI R7, RZ, 0x3, R5 ;  /* 0x00000003ff077819 */ /* 0x000fc40000011605 */
[----:B------:R-:W-:Y:S02]  /*7ab0*/  LOP3.LUT R4, R5, 0x38, R4, 0xf8, !PT ;  /* 0x0000003805047812 */ /* 0x000fe400078ef804 */
[-C--:B------:R-:W-:Y:S02]  /*7ac0*/  LOP3.LUT R0, R0, R7.reuse, RZ, 0x3c, !PT ;  /* 0x0000000700007212 */ /* 0x080fe400078e3cff */
[----:B------:R-:W-:-:S03]  /*7ad0*/  LOP3.LUT R4, R4, R7, RZ, 0x3c, !PT ;  /* 0x0000000704047212 */ /* 0x000fc600078e3cff */
[----:B------:R-:W-:-:S04]  /*7ae0*/  IMAD R5, R189, 0x200, R0 ;  /* 0x00000200bd057824 */ /* 0x000fc800078e0200 */
[----:B------:R-:W-:Y:S02]  /*7af0*/  IMAD R34, R5, 0x2, R2 ;  /* 0x0000000205227824 */ /* 0x000fe400078e0202 */
[----:B------:R-:W-:-:S03]  /*7b00*/  IMAD R5, R189, 0x200, R4 ;  /* 0x00000200bd057824 */ /* 0x000fc600078e0204 */
[----:B0-----:R-:W0:Y:S01]  /*7b10*/  LDS.128 R8, [R34+0x20400] ;  /* 0x0204000022087984 */ /* 0x001e220000000c00 */
        /* <DEDUP_REMOVED lines=15> */
[----:B------:R-:W-:-:S02]  /*7c10*/  IMAD.U32 R20, R5, 0x10000, RZ ;  /* 0x0001000005147824 */ /* 0x000fc400078e00ff */
[C---:B------:R-:W-:Y:S01]  /*7c20*/  FFMA.FTZ R29, R0.reuse, R25, -R29 ;  /* 0x00000019001d7223 */ /* 0x040fe2000001081d */
[----:B------:R-:W-:Y:S01]  /*7c30*/  FFMA.FTZ R31, R0, R26, R31 ;  /* 0x0000001a001f7223 */ /* 0x000fe2000001001f */
[----:B------:R-:W-:Y:S01]  /*7c40*/  FMUL.FTZ R25, R4, R27 ;  /* 0x0000001b04197220 */ /* 0x000fe20000410000 */
[----:B------:R-:W-:Y:S02]  /*7c50*/  IMAD.U32 R0, R40, 0x10000, RZ ;  /* 0x0001000028007824 */ /* 0x000fe400078e00ff */
[-C--:B------:R-:W-:Y:S01]  /*7c60*/  FMUL.FTZ R33, R4, R15.reuse ;  /* 0x0000000f04217220 */ /* 0x080fe20000410000 */
[C---:B------:R-:W-:Y:S01]  /*7c70*/  FMUL.FTZ R4, R21.reuse, R28 ;  /* 0x0000001c15047220 */ /* 0x040fe20000410000 */
[----:B------:R-:W-:Y:S01]  /*7c80*/  FFMA.FTZ R26, R8, R15, -R25 ;  /* 0x0000000f081a7223 */ /* 0x000fe20000010819 */
[----:B------:R-:W-:Y:S01]  /*7c90*/  FMUL.FTZ R21, R21, R0 ;  /* 0x0000000015157220 */ /* 0x000fe20000410000 */
[----:B------:R-:W-:Y:S01]  /*7ca0*/  LOP3.LUT R25, R44, 0xffff0000, RZ, 0xc0, !PT ;  /* 0xffff00002c197812 */ /* 0x000fe200078ec0ff */
[----:B------:R-:W-:Y:S01]  /*7cb0*/  FFMA.FTZ R30, R8, R27, R33 ;  /* 0x0000001b081e7223 */ /* 0x000fe20000010021 */
[----:B------:R-:W-:Y:S01]  /*7cc0*/  LOP3.LUT R15, R40, 0xffff0000, RZ, 0xc0, !PT ;  /* 0xffff0000280f7812 */ /* 0x000fe200078ec0ff */
[C---:B------:R-:W-:Y:S01]  /*7cd0*/  FFMA.FTZ R28, R13.reuse, R28, R21 ;  /* 0x0000001c0d1c7223 */ /* 0x040fe20000010015 */
[----:B------:R-:W-:Y:S01]  /*7ce0*/  FFMA.FTZ R32, R13, R0, -R4 ;  /* 0x000000000d207223 */ /* 0x000fe20000010804 */
[----:B------:R-:W-:-:S02]  /*7cf0*/  IMAD.U32 R21, R43, 0x10000, RZ ;  /* 0x000100002b157824 */ /* 0x000fc400078e00ff */
[C---:B------:R-:W-:Y:S01]  /*7d00*/  FMUL.FTZ R27, R6.reuse, R25 ;  /* 0x00000019061b7220 */ /* 0x040fe20000410000 */
[----:B------:R-:W-:Y:S02]  /*7d10*/  IMAD.U32 R13, R39, 0x10000, RZ ;  /* 0x00010000270d7824 */ /* 0x000fe400078e00ff */
[----:B------:R-:W-:Y:S01]  /*7d20*/  FMUL.FTZ R37, R6, R15 ;  /* 0x0000000f06257220 */ /* 0x000fe20000410000 */
[----:B------:R-:W-:Y:S02]  /*7d30*/  IMAD.U32 R24, R7, 0x10000, RZ ;  /* 0x0001000007187824 */ /* 0x000fe400078e00ff */
[----:B------:R-:W-:Y:S01]  /*7d40*/  FMUL.FTZ R33, R20, R21 ;  /* 0x0000001514217220 */ /* 0x000fe20000410000 */
[----:B------:R-:W-:Y:S01]  /*7d50*/  LOP3.LUT R5, R5, 0xffff0000, RZ, 0xc0, !PT ;  /* 0xffff000005057812 */ /* 0x000fe200078ec0ff */
[----:B------:R-:W-:Y:S01]  /*7d60*/  FFMA.FTZ R35, R10, R15, -R27 ;  /* 0x0000000f0a237223 */ /* 0x000fe2000001081b */
[----:B------:R-:W-:Y:S01]  /*7d70*/  LOP3.LUT R7, R7, 0xffff0000, RZ, 0xc0, !PT ;  /* 0xffff000007077812 */ /* 0x000fe200078ec0ff */
[----:B------:R-:W-:Y:S01]  /*7d80*/  FMUL.FTZ R20, R20, R13 ;  /* 0x0000000d14147220 */ /* 0x000fe20000410000 */
[----:B------:R-:W-:Y:S01]  /*7d90*/  LOP3.LUT R6, R43, 0xffff0000, RZ, 0xc0, !PT ;  /* 0xffff00002b067812 */ /* 0x000fe200078ec0ff */
[C---:B------:R-:W-:Y:S01]  /*7da0*/  IMAD.U32 R27, R45.reuse, 0x10000, RZ ;  /* 0x000100002d1b7824 */ /* 0x040fe200078e00ff */
[----:B------:R-:W-:Y:S01]  /*7db0*/  LOP3.LUT R8, R45, 0xffff0000, RZ, 0xc0, !PT ;  /* 0xffff00002d087812 */ /* 0x000fe200078ec0ff */
[----:B------:R-:W-:Y:S01]  /*7dc0*/  IMAD.U32 R15, R41, 0x10000, RZ ;  /* 0x00010000290f7824 */ /* 0x000fe200078e00ff */
[----:B------:R-:W-:Y:S01]  /*7dd0*/  LOP3.LUT R0, R39, 0xffff0000, RZ, 0xc0, !PT ;  /* 0xffff000027007812 */ /* 0x000fe200078ec0ff */
[----:B------:R-:W-:Y:S01]  /*7de0*/  IMAD.U32 R14, R11, 0x10000, RZ ;  /* 0x000100000b0e7824 */ /* 0x000fe200078e00ff */
[----:B------:R-:W-:Y:S01]  /*7df0*/  LOP3.LUT R4, R41, 0xffff0000, RZ, 0xc0, !PT ;  /* 0xffff000029047812 */ /* 0x000fe200078ec0ff */
[----:B------:R-:W-:Y:S01]  /*7e00*/  FFMA.FTZ R37, R10, R25, R37 ;  /* 0x000000190a257223 */ /* 0x000fe20000010025 */
[----:B------:R-:W-:Y:S01]  /*7e10*/  LOP3.LUT R11, R11, 0xffff0000, RZ, 0xc0, !PT ;  /* 0xffff00000b0b7812 */ /* 0x000fe200078ec0ff */
[C---:B------:R-:W-:Y:S01]  /*7e20*/  FFMA.FTZ R33, R12.reuse, R13, -R33 ;  /* 0x0000000d0c217223 */ /* 0x040fe20000010821 */
[----:B------:R-:W-:Y:S01]  /*7e30*/  FFMA.FTZ R20, R12, R21, R20 ;  /* 0x000000150c147223 */ /* 0x000fe20000010014 */
[C---:B------:R-:W-:Y:S01]  /*7e40*/  FMUL.FTZ R25, R24.reuse, R27 ;  /* 0x0000001b18197220 */ /* 0x040fe20000410000 */
[-C--:B------:R-:W-:Y:S01]  /*7e50*/  FMUL.FTZ R13, R24, R15.reuse ;  /* 0x0000000f180d7220 */ /* 0x080fe20000410000 */
[----:B------:R-:W-:Y:S01]  /*7e60*/  FMUL.FTZ R10, R5, R6 ;  /* 0x00000006050a7220 */ /* 0x000fe20000410000 */
[----:B------:R-:W-:Y:S01]  /*7e70*/  FMUL.FTZ R12, R7, R8 ;  /* 0x00000008070c7220 */ /* 0x000fe20000410000 */
[----:B------:R-:W-:Y:S01]  /*7e80*/  FMUL.FTZ R5, R5, R0 ;  /* 0x0000000005057220 */ /* 0x000fe20000410000 */
[----:B------:R-:W-:Y:S01]  /*7e90*/  FMUL.FTZ R7, R7, R4 ;  /* 0x0000000407077220 */ /* 0x000fe20000410000 */
[C---:B------:R-:W-:Y:S01]  /*7ea0*/  FFMA.FTZ R25, R14.reuse, R15, -R25 ;  /* 0x0000000f0e197223 */ /* 0x040fe20000010819 */
[----:B------:R-:W-:Y:S01]  /*7eb0*/  FFMA.FTZ R13, R14, R27, R13 ;  /* 0x0000001b0e0d7223 */ /* 0x000fe2000001000d */
        /* <DEDUP_REMOVED lines=14> */
.L_x_3705:
[----:B------:R-:W-:Y:S05]  /*7fa0*/  BSYNC B1 ;  /* 0x0000000000017941 */ /* 0x000fea0003800000 */
.L_x_3704:
[----:B------:R-:W-:Y:S05]  /*7fb0*/  @P0 BRA `(.L_x_3695) ;  /* 0x0000000400440947 */ /* 0x000fea0003800000 */
[----:B------:R-:W-:Y:S01]  /*7fc0*/  IMAD.IADD R0, R16, 0x1, R47 ;  /* 0x0000000110007824 */ /* 0x000fe200078e022f */
[----:B01----:R-:W0:Y:S01]  /*7fd0*/  LDS.128 R8, [R218+0x20400] ;  /* 0x02040000da087984 */ /* 0x003e220000000c00 */
[----:B------:R-:W-:Y:S01]  /*7fe0*/  SHF.L.U32 R28, R42, 0x10, RZ ;  /* 0x000000102a1c7819 */ /* 0x000fe200000006ff */
[----:B------:R-:W-:Y:S01]  /*7ff0*/  IMAD.U32 R26, R38, 0x10000, RZ ;  /* 0x00010000261a7824 */ /* 0x000fe200078e00ff */
[----:B------:R-:W-:Y:S01]  /*8000*/  LOP3.LUT R42, R42, 0xffff0000, RZ, 0xc0, !PT ;  /* 0xffff00002a2a7812 */ /* 0x000fe200078ec0ff */
[----:B------:R-:W-:Y:S01]  /*8010*/  IMAD.U32 R37, R43, 0x10000, RZ ;  /* 0x000100002b257824 */ /* 0x000fe200078e00ff */
[----:B------:R-:W-:Y:S01]  /*8020*/  LOP3.LUT R5, R219, 0x38, R0, 0xf8, !PT ;  /* 0x00000038db057812 */ /* 0x000fe200078ef800 */
[----:B------:R-:W-:Y:S01]  /*8030*/  IMAD.U32 R35, R39, 0x10000, RZ ;  /* 0x0001000027237824 */ /* 0x000fe200078e00ff */
[----:B------:R-:W-:Y:S02]  /*8040*/  LOP3.LUT R38, R38, 0xffff0000, RZ, 0xc0, !PT ;  /* 0xffff000026267812 */ /* 0x000fe400078ec0ff */
[----:B------:R-:W-:-:S02]  /*8050*/  LOP3.LUT R5, R5, R230, RZ, 0x3c, !PT ;  /* 0x000000e605057212 */ /* 0x000fc400078e3cff */
[----:B------:R-:W-:Y:S02]  /*8060*/  LOP3.LUT R43, R43, 0xffff0000, RZ, 0xc0, !PT ;  /* 0xffff00002b2b7812 */ /* 0x000fe400078ec0ff */
[----:B------:R-:W-:Y:S01]  /*8070*/  LOP3.LUT R39, R39, 0xffff0000, RZ, 0xc0, !PT ;  /* 0xffff000027277812 */ /* 0x000fe200078ec0ff */
[----:B------:R-:W-:-:S04]  /*8080*/  IMAD.IADD R5, R220, 0x1, R5 ;  /* 0x00000001dc057824 */ /* 0x000fc800078e0205 */
        /* <DEDUP_REMOVED lines=20> */
[-C--:B------:R-:W-:Y:S01]  /*81d0*/  FMUL.FTZ R12, R37, R21.reuse ;  /* 0x00000015250c7220 */ /* 0x080fe20000410000 */
[----:B------:R-:W-:Y:S02]  /*81e0*/  IMAD.U32 R28, R44, 0x10000, RZ ;  /* 0x000100002c1c7824 */ /* 0x000fe400078e00ff */
[C---:B------:R-:W-:Y:S01]  /*81f0*/  FMUL.FTZ R20, R35.reuse, R21 ;  /* 0x0000001523147220 */ /* 0x040fe20000410000 */
[----:B------:R-:W-:Y:S01]  /*8200*/  IMAD.U32 R26, R40, 0x10000, RZ ;  /* 0x00010000281a7824 */ /* 0x000fe200078e00ff */
[----:B------:R-:W-:Y:S01]  /*8210*/  LOP3.LUT R6, R6, 0xffff0000, RZ, 0xc0, !PT ;  /* 0xffff000006067812 */ /* 0x000fe200078ec0ff */
[----:B------:R-:W-:Y:S01]  /*8220*/  FMUL.FTZ R33, R38, R4 ;  /* 0x0000000426217220 */ /* 0x000fe20000410000 */
[----:B------:R-:W-:Y:S01]  /*8230*/  LOP3.LUT R40, R40, 0xffff0000, RZ, 0xc0, !PT ;  /* 0xffff000028287812 */ /* 0x000fe200078ec0ff */
[-C--:B------:R-:W-:Y:S01]  /*8240*/  FFMA.FTZ R4, R38, R8.reuse, -R31 ;  /* 0x0000000826047223 */ /* 0x080fe2000001081f */
[----:B------:R-:W-:Y:S01]  /*8250*/  LOP3.LUT R44, R44, 0xffff0000, RZ, 0xc0, !PT ;  /* 0xffff00002c2c7812 */ /* 0x000fe200078ec0ff */
[-C--:B------:R-:W-:Y:S01]  /*8260*/  FFMA.FTZ R12, R35, R13.reuse, -R12 ;  /* 0x0000000d230c7223 */ /* 0x080fe2000001080c */
[----:B------:R-:W-:Y:S01]  /*8270*/  FFMA.FTZ R20, R37, R13, R20 ;  /* 0x0000000d25147223 */ /* 0x000fe20000010014 */
[----:B------:R-:W-:Y:S01]  /*8280*/  FFMA.FTZ R8, R42, R8, R33 ;  /* 0x000000082a087223 */ /* 0x000fe20000010021 */
[-C--:B------:R-:W-:Y:S01]  /*8290*/  FMUL.FTZ R13, R28, R24.reuse ;  /* 0x000000181c0d7220 */ /* 0x080fe20000410000 */
[----:B------:R-:W-:Y:S01]  /*82a0*/  FMUL.FTZ R21, R26, R24 ;  /* 0x000000181a157220 */ /* 0x000fe20000410000 */
[----:B------:R-:W-:-:S02]  /*82b0*/  IMAD.U32 R25, R7, 0x10000, RZ ;  /* 0x0001000007197824 */ /* 0x000fc400078e00ff */
[-C--:B------:R-:W-:Y:S01]  /*82c0*/  FMUL.FTZ R31, R44, R6.reuse ;  /* 0x000000062c1f7220 */ /* 0x080fe20000410000 */
[----:B------:R-:W-:Y:S02]  /*82d0*/  IMAD.U32 R37, R45, 0x10000, RZ ;  /* 0x000100002d257824 */ /* 0x000fe400078e00ff */
[----:B------:R-:W-:Y:S01]  /*82e0*/  FMUL.FTZ R33, R40, R6 ;  /* 0x0000000628217220 */ /* 0x000fe20000410000 */
[----:B------:R-:W-:Y:S02]  /*82f0*/  IMAD.U32 R35, R41, 0x10000, RZ ;  /* 0x0001000029237824 */ /* 0x000fe400078e00ff */
[-C--:B------:R-:W-:Y:S01]  /*8300*/  FFMA.FTZ R13, R26, R14.reuse, -R13 ;  /* 0x0000000e1a0d7223 */ /* 0x080fe2000001080d */
[----:B------:R-:W-:Y:S01]  /*8310*/  FFMA.FTZ R21, R28, R14, R21 ;  /* 0x0000000e1c157223 */ /* 0x000fe20000010015 */
[----:B------:R-:W-:Y:S01]  /*8320*/  LOP3.LUT R7, R7, 0xffff0000, RZ, 0xc0, !PT ;  /* 0xffff000007077812 */ /* 0x000fe200078ec0ff */
[-C--:B------:R-:W-:Y:S01]  /*8330*/  FMUL.FTZ R6, R37, R25.reuse ;  /* 0x0000001925067220 */ /* 0x080fe20000410000 */
[-C--:B------:R-:W-:Y:S01]  /*8340*/  FFMA.FTZ R14, R40, R10.reuse, -R31 ;  /* 0x0000000a280e7223 */ /* 0x080fe2000001081f */
[----:B------:R-:W-:Y:S01]  /*8350*/  FFMA.FTZ R24, R44, R10, R33 ;  /* 0x0000000a2c187223 */ /* 0x000fe20000010021 */
[----:B------:R-:W-:Y:S01]  /*8360*/  LOP3.LUT R45, R45, 0xffff0000, RZ, 0xc0, !PT ;  /* 0xffff00002d2d7812 */ /* 0x000fe200078ec0ff */
[----:B------:R-:W-:Y:S01]  /*8370*/  FMUL.FTZ R10, R35, R25 ;  /* 0x00000019230a7220 */ /* 0x000fe20000410000 */
[----:B------:R-:W-:Y:S01]  /*8380*/  LOP3.LUT R41, R41, 0xffff0000, RZ, 0xc0, !PT ;  /* 0xffff000029297812 */ /* 0x000fe200078ec0ff */
[----:B------:R-:W-:Y:S01]  /*8390*/  FFMA.FTZ R25, R35, R15, -R6 ;  /* 0x0000000f23197223 */ /* 0x000fe20000010806 */
[----:B------:R-:W-:Y:S01]  /*83a0*/  FMUL.FTZ R6, R43, R5 ;  /* 0x000000052b067220 */ /* 0x000fe20000410000 */
[----:B------:R-:W-:Y:S01]  /*83b0*/  FFMA.FTZ R15, R37, R15, R10 ;  /* 0x0000000f250f7223 */ /* 0x000fe2000001000a */
        /* <DEDUP_REMOVED lines=17> */
.L_x_3695:
[----:B------:R-:W-:Y:S05]  /*84d0*/  BSYNC B0 ;  /* 0x0000000000007941 */ /* 0x000fea0003800000 */
.L_x_3681:
        /* <DEDUP_REMOVED lines=8> */
.L_x_3678:
[----:B------:R-:W-:-:S13]  /*8560*/  ISETP.NE.AND P0, PT, R185, 0x3, PT ;  /* 0x00000003b900780c */ /* 0x000fda0003f05270 */
[----:B------:R-:W-:Y:S05]  /*8570*/  @!P0 BRA `(.L_x_3706) ;  /* 0x0000000000048947 */ /* 0x000fea0003800000 */
[----:B------:R-:W-:Y:S01]  /*8580*/  BPT.TRAP 0x1 ;  /* 0x000000040000795c */ /* 0x000fe20000300000 */
.L_x_3706:
[----:B------:R-:W-:Y:S01]  /*8590*/  IMAD R20, R18, 0x8, R2 ;  /* 0x0000000812147824 */ /* 0x000fe200078e0202 */
[----:B------:R-:W-:-:S04]  /*85a0*/  SHF.L.U32 R13, R23, 0x1f, RZ ;  /* 0x0000001f170d7819 */ /* 0x000fc800000006ff */
[----:B------:R0:W0:Y:S01]  /*85b0*/  SYNCS.PHASECHK.TRANS64.TRYWAIT P1, [R20+URZ+0x38830], R13 ;  /* 0x0388300d140075a7 */ /* 0x000022000802017f */
[----:B------:R-:W-:Y:S05]  /*85c0*/  @!P0 BRA `(.L_x_3707) ;  /* 0x0000000000048947 */ /* 0x000fea0003800000 */
[----:B------:R-:W-:Y:S01]  /*85d0*/  BPT.TRAP 0x1 ;  /* 0x000000040000795c */ /* 0x000fe20000300000 */
.L_x_3707:
[C---:B--234-:R-:W-:Y:S02]  /*85e0*/  VIADD R0, R2.reuse, 0x22400 ;  /* 0x0002240002007836 */ /* 0x05cfe40000000000 */
[----:B-1----:R-:W-:-:S03]  /*85f0*/  VIADD R4, R2, 0x20400 ;  /* 0x0002040002047836 */ /* 0x002fc60000000000 */
[----:B------:R-:W-:Y:S02]  /*8600*/  SHF.R.U32.HI R0, RZ, 0x4, R0 ;  /* 0x00000004ff007819 */ /* 0x000fe40000011600 */
[----:B------:R-:W-:Y:S02]  /*8610*/  SHF.R.U32.HI R4, RZ, 0x4, R4 ;  /* 0x00000004ff047819 */ /* 0x000fe40000011604 */
[----:B------:R-:W-:Y:S02]  /*8620*/  LOP3.LUT R0, R0, 0x3fff, RZ, 0xc0, !PT ;  /* 0x00003fff00007812 */ /* 0x000fe400078ec0ff */
[----:B------:R-:W-:Y:S02]  /*8630*/  LOP3.LUT R4, R4, 0x3fff, RZ, 0xc0, !PT ;  /* 0x00003fff04047812 */ /* 0x000fe400078ec0ff */
[----:B------:R-:W-:Y:S01]  /*8640*/  LOP3.LUT R0, R0, 0x10000, RZ, 0xfc, !PT ;  /* 0x0001000000007812 */ /* 0x000fe200078efcff */
[----:B0-----:R-:W-:Y:S06]  /*8650*/  @P1 BRA `(.L_x_3708) ;  /* 0x0000000000081947 */ /* 0x001fec0003800000 */
[----:B------:R-:W0:Y:S02]  /*8660*/  SYNCS.PHASECHK.TRANS64.TRYWAIT P1, [R20+URZ+0x38830], R13 ;  /* 0x0388300d140075a7 */ /* 0x000e24000802017f */
[----:B0-----:R-:W-:Y:S05]  /*8670*/  @!P1 BRA `(.L_x_3709) ;  /* 0x000000f800cc9947 */ /* 0x001fea0003800000 */
.L_x_3708:
        /* <DEDUP_REMOVED lines=13> */
[----:B------:R-:W-:Y:S01]  /*8750*/  SHF.L.U32 R3, R3, 0x1f, RZ ;  /* 0x0000001f03037819 */ /* 0x000fe200000006ff */
[----:B------:R-:W-:Y:S01]  /*8760*/  IMAD.MOV.U32 R7, RZ, RZ, 0x40000040 ;  /* 0x40000040ff077424 */ /* 0x000fe200078e00ff */
[----:B------:R-:W-:Y:S01]  /*8770*/  BSSY B0, `(.L_x_3710) ;  /* 0x0000022000007945 */ /* 0x000fe20003800000 */
[----:B------:R-:W-:-:S02]  /*8780*/  VIADD R14, R10, 0x4 ;  /* 0x000000040a0e7836 */ /* 0x000fc40000000000 */
[----:B------:R-:W-:Y:S02]  /*8790*/  IMAD.MOV.U32 R15, RZ, RZ, 0x40000040 ;  /* 0x40000040ff0f7424 */ /* 0x000fe400078e00ff */
[----:B------:R-:W-:Y:S02]  /*87a0*/  VIADD R10, R10, 0x6 ;  /* 0x000000060a0a7836 */ /* 0x000fe40000000000 */
[----:B------:R-:W-:Y:S02]  /*87b0*/  IMAD.MOV.U32 R9, RZ, RZ, 0x40000040 ;  /* 0x40000040ff097424 */ /* 0x000fe400078e00ff */
[----:B------:R-:W-:Y:S01]  /*87c0*/  HGMMA.64x64x16.F32.BF16 R24, gdesc[UR4], RZ, !UPT, gsb0 ;  /* 0x00e00000041879f0 */ /* 0x000fe2000c0018ff */
[----:B------:R-:W-:Y:S01]  /*87d0*/  R2UR UR4, R4 ;  /* 0x00000000040472ca */ /* 0x000fe200000e0000 */
[----:B------:R-:W-:Y:S01]  /*87e0*/  IMAD.MOV.U32 R11, RZ, RZ, 0x40000040 ;  /* 0x40000040ff0b7424 */ /* 0x000fe200078e00ff */
[----:B------:R-:W-:Y:S02]  /*87f0*/  R2UR UR5, R5 ;  /* 0x00000000050572ca */ /* 0x000fe400000e0000 */
[----:B------:R-:W-:Y:S01]  /*8800*/  R2UR UR6, R6 ;  /* 0x00000000060672ca */ /* 0x000fe200000e0000 */
[----:B------:R-:W-:Y:S01]  /*8810*/  VIADD R6, R8, 0x4 ;  /* 0x0000000408067836 */ /* 0x000fe20000000000 */
[----:B------:R-:W-:Y:S01]  /*8820*/  R2UR UR7, R7 ;  /* 0x00000000070772ca */ /* 0x000fe200000e0000 */
[----:B------:R-:W-:-:S02]  /*8830*/  IMAD.MOV.U32 R7, RZ, RZ, 0x40000040 ;  /* 0x40000040ff077424 */ /* 0x000fc400078e00ff */
[----:B------:R-:W-:Y:S01]  /*8840*/  VIADD R8, R8, 0x6 ;  /* 0x0000000608087836 */ /* 0x000fe20000000000 */
[----:B------:R-:W-:Y:S02]  /*8850*/  WARPGROUP.DEPBAR.LE gsb0, 0x0 ;  /* 0x00008000000079c5 */ /* 0x000fe40000010000 */
[----:B------:R-:W-:-:S07]  /*8860*/  WARPGROUP.ARRIVE ;  /* 0x00000000000079c5 */ /* 0x000fce0000000000 */
        /* <DEDUP_REMOVED lines=16> */
[----:B------:R-:W1:Y:S02]  /*8970*/  SYNCS.PHASECHK.TRANS64.TRYWAIT P1, [R2+URZ+0x38810], R3 ;  /* 0x03881003020075a7 */ /* 0x000e64000802017f */
[----:B-1----:R-:W-:Y:S05]  /*8980*/  @!P1 BRA `(.L_x_3711) ;  /* 0x000000f8001c9947 */ /* 0x002fea0003800000 */
.L_x_3872:
[----:B------:R-:W-:Y:S05]  /*8990*/  BSYNC B0 ;  /* 0x0000000000007941 */ /* 0x000fea0003800000 */
.L_x_3710:
[----:B------:R-:W-:Y:S05]  /*89a0*/  @!P0 BRA `(.L_x_3712) ;  /* 0x0000000000048947 */ /* 0x000fea0003800000 */
[----:B------:R-:W-:Y:S01]  /*89b0*/  BPT.TRAP 0x1 ;  /* 0x000000040000795c */ /* 0x000fe20000300000 */
.L_x_3712:
[----:B------:R2:W3:Y:S01]  /*89c0*/  SYNCS.PHASECHK.TRANS64.TRYWAIT P1, [R20+URZ+0x38850], R13 ;  /* 0x0388500d140075a7 */ /* 0x0004e2000802017f */
[----:B------:R-:W-:Y:S05]  /*89d0*/  @!P0 BRA `(.L_x_3713) ;  /* 0x0000000000048947 */ /* 0x000fea0003800000 */
[----:B------:R-:W-:Y:S01]  /*89e0*/  BPT.TRAP 0x1 ;  /* 0x000000040000795c */ /* 0x000fe20000300000 */
.L_x_3713:
[C---:B-1----:R-:W-:Y:S01]  /*89f0*/  VIADD R3, R2.reuse, 0x400 ;  /* 0x0000040002037836 */ /* 0x042fe20000000000 */
[----:B------:R-:W-:Y:S01]  /*8a00*/  BSSY B0, `(.L_x_3714) ;  /* 0x000000a000007945 */ /* 0x000fe20003800000 */
[----:B------:R-:W-:-:S03]  /*8a10*/  VIADD R10, R2, 0x26400 ;  /* 0x00026400020a7836 */ /* 0x000fc60000000000 */
[----:B------:R-:W-:Y:S02]  /*8a20*/  SHF.R.U32.HI R3, RZ, 0x4, R3 ;  /* 0x00000004ff037819 */ /* 0x000fe40000011603 */
[----:B------:R-:W-:Y:S02]  /*8a30*/  SHF.R.U32.HI R10, RZ, 0x4, R10 ;  /* 0x00000004ff0a7819 */ /* 0x000fe4000001160a */
[----:B------:R-:W-:Y:S02]  /*8a40*/  LOP3.LUT R3, R3, 0x3fff, RZ, 0xc0, !PT ;  /* 0x00003fff03037812 */ /* 0x000fe400078ec0ff */
[----:B------:R-:W-:Y:S02]  /*8a50*/  LOP3.LUT R11, R10, 0x3fff, RZ, 0xc0, !PT ;  /* 0x00003fff0a0b7812 */ /* 0x000fe400078ec0ff */
[----:B------:R-:W-:Y:S01]  /*8a60*/  LOP3.LUT R10, R3, 0x10000, RZ, 0xfc, !PT ;  /* 0x00010000030a7812 */ /* 0x000fe200078efcff */
[----:B---3--:R-:W-:Y:S06]  /*8a70*/  @P1 BRA `(.L_x_3715) ;  /* 0x0000000000081947 */ /* 0x008fec0003800000 */
[----:B------:R-:W1:Y:S02]  /*8a80*/  SYNCS.PHASECHK.TRANS64.TRYWAIT P1, [R20+URZ+0x38850], R13 ;  /* 0x0388500d140075a7 */ /* 0x000e64000802017f */
[----:B-1----:R-:W-:Y:S05]  /*8a90*/  @!P1 BRA `(.L_x_3716) ;  /* 0x000000f400ec9947 */ /* 0x002fea0003800000 */
.L_x_3715:
[----:B------:R-:W-:Y:S05]  /*8aa0*/  BSYNC B0 ;  /* 0x0000000000007941 */ /* 0x000fea0003800000 */
.L_x_3714:
[----:B------:R-:W-:Y:S01]  /*8ab0*/  LOP3.LUT R3, R11, 0x10000, RZ, 0xfc, !PT ;  /* 0x000100000b037812 */ /* 0x000fe200078efcff */
[----:B------:R-:W-:Y:S01]  /*8ac0*/  IMAD.MOV.U32 R15, RZ, RZ, 0x40000040 ;  /* 0x40000040ff0f7424 */ /* 0x000fe200078e00ff */
[----:B------:R-:W-:Y:S01]  /*8ad0*/  LEA R12, R18, R10, 0xc ;  /* 0x0000000a120c7211 */ /* 0x000fe200078e60ff */
[----:B012---:R-:W-:Y:S01]  /*8ae0*/  IMAD.MOV.U32 R13, RZ, RZ, 0x40000040 ;  /* 0x40000040ff0d7424 */ /* 0x007fe200078e00ff */
[----:B------:R-:W-:Y:S05]  /*8af0*/  WARPSYNC.ALL ;  /* 0x0000000000007948 */ /* 0x000fea0003800000 */
[----:B------:R-:W-:Y:S01]  /*8b00*/  IMAD.MOV.U32 R14, RZ, RZ, R3 ;  /* 0x000000ffff0e7224 */ /* 0x000fe200078e0003 */
[----:B------:R-:W-:Y:S01]  /*8b10*/  R2UR UR5, R15 ;  /* 0x000000000f0572ca */ /* 0x000fe200000e0000 */
[----:B------:R-:W-:Y:S01]  /*8b20*/  WARPGROUP.ARRIVE ;  /* 0x00000000000079c5 */ /* 0x000fe20000000000 */
[----:B------:R-:W-:Y:S01]  /*8b30*/  R2UR UR6, R12 ;  /* 0x000000000c0672ca */ /* 0x000fe200000e0000 */
[----:B------:R-:W-:Y:S01]  /*8b40*/  VIADD R58, R3, 0x2 ;  /* 0x00000002033a7836 */ /* 0x000fe20000000000 */
[----:B------:R-:W-:Y:S01]  /*8b50*/  R2UR UR4, R14 ;  /* 0x000000000e0472ca */ /* 0x000fe200000e0000 */
[C---:B------:R-:W-:Y:S01]  /*8b60*/  VIADD R14, R12.reuse, 0x2 ;  /* 0x000000020c0e7836 */ /* 0x040fe20000000000 */
[----:B------:R-:W-:Y:S01]  /*8b70*/  R2UR UR7, R13 ;  /* 0x000000000d0772ca */ /* 0x000fe200000e0000 */
[----:B------:R-:W-:Y:S01]  /*8b80*/  IMAD.MOV.U32 R59, RZ, RZ, 0x40000040 ;  /* 0x40000040ff3b7424 */ /* 0x000fe200078e00ff */
[----:B------:R-:W0:Y:S01]  /*8b90*/  S2R R21, SR_TID.X ;  /* 0x0000000000157919 */ /* 0x000e220000002100 */
[----:B------:R-:W-:Y:S01]  /*8ba0*/  IMAD.MOV.U32 R15, RZ, RZ, 0x40000040 ;  /* 0x40000040ff0f7424 */ /* 0x000fe200078e00ff */
[----:B------:R-:W-:Y:S01]  /*8bb0*/  BSSY B0, `(.L_x_3717) ;  /* 0x00005b2000007945 */ /* 0x000fe20003800000 */
[----:B------:R-:W-:Y:S01]  /*8bc0*/  VIADD R62, R12, 0x800 ;  /* 0x000008000c3e7836 */ /* 0x000fe20000000000 */
[----:B------:R-:W1:Y:S01]  /*8bd0*/  S2R R57, SR_TID.X ;  /* 0x0000000000397919 */ /* 0x000e620000002100 */
[----:B------:R-:W-:-:S02]  /*8be0*/  VIADD R60, R3, 0x800 ;  /* 0x00000800033c7836 */ /* 0x000fc40000000000 */
[----:B------:R-:W-:Y:S02]  /*8bf0*/  IMAD.MOV.U32 R61, RZ, RZ, 0x40000040 ;  /* 0x40000040ff3d7424 */ /* 0x000fe400078e00ff */
[----:B------:R-:W-:Y:S02]  /*8c00*/  IMAD.MOV.U32 R63, RZ, RZ, 0x40000040 ;  /* 0x40000040ff3f7424 */ /* 0x000fe400078e00ff */
[----:B------:R-:W-:Y:S01]  /*8c10*/  HGMMA.64x64x16.F32.BF16 R24, gdesc[UR4], R24, gsb0 ;  /* 0x00e00000041879f0 */ /* 0x000fe20008001818 */
[----:B------:R-:W-:Y:S01]  /*8c20*/  R2UR UR4, R58 ;  /* 0x000000003a0472ca */ /* 0x000fe200000e0000 */
[----:B------:R-:W-:Y:S01]  /*8c30*/  VIADD R58, R3, 0x4 ;  /* 0x00000004033a7836 */ /* 0x000fe20000000000 */
[----:B------:R-:W-:Y:S01]  /*8c40*/  R2UR UR5, R59 ;  /* 0x000000003b0572ca */ /* 0x000fe200000e0000 */
[----:B------:R-:W-:Y:S01]  /*8c50*/  IMAD.MOV.U32 R59, RZ, RZ, 0x40000040 ;  /* 0x40000040ff3b7424 */ /* 0x000fe200078e00ff */
[----:B------:R-:W-:Y:S01]  /*8c60*/  R2UR UR6, R14 ;  /* 0x000000000e0672ca */ /* 0x000fe200000e0000 */
[----:B------:R-:W-:Y:S01]  /*8c70*/  VIADD R14, R12, 0x4 ;  /* 0x000000040c0e7836 */ /* 0x000fe20000000000 */
[----:B------:R-:W-:Y:S01]  /*8c80*/  R2UR UR7, R15 ;  /* 0x000000000f0772ca */ /* 0x000fe200000e0000 */
[----:B------:R-:W-:Y:S01]  /*8c90*/  IMAD.MOV.U32 R15, RZ, RZ, 0x40000040 ;  /* 0x40000040ff0f7424 */ /* 0x000fe200078e00ff */
[----:B0-----:R-:W-:-:S02]  /*8ca0*/  SHF.R.U32.HI R21, RZ, 0x7, R21 ;  /* 0x00000007ff157819 */ /* 0x001fc40000011615 */
[----:B-1----:R-:W-:-:S03]  /*8cb0*/  LOP3.LUT R57, R57, 0x7f, RZ, 0xc0, !PT ;  /* 0x0000007f39397812 */ /* 0x002fc600078ec0ff */
[----:B------:R0:W1:Y:S02]  /*8cc0*/  SHFL.IDX PT, R11, R21, RZ, 0x1f ;  /* 0x00001fff150b7589 */ /* 0x00006400000e0000 */
[----:B0-----:R-:W-:Y:S01]  /*8cd0*/  IMAD.MOV.U32 R21, RZ, RZ, 0x4 ;  /* 0x00000004ff157424 */ /* 0x001fe200078e00ff */
[----:B-1----:R-:W-:-:S04]  /*8ce0*/  ISETP.GT.AND P1, PT, R11, 0x7f, PT ;  /* 0x0000007f0b00780c */ /* 0x002fc80003f24270 */
[----:B------:R-:W-:Y:S02]  /*8cf0*/  SEL R11, RZ, 0x2, !P1 ;  /* 0x00000002ff0b7807 */ /* 0x000fe40004800000 */
[C---:B------:R-:W-:Y:S02]  /*8d00*/  SEL R13, R21.reuse, 0x2, P1 ;  /* 0x00000002150d7807 */ /* 0x040fe40000800000 */
[----:B------:R-:W-:Y:S01]  /*8d10*/  SEL R21, R21, 0x6, !P1 ;  /* 0x0000000615157807 */ /* 0x000fe20004800000 */
[----:B------:R-:W-:Y:S02]  /*8d20*/  WARPGROUP.DEPBAR.LE gsb0, 0x0 ;  /* 0x00008000000079c5 */ /* 0x000fe40000010000 */
[----:B------:R-:W-:-:S06]  /*8d30*/  WARPGROUP.ARRIVE ;  /* 0x00000000000079c5 */ /* 0x000fcc0000000000 */
[----:B------:R-:W-:Y:S01]  /*8d40*/  HGMMA.64x64x16.F32.BF16 R24, gdesc[UR4], R24, gsb0 ;  /* 0x00e00000041879f0 */ /* 0x000fe20008001818 */
[----:B------:R-:W-:Y:S01]  /*8d50*/  R2UR UR4, R58 ;  /* 0x000000003a0472ca */ /* 0x000fe200000e0000 */
[----:B------:R-:W-:Y:S01]  /*8d60*/  VIADD R58, R3, 0x6 ;  /* 0x00000006033a7836 */ /* 0x000fe20000000000 */
[----:B------:R-:W-:Y:S01]  /*8d70*/  R2UR UR5, R59 ;  /* 0x000000003b0572ca */ /* 0x000fe200000e0000 */
[----:B------:R-:W-:Y:S01]  /*8d80*/  IMAD.MOV.U32 R59, RZ, RZ, 0x40000040 ;  /* 0x40000040ff3b7424 */ /* 0x000fe200078e00ff */
[----:B------:R-:W-:Y:S01]  /*8d90*/  R2UR UR6, R14 ;  /* 0x000000000e0672ca */ /* 0x000fe200000e0000 */
[----:B------:R-:W-:Y:S01]  /*8da0*/  VIADD R14, R12, 0x6 ;  /* 0x000000060c0e7836 */ /* 0x000fe20000000000 */
[----:B------:R-:W-:Y:S02]  /*8db0*/  R2UR UR7, R15 ;  /* 0x000000000f0772ca */ /* 0x000fe400000e0000 */
[----:B------:R-:W-:Y:S01]  /*8dc0*/  MOV R15, 0x40000040 ;  /* 0x40000040000f7802 */ /* 0x000fe20000000f00 */
[----:B------:R-:W-:-:S02]  /*8dd0*/  WARPGROUP.DEPBAR.LE gsb0, 0x0 ;  /* 0x00008000000079c5 */ /* 0x000fc40000010000 */
[----:B------:R-:W-:-:S08]  /*8de0*/  WARPGROUP.ARRIVE ;  /* 0x00000000000079c5 */ /* 0x000fd00000000000 */
        /* <DEDUP_REMOVED lines=9> */
[----:B------:R-:W-:Y:S02]  /*8e80*/  WARPGROUP.DEPBAR.LE gsb0, 0x0 ;  /* 0x00008000000079c5 */ /* 0x000fe40000010000 */
[----:B------:R-:W-:-:S09]  /*8e90*/  WARPGROUP.ARRIVE ;  /* 0x00000000000079c5 */ /* 0x000fd20000000000 */
        /* <DEDUP_REMOVED lines=25> */
[----:B------:R-:W-:Y:S02]  /*9030*/  R2UR UR5, R59 ;  /* 0x000000003b0572ca */ /* 0x000fe400000e0000 */
[----:B------:R-:W-:Y:S01]  /*9040*/  R2UR UR6, R14 ;  /* 0x000000000e0672ca */ /* 0x000fe200000e0000 */
[----:B------:R-:W-:Y:S01]  /*9050*/  VIADD R14, R12, 0x206 ;  /* 0x000002060c0e7836 */ /* 0x000fe20000000000 */
[----:B------:R-:W-:Y:S01]  /*9060*/  R2UR UR7, R15 ;  /* 0x000000000f0772ca */ /* 0x000fe200000e0000 */
[----:B------:R-:W-:Y:S01]  /*9070*/  IMAD.MOV.U32 R15, RZ, RZ, 0x40000040 ;  /* 0x40000040ff0f7424 */ /* 0x000fe200078e00ff */
        /* <DEDUP_REMOVED lines=41> */
[----:B------:R-:W-:Y:S02]  /*9310*/  R2UR UR6, R14 ;  /* 0x000000000e0672ca */ /* 0x000fe400000e0000 */
[----:B------:R-:W-:Y:S01]  /*9320*/  R2UR UR7, R15 ;  /* 0x000000000f0772ca */ /* 0x000fe200000e0000 */
[----:B------:R-:W-:Y:S01]  /*9330*/  IMAD.MOV.U32 R15, RZ, RZ, 0x40000040 ;  /* 0x40000040ff0f7424 */ /* 0x000fe200078e00ff */
[----:B------:R-:W-:Y:S01]  /*9340*/  IADD3 R14, R12, 0x406, RZ ;  /* 0x000004060c0e7810 */ /* 0x000fe20007ffe0ff */
        /* <DEDUP_REMOVED lines=36> */
[----:B------:R-:W-:Y:S02]  /*9590*/  R2UR UR4, R58 ;  /* 0x000000003a0472ca */ /* 0x000fe400000e0000 */
[----:B------:R-:W-:Y:S01]  /*95a0*/  R2UR UR5, R59 ;  /* 0x000000003b0572ca */ /* 0x000fe200000e0000 */
[----:B------:R-:W-:Y:S01]  /*95b0*/  IMAD.MOV.U32 R59, RZ, RZ, 0x40000040 ;  /* 0x40000040ff3b7424 */ /* 0x000fe200078e00ff */
[----:B------:R-:W-:Y:S01]  /*95c0*/  R2UR UR6, R14 ;  /* 0x000000000e0672ca */ /* 0x000fe200000e0000 */
[----:B------:R-:W-:Y:S01]  /*95d0*/  VIADD R14, R12, 0x606 ;  /* 0x000006060c0e7836 */ /* 0x000fe20000000000 */
[----:B------:R-:W-:Y:S01]  /*95e0*/  R2UR UR7, R15 ;  /* 0x000000000f0772ca */ /* 0x000fe200000e0000 */
[----:B------:R-:W-:Y:S01]  /*95f0*/  IMAD.MOV.U32 R15, RZ, RZ, 0x40000040 ;  /* 0x40000040ff0f7424 */ /* 0x000fe200078e00ff */
[----:B------:R-:W-:Y:S01]  /*9600*/  IADD3 R58, R3, 0x606, RZ ;  /* 0x00000606033a7810 */ /* 0x000fe20007ffe0ff */
[----:B------:R-:W-:-:S02]  /*9610*/  WARPGROUP.DEPBAR.LE gsb0, 0x0 ;  /* 0x00008000000079c5 */ /* 0x000fc40000010000 */
[----:B------:R-:W-:-:S08]  /*9620*/  WARPGROUP.ARRIVE ;  /* 0x00000000000079c5 */ /* 0x000fd00000000000 */
[----:B------:R-:W-:Y:S01]  /*9630*/  HGMMA.64x64x16.F32.BF16 R24, gdesc[UR4], R24, gsb0 ;  /* 0x00e00000041879f0 */ /* 0x000fe20008001818 */
[----:B------:R-:W-:Y:S01]  /*9640*/  R2UR UR4, R58 ;  /* 0x000000003a0472ca */ /* 0x000fe200000e0000 */
[----:B------:R-:W-:Y:S01]  /*9650*/  IMAD.IADD R58, R11, 0x1, R62 ;  /* 0x000000010b3a7824 */ /* 0x000fe200078e023e */
[----:B------:R-:W-:Y:S01]  /*9660*/  R2UR UR5, R59 ;  /* 0x000000003b0572ca */ /* 0x000fe200000e0000 */
[----:B------:R-:W-:Y:S01]  /*9670*/  IMAD.MOV.U32 R59, RZ, RZ, 0x40000040 ;  /* 0x40000040ff3b7424 */ /* 0x000fe200078e00ff */
[----:B------:R-:W-:Y:S01]  /*9680*/  R2UR UR6, R14 ;  /* 0x000000000e0672ca */ /* 0x000fe200000e0000 */
[----:B------:R-:W-:Y:S01]  /*9690*/  IMAD.IADD R14, R11, 0x1, R60 ;  /* 0x000000010b0e7824 */ /* 0x000fe200078e023c */
[----:B------:R-:W-:Y:S01]  /*96a0*/  R2UR UR7, R15 ;  /* 0x000000000f0772ca */ /* 0x000fe200000e0000 */
[----:B------:R-:W-:Y:S01]  /*96b0*/  IMAD.MOV.U32 R15, RZ, RZ, 0x40000040 ;  /* 0x40000040ff0f7424 */ /* 0x000fe200078e00ff */
[----:B------:R-:W-:Y:S02]  /*96c0*/  WARPGROUP.DEPBAR.LE gsb0, 0x0 ;  /* 0x00008000000079c5 */ /* 0x000fe40000010000 */
[----:B------:R-:W-:-:S09]  /*96d0*/  WARPGROUP.ARRIVE ;  /* 0x00000000000079c5 */ /* 0x000fd20000000000 */
[----:B------:R-:W-:Y:S01]  /*96e0*/  HGMMA.64x64x16.F32.BF16 R24, gdesc[UR4], R24, gsb0 ;  /* 0x00e00000041879f0 */ /* 0x000fe20008001818 */
[----:B------:R-:W-:Y:S01]  /*96f0*/  R2UR UR6, R58 ;  /* 0x000000003a0672ca */ /* 0x000fe200000e0000 */
[--C-:B------:R-:W-:Y:S01]  /*9700*/  IMAD.IADD R58, R62, 0x1, R13.reuse ;  /* 0x000000013e3a7824 */ /* 0x100fe200078e020d */
        /* <DEDUP_REMOVED lines=10> */
[----:B------:R-:W-:Y:S01]  /*97b0*/  IMAD.IADD R58, R62, 0x1, R21 ;  /* 0x000000013e3a7824 */ /* 0x000fe200078e0215 */
[----:B------:R-:W-:Y:S01]  /*97c0*/  R2UR UR7, R59 ;  /* 0x000000003b0772ca */ /* 0x000fe200000e0000 */
[----:B------:R-:W-:Y:S01]  /*97d0*/  IMAD.MOV.U32 R59, RZ, RZ, 0x40000040 ;  /* 0x40000040ff3b7424 */ /* 0x000fe200078e00ff */
[----:B------:R-:W-:Y:S02]  /*97e0*/  R2UR UR4, R14 ;  /* 0x000000000e0472ca */ /* 0x000fe400000e0000 */
[----:B------:R-:W-:Y:S01]  /*97f0*/  R2UR UR5, R15 ;  /* 0x000000000f0572ca */ /* 0x000fe200000e0000 */
[----:B------:R-:W-:Y:S01]  /*9800*/  IMAD.MOV.U32 R15, RZ, RZ, 0x40000040 ;  /* 0x40000040ff0f7424 */ /* 0x000fe200078e00ff */
[----:B------:R-:W-:Y:S01]  /*9810*/  IADD3 R14, R60, R21, RZ ;  /* 0x000000153c0e7210 */ /* 0x000fe20007ffe0ff */
[----:B------:R-:W-:-:S02]  /*9820*/  WARPGROUP.DEPBAR.LE gsb0, 0x0 ;  /* 0x00008000000079c5 */ /* 0x000fc40000010000 */
[----:B------:R-:W-:-:S08]  /*9830*/  WARPGROUP.ARRIVE ;  /* 0x00000000000079c5 */ /* 0x000fd00000000000 */
[----:B------:R-:W-:Y:S01]  /*9840*/  HGMMA.64x64x16.F32.BF16 R24, gdesc[UR4], R24, gsb0 ;  /* 0x00e00000041879f0 */ /* 0x000fe20008001818 */
[----:B------:R-:W-:Y:S01]  /*9850*/  R2UR UR4, R14 ;  /* 0x000000000e0472ca */ /* 0x000fe200000e0000 */
[----:B------:R-:W-:Y:S01]  /*9860*/  IMAD.MOV.U32 R14, RZ, RZ, 0x28 ;  /* 0x00000028ff0e7424 */ /* 0x000fe200078e00ff */
[----:B------:R-:W-:Y:S01]  /*9870*/  R2UR UR5, R15 ;  /* 0x000000000f0572ca */ /* 0x000fe200000e0000 */
[----:B------:R-:W-:Y:S01]  /*9880*/  IMAD.MOV.U32 R15, RZ, RZ, 0xa00 ;  /* 0x00000a00ff0f7424 */ /* 0x000fe200078e00ff */
[----:B------:R-:W-:Y:S02]  /*9890*/  R2UR UR6, R58 ;  /* 0x000000003a0672ca */ /* 0x000fe400000e0000 */
[----:B------:R-:W-:Y:S01]  /*98a0*/  R2UR UR7, R59 ;  /* 0x000000003b0772ca */ /* 0x000fe200000e0000 */
[----:B------:R-:W-:Y:S01]  /*98b0*/  IMAD.MOV.U32 R59, RZ, RZ, 0x40000040 ;  /* 0x40000040ff3b7424 */ /* 0x000fe200078e00ff */
[----:B------:R-:W-:Y:S02]  /*98c0*/  SEL R14, R14, 0x26, P1 ;  /* 0x000000260e0e7807 */ /* 0x000fe40000800000 */
[----:B------:R-:W-:-:S02]  /*98d0*/  SEL R15, R15, 0x980, P1 ;  /* 0x000009800f0f7807 */ /* 0x000fc40000800000 */
[----:B------:R-:W-:Y:S02]  /*98e0*/  LOP3.LUT R14, R14, 0x6, RZ, 0xc0, !PT ;  /* 0x000000060e0e7812 */ /* 0x000fe400078ec0ff */
[----:B------:R-:W-:-:S04]  /*98f0*/  LOP3.LUT R15, R15, 0xa00, RZ, 0xc0, !PT ;  /* 0x00000a000f0f7812 */ /* 0x000fc800078ec0ff */
[CC--:B------:R-:W-:Y:S02]  /*9900*/  IADD3 R58, R14.reuse, R15.reuse, R3 ;  /* 0x0000000f0e3a7210 */ /* 0x0c0fe40007ffe003 */
[----:B------:R-:W-:Y:S01]  /*9910*/  IADD3 R14, R14, R15, R12 ;  /* 0x0000000f0e0e7210 */ /* 0x000fe20007ffe00c */
[----:B------:R-:W-:Y:S01]  /*9920*/  IMAD.MOV.U32 R15, RZ, RZ, 0x40000040 ;  /* 0x40000040ff0f7424 */ /* 0x000fe200078e00ff */
        /* <DEDUP_REMOVED lines=10> */
[C---:B------:R-:W-:Y:S02]  /*99d0*/  IMAD.IADD R62, R11.reuse, 0x1, R58 ;  /* 0x000000010b3e7824 */ /* 0x040fe400078e023a */
[----:B------:R-:W-:-:S02]  /*99e0*/  IMAD.IADD R60, R11, 0x1, R14 ;  /* 0x000000010b3c7824 */ /* 0x000fc400078e020e */
[----:B------:R-:W-:Y:S01]  /*99f0*/  IMAD.MOV.U32 R15, RZ, RZ, 0x40000040 ;  /* 0x40000040ff0f7424 */ /* 0x000fe200078e00ff */
[----:B------:R-:W-:Y:S02]  /*9a00*/  WARPGROUP.DEPBAR.LE gsb0, 0x0 ;  /* 0x00008000000079c5 */ /* 0x000fe40000010000 */
[----:B------:R-:W-:-:S06]  /*9a10*/  WARPGROUP.ARRIVE ;  /* 0x00000000000079c5 */ /* 0x000fcc0000000000 */
        /* <DEDUP_REMOVED lines=9> */
[----:B------:R-:W-:Y:S01]  /*9ab0*/  IADD3 R62, R13, R58, RZ ;  /* 0x0000003a0d3e7210 */ /* 0x000fe20007ffe0ff */
[----:B------:R-:W-:Y:S01]  /*9ac0*/  IMAD.IADD R58, R21, 0x1, R58 ;  /* 0x00000001153a7824 */ /* 0x000fe200078e023a */
[----:B------:R-:W-:-:S02]  /*9ad0*/  WARPGROUP.DEPBAR.LE gsb0, 0x0 ;  /* 0x00008000000079c5 */ /* 0x000fc40000010000 */
[----:B------:R-:W-:-:S07]  /*9ae0*/  WARPGROUP.ARRIVE ;  /* 0x00000000000079c5 */ /* 0x000fce0000000000 */
[----:B------:R-:W-:Y:S01]  /*9af0*/  HGMMA.64x64x16.F32.BF16 R24, gdesc[UR4], R24, gsb0 ;  /* 0x00e00000041879f0 */ /* 0x000fe20008001818 */
[----:B------:R-:W-:Y:S02]  /*9b00*/  R2UR UR4, R60 ;  /* 0x000000003c0472ca */ /* 0x000fe400000e0000 */
[----:B------:R-:W-:Y:S02]  /*9b10*/  R2UR UR5, R61 ;  /* 0x000000003d0572ca */ /* 0x000fe400000e0000 */
[----:B------:R-:W-:Y:S02]  /*9b20*/  R2UR UR6, R62 ;  /* 0x000000003e0672ca */ /* 0x000fe400000e0000 */
[----:B------:R-:W-:Y:S01]  /*9b30*/  R2UR UR7, R63 ;  /* 0x000000003f0772ca */ /* 0x000fe200000e0000 */
[----:B------:R-:W-:Y:S01]  /*9b40*/  IMAD.MOV.U32 R63, RZ, RZ, 0x40000040 ;  /* 0x40000040ff3f7424 */ /* 0x000fe200078e00ff */
[----:B------:R-:W-:Y:S01]  /*9b50*/  MOV R61, 0x40000040 ;  /* 0x40000040003d7802 */ /* 0x000fe20000000f00 */
        /* <DEDUP_REMOVED lines=40> */
[----:B------:R-:W-:Y:S02]  /*9de0*/  IMAD.MOV.U32 R63, RZ, RZ, 0x40000040 ;  /* 0x40000040ff3f7424 */ /* 0x000fe400078e00ff */
[----:B------:R-:W-:-:S02]  /*9df0*/  IMAD.IADD R14, R21, 0x1, R14 ;  /* 0x00000001150e7824 */ /* 0x000fc400078e020e */
[----:B------:R-:W-:Y:S01]  /*9e00*/  IMAD.IADD R58, R21, 0x1, R58 ;  /* 0x00000001153a7824 */ /* 0x000fe200078e023a */
[----:B------:R-:W-:Y:S02]  /*9e10*/  WARPGROUP.DEPBAR.LE gsb0, 0x0 ;  /* 0x00008000000079c5 */ /* 0x000fe40000010000 */
[----:B------:R-:W-:-:S06]  /*9e20*/  WARPGROUP.ARRIVE ;  /* 0x00000000000079c5 */ /* 0x000fcc0000000000 */
[----:B------:R-:W-:Y:S01]  /*9e30*/  HGMMA.64x64x16.F32.BF16 R24, gdesc[UR4], R24, gsb0 ;  /* 0x00e00000041879f0 */ /* 0x000fe20008001818 */
[----:B------:R-:W-:Y:S01]  /*9e40*/  R2UR UR4, R60 ;  /* 0x000000003c0472ca */ /* 0x000fe200000e0000 */
[----:B------:R-:W-:Y:S01]  /*9e50*/  VIADD R60, R12, 0xe00 ;  /* 0x00000e000c3c7836 */ /* 0x000fe20000000000 */
[----:B------:R-:W-:Y:S02]  /*9e60*/  R2UR UR5, R61 ;  /* 0x000000003d0572ca */ /* 0x000fe400000e0000 */
        /* <DEDUP_REMOVED lines=24> */
[----:B------:R-:W-:Y:S02]  /*9ff0*/  R2UR UR4, R58 ;  /* 0x000000003a0472ca */ /* 0x000fe400000e0000 */
[----:B------:R-:W-:Y:S01]  /*a000*/  R2UR UR5, R59 ;  /* 0x000000003b0572ca */ /* 0x000fe200000e0000 */
[----:B------:R-:W-:Y:S01]  /*a010*/  IMAD.MOV.U32 R59, RZ, RZ, 0x40000040 ;  /* 0x40000040ff3b7424 */ /* 0x000fe200078e00ff */
[----:B------:R-:W-:Y:S02]  /*a020*/  R2UR UR6, R14 ;  /* 0x000000000e0672ca */ /* 0x000fe400000e0000 */
[----:B------:R-:W-:Y:S01]  /*a030*/  R2UR UR7, R15 ;  /* 0x000000000f0772ca */ /* 0x000fe200000e0000 */
[----:B------:R-:W-:Y:S01]  /*a040*/  IMAD.MOV.U32 R15, RZ, RZ, 0x40000040 ;  /* 0x40000040ff0f7424 */ /* 0x000fe200078e00ff */
[----:B------:R-:W-:-:S05]  /*a050*/  IADD3 R58, R3, 0xe00, RZ ;  /* 0x00000e00033a7810 */ /* 0x000fca0007ffe0ff */
[----:B------:R-:W-:Y:S02]  /*a060*/  IMAD.IADD R14, R11, 0x1, R58 ;  /* 0x000000010b0e7824 */ /* 0x000fe400078e023a */
[----:B------:R-:W-:-:S05]  /*a070*/  IMAD.MOV.U32 R11, RZ, RZ, 0x40 ;  /* 0x00000040ff0b7424 */ /* 0x000fca00078e00ff */
[----:B------:R-:W-:-:S04]  /*a080*/  SEL R11, R11, 0x3e, P1 ;  /* 0x0000003e0b0b7807 */ /* 0x000fc80000800000 */
[----:B------:R-:W-:Y:S01]  /*a090*/  LOP3.LUT R11, R11, 0x6, RZ, 0xc0, !PT ;  /* 0x000000060b0b7812 */ /* 0x000fe200078ec0ff */
        /* <DEDUP_REMOVED lines=11> */
[----:B------:R-:W-:-:S05]  /*a150*/  IMAD.MOV.U32 R13, RZ, RZ, 0x1000 ;  /* 0x00001000ff0d7424 */ /* 0x000fca00078e00ff */
[----:B------:R-:W-:Y:S01]  /*a160*/  SEL R13, R13, 0xf80, P1 ;  /* 0x00000f800d0d7807 */ /* 0x000fe20000800000 */
[----:B------:R-:W-:Y:S02]  /*a170*/  WARPGROUP.DEPBAR.LE gsb0, 0x0 ;  /* 0x00008000000079c5 */ /* 0x000fe40000010000 */
[----:B------:R-:W-:-:S06]  /*a180*/  WARPGROUP.ARRIVE ;  /* 0x00000000000079c5 */ /* 0x000fcc0000000000 */
[----:B------:R-:W-:Y:S01]  /*a190*/  HGMMA.64x64x16.F32.BF16 R24, gdesc[UR4], R24, gsb0 ;  /* 0x00e00000041879f0 */ /* 0x000fe20008001818 */
[----:B------:R-:W-:Y:S02]  /*a1a0*/  R2UR UR4, R62 ;  /* 0x000000003e0472ca */ /* 0x000fe400000e0000 */
[----:B------:R-:W-:Y:S02]  /*a1b0*/  R2UR UR5, R63 ;  /* 0x000000003f0572ca */ /* 0x000fe400000e0000 */
[----:B------:R-:W-:Y:S01]  /*a1c0*/  R2UR UR6, R14 ;  /* 0x000000000e0672ca */ /* 0x000fe200000e0000 */
[----:B------:R-:W-:Y:S01]  /*a1d0*/  IMAD.IADD R14, R21, 0x1, R58 ;  /* 0x00000001150e7824 */ /* 0x000fe200078e023a */
[----:B------:R-:W-:Y:S01]  /*a1e0*/  R2UR UR7, R15 ;  /* 0x000000000f0772ca */ /* 0x000fe200000e0000 */
[----:B------:R-:W-:Y:S02]  /*a1f0*/  IMAD.IADD R58, R21, 0x1, R60 ;  /* 0x00000001153a7824 */ /* 0x000fe400078e023c */
[----:B------:R-:W-:Y:S01]  /*a200*/  IMAD.MOV.U32 R15, RZ, RZ, 0x40000040 ;  /* 0x40000040ff0f7424 */ /* 0x000fe200078e00ff */
[----:B------:R-:W-:-:S02]  /*a210*/  WARPGROUP.DEPBAR.LE gsb0, 0x0 ;  /* 0x00008000000079c5 */ /* 0x000fc40000010000 */
[----:B------:R-:W-:-:S07]  /*a220*/  WARPGROUP.ARRIVE ;  /* 0x00000000000079c5 */ /* 0x000fce0000000000 */
[----:B------:R-:W-:Y:S01]  /*a230*/  HGMMA.64x64x16.F32.BF16 R24, gdesc[UR4], R24, gsb0 ;  /* 0x00e00000041879f0 */ /* 0x000fe20008001818 */
[----:B------:R-:W-:Y:S02]  /*a240*/  R2UR UR4, R14 ;  /* 0x000000000e0472ca */ /* 0x000fe400000e0000 */
[----:B------:R-:W-:Y:S02]  /*a250*/  R2UR UR5, R15 ;  /* 0x000000000f0572ca */ /* 0x000fe400000e0000 */
[----:B------:R-:W-:Y:S02]  /*a260*/  R2UR UR6, R58 ;  /* 0x000000003a0672ca */ /* 0x000fe400000e0000 */
[----:B------:R-:W-:Y:S02]  /*a270*/  R2UR UR7, R59 ;  /* 0x000000003b0772ca */ /* 0x000fe400000e0000 */
[----:B------:R-:W-:Y:S01]  /*a280*/  LOP3.LUT R14, R13, 0x1e00, RZ, 0xc0, !PT ;  /* 0x00001e000d0e7812 */ /* 0x000fe200078ec0ff */
[----:B------:R-:W-:Y:S01]  /*a290*/  IMAD.MOV.U32 R13, RZ, RZ, 0x40000040 ;  /* 0x40000040ff0d7424 */ /* 0x000fe200078e00ff */
[----:B------:R-:W-:-:S02]  /*a2a0*/  MOV R59, 0x40000040 ;  /* 0x40000040003b7802 */ /* 0x000fc40000000f00 */
[CC--:B------:R-:W-:Y:S02]  /*a2b0*/  IADD3 R58, R11.reuse, R14.reuse, R3 ;  /* 0x0000000e0b3a7210 */ /* 0x0c0fe40007ffe003 */
[----:B------:R-:W-:Y:S01]  /*a2c0*/  IADD3 R12, R11, R14, R12 ;  /* 0x0000000e0b0c7210 */ /* 0x000fe20007ffe00c */
[----:B------:R-:W-:-:S05]  /*a2d0*/  IMAD R11, R182, -0x40, R168 ;  /* 0xffffffc0b60b7824 */ /* 0x000fca00078e02a8 */
        /* <DEDUP_REMOVED lines=71> */
[----:B------:R-:W-:Y:S02]  /*a750*/  FMNMX.FTZ R11, R30, R11, !PT ;  /* 0x0000000b1e0b7209 */ /* 0x000fe40007810000 */
[----:B------:R-:W-:Y:S01]  /*a760*/  FSEL R46, R46, -INF , P1 ;  /* 0xff8000002e2e7808 */ /* 0x000fe20000800000 */
[----:B------:R-:W0:Y:S01]  /*a770*/  SHFL.BFLY PT, R12, R15, 0x2, 0x1f ;  /* 0x0c401f000f0c7f89 */ /* 0x000e2200000e0000 */
[----:B------:R-:W-:Y:S02]  /*a780*/  FMNMX.FTZ R11, R14, R11, !PT ;  /* 0x0000000b0e0b7209 */ /* 0x000fe40007810000 */
[----:B------:R-:W-:Y:S02]  /*a790*/  FSEL R48, R47, -INF , P6 ;  /* 0xff8000002f307808 */ /* 0x000fe40003000000 */
[----:B------:R-:W-:Y:S02]  /*a7a0*/  FMNMX.FTZ R11, R34, R11, !PT ;  /* 0x0000000b220b7209 */ /* 0x000fe40007810000 */
[----:B------:R-:W-:-:S02]  /*a7b0*/  FSEL R50, R50, -INF , P5 ;  /* 0xff80000032327808 */ /* 0x000fc40002800000 */
[----:B------:R-:W-:Y:S02]  /*a7c0*/  FMNMX.FTZ R11, R36, R11, !PT ;  /* 0x0000000b240b7209 */ /* 0x000fe40007810000 */
[----:B------:R-:W-:Y:S02]  /*a7d0*/  FSEL R54, R54, -INF , P3 ;  /* 0xff80000036367808 */ /* 0x000fe40001800000 */
[----:B------:R-:W-:Y:S01]  /*a7e0*/  FMNMX.FTZ R13, R38, R11, !PT ;  /* 0x0000000b260d7209 */ /* 0x000fe20007810000 */
[----:B------:R-:W-:Y:S01]  /*a7f0*/  IMAD.U32 R11, RZ, RZ, UR4 ;  /* 0x00000004ff0b7e24 */ /* 0x000fe2000f8e00ff */
[----:B------:R-:W-:Y:S02]  /*a800*/  FSEL R78, R55, -INF , P2 ;  /* 0xff800000374e7808 */ /* 0x000fe40001000000 */
[----:B------:R-:W-:Y:S02]  /*a810*/  FMNMX.FTZ R13, R40, R13, !PT ;  /* 0x0000000d280d7209 */ /* 0x000fe40007810000 */
[----:B------:R-:W-:-:S02]  /*a820*/  ISETP.GE.AND P2, PT, R168, 0x41, PT ;  /* 0x00000041a800780c */ /* 0x000fc40003f46270 */
[----:B------:R-:W-:Y:S02]  /*a830*/  FMNMX.FTZ R13, R42, R13, !PT ;  /* 0x0000000d2a0d7209 */ /* 0x000fe40007810000 */
[----:B0-----:R-:W-:Y:S02]  /*a840*/  FMNMX.FTZ R21, R15, R12, !PT ;  /* 0x0000000c0f157209 */ /* 0x001fe40007810000 */
[----:B------:R-:W-:-:S03]  /*a850*/  FMNMX.FTZ R13, R44, R13, !PT ;  /* 0x0000000d2c0d7209 */ /* 0x000fc60007810000 */
[----:B------:R-:W0:Y:S01]  /*a860*/  SHFL.BFLY PT, R12, R21, 0x1, 0x1f ;  /* 0x0c201f00150c7f89 */ /* 0x000e2200000e0000 */
[----:B------:R-:W-:-:S04]  /*a870*/  FMNMX.FTZ R13, R46, R13, !PT ;  /* 0x0000000d2e0d7209 */ /* 0x000fc80007810000 */
[----:B------:R-:W-:-:S04]  /*a880*/  FMNMX.FTZ R13, R48, R13, !PT ;  /* 0x0000000d300d7209 */ /* 0x000fc80007810000 */
[----:B------:R-:W-:Y:S02]  /*a890*/  FMNMX.FTZ R13, R50, R13, !PT ;  /* 0x0000000d320d7209 */ /* 0x000fe40007810000 */
[----:B0-----:R-:W-:-:S04]  /*a8a0*/  FMNMX.FTZ R12, R21, R12, !PT ;  /* 0x0000000c150c7209 */ /* 0x001fc80007810000 */
[C---:B------:R-:W-:Y:S01]  /*a8b0*/  FSETP.NEU.FTZ.AND P1, PT, R12.reuse, -INF , PT ;  /* 0xff8000000c00780b */ /* 0x040fe20003f3d000 */
[----:B------:R-:W-:-:S05]  /*a8c0*/  FMUL.FTZ R15, R12, R11 ;  /* 0x0000000b0c0f7220 */ /* 0x000fca0000410000 */
[----:B------:R-:W-:-:S05]  /*a8d0*/  FSEL R15, R15, RZ, P1 ;  /* 0x000000ff0f0f7208 */ /* 0x000fca0000800000 */
[-CC-:B------:R-:W-:Y:S01]  /*a8e0*/  FFMA.FTZ R169, R24, R11.reuse, -R15.reuse ;  /* 0x0000000b18a97223 */ /* 0x180fe2000001080f */
[----:B------:R-:W-:Y:S01]  /*a8f0*/  FSEL R24, R51, -INF , P4 ;  /* 0xff80000033187808 */ /* 0x000fe20002000000 */
        /* <DEDUP_REMOVED lines=15> */
[-CC-:B------:R-:W-:Y:S01]  /*a9f0*/  FFMA.FTZ R183, R76, R11.reuse, -R15.reuse ;  /* 0x0000000b4cb77223 */ /* 0x180fe2000001080f */
[----:B------:R-:W0:Y:S01]  /*aa00*/  SHFL.BFLY PT, R28, R13, 0x2, 0x1f ;  /* 0x0c401f000d1c7f89 */ /* 0x000e2200000e0000 */
[-CC-:B------:R-:W-:Y:S01]  /*aa10*/  FFMA.FTZ R197, R52, R11.reuse, -R15.reuse ;  /* 0x0000000b34c57223 */ /* 0x180fe2000001080f */
[----:B------:R-:W-:Y:S01]  /*aa20*/  FFMA.FTZ R199, R80, R11, -R15 ;  /* 0x0000000b50c77223 */ /* 0x000fe2000001080f */
[----:B------:R-:W-:Y:S08]  /*aa30*/  MUFU.EX2 R169, R169 ;  /* 0x000000a900a97308 */ /* 0x000ff00000000800 */
[----:B------:R-:W1:Y:S08]  /*aa40*/  MUFU.EX2 R170, R170 ;  /* 0x000000aa00aa7308 */ /* 0x000e700000000800 */
[----:B------:R-:W-:Y:S01]  /*aa50*/  MUFU.EX2 R171, R171 ;  /* 0x000000ab00ab7308 */ /* 0x000fe20000000800 */
[----:B0-----:R-:W-:-:S07]  /*aa60*/  FMNMX.FTZ R28, R13, R28, !PT ;  /* 0x0000001c0d1c7209 */ /* 0x001fce0007810000 */
[----:B------:R-:W0:Y:S01]  /*aa70*/  MUFU.EX2 R172, R172 ;  /* 0x000000ac00ac7308 */ /* 0x000e220000000800 */
[----:B-1----:R-:W-:Y:S01]  /*aa80*/  F2FP.BF16.F32.PACK_AB R152, R170, R169 ;  /* 0x000000a9aa98723e */ /* 0x002fe200000010ff */
[----:B------:R-:W1:Y:S01]  /*aa90*/  SHFL.BFLY PT, R21, R28, 0x1, 0x1f ;  /* 0x0c201f001c157f89 */ /* 0x000e6200000e0000 */
[----:B------:R-:W-:-:S05]  /*aaa0*/  FADD.FTZ R170, R169, R170 ;  /* 0x000000aaa9aa7221 */ /* 0x000fca0000010000 */
[----:B------:R-:W-:Y:S08]  /*aab0*/  MUFU.EX2 R173, R173 ;  /* 0x000000ad00ad7308 */ /* 0x000ff00000000800 */
[----:B------:R-:W2:Y:S01]  /*aac0*/  MUFU.EX2 R174, R174 ;  /* 0x000000ae00ae7308 */ /* 0x000ea20000000800 */
[----:B0-----:R-:W-:Y:S01]  /*aad0*/  F2FP.BF16.F32.PACK_AB R154, R172, R171 ;  /* 0x000000abac9a723e */ /* 0x001fe200000010ff */
[----:B------:R-:W-:-:S04]  /*aae0*/  FADD.FTZ R171, R171, R170 ;  /* 0x000000aaabab7221 */ /* 0x000fc80000010000 */
[----:B------:R-:W-:Y:S02]  /*aaf0*/  FADD.FTZ R172, R172, R171 ;  /* 0x000000abacac7221 */ /* 0x000fe40000010000 */
[----:B------:R-:W-:Y:S01]  /*ab00*/  MUFU.EX2 R175, R175 ;  /* 0x000000af00af7308 */ /* 0x000fe20000000800 */
[----:B-1----:R-:W-:-:S04]  /*ab10*/  FMNMX.FTZ R21, R28, R21, !PT ;  /* 0x000000151c157209 */ /* 0x002fc80007810000 */
[C---:B------:R-:W-:Y:S01]  /*ab20*/  FSETP.NEU.FTZ.AND P1, PT, R21.reuse, -INF , PT ;  /* 0xff8000001500780b */ /* 0x040fe20003f3d000 */
[----:B------:R-:W-:Y:S02]  /*ab30*/  FMUL.FTZ R13, R21, R11 ;  /* 0x0000000b150d7220 */ /* 0x000fe40000410000 */
[----:B------:R-:W0:Y:S01]  /*ab40*/  MUFU.EX2 R176, R176 ;  /* 0x000000b000b07308 */ /* 0x000e220000000800 */
[C---:B--2---:R-:W-:Y:S01]  /*ab50*/  F2FP.BF16.F32.PACK_AB R156, R174.reuse, R173 ;  /* 0x000000adae9c723e */ /* 0x044fe200000010ff */
[----:B------:R-:W-:Y:S01]  /*ab60*/  FADD.FTZ R173, R173, R172 ;  /* 0x000000acadad7221 */ /* 0x000fe20000010000 */
[----:B------:R-:W-:Y:S02]  /*ab70*/  FSEL R25, R13, RZ, P1 ;  /* 0x000000ff0d197208 */ /* 0x000fe40000800000 */
[----:B------:R-:W-:Y:S01]  /*ab80*/  ISETP.NE.AND P1, PT, R57, RZ, PT ;  /* 0x000000ff3900720c */ /* 0x000fe20003f25270 */
[----:B------:R-:W-:Y:S02]  /*ab90*/  FADD.FTZ R174, R174, R173 ;  /* 0x000000adaeae7221 */ /* 0x000fe40000010000 */
        /* <DEDUP_REMOVED lines=10> */
[----:B------:R-:W-:Y:S01]  /*ac40*/  FFMA.FTZ R222, R44, R11, -R25 ;  /* 0x0000000b2cde7223 */ /* 0x000fe20000010819 */
[----:B------:R-:W-:-:S02]  /*ac50*/  @!P1 VIADD R15, R20, 0x38840 ;  /* 0x00038840140f9836 */ /* 0x000fc40000000000 */
[-CC-:B------:R-:W-:Y:S01]  /*ac60*/  FFMA.FTZ R223, R46, R11.reuse, -R25.reuse ;  /* 0x0000000b2edf7223 */ /* 0x180fe20000010819 */
[-CC-:B------:R-:W-:Y:S01]  /*ac70*/  FFMA.FTZ R224, R48, R11.reuse, -R25.reuse ;  /* 0x0000000b30e07223 */ /* 0x180fe20000010819 */
[-CC-:B------:R-:W-:Y:S01]  /*ac80*/  FFMA.FTZ R225, R50, R11.reuse, -R25.reuse ;  /* 0x0000000b32e17223 */ /* 0x180fe20000010819 */
[-C--:B------:R-:W-:Y:S01]  /*ac90*/  FFMA.FTZ R226, R24, R11.reuse, -R25 ;  /* 0x0000000b18e27223 */ /* 0x080fe20000010819 */
[----:B------:R-:W-:Y:S01]  /*aca0*/  @!P1 PRMT R15, RZ, 0x654, R15 ;  /* 0x00000654ff0f9816 */ /* 0x000fe2000000000f */
[-CC-:B------:R-:W-:Y:S01]  /*acb0*/  FFMA.FTZ R227, R54, R11.reuse, -R25.reuse ;  /* 0x0000000b36e37223 */ /* 0x180fe20000010819 */
[----:B------:R-:W-:Y:S01]  /*acc0*/  FFMA.FTZ R200, R78, R11, -R25 ;  /* 0x0000000b4ec87223 */ /* 0x000fe20000010819 */
[----:B------:R-:W-:Y:S01]  /*acd0*/  MUFU.EX2 R198, R198 ;  /* 0x000000c600c67308 */ /* 0x000fe20000000800 */
[----:B------:R1:W-:Y:S01]  /*ace0*/  @!P1 SYNCS.ARRIVE.TRANS64.RED.A1T0 RZ, [R15+URZ], RZ ;  /* 0x000000ff0fff99a7 */ /* 0x0003e2000810043f */
[----:B------:R-:W-:Y:S01]  /*acf0*/  LOP3.LUT R13, R56, 0x2000000, RZ, 0xfc, !PT ;  /* 0x02000000380d7812 */ /* 0x000fe200078efcff */
[----:B------:R-:W-:Y:S01]  /*ad00*/  @!P1 VIADD R20, R20, 0x38860 ;  /* 0x0003886014149836 */ /* 0x000fe20000000000 */
[----:B0-----:R-:W-:Y:S01]  /*ad10*/  F2FP.BF16.F32.PACK_AB R158, R176, R175 ;  /* 0x000000afb09e723e */ /* 0x001fe200000010ff */
[----:B------:R-:W-:-:S02]  /*ad20*/  FADD.FTZ R175, R175, R174 ;  /* 0x000000aeafaf7221 */ /* 0x000fc40000010000 */
[----:B------:R-:W-:Y:S01]  /*ad30*/  IMAD R14, R18, 0x1000, R13 ;  /* 0x00001000120e7824 */ /* 0x000fe200078e020d */
[----:B------:R-:W0:Y:S01]  /*ad40*/  MUFU.EX2 R201, R201 ;  /* 0x000000c900c97308 */ /* 0x000e220000000800 */
[----:B-1----:R-:W-:Y:S02]  /*ad50*/  IMAD.MOV.U32 R15, RZ, RZ, 0x40000040 ;  /* 0x40000040ff0f7424 */ /* 0x002fe400078e00ff */
[----:B------:R-:W-:Y:S01]  /*ad60*/  FADD.FTZ R176, R176, R175 ;  /* 0x000000afb0b07221 */ /* 0x000fe20000010000 */
[----:B------:R-:W-:Y:S02]  /*ad70*/  @!P1 PRMT R20, RZ, 0x654, R20 ;  /* 0x00000654ff149816 */ /* 0x000fe40000000014 */
[----:B------:R-:W-:Y:S02]  /*ad80*/  R2UR UR6, R14 ;  /* 0x000000000e0672ca */ /* 0x000fe400000e0000 */
[----:B------:R-:W-:Y:S01]  /*ad90*/  R2UR UR7, R15 ;  /* 0x000000000f0772ca */ /* 0x000fe200000e0000 */
[----:B------:R-:W-:Y:S01]  /*ada0*/  MUFU.EX2 R202, R202 ;  /* 0x000000ca00ca7308 */ /* 0x000fe20000000800 */
[----:B------:R-:W-:-:S07]  /*adb0*/  IMAD.MOV.U32 R15, RZ, RZ, 0x40000040 ;  /* 0x40000040ff0f7424 */ /* 0x000fce00078e00ff */
[----:B------:R-:W1:Y:S01]  /*adc0*/  MUFU.EX2 R203, R203 ;  /* 0x000000cb00cb7308 */ /* 0x000e620000000800 */
[----:B0-----:R-:W-:Y:S01]  /*add0*/  F2FP.BF16.F32.PACK_AB R153, R201, R198 ;  /* 0x000000c6c999723e */ /* 0x001fe200000010ff */
[----:B------:R-:W-:-:S06]  /*ade0*/  FADD.FTZ R201, R198, R201 ;  /* 0x000000c9c6c97221 */ /* 0x000fcc0000010000 */
[----:B------:R-:W-:Y:S08]  /*adf0*/  MUFU.EX2 R204, R204 ;  /* 0x000000cc00cc7308 */ /* 0x000ff00000000800 */
[----:B------:R-:W0:Y:S01]  /*ae00*/  MUFU.EX2 R205, R205 ;  /* 0x000000cd00cd7308 */ /* 0x000e220000000800 */
[----:B-1----:R-:W-:Y:S01]  /*ae10*/  F2FP.BF16.F32.PACK_AB R155, R203, R202 ;  /* 0x000000cacb9b723e */ /* 0x002fe200000010ff */
[----:B------:R-:W-:Y:S01]  /*ae20*/  BAR.SYNC.DEFER_BLOCKING 0xf, 0x100 ;  /* 0x03c4000000007b1d */ /* 0x000fe20000010000 */
[----:B------:R-:W-:-:S04]  /*ae30*/  FADD.FTZ R202, R202, R201 ;  /* 0x000000c9caca7221 */ /* 0x000fc80000010000 */
[----:B------:R-:W-:Y:S01]  /*ae40*/  FADD.FTZ R203, R203, R202 ;  /* 0x000000cacbcb7221 */ /* 0x000fe20000010000 */
[----:B------:R-:W-:Y:S08]  /*ae50*/  MUFU.EX2 R206, R206 ;  /* 0x000000ce00ce7308 */ /* 0x000ff00000000800 */
[----:B------:R-:W1:Y:S01]  /*ae60*/  MUFU.EX2 R207, R207 ;  /* 0x000000cf00cf7308 */ /* 0x000e620000000800 */
[----:B0-----:R-:W-:Y:S01]  /*ae70*/  F2FP.BF16.F32.PACK_AB R157, R205, R204 ;  /* 0x000000cccd9d723e */ /* 0x001fe200000010ff */
[----:B------:R-:W-:-:S04]  /*ae80*/  FADD.FTZ R204, R204, R203 ;  /* 0x000000cbcccc7221 */ /* 0x000fc80000010000 */
[----:B------:R-:W-:Y:S02]  /*ae90*/  FADD.FTZ R205, R205, R204 ;  /* 0x000000cccdcd7221 */ /* 0x000fe40000010000 */
[----:B------:R-:W0:Y:S01]  /*aea0*/  MUFU.EX2 R178, R178 ;  /* 0x000000b200b27308 */ /* 0x000e220000000800 */
[----:B------:R2:W-:Y:S07]  /*aeb0*/  STSM.16.M88.4 [R194+0x36400], R152 ;  /* 0x03640098c2007844 */ /* 0x0005ee0000000200 */
[----:B------:R-:W-:Y:S01]  /*aec0*/  MUFU.EX2 R179, R179 ;  /* 0x000000b300b37308 */ /* 0x000fe20000000800 */
[----:B-1----:R-:W-:Y:S01]  /*aed0*/  F2FP.BF16.F32.PACK_AB R159, R207, R206 ;  /* 0x000000cecf9f723e */ /* 0x002fe200000010ff */
[----:B------:R-:W-:-:S04]  /*aee0*/  FADD.FTZ R206, R206, R205 ;  /* 0x000000cdcece7221 */ /* 0x000fc80000010000 */
[----:B------:R1:W-:Y:S01]  /*aef0*/  STSM.16.M88.4 [R208], R156 ;  /* 0x0000009cd0007844 */ /* 0x0003e20000000200 */
[----:B------:R-:W-:Y:S01]  /*af00*/  FADD.FTZ R206, R207, R206 ;  /* 0x000000cecfce7221 */ /* 0x000fe20000010000 */
[----:B------:R-:W3:Y:S01]  /*af10*/  MUFU.EX2 R180, R180 ;  /* 0x000000b400b47308 */ /* 0x000ee20000000800 */
[----:B0-----:R-:W-:Y:S01]  /*af20*/  F2FP.BF16.F32.PACK_AB R160, R178, R177 ;  /* 0x000000b1b2a0723e */ /* 0x001fe200000010ff */
[----:B------:R-:W-:-:S04]  /*af30*/  FADD.FTZ R177, R177, R176 ;  /* 0x000000b0b1b17221 */ /* 0x000fc80000010000 */
[----:B------:R-:W-:Y:S02]  /*af40*/  FADD.FTZ R178, R178, R177 ;  /* 0x000000b1b2b27221 */ /* 0x000fe40000010000 */
[----:B------:R-:W-:Y:S08]  /*af50*/  MUFU.EX2 R221, R221 ;  /* 0x000000dd00dd7308 */ /* 0x000ff00000000800 */
[----:B------:R-:W0:Y:S01]  /*af60*/  MUFU.EX2 R222, R222 ;  /* 0x000000de00de7308 */ /* 0x000e220000000800 */
[----:B---3--:R-:W-:Y:S01]  /*af70*/  F2FP.BF16.F32.PACK_AB R162, R180, R179 ;  /* 0x000000b3b4a2723e */ /* 0x008fe200000010ff */
[----:B------:R-:W-:-:S04]  /*af80*/  FADD.FTZ R179, R179, R178 ;  /* 0x000000b2b3b37221 */ /* 0x000fc80000010000 */
[----:B------:R-:W-:Y:S02]  /*af90*/  FADD.FTZ R180, R180, R179 ;  /* 0x000000b3b4b47221 */ /* 0x000fe40000010000 */
[----:B------:R-:W-:Y:S08]  /*afa0*/  MUFU.EX2 R223, R223 ;  /* 0x000000df00df7308 */ /* 0x000ff00000000800 */
[----:B------:R-:W3:Y:S01]  /*afb0*/  MUFU.EX2 R224, R224 ;  /* 0x000000e000e07308 */ /* 0x000ee20000000800 */
[----:B0-----:R-:W-:Y:S01]  /*afc0*/  F2FP.BF16.F32.PACK_AB R161, R222, R221 ;  /* 0x000000dddea1723e */ /* 0x001fe200000010ff */
[----:B------:R-:W-:-:S04]  /*afd0*/  FADD.FTZ R221, R221, R206 ;  /* 0x000000cedddd7221 */ /* 0x000fc80000010000 */
[----:B------:R-:W-:Y:S02]  /*afe0*/  FADD.FTZ R222, R222, R221 ;  /* 0x000000dddede7221 */ /* 0x000fe40000010000 */
[----:B------:R-:W0:Y:S08]  /*aff0*/  MUFU.EX2 R181, R181 ;  /* 0x000000b500b57308 */ /* 0x000e300000000800 */
[----:B------:R-:W4:Y:S01]  /*b000*/  MUFU.EX2 R183, R183 ;  /* 0x000000b700b77308 */ /* 0x000f220000000800 */
[----:B---3--:R-:W-:Y:S01]  /*b010*/  F2FP.BF16.F32.PACK_AB R163, R224, R223 ;  /* 0x000000dfe0a3723e */ /* 0x008fe200000010ff */
[----:B------:R-:W-:-:S04]  /*b020*/  FADD.FTZ R223, R223, R222 ;  /* 0x000000dedfdf7221 */ /* 0x000fc80000010000 */
[----:B------:R1:W-:Y:S01]  /*b030*/  STSM.16.M88.4 [R195], R160 ;  /* 0x000000a0c3007844 */ /* 0x0003e20000000200 */
[----:B------:R-:W-:Y:S01]  /*b040*/  FADD.FTZ R224, R224, R223 ;  /* 0x000000dfe0e07221 */ /* 0x000fe20000010000 */
[----:B------:R-:W3:Y:S01]  /*b050*/  MUFU.EX2 R197, R197 ;  /* 0x000000c500c57308 */ /* 0x000ee20000000800 */
[----:B0-----:R-:W-:-:S07]  /*b060*/  FADD.FTZ R180, R181, R180 ;  /* 0x000000b4b5b47221 */ /* 0x001fce0000010000 */
[----:B------:R-:W0:Y:S01]  /*b070*/  MUFU.EX2 R199, R199 ;  /* 0x000000c700c77308 */ /* 0x000e220000000800 */
[C---:B----4-:R-:W-:Y:S01]  /*b080*/  F2FP.BF16.F32.PACK_AB R164, R183.reuse, R181 ;  /* 0x000000b5b7a4723e */ /* 0x050fe200000010ff */
[----:B------:R-:W-:-:S06]  /*b090*/  FADD.FTZ R180, R183, R180 ;  /* 0x000000b4b7b47221 */ /* 0x000fcc0000010000 */
[----:B------:R-:W-:Y:S01]  /*b0a0*/  MUFU.EX2 R225, R225 ;  /* 0x000000e100e17308 */ /* 0x000fe20000000800 */
[----:B---3--:R-:W-:-:S07]  /*b0b0*/  FADD.FTZ R180, R197, R180 ;  /* 0x000000b4c5b47221 */ /* 0x008fce0000010000 */
[----:B------:R-:W3:Y:S01]  /*b0c0*/  MUFU.EX2 R226, R226 ;  /* 0x000000e200e27308 */ /* 0x000ee20000000800 */
[C---:B0-----:R-:W-:Y:S01]  /*b0d0*/  F2FP.BF16.F32.PACK_AB R166, R199.reuse, R197 ;  /* 0x000000c5c7a6723e */ /* 0x041fe200000010ff */
[----:B------:R-:W-:-:S06]  /*b0e0*/  FADD.FTZ R199, R199, R180 ;  /* 0x000000b4c7c77221 */ /* 0x000fcc0000010000 */
[----:B------:R-:W-:Y:S08]  /*b0f0*/  MUFU.EX2 R227, R227 ;  /* 0x000000e300e37308 */ /* 0x000ff00000000800 */
[----:B------:R-:W0:Y:S01]  /*b100*/  MUFU.EX2 R200, R200 ;  /* 0x000000c800c87308 */ /* 0x000e220000000800 */
[----:B---3--:R-:W-:Y:S01]  /*b110*/  F2FP.BF16.F32.PACK_AB R165, R226, R225 ;  /* 0x000000e1e2a5723e */ /* 0x008fe200000010ff */
[----:B------:R-:W-:-:S04]  /*b120*/  FADD.FTZ R225, R225, R224 ;  /* 0x000000e0e1e17221 */ /* 0x000fc80000010000 */
[----:B------:R-:W-:Y:S01]  /*b130*/  FADD.FTZ R226, R226, R225 ;  /* 0x000000e1e2e27221 */ /* 0x000fe20000010000 */
[----:B0-----:R-:W-:-:S03]  /*b140*/  F2FP.BF16.F32.PACK_AB R167, R200, R227 ;  /* 0x000000e3c8a7723e */ /* 0x001fc600000010ff */
[----:B------:R-:W-:Y:S02]  /*b150*/  FADD.FTZ R227, R227, R226 ;  /* 0x000000e2e3e37221 */ /* 0x000fe40000010000 */
[----:B------:R1:W-:Y:S01]  /*b160*/  STSM.16.M88.4 [R196], R164 ;  /* 0x000000a4c4007844 */ /* 0x0003e20000000200 */
[----:B------:R-:W-:Y:S01]  /*b170*/  WARPGROUP.ARRIVE ;  /* 0x00000000000079c5 */ /* 0x000fe20000000000 */
[----:B------:R-:W-:-:S05]  /*b180*/  FADD.FTZ R200, R200, R227 ;  /* 0x000000e3c8c87221 */ /* 0x000fca0000010000 */
[----:B------:R-:W-:Y:S03]  /*b190*/  HGMMA.64x256x16.F32.BF16 R24, R152, gdesc[UR4].tnspB, RZ, !UPT, gsb0 ;  /* 0x43e0000498187df0 */ /* 0x000fe6000c0018ff */
[----:B------:R-:W-:Y:S02]  /*b1a0*/  WARPGROUP.DEPBAR.LE gsb0, 0x0 ;  /* 0x00008000000079c5 */ /* 0x000fe40000010000 */
[----:B--2---:R-:W-:Y:S01]  /*b1b0*/  VIADD R152, R14, 0x80 ;  /* 0x000000800e987836 */ /* 0x004fe20000000000 */
        /* <DEDUP_REMOVED lines=35> */
.L_x_3729:
[----:B------:R-:W-:Y:S01]  /*b3f0*/  VIADD R18, R198, 0x1 ;  /* 0x00000001c6127836 */ /* 0x000fe20000000000 */
[C---:B------:R-:W-:Y:S01]  /*b400*/  ISETP.GT.AND P2, PT, R15.reuse, RZ, PT ;  /* 0x000000ff0f00720c */ /* 0x040fe20003f44270 */
[----:B------:R-:W-:-:S03]  /*b410*/  VIADD R15, R15, 0xffffffff ;  /* 0xffffffff0f0f7836 */ /* 0x000fc60000000000 */
[----:B------:R-:W-:-:S04]  /*b420*/  ISETP.NE.AND P3, PT, R18, 0x2, PT ;  /* 0x000000021200780c */ /* 0x000fc80003f65270 */
[----:B------:R-:W-:Y:S02]  /*b430*/  SEL R12, RZ, 0x1, P3 ;  /* 0x00000001ff0c7807 */ /* 0x000fe40001800000 */
[----:B------:R-:W-:Y:S02]  /*b440*/  SEL R18, R18, RZ, P3 ;  /* 0x000000ff12127207 */ /* 0x000fe40001800000 */
[----:B------:R-:W-:Y:S01]  /*b450*/  LOP3.LUT R23, R23, R12, RZ, 0x3c, !PT ;  /* 0x0000000c17177212 */ /* 0x000fe200078e3cff */
[----:B--2---:R-:W-:Y:S06]  /*b460*/  @!P0 BRA `(.L_x_3719) ;  /* 0x0000000000048947 */ /* 0x004fec0003800000 */
[----:B------:R-:W-:Y:S01]  /*b470*/  BPT.TRAP 0x1 ;  /* 0x000000040000795c */ /* 0x000fe20000300000 */
.L_x_3719:
[----:B------:R-:W-:Y:S01]  /*b480*/  IMAD R14, R18, 0x8, R2 ;  /* 0x00000008120e7824 */ /* 0x000fe200078e0202 */
[----:B------:R-:W-:-:S04]  /*b490*/  SHF.L.U32 R11, R23, 0x1f, RZ ;  /* 0x0000001f170b7819 */ /* 0x000fc800000006ff */
[----:B------:R0:W2:Y:S01]  /*b4a0*/  SYNCS.PHASECHK.TRANS64.TRYWAIT P3, [R14+URZ+0x38830], R11 ;  /* 0x0388300b0e0075a7 */ /* 0x0000a2000806017f */
[----:B------:R-:W-:Y:S05]  /*b4b0*/  @!P0 BRA `(.L_x_3720) ;  /* 0x0000000000048947 */ /* 0x000fea0003800000 */
[----:B------:R-:W-:Y:S01]  /*b4c0*/  BPT.TRAP 0x1 ;  /* 0x000000040000795c */ /* 0x000fe20000300000 */
.L_x_3720:
[----:B------:R-:W-:Y:S01]  /*b4d0*/  VIADD R12, R2, 0x20400 ;  /* 0x00020400020c7836 */ /* 0x000fe20000000000 */
[----:B------:R-:W-:Y:S01]  /*b4e0*/  BSSY B1, `(.L_x_3721) ;  /* 0x0000009000017945 */ /* 0x000fe20003800000 */
[----:B-1----:R-:W-:Y:S02]  /*b4f0*/  IMAD R20, R18, 0x200, R0 ;  /* 0x0000020012147824 */ /* 0x002fe400078e0200 */
[----:B------:R-:W-:Y:S01]  /*b500*/  IMAD.MOV.U32 R21, RZ, RZ, 0x40000040 ;  /* 0x40000040ff157424 */ /* 0x000fe200078e00ff */
[----:B------:R-:W-:-:S04]  /*b510*/  SHF.R.U32.HI R12, RZ, 0x4, R12 ;  /* 0x00000004ff0c7819 */ /* 0x000fc8000001160c */
[----:B------:R-:W-:-:S04]  /*b520*/  LOP3.LUT R12, R12, 0x3fff, RZ, 0xc0, !PT ;  /* 0x00003fff0c0c7812 */ /* 0x000fc800078ec0ff */
[----:B------:R-:W-:Y:S01]  /*b530*/  LOP3.LUT R152, R12, 0x10000, RZ, 0xfc, !PT ;  /* 0x000100000c987812 */ /* 0x000fe200078efcff */
[----:B--2---:R-:W-:Y:S06]  /*b540*/  @P3 BRA `(.L_x_3722) ;  /* 0x0000000000083947 */ /* 0x004fec0003800000 */
[----:B------:R-:W1:Y:S02]  /*b550*/  SYNCS.PHASECHK.TRANS64.TRYWAIT P3, [R14+URZ+0x38830], R11 ;  /* 0x0388300b0e0075a7 */ /* 0x000e64000806017f */
[----:B-1----:R-:W-:Y:S05]  /*b560*/  @!P3 BRA `(.L_x_3723) ;  /* 0x000000cc004cb947 */ /* 0x002fea0003800000 */
.L_x_3722:
[----:B------:R-:W-:Y:S05]  /*b570*/  BSYNC B1 ;  /* 0x0000000000017941 */ /* 0x000fea0003800000 */
.L_x_3721:
[----:B------:R-:W-:Y:S01]  /*b580*/  IMAD.MOV.U32 R153, RZ, RZ, 0x40000040 ;  /* 0x40000040ff997424 */ /* 0x000fe200078e00ff */
[C---:B------:R-:W-:Y:S01]  /*b590*/  R2UR UR6, R20.reuse ;  /* 0x00000000140672ca */ /* 0x040fe200000e0000 */
[----:B------:R-:W-:Y:S01]  /*b5a0*/  VIADD R202, R20, 0x2 ;  /* 0x0000000214ca7836 */ /* 0x000fe20000000000 */
[----:B------:R-:W-:Y:S01]  /*b5b0*/  R2UR UR7, R21 ;  /* 0x00000000150772ca */ /* 0x000fe200000e0000 */
[----:B------:R-:W-:Y:S01]  /*b5c0*/  IMAD.MOV.U32 R203, RZ, RZ, 0x40000040 ;  /* 0x40000040ffcb7424 */ /* 0x000fe200078e00ff */
[----:B------:R-:W-:Y:S01]  /*b5d0*/  R2UR UR4, R152 ;  /* 0x00000000980472ca */ /* 0x000fe200000e0000 */
[----:B------:R-:W-:Y:S01]  /*b5e0*/  IMAD.MOV.U32 R21, RZ, RZ, 0x40000040 ;  /* 0x40000040ff157424 */ /* 0x000fe200078e00ff */
[----:B------:R-:W-:Y:S02]  /*b5f0*/  R2UR UR5, R153 ;  /* 0x00000000990572ca */ /* 0x000fe400000e0000 */
[----:B------:R-:W-:-:S11]  /*b600*/  WARPGROUP.ARRIVE ;  /* 0x00000000000079c5 */ /* 0x000fd60000000000 */
        /* <DEDUP_REMOVED lines=26> */
[----:B------:R-:W-:Y:S05]  /*b7b0*/  @!P0 BRA `(.L_x_3724) ;  /* 0x0000000000048947 */ /* 0x000fea0003800000 */
[----:B------:R-:W-:Y:S01]  /*b7c0*/  BPT.TRAP 0x1 ;  /* 0x000000040000795c */ /* 0x000fe20000300000 */
.L_x_3724:
[----:B------:R2:W3:Y:S01]  /*b7d0*/  SYNCS.PHASECHK.TRANS64.TRYWAIT P3, [R14+URZ+0x38850], R11 ;  /* 0x0388500b0e0075a7 */ /* 0x0004e2000806017f */
[----:B------:R-:W-:Y:S05]  /*b7e0*/  @!P0 BRA `(.L_x_3725) ;  /* 0x0000000000048947 */ /* 0x000fea0003800000 */
[----:B------:R-:W-:Y:S01]  /*b7f0*/  BPT.TRAP 0x1 ;  /* 0x000000040000795c */ /* 0x000fe20000300000 */
.L_x_3725:
[----:B------:R-:W-:Y:S04]  /*b800*/  BSSY B1, `(.L_x_3726) ;  /* 0x0000004000017945 */ /* 0x000fe80003800000 */
[----:B---3--:R-:W-:Y:S05]  /*b810*/  @P3 BRA `(.L_x_3727) ;  /* 0x0000000000083947 */ /* 0x008fea0003800000 */
[----:B------:R-:W3:Y:S02]  /*b820*/  SYNCS.PHASECHK.TRANS64.TRYWAIT P3, [R14+URZ+0x38850], R11 ;  /* 0x0388500b0e0075a7 */ /* 0x000ee4000806017f */
[----:B---3--:R-:W-:Y:S05]  /*b830*/  @!P3 BRA `(.L_x_3728) ;  /* 0x000000c800acb947 */ /* 0x008fea0003800000 */
.L_x_3727:
[----:B------:R-:W-:Y:S05]  /*b840*/  BSYNC B1 ;  /* 0x0000000000017941 */ /* 0x000fea0003800000 */
.L_x_3726:
[----:B0123--:R-:W-:Y:S01]  /*b850*/  IADD3 R11, R2, 0x26400, RZ ;  /* 0x00026400020b7810 */ /* 0x00ffe20007ffe0ff */
[C---:B------:R-:W-:Y:S01]  /*b860*/  VIADD R204, R3.reuse, 0x6 ;  /* 0x0000000603cc7836 */ /* 0x040fe20000000000 */
[----:B------:R-:W-:Y:S01]  /*b870*/  WARPGROUP.ARRIVE ;  /* 0x00000000000079c5 */ /* 0x000fe20000000000 */
[----:B------:R-:W-:Y:S01]  /*b880*/  VIADD R20, R3, 0x200 ;  /* 0x0000020003147836 */ /* 0x000fe20000000000 */
[----:B------:R-:W-:Y:S01]  /*b890*/  SHF.R.U32.HI R11, RZ, 0x4, R11 ;  /* 0x00000004ff0b7819 */ /* 0x000fe2000001160b */
[----:B------:R-:W-:Y:S01]  /*b8a0*/  IMAD R202, R18, 0x1000, R10 ;  /* 0x0000100012ca7824 */ /* 0x000fe200078e020a */
[----:B------:R-:W-:Y:S01]  /*b8b0*/  MOV R205, 0x40000040 ;  /* 0x4000004000cd7802 */ /* 0x000fe20000000f00 */
[----:B------:R-:W-:Y:S01]  /*b8c0*/  IMAD.MOV.U32 R203, RZ, RZ, 0x40000040 ;  /* 0x40000040ffcb7424 */ /* 0x000fe200078e00ff */
[----:B------:R-:W-:Y:S01]  /*b8d0*/  LOP3.LUT R11, R11, 0x3fff, RZ, 0xc0, !PT ;  /* 0x00003fff0b0b7812 */ /* 0x000fe200078ec0ff */
[----:B------:R-:W-:Y:S01]  /*b8e0*/  IMAD.MOV.U32 R207, RZ, RZ, 0x40000040 ;  /* 0x40000040ffcf7424 */ /* 0x000fe200078e00ff */
[----:B------:R-:W-:Y:S01]  /*b8f0*/  R2UR UR6, R202 ;  /* 0x00000000ca0672ca */ /* 0x000fe200000e0000 */
[----:B------:R-:W-:Y:S01]  /*b900*/  IMAD.MOV.U32 R21, RZ, RZ, 0x40000040 ;  /* 0x40000040ff157424 */ /* 0x000fe200078e00ff */
[----:B------:R-:W-:Y:S01]  /*b910*/  LOP3.LUT R3, R11, 0x10000, RZ, 0xfc, !PT ;  /* 0x000100000b037812 */ /* 0x000fe200078efcff */
[----:B------:R-:W0:Y:S01]  /*b920*/  S2R R12, SR_TID.X ;  /* 0x00000000000c7919 */ /* 0x000e220000002100 */
[----:B------:R-:W-:-:S02]  /*b930*/  R2UR UR7, R203 ;  /* 0x00000000cb0772ca */ /* 0x000fc400000e0000 */
[----:B------:R-:W-:Y:S01]  /*b940*/  R2UR UR5, R207 ;  /* 0x00000000cf0572ca */ /* 0x000fe200000e0000 */
[----:B------:R-:W-:Y:S02]  /*b950*/  IMAD.MOV.U32 R206, RZ, RZ, R3 ;  /* 0x000000ffffce7224 */ /* 0x000fe400078e0003 */
[----:B------:R-:W-:Y:S02]  /*b960*/  IMAD.MOV.U32 R207, RZ, RZ, 0x40000040 ;  /* 0x40000040ffcf7424 */ /* 0x000fe400078e00ff */
[----:B------:R-:W-:Y:S01]  /*b970*/  VIADD R203, R3, 0x800 ;  /* 0x0000080003cb7836 */ /* 0x000fe20000000000 */
[----:B------:R-:W-:Y:S01]  /*b980*/  R2UR UR4, R206 ;  /* 0x00000000ce0472ca */ /* 0x000fe200000e0000 */
[----:B------:R-:W-:-:S12]  /*b990*/  VIADD R206, R202, 0x2 ;  /* 0x00000002cace7836 */ /* 0x000fd80000000000 */
[----:B------:R-:W-:Y:S01]  /*b9a0*/  HGMMA.64x64x16.F32.BF16 R152, gdesc[UR4], R152, gsb0 ;  /* 0x00e00000049879f0 */ /* 0x000fe20008001898 */
[----:B------:R-:W-:Y:S01]  /*b9b0*/  R2UR UR6, R206 ;  /* 0x00000000ce0672ca */ /* 0x000fe200000e0000 */
[----:B------:R-:W-:Y:S01]  /*b9c0*/  VIADD R206, R3, 0x2 ;  /* 0x0000000203ce7836 */ /* 0x000fe20000000000 */
[----:B------:R-:W-:Y:S01]  /*b9d0*/  R2UR UR7, R207 ;  /* 0x00000000cf0772ca */ /* 0x000fe200000e0000 */
[----:B------:R-:W-:-:S03]  /*b9e0*/  IMAD.MOV.U32 R207, RZ, RZ, 0x40000040 ;  /* 0x40000040ffcf7424 */ /* 0x000fc600078e00ff */
[----:B------:R-:W-:Y:S01]  /*b9f0*/  R2UR UR4, R206 ;  /* 0x00000000ce0472ca */ /* 0x000fe200000e0000 */
[----:B------:R-:W-:Y:S01]  /*ba00*/  VIADD R206, R202, 0x4 ;  /* 0x00000004cace7836 */ /* 0x000fe20000000000 */
[----:B------:R-:W-:Y:S01]  /*ba10*/  R2UR UR5, R207 ;  /* 0x00000000cf0572ca */ /* 0x000fe200000e0000 */
[----:B------:R-:W-:Y:S01]  /*ba20*/  IMAD.MOV.U32 R207, RZ, RZ, 0x40000040 ;  /* 0x40000040ffcf7424 */ /* 0x000fe200078e00ff */
[----:B0-----:R-:W-:-:S05]  /*ba30*/  SHF.R.U32.HI R12, RZ, 0x7, R12 ;  /* 0x00000007ff0c7819 */ /* 0x001fca000001160c */
[----:B------:R-:W0:Y:S02]  /*ba40*/  SHFL.IDX PT, R11, R12, RZ, 0x1f ;  /* 0x00001fff0c0b7589 */ /* 0x000e2400000e0000 */
[----:B0-----:R-:W-:-:S04]  /*ba50*/  ISETP.GT.AND P3, PT, R11, 0x7f, PT ;  /* 0x0000007f0b00780c */ /* 0x001fc80003f64270 */
[----:B------:R-:W-:Y:S01]  /*ba60*/  SEL R12, RZ, 0x2, !P3 ;  /* 0x00000002ff0c7807 */ /* 0x000fe20005800000 */
[----:B------:R-:W-:Y:S02]  /*ba70*/  WARPGROUP.DEPBAR.LE gsb0, 0x0 ;  /* 0x00008000000079c5 */ /* 0x000fe40000010000 */
[----:B------:R-:W-:-:S06]  /*ba80*/  WARPGROUP.ARRIVE ;  /* 0x00000000000079c5 */ /* 0x000fcc0000000000 */
[----:B------:R-:W-:Y:S01]  /*ba90*/  HGMMA.64x64x16.F32.BF16 R152, gdesc[UR4], R152, gsb0 ;  /* 0x00e00000049879f0 */ /* 0x000fe20008001898 */
[----:B------:R-:W-:Y:S01]  /*baa0*/  R2UR UR6, R206 ;  /* 0x00000000ce0672ca */ /* 0x000fe200000e0000 */
[----:B------:R-:W-:Y:S01]  /*bab0*/  VIADD R206, R3, 0x4 ;  /* 0x0000000403ce7836 */ /* 0x000fe20000000000 */
[----:B------:R-:W-:Y:S01]  /*bac0*/  R2UR UR7, R207 ;  /* 0x00000000cf0772ca */ /* 0x000fe200000e0000 */
[----:B------:R-:W-:-:S03]  /*bad0*/  IMAD.MOV.U32 R207, RZ, RZ, 0x40000040 ;  /* 0x40000040ffcf7424 */ /* 0x000fc600078e00ff */
[----:B------:R-:W-:Y:S02]  /*bae0*/  R2UR UR4, R206 ;  /* 0x00000000ce0472ca */ /* 0x000fe400000e0000 */
        /* <DEDUP_REMOVED lines=141> */
[----:B------:R-:W-:Y:S01]  /*c3c0*/  IMAD.MOV.U32 R204, RZ, RZ, 0x4 ;  /* 0x00000004ffcc7424 */ /* 0x000fe200078e00ff */
[----:B------:R-:W-:Y:S01]  /*c3d0*/  R2UR UR5, R205 ;  /* 0x00000000cd0572ca */ /* 0x000fe200000e0000 */
[----:B------:R-:W-:-:S03]  /*c3e0*/  VIADD R205, R202, 0x800 ;  /* 0x00000800cacd7836 */ /* 0x000fc60000000000 */
[----:B------:R-:W-:Y:S01]  /*c3f0*/  SEL R11, R204, 0x2, P3 ;  /* 0x00000002cc0b7807 */ /* 0x000fe20001800000 */
[----:B------:R-:W-:Y:S01]  /*c400*/  IMAD.IADD R20, R12, 0x1, R205 ;  /* 0x000000010c147824 */ /* 0x000fe200078e02cd */
[----:B------:R-:W-:Y:S02]  /*c410*/  WARPGROUP.DEPBAR.LE gsb0, 0x0 ;  /* 0x00008000000079c5 */ /* 0x000fe40000010000 */
[----:B------:R-:W-:-:S06]  /*c420*/  WARPGROUP.ARRIVE ;  /* 0x00000000000079c5 */ /* 0x000fcc0000000000 */
[----:B------:R-:W-:Y:S01]  /*c430*/  HGMMA.64x64x16.F32.BF16 R152, gdesc[UR4], R152, gsb0 ;  /* 0x00e00000049879f0 */ /* 0x000fe20008001898 */
[----:B------:R-:W-:Y:S01]  /*c440*/  R2UR UR6, R20 ;  /* 0x00000000140672ca */ /* 0x000fe200000e0000 */
[----:B------:R-:W-:Y:S01]  /*c450*/  IMAD.IADD R20, R203, 0x1, R12 ;  /* 0x00000001cb147824 */ /* 0x000fe200078e020c */
[----:B------:R-:W-:Y:S01]  /*c460*/  R2UR UR7, R21 ;  /* 0x00000000150772ca */ /* 0x000fe200000e0000 */
[----:B------:R-:W-:-:S03]  /*c470*/  IMAD.MOV.U32 R21, RZ, RZ, 0x40000040 ;  /* 0x40000040ff157424 */ /* 0x000fc600078e00ff */
        /* <DEDUP_REMOVED lines=9> */
[----:B------:R-:W-:Y:S02]  /*c510*/  R2UR UR7, R21 ;  /* 0x00000000150772ca */ /* 0x000fe400000e0000 */
[----:B------:R-:W-:Y:S02]  /*c520*/  MOV R21, 0x40000040 ;  /* 0x4000004000157802 */ /* 0x000fe40000000f00 */
[----:B------:R-:W-:Y:S02]  /*c530*/  R2UR UR4, R20 ;  /* 0x00000000140472ca */ /* 0x000fe400000e0000 */
[----:B------:R-:W-:Y:S01]  /*c540*/  R2UR UR5, R21 ;  /* 0x00000000150572ca */ /* 0x000fe200000e0000 */
[----:B------:R-:W-:Y:S01]  /*c550*/  IMAD.MOV.U32 R21, RZ, RZ, 0x28 ;  /* 0x00000028ff157424 */ /* 0x000fe200078e00ff */
[----:B------:R-:W-:-:S04]  /*c560*/  SEL R20, R204, 0x6, !P3 ;  /* 0x00000006cc147807 */ /* 0x000fc80005800000 */
[----:B------:R-:W-:Y:S01]  /*c570*/  SEL R21, R21, 0x26, P3 ;  /* 0x0000002615157807 */ /* 0x000fe20001800000 */
[----:B------:R-:W-:Y:S02]  /*c580*/  IMAD.IADD R204, R205, 0x1, R20 ;  /* 0x00000001cdcc7824 */ /* 0x000fe400078e0214 */
[----:B------:R-:W-:Y:S01]  /*c590*/  IMAD.MOV.U32 R205, RZ, RZ, 0x40000040 ;  /* 0x40000040ffcd7424 */ /* 0x000fe200078e00ff */
[----:B------:R-:W-:Y:S01]  /*c5a0*/  LOP3.LUT R21, R21, 0x6, RZ, 0xc0, !PT ;  /* 0x0000000615157812 */ /* 0x000fe200078ec0ff */
[----:B------:R-:W-:Y:S02]  /*c5b0*/  WARPGROUP.DEPBAR.LE gsb0, 0x0 ;  /* 0x00008000000079c5 */ /* 0x000fe40000010000 */
[----:B------:R-:W-:-:S06]  /*c5c0*/  WARPGROUP.ARRIVE ;  /* 0x00000000000079c5 */ /* 0x000fcc0000000000 */
[----:B------:R-:W-:Y:S01]  /*c5d0*/  HGMMA.64x64x16.F32.BF16 R152, gdesc[UR4], R152, gsb0 ;  /* 0x00e00000049879f0 */ /* 0x000fe20008001898 */
[----:B------:R-:W-:Y:S01]  /*c5e0*/  R2UR UR6, R204 ;  /* 0x00000000cc0672ca */ /* 0x000fe200000e0000 */
[----:B------:R-:W-:Y:S01]  /*c5f0*/  IMAD.IADD R204, R203, 0x1, R20 ;  /* 0x00000001cbcc7824 */ /* 0x000fe200078e0214 */
[----:B------:R-:W-:Y:S01]  /*c600*/  R2UR UR7, R205 ;  /* 0x00000000cd0772ca */ /* 0x000fe200000e0000 */
[----:B------:R-:W-:Y:S02]  /*c610*/  IMAD.MOV.U32 R205, RZ, RZ, 0x40000040 ;  /* 0x40000040ffcd7424 */ /* 0x000fe400078e00ff */
[----:B------:R-:W-:Y:S01]  /*c620*/  IMAD.MOV.U32 R203, RZ, RZ, 0xa00 ;  /* 0x00000a00ffcb7424 */ /* 0x000fe200078e00ff */
[----:B------:R-:W-:Y:S02]  /*c630*/  R2UR UR4, R204 ;  /* 0x00000000cc0472ca */ /* 0x000fe400000e0000 */
[----:B------:R-:W-:Y:S01]  /*c640*/  R2UR UR5, R205 ;  /* 0x00000000cd0572ca */ /* 0x000fe200000e0000 */
[----:B------:R-:W-:Y:S01]  /*c650*/  IMAD.MOV.U32 R205, RZ, RZ, 0x40000040 ;  /* 0x40000040ffcd7424 */ /* 0x000fe200078e00ff */
[----:B------:R-:W-:-:S04]  /*c660*/  SEL R203, R203, 0x980, P3 ;  /* 0x00000980cbcb7807 */ /* 0x000fc80001800000 */
[----:B------:R-:W-:Y:S01]  /*c670*/  LOP3.LUT R206, R203, 0xa00, RZ, 0xc0, !PT ;  /* 0x00000a00cbce7812 */ /* 0x000fe200078ec0ff */
[----:B------:R-:W-:-:S03]  /*c680*/  VIADD R203, R3, 0xa00 ;  /* 0x00000a0003cb7836 */ /* 0x000fc60000000000 */
[CC--:B------:R-:W-:Y:S02]  /*c690*/  IADD3 R204, R21.reuse, R206.reuse, R3 ;  /* 0x000000ce15cc7210 */ /* 0x0c0fe40007ffe003 */
[----:B------:R-:W-:Y:S01]  /*c6a0*/  IADD3 R206, R21, R206, R202 ;  /* 0x000000ce15ce7210 */ /* 0x000fe20007ffe0ca */
[----:B------:R-:W-:Y:S01]  /*c6b0*/  VIADD R21, R202, 0xa00 ;  /* 0x00000a00ca157836 */ /* 0x000fe20000000000 */
[----:B------:R-:W-:Y:S02]  /*c6c0*/  WARPGROUP.DEPBAR.LE gsb0, 0x0 ;  /* 0x00008000000079c5 */ /* 0x000fe40000010000 */
[----:B------:R-:W-:-:S06]  /*c6d0*/  WARPGROUP.ARRIVE ;  /* 0x00000000000079c5 */ /* 0x000fcc0000000000 */
        /* <DEDUP_REMOVED lines=14> */
[----:B------:R-:W-:-:S03]  /*c7c0*/  IMAD.MOV.U32 R205, RZ, RZ, 0x40000040 ;  /* 0x40000040ffcd7424 */ /* 0x000fc600078e00ff */
[----:B------:R-:W-:Y:S02]  /*c7d0*/  R2UR UR4, R204 ;  /* 0x00000000cc0472ca */ /* 0x000fe400000e0000 */
[----:B------:R-:W-:Y:S01]  /*c7e0*/  R2UR UR5, R205 ;  /* 0x00000000cd0572ca */ /* 0x000fe200000e0000 */
[----:B------:R-:W-:Y:S01]  /*c7f0*/  IMAD.MOV.U32 R205, RZ, RZ, 0x40000040 ;  /* 0x40000040ffcd7424 */ /* 0x000fe200078e00ff */
[----:B------:R-:W-:Y:S01]  /*c800*/  IADD3 R204, R11, R21, RZ ;  /* 0x000000150bcc7210 */ /* 0x000fe20007ffe0ff */
[----:B------:R-:W-:Y:S02]  /*c810*/  WARPGROUP.DEPBAR.LE gsb0, 0x0 ;  /* 0x00008000000079c5 */ /* 0x000fe40000010000 */
[----:B------:R-:W-:-:S08]  /*c820*/  WARPGROUP.ARRIVE ;  /* 0x00000000000079c5 */ /* 0x000fd00000000000 */
        /* <DEDUP_REMOVED lines=8> */
[----:B------:R-:W-:Y:S02]  /*c8b0*/  IMAD.MOV.U32 R205, RZ, RZ, 0x40000040 ;  /* 0x40000040ffcd7424 */ /* 0x000fe400078e00ff */
        /* <DEDUP_REMOVED lines=15> */
[----:B------:R-:W-:Y:S02]  /*c9b0*/  LOP3.LUT R206, R203, 0xe00, RZ, 0xc0, !PT ;  /* 0x00000e00cbce7812 */ /* 0x000fe400078ec0ff */
[----:B------:R-:W-:Y:S02]  /*c9c0*/  IADD3 R203, R3, 0xc00, RZ ;  /* 0x00000c0003cb7810 */ /* 0x000fe40007ffe0ff */
        /* <DEDUP_REMOVED lines=53> */
[----:B------:R-:W-:Y:S02]  /*cd20*/  IADD3 R206, R21, R206, R202 ;  /* 0x000000ce15ce7210 */ /* 0x000fe40007ffe0ca */
[----:B------:R-:W-:Y:S01]  /*cd30*/  IADD3 R21, R202, 0xe00, RZ ;  /* 0x00000e00ca157810 */ /* 0x000fe20007ffe0ff */
        /* <DEDUP_REMOVED lines=9> */
[----:B------:R-:W-:Y:S02]  /*cdd0*/  WARPGROUP.DEPBAR.LE gsb0, 0x0 ;  /* 0x00008000000079c5 */ /* 0x000fe40000010000 */
[----:B------:R-:W-:-:S10]  /*cde0*/  WARPGROUP.ARRIVE ;  /* 0x00000000000079c5 */ /* 0x000fd40000000000 */
[----:B------:R-:W-:Y:S01]  /*cdf0*/  HGMMA.64x64x16.F32.BF16 R152, gdesc[UR4], R152, gsb0 ;  /* 0x00e00000049879f0 */ /* 0x000fe20008001898 */
[----:B------:R-:W-:Y:S01]  /*ce00*/  R2UR UR6, R204 ;  /* 0x00000000cc0672ca */ /* 0x000fe200000e0000 */
[----:B------:R-:W-:Y:S01]  /*ce10*/  IMAD.IADD R204, R203, 0x1, R12 ;  /* 0x00000001cbcc7824 */ /* 0x000fe200078e020c */
[----:B------:R-:W-:Y:S01]  /*ce20*/  R2UR UR7, R205 ;  /* 0x00000000cd0772ca */ /* 0x000fe200000e0000 */
[----:B------:R-:W-:Y:S01]  /*ce30*/  IMAD.MOV.U32 R205, RZ, RZ, 0x40000040 ;  /* 0x40000040ffcd7424 */ /* 0x000fe200078e00ff */
[----:B------:R-:W-:Y:S02]  /*ce40*/  MOV R12, 0x1000 ;  /* 0x00001000000c7802 */ /* 0x000fe40000000f00 */
[----:B------:R-:W-:Y:S01]  /*ce50*/  R2UR UR4, R204 ;  /* 0x00000000cc0472ca */ /* 0x000fe200000e0000 */
[----:B------:R-:W-:Y:S01]  /*ce60*/  IMAD.IADD R204, R11, 0x1, R21 ;  /* 0x000000010bcc7824 */ /* 0x000fe200078e0215 */
[----:B------:R-:W-:Y:S01]  /*ce70*/  R2UR UR5, R205 ;  /* 0x00000000cd0572ca */ /* 0x000fe200000e0000 */
[----:B------:R-:W-:Y:S01]  /*ce80*/  IMAD.MOV.U32 R205, RZ, RZ, 0x40000040 ;  /* 0x40000040ffcd7424 */ /* 0x000fe200078e00ff */
        /* <DEDUP_REMOVED lines=10> */
[----:B------:R-:W-:Y:S01]  /*cf30*/  R2UR UR4, R204 ;  /* 0x00000000cc0472ca */ /* 0x000fe200000e0000 */
[----:B------:R-:W-:Y:S01]  /*cf40*/  IMAD.IADD R204, R20, 0x1, R21 ;  /* 0x0000000114cc7824 */ /* 0x000fe200078e0215 */
[----:B------:R-:W-:Y:S01]  /*cf50*/  R2UR UR5, R205 ;  /* 0x00000000cd0572ca */ /* 0x000fe200000e0000 */
[----:B------:R-:W-:Y:S01]  /*cf60*/  IMAD.IADD R20, R203, 0x1, R20 ;  /* 0x00000001cb147824 */ /* 0x000fe200078e0214 */
[----:B------:R-:W-:Y:S01]  /*cf70*/  SEL R11, R11, 0x3e, P3 ;  /* 0x0000003e0b0b7807 */ /* 0x000fe20001800000 */
[----:B------:R-:W-:-:S02]  /*cf80*/  IMAD.MOV.U32 R205, RZ, RZ, 0x40000040 ;  /* 0x40000040ffcd7424 */ /* 0x000fc400078e00ff */
[----:B------:R-:W-:Y:S01]  /*cf90*/  IMAD.MOV.U32 R21, RZ, RZ, 0x40000040 ;  /* 0x40000040ff157424 */ /* 0x000fe200078e00ff */
[----:B------:R-:W-:Y:S01]  /*cfa0*/  LOP3.LUT R11, R11, 0x6, RZ, 0xc0, !PT ;  /* 0x000000060b0b7812 */ /* 0x000fe200078ec0ff */
[----:B------:R-:W-:-:S03]  /*cfb0*/  IMAD.MOV.U32 R203, RZ, RZ, 0x40000040 ;  /* 0x40000040ffcb7424 */ /* 0x000fc600078e00ff */
[----:B------:R-:W-:Y:S01]  /*cfc0*/  IADD3 R202, R11, R12, R202 ;  /* 0x0000000c0bca7210 */ /* 0x000fe20007ffe0ca */
[----:B------:R-:W-:Y:S02]  /*cfd0*/  WARPGROUP.DEPBAR.LE gsb0, 0x0 ;  /* 0x00008000000079c5 */ /* 0x000fe40000010000 */
[----:B------:R-:W-:-:S06]  /*cfe0*/  WARPGROUP.ARRIVE ;  /* 0x00000000000079c5 */ /* 0x000fcc0000000000 */
[----:B------:R-:W-:Y:S01]  /*cff0*/  HGMMA.64x64x16.F32.BF16 R152, gdesc[UR4], R152, gsb0 ;  /* 0x00e00000049879f0 */ /* 0x000fe20008001898 */
[----:B------:R-:W-:Y:S02]  /*d000*/  R2UR UR6, R204 ;  /* 0x00000000cc0672ca */ /* 0x000fe400000e0000 */
[----:B------:R-:W-:Y:S02]  /*d010*/  R2UR UR7, R205 ;  /* 0x00000000cd0772ca */ /* 0x000fe400000e0000 */
[----:B------:R-:W-:Y:S02]  /*d020*/  R2UR UR4, R20 ;  /* 0x00000000140472ca */ /* 0x000fe400000e0000 */
[----:B------:R-:W-:Y:S01]  /*d030*/  R2UR UR5, R21 ;  /* 0x00000000150572ca */ /* 0x000fe200000e0000 */
[----:B------:R-:W-:Y:S01]  /*d040*/  IMAD.MOV.U32 R21, RZ, RZ, 0x40000040 ;  /* 0x40000040ff157424 */ /* 0x000fe200078e00ff */
[----:B------:R-:W-:Y:S01]  /*d050*/  IADD3 R20, R11, R12, R3 ;  /* 0x0000000c0b147210 */ /* 0x000fe20007ffe003 */
[----:B------:R-:W-:-:S02]  /*d060*/  WARPGROUP.DEPBAR.LE gsb0, 0x0 ;  /* 0x00008000000079c5 */ /* 0x000fc40000010000 */
[----:B------:R-:W-:-:S08]  /*d070*/  WARPGROUP.ARRIVE ;  /* 0x00000000000079c5 */ /* 0x000fd00000000000 */
[----:B------:R-:W-:Y:S01]  /*d080*/  HGMMA.64x64x16.F32.BF16 R152, gdesc[UR4], R152, gsb0 ;  /* 0x00e00000049879f0 */ /* 0x000fe20008001898 */
[----:B------:R-:W-:Y:S01]  /*d090*/  R2UR UR4, R20 ;  /* 0x00000000140472ca */ /* 0x000fe200000e0000 */
[----:B------:R-:W-:Y:S01]  /*d0a0*/  IMAD R20, R18, 0x1000, R13 ;  /* 0x0000100012147824 */ /* 0x000fe200078e020d */
        /* <DEDUP_REMOVED lines=8> */
[----:B------:R-:W-:Y:S01]  /*d130*/  ULDC UR4, c[0x0][0xa80] ;  /* 0x0002a00000047ab9 */ /* 0x000fe20000000800 */
[----:B------:R-:W-:Y:S01]  /*d140*/  R2UR UR6, R20 ;  /* 0x00000000140672ca */ /* 0x000fe200000e0000 */
        /* <DEDUP_REMOVED lines=19> */
[----:B------:R-:W-:-:S03]  /*d280*/  FMNMX.FTZ R12, R154, R201, !PT ;  /* 0x000000c99a0c7209 */ /* 0x000fc60007810000 */
[----:B------:R-:W0:Y:S01]  /*d290*/  SHFL.BFLY PT, R205, R204, 0x1, 0x1f ;  /* 0x0c201f00cccd7f89 */ /* 0x000e2200000e0000 */
[----:B------:R-:W-:-:S04]  /*d2a0*/  FMNMX.FTZ R11, R155, R12, !PT ;  /* 0x0000000c9b0b7209 */ /* 0x000fc80007810000 */
[----:B------:R-:W-:-:S04]  /*d2b0*/  FMNMX.FTZ R12, R158, R11, !PT ;  /* 0x0000000b9e0c7209 */ /* 0x000fc80007810000 */
[----:B------:R-:W-:-:S04]  /*d2c0*/  FMNMX.FTZ R11, R159, R12, !PT ;  /* 0x0000000c9f0b7209 */ /* 0x000fc80007810000 */
[----:B------:R-:W-:Y:S01]  /*d2d0*/  FMNMX.FTZ R202, R162, R11, !PT ;  /* 0x0000000ba2ca7209 */ /* 0x000fe20007810000 */
[----:B------:R-:W-:-:S03]  /*d2e0*/  IMAD.U32 R11, RZ, RZ, UR4 ;  /* 0x00000004ff0b7e24 */ /* 0x000fc6000f8e00ff */
[----:B------:R-:W-:-:S04]  /*d2f0*/  FMNMX.FTZ R21, R163, R202, !PT ;  /* 0x000000caa3157209 */ /* 0x000fc80007810000 */
[----:B------:R-:W-:Y:S02]  /*d300*/  FMNMX.FTZ R202, R166, R21, !PT ;  /* 0x00000015a6ca7209 */ /* 0x000fe40007810000 */
[----:B0-----:R-:W-:Y:S02]  /*d310*/  FMNMX.FTZ R12, R204, R205, !PT ;  /* 0x000000cdcc0c7209 */ /* 0x001fe40007810000 */
[----:B------:R-:W-:-:S03]  /*d320*/  FMNMX.FTZ R21, R167, R202, !PT ;  /* 0x000000caa7157209 */ /* 0x000fc60007810000 */
[----:B------:R-:W-:Y:S01]  /*d330*/  FMUL.FTZ R221, R12, R11 ;  /* 0x0000000b0cdd7220 */ /* 0x000fe20000410000 */
[----:B------:R-:W-:Y:S01]  /*d340*/  FMNMX.FTZ R202, R170, R21, !PT ;  /* 0x00000015aaca7209 */ /* 0x000fe20007810000 */
[----:B------:R-:W-:Y:S02]  /*d350*/  FADD.FTZ R204, -R12, R197 ;  /* 0x000000c50ccc7221 */ /* 0x000fe40000010100 */
[-CC-:B------:R-:W-:Y:S01]  /*d360*/  FFMA.FTZ R197, R153, R11.reuse, -R221.reuse ;  /* 0x0000000b99c57223 */ /* 0x180fe200000108dd */
[----:B------:R-:W-:Y:S01]  /*d370*/  FMNMX.FTZ R21, R171, R202, !PT ;  /* 0x000000caab157209 */ /* 0x000fe20007810000 */
[-C--:B------:R-:W-:Y:S01]  /*d380*/  FMUL.FTZ R204, R204, R11.reuse ;  /* 0x0000000bcccc7220 */ /* 0x080fe20000410000 */
[-CC-:B------:R-:W-:Y:S01]  /*d390*/  FFMA.FTZ R152, R152, R11.reuse, -R221.reuse ;  /* 0x0000000b98987223 */ /* 0x180fe200000108dd */
[--C-:B------:R-:W-:Y:S01]  /*d3a0*/  FFMA.FTZ R203, R157, R11, -R221.reuse ;  /* 0x0000000b9dcb7223 */ /* 0x100fe200000108dd */
[----:B------:R-:W-:Y:S01]  /*d3b0*/  FMNMX.FTZ R202, R174, R21, !PT ;  /* 0x00000015aeca7209 */ /* 0x000fe20007810000 */
[----:B------:R0:W1:Y:S01]  /*d3c0*/  MUFU.EX2 R223, R204 ;  /* 0x000000cc00df7308 */ /* 0x0000620000000800 */
        /* <DEDUP_REMOVED lines=8> */
[-CC-:B0-----:R-:W-:Y:S01]  /*d450*/  FFMA.FTZ R204, R160, R11.reuse, -R221.reuse ;  /* 0x0000000ba0cc7223 */ /* 0x181fe200000108dd */
        /* <DEDUP_REMOVED lines=8> */
[----:B------:R-:W0:Y:S01]  /*d4e0*/  MUFU.EX2 R152, R152 ;  /* 0x0000009800987308 */ /* 0x000e220000000800 */
[----:B------:R-:W-:Y:S01]  /*d4f0*/  FMNMX.FTZ R156, R183, R156, !PT ;  /* 0x0000009cb79c7209 */ /* 0x000fe20007810000 */
[-C--:B-1----:R-:W-:Y:S01]  /*d500*/  FMUL.FTZ R24, R24, R223.reuse ;  /* 0x000000df18187220 */ /* 0x082fe20000410000 */
[-C--:B------:R-:W-:Y:S01]  /*d510*/  FMUL.FTZ R25, R25, R223.reuse ;  /* 0x000000df19197220 */ /* 0x080fe20000410000 */
[-C--:B------:R-:W-:Y:S01]  /*d520*/  FMUL.FTZ R28, R28, R223.reuse ;  /* 0x000000df1c1c7220 */ /* 0x080fe20000410000 */
[-C--:B------:R-:W-:Y:S01]  /*d530*/  FMUL.FTZ R29, R29, R223.reuse ;  /* 0x000000df1d1d7220 */ /* 0x080fe20000410000 */
[----:B------:R-:W1:Y:S01]  /*d540*/  SHFL.BFLY PT, R21, R156, 0x2, 0x1f ;  /* 0x0c401f009c157f89 */ /* 0x000e6200000e0000 */
        /* <DEDUP_REMOVED lines=10> */
[----:B0-----:R-:W-:Y:S01]  /*d5f0*/  FFMA.FTZ R199, R223, R199, R152 ;  /* 0x000000c7dfc77223 */ /* 0x001fe20000010098 */
[-C--:B------:R-:W-:Y:S01]  /*d600*/  FMUL.FTZ R48, R48, R223.reuse ;  /* 0x000000df30307220 */ /* 0x080fe20000410000 */
[-C--:B------:R-:W-:Y:S01]  /*d610*/  FMUL.FTZ R49, R49, R223.reuse ;  /* 0x000000df31317220 */ /* 0x080fe20000410000 */
[-C--:B------:R-:W-:Y:S01]  /*d620*/  FMUL.FTZ R52, R52, R223.reuse ;  /* 0x000000df34347220 */ /* 0x080fe20000410000 */
[-C--:B------:R-:W-:Y:S01]  /*d630*/  FMUL.FTZ R53, R53, R223.reuse ;  /* 0x000000df35357220 */ /* 0x080fe20000410000 */
[-C--:B------:R-:W-:Y:S01]  /*d640*/  FMUL.FTZ R56, R56, R223.reuse ;  /* 0x000000df38387220 */ /* 0x080fe20000410000 */
[-C--:B------:R-:W-:Y:S01]  /*d650*/  FMUL.FTZ R57, R57, R223.reuse ;  /* 0x000000df39397220 */ /* 0x080fe20000410000 */
[----:B------:R-:W-:Y:S01]  /*d660*/  MUFU.EX2 R203, R203 ;  /* 0x000000cb00cb7308 */ /* 0x000fe20000000800 */
[----:B--2---:R-:W-:Y:S01]  /*d670*/  F2FP.BF16.F32.PACK_AB R152, R197, R152 ;  /* 0x00000098c598723e */ /* 0x004fe200000010ff */
[-C--:B------:R-:W-:Y:S01]  /*d680*/  FMUL.FTZ R60, R60, R223.reuse ;  /* 0x000000df3c3c7220 */ /* 0x080fe20000410000 */
[-C--:B------:R-:W-:Y:S01]  /*d690*/  FMUL.FTZ R61, R61, R223.reuse ;  /* 0x000000df3d3d7220 */ /* 0x080fe20000410000 */
[-C--:B------:R-:W-:Y:S01]  /*d6a0*/  FMUL.FTZ R64, R64, R223.reuse ;  /* 0x000000df40407220 */ /* 0x080fe20000410000 */
[----:B------:R-:W-:Y:S01]  /*d6b0*/  FMUL.FTZ R65, R65, R223 ;  /* 0x000000df41417220 */ /* 0x000fe20000410000 */
[----:B-1----:R-:W-:Y:S01]  /*d6c0*/  FMNMX.FTZ R153, R156, R21, !PT ;  /* 0x000000159c997209 */ /* 0x002fe20007810000 */
[-C--:B------:R-:W-:Y:S01]  /*d6d0*/  FMUL.FTZ R68, R68, R223.reuse ;  /* 0x000000df44447220 */ /* 0x080fe20000410000 */
[----:B------:R-:W-:Y:S01]  /*d6e0*/  MUFU.EX2 R204, R204 ;  /* 0x000000cc00cc7308 */ /* 0x000fe20000000800 */
[-C--:B------:R-:W-:Y:S01]  /*d6f0*/  FMUL.FTZ R69, R69, R223.reuse ;  /* 0x000000df45457220 */ /* 0x080fe20000410000 */
[-C--:B------:R-:W-:Y:S01]  /*d700*/  FMUL.FTZ R72, R72, R223.reuse ;  /* 0x000000df48487220 */ /* 0x080fe20000410000 */
        /* <DEDUP_REMOVED lines=24> */
[----:B0-----:R-:W-:Y:S01]  /*d890*/  FMNMX.FTZ R21, R153, R156, !PT ;  /* 0x0000009c99157209 */ /* 0x001fe20007810000 */
[-C--:B------:R-:W-:Y:S01]  /*d8a0*/  FMUL.FTZ R113, R113, R223.reuse ;  /* 0x000000df71717220 */ /* 0x080fe20000410000 */
[-C--:B------:R-:W-:Y:S01]  /*d8b0*/  FMUL.FTZ R116, R116, R223.reuse ;  /* 0x000000df74747220 */ /* 0x080fe20000410000 */
[-C--:B------:R-:W-:Y:S01]  /*d8c0*/  FMUL.FTZ R117, R117, R223.reuse ;  /* 0x000000df75757220 */ /* 0x080fe20000410000 */
[----:B------:R-:W-:Y:S01]  /*d8d0*/  FMUL.FTZ R120, R120, R223 ;  /* 0x000000df78787220 */ /* 0x000fe20000410000 */
[C---:B------:R-:W-:Y:S01]  /*d8e0*/  FMUL.FTZ R160, R21.reuse, R11 ;  /* 0x0000000b15a07220 */ /* 0x040fe20000410000 */
[----:B------:R-:W-:Y:S01]  /*d8f0*/  FADD.FTZ R156, -R21, R201 ;  /* 0x000000c9159c7221 */ /* 0x000fe20000010100 */
[----:B------:R-:W-:Y:S01]  /*d900*/  MUFU.EX2 R168, R168 ;  /* 0x000000a800a87308 */ /* 0x000fe20000000800 */
[----:B------:R-:W-:Y:S01]  /*d910*/  FMUL.FTZ R121, R121, R223 ;  /* 0x000000df79797220 */ /* 0x000fe20000410000 */
[----:B------:R-:W-:Y:S01]  /*d920*/  FFMA.FTZ R201, R155, R11, -R160 ;  /* 0x0000000b9bc97223 */ /* 0x000fe200000108a0 */
[----:B------:R-:W-:-:S02]  /*d930*/  IMAD.MOV R155, RZ, RZ, -R191 ;  /* 0x000000ffff9b7224 */ /* 0x000fc400078e0abf */
[-C--:B------:R-:W-:Y:S01]  /*d940*/  FMUL.FTZ R156, R156, R11.reuse ;  /* 0x0000000b9c9c7220 */ /* 0x080fe20000410000 */
[-CC-:B------:R-:W-:Y:S01]  /*d950*/  FFMA.FTZ R153, R154, R11.reuse, -R160.reuse ;  /* 0x0000000b9a997223 */ /* 0x180fe200000108a0 */
[----:B------:R-:W-:Y:S02]  /*d960*/  @!P1 VIADD R154, R14, 0x38840 ;  /* 0x000388400e9a9836 */ /* 0x000fe40000000000 */
[--C-:B------:R-:W-:Y:S01]  /*d970*/  FFMA.FTZ R221, R158, R11, -R160.reuse ;  /* 0x0000000b9edd7223 */ /* 0x100fe200000108a0 */
[----:B------:R-:W-:Y:S01]  /*d980*/  ISETP.NE.AND P3, PT, R190, R155, PT ;  /* 0x0000009bbe00720c */ /* 0x000fe20003f65270 */
[-C--:B------:R-:W-:Y:S01]  /*d990*/  FFMA.FTZ R222, R159, R11.reuse, -R160 ;  /* 0x0000000b9fde7223 */ /* 0x080fe200000108a0 */
[----:B------:R-:W0:Y:S01]  /*d9a0*/  MUFU.EX2 R156, R156 ;  /* 0x0000009c009c7308 */ /* 0x000e220000000800 */
[----:B------:R-:W-:Y:S01]  /*d9b0*/  @!P1 PRMT R154, RZ, 0x654, R154 ;  /* 0x00000654ff9a9816 */ /* 0x000fe2000000009a */
[-CC-:B------:R-:W-:Y:S01]  /*d9c0*/  FFMA.FTZ R224, R162, R11.reuse, -R160.reuse ;  /* 0x0000000ba2e07223 */ /* 0x180fe200000108a0 */
[-CC-:B------:R-:W-:Y:S01]  /*d9d0*/  FFMA.FTZ R225, R163, R11.reuse, -R160.reuse ;  /* 0x0000000ba3e17223 */ /* 0x180fe200000108a0 */
[-CC-:B------:R-:W-:Y:S01]  /*d9e0*/  FFMA.FTZ R226, R166, R11.reuse, -R160.reuse ;  /* 0x0000000ba6e27223 */ /* 0x180fe200000108a0 */
[-CC-:B------:R-:W-:Y:S01]  /*d9f0*/  FFMA.FTZ R227, R167, R11.reuse, -R160.reuse ;  /* 0x0000000ba7e37223 */ /* 0x180fe200000108a0 */
[-CC-:B------:R-:W-:Y:S01]  /*da00*/  FFMA.FTZ R170, R170, R11.reuse, -R160.reuse ;  /* 0x0000000baaaa7223 */ /* 0x180fe200000108a0 */
[-CC-:B------:R-:W-:Y:S01]  /*da10*/  FFMA.FTZ R171, R171, R11.reuse, -R160.reuse ;  /* 0x0000000babab7223 */ /* 0x180fe200000108a0 */
[----:B------:R-:W1:Y:S01]  /*da20*/  MUFU.EX2 R153, R153 ;  /* 0x0000009900997308 */ /* 0x000e620000000800 */
[-CC-:B------:R-:W-:Y:S01]  /*da30*/  FFMA.FTZ R174, R174, R11.reuse, -R160.reuse ;  /* 0x0000000baeae7223 */ /* 0x180fe200000108a0 */
[-C--:B------:R-:W-:Y:S01]  /*da40*/  FFMA.FTZ R175, R175, R11.reuse, -R160 ;  /* 0x0000000bafaf7223 */ /* 0x080fe200000108a0 */
[----:B------:R-:W-:Y:S01]  /*da50*/  @!P3 IMAD R155, R198, 0x40, R188 ;  /* 0x00000040c69bb824 */ /* 0x000fe200078e02bc */
[----:B------:R2:W-:Y:S01]  /*da60*/  @!P1 SYNCS.ARRIVE.TRANS64.RED.A1T0 RZ, [R154+URZ], RZ ;  /* 0x000000ff9aff99a7 */ /* 0x0005e2000810043f */
[-CC-:B------:R-:W-:Y:S01]  /*da70*/  FFMA.FTZ R178, R178, R11.reuse, -R160.reuse ;  /* 0x0000000bb2b27223 */ /* 0x180fe200000108a0 */
[----:B------:R-:W-:Y:S01]  /*da80*/  FFMA.FTZ R179, R179, R11, -R160 ;  /* 0x0000000bb3b37223 */ /* 0x000fe200000108a0 */
[----:B------:R-:W-:-:S02]  /*da90*/  @!P3 IMAD R155, R155, 0x4, R2 ;  /* 0x000000049b9bb824 */ /* 0x000fc400078e0202 */
[-CC-:B------:R-:W-:Y:S01]  /*daa0*/  FFMA.FTZ R182, R182, R11.reuse, -R160.reuse ;  /* 0x0000000bb6b67223 */ /* 0x180fe200000108a0 */
[----:B------:R-:W-:Y:S01]  /*dab0*/  FFMA.FTZ R161, R183, R11, -R160 ;  /* 0x0000000bb7a17223 */ /* 0x000fe200000108a0 */
[----:B------:R-:W3:Y:S01]  /*dac0*/  MUFU.EX2 R201, R201 ;  /* 0x000000c900c97308 */ /* 0x000ee20000000800 */
[-C--:B0-----:R-:W-:Y:S01]  /*dad0*/  FMUL.FTZ R26, R26, R156.reuse ;  /* 0x0000009c1a1a7220 */ /* 0x081fe20000410000 */
[----:B------:R-:W-:Y:S01]  /*dae0*/  @!P3 STS [R155+0x38400], R223 ;  /* 0x038400df9b00b388 */ /* 0x000fe20000000800 */
[-C--:B------:R-:W-:Y:S01]  /*daf0*/  FMUL.FTZ R27, R27, R156.reuse ;  /* 0x0000009c1b1b7220 */ /* 0x080fe20000410000 */
[-C--:B------:R-:W-:Y:S01]  /*db00*/  FMUL.FTZ R30, R30, R156.reuse ;  /* 0x0000009c1e1e7220 */ /* 0x080fe20000410000 */
[----:B------:R-:W-:Y:S01]  /*db10*/  FMUL.FTZ R31, R31, R156 ;  /* 0x0000009c1f1f7220 */ /* 0x000fe20000410000 */
[----:B------:R0:W-:Y:S01]  /*db20*/  @!P3 STS [R155+0x38420], R156 ;  /* 0x0384209c9b00b388 */ /* 0x0001e20000000800 */
[----:B-1----:R-:W-:Y:S01]  /*db30*/  FFMA.FTZ R183, R156, R200, R153 ;  /* 0x000000c89cb77223 */ /* 0x002fe20000010099 */
        /* <DEDUP_REMOVED lines=44> */
[-C--:B------:R-:W-:Y:S01]  /*de00*/  FMUL.FTZ R110, R110, R156.reuse ;  /* 0x0000009c6e6e7220 */ /* 0x080fe20000410000 */
[-C--:B------:R-:W-:Y:S01]  /*de10*/  FMUL.FTZ R111, R111, R156.reuse ;  /* 0x0000009c6f6f7220 */ /* 0x080fe20000410000 */
[-C--:B------:R-:W-:Y:S01]  /*de20*/  FMUL.FTZ R114, R114, R156.reuse ;  /* 0x0000009c72727220 */ /* 0x080fe20000410000 */
[-C--:B------:R-:W-:Y:S01]  /*de30*/  FMUL.FTZ R115, R115, R156.reuse ;  /* 0x0000009c73737220 */ /* 0x080fe20000410000 */
[----:B------:R-:W5:Y:S01]  /*de40*/  MUFU.EX2 R169, R169 ;  /* 0x000000a900a97308 */ /* 0x000f620000000800 */
        /* <DEDUP_REMOVED lines=19> */
[----:B------:R-:W-:Y:S01]  /*df80*/  FMUL.FTZ R151, R151, R156 ;  /* 0x0000009c97977220 */ /* 0x000fe20000410000 */
[----:B---3--:R-:W-:Y:S01]  /*df90*/  F2FP.BF16.F32.PACK_AB R153, R201, R153 ;  /* 0x00000099c999723e */ /* 0x008fe200000010ff */
[----:B------:R-:W-:Y:S01]  /*dfa0*/  FMUL.FTZ R124, R124, R223 ;  /* 0x000000df7c7c7220 */ /* 0x000fe20000410000 */
[----:B--2---:R-:W-:Y:S01]  /*dfb0*/  F2FP.BF16.F32.PACK_AB R154, R203, R202 ;  /* 0x000000cacb9a723e */ /* 0x004fe200000010ff */
[----:B------:R-:W-:Y:S01]  /*dfc0*/  MUFU.EX2 R170, R170 ;  /* 0x000000aa00aa7308 */ /* 0x000fe20000000800 */
[----:B0-----:R-:W-:Y:S01]  /*dfd0*/  F2FP.BF16.F32.PACK_AB R155, R222, R221 ;  /* 0x000000ddde9b723e */ /* 0x001fe200000010ff */
[----:B------:R-:W-:Y:S01]  /*dfe0*/  BAR.SYNC.DEFER_BLOCKING 0xf, 0x100 ;  /* 0x03c4000000007b1d */ /* 0x000fe20000010000 */
[----:B------:R-:W-:Y:S01]  /*dff0*/  F2FP.BF16.F32.PACK_AB R156, R205, R204 ;  /* 0x000000cccd9c723e */ /* 0x000fe200000010ff */
[-C--:B------:R-:W-:Y:S01]  /*e000*/  FMUL.FTZ R125, R125, R223.reuse ;  /* 0x000000df7d7d7220 */ /* 0x080fe20000410000 */
[----:B-1----:R-:W-:Y:S01]  /*e010*/  F2FP.BF16.F32.PACK_AB R157, R225, R224 ;  /* 0x000000e0e19d723e */ /* 0x002fe200000010ff */
[-C--:B------:R-:W-:Y:S01]  /*e020*/  FMUL.FTZ R128, R128, R223.reuse ;  /* 0x000000df80807220 */ /* 0x080fe20000410000 */
[----:B------:R-:W-:Y:S01]  /*e030*/  F2FP.BF16.F32.PACK_AB R158, R207, R206 ;  /* 0x000000cecf9e723e */ /* 0x000fe200000010ff */
[----:B------:R-:W-:Y:S01]  /*e040*/  MUFU.EX2 R171, R171 ;  /* 0x000000ab00ab7308 */ /* 0x000fe20000000800 */
[----:B----4-:R-:W-:Y:S01]  /*e050*/  F2FP.BF16.F32.PACK_AB R159, R227, R226 ;  /* 0x000000e2e39f723e */ /* 0x010fe200000010ff */
[-C--:B------:R-:W-:Y:S01]  /*e060*/  FMUL.FTZ R129, R129, R223.reuse ;  /* 0x000000df81817220 */ /* 0x080fe20000410000 */
[----:B-----5:R-:W-:Y:S01]  /*e070*/  F2FP.BF16.F32.PACK_AB R160, R169, R168 ;  /* 0x000000a8a9a0723e */ /* 0x020fe200000010ff */
[-C--:B------:R-:W-:Y:S01]  /*e080*/  FMUL.FTZ R132, R132, R223.reuse ;  /* 0x000000df84847220 */ /* 0x080fe20000410000 */
[----:B------:R-:W-:Y:S01]  /*e090*/  F2FP.BF16.F32.PACK_AB R162, R173, R172 ;  /* 0x000000acada2723e */ /* 0x000fe200000010ff */
        /* <DEDUP_REMOVED lines=9> */
[----:B------:R-:W-:Y:S01]  /*e130*/  FMUL.FTZ R149, R149, R223 ;  /* 0x000000df95957220 */ /* 0x000fe20000410000 */
[----:B------:R-:W0:Y:S01]  /*e140*/  MUFU.EX2 R175, R175 ;  /* 0x000000af00af7308 */ /* 0x000e220000000800 */
[----:B------:R-:W-:Y:S01]  /*e150*/  FADD.FTZ R199, R197, R199 ;  /* 0x000000c7c5c77221 */ /* 0x000fe20000010000 */
[----:B------:R1:W-:Y:S01]  /*e160*/  STSM.16.M88.4 [R194+0x36400], R152 ;  /* 0x03640098c2007844 */ /* 0x0003e20000000200 */
[----:B------:R-:W-:-:S02]  /*e170*/  @!P1 VIADD R14, R14, 0x38860 ;  /* 0x000388600e0e9836 */ /* 0x000fc40000000000 */
[----:B------:R-:W-:Y:S01]  /*e180*/  FADD.FTZ R202, R202, R199 ;  /* 0x000000c7caca7221 */ /* 0x000fe20000010000 */
[----:B------:R2:W-:Y:S01]  /*e190*/  STSM.16.M88.4 [R208], R156 ;  /* 0x0000009cd0007844 */ /* 0x0005e20000000200 */
[----:B------:R-:W-:Y:S01]  /*e1a0*/  IMAD.MOV.U32 R198, RZ, RZ, R18 ;  /* 0x000000ffffc67224 */ /* 0x000fe200078e0012 */
[----:B------:R-:W-:Y:S01]  /*e1b0*/  MUFU.EX2 R176, R176 ;  /* 0x000000b000b07308 */ /* 0x000fe20000000800 */
[----:B------:R-:W-:Y:S01]  /*e1c0*/  FADD.FTZ R203, R203, R202 ;  /* 0x000000cacbcb7221 */ /* 0x000fe20000010000 */
[----:B------:R-:W-:Y:S01]  /*e1d0*/  @!P1 PRMT R14, RZ, 0x654, R14 ;  /* 0x00000654ff0e9816 */ /* 0x000fe2000000000e */
[----:B------:R-:W-:Y:S02]  /*e1e0*/  IMAD.MOV.U32 R197, RZ, RZ, R12 ;  /* 0x000000ffffc57224 */ /* 0x000fe400078e000c */
[----:B------:R-:W-:-:S03]  /*e1f0*/  FADD.FTZ R204, R204, R203 ;  /* 0x000000cbcccc7221 */ /* 0x000fc60000010000 */
[----:B------:R-:W3:Y:S01]  /*e200*/  MUFU.EX2 R177, R177 ;  /* 0x000000b100b17308 */ /* 0x000ee20000000800 */
[----:B0-----:R-:W-:Y:S01]  /*e210*/  F2FP.BF16.F32.PACK_AB R163, R175, R174 ;  /* 0x000000aeafa3723e */ /* 0x001fe200000010ff */
[----:B------:R-:W-:-:S04]  /*e220*/  FADD.FTZ R205, R205, R204 ;  /* 0x000000cccdcd7221 */ /* 0x000fc80000010000 */
[----:B------:R-:W-:Y:S02]  /*e230*/  FADD.FTZ R206, R206, R205 ;  /* 0x000000cdcece7221 */ /* 0x000fe40000010000 */
[----:B------:R-:W-:Y:S02]  /*e240*/  MUFU.EX2 R180, R180 ;  /* 0x000000b400b47308 */ /* 0x000fe40000000800 */
[----:B------:R-:W-:-:S04]  /*e250*/  FADD.FTZ R207, R207, R206 ;  /* 0x000000cecfcf7221 */ /* 0x000fc80000010000 */
[----:B------:R-:W-:Y:S02]  /*e260*/  FADD.FTZ R168, R168, R207 ;  /* 0x000000cfa8a87221 */ /* 0x000fe40000010000 */
[----:B------:R-:W0:Y:S01]  /*e270*/  MUFU.EX2 R181, R181 ;  /* 0x000000b500b57308 */ /* 0x000e220000000800 */
[----:B---3--:R-:W-:Y:S01]  /*e280*/  F2FP.BF16.F32.PACK_AB R164, R177, R176 ;  /* 0x000000b0b1a4723e */ /* 0x008fe200000010ff */
[----:B------:R-:W-:-:S04]  /*e290*/  FADD.FTZ R169, R169, R168 ;  /* 0x000000a8a9a97221 */ /* 0x000fc80000010000 */
[----:B------:R-:W-:Y:S02]  /*e2a0*/  FADD.FTZ R172, R172, R169 ;  /* 0x000000a9acac7221 */ /* 0x000fe40000010000 */
[----:B------:R-:W-:Y:S02]  /*e2b0*/  MUFU.EX2 R178, R178 ;  /* 0x000000b200b27308 */ /* 0x000fe40000000800 */
[----:B------:R-:W-:-:S04]  /*e2c0*/  FADD.FTZ R173, R173, R172 ;  /* 0x000000acadad7221 */ /* 0x000fc80000010000 */
[----:B------:R-:W-:Y:S02]  /*e2d0*/  FADD.FTZ R176, R176, R173 ;  /* 0x000000adb0b07221 */ /* 0x000fe40000010000 */
[----:B------:R-:W3:Y:S01]  /*e2e0*/  MUFU.EX2 R179, R179 ;  /* 0x000000b300b37308 */ /* 0x000ee20000000800 */
[----:B0-----:R-:W-:Y:S01]  /*e2f0*/  F2FP.BF16.F32.PACK_AB R166, R181, R180 ;  /* 0x000000b4b5a6723e */ /* 0x001fe200000010ff */
[----:B------:R-:W-:-:S04]  /*e300*/  FADD.FTZ R177, R177, R176 ;  /* 0x000000b0b1b17221 */ /* 0x000fc80000010000 */
[----:B------:R-:W-:Y:S02]  /*e310*/  FADD.FTZ R180, R180, R177 ;  /* 0x000000b1b4b47221 */ /* 0x000fe40000010000 */
[----:B------:R-:W-:Y:S02]  /*e320*/  MUFU.EX2 R182, R182 ;  /* 0x000000b600b67308 */ /* 0x000fe40000000800 */
[----:B------:R-:W-:-:S06]  /*e330*/  FADD.FTZ R199, R181, R180 ;  /* 0x000000b4b5c77221 */ /* 0x000fcc0000010000 */
[----:B------:R0:W4:Y:S01]  /*e340*/  MUFU.EX2 R200, R161 ;  /* 0x000000a100c87308 */ /* 0x0001220000000800 */
[----:B---3--:R-:W-:Y:S02]  /*e350*/  F2FP.BF16.F32.PACK_AB R165, R179, R178 ;  /* 0x000000b2b3a5723e */ /* 0x008fe400000010ff */
[----:B0-----:R-:W-:-:S05]  /*e360*/  F2FP.BF16.F32.PACK_AB R161, R171, R170 ;  /* 0x000000aaaba1723e */ /* 0x001fca00000010ff */
[----:B------:R2:W-:Y:S01]  /*e370*/  STSM.16.M88.4 [R195], R160 ;  /* 0x000000a0c3007844 */ /* 0x0005e20000000200 */
[----:B----4-:R-:W-:-:S05]  /*e380*/  F2FP.BF16.F32.PACK_AB R167, R200, R182 ;  /* 0x000000b6c8a7723e */ /* 0x010fca00000010ff */
[----:B------:R2:W-:Y:S01]  /*e390*/  STSM.16.M88.4 [R196], R164 ;  /* 0x000000a4c4007844 */ /* 0x0005e20000000200 */
[----:B------:R-:W-:-:S06]  /*e3a0*/  WARPGROUP.ARRIVE ;  /* 0x00000000000079c5 */ /* 0x000fcc0000000000 */
[----:B------:R-:W-:Y:S03]  /*e3b0*/  HGMMA.64x256x16.F32.BF16 R24, R152, gdesc[UR4].tnspB, R24, gsb0 ;  /* 0x43e0000498187df0 */ /* 0x000fe60008001818 */
[----:B------:R-:W-:Y:S02]  /*e3c0*/  WARPGROUP.DEPBAR.LE gsb0, 0x0 ;  /* 0x00008000000079c5 */ /* 0x000fe40000010000 */
[----:B-1----:R-:W-:Y:S01]  /*e3d0*/  VIADD R152, R20, 0x80 ;  /* 0x0000008014987836 */ /* 0x002fe20000000000 */
[----:B------:R-:W-:Y:S01]  /*e3e0*/  WARPGROUP.ARRIVE ;  /* 0x00000000000079c5 */ /* 0x000fe20000000000 */
[----:B------:R-:W-:-:S03]  /*e3f0*/  IMAD.MOV.U32 R153, RZ, RZ, 0x40000040 ;  /* 0x40000040ff997424 */ /* 0x000fc600078e00ff */
[----:B------:R-:W-:Y:S01]  /*e400*/  R2UR UR6, R152 ;  /* 0x00000000980672ca */ /* 0x000fe200000e0000 */
[----:B------:R-:W-:Y:S01]  /*e410*/  VIADD R152, R20, 0x100 ;  /* 0x0000010014987836 */ /* 0x000fe20000000000 */
[----:B------:R-:W-:Y:S01]  /*e420*/  R2UR UR7, R153 ;  /* 0x00000000990772ca */ /* 0x000fe200000e0000 */
[----:B------:R-:W-:-:S15]  /*e430*/  IMAD.MOV.U32 R153, RZ, RZ, 0x40000040 ;  /* 0x40000040ff997424 */ /* 0x000fde00078e00ff */
[----:B------:R-:W-:Y:S01]  /*e440*/  HGMMA.64x256x16.F32.BF16 R24, R156, gdesc[UR4].tnspB, R24, gsb0 ;  /* 0x43e000049c187df0 */ /* 0x000fe20008001818 */
[----:B------:R-:W-:Y:S01]  /*e450*/  R2UR UR6, R152 ;  /* 0x00000000980672ca */ /* 0x000fe200000e0000 */
[----:B------:R-:W-:Y:S01]  /*e460*/  VIADD R152, R20, 0x180 ;  /* 0x0000018014987836 */ /* 0x000fe20000000000 */
[----:B------:R-:W-:Y:S01]  /*e470*/  R2UR UR7, R153 ;  /* 0x00000000990772ca */ /* 0x000fe200000e0000 */
[----:B------:R-:W-:Y:S01]  /*e480*/  FADD.FTZ R20, R201, R183 ;  /* 0x000000b7c9147221 */ /* 0x000fe20000010000 */
[----:B------:R-:W-:Y:S01]  /*e490*/  MOV R153, 0x40000040 ;  /* 0x4000004000997802 */ /* 0x000fe20000000f00 */
[----:B------:R-:W-:Y:S02]  /*e4a0*/  IMAD.MOV.U32 R201, RZ, RZ, R21 ;  /* 0x000000ffffc97224 */ /* 0x000fe400078e0015 */
        /* <DEDUP_REMOVED lines=34> */
.L_x_3718:
[----:B------:R-:W-:Y:S05]  /*e6d0*/  BSYNC B0 ;  /* 0x0000000000007941 */ /* 0x000fea0003800000 */
.L_x_3717:
[----:B------:R-:W0:Y:S01]  /*e6e0*/  SHFL.BFLY PT, R0, R199, 0x2, 0x1f ;  /* 0x0c401f00c7007f89 */ /* 0x000e2200000e0000 */
[----:B------:R-:W-:Y:S02]  /*e6f0*/  IMAD.MOV.U32 R6, RZ, RZ, RZ ;  /* 0x000000ffff067224 */ /* 0x000fe400078e00ff */
[----:B------:R-:W-:Y:S01]  /*e700*/  IMAD.MOV.U32 R172, RZ, RZ, -0x800000 ;  /* 0xff800000ffac7424 */ /* 0x000fe200078e00ff */
[----:B------:R-:W3:Y:S01]  /*e710*/  SHFL.BFLY PT, R5, R200, 0x2, 0x1f ;  /* 0x0c401f00c8057f89 */ /* 0x000ee200000e0000 */
[----:B------:R-:W-:Y:S02]  /*e720*/  IMAD.MOV.U32 R173, RZ, RZ, -0x800000 ;  /* 0xff800000ffad7424 */ /* 0x000fe400078e00ff */
[----:B------:R-:W-:Y:S01]  /*e730*/  VIADD R213, R213, 0x1 ;  /* 0x00000001d5d57836 */ /* 0x000fe20000000000 */
[----:B------:R-:W-:Y:S08]  /*e740*/  BAR.ARV 0x8, 0xa0 ;  /* 0x0202800000007b1d */ /* 0x000ff00000002000 */
[----:B------:R-:W-:Y:S01]  /*e750*/  BAR.SYNC.DEFER_BLOCKING 0xf, 0x100 ;  /* 0x03c4000000007b1d */ /* 0x000fe20000010000 */
[----:B0-----:R-:W-:Y:S01]  /*e760*/  FADD.FTZ R4, R0, R199 ;  /* 0x000000c700047221 */ /* 0x001fe20000010000 */
[----:B---3--:R-:W-:-:S04]  /*e770*/  FADD.FTZ R5, R5, R200 ;  /* 0x000000c805057221 */ /* 0x008fc80000010000 */
[----:B------:R-:W0:Y:S04]  /*e780*/  SHFL.BFLY PT, R3, R4, 0x1, 0x1f ;  /* 0x0c201f0004037f89 */ /* 0x000e2800000e0000 */
[----:B------:R-:W3:Y:S01]  /*e790*/  SHFL.BFLY PT, R0, R5, 0x1, 0x1f ;  /* 0x0c201f0005007f89 */ /* 0x000ee200000e0000 */
[----:B0-----:R-:W-:Y:S01]  /*e7a0*/  FADD.FTZ R7, R4, R3 ;  /* 0x0000000304077221 */ /* 0x001fe20000010000 */
        /* <DEDUP_REMOVED lines=9> */
[----:B------:R-:W0:Y:S01]  /*e840*/  @P2 MUFU.RCP R3, R7 ;  /* 0x0000000700032308 */ /* 0x000e220000001000 */
[----:B------:R-:W-:Y:S01]  /*e850*/  LOP3.LUT R23, R23, R8, RZ, 0x3c, !PT ;  /* 0x0000000817177212 */ /* 0x000fe200078e3cff */
[----:B------:R-:W-:Y:S02]  /*e860*/  @!P0 IMAD R5, R18, 0x40, R188 ;  /* 0x0000004012058824 */ /* 0x000fe400078e02bc */
[C---:B------:R-:W-:Y:S01]  /*e870*/  @P2 FMUL.FTZ R18, R11.reuse, 0.69314718246459960938 ;  /* 0x3f3172180b122820 */ /* 0x040fe20000410000 */
[----:B-1----:R-:W-:Y:S01]  /*e880*/  @P3 FMUL.FTZ R20, R11, 0.69314718246459960938 ;  /* 0x3f3172180b143820 */ /* 0x002fe20000410000 */
[----:B------:R-:W-:Y:S02]  /*e890*/  @!P0 IMAD R5, R5, 0x4, R2 ;  /* 0x0000000405058824 */ /* 0x000fe400078e0202 */
[----:B------:R-:W1:Y:S08]  /*e8a0*/  @P3 MUFU.RCP R6, R0 ;  /* 0x0000000000063308 */ /* 0x000e700000001000 */
[----:B------:R-:W3:Y:S01]  /*e8b0*/  @P2 MUFU.LG2 R2, R7 ;  /* 0x0000000700022308 */ /* 0x000ee20000000c00 */
[-C--:B0-----:R-:W-:Y:S01]  /*e8c0*/  FMUL.FTZ R181, R24, R3.reuse ;  /* 0x0000000318b57220 */ /* 0x081fe20000410000 */
[----:B------:R-:W-:Y:S01]  /*e8d0*/  @!P0 STS [R5+0x38400], R3 ;  /* 0x0384000305008388 */ /* 0x000fe20000000800 */
[-C--:B------:R-:W-:Y:S01]  /*e8e0*/  FMUL.FTZ R179, R25, R3.reuse ;  /* 0x0000000319b37220 */ /* 0x080fe20000410000 */
[-C--:B------:R-:W-:Y:S01]  /*e8f0*/  FMUL.FTZ R180, R28, R3.reuse ;  /* 0x000000031cb47220 */ /* 0x080fe20000410000 */
[-C--:B------:R-:W-:Y:S01]  /*e900*/  FMUL.FTZ R178, R32, R3.reuse ;  /* 0x0000000320b27220 */ /* 0x080fe20000410000 */
[-C--:B------:R-:W-:Y:S01]  /*e910*/  FMUL.FTZ R28, R33, R3.reuse ;  /* 0x00000003211c7220 */ /* 0x080fe20000410000 */
[-C--:B------:R-:W-:Y:S01]  /*e920*/  FMUL.FTZ R177, R29, R3.reuse ;  /* 0x000000031db17220 */ /* 0x080fe20000410000 */
[----:B------:R0:W4:Y:S01]  /*e930*/  @P3 MUFU.LG2 R24, R0 ;  /* 0x0000000000183308 */ /* 0x0001220000000c00 */
        /* <DEDUP_REMOVED lines=8> */
[-C--:B0-----:R-:W-:Y:S01]  /*e9c0*/  FMUL.FTZ R0, R27, R6.reuse ;  /* 0x000000061b007220 */ /* 0x081fe20000410000 */
[----:B---3--:R-:W-:Y:S01]  /*e9d0*/  @P2 FMUL.FTZ R25, R2, 0.69314718246459960938 ;  /* 0x3f31721802192820 */ /* 0x008fe20000410000 */
[-C--:B--2---:R-:W-:Y:S01]  /*e9e0*/  FMUL.FTZ R166, R49, R3.reuse ;  /* 0x0000000331a67220 */ /* 0x084fe20000410000 */
[-C--:B------:R-:W-:Y:S01]  /*e9f0*/  FMUL.FTZ R167, R52, R3.reuse ;  /* 0x0000000334a77220 */ /* 0x080fe20000410000 */
[-C--:B------:R-:W-:Y:S01]  /*ea00*/  FMUL.FTZ R14, R53, R3.reuse ;  /* 0x00000003350e7220 */ /* 0x080fe20000410000 */
        /* <DEDUP_REMOVED lines=53> */
[----:B------:R-:W-:Y:S01]  /*ed60*/  FMUL.FTZ R11, R62, R6 ;  /* 0x000000063e0b7220 */ /* 0x000fe20000410000 */
[----:B------:R-:W-:Y:S01]  /*ed70*/  @P2 FFMA.FTZ R172, R18, R12, R25 ;  /* 0x0000000c12ac2223 */ /* 0x000fe20000010019 */
[----:B------:R-:W-:Y:S01]  /*ed80*/  PLOP3.LUT P0, PT, PT, PT, PT, 0x8, 0x0 ;  /* 0x000000000000781c */ /* 0x000fe20003f0e170 */
        /* <DEDUP_REMOVED lines=61> */
.L_x_3668:
[----:B------:R-:W-:Y:S05]  /*f160*/  BSYNC B7 ;  /* 0x0000000000077941 */ /* 0x000fea0003800000 */
.L_x_3666:
        /* <DEDUP_REMOVED lines=36> */
[----:B------:R-:W-:Y:S01]  /*f3b0*/  LOP3.LUT R56, R201, 0x380, RZ, 0xc0, !PT ;  /* 0x00000380c9387812 */ /* 0x000fe200078ec0ff */
[--C-:B------:R-:W-:Y:S01]  /*f3c0*/  IMAD.X R57, RZ, RZ, R123.reuse, P3 ;  /* 0x000000ffff397224 */ /* 0x100fe200018e067b */
[C---:B------:R-:W-:Y:S02]  /*f3d0*/  IADD3 R199, P4, R122.reuse, 0x60, RZ ;  /* 0x000000607ac77810 */ /* 0x040fe40007f9e0ff */
[----:B------:R-:W-:Y:S02]  /*f3e0*/  IADD3 R197, P0, R122, 0x40, RZ ;  /* 0x000000407ac57810 */ /* 0x000fe40007f1e0ff */
[----:B------:R-:W-:Y:S01]  /*f3f0*/  IADD3.X R45, RZ, R123, RZ, P1, !PT ;  /* 0x0000007bff2d7210 */ /* 0x000fe20000ffe4ff */
[--C-:B------:R-:W-:Y:S01]  /*f400*/  IMAD.X R53, RZ, RZ, R123.reuse, P4 ;  /* 0x000000ffff357224 */ /* 0x100fe200020e067b */
[----:B------:R-:W-:Y:S01]  /*f410*/  SHF.R.U64 R56, R56, 0x3, RZ ;  /* 0x0000000338387819 */ /* 0x000fe200000012ff */
[----:B------:R-:W-:Y:S01]  /*f420*/  IMAD.X R49, RZ, RZ, R123, P0 ;  /* 0x000000ffff317224 */ /* 0x000fe200000e067b */
[----:B------:R-:W-:-:S02]  /*f430*/  IADD3 R98, P1, R122, 0x4000, RZ ;  /* 0x000040007a627810 */ /* 0x000fc40007f3e0ff */
[----:B------:R-:W-:Y:S02]  /*f440*/  LOP3.LUT R44, R183, 0x380, RZ, 0xc0, !PT ;  /* 0x00000380b72c7812 */ /* 0x000fe400078ec0ff */
[----:B------:R-:W-:Y:S01]  /*f450*/  LOP3.LUT R52, R199, 0x380, RZ, 0xc0, !PT ;  /* 0x00000380c7347812 */ /* 0x000fe200078ec0ff */
[--C-:B------:R-:W-:Y:S01]  /*f460*/  IMAD.X R99, RZ, RZ, R123.reuse, P1 ;  /* 0x000000ffff637224 */ /* 0x100fe200008e067b */
[----:B------:R-:W-:Y:S02]  /*f470*/  IADD3 R40, P6, R122, 0x2020, RZ ;  /* 0x000020207a287810 */ /* 0x000fe40007fde0ff */
[----:B------:R-:W-:Y:S02]  /*f480*/  LOP3.LUT R48, R197, 0x380, RZ, 0xc0, !PT ;  /* 0x00000380c5307812 */ /* 0x000fe400078ec0ff */
[----:B------:R-:W-:Y:S01]  /*f490*/  LOP3.LUT R56, R56, R201, RZ, 0x3c, !PT ;  /* 0x000000c938387212 */ /* 0x000fe200078e3cff */
[----:B------:R-:W-:Y:S01]  /*f4a0*/  IMAD.X R61, RZ, RZ, R123, P6 ;  /* 0x000000ffff3d7224 */ /* 0x000fe200030e067b */
[----:B------:R-:W-:-:S02]  /*f4b0*/  SHF.R.U64 R44, R44, 0x3, RZ ;  /* 0x000000032c2c7819 */ /* 0x000fc400000012ff */
[----:B------:R-:W-:Y:S02]  /*f4c0*/  SHF.R.U64 R52, R52, 0x3, RZ ;  /* 0x0000000334347819 */ /* 0x000fe400000012ff */
[----:B------:R-:W-:Y:S02]  /*f4d0*/  LOP3.LUT R201, R98, 0x380, RZ, 0xc0, !PT ;  /* 0x0000038062c97812 */ /* 0x000fe400078ec0ff */
[----:B------:R-:W-:Y:S02]  /*f4e0*/  IADD3 R68, P2, R122, 0x2060, RZ ;  /* 0x000020607a447810 */ /* 0x000fe40007f5e0ff */
[----:B------:R-:W-:Y:S02]  /*f4f0*/  SHF.R.U64 R48, R48, 0x3, RZ ;  /* 0x0000000330307819 */ /* 0x000fe400000012ff */
[----:B------:R-:W-:Y:S01]  /*f500*/  IADD3 R64, P5, R122, 0x2040, RZ ;  /* 0x000020407a407810 */ /* 0x000fe20007fbe0ff */
[----:B------:R-:W-:Y:S01]  /*f510*/  IMAD.X R69, RZ, RZ, R123, P2 ;  /* 0x000000ffff457224 */ /* 0x000fe200010e067b */
[----:B------:R-:W-:-:S02]  /*f520*/  LOP3.LUT R44, R44, R183, RZ, 0x3c, !PT ;  /* 0x000000b72c2c7212 */ /* 0x000fc400078e3cff */
[----:B------:R-:W-:Y:S01]  /*f530*/  LOP3.LUT R52, R52, R199, RZ, 0x3c, !PT ;  /* 0x000000c734347212 */ /* 0x000fe200078e3cff */
[--C-:B------:R-:W-:Y:S01]  /*f540*/  IMAD.X R65, RZ, RZ, R123.reuse, P5 ;  /* 0x000000ffff417224 */ /* 0x100fe200028e067b */
[----:B------:R-:W-:Y:S02]  /*f550*/  SHF.R.U64 R201, R201, 0x3, RZ ;  /* 0x00000003c9c97819 */ /* 0x000fe400000012ff */
[C---:B------:R-:W-:Y:S02]  /*f560*/  LOP3.LUT R37, R122.reuse, 0x380, RZ, 0xc0, !PT ;  /* 0x000003807a257812 */ /* 0x040fe400078ec0ff */
[----:B------:R-:W-:Y:S02]  /*f570*/  IADD3 R6, P6, R122, 0x6000, RZ ;  /* 0x000060007a067810 */ /* 0x000fe40007fde0ff */
[----:B------:R-:W-:Y:S02]  /*f580*/  LOP3.LUT R183, R40, 0x380, RZ, 0xc0, !PT ;  /* 0x0000038028b77812 */ /* 0x000fe400078ec0ff */
[----:B------:R-:W-:Y:S01]  /*f590*/  LOP3.LUT R199, R68, 0x380, RZ, 0xc0, !PT ;  /* 0x0000038044c77812 */ /* 0x000fe200078ec0ff */
[----:B------:R-:W-:Y:S01]  /*f5a0*/  IMAD.X R115, RZ, RZ, R123, P6 ;  /* 0x000000ffff737224 */ /* 0x000fe200030e067b */
[----:B------:R-:W-:-:S02]  /*f5b0*/  LOP3.LUT R48, R48, R197, RZ, 0x3c, !PT ;  /* 0x000000c530307212 */ /* 0x000fc400078e3cff */
[----:B------:R-:W-:Y:S02]  /*f5c0*/  LOP3.LUT R197, R64, 0x380, RZ, 0xc0, !PT ;  /* 0x0000038040c57812 */ /* 0x000fe400078ec0ff */
[----:B------:R-:W-:Y:S02]  /*f5d0*/  LOP3.LUT R98, R201, R98, RZ, 0x3c, !PT ;  /* 0x00000062c9627212 */ /* 0x000fe400078e3cff */
[----:B------:R-:W-:Y:S02]  /*f5e0*/  SHF.R.U64 R37, R37, 0x3, RZ ;  /* 0x0000000325257819 */ /* 0x000fe400000012ff */
[----:B------:R-:W-:Y:S02]  /*f5f0*/  SHF.R.U64 R183, R183, 0x3, RZ ;  /* 0x00000003b7b77819 */ /* 0x000fe400000012ff */
[----:B------:R-:W-:Y:S02]  /*f600*/  SHF.R.U64 R199, R199, 0x3, RZ ;  /* 0x00000003c7c77819 */ /* 0x000fe400000012ff */
[----:B------:R-:W-:-:S02]  /*f610*/  LOP3.LUT R201, R6, 0x380, RZ, 0xc0, !PT ;  /* 0x0000038006c97812 */ /* 0x000fc400078ec0ff */
[C---:B------:R-:W-:Y:S02]  /*f620*/  IADD3 R4, P0, R122.reuse, 0x4020, RZ ;  /* 0x000040207a047810 */ /* 0x040fe40007f1e0ff */
[C---:B------:R-:W-:Y:S02]  /*f630*/  IADD3 R36, P3, R122.reuse, 0x4060, RZ ;  /* 0x000040607a247810 */ /* 0x040fe40007f7e0ff */
[C---:B------:R-:W-:Y:S01]  /*f640*/  IADD3 R30, P2, R122.reuse, 0x6040, RZ ;  /* 0x000060407a1e7810 */ /* 0x040fe20007f5e0ff */
[--C-:B------:R-:W-:Y:S01]  /*f650*/  IMAD.X R103, RZ, RZ, R123.reuse, P0 ;  /* 0x000000ffff677224 */ /* 0x100fe200000e067b */
[C---:B------:R-:W-:Y:S01]  /*f660*/  IADD3 R34, P4, R122.reuse, 0x4040, RZ ;  /* 0x000040407a227810 */ /* 0x040fe20007f9e0ff */
[--C-:B------:R-:W-:Y:S01]  /*f670*/  IMAD.X R111, RZ, RZ, R123.reuse, P3 ;  /* 0x000000ffff6f7224 */ /* 0x100fe200018e067b */
[C---:B------:R-:W-:Y:S02]  /*f680*/  IADD3 R12, P5, R122.reuse, 0x6020, RZ ;  /* 0x000060207a0c7810 */ /* 0x040fe40007fbe0ff */
[----:B-1----:R-:W-:Y:S01]  /*f690*/  IADD3 R24, P1, R122, 0x6060, RZ ;  /* 0x000060607a187810 */ /* 0x002fe20007f3e0ff */
[--C-:B------:R-:W-:Y:S01]  /*f6a0*/  IMAD.X R107, RZ, RZ, R123.reuse, P4 ;  /* 0x000000ffff6b7224 */ /* 0x100fe200020e067b */
[----:B------:R-:W-:Y:S01]  /*f6b0*/  SHF.R.U64 R197, R197, 0x3, RZ ;  /* 0x00000003c5c57819 */ /* 0x000fe200000012ff */
[--C-:B------:R-:W-:Y:S01]  /*f6c0*/  IMAD.X R119, RZ, RZ, R123.reuse, P5 ;  /* 0x000000ffff777224 */ /* 0x100fe200028e067b */
[----:B------:R-:W-:Y:S01]  /*f6d0*/  LOP3.LUT R122, R37, R122, RZ, 0x3c, !PT ;  /* 0x0000007a257a7212 */ /* 0x000fe200078e3cff */
[--C-:B------:R-:W-:Y:S01]  /*f6e0*/  IMAD.X R37, RZ, RZ, R123.reuse, P2 ;  /* 0x000000ffff257224 */ /* 0x100fe200010e067b */
[----:B------:R-:W-:Y:S01]  /*f6f0*/  LOP3.LUT R60, R183, R40, RZ, 0x3c, !PT ;  /* 0x00000028b73c7212 */ /* 0x000fe200078e3cff */
[----:B------:R-:W-:Y:S01]  /*f700*/  IMAD.X R41, RZ, RZ, R123, P1 ;  /* 0x000000ffff297224 */ /* 0x000fe200008e067b */
[----:B------:R-:W-:-:S02]  /*f710*/  LOP3.LUT R68, R199, R68, RZ, 0x3c, !PT ;  /* 0x00000044c7447212 */ /* 0x000fc400078e3cff */
[----:B------:R-:W-:Y:S02]  /*f720*/  SHF.R.U64 R201, R201, 0x3, RZ ;  /* 0x00000003c9c97819 */ /* 0x000fe400000012ff */
[----:B------:R-:W-:Y:S02]  /*f730*/  LOP3.LUT R183, R4, 0x380, RZ, 0xc0, !PT ;  /* 0x0000038004b77812 */ /* 0x000fe400078ec0ff */
[----:B------:R-:W-:Y:S02]  /*f740*/  LOP3.LUT R199, R36, 0x380, RZ, 0xc0, !PT ;  /* 0x0000038024c77812 */ /* 0x000fe400078ec0ff */
[----:B------:R-:W-:Y:S02]  /*f750*/  LOP3.LUT R0, R30, 0x380, RZ, 0xc0, !PT ;  /* 0x000003801e007812 */ /* 0x000fe400078ec0ff */
[----:B------:R-:W-:Y:S02]  /*f760*/  LOP3.LUT R64, R197, R64, RZ, 0x3c, !PT ;  /* 0x00000040c5407212 */ /* 0x000fe400078e3cff */
[----:B------:R-:W-:-:S02]  /*f770*/  LOP3.LUT R197, R34, 0x380, RZ, 0xc0, !PT ;  /* 0x0000038022c57812 */ /* 0x000fc400078ec0ff */
[----:B------:R-:W-:Y:S02]  /*f780*/  LOP3.LUT R114, R201, R6, RZ, 0x3c, !PT ;  /* 0x00000006c9727212 */ /* 0x000fe400078e3cff */
[----:B------:R-:W-:Y:S02]  /*f790*/  MOV R122, R122 ;  /* 0x0000007a007a7202 */ /* 0x000fe40000000f00 */
[----:B------:R-:W-:Y:S02]  /*f7a0*/  SHF.R.U64 R183, R183, 0x3, RZ ;  /* 0x00000003b7b77819 */ /* 0x000fe400000012ff */
[----:B------:R-:W-:Y:S02]  /*f7b0*/  SHF.R.U64 R199, R199, 0x3, RZ ;  /* 0x00000003c7c77819 */ /* 0x000fe400000012ff */
[----:B------:R-:W-:Y:S02]  /*f7c0*/  LOP3.LUT R123, R12, 0x380, RZ, 0xc0, !PT ;  /* 0x000003800c7b7812 */ /* 0x000fe400078ec0ff */
[----:B------:R-:W-:-:S02]  /*f7d0*/  F2FP.BF16.F32.PACK_AB R6, R177, R180 ;  /* 0x000000b4b106723e */ /* 0x000fc400000010ff */
[----:B------:R-:W-:Y:S02]  /*f7e0*/  SHF.R.U64 R177, R0, 0x3, RZ ;  /* 0x0000000300b17819 */ /* 0x000fe400000012ff */
[----:B------:R-:W-:Y:S02]  /*f7f0*/  SHF.R.U64 R197, R197, 0x3, RZ ;  /* 0x00000003c5c57819 */ /* 0x000fe400000012ff */
[----:B------:R-:W-:Y:S02]  /*f800*/  LOP3.LUT R102, R183, R4, RZ, 0x3c, !PT ;  /* 0x00000004b7667212 */ /* 0x000fe400078e3cff */
[----:B------:R-:W-:Y:S02]  /*f810*/  LOP3.LUT R110, R199, R36, RZ, 0x3c, !PT ;  /* 0x00000024c76e7212 */ /* 0x000fe400078e3cff */
[----:B------:R-:W-:Y:S02]  /*f820*/  SHF.R.U64 R123, R123, 0x3, RZ ;  /* 0x000000037b7b7819 */ /* 0x000fe400000012ff */
[----:B------:R-:W-:Y:S01]  /*f830*/  F2FP.BF16.F32.PACK_AB R4, R179, R181 ;  /* 0x000000b5b304723e */ /* 0x000fe200000010ff */
[----:B------:R-:W-:Y:S01]  /*f840*/  BAR.SYNC.DEFER_BLOCKING 0x1, 0x100 ;  /* 0x0044000000007b1d */ /* 0x000fe20000010000 */
[----:B------:R-:W-:-:S02]  /*f850*/  LOP3.LUT R36, R177, R30, RZ, 0x3c, !PT ;  /* 0x0000001eb1247212 */ /* 0x000fc400078e3cff */
[----:B------:R-:W-:Y:S02]  /*f860*/  LOP3.LUT R179, R24, 0x380, RZ, 0xc0, !PT ;  /* 0x0000038018b37812 */ /* 0x000fe400078ec0ff */
[----:B------:R-:W-:Y:S02]  /*f870*/  MOV R45, R44 ;  /* 0x0000002c002d7202 */ /* 0x000fe40000000f00 */
[----:B------:R-:W-:Y:S02]  /*f880*/  F2FP.BF16.F32.PACK_AB R30, R174, R176 ;  /* 0x000000b0ae1e723e */ /* 0x000fe400000010ff */
[----:B------:R-:W-:Y:S02]  /*f890*/  LOP3.LUT R106, R197, R34, RZ, 0x3c, !PT ;  /* 0x00000022c56a7212 */ /* 0x000fe400078e3cff */
[----:B------:R-:W-:Y:S02]  /*f8a0*/  LOP3.LUT R118, R123, R12, RZ, 0x3c, !PT ;  /* 0x0000000c7b767212 */ /* 0x000fe400078e3cff */
[----:B------:R-:W-:-:S02]  /*f8b0*/  MOV R48, R48 ;  /* 0x0000003000307202 */ /* 0x000fc40000000f00 */
[----:B------:R-:W-:Y:S02]  /*f8c0*/  F2FP.BF16.F32.PACK_AB R34, R169, R171 ;  /* 0x000000aba922723e */ /* 0x000fe400000010ff */
[----:B------:R-:W-:Y:S02]  /*f8d0*/  MOV R52, R52 ;  /* 0x0000003400347202 */ /* 0x000fe40000000f00 */
[----:B------:R-:W-:Y:S02]  /*f8e0*/  F2FP.BF16.F32.PACK_AB R12, R166, R170 ;  /* 0x000000aaa60c723e */ /* 0x000fe400000010ff */
[----:B------:R-:W-:Y:S02]  /*f8f0*/  SHF.R.U64 R179, R179, 0x3, RZ ;  /* 0x00000003b3b37819 */ /* 0x000fe400000012ff */
[----:B------:R-:W-:Y:S01]  /*f900*/  MOV R56, R56 ;  /* 0x0000003800387202 */ /* 0x000fe20000000f00 */
[----:B------:R1:W-:Y:S01]  /*f910*/  STSM.16.M88.4 [R122], R4 ;  /* 0x000000047a007844 */ /* 0x0003e20000000200 */
[----:B------:R-:W-:-:S02]  /*f920*/  MOV R60, R60 ;  /* 0x0000003c003c7202 */ /* 0x000fc40000000f00 */
[----:B------:R-:W-:Y:S01]  /*f930*/  MOV R64, R64 ;  /* 0x0000004000407202 */ /* 0x000fe20000000f00 */
[----:B------:R2:W-:Y:S01]  /*f940*/  STSM.16.M88.4 [R45], R28 ;  /* 0x0000001c2d007844 */ /* 0x0005e20000000200 */
[----:B------:R-:W-:Y:S02]  /*f950*/  MOV R68, R68 ;  /* 0x0000004400447202 */ /* 0x000fe40000000f00 */
[----:B------:R-:W-:Y:S01]  /*f960*/  F2FP.BF16.F32.PACK_AB R89, R91, R90 ;  /* 0x0000005a5b59723e */ /* 0x000fe200000010ff */
[----:B------:R-:W-:Y:S01]  /*f970*/  STSM.16.M88.4 [R48], R32 ;  /* 0x0000002030007844 */ /* 0x000fe20000000200 */
[----:B------:R-:W-:Y:S02]  /*f980*/  LOP3.LUT R40, R179, R24, RZ, 0x3c, !PT ;  /* 0x00000018b3287212 */ /* 0x000fe400078e3cff */
[----:B------:R-:W-:Y:S01]  /*f990*/  MOV R0, R98 ;  /* 0x0000006200007202 */ /* 0x000fe20000000f00 */
[----:B------:R-:W-:Y:S01]  /*f9a0*/  STSM.16.M88.4 [R52], R12 ;  /* 0x0000000c34007844 */ /* 0x000fe20000000200 */
[----:B------:R-:W-:-:S02]  /*f9b0*/  F2FP.BF16.F32.PACK_AB R90, R93, R92 ;  /* 0x0000005c5d5a723e */ /* 0x000fc400000010ff */
[----:B------:R-:W-:Y:S01]  /*f9c0*/  F2FP.BF16.F32.PACK_AB R91, R95, R94 ;  /* 0x0000005e5f5b723e */ /* 0x000fe200000010ff */
[----:B------:R-:W-:Y:S01]  /*f9d0*/  STSM.16.M88.4 [R56], R8 ;  /* 0x0000000838007844 */ /* 0x000fe20000000200 */
[----:B-1----:R-:W-:Y:S02]  /*f9e0*/  F2FP.BF16.F32.PACK_AB R4, R160, R163 ;  /* 0x000000a3a004723e */ /* 0x002fe400000010ff */
[----:B------:R-:W-:Y:S02]  /*f9f0*/  F2FP.BF16.F32.PACK_AB R5, R67, R66 ;  /* 0x000000424305723e */ /* 0x000fe400000010ff */
[----:B------:R-:W-:Y:S02]  /*fa00*/  F2FP.BF16.F32.PACK_AB R6, R152, R162 ;  /* 0x000000a29806723e */ /* 0x000fe400000010ff */
[----:B------:R-:W-:Y:S02]  /*fa10*/  F2FP.BF16.F32.PACK_AB R7, R71, R70 ;  /* 0x000000464707723e */ /* 0x000fe400000010ff */
[----:B--2---:R-:W-:-:S02]  /*fa20*/  F2FP.BF16.F32.PACK_AB R28, R73, R158 ;  /* 0x0000009e491c723e */ /* 0x004fc400000010ff */
[----:B------:R-:W-:Y:S01]  /*fa30*/  F2FP.BF16.F32.PACK_AB R29, R75, R74 ;  /* 0x0000004a4b1d723e */ /* 0x000fe200000010ff */
[----:B------:R1:W-:Y:S01]  /*fa40*/  STSM.16.M88.4 [R60], R4 ;  /* 0x000000043c007844 */ /* 0x0003e20000000200 */
[----:B------:R-:W-:Y:S02]  /*fa50*/  F2FP.BF16.F32.PACK_AB R30, R77, R76 ;  /* 0x0000004c4d1e723e */ /* 0x000fe400000010ff */
[----:B------:R-:W-:Y:S02]  /*fa60*/  F2FP.BF16.F32.PACK_AB R31, R79, R78 ;  /* 0x0000004e4f1f723e */ /* 0x000fe400000010ff */
[----:B------:R-:W-:Y:S02]  /*fa70*/  F2FP.BF16.F32.PACK_AB R96, R97, R96 ;  /* 0x000000606160723e */ /* 0x000fe400000010ff */
[----:B------:R-:W-:Y:S01]  /*fa80*/  MOV R102, R102 ;  /* 0x0000006600667202 */ /* 0x000fe20000000f00 */
[----:B------:R-:W-:Y:S01]  /*fa90*/  STSM.16.M88.4 [R64], R28 ;  /* 0x0000001c40007844 */ /* 0x000fe20000000200 */
[----:B------:R-:W-:-:S02]  /*faa0*/  MOV R24, R106 ;  /* 0x0000006a00187202 */ /* 0x000fc40000000f00 */
[----:B------:R-:W-:Y:S01]  /*fab0*/  F2FP.BF16.F32.PACK_AB R97, R42, R3 ;  /* 0x000000032a61723e */ /* 0x000fe200000010ff */
[----:B------:R-:W-:Y:S01]  /*fac0*/  STSM.16.M88.4 [R68], R80 ;  /* 0x0000005044007844 */ /* 0x000fe20000000200 */
[----:B------:R-:W-:Y:S02]  /*fad0*/  F2FP.BF16.F32.PACK_AB R98, R101, R100 ;  /* 0x000000646562723e */ /* 0x000fe400000010ff */
[----:B------:R-:W-:Y:S01]  /*fae0*/  F2FP.BF16.F32.PACK_AB R99, R54, R50 ;  /* 0x000000323663723e */ /* 0x000fe200000010ff */
[----:B------:R2:W-:Y:S01]  /*faf0*/  STSM.16.M88.4 [R0], R88 ;  /* 0x0000005800007844 */ /* 0x0005e20000000200 */
        /* <DEDUP_REMOVED lines=9> */
[----:B------:R-:W-:Y:S02]  /*fb90*/  F2FP.BF16.F32.PACK_AB R113, R155, R154 ;  /* 0x0000009a9b71723e */ /* 0x000fe400000010ff */
        /* <DEDUP_REMOVED lines=8> */
[----:B------:R-:W-:Y:S02]  /*fc20*/  F2FP.BF16.F32.PACK_AB R129, R131, R130 ;  /* 0x000000828381723e */ /* 0x000fe400000010ff */
[----:B------:R-:W-:Y:S01]  /*fc30*/  F2FP.BF16.F32.PACK_AB R136, R137, R136 ;  /* 0x000000888988723e */ /* 0x000fe200000010ff */
[----:B------:R-:W-:Y:S01]  /*fc40*/  STSM.16.M88.4 [R44], R120 ;  /* 0x000000782c007844 */ /* 0x000fe20000000200 */
[----:B------:R-:W-:Y:S02]  /*fc50*/  ISETP.NE.U32.AND P0, PT, RZ, UR4, PT ;  /* 0x00000004ff007c0c */ /* 0x000fe4000bf05070 */
[----:B-1----:R-:W-:Y:S02]  /*fc60*/  IADD3 R4, P1, R210, UR4, RZ ;  /* 0x00000004d2047c10 */ /* 0x002fe4000ff3e0ff */
[----:B------:R-:W-:Y:S02]  /*fc70*/  MOV R118, R118 ;  /* 0x0000007600767202 */ /* 0x000fe40000000f00 */
        /* <DEDUP_REMOVED lines=9> */
[----:B------:R-:W-:Y:S01]  /*fd10*/  MOV R40, R40 ;  /* 0x0000002800287202 */ /* 0x000fe20000000f00 */
[----:B------:R1:W-:Y:S01]  /*fd20*/  STSM.16.M88.4 [R36], R136 ;  /* 0x0000008824007844 */ /* 0x0003e20000000200 */
[----:B------:R-:W-:Y:S02]  /*fd30*/  F2FP.BF16.F32.PACK_AB R146, R149, R148 ;  /* 0x000000949592723e */ /* 0x000fe400000010ff */
[----:B------:R-:W-:Y:S02]  /*fd40*/  F2FP.BF16.F32.PACK_AB R147, R151, R150 ;  /* 0x000000969793723e */ /* 0x000fe400000010ff */
[----:B------:R-:W-:Y:S02]  /*fd50*/  ISETP.NE.AND.EX P0, PT, RZ, UR5, PT, P0 ;  /* 0x00000005ff007c0c */ /* 0x000fe4000bf05300 */
[----:B------:R-:W-:Y:S01]  /*fd60*/  IADD3.X R5, R211, UR5, RZ, P1, !PT ;  /* 0x00000005d3057c10 */ /* 0x000fe20008ffe4ff */
[----:B------:R-:W-:Y:S01]  /*fd70*/  ULDC.64 UR4, c[0x0][0xce0] ;  /* 0x0003380000047ab9 */ /* 0x000fe20000000a00 */
[----:B------:R3:W-:Y:S01]  /*fd80*/  STSM.16.M88.4 [R40], R144 ;  /* 0x0000009028007844 */ /* 0x0007e20000000200 */
[----:B------:R-:W-:Y:S01]  /*fd90*/  BAR.SYNC.DEFER_BLOCKING 0x1, 0x100 ;  /* 0x0044000000007b1d */ /* 0x000fe20000010000 */
[----:B------:R-:W-:Y:S01]  /*fda0*/  ISETP.NE.U32.AND P6, PT, RZ, UR4, PT ;  /* 0x00000004ff007c0c */ /* 0x000fe2000bfc5070 */
[----:B------:R-:W-:Y:S01]  /*fdb0*/  IMAD R3, R192, 0x40, R187 ;  /* 0x00000040c0037824 */ /* 0x000fe200078e02bb */
[----:B--2---:R-:W-:-:S02]  /*fdc0*/  MOV R0, RZ ;  /* 0x000000ff00007202 */ /* 0x004fc40000000f00 */
[----:B------:R-:W-:Y:S01]  /*fdd0*/  ISETP.NE.AND.EX P6, PT, RZ, UR5, PT, P6 ;  /* 0x00000005ff007c0c */ /* 0x000fe2000bfc5360 */
[----:B------:R-:W-:-:S12]  /*fde0*/  IMAD.WIDE R20, R3, 0x2, R20 ;  /* 0x0000000203147825 */ /* 0x000fd800078e0214 */
[----:B------:R-:W-:Y:S01]  /*fdf0*/  @P6 IADD3 R210, P4, R210, UR4, RZ ;  /* 0x00000004d2d26c10 */ /* 0x000fe2000ff9e0ff */
[----:B------:R-:W-:Y:S02]  /*fe00*/  ULDC UR4, c[0x0][0xb88] ;  /* 0x0002e20000047ab9 */ /* 0x000fe40000000800 */
[----:B------:R-:W-:Y:S01]  /*fe10*/  IMAD.U32 R3, RZ, RZ, UR4 ;  /* 0x00000004ff037e24 */ /* 0x000fe2000f8e00ff */
[----:B------:R-:W-:Y:S01]  /*fe20*/  @P6 IADD3.X R211, R211, UR5, RZ, P4, !PT ;  /* 0x00000005d3d36c10 */ /* 0x000fe2000a7fe4ff */
[----:B------:R2:W5:Y:S01]  /*fe30*/  @P0 LDG.E R0, desc[UR54][R4.64] ;  /* 0x0000003604000981 */ /* 0x000562000c1e1900 */
[C---:B------:R-:W-:Y:S02]  /*fe40*/  IADD3 R9, P1, R20.reuse, 0x1000, RZ ;  /* 0x0000100014097810 */ /* 0x040fe40007f3e0ff */
[C---:B------:R-:W-:Y:S01]  /*fe50*/  IADD3 R13, P2, R20.reuse, 0x2000, RZ ;  /* 0x00002000140d7810 */ /* 0x040fe20007f5e0ff */
[----:B------:R2:W5:Y:S01]  /*fe60*/  @P6 LDG.E R3, desc[UR54][R210.64] ;  /* 0x00000036d2036981 */ /* 0x000562000c1e1900 */
[----:B------:R-:W-:-:S02]  /*fe70*/  IADD3 R29, P3, R20, 0x3000, RZ ;  /* 0x00003000141d7810 */ /* 0x000fc40007f7e0ff */
[----:B------:R-:W-:Y:S02]  /*fe80*/  IADD3 R33, P4, R20, 0x4000, RZ ;  /* 0x0000400014217810 */ /* 0x000fe40007f9e0ff */
[----:B------:R-:W-:Y:S02]  /*fe90*/  LOP3.LUT R8, R9, 0x380, RZ, 0xc0, !PT ;  /* 0x0000038009087812 */ /* 0x000fe400078ec0ff */
[----:B------:R-:W-:Y:S02]  /*fea0*/  LOP3.LUT R12, R13, 0x380, RZ, 0xc0, !PT ;  /* 0x000003800d0c7812 */ /* 0x000fe400078ec0ff */
[----:B------:R-:W-:Y:S02]  /*feb0*/  LOP3.LUT R28, R29, 0x380, RZ, 0xc0, !PT ;  /* 0x000003801d1c7812 */ /* 0x000fe400078ec0ff */
[----:B------:R-:W-:Y:S02]  /*fec0*/  LOP3.LUT R32, R33, 0x380, RZ, 0xc0, !PT ;  /* 0x0000038021207812 */ /* 0x000fe400078ec0ff */
[----:B------:R-:W-:-:S02]  /*fed0*/  SHF.R.U64 R8, R8, 0x3, RZ ;  /* 0x0000000308087819 */ /* 0x000fc400000012ff */
[----:B------:R-:W-:Y:S02]  /*fee0*/  SHF.R.U64 R12, R12, 0x3, RZ ;  /* 0x000000030c0c7819 */ /* 0x000fe400000012ff */
[----:B------:R-:W-:Y:S02]  /*fef0*/  SHF.R.U64 R28, R28, 0x3, RZ ;  /* 0x000000031c1c7819 */ /* 0x000fe400000012ff */
[----:B------:R-:W-:Y:S02]  /*ff00*/  SHF.R.U64 R32, R32, 0x3, RZ ;  /* 0x0000000320207819 */ /* 0x000fe400000012ff */
        /* <DEDUP_REMOVED lines=15> */
[----:B-1----:R-:W-:-:S02]  /*10000*/  LOP3.LUT R36, R37, 0x380, RZ, 0xc0, !PT ;  /* 0x0000038025247812 */ /* 0x002fc400078ec0ff */
[----:B---3--:R-:W-:Y:S02]  /*10010*/  LOP3.LUT R40, R41, 0x380, RZ, 0xc0, !PT ;  /* 0x0000038029287812 */ /* 0x008fe400078ec0ff */
        /* <DEDUP_REMOVED lines=16> */
[----:B--2---:R-:W-:Y:S06]  /*10120*/  @P6 BRA `(.L_x_3732) ;  /* 0x0000000000106947 */ /* 0x004fec0003800000 */
[----:B------:R-:W-:Y:S05]  /*10130*/  @!P0 BRA `(.L_x_3732) ;  /* 0x00000000000c8947 */ /* 0x000fea0003800000 */
[----:B------:R-:W2:Y:S04]  /*10140*/  LDG.E R6, desc[UR54][R4.64] ;  /* 0x0000003604067981 */ /* 0x000ea8000c1e1900 */
[----:B-----5:R-:W2:Y:S02]  /*10150*/  LDG.E R3, desc[UR54][R4.64+0x4] ;  /* 0x0000043604037981 */ /* 0x020ea4000c1e1900 */
[----:B--2---:R-:W-:-:S07]  /*10160*/  IMAD.IADD R3, R3, 0x1, -R6 ;  /* 0x0000000103037824 */ /* 0x004fce00078e0a06 */
.L_x_3732:
        /* <DEDUP_REMOVED lines=33> */
[----:B------:R-:W-:Y:S01]  /*10380*/  IMAD.X R73, RZ, RZ, R21, P3 ;  /* 0x000000ffff497224 */ /* 0x000fe200018e0615 */
[----:B------:R-:W-:Y:S02]  /*10390*/  IADD3.X R65, RZ, R21, RZ, P1, !PT ;  /* 0x00000015ff417210 */ /* 0x000fe40000ffe4ff */
[----:B------:R-:W-:-:S02]  /*103a0*/  LOP3.LUT R20, R7, R20, RZ, 0x3c, !PT ;  /* 0x0000001407147212 */ /* 0x000fc400078e3cff */
[----:B------:R-:W-:Y:S02]  /*103b0*/  LOP3.LUT R76, R4, R5, RZ, 0x3c, !PT ;  /* 0x00000005044c7212 */ /* 0x000fe400078e3cff */
[----:B------:R-:W-:Y:S02]  /*103c0*/  SHF.R.S32.HI R80, RZ, 0x1f, R209 ;  /* 0x0000001fff507819 */ /* 0x000fe400000114d1 */
[----:B------:R-:W-:Y:S02]  /*103d0*/  SEL R83, R212, RZ, !P0 ;  /* 0x000000ffd4537207 */ /* 0x000fe40004000000 */
[----:B------:R-:W-:Y:S02]  /*103e0*/  SEL R216, R216, RZ, !P0 ;  /* 0x000000ffd8d87207 */ /* 0x000fe40004000000 */
[----:B-----5:R-:W-:Y:S01]  /*103f0*/  SHF.R.S32.HI R81, RZ, 0x1f, R0 ;  /* 0x0000001fff517819 */ /* 0x020fe20000011400 */
[----:B------:R-:W-:Y:S06]  /*10400*/  @P5 BRA `(.L_x_3733) ;  /* 0x0000000000645947 */ /* 0x000fec0003800000 */
[----:B------:R-:W-:Y:S01]  /*10410*/  ULDC.64 UR4, c[0x0][0xc70] ;  /* 0x00031c0000047ab9 */ /* 0x000fe20000000a00 */
[----:B------:R-:W-:Y:S02]  /*10420*/  IMAD.MOV.U32 R4, RZ, RZ, R0 ;  /* 0x000000ffff047224 */ /* 0x000fe400078e0000 */
        /* <DEDUP_REMOVED lines=8> */
[----:B------:R-:W-:Y:S01]  /*104b0*/  IMAD R14, R214, 0x40, R188 ;  /* 0x00000040d60e7824 */ /* 0x000fe200078e02bc */
[----:B------:R-:W-:Y:S01]  /*104c0*/  ISETP.NE.AND P0, PT, R190, R7, PT ;  /* 0x00000007be00720c */ /* 0x000fe20003f05270 */
[----:B------:R-:W-:-:S03]  /*104d0*/  IMAD.WIDE.U32 R4, R83, UR4, R4 ;  /* 0x0000000453047c25 */ /* 0x000fc6000f8e0004 */
[----:B------:R-:W-:Y:S01]  /*104e0*/  SHF.R.S32.HI R7, RZ, 0x1f, R14 ;  /* 0x0000001fff077819 */ /* 0x000fe2000001140e */
[----:B------:R-:W-:Y:S01]  /*104f0*/  IMAD R11, R83, UR5, R6 ;  /* 0x00000005530b7c24 */ /* 0x000fe2000f8e0206 */
[C---:B------:R-:W-:Y:S01]  /*10500*/  IADD3 R10, P2, R14.reuse, R4, RZ ;  /* 0x000000040e0a7210 */ /* 0x040fe20007f5e0ff */
[C---:B------:R-:W-:Y:S01]  /*10510*/  VIADD R6, R14.reuse, 0x8 ;  /* 0x000000080e067836 */ /* 0x040fe20000000000 */
[----:B------:R-:W-:Y:S01]  /*10520*/  ISETP.GE.OR P1, PT, R14, R3, P0 ;  /* 0x000000030e00720c */ /* 0x000fe20000726670 */
[----:B------:R-:W-:Y:S01]  /*10530*/  ULDC.64 UR4, c[0x0][0xc40] ;  /* 0x0003100000047ab9 */ /* 0x000fe20000000a00 */
[----:B------:R-:W-:Y:S02]  /*10540*/  IADD3.X R7, R7, R5, R11, P2, !PT ;  /* 0x0000000507077210 */ /* 0x000fe400017fe40b */
[----:B------:R-:W-:Y:S02]  /*10550*/  ISETP.GE.OR P0, PT, R6, R3, P0 ;  /* 0x000000030600720c */ /* 0x000fe40000706670 */
[----:B------:R-:W-:-:S04]  /*10560*/  LEA R4, P2, R10, UR4, 0x2 ;  /* 0x000000040a047c11 */ /* 0x000fc8000f8410ff */
[----:B------:R-:W-:-:S05]  /*10570*/  LEA.HI.X R5, R10, UR5, R7, 0x2, P2 ;  /* 0x000000050a057c11 */ /* 0x000fca00090f1407 */
[----:B------:R1:W-:Y:S04]  /*10580*/  @!P1 STG.E desc[UR54][R4.64], R172 ;  /* 0x000000ac04009986 */ /* 0x0003e8000c101936 */
[----:B------:R1:W-:Y:S02]  /*10590*/  @!P0 STG.E desc[UR54][R4.64+0x20], R173 ;  /* 0x000020ad04008986 */ /* 0x0003e4000c101936 */
.L_x_3733:
[----:B------:R-:W2:Y:S01]  /*105a0*/  LDC R90, c[0x0][0xb8c] ;  /* 0x0002e300ff5a7b82 */ /* 0x000ea20000000800 */
[----:B-1----:R1:W5:Y:S01]  /*105b0*/  LD.E.128 R4, desc[UR54][R20.64] ;  /* 0x0000003614047980 */ /* 0x002362000c101d00 */
[----:B------:R-:W-:Y:S02]  /*105c0*/  ULDC.64 UR4, c[0x0][0xba0] ;  /* 0x0002e80000047ab9 */ /* 0x000fe40000000a00 */
[----:B------:R-:W-:Y:S01]  /*105d0*/  IMAD R81, R81, UR4, RZ ;  /* 0x0000000451517c24 */ /* 0x000fe2000f8e02ff */
[----:B------:R-:W5:Y:S01]  /*105e0*/  LD.E.128 R8, desc[UR54][R8.64] ;  /* 0x0000003608087980 */ /* 0x000f62000c101d00 */
[----:B------:R-:W-:-:S03]  /*105f0*/  VIADD R24, R187, 0x40 ;  /* 0x00000040bb187836 */ /* 0x000fc60000000000 */
[----:B------:R-:W5:Y:S01]  /*10600*/  LD.E.128 R12, desc[UR54][R12.64] ;  /* 0x000000360c0c7980 */ /* 0x000f62000c101d00 */
[--C-:B-1----:R-:W-:Y:S01]  /*10610*/  SHF.R.S32.HI R21, RZ, 0x1f, R187.reuse ;  /* 0x0000001fff157819 */ /* 0x102fe200000114bb */
[----:B------:R-:W-:Y:S02]  /*10620*/  IMAD.MOV.U32 R20, RZ, RZ, R187 ;  /* 0x000000ffff147224 */ /* 0x000fe400078e00bb */
[----:B------:R-:W5:Y:S01]  /*10630*/  LD.E.128 R28, desc[UR54][R28.64] ;  /* 0x000000361c1c7980 */ /* 0x000f62000c101d00 */
[C---:B------:R-:W-:Y:S02]  /*10640*/  IMAD R81, R0.reuse, UR5, R81 ;  /* 0x0000000500517c24 */ /* 0x040fe4000f8e0251 */
[----:B------:R-:W-:Y:S01]  /*10650*/  IMAD.WIDE.U32 R20, R0, UR4, R20 ;  /* 0x0000000400147c25 */ /* 0x000fe2000f8e0014 */
[----:B------:R-:W5:Y:S03]  /*10660*/  LD.E.128 R32, desc[UR54][R32.64] ;  /* 0x0000003620207980 */ /* 0x000f66000c101d00 */
[----:B------:R-:W-:Y:S01]  /*10670*/  IMAD R3, R214, -0x40, R3 ;  /* 0xffffffc0d6037824 */ /* 0x000fe200078e0203 */
[----:B------:R-:W5:Y:S01]  /*10680*/  LD.E.128 R36, desc[UR54][R36.64] ;  /* 0x0000003624247980 */ /* 0x000f62000c101d00 */
[----:B------:R-:W-:-:S03]  /*10690*/  VIADD R0, R192, 0x20 ;  /* 0x00000020c0007836 */ /* 0x000fc60000000000 */
[----:B------:R-:W5:Y:S01]  /*106a0*/  LD.E.128 R40, desc[UR54][R40.64] ;  /* 0x0000003628287980 */ /* 0x000f62000c101d00 */
[-C--:B--2---:R-:W-:Y:S01]  /*106b0*/  ISETP.GE.AND P3, PT, R24, R90.reuse, PT ;  /* 0x0000005a1800720c */ /* 0x084fe20003f66270 */
[C---:B------:R-:W-:Y:S01]  /*106c0*/  VIADD R87, R187.reuse, 0xc0 ;  /* 0x000000c0bb577836 */ /* 0x040fe20000000000 */
[-C--:B------:R-:W-:Y:S01]  /*106d0*/  ISETP.GE.AND P0, PT, R0, R3.reuse, PT ;  /* 0x000000030000720c */ /* 0x080fe20003f06270 */
[----:B------:R-:W5:Y:S01]  /*106e0*/  LD.E.128 R44, desc[UR54][R44.64] ;  /* 0x000000362c2c7980 */ /* 0x000f62000c101d00 */
[----:B------:R-:W-:Y:S01]  /*106f0*/  ISETP.GE.AND P1, PT, R192, R3, PT ;  /* 0x00000003c000720c */ /* 0x000fe20003f26270 */
[----:B------:R-:W-:Y:S01]  /*10700*/  ULDC.64 UR4, c[0x0][0xbe0] ;  /* 0x0002f80000047ab9 */ /* 0x000fe20000000a00 */
[----:B------:R-:W-:Y:S01]  /*10710*/  SEL R3, RZ, 0xffffffff, P3 ;  /* 0xffffffffff037807 */ /* 0x000fe20001800000 */
[----:B------:R-:W5:Y:S01]  /*10720*/  LD.E.128 R48, desc[UR54][R48.64] ;  /* 0x0000003630307980 */ /* 0x000f62000c101d00 */
[----:B------:R-:W-:-:S03]  /*10730*/  ISETP.GE.AND P2, PT, R187, R90, PT ;  /* 0x0000005abb00720c */ /* 0x000fc60003f46270 */
[----:B------:R-:W5:Y:S01]  /*10740*/  LD.E.128 R52, desc[UR54][R52.64] ;  /* 0x0000003634347980 */ /* 0x000f62000c101d00 */
[----:B------:R-:W-:-:S03]  /*10750*/  IADD3 R86, R187, 0x80, RZ ;  /* 0x00000080bb567810 */ /* 0x000fc60007ffe0ff */
[----:B------:R-:W5:Y:S04]  /*10760*/  LD.E.128 R56, desc[UR54][R56.64] ;  /* 0x0000003638387980 */ /* 0x000f68000c101d00 */
[----:B------:R-:W5:Y:S04]  /*10770*/  LD.E.128 R60, desc[UR54][R60.64] ;  /* 0x000000363c3c7980 */ /* 0x000f68000c101d00 */
[----:B------:R-:W5:Y:S04]  /*10780*/  LD.E.128 R64, desc[UR54][R64.64] ;  /* 0x0000003640407980 */ /* 0x000f68000c101d00 */
[----:B------:R-:W5:Y:S04]  /*10790*/  LD.E.128 R68, desc[UR54][R68.64] ;  /* 0x0000003644447980 */ /* 0x000f68000c101d00 */
[----:B------:R-:W5:Y:S04]  /*107a0*/  LD.E.128 R72, desc[UR54][R72.64] ;  /* 0x0000003648487980 */ /* 0x000f68000c101d00 */
[----:B------:R-:W5:Y:S01]  /*107b0*/  LD.E.128 R76, desc[UR54][R76.64] ;  /* 0x000000364c4c7980 */ /* 0x000f62000c101d00 */
[----:B------:R-:W-:Y:S01]  /*107c0*/  IMAD.SHL.U32 R3, R3, 0x2, RZ ;  /* 0x0000000203037824 */ /* 0x000fe200078e00ff */
[----:B------:R-:W-:Y:S01]  /*107d0*/  SEL R0, RZ, 0x1, P2 ;  /* 0x00000001ff007807 */ /* 0x000fe20001000000 */
[----:B------:R-:W-:Y:S01]  /*107e0*/  IMAD.IADD R21, R21, 0x1, R81 ;  /* 0x0000000115157824 */ /* 0x000fe200078e0251 */
[----:B------:R-:W-:Y:S01]  /*107f0*/  @!PT LDS RZ, [RZ] ;  /* 0x00000000fffff984 */ /* 0x000fe20000000800 */
[----:B------:R-:W-:Y:S01]  /*10800*/  @!PT LDS RZ, [RZ] ;  /* 0x00000000fffff984 */ /* 0x000fe20000000800 */
[----:B------:R-:W-:Y:S01]  /*10810*/  @!PT LDS RZ, [RZ] ;  /* 0x00000000fffff984 */ /* 0x000fe20000000800 */
[----:B------:R-:W-:Y:S01]  /*10820*/  @!PT LDS RZ, [RZ] ;  /* 0x00000000fffff984 */ /* 0x000fe20000000800 */
[----:B------:R1:W-:Y:S06]  /*10830*/  MEMBAR.ALL.CTA ;  /* 0x0000000000007992 */ /* 0x0003ec0000008000 */
[----:B-1----:R-:W1:Y:S01]  /*10840*/  FENCE.VIEW.ASYNC.S ;  /* 0x00000000000073c6 */ /* 0x002e620000000000 */
[----:B------:R-:W-:Y:S01]  /*10850*/  IMAD R80, R80, UR4, RZ ;  /* 0x0000000450507c24 */ /* 0x000fe2000f8e02ff */
[-C--:B------:R-:W-:Y:S01]  /*10860*/  ISETP.GE.AND P2, PT, R86, R90.reuse, PT ;  /* 0x0000005a5600720c */ /* 0x080fe20003f46270 */
[----:B------:R-:W-:Y:S01]  /*10870*/  IMAD.WIDE.U32 R20, R209, UR4, R20 ;  /* 0x00000004d1147c25 */ /* 0x000fe2000f8e0014 */
[----:B------:R-:W-:Y:S01]  /*10880*/  ISETP.GE.AND P3, PT, R87, R90, PT ;  /* 0x0000005a5700720c */ /* 0x000fe20003f66270 */
[----:B------:R-:W-:Y:S01]  /*10890*/  BSSY B1, `(.L_x_3734) ;  /* 0x000003b000017945 */ /* 0x000fe20003800000 */
[----:B------:R-:W-:Y:S01]  /*108a0*/  LOP3.LUT R0, R3, 0x2, R0, 0xe2, !PT ;  /* 0x0000000203007812 */ /* 0x000fe200078ee200 */
[----:B------:R-:W-:Y:S01]  /*108b0*/  IMAD R81, R209, UR5, R80 ;  /* 0x00000005d1517c24 */ /* 0x000fe2000f8e0250 */
[----:B------:R-:W-:Y:S01]  /*108c0*/  SEL R3, RZ, 0x4, P2 ;  /* 0x00000004ff037807 */ /* 0x000fe20001000000 */
[C---:B------:R-:W-:Y:S01]  /*108d0*/  VIADD R88, R187.reuse, 0x100 ;  /* 0x00000100bb587836 */ /* 0x040fe20000000000 */
[----:B------:R-:W-:Y:S01]  /*108e0*/  SEL R80, RZ, 0x8, P3 ;  /* 0x00000008ff507807 */ /* 0x000fe20001800000 */
[----:B------:R-:W-:Y:S01]  /*108f0*/  VIADD R89, R187, 0x140 ;  /* 0x00000140bb597836 */ /* 0x000fe20000000000 */
[----:B------:R-:W-:Y:S01]  /*10900*/  ULDC.64 UR4, c[0x0][0xbe8] ;  /* 0x0002fa0000047ab9 */ /* 0x000fe20000000a00 */
[----:B------:R-:W-:Y:S01]  /*10910*/  IMAD.IADD R21, R21, 0x1, R81 ;  /* 0x0000000115157824 */ /* 0x000fe200078e0251 */
[----:B------:R-:W-:Y:S01]  /*10920*/  LOP3.LUT R3, R80, R0, R3, 0xfe, !PT ;  /* 0x0000000050037212 */ /* 0x000fe200078efe03 */
[----:B------:R-:W-:Y:S01]  /*10930*/  VIADD R81, R187, 0x180 ;  /* 0x00000180bb517836 */ /* 0x000fe20000000000 */
[-C--:B------:R-:W-:Y:S01]  /*10940*/  ISETP.GE.AND P2, PT, R88, R90.reuse, PT ;  /* 0x0000005a5800720c */ /* 0x080fe20003f46270 */
[----:B------:R-:W-:Y:S01]  /*10950*/  VIADD R0, R2, 0x38820 ;  /* 0x0003882002007836 */ /* 0x000fe20000000000 */
[-C--:B------:R-:W-:Y:S01]  /*10960*/  ISETP.GE.AND P3, PT, R89, R90.reuse, PT ;  /* 0x0000005a5900720c */ /* 0x080fe20003f66270 */
[----:B------:R-:W-:Y:S01]  /*10970*/  VIADD R82, R187, 0x1c0 ;  /* 0x000001c0bb527836 */ /* 0x000fe20000000000 */
[----:B------:R-:W-:-:S02]  /*10980*/  ISETP.GE.AND P4, PT, R81, R90, PT ;  /* 0x0000005a5100720c */ /* 0x000fc40003f86270 */
[----:B------:R-:W-:Y:S02]  /*10990*/  SEL R80, RZ, 0x10, P2 ;  /* 0x00000010ff507807 */ /* 0x000fe40001000000 */
[----:B------:R-:W-:Y:S02]  /*109a0*/  SEL R81, RZ, 0x20, P3 ;  /* 0x00000020ff517807 */ /* 0x000fe40001800000 */
[----:B------:R-:W-:Y:S02]  /*109b0*/  PRMT R0, RZ, 0x654, R0 ;  /* 0x00000654ff007816 */ /* 0x000fe40000000000 */
[----:B------:R-:W-:Y:S01]  /*109c0*/  LOP3.LUT R3, R81, R3, R80, 0xfe, !PT ;  /* 0x0000000351037212 */ /* 0x000fe200078efe50 */
[----:B------:R-:W-:Y:S01]  /*109d0*/  IMAD R80, R216, UR4, RZ ;  /* 0x00000004d8507c24 */ /* 0x000fe2000f8e02ff */
[----:B-1----:R1:W-:Y:S01]  /*109e0*/  SYNCS.ARRIVE.TRANS64.RED.A1T0 RZ, [R0+URZ], RZ ;  /* 0x000000ff00ff79a7 */ /* 0x0023e2000810043f */
[----:B------:R-:W-:Y:S02]  /*109f0*/  ISETP.GE.AND P2, PT, R82, R90, PT ;  /* 0x0000005a5200720c */ /* 0x000fe40003f46270 */
[----:B------:R-:W-:Y:S01]  /*10a00*/  SHF.R.S32.HI R193, RZ, 0x1f, R192 ;  /* 0x0000001fffc17819 */ /* 0x000fe200000114c0 */
[----:B------:R-:W-:-:S02]  /*10a10*/  IMAD R85, R83, UR5, R80 ;  /* 0x0000000553557c24 */ /* 0x000fc4000f8e0250 */
[----:B------:R-:W-:Y:S01]  /*10a20*/  IMAD.WIDE.U32 R82, R83, UR4, R20 ;  /* 0x0000000453527c25 */ /* 0x000fe2000f8e0014 */
[----:B-1----:R-:W-:-:S03]  /*10a30*/  SEL R0, RZ, 0x40, P4 ;  /* 0x00000040ff007807 */ /* 0x002fc60002000000 */
[----:B------:R-:W-:Y:S01]  /*10a40*/  IMAD.WIDE R80, R214, 0x40, R192 ;  /* 0x00000040d6507825 */ /* 0x000fe200078e02c0 */
[----:B------:R-:W-:Y:S02]  /*10a50*/  LOP3.LUT R0, R3, R0, RZ, 0xfc, !PT ;  /* 0x0000000003007212 */ /* 0x000fe400078efcff */
[----:B------:R-:W-:Y:S01]  /*10a60*/  SEL R3, RZ, 0x80, P2 ;  /* 0x00000080ff037807 */ /* 0x000fe20001000000 */
[----:B------:R-:W-:-:S03]  /*10a70*/  IMAD.IADD R91, R83, 0x1, R85 ;  /* 0x00000001535b7824 */ /* 0x000fc600078e0255 */
        /* <DEDUP_REMOVED lines=14> */
[----:B------:R-:W-:Y:S01]  /*10b60*/  IMAD.IADD R21, R21, 0x1, R85 ;  /* 0x0000000115157824 */ /* 0x000fe200078e0255 */
[----:B------:R-:W-:-:S04]  /*10b70*/  LEA R84, P1, R20, UR4, 0x1 ;  /* 0x0000000414547c11 */ /* 0x000fc8000f8208ff */
        /* <DEDUP_REMOVED lines=12> */
.L_x_3735:
[----:B------:R-:W-:Y:S05]  /*10c40*/  BSYNC B1 ;  /* 0x0000000000017941 */ /* 0x000fea0003800000 */
.L_x_3734:
        /* <DEDUP_REMOVED lines=16> */
[----:B------:R-:W-:Y:S02]  /*10d50*/  LEA R6, P6, R4, UR4, 0x1 ;  /* 0x0000000404067c11 */ /* 0x000fe4000f8c08ff */
[----:B------:R-:W-:-:S04]  /*10d60*/  IADD3 R5, R5, R7, RZ ;  /* 0x0000000705057210 */ /* 0x000fc80007ffe0ff */
        /* <DEDUP_REMOVED lines=13> */
.L_x_3731:
        /* <DEDUP_REMOVED lines=19> */
[----:B------:R-:W4:Y:S04]  /*10f70*/  LDG.E R0, desc[UR54][R4.64] ;  /* 0x0000003604007981 */ /* 0x000f28000c1e1900 */
[----:B-----5:R-:W4:Y:S02]  /*10f80*/  LDG.E R3, desc[UR54][R4.64+0x4] ;  /* 0x0000043604037981 */ /* 0x020f24000c1e1900 */
[----:B----4-:R-:W-:-:S07]  /*10f90*/  IMAD.IADD R3, R3, 0x1, -R0 ;  /* 0x0000000103037824 */ /* 0x010fce00078e0a00 */
.L_x_3737:
[----:B------:R-:W-:Y:S01]  /*10fa0*/  BSSY B1, `(.L_x_3738) ;  /* 0x000001d000017945 */ /* 0x000fe20003800000 */
[----:B------:R-:W-:Y:S02]  /*10fb0*/  SHF.R.S32.HI R10, RZ, 0x1f, R209 ;  /* 0x0000001fff0a7819 */ /* 0x000fe400000114d1 */
[----:B------:R-:W-:Y:S02]  /*10fc0*/  SHF.R.S32.HI R12, RZ, 0x1f, R187 ;  /* 0x0000001fff0c7819 */ /* 0x000fe400000114bb */
[----:B------:R-:W-:Y:S02]  /*10fd0*/  SEL R11, R212, RZ, !P0 ;  /* 0x000000ffd40b7207 */ /* 0x000fe40004000000 */
[----:B------:R-:W-:Y:S02]  /*10fe0*/  SEL R216, R216, RZ, !P0 ;  /* 0x000000ffd8d87207 */ /* 0x000fe40004000000 */
[----:B-----5:R-:W-:Y:S01]  /*10ff0*/  SHF.R.S32.HI R8, RZ, 0x1f, R9 ;  /* 0x0000001fff087819 */ /* 0x020fe20000011409 */
[----:B------:R-:W-:Y:S06]  /*11000*/  @P2 BRA `(.L_x_3739) ;  /* 0x0000000000582947 */ /* 0x000fec0003800000 */
[----:B------:R-:W4:Y:S02]  /*11010*/  S2R R0, SR_TID.X ;  /* 0x0000000000007919 */ /* 0x000f240000002100 */
[----:B----4-:R-:W-:-:S04]  /*11020*/  IMAD R0, R214, 0x40, R0 ;  /* 0x00000040d6007824 */ /* 0x010fc800078e0200 */
[----:B------:R-:W-:-:S05]  /*11030*/  VIADD R0, R0, 0xffffff80 ;  /* 0xffffff8000007836 */ /* 0x000fca0000000000 */
[----:B------:R-:W-:-:S13]  /*11040*/  ISETP.GE.AND P0, PT, R0, R3, PT ;  /* 0x000000030000720c */ /* 0x000fda0003f06270 */
[----:B------:R-:W-:Y:S05]  /*11050*/  @P0 BRA `(.L_x_3739) ;  /* 0x0000000000440947 */ /* 0x000fea0003800000 */
[----:B---3--:R-:W-:Y:S01]  /*11060*/  IADD3 R4, P0, R0, R9, RZ ;  /* 0x0000000900047210 */ /* 0x008fe20007f1e0ff */
[----:B------:R-:W-:-:S03]  /*11070*/  ULDC.64 UR4, c[0x0][0xc70] ;  /* 0x00031c0000047ab9 */ /* 0x000fc60000000a00 */
[----:B------:R-:W-:Y:S01]  /*11080*/  LEA.HI.X.SX32 R5, R0, R8, 0x1, P0 ;  /* 0x0000000800057211 */ /* 0x000fe200000f0eff */
[----:B------:R-:W-:-:S04]  /*11090*/  IMAD R0, R10, UR4, RZ ;  /* 0x000000040a007c24 */ /* 0x000fc8000f8e02ff */
        /* <DEDUP_REMOVED lines=13> */
.L_x_3739:
[----:B------:R-:W-:Y:S05]  /*11170*/  BSYNC B1 ;  /* 0x0000000000017941 */ /* 0x000fea0003800000 */
.L_x_3738:
[----:B------:R-:W-:Y:S01]  /*11180*/  ULDC.64 UR4, c[0x0][0xba0] ;  /* 0x0002e80000047ab9 */ /* 0x000fe20000000a00 */
[----:B---3--:R-:W-:Y:S01]  /*11190*/  IMAD.MOV.U32 R4, RZ, RZ, R187 ;  /* 0x000000ffff047224 */ /* 0x008fe200078e00bb */
[----:B--2---:R-:W-:Y:S01]  /*111a0*/  ISETP.GE.AND P2, PT, R187, R14, PT ;  /* 0x0000000ebb00720c */ /* 0x004fe20003f46270 */
[----:B----4-:R-:W-:Y:S01]  /*111b0*/  IMAD.MOV.U32 R5, RZ, RZ, R12 ;  /* 0x000000ffff057224 */ /* 0x010fe200078e000c */
[----:B------:R-:W-:Y:S01]  /*111c0*/  BSSY B1, `(.L_x_3740) ;  /* 0x000004d000017945 */ /* 0x000fe20003800000 */
[----:B------:R-:W-:Y:S02]  /*111d0*/  IMAD R0, R8, UR4, RZ ;  /* 0x0000000408007c24 */ /* 0x000fe4000f8e02ff */
[----:B------:R-:W-:-:S04]  /*111e0*/  IMAD.WIDE.U32 R4, R9, UR4, R4 ;  /* 0x0000000409047c25 */ /* 0x000fc8000f8e0004 */
[----:B------:R-:W-:Y:S01]  /*111f0*/  IMAD R9, R9, UR5, R0 ;  /* 0x0000000509097c24 */ /* 0x000fe2000f8e0200 */
[----:B------:R-:W-:Y:S01]  /*11200*/  ULDC.64 UR4, c[0x0][0xbe0] ;  /* 0x0002f80000047ab9 */ /* 0x000fe20000000a00 */
[----:B------:R-:W-:Y:S02]  /*11210*/  VIADD R13, R187, 0x40 ;  /* 0x00000040bb0d7836 */ /* 0x000fe40000000000 */
[----:B------:R-:W-:Y:S02]  /*11220*/  IMAD R0, R10, UR4, RZ ;  /* 0x000000040a007c24 */ /* 0x000fe4000f8e02ff */
[----:B------:R-:W-:Y:S01]  /*11230*/  IMAD R3, R214, -0x40, R3 ;  /* 0xffffffc0d6037824 */ /* 0x000fe200078e0203 */
[-C--:B------:R-:W-:Y:S01]  /*11240*/  ISETP.GE.AND P0, PT, R13, R14.reuse, PT ;  /* 0x0000000e0d00720c */ /* 0x080fe20003f06270 */
[----:B------:R-:W-:Y:S02]  /*11250*/  IMAD R7, R209, UR5, R0 ;  /* 0x00000005d1077c24 */ /* 0x000fe4000f8e0200 */
[C---:B------:R-:W-:Y:S01]  /*11260*/  VIADD R0, R192.reuse, 0x20 ;  /* 0x00000020c0007836 */ /* 0x040fe20000000000 */
[----:B------:R-:W-:Y:S01]  /*11270*/  SEL R6, RZ, 0xffffffff, P0 ;  /* 0xffffffffff067807 */ /* 0x000fe20000000000 */
[----:B------:R-:W-:Y:S01]  /*11280*/  IMAD.IADD R5, R5, 0x1, R9 ;  /* 0x0000000105057824 */ /* 0x000fe200078e0209 */
[-C--:B------:R-:W-:Y:S01]  /*11290*/  ISETP.GE.AND P1, PT, R192, R3.reuse, PT ;  /* 0x00000003c000720c */ /* 0x080fe20003f26270 */
[C---:B------:R-:W-:Y:S01]  /*112a0*/  VIADD R15, R187.reuse, 0x80 ;  /* 0x00000080bb0f7836 */ /* 0x040fe20000000000 */
[----:B------:R-:W-:Y:S01]  /*112b0*/  ISETP.GE.AND P0, PT, R0, R3, PT ;  /* 0x000000030000720c */ /* 0x000fe20003f06270 */
[----:B------:R-:W-:Y:S01]  /*112c0*/  VIADD R21, R187, 0xc0 ;  /* 0x000000c0bb157836 */ /* 0x000fe20000000000 */
[----:B------:R-:W-:Y:S01]  /*112d0*/  SEL R0, RZ, 0x1, P2 ;  /* 0x00000001ff007807 */ /* 0x000fe20001000000 */
[----:B------:R-:W-:Y:S01]  /*112e0*/  IMAD.WIDE.U32 R4, R209, UR4, R4 ;  /* 0x00000004d1047c25 */ /* 0x000fe2000f8e0004 */
[----:B------:R-:W-:Y:S01]  /*112f0*/  SHF.L.U32 R3, R6, 0x1, RZ ;  /* 0x0000000106037819 */ /* 0x000fe200000006ff */
[----:B------:R-:W-:Y:S01]  /*11300*/  ULDC.64 UR4, c[0x0][0xbe8] ;  /* 0x0002fa0000047ab9 */ /* 0x000fe20000000a00 */
[-C--:B------:R-:W-:Y:S01]  /*11310*/  ISETP.GE.AND P2, PT, R15, R14.reuse, PT ;  /* 0x0000000e0f00720c */ /* 0x080fe20003f46270 */
[----:B------:R-:W-:Y:S01]  /*11320*/  VIADD R29, R187, 0x100 ;  /* 0x00000100bb1d7836 */ /* 0x000fe20000000000 */
[-C--:B------:R-:W-:Y:S01]  /*11330*/  ISETP.GE.AND P3, PT, R21, R14.reuse, PT ;  /* 0x0000000e1500720c */ /* 0x080fe20003f66270 */
[----:B------:R-:W-:Y:S01]  /*11340*/  VIADD R31, R187, 0x140 ;  /* 0x00000140bb1f7836 */ /* 0x000fe20000000000 */
[----:B------:R-:W-:Y:S01]  /*11350*/  LOP3.LUT R0, R3, 0x2, R0, 0xe2, !PT ;  /* 0x0000000203007812 */ /* 0x000fe200078ee200 */
[----:B------:R-:W-:Y:S01]  /*11360*/  IMAD.IADD R5, R5, 0x1, R7 ;  /* 0x0000000105057824 */ /* 0x000fe200078e0207 */
[----:B------:R-:W-:Y:S01]  /*11370*/  SEL R3, RZ, 0x4, P2 ;  /* 0x00000004ff037807 */ /* 0x000fe20001000000 */
        /* <DEDUP_REMOVED lines=18> */
[----:B------:R-:W-:Y:S01]  /*114a0*/  SEL R0, RZ, 0x80, P2 ;  /* 0x00000080ff007807 */ /* 0x000fe20001000000 */
[----:B------:R-:W-:Y:S02]  /*114b0*/  IMAD.IADD R11, R7, 0x1, R3 ;  /* 0x00000001070b7824 */ /* 0x000fe400078e0203 */
        /* <DEDUP_REMOVED lines=29> */
.L_x_3741:
[----:B------:R-:W-:Y:S05]  /*11690*/  BSYNC B1 ;  /* 0x0000000000017941 */ /* 0x000fea0003800000 */
.L_x_3740:
        /* <DEDUP_REMOVED lines=29> */
.L_x_3736:
[----:B------:R-:W-:Y:S05]  /*11870*/  BSYNC B0 ;  /* 0x0000000000007941 */ /* 0x000fea0003800000 */
.L_x_3730:
[----:B------:R-:W-:Y:S02]  /*11880*/  ULDC UR4, c[0x0][0xd14] ;  /* 0x0003450000047ab9 */ /* 0x000fe40000000800 */
[----:B-1----:R-:W-:-:S13]  /*11890*/  ISETP.GE.AND P0, PT, R27, UR4, PT ;  /* 0x000000041b007c0c */ /* 0x002fda000bf06270 */
[----:B------:R-:W-:Y:S05]  /*118a0*/  @!P0 BRA `(.L_x_3742) ;  /* 0xfffffef800248947 */ /* 0x000fea000383ffff */
[----:B------:R-:W-:Y:S05]  /*118b0*/  BRA `(.L_x_3625) ;  /* 0x00000060007c7947 */ /* 0x000fea0003800000 */
.L_x_3623:
        /* <DEDUP_REMOVED lines=57> */
[----:B------:R-:W-:Y:S01]  /*11c50*/  ULDC UR5, c[0x0][0xd14] ;  /* 0x0003450000057ab9 */ /* 0x000fe20000000800 */
[----:B------:R-:W-:Y:S01]  /*11c60*/  IMAD.MOV.U32 R19, RZ, RZ, RZ ;  /* 0x000000ffff137224 */ /* 0x000fe200078e00ff */
[----:B------:R-:W-:Y:S01]  /*11c70*/  ULDC UR7, c[0x0][0xd14] ;  /* 0x0003450000077ab9 */ /* 0x000fe20000000800 */
[----:B------:R-:W-:-:S05]  /*11c80*/  ULDC UR4, c[0x0][0xd10] ;  /* 0x0003440000047ab9 */ /* 0x000fca0000000800 */
.L_x_3747:
        /* <DEDUP_REMOVED lines=9> */
[C---:B------:R-:W-:Y:S02]  /*11d20*/  ISETP.NE.AND P1, PT, R8.reuse, 0x1f, PT ;  /* 0x0000001f0800780c */ /* 0x040fe40003f25270 */
[----:B------:R-:W-:-:S04]  /*11d30*/  IADD3 R7, R8, R19, RZ ;  /* 0x0000001308077210 */ /* 0x000fc80007ffe0ff */
[----:B------:R-:W-:-:S13]  /*11d40*/  ISETP.GE.OR P0, PT, R7, UR5, !P1 ;  /* 0x0000000507007c0c */ /* 0x000fda000cf06670 */
[----:B------:R-:W-:Y:S05]  /*11d50*/  @P0 BRA `(.L_x_3746) ;  /* 0x00000000000c0947 */ /* 0x000fea0003800000 */
[----:B------:R-:W0:Y:S02]  /*11d60*/  LDC.64 R2, c[0x0][0xd58] ;  /* 0x00035600ff027b82 */ /* 0x000e240000000a00 */
[----:B0-----:R-:W-:-:S05]  /*11d70*/  IMAD.WIDE R2, R7, 0x4, R2 ;  /* 0x0000000407027825 */ /* 0x001fca00078e0202 */
[----:B------:R0:W5:Y:S02]  /*11d80*/  LDG.E R0, desc[UR54][R2.64] ;  /* 0x0000003602007981 */ /* 0x000164000c1e1900 */
.L_x_3746:
[----:B------:R-:W-:Y:S05]  /*11d90*/  BSYNC B0 ;  /* 0x0000000000007941 */ /* 0x000fea0003800000 */
.L_x_3745:
        /* <DEDUP_REMOVED lines=26> */
.L_x_3743:
        /* <DEDUP_REMOVED lines=16> */
.L_x_3748:
        /* <DEDUP_REMOVED lines=12> */
[----:B------:R-:W-:Y:S01]  /*12100*/  @!P0 IMAD.IADD R3, R3, 0x1, -R6 ;  /* 0x0000000103038824 */ /* 0x000fe200078e0a06 */
[----:B------:R-:W-:-:S04]  /*12110*/  @!P0 IADD3 R2, R2, 0x1, RZ ;  /* 0x0000000102028810 */ /* 0x000fc80007ffe0ff */
        /* <DEDUP_REMOVED lines=11> */
.L_x_3744:
[----:B------:R-:W-:Y:S02]  /*121d0*/  IMAD.MOV.U32 R17, RZ, RZ, RZ ;  /* 0x000000ffff117224 */ /* 0x000fe400078e00ff */
[----:B------:R-:W-:Y:S02]  /*121e0*/  IMAD.U32 R16, RZ, RZ, UR6 ;  /* 0x00000006ff107e24 */ /* 0x000fe4000f8e00ff */
[----:B------:R-:W-:-:S07]  /*121f0*/  IMAD.MOV.U32 R18, RZ, RZ, RZ ;  /* 0x000000ffff127224 */ /* 0x000fce00078e00ff */
.L_x_3749:
[----:B------:R-:W0:Y:S01]  /*12200*/  S2R R0, SR_TID.X ;  /* 0x0000000000007919 */ /* 0x000e220000002100 */
        /* <DEDUP_REMOVED lines=11> */
[----:B------:R0:W-:Y:S03]  /*122c0*/  STL [R1+0x28], RZ ;  /* 0x000028ff01007387 */ /* 0x0001e60000100800 */
[----:B------:R-:W-:Y:S05]  /*122d0*/  @P0 BRA `(.L_x_3750) ;  /* 0x0000005400140947 */ /* 0x000fea0003800000 */
[----:B0-----:R-:W-:Y:S01]  /*122e0*/  IMAD.MOV.U32 R0, RZ, RZ, 0x1 ;  /* 0x00000001ff007424 */ /* 0x001fe200078e00ff */
[----:B------:R-:W-:Y:S01]  /*122f0*/  STL [R1+0x28], RZ ;  /* 0x000028ff01007387 */ /* 0x000fe20000100800 */
[----:B------:R-:W-:Y:S01]  /*12300*/  ULDC UR4, c[0x0][0xc] ;  /* 0x0000030000047ab9 */ /* 0x000fe20000000800 */
[----:B------:R-:W-:Y:S02]  /*12310*/  IMAD.MOV.U32 R2, RZ, RZ, 0x1 ;  /* 0x00000001ff027424 */ /* 0x000fe400078e00ff */
[----:B------:R0:W-:Y:S04]  /*12320*/  STL [R1+0xc], R0 ;  /* 0x00000c0001007387 */ /* 0x0001e80000100800 */
[----:B------:R1:W-:Y:S04]  /*12330*/  STL [R1+0x4], RZ ;  /* 0x000004ff01007387 */ /* 0x0003e80000100800 */
[----:B------:R1:W-:Y:S01]  /*12340*/  STL [R1], RZ ;  /* 0x000000ff01007387 */ /* 0x0003e20000100800 */
[----:B0-----:R-:W-:-:S03]  /*12350*/  IMAD.U32 R0, RZ, RZ, UR4 ;  /* 0x00000004ff007e24 */ /* 0x001fc6000f8e00ff */
[----:B------:R1:W-:Y:S04]  /*12360*/  STL [R1+0x8], R2 ;  /* 0x0000080201007387 */ /* 0x0003e80000100800 */
[----:B------:R1:W-:Y:S02]  /*12370*/  STL [R1+0x38], R0 ;  /* 0x0000380001007387 */ /* 0x0003e40000100800 */
.L_x_3832:
[----:B-1-3--:R-:W0:Y:S02]  /*12380*/  LDC.64 R2, c[0x0][0xd60] ;  /* 0x00035800ff027b82 */ /* 0x00ae240000000a00 */
[----:B0-----:R-:W-:-:S05]  /*12390*/  IMAD.WIDE R2, R19, 0x4, R2 ;  /* 0x0000000413027825 */ /* 0x001fca00078e0202 */
[----:B--2---:R-:W2:Y:S01]  /*123a0*/  LDG.E R11, desc[UR54][R2.64] ;  /* 0x00000036020b7981 */ /* 0x004ea2000c1e1900 */
[----:B------:R-:W-:Y:S05]  /*123b0*/  YIELD ;  /* 0x0000000000007946 */ /* 0x000fea0003800000 */
[----:B------:R-:W-:Y:S01]  /*123c0*/  ULDC.64 UR4, c[0x0][0xb20] ;  /* 0x0002c80000047ab9 */ /* 0x000fe20000000a00 */
[----:B------:R-:W-:Y:S01]  /*123d0*/  IMAD.MOV.U32 R6, RZ, RZ, RZ ;  /* 0x000000ffff067224 */ /* 0x000fe200078e00ff */
        /* <DEDUP_REMOVED lines=45> */
[----:B------:R-:W-:Y:S01]  /*126b0*/  IMAD.U32 R7, RZ, RZ, UR4 ;  /* 0x00000004ff077e24 */ /* 0x000fe2000f8e00ff */
[----:B------:R-:W-:Y:S01]  /*126c0*/  ISETP.NE.AND.EX P0, PT, RZ, UR7, PT, P0 ;  /* 0x00000007ff007c0c */ /* 0x000fe2000bf05300 */
[----:B------:R-:W-:-:S12]  /*126d0*/  @P1 BRA `(.L_x_3751) ;  /* 0x0000000000101947 */ /* 0x000fd80003800000 */
[----:B------:R-:W-:Y:S05]  /*126e0*/  @!P2 BRA `(.L_x_3751) ;  /* 0x00000000000ca947 */ /* 0x000fea0003800000 */
[----:B0-----:R-:W2:Y:S04]  /*126f0*/  LDG.E R8, desc[UR54][R4.64] ;  /* 0x0000003604087981 */ /* 0x001ea8000c1e1900 */
[----:B-----5:R-:W2:Y:S02]  /*12700*/  LDG.E R0, desc[UR54][R4.64+0x4] ;  /* 0x0000043604007981 */ /* 0x020ea4000c1e1900 */
[----:B--2---:R-:W-:-:S07]  /*12710*/  IMAD.IADD R0, R0, 0x1, -R8 ;  /* 0x0000000100007824 */ /* 0x004fce00078e0a08 */
.L_x_3751:
        /* <DEDUP_REMOVED lines=21> */
[----:B------:R-:W-:Y:S01]  /*12870*/  @P1 SHF.R.S32.HI R0, RZ, 0x6, R7 ;  /* 0x00000006ff001819 */ /* 0x000fe20000011407 */
[----:B------:R-:W-:-:S06]  /*12880*/  IMAD.MOV.U32 R7, RZ, RZ, RZ ;  /* 0x000000ffff077224 */ /* 0x000fcc00078e00ff */
        /* <DEDUP_REMOVED lines=9> */
[----:B------:R-:W-:Y:S02]  /*12920*/  MOV R3, R18 ;  /* 0x0000001200037202 */ /* 0x000fe40000000f00 */
[----:B0-----:R-:W-:-:S13]  /*12930*/  ISETP.NE.AND P1, PT, R2, 0x1, PT ;  /* 0x000000010200780c */ /* 0x001fda0003f25270 */
[----:B------:R-:W0:Y:S08]  /*12940*/  @P1 LDC R2, c[0x0][0x42c] ;  /* 0x00010b00ff021b82 */ /* 0x000e300000000800 */
[----:B------:R-:W1:Y:S01]  /*12950*/  @P1 LDC R5, c[0x0][0x430] ;  /* 0x00010c00ff051b82 */ /* 0x000e620000000800 */
[----:B0-----:R-:W-:-:S05]  /*12960*/  @P1 IMAD.HI.U32 R2, R18, R2, RZ ;  /* 0x0000000212021227 */ /* 0x001fca00078e00ff */
[----:B-1----:R-:W-:Y:S02]  /*12970*/  @P1 SHF.R.U32.HI R3, RZ, R5, R2 ;  /* 0x00000005ff031219 */ /* 0x002fe40000011602 */
[----:B------:R-:W-:Y:S01]  /*12980*/  SEL R2, R11, RZ, !P0 ;  /* 0x000000ff0b027207 */ /* 0x000fe20004000000 */
[----:B------:R-:W-:Y:S06]  /*12990*/  BRA.DIV UR4, `(.L_x_3754) ;  /* 0x0000005a04687947 */ /* 0x000fec000b800000 */
.L_x_3875:
[----:B------:R-:W-:-:S03]  /*129a0*/  UMOV UR4, 0xffffffff ;  /* 0xffffffff00047882 */ /* 0x000fc60000000000 */
[----:B------:R-:W-:Y:S05]  /*129b0*/  BRA.DIV UR4, `(.L_x_3755) ;  /* 0x0000005a04947947 */ /* 0x000fea000b800000 */
[----:B------:R-:W-:-:S13]  /*129c0*/  ELECT P6, URZ, PT ;  /* 0x00000000003f782f */ /* 0x000fda00038c0000 */
.L_x_3878:
[----:B------:R-:W2:Y:S01]  /*129d0*/  LDL R5, [R1+0x28] ;  /* 0x0000280001057983 */ /* 0x000ea20000100800 */
[----:B------:R-:W-:Y:S01]  /*129e0*/  MOV R8, 0x400 ;  /* 0x0000040000087802 */ /* 0x000fe20000000f00 */
        /* <DEDUP_REMOVED lines=9> */
.L_x_3879:
        /* <DEDUP_REMOVED lines=8> */
.L_x_3880:
        /* <DEDUP_REMOVED lines=11> */
.L_x_3760:
[----:B-1----:R-:W2:Y:S01]  /*12bb0*/  LDL R8, [R1+0x4] ;  /* 0x0000040001087983 */ /* 0x002ea20000100800 */
[----:B------:R-:W-:Y:S01]  /*12bc0*/  R2UR UR9, R6 ;  /* 0x00000000060972ca */ /* 0x000fe200000e0000 */
[----:B------:R-:W-:Y:S01]  /*12bd0*/  ULDC.64 UR6, c[0x0][0x198] ;  /* 0x0000660000067ab9 */ /* 0x000fe20000000a00 */
[----:B------:R-:W-:Y:S01]  /*12be0*/  R2UR UR12, R3 ;  /* 0x00000000030c72ca */ /* 0x000fe200000e0000 */
[----:B------:R-:W-:Y:S01]  /*12bf0*/  UIADD3 UR4, UP0, UR6, 0x570, URZ ;  /* 0x0000057006047890 */ /* 0x000fe2000ff1e03f */
[----:B------:R-:W-:Y:S01]  /*12c00*/  R2UR UR13, R2 ;  /* 0x00000000020d72ca */ /* 0x000fe200000e0000 */
[----:B------:R-:W-:Y:S01]  /*12c10*/  UMOV UR10, URZ ;  /* 0x0000003f000a7c82 */ /* 0x000fe20008000000 */
[----:B------:R-:W-:Y:S01]  /*12c20*/  UMOV UR6, 0x0 ;  /* 0x0000000000067882 */ /* 0x000fe20000000000 */
[----:B------:R-:W-:-:S03]  /*12c30*/  UIADD3.X UR5, URZ, UR7, URZ, UP0, !UPT ;  /* 0x000000073f057290 */ /* 0x000fc600087fe43f */
[----:B------:R-:W-:-:S03]  /*12c40*/  UMOV UR7, 0x12f00000 ;  /* 0x12f0000000077882 */ /* 0x000fc60000000000 */
[----:B------:R-:W-:Y:S01]  /*12c50*/  UIADD3 UR9, UR9, 0x38890, URZ ;  /* 0x0003889009097890 */ /* 0x000fe2000fffe03f */
[----:B--2---:R-:W-:-:S05]  /*12c60*/  IMAD R8, R8, 0x2000, R5 ;  /* 0x0000200008087824 */ /* 0x004fca00078e0205 */
[----:B------:R-:W-:Y:S01]  /*12c70*/  R2UR UR8, R8 ;  /* 0x00000000080872ca */ /* 0x000fe200000e0000 */
[----:B-----5:R-:W-:-:S04]  /*12c80*/  IMAD R8, R0, 0x40, R7 ;  /* 0x0000004000087824 */ /* 0x020fc800078e0207 */
[----:B------:R-:W-:-:S05]  /*12c90*/  VIADD R8, R8, 0xffffffc0 ;  /* 0xffffffc008087836 */ /* 0x000fca0000000000 */
[----:B------:R-:W-:-:S03]  /*12ca0*/  R2UR UR11, R8 ;  /* 0x00000000080b72ca */ /* 0x000fc600000e0000 */
[----:B------:R-:W-:-:S10]  /*12cb0*/  UIADD3 UR8, UR8, 0x22400, URZ ;  /* 0x0002240008087890 */ /* 0x000fd4000fffe03f */
[----:B------:R1:W-:Y:S01]  /*12cc0*/  UTMALDG.4D [UR8], [UR4], desc[UR6] ;  /* 0x00000608040075b4 */ /* 0x0003e20008019000 */
[----:B------:R-:W2:Y:S02]  /*12cd0*/  SYNCS.PHASECHK.TRANS64.TRYWAIT P0, [R6+URZ+0x388c0], R9 ;  /* 0x0388c009060075a7 */ /* 0x000ea4000800017f */
[----:B-12---:R-:W-:Y:S05]  /*12ce0*/  @!P0 BRA `(.L_x_3761) ;  /* 0x0000005800108947 */ /* 0x006fea0003800000 */
.L_x_3881:
        /* <DEDUP_REMOVED lines=8> */
.L_x_3762:
[----:B01----:R-:W2:Y:S01]  /*12d70*/  LDL R9, [R1+0x4] ;  /* 0x0000040001097983 */ /* 0x003ea20000100800 */
[----:B------:R-:W-:Y:S01]  /*12d80*/  R2UR UR9, R6 ;  /* 0x00000000060972ca */ /* 0x000fe200000e0000 */
[----:B------:R-:W-:Y:S01]  /*12d90*/  ULDC.64 UR24, c[0x0][0x198] ;  /* 0x0000660000187ab9 */ /* 0x000fe20000000a00 */
        /* <DEDUP_REMOVED lines=8> */
[----:B------:R-:W-:Y:S01]  /*12e20*/  UMOV UR16, 0x40 ;  /* 0x0000004000107882 */ /* 0x000fe20000000000 */
[----:B------:R-:W-:-:S02]  /*12e30*/  UMOV UR18, 0x80 ;  /* 0x0000008000127882 */ /* 0x000fc40000000000 */
[----:B------:R-:W-:Y:S01]  /*12e40*/  UIADD3 UR9, UR9, 0x388b0, URZ ;  /* 0x000388b009097890 */ /* 0x000fe2000fffe03f */
        /* <DEDUP_REMOVED lines=38> */
.L_x_3758:
[----:B------:R-:W-:Y:S05]  /*130b0*/  BSYNC B1 ;  /* 0x0000000000017941 */ /* 0x000fea0003800000 */
.L_x_3757:
[----:B0-----:R-:W2:Y:S04]  /*130c0*/  LDL.LU R6, [R1+0x4] ;  /* 0x0000040001067983 */ /* 0x001ea80000300800 */
[----:B------:R-:W3:Y:S01]  /*130d0*/  LDL.LU R9, [R1+0xc] ;  /* 0x00000c0001097983 */ /* 0x000ee20000300800 */
[----:B------:R-:W-:Y:S01]  /*130e0*/  PLOP3.LUT P2, PT, PT, PT, PT, 0x8, 0x0 ;  /* 0x000000000000781c */ /* 0x000fe20003f4e170 */
[----:B--2---:R-:W-:-:S05]  /*130f0*/  VIADD R6, R6, 0x1 ;  /* 0x0000000106067836 */ /* 0x004fca0000000000 */
[----:B------:R-:W-:-:S04]  /*13100*/  ISETP.NE.AND P0, PT, R6, 0x2, PT ;  /* 0x000000020600780c */ /* 0x000fc80003f05270 */
[----:B------:R-:W-:-:S04]  /*13110*/  SEL R8, RZ, 0x1, P0 ;  /* 0x00000001ff087807 */ /* 0x000fc80000000000 */
[----:B---3--:R-:W-:Y:S02]  /*13120*/  LOP3.LUT R9, R9, R8, RZ, 0x3c, !PT ;  /* 0x0000000809097212 */ /* 0x008fe400078e3cff */
[----:B------:R-:W-:Y:S01]  /*13130*/  SEL R8, R6, RZ, P0 ;  /* 0x000000ff06087207 */ /* 0x000fe20000000000 */
[----:B------:R-:W-:Y:S02]  /*13140*/  VIADD R6, R0, 0xfffffffe ;  /* 0xfffffffe00067836 */ /* 0x000fe40000000000 */
[----:B------:R1:W-:Y:S03]  /*13150*/  STL [R1+0xc], R9 ;  /* 0x00000c0901007387 */ /* 0x0003e60000100800 */
[----:B------:R-:W-:Y:S01]  /*13160*/  ISETP.GE.AND P0, PT, R6, R4, PT ;  /* 0x000000040600720c */ /* 0x000fe20003f06270 */
[----:B------:R1:W-:-:S12]  /*13170*/  STL [R1+0x4], R8 ;  /* 0x0000040801007387 */ /* 0x0003d80000100800 */
[----:B-1----:R-:W-:Y:S05]  /*13180*/  @!P0 BRA `(.L_x_3753) ;  /* 0x0000000400cc8947 */ /* 0x002fea0003800000 */
[C---:B-----5:R-:W-:Y:S02]  /*13190*/  IMAD R6, R0.reuse, 0x40, R7 ;  /* 0x0000004000067824 */ /* 0x060fe400078e0207 */
[----:B------:R-:W-:Y:S02]  /*131a0*/  VIADD R0, R0, 0xffffffff ;  /* 0xffffffff00007836 */ /* 0x000fe40000000000 */
[----:B------:R-:W-:-:S07]  /*131b0*/  VIADD R6, R6, 0xffffff80 ;  /* 0xffffff8006067836 */ /* 0x000fce0000000000 */
.L_x_3769:
[----:B------:R-:W-:Y:S05]  /*131c0*/  YIELD ;  /* 0x0000000000007946 */ /* 0x000fea0003800000 */
[----:B------:R-:W-:Y:S04]  /*131d0*/  BSSY B1, `(.L_x_3763) ;  /* 0x0000061000017945 */ /* 0x000fe80003800000 */
[----:B-1----:R-:W-:Y:S05]  /*131e0*/  @!P6 BRA `(.L_x_3764) ;  /* 0x00000004007ce947 */ /* 0x002fea0003800000 */
[----:B------:R-:W2:Y:S04]  /*131f0*/  LDL R7, [R1+0x4] ;  /* 0x0000040001077983 */ /* 0x000ea80000100800 */
[----:B------:R-:W3:Y:S01]  /*13200*/  LDL R8, [R1+0xc] ;  /* 0x00000c0001087983 */ /* 0x000ee20000100800 */
[----:B--2---:R-:W-:Y:S02]  /*13210*/  LEA R7, R7, R5, 0x3 ;  /* 0x0000000507077211 */ /* 0x004fe400078e18ff */
[----:B---3--:R-:W-:-:S04]  /*13220*/  SHF.L.U32 R8, R8, 0x1f, RZ ;  /* 0x0000001f08087819 */ /* 0x008fc800000006ff */
[----:B------:R-:W0:Y:S02]  /*13230*/  SYNCS.PHASECHK.TRANS64.TRYWAIT P0, [R7+URZ+0x388a0], R8 ;  /* 0x0388a008070075a7 */ /* 0x000e24000800017f */
[----:B0-----:R-:W-:Y:S05]  /*13240*/  @!P0 BRA `(.L_x_3765) ;  /* 0x0000005000cc8947 */ /* 0x001fea0003800000 */
.L_x_3882:
        /* <DEDUP_REMOVED lines=11> */
.L_x_3766:
[----:B-1----:R-:W2:Y:S01]  /*13300*/  LDL R9, [R1+0x4] ;  /* 0x0000040001097983 */ /* 0x002ea20000100800 */
        /* <DEDUP_REMOVED lines=8> */
[----:B------:R-:W-:Y:S02]  /*13390*/  UMOV UR6, 0x0 ;  /* 0x0000000000067882 */ /* 0x000fe40000000000 */
[----:B------:R-:W-:-:S03]  /*133a0*/  UMOV UR7, 0x12f00000 ;  /* 0x12f0000000077882 */ /* 0x000fc60000000000 */
[----:B------:R-:W-:Y:S01]  /*133b0*/  UIADD3 UR9, UR9, 0x38890, URZ ;  /* 0x0003889009097890 */ /* 0x000fe2000fffe03f */
[----:B--2---:R-:W-:-:S05]  /*133c0*/  IMAD R9, R9, 0x2000, R5 ;  /* 0x0000200009097824 */ /* 0x004fca00078e0205 */
[----:B------:R-:W-:-:S13]  /*133d0*/  R2UR UR8, R9 ;  /* 0x00000000090872ca */ /* 0x000fda00000e0000 */
[----:B------:R-:W-:-:S09]  /*133e0*/  UIADD3 UR8, UR8, 0x22400, URZ ;  /* 0x0002240008087890 */ /* 0x000fd2000fffe03f */
[----:B------:R1:W-:Y:S01]  /*133f0*/  UTMALDG.4D [UR8], [UR4], desc[UR6] ;  /* 0x00000608040075b4 */ /* 0x0003e20008019000 */
[----:B------:R-:W2:Y:S02]  /*13400*/  SYNCS.PHASECHK.TRANS64.TRYWAIT P1, [R7+URZ+0x388c0], R8 ;  /* 0x0388c008070075a7 */ /* 0x000ea4000802017f */
[----:B-12---:R-:W-:Y:S05]  /*13410*/  @!P1 BRA `(.L_x_3767) ;  /* 0x00000050006c9947 */ /* 0x006fea0003800000 */
.L_x_3883:
        /* <DEDUP_REMOVED lines=8> */
.L_x_3768:
        /* <DEDUP_REMOVED lines=52> */
.L_x_3764:
[----:B------:R-:W-:Y:S05]  /*137e0*/  BSYNC B1 ;  /* 0x0000000000017941 */ /* 0x000fea0003800000 */
.L_x_3763:
[----:B------:R-:W2:Y:S04]  /*137f0*/  LDL.LU R7, [R1+0x4] ;  /* 0x0000040001077983 */ /* 0x000ea80000300800 */
[----:B------:R-:W3:Y:S01]  /*13800*/  LDL.LU R9, [R1+0xc] ;  /* 0x00000c0001097983 */ /* 0x000ee20000300800 */
[----:B------:R-:W-:Y:S02]  /*13810*/  VIADD R0, R0, 0xffffffff ;  /* 0xffffffff00007836 */ /* 0x000fe40000000000 */
[----:B------:R-:W-:Y:S02]  /*13820*/  VIADD R6, R6, 0xffffffc0 ;  /* 0xffffffc006067836 */ /* 0x000fe40000000000 */
[----:B--2---:R-:W-:-:S05]  /*13830*/  VIADD R7, R7, 0x1 ;  /* 0x0000000107077836 */ /* 0x004fca0000000000 */
[----:B------:R-:W-:-:S04]  /*13840*/  ISETP.NE.AND P0, PT, R7, 0x2, PT ;  /* 0x000000020700780c */ /* 0x000fc80003f05270 */
[----:B------:R-:W-:Y:S02]  /*13850*/  SEL R8, RZ, 0x1, P0 ;  /* 0x00000001ff087807 */ /* 0x000fe40000000000 */
[----:B------:R-:W-:Y:S02]  /*13860*/  SEL R7, R7, RZ, P0 ;  /* 0x000000ff07077207 */ /* 0x000fe40000000000 */
[----:B---3--:R-:W-:Y:S02]  /*13870*/  LOP3.LUT R9, R9, R8, RZ, 0x3c, !PT ;  /* 0x0000000809097212 */ /* 0x008fe400078e3cff */
[----:B------:R-:W-:-:S03]  /*13880*/  ISETP.GT.AND P0, PT, R0, R4, PT ;  /* 0x000000040000720c */ /* 0x000fc60003f04270 */
[----:B------:R1:W-:Y:S04]  /*13890*/  STL [R1+0xc], R9 ;  /* 0x00000c0901007387 */ /* 0x0003e80000100800 */
[----:B------:R1:W-:Y:S06]  /*138a0*/  STL [R1+0x4], R7 ;  /* 0x0000040701007387 */ /* 0x0003ec0000100800 */
[----:B------:R-:W-:Y:S05]  /*138b0*/  @P0 BRA `(.L_x_3769) ;  /* 0xfffffff800400947 */ /* 0x000fea000383ffff */
.L_x_3753:
[----:B------:R-:W-:Y:S05]  /*138c0*/  BSYNC B0 ;  /* 0x0000000000007941 */ /* 0x000fea0003800000 */
.L_x_3752:
[----:B-1---5:R-:W2:Y:S01]  /*138d0*/  LDL R7, [R1+0x2c] ;  /* 0x00002c0001077983 */ /* 0x022ea20000100800 */
        /* <DEDUP_REMOVED lines=9> */
[----:B------:R-:W2:Y:S01]  /*13970*/  LDL R7, [R1+0x38] ;  /* 0x0000380001077983 */ /* 0x000ea20000100800 */
[----:B------:R-:W-:Y:S01]  /*13980*/  VOTEU.ANY UR4, UPT, PT ;  /* 0x0000000000047886 */ /* 0x000fe200038e0100 */
[----:B0-----:R-:W0:Y:S01]  /*13990*/  LDC.64 R2, c[0x0][0xd38] ;  /* 0x00034e00ff027b82 */ /* 0x001e220000000a00 */
[----:B------:R-:W1:Y:S08]  /*139a0*/  FLO.U32 R0, UR4 ;  /* 0x0000000400007d00 */ /* 0x000e7000080e0000 */
[----:B------:R-:W0:Y:S01]  /*139b0*/  POPC R5, UR4 ;  /* 0x0000000400057d09 */ /* 0x000e220008000000 */
[----:B--2---:R-:W-:-:S02]  /*139c0*/  R2UR UR5, R7 ;  /* 0x00000000070572ca */ /* 0x004fc400000e0000 */
[----:B------:R-:W1:Y:S02]  /*139d0*/  S2R R7, SR_LANEID ;  /* 0x0000000000077919 */ /* 0x000e640000000000 */
[----:B-1----:R-:W-:-:S13]  /*139e0*/  ISETP.EQ.U32.AND P0, PT, R0, R7, PT ;  /* 0x000000070000720c */ /* 0x002fda0003f02070 */
[----:B0-----:R-:W2:Y:S01]  /*139f0*/  @P0 ATOMG.E.ADD.STRONG.GPU PT, R3, desc[UR54][R2.64], R5 ;  /* 0x00000005020309a8 */ /* 0x001ea200081ee1f6 */
[----:B------:R-:W0:Y:S02]  /*13a00*/  S2R R4, SR_LTMASK ;  /* 0x0000000000047919 */ /* 0x000e240000003900 */
[----:B0-----:R-:W-:-:S04]  /*13a10*/  LOP3.LUT R4, R4, UR4, RZ, 0xc0, !PT ;  /* 0x0000000404047c12 */ /* 0x001fc8000f8ec0ff */
[----:B------:R-:W0:Y:S01]  /*13a20*/  POPC R7, R4 ;  /* 0x0000000400077309 */ /* 0x000e220000000000 */
[----:B--2---:R-:W0:Y:S02]  /*13a30*/  SHFL.IDX PT, R0, R3, R0, 0x1f ;  /* 0x00001f0003007589 */ /* 0x004e2400000e0000 */
[----:B0-----:R-:W-:Y:S01]  /*13a40*/  IADD3 R16, R0, UR5, R7 ;  /* 0x0000000500107c10 */ /* 0x001fe2000fffe007 */
[----:B------:R-:W-:Y:S06]  /*13a50*/  BRA `(.L_x_3772) ;  /* 0x0000003000bc7947 */ /* 0x000fec0003800000 */
.L_x_3771:
        /* <DEDUP_REMOVED lines=12> */
[----:B------:R-:W-:Y:S01]  /*13b20*/  MOV R8, 0x70 ;  /* 0x0000007000087802 */ /* 0x000fe20000000f00 */
[----:B------:R-:W0:Y:S01]  /*13b30*/  LDC.64 R2, c[0x4][R2] ;  /* 0x0100000002027b82 */ /* 0x000e220000000a00 */
[----:B------:R-:W-:Y:S02]  /*13b40*/  IMAD.U32 R5, RZ, RZ, UR7 ;  /* 0x00000007ff057e24 */ /* 0x000fe4000f8e00ff */
[----:B------:R-:W-:Y:S02]  /*13b50*/  IMAD.U32 R6, RZ, RZ, UR8 ;  /* 0x00000008ff067e24 */ /* 0x000fe4000f8e00ff */
[----:B------:R-:W-:-:S02]  /*13b60*/  IMAD.U32 R7, RZ, RZ, UR9 ;  /* 0x00000009ff077e24 */ /* 0x000fc4000f8e00ff */
[----:B------:R-:W-:Y:S02]  /*13b70*/  IMAD.U32 R10, RZ, RZ, UR4 ;  /* 0x00000004ff0a7e24 */ /* 0x000fe4000f8e00ff */
[----:B------:R-:W-:Y:S02]  /*13b80*/  IMAD.U32 R11, RZ, RZ, UR5 ;  /* 0x00000005ff0b7e24 */ /* 0x000fe4000f8e00ff */
[----:B------:R-:W-:Y:S02]  /*13b90*/  IMAD.MOV.U32 R12, RZ, RZ, 0x1 ;  /* 0x00000001ff0c7424 */ /* 0x000fe400078e00ff */
[----:B------:R-:W-:-:S07]  /*13ba0*/  IMAD.MOV.U32 R13, RZ, RZ, RZ ;  /* 0x000000ffff0d7224 */ /* 0x000fce00078e00ff */
[----:B------:R-:W-:-:S07]  /*13bb0*/  LEPC R20, `(.L_x_3773) ;  /* 0x000000001014794e */ /* 0x000fce0000000000 */
[----:B0-----:R-:W-:Y:S05]  /*13bc0*/  CALL.ABS.NOINC R2 ;  /* 0x0000000002007343 */ /* 0x001fea0003c00000 */
.L_x_3773:
        /* <DEDUP_REMOVED lines=20> */
.L_x_3775:
        /* <DEDUP_REMOVED lines=16> */
.L_x_3774:
[----:B------:R-:W2:Y:S01]  /*13e10*/  LDL.LU R2, [R1+0x20] ;  /* 0x0000200001027983 */ /* 0x000ea20000300800 */
[----:B------:R-:W-:-:S03]  /*13e20*/  ULDC.64 UR4, c[0x0][0xaf0] ;  /* 0x0002bc0000047ab9 */ /* 0x000fc60000000a00 */
[----:B------:R-:W3:Y:S04]  /*13e30*/  LDL.LU R0, [R1+0x24] ;  /* 0x0000240001007983 */ /* 0x000ee80000300800 */
[----:B------:R-:W4:Y:S04]  /*13e40*/  LDL.LU R4, [R1+0x34] ;  /* 0x0000340001047983 */ /* 0x000f280000300800 */
[----:B------:R-:W4:Y:S01]  /*13e50*/  LDL.LU R5, [R1+0x18] ;  /* 0x0000180001057983 */ /* 0x000f220000300800 */
[----:B------:R-:W-:-:S04]  /*13e60*/  ISETP.NE.U32.AND P0, PT, RZ, UR4, PT ;  /* 0x00000004ff007c0c */ /* 0x000fc8000bf05070 */
[----:B------:R-:W-:Y:S01]  /*13e70*/  ISETP.NE.AND.EX P0, PT, RZ, UR5, PT, P0 ;  /* 0x00000005ff007c0c */ /* 0x000fe2000bf05300 */
[----:B------:R-:W0:Y:S01]  /*13e80*/  S2R R6, SR_TID.X ;  /* 0x0000000000067919 */ /* 0x000e220000002100 */
[----:B------:R-:W-:Y:S01]  /*13e90*/  ULDC.64 UR6, c[0x0][0x198] ;  /* 0x0000660000067ab9 */ /* 0x000fe20000000a00 */
        /* <DEDUP_REMOVED lines=14> */
[----:B0-----:R-:W0:Y:S02]  /*13f80*/  LDC R2, c[0x0][0x428] ;  /* 0x00010a00ff027b82 */ /* 0x001e240000000800 */
[----:B0-----:R-:W-:-:S13]  /*13f90*/  ISETP.NE.AND P0, PT, R2, 0x1, PT ;  /* 0x000000010200780c */ /* 0x001fda0003f05270 */
[----:B------:R-:W0:Y:S08]  /*13fa0*/  @P0 LDC R3, c[0x0][0x42c] ;  /* 0x00010b00ff030b82 */ /* 0x000e300000000800 */
[----:B------:R-:W1:Y:S01]  /*13fb0*/  @P0 LDC R2, c[0x0][0x430] ;  /* 0x00010c00ff020b82 */ /* 0x000e620000000800 */
[----:B0-----:R-:W-:-:S05]  /*13fc0*/  @P0 IMAD.HI.U32 R3, R18, R3, RZ ;  /* 0x0000000312030227 */ /* 0x001fca00078e00ff */
[----:B-1----:R-:W-:Y:S02]  /*13fd0*/  @P0 SHF.R.U32.HI R4, RZ, R2, R3 ;  /* 0x00000002ff040219 */ /* 0x002fe40000011603 */
[----:B------:R-:W-:-:S04]  /*13fe0*/  ISETP.NE.U32.AND P0, PT, RZ, UR4, PT ;  /* 0x00000004ff007c0c */ /* 0x000fc8000bf05070 */
[----:B------:R-:W-:-:S04]  /*13ff0*/  ISETP.NE.AND.EX P0, PT, RZ, UR5, PT, P0 ;  /* 0x00000005ff007c0c */ /* 0x000fc8000bf05300 */
[----:B------:R-:W-:-:S09]  /*14000*/  SEL R5, R5, RZ, !P0 ;  /* 0x000000ff05057207 */ /* 0x000fd20004000000 */
.L_x_3776:
        /* <DEDUP_REMOVED lines=17> */
.L_x_3886:
[----:B------:R-:W2:Y:S01]  /*14120*/  LDL R7, [R1+0x1c] ;  /* 0x00001c0001077983 */ /* 0x000ea20000100800 */
[----:B------:R-:W-:Y:S01]  /*14130*/  UMOV UR4, 0xffffffff ;  /* 0xffffffff00047882 */ /* 0x000fe20000000000 */
[----:B------:R-:W-:Y:S01]  /*14140*/  SHF.R.S32.HI R8, RZ, 0x1f, R0 ;  /* 0x0000001fff087819 */ /* 0x000fe20000011400 */
[----:B--2---:R-:W-:Y:S01]  /*14150*/  VIADD R7, R7, 0xffffffff ;  /* 0xffffffff07077836 */ /* 0x004fe20000000000 */
[----:B------:R-:W-:Y:S06]  /*14160*/  BRA.DIV UR4, `(.L_x_3778) ;  /* 0x0000004604607947 */ /* 0x000fec000b800000 */
[----:B------:R-:W-:-:S13]  /*14170*/  ELECT P6, URZ, PT ;  /* 0x00000000003f782f */ /* 0x000fda00038c0000 */
.L_x_3889:
        /* <DEDUP_REMOVED lines=24> */
.L_x_3780:
[----:B------:R-:W2:Y:S01]  /*14300*/  LDL R9, [R1] ;  /* 0x0000000001097983 */ /* 0x000ea20000100800 */
[----:B------:R-:W-:-:S03]  /*14310*/  MOV R11, 0x400 ;  /* 0x00000400000b7802 */ /* 0x000fc60000000f00 */
[----:B------:R-:W3:Y:S01]  /*14320*/  LDL R10, [R1+0x8] ;  /* 0x00000800010a7983 */ /* 0x000ee20000100800 */
[----:B0-----:R-:W0:Y:S02]  /*14330*/  S2R R12, SR_CgaCtaId ;  /* 0x00000000000c7919 */ /* 0x001e240000008800 */
[----:B0-----:R-:W-:-:S04]  /*14340*/  LEA R11, R12, R11, 0x18 ;  /* 0x0000000b0c0b7211 */ /* 0x001fc800078ec0ff */
[----:B--2---:R-:W-:Y:S02]  /*14350*/  LEA R9, R9, R11, 0x3 ;  /* 0x0000000b09097211 */ /* 0x004fe400078e18ff */
[----:B---3--:R-:W-:-:S04]  /*14360*/  SHF.L.U32 R10, R10, 0x1f, RZ ;  /* 0x0000001f0a0a7819 */ /* 0x008fc800000006ff */
[----:B------:R-:W0:Y:S02]  /*14370*/  SYNCS.PHASECHK.TRANS64.TRYWAIT P0, [R9+URZ+0x38840], R10 ;  /* 0x0388400a090075a7 */ /* 0x000e24000800017f */
[----:B0-----:R-:W-:Y:S05]  /*14380*/  @!P0 BRA `(.L_x_3781) ;  /* 0x0000004000f88947 */ /* 0x001fea0003800000 */
.L_x_3890:
        /* <DEDUP_REMOVED lines=11> */
.L_x_3782:
[----:B------:R-:W2:Y:S04]  /*14440*/  LDL R11, [R1] ;  /* 0x00000000010b7983 */ /* 0x000ea80000100800 */
[----:B------:R-:W3:Y:S04]  /*14450*/  LDL R14, [R1+0x30] ;  /* 0x00003000010e7983 */ /* 0x000ee80000100800 */
[----:B0-----:R-:W4:Y:S01]  /*14460*/  LDL R10, [R1+0x10] ;  /* 0x00001000010a7983 */ /* 0x001f220000100800 */
[----:B------:R-:W0:Y:S01]  /*14470*/  S2R R13, SR_CgaCtaId ;  /* 0x00000000000d7919 */ /* 0x000e220000008800 */
[----:B------:R-:W-:-:S02]  /*14480*/  MOV R12, 0x400 ;  /* 0x00000400000c7802 */ /* 0x000fc40000000f00 */
[----:B------:R-:W-:Y:S01]  /*14490*/  R2UR UR9, R9 ;  /* 0x00000000090972ca */ /* 0x000fe200000e0000 */
[----:B------:R-:W-:Y:S01]  /*144a0*/  ULDC.64 UR14, c[0x0][0x198] ;  /* 0x00006600000e7ab9 */ /* 0x000fe20000000a00 */
[----:B------:R-:W-:Y:S01]  /*144b0*/  R2UR UR12, R4 ;  /* 0x00000000040c72ca */ /* 0x000fe200000e0000 */
[----:B------:R-:W-:Y:S01]  /*144c0*/  UIADD3 UR6, UP0, UR14, 0x370, URZ ;  /* 0x000003700e067890 */ /* 0x000fe2000ff1e03f */
[----:B-----5:R-:W-:Y:S02]  /*144d0*/  R2UR UR13, R6 ;  /* 0x00000000060d72ca */ /* 0x020fe400000e0000 */
[----:B0-----:R-:W-:-:S07]  /*144e0*/  LEA R12, R13, R12, 0x18 ;  /* 0x0000000c0d0c7211 */ /* 0x001fce00078ec0ff */
[----:B------:R-:W-:Y:S02]  /*144f0*/  UIADD3 UR9, UR9, 0x38830, URZ ;  /* 0x0003883009097890 */ /* 0x000fe4000fffe03f */
[----:B------:R-:W-:Y:S01]  /*14500*/  UIADD3.X UR7, URZ, UR15, URZ, UP0, !UPT ;  /* 0x0000000f3f077290 */ /* 0x000fe200087fe43f */
        /* <DEDUP_REMOVED lines=11> */
.L_x_3779:
        /* <DEDUP_REMOVED lines=9> */
[----:B------:R-:W-:Y:S01]  /*14650*/  ULDC.64 UR20, c[0x0][0x198] ;  /* 0x0000660000147ab9 */ /* 0x000fe20000000a00 */
[----:B------:R-:W-:Y:S01]  /*14660*/  R2UR UR11, R17 ;  /* 0x00000000110b72ca */ /* 0x000fe200000e0000 */
[----:B------:R-:W-:Y:S01]  /*14670*/  UIADD3 UR14, UP0, UR20, 0x270, URZ ;  /* 0x00000270140e7890 */ /* 0x000fe2000ff1e03f */
[----:B------:R-:W-:Y:S01]  /*14680*/  R2UR UR12, R18 ;  /* 0x00000000120c72ca */ /* 0x000fe200000e0000 */
[----:B------:R-:W-:Y:S01]  /*14690*/  UMOV UR6, 0x0 ;  /* 0x0000000000067882 */ /* 0x000fe20000000000 */
[----:B------:R-:W-:Y:S01]  /*146a0*/  R2UR UR13, R5 ;  /* 0x00000000050d72ca */ /* 0x000fe200000e0000 */
[----:B------:R-:W-:Y:S01]  /*146b0*/  UIADD3.X UR15, URZ, UR21, URZ, UP0, !UPT ;  /* 0x000000153f0f7290 */ /* 0x000fe200087fe43f */
[----:B------:R-:W-:Y:S01]  /*146c0*/  IMAD.MOV.U32 R5, RZ, RZ, 0x2000 ;  /* 0x00002000ff057424 */ /* 0x000fe200078e00ff */
[----:B------:R-:W-:Y:S01]  /*146d0*/  UIADD3 UR4, UP0, UR20, 0x770, URZ ;  /* 0x0000077014047890 */ /* 0x000fe2000ff1e03f */
[----:B------:R-:W-:Y:S01]  /*146e0*/  MOV R10, UR55 ;  /* 0x00000037000a7c02 */ /* 0x000fe20008000f00 */
[----:B------:R-:W-:Y:S01]  /*146f0*/  UMOV UR7, 0x12f00000 ;  /* 0x12f0000000077882 */ /* 0x000fe20000000000 */
[----:B------:R-:W-:Y:S01]  /*14700*/  UMOV UR10, URZ ;  /* 0x0000003f000a7c82 */ /* 0x000fe20008000000 */
[----:B------:R-:W-:Y:S01]  /*14710*/  UIADD3 UR8, UR16, 0x20400, URZ ;  /* 0x0002040010087890 */ /* 0x000fe2000fffe03f */
[----:B------:R0:W-:Y:S01]  /*14720*/  SYNCS.ARRIVE.TRANS64 RZ, [R11+URZ+0x38800], R5 ;  /* 0x038800050bff79a7 */ /* 0x0001e2000800003f */
[----:B------:R-:W-:Y:S01]  /*14730*/  UIADD3 UR9, UR16, 0x38800, URZ ;  /* 0x0003880010097890 */ /* 0x000fe2000fffe03f */
[----:B------:R-:W-:Y:S01]  /*14740*/  MOV R9, UR54 ;  /* 0x0000003600097c02 */ /* 0x000fe20008000f00 */
[----:B------:R-:W-:Y:S01]  /*14750*/  UIADD3.X UR5, URZ, UR21, URZ, UP0, !UPT ;  /* 0x000000153f057290 */ /* 0x000fe200087fe43f */
[----:B------:R-:W-:Y:S01]  /*14760*/  R2UR UR55, R10 ;  /* 0x000000000a3772ca */ /* 0x000fe200000e0000 */
[----:B------:R-:W-:Y:S01]  /*14770*/  UIADD3 UR48, UR16, 0x28400, URZ ;  /* 0x0002840010307890 */ /* 0x000fe2000fffe03f */
[----:B------:R-:W-:Y:S01]  /*14780*/  R2UR UR54, R9 ;  /* 0x00000000093672ca */ /* 0x000fe200000e0000 */
[----:B------:R-:W-:Y:S01]  /*14790*/  UMOV UR50, 0xc0 ;  /* 0x000000c000327882 */ /* 0x000fe20000000000 */
[----:B------:R-:W-:Y:S01]  /*147a0*/  UMOV UR51, UR11 ;  /* 0x0000000b00337c82 */ /* 0x000fe20008000000 */
[----:B------:R-:W-:Y:S01]  /*147b0*/  UMOV UR52, UR12 ;  /* 0x0000000c00347c82 */ /* 0x000fe20008000000 */
[----:B------:R1:W-:Y:S01]  /*147c0*/  UTMALDG.4D [UR8], [UR14], desc[UR6] ;  /* 0x000006080e0075b4 */ /* 0x0003e20008019000 */
[----:B0-----:R-:W-:Y:S01]  /*147d0*/  IMAD.MOV.U32 R5, RZ, RZ, 0x10000 ;  /* 0x00010000ff057424 */ /* 0x001fe200078e00ff */
[----:B------:R-:W-:Y:S01]  /*147e0*/  UMOV UR53, UR13 ;  /* 0x0000000d00357c82 */ /* 0x000fe20008000000 */
[----:B------:R-:W-:-:S02]  /*147f0*/  UIADD3 UR56, UR16, 0x2a400, URZ ;  /* 0x0002a40010387890 */ /* 0x000fc4000fffe03f */
[----:B------:R-:W-:Y:S01]  /*14800*/  UIADD3 UR40, UR16, 0x2e400, URZ ;  /* 0x0002e40010287890 */ /* 0x000fe2000fffe03f */
[----:B------:R0:W-:Y:S01]  /*14810*/  SYNCS.ARRIVE.TRANS64 RZ, [R11+URZ+0x38810], R5 ;  /* 0x038810050bff79a7 */ /* 0x0001e2000800003f */
[----:B------:R-:W-:Y:S02]  /*14820*/  UIADD3 UR32, UR16, 0x30400, URZ ;  /* 0x0003040010207890 */ /* 0x000fe4000fffe03f */
[----:B------:R-:W-:Y:S01]  /*14830*/  UIADD3 UR24, UR16, 0x32400, URZ ;  /* 0x0003240010187890 */ /* 0x000fe2000fffe03f */
[----:B------:R-:W-:Y:S01]  /*14840*/  UMOV UR58, 0x80 ;  /* 0x00000080003a7882 */ /* 0x000fe20000000000 */
[----:B------:R-:W-:Y:S01]  /*14850*/  UMOV UR59, UR11 ;  /* 0x0000000b003b7c82 */ /* 0x000fe20008000000 */
[----:B------:R-:W-:Y:S01]  /*14860*/  UMOV UR60, UR12 ;  /* 0x0000000c003c7c82 */ /* 0x000fe20008000000 */
[----:B------:R-:W-:Y:S01]  /*14870*/  UMOV UR61, UR13 ;  /* 0x0000000d003d7c82 */ /* 0x000fe20008000000 */
[----:B------:R-:W-:Y:S01]  /*14880*/  UMOV UR42, 0x100 ;  /* 0x00000100002a7882 */ /* 0x000fe20000000000 */
[----:B0-----:R-:W-:Y:S01]  /*14890*/  MOV R5, UR50 ;  /* 0x0000003200057c02 */ /* 0x001fe20008000f00 */
        /* <DEDUP_REMOVED lines=9> */
[----:B-1----:R-:W-:-:S02]  /*14930*/  UIADD3 UR8, UR16, 0x26400, URZ ;  /* 0x0002640010087890 */ /* 0x002fc4000fffe03f */
[----:B------:R-:W-:Y:S01]  /*14940*/  UIADD3 UR9, UR16, 0x38810, URZ ;  /* 0x0003881010097890 */ /* 0x000fe2000fffe03f */
[----:B------:R-:W-:Y:S01]  /*14950*/  UMOV UR27, UR11 ;  /* 0x0000000b001b7c82 */ /* 0x000fe20008000000 */
[----:B------:R-:W-:Y:S01]  /*14960*/  UMOV UR28, UR12 ;  /* 0x0000000c001c7c82 */ /* 0x000fe20008000000 */
[----:B------:R-:W-:Y:S01]  /*14970*/  UMOV UR29, UR13 ;  /* 0x0000000d001d7c82 */ /* 0x000fe20008000000 */
[----:B------:R-:W-:Y:S01]  /*14980*/  UMOV UR18, 0x1c0 ;  /* 0x000001c000127882 */ /* 0x000fe20000000000 */
[----:B------:R-:W-:Y:S02]  /*14990*/  UMOV UR19, UR11 ;  /* 0x0000000b00137c82 */ /* 0x000fe40008000000 */
[----:B------:R-:W-:Y:S01]  /*149a0*/  UMOV UR49, UR9 ;  /* 0x0000000900317c82 */ /* 0x000fe20008000000 */
[----:B------:R-:W-:Y:S01]  /*149b0*/  UMOV UR57, UR9 ;  /* 0x0000000900397c82 */ /* 0x000fe20008000000 */
[----:B------:R-:W-:Y:S01]  /*149c0*/  UTMALDG.4D [UR8], [UR4], desc[UR6] ;  /* 0x00000608040075b4 */ /* 0x000fe20008019000 */
[----:B------:R-:W-:Y:S01]  /*149d0*/  UMOV UR41, UR9 ;  /* 0x0000000900297c82 */ /* 0x000fe20008000000 */
[----:B------:R-:W-:Y:S01]  /*149e0*/  UMOV UR33, UR9 ;  /* 0x0000000900217c82 */ /* 0x000fe20008000000 */
[----:B------:R-:W-:Y:S01]  /*149f0*/  UMOV UR25, UR9 ;  /* 0x0000000900197c82 */ /* 0x000fe20008000000 */
[----:B------:R-:W-:Y:S01]  /*14a00*/  UMOV UR20, UR12 ;  /* 0x0000000c00147c82 */ /* 0x000fe20008000000 */
[----:B------:R-:W-:Y:S01]  /*14a10*/  UMOV UR21, UR13 ;  /* 0x0000000d00157c82 */ /* 0x000fe20008000000 */
[----:B------:R-:W-:Y:S01]  /*14a20*/  UMOV UR17, UR9 ;  /* 0x0000000900117c82 */ /* 0x000fe20008000000 */
        /* <DEDUP_REMOVED lines=8> */
[----:B------:R1:W-:Y:S01]  /*14ab0*/  UTMALDG.4D [UR24], [UR4], desc[UR6] ;  /* 0x00000618040075b4 */ /* 0x0003e20008019000 */
[----:B------:R1:W-:Y:S02]  /*14ac0*/  UTMALDG.4D [UR16], [UR4], desc[UR6] ;  /* 0x00000610040075b4 */ /* 0x0003e40008019000 */
[----:B-1----:R-:W-:Y:S01]  /*14ad0*/  NOP ;  /* 0x0000000000007918 */ /* 0x002fe20000000000 */
.L_x_3784:
[----:B------:R-:W-:Y:S05]  /*14ae0*/  BSYNC B0 ;  /* 0x0000000000007941 */ /* 0x000fea0003800000 */
.L_x_3783:
[----:B------:R-:W2:Y:S02]  /*14af0*/  LDL.LU R9, [R1+0x28] ;  /* 0x0000280001097983 */ /* 0x000ea40000300800 */
        /* <DEDUP_REMOVED lines=8> */
.L_x_3891:
        /* <DEDUP_REMOVED lines=13> */
.L_x_3892:
        /* <DEDUP_REMOVED lines=11> */
.L_x_3789:
        /* <DEDUP_REMOVED lines=59> */
.L_x_3787:
[----:B------:R-:W-:Y:S05]  /*150b0*/  BSYNC B0 ;  /* 0x0000000000007941 */ /* 0x000fea0003800000 */
.L_x_3786:
        /* <DEDUP_REMOVED lines=46> */
.L_x_3796:
[----:B-1----:R-:W1:Y:S01]  /*153a0*/  S2R R3, SR_CgaCtaId ;  /* 0x0000000000037919 */ /* 0x002e620000008800 */
[----:B------:R-:W-:-:S04]  /*153b0*/  MOV R2, 0x400 ;  /* 0x0000040000027802 */ /* 0x000fc80000000f00 */
[----:B-1----:R-:W-:Y:S02]  /*153c0*/  LEA R2, R3, R2, 0x18 ;  /* 0x0000000203027211 */ /* 0x002fe400078ec0ff */
[----:B------:R-:W-:-:S03]  /*153d0*/  SHF.L.U32 R3, R14, 0x1f, RZ ;  /* 0x0000001f0e037819 */ /* 0x000fc600000006ff */
[----:B------:R-:W-:-:S04]  /*153e0*/  IMAD R2, R15, 0x8, R2 ;  /* 0x000000080f027824 */ /* 0x000fc800078e0202 */
[----:B------:R-:W1:Y:S02]  /*153f0*/  SYNCS.PHASECHK.TRANS64.TRYWAIT P0, [R2+URZ+0x38840], R3 ;  /* 0x03884003020075a7 */ /* 0x000e64000800017f */
[----:B-1----:R-:W-:Y:S05]  /*15400*/  @!P0 BRA `(.L_x_3797) ;  /* 0x0000003400208947 */ /* 0x002fea0003800000 */
.L_x_3893:
        /* <DEDUP_REMOVED lines=11> */
.L_x_3798:
[----:B--2---:R-:W2:Y:S01]  /*154c0*/  LDL R10, [R1] ;  /* 0x00000000010a7983 */ /* 0x004ea20000100800 */
[----:B------:R-:W-:-:S03]  /*154d0*/  MOV R12, 0x400 ;  /* 0x00000400000c7802 */ /* 0x000fc60000000f00 */
[----:B------:R-:W3:Y:S01]  /*154e0*/  LDL R11, [R1+0x10] ;  /* 0x00001000010b7983 */ /* 0x000ee20000100800 */
[----:B------:R-:W4:Y:S01]  /*154f0*/  S2R R13, SR_CgaCtaId ;  /* 0x00000000000d7919 */ /* 0x000f220000008800 */
[----:B------:R-:W-:Y:S01]  /*15500*/  R2UR UR9, R2 ;  /* 0x00000000020972ca */ /* 0x000fe200000e0000 */
[----:B------:R-:W-:Y:S01]  /*15510*/  ULDC.64 UR6, c[0x0][0x198] ;  /* 0x0000660000067ab9 */ /* 0x000fe20000000a00 */
[----:B------:R-:W-:Y:S01]  /*15520*/  R2UR UR12, R4 ;  /* 0x00000000040c72ca */ /* 0x000fe200000e0000 */
[----:B------:R-:W-:Y:S01]  /*15530*/  UIADD3 UR4, UP0, UR6, 0x370, URZ ;  /* 0x0000037006047890 */ /* 0x000fe2000ff1e03f */
[----:B-----5:R-:W-:-:S03]  /*15540*/  R2UR UR13, R6 ;  /* 0x00000000060d72ca */ /* 0x020fc600000e0000 */
[----:B------:R-:W-:Y:S01]  /*15550*/  UIADD3.X UR5, URZ, UR7, URZ, UP0, !UPT ;  /* 0x000000073f057290 */ /* 0x000fe200087fe43f */
[----:B----4-:R-:W-:-:S05]  /*15560*/  LEA R12, R13, R12, 0x18 ;  /* 0x0000000c0d0c7211 */ /* 0x010fca00078ec0ff */
        /* <DEDUP_REMOVED lines=12> */
.L_x_3894:
        /* <DEDUP_REMOVED lines=8> */
.L_x_3800:
[----:B-12---:R-:W2:Y:S01]  /*156b0*/  LDL R3, [R1] ;  /* 0x0000000001037983 */ /* 0x006ea20000100800 */
[----:B------:R-:W-:Y:S01]  /*156c0*/  MOV R10, 0x400 ;  /* 0x00000400000a7802 */ /* 0x000fe20000000f00 */
[----:B------:R-:W-:Y:S01]  /*156d0*/  ULDC.64 UR24, c[0x0][0x198] ;  /* 0x0000660000187ab9 */ /* 0x000fe20000000a00 */
[----:B------:R-:W-:Y:S01]  /*156e0*/  R2UR UR9, R2 ;  /* 0x00000000020972ca */ /* 0x000fe200000e0000 */
[----:B------:R-:W1:Y:S01]  /*156f0*/  S2R R11, SR_CgaCtaId ;  /* 0x00000000000b7919 */ /* 0x000e620000008800 */
        /* <DEDUP_REMOVED lines=14> */
[----:B-1----:R-:W-:-:S05]  /*157e0*/  LEA R10, R11, R10, 0x18 ;  /* 0x0000000a0b0a7211 */ /* 0x002fca00078ec0ff */
        /* <DEDUP_REMOVED lines=14> */
[----:B------:R-:W-:Y:S01]  /*158d0*/  UIADD3 UR17, UR14, 0xc400, URZ ;  /* 0x0000c4000e117890 */ /* 0x000fe2000fffe03f */
[----:B------:R1:W-:Y:S02]  /*158e0*/  UTMALDG.4D [UR8], [UR4], desc[UR6] ;  /* 0x00000608040075b4 */ /* 0x0003e40008019000 */
        /* <DEDUP_REMOVED lines=19> */
.L_x_3795:
[----:B------:R-:W-:Y:S05]  /*15a20*/  BSYNC B2 ;  /* 0x0000000000027941 */ /* 0x000fea0003800000 */
.L_x_3794:
[----:B------:R-:W2:Y:S02]  /*15a30*/  LDL.LU R2, [R1+0x1c] ;  /* 0x00001c0001027983 */ /* 0x000ea40000300800 */
[----:B--2---:R-:W-:-:S07]  /*15a40*/  VIADD R5, R2, 0xfffffffd ;  /* 0xfffffffd02057836 */ /* 0x004fce0000000000 */
.L_x_3793:
[----:B------:R-:W-:Y:S05]  /*15a50*/  BSYNC B1 ;  /* 0x0000000000017941 */ /* 0x000fea0003800000 */
.L_x_3792:
[----:B------:R-:W-:-:S05]  /*15a60*/  IMAD.MOV R9, RZ, RZ, -R9 ;  /* 0x000000ffff097224 */ /* 0x000fca00078e0a09 */
[----:B------:R-:W-:-:S13]  /*15a70*/  ISETP.NE.AND P0, PT, R7, R9, PT ;  /* 0x000000090700720c */ /* 0x000fda0003f05270 */
[----:B------:R-:W-:Y:S05]  /*15a80*/  @!P0 BRA `(.L_x_3791) ;  /* 0x0000001000388947 */ /* 0x000fea0003800000 */
.L_x_3815:
        /* <DEDUP_REMOVED lines=14> */
[----:B------:R-:W1:Y:S02]  /*15b70*/  LDC R11, c[0x0][0x41c] ;  /* 0x00010700ff0b7b82 */ /* 0x000e640000000800 */
        /* <DEDUP_REMOVED lines=12> */
[----:B------:R-:W-:-:S04]  /*15c40*/  LEA R6, P0, R2, UR38, 0x2 ;  /* 0x0000002602067c11 */ /* 0x000fc8000f8010ff */
[----:B------:R-:W-:-:S05]  /*15c50*/  LEA.HI.X R7, R2, UR39, R3, 0x2, P0 ;  /* 0x0000002702077c11 */ /* 0x000fca00080f1403 */
[----:B------:R1:W5:Y:S04]  /*15c60*/  LDG.E R6, desc[UR54][R6.64] ;  /* 0x0000003606067981 */ /* 0x000368000c1e1900 */
.L_x_3803:
[----:B------:R-:W2:Y:S01]  /*15c70*/  S2R R3, SR_CgaCtaId ;  /* 0x0000000000037919 */ /* 0x000ea20000008800 */
[----:B------:R-:W-:-:S04]  /*15c80*/  MOV R2, 0x400 ;  /* 0x0000040000027802 */ /* 0x000fc80000000f00 */
[----:B--2---:R-:W-:Y:S02]  /*15c90*/  LEA R2, R3, R2, 0x18 ;  /* 0x0000000203027211 */ /* 0x004fe400078ec0ff */
[----:B------:R-:W-:-:S03]  /*15ca0*/  SHF.L.U32 R3, R9, 0x1f, RZ ;  /* 0x0000001f09037819 */ /* 0x000fc600000006ff */
[----:B------:R-:W-:-:S04]  /*15cb0*/  IMAD R2, R10, 0x8, R2 ;  /* 0x000000080a027824 */ /* 0x000fc800078e0202 */
[----:B------:R-:W2:Y:S02]  /*15cc0*/  SYNCS.PHASECHK.TRANS64.TRYWAIT P0, [R2+URZ+0x38840], R3 ;  /* 0x03884003020075a7 */ /* 0x000ea4000800017f */
[----:B--2---:R-:W-:Y:S05]  /*15cd0*/  @!P0 BRA `(.L_x_3804) ;  /* 0x0000002c00148947 */ /* 0x004fea0003800000 */
.L_x_3895:
[----:B-1----:R-:W1:Y:S02]  /*15ce0*/  S2R R7, SR_TID.X ;  /* 0x0000000000077919 */ /* 0x002e640000002100 */
        /* <DEDUP_REMOVED lines=10> */
.L_x_3805:
[----:B------:R-:W3:Y:S01]  /*15d90*/  LDL R12, [R1+0x10] ;  /* 0x00001000010c7983 */ /* 0x000ee20000100800 */
[----:B-1----:R-:W-:Y:S01]  /*15da0*/  MOV R7, 0x400 ;  /* 0x0000040000077802 */ /* 0x002fe20000000f00 */
[----:B------:R-:W1:Y:S01]  /*15db0*/  S2R R13, SR_CgaCtaId ;  /* 0x00000000000d7919 */ /* 0x000e620000008800 */
[----:B------:R-:W-:Y:S01]  /*15dc0*/  R2UR UR9, R2 ;  /* 0x00000000020972ca */ /* 0x000fe200000e0000 */
[----:B------:R-:W-:Y:S01]  /*15dd0*/  ULDC.64 UR6, c[0x0][0x198] ;  /* 0x0000660000067ab9 */ /* 0x000fe20000000a00 */
[----:B------:R-:W-:Y:S01]  /*15de0*/  R2UR UR12, R4 ;  /* 0x00000000040c72ca */ /* 0x000fe200000e0000 */
[----:B------:R-:W-:Y:S01]  /*15df0*/  UIADD3 UR4, UP0, UR6, 0x370, URZ ;  /* 0x0000037006047890 */ /* 0x000fe2000ff1e03f */
[----:B-----5:R-:W-:-:S03]  /*15e00*/  R2UR UR13, R6 ;  /* 0x00000000060d72ca */ /* 0x020fc600000e0000 */
        /* <DEDUP_REMOVED lines=14> */
.L_x_3896:
        /* <DEDUP_REMOVED lines=8> */
.L_x_3807:
[----:B------:R-:W3:Y:S01]  /*15f70*/  S2R R11, SR_CgaCtaId ;  /* 0x00000000000b7919 */ /* 0x000ee20000008800 */
[----:B-12---:R-:W-:Y:S01]  /*15f80*/  MOV R3, 0x400 ;  /* 0x0000040000037802 */ /* 0x006fe20000000f00 */
[----:B------:R-:W-:Y:S01]  /*15f90*/  ULDC.64 UR16, c[0x0][0x198] ;  /* 0x0000660000107ab9 */ /* 0x000fe20000000a00 */
        /* <DEDUP_REMOVED lines=51> */
.L_x_3802:
[----:B------:R-:W-:Y:S05]  /*162d0*/  BSYNC B1 ;  /* 0x0000000000017941 */ /* 0x000fea0003800000 */
.L_x_3801:
        /* <DEDUP_REMOVED lines=13> */
[----:B------:R-:W2:Y:S02]  /*163b0*/  LDC R6, c[0x0][0x41c] ;  /* 0x00010700ff067b82 */ /* 0x000ea40000000800 */
[----:B--2---:R-:W-:-:S13]  /*163c0*/  ISETP.NE.AND P0, PT, R6, 0x1, PT ;  /* 0x000000010600780c */ /* 0x004fda0003f05270 */
[----:B------:R-:W2:Y:S02]  /*163d0*/  @P0 LDC.64 R2, c[0x0][0x420] ;  /* 0x00010800ff020b82 */ /* 0x000ea40000000a00 */
[----:B--2---:R-:W-:-:S04]  /*163e0*/  @P0 IMAD.HI.U32 R7, R9, R2, RZ ;  /* 0x0000000209070227 */ /* 0x004fc800078e00ff */
        /* <DEDUP_REMOVED lines=12> */
.L_x_3810:
[----:B------:R-:W3:Y:S01]  /*164b0*/  S2R R3, SR_CgaCtaId ;  /* 0x0000000000037919 */ /* 0x000ee20000008800 */
[----:B------:R-:W-:-:S04]  /*164c0*/  MOV R2, 0x400 ;  /* 0x0000040000027802 */ /* 0x000fc80000000f00 */
[----:B---3--:R-:W-:Y:S02]  /*164d0*/  LEA R2, R3, R2, 0x18 ;  /* 0x0000000203027211 */ /* 0x008fe400078ec0ff */
[----:B------:R-:W-:-:S03]  /*164e0*/  SHF.L.U32 R3, R11, 0x1f, RZ ;  /* 0x0000001f0b037819 */ /* 0x000fc600000006ff */
[----:B------:R-:W-:-:S04]  /*164f0*/  IMAD R2, R12, 0x8, R2 ;  /* 0x000000080c027824 */ /* 0x000fc800078e0202 */
[----:B------:R-:W3:Y:S02]  /*16500*/  SYNCS.PHASECHK.TRANS64.TRYWAIT P0, [R2+URZ+0x38840], R3 ;  /* 0x03884003020075a7 */ /* 0x000ee4000800017f */
[----:B---3--:R-:W-:Y:S05]  /*16510*/  @!P0 BRA `(.L_x_3811) ;  /* 0x00000024002c8947 */ /* 0x008fea0003800000 */
.L_x_3897:
        /* <DEDUP_REMOVED lines=11> */
.L_x_3812:
[----:B--2---:R-:W2:Y:S01]  /*165d0*/  LDL R7, [R1] ;  /* 0x0000000001077983 */ /* 0x004ea20000100800 */
[----:B-1----:R-:W-:-:S03]  /*165e0*/  MOV R11, 0x400 ;  /* 0x00000400000b7802 */ /* 0x002fc60000000f00 */
[----:B------:R-:W4:Y:S01]  /*165f0*/  LDL R10, [R1+0x10] ;  /* 0x00001000010a7983 */ /* 0x000f220000100800 */
        /* <DEDUP_REMOVED lines=8> */
[----:B------:R-:W-:Y:S01]  /*16680*/  UIADD3 UR9, UR9, 0x38830, URZ ;  /* 0x0003883009097890 */ /* 0x000fe2000fffe03f */
[----:B------:R-:W-:Y:S01]  /*16690*/  UMOV UR6, 0x0 ;  /* 0x0000000000067882 */ /* 0x000fe20000000000 */
[----:B------:R-:W-:Y:S01]  /*166a0*/  UMOV UR7, 0x14f00000 ;  /* 0x14f0000000077882 */ /* 0x000fe20000000000 */
[----:B------:R-:W-:Y:S01]  /*166b0*/  UMOV UR10, URZ ;  /* 0x0000003f000a7c82 */ /* 0x000fe20008000000 */
[----:B--2---:R-:W-:-:S04]  /*166c0*/  LEA R7, R7, R11, 0xd ;  /* 0x0000000b07077211 */ /* 0x004fc800078e68ff */
[----:B------:R-:W-:Y:S01]  /*166d0*/  R2UR UR8, R7 ;  /* 0x00000000070872ca */ /* 0x000fe200000e0000 */
[----:B----4-:R-:W-:-:S05]  /*166e0*/  IMAD R9, R9, 0x40, R10 ;  /* 0x0000004009097824 */ /* 0x010fca00078e020a */
[----:B------:R-:W-:-:S07]  /*166f0*/  R2UR UR11, R9 ;  /* 0x00000000090b72ca */ /* 0x000fce00000e0000 */
[----:B------:R-:W-:-:S09]  /*16700*/  UIADD3 UR8, UR8, 0x22400, URZ ;  /* 0x0002240008087890 */ /* 0x000fd2000fffe03f */
[----:B------:R1:W-:Y:S01]  /*16710*/  UTMALDG.4D [UR8], [UR4], desc[UR6] ;  /* 0x00000608040075b4 */ /* 0x0003e20008019000 */
[----:B------:R-:W2:Y:S02]  /*16720*/  SYNCS.PHASECHK.TRANS64.TRYWAIT P1, [R2+URZ+0x38860], R3 ;  /* 0x03886003020075a7 */ /* 0x000ea4000802017f */
[----:B-12---:R-:W-:Y:S05]  /*16730*/  @!P1 BRA `(.L_x_3813) ;  /* 0x0000002000b89947 */ /* 0x006fea0003800000 */
.L_x_3898:
        /* <DEDUP_REMOVED lines=8> */
.L_x_3814:
[----:B-1-3--:R-:W2:Y:S01]  /*167c0*/  LDL R3, [R1] ;  /* 0x0000000001037983 */ /* 0x00aea20000100800 */
        /* <DEDUP_REMOVED lines=54> */
.L_x_3809:
[----:B------:R-:W-:Y:S05]  /*16b30*/  BSYNC B1 ;  /* 0x0000000000017941 */ /* 0x000fea0003800000 */
.L_x_3808:
[C---:B------:R-:W-:Y:S01]  /*16b40*/  ISETP.GT.AND P0, PT, R5.reuse, 0x1, PT ;  /* 0x000000010500780c */ /* 0x040fe20003f04270 */
[----:B------:R-:W-:-:S12]  /*16b50*/  VIADD R5, R5, 0xfffffffe ;  /* 0xfffffffe05057836 */ /* 0x000fd80000000000 */
[----:B------:R-:W-:Y:S05]  /*16b60*/  @P0 BRA `(.L_x_3815) ;  /* 0xffffffec00c80947 */ /* 0x000fea000383ffff */
.L_x_3791:
[----:B------:R-:W-:Y:S05]  /*16b70*/  BSYNC B0 ;  /* 0x0000000000007941 */ /* 0x000fea0003800000 */
.L_x_3790:
        /* <DEDUP_REMOVED lines=12> */
[----:B------:R-:W-:Y:S02]  /*16c40*/  VOTEU.ANY UR4, UPT, PT ;  /* 0x0000000000047886 */ /* 0x000fe400038e0100 */
        /* <DEDUP_REMOVED lines=12> */
.L_x_3817:
[----:B------:R-:W-:Y:S05]  /*16d10*/  BSYNC B0 ;  /* 0x0000000000007941 */ /* 0x000fea0003800000 */
.L_x_3816:
[----:B--2---:R-:W2:Y:S02]  /*16d20*/  LDL.LU R2, [R1+0x8] ;  /* 0x0000080001027983 */ /* 0x004ea40000300800 */
[----:B--2---:R-:W-:-:S05]  /*16d30*/  LOP3.LUT R2, R2, R0, RZ, 0x3c, !PT ;  /* 0x0000000002027212 */ /* 0x004fca00078e3cff */
[----:B------:R2:W-:Y:S02]  /*16d40*/  STL [R1+0x8], R2 ;  /* 0x0000080201007387 */ /* 0x0005e40000100800 */
.L_x_3772:
[----:B------:R-:W-:Y:S05]  /*16d50*/  BSYNC B6 ;  /* 0x0000000000067941 */ /* 0x000fea0003800000 */
.L_x_3770:
[----:B------:R-:W-:-:S03]  /*16d60*/  UMOV UR4, 0xffffffff ;  /* 0xffffffff00047882 */ /* 0x000fc60000000000 */
[----:B------:R-:W-:Y:S05]  /*16d70*/  BRA.DIV UR4, `(.L_x_3818) ;  /* 0x0000001e043c7947 */ /* 0x000fea000b800000 */
[----:B------:R3:W4:Y:S04]  /*16d80*/  SHFL.IDX PT, R4, R16, RZ, 0x1f ;  /* 0x00001fff10047589 */ /* 0x00072800000e0000 */
[----:B------:R3:W0:Y:S02]  /*16d90*/  SHFL.IDX PT, R6, R16, 0x1, 0x1f ;  /* 0x00201f0010067f89 */ /* 0x00062400000e0000 */
.L_x_3902:
[----:B------:R-:W0:Y:S01]  /*16da0*/  S2R R0, SR_TID.X ;  /* 0x0000000000007919 */ /* 0x000e220000002100 */
        /* <DEDUP_REMOVED lines=10> */
[----:B0-----:R-:W-:-:S05]  /*16e50*/  IMAD.WIDE R2, R5, 0x4, R2 ;  /* 0x0000000405027825 */ /* 0x001fca00078e0202 */
[----:B------:R0:W5:Y:S02]  /*16e60*/  LDG.E R17, desc[UR54][R2.64] ;  /* 0x0000003602117981 */ /* 0x000164000c1e1900 */
.L_x_3820:
[----:B------:R-:W-:Y:S05]  /*16e70*/  BSYNC B0 ;  /* 0x0000000000007941 */ /* 0x000fea0003800000 */
.L_x_3819:
        /* <DEDUP_REMOVED lines=19> */
[----:B------:R-:W2:Y:S02]  /*16fb0*/  SHFL.UP PT, R14, R7, 0x10, RZ ;  /* 0x06000000070e7989 */ /* 0x000ea400000e00ff */
[----:B--2---:R-:W-:-:S05]  /*16fc0*/  SEL R2, R14, RZ, P0 ;  /* 0x000000ff0e027207 */ /* 0x004fca0000000000 */
[----:B------:R-:W-:-:S05]  /*16fd0*/  IMAD.IADD R2, R7, 0x1, R2 ;  /* 0x0000000107027824 */ /* 0x000fca00078e0202 */
[----:B------:R0:W2:Y:S02]  /*16fe0*/  SHFL.IDX PT, R14, R2, 0x1f, 0x1f ;  /* 0x03e01f00020e7f89 */ /* 0x0000a400000e0000 */
.L_x_3910:
[----:B------:R-:W-:Y:S02]  /*16ff0*/  ULDC UR4, c[0x0][0xd10] ;  /* 0x0003440000047ab9 */ /* 0x000fe40000000800 */
[----:B---3--:R-:W-:-:S04]  /*17000*/  IMAD.U32 R16, RZ, RZ, UR4 ;  /* 0x00000004ff107e24 */ /* 0x008fc8000f8e00ff */
[----:B--2---:R-:W-:-:S05]  /*17010*/  IMAD R3, R14, R16, RZ ;  /* 0x000000100e037224 */ /* 0x004fca00078e02ff */
[----:B------:R-:W-:-:S04]  /*17020*/  IADD3 R6, R6, R3, RZ ;  /* 0x0000000306067210 */ /* 0x000fc80007ffe0ff */
[----:B----4-:R-:W-:-:S13]  /*17030*/  ISETP.GT.AND P0, PT, R6, R4, PT ;  /* 0x000000040600720c */ /* 0x010fda0003f04270 */
[----:B------:R-:W-:Y:S05]  /*17040*/  @P0 BRA `(.L_x_3822) ;  /* 0x0000000000b40947 */ /* 0x000fea0003800000 */
[----:B------:R-:W2:Y:S02]  /*17050*/  LDC R0, c[0x0][0xd14] ;  /* 0x00034500ff007b82 */ /* 0x000ea40000000800 */
.L_x_3827:
[----:B------:R-:W-:-:S05]  /*17060*/  VIADD R19, R19, 0x1f ;  /* 0x0000001f13137836 */ /* 0x000fca0000000000 */
        /* <DEDUP_REMOVED lines=13> */
.L_x_3825:
[----:B------:R-:W-:Y:S05]  /*17140*/  BSYNC B0 ;  /* 0x0000000000007941 */ /* 0x000fea0003800000 */
.L_x_3824:
[----:B------:R-:W-:-:S03]  /*17150*/  UMOV UR4, 0xffffffff ;  /* 0xffffffff00047882 */ /* 0x000fc60000000000 */
[----:B------:R-:W-:Y:S05]  /*17160*/  BRA.DIV UR4, `(.L_x_3826) ;  /* 0x0000001e045c7947 */ /* 0x000fea000b800000 */
[----:B-----5:R-:W0:Y:S01]  /*17170*/  SHFL.UP PT, R14, R17, 0x1, RZ ;  /* 0x04200000110e7989 */ /* 0x020e2200000e00ff */
        /* <DEDUP_REMOVED lines=20> */
.L_x_3918:
[----:B------:R-:W-:Y:S02]  /*172c0*/  ULDC UR4, c[0x0][0xd10] ;  /* 0x0003440000047ab9 */ /* 0x000fe40000000800 */
[----:B------:R-:W-:-:S04]  /*172d0*/  IMAD.U32 R16, RZ, RZ, UR4 ;  /* 0x00000004ff107e24 */ /* 0x000fc8000f8e00ff */
[----:B--2---:R-:W-:-:S04]  /*172e0*/  IMAD R3, R14, R16, RZ ;  /* 0x000000100e037224 */ /* 0x004fc800078e02ff */
[----:B------:R-:W-:-:S05]  /*172f0*/  IMAD.IADD R6, R3, 0x1, R6 ;  /* 0x0000000103067824 */ /* 0x000fca00078e0206 */
[----:B------:R-:W-:-:S13]  /*17300*/  ISETP.GT.AND P0, PT, R6, R4, PT ;  /* 0x000000040600720c */ /* 0x000fda0003f04270 */
[----:B------:R-:W-:Y:S05]  /*17310*/  @!P0 BRA `(.L_x_3827) ;  /* 0xfffffffc00508947 */ /* 0x000fea000383ffff */
.L_x_3822:
        /* <DEDUP_REMOVED lines=8> */
.L_x_3922:
[----:B------:R-:W-:Y:S01]  /*173a0*/  ISETP.NE.AND P0, PT, R3, RZ, PT ;  /* 0x000000ff0300720c */ /* 0x000fe20003f05270 */
[----:B------:R-:W-:-:S12]  /*173b0*/  IMAD.MOV.U32 R14, RZ, RZ, RZ ;  /* 0x000000ffff0e7224 */ /* 0x000fd800078e00ff */
[----:B------:R-:W-:Y:S05]  /*173c0*/  @!P0 BRA `(.L_x_3829) ;  /* 0x0000000000108947 */ /* 0x000fea0003800000 */
[----:B------:R-:W-:Y:S01]  /*173d0*/  UMOV UR4, 0xffffffff ;  /* 0xffffffff00047882 */ /* 0x000fe20000000000 */
[----:B-1----:R-:W-:Y:S02]  /*173e0*/  VIADD R12, R5, 0xffffffff ;  /* 0xffffffff050c7836 */ /* 0x002fe40000000000 */
[----:B------:R-:W-:Y:S05]  /*173f0*/  BRA.DIV UR4, `(.L_x_3830) ;  /* 0x0000001e04d47947 */ /* 0x000fea000b800000 */
[----:B------:R4:W1:Y:S02]  /*17400*/  SHFL.IDX PT, R14, R2, R12, 0x1f ;  /* 0x00001f0c020e7589 */ /* 0x00086400000e0000 */
.L_x_3829:
[----:B-1----:R-:W-:Y:S01]  /*17410*/  IMAD R16, R14, R16, R6 ;  /* 0x000000100e107224 */ /* 0x002fe200078e0206 */
[-C--:B---3--:R-:W-:Y:S01]  /*17420*/  IABS R6, R17.reuse ;  /* 0x0000001100067213 */ /* 0x088fe20000000000 */
[----:B0---4-:R-:W-:Y:S01]  /*17430*/  IMAD.MOV.U32 R2, RZ, RZ, RZ ;  /* 0x000000ffff027224 */ /* 0x011fe200078e00ff */
[----:B------:R-:W-:Y:S01]  /*17440*/  IABS R8, R17 ;  /* 0x0000001100087213 */ /* 0x000fe20000000000 */
[----:B------:R-:W-:Y:S01]  /*17450*/  IMAD.IADD R4, R4, 0x1, -R16 ;  /* 0x0000000104047824 */ /* 0x000fe200078e0a10 */
[----:B------:R-:W0:Y:S01]  /*17460*/  I2F.RP R7, R6 ;  /* 0x0000000600077306 */ /* 0x000e220000209400 */
[----:B------:R-:W-:Y:S02]  /*17470*/  IMAD.IADD R19, R5, 0x1, R19 ;  /* 0x0000000105137824 */ /* 0x000fe400078e0213 */
[----:B------:R-:W-:-:S05]  /*17480*/  IMAD.MOV R8, RZ, RZ, -R8 ;  /* 0x000000ffff087224 */ /* 0x000fca00078e0a08 */
[----:B0-----:R-:W0:Y:S02]  /*17490*/  MUFU.RCP R7, R7 ;  /* 0x0000000700077308 */ /* 0x001e240000001000 */
[----:B0-----:R-:W-:-:S06]  /*174a0*/  VIADD R9, R7, 0xffffffe ;  /* 0x0ffffffe07097836 */ /* 0x001fcc0000000000 */
[----:B------:R-:W0:Y:S02]  /*174b0*/  F2I.FTZ.U32.TRUNC.NTZ R3, R9 ;  /* 0x0000000900037305 */ /* 0x000e24000021f000 */
[----:B0-----:R-:W-:-:S05]  /*174c0*/  IADD3 R11, RZ, -R3, RZ ;  /* 0x80000003ff0b7210 */ /* 0x001fca0007ffe0ff */
[----:B------:R-:W-:-:S04]  /*174d0*/  IMAD R11, R11, R6, RZ ;  /* 0x000000060b0b7224 */ /* 0x000fc800078e02ff */
[----:B------:R-:W-:Y:S01]  /*174e0*/  IMAD.HI.U32 R2, R3, R11, R2 ;  /* 0x0000000b03027227 */ /* 0x000fe200078e0002 */
        /* <DEDUP_REMOVED lines=17> */
.L_x_3823:
[----:B------:R-:W-:Y:S01]  /*17600*/  UMOV UR4, URZ ;  /* 0x0000003f00047c82 */ /* 0x000fe20008000000 */
[----:B------:R-:W-:Y:S01]  /*17610*/  UMOV UR5, URZ ;  /* 0x0000003f00057c82 */ /* 0x000fe20008000000 */
[----:B------:R-:W-:Y:S01]  /*17620*/  ULDC UR6, c[0x0][0xd14] ;  /* 0x0003450000067ab9 */ /* 0x000fe20000000800 */
[----:B------:R-:W-:Y:S02]  /*17630*/  IMAD.MOV.U32 R16, RZ, RZ, R4 ;  /* 0x000000ffff107224 */ /* 0x000fe400078e0004 */
[----:B------:R-:W-:Y:S02]  /*17640*/  IMAD.U32 R17, RZ, RZ, UR4 ;  /* 0x00000004ff117e24 */ /* 0x000fe4000f8e00ff */
[----:B------:R-:W-:Y:S02]  /*17650*/  IMAD.U32 R18, RZ, RZ, UR5 ;  /* 0x00000005ff127e24 */ /* 0x000fe4000f8e00ff */
[----:B------:R-:W-:-:S07]  /*17660*/  IMAD.U32 R19, RZ, RZ, UR6 ;  /* 0x00000006ff137e24 */ /* 0x000fce000f8e00ff */
.L_x_3831:
        /* <DEDUP_REMOVED lines=12> */
.L_x_3750:
[----:B0-----:R-:W4:Y:S01]  /*17730*/  LDL.LU R0, [R1+0x28] ;  /* 0x0000280001007983 */ /* 0x001f220000300800 */
[----:B--2---:R-:W0:Y:S01]  /*17740*/  S2R R5, SR_CgaCtaId ;  /* 0x0000000000057919 */ /* 0x004e220000008800 */
[----:B----4-:R-:W-:-:S04]  /*17750*/  IADD3 R0, R0, 0x1, RZ ;  /* 0x0000000100007810 */ /* 0x010fc80007ffe0ff */
        /* <DEDUP_REMOVED lines=8> */
.L_x_3925:
[----:B------:R-:W-:-:S03]  /*177e0*/  UMOV UR4, 0xffffffff ;  /* 0xffffffff00047882 */ /* 0x000fc60000000000 */
[----:B------:R-:W-:Y:S05]  /*177f0*/  BRA.DIV UR4, `(.L_x_3834) ;  /* 0x0000001e040c7947 */ /* 0x000fea000b800000 */
[----:B------:R-:W2:Y:S02]  /*17800*/  S2R R2, SR_TID.X ;  /* 0x0000000000027919 */ /* 0x000ea40000002100 */
[----:B--2---:R-:W-:-:S04]  /*17810*/  SHF.R.U32.HI R2, RZ, 0x5, R2 ;  /* 0x00000005ff027819 */ /* 0x004fc80000011602 */
[----:B------:R-:W-:-:S05]  /*17820*/  LOP3.LUT R2, R2, 0x3, RZ, 0xc0, !PT ;  /* 0x0000000302027812 */ /* 0x000fca00078ec0ff */
[----:B------:R2:W3:Y:S02]  /*17830*/  SHFL.IDX PT, R14, R2, RZ, 0x1f ;  /* 0x00001fff020e7589 */ /* 0x0004e400000e0000 */
.L_x_3928:
[----:B---3--:R-:W-:-:S13]  /*17840*/  ISETP.NE.AND P0, PT, R14, RZ, PT ;  /* 0x000000ff0e00720c */ /* 0x008fda0003f05270 */
[----:B------:R-:W-:Y:S05]  /*17850*/  @P0 BRA `(.L_x_3625) ;  /* 0x0000000000940947 */ /* 0x000fea0003800000 */
[----:B------:R-:W-:-:S03]  /*17860*/  UMOV UR4, 0xffffffff ;  /* 0xffffffff00047882 */ /* 0x000fc60000000000 */
[----:B------:R-:W-:Y:S05]  /*17870*/  BRA.DIV UR4, `(.L_x_3835) ;  /* 0x0000001e04207947 */ /* 0x000fea000b800000 */
[----:B------:R-:W-:-:S13]  /*17880*/  ELECT P6, URZ, PT ;  /* 0x00000000003f782f */ /* 0x000fda00038c0000 */
.L_x_3931:
[----:B------:R-:W-:Y:S05]  /*17890*/  @!P6 BRA `(.L_x_3625) ;  /* 0x000000000084e947 */ /* 0x000fea0003800000 */
[----:B--2---:R-:W2:Y:S02]  /*178a0*/  LDL.LU R2, [R1+0x3c] ;  /* 0x00003c0001027983 */ /* 0x004ea40000300800 */
[----:B--2---:R-:W-:-:S04]  /*178b0*/  LOP3.LUT R2, R2, 0x2, RZ, 0xfc, !PT ;  /* 0x0000000202027812 */ /* 0x004fc800078efcff */
[----:B------:R-:W-:-:S13]  /*178c0*/  ISETP.NE.AND P2, PT, R2, 0x3, PT ;  /* 0x000000030200780c */ /* 0x000fda0003f45270 */
[----:B------:R-:W-:Y:S05]  /*178d0*/  @!P2 BRA `(.L_x_3836) ;  /* 0x000000000004a947 */ /* 0x000fea0003800000 */
[----:B------:R-:W-:Y:S01]  /*178e0*/  BPT.TRAP 0x1 ;  /* 0x000000040000795c */ /* 0x000fe20000300000 */
.L_x_3836:
        /* <DEDUP_REMOVED lines=14> */
.L_x_3932:
[----:B------:R-:W2:Y:S02]  /*179d0*/  SYNCS.PHASECHK.TRANS64.TRYWAIT P0, [R7+URZ], R2 ;  /* 0x00000002070075a7 */ /* 0x000ea4000800017f */
[----:B--2---:R-:W-:Y:S05]  /*179e0*/  @!P0 BRA `(.L_x_3838) ;  /* 0x0000001800f88947 */ /* 0x004fea0003800000 */
.L_x_3933:
[----:B------:R-:W-:Y:S05]  /*179f0*/  @!P2 BRA `(.L_x_3839) ;  /* 0x000000000004a947 */ /* 0x000fea0003800000 */
[----:B------:R-:W-:Y:S01]  /*17a00*/  BPT.TRAP 0x1 ;  /* 0x000000040000795c */ /* 0x000fe20000300000 */
.L_x_3839:
[----:B------:R-:W3:Y:S01]  /*17a10*/  LDL.LU R4, [R1] ;  /* 0x0000000001047983 */ /* 0x000ee20000300800 */
[----:B------:R-:W-:-:S04]  /*17a20*/  VIADD R0, R0, 0x38860 ;  /* 0x0003886000007836 */ /* 0x000fc80000000000 */
[----:B---3--:R-:W-:-:S04]  /*17a30*/  IMAD R4, R4, 0x8, R0 ;  /* 0x0000000804047824 */ /* 0x008fc800078e0200 */
[----:B------:R-:W3:Y:S02]  /*17a40*/  SYNCS.PHASECHK.TRANS64.TRYWAIT P0, [R4+URZ], R5 ;  /* 0x00000005040075a7 */ /* 0x000ee4000800017f */
[----:B---3--:R-:W-:Y:S05]  /*17a50*/  @!P0 BRA `(.L_x_3840) ;  /* 0x0000001800f08947 */ /* 0x008fea0003800000 */
.L_x_3934:
[----:B------:R-:W-:-:S07]  /*17a60*/  IMAD R3, R3, 0x8, R0 ;  /* 0x0000000803037824 */ /* 0x000fce00078e0200 */
.L_x_3841:
[----:B----4-:R4:W0:Y:S02]  /*17a70*/  SYNCS.PHASECHK.TRANS64.TRYWAIT P0, [R3+URZ], R2 ;  /* 0x00000002030075a7 */ /* 0x010824000800017f */
[----:B0-----:R-:W-:Y:S05]  /*17a80*/  @!P0 NANOSLEEP.SYNCS 0x989680 ;  /* 0x009896800000895d */ /* 0x001fea0003900000 */
[----:B------:R-:W0:Y:S02]  /*17a90*/  @!P0 SYNCS.PHASECHK.TRANS64 P0, [R3+URZ], R2 ;  /* 0x00000002030085a7 */ /* 0x000e24000800007f */
[----:B0-----:R-:W-:Y:S05]  /*17aa0*/  @!P0 BRA `(.L_x_3841) ;  /* 0xfffffffc00f08947 */ /* 0x001fea000383ffff */
.L_x_3625:
[----:B------:R-:W-:Y:S05]  /*17ab0*/  BSYNC B8 ;  /* 0x0000000000087941 */ /* 0x000fea0003800000 */
.L_x_3622:
[----:B------:R-:W-:Y:S05]  /*17ac0*/  EXIT ;  /* 0x000000000000794d */ /* 0x000fea0003800000 */
.L_x_3641:
[----:B0-----:R0:W1:Y:S02]  /*17ad0*/  SYNCS.PHASECHK.TRANS64.TRYWAIT P5, [R74+URZ+0x38890], R59 ;  /* 0x0388903b4a0075a7 */ /* 0x00106400080a017f */
[----:B-1----:R-:W-:Y:S05]  /*17ae0*/  @!P5 NANOSLEEP.SYNCS 0x989680 ;  /* 0x009896800000d95d */ /* 0x002fea0003900000 */
[----:B------:R-:W1:Y:S02]  /*17af0*/  @!P5 SYNCS.PHASECHK.TRANS64 P5, [R74+URZ+0x38890], R59 ;  /* 0x0388903b4a00d5a7 */ /* 0x000e6400080a007f */
[----:B-1----:R-:W-:Y:S05]  /*17b00*/  @!P5 BRA `(.L_x_3641) ;  /* 0xfffffffc00f0d947 */ /* 0x002fea000383ffff */
[----:B------:R-:W-:Y:S05]  /*17b10*/  BRA `(.L_x_3842) ;  /* 0xfffffea800dc7947 */ /* 0x000fea000383ffff */
.L_x_3651:
[----:B0-----:R0:W1:Y:S02]  /*17b20*/  SYNCS.PHASECHK.TRANS64.TRYWAIT P5, [R74+URZ+0x38890], R59 ;  /* 0x0388903b4a0075a7 */ /* 0x00106400080a017f */
[----:B-1----:R-:W-:Y:S05]  /*17b30*/  @!P5 NANOSLEEP.SYNCS 0x989680 ;  /* 0x009896800000d95d */ /* 0x002fea0003900000 */
[----:B------:R-:W1:Y:S02]  /*17b40*/  @!P5 SYNCS.PHASECHK.TRANS64 P5, [R74+URZ+0x38890], R59 ;  /* 0x0388903b4a00d5a7 */ /* 0x000e6400080a007f */
[----:B-1----:R-:W-:Y:S05]  /*17b50*/  @!P5 BRA `(.L_x_3651) ;  /* 0xfffffffc00f0d947 */ /* 0x002fea000383ffff */
[----:B------:R-:W-:Y:S05]  /*17b60*/  BRA `(.L_x_3843) ;  /* 0xfffffeb400547947 */ /* 0x000fea000383ffff */
.L_x_3656:
[----:B0-----:R0:W1:Y:S02]  /*17b70*/  SYNCS.PHASECHK.TRANS64.TRYWAIT P5, [R74+URZ+0x38890], R59 ;  /* 0x0388903b4a0075a7 */ /* 0x00106400080a017f */
[----:B-1----:R-:W-:Y:S05]  /*17b80*/  @!P5 NANOSLEEP.SYNCS 0x989680 ;  /* 0x009896800000d95d */ /* 0x002fea0003900000 */
[----:B------:R-:W1:Y:S02]  /*17b90*/  @!P5 SYNCS.PHASECHK.TRANS64 P5, [R74+URZ+0x38890], R59 ;  /* 0x0388903b4a00d5a7 */ /* 0x000e6400080a007f */
[----:B-1----:R-:W-:Y:S05]  /*17ba0*/  @!P5 BRA `(.L_x_3656) ;  /* 0xfffffffc00f0d947 */ /* 0x002fea000383ffff */
[----:B------:R-:W-:Y:S05]  /*17bb0*/  BRA `(.L_x_3844) ;  /* 0xfffffebc00887947 */ /* 0x000fea000383ffff */
.L_x_3660:
[----:B----4-:R4:W0:Y:S02]  /*17bc0*/  SYNCS.PHASECHK.TRANS64.TRYWAIT P0, [R74+URZ+0x388b0], R59 ;  /* 0x0388b03b4a0075a7 */ /* 0x010824000800017f */
[----:B0-----:R-:W-:Y:S05]  /*17bd0*/  @!P0 NANOSLEEP.SYNCS 0x989680 ;  /* 0x009896800000895d */ /* 0x001fea0003900000 */
[----:B------:R-:W0:Y:S02]  /*17be0*/  @!P0 SYNCS.PHASECHK.TRANS64 P0, [R74+URZ+0x388b0], R59 ;  /* 0x0388b03b4a0085a7 */ /* 0x000e24000800007f */
[----:B0-----:R-:W-:Y:S05]  /*17bf0*/  @!P0 BRA `(.L_x_3660) ;  /* 0xfffffffc00f08947 */ /* 0x001fea000383ffff */
[----:B------:R-:W-:Y:S05]  /*17c00*/  BRA `(.L_x_3845) ;  /* 0xfffffec000007947 */ /* 0x000fea000383ffff */
.L_x_3685:
[----:B------:R-:W-:Y:S01]  /*17c10*/  BSSY B1, `(.L_x_3846) ;  /* 0x0000008000017945 */ /* 0x000fe20003800000 */
[----:B------:R-:W-:Y:S02]  /*17c20*/  IMAD.MOV.U32 R13, RZ, RZ, R26 ;  /* 0x000000ffff0d7224 */ /* 0x000fe400078e001a */
[----:B------:R-:W-:Y:S02]  /*17c30*/  IMAD.MOV.U32 R12, RZ, RZ, RZ ;  /* 0x000000ffff0c7224 */ /* 0x000fe400078e00ff */
[----:B------:R-:W-:Y:S02]  /*17c40*/  IMAD.MOV.U32 R11, RZ, RZ, 0x1c1f ;  /* 0x00001c1fff0b7424 */ /* 0x000fe400078e00ff */
[----:B------:R-:W-:-:S07]  /*17c50*/  IMAD.MOV.U32 R15, RZ, RZ, -0x1 ;  /* 0xffffffffff0f7424 */ /* 0x000fce00078e00ff */
[----:B0-----:R-:W-:Y:S05]  /*17c60*/  WARPSYNC.COLLECTIVE R15, `(.L_x_3847) ;  /* 0x000000000f087348 */ /* 0x001fea0003c00000 */
[----:B------:R1:W2:Y:S02]  /*17c70*/  SHFL.IDX P6, R14, R13, R12, R11 ;  /* 0x0000000c0d0e7389 */ /* 0x0002a400000c000b */
[----:B012---:R-:W-:Y:S01]  /*17c80*/  ENDCOLLECTIVE ;  /* 0x000000000000791b */ /* 0x007fe20003800000 */
.L_x_3847:
[----:B------:R-:W-:Y:S05]  /*17c90*/  BSYNC B1 ;  /* 0x0000000000017941 */ /* 0x000fea0003800000 */
.L_x_3846:
[----:B------:R-:W-:Y:S05]  /*17ca0*/  BRA `(.L_x_3848) ;  /* 0xfffffeec002c7947 */ /* 0x000fea000383ffff */
.L_x_3686:
[----:B------:R-:W-:Y:S01]  /*17cb0*/  BSSY B1, `(.L_x_3849) ;  /* 0x0000008000017945 */ /* 0x000fe20003800000 */
[----:B------:R-:W-:Y:S01]  /*17cc0*/  IMAD.MOV.U32 R13, RZ, RZ, R24 ;  /* 0x000000ffff0d7224 */ /* 0x000fe200078e0018 */
[----:B------:R-:W-:Y:S01]  /*17cd0*/  MOV R11, 0x1c1f ;  /* 0x00001c1f000b7802 */ /* 0x000fe20000000f00 */
[----:B------:R-:W-:Y:S02]  /*17ce0*/  IMAD.MOV.U32 R12, RZ, RZ, RZ ;  /* 0x000000ffff0c7224 */ /* 0x000fe400078e00ff */
[----:B------:R-:W-:-:S07]  /*17cf0*/  IMAD.MOV.U32 R15, RZ, RZ, -0x1 ;  /* 0xffffffffff0f7424 */ /* 0x000fce00078e00ff */
[----:B0-----:R-:W-:Y:S05]  /*17d00*/  WARPSYNC.COLLECTIVE R15, `(.L_x_3850) ;  /* 0x000000000f087348 */ /* 0x001fea0003c00000 */
[----:B------:R1:W2:Y:S02]  /*17d10*/  SHFL.IDX P6, R14, R13, R12, R11 ;  /* 0x0000000c0d0e7389 */ /* 0x0002a400000c000b */
[----:B012---:R-:W-:Y:S01]  /*17d20*/  ENDCOLLECTIVE ;  /* 0x000000000000791b */ /* 0x007fe20003800000 */
.L_x_3850:
[----:B------:R-:W-:Y:S05]  /*17d30*/  BSYNC B1 ;  /* 0x0000000000017941 */ /* 0x000fea0003800000 */
.L_x_3849:
[----:B------:R-:W-:Y:S05]  /*17d40*/  BRA `(.L_x_3851) ;  /* 0xfffffeec00107947 */ /* 0x000fea000383ffff */
.L_x_3687:
        /* <DEDUP_REMOVED lines=8> */
.L_x_3853:
[----:B------:R-:W-:Y:S05]  /*17dd0*/  BSYNC B1 ;  /* 0x0000000000017941 */ /* 0x000fea0003800000 */
.L_x_3852:
[----:B------:R-:W-:Y:S05]  /*17de0*/  BRA `(.L_x_3854) ;  /* 0xfffffee800f47947 */ /* 0x000fea000383ffff */
.L_x_3688:
        /* <DEDUP_REMOVED lines=8> */
.L_x_3856:
[----:B------:R-:W-:Y:S05]  /*17e70*/  BSYNC B1 ;  /* 0x0000000000017941 */ /* 0x000fea0003800000 */
.L_x_3855:
[----:B------:R-:W-:Y:S05]  /*17e80*/  BRA `(.L_x_3857) ;  /* 0xfffffee800d87947 */ /* 0x000fea000383ffff */
.L_x_3690:
[----:B0-----:R0:W1:Y:S02]  /*17e90*/  SYNCS.PHASECHK.TRANS64.TRYWAIT P0, [R2+URZ+0x38800], R7 ;  /* 0x03880007020075a7 */ /* 0x001064000800017f */
[----:B-1----:R-:W-:Y:S05]  /*17ea0*/  @!P0 NANOSLEEP.SYNCS 0x989680 ;  /* 0x009896800000895d */ /* 0x002fea0003900000 */
[----:B------:R-:W1:Y:S02]  /*17eb0*/  @!P0 SYNCS.PHASECHK.TRANS64 P0, [R2+URZ+0x38800], R7 ;  /* 0x03880007020085a7 */ /* 0x000e64000800007f */
[----:B-1----:R-:W-:Y:S05]  /*17ec0*/  @!P0 BRA `(.L_x_3690) ;  /* 0xfffffffc00f08947 */ /* 0x002fea000383ffff */
[----:B------:R-:W-:Y:S05]  /*17ed0*/  BRA `(.L_x_3858) ;  /* 0xfffffeec00387947 */ /* 0x000fea000383ffff */
.L_x_3698:
        /* <DEDUP_REMOVED lines=8> */
.L_x_3860:
[----:B------:R-:W-:Y:S05]  /*17f60*/  BSYNC B1 ;  /* 0x0000000000017941 */ /* 0x000fea0003800000 */
.L_x_3859:
[----:B------:R-:W-:Y:S05]  /*17f70*/  BRA `(.L_x_3861) ;  /* 0xfffffef800047947 */ /* 0x000fea000383ffff */
.L_x_3699:
        /* <DEDUP_REMOVED lines=8> */
.L_x_3863:
[----:B------:R-:W-:Y:S05]  /*18000*/  BSYNC B1 ;  /* 0x0000000000017941 */ /* 0x000fea0003800000 */
.L_x_3862:
[----:B------:R-:W-:Y:S05]  /*18010*/  BRA `(.L_x_3864) ;  /* 0xfffffef400e87947 */ /* 0x000fea000383ffff */
.L_x_3700:
        /* <DEDUP_REMOVED lines=8> */
.L_x_3866:
[----:B------:R-:W-:Y:S05]  /*180a0*/  BSYNC B1 ;  /* 0x0000000000017941 */ /* 0x000fea0003800000 */
.L_x_3865:
[----:B------:R-:W-:Y:S05]  /*180b0*/  BRA `(.L_x_3867) ;  /* 0xfffffef400cc7947 */ /* 0x000fea000383ffff */
.L_x_3701:
        /* <DEDUP_REMOVED lines=8> */
.L_x_3869:
[----:B------:R-:W-:Y:S05]  /*18140*/  BSYNC B1 ;  /* 0x0000000000017941 */ /* 0x000fea0003800000 */
.L_x_3868:
[----:B------:R-:W-:Y:S05]  /*18150*/  BRA `(.L_x_3870) ;  /* 0xfffffef400b07947 */ /* 0x000fea000383ffff */
.L_x_3703:
[----:B0-----:R0:W1:Y:S02]  /*18160*/  SYNCS.PHASECHK.TRANS64.TRYWAIT P1, [R2+URZ+0x38800], R9 ;  /* 0x03880009020075a7 */ /* 0x001064000802017f */
[----:B-1----:R-:W-:Y:S05]  /*18170*/  @!P1 NANOSLEEP.SYNCS 0x989680 ;  /* 0x009896800000995d */ /* 0x002fea0003900000 */
[----:B------:R-:W1:Y:S02]  /*18180*/  @!P1 SYNCS.PHASECHK.TRANS64 P1, [R2+URZ+0x38800], R9 ;  /* 0x03880009020095a7 */ /* 0x000e64000802007f */
[----:B-1----:R-:W-:Y:S05]  /*18190*/  @!P1 BRA `(.L_x_3703) ;  /* 0xfffffffc00f09947 */ /* 0x002fea000383ffff */
[----:B------:R-:W-:Y:S05]  /*181a0*/  BRA `(.L_x_3871) ;  /* 0xfffffef800107947 */ /* 0x000fea000383ffff */
.L_x_3709:
[----:B0-----:R0:W1:Y:S02]  /*181b0*/  SYNCS.PHASECHK.TRANS64.TRYWAIT P1, [R20+URZ+0x38830], R13 ;  /* 0x0388300d140075a7 */ /* 0x001064000802017f */
[----:B-1----:R-:W-:Y:S05]  /*181c0*/  @!P1 NANOSLEEP.SYNCS 0x989680 ;  /* 0x009896800000995d */ /* 0x002fea0003900000 */
[----:B------:R-:W1:Y:S02]  /*181d0*/  @!P1 SYNCS.PHASECHK.TRANS64 P1, [R20+URZ+0x38830], R13 ;  /* 0x0388300d140095a7 */ /* 0x000e64000802007f */
[----:B-1----:R-:W-:Y:S05]  /*181e0*/  @!P1 BRA `(.L_x_3709) ;  /* 0xfffffffc00f09947 */ /* 0x002fea000383ffff */
[----:B------:R-:W-:Y:S05]  /*181f0*/  BRA `(.L_x_3708) ;  /* 0xffffff0400207947 */ /* 0x000fea000383ffff */
.L_x_3711:
[----:B-1----:R1:W2:Y:S02]  /*18200*/  SYNCS.PHASECHK.TRANS64.TRYWAIT P1, [R2+URZ+0x38810], R3 ;  /* 0x03881003020075a7 */ /* 0x0022a4000802017f */
[----:B--2---:R-:W-:Y:S05]  /*18210*/  @!P1 NANOSLEEP.SYNCS 0x989680 ;  /* 0x009896800000995d */ /* 0x004fea0003900000 */
[----:B------:R-:W2:Y:S02]  /*18220*/  @!P1 SYNCS.PHASECHK.TRANS64 P1, [R2+URZ+0x38810], R3 ;  /* 0x03881003020095a7 */ /* 0x000ea4000802007f */
[----:B--2---:R-:W-:Y:S05]  /*18230*/  @!P1 BRA `(.L_x_3711) ;  /* 0xfffffffc00f09947 */ /* 0x004fea000383ffff */
[----:B------:R-:W-:Y:S05]  /*18240*/  BRA `(.L_x_3872) ;  /* 0xffffff0400d07947 */ /* 0x000fea000383ffff */
.L_x_3716:
[----:B-1----:R1:W3:Y:S02]  /*18250*/  SYNCS.PHASECHK.TRANS64.TRYWAIT P1, [R20+URZ+0x38850], R13 ;  /* 0x0388500d140075a7 */ /* 0x0022e4000802017f */
[----:B---3--:R-:W-:Y:S05]  /*18260*/  @!P1 NANOSLEEP.SYNCS 0x989680 ;  /* 0x009896800000995d */ /* 0x008fea0003900000 */
[----:B------:R-:W3:Y:S02]  /*18270*/  @!P1 SYNCS.PHASECHK.TRANS64 P1, [R20+URZ+0x38850], R13 ;  /* 0x0388500d140095a7 */ /* 0x000ee4000802007f */
[----:B---3--:R-:W-:Y:S05]  /*18280*/  @!P1 BRA `(.L_x_3716) ;  /* 0xfffffffc00f09947 */ /* 0x008fea000383ffff */
[----:B------:R-:W-:Y:S05]  /*18290*/  BRA `(.L_x_3715) ;  /* 0xffffff0800007947 */ /* 0x000fea000383ffff */
.L_x_3723:
[----:B-1----:R1:W2:Y:S02]  /*182a0*/  SYNCS.PHASECHK.TRANS64.TRYWAIT P3, [R14+URZ+0x38830], R11 ;  /* 0x0388300b0e0075a7 */ /* 0x0022a4000806017f */
[----:B--2---:R-:W-:Y:S05]  /*182b0*/  @!P3 NANOSLEEP.SYNCS 0x989680 ;  /* 0x009896800000b95d */ /* 0x004fea0003900000 */
[----:B------:R-:W2:Y:S02]  /*182c0*/  @!P3 SYNCS.PHASECHK.TRANS64 P3, [R14+URZ+0x38830], R11 ;  /* 0x0388300b0e00b5a7 */ /* 0x000ea4000806007f */
[----:B--2---:R-:W-:Y:S05]  /*182d0*/  @!P3 BRA `(.L_x_3723) ;  /* 0xfffffffc00f0b947 */ /* 0x004fea000383ffff */
[----:B------:R-:W-:Y:S05]  /*182e0*/  BRA `(.L_x_3722) ;  /* 0xffffff3000a07947 */ /* 0x000fea000383ffff */
.L_x_3728:
[----:B---3--:R3:W4:Y:S02]  /*182f0*/  SYNCS.PHASECHK.TRANS64.TRYWAIT P3, [R14+URZ+0x38850], R11 ;  /* 0x0388500b0e0075a7 */ /* 0x008724000806017f */
[----:B----4-:R-:W-:Y:S05]  /*18300*/  @!P3 NANOSLEEP.SYNCS 0x989680 ;  /* 0x009896800000b95d */ /* 0x010fea0003900000 */
[----:B------:R-:W4:Y:S02]  /*18310*/  @!P3 SYNCS.PHASECHK.TRANS64 P3, [R14+URZ+0x38850], R11 ;  /* 0x0388500b0e00b5a7 */ /* 0x000f24000806007f */
[----:B----4-:R-:W-:Y:S05]  /*18320*/  @!P3 BRA `(.L_x_3728) ;  /* 0xfffffffc00f0b947 */ /* 0x010fea000383ffff */
[----:B------:R-:W-:Y:S05]  /*18330*/  BRA `(.L_x_3727) ;  /* 0xffffff3400407947 */ /* 0x000fea000383ffff */
.L_x_3754:
        /* <DEDUP_REMOVED lines=11> */
.L_x_3874:
[----:B------:R-:W-:Y:S05]  /*183f0*/  BSYNC B1 ;  /* 0x0000000000017941 */ /* 0x000fea0003800000 */
.L_x_3873:
[----:B------:R-:W-:Y:S05]  /*18400*/  BRA `(.L_x_3875) ;  /* 0xffffffa400647947 */ /* 0x000fea000383ffff */
.L_x_3755:
[----:B------:R-:W-:Y:S01]  /*18410*/  BSSY B1, `(.L_x_3876) ;  /* 0x0000006000017945 */ /* 0x000fe20003800000 */
[----:B------:R-:W-:-:S07]  /*18420*/  MOV R15, 0xffffffff ;  /* 0xffffffff000f7802 */ /* 0x000fce0000000f00 */
[----:B-----5:R-:W-:Y:S05]  /*18430*/  WARPSYNC.COLLECTIVE R15, `(.L_x_3877) ;  /* 0x000000000f0c7348 */ /* 0x020fea0003c00000 */
[----:B------:R-:W-:Y:S02]  /*18440*/  ELECT P6, UR62, PT ;  /* 0x00000000003e782f */ /* 0x000fe400038c0000 */
[----:B------:R-:W-:Y:S01]  /*18450*/  MOV R14, UR62 ;  /* 0x0000003e000e7c02 */ /* 0x000fe20008000f00 */
[----:B-----5:R-:W-:Y:S10]  /*18460*/  ENDCOLLECTIVE ;  /* 0x000000000000791b */ /* 0x020ff40003800000 */
.L_x_3877:
[----:B------:R-:W-:Y:S05]  /*18470*/  BSYNC B1 ;  /* 0x0000000000017941 */ /* 0x000fea0003800000 */
.L_x_3876:
[----:B------:R-:W-:Y:S05]  /*18480*/  BRA `(.L_x_3878) ;  /* 0xffffffa400507947 */ /* 0x000fea000383ffff */
.L_x_3756:
[----:B0-----:R0:W1:Y:S02]  /*18490*/  SYNCS.PHASECHK.TRANS64.TRYWAIT P0, [R5+URZ+0x38820], R6 ;  /* 0x03882006050075a7 */ /* 0x001064000800017f */
[----:B-1----:R-:W-:Y:S05]  /*184a0*/  @!P0 NANOSLEEP.SYNCS 0x989680 ;  /* 0x009896800000895d */ /* 0x002fea0003900000 */
[----:B------:R-:W1:Y:S02]  /*184b0*/  @!P0 SYNCS.PHASECHK.TRANS64 P0, [R5+URZ+0x38820], R6 ;  /* 0x03882006050085a7 */ /* 0x000e64000800007f */
[----:B-1----:R-:W-:Y:S05]  /*184c0*/  @!P0 BRA `(.L_x_3756) ;  /* 0xfffffffc00f08947 */ /* 0x002fea000383ffff */
[----:B------:R-:W-:Y:S05]  /*184d0*/  BRA `(.L_x_3879) ;  /* 0xffffffa400687947 */ /* 0x000fea000383ffff */
.L_x_3759:
[----:B0-----:R0:W1:Y:S02]  /*184e0*/  SYNCS.PHASECHK.TRANS64.TRYWAIT P0, [R6+URZ+0x388a0], R9 ;  /* 0x0388a009060075a7 */ /* 0x001064000800017f */
[----:B-1----:R-:W-:Y:S05]  /*184f0*/  @!P0 NANOSLEEP.SYNCS 0x989680 ;  /* 0x009896800000895d */ /* 0x002fea0003900000 */
[----:B------:R-:W1:Y:S02]  /*18500*/  @!P0 SYNCS.PHASECHK.TRANS64 P0, [R6+URZ+0x388a0], R9 ;  /* 0x0388a009060085a7 */ /* 0x000e64000800007f */
[----:B-1----:R-:W-:Y:S05]  /*18510*/  @!P0 BRA `(.L_x_3759) ;  /* 0xfffffffc00f08947 */ /* 0x002fea000383ffff */
[----:B------:R-:W-:Y:S05]  /*18520*/  BRA `(.L_x_3880) ;  /* 0xffffffa400747947 */ /* 0x000fea000383ffff */
.L_x_3761:
[----:B-1----:R1:W2:Y:S02]  /*18530*/  SYNCS.PHASECHK.TRANS64.TRYWAIT P0, [R6+URZ+0x388c0], R9 ;  /* 0x0388c009060075a7 */ /* 0x0022a4000800017f */
[----:B--2---:R-:W-:Y:S05]  /*18540*/  @!P0 NANOSLEEP.SYNCS 0x989680 ;  /* 0x009896800000895d */ /* 0x004fea0003900000 */
[----:B------:R-:W2:Y:S02]  /*18550*/  @!P0 SYNCS.PHASECHK.TRANS64 P0, [R6+URZ+0x388c0], R9 ;  /* 0x0388c009060085a7 */ /* 0x000ea4000800007f */
[----:B--2---:R-:W-:Y:S05]  /*18560*/  @!P0 BRA `(.L_x_3761) ;  /* 0xfffffffc00f08947 */ /* 0x004fea000383ffff */
[----:B------:R-:W-:Y:S05]  /*18570*/  BRA `(.L_x_3881) ;  /* 0xffffffa400dc7947 */ /* 0x000fea000383ffff */
.L_x_3765:
[----:B0-----:R0:W1:Y:S02]  /*18580*/  SYNCS.PHASECHK.TRANS64.TRYWAIT P0, [R7+URZ+0x388a0], R8 ;  /* 0x0388a008070075a7 */ /* 0x001064000800017f */
[----:B-1----:R-:W-:Y:S05]  /*18590*/  @!P0 NANOSLEEP.SYNCS 0x989680 ;  /* 0x009896800000895d */ /* 0x002fea0003900000 */
[----:B------:R-:W1:Y:S02]  /*185a0*/  @!P0 SYNCS.PHASECHK.TRANS64 P0, [R7+URZ+0x388a0], R8 ;  /* 0x0388a008070085a7 */ /* 0x000e64000800007f */
[----:B-1----:R-:W-:Y:S05]  /*185b0*/  @!P0 BRA `(.L_x_3765) ;  /* 0xfffffffc00f08947 */ /* 0x002fea000383ffff */
[----:B------:R-:W-:Y:S05]  /*185c0*/  BRA `(.L_x_3882) ;  /* 0xffffffac00207947 */ /* 0x000fea000383ffff */
.L_x_3767:
[----:B-1----:R1:W2:Y:S02]  /*185d0*/  SYNCS.PHASECHK.TRANS64.TRYWAIT P1, [R7+URZ+0x388c0], R8 ;  /* 0x0388c008070075a7 */ /* 0x0022a4000802017f */
[----:B--2---:R-:W-:Y:S05]  /*185e0*/  @!P1 NANOSLEEP.SYNCS 0x989680 ;  /* 0x009896800000995d */ /* 0x004fea0003900000 */
[----:B------:R-:W2:Y:S02]  /*185f0*/  @!P1 SYNCS.PHASECHK.TRANS64 P1, [R7+URZ+0x388c0], R8 ;  /* 0x0388c008070095a7 */ /* 0x000ea4000802007f */
[----:B--2---:R-:W-:Y:S05]  /*18600*/  @!P1 BRA `(.L_x_3767) ;  /* 0xfffffffc00f09947 */ /* 0x004fea000383ffff */
[----:B------:R-:W-:Y:S05]  /*18610*/  BRA `(.L_x_3883) ;  /* 0xffffffac00807947 */ /* 0x000fea000383ffff */
.L_x_3777:
        /* <DEDUP_REMOVED lines=11> */
.L_x_3885:
[----:B------:R-:W-:Y:S05]  /*186d0*/  BSYNC B0 ;  /* 0x0000000000007941 */ /* 0x000fea0003800000 */
.L_x_3884:
[----:B------:R-:W-:Y:S05]  /*186e0*/  BRA `(.L_x_3886) ;  /* 0xffffffb8008c7947 */ /* 0x000fea000383ffff */
.L_x_3778:
[----:B------:R-:W-:Y:S01]  /*186f0*/  BSSY B0, `(.L_x_3887) ;  /* 0x0000006000007945 */ /* 0x000fe20003800000 */
[----:B------:R-:W-:-:S07]  /*18700*/  IMAD.MOV.U32 R15, RZ, RZ, -0x1 ;  /* 0xffffffffff0f7424 */ /* 0x000fce00078e00ff */
[----:B------:R-:W-:Y:S05]  /*18710*/  WARPSYNC.COLLECTIVE R15, `(.L_x_3888) ;  /* 0x000000000f0c7348 */ /* 0x000fea0003c00000 */
[----:B------:R-:W-:Y:S02]  /*18720*/  ELECT P6, UR62, PT ;  /* 0x00000000003e782f */ /* 0x000fe400038c0000 */
[----:B------:R-:W-:Y:S01]  /*18730*/  MOV R14, UR62 ;  /* 0x0000003e000e7c02 */ /* 0x000fe20008000f00 */
[----:B------:R-:W-:Y:S10]  /*18740*/  ENDCOLLECTIVE ;  /* 0x000000000000791b */ /* 0x000ff40003800000 */
.L_x_3888:
[----:B------:R-:W-:Y:S05]  /*18750*/  BSYNC B0 ;  /* 0x0000000000007941 */ /* 0x000fea0003800000 */
.L_x_3887:
[----:B------:R-:W-:Y:S05]  /*18760*/  BRA `(.L_x_3889) ;  /* 0xffffffb800847947 */ /* 0x000fea000383ffff */
.L_x_3781:
[----:B0-----:R0:W1:Y:S02]  /*18770*/  SYNCS.PHASECHK.TRANS64.TRYWAIT P0, [R9+URZ+0x38840], R10 ;  /* 0x0388400a090075a7 */ /* 0x001064000800017f */
[----:B-1----:R-:W-:Y:S05]  /*18780*/  @!P0 NANOSLEEP.SYNCS 0x989680 ;  /* 0x009896800000895d */ /* 0x002fea0003900000 */
[----:B------:R-:W1:Y:S02]  /*18790*/  @!P0 SYNCS.PHASECHK.TRANS64 P0, [R9+URZ+0x38840], R10 ;  /* 0x0388400a090085a7 */ /* 0x000e64000800007f */
[----:B-1----:R-:W-:Y:S05]  /*187a0*/  @!P0 BRA `(.L_x_3781) ;  /* 0xfffffffc00f08947 */ /* 0x002fea000383ffff */
[----:B------:R-:W-:Y:S05]  /*187b0*/  BRA `(.L_x_3890) ;  /* 0xffffffb800f47947 */ /* 0x000fea000383ffff */
.L_x_3785:
        /* <DEDUP_REMOVED lines=8> */
.L_x_3788:
[----:B0-----:R0:W1:Y:S02]  /*18840*/  SYNCS.PHASECHK.TRANS64.TRYWAIT P0, [R5+URZ+0x38860], R9 ;  /* 0x03886009050075a7 */ /* 0x001064000800017f */
[----:B-1----:R-:W-:Y:S05]  /*18850*/  @!P0 NANOSLEEP.SYNCS 0x989680 ;  /* 0x009896800000895d */ /* 0x002fea0003900000 */
[----:B------:R-:W1:Y:S02]  /*18860*/  @!P0 SYNCS.PHASECHK.TRANS64 P0, [R5+URZ+0x38860], R9 ;  /* 0x03886009050085a7 */ /* 0x000e64000800007f */
[----:B-1----:R-:W-:Y:S05]  /*18870*/  @!P0 BRA `(.L_x_3788) ;  /* 0xfffffffc00f08947 */ /* 0x002fea000383ffff */
[----:B------:R-:W-:Y:S05]  /*18880*/  BRA `(.L_x_3892) ;  /* 0xffffffc000f07947 */ /* 0x000fea000383ffff */
.L_x_3797:
[----:B-1----:R1:W2:Y:S02]  /*18890*/  SYNCS.PHASECHK.TRANS64.TRYWAIT P0, [R2+URZ+0x38840], R3 ;  /* 0x03884003020075a7 */ /* 0x0022a4000800017f */
[----:B--2---:R-:W-:Y:S05]  /*188a0*/  @!P0 NANOSLEEP.SYNCS 0x989680 ;  /* 0x009896800000895d */ /* 0x004fea0003900000 */
[----:B------:R-:W2:Y:S02]  /*188b0*/  @!P0 SYNCS.PHASECHK.TRANS64 P0, [R2+URZ+0x38840], R3 ;  /* 0x03884003020085a7 */ /* 0x000ea4000800007f */
[----:B--2---:R-:W-:Y:S05]  /*188c0*/  @!P0 BRA `(.L_x_3797) ;  /* 0xfffffffc00f08947 */ /* 0x004fea000383ffff */
[----:B------:R-:W-:Y:S05]  /*188d0*/  BRA `(.L_x_3893) ;  /* 0xffffffc800cc7947 */ /* 0x000fea000383ffff */
.L_x_3799:
[----:B--2---:R2:W3:Y:S02]  /*188e0*/  SYNCS.PHASECHK.TRANS64.TRYWAIT P0, [R2+URZ+0x38860], R3 ;  /* 0x03886003020075a7 */ /* 0x0044e4000800017f */
[----:B---3--:R-:W-:Y:S05]  /*188f0*/  @!P0 NANOSLEEP.SYNCS 0x989680 ;  /* 0x009896800000895d */ /* 0x008fea0003900000 */
[----:B------:R-:W3:Y:S02]  /*18900*/  @!P0 SYNCS.PHASECHK.TRANS64 P0, [R2+URZ+0x38860], R3 ;  /* 0x03886003020085a7 */ /* 0x000ee4000800007f */
[----:B---3--:R-:W-:Y:S05]  /*18910*/  @!P0 BRA `(.L_x_3799) ;  /* 0xfffffffc00f08947 */ /* 0x008fea000383ffff */
[----:B------:R-:W-:Y:S05]  /*18920*/  BRA `(.L_x_3894) ;  /* 0xffffffcc00407947 */ /* 0x000fea000383ffff */
.L_x_3804:
[----:B--2---:R2:W3:Y:S02]  /*18930*/  SYNCS.PHASECHK.TRANS64.TRYWAIT P0, [R2+URZ+0x38840], R3 ;  /* 0x03884003020075a7 */ /* 0x0044e4000800017f */
[----:B---3--:R-:W-:Y:S05]  /*18940*/  @!P0 NANOSLEEP.SYNCS 0x989680 ;  /* 0x009896800000895d */ /* 0x008fea0003900000 */
[----:B------:R-:W3:Y:S02]  /*18950*/  @!P0 SYNCS.PHASECHK.TRANS64 P0, [R2+URZ+0x38840], R3 ;  /* 0x03884003020085a7 */ /* 0x000ee4000800007f */
[----:B---3--:R-:W-:Y:S05]  /*18960*/  @!P0 BRA `(.L_x_3804) ;  /* 0xfffffffc00f08947 */ /* 0x008fea000383ffff */
[----:B------:R-:W-:Y:S05]  /*18970*/  BRA `(.L_x_3895) ;  /* 0xffffffd000d87947 */ /* 0x000fea000383ffff */
.L_x_3806:
[----:B-1----:R1:W3:Y:S02]  /*18980*/  SYNCS.PHASECHK.TRANS64.TRYWAIT P1, [R2+URZ+0x38860], R3 ;  /* 0x03886003020075a7 */ /* 0x0022e4000802017f */
[----:B---3--:R-:W-:Y:S05]  /*18990*/  @!P1 NANOSLEEP.SYNCS 0x989680 ;  /* 0x009896800000995d */ /* 0x008fea0003900000 */
[----:B------:R-:W3:Y:S02]  /*189a0*/  @!P1 SYNCS.PHASECHK.TRANS64 P1, [R2+URZ+0x38860], R3 ;  /* 0x03886003020095a7 */ /* 0x000ee4000802007f */
[----:B---3--:R-:W-:Y:S05]  /*189b0*/  @!P1 BRA `(.L_x_3806) ;  /* 0xfffffffc00f09947 */ /* 0x008fea000383ffff */
[----:B------:R-:W-:Y:S05]  /*189c0*/  BRA `(.L_x_3896) ;  /* 0xffffffd400487947 */ /* 0x000fea000383ffff */
.L_x_3811:
[----:B---3--:R3:W4:Y:S02]  /*189d0*/  SYNCS.PHASECHK.TRANS64.TRYWAIT P0, [R2+URZ+0x38840], R3 ;  /* 0x03884003020075a7 */ /* 0x008724000800017f */
[----:B----4-:R-:W-:Y:S05]  /*189e0*/  @!P0 NANOSLEEP.SYNCS 0x989680 ;  /* 0x009896800000895d */ /* 0x010fea0003900000 */
[----:B------:R-:W4:Y:S02]  /*189f0*/  @!P0 SYNCS.PHASECHK.TRANS64 P0, [R2+URZ+0x38840], R3 ;  /* 0x03884003020085a7 */ /* 0x000f24000800007f */
[----:B----4-:R-:W-:Y:S05]  /*18a00*/  @!P0 BRA `(.L_x_3811) ;  /* 0xfffffffc00f08947 */ /* 0x010fea000383ffff */
[----:B------:R-:W-:Y:S05]  /*18a10*/  BRA `(.L_x_3897) ;  /* 0xffffffd800c07947 */ /* 0x000fea000383ffff */
.L_x_3813:
[----:B-1----:R1:W2:Y:S02]  /*18a20*/  SYNCS.PHASECHK.TRANS64.TRYWAIT P1, [R2+URZ+0x38860], R3 ;  /* 0x03886003020075a7 */ /* 0x0022a4000802017f */
[----:B--2---:R-:W-:Y:S05]  /*18a30*/  @!P1 NANOSLEEP.SYNCS 0x989680 ;  /* 0x009896800000995d */ /* 0x004fea0003900000 */
[----:B------:R-:W2:Y:S02]  /*18a40*/  @!P1 SYNCS.PHASECHK.TRANS64 P1, [R2+URZ+0x38860], R3 ;  /* 0x03886003020095a7 */ /* 0x000ea4000802007f */
[----:B--2---:R-:W-:Y:S05]  /*18a50*/  @!P1 BRA `(.L_x_3813) ;  /* 0xfffffffc00f09947 */ /* 0x004fea000383ffff */
[----:B------:R-:W-:Y:S05]  /*18a60*/  BRA `(.L_x_3898) ;  /* 0xffffffdc00347947 */ /* 0x000fea000383ffff */
.L_x_3818:
[----:B------:R-:W-:Y:S01]  /*18a70*/  BSSY B0, `(.L_x_3899) ;  /* 0x0000008000007945 */ /* 0x000fe20003800000 */
[----:B------:R-:W-:Y:S02]  /*18a80*/  IMAD.MOV.U32 R13, RZ, RZ, R16 ;  /* 0x000000ffff0d7224 */ /* 0x000fe400078e0010 */
[----:B-1----:R-:W-:Y:S02]  /*18a90*/  IMAD.MOV.U32 R12, RZ, RZ, RZ ;  /* 0x000000ffff0c7224 */ /* 0x002fe400078e00ff */
[----:B------:R-:W-:Y:S02]  /*18aa0*/  IMAD.MOV.U32 R11, RZ, RZ, 0x1f ;  /* 0x0000001fff0b7424 */ /* 0x000fe400078e00ff */
[----:B0-----:R-:W-:-:S07]  /*18ab0*/  IMAD.MOV.U32 R15, RZ, RZ, -0x1 ;  /* 0xffffffffff0f7424 */ /* 0x001fce00078e00ff */
[----:B--2---:R-:W-:Y:S05]  /*18ac0*/  WARPSYNC.COLLECTIVE R15, `(.L_x_3900) ;  /* 0x000000000f087348 */ /* 0x004fea0003c00000 */
[----:B------:R0:W1:Y:S02]  /*18ad0*/  SHFL.IDX P6, R14, R13, R12, R11 ;  /* 0x0000000c0d0e7389 */ /* 0x00006400000c000b */
[----:B012---:R-:W-:Y:S01]  /*18ae0*/  ENDCOLLECTIVE ;  /* 0x000000000000791b */ /* 0x007fe20003800000 */
.L_x_3900:
[----:B------:R-:W-:Y:S05]  /*18af0*/  BSYNC B0 ;  /* 0x0000000000007941 */ /* 0x000fea0003800000 */
.L_x_3899:
        /* <DEDUP_REMOVED lines=8> */
.L_x_3901:
[----:B------:R-:W-:Y:S01]  /*18b80*/  MOV R6, R14 ;  /* 0x0000000e00067202 */ /* 0x000fe20000000f00 */
[----:B------:R-:W-:Y:S06]  /*18b90*/  BRA `(.L_x_3902) ;  /* 0xffffffe000807947 */ /* 0x000fec000383ffff */
.L_x_3821:
        /* <DEDUP_REMOVED lines=8> */
.L_x_3904:
[----:B------:R-:W-:Y:S05]  /*18c20*/  BSYNC B0 ;  /* 0x0000000000007941 */ /* 0x000fea0003800000 */
.L_x_3903:
        /* <DEDUP_REMOVED lines=10> */
.L_x_3905:
        /* <DEDUP_REMOVED lines=8> */
.L_x_3906:
        /* <DEDUP_REMOVED lines=8> */
.L_x_3907:
        /* <DEDUP_REMOVED lines=8> */
.L_x_3908:
        /* <DEDUP_REMOVED lines=8> */
.L_x_3909:
[----:B------:R-:W-:Y:S05]  /*18ed0*/  BRA `(.L_x_3910) ;  /* 0xffffffe000447947 */ /* 0x000fea000383ffff */
.L_x_3826:
[----:B------:R-:W-:Y:S01]  /*18ee0*/  BSSY B0, `(.L_x_3911) ;  /* 0x0000008000007945 */ /* 0x000fe20003800000 */
[----:B-----5:R-:W-:Y:S02]  /*18ef0*/  IMAD.MOV.U32 R13, RZ, RZ, R17 ;  /* 0x000000ffff0d7224 */ /* 0x020fe400078e0011 */
[----:B-1----:R-:W-:Y:S02]  /*18f00*/  IMAD.MOV.U32 R12, RZ, RZ, 0x1 ;  /* 0x00000001ff0c7424 */ /* 0x002fe400078e00ff */
[----:B------:R-:W-:Y:S02]  /*18f10*/  IMAD.MOV.U32 R11, RZ, RZ, RZ ;  /* 0x000000ffff0b7224 */ /* 0x000fe400078e00ff */
[----:B------:R-:W-:-:S07]  /*18f20*/  IMAD.MOV.U32 R15, RZ, RZ, -0x1 ;  /* 0xffffffffff0f7424 */ /* 0x000fce00078e00ff */
[----:B0-----:R-:W-:Y:S05]  /*18f30*/  WARPSYNC.COLLECTIVE R15, `(.L_x_3912) ;  /* 0x000000000f087348 */ /* 0x001fea0003c00000 */
[----:B------:R1:W2:Y:S02]  /*18f40*/  SHFL.UP P6, R14, R13, R12, R11 ;  /* 0x0400000c0d0e7389 */ /* 0x0002a400000c000b */
[----:B012---:R-:W-:Y:S01]  /*18f50*/  ENDCOLLECTIVE ;  /* 0x000000000000791b */ /* 0x007fe20003800000 */
.L_x_3912:
[----:B------:R-:W-:Y:S05]  /*18f60*/  BSYNC B0 ;  /* 0x0000000000007941 */ /* 0x000fea0003800000 */
.L_x_3911:
[C---:B------:R-:W-:Y:S01]  /*18f70*/  ISETP.NE.AND P0, PT, R7.reuse, RZ, PT ;  /* 0x000000ff0700720c */ /* 0x040fe20003f05270 */
[----:B------:R-:W-:Y:S01]  /*18f80*/  IMAD.MOV.U32 R12, RZ, RZ, 0x2 ;  /* 0x00000002ff0c7424 */ /* 0x000fe200078e00ff */
[----:B------:R-:W-:Y:S01]  /*18f90*/  MOV R15, 0xffffffff ;  /* 0xffffffff000f7802 */ /* 0x000fe20000000f00 */
[----:B------:R-:W-:Y:S01]  /*18fa0*/  IMAD.MOV.U32 R11, RZ, RZ, RZ ;  /* 0x000000ffff0b7224 */ /* 0x000fe200078e00ff */
[----:B------:R-:W-:Y:S02]  /*18fb0*/  SEL R2, R14, RZ, P0 ;  /* 0x000000ff0e027207 */ /* 0x000fe40000000000 */
[----:B------:R-:W-:-:S03]  /*18fc0*/  ISETP.GE.U32.AND P0, PT, R7, 0x2, PT ;  /* 0x000000020700780c */ /* 0x000fc60003f06070 */
[----:B------:R-:W-:-:S04]  /*18fd0*/  IMAD.IADD R2, R17, 0x1, R2 ;  /* 0x0000000111027824 */ /* 0x000fc800078e0202 */
[----:B------:R-:W-:-:S07]  /*18fe0*/  IMAD.MOV.U32 R13, RZ, RZ, R2 ;  /* 0x000000ffff0d7224 */ /* 0x000fce00078e0002 */
[----:B------:R-:W-:Y:S05]  /*18ff0*/  WARPSYNC.COLLECTIVE R15, `(.L_x_3913) ;  /* 0x000000000f087348 */ /* 0x000fea0003c00000 */
[----:B------:R0:W1:Y:S02]  /*19000*/  SHFL.UP P6, R14, R13, R12, R11 ;  /* 0x0400000c0d0e7389 */ /* 0x00006400000c000b */
[----:B01----:R-:W-:Y:S01]  /*19010*/  ENDCOLLECTIVE ;  /* 0x000000000000791b */ /* 0x003fe20003800000 */
.L_x_3913:
        /* <DEDUP_REMOVED lines=8> */
.L_x_3914:
        /* <DEDUP_REMOVED lines=8> */
.L_x_3915:
        /* <DEDUP_REMOVED lines=8> */
.L_x_3916:
        /* <DEDUP_REMOVED lines=8> */
.L_x_3917:
[----:B------:R-:W-:Y:S05]  /*19220*/  BRA `(.L_x_3918) ;  /* 0xffffffe000247947 */ /* 0x000fea000383ffff */
.L_x_3828:
[----:B------:R-:W-:Y:S01]  /*19230*/  BSSY B0, `(.L_x_3919) ;  /* 0x0000006000007945 */ /* 0x000fe20003800000 */
[----:B------:R-:W-:Y:S01]  /*19240*/  PLOP3.LUT P6, PT, P6, PT, PT, 0x8, 0x0 ;  /* 0x000000000000781c */ /* 0x000fe200037ce170 */
[----:B------:R-:W-:-:S12]  /*19250*/  IMAD.MOV.U32 R15, RZ, RZ, -0x1 ;  /* 0xffffffffff0f7424 */ /* 0x000fd800078e00ff */
[----:B01----:R-:W-:Y:S05]  /*19260*/  WARPSYNC.COLLECTIVE R15, `(.L_x_3920) ;  /* 0x000000000f087348 */ /* 0x003fea0003c00000 */
[----:B------:R-:W-:Y:S01]  /*19270*/  VOTE.ANY R14, PT, P6 ;  /* 0x00000000000e7806 */ /* 0x000fe200030e0100 */
[----:B01----:R-:W-:Y:S06]  /*19280*/  ENDCOLLECTIVE ;  /* 0x000000000000791b */ /* 0x003fec0003800000 */
.L_x_3920:
[----:B------:R-:W-:Y:S05]  /*19290*/  BSYNC B0 ;  /* 0x0000000000007941 */ /* 0x000fea0003800000 */
.L_x_3919:
        /* <DEDUP_REMOVED lines=9> */
.L_x_3921:
[----:B------:R-:W-:Y:S01]  /*19330*/  IMAD.MOV.U32 R17, RZ, RZ, R14 ;  /* 0x000000ffff117224 */ /* 0x000fe200078e000e */
[----:B------:R-:W-:Y:S06]  /*19340*/  BRA `(.L_x_3922) ;  /* 0xffffffe000147947 */ /* 0x000fec000383ffff */
.L_x_3830:
[----:B------:R-:W-:Y:S01]  /*19350*/  BSSY B0, `(.L_x_3923) ;  /* 0x0000007000007945 */ /* 0x000fe20003800000 */
[----:B------:R-:W-:Y:S02]  /*19360*/  IMAD.MOV.U32 R13, RZ, RZ, R2 ;  /* 0x000000ffff0d7224 */ /* 0x000fe400078e0002 */
[----:B------:R-:W-:Y:S02]  /*19370*/  IMAD.MOV.U32 R11, RZ, RZ, 0x1f ;  /* 0x0000001fff0b7424 */ /* 0x000fe400078e00ff */
[----:B------:R-:W-:-:S07]  /*19380*/  IMAD.MOV.U32 R15, RZ, RZ, -0x1 ;  /* 0xffffffffff0f7424 */ /* 0x000fce00078e00ff */
[----:B0-23--:R-:W-:Y:S05]  /*19390*/  WARPSYNC.COLLECTIVE R15, `(.L_x_3924) ;  /* 0x000000000f087348 */ /* 0x00dfea0003c00000 */
[----:B------:R1:W4:Y:S02]  /*193a0*/  SHFL.IDX P6, R14, R13, R12, R11 ;  /* 0x0000000c0d0e7389 */ /* 0x00032400000c000b */
[----:B01234-:R-:W-:Y:S01]  /*193b0*/  ENDCOLLECTIVE ;  /* 0x000000000000791b */ /* 0x01ffe20003800000 */
.L_x_3924:
[----:B------:R-:W-:Y:S05]  /*193c0*/  BSYNC B0 ;  /* 0x0000000000007941 */ /* 0x000fea0003800000 */
.L_x_3923:
[----:B------:R-:W-:Y:S05]  /*193d0*/  BRA `(.L_x_3829) ;  /* 0xffffffe0000c7947 */ /* 0x000fea000383ffff */
.L_x_3833:
[----:B0-----:R0:W2:Y:S02]  /*193e0*/  SYNCS.PHASECHK.TRANS64.TRYWAIT P0, [R0+URZ+0x38820], R3 ;  /* 0x03882003000075a7 */ /* 0x0010a4000800017f */
[----:B--2---:R-:W-:Y:S05]  /*193f0*/  @!P0 NANOSLEEP.SYNCS 0x989680 ;  /* 0x009896800000895d */ /* 0x004fea0003900000 */
[----:B------:R-:W2:Y:S02]  /*19400*/  @!P0 SYNCS.PHASECHK.TRANS64 P0, [R0+URZ+0x38820], R3 ;  /* 0x03882003000085a7 */ /* 0x000ea4000800007f */
[----:B--2---:R-:W-:Y:S05]  /*19410*/  @!P0 BRA `(.L_x_3833) ;  /* 0xfffffffc00f08947 */ /* 0x004fea000383ffff */
[----:B------:R-:W-:Y:S05]  /*19420*/  BRA `(.L_x_3925) ;  /* 0xffffffe000ec7947 */ /* 0x000fea000383ffff */
.L_x_3834:
[----:B------:R-:W2:Y:S01]  /*19430*/  S2R R2, SR_TID.X ;  /* 0x0000000000027919 */ /* 0x000ea20000002100 */
[----:B------:R-:W-:Y:S01]  /*19440*/  BSSY B0, `(.L_x_3926) ;  /* 0x000000a000007945 */ /* 0x000fe20003800000 */
[----:B-1----:R-:W-:Y:S02]  /*19450*/  IMAD.MOV.U32 R12, RZ, RZ, RZ ;  /* 0x000000ffff0c7224 */ /* 0x002fe400078e00ff */
        /* <DEDUP_REMOVED lines=8> */
.L_x_3927:
[----:B------:R-:W-:Y:S05]  /*194e0*/  BSYNC B0 ;  /* 0x0000000000007941 */ /* 0x000fea0003800000 */
.L_x_3926:
[----:B------:R-:W-:Y:S05]  /*194f0*/  BRA `(.L_x_3928) ;  /* 0xffffffe000d07947 */ /* 0x000fea000383ffff */
.L_x_3835:
[----:B------:R-:W-:Y:S01]  /*19500*/  BSSY B0, `(.L_x_3929) ;  /* 0x0000006000007945 */ /* 0x000fe20003800000 */
[----:B------:R-:W-:-:S07]  /*19510*/  IMAD.MOV.U32 R15, RZ, RZ, -0x1 ;  /* 0xffffffffff0f7424 */ /* 0x000fce00078e00ff */
[----:B012---:R-:W-:Y:S05]  /*19520*/  WARPSYNC.COLLECTIVE R15, `(.L_x_3930) ;  /* 0x000000000f0c7348 */ /* 0x007fea0003c00000 */
[----:B------:R-:W-:Y:S02]  /*19530*/  ELECT P6, UR62, PT ;  /* 0x00000000003e782f */ /* 0x000fe400038c0000 */
[----:B------:R-:W-:Y:S01]  /*19540*/  MOV R14, UR62 ;  /* 0x0000003e000e7c02 */ /* 0x000fe20008000f00 */
[----:B012---:R-:W-:Y:S10]  /*19550*/  ENDCOLLECTIVE ;  /* 0x000000000000791b */ /* 0x007ff40003800000 */
.L_x_3930:
[----:B------:R-:W-:Y:S05]  /*19560*/  BSYNC B0 ;  /* 0x0000000000007941 */ /* 0x000fea0003800000 */
.L_x_3929:
[----:B------:R-:W-:Y:S05]  /*19570*/  BRA `(.L_x_3931) ;  /* 0xffffffe000c47947 */ /* 0x000fea000383ffff */
.L_x_3837:
[----:B0-----:R0:W2:Y:S02]  /*19580*/  SYNCS.PHASECHK.TRANS64.TRYWAIT P0, [R6+URZ], R5 ;  /* 0x00000005060075a7 */ /* 0x0010a4000800017f */
[----:B--2---:R-:W-:Y:S05]  /*19590*/  @!P0 NANOSLEEP.SYNCS 0x989680 ;  /* 0x009896800000895d */ /* 0x004fea0003900000 */
[----:B------:R-:W2:Y:S02]  /*195a0*/  @!P0 SYNCS.PHASECHK.TRANS64 P0, [R6+URZ], R5 ;  /* 0x00000005060085a7 */ /* 0x000ea4000800007f */
[----:B--2---:R-:W-:Y:S05]  /*195b0*/  @!P0 BRA `(.L_x_3837) ;  /* 0xfffffffc00f08947 */ /* 0x004fea000383ffff */
[----:B------:R-:W-:Y:S05]  /*195c0*/  BRA `(.L_x_3932) ;  /* 0xffffffe400007947 */ /* 0x000fea000383ffff */
.L_x_3838:
[----:B--2---:R2:W3:Y:S02]  /*195d0*/  SYNCS.PHASECHK.TRANS64.TRYWAIT P0, [R7+URZ], R2 ;  /* 0x00000002070075a7 */ /* 0x0044e4000800017f */
[----:B---3--:R-:W-:Y:S05]  /*195e0*/  @!P0 NANOSLEEP.SYNCS 0x989680 ;  /* 0x009896800000895d */ /* 0x008fea0003900000 */
[----:B------:R-:W3:Y:S02]  /*195f0*/  @!P0 SYNCS.PHASECHK.TRANS64 P0, [R7+URZ], R2 ;  /* 0x00000002070085a7 */ /* 0x000ee4000800007f */
[----:B---3--:R-:W-:Y:S05]  /*19600*/  @!P0 BRA `(.L_x_3838) ;  /* 0xfffffffc00f08947 */ /* 0x008fea000383ffff */
[----:B------:R-:W-:Y:S05]  /*19610*/  BRA `(.L_x_3933) ;  /* 0xffffffe000f47947 */ /* 0x000fea000383ffff */
.L_x_3840:
[----:B---3--:R3:W4:Y:S02]  /*19620*/  SYNCS.PHASECHK.TRANS64.TRYWAIT P0, [R4+URZ], R5 ;  /* 0x00000005040075a7 */ /* 0x008724000800017f */
[----:B----4-:R-:W-:Y:S05]  /*19630*/  @!P0 NANOSLEEP.SYNCS 0x989680 ;  /* 0x009896800000895d */ /* 0x010fea0003900000 */
[----:B------:R-:W4:Y:S02]  /*19640*/  @!P0 SYNCS.PHASECHK.TRANS64 P0, [R4+URZ], R5 ;  /* 0x00000005040085a7 */ /* 0x000f24000800007f */
[----:B----4-:R-:W-:Y:S05]  /*19650*/  @!P0 BRA `(.L_x_3840) ;  /* 0xfffffffc00f08947 */ /* 0x010fea000383ffff */
[----:B------:R-:W-:Y:S05]  /*19660*/  BRA `(.L_x_3934) ;  /* 0xffffffe000fc7947 */ /* 0x000fea000383ffff */
.L_x_3935:
        /* <DEDUP_REMOVED lines=9> */
.L_x_11945:


//--------------------- .text._ZN7cutlass13device_kernelIN5flash11enable_sm90INS1_16FlashAttnFwdSm90INS1_25CollectiveMainloopFwdSm90ILi2EN4cute5tupleIJNS5_1CILi1EEES8_S8_EEENS6_IJNS7_ILi64EEESA_SA_EEELi512ENS_10bfloat16_tEfNS_4arch4Sm90ELb0ELb1ELb0ELb0ELb0ELb0ELb0ELb0ELb0ELb0ELb0ELb0EEENS1_21CollectiveEpilogueFwdINS6_IJSA_NS7_ILi512EEESA_EEES9_SC_SE_Li256ELb0ELb0ELb0ELb0EEENS1_30DynamicPersistentTileSchedulerILi256ELi32ELb0ELb0ELb1EEEEEEEEEvNT_6ParamsE --------------------------
	.section	.text._ZN7cutlass13device_kernelIN5flash11enable_sm90INS1_16FlashAttnFwdSm90INS1_25CollectiveMainloopFwdSm90ILi2EN4cute5tupleIJNS5_1CILi1EEES8_S8_EEENS6_IJNS7_ILi64EEESA_SA_EEELi512ENS_10bfloat16_tEfNS_4arch4Sm90ELb0ELb1ELb0ELb0ELb0ELb0ELb0ELb0ELb0ELb0ELb0ELb0EEENS1_21CollectiveEpilogueFwdINS6_IJSA_NS7_ILi512EEESA_EEES9_SC_SE_Li256ELb0ELb0ELb0ELb0EEENS1_30DynamicPersistentTileSchedulerILi256ELi32ELb0ELb0ELb1EEEEEEEEEvNT_6ParamsE,"ax",@progbits
	.align	128
.text._ZN7cutlass13device_kernelIN5flash11enable_sm90INS1_16FlashAttnFwdSm90INS1_25CollectiveMainloopFwdSm90ILi2EN4cute5tupleIJNS5_1CILi1EEES8_S8_EEENS6_IJNS7_ILi64EEESA_SA_EEELi512ENS_10bfloat16_tEfNS_4arch4Sm90ELb0ELb1ELb0ELb0ELb0ELb0ELb0ELb0ELb0ELb0ELb0ELb0EEENS1_21CollectiveEpilogueFwdINS6_IJSA_NS7_ILi512EEESA_EEES9_SC_SE_Li256ELb0ELb0ELb0ELb0EEENS1_30DynamicPersistentTileSchedulerILi256ELi32ELb0ELb0ELb1EEEEEEEEEvNT_6ParamsE:
        .type           _ZN7cutlass13device_kernelIN5flash11enable_sm90INS1_16FlashAttnFwdSm90INS1_25CollectiveMainloopFwdSm90ILi2EN4cute5tupleIJNS5_1CILi1EEES8_S8_EEENS6_IJNS7_ILi64EEESA_SA_EEELi512ENS_10bfloat16_tEfNS_4arch4Sm90ELb0ELb1ELb0ELb0ELb0ELb0ELb0ELb0ELb0ELb0ELb0ELb0EEENS1_21CollectiveEpilogueFwdINS6_IJSA_NS7_ILi512EEESA_EEES9_SC_SE_Li256ELb0ELb0ELb0ELb0EEENS1_30DynamicPersistentTileSchedulerILi256ELi32ELb0ELb0ELb1EEEEEEEEEvNT_6ParamsE,@function
        .size           _ZN7cutlass13device_kernelIN5flash11enable_sm90INS1_16FlashAttnFwdSm90INS1_25CollectiveMainloopFwdSm90ILi2EN4cute5tupleIJNS5_1CILi1EEES8_S8_EEENS6_IJNS7_ILi64EEESA_SA_EEELi512ENS_10bfloat16_tEfNS_4arch4Sm90ELb0ELb1ELb0ELb0ELb0ELb0ELb0ELb0ELb0ELb0ELb0ELb0EEENS1_21CollectiveEpilogueFwdINS6_IJSA_NS7_ILi512EEESA_EEES9_SC_SE_Li256ELb0ELb0ELb0ELb0EEENS1_30DynamicPersistentTileSchedulerILi256ELi32ELb0ELb0ELb1EEEEEEEEEvNT_6ParamsE,(.L_x_11946 - _ZN7cutlass13device_kernelIN5flash11enable_sm90INS1_16FlashAttnFwdSm90INS1_25CollectiveMainloopFwdSm90ILi2EN4cute5tupleIJNS5_1CILi1EEES8_S8_EEENS6_IJNS7_ILi64EEESA_SA_EEELi512ENS_10bfloat16_tEfNS_4arch4Sm90ELb0ELb1ELb0ELb0ELb0ELb0ELb0ELb0ELb0ELb0ELb0ELb0EEENS1_21CollectiveEpilogueFwdINS6_IJSA_NS7_ILi512EEESA_EEES9_SC_SE_Li256ELb0ELb0ELb0ELb0EEENS1_30DynamicPersistentTileSchedulerILi256ELi32ELb0ELb0ELb1EEEEEEEEEvNT_6ParamsE)
        .other          _ZN7cutlass13device_kernelIN5flash11enable_sm90INS1_16FlashAttnFwdSm90INS1_25CollectiveMainloopFwdSm90ILi2EN4cute5tupleIJNS5_1CILi1EEES8_S8_EEENS6_IJNS7_ILi64EEESA_SA_EEELi512ENS_10bfloat16_tEfNS_4arch4Sm90ELb0ELb1ELb0ELb0ELb0ELb0ELb0ELb0ELb0ELb0ELb0ELb0EEENS1_21CollectiveEpilogueFwdINS6_IJSA_NS7_ILi512EEESA_EEES9_SC_SE_Li256ELb0ELb0ELb0ELb0EEENS1_30DynamicPersistentTileSchedulerILi256ELi32ELb0ELb0ELb1EEEEEEEEEvNT_6ParamsE,@"STO_CUDA_ENTRY STV_DEFAULT"
_ZN7cutlass13device_kernelIN5flash11enable_sm90INS1_16FlashAttnFwdSm90INS1_25CollectiveMainloopFwdSm90ILi2EN4cute5tupleIJNS5_1CILi1EEES8_S8_EEENS6_IJNS7_ILi64EEESA_SA_EEELi512ENS_10bfloat16_tEfNS_4arch4Sm90ELb0ELb1ELb0ELb0ELb0ELb0ELb0ELb0ELb0ELb0ELb0ELb0EEENS1_21CollectiveEpilogueFwdINS6_IJSA_NS7_ILi512EEESA_EEES9_SC_SE_Li256ELb0ELb0ELb0ELb0EEENS1_30DynamicPersistentTileSchedulerILi256ELi32ELb0ELb0ELb1EEEEEEEEEvNT_6ParamsE:
[----:B------:R-:W1:Y:S01]  /*0000*/  LDC R1, c[0x0][0x28] ;  /* 0x00000a00ff017b82 */ /* 0x000e620000000800 */
[----:B------:R-:W2:Y:S01]  /*0010*/  S2R R19, SR_TID.X ;  /* 0x0000000000137919 */ /* 0x000ea20000002100 */
[----:B------:R-:W-:Y:S01]  /*0020*/  ELECT P0, URZ, PT ;  /* 0x00000000003f782f */ /* 0x000fe20003800000 */
[----:B------:R-:W-:Y:S01]  /*0030*/  BSSY B0, `(.L_x_3936) ;  /* 0x0000014000007945 */ /* 0x000fe20003800000 */
[----:B--2---:R-:W-:-:S05]  /*0040*/  SHF.R.U32.HI R0, RZ, 0x5, R19 ;  /* 0x00000005ff007819 */ /* 0x004fca0000011613 */
[----:B------:R-:W2:Y:S02]  /*0050*/  SHFL.IDX PT, R2, R0, RZ, 0x1f ;  /* 0x00001fff00027589 */ /* 0x000ea400000e0000 */
[----:B--2---:R-:W-:Y:S02]  /*0060*/  ISETP.EQ.AND P0, PT, R2, RZ, P0 ;  /* 0x000000ff0200720c */ /* 0x004fe40000702270 */
[----:B------:R-:W-:-:S11]  /*0070*/  SHF.R.U32.HI R2, RZ, 0x7, R19 ;  /* 0x00000007ff027819 */ /* 0x000fd60000011613 */
[----:B-1----:R-:W-:Y:S05]  /*0080*/  @!P0 BRA `(.L_x_3937) ;  /* 0x0000000000388947 */ /* 0x002fea0003800000 */
        /* <DEDUP_REMOVED lines=14> */
.L_x_3937:
[----:B------:R-:W-:Y:S05]  /*0170*/  BSYNC B0 ;  /* 0x0000000000007941 */ /* 0x000fea0003800000 */
.L_x_3936:
        /* <DEDUP_REMOVED lines=33> */
.L_x_3938:
        /* <DEDUP_REMOVED lines=22> */
.L_x_3939:
        /* <DEDUP_REMOVED lines=18> */
.L_x_3940:
        /* <DEDUP_REMOVED lines=22> */
.L_x_3941:
        /* <DEDUP_REMOVED lines=22> */
.L_x_3942:
[----:B------:R-:W-:Y:S01]  /*08d0*/  PLOP3.LUT P0, PT, PT, PT, UP0, 0x80, 0x0 ;  /* 0x000000000000781c */ /* 0x000fe20003f0f008 */
[----:B------:R-:W-:Y:S01]  /*08e0*/  UMOV UR36, 0x1 ;  /* 0x0000000100247882 */ /* 0x000fe20000000000 */
[----:B------:R-:W-:Y:S01]  /*08f0*/  NOP ;  /* 0x0000000000007918 */ /* 0x000fe20000000000 */
[----:B------:R-:W-:Y:S01]  /*0900*/  USEL UR36, UR36, 0x2, !UP0 ;  /* 0x0000000224247887 */ /* 0x000fe2000c000000 */
[----:B------:R-:W-:Y:S01]  /*0910*/  ULDC.64 UR50, c[0x0][0x208] ;  /* 0x0000820000327ab9 */ /* 0x000fe20000000a00 */
[----:B-123--:R-:W-:Y:S08]  /*0920*/  BAR.SYNC.DEFER_BLOCKING 0x0 ;  /* 0x0000000000007b1d */ /* 0x00eff00000010000 */
[----:B------:R-:W-:Y:S05]  /*0930*/  @!P0 BRA `(.L_x_3943) ;  /* 0x000000d800108947 */ /* 0x000fea0003800000 */
.L_x_3944:
[----:B------:R-:W-:-:S08]  /*0940*/  NOP ;  /* 0x0000000000007918 */ /* 0x000fd00000000000 */
[----:B------:R-:W1:Y:S02]  /*0950*/  USETMAXREG.TRY_ALLOC.CTAPOOL UP0, 0xf0 ;  /* 0x000000f0000079c8 */ /* 0x000e640008000600 */
[----:B-1----:R-:W-:-:S13]  /*0960*/  PLOP3.LUT P0, PT, PT, PT, UP0, 0x80, 0x0 ;  /* 0x000000000000781c */ /* 0x002fda0003f0f008 */
[----:B------:R-:W-:Y:S05]  /*0970*/  @!P0 BRA `(.L_x_3944) ;  /* 0xfffffffc00f08947 */ /* 0x000fea000383ffff */
[----:B------:R-:W-:Y:S01]  /*0980*/  LOP3.LUT R0, R19, 0xffffff80, RZ, 0xc0, !PT ;  /* 0xffffff8013007812 */ /* 0x000fe200078ec0ff */
[----:B------:R-:W1:Y:S08]  /*0990*/  S2UR UR4, SR_CTAID.X ;  /* 0x00000000000479c3 */ /* 0x000e700000002500 */
[----:B------:R-:W-:Y:S06]  /*09a0*/  BAR.ARV 0x4, 0x120 ;  /* 0x0104800000007b1d */ /* 0x000fec0000002000 */
[----:B------:R-:W-:-:S02]  /*09b0*/  ISETP.NE.AND P0, PT, R0, 0x80, PT ;  /* 0x000000800000780c */ /* 0x000fc40003f05270 */
[----:B------:R-:W1:Y:S11]  /*09c0*/  LDC R0, c[0x0][0xda8] ;  /* 0x00036a00ff007b82 */ /* 0x000e760000000800 */
        /* <DEDUP_REMOVED lines=17> */
[--C-:B------:R-:W-:Y:S02]  /*0ae0*/  SHF.R.S32.HI R189, RZ, 0x5, R4.reuse ;  /* 0x00000005ffbd7819 */ /* 0x100fe40000011404 */
[----:B------:R-:W-:Y:S02]  /*0af0*/  SHF.R.S32.HI R6, RZ, 0x1f, R4 ;  /* 0x0000001fff067819 */ /* 0x000fe40000011404 */
[----:B------:R-:W-:Y:S02]  /*0b00*/  LOP3.LUT R4, R2, 0xfffffff0, RZ, 0xc0, !PT ;  /* 0xfffffff002047812 */ /* 0x000fe400078ec0ff */
[----:B------:R-:W-:Y:S02]  /*0b10*/  LEA.HI R3, R0, R191, RZ, 0x7 ;  /* 0x000000bf00037211 */ /* 0x000fe400078f38ff */
[----:B------:R-:W-:Y:S01]  /*0b20*/  SHF.R.S32.HI R7, RZ, 0x4, R2 ;  /* 0x00000004ff077819 */ /* 0x000fe20000011402 */
[----:B------:R-:W-:Y:S01]  /*0b30*/  IMAD.IADD R5, R191, 0x1, -R4 ;  /* 0x00000001bf057824 */ /* 0x000fe200078e0a04 */
[----:B------:R-:W-:-:S02]  /*0b40*/  LOP3.LUT R8, R3, 0xffffff80, RZ, 0xc0, !PT ;  /* 0xffffff8003087812 */ /* 0x000fc400078ec0ff */
[----:B------:R-:W-:Y:S01]  /*0b50*/  LEA.HI R2, R2, R7, RZ, 0x1 ;  /* 0x0000000702027211 */ /* 0x000fe200078f08ff */
[----:B-1----:R-:W-:Y:S01]  /*0b60*/  ULEA UR48, UR5, UR48, 0x18 ;  /* 0x0000003005307291 */ /* 0x002fe2000f8ec03f */
[----:B------:R-:W-:Y:S01]  /*0b70*/  SHF.R.S32.HI R10, RZ, 0x1f, R5 ;  /* 0x0000001fff0a7819 */ /* 0x000fe20000011405 */
[----:B------:R-:W-:Y:S01]  /*0b80*/  IMAD.IADD R8, R191, 0x1, -R8 ;  /* 0x00000001bf087824 */ /* 0x000fe200078e0a08 */
[----:B------:R-:W-:Y:S02]  /*0b90*/  LEA.HI R6, R6, R189, RZ, 0x2 ;  /* 0x000000bd06067211 */ /* 0x000fe400078f10ff */
[----:B------:R-:W-:Y:S02]  /*0ba0*/  LEA.HI R12, R10, R5, RZ, 0x3 ;  /* 0x000000050a0c7211 */ /* 0x000fe400078f18ff */
[----:B------:R-:W-:Y:S02]  /*0bb0*/  SHF.R.S32.HI R9, RZ, 0x1f, R8 ;  /* 0x0000001fff097819 */ /* 0x000fe40000011408 */
[C---:B------:R-:W-:Y:S01]  /*0bc0*/  LOP3.LUT R14, R12.reuse, 0xfffffff8, RZ, 0xc0, !PT ;  /* 0xfffffff80c0e7812 */ /* 0x040fe200078ec0ff */
[----:B------:R-:W-:Y:S01]  /*0bd0*/  IMAD.SHL.U32 R12, R12, 0x40, RZ ;  /* 0x000000400c0c7824 */ /* 0x000fe200078e00ff */
[----:B------:R-:W-:-:S02]  /*0be0*/  SHF.R.S32.HI R188, RZ, 0x7, R3 ;  /* 0x00000007ffbc7819 */ /* 0x000fc40000011403 */
[----:B------:R-:W-:Y:S01]  /*0bf0*/  LOP3.LUT R2, R2, 0x1ffffffe, RZ, 0xc0, !PT ;  /* 0x1ffffffe02027812 */ /* 0x000fe200078ec0ff */
[----:B------:R-:W-:Y:S01]  /*0c00*/  IMAD.IADD R14, R5, 0x1, -R14 ;  /* 0x00000001050e7824 */ /* 0x000fe200078e0a0e */
[----:B------:R-:W-:Y:S01]  /*0c10*/  LOP3.LUT R6, R6, 0x3ffffc, RZ, 0xc0, !PT ;  /* 0x003ffffc06067812 */ /* 0x000fe200078ec0ff */
[----:B------:R-:W-:Y:S01]  /*0c20*/  IMAD R13, R188, 0x100, R5 ;  /* 0x00000100bc0d7824 */ /* 0x000fe200078e0205 */
[----:B------:R-:W-:Y:S01]  /*0c30*/  LEA.HI R4, R9, R8, RZ, 0x2 ;  /* 0x0000000809047211 */ /* 0x000fe200078f10ff */
[----:B------:R-:W-:Y:S01]  /*0c40*/  IMAD.IADD R2, R7, 0x1, -R2 ;  /* 0x0000000107027824 */ /* 0x000fe200078e0a02 */
[----:B------:R-:W-:Y:S02]  /*0c50*/  IADD3 R6, R189, -R6, RZ ;  /* 0x80000006bd067210 */ /* 0x000fe40007ffe0ff */
[--C-:B------:R-:W-:Y:S01]  /*0c60*/  SHF.R.S32.HI R10, RZ, 0x2, R4.reuse ;  /* 0x00000002ff0a7819 */ /* 0x100fe20000011404 */
[----:B------:R-:W-:Y:S01]  /*0c70*/  IMAD.SHL.U32 R2, R2, 0x8, RZ ;  /* 0x0000000802027824 */ /* 0x000fe200078e00ff */
[----:B------:R-:W-:Y:S01]  /*0c80*/  SHF.R.S32.HI R11, RZ, 0x1f, R4 ;  /* 0x0000001fff0b7819 */ /* 0x000fe20000011404 */
[----:B------:R-:W-:Y:S01]  /*0c90*/  IMAD R13, R6, 0x10, R13 ;  /* 0x00000010060d7824 */ /* 0x000fe200078e020d */
[----:B------:R-:W-:Y:S01]  /*0ca0*/  LOP3.LUT R5, R4, 0x7ffffffc, RZ, 0xc0, !PT ;  /* 0x7ffffffc04057812 */ /* 0x000fe200078ec0ff */
[----:B------:R-:W-:Y:S01]  /*0cb0*/  IMAD.SHL.U32 R4, R14, 0x40, RZ ;  /* 0x000000400e047824 */ /* 0x000fe200078e00ff */
[----:B------:R-:W-:Y:S01]  /*0cc0*/  LEA.HI R9, R9, R8, RZ, 0x5 ;  /* 0x0000000809097211 */ /* 0x000fe200078f28ff */
[----:B------:R-:W-:Y:S01]  /*0cd0*/  IMAD.U32 R190, R13, 0x40, R2 ;  /* 0x000000400dbe7824 */ /* 0x000fe200078e0002 */
[----:B------:R-:W-:-:S02]  /*0ce0*/  IADD3 R8, R8, -R5, RZ ;  /* 0x8000000508087210 */ /* 0x000fc40007ffe0ff */
[----:B------:R-:W-:Y:S02]  /*0cf0*/  LOP3.LUT R5, R4, 0x1c0, RZ, 0xc0, !PT ;  /* 0x000001c004057812 */ /* 0x000fe400078ec0ff */
[----:B------:R-:W-:Y:S02]  /*0d00*/  LOP3.LUT R12, R12, 0x7ffffe00, RZ, 0xc0, !PT ;  /* 0x7ffffe000c0c7812 */ /* 0x000fe400078ec0ff */
[----:B------:R-:W-:Y:S02]  /*0d10*/  LOP3.LUT R2, R5, 0x8, R2, 0xf8, !PT ;  /* 0x0000000805027812 */ /* 0x000fe400078ef802 */
[----:B------:R-:W-:Y:S01]  /*0d20*/  SHF.R.U32.HI R5, RZ, 0x3, R5 ;  /* 0x00000003ff057819 */ /* 0x000fe20000011605 */
[----:B------:R-:W-:Y:S01]  /*0d30*/  IMAD R12, R189, 0x400, R12 ;  /* 0x00000400bd0c7824 */ /* 0x000fe200078e020c */
[----:B------:R-:W-:Y:S02]  /*0d40*/  R2P PR, R14, 0x6 ;  /* 0x000000060e007804 */ /* 0x000fe40000000000 */
[----:B------:R-:W-:-:S02]  /*0d50*/  LOP3.LUT R5, R2, R5, RZ, 0x3c, !PT ;  /* 0x0000000502057212 */ /* 0x000fc400078e3cff */
[----:B------:R-:W-:Y:S02]  /*0d60*/  LEA.HI R11, R11, R10, RZ, 0x3 ;  /* 0x0000000a0b0b7211 */ /* 0x000fe400078f18ff */
[----:B------:R-:W-:Y:S01]  /*0d70*/  LEA.HI R0, R0, R191, RZ, 0x3 ;  /* 0x000000bf00007211 */ /* 0x000fe200078f18ff */
[----:B------:R-:W-:Y:S01]  /*0d80*/  IMAD.IADD R5, R12, 0x1, R5 ;  /* 0x000000010c057824 */ /* 0x000fe200078e0205 */
[----:B------:R-:W-:Y:S02]  /*0d90*/  LEA.HI R3, R3, R188, RZ, 0x1 ;  /* 0x000000bc03037211 */ /* 0x000fe400078f08ff */
[----:B------:R-:W-:Y:S02]  /*0da0*/  LOP3.LUT R11, R11, 0xfffffff8, RZ, 0xc0, !PT ;  /* 0xfffffff80b0b7812 */ /* 0x000fe400078ec0ff */
[----:B------:R-:W-:Y:S02]  /*0db0*/  LEA R18, R5, UR48, 0x1 ;  /* 0x0000003005127c11 */ /* 0x000fe4000f8e08ff */
[----:B------:R-:W-:Y:S01]  /*0dc0*/  LOP3.LUT R2, R0, 0x1ffffff8, RZ, 0xc0, !PT ;  /* 0x1ffffff800027812 */ /* 0x000fe200078ec0ff */
[----:B------:R-:W-:Y:S01]  /*0dd0*/  IMAD.IADD R16, R10, 0x1, -R11 ;  /* 0x000000010a107824 */ /* 0x000fe200078e0a0b */
[----:B------:R-:W-:Y:S01]  /*0de0*/  LOP3.LUT R3, R3, 0xfffffe, RZ, 0xc0, !PT ;  /* 0x00fffffe03037812 */ /* 0x000fe200078ec0ff */
[C---:B------:R-:W-:Y:S01]  /*0df0*/  VIADD R19, R18.reuse, 0x26840 ;  /* 0x0002684012137836 */ /* 0x040fe20000000000 */
[----:B------:R-:W-:Y:S01]  /*0e00*/  IADD3 R23, R18, 0x26800, RZ ;  /* 0x0002680012177810 */ /* 0x000fe20007ffe0ff */
[----:B------:R-:W-:Y:S01]  /*0e10*/  IMAD.IADD R2, R191, 0x1, -R2 ;  /* 0x00000001bf027824 */ /* 0x000fe200078e0a02 */
[----:B------:R-:W-:Y:S01]  /*0e20*/  SEL R22, R22, 0xffffffe0, !P1 ;  /* 0xffffffe016167807 */ /* 0x000fe20004800000 */
[----:B------:R-:W-:Y:S01]  /*0e30*/  IMAD.IADD R3, R188, 0x1, -R3 ;  /* 0x00000001bc037824 */ /* 0x000fe200078e0a03 */
[----:B------:R-:W-:Y:S01]  /*0e40*/  SHF.R.S32.HI R9, RZ, 0x5, R9 ;  /* 0x00000005ff097819 */ /* 0x000fe20000011409 */
[----:B------:R-:W-:Y:S01]  /*0e50*/  @P2 VIADD R19, R23, 0xffffffc0 ;  /* 0xffffffc017132836 */ /* 0x000fe20000000000 */
[----:B------:R-:W-:Y:S01]  /*0e60*/  SHF.R.S32.HI R186, RZ, 0x3, R0 ;  /* 0x00000003ffba7819 */ /* 0x000fe20000011400 */
[----:B------:R-:W-:Y:S01]  /*0e70*/  IMAD.SHL.U32 R184, R2, 0x8, RZ ;  /* 0x0000000802b87824 */ /* 0x000fe200078e00ff */
[----:B------:R-:W-:Y:S01]  /*0e80*/  LEA R16, R9, R16, 0x4 ;  /* 0x0000001009107211 */ /* 0x000fe200078e20ff */
[----:B------:R-:W-:Y:S01]  /*0e90*/  IMAD.IADD R23, R23, 0x1, R22 ;  /* 0x0000000117177824 */ /* 0x000fe200078e0216 */
[----:B------:R-:W-:Y:S01]  /*0ea0*/  SHF.L.U32 R17, R3, 0x8, RZ ;  /* 0x0000000803117819 */ /* 0x000fe200000006ff */
[----:B------:R-:W-:-:S02]  /*0eb0*/  IMAD.SHL.U32 R2, R8, 0x2, RZ ;  /* 0x0000000208027824 */ /* 0x000fc400078e00ff */
[----:B------:R-:W-:-:S07]  /*0ec0*/  IMAD.IADD R22, R22, 0x1, R19 ;  /* 0x0000000116167824 */ /* 0x000fce00078e0213 */
.L_x_4049:
        /* <DEDUP_REMOVED lines=11> */
[----:B--2---:R-:W-:Y:S05]  /*0f80*/  @!P0 BRA `(.L_x_3945) ;  /* 0x0000000000208947 */ /* 0x004fea0003800000 */
        /* <DEDUP_REMOVED lines=8> */
.L_x_3945:
[----:B------:R-:W-:Y:S01]  /*1010*/  ULDC UR6, c[0x0][0xdc4] ;  /* 0x0003710000067ab9 */ /* 0x000fe20000000800 */
[----:B------:R-:W-:Y:S01]  /*1020*/  UMOV UR40, UR7 ;  /* 0x0000000700287c82 */ /* 0x000fe20008000000 */
[----:B------:R-:W-:-:S11]  /*1030*/  UISETP.NE.AND UP0, UPT, UR6, 0x1, UPT ;  /* 0x000000010600788c */ /* 0x000fd6000bf05270 */
[----:B------:R-:W-:Y:S02]  /*1040*/  @UP0 ULDC.64 UR10, c[0x0][0xdc8] ;  /* 0x00037200000a0ab9 */ /* 0x000fe40000000a00 */
[----:B------:R-:W-:-:S04]  /*1050*/  UIMAD.WIDE.U32 UR4, UR7, UR10, URZ ;  /* 0x0000000a070472a5 */ /* 0x000fc8000f8e003f */
[----:B------:R-:W-:-:S04]  /*1060*/  @UP0 USHF.R.U32.HI UR40, URZ, UR11, UR5 ;  /* 0x0000000b3f280299 */ /* 0x000fc80008011605 */
[----:B------:R-:W-:-:S12]  /*1070*/  UIMAD UR4, UR40, UR6, URZ ;  /* 0x00000006280472a4 */ /* 0x000fd8000f8e023f */
.L_x_3946:
[----:B------:R-:W-:Y:S01]  /*1080*/  ULDC UR43, c[0x0][0xdb8] ;  /* 0x00036e00002b7ab9 */ /* 0x000fe20000000800 */
[----:B------:R-:W-:Y:S01]  /*1090*/  ULDC.64 UR10, c[0x0][0x3f8] ;  /* 0x0000fe00000a7ab9 */ /* 0x000fe20000000a00 */
[----:B------:R-:W-:Y:S02]  /*10a0*/  ULOP3.LUT UR5, URZ, UR40, URZ, 0x33, !UPT ;  /* 0x000000283f057292 */ /* 0x000fe4000f8e333f */
[----:B------:R-:W-:Y:S02]  /*10b0*/  UISETP.NE.AND UP1, UPT, UR43, 0x1, UPT ;  /* 0x000000012b00788c */ /* 0x000fe4000bf25270 */
[----:B------:R-:W-:Y:S01]  /*10c0*/  UISETP.NE.U32.AND UP0, UPT, UR10, URZ, UPT ;  /* 0x0000003f0a00728c */ /* 0x000fe2000bf05070 */
[----:B------:R-:W-:Y:S01]  /*10d0*/  ULDC UR6, c[0x0][0xdac] ;  /* 0x00036b0000067ab9 */ /* 0x000fe20000000800 */
[----:B------:R-:W-:Y:S02]  /*10e0*/  UIADD3 UR4, UR7, -UR4, URZ ;  /* 0x8000000407047290 */ /* 0x000fe4000fffe03f */
[----:B------:R-:W-:-:S02]  /*10f0*/  UIADD3 UR5, UR5, UR6, URZ ;  /* 0x0000000605057290 */ /* 0x000fc4000fffe03f */
[----:B------:R-:W-:Y:S01]  /*1100*/  UISETP.NE.AND.EX UP0, UPT, UR11, URZ, UPT, UP0 ;  /* 0x0000003f0b00728c */ /* 0x000fe2000bf05300 */
[----:B------:R-:W-:Y:S01]  /*1110*/  ULDC UR12, c[0x0][0xdc4] ;  /* 0x00037100000c7ab9 */ /* 0x000fe20000000800 */
[----:B------:R-:W-:Y:S01]  /*1120*/  ULDC UR49, c[0x0][0x404] ;  /* 0x0001010000317ab9 */ /* 0x000fe20000000800 */
[----:B------:R-:W-:Y:S02]  /*1130*/  UISETP.NE.AND UP2, UPT, UR46, 0x1, UPT ;  /* 0x000000012e00788c */ /* 0x000fe4000bf45270 */
[----:B------:R-:W-:Y:S01]  /*1140*/  USHF.L.U32 UR42, UR5, 0x6, URZ ;  /* 0x00000006052a7899 */ /* 0x000fe2000800063f */
[----:B------:R-:W-:Y:S01]  /*1150*/  ULDC UR10, c[0x0][0x288] ;  /* 0x0000a200000a7ab9 */ /* 0x000fe20000000800 */
[----:B------:R-:W-:Y:S02]  /*1160*/  UIMAD UR12, UR8, UR12, UR4 ;  /* 0x0000000c080c72a4 */ /* 0x000fe4000f8e0204 */
[----:B------:R-:W-:Y:S01]  /*1170*/  PLOP3.LUT P0, PT, PT, PT, UP2, 0x80, 0x0 ;  /* 0x000000000000781c */ /* 0x000fe20003f0f028 */
[----:B------:R-:W-:Y:S01]  /*1180*/  USEL UR49, UR49, 0x1, UP0 ;  /* 0x0000000131317887 */ /* 0x000fe20008000000 */
[----:B------:R-:W-:Y:S01]  /*1190*/  ULDC UR9, c[0x0][0x2e0] ;  /* 0x0000b80000097ab9 */ /* 0x000fe20000000800 */
[----:B------:R-:W-:Y:S01]  /*11a0*/  @UP1 ULDC UR4, c[0x0][0xdbc] ;  /* 0x00036f0000041ab9 */ /* 0x000fe20000000800 */
[----:B------:R-:W-:-:S02]  /*11b0*/  UIADD3 UR54, UR42, 0x40, -UR10 ;  /* 0x000000402a367890 */ /* 0x000fc4000fffe80a */
[----:B------:R-:W-:Y:S02]  /*11c0*/  UIMAD.WIDE.U32 UR4, UR12, UR4, URZ ;  /* 0x000000040c0472a5 */ /* 0x000fe4000f8e003f */
[----:B------:R-:W-:Y:S02]  /*11d0*/  UIMAD UR6, UR49, UR9, 0x3f ;  /* 0x0000003f310674a4 */ /* 0x000fe4000f8e0209 */
[----:B------:R-:W-:Y:S01]  /*11e0*/  UIMAD UR54, UR49, UR9, UR54 ;  /* 0x00000009313672a4 */ /* 0x000fe2000f8e0236 */
[----:B------:R-:W-:Y:S01]  /*11f0*/  @UP1 ULDC UR13, c[0x0][0xdc0] ;  /* 0x00037000000d1ab9 */ /* 0x000fe20000000800 */
[----:B------:R-:W-:Y:S01]  /*1200*/  UMOV UR44, UR12 ;  /* 0x0000000c002c7c82 */ /* 0x000fe20008000000 */
[----:B------:R-:W-:Y:S01]  /*1210*/  ULDC UR11, c[0x0][0x9e0] ;  /* 0x00027800000b7ab9 */ /* 0x000fe20000000800 */
[----:B------:R-:W-:Y:S02]  /*1220*/  USHF.R.S32.HI UR7, URZ, 0x1f, UR6 ;  /* 0x0000001f3f077899 */ /* 0x000fe40008011406 */
[----:B------:R-:W-:-:S02]  /*1230*/  @UP1 USHF.R.U32.HI UR44, URZ, UR13, UR5 ;  /* 0x0000000d3f2c1299 */ /* 0x000fc40008011605 */
[----:B------:R-:W-:Y:S02]  /*1240*/  UIADD3 UR8, UR54, UR11, URZ ;  /* 0x0000000b36087290 */ /* 0x000fe4000fffe03f */
[----:B------:R-:W-:Y:S02]  /*1250*/  ULEA.HI UR7, UR7, UR6, URZ, 0x6 ;  /* 0x0000000607077291 */ /* 0x000fe4000f8f303f */
[----:B------:R-:W-:Y:S02]  /*1260*/  UIADD3 UR4, -UR44, URZ, URZ ;  /* 0x0000003f2c047290 */ /* 0x000fe4000fffe13f */
[----:B------:R-:W-:Y:S01]  /*1270*/  USHF.R.S32.HI UR7, URZ, 0x6, UR7 ;  /* 0x000000063f077899 */ /* 0x000fe20008011407 */
[----:B------:R-:W-:Y:S01]  /*1280*/  IMAD.U32 R0, RZ, RZ, UR8 ;  /* 0x00000008ff007e24 */ /* 0x000fe2000f8e00ff */
[----:B------:R-:W-:Y:S01]  /*1290*/  UIMAD UR43, UR43, UR4, UR12 ;  /* 0x000000042b2b72a4 */ /* 0x000fe2000f8e020c */
[----:B------:R-:W-:Y:S11]  /*12a0*/  @!P0 BRA `(.L_x_3947) ;  /* 0x0000001c00f88947 */ /* 0x000ff60003800000 */
[----:B------:R-:W1:Y:S02]  /*12b0*/  LDC R8, c[0x0][0x9e4] ;  /* 0x00027900ff087b82 */ /* 0x000e640000000800 */
[----:B-1----:R-:W-:-:S13]  /*12c0*/  ISETP.GE.AND P1, PT, R8, 0x1, PT ;  /* 0x000000010800780c */ /* 0x002fda0003f26270 */
[----:B------:R-:W-:Y:S05]  /*12d0*/  @!P1 BRA `(.L_x_3948) ;  /* 0x0000000000449947 */ /* 0x000fea0003800000 */
[----:B------:R-:W-:Y:S01]  /*12e0*/  ISETP.LT.AND P0, PT, RZ, UR54, PT ;  /* 0x00000036ff007c0c */ /* 0x000fe2000bf01270 */
[----:B------:R-:W-:-:S06]  /*12f0*/  UIADD3 UR4, UR54, -0x1, URZ ;  /* 0xffffffff36047890 */ /* 0x000fcc000fffe03f */
[----:B------:R-:W-:-:S06]  /*1300*/  MOV R3, UR4 ;  /* 0x0000000400037c02 */ /* 0x000fcc0008000f00 */
[----:B------:R-:W-:Y:S05]  /*1310*/  @P0 BRA `(.L_x_3949) ;  /* 0x00000000001c0947 */ /* 0x000fea0003800000 */
[----:B------:R-:W-:Y:S01]  /*1320*/  ISETP.NE.AND P0, PT, R8, 0x1, PT ;  /* 0x000000010800780c */ /* 0x000fe20003f05270 */
[----:B------:R-:W-:-:S12]  /*1330*/  IMAD R3, RZ, RZ, -UR54 ;  /* 0x80000036ff037e24 */ /* 0x000fd8000f8e02ff */
[----:B------:R-:W1:Y:S02]  /*1340*/  @P0 LDC.64 R4, c[0x0][0x9e8] ;  /* 0x00027a00ff040b82 */ /* 0x000e640000000a00 */
[----:B-1----:R-:W-:-:S05]  /*1350*/  @P0 IMAD.HI.U32 R4, R3, R4, RZ ;  /* 0x0000000403040227 */ /* 0x002fca00078e00ff */
[----:B------:R-:W-:-:S04]  /*1360*/  @P0 SHF.R.U32.HI R3, RZ, R5, R4 ;  /* 0x00000005ff030219 */ /* 0x000fc80000011604 */
[----:B------:R-:W-:Y:S01]  /*1370*/  LOP3.LUT R3, RZ, R3, RZ, 0x33, !PT ;  /* 0x00000003ff037212 */ /* 0x000fe200078e33ff */
[----:B------:R-:W-:Y:S06]  /*1380*/  BRA `(.L_x_3950) ;  /* 0x0000000000107947 */ /* 0x000fec0003800000 */
.L_x_3949:
[----:B------:R-:W-:-:S13]  /*1390*/  ISETP.NE.AND P0, PT, R8, 0x1, PT ;  /* 0x000000010800780c */ /* 0x000fda0003f05270 */
[----:B------:R-:W1:Y:S02]  /*13a0*/  @P0 LDC.64 R4, c[0x0][0x9e8] ;  /* 0x00027a00ff040b82 */ /* 0x000e640000000a00 */
[----:B-1----:R-:W-:-:S05]  /*13b0*/  @P0 IMAD.HI.U32 R4, R3, R4, RZ ;  /* 0x0000000403040227 */ /* 0x002fca00078e00ff */
[----:B------:R-:W-:-:S07]  /*13c0*/  @P0 SHF.R.U32.HI R3, RZ, R5, R4 ;  /* 0x00000005ff030219 */ /* 0x000fce0000011604 */
.L_x_3950:
[----:B------:R-:W-:-:S05]  /*13d0*/  IMAD R3, R3, R8, R8 ;  /* 0x0000000803037224 */ /* 0x000fca00078e0208 */
[----:B------:R-:W-:-:S07]  /*13e0*/  VIMNMX R0, R0, R3, PT ;  /* 0x0000000300007248 */ /* 0x000fce0003fe0100 */
.L_x_3948:
[----:B------:R-:W-:Y:S01]  /*13f0*/  VIADD R0, R0, 0x3f ;  /* 0x0000003f00007836 */ /* 0x000fe20000000000 */
[----:B------:R-:W-:Y:S01]  /*1400*/  UIADD3 UR4, UR42, -UR10, URZ ;  /* 0x8000000a2a047290 */ /* 0x000fe2000fffe03f */
[----:B------:R-:W-:-:S03]  /*1410*/  ULDC UR5, c[0x0][0x9dc] ;  /* 0x0002770000057ab9 */ /* 0x000fc60000000800 */
[----:B------:R-:W-:Y:S01]  /*1420*/  SHF.R.S32.HI R3, RZ, 0x1f, R0 ;  /* 0x0000001fff037819 */ /* 0x000fe20000011400 */
[----:B------:R-:W-:-:S03]  /*1430*/  UIMAD UR4, UR49, UR9, UR4 ;  /* 0x00000009310472a4 */ /* 0x000fc6000f8e0204 */
[----:B------:R-:W-:Y:S01]  /*1440*/  LEA.HI R3, R3, R0, RZ, 0x6 ;  /* 0x0000000003037211 */ /* 0x000fe200078f30ff */
[----:B------:R-:W-:-:S03]  /*1450*/  UIADD3 UR5, UR4, -UR5, URZ ;  /* 0x8000000504057290 */ /* 0x000fc6000fffe03f */
[----:B------:R-:W-:-:S03]  /*1460*/  SHF.R.S32.HI R3, RZ, 0x6, R3 ;  /* 0x00000006ff037819 */ /* 0x000fc60000011403 */
[----:B------:R-:W-:Y:S01]  /*1470*/  IMAD.U32 R0, RZ, RZ, UR5 ;  /* 0x00000005ff007e24 */ /* 0x000fe2000f8e00ff */
[----:B------:R-:W-:Y:S01]  /*1480*/  VIMNMX R4, R3, UR7, PT ;  /* 0x0000000703047c48 */ /* 0x000fe2000bfe0100 */
[----:B------:R-:W-:Y:S06]  /*1490*/  @!P1 BRA `(.L_x_3951) ;  /* 0x0000000000409947 */ /* 0x000fec0003800000 */
[----:B------:R-:W-:-:S05]  /*14a0*/  IMAD.U32 R3, RZ, RZ, UR4 ;  /* 0x00000004ff037e24 */ /* 0x000fca000f8e00ff */
        /* <DEDUP_REMOVED lines=9> */
.L_x_3952:
[----:B------:R-:W-:-:S13]  /*1540*/  ISETP.NE.AND P0, PT, R8, 0x1, PT ;  /* 0x000000010800780c */ /* 0x000fda0003f05270 */
[----:B------:R-:W1:Y:S02]  /*1550*/  @P0 LDC.64 R6, c[0x0][0x9e8] ;  /* 0x00027a00ff060b82 */ /* 0x000e640000000a00 */
[----:B-1----:R-:W-:-:S05]  /*1560*/  @P0 IMAD.HI.U32 R6, R3, R6, RZ ;  /* 0x0000000603060227 */ /* 0x002fca00078e00ff */
[----:B------:R-:W-:-:S07]  /*1570*/  @P0 SHF.R.U32.HI R3, RZ, R7, R6 ;  /* 0x00000007ff030219 */ /* 0x000fce0000011606 */
.L_x_3953:
[----:B------:R-:W-:-:S05]  /*1580*/  IMAD R3, R3, R8, RZ ;  /* 0x0000000803037224 */ /* 0x000fca00078e02ff */
[----:B------:R-:W-:-:S07]  /*1590*/  VIMNMX R0, R0, R3, !PT ;  /* 0x0000000300007248 */ /* 0x000fce0007fe0100 */
.L_x_3951:
[----:B------:R-:W-:Y:S02]  /*15a0*/  SHF.R.S32.HI R3, RZ, 0x1f, R0 ;  /* 0x0000001fff037819 */ /* 0x000fe40000011400 */
[----:B------:R-:W-:Y:S02]  /*15b0*/  CS2R R28, SRZ ;  /* 0x00000000001c7805 */ /* 0x000fe4000001ff00 */
[----:B------:R-:W-:Y:S02]  /*15c0*/  PLOP3.LUT P0, PT, PT, PT, PT, 0x80, 0x0 ;  /* 0x000000000000781c */ /* 0x000fe40003f0f070 */
[----:B------:R-:W-:Y:S02]  /*15d0*/  CS2R R150, SRZ ;  /* 0x0000000000967805 */ /* 0x000fe4000001ff00 */
[----:B------:R-:W-:Y:S02]  /*15e0*/  LEA.HI R0, R3, R0, RZ, 0x6 ;  /* 0x0000000003007211 */ /* 0x000fe400078f30ff */
[----:B------:R-:W-:-:S02]  /*15f0*/  CS2R R148, SRZ ;  /* 0x0000000000947805 */ /* 0x000fc4000001ff00 */
[----:B------:R-:W-:Y:S02]  /*1600*/  MOV R3, RZ ;  /* 0x000000ff00037202 */ /* 0x000fe40000000f00 */
[----:B------:R-:W-:Y:S02]  /*1610*/  CS2R R146, SRZ ;  /* 0x0000000000927805 */ /* 0x000fe4000001ff00 */
[----:B------:R-:W-:Y:S02]  /*1620*/  SHF.R.S32.HI R0, RZ, 0x6, R0 ;  /* 0x00000006ff007819 */ /* 0x000fe40000011400 */
[----:B------:R-:W-:Y:S02]  /*1630*/  CS2R R144, SRZ ;  /* 0x0000000000907805 */ /* 0x000fe4000001ff00 */
[----:B------:R-:W-:Y:S02]  /*1640*/  CS2R R142, SRZ ;  /* 0x00000000008e7805 */ /* 0x000fe4000001ff00 */
[----:B------:R-:W-:-:S02]  /*1650*/  CS2R R140, SRZ ;  /* 0x00000000008c7805 */ /* 0x000fc4000001ff00 */
[----:B------:R-:W-:Y:S02]  /*1660*/  VIMNMX R0, RZ, R0, !PT ;  /* 0x00000000ff007248 */ /* 0x000fe40007fe0100 */
[----:B------:R-:W-:Y:S02]  /*1670*/  CS2R R138, SRZ ;  /* 0x00000000008a7805 */ /* 0x000fe4000001ff00 */
[----:B------:R-:W-:Y:S02]  /*1680*/  CS2R R136, SRZ ;  /* 0x0000000000887805 */ /* 0x000fe4000001ff00 */
[----:B------:R-:W-:Y:S02]  /*1690*/  CS2R R134, SRZ ;  /* 0x0000000000867805 */ /* 0x000fe4000001ff00 */
[----:B------:R-:W-:Y:S02]  /*16a0*/  ISETP.GT.AND P1, PT, R4, R0, PT ;  /* 0x000000000400720c */ /* 0x000fe40003f24270 */
[----:B------:R-:W-:-:S02]  /*16b0*/  CS2R R132, SRZ ;  /* 0x0000000000847805 */ /* 0x000fc4000001ff00 */
[----:B------:R-:W-:Y:S02]  /*16c0*/  CS2R R130, SRZ ;  /* 0x0000000000827805 */ /* 0x000fe4000001ff00 */
[----:B------:R-:W-:Y:S02]  /*16d0*/  CS2R R128, SRZ ;  /* 0x0000000000807805 */ /* 0x000fe4000001ff00 */
[----:B------:R-:W-:Y:S02]  /*16e0*/  CS2R R126, SRZ ;  /* 0x00000000007e7805 */ /* 0x000fe4000001ff00 */
[----:B------:R-:W-:Y:S01]  /*16f0*/  CS2R R124, SRZ ;  /* 0x00000000007c7805 */ /* 0x000fe2000001ff00 */
[----:B------:R-:W-:Y:S01]  /*1700*/  IMAD.MOV.U32 R172, RZ, RZ, RZ ;  /* 0x000000ffffac7224 */ /* 0x000fe200078e00ff */
        /* <DEDUP_REMOVED lines=49> */
[----:B------:R-:W-:Y:S01]  /*1a20*/  IMAD.MOV.U32 R153, RZ, RZ, RZ ;  /* 0x000000ffff997224 */ /* 0x000fe200078e00ff */
[----:B------:R-:W-:Y:S06]  /*1a30*/  @!P1 BRA `(.L_x_3954) ;  /* 0x000000ac002c9947 */ /* 0x000fec0003800000 */
        /* <DEDUP_REMOVED lines=14> */
.L_x_3955:
[----:B------:R-:W-:Y:S01]  /*1b20*/  ULEA UR21, UR39, UR48, 0x3 ;  /* 0x0000003027157291 */ /* 0x000fe2000f8e183f */
[----:B------:R-:W-:-:S05]  /*1b30*/  IMAD.U32 R3, RZ, RZ, UR38 ;  /* 0x00000026ff037e24 */ /* 0x000fca000f8e00ff */
[----:B------:R-:W-:-:S04]  /*1b40*/  SHF.L.U32 R3, R3, 0x1f, RZ ;  /* 0x0000001f03037819 */ /* 0x000fc800000006ff */
[----:B------:R-:W1:Y:S02]  /*1b50*/  SYNCS.PHASECHK.TRANS64.TRYWAIT P1, [UR21+0x28c50], R3 ;  /* 0x028c5003ff0075a7 */ /* 0x000e640008020155 */
[----:B-1----:R-:W-:Y:S05]  /*1b60*/  @!P1 BRA `(.L_x_3956) ;  /* 0x000000f800a49947 */ /* 0x002fea0003800000 */
.L_x_4114:
        /* <DEDUP_REMOVED lines=9> */
[----:B------:R-:W-:-:S02]  /*1c00*/  UIADD3 UR6, UR18, 0x80, URZ ;  /* 0x0000008012067890 */ /* 0x000fc4000fffe03f */
[----:B------:R-:W-:Y:S01]  /*1c10*/  ULOP3.LUT UR16, UR4, 0x10000, URZ, 0xfc, !UPT ;  /* 0x0001000004107892 */ /* 0x000fe2000f8efc3f */
[----:B------:R-:W-:Y:S01]  /*1c20*/  UMOV UR7, 0x40000040 ;  /* 0x4000004000077882 */ /* 0x000fe20000000000 */
[----:B------:R-:W-:Y:S02]  /*1c30*/  UMOV UR5, 0x40000040 ;  /* 0x4000004000057882 */ /* 0x000fe40000000000 */
[----:B------:R-:W-:Y:S02]  /*1c40*/  UIADD3 UR4, UR16, 0x2, URZ ;  /* 0x0000000210047890 */ /* 0x000fe4000fffe03f */
[----:B------:R-:W-:Y:S02]  /*1c50*/  UIADD3 UR10, UR18, 0x100, URZ ;  /* 0x00000100120a7890 */ /* 0x000fe4000fffe03f */
[----:B------:R-:W-:Y:S01]  /*1c60*/  UIADD3 UR8, UR16, 0x4, URZ ;  /* 0x0000000410087890 */ /* 0x000fe2000fffe03f */
[----:B------:R-:W-:Y:S01]  /*1c70*/  UMOV UR11, 0x40000040 ;  /* 0x40000040000b7882 */ /* 0x000fe20000000000 */
[----:B------:R-:W-:Y:S01]  /*1c80*/  WARPGROUP.ARRIVE ;  /* 0x00000000000079c5 */ /* 0x000fe20000000000 */
[----:B------:R-:W-:Y:S01]  /*1c90*/  UMOV UR9, 0x40000040 ;  /* 0x4000004000097882 */ /* 0x000fe20000000000 */
[----:B------:R-:W-:-:S02]  /*1ca0*/  UIADD3 UR14, UR18, 0x180, URZ ;  /* 0x00000180120e7890 */ /* 0x000fc4000fffe03f */
[----:B------:R-:W-:Y:S02]  /*1cb0*/  UIADD3 UR12, UR16, 0x6, URZ ;  /* 0x00000006100c7890 */ /* 0x000fe4000fffe03f */
[----:B------:R-:W-:Y:S01]  /*1cc0*/  HGMMA.64x256x16.F32.BF16 R24, gdesc[UR16].tnspB, RZ, !UPT, gsb0 ;  /* 0x43e00000101879f0 */ /* 0x000fe2000c0018ff */
[----:B------:R-:W-:Y:S01]  /*1cd0*/  UMOV UR15, 0x40000040 ;  /* 0x40000040000f7882 */ /* 0x000fe20000000000 */
[----:B------:R-:W-:Y:S01]  /*1ce0*/  UMOV UR13, 0x40000040 ;  /* 0x40000040000d7882 */ /* 0x000fe20000000000 */
[----:B-1----:R-:W-:-:S04]  /*1cf0*/  LOP3.LUT R5, R5, 0x7f, RZ, 0xc0, !PT ;  /* 0x0000007f05057812 */ /* 0x002fc800078ec0ff */
        /* <DEDUP_REMOVED lines=17> */
[----:B-1----:R-:W-:-:S05]  /*1e10*/  VIADD R3, R4, 0xfffffffe ;  /* 0xfffffffe04037836 */ /* 0x002fca0000000000 */
[----:B------:R-:W-:-:S13]  /*1e20*/  ISETP.GE.AND P1, PT, R3, R0, PT ;  /* 0x000000000300720c */ /* 0x000fda0003f26270 */
[----:B------:R-:W-:Y:S05]  /*1e30*/  @!P1 BRA `(.L_x_3957) ;  /* 0x0000000800d49947 */ /* 0x000fea0003800000 */
.L_x_3962:
[----:B------:R-:W-:Y:S01]  /*1e40*/  BAR.SYNC.DEFER_BLOCKING 0xe, 0x100 ;  /* 0x0384000000007b1d */ /* 0x000fe20000010000 */
[----:B------:R-:W-:Y:S01]  /*1e50*/  IMAD.U32 R5, RZ, RZ, UR39 ;  /* 0x00000027ff057e24 */ /* 0x000fe2000f8e00ff */
[----:B------:R-:W-:Y:S01]  /*1e60*/  UIADD3 UR39, UR39, 0x1, URZ ;  /* 0x0000000127277890 */ /* 0x000fe2000fffe03f */
[----:B------:R-:W-:Y:S02]  /*1e70*/  ISETP.GT.AND P3, PT, R3, R0, PT ;  /* 0x000000000300720c */ /* 0x000fe40003f64270 */
[----:B-1----:R-:W-:Y:S01]  /*1e80*/  IMAD R4, R5, 0x40, R16 ;  /* 0x0000004005047824 */ /* 0x002fe200078e0210 */
[----:B------:R-:W-:Y:S01]  /*1e90*/  UISETP.NE.AND UP0, UPT, UR39, 0x2, UPT ;  /* 0x000000022700788c */ /* 0x000fe2000bf05270 */
[----:B------:R-:W-:-:S03]  /*1ea0*/  IADD3 R3, R3, -0x1, RZ ;  /* 0xffffffff03037810 */ /* 0x000fc60007ffe0ff */
        /* <DEDUP_REMOVED lines=136> */
.L_x_3958:
[----:B------:R-:W-:Y:S01]  /*2730*/  ULEA UR21, UR39, UR48, 0x3 ;  /* 0x0000003027157291 */ /* 0x000fe2000f8e183f */
[----:B------:R-:W-:-:S05]  /*2740*/  IMAD.U32 R4, RZ, RZ, UR38 ;  /* 0x00000026ff047e24 */ /* 0x000fca000f8e00ff */
[----:B------:R-:W-:-:S04]  /*2750*/  SHF.L.U32 R4, R4, 0x1f, RZ ;  /* 0x0000001f04047819 */ /* 0x000fc800000006ff */
[----:B------:R1:W2:Y:S01]  /*2760*/  SYNCS.PHASECHK.TRANS64.TRYWAIT P1, [UR21+0x28c50], R4 ;  /* 0x028c5004ff0075a7 */ /* 0x0002a20008020155 */
[----:B------:R-:W-:Y:S05]  /*2770*/  @!P0 BRA `(.L_x_3959) ;  /* 0x0000000000048947 */ /* 0x000fea0003800000 */
[----:B------:R-:W-:Y:S01]  /*2780*/  BPT.TRAP 0x1 ;  /* 0x000000040000795c */ /* 0x000fe20000300000 */
.L_x_3959:
[----:B--2---:R-:W-:Y:S05]  /*2790*/  @P1 BRA `(.L_x_3960) ;  /* 0x0000000000081947 */ /* 0x004fea0003800000 */
[----:B------:R-:W2:Y:S02]  /*27a0*/  SYNCS.PHASECHK.TRANS64.TRYWAIT P1, [UR21+0x28c50], R4 ;  /* 0x028c5004ff0075a7 */ /* 0x000ea40008020155 */
[----:B--2---:R-:W-:Y:S05]  /*27b0*/  @!P1 BRA `(.L_x_3961) ;  /* 0x000000ec00a89947 */ /* 0x004fea0003800000 */
.L_x_3960:
[----:B------:R-:W-:Y:S01]  /*27c0*/  ULEA UR18, UR39, UR20, 0xc ;  /* 0x0000001427127291 */ /* 0x000fe2000f8e603f */
[----:B------:R-:W-:Y:S01]  /*27d0*/  WARPGROUP.ARRIVE ;  /* 0x00000000000079c5 */ /* 0x000fe20000000000 */
[----:B------:R-:W-:Y:S01]  /*27e0*/  UMOV UR19, 0x40000040 ;  /* 0x4000004000137882 */ /* 0x000fe20000000000 */
[----:B------:R-:W-:Y:S01]  /*27f0*/  UMOV UR7, 0x40000040 ;  /* 0x4000004000077882 */ /* 0x000fe20000000000 */
[----:B------:R-:W-:Y:S01]  /*2800*/  UIADD3 UR6, UR18, 0x80, URZ ;  /* 0x0000008012067890 */ /* 0x000fe2000fffe03f */
[----:B-12---:R-:W-:Y:S01]  /*2810*/  IMAD.U32 R4, RZ, RZ, UR21 ;  /* 0x00000015ff047e24 */ /* 0x006fe2000f8e00ff */
[----:B------:R-:W-:Y:S01]  /*2820*/  UIADD3 UR10, UR18, 0x100, URZ ;  /* 0x00000100120a7890 */ /* 0x000fe2000fffe03f */
[----:B------:R-:W-:Y:S02]  /*2830*/  UMOV UR11, 0x40000040 ;  /* 0x40000040000b7882 */ /* 0x000fe40000000000 */
[----:B------:R-:W-:Y:S01]  /*2840*/  HGMMA.64x256x16.F32.BF16 R24, gdesc[UR16].tnspB, R24, gsb0 ;  /* 0x43e00000101879f0 */ /* 0x000fe20008001818 */
[----:B------:R-:W-:Y:S01]  /*2850*/  UIADD3 UR14, UR18, 0x180, URZ ;  /* 0x00000180120e7890 */ /* 0x000fe2000fffe03f */
[----:B------:R-:W-:Y:S01]  /*2860*/  @!P2 VIADD R4, R4, 0x28c60 ;  /* 0x00028c600404a836 */ /* 0x000fe20000000000 */
[----:B------:R-:W-:-:S04]  /*2870*/  UMOV UR15, 0x40000040 ;  /* 0x40000040000f7882 */ /* 0x000fc80000000000 */
[----:B------:R-:W-:Y:S01]  /*2880*/  @!P2 PRMT R4, RZ, 0x654, R4 ;  /* 0x00000654ff04a816 */ /* 0x000fe20000000004 */
        /* <DEDUP_REMOVED lines=16> */
.L_x_3957:
[----:B------:R-:W-:Y:S01]  /*2990*/  BAR.SYNC.DEFER_BLOCKING 0xe, 0x100 ;  /* 0x0384000000007b1d */ /* 0x000fe20000010000 */
[----:B------:R-:W-:Y:S01]  /*29a0*/  IMAD.U32 R3, RZ, RZ, UR39 ;  /* 0x00000027ff037e24 */ /* 0x000fe2000f8e00ff */
[----:B------:R-:W-:Y:S01]  /*29b0*/  UIADD3 UR39, UR39, 0x1, URZ ;  /* 0x0000000127277890 */ /* 0x000fe2000fffe03f */
[----:B------:R-:W-:-:S03]  /*29c0*/  PLOP3.LUT P0, PT, PT, PT, PT, 0x8, 0x0 ;  /* 0x000000000000781c */ /* 0x000fc60003f0e170 */
[----:B------:R-:W-:Y:S01]  /*29d0*/  LEA R0, R3, R16, 0x6 ;  /* 0x0000001003007211 */ /* 0x000fe200078e30ff */
[----:B------:R-:W-:-:S03]  /*29e0*/  UISETP.NE.AND UP0, UPT, UR39, 0x2, UPT ;  /* 0x000000022700788c */ /* 0x000fc6000bf05270 */
[----:B-1----:R-:W-:Y:S01]  /*29f0*/  LEA R4, R0, UR48, 0x2 ;  /* 0x0000003000047c11 */ /* 0x002fe2000f8e10ff */
        /* <DEDUP_REMOVED lines=133> */
[----:B------:R-:W-:-:S02]  /*3250*/  IMAD.MOV.U32 R28, RZ, RZ, RZ ;  /* 0x000000ffff1c7224 */ /* 0x000fc400078e00ff */
[----:B------:R-:W-:Y:S01]  /*3260*/  IMAD.MOV.U32 R3, RZ, RZ, RZ ;  /* 0x000000ffff037224 */ /* 0x000fe200078e00ff */
[----:B------:R-:W-:Y:S06]  /*3270*/  BAR.ARV 0xf, 0x100 ;  /* 0x03c4000000007b1d */ /* 0x000fec0000002000 */
[----:B------:R-:W-:Y:S05]  /*3280*/  BRA `(.L_x_3954) ;  /* 0x0000009400187947 */ /* 0x000fea0003800000 */
.L_x_3947:
[----:B------:R-:W-:Y:S02]  /*3290*/  ULDC UR11, c[0x0][0x9e4] ;  /* 0x00027900000b7ab9 */ /* 0x000fe40000000800 */
[----:B------:R-:W-:-:S06]  /*32a0*/  UISETP.GE.AND UP0, UPT, UR11, 0x1, UPT ;  /* 0x000000010b00788c */ /* 0x000fcc000bf06270 */
[----:B------:R-:W-:-:S13]  /*32b0*/  PLOP3.LUT P1, PT, PT, PT, UP0, 0x80, 0x0 ;  /* 0x000000000000781c */ /* 0x000fda0003f2f008 */
[----:B------:R-:W-:Y:S05]  /*32c0*/  @!P1 BRA `(.L_x_3963) ;  /* 0x0000000000409947 */ /* 0x000fea0003800000 */
        /* <DEDUP_REMOVED lines=10> */
.L_x_3964:
[----:B------:R-:W-:-:S11]  /*3370*/  UISETP.NE.AND UP0, UPT, UR11, 0x1, UPT ;  /* 0x000000010b00788c */ /* 0x000fd6000bf05270 */
[----:B------:R-:W-:Y:S02]  /*3380*/  @UP0 ULDC.64 UR12, c[0x0][0x9e8] ;  /* 0x00027a00000c0ab9 */ /* 0x000fe40000000a00 */
[----:B------:R-:W-:-:S04]  /*3390*/  UIMAD.WIDE.U32 UR4, UR6, UR12, URZ ;  /* 0x0000000c060472a5 */ /* 0x000fc8000f8e003f */
[----:B------:R-:W-:-:S12]  /*33a0*/  @UP0 USHF.R.U32.HI UR6, URZ, UR13, UR5 ;  /* 0x0000000d3f060299 */ /* 0x000fd80008011605 */
.L_x_3965:
[----:B------:R-:W-:-:S06]  /*33b0*/  UIMAD UR6, UR6, UR11, UR11 ;  /* 0x0000000b060672a4 */ /* 0x000fcc000f8e020b */
[----:B------:R-:W-:-:S07]  /*33c0*/  VIMNMX R0, R0, UR6, PT ;  /* 0x0000000600007c48 */ /* 0x000fce000bfe0100 */
.L_x_3963:
[----:B------:R-:W-:Y:S01]  /*33d0*/  VIADD R0, R0, 0x3f ;  /* 0x0000003f00007836 */ /* 0x000fe20000000000 */
[----:B------:R-:W-:Y:S01]  /*33e0*/  UIADD3 UR10, UR42, -UR10, URZ ;  /* 0x8000000a2a0a7290 */ /* 0x000fe2000fffe03f */
[----:B------:R-:W-:-:S03]  /*33f0*/  ULDC UR8, c[0x0][0x9dc] ;  /* 0x0002770000087ab9 */ /* 0x000fc60000000800 */
[----:B------:R-:W-:Y:S01]  /*3400*/  SHF.R.S32.HI R3, RZ, 0x1f, R0 ;  /* 0x0000001fff037819 */ /* 0x000fe20000011400 */
[----:B------:R-:W-:-:S03]  /*3410*/  UIMAD UR6, UR49, UR9, UR10 ;  /* 0x00000009310672a4 */ /* 0x000fc6000f8e020a */
[----:B------:R-:W-:Y:S01]  /*3420*/  LEA.HI R3, R3, R0, RZ, 0x6 ;  /* 0x0000000003037211 */ /* 0x000fe200078f30ff */
[----:B------:R-:W-:-:S03]  /*3430*/  UIADD3 UR8, UR6, -UR8, URZ ;  /* 0x8000000806087290 */ /* 0x000fc6000fffe03f */
[----:B------:R-:W-:-:S04]  /*3440*/  SHF.R.S32.HI R3, RZ, 0x6, R3 ;  /* 0x00000006ff037819 */ /* 0x000fc80000011403 */
[----:B------:R-:W-:Y:S01]  /*3450*/  VIMNMX R152, R3, UR7, PT ;  /* 0x0000000703987c48 */ /* 0x000fe2000bfe0100 */
[----:B------:R-:W-:Y:S06]  /*3460*/  @!P1 BRA `(.L_x_3966) ;  /* 0x0000000000449947 */ /* 0x000fec0003800000 */
        /* <DEDUP_REMOVED lines=10> */
.L_x_3967:
[----:B------:R-:W-:-:S11]  /*3510*/  UISETP.NE.AND UP0, UPT, UR11, 0x1, UPT ;  /* 0x000000010b00788c */ /* 0x000fd6000bf05270 */
[----:B------:R-:W-:Y:S02]  /*3520*/  @UP0 ULDC.64 UR12, c[0x0][0x9e8] ;  /* 0x00027a00000c0ab9 */ /* 0x000fe40000000a00 */
[----:B------:R-:W-:-:S04]  /*3530*/  UIMAD.WIDE.U32 UR4, UR6, UR12, URZ ;  /* 0x0000000c060472a5 */ /* 0x000fc8000f8e003f */
[----:B------:R-:W-:-:S12]  /*3540*/  @UP0 USHF.R.U32.HI UR6, URZ, UR13, UR5 ;  /* 0x0000000d3f060299 */ /* 0x000fd80008011605 */
.L_x_3968:
[----:B------:R-:W-:-:S04]  /*3550*/  UIMAD UR6, UR6, UR11, URZ ;  /* 0x0000000b060672a4 */ /* 0x000fc8000f8e023f */
[----:B------:R-:W-:-:S04]  /*3560*/  UISETP.LT.AND UP0, UPT, UR8, UR6, UPT ;  /* 0x000000060800728c */ /* 0x000fc8000bf01270 */
[----:B------:R-:W-:-:S12]  /*3570*/  USEL UR8, UR8, UR6, !UP0 ;  /* 0x0000000608087287 */ /* 0x000fd8000c000000 */
.L_x_3966:
[----:B------:R-:W-:Y:S01]  /*3580*/  USHF.R.S32.HI UR4, URZ, 0x1f, UR8 ;  /* 0x0000001f3f047899 */ /* 0x000fe20008011408 */
[----:B------:R-:W-:Y:S02]  /*3590*/  PLOP3.LUT P0, PT, PT, PT, PT, 0x80, 0x0 ;  /* 0x000000000000781c */ /* 0x000fe40003f0f070 */
[----:B------:R-:W-:Y:S01]  /*35a0*/  CS2R R28, SRZ ;  /* 0x00000000001c7805 */ /* 0x000fe2000001ff00 */
[----:B------:R-:W-:Y:S01]  /*35b0*/  IMAD.MOV.U32 R3, RZ, RZ, RZ ;  /* 0x000000ffff037224 */ /* 0x000fe200078e00ff */
[----:B------:R-:W-:Y:S01]  /*35c0*/  ULEA.HI UR4, UR4, UR8, URZ, 0x6 ;  /* 0x0000000804047291 */ /* 0x000fe2000f8f303f */
[----:B------:R-:W-:Y:S02]  /*35d0*/  CS2R R150, SRZ ;  /* 0x0000000000967805 */ /* 0x000fe4000001ff00 */
[----:B------:R-:W-:Y:S02]  /*35e0*/  CS2R R148, SRZ ;  /* 0x0000000000947805 */ /* 0x000fe4000001ff00 */
[----:B------:R-:W-:Y:S01]  /*35f0*/  CS2R R146, SRZ ;  /* 0x0000000000927805 */ /* 0x000fe2000001ff00 */
[----:B------:R-:W-:Y:S01]  /*3600*/  USHF.R.S32.HI UR4, URZ, 0x6, UR4 ;  /* 0x000000063f047899 */ /* 0x000fe20008011404 */
[----:B------:R-:W-:-:S02]  /*3610*/  CS2R R144, SRZ ;  /* 0x0000000000907805 */ /* 0x000fc4000001ff00 */
[----:B------:R-:W-:Y:S02]  /*3620*/  CS2R R142, SRZ ;  /* 0x00000000008e7805 */ /* 0x000fe4000001ff00 */
[----:B------:R-:W-:Y:S01]  /*3630*/  CS2R R140, SRZ ;  /* 0x00000000008c7805 */ /* 0x000fe2000001ff00 */
[----:B------:R-:W-:Y:S01]  /*3640*/  UISETP.LT.AND UP0, UPT, URZ, UR4, UPT ;  /* 0x000000043f00728c */ /* 0x000fe2000bf01270 */
[----:B------:R-:W-:Y:S02]  /*3650*/  CS2R R138, SRZ ;  /* 0x00000000008a7805 */ /* 0x000fe4000001ff00 */
[----:B------:R-:W-:Y:S02]  /*3660*/  CS2R R136, SRZ ;  /* 0x0000000000887805 */ /* 0x000fe4000001ff00 */
[----:B------:R-:W-:Y:S01]  /*3670*/  CS2R R134, SRZ ;  /* 0x0000000000867805 */ /* 0x000fe2000001ff00 */
[----:B------:R-:W-:Y:S01]  /*3680*/  USEL UR41, URZ, UR4, !UP0 ;  /* 0x000000043f297287 */ /* 0x000fe2000c000000 */
[----:B------:R-:W-:-:S02]  /*3690*/  CS2R R132, SRZ ;  /* 0x0000000000847805 */ /* 0x000fc4000001ff00 */
[----:B------:R-:W-:Y:S02]  /*36a0*/  CS2R R130, SRZ ;  /* 0x0000000000827805 */ /* 0x000fe4000001ff00 */
[----:B------:R-:W-:Y:S02]  /*36b0*/  CS2R R128, SRZ ;  /* 0x0000000000807805 */ /* 0x000fe4000001ff00 */
[----:B------:R-:W-:Y:S02]  /*36c0*/  CS2R R126, SRZ ;  /* 0x00000000007e7805 */ /* 0x000fe4000001ff00 */
[----:B------:R-:W-:Y:S02]  /*36d0*/  CS2R R124, SRZ ;  /* 0x00000000007c7805 */ /* 0x000fe4000001ff00 */
[----:B------:R-:W-:Y:S02]  /*36e0*/  ISETP.GT.AND P1, PT, R152, UR41, PT ;  /* 0x0000002998007c0c */ /* 0x000fe4000bf24270 */
[----:B------:R-:W-:-:S02]  /*36f0*/  CS2R R170, SRZ ;  /* 0x0000000000aa7805 */ /* 0x000fc4000001ff00 */
[----:B------:R-:W-:Y:S02]  /*3700*/  MOV R172, RZ ;  /* 0x000000ff00ac7202 */ /* 0x000fe40000000f00 */
        /* <DEDUP_REMOVED lines=47> */
[----:B------:R-:W-:-:S02]  /*3a00*/  IMAD.MOV.U32 R5, RZ, RZ, RZ ;  /* 0x000000ffff057224 */ /* 0x000fc400078e00ff */
[----:B------:R-:W-:Y:S01]  /*3a10*/  IMAD.MOV.U32 R153, RZ, RZ, RZ ;  /* 0x000000ffff997224 */ /* 0x000fe200078e00ff */
[----:B------:R-:W-:Y:S06]  /*3a20*/  @!P1 BRA `(.L_x_3954) ;  /* 0x0000008c00309947 */ /* 0x000fec0003800000 */
        /* <DEDUP_REMOVED lines=11> */
[----:B------:R-:W-:-:S04]  /*3ae0*/  ULOP3.LUT UR5, UR5, 0x3fff, URZ, 0xc0, !UPT ;  /* 0x00003fff05057892 */ /* 0x000fc8000f8ec03f */
[----:B------:R-:W-:-:S04]  /*3af0*/  ULOP3.LUT UR45, UR5, 0x2000000, URZ, 0xfc, !UPT ;  /* 0x02000000052d7892 */ /* 0x000fc8000f8efc3f */
[----:B------:R-:W-:Y:S08]  /*3b00*/  @!P0 BRA `(.L_x_3969) ;  /* 0x0000000000408947 */ /* 0x000ff00003800000 */
        /* <DEDUP_REMOVED lines=16> */
.L_x_3969:
[----:B------:R-:W-:Y:S01]  /*3c10*/  ULEA.HI UR4, UR37, UR37, URZ, 0x1 ;  /* 0x0000002525047291 */ /* 0x000fe2000f8f083f */
[----:B------:R-:W-:-:S03]  /*3c20*/  IMAD.U32 R3, RZ, RZ, UR47 ;  /* 0x0000002fff037e24 */ /* 0x000fc6000f8e00ff */
[----:B------:R-:W-:Y:S02]  /*3c30*/  ULOP3.LUT UR4, UR4, 0xfffffffe, URZ, 0xc0, !UPT ;  /* 0xfffffffe04047892 */ /* 0x000fe4000f8ec03f */
[----:B------:R-:W-:Y:S02]  /*3c40*/  ISETP.NE.AND P0, PT, R3, 0x3, PT ;  /* 0x000000030300780c */ /* 0x000fe40003f05270 */
[----:B------:R-:W-:-:S06]  /*3c50*/  UIADD3 UR4, UR37, -UR4, URZ ;  /* 0x8000000425047290 */ /* 0x000fcc000fffe03f */
[----:B------:R-:W-:-:S05]  /*3c60*/  IMAD.U32 R0, RZ, RZ, UR4 ;  /* 0x00000004ff007e24 */ /* 0x000fca000f8e00ff */
[----:B------:R-:W-:-:S04]  /*3c70*/  SHF.L.U32 R0, R0, 0x1f, RZ ;  /* 0x0000001f00007819 */ /* 0x000fc800000006ff */
[----:B------:R-:W1:Y:S02]  /*3c80*/  SYNCS.PHASECHK.TRANS64.TRYWAIT P1, [UR48+0x28c00], R0 ;  /* 0x028c0000ff0075a7 */ /* 0x000e640008020170 */
[----:B-1----:R-:W-:Y:S05]  /*3c90*/  @!P1 BRA `(.L_x_3970) ;  /* 0x000000d800889947 */ /* 0x002fea0003800000 */
.L_x_4115:
[----:B------:R-:W-:Y:S05]  /*3ca0*/  @!P0 BRA `(.L_x_3971) ;  /* 0x0000000000048947 */ /* 0x000fea0003800000 */
[----:B------:R-:W-:Y:S01]  /*3cb0*/  BPT.TRAP 0x1 ;  /* 0x000000040000795c */ /* 0x000fe20000300000 */
.L_x_3971:
[----:B------:R-:W-:Y:S01]  /*3cc0*/  IMAD.U32 R6, RZ, RZ, UR39 ;  /* 0x00000027ff067e24 */ /* 0x000fe2000f8e00ff */
[----:B------:R-:W-:-:S04]  /*3cd0*/  MOV R13, UR38 ;  /* 0x00000026000d7c02 */ /* 0x000fc80008000f00 */
[----:B------:R-:W-:Y:S02]  /*3ce0*/  LEA R6, R6, UR48, 0x3 ;  /* 0x0000003006067c11 */ /* 0x000fe4000f8e18ff */
[----:B------:R-:W-:-:S04]  /*3cf0*/  SHF.L.U32 R13, R13, 0x1f, RZ ;  /* 0x0000001f0d0d7819 */ /* 0x000fc800000006ff */
[----:B------:R2:W3:Y:S01]  /*3d00*/  SYNCS.PHASECHK.TRANS64.TRYWAIT P1, [R6+URZ+0x28c30], R13 ;  /* 0x028c300d060075a7 */ /* 0x0004e2000802017f */
[----:B------:R-:W-:Y:S05]  /*3d10*/  @!P0 BRA `(.L_x_3972) ;  /* 0x0000000000048947 */ /* 0x000fea0003800000 */
[----:B------:R-:W-:Y:S01]  /*3d20*/  BPT.TRAP 0x1 ;  /* 0x000000040000795c */ /* 0x000fe20000300000 */
.L_x_3972:
[----:B---3--:R-:W-:Y:S05]  /*3d30*/  @P1 BRA `(.L_x_3973) ;  /* 0x0000000000081947 */ /* 0x008fea0003800000 */
[----:B------:R-:W3:Y:S02]  /*3d40*/  SYNCS.PHASECHK.TRANS64.TRYWAIT P1, [R6+URZ+0x28c30], R13 ;  /* 0x028c300d060075a7 */ /* 0x000ee4000802017f */
[----:B---3--:R-:W-:Y:S05]  /*3d50*/  @!P1 BRA `(.L_x_3974) ;  /* 0x000000d800709947 */ /* 0x008fea0003800000 */
.L_x_3973:
[----:B-1----:R-:W1:Y:S01]  /*3d60*/  S2R R0, SR_TID.X ;  /* 0x0000000000007919 */ /* 0x002e620000002100 */
[----:B------:R-:W-:-:S04]  /*3d70*/  UIADD3 UR4, UR48, 0x22400, URZ ;  /* 0x0002240030047890 */ /* 0x000fc8000fffe03f */
[----:B------:R-:W-:-:S04]  /*3d80*/  USHF.R.U32.HI UR4, URZ, 0x4, UR4 ;  /* 0x000000043f047899 */ /* 0x000fc80008011604 */
[----:B------:R-:W-:-:S06]  /*3d90*/  ULOP3.LUT UR4, UR4, 0x3fff, URZ, 0xc0, !UPT ;  /* 0x00003fff04047892 */ /* 0x000fcc000f8ec03f */
[----:B------:R-:W-:Y:S01]  /*3da0*/  IMAD.U32 R3, RZ, RZ, UR4 ;  /* 0x00000004ff037e24 */ /* 0x000fe2000f8e00ff */
        /* <DEDUP_REMOVED lines=10> */
[----:B------:R-:W1:Y:S01]  /*3e50*/  LDC R9, c[0x0][0x2e0] ;  /* 0x0000b800ff097b82 */ /* 0x000e620000000800 */
[----:B------:R-:W-:Y:S01]  /*3e60*/  UMOV UR7, 0x40000040 ;  /* 0x4000004000077882 */ /* 0x000fe20000000000 */
[----:B------:R-:W-:Y:S01]  /*3e70*/  UMOV UR5, 0x40000040 ;  /* 0x4000004000057882 */ /* 0x000fe20000000000 */
[----:B------:R-:W-:Y:S01]  /*3e80*/  ULOP3.LUT UR4, UR4, 0x3fff, URZ, 0xc0, !UPT ;  /* 0x00003fff04047892 */ /* 0x000fe2000f8ec03f */
[----:B------:R-:W-:Y:S01]  /*3e90*/  IMAD.MOV.U32 R5, RZ, RZ, -0x40 ;  /* 0xffffffc0ff057424 */ /* 0x000fe200078e00ff */
[----:B------:R-:W-:Y:S01]  /*3ea0*/  UMOV UR11, 0x40000040 ;  /* 0x40000040000b7882 */ /* 0x000fe20000000000 */
[----:B------:R-:W-:Y:S01]  /*3eb0*/  UMOV UR9, 0x40000040 ;  /* 0x4000004000097882 */ /* 0x000fe20000000000 */
[----:B------:R-:W-:Y:S01]  /*3ec0*/  ULEA UR18, UR39, UR18, 0x9 ;  /* 0x0000001227127291 */ /* 0x000fe2000f8e483f */
[----:B------:R-:W4:Y:S01]  /*3ed0*/  LDC.64 R10, c[0x0][0x9e0] ;  /* 0x00027800ff0a7b82 */ /* 0x000f220000000a00 */
[----:B------:R-:W-:Y:S01]  /*3ee0*/  ULOP3.LUT UR16, UR4, 0x10000, URZ, 0xfc, !UPT ;  /* 0x0001000004107892 */ /* 0x000fe2000f8efc3f */
[----:B------:R-:W-:Y:S01]  /*3ef0*/  IMAD R4, R152, R5, 0x41 ;  /* 0x0000004198047424 */ /* 0x000fe200078e0205 */
[----:B------:R-:W-:Y:S01]  /*3f00*/  UIADD3 UR6, UR18, 0x2, URZ ;  /* 0x0000000212067890 */ /* 0x000fe2000fffe03f */
[----:B------:R-:W-:Y:S01]  /*3f10*/  @!P1 VIADD R0, R6, 0x28c40 ;  /* 0x00028c4006009836 */ /* 0x000fe20000000000 */
[----:B------:R-:W-:Y:S01]  /*3f20*/  UIADD3 UR4, UR16, 0x2, URZ ;  /* 0x0000000210047890 */ /* 0x000fe2000fffe03f */
[----:B------:R-:W-:Y:S01]  /*3f30*/  LEA R14, R152, 0xffffffc0, 0x6 ;  /* 0xffffffc0980e7811 */ /* 0x000fe200078e30ff */
[----:B------:R-:W-:Y:S01]  /*3f40*/  UIADD3 UR10, UR18, 0x4, URZ ;  /* 0x00000004120a7890 */ /* 0x000fe2000fffe03f */
[----:B------:R-:W5:Y:S01]  /*3f50*/  LDC R12, c[0x0][0x288] ;  /* 0x0000a200ff0c7b82 */ /* 0x000f620000000800 */
[----:B------:R-:W-:-:S02]  /*3f60*/  UIADD3 UR8, UR16, 0x4, URZ ;  /* 0x0000000410087890 */ /* 0x000fc4000fffe03f */
[----:B------:R-:W-:Y:S01]  /*3f70*/  HGMMA.64x64x16.F32.BF16 R24, gdesc[UR16], RZ, !UPT, gsb0 ;  /* 0x00e00000101879f0 */ /* 0x000fe2000c0018ff */
[----:B------:R-:W-:Y:S01]  /*3f80*/  UIADD3 UR14, UR18, 0x6, URZ ;  /* 0x00000006120e7890 */ /* 0x000fe2000fffe03f */
[----:B------:R-:W-:Y:S01]  /*3f90*/  @!P1 PRMT R0, RZ, 0x654, R0 ;  /* 0x00000654ff009816 */ /* 0x000fe20000000000 */
[----:B------:R-:W-:Y:S01]  /*3fa0*/  UIADD3 UR12, UR16, 0x6, URZ ;  /* 0x00000006100c7890 */ /* 0x000fe2000fffe03f */
[----:B------:R-:W-:Y:S01]  /*3fb0*/  IADD3 R56, R4, -0x1, RZ ;  /* 0xffffffff04387810 */ /* 0x000fe20007ffe0ff */
[----:B------:R-:W-:Y:S01]  /*3fc0*/  UMOV UR15, 0x40000040 ;  /* 0x40000040000f7882 */ /* 0x000fe20000000000 */
[----:B------:R-:W-:Y:S01]  /*3fd0*/  UMOV UR13, 0x40000040 ;  /* 0x40000040000d7882 */ /* 0x000fe20000000000 */
[C---:B-1----:R-:W-:Y:S02]  /*3fe0*/  IMAD R7, R9.reuse, UR49, R4 ;  /* 0x0000003109077c24 */ /* 0x042fe4000f8e0204 */
[----:B------:R-:W-:-:S04]  /*3ff0*/  IMAD R5, R9, UR49, -R14 ;  /* 0x0000003109057c24 */ /* 0x000fc8000f8e0a0e */
[--C-:B------:R-:W-:Y:S01]  /*4000*/  IMAD.IADD R15, R5, 0x1, -R2.reuse ;  /* 0x00000001050f7824 */ /* 0x100fe200078e0a02 */
[----:B----4-:R-:W-:Y:S02]  /*4010*/  ISETP.GE.AND P2, PT, R11, 0x1, PT ;  /* 0x000000010b00780c */ /* 0x010fe40003f46270 */
[----:B-----5:R-:W-:-:S05]  /*4020*/  IADD3 R7, R7, -R12, -R2 ;  /* 0x8000000c07077210 */ /* 0x020fca0007ffe802 */
[----:B------:R-:W-:Y:S01]  /*4030*/  IMAD.IADD R20, R7, 0x1, R10 ;  /* 0x0000000107147824 */ /* 0x000fe200078e020a */
[----:B------:R-:W-:Y:S02]  /*4040*/  WARPGROUP.DEPBAR.LE gsb0, 0x0 ;  /* 0x00008000000079c5 */ /* 0x000fe40000010000 */
[----:B------:R-:W-:-:S06]  /*4050*/  WARPGROUP.ARRIVE ;  /* 0x00000000000079c5 */ /* 0x000fcc0000000000 */
[----:B------:R-:W-:Y:S03]  /*4060*/  HGMMA.64x64x16.F32.BF16 R24, gdesc[UR4], R24, gsb0 ;  /* 0x00e00000041879f0 */ /* 0x000fe60008001818 */
[----:B------:R-:W-:Y:S02]  /*4070*/  WARPGROUP.DEPBAR.LE gsb0, 0x0 ;  /* 0x00008000000079c5 */ /* 0x000fe40000010000 */
[----:B------:R-:W-:-:S06]  /*4080*/  WARPGROUP.ARRIVE ;  /* 0x00000000000079c5 */ /* 0x000fcc0000000000 */
[----:B------:R-:W-:Y:S01]  /*4090*/  HGMMA.64x64x16.F32.BF16 R24, gdesc[UR8], R24, gsb0 ;  /* 0x00e00000081879f0 */ /* 0x000fe20008001818 */
[----:B------:R-:W-:Y:S02]  /*40a0*/  ULDC UR11, c[0x0][0x9dc] ;  /* 0x00027700000b7ab9 */ /* 0x000fe40000000800 */
[----:B------:R-:W-:-:S06]  /*40b0*/  ULOP3.LUT UR6, URZ, UR11, URZ, 0x33, !UPT ;  /* 0x0000000b3f067292 */ /* 0x000fcc000f8e333f */
[----:B------:R-:W-:Y:S01]  /*40c0*/  VIADD R21, R7, UR6 ;  /* 0x0000000607157c36 */ /* 0x000fe20008000000 */
[----:B------:R-:W-:Y:S02]  /*40d0*/  WARPGROUP.DEPBAR.LE gsb0, 0x0 ;  /* 0x00008000000079c5 */ /* 0x000fe40000010000 */
[----:B------:R-:W-:-:S06]  /*40e0*/  WARPGROUP.ARRIVE ;  /* 0x00000000000079c5 */ /* 0x000fcc0000000000 */
[----:B------:R-:W-:Y:S03]  /*40f0*/  HGMMA.64x64x16.F32.BF16 R24, gdesc[UR12], R24, gsb0 ;  /* 0x00e000000c1879f0 */ /* 0x000fe60008001818 */
[----:B------:R-:W-:Y:S02]  /*4100*/  WARPGROUP.DEPBAR.LE gsb0, 0x0 ;  /* 0x00008000000079c5 */ /* 0x000fe40000010000 */
[----:B------:R1:W-:Y:S02]  /*4110*/  @!P1 SYNCS.ARRIVE.TRANS64.RED.A1T0 RZ, [R0+URZ], RZ ;  /* 0x000000ff00ff99a7 */ /* 0x0003e4000810043f */
[----:B-1----:R-:W-:-:S04]  /*4120*/  IADD3 R0, R16, UR42, RZ ;  /* 0x0000002a10007c10 */ /* 0x002fc8000fffe0ff */
[----:B------:R-:W-:Y:S01]  /*4130*/  VIADDMNMX R4, R0, R20, R15, PT ;  /* 0x0000001400047246 */ /* 0x000fe2000380010f */
[----:B------:R-:W-:Y:S01]  /*4140*/  IMAD.IADD R5, R21, 0x1, R0 ;  /* 0x0000000115057824 */ /* 0x000fe200078e0200 */
[----:B------:R-:W-:Y:S06]  /*4150*/  @!P2 BRA `(.L_x_3975) ;  /* 0x000000000054a947 */ /* 0x000fec0003800000 */
[----:B------:R-:W-:Y:S01]  /*4160*/  IMAD R7, R9, UR49, -R12 ;  /* 0x0000003109077c24 */ /* 0x000fe2000f8e0a0c */
[----:B------:R-:W-:Y:S03]  /*4170*/  BSSY B0, `(.L_x_3976) ;  /* 0x000000f000007945 */ /* 0x000fe60003800000 */
[----:B------:R-:W-:-:S05]  /*4180*/  IMAD.IADD R7, R0, 0x1, R7 ;  /* 0x0000000100077824 */ /* 0x000fca00078e0207 */
        /* <DEDUP_REMOVED lines=9> */
.L_x_3977:
[----:B------:R-:W-:-:S13]  /*4220*/  ISETP.NE.AND P3, PT, R11, 0x1, PT ;  /* 0x000000010b00780c */ /* 0x000fda0003f65270 */
[----:B------:R-:W1:Y:S02]  /*4230*/  @P3 LDC.64 R58, c[0x0][0x9e8] ;  /* 0x00027a00ff3a3b82 */ /* 0x000e640000000a00 */
[----:B-1----:R-:W-:-:S05]  /*4240*/  @P3 IMAD.HI.U32 R8, R7, R58, RZ ;  /* 0x0000003a07083227 */ /* 0x002fca00078e00ff */
[----:B------:R-:W-:-:S07]  /*4250*/  @P3 SHF.R.U32.HI R7, RZ, R59, R8 ;  /* 0x0000003bff073219 */ /* 0x000fce0000011608 */
.L_x_3978:
[----:B------:R-:W-:Y:S05]  /*4260*/  BSYNC B0 ;  /* 0x0000000000007941 */ /* 0x000fea0003800000 */
.L_x_3976:
[----:B------:R-:W-:-:S04]  /*4270*/  IMAD R7, R7, R11, -R14 ;  /* 0x0000000b07077224 */ /* 0x000fc800078e0a0e */
[----:B------:R-:W-:-:S05]  /*4280*/  IMAD.IADD R8, R7, 0x1, -R2 ;  /* 0x0000000107087824 */ /* 0x000fca00078e0a02 */
[----:B------:R-:W-:Y:S02]  /*4290*/  VIMNMX R5, R5, R8, !PT ;  /* 0x0000000805057248 */ /* 0x000fe40007fe0100 */
[----:B------:R-:W-:-:S07]  /*42a0*/  VIADDMNMX R4, R8, R11, R4, PT ;  /* 0x0000000b08047246 */ /* 0x000fce0003800104 */
.L_x_3975:
[C---:B------:R-:W-:Y:S02]  /*42b0*/  ISETP.GE.AND P3, PT, R56.reuse, 0x2, PT ;  /* 0x000000023800780c */ /* 0x040fe40003f66270 */
[----:B------:R-:W-:Y:S02]  /*42c0*/  ISETP.GE.AND P4, PT, R56, 0x9, PT ;  /* 0x000000093800780c */ /* 0x000fe40003f86270 */
[C---:B------:R-:W-:Y:S02]  /*42d0*/  ISETP.GT.AND P6, PT, R5.reuse, 0x1, !P3 ;  /* 0x000000010500780c */ /* 0x040fe40005fc4270 */
[----:B------:R-:W-:Y:S02]  /*42e0*/  ISETP.GT.AND P5, PT, R5, 0x8, !P4 ;  /* 0x000000080500780c */ /* 0x000fe400067a4270 */
[C---:B------:R-:W-:Y:S02]  /*42f0*/  ISETP.LT.OR P6, PT, R4.reuse, 0x2, P6 ;  /* 0x000000020400780c */ /* 0x040fe400037c1670 */
[----:B------:R-:W-:-:S02]  /*4300*/  ISETP.LT.OR P5, PT, R4, 0x9, P5 ;  /* 0x000000090400780c */ /* 0x000fc40002fa1670 */
[----:B------:R-:W-:Y:S02]  /*4310*/  FSEL R58, R25, -INF , !P6 ;  /* 0xff800000193a7808 */ /* 0x000fe40007000000 */
        /* <DEDUP_REMOVED lines=69> */
[----:B------:R-:W-:Y:S02]  /*4770*/  ISETP.LT.OR P6, PT, R4, 0x3a, P6 ;  /* 0x0000003a0400780c */ /* 0x000fe400037c1670 */
[----:B------:R-:W-:Y:S02]  /*4780*/  IADD3 R4, R0, 0x8, RZ ;  /* 0x0000000800047810 */ /* 0x000fe40007ffe0ff */
[----:B------:R-:W-:-:S02]  /*4790*/  FSEL R56, R53, -INF , !P6 ;  /* 0xff80000035387808 */ /* 0x000fc40007000000 */
[----:B------:R-:W-:Y:S01]  /*47a0*/  VIADDMNMX R4, R4, R20, R15, PT ;  /* 0x0000001404047246 */ /* 0x000fe2000380010f */
[----:B------:R-:W-:Y:S06]  /*47b0*/  @!P2 BRA `(.L_x_3979) ;  /* 0x000000000054a947 */ /* 0x000fec0003800000 */
[----:B------:R-:W-:Y:S01]  /*47c0*/  IMAD R7, R9, UR49, -R12 ;  /* 0x0000003109077c24 */ /* 0x000fe2000f8e0a0c */
[----:B------:R-:W-:Y:S04]  /*47d0*/  BSSY B0, `(.L_x_3980) ;  /* 0x000000f000007945 */ /* 0x000fe80003800000 */
[----:B------:R-:W-:-:S04]  /*47e0*/  IADD3 R7, R7, 0x8, R0 ;  /* 0x0000000807077810 */ /* 0x000fc80007ffe000 */
        /* <DEDUP_REMOVED lines=9> */
.L_x_3981:
[----:B------:R-:W-:-:S13]  /*4880*/  ISETP.NE.AND P6, PT, R11, 0x1, PT ;  /* 0x000000010b00780c */ /* 0x000fda0003fc5270 */
[----:B------:R-:W1:Y:S02]  /*4890*/  @P6 LDC.64 R20, c[0x0][0x9e8] ;  /* 0x00027a00ff146b82 */ /* 0x000e640000000a00 */
[----:B-1----:R-:W-:-:S05]  /*48a0*/  @P6 IMAD.HI.U32 R8, R7, R20, RZ ;  /* 0x0000001407086227 */ /* 0x002fca00078e00ff */
[----:B------:R-:W-:-:S07]  /*48b0*/  @P6 SHF.R.U32.HI R7, RZ, R21, R8 ;  /* 0x00000015ff076219 */ /* 0x000fce0000011608 */
.L_x_3982:
[----:B------:R-:W-:Y:S05]  /*48c0*/  BSYNC B0 ;  /* 0x0000000000007941 */ /* 0x000fea0003800000 */
.L_x_3980:
[----:B------:R-:W-:-:S04]  /*48d0*/  IMAD R7, R7, R11, -R14 ;  /* 0x0000000b07077224 */ /* 0x000fc800078e0a0e */
[----:B------:R-:W-:-:S05]  /*48e0*/  IMAD.IADD R8, R7, 0x1, -R2 ;  /* 0x0000000107087824 */ /* 0x000fca00078e0a02 */
[----:B------:R-:W-:Y:S02]  /*48f0*/  VIMNMX R5, R5, R8, !PT ;  /* 0x0000000805057248 */ /* 0x000fe40007fe0100 */
[----:B------:R-:W-:-:S07]  /*4900*/  VIADDMNMX R4, R8, R11, R4, PT ;  /* 0x0000000b08047246 */ /* 0x000fce0003800104 */
.L_x_3979:
[----:B------:R-:W-:Y:S01]  /*4910*/  BAR.SYNC.DEFER_BLOCKING 0xf, 0x100 ;  /* 0x03c4000000007b1d */ /* 0x000fe20000010000 */
[----:B------:R-:W-:Y:S02]  /*4920*/  ISETP.GT.AND P3, PT, R5, 0x1, !P3 ;  /* 0x000000010500780c */ /* 0x000fe40005f64270 */
[----:B------:R-:W-:Y:S02]  /*4930*/  FMNMX.FTZ R7, R24, R58, !PT ;  /* 0x0000003a18077209 */ /* 0x000fe40007810000 */
[----:B------:R-:W-:Y:S01]  /*4940*/  ISETP.LT.OR P3, PT, R4, 0x2, P3 ;  /* 0x000000020400780c */ /* 0x000fe20001f61670 */
[----:B------:R-:W-:Y:S01]  /*4950*/  ULDC UR10, c[0x0][0x988] ;  /* 0x00026200000a7ab9 */ /* 0x000fe20000000800 */
        /* <DEDUP_REMOVED lines=33> */
[----:B------:R-:W-:Y:S01]  /*4b70*/  ISETP.GT.AND P4, PT, R5, 0x8, !P4 ;  /* 0x000000080500780c */ /* 0x000fe20006784270 */
[----:B------:R-:W1:Y:S01]  /*4b80*/  SHFL.BFLY PT, R7, R14, 0x2, 0x1f ;  /* 0x0c401f000e077f89 */ /* 0x000e6200000e0000 */
[C---:B------:R-:W-:Y:S02]  /*4b90*/  ISETP.LT.OR P3, PT, R4.reuse, 0x1a, P3 ;  /* 0x0000001a0400780c */ /* 0x040fe40001f61670 */
[----:B------:R-:W-:Y:S02]  /*4ba0*/  ISETP.LT.OR P4, PT, R4, 0x9, P4 ;  /* 0x000000090400780c */ /* 0x000fe40002781670 */
[----:B------:R-:W-:Y:S02]  /*4bb0*/  FSEL R39, R39, -INF , !P3 ;  /* 0xff80000027277808 */ /* 0x000fe40005800000 */
[----:B------:R-:W-:Y:S02]  /*4bc0*/  ISETP.NE.AND P3, PT, R37, RZ, PT ;  /* 0x000000ff2500720c */ /* 0x000fe40003f65270 */
[----:B------:R-:W-:-:S02]  /*4bd0*/  FSEL R30, R30, -INF , !P4 ;  /* 0xff8000001e1e7808 */ /* 0x000fc40006000000 */
[----:B------:R-:W-:Y:S02]  /*4be0*/  ISETP.GT.AND P3, PT, R5, 0x20, !P3 ;  /* 0x000000200500780c */ /* 0x000fe40005f64270 */
[----:B------:R-:W-:Y:S02]  /*4bf0*/  ISETP.NE.AND P4, PT, R65, RZ, PT ;  /* 0x000000ff4100720c */ /* 0x000fe40003f85270 */
[----:B------:R-:W-:Y:S02]  /*4c00*/  ISETP.LT.OR P3, PT, R4, 0x21, P3 ;  /* 0x000000210400780c */ /* 0x000fe40001f61670 */
[----:B------:R-:W-:Y:S02]  /*4c10*/  ISETP.NE.AND P6, PT, R25, RZ, PT ;  /* 0x000000ff1900720c */ /* 0x000fe40003fc5270 */
[----:B------:R-:W-:Y:S02]  /*4c20*/  FSEL R42, R42, -INF , !P3 ;  /* 0xff8000002a2a7808 */ /* 0x000fe40005800000 */
[----:B------:R-:W-:-:S02]  /*4c30*/  ISETP.NE.AND P3, PT, R63, RZ, PT ;  /* 0x000000ff3f00720c */ /* 0x000fc40003f65270 */
[C---:B------:R-:W-:Y:S02]  /*4c40*/  ISETP.GT.AND P5, PT, R5.reuse, 0x38, !P5 ;  /* 0x000000380500780c */ /* 0x040fe40006fa4270 */
[----:B------:R-:W-:Y:S02]  /*4c50*/  ISETP.GT.AND P3, PT, R5, 0x21, !P3 ;  /* 0x000000210500780c */ /* 0x000fe40005f64270 */
[----:B-1----:R-:W-:Y:S02]  /*4c60*/  FMNMX.FTZ R20, R14, R7, !PT ;  /* 0x000000070e147209 */ /* 0x002fe40007810000 */
[C---:B------:R-:W-:Y:S02]  /*4c70*/  ISETP.LT.OR P3, PT, R4.reuse, 0x22, P3 ;  /* 0x000000220400780c */ /* 0x040fe40001f61670 */
[----:B------:R-:W-:Y:S01]  /*4c80*/  ISETP.LT.OR P5, PT, R4, 0x39, P5 ;  /* 0x000000390400780c */ /* 0x000fe20002fa1670 */
[----:B------:R-:W1:Y:S01]  /*4c90*/  SHFL.BFLY PT, R7, R20, 0x1, 0x1f ;  /* 0x0c201f0014077f89 */ /* 0x000e6200000e0000 */
[----:B------:R-:W-:-:S02]  /*4ca0*/  FSEL R43, R43, -INF , !P3 ;  /* 0xff8000002b2b7808 */ /* 0x000fc40005800000 */
[----:B------:R-:W-:Y:S02]  /*4cb0*/  ISETP.NE.AND P3, PT, R41, RZ, PT ;  /* 0x000000ff2900720c */ /* 0x000fe40003f65270 */
[----:B------:R-:W-:Y:S02]  /*4cc0*/  FSEL R54, R54, -INF , !P5 ;  /* 0xff80000036367808 */ /* 0x000fe40006800000 */
[----:B------:R-:W-:-:S04]  /*4cd0*/  ISETP.GT.AND P3, PT, R5, 0x28, !P3 ;  /* 0x000000280500780c */ /* 0x000fc80005f64270 */
[----:B------:R-:W-:-:S04]  /*4ce0*/  ISETP.LT.OR P3, PT, R4, 0x29, P3 ;  /* 0x000000290400780c */ /* 0x000fc80001f61670 */
[----:B------:R-:W-:Y:S02]  /*4cf0*/  FSEL R46, R46, -INF , !P3 ;  /* 0xff8000002e2e7808 */ /* 0x000fe40005800000 */
[----:B------:R-:W-:Y:S02]  /*4d00*/  ISETP.GT.AND P3, PT, R5, 0x29, !P4 ;  /* 0x000000290500780c */ /* 0x000fe40006764270 */
[----:B------:R-:W-:Y:S02]  /*4d10*/  ISETP.NE.AND P4, PT, R67, RZ, PT ;  /* 0x000000ff4300720c */ /* 0x000fe40003f85270 */
[----:B------:R-:W-:Y:S02]  /*4d20*/  ISETP.LT.OR P3, PT, R4, 0x2a, P3 ;  /* 0x0000002a0400780c */ /* 0x000fe40001f61670 */
[----:B------:R-:W-:Y:S02]  /*4d30*/  ISETP.GT.AND P4, PT, R5, 0x31, !P4 ;  /* 0x000000310500780c */ /* 0x000fe40006784270 */
[----:B------:R-:W-:-:S02]  /*4d40*/  FSEL R47, R47, -INF , !P3 ;  /* 0xff8000002f2f7808 */ /* 0x000fc40005800000 */
[----:B------:R-:W-:Y:S02]  /*4d50*/  ISETP.GT.AND P3, PT, R5, RZ, !P6 ;  /* 0x000000ff0500720c */ /* 0x000fe40007764270 */
[----:B-1----:R-:W-:Y:S02]  /*4d60*/  FMNMX.FTZ R7, R20, R7, !PT ;  /* 0x0000000714077209 */ /* 0x002fe40007810000 */
[----:B------:R-:W-:Y:S02]  /*4d70*/  ISETP.LT.OR P3, PT, R4, 0x1, P3 ;  /* 0x000000010400780c */ /* 0x000fe40001f61670 */
[----:B------:R-:W-:Y:S01]  /*4d80*/  ISETP.NE.AND P6, PT, R49, RZ, PT ;  /* 0x000000ff3100720c */ /* 0x000fe20003fc5270 */
[C---:B------:R-:W-:Y:S01]  /*4d90*/  FMUL.FTZ R8, R7.reuse, UR10 ;  /* 0x0000000a07087c20 */ /* 0x040fe20008410000 */
[----:B------:R-:W-:Y:S02]  /*4da0*/  FSEL R26, R26, -INF , !P3 ;  /* 0xff8000001a1a7808 */ /* 0x000fe40005800000 */
[----:B------:R-:W-:-:S02]  /*4db0*/  FSETP.NEU.FTZ.AND P3, PT, R7, -INF , PT ;  /* 0xff8000000700780b */ /* 0x000fc40003f7d000 */
[----:B------:R-:W-:Y:S02]  /*4dc0*/  FMNMX.FTZ R15, R26, R27, !PT ;  /* 0x0000001b1a0f7209 */ /* 0x000fe40007810000 */
[----:B------:R-:W-:Y:S02]  /*4dd0*/  FSEL R21, R8, RZ, P3 ;  /* 0x000000ff08157208 */ /* 0x000fe40001800000 */
[----:B------:R-:W-:Y:S02]  /*4de0*/  FMNMX.FTZ R8, R30, R15, !PT ;  /* 0x0000000f1e087209 */ /* 0x000fe40007810000 */
[----:B------:R-:W-:Y:S01]  /*4df0*/  ISETP.NE.AND P3, PT, R45, RZ, PT ;  /* 0x000000ff2d00720c */ /* 0x000fe20003f65270 */
[--C-:B------:R-:W-:Y:S01]  /*4e00*/  FFMA.FTZ R14, R24, UR10, -R21.reuse ;  /* 0x0000000a180e7c23 */ /* 0x100fe20008010815 */
[----:B------:R-:W-:Y:S01]  /*4e10*/  FMNMX.FTZ R15, R31, R8, !PT ;  /* 0x000000081f0f7209 */ /* 0x000fe20007810000 */
[--C-:B------:R-:W-:Y:S01]  /*4e20*/  FFMA.FTZ R20, R60, UR10, -R21.reuse ;  /* 0x0000000a3c147c23 */ /* 0x100fe20008010815 */
[----:B------:R-:W-:Y:S01]  /*4e30*/  ISETP.GT.AND P3, PT, R5, 0x30, !P3 ;  /* 0x000000300500780c */ /* 0x000fe20005f64270 */
[--C-:B------:R-:W-:Y:S01]  /*4e40*/  FFMA.FTZ R24, R32, UR10, -R21.reuse ;  /* 0x0000000a20187c23 */ /* 0x100fe20008010815 */
[----:B------:R-:W-:Y:S01]  /*4e50*/  FMNMX.FTZ R8, R34, R15, !PT ;  /* 0x0000000f22087209 */ /* 0x000fe20007810000 */
[----:B------:R-:W-:Y:S01]  /*4e60*/  MUFU.EX2 R14, R14 ;  /* 0x0000000e000e7308 */ /* 0x000fe20000000800 */
[----:B------:R-:W-:Y:S01]  /*4e70*/  ISETP.LT.OR P3, PT, R4, 0x31, P3 ;  /* 0x000000310400780c */ /* 0x000fe20001f61670 */
[--C-:B------:R-:W-:Y:S01]  /*4e80*/  FFMA.FTZ R32, R36, UR10, -R21.reuse ;  /* 0x0000000a24207c23 */ /* 0x100fe20008010815 */
[----:B------:R-:W-:Y:S01]  /*4e90*/  FMNMX.FTZ R15, R35, R8, !PT ;  /* 0x00000008230f7209 */ /* 0x000fe20007810000 */
[--C-:B------:R-:W-:Y:S01]  /*4ea0*/  FFMA.FTZ R36, R40, UR10, -R21.reuse ;  /* 0x0000000a28247c23 */ /* 0x100fe20008010815 */
[----:B------:R-:W-:Y:S01]  /*4eb0*/  ISETP.GT.AND P6, PT, R5, 0x39, !P6 ;  /* 0x000000390500780c */ /* 0x000fe200077c4270 */
[--C-:B------:R-:W-:Y:S01]  /*4ec0*/  FFMA.FTZ R33, R64, UR10, -R21.reuse ;  /* 0x0000000a40217c23 */ /* 0x100fe20008010815 */
[----:B------:R-:W-:Y:S01]  /*4ed0*/  FMNMX.FTZ R8, R38, R15, !PT ;  /* 0x0000000f26087209 */ /* 0x000fe20007810000 */
[----:B------:R1:W-:Y:S01]  /*4ee0*/  MUFU.EX2 R25, R20 ;  /* 0x0000001400197308 */ /* 0x0003e20000000800 */
[----:B------:R-:W-:Y:S01]  /*4ef0*/  ISETP.LT.OR P4, PT, R4, 0x32, P4 ;  /* 0x000000320400780c */ /* 0x000fe20002781670 */
[----:B------:R-:W-:Y:S01]  /*4f00*/  FFMA.FTZ R40, R48, UR10, -R21 ;  /* 0x0000000a30287c23 */ /* 0x000fe20008010815 */
[----:B------:R-:W-:-:S02]  /*4f10*/  FMNMX.FTZ R15, R39, R8, !PT ;  /* 0x00000008270f7209 */ /* 0x000fc40007810000 */
[----:B------:R-:W-:Y:S02]  /*4f20*/  FSEL R50, R50, -INF , !P3 ;  /* 0xff80000032327808 */ /* 0x000fe40005800000 */
[----:B------:R-:W-:Y:S01]  /*4f30*/  FMNMX.FTZ R8, R42, R15, !PT ;  /* 0x0000000f2a087209 */ /* 0x000fe20007810000 */
[----:B------:R-:W-:Y:S01]  /*4f40*/  MUFU.EX2 R24, R24 ;  /* 0x0000001800187308 */ /* 0x000fe20000000800 */
[----:B------:R-:W-:Y:S01]  /*4f50*/  FSEL R51, R51, -INF , !P4 ;  /* 0xff80000033337808 */ /* 0x000fe20006000000 */
[--C-:B-1----:R-:W-:Y:S01]  /*4f60*/  FFMA.FTZ R20, R44, UR10, -R21.reuse ;  /* 0x0000000a2c147c23 */ /* 0x102fe20008010815 */
[----:B------:R-:W-:Y:S01]  /*4f70*/  FMNMX.FTZ R15, R43, R8, !PT ;  /* 0x000000082b0f7209 */ /* 0x000fe20007810000 */
[--C-:B------:R-:W-:Y:S01]  /*4f80*/  FFMA.FTZ R44, R70, UR10, -R21.reuse ;  /* 0x0000000a462c7c23 */ /* 0x100fe20008010815 */
[----:B------:R-:W-:Y:S02]  /*4f90*/  ISETP.LT.OR P6, PT, R4, 0x3a, P6 ;  /* 0x0000003a0400780c */ /* 0x000fe400037c1670 */
[----:B------:R-:W-:Y:S01]  /*4fa0*/  FMNMX.FTZ R8, R46, R15, !PT ;  /* 0x0000000f2e087209 */ /* 0x000fe20007810000 */
[----:B------:R-:W-:Y:S01]  /*4fb0*/  FFMA.FTZ R15, R58, UR10, -R21 ;  /* 0x0000000a3a0f7c23 */ /* 0x000fe20008010815 */
[----:B------:R-:W-:Y:S01]  /*4fc0*/  FSEL R55, R55, -INF , !P6 ;  /* 0xff80000037377808 */ /* 0x000fe20007000000 */
[----:B------:R-:W-:Y:S01]  /*4fd0*/  MUFU.EX2 R32, R32 ;  /* 0x0000002000207308 */ /* 0x000fe20000000800 */
[----:B------:R-:W-:-:S04]  /*4fe0*/  FMNMX.FTZ R5, R47, R8, !PT ;  /* 0x000000082f057209 */ /* 0x000fc80007810000 */
[----:B------:R-:W-:-:S03]  /*4ff0*/  FMNMX.FTZ R8, R50, R5, !PT ;  /* 0x0000000532087209 */ /* 0x000fc60007810000 */
[----:B------:R-:W1:Y:S01]  /*5000*/  MUFU.EX2 R15, R15 ;  /* 0x0000000f000f7308 */ /* 0x000e620000000800 */
[----:B------:R-:W-:Y:S01]  /*5010*/  FMNMX.FTZ R5, R51, R8, !PT ;  /* 0x0000000833057209 */ /* 0x000fe20007810000 */
[--C-:B------:R-:W-:Y:S01]  /*5020*/  FFMA.FTZ R8, R28, UR10, -R21.reuse ;  /* 0x0000000a1c087c23 */ /* 0x100fe20008010815 */
[----:B------:R-:W-:Y:S02]  /*5030*/  FFMA.FTZ R28, R62, UR10, -R21 ;  /* 0x0000000a3e1c7c23 */ /* 0x000fe40008010815 */
[----:B------:R-:W-:-:S03]  /*5040*/  FMNMX.FTZ R4, R54, R5, !PT ;  /* 0x0000000536047209 */ /* 0x000fc60007810000 */
[----:B------:R-:W-:Y:S01]  /*5050*/  MUFU.EX2 R158, R8 ;  /* 0x00000008009e7308 */ /* 0x000fe20000000800 */
[----:B------:R-:W-:-:S05]  /*5060*/  FMNMX.FTZ R4, R55, R4, !PT ;  /* 0x0000000437047209 */ /* 0x000fca0007810000 */
[----:B------:R-:W4:Y:S02]  /*5070*/  SHFL.BFLY PT, R5, R4, 0x2, 0x1f ;  /* 0x0c401f0004057f89 */ /* 0x000f2400000e0000 */
[----:B------:R5:W2:Y:S01]  /*5080*/  MUFU.EX2 R29, R28 ;  /* 0x0000001c001d7308 */ /* 0x000aa20000000800 */
[----:B-1----:R-:W-:-:S07]  /*5090*/  F2FP.BF16.F32.PACK_AB R156, R15, R14 ;  /* 0x0000000e0f9c723e */ /* 0x002fce00000010ff */
[----:B------:R-:W-:Y:S01]  /*50a0*/  MUFU.EX2 R45, R44 ;  /* 0x0000002c002d7308 */ /* 0x000fe20000000800 */
[----:B-----5:R-:W-:-:S07]  /*50b0*/  FFMA.FTZ R28, R68, UR10, -R21 ;  /* 0x0000000a441c7c23 */ /* 0x020fce0008010815 */
[----:B------:R-:W-:Y:S01]  /*50c0*/  MUFU.EX2 R41, R28 ;  /* 0x0000001c00297308 */ /* 0x000fe20000000800 */
[----:B--2---:R-:W-:Y:S02]  /*50d0*/  F2FP.BF16.F32.PACK_AB R160, R29, R24 ;  /* 0x000000181da0723e */ /* 0x004fe400000010ff */
[----:B----4-:R-:W-:Y:S01]  /*50e0*/  FMNMX.FTZ R5, R4, R5, !PT ;  /* 0x0000000504057209 */ /* 0x010fe20007810000 */
[----:B------:R-:W-:-:S04]  /*50f0*/  FFMA.FTZ R4, R66, UR10, -R21 ;  /* 0x0000000a42047c23 */ /* 0x000fc80008010815 */
[----:B------:R-:W1:Y:S01]  /*5100*/  MUFU.EX2 R33, R33 ;  /* 0x0000002100217308 */ /* 0x000e620000000800 */
[----:B------:R-:W2:Y:S07]  /*5110*/  SHFL.BFLY PT, R8, R5, 0x1, 0x1f ;  /* 0x0c201f0005087f89 */ /* 0x000eae00000e0000 */
[----:B------:R4:W-:Y:S08]  /*5120*/  MUFU.EX2 R37, R4 ;  /* 0x0000000400257308 */ /* 0x0009f00000000800 */
[----:B------:R-:W5:Y:S01]  /*5130*/  MUFU.EX2 R36, R36 ;  /* 0x0000002400247308 */ /* 0x000f620000000800 */
[----:B-1----:R-:W-:-:S07]  /*5140*/  F2FP.BF16.F32.PACK_AB R162, R33, R32 ;  /* 0x0000002021a2723e */ /* 0x002fce00000010ff */
[----:B------:R-:W1:Y:S01]  /*5150*/  MUFU.EX2 R20, R20 ;  /* 0x0000001400147308 */ /* 0x000e620000000800 */
[----:B--2---:R-:W-:Y:S01]  /*5160*/  FMNMX.FTZ R8, R5, R8, !PT ;  /* 0x0000000805087209 */ /* 0x004fe20007810000 */
[--C-:B------:R-:W-:Y:S01]  /*5170*/  FFMA.FTZ R5, R52, UR10, -R21.reuse ;  /* 0x0000000a34057c23 */ /* 0x100fe20008010815 */
[----:B------:R-:W-:Y:S02]  /*5180*/  FFMA.FTZ R21, R56, UR10, -R21 ;  /* 0x0000000a38157c23 */ /* 0x000fe40008010815 */
[C---:B------:R-:W-:Y:S01]  /*5190*/  FSETP.NEU.FTZ.AND P3, PT, R8.reuse, -INF , PT ;  /* 0xff8000000800780b */ /* 0x040fe20003f7d000 */
[----:B----4-:R-:W-:Y:S02]  /*51a0*/  FMUL.FTZ R4, R8, UR10 ;  /* 0x0000000a08047c20 */ /* 0x010fe40008410000 */
[----:B------:R-:W2:Y:S01]  /*51b0*/  MUFU.EX2 R40, R40 ;  /* 0x0000002800287308 */ /* 0x000ea20000000800 */
[----:B-----5:R-:W-:Y:S02]  /*51c0*/  F2FP.BF16.F32.PACK_AB R164, R37, R36 ;  /* 0x0000002425a4723e */ /* 0x020fe400000010ff */
[----:B------:R-:W-:-:S05]  /*51d0*/  FSEL R28, R4, RZ, P3 ;  /* 0x000000ff041c7208 */ /* 0x000fca0001800000 */
[----:B------:R4:W-:Y:S01]  /*51e0*/  MUFU.EX2 R4, R21 ;  /* 0x0000001500047308 */ /* 0x0009e20000000800 */
[--C-:B------:R-:W-:Y:S01]  /*51f0*/  FFMA.FTZ R26, R26, UR10, -R28.reuse ;  /* 0x0000000a1a1a7c23 */ /* 0x100fe2000801081c */
[--C-:B------:R-:W-:Y:S01]  /*5200*/  FFMA.FTZ R27, R27, UR10, -R28.reuse ;  /* 0x0000000a1b1b7c23 */ /* 0x100fe2000801081c */
[--C-:B------:R-:W-:Y:S01]  /*5210*/  FFMA.FTZ R30, R30, UR10, -R28.reuse ;  /* 0x0000000a1e1e7c23 */ /* 0x100fe2000801081c */
[--C-:B------:R-:W-:Y:S01]  /*5220*/  FFMA.FTZ R31, R31, UR10, -R28.reuse ;  /* 0x0000000a1f1f7c23 */ /* 0x100fe2000801081c */
[--C-:B------:R-:W-:Y:S01]  /*5230*/  FFMA.FTZ R34, R34, UR10, -R28.reuse ;  /* 0x0000000a22227c23 */ /* 0x100fe2000801081c */
[--C-:B------:R-:W-:Y:S01]  /*5240*/  FFMA.FTZ R35, R35, UR10, -R28.reuse ;  /* 0x0000000a23237c23 */ /* 0x100fe2000801081c */
[--C-:B------:R-:W-:Y:S01]  /*5250*/  FFMA.FTZ R38, R38, UR10, -R28.reuse ;  /* 0x0000000a26267c23 */ /* 0x100fe2000801081c */
[----:B------:R-:W-:Y:S01]  /*5260*/  MUFU.EX2 R26, R26 ;  /* 0x0000001a001a7308 */ /* 0x000fe20000000800 */
[----:B----4-:R-:W-:Y:S01]  /*5270*/  FADD.FTZ R21, R14, R15 ;  /* 0x0000000f0e157221 */ /* 0x010fe20000010000 */
[--C-:B------:R-:W-:Y:S01]  /*5280*/  FFMA.FTZ R39, R39, UR10, -R28.reuse ;  /* 0x0000000a27277c23 */ /* 0x100fe2000801081c */
[--C-:B------:R-:W-:Y:S01]  /*5290*/  FFMA.FTZ R42, R42, UR10, -R28.reuse ;  /* 0x0000000a2a2a7c23 */ /* 0x100fe2000801081c */
[--C-:B------:R-:W-:Y:S01]  /*52a0*/  FFMA.FTZ R43, R43, UR10, -R28.reuse ;  /* 0x0000000a2b2b7c23 */ /* 0x100fe2000801081c */
[----:B------:R-:W-:Y:S01]  /*52b0*/  FADD.FTZ R44, R158, R21 ;  /* 0x000000159e2c7221 */ /* 0x000fe20000010000 */
[--C-:B------:R-:W-:Y:S01]  /*52c0*/  FFMA.FTZ R46, R46, UR10, -R28.reuse ;  /* 0x0000000a2e2e7c23 */ /* 0x100fe2000801081c */
[----:B------:R-:W-:Y:S01]  /*52d0*/  FFMA.FTZ R47, R47, UR10, -R28 ;  /* 0x0000000a2f2f7c23 */ /* 0x000fe2000801081c */
[----:B------:R-:W4:Y:S01]  /*52e0*/  MUFU.EX2 R27, R27 ;  /* 0x0000001b001b7308 */ /* 0x000f220000000800 */
[----:B------:R-:W-:Y:S01]  /*52f0*/  FADD.FTZ R49, R25, R44 ;  /* 0x0000002c19317221 */ /* 0x000fe20000010000 */
[--C-:B------:R-:W-:Y:S01]  /*5300*/  FFMA.FTZ R50, R50, UR10, -R28.reuse ;  /* 0x0000000a32327c23 */ /* 0x100fe2000801081c */
[--C-:B------:R-:W-:Y:S01]  /*5310*/  FFMA.FTZ R51, R51, UR10, -R28.reuse ;  /* 0x0000000a33337c23 */ /* 0x100fe2000801081c */
[--C-:B------:R-:W-:Y:S01]  /*5320*/  FFMA.FTZ R54, R54, UR10, -R28.reuse ;  /* 0x0000000a36367c23 */ /* 0x100fe2000801081c */
[----:B------:R-:W-:Y:S01]  /*5330*/  FADD.FTZ R48, R24, R49 ;  /* 0x0000003118307221 */ /* 0x000fe20000010000 */
[----:B------:R-:W-:Y:S01]  /*5340*/  FFMA.FTZ R28, R55, UR10, -R28 ;  /* 0x0000000a371c7c23 */ /* 0x000fe2000801081c */
[----:B------:R-:W-:Y:S01]  /*5350*/  F2FP.BF16.F32.PACK_AB R158, R25, R158 ;  /* 0x0000009e199e723e */ /* 0x000fe200000010ff */
[----:B------:R-:W5:Y:S01]  /*5360*/  MUFU.EX2 R30, R30 ;  /* 0x0000001e001e7308 */ /* 0x000f620000000800 */
[----:B------:R-:W-:Y:S01]  /*5370*/  FADD.FTZ R49, R29, R48 ;  /* 0x000000301d317221 */ /* 0x000fe20000010000 */
[----:B-1----:R-:W-:-:S02]  /*5380*/  F2FP.BF16.F32.PACK_AB R166, R41, R20 ;  /* 0x0000001429a6723e */ /* 0x002fc400000010ff */
[----:B--2---:R-:W-:Y:S01]  /*5390*/  F2FP.BF16.F32.PACK_AB R168, R45, R40 ;  /* 0x000000282da8723e */ /* 0x004fe200000010ff */
[----:B------:R-:W-:-:S03]  /*53a0*/  FADD.FTZ R48, R32, R49 ;  /* 0x0000003120307221 */ /* 0x000fc60000010000 */
[----:B------:R-:W1:Y:S01]  /*53b0*/  MUFU.EX2 R31, R31 ;  /* 0x0000001f001f7308 */ /* 0x000e620000000800 */
[----:B----4-:R-:W-:Y:S01]  /*53c0*/  FADD.FTZ R21, R26, R27 ;  /* 0x0000001b1a157221 */ /* 0x010fe20000010000 */
[----:B------:R-:W-:-:S06]  /*53d0*/  F2FP.BF16.F32.PACK_AB R157, R27, R26 ;  /* 0x0000001a1b9d723e */ /* 0x000fcc00000010ff */
[----:B------:R-:W2:Y:S01]  /*53e0*/  MUFU.EX2 R34, R34 ;  /* 0x0000002200227308 */ /* 0x000ea20000000800 */
[----:B-----5:R-:W-:-:S07]  /*53f0*/  FADD.FTZ R44, R30, R21 ;  /* 0x000000151e2c7221 */ /* 0x020fce0000010000 */
[----:B------:R-:W4:Y:S01]  /*5400*/  MUFU.EX2 R35, R35 ;  /* 0x0000002300237308 */ /* 0x000f220000000800 */
[C---:B-1----:R-:W-:Y:S01]  /*5410*/  FADD.FTZ R21, R31.reuse, R44 ;  /* 0x0000002c1f157221 */ /* 0x042fe20000010000 */
[----:B------:R-:W-:-:S05]  /*5420*/  F2FP.BF16.F32.PACK_AB R159, R31, R30 ;  /* 0x0000001e1f9f723e */ /* 0x000fca00000010ff */
[----:B------:R1:W-:Y:S01]  /*5430*/  STSM.16.M88.4 [R18+0x26800], R156 ;  /* 0x0268009c12007844 */ /* 0x0003e20000000200 */
[----:B------:R-:W5:Y:S01]  /*5440*/  MUFU.EX2 R38, R38 ;  /* 0x0000002600267308 */ /* 0x000f620000000800 */
[----:B--2---:R-:W-:Y:S01]  /*5450*/  FADD.FTZ R44, R34, R21 ;  /* 0x00000015222c7221 */ /* 0x004fe20000010000 */
[----:B------:R-:W-:-:S04]  /*5460*/  FADD.FTZ R21, R33, R48 ;  /* 0x0000003021157221 */ /* 0x000fc80000010000 */
[----:B------:R-:W-:Y:S02]  /*5470*/  FADD.FTZ R24, R36, R21 ;  /* 0x0000001524187221 */ /* 0x000fe40000010000 */
[----:B------:R-:W2:Y:S01]  /*5480*/  MUFU.EX2 R39, R39 ;  /* 0x0000002700277308 */ /* 0x000ea20000000800 */
[----:B----4-:R-:W-:Y:S01]  /*5490*/  FADD.FTZ R15, R35, R44 ;  /* 0x0000002c230f7221 */ /* 0x010fe20000010000 */
[----:B------:R-:W-:Y:S01]  /*54a0*/  FADD.FTZ R25, R37, R24 ;  /* 0x0000001825197221 */ /* 0x000fe20000010000 */
[----:B------:R-:W-:-:S05]  /*54b0*/  F2FP.BF16.F32.PACK_AB R161, R35, R34 ;  /* 0x0000002223a1723e */ /* 0x000fca00000010ff */
[----:B------:R-:W4:Y:S01]  /*54c0*/  MUFU.EX2 R42, R42 ;  /* 0x0000002a002a7308 */ /* 0x000f220000000800 */
[----:B-----5:R-:W-:-:S07]  /*54d0*/  FADD.FTZ R14, R38, R15 ;  /* 0x0000000f260e7221 */ /* 0x020fce0000010000 */
[----:B------:R-:W5:Y:S01]  /*54e0*/  MUFU.EX2 R43, R43 ;  /* 0x0000002b002b7308 */ /* 0x000f620000000800 */
[C---:B--2---:R-:W-:Y:S01]  /*54f0*/  FADD.FTZ R21, R39.reuse, R14 ;  /* 0x0000000e27157221 */ /* 0x044fe20000010000 */
[----:B------:R-:W-:-:S05]  /*5500*/  F2FP.BF16.F32.PACK_AB R163, R39, R38 ;  /* 0x0000002627a3723e */ /* 0x000fca00000010ff */
[----:B------:R1:W-:Y:S01]  /*5510*/  STSM.16.M88.4 [R23], R160 ;  /* 0x000000a017007844 */ /* 0x0003e20000000200 */
[----:B------:R-:W2:Y:S01]  /*5520*/  MUFU.EX2 R46, R46 ;  /* 0x0000002e002e7308 */ /* 0x000ea20000000800 */
[----:B----4-:R-:W-:-:S07]  /*5530*/  FADD.FTZ R14, R42, R21 ;  /* 0x000000152a0e7221 */ /* 0x010fce0000010000 */
[----:B------:R-:W4:Y:S01]  /*5540*/  MUFU.EX2 R47, R47 ;  /* 0x0000002f002f7308 */ /* 0x000f220000000800 */
[C---:B-----5:R-:W-:Y:S01]  /*5550*/  FADD.FTZ R21, R43.reuse, R14 ;  /* 0x0000000e2b157221 */ /* 0x060fe20000010000 */
[----:B------:R-:W-:Y:S01]  /*5560*/  FADD.FTZ R14, R20, R25 ;  /* 0x00000019140e7221 */ /* 0x000fe20000010000 */
[----:B------:R-:W-:-:S03]  /*5570*/  F2FP.BF16.F32.PACK_AB R165, R43, R42 ;  /* 0x0000002a2ba5723e */ /* 0x000fc600000010ff */
[----:B------:R-:W-:Y:S02]  /*5580*/  FADD.FTZ R41, R41, R14 ;  /* 0x0000000e29297221 */ /* 0x000fe40000010000 */
[----:B------:R-:W-:Y:S01]  /*5590*/  MUFU.EX2 R50, R50 ;  /* 0x0000003200327308 */ /* 0x000fe20000000800 */
[----:B--2---:R-:W-:Y:S01]  /*55a0*/  FADD.FTZ R20, R46, R21 ;  /* 0x000000152e147221 */ /* 0x004fe20000010000 */
[----:B------:R-:W-:-:S04]  /*55b0*/  FADD.FTZ R40, R40, R41 ;  /* 0x0000002928287221 */ /* 0x000fc80000010000 */
[----:B------:R-:W-:Y:S02]  /*55c0*/  FADD.FTZ R40, R45, R40 ;  /* 0x000000282d287221 */ /* 0x000fe40000010000 */
[----:B------:R-:W2:Y:S01]  /*55d0*/  MUFU.EX2 R51, R51 ;  /* 0x0000003300337308 */ /* 0x000ea20000000800 */
[C---:B----4-:R-:W-:Y:S01]  /*55e0*/  F2FP.BF16.F32.PACK_AB R167, R47.reuse, R46 ;  /* 0x0000002e2fa7723e */ /* 0x050fe200000010ff */
[----:B------:R-:W-:-:S04]  /*55f0*/  FADD.FTZ R47, R47, R20 ;  /* 0x000000142f2f7221 */ /* 0x000fc80000010000 */
[----:B------:R1:W-:Y:S02]  /*5600*/  STSM.16.M88.4 [R19], R164 ;  /* 0x000000a413007844 */ /* 0x0003e40000000200 */
[----:B------:R-:W4:Y:S08]  /*5610*/  MUFU.EX2 R5, R5 ;  /* 0x0000000500057308 */ /* 0x000f300000000800 */
[----:B------:R-:W-:Y:S01]  /*5620*/  MUFU.EX2 R54, R54 ;  /* 0x0000003600367308 */ /* 0x000fe20000000800 */
[----:B--2---:R-:W-:Y:S01]  /*5630*/  F2FP.BF16.F32.PACK_AB R169, R51, R50 ;  /* 0x0000003233a9723e */ /* 0x004fe200000010ff */
[----:B------:R-:W-:-:S04]  /*5640*/  FADD.FTZ R50, R50, R47 ;  /* 0x0000002f32327221 */ /* 0x000fc80000010000 */
[----:B------:R-:W-:Y:S02]  /*5650*/  FADD.FTZ R51, R51, R50 ;  /* 0x0000003233337221 */ /* 0x000fe40000010000 */
[----:B------:R-:W2:Y:S01]  /*5660*/  MUFU.EX2 R15, R28 ;  /* 0x0000001c000f7308 */ /* 0x000ea20000000800 */
[----:B----4-:R-:W-:Y:S01]  /*5670*/  F2FP.BF16.F32.PACK_AB R170, R4, R5 ;  /* 0x0000000504aa723e */ /* 0x010fe200000010ff */
[----:B------:R-:W-:-:S04]  /*5680*/  FADD.FTZ R5, R5, R40 ;  /* 0x0000002805057221 */ /* 0x000fc80000010000 */
[----:B------:R-:W-:Y:S01]  /*5690*/  FADD.FTZ R5, R4, R5 ;  /* 0x0000000504057221 */ /* 0x000fe20000010000 */
[----:B--2---:R-:W-:Y:S01]  /*56a0*/  F2FP.BF16.F32.PACK_AB R171, R15, R54 ;  /* 0x000000360fab723e */ /* 0x004fe200000010ff */
[----:B------:R-:W-:-:S04]  /*56b0*/  FADD.FTZ R54, R54, R51 ;  /* 0x0000003336367221 */ /* 0x000fc80000010000 */
[----:B------:R1:W-:Y:S01]  /*56c0*/  STSM.16.M88.4 [R22], R168 ;  /* 0x000000a816007844 */ /* 0x0003e20000000200 */
[----:B------:R-:W-:Y:S01]  /*56d0*/  FADD.FTZ R4, R15, R54 ;  /* 0x000000360f047221 */ /* 0x000fe20000010000 */
[----:B------:R-:W-:Y:S06]  /*56e0*/  @!P0 BRA `(.L_x_3983) ;  /* 0x0000000000048947 */ /* 0x000fec0003800000 */
[----:B------:R-:W-:Y:S01]  /*56f0*/  BPT.TRAP 0x1 ;  /* 0x000000040000795c */ /* 0x000fe20000300000 */
.L_x_3983:
[----:B------:R2:W4:Y:S01]  /*5700*/  SYNCS.PHASECHK.TRANS64.TRYWAIT P3, [R6+URZ+0x28c50], R13 ;  /* 0x028c500d060075a7 */ /* 0x000522000806017f */
[----:B------:R-:W-:Y:S05]  /*5710*/  @!P0 BRA `(.L_x_3984) ;  /* 0x0000000000048947 */ /* 0x000fea0003800000 */
[----:B------:R-:W-:Y:S01]  /*5720*/  BPT.TRAP 0x1 ;  /* 0x000000040000795c */ /* 0x000fe20000300000 */
.L_x_3984:
[----:B----4-:R-:W-:Y:S05]  /*5730*/  @P3 BRA `(.L_x_3985) ;  /* 0x0000000000083947 */ /* 0x010fea0003800000 */
[----:B------:R-:W4:Y:S02]  /*5740*/  SYNCS.PHASECHK.TRANS64.TRYWAIT P3, [R6+URZ+0x28c50], R13 ;  /* 0x028c500d060075a7 */ /* 0x000f24000806017f */
[----:B----4-:R-:W-:Y:S05]  /*5750*/  @!P3 BRA `(.L_x_3986) ;  /* 0x000000c00004b947 */ /* 0x010fea0003800000 */
.L_x_3985:
[----:B------:R-:W-:Y:S01]  /*5760*/  ULEA UR14, UR39, UR45, 0xc ;  /* 0x0000002d270e7291 */ /* 0x000fe2000f8e603f */
[----:B------:R-:W-:Y:S01]  /*5770*/  WARPGROUP.ARRIVE ;  /* 0x00000000000079c5 */ /* 0x000fe20000000000 */
[----:B------:R-:W-:Y:S01]  /*5780*/  UMOV UR7, 0x40000040 ;  /* 0x4000004000077882 */ /* 0x000fe20000000000 */
[----:B--234-:R-:W-:-:S04]  /*5790*/  @!P1 VIADD R6, R6, 0x28c60 ;  /* 0x00028c6006069836 */ /* 0x01cfc80000000000 */
[----:B------:R-:W-:Y:S01]  /*57a0*/  UMOV UR6, UR14 ;  /* 0x0000000e00067c82 */ /* 0x000fe20008000000 */
[----:B------:R-:W-:Y:S01]  /*57b0*/  @!P1 PRMT R6, RZ, 0x654, R6 ;  /* 0x00000654ff069816 */ /* 0x000fe20000000006 */
[----:B------:R-:W-:Y:S01]  /*57c0*/  HGMMA.64x256x16.F32.BF16 R24, R156, gdesc[UR4].tnspB, RZ, !UPT, gsb0 ;  /* 0x43e000049c187df0 */ /* 0x000fe2000c0018ff */
        /* <DEDUP_REMOVED lines=27> */
[----:B------:R2:W-:Y:S02]  /*5980*/  @!P1 SYNCS.ARRIVE.TRANS64.RED.A1T0 RZ, [R6+URZ], RZ ;  /* 0x000000ff06ff99a7 */ /* 0x0005e4000810043f */
[----:B--2---:R-:W-:Y:S01]  /*5990*/  IMAD R6, R9, UR49, -R12 ;  /* 0x0000003109067c24 */ /* 0x004fe2000f8e0a0c */
[----:B------:R-:W-:-:S03]  /*59a0*/  IADD3 R9, R152, -0x2, RZ ;  /* 0xfffffffe98097810 */ /* 0x000fc60007ffe0ff */
[----:B------:R-:W-:-:S04]  /*59b0*/  VIADD R13, R6, UR42 ;  /* 0x0000002a060d7c36 */ /* 0x000fc80008000000 */
[----:B------:R-:W-:Y:S01]  /*59c0*/  IMAD.IADD R10, R13, 0x1, R10 ;  /* 0x000000010d0a7824 */ /* 0x000fe200078e020a */
[----:B------:R-:W-:Y:S06]  /*59d0*/  @!P2 BRA `(.L_x_3987) ;  /* 0x000000000040a947 */ /* 0x000fec0003800000 */
[C---:B------:R-:W-:Y:S01]  /*59e0*/  ISETP.GT.AND P3, PT, R13.reuse, RZ, PT ;  /* 0x000000ff0d00720c */ /* 0x040fe20003f64270 */
[----:B------:R-:W-:-:S12]  /*59f0*/  VIADD R12, R13, 0xffffffff ;  /* 0xffffffff0d0c7836 */ /* 0x000fd80000000000 */
        /* <DEDUP_REMOVED lines=8> */
.L_x_3988:
[----:B------:R-:W-:-:S13]  /*5a80*/  ISETP.NE.AND P3, PT, R11, 0x1, PT ;  /* 0x000000010b00780c */ /* 0x000fda0003f65270 */
[----:B------:R-:W2:Y:S02]  /*5a90*/  @P3 LDC.64 R14, c[0x0][0x9e8] ;  /* 0x00027a00ff0e3b82 */ /* 0x000ea40000000a00 */
[----:B--2---:R-:W-:-:S05]  /*5aa0*/  @P3 IMAD.HI.U32 R14, R12, R14, RZ ;  /* 0x0000000e0c0e3227 */ /* 0x004fca00078e00ff */
[----:B------:R-:W-:-:S07]  /*5ab0*/  @P3 SHF.R.U32.HI R12, RZ, R15, R14 ;  /* 0x0000000fff0c3219 */ /* 0x000fce000001160e */
.L_x_3989:
[----:B------:R-:W-:-:S05]  /*5ac0*/  IMAD R11, R12, R11, R11 ;  /* 0x0000000b0c0b7224 */ /* 0x000fca00078e020b */
[----:B------:R-:W-:-:S07]  /*5ad0*/  VIMNMX R10, R10, R11, PT ;  /* 0x0000000b0a0a7248 */ /* 0x000fce0003fe0100 */
.L_x_3987:
[----:B------:R-:W-:Y:S01]  /*5ae0*/  SHF.R.S32.HI R11, RZ, 0x1f, R10 ;  /* 0x0000001fff0b7819 */ /* 0x000fe2000001140a */
[----:B------:R-:W-:Y:S01]  /*5af0*/  ULDC UR23, c[0x0][0x9e4] ;  /* 0x0002790000177ab9 */ /* 0x000fe20000000800 */
[----:B------:R-:W-:Y:S01]  /*5b00*/  ULDC UR20, c[0x0][0x9dc] ;  /* 0x0002770000147ab9 */ /* 0x000fe20000000800 */
[----:B------:R-:W-:Y:S01]  /*5b10*/  ULDC UR24, c[0x0][0x288] ;  /* 0x0000a20000187ab9 */ /* 0x000fe20000000800 */
[----:B------:R-:W-:Y:S01]  /*5b20*/  LEA.HI R11, R11, R10, RZ, 0x6 ;  /* 0x0000000a0b0b7211 */ /* 0x000fe200078f30ff */
[----:B------:R-:W-:Y:S01]  /*5b30*/  ULDC UR21, c[0x0][0x988] ;  /* 0x0002620000157ab9 */ /* 0x000fe20000000800 */
[----:B------:R-:W-:Y:S02]  /*5b40*/  ULDC UR25, c[0x0][0x9e0] ;  /* 0x0002780000197ab9 */ /* 0x000fe40000000800 */
[----:B------:R-:W-:-:S04]  /*5b50*/  SHF.R.S32.HI R10, RZ, 0x6, R11 ;  /* 0x00000006ff0a7819 */ /* 0x000fc8000001140b */
[----:B------:R-:W-:-:S04]  /*5b60*/  VIMNMX R10, R10, UR41, !PT ;  /* 0x000000290a0a7c48 */ /* 0x000fc8000ffe0100 */
[----:B------:R-:W-:-:S13]  /*5b70*/  ISETP.GE.AND P3, PT, R9, R10, PT ;  /* 0x0000000a0900720c */ /* 0x000fda0003f66270 */
[----:B------:R-:W-:Y:S05]  /*5b80*/  @!P3 BRA `(.L_x_3990) ;  /* 0x0000002000b4b947 */ /* 0x000fea0003800000 */
.L_x_4007:
[----:B------:R-:W-:-:S04]  /*5b90*/  UIADD3 UR22, UR39, 0x1, URZ ;  /* 0x0000000127167890 */ /* 0x000fc8000fffe03f */
[----:B------:R-:W-:-:S04]  /*5ba0*/  UISETP.NE.AND UP0, UPT, UR22, 0x2, UPT ;  /* 0x000000021600788c */ /* 0x000fc8000bf05270 */
[----:B------:R-:W-:Y:S02]  /*5bb0*/  USEL UR6, URZ, 0x1, UP0 ;  /* 0x000000013f067887 */ /* 0x000fe40008000000 */
[----:B------:R-:W-:Y:S02]  /*5bc0*/  USEL UR22, UR22, URZ, UP0 ;  /* 0x0000003f16167287 */ /* 0x000fe40008000000 */
[----:B------:R-:W-:Y:S01]  /*5bd0*/  ULOP3.LUT UR38, UR38, UR6, URZ, 0x3c, !UPT ;  /* 0x0000000626267292 */ /* 0x000fe2000f8e3c3f */
[----:B-123--:R-:W-:Y:S11]  /*5be0*/  @!P0 BRA `(.L_x_3991) ;  /* 0x0000000000048947 */ /* 0x00eff60003800000 */
[----:B------:R-:W-:Y:S01]  /*5bf0*/  BPT.TRAP 0x1 ;  /* 0x000000040000795c */ /* 0x000fe20000300000 */
.L_x_3991:
[----:B------:R-:W-:Y:S01]  /*5c00*/  ULEA UR26, UR22, UR48, 0x3 ;  /* 0x00000030161a7291 */ /* 0x000fe2000f8e183f */
[----:B------:R-:W-:-:S04]  /*5c10*/  MOV R11, UR38 ;  /* 0x00000026000b7c02 */ /* 0x000fc80008000f00 */
[----:B------:R-:W-:-:S04]  /*5c20*/  SHF.L.U32 R11, R11, 0x1f, RZ ;  /* 0x0000001f0b0b7819 */ /* 0x000fc800000006ff */
[----:B------:R2:W3:Y:S01]  /*5c30*/  SYNCS.PHASECHK.TRANS64.TRYWAIT P3, [UR26+0x28c30], R11 ;  /* 0x028c300bff0075a7 */ /* 0x0004e2000806015a */
[----:B------:R-:W-:Y:S05]  /*5c40*/  @!P0 BRA `(.L_x_3992) ;  /* 0x0000000000048947 */ /* 0x000fea0003800000 */
[----:B------:R-:W-:Y:S01]  /*5c50*/  BPT.TRAP 0x1 ;  /* 0x000000040000795c */ /* 0x000fe20000300000 */
.L_x_3992:
[----:B---3--:R-:W-:Y:S05]  /*5c60*/  @P3 BRA `(.L_x_3993) ;  /* 0x0000000000083947 */ /* 0x008fea0003800000 */
[----:B------:R-:W3:Y:S02]  /*5c70*/  SYNCS.PHASECHK.TRANS64.TRYWAIT P3, [UR26+0x28c30], R11 ;  /* 0x028c300bff0075a7 */ /* 0x000ee4000806015a */
[----:B---3--:R-:W-:Y:S05]  /*5c80*/  @!P3 BRA `(.L_x_3994) ;  /* 0x000000b800ccb947 */ /* 0x008fea0003800000 */
.L_x_3993:
[----:B------:R-:W-:Y:S01]  /*5c90*/  R2UR UR18, R3 ;  /* 0x00000000031272ca */ /* 0x000fe200000e0000 */
[----:B-1----:R-:W-:Y:S01]  /*5ca0*/  WARPGROUP.ARRIVE ;  /* 0x00000000000079c5 */ /* 0x002fe20000000000 */
[----:B------:R-:W-:Y:S01]  /*5cb0*/  UMOV UR19, 0x40000040 ;  /* 0x4000004000137882 */ /* 0x000fe20000000000 */
[----:B------:R-:W-:Y:S01]  /*5cc0*/  UMOV UR7, 0x40000040 ;  /* 0x4000004000077882 */ /* 0x000fe20000000000 */
[----:B------:R-:W-:Y:S01]  /*5cd0*/  UMOV UR11, 0x40000040 ;  /* 0x40000040000b7882 */ /* 0x000fe20000000000 */
[----:B------:R-:W-:Y:S01]  /*5ce0*/  UMOV UR15, 0x40000040 ;  /* 0x40000040000f7882 */ /* 0x000fe20000000000 */
[----:B------:R-:W1:Y:S01]  /*5cf0*/  LDC R15, c[0x0][0x2e0] ;  /* 0x0000b800ff0f7b82 */ /* 0x000e620000000800 */
[----:B---3--:R-:W-:-:S04]  /*5d00*/  IMAD.U32 R12, RZ, RZ, UR26 ;  /* 0x0000001aff0c7e24 */ /* 0x008fc8000f8e00ff */
[----:B------:R-:W-:Y:S02]  /*5d10*/  @!P1 VIADD R13, R12, 0x28c40 ;  /* 0x00028c400c0d9836 */ /* 0x000fe40000000000 */
[----:B------:R-:W-:-:S03]  /*5d20*/  ULEA UR18, UR22, UR18, 0x9 ;  /* 0x0000001216127291 */ /* 0x000fc6000f8e483f */
[----:B------:R-:W-:Y:S01]  /*5d30*/  @!P1 PRMT R14, RZ, 0x654, R13 ;  /* 0x00000654ff0e9816 */ /* 0x000fe2000000000d */
[----:B------:R-:W-:Y:S01]  /*5d40*/  UIADD3 UR6, UR18, 0x2, URZ ;  /* 0x0000000212067890 */ /* 0x000fe2000fffe03f */
[----:B------:R-:W-:Y:S01]  /*5d50*/  IMAD.SHL.U32 R13, R9, 0x40, RZ ;  /* 0x00000040090d7824 */ /* 0x000fe200078e00ff */
[----:B------:R-:W-:Y:S02]  /*5d60*/  UIADD3 UR10, UR18, 0x4, URZ ;  /* 0x00000004120a7890 */ /* 0x000fe4000fffe03f */
[----:B------:R-:W-:Y:S02]  /*5d70*/  UIADD3 UR14, UR18, 0x6, URZ ;  /* 0x00000006120e7890 */ /* 0x000fe4000fffe03f */
[----:B------:R-:W-:Y:S03]  /*5d80*/  HGMMA.64x64x16.F32.BF16 R152, gdesc[UR16], RZ, !UPT, gsb0 ;  /* 0x00e00000109879f0 */ /* 0x000fe6000c0018ff */
[----:B------:R-:W-:-:S02]  /*5d90*/  WARPGROUP.DEPBAR.LE gsb0, 0x0 ;  /* 0x00008000000079c5 */ /* 0x000fc40000010000 */
[----:B------:R-:W-:-:S06]  /*5da0*/  WARPGROUP.ARRIVE ;  /* 0x00000000000079c5 */ /* 0x000fcc0000000000 */
[----:B------:R-:W-:Y:S03]  /*5db0*/  HGMMA.64x64x16.F32.BF16 R152, gdesc[UR4], R152, gsb0 ;  /* 0x00e00000049879f0 */ /* 0x000fe60008001898 */
[----:B------:R-:W-:Y:S02]  /*5dc0*/  WARPGROUP.DEPBAR.LE gsb0, 0x0 ;  /* 0x00008000000079c5 */ /* 0x000fe40000010000 */
[----:B------:R-:W-:-:S06]  /*5dd0*/  WARPGROUP.ARRIVE ;  /* 0x00000000000079c5 */ /* 0x000fcc0000000000 */
[----:B------:R-:W-:Y:S01]  /*5de0*/  HGMMA.64x64x16.F32.BF16 R152, gdesc[UR8], R152, gsb0 ;  /* 0x00e00000089879f0 */ /* 0x000fe20008001898 */
[----:B------:R-:W-:Y:S02]  /*5df0*/  UMOV UR11, UR20 ;  /* 0x00000014000b7c82 */ /* 0x000fe40008000000 */
[----:B------:R-:W-:Y:S01]  /*5e00*/  ULOP3.LUT UR6, URZ, UR11, URZ, 0x33, !UPT ;  /* 0x0000000b3f067292 */ /* 0x000fe2000f8e333f */
[----:B------:R-:W-:Y:S02]  /*5e10*/  WARPGROUP.DEPBAR.LE gsb0, 0x0 ;  /* 0x00008000000079c5 */ /* 0x000fe40000010000 */
[----:B------:R-:W-:-:S06]  /*5e20*/  WARPGROUP.ARRIVE ;  /* 0x00000000000079c5 */ /* 0x000fcc0000000000 */
[----:B------:R-:W-:Y:S03]  /*5e30*/  HGMMA.64x64x16.F32.BF16 R152, gdesc[UR12], R152, gsb0 ;  /* 0x00e000000c9879f0 */ /* 0x000fe60008001898 */
[----:B------:R-:W-:Y:S02]  /*5e40*/  WARPGROUP.DEPBAR.LE gsb0, 0x0 ;  /* 0x00008000000079c5 */ /* 0x000fe40000010000 */
[----:B------:R3:W-:Y:S02]  /*5e50*/  @!P1 SYNCS.ARRIVE.TRANS64.RED.A1T0 RZ, [R14+URZ], RZ ;  /* 0x000000ff0eff99a7 */ /* 0x0007e4000810043f */
[----:B---3--:R-:W-:-:S05]  /*5e60*/  IADD3 R14, -R13, 0x1, RZ ;  /* 0x000000010d0e7810 */ /* 0x008fca0007ffe1ff */
[----:B-1----:R-:W-:-:S05]  /*5e70*/  IMAD R15, R15, UR49, R14 ;  /* 0x000000310f0f7c24 */ /* 0x002fca000f8e020e */
[----:B------:R-:W-:-:S04]  /*5e80*/  IADD3 R15, R15, -UR24, -R2 ;  /* 0x800000180f0f7c10 */ /* 0x000fc8000fffe802 */
[C-C-:B------:R-:W-:Y:S02]  /*5e90*/  IADD3 R14, R0.reuse, UR25, R15.reuse ;  /* 0x00000019000e7c10 */ /* 0x140fe4000fffe00f */
[----:B------:R-:W-:Y:S01]  /*5ea0*/  IADD3 R20, R0, UR6, R15 ;  /* 0x0000000600147c10 */ /* 0x000fe2000fffe00f */
[----:B------:R-:W-:Y:S06]  /*5eb0*/  @!P2 BRA `(.L_x_3995) ;  /* 0x000000000058a947 */ /* 0x000fec0003800000 */
[----:B------:R-:W-:Y:S01]  /*5ec0*/  IADD3 R192, R0, R6, RZ ;  /* 0x0000000600c07210 */ /* 0x000fe20007ffe0ff */
[----:B------:R-:W-:Y:S03]  /*5ed0*/  BSSY B0, `(.L_x_3996) ;  /* 0x0000010000007945 */ /* 0x000fe60003800000 */
        /* <DEDUP_REMOVED lines=10> */
.L_x_3997:
[----:B------:R-:W-:-:S05]  /*5f80*/  IMAD.U32 R193, RZ, RZ, UR23 ;  /* 0x00000017ffc17e24 */ /* 0x000fca000f8e00ff */
[----:B------:R-:W-:-:S13]  /*5f90*/  ISETP.NE.AND P3, PT, R193, 0x1, PT ;  /* 0x00000001c100780c */ /* 0x000fda0003f65270 */
[----:B------:R-:W1:Y:S02]  /*5fa0*/  @P3 LDC.64 R194, c[0x0][0x9e8] ;  /* 0x00027a00ffc23b82 */ /* 0x000e640000000a00 */
[----:B-1----:R-:W-:-:S05]  /*5fb0*/  @P3 IMAD.HI.U32 R194, R192, R194, RZ ;  /* 0x000000c2c0c23227 */ /* 0x002fca00078e00ff */
[----:B------:R-:W-:-:S07]  /*5fc0*/  @P3 SHF.R.U32.HI R192, RZ, R195, R194 ;  /* 0x000000c3ffc03219 */ /* 0x000fce00000116c2 */
.L_x_3998:
[----:B------:R-:W-:Y:S05]  /*5fd0*/  BSYNC B0 ;  /* 0x0000000000007941 */ /* 0x000fea0003800000 */
.L_x_3996:
[----:B------:R-:W-:-:S04]  /*5fe0*/  IMAD R21, R192, R193, -R13 ;  /* 0x000000c1c0157224 */ /* 0x000fc800078e0a0d */
[----:B------:R-:W-:-:S05]  /*5ff0*/  IMAD.IADD R21, R21, 0x1, -R2 ;  /* 0x0000000115157824 */ /* 0x000fca00078e0a02 */
[----:B------:R-:W-:Y:S02]  /*6000*/  VIADDMNMX R14, R21, R193, R14, PT ;  /* 0x000000c1150e7246 */ /* 0x000fe4000380010e */
[----:B------:R-:W-:-:S07]  /*6010*/  VIMNMX R20, R20, R21, !PT ;  /* 0x0000001514147248 */ /* 0x000fce0007fe0100 */
.L_x_3995:
[----:B------:R-:W-:Y:S02]  /*6020*/  ISETP.GT.AND P3, PT, R9, -0x1, PT ;  /* 0xffffffff0900780c */ /* 0x000fe40003f64270 */
[C---:B------:R-:W-:Y:S01]  /*6030*/  IADD3 R21, R15.reuse, UR25, RZ ;  /* 0x000000190f157c10 */ /* 0x040fe2000fffe0ff */
[----:B------:R-:W-:Y:S01]  /*6040*/  VIADD R15, R15, UR6 ;  /* 0x000000060f0f7c36 */ /* 0x000fe20008000000 */
[C---:B------:R-:W-:Y:S02]  /*6050*/  ISETP.GT.AND P4, PT, R20.reuse, RZ, P3 ;  /* 0x000000ff1400720c */ /* 0x040fe40001f84270 */
[----:B------:R-:W-:Y:S02]  /*6060*/  ISETP.GT.AND P6, PT, R20, 0x1, P3 ;  /* 0x000000011400780c */ /* 0x000fe40001fc4270 */
[----:B------:R-:W-:Y:S02]  /*6070*/  ISETP.LT.OR P5, PT, R14, 0x1, P4 ;  /* 0x000000010e00780c */ /* 0x000fe400027a1670 */
[----:B------:R-:W-:-:S02]  /*6080*/  ISETP.GT.AND P4, PT, R20, 0x8, P3 ;  /* 0x000000081400780c */ /* 0x000fc40001f84270 */
[----:B------:R-:W-:Y:S02]  /*6090*/  FSEL R152, R152, -INF , !P5 ;  /* 0xff80000098987808 */ /* 0x000fe40006800000 */
[----:B------:R-:W-:Y:S02]  /*60a0*/  ISETP.GT.AND P5, PT, R20, 0x9, P3 ;  /* 0x000000091400780c */ /* 0x000fe40001fa4270 */
[C---:B------:R-:W-:Y:S02]  /*60b0*/  ISETP.LT.OR P6, PT, R14.reuse, 0x2, P6 ;  /* 0x000000020e00780c */ /* 0x040fe400037c1670 */
[C---:B------:R-:W-:Y:S02]  /*60c0*/  ISETP.LT.OR P4, PT, R14.reuse, 0x9, P4 ;  /* 0x000000090e00780c */ /* 0x040fe40002781670 */
[----:B------:R-:W-:Y:S02]  /*60d0*/  ISETP.LT.OR P5, PT, R14, 0xa, P5 ;  /* 0x0000000a0e00780c */ /* 0x000fe40002fa1670 */
[----:B------:R-:W-:-:S02]  /*60e0*/  FSEL R153, R153, -INF , !P6 ;  /* 0xff80000099997808 */ /* 0x000fc40007000000 */
[----:B------:R-:W-:Y:S02]  /*60f0*/  FSEL R156, R156, -INF , !P4 ;  /* 0xff8000009c9c7808 */ /* 0x000fe40006000000 */
[----:B------:R-:W-:Y:S02]  /*6100*/  FSEL R157, R157, -INF , !P5 ;  /* 0xff8000009d9d7808 */ /* 0x000fe40006800000 */
[C---:B------:R-:W-:Y:S02]  /*6110*/  ISETP.GT.AND P6, PT, R20.reuse, 0x10, P3 ;  /* 0x000000101400780c */ /* 0x040fe40001fc4270 */
[C---:B------:R-:W-:Y:S02]  /*6120*/  ISETP.GT.AND P4, PT, R20.reuse, 0x11, P3 ;  /* 0x000000111400780c */ /* 0x040fe40001f84270 */
[----:B------:R-:W-:Y:S02]  /*6130*/  ISETP.GT.AND P5, PT, R20, 0x18, P3 ;  /* 0x000000181400780c */ /* 0x000fe40001fa4270 */
[----:B------:R-:W-:-:S02]  /*6140*/  ISETP.LT.OR P6, PT, R14, 0x11, P6 ;  /* 0x000000110e00780c */ /* 0x000fc400037c1670 */
[C---:B------:R-:W-:Y:S02]  /*6150*/  ISETP.LT.OR P4, PT, R14.reuse, 0x12, P4 ;  /* 0x000000120e00780c */ /* 0x040fe40002781670 */
[----:B------:R-:W-:Y:S02]  /*6160*/  ISETP.LT.OR P5, PT, R14, 0x19, P5 ;  /* 0x000000190e00780c */ /* 0x000fe40002fa1670 */
[----:B------:R-:W-:Y:S02]  /*6170*/  FSEL R160, R160, -INF , !P6 ;  /* 0xff800000a0a07808 */ /* 0x000fe40007000000 */
[----:B------:R-:W-:Y:S02]  /*6180*/  FSEL R161, R161, -INF , !P4 ;  /* 0xff800000a1a17808 */ /* 0x000fe40006000000 */
[----:B------:R-:W-:Y:S02]  /*6190*/  FSEL R164, R164, -INF , !P5 ;  /* 0xff800000a4a47808 */ /* 0x000fe40006800000 */
[----:B------:R-:W-:-:S02]  /*61a0*/  ISETP.GT.AND P6, PT, R20, 0x19, P3 ;  /* 0x000000191400780c */ /* 0x000fc40001fc4270 */
[C---:B------:R-:W-:Y:S02]  /*61b0*/  ISETP.GT.AND P4, PT, R20.reuse, 0x20, P3 ;  /* 0x000000201400780c */ /* 0x040fe40001f84270 */
        /* <DEDUP_REMOVED lines=22> */
[----:B------:R-:W-:-:S02]  /*6320*/  IADD3 R20, R21, 0x8, R0 ;  /* 0x0000000815147810 */ /* 0x000fc40007ffe000 */
[----:B------:R-:W-:Y:S02]  /*6330*/  IADD3 R21, R15, 0x8, R0 ;  /* 0x000000080f157810 */ /* 0x000fe40007ffe000 */
[----:B------:R-:W-:Y:S02]  /*6340*/  FSEL R177, R177, -INF , !P6 ;  /* 0xff800000b1b17808 */ /* 0x000fe40007000000 */
[----:B------:R-:W-:Y:S02]  /*6350*/  FSEL R180, R180, -INF , !P4 ;  /* 0xff800000b4b47808 */ /* 0x000fe40006000000 */
[----:B------:R-:W-:Y:S01]  /*6360*/  FSEL R181, R181, -INF , !P5 ;  /* 0xff800000b5b57808 */ /* 0x000fe20006800000 */
[----:B------:R-:W-:Y:S06]  /*6370*/  @!P2 BRA `(.L_x_3999) ;  /* 0x00000000005ca947 */ /* 0x000fec0003800000 */
[----:B------:R-:W-:Y:S01]  /*6380*/  IMAD.IADD R193, R0, 0x1, R6 ;  /* 0x0000000100c17824 */ /* 0x000fe200078e0206 */
[----:B------:R-:W-:Y:S03]  /*6390*/  BSSY B0, `(.L_x_4000) ;  /* 0x0000011000007945 */ /* 0x000fe60003800000 */
[----:B------:R-:W-:-:S05]  /*63a0*/  VIADD R193, R193, 0x8 ;  /* 0x00000008c1c17836 */ /* 0x000fca0000000000 */
[----:B------:R-:W-:-:S13]  /*63b0*/  ISETP.GT.AND P4, PT, R193, -0x1, PT ;  /* 0xffffffffc100780c */ /* 0x000fda0003f84270 */
[----:B------:R-:W-:Y:S05]  /*63c0*/  @P4 BRA `(.L_x_4001) ;  /* 0x0000000000204947 */ /* 0x000fea0003800000 */
[----:B------:R-:W-:Y:S02]  /*63d0*/  MOV R192, UR23 ;  /* 0x0000001700c07c02 */ /* 0x000fe40008000f00 */
[----:B------:R-:W-:Y:S02]  /*63e0*/  LOP3.LUT R193, RZ, R193, RZ, 0x33, !PT ;  /* 0x000000c1ffc17212 */ /* 0x000fe400078e33ff */
[----:B------:R-:W-:-:S13]  /*63f0*/  ISETP.NE.AND P4, PT, R192, 0x1, PT ;  /* 0x00000001c000780c */ /* 0x000fda0003f85270 */
[----:B------:R-:W1:Y:S02]  /*6400*/  @P4 LDC.64 R14, c[0x0][0x9e8] ;  /* 0x00027a00ff0e4b82 */ /* 0x000e640000000a00 */
[----:B-1----:R-:W-:-:S05]  /*6410*/  @P4 IMAD.HI.U32 R14, R193, R14, RZ ;  /* 0x0000000ec10e4227 */ /* 0x002fca00078e00ff */
[----:B------:R-:W-:-:S04]  /*6420*/  @P4 SHF.R.U32.HI R193, RZ, R15, R14 ;  /* 0x0000000fffc14219 */ /* 0x000fc8000001160e */
[----:B------:R-:W-:Y:S01]  /*6430*/  LOP3.LUT R193, RZ, R193, RZ, 0x33, !PT ;  /* 0x000000c1ffc17212 */ /* 0x000fe200078e33ff */
[----:B------:R-:W-:Y:S06]  /*6440*/  BRA `(.L_x_4002) ;  /* 0x0000000000147947 */ /* 0x000fec0003800000 */
.L_x_4001:
[----:B------:R-:W-:-:S05]  /*6450*/  IMAD.U32 R192, RZ, RZ, UR23 ;  /* 0x00000017ffc07e24 */ /* 0x000fca000f8e00ff */
[----:B------:R-:W-:-:S13]  /*6460*/  ISETP.NE.AND P4, PT, R192, 0x1, PT ;  /* 0x00000001c000780c */ /* 0x000fda0003f85270 */
[----:B------:R-:W1:Y:S02]  /*6470*/  @P4 LDC.64 R14, c[0x0][0x9e8] ;  /* 0x00027a00ff0e4b82 */ /* 0x000e640000000a00 */
[----:B-1----:R-:W-:-:S05]  /*6480*/  @P4 IMAD.HI.U32 R14, R193, R14, RZ ;  /* 0x0000000ec10e4227 */ /* 0x002fca00078e00ff */
[----:B------:R-:W-:-:S07]  /*6490*/  @P4 SHF.R.U32.HI R193, RZ, R15, R14 ;  /* 0x0000000fffc14219 */ /* 0x000fce000001160e */
.L_x_4002:
[----:B------:R-:W-:Y:S05]  /*64a0*/  BSYNC B0 ;  /* 0x0000000000007941 */ /* 0x000fea0003800000 */
.L_x_4000:
[----:B------:R-:W-:-:S04]  /*64b0*/  IMAD R193, R193, R192, -R13 ;  /* 0x000000c0c1c17224 */ /* 0x000fc800078e0a0d */
[----:B------:R-:W-:-:S05]  /*64c0*/  IMAD.IADD R193, R193, 0x1, -R2 ;  /* 0x00000001c1c17824 */ /* 0x000fca00078e0a02 */
[----:B------:R-:W-:Y:S02]  /*64d0*/  VIADDMNMX R20, R193, R192, R20, PT ;  /* 0x000000c0c1147246 */ /* 0x000fe40003800114 */
[----:B------:R-:W-:-:S07]  /*64e0*/  VIMNMX R21, R21, R193, !PT ;  /* 0x000000c115157248 */ /* 0x000fce0007fe0100 */
.L_x_3999:
[----:B------:R-:W-:Y:S01]  /*64f0*/  FMNMX.FTZ R14, R152, R7, !PT ;  /* 0x00000007980e7209 */ /* 0x000fe20007810000 */
[----:B------:R-:W-:Y:S01]  /*6500*/  UMOV UR10, UR21 ;  /* 0x00000015000a7c82 */ /* 0x000fe20008000000 */
[----:B------:R-:W-:Y:S02]  /*6510*/  ISETP.GT.AND P4, PT, R21, 0x1, P3 ;  /* 0x000000011500780c */ /* 0x000fe40001f84270 */
[----:B------:R-:W-:Y:S02]  /*6520*/  FMNMX.FTZ R13, R153, R14, !PT ;  /* 0x0000000e990d7209 */ /* 0x000fe40007810000 */
[----:B------:R-:W-:Y:S02]  /*6530*/  ISETP.LT.OR P4, PT, R20, 0x2, P4 ;  /* 0x000000021400780c */ /* 0x000fe40002781670 */
[----:B------:R-:W-:Y:S02]  /*6540*/  FMNMX.FTZ R14, R156, R13, !PT ;  /* 0x0000000d9c0e7209 */ /* 0x000fe40007810000 */
[----:B------:R-:W-:-:S02]  /*6550*/  FSEL R155, R155, -INF , !P4 ;  /* 0xff8000009b9b7808 */ /* 0x000fc40006000000 */
[----:B------:R-:W-:Y:S02]  /*6560*/  FMNMX.FTZ R13, R157, R14, !PT ;  /* 0x0000000e9d0d7209 */ /* 0x000fe40007810000 */
[C---:B------:R-:W-:Y:S02]  /*6570*/  ISETP.GT.AND P4, PT, R21.reuse, RZ, P3 ;  /* 0x000000ff1500720c */ /* 0x040fe40001f84270 */
[----:B------:R-:W-:Y:S02]  /*6580*/  FMNMX.FTZ R14, R160, R13, !PT ;  /* 0x0000000da00e7209 */ /* 0x000fe40007810000 */
[----:B------:R-:W-:Y:S02]  /*6590*/  ISETP.GT.AND P6, PT, R21, 0x9, P3 ;  /* 0x000000091500780c */ /* 0x000fe40001fc4270 */
[----:B------:R-:W-:Y:S02]  /*65a0*/  FMNMX.FTZ R13, R161, R14, !PT ;  /* 0x0000000ea10d7209 */ /* 0x000fe40007810000 */
[----:B------:R-:W-:-:S02]  /*65b0*/  ISETP.LT.OR P4, PT, R20, 0x1, P4 ;  /* 0x000000011400780c */ /* 0x000fc40002781670 */
[----:B------:R-:W-:Y:S02]  /*65c0*/  FMNMX.FTZ R14, R164, R13, !PT ;  /* 0x0000000da40e7209 */ /* 0x000fe40007810000 */
[----:B------:R-:W-:Y:S02]  /*65d0*/  ISETP.GT.AND P5, PT, R21, 0x8, P3 ;  /* 0x000000081500780c */ /* 0x000fe40001fa4270 */
[----:B------:R-:W-:Y:S02]  /*65e0*/  FMNMX.FTZ R13, R165, R14, !PT ;  /* 0x0000000ea50d7209 */ /* 0x000fe40007810000 */
[----:B------:R-:W-:Y:S02]  /*65f0*/  ISETP.LT.OR P6, PT, R20, 0xa, P6 ;  /* 0x0000000a1400780c */ /* 0x000fe400037c1670 */
[----:B------:R-:W-:Y:S02]  /*6600*/  FMNMX.FTZ R14, R168, R13, !PT ;  /* 0x0000000da80e7209 */ /* 0x000fe40007810000 */
[----:B------:R-:W-:-:S02]  /*6610*/  ISETP.LT.OR P5, PT, R20, 0x9, P5 ;  /* 0x000000091400780c */ /* 0x000fc40002fa1670 */
[----:B------:R-:W-:Y:S02]  /*6620*/  FMNMX.FTZ R13, R169, R14, !PT ;  /* 0x0000000ea90d7209 */ /* 0x000fe40007810000 */
[----:B------:R-:W-:Y:S02]  /*6630*/  FSEL R159, R159, -INF , !P6 ;  /* 0xff8000009f9f7808 */ /* 0x000fe40007000000 */
[----:B------:R-:W-:Y:S02]  /*6640*/  FMNMX.FTZ R14, R172, R13, !PT ;  /* 0x0000000dac0e7209 */ /* 0x000fe40007810000 */
[----:B------:R-:W-:Y:S02]  /*6650*/  ISETP.GT.AND P6, PT, R21, 0x11, P3 ;  /* 0x000000111500780c */ /* 0x000fe40001fc4270 */
[----:B------:R-:W-:Y:S02]  /*6660*/  FMNMX.FTZ R13, R173, R14, !PT ;  /* 0x0000000ead0d7209 */ /* 0x000fe40007810000 */
[----:B------:R-:W-:-:S02]  /*6670*/  FSEL R158, R158, -INF , !P5 ;  /* 0xff8000009e9e7808 */ /* 0x000fc40006800000 */
        /* <DEDUP_REMOVED lines=8> */
[C---:B------:R-:W-:Y:S01]  /*6700*/  ISETP.GT.AND P6, PT, R21.reuse, 0x20, P3 ;  /* 0x000000201500780c */ /* 0x040fe20001fc4270 */
[----:B------:R-:W1:Y:S01]  /*6710*/  SHFL.BFLY PT, R13, R14, 0x2, 0x1f ;  /* 0x0c401f000e0d7f89 */ /* 0x000e6200000e0000 */
[----:B------:R-:W-:Y:S02]  /*6720*/  FSEL R162, R162, -INF , !P5 ;  /* 0xff800000a2a27808 */ /* 0x000fe40006800000 */
[----:B------:R-:W-:Y:S02]  /*6730*/  ISETP.LT.OR P6, PT, R20, 0x21, P6 ;  /* 0x000000211400780c */ /* 0x000fe400037c1670 */
[----:B------:R-:W-:-:S02]  /*6740*/  ISETP.GT.AND P5, PT, R21, 0x19, P3 ;  /* 0x000000191500780c */ /* 0x000fc40001fa4270 */
[----:B------:R-:W-:Y:S02]  /*6750*/  FSEL R170, R170, -INF , !P6 ;  /* 0xff800000aaaa7808 */ /* 0x000fe40007000000 */
[----:B------:R-:W-:-:S04]  /*6760*/  ISETP.LT.OR P5, PT, R20, 0x1a, P5 ;  /* 0x0000001a1400780c */ /* 0x000fc80002fa1670 */
[----:B------:R-:W-:Y:S02]  /*6770*/  FSEL R167, R167, -INF , !P5 ;  /* 0xff800000a7a77808 */ /* 0x000fe40006800000 */
[----:B------:R-:W-:-:S04]  /*6780*/  ISETP.GT.AND P5, PT, R21, 0x28, P3 ;  /* 0x000000281500780c */ /* 0x000fc80001fa4270 */
[----:B------:R-:W-:-:S04]  /*6790*/  ISETP.LT.OR P5, PT, R20, 0x29, P5 ;  /* 0x000000291400780c */ /* 0x000fc80002fa1670 */
[----:B------:R-:W-:Y:S02]  /*67a0*/  FSEL R174, R174, -INF , !P5 ;  /* 0xff800000aeae7808 */ /* 0x000fe40006800000 */
[----:B-1----:R-:W-:Y:S02]  /*67b0*/  FMNMX.FTZ R15, R14, R13, !PT ;  /* 0x0000000d0e0f7209 */ /* 0x002fe40007810000 */
[----:B------:R-:W-:-:S03]  /*67c0*/  ISETP.GT.AND P5, PT, R21, 0x30, P3 ;  /* 0x000000301500780c */ /* 0x000fc60001fa4270 */
[----:B------:R-:W1:Y:S01]  /*67d0*/  SHFL.BFLY PT, R192, R15, 0x1, 0x1f ;  /* 0x0c201f000fc07f89 */ /* 0x000e6200000e0000 */
[----:B------:R-:W-:-:S04]  /*67e0*/  ISETP.LT.OR P5, PT, R20, 0x31, P5 ;  /* 0x000000311400780c */ /* 0x000fc80002fa1670 */
[----:B------:R-:W-:Y:S02]  /*67f0*/  FSEL R178, R178, -INF , !P5 ;  /* 0xff800000b2b27808 */ /* 0x000fe40006800000 */
[----:B------:R-:W-:-:S04]  /*6800*/  ISETP.GT.AND P5, PT, R21, 0x38, P3 ;  /* 0x000000381500780c */ /* 0x000fc80001fa4270 */
[----:B------:R-:W-:-:S04]  /*6810*/  ISETP.LT.OR P5, PT, R20, 0x39, P5 ;  /* 0x000000391400780c */ /* 0x000fc80002fa1670 */
[----:B------:R-:W-:Y:S02]  /*6820*/  FSEL R182, R182, -INF , !P5 ;  /* 0xff800000b6b67808 */ /* 0x000fe40006800000 */
[----:B-1----:R-:W-:Y:S02]  /*6830*/  FMNMX.FTZ R13, R15, R192, !PT ;  /* 0x000000c00f0d7209 */ /* 0x002fe40007810000 */
[----:B------:R-:W-:Y:S02]  /*6840*/  FSEL R15, R154, -INF , !P4 ;  /* 0xff8000009a0f7808 */ /* 0x000fe40006000000 */
[----:B------:R-:W-:Y:S01]  /*6850*/  ISETP.GT.AND P4, PT, R21, 0x18, P3 ;  /* 0x000000181500780c */ /* 0x000fe20001f84270 */
[----:B------:R-:W-:Y:S01]  /*6860*/  FMUL.FTZ R154, R13, UR10 ;  /* 0x0000000a0d9a7c20 */ /* 0x000fe20008410000 */
[----:B------:R-:W-:Y:S02]  /*6870*/  FMNMX.FTZ R14, R15, R8, !PT ;  /* 0x000000080f0e7209 */ /* 0x000fe40007810000 */
[----:B------:R-:W-:-:S02]  /*6880*/  ISETP.LT.OR P4, PT, R20, 0x19, P4 ;  /* 0x000000191400780c */ /* 0x000fc40002781670 */
[----:B------:R-:W-:Y:S02]  /*6890*/  FMNMX.FTZ R193, R155, R14, !PT ;  /* 0x0000000e9bc17209 */ /* 0x000fe40007810000 */
[----:B------:R-:W-:Y:S02]  /*68a0*/  FSETP.NEU.FTZ.AND P6, PT, R13, -INF , PT ;  /* 0xff8000000d00780b */ /* 0x000fe40003fdd000 */
[----:B------:R-:W-:Y:S02]  /*68b0*/  FMNMX.FTZ R14, R158, R193, !PT ;  /* 0x000000c19e0e7209 */ /* 0x000fe40007810000 */
[----:B------:R-:W-:Y:S02]  /*68c0*/  FSEL R166, R166, -INF , !P4 ;  /* 0xff800000a6a67808 */ /* 0x000fe40006000000 */
[----:B------:R-:W-:Y:S02]  /*68d0*/  FMNMX.FTZ R193, R159, R14, !PT ;  /* 0x0000000e9fc17209 */ /* 0x000fe40007810000 */
[----:B------:R-:W-:-:S02]  /*68e0*/  ISETP.GT.AND P4, PT, R21, 0x21, P3 ;  /* 0x000000211500780c */ /* 0x000fc40001f84270 */
[----:B------:R-:W-:Y:S02]  /*68f0*/  FMNMX.FTZ R14, R162, R193, !PT ;  /* 0x000000c1a20e7209 */ /* 0x000fe40007810000 */
[----:B------:R-:W-:Y:S02]  /*6900*/  ISETP.LT.OR P4, PT, R20, 0x22, P4 ;  /* 0x000000221400780c */ /* 0x000fe40002781670 */
[----:B------:R-:W-:Y:S02]  /*6910*/  FMNMX.FTZ R193, R163, R14, !PT ;  /* 0x0000000ea3c17209 */ /* 0x000fe40007810000 */
[----:B------:R-:W-:Y:S02]  /*6920*/  FSEL R14, R154, RZ, P6 ;  /* 0x000000ff9a0e7208 */ /* 0x000fe40003000000 */
[----:B------:R-:W-:Y:S02]  /*6930*/  FMNMX.FTZ R154, R166, R193, !PT ;  /* 0x000000c1a69a7209 */ /* 0x000fe40007810000 */
[----:B------:R-:W-:Y:S01]  /*6940*/  FSEL R171, R171, -INF , !P4 ;  /* 0xff800000abab7808 */ /* 0x000fe20006000000 */
[--C-:B------:R-:W-:Y:S01]  /*6950*/  FFMA.FTZ R152, R152, UR10, -R14.reuse ;  /* 0x0000000a98987c23 */ /* 0x100fe2000801080e */
[----:B------:R-:W-:Y:S01]  /*6960*/  FMNMX.FTZ R193, R167, R154, !PT ;  /* 0x0000009aa7c17209 */ /* 0x000fe20007810000 */
[----:B------:R-:W-:Y:S01]  /*6970*/  FFMA.FTZ R153, R153, UR10, -R14 ;  /* 0x0000000a99997c23 */ /* 0x000fe2000801080e */
[----:B------:R-:W-:-:S02]  /*6980*/  ISETP.GT.AND P4, PT, R21, 0x29, P3 ;  /* 0x000000291500780c */ /* 0x000fc40001f84270 */
[----:B------:R-:W-:Y:S01]  /*6990*/  FMNMX.FTZ R154, R170, R193, !PT ;  /* 0x000000c1aa9a7209 */ /* 0x000fe20007810000 */
[----:B------:R-:W-:Y:S01]  /*69a0*/  MUFU.EX2 R152, R152 ;  /* 0x0000009800987308 */ /* 0x000fe20000000800 */
[----:B------:R-:W-:Y:S02]  /*69b0*/  ISETP.LT.OR P4, PT, R20, 0x2a, P4 ;  /* 0x0000002a1400780c */ /* 0x000fe40002781670 */
[----:B------:R-:W-:Y:S02]  /*69c0*/  FMNMX.FTZ R193, R171, R154, !PT ;  /* 0x0000009aabc17209 */ /* 0x000fe40007810000 */
[----:B------:R-:W-:Y:S02]  /*69d0*/  FSEL R175, R175, -INF , !P4 ;  /* 0xff800000afaf7808 */ /* 0x000fe40006000000 */
[C---:B------:R-:W-:Y:S01]  /*69e0*/  ISETP.GT.AND P4, PT, R21.reuse, 0x31, P3 ;  /* 0x000000311500780c */ /* 0x040fe20001f84270 */
[----:B------:R-:W-:Y:S01]  /*69f0*/  MUFU.EX2 R153, R153 ;  /* 0x0000009900997308 */ /* 0x000fe20000000800 */
[----:B------:R-:W-:Y:S01]  /*6a00*/  FMNMX.FTZ R154, R174, R193, !PT ;  /* 0x000000c1ae9a7209 */ /* 0x000fe20007810000 */
[----:B------:R-:W-:Y:S01]  /*6a10*/  FFMA.FTZ R193, R156, UR10, -R14 ;  /* 0x0000000a9cc17c23 */ /* 0x000fe2000801080e */
[----:B------:R-:W-:-:S02]  /*6a20*/  ISETP.GT.AND P3, PT, R21, 0x39, P3 ;  /* 0x000000391500780c */ /* 0x000fc40001f64270 */
[----:B------:R-:W-:Y:S02]  /*6a30*/  ISETP.LT.OR P4, PT, R20, 0x32, P4 ;  /* 0x000000321400780c */ /* 0x000fe40002781670 */
[----:B------:R-:W-:Y:S02]  /*6a40*/  FMNMX.FTZ R21, R175, R154, !PT ;  /* 0x0000009aaf157209 */ /* 0x000fe40007810000 */
[----:B------:R-:W-:Y:S01]  /*6a50*/  FSEL R179, R179, -INF , !P4 ;  /* 0xff800000b3b37808 */ /* 0x000fe20006000000 */
[----:B------:R1:W-:Y:S01]  /*6a60*/  MUFU.EX2 R154, R193 ;  /* 0x000000c1009a7308 */ /* 0x0003e20000000800 */
[----:B------:R-:W-:Y:S01]  /*6a70*/  FMNMX.FTZ R156, R178, R21, !PT ;  /* 0x00000015b29c7209 */ /* 0x000fe20007810000 */
[--C-:B------:R-:W-:Y:S01]  /*6a80*/  FFMA.FTZ R21, R157, UR10, -R14.reuse ;  /* 0x0000000a9d157c23 */ /* 0x100fe2000801080e */
[----:B------:R-:W-:Y:S02]  /*6a90*/  ISETP.LT.OR P3, PT, R20, 0x3a, P3 ;  /* 0x0000003a1400780c */ /* 0x000fe40001f61670 */
[----:B------:R-:W-:Y:S01]  /*6aa0*/  FMNMX.FTZ R157, R179, R156, !PT ;  /* 0x0000009cb39d7209 */ /* 0x000fe20007810000 */
[--C-:B------:R-:W-:Y:S01]  /*6ab0*/  FFMA.FTZ R156, R160, UR10, -R14.reuse ;  /* 0x0000000aa09c7c23 */ /* 0x100fe2000801080e */
[----:B------:R-:W-:Y:S01]  /*6ac0*/  FSEL R183, R183, -INF , !P3 ;  /* 0xff800000b7b77808 */ /* 0x000fe20005800000 */
[--C-:B------:R-:W-:Y:S01]  /*6ad0*/  FFMA.FTZ R160, R168, UR10, -R14.reuse ;  /* 0x0000000aa8a07c23 */ /* 0x100fe2000801080e */
[----:B------:R-:W-:Y:S01]  /*6ae0*/  FMNMX.FTZ R20, R182, R157, !PT ;  /* 0x0000009db6147209 */ /* 0x000fe20007810000 */
[--C-:B------:R-:W-:Y:S01]  /*6af0*/  FFMA.FTZ R157, R161, UR10, -R14.reuse ;  /* 0x0000000aa19d7c23 */ /* 0x100fe2000801080e */
[--C-:B------:R-:W-:Y:S01]  /*6b00*/  FFMA.FTZ R161, R165, UR10, -R14.reuse ;  /* 0x0000000aa5a17c23 */ /* 0x100fe2000801080e */
[--C-:B------:R-:W-:Y:S01]  /*6b10*/  FFMA.FTZ R165, R169, UR10, -R14.reuse ;  /* 0x0000000aa9a57c23 */ /* 0x100fe2000801080e */
[----:B------:R-:W-:Y:S01]  /*6b20*/  FMNMX.FTZ R192, R183, R20, !PT ;  /* 0x00000014b7c07209 */ /* 0x000fe20007810000 */
[--C-:B------:R-:W-:Y:S01]  /*6b30*/  FFMA.FTZ R20, R164, UR10, -R14.reuse ;  /* 0x0000000aa4147c23 */ /* 0x100fe2000801080e */
[--C-:B------:R-:W-:Y:S01]  /*6b40*/  FFMA.FTZ R164, R172, UR10, -R14.reuse ;  /* 0x0000000aaca47c23 */ /* 0x100fe2000801080e */
[----:B------:R-:W-:Y:S01]  /*6b50*/  FSEL R172, R13, RZ, P6 ;  /* 0x000000ff0dac7208 */ /* 0x000fe20003000000 */
[----:B------:R-:W-:Y:S01]  /*6b60*/  MUFU.EX2 R21, R21 ;  /* 0x0000001500157308 */ /* 0x000fe20000000800 */
[----:B-1----:R-:W1:Y:S01]  /*6b70*/  SHFL.BFLY PT, R193, R192, 0x2, 0x1f ;  /* 0x0c401f00c0c17f89 */ /* 0x002e6200000e0000 */
[--C-:B------:R-:W-:Y:S01]  /*6b80*/  FFMA.FTZ R169, R173, UR10, -R14.reuse ;  /* 0x0000000aada97c23 */ /* 0x100fe2000801080e */
[----:B------:R-:W-:Y:S01]  /*6b90*/  FFMA.FTZ R173, R177, UR10, -R14 ;  /* 0x0000000ab1ad7c23 */ /* 0x000fe2000801080e */
[----:B------:R-:W-:Y:S01]  /*6ba0*/  FADD.FTZ R172, -R172, R7 ;  /* 0x00000007acac7221 */ /* 0x000fe20000010100 */
[----:B------:R-:W-:-:S03]  /*6bb0*/  IMAD.MOV R177, RZ, RZ, -R17 ;  /* 0x000000ffffb17224 */ /* 0x000fc600078e0a11 */
[----:B------:R-:W-:Y:S01]  /*6bc0*/  FMUL.FTZ R7, R172, UR10 ;  /* 0x0000000aac077c20 */ /* 0x000fe20008410000 */
[--C-:B------:R-:W-:Y:S01]  /*6bd0*/  FFMA.FTZ R172, R176, UR10, -R14.reuse ;  /* 0x0000000ab0ac7c23 */ /* 0x100fe2000801080e */
[----:B------:R-:W-:Y:S01]  /*6be0*/  MUFU.EX2 R156, R156 ;  /* 0x0000009c009c7308 */ /* 0x000fe20000000800 */
[--C-:B------:R-:W-:Y:S01]  /*6bf0*/  FFMA.FTZ R176, R180, UR10, -R14.reuse ;  /* 0x0000000ab4b07c23 */ /* 0x100fe2000801080e */
[----:B------:R-:W-:Y:S01]  /*6c00*/  ISETP.NE.AND P3, PT, R2, R177, PT ;  /* 0x000000b10200720c */ /* 0x000fe20003f65270 */
[----:B------:R-:W-:-:S05]  /*6c10*/  FFMA.FTZ R177, R181, UR10, -R14 ;  /* 0x0000000ab5b17c23 */ /* 0x000fca000801080e */
[----:B------:R-:W3:Y:S01]  /*6c20*/  MUFU.EX2 R7, R7 ;  /* 0x0000000700077308 */ /* 0x000ee20000000800 */
[----:B-1----:R-:W-:-:S07]  /*6c30*/  FMNMX.FTZ R193, R192, R193, !PT ;  /* 0x000000c1c0c17209 */ /* 0x002fce0007810000 */
[----:B------:R-:W1:Y:S01]  /*6c40*/  MUFU.EX2 R157, R157 ;  /* 0x0000009d009d7308 */ /* 0x000e620000000800 */
[----:B------:R-:W4:Y:S07]  /*6c50*/  SHFL.BFLY PT, R168, R193, 0x1, 0x1f ;  /* 0x0c201f00c1a87f89 */ /* 0x000f2e00000e0000 */
[----:B------:R-:W5:Y:S01]  /*6c60*/  MUFU.EX2 R20, R20 ;  /* 0x0000001400147308 */ /* 0x000f620000000800 */
[----:B---3--:R-:W-:Y:S01]  /*6c70*/  FFMA.FTZ R180, R7, R5, R152 ;  /* 0x0000000507b47223 */ /* 0x008fe20000010098 */
[----:B------:R-:W-:Y:S01]  /*6c80*/  F2FP.BF16.F32.PACK_AB R152, R153, R152 ;  /* 0x000000989998723e */ /* 0x000fe200000010ff */
[-C--:B------:R-:W-:Y:S01]  /*6c90*/  FMUL.FTZ R24, R24, R7.reuse ;  /* 0x0000000718187220 */ /* 0x080fe20000410000 */
[-C--:B------:R-:W-:Y:S01]  /*6ca0*/  FMUL.FTZ R25, R25, R7.reuse ;  /* 0x0000000719197220 */ /* 0x080fe20000410000 */
[----:B------:R-:W-:Y:S01]  /*6cb0*/  FADD.FTZ R181, R153, R180 ;  /* 0x000000b499b57221 */ /* 0x000fe20000010000 */
[-C--:B------:R-:W-:Y:S01]  /*6cc0*/  FMUL.FTZ R28, R28, R7.reuse ;  /* 0x000000071c1c7220 */ /* 0x080fe20000410000 */
[-C--:B------:R-:W-:Y:S01]  /*6cd0*/  FMUL.FTZ R29, R29, R7.reuse ;  /* 0x000000071d1d7220 */ /* 0x080fe20000410000 */
[----:B------:R-:W3:Y:S01]  /*6ce0*/  MUFU.EX2 R161, R161 ;  /* 0x000000a100a17308 */ /* 0x000ee20000000800 */
[----:B------:R-:W-:Y:S01]  /*6cf0*/  FADD.FTZ R14, R154, R181 ;  /* 0x000000b59a0e7221 */ /* 0x000fe20000010000 */
[----:B------:R-:W-:Y:S01]  /*6d00*/  F2FP.BF16.F32.PACK_AB R154, R21, R154 ;  /* 0x0000009a159a723e */ /* 0x000fe200000010ff */
[-C--:B------:R-:W-:Y:S01]  /*6d10*/  FMUL.FTZ R32, R32, R7.reuse ;  /* 0x0000000720207220 */ /* 0x080fe20000410000 */
[-C--:B------:R-:W-:Y:S01]  /*6d20*/  FMUL.FTZ R33, R33, R7.reuse ;  /* 0x0000000721217220 */ /* 0x080fe20000410000 */
[----:B------:R-:W-:Y:S01]  /*6d30*/  FADD.FTZ R181, R21, R14 ;  /* 0x0000000e15b57221 */ /* 0x000fe20000010000 */
[-C--:B------:R-:W-:Y:S01]  /*6d40*/  FMUL.FTZ R36, R36, R7.reuse ;  /* 0x0000000724247220 */ /* 0x080fe20000410000 */
[-C--:B------:R-:W-:Y:S01]  /*6d50*/  FMUL.FTZ R37, R37, R7.reuse ;  /* 0x0000000725257220 */ /* 0x080fe20000410000 */
[----:B------:R-:W2:Y:S01]  /*6d60*/  MUFU.EX2 R160, R160 ;  /* 0x000000a000a07308 */ /* 0x000ea20000000800 */
[----:B------:R-:W-:Y:S01]  /*6d70*/  FADD.FTZ R180, R156, R181 ;  /* 0x000000b59cb47221 */ /* 0x000fe20000010000 */
[----:B-1----:R-:W-:Y:S01]  /*6d80*/  F2FP.BF16.F32.PACK_AB R156, R157, R156 ;  /* 0x0000009c9d9c723e */ /* 0x002fe200000010ff */
[-C--:B------:R-:W-:Y:S01]  /*6d90*/  FMUL.FTZ R40, R40, R7.reuse ;  /* 0x0000000728287220 */ /* 0x080fe20000410000 */
[----:B----4-:R-:W-:Y:S01]  /*6da0*/  FMNMX.FTZ R168, R193, R168, !PT ;  /* 0x000000a8c1a87209 */ /* 0x010fe20007810000 */
[----:B------:R-:W-:Y:S01]  /*6db0*/  FADD.FTZ R181, R157, R180 ;  /* 0x000000b49db57221 */ /* 0x000fe20000010000 */
[----:B------:R-:W-:Y:S01]  /*6dc0*/  MOV R193, UR39 ;  /* 0x0000002700c17c02 */ /* 0x000fe20008000f00 */
[----:B------:R-:W-:Y:S01]  /*6dd0*/  FMUL.FTZ R41, R41, R7 ;  /* 0x0000000729297220 */ /* 0x000fe20000410000 */
[----:B------:R-:W1:Y:S01]  /*6de0*/  MUFU.EX2 R165, R165 ;  /* 0x000000a500a57308 */ /* 0x000e620000000800 */
[C---:B------:R-:W-:Y:S01]  /*6df0*/  FMUL.FTZ R5, R168.reuse, UR10 ;  /* 0x0000000aa8057c20 */ /* 0x040fe20008410000 */
[----:B------:R-:W-:Y:S01]  /*6e00*/  FSETP.NEU.FTZ.AND P4, PT, R168, -INF , PT ;  /* 0xff800000a800780b */ /* 0x000fe20003f9d000 */
[----:B------:R-:W-:-:S02]  /*6e10*/  @!P3 IMAD R14, R193, 0x40, R16 ;  /* 0x00000040c10eb824 */ /* 0x000fc400078e0210 */
[-C--:B------:R-:W-:Y:S01]  /*6e20*/  FMUL.FTZ R44, R44, R7.reuse ;  /* 0x000000072c2c7220 */ /* 0x080fe20000410000 */
[-C--:B------:R-:W-:Y:S01]  /*6e30*/  FMUL.FTZ R45, R45, R7.reuse ;  /* 0x000000072d2d7220 */ /* 0x080fe20000410000 */
[----:B------:R-:W-:Y:S01]  /*6e40*/  FSEL R192, R5, RZ, P4 ;  /* 0x000000ff05c07208 */ /* 0x000fe20002000000 */
[-C--:B------:R-:W-:Y:S01]  /*6e50*/  FMUL.FTZ R48, R48, R7.reuse ;  /* 0x0000000730307220 */ /* 0x080fe20000410000 */
[----:B------:R-:W4:Y:S01]  /*6e60*/  MUFU.EX2 R164, R164 ;  /* 0x000000a400a47308 */ /* 0x000f220000000800 */
[----:B------:R-:W-:Y:S01]  /*6e70*/  @!P3 LEA R180, R14, UR48, 0x2 ;  /* 0x000000300eb4bc11 */ /* 0x000fe2000f8e10ff */
[----:B-----5:R-:W-:Y:S01]  /*6e80*/  FADD.FTZ R14, R20, R181 ;  /* 0x000000b5140e7221 */ /* 0x020fe20000010000 */
[----:B------:R-:W-:Y:S01]  /*6e90*/  FSEL R5, R168, RZ, P4 ;  /* 0x000000ffa8057208 */ /* 0x000fe20002000000 */
[--C-:B------:R-:W-:Y:S01]  /*6ea0*/  FFMA.FTZ R181, R162, UR10, -R192.reuse ;  /* 0x0000000aa2b57c23 */ /* 0x100fe200080108c0 */
[----:B------:R-:W-:Y:S01]  /*6eb0*/  FFMA.FTZ R15, R15, UR10, -R192 ;  /* 0x0000000a0f0f7c23 */ /* 0x000fe200080108c0 */
[----:B---3--:R-:W-:Y:S01]  /*6ec0*/  FADD.FTZ R195, R161, R14 ;  /* 0x0000000ea1c37221 */ /* 0x008fe20000010000 */
[----:B------:R-:W-:Y:S01]  /*6ed0*/  FFMA.FTZ R155, R155, UR10, -R192 ;  /* 0x0000000a9b9b7c23 */ /* 0x000fe200080108c0 */
[----:B------:R-:W3:Y:S01]  /*6ee0*/  MUFU.EX2 R169, R169 ;  /* 0x000000a900a97308 */ /* 0x000ee20000000800 */
[----:B------:R-:W-:Y:S01]  /*6ef0*/  FADD.FTZ R5, -R5, R8 ;  /* 0x0000000805057221 */ /* 0x000fe20000010100 */
[----:B--2---:R-:W-:Y:S01]  /*6f00*/  FADD.FTZ R162, R160, R195 ;  /* 0x000000c3a0a27221 */ /* 0x004fe20000010000 */
[--C-:B------:R-:W-:Y:S01]  /*6f10*/  FFMA.FTZ R158, R158, UR10, -R192.reuse ;  /* 0x0000000a9e9e7c23 */ /* 0x100fe200080108c0 */
[----:B------:R-:W-:Y:S01]  /*6f20*/  FFMA.FTZ R159, R159, UR10, -R192 ;  /* 0x0000000a9f9f7c23 */ /* 0x000fe200080108c0 */
[----:B------:R-:W-:Y:S01]  /*6f30*/  FMUL.FTZ R5, R5, UR10 ;  /* 0x0000000a05057c20 */ /* 0x000fe20008410000 */
[----:B-1----:R-:W-:Y:S01]  /*6f40*/  FADD.FTZ R197, R165, R162 ;  /* 0x000000a2a5c57221 */ /* 0x002fe20000010000 */
[--C-:B------:R-:W-:Y:S01]  /*6f50*/  FFMA.FTZ R194, R170, UR10, -R192.reuse ;  /* 0x0000000aaac27c23 */ /* 0x100fe200080108c0 */
[----:B------:R-:W1:Y:S01]  /*6f60*/  MUFU.EX2 R172, R172 ;  /* 0x000000ac00ac7308 */ /* 0x000e620000000800 */
[--C-:B------:R-:W-:Y:S01]  /*6f70*/  FFMA.FTZ R163, R163, UR10, -R192.reuse ;  /* 0x0000000aa3a37c23 */ /* 0x100fe200080108c0 */
[----:B----4-:R-:W-:Y:S01]  /*6f80*/  FADD.FTZ R162, R164, R197 ;  /* 0x000000c5a4a27221 */ /* 0x010fe20000010000 */
[--C-:B------:R-:W-:Y:S01]  /*6f90*/  FFMA.FTZ R193, R166, UR10, -R192.reuse ;  /* 0x0000000aa6c17c23 */ /* 0x100fe200080108c0 */
[--C-:B------:R-:W-:Y:S01]  /*6fa0*/  FFMA.FTZ R167, R167, UR10, -R192.reuse ;  /* 0x0000000aa7a77c23 */ /* 0x100fe200080108c0 */
[--C-:B------:R-:W-:Y:S01]  /*6fb0*/  FFMA.FTZ R171, R171, UR10, -R192.reuse ;  /* 0x0000000aabab7c23 */ /* 0x100fe200080108c0 */
[--C-:B------:R-:W-:Y:S01]  /*6fc0*/  FFMA.FTZ R195, R174, UR10, -R192.reuse ;  /* 0x0000000aaec37c23 */ /* 0x100fe200080108c0 */
[--C-:B------:R-:W-:Y:S01]  /*6fd0*/  FFMA.FTZ R175, R175, UR10, -R192.reuse ;  /* 0x0000000aafaf7c23 */ /* 0x100fe200080108c0 */
[----:B------:R-:W2:Y:S01]  /*6fe0*/  MUFU.EX2 R173, R173 ;  /* 0x000000ad00ad7308 */ /* 0x000ea20000000800 */
[----:B------:R-:W-:Y:S01]  /*6ff0*/  @!P3 STS [R180+0x28800], R7 ;  /* 0x02880007b400b388 */ /* 0x000fe20000000800 */
[--C-:B------:R-:W-:Y:S01]  /*7000*/  FFMA.FTZ R178, R178, UR10, -R192.reuse ;  /* 0x0000000ab2b27c23 */ /* 0x100fe200080108c0 */
[----:B------:R-:W-:Y:S01]  /*7010*/  F2FP.BF16.F32.PACK_AB R160, R165, R160 ;  /* 0x000000a0a5a0723e */ /* 0x000fe200000010ff */
[--C-:B------:R-:W-:Y:S01]  /*7020*/  FFMA.FTZ R179, R179, UR10, -R192.reuse ;  /* 0x0000000ab3b37c23 */ /* 0x100fe200080108c0 */
[--C-:B------:R-:W-:Y:S01]  /*7030*/  FFMA.FTZ R182, R182, UR10, -R192.reuse ;  /* 0x0000000ab6b67c23 */ /* 0x100fe200080108c0 */
[----:B------:R-:W-:Y:S01]  /*7040*/  FFMA.FTZ R183, R183, UR10, -R192 ;  /* 0x0000000ab7b77c23 */ /* 0x000fe200080108c0 */
        /* <DEDUP_REMOVED lines=17> */
[----:B------:R3:W4:Y:S01]  /*7160*/  MUFU.EX2 R14, R5 ;  /* 0x00000005000e7308 */ /* 0x0007220000000800 */
        /* <DEDUP_REMOVED lines=12> */
[----:B-1----:R-:W-:Y:S01]  /*7230*/  FADD.FTZ R162, R172, R5 ;  /* 0x00000005aca27221 */ /* 0x002fe20000010000 */
[-C--:B------:R-:W-:Y:S01]  /*7240*/  FMUL.FTZ R100, R100, R7.reuse ;  /* 0x0000000764647220 */ /* 0x080fe20000410000 */
[-C--:B------:R-:W-:Y:S01]  /*7250*/  FMUL.FTZ R101, R101, R7.reuse ;  /* 0x0000000765657220 */ /* 0x080fe20000410000 */
[----:B------:R-:W1:Y:S01]  /*7260*/  MUFU.EX2 R8, R155 ;  /* 0x0000009b00087308 */ /* 0x000e620000000800 */
[----:B--2---:R-:W-:Y:S01]  /*7270*/  FADD.FTZ R5, R173, R162 ;  /* 0x000000a2ad057221 */ /* 0x004fe20000010000 */
[----:B----4-:R-:W-:Y:S01]  /*7280*/  FFMA.FTZ R21, R14, R4, R15 ;  /* 0x000000040e157223 */ /* 0x010fe2000001000f */
[----:B------:R-:W-:Y:S01]  /*7290*/  F2FP.BF16.F32.PACK_AB R162, R169, R164 ;  /* 0x000000a4a9a2723e */ /* 0x000fe200000010ff */
[----:B------:R2:W-:Y:S01]  /*72a0*/  @!P3 STS [R180+0x28820], R14 ;  /* 0x0288200eb400b388 */ /* 0x0005e20000000800 */
[----:B------:R-:W-:Y:S01]  /*72b0*/  F2FP.BF16.F32.PACK_AB R164, R173, R172 ;  /* 0x000000acada4723e */ /* 0x000fe200000010ff */
[-C--:B------:R-:W-:Y:S01]  /*72c0*/  FMUL.FTZ R104, R104, R7.reuse ;  /* 0x0000000768687220 */ /* 0x080fe20000410000 */
[-C--:B------:R-:W-:Y:S01]  /*72d0*/  FMUL.FTZ R105, R105, R7.reuse ;  /* 0x0000000769697220 */ /* 0x080fe20000410000 */
[----:B------:R3:W4:Y:S01]  /*72e0*/  MUFU.EX2 R155, R158 ;  /* 0x0000009e009b7308 */ /* 0x0007220000000800 */
[----:B-----5:R-:W-:Y:S01]  /*72f0*/  F2FP.BF16.F32.PACK_AB R166, R177, R176 ;  /* 0x000000b0b1a6723e */ /* 0x020fe200000010ff */
[-C--:B------:R-:W-:Y:S01]  /*7300*/  FMUL.FTZ R108, R108, R7.reuse ;  /* 0x000000076c6c7220 */ /* 0x080fe20000410000 */
[-C--:B------:R-:W-:Y:S01]  /*7310*/  FMUL.FTZ R109, R109, R7.reuse ;  /* 0x000000076d6d7220 */ /* 0x080fe20000410000 */
[-C--:B------:R-:W-:Y:S01]  /*7320*/  FMUL.FTZ R112, R112, R7.reuse ;  /* 0x0000000770707220 */ /* 0x080fe20000410000 */
[-C--:B------:R-:W-:Y:S01]  /*7330*/  FMUL.FTZ R113, R113, R7.reuse ;  /* 0x0000000771717220 */ /* 0x080fe20000410000 */
[-C--:B------:R-:W-:Y:S01]  /*7340*/  FMUL.FTZ R116, R116, R7.reuse ;  /* 0x0000000774747220 */ /* 0x080fe20000410000 */
[----:B------:R-:W-:Y:S01]  /*7350*/  FMUL.FTZ R117, R117, R7 ;  /* 0x0000000775757220 */ /* 0x000fe20000410000 */
[----:B------:R-:W5:Y:S01]  /*7360*/  MUFU.EX2 R170, R159 ;  /* 0x0000009f00aa7308 */ /* 0x000f620000000800 */
[----:B---3--:R-:W-:Y:S01]  /*7370*/  F2FP.BF16.F32.PACK_AB R158, R161, R20 ;  /* 0x00000014a19e723e */ /* 0x008fe200000010ff */
[----:B------:R-:W-:Y:S01]  /*7380*/  FADD.FTZ R20, R176, R5 ;  /* 0x00000005b0147221 */ /* 0x000fe20000010000 */
[C---:B-1----:R-:W-:Y:S01]  /*7390*/  FADD.FTZ R4, R8.reuse, R21 ;  /* 0x0000001508047221 */ /* 0x042fe20000010000 */
[----:B------:R-:W-:Y:S01]  /*73a0*/  F2FP.BF16.F32.PACK_AB R153, R8, R15 ;  /* 0x0000000f0899723e */ /* 0x000fe200000010ff */
[-C--:B------:R-:W-:Y:S01]  /*73b0*/  FMUL.FTZ R120, R120, R7.reuse ;  /* 0x0000000778787220 */ /* 0x080fe20000410000 */
[----:B------:R-:W-:Y:S01]  /*73c0*/  FADD.FTZ R5, R177, R20 ;  /* 0x00000014b1057221 */ /* 0x000fe20000010000 */
        /* <DEDUP_REMOVED lines=8> */
[----:B------:R-:W-:Y:S01]  /*7450*/  FMUL.FTZ R133, R133, R7 ;  /* 0x0000000785857220 */ /* 0x000fe20000410000 */
[----:B------:R-:W3:Y:S01]  /*7460*/  MUFU.EX2 R20, R163 ;  /* 0x000000a300147308 */ /* 0x000ee20000000800 */
[C---:B-----5:R-:W-:Y:S01]  /*7470*/  FADD.FTZ R176, R170.reuse, R21 ;  /* 0x00000015aab07221 */ /* 0x060fe20000010000 */
        /* <DEDUP_REMOVED lines=8> */
[----:B-1----:R-:W-:Y:S01]  /*7500*/  FADD.FTZ R21, R157, R176 ;  /* 0x000000b09d157221 */ /* 0x002fe20000010000 */
[-C--:B------:R-:W-:Y:S01]  /*7510*/  FMUL.FTZ R145, R145, R7.reuse ;  /* 0x0000000791917220 */ /* 0x080fe20000410000 */
[-C--:B------:R-:W-:Y:S01]  /*7520*/  FMUL.FTZ R148, R148, R7.reuse ;  /* 0x0000000794947220 */ /* 0x080fe20000410000 */
[----:B------:R-:W-:Y:S01]  /*7530*/  FMUL.FTZ R149, R149, R7 ;  /* 0x0000000795957220 */ /* 0x000fe20000410000 */
        /* <DEDUP_REMOVED lines=8> */
[-C--:B------:R-:W-:Y:S01]  /*75c0*/  FMUL.FTZ R35, R35, R14.reuse ;  /* 0x0000000e23237220 */ /* 0x080fe20000410000 */
[-C--:B------:R-:W-:Y:S01]  /*75d0*/  FMUL.FTZ R38, R38, R14.reuse ;  /* 0x0000000e26267220 */ /* 0x080fe20000410000 */
[-C--:B------:R-:W-:Y:S01]  /*75e0*/  FMUL.FTZ R39, R39, R14.reuse ;  /* 0x0000000e27277220 */ /* 0x080fe20000410000 */
[----:B------:R-:W1:Y:S01]  /*75f0*/  MUFU.EX2 R161, R194 ;  /* 0x000000c200a17308 */ /* 0x000e620000000800 */
[----:B----4-:R-:W-:Y:S01]  /*7600*/  FADD.FTZ R21, R159, R176 ;  /* 0x000000b09f157221 */ /* 0x010fe20000010000 */
[----:B------:R3:W-:Y:S01]  /*7610*/  STSM.16.M88.4 [R18+0x26800], R152 ;  /* 0x0268009812007844 */ /* 0x0007e20000000200 */
[-C--:B------:R-:W-:Y:S01]  /*7620*/  FMUL.FTZ R42, R42, R14.reuse ;  /* 0x0000000e2a2a7220 */ /* 0x080fe20000410000 */
[-C--:B------:R-:W-:Y:S01]  /*7630*/  FMUL.FTZ R43, R43, R14.reuse ;  /* 0x0000000e2b2b7220 */ /* 0x080fe20000410000 */
[-C--:B------:R-:W-:Y:S01]  /*7640*/  FMUL.FTZ R46, R46, R14.reuse ;  /* 0x0000000e2e2e7220 */ /* 0x080fe20000410000 */
[-C--:B------:R-:W-:Y:S01]  /*7650*/  FMUL.FTZ R47, R47, R14.reuse ;  /* 0x0000000e2f2f7220 */ /* 0x080fe20000410000 */
[-C--:B------:R-:W-:Y:S01]  /*7660*/  FMUL.FTZ R50, R50, R14.reuse ;  /* 0x0000000e32327220 */ /* 0x080fe20000410000 */
[----:B------:R-:W4:Y:S01]  /*7670*/  MUFU.EX2 R174, R171 ;  /* 0x000000ab00ae7308 */ /* 0x000f220000000800 */
[C---:B--2---:R-:W-:Y:S01]  /*7680*/  FADD.FTZ R180, R172.reuse, R21 ;  /* 0x00000015acb47221 */ /* 0x044fe20000010000 */
[----:B------:R-:W-:Y:S01]  /*7690*/  F2FP.BF16.F32.PACK_AB R159, R172, R159 ;  /* 0x0000009fac9f723e */ /* 0x000fe200000010ff */
[-C--:B------:R-:W-:Y:S01]  /*76a0*/  FMUL.FTZ R51, R51, R14.reuse ;  /* 0x0000000e33337220 */ /* 0x080fe20000410000 */
[-C--:B------:R-:W-:Y:S01]  /*76b0*/  FMUL.FTZ R54, R54, R14.reuse ;  /* 0x0000000e36367220 */ /* 0x080fe20000410000 */
[-C--:B------:R-:W-:Y:S01]  /*76c0*/  FMUL.FTZ R55, R55, R14.reuse ;  /* 0x0000000e37377220 */ /* 0x080fe20000410000 */
[-C--:B------:R-:W-:Y:S01]  /*76d0*/  FMUL.FTZ R58, R58, R14.reuse ;  /* 0x0000000e3a3a7220 */ /* 0x080fe20000410000 */
[----:B------:R3:W-:Y:S01]  /*76e0*/  STSM.16.M88.4 [R23], R156 ;  /* 0x0000009c17007844 */ /* 0x0007e20000000200 */
[----:B------:R-:W2:Y:S01]  /*76f0*/  MUFU.EX2 R163, R195 ;  /* 0x000000c300a37308 */ /* 0x000ea20000000800 */
        /* <DEDUP_REMOVED lines=8> */
[----:B----4-:R-:W-:Y:S01]  /*7780*/  F2FP.BF16.F32.PACK_AB R161, R174, R161 ;  /* 0x000000a1aea1723e */ /* 0x010fe200000010ff */
[-C--:B------:R-:W-:Y:S01]  /*7790*/  FMUL.FTZ R71, R71, R14.reuse ;  /* 0x0000000e47477220 */ /* 0x080fe20000410000 */
[-C--:B------:R-:W-:Y:S01]  /*77a0*/  FMUL.FTZ R74, R74, R14.reuse ;  /* 0x0000000e4a4a7220 */ /* 0x080fe20000410000 */
[-C--:B------:R-:W-:Y:S01]  /*77b0*/  FMUL.FTZ R75, R75, R14.reuse ;  /* 0x0000000e4b4b7220 */ /* 0x080fe20000410000 */
[-C--:B------:R-:W-:Y:S01]  /*77c0*/  FMUL.FTZ R78, R78, R14.reuse ;  /* 0x0000000e4e4e7220 */ /* 0x080fe20000410000 */
[-C--:B------:R-:W-:Y:S01]  /*77d0*/  FMUL.FTZ R79, R79, R14.reuse ;  /* 0x0000000e4f4f7220 */ /* 0x080fe20000410000 */
[-C--:B------:R-:W-:Y:S01]  /*77e0*/  FMUL.FTZ R82, R82, R14.reuse ;  /* 0x0000000e52527220 */ /* 0x080fe20000410000 */
[----:B------:R4:W5:Y:S01]  /*77f0*/  MUFU.EX2 R165, R178 ;  /* 0x000000b200a57308 */ /* 0x0009620000000800 */
[-C--:B------:R-:W-:Y:S01]  /*7800*/  FMUL.FTZ R83, R83, R14.reuse ;  /* 0x0000000e53537220 */ /* 0x080fe20000410000 */
        /* <DEDUP_REMOVED lines=8> */
[-C--:B------:R-:W-:Y:S01]  /*7890*/  FMUL.FTZ R98, R98, R14.reuse ;  /* 0x0000000e62627220 */ /* 0x080fe20000410000 */
[-C--:B------:R-:W-:Y:S01]  /*78a0*/  FMUL.FTZ R99, R99, R14.reuse ;  /* 0x0000000e63637220 */ /* 0x080fe20000410000 */
[-C--:B------:R-:W-:Y:S01]  /*78b0*/  FMUL.FTZ R102, R102, R14.reuse ;  /* 0x0000000e66667220 */ /* 0x080fe20000410000 */
[----:B--2---:R-:W-:Y:S01]  /*78c0*/  FADD.FTZ R21, R163, R178 ;  /* 0x000000b2a3157221 */ /* 0x004fe20000010000 */
[C---:B-1----:R-:W-:Y:S01]  /*78d0*/  F2FP.BF16.F32.PACK_AB R163, R4.reuse, R163 ;  /* 0x000000a304a3723e */ /* 0x042fe200000010ff */
[-C--:B------:R-:W-:Y:S01]  /*78e0*/  FMUL.FTZ R103, R103, R14.reuse ;  /* 0x0000000e67677220 */ /* 0x080fe20000410000 */
[----:B------:R-:W1:Y:S01]  /*78f0*/  MUFU.EX2 R167, R182 ;  /* 0x000000b600a77308 */ /* 0x000e620000000800 */
[----:B------:R-:W-:Y:S01]  /*7900*/  FADD.FTZ R180, R4, R21 ;  /* 0x0000001504b47221 */ /* 0x000fe20000010000 */
[-C--:B------:R-:W-:Y:S01]  /*7910*/  FMUL.FTZ R106, R106, R14.reuse ;  /* 0x0000000e6a6a7220 */ /* 0x080fe20000410000 */
[----:B------:R2:W-:Y:S01]  /*7920*/  STSM.16.M88.4 [R19], R160 ;  /* 0x000000a013007844 */ /* 0x0005e20000000200 */
[-C--:B------:R-:W-:Y:S01]  /*7930*/  FMUL.FTZ R107, R107, R14.reuse ;  /* 0x0000000e6b6b7220 */ /* 0x080fe20000410000 */
[----:B-----5:R-:W-:Y:S01]  /*7940*/  FADD.FTZ R21, R165, R180 ;  /* 0x000000b4a5157221 */ /* 0x020fe20000010000 */
[-C--:B------:R-:W-:Y:S01]  /*7950*/  FMUL.FTZ R110, R110, R14.reuse ;  /* 0x0000000e6e6e7220 */ /* 0x080fe20000410000 */
[-C--:B------:R-:W-:Y:S01]  /*7960*/  FMUL.FTZ R111, R111, R14.reuse ;  /* 0x0000000e6f6f7220 */ /* 0x080fe20000410000 */
[----:B------:R-:W4:Y:S01]  /*7970*/  MUFU.EX2 R178, R183 ;  /* 0x000000b700b27308 */ /* 0x000f220000000800 */
[C---:B---3--:R-:W-:Y:S01]  /*7980*/  FADD.FTZ R8, R176.reuse, R21 ;  /* 0x00000015b0087221 */ /* 0x048fe20000010000 */
[----:B------:R-:W-:Y:S01]  /*7990*/  F2FP.BF16.F32.PACK_AB R165, R176, R165 ;  /* 0x000000a5b0a5723e */ /* 0x000fe200000010ff */
[-C--:B------:R-:W-:Y:S01]  /*79a0*/  FMUL.FTZ R114, R114, R14.reuse ;  /* 0x0000000e72727220 */ /* 0x080fe20000410000 */
[-C--:B------:R-:W-:Y:S01]  /*79b0*/  FMUL.FTZ R115, R115, R14.reuse ;  /* 0x0000000e73737220 */ /* 0x080fe20000410000 */
[-C--:B------:R-:W-:Y:S01]  /*79c0*/  FMUL.FTZ R118, R118, R14.reuse ;  /* 0x0000000e76767220 */ /* 0x080fe20000410000 */
[-C--:B------:R-:W-:Y:S01]  /*79d0*/  FMUL.FTZ R119, R119, R14.reuse ;  /* 0x0000000e77777220 */ /* 0x080fe20000410000 */
[-C--:B------:R-:W-:Y:S01]  /*79e0*/  FMUL.FTZ R122, R122, R14.reuse ;  /* 0x0000000e7a7a7220 */ /* 0x080fe20000410000 */
[-C--:B------:R-:W-:Y:S01]  /*79f0*/  FMUL.FTZ R123, R123, R14.reuse ;  /* 0x0000000e7b7b7220 */ /* 0x080fe20000410000 */
[----:B-1----:R-:W-:Y:S01]  /*7a00*/  FADD.FTZ R7, R167, R8 ;  /* 0x00000008a7077221 */ /* 0x002fe20000010000 */
[-C--:B------:R-:W-:Y:S01]  /*7a10*/  FMUL.FTZ R126, R126, R14.reuse ;  /* 0x0000000e7e7e7220 */ /* 0x080fe20000410000 */
[-C--:B------:R-:W-:Y:S01]  /*7a20*/  FMUL.FTZ R127, R127, R14.reuse ;  /* 0x0000000e7f7f7220 */ /* 0x080fe20000410000 */
[-C--:B------:R-:W-:Y:S01]  /*7a30*/  FMUL.FTZ R130, R130, R14.reuse ;  /* 0x0000000e82827220 */ /* 0x080fe20000410000 */
[-C--:B------:R-:W-:Y:S01]  /*7a40*/  FMUL.FTZ R131, R131, R14.reuse ;  /* 0x0000000e83837220 */ /* 0x080fe20000410000 */
[-C--:B------:R-:W-:Y:S01]  /*7a50*/  FMUL.FTZ R134, R134, R14.reuse ;  /* 0x0000000e86867220 */ /* 0x080fe20000410000 */
[-C--:B------:R-:W-:Y:S01]  /*7a60*/  FMUL.FTZ R135, R135, R14.reuse ;  /* 0x0000000e87877220 */ /* 0x080fe20000410000 */
[-C--:B------:R-:W-:Y:S01]  /*7a70*/  FMUL.FTZ R138, R138, R14.reuse ;  /* 0x0000000e8a8a7220 */ /* 0x080fe20000410000 */
[C---:B----4-:R-:W-:Y:S01]  /*7a80*/  F2FP.BF16.F32.PACK_AB R167, R178.reuse, R167 ;  /* 0x000000a7b2a7723e */ /* 0x050fe200000010ff */
[----:B------:R-:W-:Y:S01]  /*7a90*/  FADD.FTZ R4, R178, R7 ;  /* 0x00000007b2047221 */ /* 0x000fe20000010000 */
[-C--:B------:R-:W-:Y:S01]  /*7aa0*/  FMUL.FTZ R139, R139, R14.reuse ;  /* 0x0000000e8b8b7220 */ /* 0x080fe20000410000 */
[-C--:B------:R-:W-:Y:S01]  /*7ab0*/  FMUL.FTZ R142, R142, R14.reuse ;  /* 0x0000000e8e8e7220 */ /* 0x080fe20000410000 */
[-C--:B------:R-:W-:Y:S01]  /*7ac0*/  FMUL.FTZ R143, R143, R14.reuse ;  /* 0x0000000e8f8f7220 */ /* 0x080fe20000410000 */
[----:B------:R2:W-:Y:S01]  /*7ad0*/  STSM.16.M88.4 [R22], R164 ;  /* 0x000000a416007844 */ /* 0x0005e20000000200 */
[-C--:B------:R-:W-:Y:S01]  /*7ae0*/  FMUL.FTZ R146, R146, R14.reuse ;  /* 0x0000000e92927220 */ /* 0x080fe20000410000 */
[-C--:B------:R-:W-:Y:S01]  /*7af0*/  FMUL.FTZ R147, R147, R14.reuse ;  /* 0x0000000e93937220 */ /* 0x080fe20000410000 */
[-C--:B------:R-:W-:Y:S01]  /*7b00*/  FMUL.FTZ R150, R150, R14.reuse ;  /* 0x0000000e96967220 */ /* 0x080fe20000410000 */
[----:B------:R-:W-:Y:S01]  /*7b10*/  FMUL.FTZ R151, R151, R14 ;  /* 0x0000000e97977220 */ /* 0x000fe20000410000 */
[----:B------:R-:W-:Y:S06]  /*7b20*/  @!P0 BRA `(.L_x_4003) ;  /* 0x0000000000048947 */ /* 0x000fec0003800000 */
[----:B------:R-:W-:Y:S01]  /*7b30*/  BPT.TRAP 0x1 ;  /* 0x000000040000795c */ /* 0x000fe20000300000 */
.L_x_4003:
[----:B------:R1:W3:Y:S01]  /*7b40*/  SYNCS.PHASECHK.TRANS64.TRYWAIT P3, [UR26+0x28c50], R11 ;  /* 0x028c500bff0075a7 */ /* 0x0002e2000806015a */
[----:B------:R-:W-:Y:S05]  /*7b50*/  @!P0 BRA `(.L_x_4004) ;  /* 0x0000000000048947 */ /* 0x000fea0003800000 */
[----:B------:R-:W-:Y:S01]  /*7b60*/  BPT.TRAP 0x1 ;  /* 0x000000040000795c */ /* 0x000fe20000300000 */
.L_x_4004:
[----:B---3--:R-:W-:Y:S05]  /*7b70*/  @P3 BRA `(.L_x_4005) ;  /* 0x0000000000083947 */ /* 0x008fea0003800000 */
[----:B------:R-:W3:Y:S02]  /*7b80*/  SYNCS.PHASECHK.TRANS64.TRYWAIT P3, [UR26+0x28c50], R11 ;  /* 0x028c500bff0075a7 */ /* 0x000ee4000806015a */
[----:B---3--:R-:W-:Y:S05]  /*7b90*/  @!P3 BRA `(.L_x_4006) ;  /* 0x0000009c0020b947 */ /* 0x008fea0003800000 */
.L_x_4005:
[----:B------:R-:W-:Y:S01]  /*7ba0*/  ULEA UR14, UR22, UR45, 0xc ;  /* 0x0000002d160e7291 */ /* 0x000fe2000f8e603f */
[----:B------:R-:W-:Y:S01]  /*7bb0*/  WARPGROUP.ARRIVE ;  /* 0x00000000000079c5 */ /* 0x000fe20000000000 */
[----:B------:R-:W-:Y:S01]  /*7bc0*/  UMOV UR7, 0x40000040 ;  /* 0x4000004000077882 */ /* 0x000fe20000000000 */
[C---:B------:R-:W-:Y:S01]  /*7bd0*/  ISETP.GT.AND P3, PT, R9.reuse, R10, PT ;  /* 0x0000000a0900720c */ /* 0x040fe20003f64270 */
[----:B---3--:R-:W-:Y:S01]  /*7be0*/  @!P1 VIADD R12, R12, 0x28c60 ;  /* 0x00028c600c0c9836 */ /* 0x008fe20000000000 */
[----:B------:R-:W-:Y:S01]  /*7bf0*/  UMOV UR39, UR22 ;  /* 0x0000001600277c82 */ /* 0x000fe20008000000 */
[----:B------:R-:W-:Y:S01]  /*7c00*/  VIADD R9, R9, 0xffffffff ;  /* 0xffffffff09097836 */ /* 0x000fe20000000000 */
[----:B------:R-:W-:Y:S01]  /*7c10*/  UMOV UR6, UR14 ;  /* 0x0000000e00067c82 */ /* 0x000fe20008000000 */
[----:B------:R-:W-:Y:S01]  /*7c20*/  MOV R8, R168 ;  /* 0x000000a800087202 */ /* 0x000fe20000000f00 */
[----:B------:R-:W-:Y:S01]  /*7c30*/  HGMMA.64x256x16.F32.BF16 R24, R152, gdesc[UR4].tnspB, R24, gsb0 ;  /* 0x43e0000498187df0 */ /* 0x000fe20008001818 */
[----:B------:R-:W-:Y:S01]  /*7c40*/  UIADD3 UR6, UR14, 0x80, URZ ;  /* 0x000000800e067890 */ /* 0x000fe2000fffe03f */
[----:B------:R-:W-:Y:S01]  /*7c50*/  @!P1 PRMT R12, RZ, 0x654, R12 ;  /* 0x00000654ff0c9816 */ /* 0x000fe2000000000c */
[----:B------:R-:W-:Y:S01]  /*7c60*/  UMOV UR7, 0x40000040 ;  /* 0x4000004000077882 */ /* 0x000fe20000000000 */
[----:B------:R-:W-:Y:S01]  /*7c70*/  IMAD.MOV.U32 R7, RZ, RZ, R13 ;  /* 0x000000ffff077224 */ /* 0x000fe200078e000d */
[----:B------:R-:W-:-:S02]  /*7c80*/  WARPGROUP.DEPBAR.LE gsb0, 0x0 ;  /* 0x00008000000079c5 */ /* 0x000fc40000010000 */
[----:B------:R-:W-:-:S15]  /*7c90*/  WARPGROUP.ARRIVE ;  /* 0x00000000000079c5 */ /* 0x000fde0000000000 */
[----:B------:R-:W-:-:S06]  /*7ca0*/  NOP ;  /* 0x0000000000007918 */ /* 0x000fcc0000000000 */
        /* <DEDUP_REMOVED lines=24> */
[----:B------:R-:W-:Y:S01]  /*7e30*/  IMAD.MOV.U32 R8, RZ, RZ, R168 ;  /* 0x000000ffff087224 */ /* 0x000fe200078e00a8 */
[----:B------:R-:W-:Y:S01]  /*7e40*/  UMOV UR39, UR22 ;  /* 0x0000001600277c82 */ /* 0x000fe20008000000 */
[----:B------:R-:W-:-:S07]  /*7e50*/  IMAD.MOV.U32 R7, RZ, RZ, R13 ;  /* 0x000000ffff077224 */ /* 0x000fce00078e000d */
.L_x_3990:
[----:B------:R-:W-:Y:S01]  /*7e60*/  ULDC UR14, c[0x0][0x9e4] ;  /* 0x00027900000e7ab9 */ /* 0x000fe20000000800 */
[----:B------:R-:W-:Y:S02]  /*7e70*/  UIADD3 UR11, UR54, -UR11, URZ ;  /* 0x8000000b360b7290 */ /* 0x000fe4000fffe03f */
[----:B------:R-:W-:-:S06]  /*7e80*/  UISETP.GE.AND UP0, UPT, UR14, 0x1, UPT ;  /* 0x000000010e00788c */ /* 0x000fcc000bf06270 */
[----:B------:R-:W-:-:S13]  /*7e90*/  PLOP3.LUT P6, PT, PT, PT, UP0, 0x80, 0x0 ;  /* 0x000000000000781c */ /* 0x000fda0003fcf008 */
[----:B------:R-:W-:Y:S05]  /*7ea0*/  @!P6 BRA `(.L_x_4008) ;  /* 0x000000000044e947 */ /* 0x000fea0003800000 */
        /* <DEDUP_REMOVED lines=10> */
.L_x_4009:
[----:B------:R-:W-:-:S11]  /*7f50*/  UISETP.NE.AND UP0, UPT, UR14, 0x1, UPT ;  /* 0x000000010e00788c */ /* 0x000fd6000bf05270 */
[----:B------:R-:W-:Y:S02]  /*7f60*/  @UP0 ULDC.64 UR18, c[0x0][0x9e8] ;  /* 0x00027a0000120ab9 */ /* 0x000fe40000000a00 */
[----:B------:R-:W-:-:S04]  /*7f70*/  UIMAD.WIDE.U32 UR6, UR54, UR18, URZ ;  /* 0x00000012360672a5 */ /* 0x000fc8000f8e003f */
[----:B------:R-:W-:-:S12]  /*7f80*/  @UP0 USHF.R.U32.HI UR54, URZ, UR19, UR7 ;  /* 0x000000133f360299 */ /* 0x000fd80008011607 */
.L_x_4010:
[----:B------:R-:W-:-:S04]  /*7f90*/  UIMAD UR54, UR54, UR14, URZ ;  /* 0x0000000e363672a4 */ /* 0x000fc8000f8e023f */
[----:B------:R-:W-:-:S04]  /*7fa0*/  UISETP.LT.AND UP0, UPT, UR11, UR54, UPT ;  /* 0x000000360b00728c */ /* 0x000fc8000bf01270 */
[----:B------:R-:W-:-:S12]  /*7fb0*/  USEL UR11, UR11, UR54, !UP0 ;  /* 0x000000360b0b7287 */ /* 0x000fd8000c000000 */
.L_x_4008:
[----:B------:R-:W-:-:S04]  /*7fc0*/  UIADD3 UR11, UR11, 0x3f, URZ ;  /* 0x0000003f0b0b7890 */ /* 0x000fc8000fffe03f */
[----:B------:R-:W-:-:S04]  /*7fd0*/  USHF.R.S32.HI UR6, URZ, 0x1f, UR11 ;  /* 0x0000001f3f067899 */ /* 0x000fc8000801140b */
[----:B------:R-:W-:-:S04]  /*7fe0*/  ULEA.HI UR6, UR6, UR11, URZ, 0x6 ;  /* 0x0000000b06067291 */ /* 0x000fc8000f8f303f */
[----:B------:R-:W-:-:S04]  /*7ff0*/  USHF.R.S32.HI UR6, URZ, 0x6, UR6 ;  /* 0x000000063f067899 */ /* 0x000fc80008011406 */
[----:B------:R-:W-:-:S04]  /*8000*/  UISETP.LT.AND UP0, UPT, UR41, UR6, UPT ;  /* 0x000000062900728c */ /* 0x000fc8000bf01270 */
[----:B------:R-:W-:-:S06]  /*8010*/  USEL UR20, UR41, UR6, !UP0 ;  /* 0x0000000629147287 */ /* 0x000fcc000c000000 */
[----:B------:R-:W-:-:S13]  /*8020*/  ISETP.GE.AND P2, PT, R9, UR20, PT ;  /* 0x0000001409007c0c */ /* 0x000fda000bf46270 */
[----:B------:R-:W-:Y:S05]  /*8030*/  @!P2 BRA `(.L_x_4011) ;  /* 0x000000180034a947 */ /* 0x000fea0003800000 */
[----:B-1----:R-:W-:Y:S01]  /*8040*/  MOV R11, R8 ;  /* 0x00000008000b7202 */ /* 0x002fe20000000f00 */
[----:B---3--:R-:W-:Y:S01]  /*8050*/  IMAD.MOV.U32 R12, RZ, RZ, R7 ;  /* 0x000000ffff0c7224 */ /* 0x008fe200078e0007 */
[----:B------:R-:W-:Y:S01]  /*8060*/  UMOV UR22, UR39 ;  /* 0x0000002700167c82 */ /* 0x000fe20008000000 */
[----:B------:R-:W-:Y:S01]  /*8070*/  IMAD.MOV.U32 R10, RZ, RZ, R9 ;  /* 0x000000ffff0a7224 */ /* 0x000fe200078e0009 */
[----:B------:R-:W-:-:S06]  /*8080*/  ULDC UR21, c[0x0][0x988] ;  /* 0x0002620000157ab9 */ /* 0x000fcc0000000800 */
.L_x_4020:
[----:B------:R-:W-:Y:S01]  /*8090*/  UIADD3 UR39, UR22, 0x1, URZ ;  /* 0x0000000116277890 */ /* 0x000fe2000fffe03f */
[C---:B------:R-:W-:Y:S01]  /*80a0*/  ISETP.GT.AND P2, PT, R10.reuse, UR20, PT ;  /* 0x000000140a007c0c */ /* 0x040fe2000bf44270 */
[----:B------:R-:W-:Y:S02]  /*80b0*/  VIADD R10, R10, 0xffffffff ;  /* 0xffffffff0a0a7836 */ /* 0x000fe40000000000 */
[----:B------:R-:W-:-:S04]  /*80c0*/  UISETP.NE.AND UP0, UPT, UR39, 0x2, UPT ;  /* 0x000000022700788c */ /* 0x000fc8000bf05270 */
[----:B------:R-:W-:Y:S02]  /*80d0*/  USEL UR6, URZ, 0x1, UP0 ;  /* 0x000000013f067887 */ /* 0x000fe40008000000 */
[----:B------:R-:W-:Y:S02]  /*80e0*/  USEL UR39, UR39, URZ, UP0 ;  /* 0x0000003f27277287 */ /* 0x000fe40008000000 */
[----:B------:R-:W-:Y:S01]  /*80f0*/  ULOP3.LUT UR38, UR38, UR6, URZ, 0x3c, !UPT ;  /* 0x0000000626267292 */ /* 0x000fe2000f8e3c3f */
[----:B-1234-:R-:W-:Y:S11]  /*8100*/  @!P0 BRA `(.L_x_4012) ;  /* 0x0000000000048947 */ /* 0x01eff60003800000 */
[----:B------:R-:W-:Y:S01]  /*8110*/  BPT.TRAP 0x1 ;  /* 0x000000040000795c */ /* 0x000fe20000300000 */
.L_x_4012:
[----:B------:R-:W-:Y:S01]  /*8120*/  ULEA UR23, UR39, UR48, 0x3 ;  /* 0x0000003027177291 */ /* 0x000fe2000f8e183f */
[----:B------:R-:W-:-:S04]  /*8130*/  MOV R9, UR38 ;  /* 0x0000002600097c02 */ /* 0x000fc80008000f00 */
[----:B------:R-:W-:-:S04]  /*8140*/  SHF.L.U32 R9, R9, 0x1f, RZ ;  /* 0x0000001f09097819 */ /* 0x000fc800000006ff */
[----:B------:R1:W3:Y:S01]  /*8150*/  SYNCS.PHASECHK.TRANS64.TRYWAIT P3, [UR23+0x28c30], R9 ;  /* 0x028c3009ff0075a7 */ /* 0x0002e20008060157 */
[----:B------:R-:W-:Y:S05]  /*8160*/  @!P0 BRA `(.L_x_4013) ;  /* 0x0000000000048947 */ /* 0x000fea0003800000 */
[----:B------:R-:W-:Y:S01]  /*8170*/  BPT.TRAP 0x1 ;  /* 0x000000040000795c */ /* 0x000fe20000300000 */
.L_x_4013:
[----:B---3--:R-:W-:Y:S05]  /*8180*/  @P3 BRA `(.L_x_4014) ;  /* 0x0000000000083947 */ /* 0x008fea0003800000 */
[----:B------:R-:W3:Y:S02]  /*8190*/  SYNCS.PHASECHK.TRANS64.TRYWAIT P3, [UR23+0x28c30], R9 ;  /* 0x028c3009ff0075a7 */ /* 0x000ee40008060157 */
[----:B---3--:R-:W-:Y:S05]  /*81a0*/  @!P3 BRA `(.L_x_4015) ;  /* 0x0000009400b0b947 */ /* 0x008fea0003800000 */
.L_x_4014:
[----:B------:R-:W-:Y:S01]  /*81b0*/  R2UR UR18, R3 ;  /* 0x00000000031272ca */ /* 0x000fe200000e0000 */
[----:B--2---:R-:W-:Y:S01]  /*81c0*/  WARPGROUP.ARRIVE ;  /* 0x00000000000079c5 */ /* 0x004fe20000000000 */
[----:B------:R-:W-:Y:S01]  /*81d0*/  UMOV UR19, 0x40000040 ;  /* 0x4000004000137882 */ /* 0x000fe20000000000 */
[----:B------:R-:W-:Y:S01]  /*81e0*/  UMOV UR7, 0x40000040 ;  /* 0x4000004000077882 */ /* 0x000fe20000000000 */
[----:B------:R-:W-:Y:S01]  /*81f0*/  UMOV UR11, 0x40000040 ;  /* 0x40000040000b7882 */ /* 0x000fe20000000000 */
[----:B------:R-:W-:-:S08]  /*8200*/  UMOV UR15, 0x40000040 ;  /* 0x40000040000f7882 */ /* 0x000fd00000000000 */
[----:B------:R-:W-:-:S04]  /*8210*/  ULEA UR18, UR39, UR18, 0x9 ;  /* 0x0000001227127291 */ /* 0x000fc8000f8e483f */
[----:B------:R-:W-:Y:S02]  /*8220*/  UIADD3 UR6, UR18, 0x2, URZ ;  /* 0x0000000212067890 */ /* 0x000fe4000fffe03f */
[----:B------:R-:W-:Y:S02]  /*8230*/  UIADD3 UR10, UR18, 0x4, URZ ;  /* 0x00000004120a7890 */ /* 0x000fe4000fffe03f */
[----:B------:R-:W-:Y:S02]  /*8240*/  UIADD3 UR14, UR18, 0x6, URZ ;  /* 0x00000006120e7890 */ /* 0x000fe4000fffe03f */
[----:B------:R-:W-:Y:S03]  /*8250*/  HGMMA.64x64x16.F32.BF16 R152, gdesc[UR16], RZ, !UPT, gsb0 ;  /* 0x00e00000109879f0 */ /* 0x000fe6000c0018ff */
[----:B------:R-:W-:Y:S02]  /*8260*/  WARPGROUP.DEPBAR.LE gsb0, 0x0 ;  /* 0x00008000000079c5 */ /* 0x000fe40000010000 */
[----:B------:R-:W-:-:S06]  /*8270*/  WARPGROUP.ARRIVE ;  /* 0x00000000000079c5 */ /* 0x000fcc0000000000 */
[----:B------:R-:W-:Y:S03]  /*8280*/  HGMMA.64x64x16.F32.BF16 R152, gdesc[UR4], R152, gsb0 ;  /* 0x00e00000049879f0 */ /* 0x000fe60008001898 */
[----:B------:R-:W-:Y:S02]  /*8290*/  WARPGROUP.DEPBAR.LE gsb0, 0x0 ;  /* 0x00008000000079c5 */ /* 0x000fe40000010000 */
[----:B------:R-:W-:-:S06]  /*82a0*/  WARPGROUP.ARRIVE ;  /* 0x00000000000079c5 */ /* 0x000fcc0000000000 */
[----:B------:R-:W-:Y:S01]  /*82b0*/  HGMMA.64x64x16.F32.BF16 R152, gdesc[UR8], R152, gsb0 ;  /* 0x00e00000089879f0 */ /* 0x000fe20008001898 */
[----:B------:R-:W-:Y:S02]  /*82c0*/  UMOV UR10, UR21 ;  /* 0x00000015000a7c82 */ /* 0x000fe40008000000 */
        /* <DEDUP_REMOVED lines=21> */
[----:B------:R-:W2:Y:S02]  /*8420*/  SHFL.BFLY PT, R7, R14, 0x2, 0x1f ;  /* 0x0c401f000e077f89 */ /* 0x000ea400000e0000 */
[----:B--2---:R-:W-:Y:S02]  /*8430*/  FMNMX.FTZ R15, R14, R7, !PT ;  /* 0x000000070e0f7209 */ /* 0x004fe40007810000 */
[----:B------:R-:W-:-:S03]  /*8440*/  FMNMX.FTZ R7, R155, R8, !PT ;  /* 0x000000089b077209 */ /* 0x000fc60007810000 */
[----:B------:R-:W2:Y:S01]  /*8450*/  SHFL.BFLY PT, R20, R15, 0x1, 0x1f ;  /* 0x0c201f000f147f89 */ /* 0x000ea200000e0000 */
[----:B------:R-:W-:-:S04]  /*8460*/  FMNMX.FTZ R8, R158, R7, !PT ;  /* 0x000000079e087209 */ /* 0x000fc80007810000 */
[----:B------:R-:W-:-:S04]  /*8470*/  FMNMX.FTZ R7, R159, R8, !PT ;  /* 0x000000089f077209 */ /* 0x000fc80007810000 */
[----:B------:R-:W-:-:S04]  /*8480*/  FMNMX.FTZ R8, R162, R7, !PT ;  /* 0x00000007a2087209 */ /* 0x000fc80007810000 */
[----:B------:R-:W-:-:S04]  /*8490*/  FMNMX.FTZ R13, R163, R8, !PT ;  /* 0x00000008a30d7209 */ /* 0x000fc80007810000 */
[----:B------:R-:W-:-:S04]  /*84a0*/  FMNMX.FTZ R8, R166, R13, !PT ;  /* 0x0000000da6087209 */ /* 0x000fc80007810000 */
[----:B------:R-:W-:Y:S02]  /*84b0*/  FMNMX.FTZ R13, R167, R8, !PT ;  /* 0x00000008a70d7209 */ /* 0x000fe40007810000 */
[----:B--2---:R-:W-:Y:S02]  /*84c0*/  FMNMX.FTZ R7, R15, R20, !PT ;  /* 0x000000140f077209 */ /* 0x004fe40007810000 */
[----:B------:R-:W-:-:S03]  /*84d0*/  FMNMX.FTZ R8, R170, R13, !PT ;  /* 0x0000000daa087209 */ /* 0x000fc60007810000 */
[----:B------:R-:W-:Y:S01]  /*84e0*/  FMUL.FTZ R193, R7, UR10 ;  /* 0x0000000a07c17c20 */ /* 0x000fe20008410000 */
[----:B------:R-:W-:Y:S01]  /*84f0*/  FMNMX.FTZ R15, R171, R8, !PT ;  /* 0x00000008ab0f7209 */ /* 0x000fe20007810000 */
[----:B------:R-:W-:Y:S02]  /*8500*/  FADD.FTZ R12, -R7, R12 ;  /* 0x0000000c070c7221 */ /* 0x000fe40000010100 */
        /* <DEDUP_REMOVED lines=10> */
[----:B------:R-:W2:Y:S01]  /*85b0*/  MUFU.EX2 R12, R12 ;  /* 0x0000000c000c7308 */ /* 0x000ea20000000800 */
[--C-:B------:R-:W-:Y:S01]  /*85c0*/  FFMA.FTZ R153, R165, UR10, -R193.reuse ;  /* 0x0000000aa5997c23 */ /* 0x100fe200080108c1 */
[--C-:B------:R-:W-:Y:S01]  /*85d0*/  FFMA.FTZ R165, R176, UR10, -R193.reuse ;  /* 0x0000000ab0a57c23 */ /* 0x100fe200080108c1 */
[----:B------:R-:W-:Y:S01]  /*85e0*/  FMNMX.FTZ R15, R179, R8, !PT ;  /* 0x00000008b30f7209 */ /* 0x000fe20007810000 */
[--C-:B------:R-:W-:Y:S01]  /*85f0*/  FFMA.FTZ R20, R164, UR10, -R193.reuse ;  /* 0x0000000aa4147c23 */ /* 0x100fe200080108c1 */
[--C-:B------:R-:W-:Y:S01]  /*8600*/  FFMA.FTZ R164, R173, UR10, -R193.reuse ;  /* 0x0000000aada47c23 */ /* 0x100fe200080108c1 */
[--C-:B------:R-:W-:Y:S01]  /*8610*/  FFMA.FTZ R180, R180, UR10, -R193.reuse ;  /* 0x0000000ab4b47c23 */ /* 0x100fe200080108c1 */
[----:B------:R-:W-:Y:S01]  /*8620*/  FMNMX.FTZ R8, R182, R15, !PT ;  /* 0x0000000fb6087209 */ /* 0x000fe20007810000 */
[--C-:B------:R-:W-:Y:S01]  /*8630*/  FFMA.FTZ R15, R157, UR10, -R193.reuse ;  /* 0x0000000a9d0f7c23 */ /* 0x100fe200080108c1 */
[----:B------:R-:W3:Y:S01]  /*8640*/  MUFU.EX2 R13, R13 ;  /* 0x0000000d000d7308 */ /* 0x000ee20000000800 */
[--C-:B------:R-:W-:Y:S01]  /*8650*/  FFMA.FTZ R21, R161, UR10, -R193.reuse ;  /* 0x0000000aa1157c23 */ /* 0x100fe200080108c1 */
[----:B------:R-:W-:Y:S01]  /*8660*/  FMNMX.FTZ R8, R183, R8, !PT ;  /* 0x00000008b7087209 */ /* 0x000fe20007810000 */
[--C-:B------:R-:W-:Y:S01]  /*8670*/  FFMA.FTZ R161, R172, UR10, -R193.reuse ;  /* 0x0000000aaca17c23 */ /* 0x100fe200080108c1 */
[----:B------:R-:W-:Y:S01]  /*8680*/  FFMA.FTZ R172, R181, UR10, -R193 ;  /* 0x0000000ab5ac7c23 */ /* 0x000fe200080108c1 */
[----:B------:R-:W-:-:S02]  /*8690*/  IMAD.MOV R181, RZ, RZ, -R17 ;  /* 0x000000ffffb57224 */ /* 0x000fc400078e0a11 */
[----:B------:R-:W4:Y:S01]  /*86a0*/  SHFL.BFLY PT, R157, R8, 0x2, 0x1f ;  /* 0x0c401f00089d7f89 */ /* 0x000f2200000e0000 */
[----:B------:R-:W5:Y:S01]  /*86b0*/  MUFU.EX2 R152, R152 ;  /* 0x0000009800987308 */ /* 0x000f620000000800 */
[-C--:B--2---:R-:W-:Y:S01]  /*86c0*/  FMUL.FTZ R24, R24, R12.reuse ;  /* 0x0000000c18187220 */ /* 0x084fe20000410000 */
[----:B------:R-:W-:Y:S01]  /*86d0*/  ISETP.NE.AND P3, PT, R2, R181, PT ;  /* 0x000000b50200720c */ /* 0x000fe20003f65270 */
[----:B------:R-:W-:Y:S02]  /*86e0*/  IMAD.U32 R181, RZ, RZ, UR22 ;  /* 0x00000016ffb57e24 */ /* 0x000fe4000f8e00ff */
[-C--:B------:R-:W-:Y:S01]  /*86f0*/  FMUL.FTZ R25, R25, R12.reuse ;  /* 0x0000000c19197220 */ /* 0x080fe20000410000 */
[-C--:B------:R-:W-:Y:S01]  /*8700*/  FMUL.FTZ R28, R28, R12.reuse ;  /* 0x0000000c1c1c7220 */ /* 0x080fe20000410000 */
[-C--:B------:R-:W-:Y:S01]  /*8710*/  FMUL.FTZ R29, R29, R12.reuse ;  /* 0x0000000c1d1d7220 */ /* 0x080fe20000410000 */
[-C--:B------:R-:W-:Y:S01]  /*8720*/  FMUL.FTZ R32, R32, R12.reuse ;  /* 0x0000000c20207220 */ /* 0x080fe20000410000 */
[----:B------:R-:W2:Y:S01]  /*8730*/  MUFU.EX2 R14, R14 ;  /* 0x0000000e000e7308 */ /* 0x000ea20000000800 */
[----:B---3--:R-:W-:Y:S01]  /*8740*/  FFMA.FTZ R5, R12, R5, R13 ;  /* 0x000000050c057223 */ /* 0x008fe2000001000d */
[-C--:B------:R-:W-:Y:S01]  /*8750*/  FMUL.FTZ R33, R33, R12.reuse ;  /* 0x0000000c21217220 */ /* 0x080fe20000410000 */
[-C--:B------:R-:W-:Y:S01]  /*8760*/  FMUL.FTZ R36, R36, R12.reuse ;  /* 0x0000000c24247220 */ /* 0x080fe20000410000 */
[-C--:B------:R-:W-:Y:S01]  /*8770*/  FMUL.FTZ R37, R37, R12.reuse ;  /* 0x0000000c25257220 */ /* 0x080fe20000410000 */
[-C--:B------:R-:W-:Y:S01]  /*8780*/  FMUL.FTZ R40, R40, R12.reuse ;  /* 0x0000000c28287220 */ /* 0x080fe20000410000 */
[-C--:B------:R-:W-:Y:S01]  /*8790*/  FMUL.FTZ R41, R41, R12.reuse ;  /* 0x0000000c29297220 */ /* 0x080fe20000410000 */
[-C--:B------:R-:W-:Y:S01]  /*87a0*/  FMUL.FTZ R44, R44, R12.reuse ;  /* 0x0000000c2c2c7220 */ /* 0x080fe20000410000 */
[----:B------:R-:W-:Y:S01]  /*87b0*/  MUFU.EX2 R15, R15 ;  /* 0x0000000f000f7308 */ /* 0x000fe20000000800 */
[----:B-----5:R-:W-:Y:S01]  /*87c0*/  FADD.FTZ R5, R152, R5 ;  /* 0x0000000598057221 */ /* 0x020fe20000010000 */
[-C--:B------:R-:W-:Y:S01]  /*87d0*/  FMUL.FTZ R45, R45, R12.reuse ;  /* 0x0000000c2d2d7220 */ /* 0x080fe20000410000 */
[-C--:B------:R-:W-:Y:S01]  /*87e0*/  FMUL.FTZ R48, R48, R12.reuse ;  /* 0x0000000c30307220 */ /* 0x080fe20000410000 */
[-C--:B------:R-:W-:Y:S01]  /*87f0*/  FMUL.FTZ R49, R49, R12.reuse ;  /* 0x0000000c31317220 */ /* 0x080fe20000410000 */
[-C--:B------:R-:W-:Y:S01]  /*8800*/  FMUL.FTZ R52, R52, R12.reuse ;  /* 0x0000000c34347220 */ /* 0x080fe20000410000 */
[-C--:B------:R-:W-:Y:S01]  /*8810*/  FMUL.FTZ R53, R53, R12.reuse ;  /* 0x0000000c35357220 */ /* 0x080fe20000410000 */
[----:B----4-:R-:W-:Y:S01]  /*8820*/  FMNMX.FTZ R192, R8, R157, !PT ;  /* 0x0000009d08c07209 */ /* 0x010fe20007810000 */
[----:B------:R-:W-:Y:S01]  /*8830*/  FFMA.FTZ R157, R169, UR10, -R193 ;  /* 0x0000000aa99d7c23 */ /* 0x000fe200080108c1 */
[----:B------:R-:W-:Y:S01]  /*8840*/  MUFU.EX2 R156, R156 ;  /* 0x0000009c009c7308 */ /* 0x000fe20000000800 */
[-C--:B------:R-:W-:Y:S01]  /*8850*/  FMUL.FTZ R56, R56, R12.reuse ;  /* 0x0000000c38387220 */ /* 0x080fe20000410000 */
[-C--:B------:R-:W-:Y:S01]  /*8860*/  FMUL.FTZ R57, R57, R12.reuse ;  /* 0x0000000c39397220 */ /* 0x080fe20000410000 */
[----:B------:R-:W3:Y:S01]  /*8870*/  SHFL.BFLY PT, R169, R192, 0x1, 0x1f ;  /* 0x0c201f00c0a97f89 */ /* 0x000ee200000e0000 */
        /* <DEDUP_REMOVED lines=23> */
[----:B---3--:R-:W-:Y:S01]  /*89f0*/  FMNMX.FTZ R8, R192, R169, !PT ;  /* 0x000000a9c0087209 */ /* 0x008fe20007810000 */
        /* <DEDUP_REMOVED lines=13> */
[----:B------:R-:W-:Y:S01]  /*8ad0*/  FFMA.FTZ R173, R158, UR10, -R177 ;  /* 0x0000000a9ead7c23 */ /* 0x000fe200080108b1 */
[----:B------:R-:W-:Y:S01]  /*8ae0*/  MUFU.EX2 R11, R11 ;  /* 0x0000000b000b7308 */ /* 0x000fe20000000800 */
[----:B------:R-:W-:-:S02]  /*8af0*/  IMAD.U32 R170, RZ, RZ, UR23 ;  /* 0x00000017ffaa7e24 */ /* 0x000fc4000f8e00ff */
[--C-:B---3--:R-:W-:Y:S01]  /*8b00*/  FFMA.FTZ R180, R159, UR10, -R177.reuse ;  /* 0x0000000a9fb47c23 */ /* 0x108fe200080108b1 */
[--C-:B------:R-:W-:Y:S01]  /*8b10*/  FFMA.FTZ R159, R162, UR10, -R177.reuse ;  /* 0x0000000aa29f7c23 */ /* 0x100fe200080108b1 */
[--C-:B------:R-:W-:Y:S01]  /*8b20*/  FFMA.FTZ R192, R163, UR10, -R177.reuse ;  /* 0x0000000aa3c07c23 */ /* 0x100fe200080108b1 */
[--C-:B------:R-:W-:Y:S01]  /*8b30*/  FFMA.FTZ R163, R166, UR10, -R177.reuse ;  /* 0x0000000aa6a37c23 */ /* 0x100fe200080108b1 */
[----:B------:R-:W-:Y:S01]  /*8b40*/  @!P1 IADD3 R154, R170, 0x28c40, RZ ;  /* 0x00028c40aa9a9810 */ /* 0x000fe20007ffe0ff */
[--C-:B------:R-:W-:Y:S01]  /*8b50*/  FFMA.FTZ R196, R171, UR10, -R177.reuse ;  /* 0x0000000aabc47c23 */ /* 0x100fe200080108b1 */
[----:B------:R-:W3:Y:S01]  /*8b60*/  MUFU.EX2 R176, R176 ;  /* 0x000000b000b07308 */ /* 0x000ee20000000800 */
[--C-:B------:R-:W-:Y:S01]  /*8b70*/  FFMA.FTZ R179, R179, UR10, -R177.reuse ;  /* 0x0000000ab3b37c23 */ /* 0x100fe200080108b1 */
[----:B------:R-:W-:Y:S01]  /*8b80*/  @!P1 PRMT R154, RZ, 0x654, R154 ;  /* 0x00000654ff9a9816 */ /* 0x000fe2000000009a */
[--C-:B------:R-:W-:Y:S01]  /*8b90*/  FFMA.FTZ R171, R174, UR10, -R177.reuse ;  /* 0x0000000aaeab7c23 */ /* 0x100fe200080108b1 */
[--C-:B------:R-:W-:Y:S01]  /*8ba0*/  FFMA.FTZ R174, R175, UR10, -R177.reuse ;  /* 0x0000000aafae7c23 */ /* 0x100fe200080108b1 */
[--C-:B------:R-:W-:Y:S01]  /*8bb0*/  FFMA.FTZ R175, R178, UR10, -R177.reuse ;  /* 0x0000000ab2af7c23 */ /* 0x100fe200080108b1 */
[----:B------:R2:W-:Y:S01]  /*8bc0*/  @!P1 SYNCS.ARRIVE.TRANS64.RED.A1T0 RZ, [R154+URZ], RZ ;  /* 0x000000ff9aff99a7 */ /* 0x0005e2000810043f */
[----:B------:R-:W-:Y:S01]  /*8bd0*/  @!P3 IMAD R158, R181, 0x40, R16 ;  /* 0x00000040b59eb824 */ /* 0x000fe200078e0210 */
[----:B------:R-:W4:Y:S01]  /*8be0*/  MUFU.EX2 R155, R155 ;  /* 0x0000009b009b7308 */ /* 0x000f220000000800 */
[--C-:B------:R-:W-:Y:S01]  /*8bf0*/  FFMA.FTZ R182, R182, UR10, -R177.reuse ;  /* 0x0000000ab6b67c23 */ /* 0x100fe200080108b1 */
[----:B------:R-:W-:Y:S01]  /*8c00*/  FFMA.FTZ R177, R183, UR10, -R177 ;  /* 0x0000000ab7b17c23 */ /* 0x000fe200080108b1 */
[-C--:B------:R-:W-:Y:S01]  /*8c10*/  FMUL.FTZ R109, R109, R12.reuse ;  /* 0x0000000c6d6d7220 */ /* 0x080fe20000410000 */
[----:B------:R-:W-:Y:S01]  /*8c20*/  @!P3 LEA R158, R158, UR48, 0x2 ;  /* 0x000000309e9ebc11 */ /* 0x000fe2000f8e10ff */
[-C--:B------:R-:W-:Y:S01]  /*8c30*/  FMUL.FTZ R112, R112, R12.reuse ;  /* 0x0000000c70707220 */ /* 0x080fe20000410000 */
[----:B--2---:R-:W-:Y:S01]  /*8c40*/  FADD.FTZ R154, R14, R5 ;  /* 0x000000050e9a7221 */ /* 0x004fe20000010000 */
[----:B------:R-:W-:Y:S01]  /*8c50*/  FMUL.FTZ R113, R113, R12 ;  /* 0x0000000c71717220 */ /* 0x000fe20000410000 */
[----:B------:R-:W2:Y:S01]  /*8c60*/  MUFU.EX2 R173, R173 ;  /* 0x000000ad00ad7308 */ /* 0x000ea20000000800 */
[----:B---3--:R-:W-:Y:S01]  /*8c70*/  FFMA.FTZ R4, R11, R4, R176 ;  /* 0x000000040b047223 */ /* 0x008fe200000100b0 */
[----:B------:R-:W-:Y:S01]  /*8c80*/  FADD.FTZ R5, R15, R154 ;  /* 0x0000009a0f057221 */ /* 0x000fe20000010000 */
[----:B------:R-:W-:Y:S01]  /*8c90*/  @!P3 STS [R158+0x28800], R12 ;  /* 0x0288000c9e00b388 */ /* 0x000fe20000000800 */
[-C--:B------:R-:W-:Y:S01]  /*8ca0*/  FMUL.FTZ R116, R116, R12.reuse ;  /* 0x0000000c74747220 */ /* 0x080fe20000410000 */
[-C--:B------:R-:W-:Y:S01]  /*8cb0*/  FMUL.FTZ R117, R117, R12.reuse ;  /* 0x0000000c75757220 */ /* 0x080fe20000410000 */
[----:B------:R-:W-:Y:S01]  /*8cc0*/  FADD.FTZ R154, R156, R5 ;  /* 0x000000059c9a7221 */ /* 0x000fe20000010000 */
[----:B------:R3:W-:Y:S01]  /*8cd0*/  @!P3 STS [R158+0x28820], R11 ;  /* 0x0288200b9e00b388 */ /* 0x0007e20000000800 */
        /* <DEDUP_REMOVED lines=21> */
[----:B------:R-:W-:Y:S01]  /*8e30*/  FMUL.FTZ R149, R149, R12 ;  /* 0x0000000c95957220 */ /* 0x000fe20000410000 */
[----:B------:R-:W-:Y:S01]  /*8e40*/  F2FP.BF16.F32.PACK_AB R152, R152, R13 ;  /* 0x0000000d9898723e */ /* 0x000fe200000010ff */
[-C--:B------:R-:W-:Y:S01]  /*8e50*/  FMUL.FTZ R26, R26, R11.reuse ;  /* 0x0000000b1a1a7220 */ /* 0x080fe20000410000 */
[----:B------:R-:W5:Y:S01]  /*8e60*/  MUFU.EX2 R163, R163 ;  /* 0x000000a300a37308 */ /* 0x000f620000000800 */
[----:B----4-:R-:W-:Y:S01]  /*8e70*/  FADD.FTZ R5, R159, R4 ;  /* 0x000000049f057221 */ /* 0x010fe20000010000 */
[----:B---3--:R-:W-:Y:S01]  /*8e80*/  F2FP.BF16.F32.PACK_AB R158, R153, R20 ;  /* 0x00000014999e723e */ /* 0x008fe200000010ff */
[-C--:B------:R-:W-:Y:S01]  /*8e90*/  FMUL.FTZ R27, R27, R11.reuse ;  /* 0x0000000b1b1b7220 */ /* 0x080fe20000410000 */
[----:B------:R-:W-:Y:S01]  /*8ea0*/  F2FP.BF16.F32.PACK_AB R156, R21, R156 ;  /* 0x0000009c159c723e */ /* 0x000fe200000010ff */
[-C--:B------:R-:W-:Y:S01]  /*8eb0*/  FMUL.FTZ R30, R30, R11.reuse ;  /* 0x0000000b1e1e7220 */ /* 0x080fe20000410000 */
[-C--:B------:R-:W-:Y:S01]  /*8ec0*/  FMUL.FTZ R31, R31, R11.reuse ;  /* 0x0000000b1f1f7220 */ /* 0x080fe20000410000 */
[-C--:B------:R-:W-:Y:S01]  /*8ed0*/  FMUL.FTZ R34, R34, R11.reuse ;  /* 0x0000000b22227220 */ /* 0x080fe20000410000 */
[----:B------:R-:W-:Y:S01]  /*8ee0*/  MUFU.EX2 R160, R160 ;  /* 0x000000a000a07308 */ /* 0x000fe20000000800 */
        /* <DEDUP_REMOVED lines=41> */
[----:B------:R-:W-:Y:S01]  /*9180*/  F2FP.BF16.F32.PACK_AB R153, R155, R176 ;  /* 0x000000b09b99723e */ /* 0x000fe200000010ff */
[----:B------:R-:W-:Y:S01]  /*9190*/  FMUL.FTZ R95, R95, R11 ;  /* 0x0000000b5f5f7220 */ /* 0x000fe20000410000 */
[----:B------:R-:W-:Y:S01]  /*91a0*/  F2FP.BF16.F32.PACK_AB R155, R180, R173 ;  /* 0x000000adb49b723e */ /* 0x000fe200000010ff */
[----:B------:R-:W-:Y:S01]  /*91b0*/  FADD.FTZ R154, R160, R179 ;  /* 0x000000b3a09a7221 */ /* 0x000fe20000010000 */
[C---:B---3--:R-:W-:Y:S01]  /*91c0*/  F2FP.BF16.F32.PACK_AB R160, R157.reuse, R160 ;  /* 0x000000a09da0723e */ /* 0x048fe200000010ff */
[----:B------:R-:W-:Y:S01]  /*91d0*/  FMUL.FTZ R98, R98, R11 ;  /* 0x0000000b62627220 */ /* 0x000fe20000410000 */
[----:B------:R-:W3:Y:S01]  /*91e0*/  MUFU.EX2 R196, R196 ;  /* 0x000000c400c47308 */ /* 0x000ee20000000800 */
[----:B------:R-:W-:Y:S01]  /*91f0*/  FADD.FTZ R154, R157, R154 ;  /* 0x0000009a9d9a7221 */ /* 0x000fe20000010000 */
[----:B--2---:R-:W-:Y:S01]  /*9200*/  FADD.FTZ R5, R167, R4 ;  /* 0x00000004a7057221 */ /* 0x004fe20000010000 */
[----:B------:R-:W-:Y:S01]  /*9210*/  F2FP.BF16.F32.PACK_AB R157, R192, R159 ;  /* 0x0000009fc09d723e */ /* 0x000fe200000010ff */
[----:B------:R-:W-:Y:S01]  /*9220*/  FMUL.FTZ R99, R99, R11 ;  /* 0x0000000b63637220 */ /* 0x000fe20000410000 */
[----:B------:R-:W-:Y:S01]  /*9230*/  F2FP.BF16.F32.PACK_AB R159, R194, R163 ;  /* 0x000000a3c29f723e */ /* 0x000fe200000010ff */
[-C--:B------:R-:W-:Y:S01]  /*9240*/  FMUL.FTZ R102, R102, R11.reuse ;  /* 0x0000000b66667220 */ /* 0x080fe20000410000 */
[-C--:B------:R-:W-:Y:S01]  /*9250*/  FMUL.FTZ R103, R103, R11.reuse ;  /* 0x0000000b67677220 */ /* 0x080fe20000410000 */
[----:B------:R-:W2:Y:S01]  /*9260*/  MUFU.EX2 R164, R164 ;  /* 0x000000a400a47308 */ /* 0x000ea20000000800 */
        /* <DEDUP_REMOVED lines=15> */
[----:B------:R-:W-:Y:S01]  /*9360*/  FMUL.FTZ R126, R126, R11 ;  /* 0x0000000b7e7e7220 */ /* 0x000fe20000410000 */
[----:B------:R-:W3:Y:S01]  /*9370*/  MUFU.EX2 R165, R165 ;  /* 0x000000a500a57308 */ /* 0x000ee20000000800 */
[C---:B--2---:R-:W-:Y:S01]  /*9380*/  FADD.FTZ R12, R164.reuse, R179 ;  /* 0x000000b3a40c7221 */ /* 0x044fe20000010000 */
[----:B------:R-:W-:Y:S01]  /*9390*/  F2FP.BF16.F32.PACK_AB R162, R164, R161 ;  /* 0x000000a1a4a2723e */ /* 0x000fe200000010ff */
[----:B------:R-:W-:Y:S01]  /*93a0*/  FMUL.FTZ R127, R127, R11 ;  /* 0x0000000b7f7f7220 */ /* 0x000fe20000410000 */
[----:B------:R-:W-:Y:S01]  /*93b0*/  F2FP.BF16.F32.PACK_AB R161, R196, R167 ;  /* 0x000000a7c4a1723e */ /* 0x000fe200000010ff */
[-C--:B------:R-:W-:Y:S01]  /*93c0*/  FMUL.FTZ R130, R130, R11.reuse ;  /* 0x0000000b82827220 */ /* 0x080fe20000410000 */
[-C--:B------:R-:W-:Y:S01]  /*93d0*/  FMUL.FTZ R131, R131, R11.reuse ;  /* 0x0000000b83837220 */ /* 0x080fe20000410000 */
[-C--:B------:R-:W-:Y:S01]  /*93e0*/  FMUL.FTZ R134, R134, R11.reuse ;  /* 0x0000000b86867220 */ /* 0x080fe20000410000 */
[----:B------:R-:W2:Y:S01]  /*93f0*/  MUFU.EX2 R174, R174 ;  /* 0x000000ae00ae7308 */ /* 0x000ea20000000800 */
[----:B----4-:R-:W-:Y:S01]  /*9400*/  FADD.FTZ R5, R171, R4 ;  /* 0x00000004ab057221 */ /* 0x010fe20000010000 */
[----:B------:R4:W-:Y:S01]  /*9410*/  STSM.16.M88.4 [R18+0x26800], R152 ;  /* 0x0268009812007844 */ /* 0x0009e20000000200 */
[-C--:B------:R-:W-:Y:S01]  /*9420*/  FMUL.FTZ R135, R135, R11.reuse ;  /* 0x0000000b87877220 */ /* 0x080fe20000410000 */
[-C--:B------:R-:W-:Y:S01]  /*9430*/  FMUL.FTZ R138, R138, R11.reuse ;  /* 0x0000000b8a8a7220 */ /* 0x080fe20000410000 */
[-C--:B------:R-:W-:Y:S01]  /*9440*/  FMUL.FTZ R139, R139, R11.reuse ;  /* 0x0000000b8b8b7220 */ /* 0x080fe20000410000 */
[----:B------:R4:W-:Y:S01]  /*9450*/  STSM.16.M88.4 [R23], R156 ;  /* 0x0000009c17007844 */ /* 0x0009e20000000200 */
[-C--:B------:R-:W-:Y:S01]  /*9460*/  FMUL.FTZ R142, R142, R11.reuse ;  /* 0x0000000b8e8e7220 */ /* 0x080fe20000410000 */
[----:B------:R-:W5:Y:S01]  /*9470*/  MUFU.EX2 R168, R168 ;  /* 0x000000a800a87308 */ /* 0x000f620000000800 */
[----:B---3--:R-:W-:Y:S01]  /*9480*/  FADD.FTZ R13, R165, R12 ;  /* 0x0000000ca50d7221 */ /* 0x008fe20000010000 */
[-C--:B------:R-:W-:Y:S01]  /*9490*/  FMUL.FTZ R143, R143, R11.reuse ;  /* 0x0000000b8f8f7220 */ /* 0x080fe20000410000 */
[-C--:B------:R-:W-:Y:S01]  /*94a0*/  FMUL.FTZ R146, R146, R11.reuse ;  /* 0x0000000b92927220 */ /* 0x080fe20000410000 */
[-C--:B------:R-:W-:Y:S01]  /*94b0*/  FMUL.FTZ R147, R147, R11.reuse ;  /* 0x0000000b93937220 */ /* 0x080fe20000410000 */
[-C--:B------:R-:W-:Y:S01]  /*94c0*/  FMUL.FTZ R150, R150, R11.reuse ;  /* 0x0000000b96967220 */ /* 0x080fe20000410000 */
[----:B------:R-:W-:-:S02]  /*94d0*/  FMUL.FTZ R151, R151, R11 ;  /* 0x0000000b97977220 */ /* 0x000fc40000410000 */
[----:B------:R-:W3:Y:S01]  /*94e0*/  MUFU.EX2 R175, R175 ;  /* 0x000000af00af7308 */ /* 0x000ee20000000800 */
[C---:B--2---:R-:W-:Y:S01]  /*94f0*/  FADD.FTZ R4, R174.reuse, R5 ;  /* 0x00000005ae047221 */ /* 0x044fe20000010000 */
[----:B------:R-:W-:-:S05]  /*9500*/  F2FP.BF16.F32.PACK_AB R163, R174, R171 ;  /* 0x000000abaea3723e */ /* 0x000fca00000010ff */
[----:B------:R4:W-:Y:S01]  /*9510*/  STSM.16.M88.4 [R19], R160 ;  /* 0x000000a013007844 */ /* 0x0009e20000000200 */
[----:B------:R-:W2:Y:S01]  /*9520*/  MUFU.EX2 R172, R172 ;  /* 0x000000ac00ac7308 */ /* 0x000ea20000000800 */
[C---:B-----5:R-:W-:Y:S01]  /*9530*/  FADD.FTZ R12, R168.reuse, R13 ;  /* 0x0000000da80c7221 */ /* 0x060fe20000010000 */
[----:B------:R-:W-:-:S03]  /*9540*/  F2FP.BF16.F32.PACK_AB R164, R168, R165 ;  /* 0x000000a5a8a4723e */ /* 0x000fc600000010ff */
[----:B------:R-:W-:-:S03]  /*9550*/  FADD.FTZ R5, R169, R12 ;  /* 0x0000000ca9057221 */ /* 0x000fc60000010000 */
[----:B------:R-:W5:Y:S01]  /*9560*/  MUFU.EX2 R182, R182 ;  /* 0x000000b600b67308 */ /* 0x000f620000000800 */
[----:B---3--:R-:W-:Y:S01]  /*9570*/  FADD.FTZ R13, R175, R4 ;  /* 0x00000004af0d7221 */ /* 0x008fe20000010000 */
[----:B------:R-:W-:-:S03]  /*9580*/  F2FP.BF16.F32.PACK_AB R165, R178, R175 ;  /* 0x000000afb2a5723e */ /* 0x000fc600000010ff */
[----:B------:R-:W-:-:S03]  /*9590*/  FADD.FTZ R13, R178, R13 ;  /* 0x0000000db20d7221 */ /* 0x000fc60000010000 */
[----:B------:R-:W3:Y:S01]  /*95a0*/  MUFU.EX2 R177, R177 ;  /* 0x000000b100b17308 */ /* 0x000ee20000000800 */
[C---:B--2---:R-:W-:Y:S01]  /*95b0*/  F2FP.BF16.F32.PACK_AB R166, R172.reuse, R169 ;  /* 0x000000a9aca6723e */ /* 0x044fe200000010ff */
[----:B------:R-:W-:Y:S01]  /*95c0*/  FADD.FTZ R5, R172, R5 ;  /* 0x00000005ac057221 */ /* 0x000fe20000010000 */
[----:B-----5:R-:W-:Y:S01]  /*95d0*/  FADD.FTZ R4, R182, R13 ;  /* 0x0000000db6047221 */ /* 0x020fe20000010000 */
[----:B---3--:R-:W-:-:S03]  /*95e0*/  F2FP.BF16.F32.PACK_AB R167, R177, R182 ;  /* 0x000000b6b1a7723e */ /* 0x008fc600000010ff */
[----:B------:R-:W-:Y:S02]  /*95f0*/  FADD.FTZ R4, R177, R4 ;  /* 0x00000004b1047221 */ /* 0x000fe40000010000 */
[----:B------:R4:W-:Y:S01]  /*9600*/  STSM.16.M88.4 [R22], R164 ;  /* 0x000000a416007844 */ /* 0x0009e20000000200 */
[----:B------:R-:W-:Y:S05]  /*9610*/  @!P0 BRA `(.L_x_4016) ;  /* 0x0000000000048947 */ /* 0x000fea0003800000 */
[----:B------:R-:W-:Y:S01]  /*9620*/  BPT.TRAP 0x1 ;  /* 0x000000040000795c */ /* 0x000fe20000300000 */
.L_x_4016:
[----:B------:R2:W3:Y:S01]  /*9630*/  SYNCS.PHASECHK.TRANS64.TRYWAIT P3, [UR23+0x28c50], R9 ;  /* 0x028c5009ff0075a7 */ /* 0x0004e20008060157 */
[----:B------:R-:W-:Y:S05]  /*9640*/  @!P0 BRA `(.L_x_4017) ;  /* 0x0000000000048947 */ /* 0x000fea0003800000 */
[----:B------:R-:W-:Y:S01]  /*9650*/  BPT.TRAP 0x1 ;  /* 0x000000040000795c */ /* 0x000fe20000300000 */
.L_x_4017:
[----:B---3--:R-:W-:Y:S05]  /*9660*/  @P3 BRA `(.L_x_4018) ;  /* 0x0000000000083947 */ /* 0x008fea0003800000 */
[----:B------:R-:W3:Y:S02]  /*9670*/  SYNCS.PHASECHK.TRANS64.TRYWAIT P3, [UR23+0x28c50], R9 ;  /* 0x028c5009ff0075a7 */ /* 0x000ee40008060157 */
[----:B---3--:R-:W-:Y:S05]  /*9680*/  @!P3 BRA `(.L_x_4019) ;  /* 0x000000800090b947 */ /* 0x008fea0003800000 */
.L_x_4018:
        /* <DEDUP_REMOVED lines=39> */
[----:B-12---:R-:W-:-:S07]  /*9900*/  IMAD.MOV.U32 R9, RZ, RZ, R10 ;  /* 0x000000ffff097224 */ /* 0x006fce00078e000a */
.L_x_4011:
[----:B------:R-:W-:-:S13]  /*9910*/  ISETP.GE.AND P2, PT, R9, UR41, PT ;  /* 0x0000002909007c0c */ /* 0x000fda000bf46270 */
[----:B------:R-:W-:Y:S05]  /*9920*/  @!P2 BRA `(.L_x_4021) ;  /* 0x0000002000c4a947 */ /* 0x000fea0003800000 */
[----:B---3--:R-:W-:Y:S01]  /*9930*/  IMAD.MOV.U32 R12, RZ, RZ, R8 ;  /* 0x000000ffff0c7224 */ /* 0x008fe200078e0008 */
[----:B------:R-:W-:Y:S01]  /*9940*/  UMOV UR21, UR39 ;  /* 0x0000002700157c82 */ /* 0x000fe20008000000 */
[----:B------:R-:W-:Y:S01]  /*9950*/  IMAD.MOV.U32 R13, RZ, RZ, R7 ;  /* 0x000000ffff0d7224 */ /* 0x000fe200078e0007 */
[----:B------:R-:W-:Y:S01]  /*9960*/  ULDC UR22, c[0x0][0x9e4] ;  /* 0x0002790000167ab9 */ /* 0x000fe20000000800 */
[----:B------:R-:W-:Y:S01]  /*9970*/  ULDC UR23, c[0x0][0x9dc] ;  /* 0x0002770000177ab9 */ /* 0x000fe20000000800 */
[----:B------:R-:W-:Y:S01]  /*9980*/  ULDC UR24, c[0x0][0x288] ;  /* 0x0000a20000187ab9 */ /* 0x000fe20000000800 */
[----:B------:R-:W-:Y:S01]  /*9990*/  ULDC UR20, c[0x0][0x988] ;  /* 0x0002620000147ab9 */ /* 0x000fe20000000800 */
[----:B------:R-:W-:-:S05]  /*99a0*/  ULDC UR25, c[0x0][0x9e0] ;  /* 0x0002780000197ab9 */ /* 0x000fca0000000800 */
.L_x_4038:
[----:B------:R-:W-:-:S04]  /*99b0*/  UIADD3 UR39, UR21, 0x1, URZ ;  /* 0x0000000115277890 */ /* 0x000fc8000fffe03f */
[----:B------:R-:W-:-:S04]  /*99c0*/  UISETP.NE.AND UP0, UPT, UR39, 0x2, UPT ;  /* 0x000000022700788c */ /* 0x000fc8000bf05270 */
[----:B------:R-:W-:Y:S02]  /*99d0*/  USEL UR6, URZ, 0x1, UP0 ;  /* 0x000000013f067887 */ /* 0x000fe40008000000 */
[----:B------:R-:W-:Y:S02]  /*99e0*/  USEL UR39, UR39, URZ, UP0 ;  /* 0x0000003f27277287 */ /* 0x000fe40008000000 */
[----:B------:R-:W-:Y:S01]  /*99f0*/  ULOP3.LUT UR38, UR38, UR6, URZ, 0x3c, !UPT ;  /* 0x0000000626267292 */ /* 0x000fe2000f8e3c3f */
[----:B-1-3--:R-:W-:Y:S11]  /*9a00*/  @!P0 BRA `(.L_x_4022) ;  /* 0x0000000000048947 */ /* 0x00aff60003800000 */
[----:B------:R-:W-:Y:S01]  /*9a10*/  BPT.TRAP 0x1 ;  /* 0x000000040000795c */ /* 0x000fe20000300000 */
.L_x_4022:
[----:B------:R-:W-:Y:S01]  /*9a20*/  ULEA UR26, UR39, UR48, 0x3 ;  /* 0x00000030271a7291 */ /* 0x000fe2000f8e183f */
[----:B------:R-:W-:-:S04]  /*9a30*/  MOV R10, UR38 ;  /* 0x00000026000a7c02 */ /* 0x000fc80008000f00 */
[----:B------:R-:W-:-:S04]  /*9a40*/  SHF.L.U32 R10, R10, 0x1f, RZ ;  /* 0x0000001f0a0a7819 */ /* 0x000fc800000006ff */
[----:B------:R3:W1:Y:S01]  /*9a50*/  SYNCS.PHASECHK.TRANS64.TRYWAIT P2, [UR26+0x28c30], R10 ;  /* 0x028c300aff0075a7 */ /* 0x000662000804015a */
[----:B------:R-:W-:Y:S05]  /*9a60*/  @!P0 BRA `(.L_x_4023) ;  /* 0x0000000000048947 */ /* 0x000fea0003800000 */
[----:B------:R-:W-:Y:S01]  /*9a70*/  BPT.TRAP 0x1 ;  /* 0x000000040000795c */ /* 0x000fe20000300000 */
.L_x_4023:
[----:B-1----:R-:W-:Y:S05]  /*9a80*/  @P2 BRA `(.L_x_4024) ;  /* 0x0000000000082947 */ /* 0x002fea0003800000 */
[----:B------:R-:W1:Y:S02]  /*9a90*/  SYNCS.PHASECHK.TRANS64.TRYWAIT P2, [UR26+0x28c30], R10 ;  /* 0x028c300aff0075a7 */ /* 0x000e64000804015a */
[----:B-1----:R-:W-:Y:S05]  /*9aa0*/  @!P2 BRA `(.L_x_4025) ;  /* 0x0000007c009ca947 */ /* 0x002fea0003800000 */
.L_x_4024:
[----:B------:R-:W-:Y:S01]  /*9ab0*/  R2UR UR18, R3 ;  /* 0x00000000031272ca */ /* 0x000fe200000e0000 */
[----:B--2-4-:R-:W-:Y:S01]  /*9ac0*/  WARPGROUP.ARRIVE ;  /* 0x00000000000079c5 */ /* 0x014fe20000000000 */
[----:B------:R-:W-:Y:S01]  /*9ad0*/  UMOV UR19, 0x40000040 ;  /* 0x4000004000137882 */ /* 0x000fe20000000000 */
[----:B------:R-:W-:Y:S01]  /*9ae0*/  UMOV UR7, 0x40000040 ;  /* 0x4000004000077882 */ /* 0x000fe20000000000 */
[----:B------:R-:W-:Y:S01]  /*9af0*/  UMOV UR11, 0x40000040 ;  /* 0x40000040000b7882 */ /* 0x000fe20000000000 */
[----:B------:R-:W-:Y:S01]  /*9b00*/  UMOV UR15, 0x40000040 ;  /* 0x40000040000f7882 */ /* 0x000fe20000000000 */
[----:B------:R-:W1:Y:S01]  /*9b10*/  LDC R15, c[0x0][0x2e0] ;  /* 0x0000b800ff0f7b82 */ /* 0x000e620000000800 */
[----:B------:R-:W-:-:S04]  /*9b20*/  IMAD.U32 R11, RZ, RZ, UR26 ;  /* 0x0000001aff0b7e24 */ /* 0x000fc8000f8e00ff */
        /* <DEDUP_REMOVED lines=10> */
[----:B------:R-:W-:Y:S01]  /*9bd0*/  HGMMA.64x64x16.F32.BF16 R152, gdesc[UR4], R152, gsb0 ;  /* 0x00e00000049879f0 */ /* 0x000fe20008001898 */
[----:B------:R-:W-:Y:S02]  /*9be0*/  ULOP3.LUT UR6, URZ, UR23, URZ, 0x33, !UPT ;  /* 0x000000173f067292 */ /* 0x000fe4000f8e333f */
[----:B------:R-:W-:Y:S02]  /*9bf0*/  WARPGROUP.DEPBAR.LE gsb0, 0x0 ;  /* 0x00008000000079c5 */ /* 0x000fe40000010000 */
[----:B------:R-:W-:-:S06]  /*9c00*/  WARPGROUP.ARRIVE ;  /* 0x00000000000079c5 */ /* 0x000fcc0000000000 */
[----:B------:R-:W-:Y:S03]  /*9c10*/  HGMMA.64x64x16.F32.BF16 R152, gdesc[UR8], R152, gsb0 ;  /* 0x00e00000089879f0 */ /* 0x000fe60008001898 */
[----:B------:R-:W-:Y:S02]  /*9c20*/  WARPGROUP.DEPBAR.LE gsb0, 0x0 ;  /* 0x00008000000079c5 */ /* 0x000fe40000010000 */
[----:B------:R-:W-:-:S06]  /*9c30*/  WARPGROUP.ARRIVE ;  /* 0x00000000000079c5 */ /* 0x000fcc0000000000 */
[----:B------:R-:W-:Y:S03]  /*9c40*/  HGMMA.64x64x16.F32.BF16 R152, gdesc[UR12], R152, gsb0 ;  /* 0x00e000000c9879f0 */ /* 0x000fe60008001898 */
[----:B------:R-:W-:Y:S02]  /*9c50*/  WARPGROUP.DEPBAR.LE gsb0, 0x0 ;  /* 0x00008000000079c5 */ /* 0x000fe40000010000 */
[----:B------:R2:W-:Y:S02]  /*9c60*/  @!P1 SYNCS.ARRIVE.TRANS64.RED.A1T0 RZ, [R8+URZ], RZ ;  /* 0x000000ff08ff99a7 */ /* 0x0005e4000810043f */
[----:B--2---:R-:W-:-:S05]  /*9c70*/  IADD3 R8, -R7, 0x1, RZ ;  /* 0x0000000107087810 */ /* 0x004fca0007ffe1ff */
        /* <DEDUP_REMOVED lines=17> */
.L_x_4028:
[----:B------:R-:W-:-:S05]  /*9d90*/  IMAD.U32 R192, RZ, RZ, UR22 ;  /* 0x00000016ffc07e24 */ /* 0x000fca000f8e00ff */
[----:B------:R-:W-:-:S13]  /*9da0*/  ISETP.NE.AND P2, PT, R192, 0x1, PT ;  /* 0x00000001c000780c */ /* 0x000fda0003f45270 */
[----:B------:R-:W1:Y:S02]  /*9db0*/  @P2 LDC.64 R194, c[0x0][0x9e8] ;  /* 0x00027a00ffc22b82 */ /* 0x000e640000000a00 */
[----:B-1----:R-:W-:-:S05]  /*9dc0*/  @P2 IMAD.HI.U32 R194, R20, R194, RZ ;  /* 0x000000c214c22227 */ /* 0x002fca00078e00ff */
[----:B------:R-:W-:-:S07]  /*9dd0*/  @P2 SHF.R.U32.HI R20, RZ, R195, R194 ;  /* 0x000000c3ff142219 */ /* 0x000fce00000116c2 */
.L_x_4029:
[----:B------:R-:W-:Y:S05]  /*9de0*/  BSYNC B0 ;  /* 0x0000000000007941 */ /* 0x000fea0003800000 */
.L_x_4027:
[----:B------:R-:W-:-:S04]  /*9df0*/  IMAD R21, R20, R192, -R7 ;  /* 0x000000c014157224 */ /* 0x000fc800078e0a07 */
[----:B------:R-:W-:-:S05]  /*9e00*/  IMAD.IADD R21, R21, 0x1, -R2 ;  /* 0x0000000115157824 */ /* 0x000fca00078e0a02 */
[----:B------:R-:W-:Y:S02]  /*9e10*/  VIADDMNMX R8, R21, R192, R8, PT ;  /* 0x000000c015087246 */ /* 0x000fe40003800108 */
[----:B------:R-:W-:-:S07]  /*9e20*/  VIMNMX R14, R14, R21, !PT ;  /* 0x000000150e0e7248 */ /* 0x000fce0007fe0100 */
.L_x_4026:
        /* <DEDUP_REMOVED lines=67> */
.L_x_4032:
[----:B------:R-:W-:-:S05]  /*a260*/  IMAD.U32 R192, RZ, RZ, UR22 ;  /* 0x00000016ffc07e24 */ /* 0x000fca000f8e00ff */
[----:B------:R-:W-:-:S13]  /*a270*/  ISETP.NE.AND P3, PT, R192, 0x1, PT ;  /* 0x00000001c000780c */ /* 0x000fda0003f65270 */
[----:B------:R-:W1:Y:S02]  /*a280*/  @P3 LDC.64 R14, c[0x0][0x9e8] ;  /* 0x00027a00ff0e3b82 */ /* 0x000e640000000a00 */
[----:B-1----:R-:W-:-:S05]  /*a290*/  @P3 IMAD.HI.U32 R14, R21, R14, RZ ;  /* 0x0000000e150e3227 */ /* 0x002fca00078e00ff */
[----:B------:R-:W-:-:S07]  /*a2a0*/  @P3 SHF.R.U32.HI R21, RZ, R15, R14 ;  /* 0x0000000fff153219 */ /* 0x000fce000001160e */
.L_x_4033:
[----:B------:R-:W-:Y:S05]  /*a2b0*/  BSYNC B0 ;  /* 0x0000000000007941 */ /* 0x000fea0003800000 */
.L_x_4031:
[----:B------:R-:W-:-:S04]  /*a2c0*/  IMAD R21, R21, R192, -R7 ;  /* 0x000000c015157224 */ /* 0x000fc800078e0a07 */
[----:B------:R-:W-:-:S05]  /*a2d0*/  IMAD.IADD R21, R21, 0x1, -R2 ;  /* 0x0000000115157824 */ /* 0x000fca00078e0a02 */
[----:B------:R-:W-:Y:S02]  /*a2e0*/  VIADDMNMX R8, R21, R192, R8, PT ;  /* 0x000000c015087246 */ /* 0x000fe40003800108 */
[----:B------:R-:W-:-:S07]  /*a2f0*/  VIMNMX R20, R20, R21, !PT ;  /* 0x0000001514147248 */ /* 0x000fce0007fe0100 */
.L_x_4030:
        /* <DEDUP_REMOVED lines=8> */
[----:B------:R-:W-:Y:S02]  /*a380*/  ISETP.GT.AND P3, PT, R20, RZ, P2 ;  /* 0x000000ff1400720c */ /* 0x000fe40001764270 */
        /* <DEDUP_REMOVED lines=24> */
[----:B------:R-:W-:Y:S01]  /*a510*/  ISETP.GT.AND P5, PT, R20, 0x20, P2 ;  /* 0x000000201400780c */ /* 0x000fe200017a4270 */
        /* <DEDUP_REMOVED lines=38> */
[--C-:B------:R-:W-:Y:S01]  /*a780*/  FFMA.FTZ R160, R168, UR10, -R14.reuse ;  /* 0x0000000aa8a07c23 */ /* 0x100fe2000801080e */
[----:B------:R-:W-:Y:S01]  /*a790*/  ISETP.GT.AND P3, PT, R20, 0x29, P2 ;  /* 0x000000291400780c */ /* 0x000fe20001764270 */
[--C-:B------:R-:W-:Y:S01]  /*a7a0*/  FFMA.FTZ R152, R152, UR10, -R14.reuse ;  /* 0x0000000a98987c23 */ /* 0x100fe2000801080e */
[----:B------:R-:W-:Y:S01]  /*a7b0*/  FMNMX.FTZ R154, R170, R21, !PT ;  /* 0x00000015aa9a7209 */ /* 0x000fe20007810000 */
[--C-:B------:R-:W-:Y:S01]  /*a7c0*/  FFMA.FTZ R21, R153, UR10, -R14.reuse ;  /* 0x0000000a99157c23 */ /* 0x100fe2000801080e */
[----:B------:R-:W-:Y:S01]  /*a7d0*/  ISETP.LT.OR P3, PT, R8, 0x2a, P3 ;  /* 0x0000002a0800780c */ /* 0x000fe20001f61670 */
[----:B------:R-:W-:Y:S01]  /*a7e0*/  FFMA.FTZ R156, R156, UR10, -R14 ;  /* 0x0000000a9c9c7c23 */ /* 0x000fe2000801080e */
[----:B------:R-:W-:Y:S01]  /*a7f0*/  FMNMX.FTZ R153, R171, R154, !PT ;  /* 0x0000009aab997209 */ /* 0x000fe20007810000 */
[----:B------:R-:W-:Y:S01]  /*a800*/  MUFU.EX2 R152, R152 ;  /* 0x0000009800987308 */ /* 0x000fe20000000800 */
[----:B------:R-:W-:-:S02]  /*a810*/  FSEL R175, R175, -INF , !P3 ;  /* 0xff800000afaf7808 */ /* 0x000fc40005800000 */
[----:B------:R-:W-:Y:S02]  /*a820*/  ISETP.GT.AND P3, PT, R20, 0x31, P2 ;  /* 0x000000311400780c */ /* 0x000fe40001764270 */
[----:B------:R-:W-:Y:S02]  /*a830*/  FMNMX.FTZ R154, R174, R153, !PT ;  /* 0x00000099ae9a7209 */ /* 0x000fe40007810000 */
[----:B------:R-:W-:Y:S01]  /*a840*/  ISETP.LT.OR P3, PT, R8, 0x32, P3 ;  /* 0x000000320800780c */ /* 0x000fe20001f61670 */
[----:B------:R-:W-:Y:S01]  /*a850*/  MUFU.EX2 R21, R21 ;  /* 0x0000001500157308 */ /* 0x000fe20000000800 */
[----:B------:R-:W-:Y:S02]  /*a860*/  FMNMX.FTZ R153, R175, R154, !PT ;  /* 0x0000009aaf997209 */ /* 0x000fe40007810000 */
[----:B------:R-:W-:Y:S02]  /*a870*/  ISETP.GT.AND P2, PT, R20, 0x39, P2 ;  /* 0x000000391400780c */ /* 0x000fe40001744270 */
[----:B------:R-:W-:-:S02]  /*a880*/  FSEL R179, R179, -INF , !P3 ;  /* 0xff800000b3b37808 */ /* 0x000fc40005800000 */
[----:B------:R-:W-:Y:S01]  /*a890*/  FMNMX.FTZ R20, R178, R153, !PT ;  /* 0x00000099b2147209 */ /* 0x000fe20007810000 */
[--C-:B------:R-:W-:Y:S01]  /*a8a0*/  FFMA.FTZ R153, R157, UR10, -R14.reuse ;  /* 0x0000000a9d997c23 */ /* 0x100fe2000801080e */
[----:B------:R-:W-:Y:S01]  /*a8b0*/  ISETP.LT.OR P2, PT, R8, 0x3a, P2 ;  /* 0x0000003a0800780c */ /* 0x000fe20001741670 */
[----:B------:R-:W-:Y:S01]  /*a8c0*/  MUFU.EX2 R154, R156 ;  /* 0x0000009c009a7308 */ /* 0x000fe20000000800 */
[----:B------:R-:W-:Y:S01]  /*a8d0*/  FMNMX.FTZ R157, R179, R20, !PT ;  /* 0x00000014b39d7209 */ /* 0x000fe20007810000 */
[--C-:B------:R-:W-:Y:S01]  /*a8e0*/  FFMA.FTZ R20, R164, UR10, -R14.reuse ;  /* 0x0000000aa4147c23 */ /* 0x100fe2000801080e */
[----:B------:R-:W-:Y:S01]  /*a8f0*/  FSEL R183, R183, -INF , !P2 ;  /* 0xff800000b7b77808 */ /* 0x000fe20005000000 */
[--C-:B------:R-:W-:Y:S01]  /*a900*/  FFMA.FTZ R164, R172, UR10, -R14.reuse ;  /* 0x0000000aaca47c23 */ /* 0x100fe2000801080e */
[----:B------:R-:W-:Y:S01]  /*a910*/  FMNMX.FTZ R8, R182, R157, !PT ;  /* 0x0000009db6087209 */ /* 0x000fe20007810000 */
[--C-:B------:R-:W-:Y:S01]  /*a920*/  FFMA.FTZ R157, R161, UR10, -R14.reuse ;  /* 0x0000000aa19d7c23 */ /* 0x100fe2000801080e */
[----:B------:R-:W-:Y:S01]  /*a930*/  FSEL R168, R7, RZ, P5 ;  /* 0x000000ff07a87208 */ /* 0x000fe20002800000 */
[----:B------:R-:W-:Y:S01]  /*a940*/  MUFU.EX2 R153, R153 ;  /* 0x0000009900997308 */ /* 0x000fe20000000800 */
[----:B------:R-:W-:Y:S01]  /*a950*/  FMNMX.FTZ R8, R183, R8, !PT ;  /* 0x00000008b7087209 */ /* 0x000fe20007810000 */
[--C-:B------:R-:W-:Y:S01]  /*a960*/  FFMA.FTZ R161, R165, UR10, -R14.reuse ;  /* 0x0000000aa5a17c23 */ /* 0x100fe2000801080e */
[--C-:B------:R-:W-:Y:S01]  /*a970*/  FFMA.FTZ R165, R169, UR10, -R14.reuse ;  /* 0x0000000aa9a57c23 */ /* 0x100fe2000801080e */
[----:B------:R-:W-:Y:S01]  /*a980*/  FADD.FTZ R168, -R168, R13 ;  /* 0x0000000da8a87221 */ /* 0x000fe20000010100 */
[--C-:B------:R-:W-:Y:S01]  /*a990*/  FFMA.FTZ R169, R173, UR10, -R14.reuse ;  /* 0x0000000aada97c23 */ /* 0x100fe2000801080e */
[----:B------:R-:W1:Y:S01]  /*a9a0*/  SHFL.BFLY PT, R193, R8, 0x2, 0x1f ;  /* 0x0c401f0008c17f89 */ /* 0x000e6200000e0000 */
[--C-:B------:R-:W-:Y:S01]  /*a9b0*/  FFMA.FTZ R173, R177, UR10, -R14.reuse ;  /* 0x0000000ab1ad7c23 */ /* 0x100fe2000801080e */
[----:B------:R-:W-:Y:S01]  /*a9c0*/  FMUL.FTZ R13, R168, UR10 ;  /* 0x0000000aa80d7c20 */ /* 0x000fe20008410000 */
[----:B------:R-:W-:Y:S01]  /*a9d0*/  MUFU.EX2 R156, R192 ;  /* 0x000000c0009c7308 */ /* 0x000fe20000000800 */
[----:B------:R-:W-:Y:S01]  /*a9e0*/  FFMA.FTZ R168, R176, UR10, -R14 ;  /* 0x0000000ab0a87c23 */ /* 0x000fe2000801080e */
[----:B------:R-:W-:-:S02]  /*a9f0*/  IMAD.MOV R177, RZ, RZ, -R17 ;  /* 0x000000ffffb17224 */ /* 0x000fc400078e0a11 */
[----:B------:R-:W-:-:S03]  /*aa00*/  FFMA.FTZ R172, R180, UR10, -R14 ;  /* 0x0000000ab4ac7c23 */ /* 0x000fc6000801080e */
[----:B------:R-:W-:Y:S01]  /*aa10*/  ISETP.NE.AND P3, PT, R2, R177, PT ;  /* 0x000000b10200720c */ /* 0x000fe20003f65270 */
[----:B------:R-:W2:Y:S01]  /*aa20*/  MUFU.EX2 R13, R13 ;  /* 0x0000000d000d7308 */ /* 0x000ea20000000800 */
[----:B------:R-:W-:-:S07]  /*aa30*/  FFMA.FTZ R177, R181, UR10, -R14 ;  /* 0x0000000ab5b17c23 */ /* 0x000fce000801080e */
[----:B------:R-:W4:Y:S01]  /*aa40*/  MUFU.EX2 R157, R157 ;  /* 0x0000009d009d7308 */ /* 0x000f220000000800 */
[----:B-1----:R-:W-:-:S07]  /*aa50*/  FMNMX.FTZ R193, R8, R193, !PT ;  /* 0x000000c108c17209 */ /* 0x002fce0007810000 */
[----:B------:R-:W1:Y:S01]  /*aa60*/  MUFU.EX2 R20, R20 ;  /* 0x0000001400147308 */ /* 0x000e620000000800 */
[----:B--2---:R-:W-:Y:S01]  /*aa70*/  FFMA.FTZ R176, R13, R5, R152 ;  /* 0x000000050db07223 */ /* 0x004fe20000010098 */
[----:B------:R-:W2:Y:S01]  /*aa80*/  SHFL.BFLY PT, R8, R193, 0x1, 0x1f ;  /* 0x0c201f00c1087f89 */ /* 0x000ea200000e0000 */
[C---:B------:R-:W-:Y:S01]  /*aa90*/  F2FP.BF16.F32.PACK_AB R152, R21.reuse, R152 ;  /* 0x000000981598723e */ /* 0x040fe200000010ff */
[-C--:B------:R-:W-:Y:S01]  /*aaa0*/  FMUL.FTZ R24, R24, R13.reuse ;  /* 0x0000000d18187220 */ /* 0x080fe20000410000 */
[----:B------:R-:W-:Y:S01]  /*aab0*/  FADD.FTZ R5, R21, R176 ;  /* 0x000000b015057221 */ /* 0x000fe20000010000 */
[-C--:B------:R-:W-:Y:S01]  /*aac0*/  FMUL.FTZ R25, R25, R13.reuse ;  /* 0x0000000d19197220 */ /* 0x080fe20000410000 */
[-C--:B------:R-:W-:Y:S01]  /*aad0*/  FMUL.FTZ R28, R28, R13.reuse ;  /* 0x0000000d1c1c7220 */ /* 0x080fe20000410000 */
[----:B------:R-:W5:Y:S01]  /*aae0*/  MUFU.EX2 R161, R161 ;  /* 0x000000a100a17308 */ /* 0x000f620000000800 */
[----:B------:R-:W-:Y:S01]  /*aaf0*/  FADD.FTZ R14, R154, R5 ;  /* 0x000000059a0e7221 */ /* 0x000fe20000010000 */
        /* <DEDUP_REMOVED lines=8> */
[----:B----4-:R-:W-:Y:S01]  /*ab80*/  F2FP.BF16.F32.PACK_AB R156, R157, R156 ;  /* 0x0000009c9d9c723e */ /* 0x010fe200000010ff */
[-C--:B------:R-:W-:Y:S01]  /*ab90*/  FMUL.FTZ R37, R37, R13.reuse ;  /* 0x0000000d25257220 */ /* 0x080fe20000410000 */
[-C--:B------:R-:W-:Y:S01]  /*aba0*/  FMUL.FTZ R40, R40, R13.reuse ;  /* 0x0000000d28287220 */ /* 0x080fe20000410000 */
[----:B------:R-:W-:Y:S01]  /*abb0*/  FADD.FTZ R181, R157, R192 ;  /* 0x000000c09db57221 */ /* 0x000fe20000010000 */
[-C--:B------:R-:W-:Y:S01]  /*abc0*/  FMUL.FTZ R41, R41, R13.reuse ;  /* 0x0000000d29297220 */ /* 0x080fe20000410000 */
[-C--:B------:R-:W-:Y:S01]  /*abd0*/  FMUL.FTZ R44, R44, R13.reuse ;  /* 0x0000000d2c2c7220 */ /* 0x080fe20000410000 */
[----:B------:R-:W4:Y:S01]  /*abe0*/  MUFU.EX2 R165, R165 ;  /* 0x000000a500a57308 */ /* 0x000f220000000800 */
[-C--:B------:R-:W-:Y:S01]  /*abf0*/  FMUL.FTZ R45, R45, R13.reuse ;  /* 0x0000000d2d2d7220 */ /* 0x080fe20000410000 */
[----:B--2---:R-:W-:Y:S01]  /*ac00*/  FMNMX.FTZ R8, R193, R8, !PT ;  /* 0x00000008c1087209 */ /* 0x004fe20007810000 */
[-C--:B------:R-:W-:Y:S01]  /*ac10*/  FMUL.FTZ R48, R48, R13.reuse ;  /* 0x0000000d30307220 */ /* 0x080fe20000410000 */
[----:B------:R-:W-:Y:S01]  /*ac20*/  MOV R193, UR21 ;  /* 0x0000001500c17c02 */ /* 0x000fe20008000f00 */
[-C--:B------:R-:W-:Y:S01]  /*ac30*/  FMUL.FTZ R49, R49, R13.reuse ;  /* 0x0000000d31317220 */ /* 0x080fe20000410000 */
[C---:B------:R-:W-:Y:S01]  /*ac40*/  FSETP.NEU.FTZ.AND P2, PT, R8.reuse, -INF , PT ;  /* 0xff8000000800780b */ /* 0x040fe20003f5d000 */
[C---:B------:R-:W-:Y:S01]  /*ac50*/  FMUL.FTZ R180, R8.reuse, UR10 ;  /* 0x0000000a08b47c20 */ /* 0x040fe20008410000 */
[----:B------:R-:W2:Y:S01]  /*ac60*/  MUFU.EX2 R164, R164 ;  /* 0x000000a400a47308 */ /* 0x000ea20000000800 */
[----:B------:R-:W-:Y:S01]  /*ac70*/  @!P3 IMAD R14, R193, 0x40, R16 ;  /* 0x00000040c10eb824 */ /* 0x000fe200078e0210 */
[----:B------:R-:W-:Y:S01]  /*ac80*/  FSEL R5, R8, RZ, P2 ;  /* 0x000000ff08057208 */ /* 0x000fe20001000000 */
[-C--:B------:R-:W-:Y:S01]  /*ac90*/  FMUL.FTZ R52, R52, R13.reuse ;  /* 0x0000000d34347220 */ /* 0x080fe20000410000 */
[----:B------:R-:W-:Y:S01]  /*aca0*/  FSEL R176, R180, RZ, P2 ;  /* 0x000000ffb4b07208 */ /* 0x000fe20001000000 */
[-C--:B------:R-:W-:Y:S01]  /*acb0*/  FMUL.FTZ R53, R53, R13.reuse ;  /* 0x0000000d35357220 */ /* 0x080fe20000410000 */
[-C--:B------:R-:W-:Y:S01]  /*acc0*/  FMUL.FTZ R56, R56, R13.reuse ;  /* 0x0000000d38387220 */ /* 0x080fe20000410000 */
[----:B------:R-:W-:Y:S01]  /*acd0*/  FADD.FTZ R5, -R5, R12 ;  /* 0x0000000c05057221 */ /* 0x000fe20000010100 */
[----:B------:R-:W2:Y:S01]  /*ace0*/  MUFU.EX2 R169, R169 ;  /* 0x000000a900a97308 */ /* 0x000ea20000000800 */
[--C-:B------:R-:W-:Y:S01]  /*acf0*/  FFMA.FTZ R180, R155, UR10, -R176.reuse ;  /* 0x0000000a9bb47c23 */ /* 0x100fe200080108b0 */
[----:B------:R-:W-:Y:S01]  /*ad00*/  @!P3 LEA R155, R14, UR48, 0x2 ;  /* 0x000000300e9bbc11 */ /* 0x000fe2000f8e10ff */
[----:B-1----:R-:W-:Y:S01]  /*ad10*/  FADD.FTZ R14, R20, R181 ;  /* 0x000000b5140e7221 */ /* 0x002fe20000010000 */
[--C-:B------:R-:W-:Y:S01]  /*ad20*/  FFMA.FTZ R181, R159, UR10, -R176.reuse ;  /* 0x0000000a9fb57c23 */ /* 0x100fe200080108b0 */
[--C-:B------:R-:W-:Y:S01]  /*ad30*/  FFMA.FTZ R192, R162, UR10, -R176.reuse ;  /* 0x0000000aa2c07c23 */ /* 0x100fe200080108b0 */
[----:B------:R-:W-:Y:S01]  /*ad40*/  FFMA.FTZ R15, R15, UR10, -R176 ;  /* 0x0000000a0f0f7c23 */ /* 0x000fe200080108b0 */
[----:B-----5:R-:W-:Y:S01]  /*ad50*/  FADD.FTZ R159, R161, R14 ;  /* 0x0000000ea19f7221 */ /* 0x020fe20000010000 */
[----:B------:R-:W1:Y:S01]  /*ad60*/  MUFU.EX2 R168, R168 ;  /* 0x000000a800a87308 */ /* 0x000e620000000800 */
[----:B------:R-:W-:Y:S01]  /*ad70*/  FMUL.FTZ R5, R5, UR10 ;  /* 0x0000000a05057c20 */ /* 0x000fe20008410000 */
[--C-:B------:R-:W-:Y:S01]  /*ad80*/  FFMA.FTZ R158, R158, UR10, -R176.reuse ;  /* 0x0000000a9e9e7c23 */ /* 0x100fe200080108b0 */
[----:B---3--:R-:W-:Y:S01]  /*ad90*/  FADD.FTZ R162, R160, R159 ;  /* 0x0000009fa0a27221 */ /* 0x008fe20000010000 */
[--C-:B------:R-:W-:Y:S01]  /*ada0*/  FFMA.FTZ R163, R163, UR10, -R176.reuse ;  /* 0x0000000aa3a37c23 */ /* 0x100fe200080108b0 */
[--C-:B------:R-:W-:Y:S01]  /*adb0*/  FFMA.FTZ R193, R166, UR10, -R176.reuse ;  /* 0x0000000aa6c17c23 */ /* 0x100fe200080108b0 */
[----:B------:R-:W-:Y:S01]  /*adc0*/  FFMA.FTZ R167, R167, UR10, -R176 ;  /* 0x0000000aa7a77c23 */ /* 0x000fe200080108b0 */
[----:B----4-:R-:W-:Y:S01]  /*add0*/  FADD.FTZ R195, R165, R162 ;  /* 0x000000a2a5c37221 */ /* 0x010fe20000010000 */
[----:B------:R-:W3:Y:S01]  /*ade0*/  MUFU.EX2 R173, R173 ;  /* 0x000000ad00ad7308 */ /* 0x000ee20000000800 */
[--C-:B------:R-:W-:Y:S01]  /*adf0*/  FFMA.FTZ R171, R171, UR10, -R176.reuse ;  /* 0x0000000aabab7c23 */ /* 0x100fe200080108b0 */
[--C-:B------:R-:W-:Y:S01]  /*ae00*/  FFMA.FTZ R174, R174, UR10, -R176.reuse ;  /* 0x0000000aaeae7c23 */ /* 0x100fe200080108b0 */
[----:B--2---:R-:W-:Y:S01]  /*ae10*/  FADD.FTZ R162, R164, R195 ;  /* 0x000000c3a4a27221 */ /* 0x004fe20000010000 */
[--C-:B------:R-:W-:Y:S01]  /*ae20*/  FFMA.FTZ R175, R175, UR10, -R176.reuse ;  /* 0x0000000aafaf7c23 */ /* 0x100fe200080108b0 */
[--C-:B------:R-:W-:Y:S01]  /*ae30*/  FFMA.FTZ R178, R178, UR10, -R176.reuse ;  /* 0x0000000ab2b27c23 */ /* 0x100fe200080108b0 */
[----:B------:R-:W-:Y:S01]  /*ae40*/  F2FP.BF16.F32.PACK_AB R160, R165, R160 ;  /* 0x000000a0a5a0723e */ /* 0x000fe200000010ff */
[--C-:B------:R-:W-:Y:S01]  /*ae50*/  FFMA.FTZ R179, R179, UR10, -R176.reuse ;  /* 0x0000000ab3b37c23 */ /* 0x100fe200080108b0 */
[----:B------:R-:W-:Y:S01]  /*ae60*/  MUFU.EX2 R172, R172 ;  /* 0x000000ac00ac7308 */ /* 0x000fe20000000800 */
[----:B------:R-:W-:Y:S01]  /*ae70*/  FFMA.FTZ R182, R182, UR10, -R176 ;  /* 0x0000000ab6b67c23 */ /* 0x000fe200080108b0 */
[----:B------:R-:W-:Y:S01]  /*ae80*/  @!P3 STS [R155+0x28800], R13 ;  /* 0x0288000d9b00b388 */ /* 0x000fe20000000800 */
        /* <DEDUP_REMOVED lines=22> */
[----:B--2---:R-:W-:Y:S01]  /*aff0*/  FADD.FTZ R5, R169, R162 ;  /* 0x000000a2a9057221 */ /* 0x004fe20000010000 */
[-C--:B------:R-:W-:Y:S01]  /*b000*/  FMUL.FTZ R96, R96, R13.reuse ;  /* 0x0000000d60607220 */ /* 0x080fe20000410000 */
[-C--:B------:R-:W-:Y:S01]  /*b010*/  FMUL.FTZ R97, R97, R13.reuse ;  /* 0x0000000d61617220 */ /* 0x080fe20000410000 */
[-C--:B------:R-:W-:Y:S01]  /*b020*/  FMUL.FTZ R100, R100, R13.reuse ;  /* 0x0000000d64647220 */ /* 0x080fe20000410000 */
[----:B-1----:R-:W-:Y:S01]  /*b030*/  FADD.FTZ R162, R168, R5 ;  /* 0x00000005a8a27221 */ /* 0x002fe20000010000 */
[-C--:B------:R-:W-:Y:S01]  /*b040*/  FMUL.FTZ R101, R101, R13.reuse ;  /* 0x0000000d65657220 */ /* 0x080fe20000410000 */
[-C--:B------:R-:W-:Y:S01]  /*b050*/  FMUL.FTZ R104, R104, R13.reuse ;  /* 0x0000000d68687220 */ /* 0x080fe20000410000 */
[----:B------:R1:W2:Y:S01]  /*b060*/  MUFU.EX2 R12, R180 ;  /* 0x000000b4000c7308 */ /* 0x0002a20000000800 */
[----:B---3--:R-:W-:Y:S01]  /*b070*/  FADD.FTZ R5, R173, R162 ;  /* 0x000000a2ad057221 */ /* 0x008fe20000010000 */
[----:B----4-:R-:W-:Y:S01]  /*b080*/  FFMA.FTZ R21, R14, R4, R15 ;  /* 0x000000040e157223 */ /* 0x010fe2000001000f */
[----:B------:R-:W-:Y:S01]  /*b090*/  F2FP.BF16.F32.PACK_AB R162, R169, R164 ;  /* 0x000000a4a9a2723e */ /* 0x000fe200000010ff */
[----:B------:R3:W-:Y:S01]  /*b0a0*/  @!P3 STS [R155+0x28820], R14 ;  /* 0x0288200e9b00b388 */ /* 0x0007e20000000800 */
[----:B------:R-:W-:Y:S01]  /*b0b0*/  F2FP.BF16.F32.PACK_AB R164, R173, R168 ;  /* 0x000000a8ada4723e */ /* 0x000fe200000010ff */
[-C--:B------:R-:W-:Y:S01]  /*b0c0*/  FMUL.FTZ R105, R105, R13.reuse ;  /* 0x0000000d69697220 */ /* 0x080fe20000410000 */
[-C--:B------:R-:W-:Y:S01]  /*b0d0*/  FMUL.FTZ R108, R108, R13.reuse ;  /* 0x0000000d6c6c7220 */ /* 0x080fe20000410000 */
[----:B------:R4:W3:Y:S01]  /*b0e0*/  MUFU.EX2 R159, R158 ;  /* 0x0000009e009f7308 */ /* 0x0008e20000000800 */
[--C-:B-1----:R-:W-:Y:S01]  /*b0f0*/  FFMA.FTZ R180, R170, UR10, -R176.reuse ;  /* 0x0000000aaab47c23 */ /* 0x102fe200080108b0 */
[----:B-----5:R-:W-:Y:S01]  /*b100*/  F2FP.BF16.F32.PACK_AB R166, R177, R172 ;  /* 0x000000acb1a6723e */ /* 0x020fe200000010ff */
[----:B------:R-:W-:Y:S01]  /*b110*/  FFMA.FTZ R176, R183, UR10, -R176 ;  /* 0x0000000ab7b07c23 */ /* 0x000fe200080108b0 */
[-C--:B------:R-:W-:Y:S01]  /*b120*/  FMUL.FTZ R109, R109, R13.reuse ;  /* 0x0000000d6d6d7220 */ /* 0x080fe20000410000 */
[-C--:B------:R-:W-:Y:S01]  /*b130*/  FMUL.FTZ R112, R112, R13.reuse ;  /* 0x0000000d70707220 */ /* 0x080fe20000410000 */
[-C--:B------:R-:W-:Y:S01]  /*b140*/  FMUL.FTZ R113, R113, R13.reuse ;  /* 0x0000000d71717220 */ /* 0x080fe20000410000 */
[----:B------:R-:W-:Y:S01]  /*b150*/  FMUL.FTZ R116, R116, R13 ;  /* 0x0000000d74747220 */ /* 0x000fe20000410000 */
[----:B------:R-:W1:Y:S01]  /*b160*/  MUFU.EX2 R170, R181 ;  /* 0x000000b500aa7308 */ /* 0x000e620000000800 */
[----:B----4-:R-:W-:Y:S01]  /*b170*/  F2FP.BF16.F32.PACK_AB R158, R161, R20 ;  /* 0x00000014a19e723e */ /* 0x010fe200000010ff */
[----:B------:R-:W-:Y:S01]  /*b180*/  FADD.FTZ R20, R172, R5 ;  /* 0x00000005ac147221 */ /* 0x000fe20000010000 */
[C---:B--2---:R-:W-:Y:S01]  /*b190*/  FADD.FTZ R4, R12.reuse, R21 ;  /* 0x000000150c047221 */ /* 0x044fe20000010000 */
[----:B------:R-:W-:Y:S01]  /*b1a0*/  F2FP.BF16.F32.PACK_AB R153, R12, R15 ;  /* 0x0000000f0c99723e */ /* 0x000fe200000010ff */
[-C--:B------:R-:W-:Y:S01]  /*b1b0*/  FMUL.FTZ R117, R117, R13.reuse ;  /* 0x0000000d75757220 */ /* 0x080fe20000410000 */
[----:B------:R-:W-:Y:S01]  /*b1c0*/  FADD.FTZ R5, R177, R20 ;  /* 0x00000014b1057221 */ /* 0x000fe20000010000 */
[-C--:B------:R-:W-:Y:S01]  /*b1d0*/  FMUL.FTZ R120, R120, R13.reuse ;  /* 0x0000000d78787220 */ /* 0x080fe20000410000 */
[----:B------:R-:W-:Y:S01]  /*b1e0*/  MUFU.EX2 R157, R192 ;  /* 0x000000c0009d7308 */ /* 0x000fe20000000800 */
[----:B---3--:R-:W-:Y:S01]  /*b1f0*/  FADD.FTZ R21, R159, R4 ;  /* 0x000000049f157221 */ /* 0x008fe20000010000 */
[-C--:B------:R-:W-:Y:S01]  /*b200*/  FMUL.FTZ R121, R121, R13.reuse ;  /* 0x0000000d79797220 */ /* 0x080fe20000410000 */
[-C--:B------:R-:W-:Y:S01]  /*b210*/  FMUL.FTZ R124, R124, R13.reuse ;  /* 0x0000000d7c7c7220 */ /* 0x080fe20000410000 */
[-C--:B------:R-:W-:Y:S01]  /*b220*/  FMUL.FTZ R125, R125, R13.reuse ;  /* 0x0000000d7d7d7220 */ /* 0x080fe20000410000 */
[-C--:B------:R-:W-:Y:S01]  /*b230*/  FMUL.FTZ R128, R128, R13.reuse ;  /* 0x0000000d80807220 */ /* 0x080fe20000410000 */
[-C--:B------:R-:W-:Y:S01]  /*b240*/  FMUL.FTZ R129, R129, R13.reuse ;  /* 0x0000000d81817220 */ /* 0x080fe20000410000 */
[----:B------:R-:W-:Y:S01]  /*b250*/  FMUL.FTZ R132, R132, R13 ;  /* 0x0000000d84847220 */ /* 0x000fe20000410000 */
[----:B------:R-:W-:Y:S01]  /*b260*/  MUFU.EX2 R20, R163 ;  /* 0x000000a300147308 */ /* 0x000fe20000000800 */
[----:B-1----:R-:W-:Y:S01]  /*b270*/  F2FP.BF16.F32.PACK_AB R155, R170, R159 ;  /* 0x0000009faa9b723e */ /* 0x002fe200000010ff */
        /* <DEDUP_REMOVED lines=10> */
[----:B------:R-:W-:Y:S01]  /*b320*/  FMUL.FTZ R149, R149, R13 ;  /* 0x0000000d95957220 */ /* 0x000fe20000410000 */
        /* <DEDUP_REMOVED lines=11> */
[----:B------:R2:W3:Y:S01]  /*b3e0*/  MUFU.EX2 R161, R180 ;  /* 0x000000b400a17308 */ /* 0x0004e20000000800 */
[-C--:B------:R-:W-:Y:S01]  /*b3f0*/  FMUL.FTZ R46, R46, R14.reuse ;  /* 0x0000000e2e2e7220 */ /* 0x080fe20000410000 */
[----:B------:R4:W-:Y:S01]  /*b400*/  STSM.16.M88.4 [R18+0x26800], R152 ;  /* 0x0268009812007844 */ /* 0x0009e20000000200 */
[-C--:B------:R-:W-:Y:S01]  /*b410*/  FMUL.FTZ R47, R47, R14.reuse ;  /* 0x0000000e2f2f7220 */ /* 0x080fe20000410000 */
[-C--:B------:R-:W-:Y:S01]  /*b420*/  FMUL.FTZ R50, R50, R14.reuse ;  /* 0x0000000e32327220 */ /* 0x080fe20000410000 */
[-C--:B------:R-:W-:Y:S01]  /*b430*/  FMUL.FTZ R51, R51, R14.reuse ;  /* 0x0000000e33337220 */ /* 0x080fe20000410000 */
[-C--:B------:R-:W-:Y:S01]  /*b440*/  FMUL.FTZ R54, R54, R14.reuse ;  /* 0x0000000e36367220 */ /* 0x080fe20000410000 */
[-C--:B------:R-:W-:Y:S01]  /*b450*/  FMUL.FTZ R55, R55, R14.reuse ;  /* 0x0000000e37377220 */ /* 0x080fe20000410000 */
[----:B------:R-:W5:Y:S01]  /*b460*/  MUFU.EX2 R172, R171 ;  /* 0x000000ab00ac7308 */ /* 0x000f620000000800 */
[----:B--2---:R-:W-:Y:S01]  /*b470*/  FADD.FTZ R180, R170, R21 ;  /* 0x00000015aab47221 */ /* 0x004fe20000010000 */
[----:B-1----:R-:W-:Y:S01]  /*b480*/  F2FP.BF16.F32.PACK_AB R159, R168, R193 ;  /* 0x000000c1a89f723e */ /* 0x002fe200000010ff */
[-C--:B------:R-:W-:Y:S01]  /*b490*/  FMUL.FTZ R58, R58, R14.reuse ;  /* 0x0000000e3a3a7220 */ /* 0x080fe20000410000 */
[-C--:B------:R-:W-:Y:S01]  /*b4a0*/  FMUL.FTZ R59, R59, R14.reuse ;  /* 0x0000000e3b3b7220 */ /* 0x080fe20000410000 */
[----:B------:R-:W-:Y:S01]  /*b4b0*/  FADD.FTZ R21, R157, R180 ;  /* 0x000000b49d157221 */ /* 0x000fe20000010000 */
[----:B------:R-:W-:Y:S01]  /*b4c0*/  F2FP.BF16.F32.PACK_AB R157, R20, R157 ;  /* 0x0000009d149d723e */ /* 0x000fe200000010ff */
[-C--:B------:R-:W-:Y:S01]  /*b4d0*/  FMUL.FTZ R62, R62, R14.reuse ;  /* 0x0000000e3e3e7220 */ /* 0x080fe20000410000 */
[----:B------:R1:W2:Y:S01]  /*b4e0*/  MUFU.EX2 R163, R174 ;  /* 0x000000ae00a37308 */ /* 0x0002a20000000800 */
[-C--:B------:R-:W-:Y:S01]  /*b4f0*/  FMUL.FTZ R63, R63, R14.reuse ;  /* 0x0000000e3f3f7220 */ /* 0x080fe20000410000 */
[-C--:B------:R-:W-:Y:S01]  /*b500*/  FMUL.FTZ R66, R66, R14.reuse ;  /* 0x0000000e42427220 */ /* 0x080fe20000410000 */
[----:B------:R4:W-:Y:S01]  /*b510*/  STSM.16.M88.4 [R23], R156 ;  /* 0x0000009c17007844 */ /* 0x0009e20000000200 */
        /* <DEDUP_REMOVED lines=8> */
[-C--:B------:R-:W-:Y:S01]  /*b5a0*/  FMUL.FTZ R79, R79, R14.reuse ;  /* 0x0000000e4f4f7220 */ /* 0x080fe20000410000 */
[----:B------:R-:W-:Y:S01]  /*b5b0*/  FADD.FTZ R21, R193, R174 ;  /* 0x000000aec1157221 */ /* 0x000fe20000010000 */
[-C--:B------:R-:W-:Y:S01]  /*b5c0*/  FMUL.FTZ R82, R82, R14.reuse ;  /* 0x0000000e52527220 */ /* 0x080fe20000410000 */
[-C--:B------:R-:W-:Y:S01]  /*b5d0*/  FMUL.FTZ R83, R83, R14.reuse ;  /* 0x0000000e53537220 */ /* 0x080fe20000410000 */
[----:B------:R1:W4:Y:S01]  /*b5e0*/  MUFU.EX2 R165, R178 ;  /* 0x000000b200a57308 */ /* 0x0003220000000800 */
[----:B------:R-:W-:Y:S01]  /*b5f0*/  FADD.FTZ R180, R168, R21 ;  /* 0x00000015a8b47221 */ /* 0x000fe20000010000 */
[-C--:B------:R-:W-:Y:S01]  /*b600*/  FMUL.FTZ R86, R86, R14.reuse ;  /* 0x0000000e56567220 */ /* 0x080fe20000410000 */
[-C--:B------:R-:W-:Y:S01]  /*b610*/  FMUL.FTZ R87, R87, R14.reuse ;  /* 0x0000000e57577220 */ /* 0x080fe20000410000 */
[-C--:B------:R-:W-:Y:S01]  /*b620*/  FMUL.FTZ R90, R90, R14.reuse ;  /* 0x0000000e5a5a7220 */ /* 0x080fe20000410000 */
[----:B---3--:R-:W-:Y:S01]  /*b630*/  FADD.FTZ R21, R161, R180 ;  /* 0x000000b4a1157221 */ /* 0x008fe20000010000 */
[C---:B-----5:R-:W-:Y:S01]  /*b640*/  F2FP.BF16.F32.PACK_AB R161, R172.reuse, R161 ;  /* 0x000000a1aca1723e */ /* 0x060fe200000010ff */
[-C--:B------:R-:W-:Y:S01]  /*b650*/  FMUL.FTZ R91, R91, R14.reuse ;  /* 0x0000000e5b5b7220 */ /* 0x080fe20000410000 */
[----:B------:R-:W3:Y:S01]  /*b660*/  MUFU.EX2 R174, R179 ;  /* 0x000000b300ae7308 */ /* 0x000ee20000000800 */
[----:B-1----:R-:W-:Y:S01]  /*b670*/  FADD.FTZ R178, R172, R21 ;  /* 0x00000015acb27221 */ /* 0x002fe20000010000 */
[-C--:B------:R-:W-:Y:S01]  /*b680*/  FMUL.FTZ R94, R94, R14.reuse ;  /* 0x0000000e5e5e7220 */ /* 0x080fe20000410000 */
[-C--:B------:R-:W-:Y:S01]  /*b690*/  FMUL.FTZ R95, R95, R14.reuse ;  /* 0x0000000e5f5f7220 */ /* 0x080fe20000410000 */
[-C--:B------:R-:W-:Y:S01]  /*b6a0*/  FMUL.FTZ R98, R98, R14.reuse ;  /* 0x0000000e62627220 */ /* 0x080fe20000410000 */
[----:B--2---:R-:W-:Y:S01]  /*b6b0*/  FADD.FTZ R21, R163, R178 ;  /* 0x000000b2a3157221 */ /* 0x004fe20000010000 */
[C---:B----4-:R-:W-:Y:S01]  /*b6c0*/  F2FP.BF16.F32.PACK_AB R163, R4.reuse, R163 ;  /* 0x000000a304a3723e */ /* 0x050fe200000010ff */
[-C--:B------:R-:W-:Y:S01]  /*b6d0*/  FMUL.FTZ R99, R99, R14.reuse ;  /* 0x0000000e63637220 */ /* 0x080fe20000410000 */
[----:B------:R-:W1:Y:S01]  /*b6e0*/  MUFU.EX2 R167, R182 ;  /* 0x000000b600a77308 */ /* 0x000e620000000800 */
[----:B------:R-:W-:Y:S01]  /*b6f0*/  FADD.FTZ R178, R4, R21 ;  /* 0x0000001504b27221 */ /* 0x000fe20000010000 */
[-C--:B------:R-:W-:Y:S01]  /*b700*/  FMUL.FTZ R102, R102, R14.reuse ;  /* 0x0000000e66667220 */ /* 0x080fe20000410000 */
[----:B------:R2:W-:Y:S01]  /*b710*/  STSM.16.M88.4 [R19], R160 ;  /* 0x000000a013007844 */ /* 0x0005e20000000200 */
[-C--:B------:R-:W-:Y:S01]  /*b720*/  FMUL.FTZ R103, R103, R14.reuse ;  /* 0x0000000e67677220 */ /* 0x080fe20000410000 */
[----:B------:R-:W-:Y:S01]  /*b730*/  FADD.FTZ R21, R165, R178 ;  /* 0x000000b2a5157221 */ /* 0x000fe20000010000 */
        /* <DEDUP_REMOVED lines=33> */
.L_x_4034:
[----:B------:R1:W3:Y:S01]  /*b950*/  SYNCS.PHASECHK.TRANS64.TRYWAIT P2, [UR26+0x28c50], R10 ;  /* 0x028c500aff0075a7 */ /* 0x0002e2000804015a */
[----:B------:R-:W-:Y:S05]  /*b960*/  @!P0 BRA `(.L_x_4035) ;  /* 0x0000000000048947 */ /* 0x000fea0003800000 */
[----:B------:R-:W-:Y:S01]  /*b970*/  BPT.TRAP 0x1 ;  /* 0x000000040000795c */ /* 0x000fe20000300000 */
.L_x_4035:
[----:B---3--:R-:W-:Y:S05]  /*b980*/  @P2 BRA `(.L_x_4036) ;  /* 0x0000000000082947 */ /* 0x008fea0003800000 */
[----:B------:R-:W3:Y:S02]  /*b990*/  SYNCS.PHASECHK.TRANS64.TRYWAIT P2, [UR26+0x28c50], R10 ;  /* 0x028c500aff0075a7 */ /* 0x000ee4000804015a */
[----:B---3--:R-:W-:Y:S05]  /*b9a0*/  @!P2 BRA `(.L_x_4037) ;  /* 0x0000005c00f4a947 */ /* 0x008fea0003800000 */
.L_x_4036:
[----:B------:R-:W-:Y:S01]  /*b9b0*/  ULEA UR11, UR39, UR45, 0xc ;  /* 0x0000002d270b7291 */ /* 0x000fe2000f8e603f */
[----:B------:R-:W-:Y:S01]  /*b9c0*/  WARPGROUP.ARRIVE ;  /* 0x00000000000079c5 */ /* 0x000fe20000000000 */
[----:B------:R-:W-:Y:S01]  /*b9d0*/  UMOV UR7, 0x40000040 ;  /* 0x4000004000077882 */ /* 0x000fe20000000000 */
[----:B------:R-:W-:Y:S01]  /*b9e0*/  ISETP.GT.AND P2, PT, R9, UR41, PT ;  /* 0x0000002909007c0c */ /* 0x000fe2000bf44270 */
        /* <DEDUP_REMOVED lines=37> */
.L_x_4021:
[----:B------:R-:W5:Y:S01]  /*bc40*/  SHFL.BFLY PT, R0, R5, 0x2, 0x1f ;  /* 0x0c401f0005007f89 */ /* 0x000f6200000e0000 */
[----:B-1----:R-:W-:Y:S01]  /*bc50*/  IMAD.MOV.U32 R10, RZ, RZ, RZ ;  /* 0x000000ffff0a7224 */ /* 0x002fe200078e00ff */
[----:B------:R-:W-:Y:S01]  /*bc60*/  UIADD3 UR37, UR37, 0x1, URZ ;  /* 0x0000000125257890 */ /* 0x000fe2000fffe03f */
[----:B------:R-:W-:Y:S01]  /*bc70*/  IMAD.U32 R14, RZ, RZ, UR10 ;  /* 0x0000000aff0e7e24 */ /* 0x000fe2000f8e00ff */
[----:B------:R-:W1:Y:S01]  /*bc80*/  SHFL.BFLY PT, R9, R4, 0x2, 0x1f ;  /* 0x0c401f0004097f89 */ /* 0x000e6200000e0000 */
[----:B------:R-:W-:Y:S08]  /*bc90*/  BAR.ARV 0x8, 0xa0 ;  /* 0x0202800000007b1d */ /* 0x000ff00000002000 */
[----:B------:R-:W-:Y:S01]  /*bca0*/  BAR.SYNC.DEFER_BLOCKING 0xf, 0x100 ;  /* 0x03c4000000007b1d */ /* 0x000fe20000010000 */
[----:B-----5:R-:W-:Y:S01]  /*bcb0*/  FADD.FTZ R0, R0, R5 ;  /* 0x0000000500007221 */ /* 0x020fe20000010000 */
[----:B-1----:R-:W-:-:S04]  /*bcc0*/  FADD.FTZ R9, R9, R4 ;  /* 0x0000000409097221 */ /* 0x002fc80000010000 */
[----:B------:R-:W3:Y:S01]  /*bcd0*/  SHFL.BFLY PT, R3, R0, 0x1, 0x1f ;  /* 0x0c201f0000037f89 */ /* 0x000ee200000e0000 */
[----:B------:R-:W-:-:S03]  /*bce0*/  IMAD.U32 R4, RZ, RZ, UR10 ;  /* 0x0000000aff047e24 */ /* 0x000fc6000f8e00ff */
[----:B------:R-:W1:Y:S01]  /*bcf0*/  SHFL.BFLY PT, R6, R9, 0x1, 0x1f ;  /* 0x0c201f0009067f89 */ /* 0x000e6200000e0000 */
[----:B---3--:R-:W-:Y:S01]  /*bd00*/  FADD.FTZ R11, R0, R3 ;  /* 0x00000003000b7221 */ /* 0x008fe20000010000 */
[----:B------:R-:W-:Y:S02]  /*bd10*/  IMAD.MOV R3, RZ, RZ, -R17 ;  /* 0x000000ffff037224 */ /* 0x000fe400078e0a11 */
[----:B------:R-:W-:Y:S02]  /*bd20*/  IMAD.MOV.U32 R0, RZ, RZ, RZ ;  /* 0x000000ffff007224 */ /* 0x000fe400078e00ff */
[----:B-1----:R-:W-:Y:S01]  /*bd30*/  FADD.FTZ R12, R9, R6 ;  /* 0x00000006090c7221 */ /* 0x002fe20000010000 */
[----:B------:R-:W-:Y:S02]  /*bd40*/  FSETP.NE.FTZ.AND P1, PT, R11, RZ, PT ;  /* 0x000000ff0b00720b */ /* 0x000fe40003f35000 */
[----:B------:R-:W-:Y:S02]  /*bd50*/  ISETP.NE.AND P0, PT, R2, R3, PT ;  /* 0x000000030200720c */ /* 0x000fe40003f05270 */
[----:B------:R-:W-:-:S02]  /*bd60*/  FSETP.NE.FTZ.AND P2, PT, R12, RZ, PT ;  /* 0x000000ff0c00720b */ /* 0x000fc40003f55000 */
[----:B------:R-:W-:Y:S01]  /*bd70*/  MOV R3, UR39 ;  /* 0x0000002700037c02 */ /* 0x000fe20008000f00 */
[----:B------:R-:W-:-:S04]  /*bd80*/  UIADD3 UR39, UR39, 0x1, URZ ;  /* 0x0000000127277890 */ /* 0x000fc8000fffe03f */
[----:B------:R-:W-:Y:S02]  /*bd90*/  UISETP.NE.AND UP0, UPT, UR39, 0x2, UPT ;  /* 0x000000022700788c */ /* 0x000fe4000bf05270 */
[----:B------:R-:W2:Y:S01]  /*bda0*/  @P1 MUFU.RCP R10, R11 ;  /* 0x0000000b000a1308 */ /* 0x000ea20000001000 */
[----:B------:R-:W-:Y:S01]  /*bdb0*/  @P1 FMUL.FTZ R4, R4, 0.69314718246459960938 ;  /* 0x3f31721804041820 */ /* 0x000fe20000410000 */
[----:B------:R-:W-:Y:S01]  /*bdc0*/  @!P0 IMAD R3, R3, 0x40, R16 ;  /* 0x0000004003038824 */ /* 0x000fe200078e0210 */
[----:B------:R-:W-:Y:S01]  /*bdd0*/  USEL UR4, URZ, 0x1, UP0 ;  /* 0x000000013f047887 */ /* 0x000fe20008000000 */
[----:B------:R-:W-:Y:S01]  /*bde0*/  @P2 FMUL.FTZ R14, R14, 0.69314718246459960938 ;  /* 0x3f3172180e0e2820 */ /* 0x000fe20000410000 */
[----:B------:R-:W-:Y:S02]  /*bdf0*/  USEL UR39, UR39, URZ, UP0 ;  /* 0x0000003f27277287 */ /* 0x000fe40008000000 */
[----:B------:R-:W-:Y:S01]  /*be00*/  @!P0 LEA R5, R3, UR48, 0x2 ;  /* 0x0000003003058c11 */ /* 0x000fe2000f8e10ff */
[----:B------:R-:W-:Y:S01]  /*be10*/  @P2 MUFU.RCP R0, R12 ;  /* 0x0000000c00002308 */ /* 0x000fe20000001000 */
[----:B------:R-:W-:Y:S01]  /*be20*/  MOV R3, 0xff800000 ;  /* 0xff80000000037802 */ /* 0x000fe20000000f00 */
[----:B------:R-:W-:-:S06]  /*be30*/  ULOP3.LUT UR38, UR38, UR4, URZ, 0x3c, !UPT ;  /* 0x0000000426267292 */ /* 0x000fcc000f8e3c3f */
[----:B------:R-:W1:Y:S01]  /*be40*/  @P1 MUFU.LG2 R6, R11 ;  /* 0x0000000b00061308 */ /* 0x000e620000000c00 */
[-C--:B--2-4-:R-:W-:Y:S01]  /*be50*/  FMUL.FTZ R162, R24, R10.reuse ;  /* 0x0000000a18a27220 */ /* 0x094fe20000410000 */
        /* <DEDUP_REMOVED lines=68> */
[----:B------:R-:W-:Y:S01]  /*c2a0*/  PLOP3.LUT P0, PT, PT, PT, PT, 0x8, 0x0 ;  /* 0x000000000000781c */ /* 0x000fe20003f0e170 */
[-C--:B------:R-:W-:Y:S01]  /*c2b0*/  FMUL.FTZ R30, R30, R0.reuse ;  /* 0x000000001e1e7220 */ /* 0x080fe20000410000 */
[-C--:B------:R-:W-:Y:S01]  /*c2c0*/  FMUL.FTZ R31, R31, R0.reuse ;  /* 0x000000001f1f7220 */ /* 0x080fe20000410000 */
[-C--:B------:R-:W-:Y:S01]  /*c2d0*/  FMUL.FTZ R34, R34, R0.reuse ;  /* 0x0000000022227220 */ /* 0x080fe20000410000 */
[-C--:B------:R-:W-:Y:S01]  /*c2e0*/  FMUL.FTZ R35, R35, R0.reuse ;  /* 0x0000000023237220 */ /* 0x080fe20000410000 */
[----:B--2---:R-:W2:Y:S01]  /*c2f0*/  @P2 MUFU.LG2 R10, R12 ;  /* 0x0000000c000a2308 */ /* 0x004ea20000000c00 */
        /* <DEDUP_REMOVED lines=63> */
.L_x_3954:
        /* <DEDUP_REMOVED lines=34> */
[----:B------:R-:W-:Y:S01]  /*c910*/  LOP3.LUT R0, R173, 0x380, RZ, 0xc0, !PT ;  /* 0x00000380ad007812 */ /* 0x000fe200078ec0ff */
[--C-:B------:R-:W-:Y:S01]  /*c920*/  IMAD.X R9, RZ, RZ, R7.reuse, P2 ;  /* 0x000000ffff097224 */ /* 0x100fe200010e0607 */
[----:B------:R-:W-:Y:S01]  /*c930*/  IADD3 R181, P6, R6, 0x2020, RZ ;  /* 0x0000202006b57810 */ /* 0x000fe20007fde0ff */
[----:B------:R-:W-:Y:S01]  /*c940*/  IMAD.X R11, RZ, RZ, R7, P3 ;  /* 0x000000ffff0b7224 */ /* 0x000fe200018e0607 */
[----:B------:R-:W-:-:S02]  /*c950*/  SHF.R.U64 R0, R0, 0x3, RZ ;  /* 0x0000000300007819 */ /* 0x000fc400000012ff */
[----:B------:R-:W-:Y:S01]  /*c960*/  LOP3.LUT R4, R175, 0x380, RZ, 0xc0, !PT ;  /* 0x00000380af047812 */ /* 0x000fe200078ec0ff */
[--C-:B------:R-:W-:Y:S01]  /*c970*/  IMAD.X R21, RZ, RZ, R7.reuse, P6 ;  /* 0x000000ffff157224 */ /* 0x100fe200030e0607 */
[----:B------:R-:W-:Y:S02]  /*c980*/  IADD3 R177, P4, R6, 0x60, RZ ;  /* 0x0000006006b17810 */ /* 0x000fe40007f9e0ff */
[----:B------:R-:W-:Y:S02]  /*c990*/  LOP3.LUT R8, R0, R173, RZ, 0x3c, !PT ;  /* 0x000000ad00087212 */ /* 0x000fe400078e3cff */
[----:B------:R-:W-:Y:S01]  /*c9a0*/  LOP3.LUT R0, R181, 0x380, RZ, 0xc0, !PT ;  /* 0x00000380b5007812 */ /* 0x000fe200078ec0ff */
[----:B------:R-:W-:Y:S01]  /*c9b0*/  IMAD.X R13, RZ, RZ, R7, P4 ;  /* 0x000000ffff0d7224 */ /* 0x000fe200020e0607 */
[----:B------:R-:W-:Y:S02]  /*c9c0*/  SHF.R.U64 R4, R4, 0x3, RZ ;  /* 0x0000000304047819 */ /* 0x000fe400000012ff */
[----:B------:R-:W-:-:S02]  /*c9d0*/  IADD3 R183, P1, R6, 0x2040, RZ ;  /* 0x0000204006b77810 */ /* 0x000fc40007f3e0ff */
[----:B------:R-:W-:Y:S02]  /*c9e0*/  SHF.R.U64 R0, R0, 0x3, RZ ;  /* 0x0000000300007819 */ /* 0x000fe400000012ff */
[----:B------:R-:W-:Y:S01]  /*c9f0*/  IADD3 R197, P4, R6, 0x4020, RZ ;  /* 0x0000402006c57810 */ /* 0x000fe20007f9e0ff */
[--C-:B------:R-:W-:Y:S01]  /*ca00*/  IMAD.X R25, RZ, RZ, R7.reuse, P1 ;  /* 0x000000ffff197224 */ /* 0x100fe200008e0607 */
[----:B------:R-:W-:Y:S02]  /*ca10*/  LOP3.LUT R10, R4, R175, RZ, 0x3c, !PT ;  /* 0x000000af040a7212 */ /* 0x000fe400078e3cff */
[C---:B------:R-:W-:Y:S01]  /*ca20*/  LOP3.LUT R111, R6.reuse, 0x380, RZ, 0xc0, !PT ;  /* 0x00000380066f7812 */ /* 0x040fe200078ec0ff */
[----:B------:R-:W-:Y:S01]  /*ca30*/  IMAD.X R99, RZ, RZ, R7, P4 ;  /* 0x000000ffff637224 */ /* 0x000fe200020e0607 */
[C---:B------:R-:W-:Y:S02]  /*ca40*/  IADD3 R179, P5, R6.reuse, 0x2000, RZ ;  /* 0x0000200006b37810 */ /* 0x040fe40007fbe0ff */
[----:B------:R-:W-:-:S02]  /*ca50*/  IADD3 R193, P2, R6, 0x2060, RZ ;  /* 0x0000206006c17810 */ /* 0x000fc40007f5e0ff */
[----:B------:R-:W-:Y:S02]  /*ca60*/  LOP3.LUT R4, R183, 0x380, RZ, 0xc0, !PT ;  /* 0x00000380b7047812 */ /* 0x000fe400078ec0ff */
[----:B------:R-:W-:Y:S01]  /*ca70*/  IADD3 R195, P3, R6, 0x4000, RZ ;  /* 0x0000400006c37810 */ /* 0x000fe20007f7e0ff */
[----:B------:R-:W-:Y:S01]  /*ca80*/  IMAD.X R91, RZ, RZ, R7, P2 ;  /* 0x000000ffff5b7224 */ /* 0x000fe200010e0607 */
[----:B------:R-:W-:Y:S02]  /*ca90*/  LOP3.LUT R20, R0, R181, RZ, 0x3c, !PT ;  /* 0x000000b500147212 */ /* 0x000fe400078e3cff */
[----:B------:R-:W-:Y:S02]  /*caa0*/  LOP3.LUT R0, R197, 0x380, RZ, 0xc0, !PT ;  /* 0x00000380c5007812 */ /* 0x000fe400078ec0ff */
[----:B------:R-:W-:Y:S02]  /*cab0*/  IADD3.X R15, RZ, R7, RZ, P5, !PT ;  /* 0x00000007ff0f7210 */ /* 0x000fe40002ffe4ff */
[----:B------:R-:W-:-:S02]  /*cac0*/  SHF.R.U64 R111, R111, 0x3, RZ ;  /* 0x000000036f6f7819 */ /* 0x000fc400000012ff */
[----:B------:R-:W-:Y:S02]  /*cad0*/  SHF.R.U64 R4, R4, 0x3, RZ ;  /* 0x0000000304047819 */ /* 0x000fe400000012ff */
[C---:B------:R-:W-:Y:S02]  /*cae0*/  IADD3 R199, P5, R6.reuse, 0x4040, RZ ;  /* 0x0000404006c77810 */ /* 0x040fe40007fbe0ff */
[C---:B------:R-:W-:Y:S02]  /*caf0*/  IADD3 R114, P2, R6.reuse, 0x6020, RZ ;  /* 0x0000602006727810 */ /* 0x040fe40007f5e0ff */
[----:B------:R-:W-:Y:S01]  /*cb00*/  IADD3.X R95, RZ, R7, RZ, P3, !PT ;  /* 0x00000007ff5f7210 */ /* 0x000fe20001ffe4ff */
[--C-:B------:R-:W-:Y:S01]  /*cb10*/  IMAD.X R103, RZ, RZ, R7.reuse, P5 ;  /* 0x000000ffff677224 */ /* 0x100fe200028e0607 */
[C---:B------:R-:W-:Y:S01]  /*cb20*/  IADD3 R201, P6, R6.reuse, 0x4060, RZ ;  /* 0x0000406006c97810 */ /* 0x040fe20007fde0ff */
[----:B------:R-:W-:Y:S01]  /*cb30*/  IMAD.X R115, RZ, RZ, R7, P2 ;  /* 0x000000ffff737224 */ /* 0x000fe200010e0607 */
[----:B------:R-:W-:-:S02]  /*cb40*/  IADD3 R203, P1, R6, 0x6000, RZ ;  /* 0x0000600006cb7810 */ /* 0x000fc40007f3e0ff */
[C---:B------:R-:W-:Y:S01]  /*cb50*/  IADD3 R118, P3, R6.reuse, 0x6040, RZ ;  /* 0x0000604006767810 */ /* 0x040fe20007f7e0ff */
[--C-:B------:R-:W-:Y:S01]  /*cb60*/  IMAD.X R107, RZ, RZ, R7.reuse, P6 ;  /* 0x000000ffff6b7224 */ /* 0x100fe200030e0607 */
[----:B------:R-:W-:Y:S02]  /*cb70*/  IADD3 R205, P4, R6, 0x6060, RZ ;  /* 0x0000606006cd7810 */ /* 0x000fe40007f9e0ff */
[----:B------:R-:W-:Y:S01]  /*cb80*/  SHF.R.U64 R0, R0, 0x3, RZ ;  /* 0x0000000300007819 */ /* 0x000fe200000012ff */
[--C-:B------:R-:W-:Y:S01]  /*cb90*/  IMAD.X R119, RZ, RZ, R7.reuse, P3 ;  /* 0x000000ffff777224 */ /* 0x100fe200018e0607 */
[----:B------:R-:W-:Y:S01]  /*cba0*/  LOP3.LUT R6, R111, R6, RZ, 0x3c, !PT ;  /* 0x000000066f067212 */ /* 0x000fe200078e3cff */
[----:B------:R-:W-:Y:S01]  /*cbb0*/  IMAD.X R123, RZ, RZ, R7, P4 ;  /* 0x000000ffff7b7224 */ /* 0x000fe200020e0607 */
[----:B------:R-:W-:Y:S02]  /*cbc0*/  LOP3.LUT R24, R4, R183, RZ, 0x3c, !PT ;  /* 0x000000b704187212 */ /* 0x000fe400078e3cff */
[----:B------:R-:W-:-:S02]  /*cbd0*/  LOP3.LUT R12, R177, 0x380, RZ, 0xc0, !PT ;  /* 0x00000380b10c7812 */ /* 0x000fc400078ec0ff */
[----:B------:R-:W-:Y:S02]  /*cbe0*/  LOP3.LUT R4, R199, 0x380, RZ, 0xc0, !PT ;  /* 0x00000380c7047812 */ /* 0x000fe400078ec0ff */
[----:B------:R-:W-:Y:S02]  /*cbf0*/  LOP3.LUT R14, R179, 0x380, RZ, 0xc0, !PT ;  /* 0x00000380b30e7812 */ /* 0x000fe400078ec0ff */
[----:B------:R-:W-:Y:S02]  /*cc00*/  LOP3.LUT R27, R114, 0x380, RZ, 0xc0, !PT ;  /* 0x00000380721b7812 */ /* 0x000fe400078ec0ff */
[----:B------:R-:W-:Y:S02]  /*cc10*/  LOP3.LUT R98, R0, R197, RZ, 0x3c, !PT ;  /* 0x000000c500627212 */ /* 0x000fe400078e3cff */
[-C--:B------:R-:W-:Y:S02]  /*cc20*/  IADD3.X R111, RZ, R7.reuse, RZ, P1, !PT ;  /* 0x00000007ff6f7210 */ /* 0x080fe40000ffe4ff */
[----:B------:R-:W-:-:S02]  /*cc30*/  MOV R0, R6 ;  /* 0x0000000600007202 */ /* 0x000fc40000000f00 */
[----:B------:R-:W-:Y:S02]  /*cc40*/  SHF.R.U64 R12, R12, 0x3, RZ ;  /* 0x000000030c0c7819 */ /* 0x000fe400000012ff */
[----:B------:R-:W-:Y:S02]  /*cc50*/  LOP3.LUT R90, R193, 0x380, RZ, 0xc0, !PT ;  /* 0x00000380c15a7812 */ /* 0x000fe400078ec0ff */
[----:B------:R-:W-:Y:S02]  /*cc60*/  SHF.R.U64 R4, R4, 0x3, RZ ;  /* 0x0000000304047819 */ /* 0x000fe400000012ff */
[----:B------:R-:W-:Y:S02]  /*cc70*/  LOP3.LUT R7, R118, 0x380, RZ, 0xc0, !PT ;  /* 0x0000038076077812 */ /* 0x000fe400078ec0ff */
[----:B------:R-:W-:Y:S02]  /*cc80*/  SHF.R.U64 R14, R14, 0x3, RZ ;  /* 0x000000030e0e7819 */ /* 0x000fe400000012ff */
[----:B------:R-:W-:-:S02]  /*cc90*/  LOP3.LUT R94, R195, 0x380, RZ, 0xc0, !PT ;  /* 0x00000380c35e7812 */ /* 0x000fc400078ec0ff */
[----:B------:R-:W-:Y:S02]  /*cca0*/  SHF.R.U64 R27, R27, 0x3, RZ ;  /* 0x000000031b1b7819 */ /* 0x000fe400000012ff */
[----:B------:R-:W-:Y:S02]  /*ccb0*/  LOP3.LUT R106, R201, 0x380, RZ, 0xc0, !PT ;  /* 0x00000380c96a7812 */ /* 0x000fe400078ec0ff */
[----:B------:R-:W-:Y:S02]  /*ccc0*/  F2FP.BF16.F32.PACK_AB R6, R29, R156 ;  /* 0x0000009c1d06723e */ /* 0x000fe400000010ff */
[----:B------:R-:W-:Y:S02]  /*ccd0*/  LOP3.LUT R12, R12, R177, RZ, 0x3c, !PT ;  /* 0x000000b10c0c7212 */ /* 0x000fe400078e3cff */
[----:B------:R-:W-:Y:S02]  /*cce0*/  SHF.R.U64 R90, R90, 0x3, RZ ;  /* 0x000000035a5a7819 */ /* 0x000fe400000012ff */
[----:B------:R-:W-:-:S02]  /*ccf0*/  LOP3.LUT R102, R4, R199, RZ, 0x3c, !PT ;  /* 0x000000c704667212 */ /* 0x000fc400078e3cff */
[----:B------:R-:W-:Y:S02]  /*cd00*/  LOP3.LUT R122, R205, 0x380, RZ, 0xc0, !PT ;  /* 0x00000380cd7a7812 */ /* 0x000fe400078ec0ff */
[----:B------:R-:W-:Y:S02]  /*cd10*/  SHF.R.U64 R29, R7, 0x3, RZ ;  /* 0x00000003071d7819 */ /* 0x000fe400000012ff */
[----:B------:R-:W-:Y:S02]  /*cd20*/  LOP3.LUT R14, R14, R179, RZ, 0x3c, !PT ;  /* 0x000000b30e0e7212 */ /* 0x000fe400078e3cff */
[----:B------:R-:W-:Y:S02]  /*cd30*/  SHF.R.U64 R94, R94, 0x3, RZ ;  /* 0x000000035e5e7819 */ /* 0x000fe400000012ff */
[----:B------:R-:W-:Y:S02]  /*cd40*/  LOP3.LUT R110, R203, 0x380, RZ, 0xc0, !PT ;  /* 0x00000380cb6e7812 */ /* 0x000fe400078ec0ff */
[----:B------:R-:W-:-:S02]  /*cd50*/  F2FP.BF16.F32.PACK_AB R4, R153, R162 ;  /* 0x000000a29904723e */ /* 0x000fc400000010ff */
[----:B------:R-:W-:Y:S02]  /*cd60*/  F2FP.BF16.F32.PACK_AB R7, R31, R30 ;  /* 0x0000001e1f07723e */ /* 0x000fe400000010ff */
[----:B------:R-:W-:Y:S02]  /*cd70*/  LOP3.LUT R114, R27, R114, RZ, 0x3c, !PT ;  /* 0x000000721b727212 */ /* 0x000fe400078e3cff */
[----:B------:R-:W-:Y:S01]  /*cd80*/  SHF.R.U64 R106, R106, 0x3, RZ ;  /* 0x000000036a6a7819 */ /* 0x000fe200000012ff */
[----:B------:R1:W-:Y:S01]  /*cd90*/  STSM.16.M88.4 [R0], R4 ;  /* 0x0000000400007844 */ /* 0x0003e20000000200 */
[----:B------:R-:W-:Y:S02]  /*cda0*/  MOV R27, R8 ;  /* 0x00000008001b7202 */ /* 0x000fe40000000f00 */
[----:B------:R-:W-:Y:S02]  /*cdb0*/  MOV R10, R10 ;  /* 0x0000000a000a7202 */ /* 0x000fe40000000f00 */
[----:B------:R-:W-:Y:S01]  /*cdc0*/  LOP3.LUT R90, R90, R193, RZ, 0x3c, !PT ;  /* 0x000000c15a5a7212 */ /* 0x000fe200078e3cff */
[----:B------:R2:W-:Y:S01]  /*cdd0*/  STSM.16.M88.4 [R27], R32 ;  /* 0x000000201b007844 */ /* 0x0005e20000000200 */
[----:B------:R-:W-:-:S02]  /*cde0*/  SHF.R.U64 R122, R122, 0x3, RZ ;  /* 0x000000037a7a7819 */ /* 0x000fc400000012ff */
[----:B------:R-:W-:Y:S01]  /*cdf0*/  MOV R12, R12 ;  /* 0x0000000c000c7202 */ /* 0x000fe20000000f00 */
[----:B------:R2:W-:Y:S01]  /*ce00*/  STSM.16.M88.4 [R10], R40 ;  /* 0x000000280a007844 */ /* 0x0005e20000000200 */
[----:B------:R-:W-:Y:S02]  /*ce10*/  F2FP.BF16.F32.PACK_AB R64, R65, R64 ;  /* 0x000000404140723e */ /* 0x000fe400000010ff */
[----:B------:R-:W-:Y:S01]  /*ce20*/  LOP3.LUT R94, R94, R195, RZ, 0x3c, !PT ;  /* 0x000000c35e5e7212 */ /* 0x000fe200078e3cff */
[----:B------:R2:W-:Y:S01]  /*ce30*/  STSM.16.M88.4 [R12], R48 ;  /* 0x000000300c007844 */ /* 0x0005e20000000200 */
[----:B------:R-:W-:Y:S02]  /*ce40*/  SHF.R.U64 R110, R110, 0x3, RZ ;  /* 0x000000036e6e7819 */ /* 0x000fe400000012ff */
[----:B------:R-:W-:Y:S02]  /*ce50*/  MOV R14, R14 ;  /* 0x0000000e000e7202 */ /* 0x000fe40000000f00 */
[----:B------:R-:W-:-:S02]  /*ce60*/  F2FP.BF16.F32.PACK_AB R58, R61, R60 ;  /* 0x0000003c3d3a723e */ /* 0x000fc400000010ff */
[----:B------:R-:W-:Y:S02]  /*ce70*/  F2FP.BF16.F32.PACK_AB R59, R63, R62 ;  /* 0x0000003e3f3b723e */ /* 0x000fe400000010ff */
[----:B------:R-:W-:Y:S02]  /*ce80*/  F2FP.BF16.F32.PACK_AB R65, R67, R66 ;  /* 0x000000424341723e */ /* 0x000fe400000010ff */
[----:B------:R-:W-:Y:S01]  /*ce90*/  F2FP.BF16.F32.PACK_AB R72, R73, R72 ;  /* 0x000000484948723e */ /* 0x000fe200000010ff */
[----:B------:R2:W-:Y:S01]  /*cea0*/  STSM.16.M88.4 [R14], R56 ;  /* 0x000000380e007844 */ /* 0x0005e20000000200 */
[----:B------:R-:W-:Y:S02]  /*ceb0*/  LOP3.LUT R106, R106, R201, RZ, 0x3c, !PT ;  /* 0x000000c96a6a7212 */ /* 0x000fe400078e3cff */
[----:B------:R-:W-:Y:S02]  /*cec0*/  MOV R20, R20 ;  /* 0x0000001400147202 */ /* 0x000fe40000000f00 */
        /* <DEDUP_REMOVED lines=9> */
[----:B------:R-:W-:Y:S01]  /*cf60*/  LOP3.LUT R122, R122, R205, RZ, 0x3c, !PT ;  /* 0x000000cd7a7a7212 */ /* 0x000fe200078e3cff */
[----:B------:R2:W-:Y:S01]  /*cf70*/  STSM.16.M88.4 [R24], R72 ;  /* 0x0000004818007844 */ /* 0x0005e20000000200 */
[----:B------:R-:W-:Y:S02]  /*cf80*/  MOV R9, R90 ;  /* 0x0000005a00097202 */ /* 0x000fe40000000f00 */
[----:B------:R-:W-:Y:S02]  /*cf90*/  F2FP.BF16.F32.PACK_AB R82, R85, R84 ;  /* 0x000000545552723e */ /* 0x000fe400000010ff */
[----:B------:R-:W-:Y:S02]  /*cfa0*/  F2FP.BF16.F32.PACK_AB R83, R87, R86 ;  /* 0x000000565753723e */ /* 0x000fe400000010ff */
[----:B------:R-:W-:-:S02]  /*cfb0*/  F2FP.BF16.F32.PACK_AB R88, R89, R88 ;  /* 0x000000585958723e */ /* 0x000fc400000010ff */
[----:B------:R-:W-:Y:S01]  /*cfc0*/  LOP3.LUT R110, R110, R203, RZ, 0x3c, !PT ;  /* 0x000000cb6e6e7212 */ /* 0x000fe200078e3cff */
[----:B------:R2:W-:Y:S01]  /*cfd0*/  STSM.16.M88.4 [R9], R80 ;  /* 0x0000005009007844 */ /* 0x0005e20000000200 */
[----:B------:R-:W-:Y:S02]  /*cfe0*/  MOV R94, R94 ;  /* 0x0000005e005e7202 */ /* 0x000fe40000000f00 */
[----:B------:R-:W-:Y:S02]  /*cff0*/  MOV R8, R98 ;  /* 0x0000006200087202 */ /* 0x000fe40000000f00 */
[----:B------:R-:W-:Y:S02]  /*d000*/  F2FP.BF16.F32.PACK_AB R89, R154, R26 ;  /* 0x0000001a9a59723e */ /* 0x000fe400000010ff */
[----:B------:R-:W-:Y:S02]  /*d010*/  F2FP.BF16.F32.PACK_AB R90, R93, R92 ;  /* 0x0000005c5d5a723e */ /* 0x000fe400000010ff */
[----:B------:R-:W-:-:S02]  /*d020*/  F2FP.BF16.F32.PACK_AB R91, R157, R155 ;  /* 0x0000009b9d5b723e */ /* 0x000fc400000010ff */
[----:B------:R-:W-:Y:S02]  /*d030*/  F2FP.BF16.F32.PACK_AB R96, R97, R96 ;  /* 0x000000606160723e */ /* 0x000fe400000010ff */
[----:B-1----:R-:W-:Y:S01]  /*d040*/  MOV R5, R106 ;  /* 0x0000006a00057202 */ /* 0x002fe20000000f00 */
[----:B------:R2:W-:Y:S01]  /*d050*/  STSM.16.M88.4 [R94], R88 ;  /* 0x000000585e007844 */ /* 0x0005e20000000200 */
[----:B------:R-:W-:Y:S02]  /*d060*/  F2FP.BF16.F32.PACK_AB R97, R159, R158 ;  /* 0x0000009e9f61723e */ /* 0x000fe400000010ff */
        /* <DEDUP_REMOVED lines=11> */
[----:B------:R-:W-:Y:S01]  /*d120*/  MOV R0, R122 ;  /* 0x0000007a00007202 */ /* 0x000fe20000000f00 */
[----:B------:R2:W-:Y:S01]  /*d130*/  STSM.16.M88.4 [R102], R104 ;  /* 0x0000006866007844 */ /* 0x0005e20000000200 */
[----:B------:R-:W-:Y:S02]  /*d140*/  F2FP.BF16.F32.PACK_AB R113, R168, R167 ;  /* 0x000000a7a871723e */ /* 0x000fe400000010ff */
        /* <DEDUP_REMOVED lines=9> */
[----:B------:R-:W-:-:S02]  /*d1e0*/  F2FP.BF16.F32.PACK_AB R129, R131, R130 ;  /* 0x000000828381723e */ /* 0x000fc400000010ff */
[----:B------:R-:W-:Y:S01]  /*d1f0*/  F2FP.BF16.F32.PACK_AB R136, R137, R136 ;  /* 0x000000888988723e */ /* 0x000fe200000010ff */
[----:B------:R2:W-:Y:S01]  /*d200*/  STSM.16.M88.4 [R110], R120 ;  /* 0x000000786e007844 */ /* 0x0005e20000000200 */
        /* <DEDUP_REMOVED lines=10> */
[----:B------:R2:W-:Y:S01]  /*d2b0*/  STSM.16.M88.4 [R118], R136 ;  /* 0x0000008876007844 */ /* 0x0005e20000000200 */
        /* <DEDUP_REMOVED lines=10> */
[----:B------:R-:W1:Y:S01]  /*d360*/  LDC.64 R6, c[0x0][0xb78] ;  /* 0x0002de00ff067b82 */ /* 0x000e620000000a00 */
[----:B------:R-:W-:Y:S01]  /*d370*/  USHF.R.S32.HI UR5, URZ, 0x1f, UR43 ;  /* 0x0000001f3f057899 */ /* 0x000fe2000801142b */
[----:B--2---:R-:W-:Y:S01]  /*d380*/  IADD3 R9, -R17, RZ, RZ ;  /* 0x000000ff11097210 */ /* 0x004fe20007ffe1ff */
[----:B------:R-:W-:Y:S02]  /*d390*/  ULDC.64 UR8, c[0x0][0xb70] ;  /* 0x0002dc0000087ab9 */ /* 0x000fe40000000a00 */
[----:B------:R-:W-:Y:S01]  /*d3a0*/  UIMAD UR5, UR5, UR8, URZ ;  /* 0x00000008050572a4 */ /* 0x000fe2000f8e023f */
[----:B------:R-:W-:Y:S01]  /*d3b0*/  ISETP.NE.AND P0, PT, R2, R9, PT ;  /* 0x000000090200720c */ /* 0x000fe20003f05270 */
[----:B------:R-:W-:Y:S01]  /*d3c0*/  UIMAD.WIDE.U32 UR6, UR43, UR8, URZ ;  /* 0x000000082b0672a5 */ /* 0x000fe2000f8e003f */
[----:B------:R-:W-:Y:S01]  /*d3d0*/  IADD3 R9, R16, UR42, RZ ;  /* 0x0000002a10097c10 */ /* 0x000fe2000fffe0ff */
[----:B------:R-:W-:Y:S02]  /*d3e0*/  UIMAD UR5, UR43, UR9, UR5 ;  /* 0x000000092b0572a4 */ /* 0x000fe4000f8e0205 */
[----:B------:R-:W-:-:S02]  /*d3f0*/  USHF.R.S32.HI UR8, URZ, 0x1f, UR44 ;  /* 0x0000001f3f087899 */ /* 0x000fc4000801142c */
[----:B------:R-:W-:Y:S02]  /*d400*/  UIADD3 UR5, UR7, UR5, URZ ;  /* 0x0000000507057290 */ /* 0x000fe4000fffe03f */
[----:B------:R-:W-:Y:S02]  /*d410*/  IMAD.U32 R5, RZ, RZ, UR7 ;  /* 0x00000007ff057e24 */ /* 0x000fe4000f8e00ff */
[----:B------:R-:W-:Y:S01]  /*d420*/  IMAD.U32 R4, RZ, RZ, UR6 ;  /* 0x00000006ff047e24 */ /* 0x000fe2000f8e00ff */
[----:B------:R-:W-:Y:S01]  /*d430*/  ULDC.64 UR6, c[0x0][0xb40] ;  /* 0x0002d00000067ab9 */ /* 0x000fe20000000a00 */
[C---:B------:R-:W-:Y:S02]  /*d440*/  VIADD R8, R9.reuse, 0x8 ;  /* 0x0000000809087836 */ /* 0x040fe40000000000 */
[----:B------:R-:W-:Y:S01]  /*d450*/  IMAD.U32 R5, RZ, RZ, UR5 ;  /* 0x00000005ff057e24 */ /* 0x000fe2000f8e00ff */
[----:B------:R-:W-:Y:S02]  /*d460*/  ULDC UR5, c[0x0][0xa88] ;  /* 0x0002a20000057ab9 */ /* 0x000fe40000000800 */
[----:B------:R-:W-:Y:S01]  /*d470*/  ISETP.GE.OR P1, PT, R9, UR5, P0 ;  /* 0x0000000509007c0c */ /* 0x000fe20008726670 */
[----:B-1----:R-:W-:Y:S01]  /*d480*/  IMAD R0, R6, UR8, RZ ;  /* 0x0000000806007c24 */ /* 0x002fe2000f8e02ff */
[----:B------:R-:W-:Y:S01]  /*d490*/  ISETP.GE.OR P0, PT, R8, UR5, P0 ;  /* 0x0000000508007c0c */ /* 0x000fe20008706670 */
[----:B------:R-:W-:-:S04]  /*d4a0*/  IMAD.WIDE.U32 R4, R6, UR44, R4 ;  /* 0x0000002c06047c25 */ /* 0x000fc8000f8e0004 */
[----:B------:R-:W-:Y:S01]  /*d4b0*/  IMAD R6, R7, UR44, R0 ;  /* 0x0000002c07067c24 */ /* 0x000fe2000f8e0200 */
[----:B------:R-:W-:Y:S02]  /*d4c0*/  SHF.R.S32.HI R7, RZ, 0x1f, R9 ;  /* 0x0000001fff077819 */ /* 0x000fe40000011409 */
[----:B------:R-:W-:-:S04]  /*d4d0*/  IADD3 R0, P2, R9, R4, RZ ;  /* 0x0000000409007210 */ /* 0x000fc80007f5e0ff */
[----:B------:R-:W-:Y:S02]  /*d4e0*/  IADD3.X R7, R7, R5, R6, P2, !PT ;  /* 0x0000000507077210 */ /* 0x000fe400017fe406 */
[----:B------:R-:W-:-:S04]  /*d4f0*/  LEA R4, P2, R0, UR6, 0x2 ;  /* 0x0000000600047c11 */ /* 0x000fc8000f8410ff */
[----:B------:R-:W-:-:S05]  /*d500*/  LEA.HI.X R5, R0, UR7, R7, 0x2, P2 ;  /* 0x0000000700057c11 */ /* 0x000fca00090f1407 */
[----:B------:R1:W-:Y:S04]  /*d510*/  @!P1 STG.E desc[UR50][R4.64], R3 ;  /* 0x0000000304009986 */ /* 0x0003e8000c101932 */
[----:B------:R1:W-:Y:S02]  /*d520*/  @!P0 STG.E desc[UR50][R4.64+0x20], R28 ;  /* 0x0000201c04008986 */ /* 0x0003e4000c101932 */
.L_x_4040:
[----:B--2---:R-:W2:Y:S02]  /*d530*/  SHFL.IDX PT, R0, R189, RZ, 0x1f ;  /* 0x00001fffbd007589 */ /* 0x004ea400000e0000 */
[----:B--2---:R-:W-:-:S13]  /*d540*/  ISETP.NE.AND P0, PT, R0, 0x7, PT ;  /* 0x000000070000780c */ /* 0x004fda0003f05270 */
[----:B------:R-:W-:Y:S05]  /*d550*/  @P0 BRA `(.L_x_4041) ;  /* 0x0000000800f80947 */ /* 0x000fea0003800000 */
[----:B------:R-:W-:Y:S01]  /*d560*/  BAR.SYNC.DEFER_BLOCKING 0x1, 0x120 ;  /* 0x0044800000007b1d */ /* 0x000fe20000010000 */
[----:B------:R-:W-:-:S05]  /*d570*/  ELECT P0, URZ, PT ;  /* 0x00000000003f782f */ /* 0x000fca0003800000 */
[----:B------:R-:W-:Y:S08]  /*d580*/  BSSY B0, `(.L_x_4042) ;  /* 0x0000030000007945 */ /* 0x000ff00003800000 */
[----:B------:R-:W-:Y:S05]  /*d590*/  @!P0 BRA `(.L_x_4043) ;  /* 0x0000000000b88947 */ /* 0x000fea0003800000 */
[----:B------:R-:W-:Y:S02]  /*d5a0*/  UIADD3 UR6, UP0, UR52, 0x9f0, URZ ;  /* 0x000009f034067890 */ /* 0x000fe4000ff1e03f */
[----:B------:R-:W-:Y:S02]  /*d5b0*/  UIADD3 UR5, UR48, 0x2000, URZ ;  /* 0x0000200030057890 */ /* 0x000fe4000fffe03f */
[----:B------:R-:W-:Y:S02]  /*d5c0*/  UIADD3.X UR7, URZ, UR53, URZ, UP0, !UPT ;  /* 0x000000353f077290 */ /* 0x000fe400087fe43f */
[----:B------:R-:W-:Y:S01]  /*d5d0*/  UIADD3 UR9, UR48, 0x4000, URZ ;  /* 0x0000400030097890 */ /* 0x000fe2000fffe03f */
[----:B------:R-:W-:Y:S01]  /*d5e0*/  UMOV UR41, URZ ;  /* 0x0000003f00297c82 */ /* 0x000fe20008000000 */
[----:B------:R-:W-:Y:S01]  /*d5f0*/  UMOV UR45, URZ ;  /* 0x0000003f002d7c82 */ /* 0x000fe20008000000 */
[----:B------:R-:W-:Y:S01]  /*d600*/  UMOV UR40, UR48 ;  /* 0x0000003000287c82 */ /* 0x000fe20008000000 */
[----:B------:R-:W-:Y:S01]  /*d610*/  UMOV UR8, 0x40 ;  /* 0x0000004000087882 */ /* 0x000fe20000000000 */
[----:B------:R-:W-:-:S02]  /*d620*/  UIADD3 UR11, UR48, 0x6000, URZ ;  /* 0x00006000300b7890 */ /* 0x000fc4000fffe03f */
        /* <DEDUP_REMOVED lines=37> */
.L_x_4043:
[----:B------:R-:W-:Y:S05]  /*d880*/  BSYNC B0 ;  /* 0x0000000000007941 */ /* 0x000fea0003800000 */
.L_x_4042:
[----:B------:R-:W-:Y:S05]  /*d890*/  BRA `(.L_x_4041) ;  /* 0x0000000800287947 */ /* 0x000fea0003800000 */
.L_x_4039:
[----:B------:R-:W1:Y:S01]  /*d8a0*/  LDC.64 R8, c[0x0][0xae0] ;  /* 0x0002b800ff087b82 */ /* 0x000e620000000a00 */
[----:B------:R-:W-:Y:S01]  /*d8b0*/  ISETP.GT.AND P0, PT, R191, 0x3f, PT ;  /* 0x0000003fbf00780c */ /* 0x000fe20003f04270 */
[----:B------:R-:W-:Y:S01]  /*d8c0*/  USHF.R.S32.HI UR5, URZ, 0x1f, UR43 ;  /* 0x0000001f3f057899 */ /* 0x000fe2000801142b */
[----:B------:R-:W-:Y:S01]  /*d8d0*/  BSSY B0, `(.L_x_4044) ;  /* 0x000001a000007945 */ /* 0x000fe20003800000 */
[----:B------:R-:W-:Y:S01]  /*d8e0*/  USHF.R.S32.HI UR8, URZ, 0x1f, UR44 ;  /* 0x0000001f3f087899 */ /* 0x000fe2000801142c */
[----:B------:R-:W-:-:S09]  /*d8f0*/  VIADD R12, R184, 0x40 ;  /* 0x00000040b80c7836 */ /* 0x000fd20000000000 */
[----:B------:R-:W-:Y:S05]  /*d900*/  @P0 BRA `(.L_x_4045) ;  /* 0x0000000000580947 */ /* 0x000fea0003800000 */
[----:B------:R-:W2:Y:S01]  /*d910*/  S2R R4, SR_TID.X ;  /* 0x0000000000047919 */ /* 0x000ea20000002100 */
[----:B------:R-:W-:Y:S01]  /*d920*/  IMAD.U32 R5, RZ, RZ, UR42 ;  /* 0x0000002aff057e24 */ /* 0x000fe2000f8e00ff */
[----:B------:R-:W-:-:S04]  /*d930*/  ULDC UR6, c[0x0][0xa88] ;  /* 0x0002a20000067ab9 */ /* 0x000fc80000000800 */
[----:B--2---:R-:W-:-:S04]  /*d940*/  IADD3 R4, R5, -0x80, R4 ;  /* 0xffffff8005047810 */ /* 0x004fc80007ffe004 */
[----:B------:R-:W-:-:S13]  /*d950*/  ISETP.GE.AND P0, PT, R4, UR6, PT ;  /* 0x0000000604007c0c */ /* 0x000fda000bf06270 */
[----:B------:R-:W-:Y:S05]  /*d960*/  @P0 BRA `(.L_x_4045) ;  /* 0x0000000000400947 */ /* 0x000fea0003800000 */
[----:B------:R-:W2:Y:S01]  /*d970*/  LDC.64 R6, c[0x0][0xb70] ;  /* 0x0002dc00ff067b82 */ /* 0x000ea20000000a00 */
[----:B------:R-:W-:Y:S01]  /*d980*/  SHF.R.S32.HI R5, RZ, 0x1f, R4 ;  /* 0x0000001fff057819 */ /* 0x000fe20000011404 */
[----:B------:R-:W-:-:S06]  /*d990*/  ULDC.64 UR6, c[0x0][0xb40] ;  /* 0x0002d00000067ab9 */ /* 0x000fcc0000000a00 */
[----:B------:R-:W3:Y:S01]  /*d9a0*/  LDC.64 R10, c[0x0][0xb78] ;  /* 0x0002de00ff0a7b82 */ /* 0x000ee20000000a00 */
[C---:B--2---:R-:W-:Y:S02]  /*d9b0*/  IMAD R0, R6.reuse, UR5, RZ ;  /* 0x0000000506007c24 */ /* 0x044fe4000f8e02ff */
[----:B------:R-:W-:-:S04]  /*d9c0*/  IMAD.WIDE.U32 R4, R6, UR43, R4 ;  /* 0x0000002b06047c25 */ /* 0x000fc8000f8e0004 */
[----:B------:R-:W-:Y:S02]  /*d9d0*/  IMAD R3, R7, UR43, R0 ;  /* 0x0000002b07037c24 */ /* 0x000fe4000f8e0200 */
[----:B---3--:R-:W-:-:S03]  /*d9e0*/  IMAD R0, R10, UR8, RZ ;  /* 0x000000080a007c24 */ /* 0x008fc6000f8e02ff */
[----:B------:R-:W-:Y:S01]  /*d9f0*/  IADD3 R5, R5, R3, RZ ;  /* 0x0000000305057210 */ /* 0x000fe20007ffe0ff */
[----:B------:R-:W-:Y:S02]  /*da00*/  IMAD R3, R11, UR44, R0 ;  /* 0x0000002c0b037c24 */ /* 0x000fe4000f8e0200 */
[----:B------:R-:W-:-:S04]  /*da10*/  IMAD.WIDE.U32 R4, R10, UR44, R4 ;  /* 0x0000002c0a047c25 */ /* 0x000fc8000f8e0004 */
[----:B------:R-:W-:Y:S01]  /*da20*/  IMAD.IADD R3, R5, 0x1, R3 ;  /* 0x0000000105037824 */ /* 0x000fe200078e0203 */
[----:B------:R-:W-:-:S04]  /*da30*/  LEA R6, P0, R4, UR6, 0x2 ;  /* 0x0000000604067c11 */ /* 0x000fc8000f8010ff */
[----:B------:R-:W-:Y:S01]  /*da40*/  LEA.HI.X R7, R4, UR7, R3, 0x2, P0 ;  /* 0x0000000704077c11 */ /* 0x000fe200080f1403 */
[----:B------:R-:W-:-:S05]  /*da50*/  IMAD.MOV.U32 R3, RZ, RZ, -0x800000 ;  /* 0xff800000ff037424 */ /* 0x000fca00078e00ff */
[----:B------:R2:W-:Y:S03]  /*da60*/  STG.E desc[UR50][R6.64], R3 ;  /* 0x0000000306007986 */ /* 0x0005e6000c101932 */
.L_x_4045:
[----:B------:R-:W-:Y:S05]  /*da70*/  BSYNC B0 ;  /* 0x0000000000007941 */ /* 0x000fea0003800000 */
.L_x_4044:
[----:B------:R-:W-:Y:S01]  /*da80*/  ULDC.64 UR6, c[0x0][0xa88] ;  /* 0x0002a20000067ab9 */ /* 0x000fe20000000a00 */
[----:B-12---:R-:W-:Y:S01]  /*da90*/  IMAD R6, R8, UR5, RZ ;  /* 0x0000000508067c24 */ /* 0x006fe2000f8e02ff */
[----:B------:R-:W-:Y:S01]  /*daa0*/  ISETP.GE.AND P1, PT, R12, UR7, PT ;  /* 0x000000070c007c0c */ /* 0x000fe2000bf26270 */
[----:B------:R-:W1:Y:S01]  /*dab0*/  LDC.64 R10, c[0x0][0xae8] ;  /* 0x0002ba00ff0a7b82 */ /* 0x000e620000000a00 */
[C---:B------:R-:W-:Y:S01]  /*dac0*/  ISETP.GE.AND P0, PT, R184.reuse, UR7, PT ;  /* 0x00000007b8007c0c */ /* 0x040fe2000bf06270 */
[C---:B------:R-:W-:Y:S01]  /*dad0*/  VIADD R14, R184.reuse, 0x80 ;  /* 0x00000080b80e7836 */ /* 0x040fe20000000000 */
[----:B------:R-:W-:Y:S01]  /*dae0*/  SEL R3, RZ, 0xffffffff, P1 ;  /* 0xffffffffff037807 */ /* 0x000fe20000800000 */
[----:B------:R-:W-:Y:S01]  /*daf0*/  VIADD R15, R184, 0xc0 ;  /* 0x000000c0b80f7836 */ /* 0x000fe20000000000 */
[----:B------:R-:W-:Y:S01]  /*db00*/  SEL R0, RZ, 0x1, P0 ;  /* 0x00000001ff007807 */ /* 0x000fe20000000000 */
[----:B------:R-:W-:Y:S01]  /*db10*/  IMAD R7, R9, UR43, R6 ;  /* 0x0000002b09077c24 */ /* 0x000fe2000f8e0206 */
[----:B------:R-:W-:Y:S01]  /*db20*/  ISETP.GE.AND P0, PT, R14, UR7, PT ;  /* 0x000000070e007c0c */ /* 0x000fe2000bf06270 */
[----:B------:R-:W2:Y:S01]  /*db30*/  LDC R9, c[0x0][0xdac] ;  /* 0x00036b00ff097b82 */ /* 0x000ea20000000800 */
[----:B------:R-:W-:Y:S01]  /*db40*/  IMAD.SHL.U32 R3, R3, 0x2, RZ ;  /* 0x0000000203037824 */ /* 0x000fe200078e00ff */
[----:B------:R-:W-:Y:S01]  /*db50*/  ISETP.GE.AND P2, PT, R15, UR7, PT ;  /* 0x000000070f007c0c */ /* 0x000fe2000bf46270 */
[C---:B------:R-:W-:Y:S01]  /*db60*/  VIADD R21, R184.reuse, 0x140 ;  /* 0x00000140b8157836 */ /* 0x040fe20000000000 */
[C---:B------:R-:W-:Y:S01]  /*db70*/  IADD3 R20, R184.reuse, 0x100, RZ ;  /* 0x00000100b8147810 */ /* 0x040fe20007ffe0ff */
[C---:B------:R-:W-:Y:S01]  /*db80*/  VIADD R4, R184.reuse, 0x180 ;  /* 0x00000180b8047836 */ /* 0x040fe20000000000 */
[----:B------:R-:W-:Y:S01]  /*db90*/  LOP3.LUT R0, R3, 0x2, R0, 0xe2, !PT ;  /* 0x0000000203007812 */ /* 0x000fe200078ee200 */
[----:B------:R-:W-:Y:S01]  /*dba0*/  UIADD3 UR42, -UR42, UR6, URZ ;  /* 0x000000062a2a7290 */ /* 0x000fe2000fffe13f */
[----:B------:R-:W-:Y:S01]  /*dbb0*/  SHF.R.S32.HI R185, RZ, 0x1f, R184 ;  /* 0x0000001fffb97819 */ /* 0x000fe200000114b8 */
[----:B------:R-:W-:Y:S01]  /*dbc0*/  ULOP3.LUT UR40, URZ, UR40, URZ, 0x33, !UPT ;  /* 0x000000283f287292 */ /* 0x000fe2000f8e333f */
[----:B------:R-:W-:Y:S01]  /*dbd0*/  IADD3 R5, R184, 0x1c0, RZ ;  /* 0x000001c0b8057810 */ /* 0x000fe20007ffe0ff */
[----:B------:R-:W-:Y:S01]  /*dbe0*/  BSSY B0, `(.L_x_4046) ;  /* 0x0000036000007945 */ /* 0x000fe20003800000 */
[----:B------:R-:W-:-:S02]  /*dbf0*/  SEL R3, RZ, 0x4, P0 ;  /* 0x00000004ff037807 */ /* 0x000fc40000000000 */
[----:B------:R-:W-:Y:S02]  /*dc00*/  SEL R6, RZ, 0x8, P2 ;  /* 0x00000008ff067807 */ /* 0x000fe40001000000 */
[----:B------:R-:W-:Y:S02]  /*dc10*/  ISETP.GE.AND P2, PT, R21, UR7, PT ;  /* 0x0000000715007c0c */ /* 0x000fe4000bf46270 */
[----:B------:R-:W-:Y:S02]  /*dc20*/  ISETP.GE.AND P0, PT, R20, UR7, PT ;  /* 0x0000000714007c0c */ /* 0x000fe4000bf06270 */
[----:B------:R-:W-:Y:S02]  /*dc30*/  ISETP.GE.AND P3, PT, R4, UR7, PT ;  /* 0x0000000704007c0c */ /* 0x000fe4000bf66270 */
[----:B------:R-:W-:Y:S01]  /*dc40*/  ISETP.GE.AND P1, PT, R5, UR7, PT ;  /* 0x0000000705007c0c */ /* 0x000fe2000bf26270 */
[----:B------:R-:W-:Y:S01]  /*dc50*/  IMAD.WIDE.U32 R4, R8, UR43, R184 ;  /* 0x0000002b08047c25 */ /* 0x000fe2000f8e00b8 */
[----:B------:R-:W-:-:S02]  /*dc60*/  LOP3.LUT R0, R6, R0, R3, 0xfe, !PT ;  /* 0x0000000006007212 */ /* 0x000fc400078efe03 */
[----:B------:R-:W-:Y:S01]  /*dc70*/  SEL R6, RZ, 0x20, P2 ;  /* 0x00000020ff067807 */ /* 0x000fe20001000000 */
[C---:B------:R-:W-:Y:S01]  /*dc80*/  VIADD R8, R186.reuse, 0x20 ;  /* 0x00000020ba087836 */ /* 0x040fe20000000000 */
[----:B------:R-:W-:Y:S01]  /*dc90*/  ISETP.GE.AND P2, PT, R186, UR42, PT ;  /* 0x0000002aba007c0c */ /* 0x000fe2000bf46270 */
[----:B------:R-:W-:Y:S01]  /*dca0*/  IMAD.IADD R5, R5, 0x1, R7 ;  /* 0x0000000105057824 */ /* 0x000fe200078e0207 */
[----:B------:R-:W-:Y:S02]  /*dcb0*/  SEL R3, RZ, 0x10, P0 ;  /* 0x00000010ff037807 */ /* 0x000fe40000000000 */
[----:B------:R-:W-:Y:S01]  /*dcc0*/  ISETP.GE.AND P0, PT, R8, UR42, PT ;  /* 0x0000002a08007c0c */ /* 0x000fe2000bf06270 */
[----:B-1----:R-:W-:Y:S01]  /*dcd0*/  IMAD R8, R10, UR8, RZ ;  /* 0x000000080a087c24 */ /* 0x002fe2000f8e02ff */
[----:B------:R-:W-:Y:S02]  /*dce0*/  LOP3.LUT R3, R6, R0, R3, 0xfe, !PT ;  /* 0x0000000006037212 */ /* 0x000fe400078efe03 */
[----:B------:R-:W-:Y:S01]  /*dcf0*/  SEL R0, RZ, 0x40, P3 ;  /* 0x00000040ff007807 */ /* 0x000fe20001800000 */
[----:B------:R-:W-:Y:S01]  /*dd00*/  IMAD R11, R11, UR44, R8 ;  /* 0x0000002c0b0b7c24 */ /* 0x000fe2000f8e0208 */
[----:B------:R-:W-:-:S02]  /*dd10*/  SHF.R.S32.HI R187, RZ, 0x1f, R186 ;  /* 0x0000001fffbb7819 */ /* 0x000fc400000114ba */
[----:B--2---:R-:W-:Y:S01]  /*dd20*/  IADD3 R7, R9, UR40, RZ ;  /* 0x0000002809077c10 */ /* 0x004fe2000fffe0ff */
[----:B------:R-:W-:Y:S01]  /*dd30*/  IMAD.WIDE.U32 R8, R10, UR44, R4 ;  /* 0x0000002c0a087c25 */ /* 0x000fe2000f8e0004 */
[----:B------:R-:W-:Y:S02]  /*dd40*/  LOP3.LUT R3, R3, R0, RZ, 0xfc, !PT ;  /* 0x0000000003037212 */ /* 0x000fe400078efcff */
[----:B------:R-:W-:Y:S01]  /*dd50*/  SEL R0, RZ, 0x80, P1 ;  /* 0x00000080ff007807 */ /* 0x000fe20000800000 */
[----:B------:R-:W-:-:S03]  /*dd60*/  IMAD.WIDE R6, R7, 0x40, R186 ;  /* 0x0000004007067825 */ /* 0x000fc600078e02ba */
[----:B------:R-:W-:Y:S01]  /*dd70*/  LOP3.LUT R0, R3, R0, RZ, 0xfc, !PT ;  /* 0x0000000003007212 */ /* 0x000fe200078efcff */
[----:B------:R-:W-:Y:S01]  /*dd80*/  IMAD.IADD R13, R9, 0x1, R11 ;  /* 0x00000001090d7824 */ /* 0x000fe200078e020b */
        /* <DEDUP_REMOVED lines=13> */
[----:B------:R-:W-:Y:S02]  /*de60*/  LEA R10, P2, R4, UR8, 0x1 ;  /* 0x00000008040a7c11 */ /* 0x000fe4000f8408ff */
[----:B------:R-:W-:-:S04]  /*de70*/  IADD3 R5, R5, R11, RZ ;  /* 0x0000000b05057210 */ /* 0x000fc80007ffe0ff */
        /* <DEDUP_REMOVED lines=12> */
.L_x_4047:
[----:B------:R-:W-:Y:S05]  /*df40*/  BSYNC B0 ;  /* 0x0000000000007941 */ /* 0x000fea0003800000 */
.L_x_4046:
[----:B------:R-:W-:Y:S04]  /*df50*/  BSSY B0, `(.L_x_4041) ;  /* 0x000001e000007945 */ /* 0x000fe80003800000 */
[----:B------:R-:W-:Y:S05]  /*df60*/  @P0 BRA `(.L_x_4048) ;  /* 0x0000000000700947 */ /* 0x000fea0003800000 */
[----:B------:R-:W-:Y:S01]  /*df70*/  IADD3 R9, P0, R6, 0x20, RZ ;  /* 0x0000002006097810 */ /* 0x000fe20007f1e0ff */
[----:B------:R-:W-:Y:S01]  /*df80*/  ULDC.64 UR8, c[0x0][0xad8] ;  /* 0x0002b60000087ab9 */ /* 0x000fe20000000a00 */
[----:B------:R-:W-:Y:S01]  /*df90*/  IMAD.MOV.U32 R4, RZ, RZ, R8 ;  /* 0x000000ffff047224 */ /* 0x000fe200078e0008 */
[----:B------:R-:W-:Y:S01]  /*dfa0*/  ISETP.GE.AND P1, PT, R14, UR7, PT ;  /* 0x000000070e007c0c */ /* 0x000fe2000bf26270 */
        /* <DEDUP_REMOVED lines=8> */
[----:B------:R-:W-:-:S03]  /*e030*/  LOP3.LUT P4, RZ, R3, 0x40, RZ, 0xc0, !PT ;  /* 0x0000004003ff7812 */ /* 0x000fc6000788c0ff */
[----:B------:R-:W-:Y:S01]  /*e040*/  IMAD R9, R9, UR9, R6 ;  /* 0x0000000909097c24 */ /* 0x000fe2000f8e0206 */
[----:B------:R-:W-:Y:S02]  /*e050*/  ULDC.64 UR8, c[0x0][0xa80] ;  /* 0x0002a00000087ab9 */ /* 0x000fe40000000a00 */
[----:B------:R-:W-:Y:S02]  /*e060*/  LEA R6, P3, R4, UR8, 0x1 ;  /* 0x0000000804067c11 */ /* 0x000fe4000f8608ff */
[----:B------:R-:W-:-:S04]  /*e070*/  IADD3 R5, R5, R9, RZ ;  /* 0x0000000905057210 */ /* 0x000fc80007ffe0ff */
        /* <DEDUP_REMOVED lines=11> */
.L_x_4048:
[----:B------:R-:W-:Y:S05]  /*e130*/  BSYNC B0 ;  /* 0x0000000000007941 */ /* 0x000fea0003800000 */
.L_x_4041:
[----:B------:R-:W3:Y:S02]  /*e140*/  LDC R0, c[0x0][0xda8] ;  /* 0x00036a00ff007b82 */ /* 0x000ee40000000800 */
[----:B---3--:R-:W-:-:S13]  /*e150*/  ISETP.LE.AND P0, PT, R0, UR4, PT ;  /* 0x0000000400007c0c */ /* 0x008fda000bf03270 */
[----:B------:R-:W-:Y:S05]  /*e160*/  @!P0 BRA `(.L_x_4049) ;  /* 0xffffff2c00588947 */ /* 0x000fea000383ffff */
[----:B------:R-:W-:Y:S05]  /*e170*/  EXIT ;  /* 0x000000000000794d */ /* 0x000fea0003800000 */
.L_x_3943:
[----:B------:R-:W-:-:S08]  /*e180*/  NOP ;  /* 0x0000000000007918 */ /* 0x000fd00000000000 */
[----:B------:R-:W1:-:S00]  /*e190*/  USETMAXREG.DEALLOC.CTAPOOL 0x18 ;  /* 0x00000018000079c8 */ /* 0x000e4000080e0500 */
        /* <DEDUP_REMOVED lines=11> */
[----:B------:R-:W-:Y:S01]  /*e250*/  LOP3.LUT R19, R19, 0x1f, RZ, 0xc0, !PT ;  /* 0x0000001f13137812 */ /* 0x000fe200078ec0ff */
[----:B------:R-:W-:Y:S01]  /*e260*/  IMAD.U32 R18, RZ, RZ, UR4 ;  /* 0x00000004ff127e24 */ /* 0x000fe2000f8e00ff */
[----:B------:R-:W-:Y:S01]  /*e270*/  MOV R17, 0x1 ;  /* 0x0000000100117802 */ /* 0x000fe20000000f00 */
[----:B------:R-:W-:Y:S01]  /*e280*/  IMAD.MOV.U32 R16, RZ, RZ, RZ ;  /* 0x000000ffff107224 */ /* 0x000fe200078e00ff */
[----:B------:R-:W-:Y:S01]  /*e290*/  ULDC UR44, c[0x0][0xc] ;  /* 0x00000300002c7ab9 */ /* 0x000fe20000000800 */
[----:B------:R-:W-:Y:S01]  /*e2a0*/  ULDC.64 UR46, c[0x0][0x198] ;  /* 0x00006600002e7ab9 */ /* 0x000fe20000000a00 */
[----:B------:R-:W-:-:S05]  /*e2b0*/  UMOV UR45, URZ ;  /* 0x0000003f002d7c82 */ /* 0x000fca0008000000 */
.L_x_4104:
[----:B------:R-:W-:Y:S01]  /*e2c0*/  ULDC UR10, c[0x0][0xdd0] ;  /* 0x00037400000a7ab9 */ /* 0x000fe20000000800 */
[----:B------:R-:W1:Y:S01]  /*e2d0*/  LDC R0, c[0x0][0xde8] ;  /* 0x00037a00ff007b82 */ /* 0x000e620000000800 */
        /* <DEDUP_REMOVED lines=19> */
.L_x_4051:
[----:B------:R-:W-:Y:S01]  /*e410*/  ULDC UR11, c[0x0][0xdc4] ;  /* 0x00037100000b7ab9 */ /* 0x000fe20000000800 */
[----:B------:R-:W-:Y:S01]  /*e420*/  UMOV UR9, UR10 ;  /* 0x0000000a00097c82 */ /* 0x000fe20008000000 */
[----:B------:R-:W-:-:S11]  /*e430*/  UISETP.NE.AND UP0, UPT, UR11, 0x1, UPT ;  /* 0x000000010b00788c */ /* 0x000fd6000bf05270 */
[----:B------:R-:W-:Y:S02]  /*e440*/  @UP0 ULDC.64 UR12, c[0x0][0xdc8] ;  /* 0x00037200000c0ab9 */ /* 0x000fe40000000a00 */
[----:B------:R-:W-:-:S04]  /*e450*/  UIMAD.WIDE.U32 UR6, UR10, UR12, URZ ;  /* 0x0000000c0a0672a5 */ /* 0x000fc8000f8e003f */
[----:B------:R-:W-:-:S04]  /*e460*/  @UP0 USHF.R.U32.HI UR9, URZ, UR13, UR7 ;  /* 0x0000000d3f090299 */ /* 0x000fc80008011607 */
[----:B------:R-:W-:-:S12]  /*e470*/  UIMAD UR6, UR9, UR11, URZ ;  /* 0x0000000b090672a4 */ /* 0x000fd8000f8e023f */
.L_x_4052:
[----:B------:R-:W-:Y:S01]  /*e480*/  ULDC.64 UR12, c[0x0][0x3f8] ;  /* 0x0000fe00000c7ab9 */ /* 0x000fe20000000a00 */
[----:B------:R-:W-:Y:S02]  /*e490*/  UIADD3 UR10, UR10, -UR6, URZ ;  /* 0x800000060a0a7290 */ /* 0x000fe4000fffe03f */
[----:B------:R-:W-:Y:S02]  /*e4a0*/  UISETP.NE.U32.AND UP0, UPT, UR12, URZ, UPT ;  /* 0x0000003f0c00728c */ /* 0x000fe4000bf05070 */
[----:B------:R-:W-:Y:S01]  /*e4b0*/  ULOP3.LUT UR9, URZ, UR9, URZ, 0x33, !UPT ;  /* 0x000000093f097292 */ /* 0x000fe2000f8e333f */
[----:B------:R-:W-:Y:S01]  /*e4c0*/  ULDC UR12, c[0x0][0xdb8] ;  /* 0x00036e00000c7ab9 */ /* 0x000fe20000000800 */
[----:B------:R-:W-:Y:S01]  /*e4d0*/  ULDC.64 UR6, c[0x0][0x9e0] ;  /* 0x0002780000067ab9 */ /* 0x000fe20000000a00 */
[----:B------:R-:W-:Y:S01]  /*e4e0*/  UISETP.NE.AND UP1, UPT, UR12, 0x1, UPT ;  /* 0x000000010c00788c */ /* 0x000fe2000bf25270 */
[----:B------:R-:W-:Y:S01]  /*e4f0*/  ULDC UR11, c[0x0][0xdc4] ;  /* 0x00037100000b7ab9 */ /* 0x000fe20000000800 */
[----:B------:R-:W-:Y:S01]  /*e500*/  ULDC UR41, c[0x0][0xdac] ;  /* 0x00036b0000297ab9 */ /* 0x000fe20000000800 */
[----:B------:R-:W-:-:S02]  /*e510*/  UISETP.GE.AND UP2, UPT, UR7, 0x1, UPT ;  /* 0x000000010700788c */ /* 0x000fc4000bf46270 */
[----:B------:R-:W-:Y:S02]  /*e520*/  UIMAD UR11, UR8, UR11, UR10 ;  /* 0x0000000b080b72a4 */ /* 0x000fe4000f8e020a */
[----:B------:R-:W-:Y:S02]  /*e530*/  UIADD3 UR41, UR9, UR41, URZ ;  /* 0x0000002909297290 */ /* 0x000fe4000fffe03f */
[----:B------:R-:W-:Y:S01]  /*e540*/  UISETP.NE.AND.EX UP0, UPT, UR13, URZ, UPT, UP0 ;  /* 0x0000003f0d00728c */ /* 0x000fe2000bf05300 */
[----:B------:R-:W-:Y:S01]  /*e550*/  PLOP3.LUT P1, PT, PT, PT, UP2, 0x80, 0x0 ;  /* 0x000000000000781c */ /* 0x000fe20003f2f028 */
[----:B------:R-:W-:Y:S01]  /*e560*/  @UP1 ULDC UR8, c[0x0][0xdbc] ;  /* 0x00036f0000081ab9 */ /* 0x000fe20000000800 */
[----:B------:R-:W-:Y:S02]  /*e570*/  USHF.L.U32 UR41, UR41, 0x6, URZ ;  /* 0x0000000629297899 */ /* 0x000fe4000800063f */
[----:B------:R-:W-:Y:S01]  /*e580*/  UIMAD.WIDE.U32 UR8, UR11, UR8, URZ ;  /* 0x000000080b0872a5 */ /* 0x000fe2000f8e003f */
        /* <DEDUP_REMOVED lines=23> */
.L_x_4054:
[----:B------:R-:W-:-:S11]  /*e700*/  UISETP.NE.AND UP0, UPT, UR7, 0x1, UPT ;  /* 0x000000010700788c */ /* 0x000fd6000bf05270 */
[----:B------:R-:W-:Y:S02]  /*e710*/  @UP0 ULDC.64 UR16, c[0x0][0x9e8] ;  /* 0x00027a0000100ab9 */ /* 0x000fe40000000a00 */
[----:B------:R-:W-:-:S04]  /*e720*/  UIMAD.WIDE.U32 UR8, UR10, UR16, URZ ;  /* 0x000000100a0872a5 */ /* 0x000fc8000f8e003f */
[----:B------:R-:W-:-:S12]  /*e730*/  @UP0 USHF.R.U32.HI UR10, URZ, UR17, UR9 ;  /* 0x000000113f0a0299 */ /* 0x000fd80008011609 */
.L_x_4055:
[----:B------:R-:W-:-:S04]  /*e740*/  UIMAD UR10, UR10, UR7, UR7 ;  /* 0x000000070a0a72a4 */ /* 0x000fc8000f8e0207 */
[----:B------:R-:W-:-:S04]  /*e750*/  UISETP.LT.AND UP0, UPT, UR6, UR10, UPT ;  /* 0x0000000a0600728c */ /* 0x000fc8000bf01270 */
[----:B------:R-:W-:-:S12]  /*e760*/  USEL UR6, UR6, UR10, UP0 ;  /* 0x0000000a06067287 */ /* 0x000fd80008000000 */
.L_x_4053:
[----:B------:R-:W-:Y:S02]  /*e770*/  UIMAD UR9, UR13, UR15, 0x3f ;  /* 0x0000003f0d0974a4 */ /* 0x000fe4000f8e020f */
[----:B------:R-:W-:Y:S02]  /*e780*/  UIADD3 UR6, UR6, 0x3f, URZ ;  /* 0x0000003f06067890 */ /* 0x000fe4000fffe03f */
[----:B------:R-:W-:Y:S02]  /*e790*/  USHF.R.S32.HI UR10, URZ, 0x1f, UR9 ;  /* 0x0000001f3f0a7899 */ /* 0x000fe40008011409 */
[----:B------:R-:W-:Y:S02]  /*e7a0*/  USHF.R.S32.HI UR8, URZ, 0x1f, UR6 ;  /* 0x0000001f3f087899 */ /* 0x000fe40008011406 */
[----:B------:R-:W-:Y:S02]  /*e7b0*/  ULEA.HI UR10, UR10, UR9, URZ, 0x6 ;  /* 0x000000090a0a7291 */ /* 0x000fe4000f8f303f */
[----:B------:R-:W-:-:S02]  /*e7c0*/  ULEA.HI UR8, UR8, UR6, URZ, 0x6 ;  /* 0x0000000608087291 */ /* 0x000fc4000f8f303f */
[----:B------:R-:W-:Y:S02]  /*e7d0*/  UIADD3 UR6, UR41, -UR14, URZ ;  /* 0x8000000e29067290 */ /* 0x000fe4000fffe03f */
[----:B------:R-:W-:Y:S02]  /*e7e0*/  USHF.R.S32.HI UR39, URZ, 0x6, UR10 ;  /* 0x000000063f277899 */ /* 0x000fe4000801140a */
[----:B------:R-:W-:Y:S02]  /*e7f0*/  USHF.R.S32.HI UR8, URZ, 0x6, UR8 ;  /* 0x000000063f087899 */ /* 0x000fe40008011408 */
[----:B------:R-:W-:Y:S02]  /*e800*/  UIMAD UR6, UR13, UR15, UR6 ;  /* 0x0000000f0d0672a4 */ /* 0x000fe4000f8e0206 */
[----:B------:R-:W-:Y:S01]  /*e810*/  UISETP.LT.AND UP0, UPT, UR39, UR8, UPT ;  /* 0x000000082700728c */ /* 0x000fe2000bf01270 */
[----:B------:R-:W-:Y:S02]  /*e820*/  ULDC UR10, c[0x0][0x9dc] ;  /* 0x00027700000a7ab9 */ /* 0x000fe40000000800 */
[----:B------:R-:W-:-:S02]  /*e830*/  UIADD3 UR10, UR6, -UR10, URZ ;  /* 0x8000000a060a7290 */ /* 0x000fc4000fffe03f */
[----:B------:R-:W-:Y:S01]  /*e840*/  USEL UR39, UR39, UR8, UP0 ;  /* 0x0000000827277287 */ /* 0x000fe20008000000 */
[----:B------:R-:W-:Y:S11]  /*e850*/  @!P1 BRA `(.L_x_4056) ;  /* 0x0000000000449947 */ /* 0x000ff60003800000 */
        /* <DEDUP_REMOVED lines=10> */
.L_x_4057:
[----:B------:R-:W-:-:S11]  /*e900*/  UISETP.NE.AND UP0, UPT, UR7, 0x1, UPT ;  /* 0x000000010700788c */ /* 0x000fd6000bf05270 */
[----:B------:R-:W-:Y:S02]  /*e910*/  @UP0 ULDC.64 UR12, c[0x0][0x9e8] ;  /* 0x00027a00000c0ab9 */ /* 0x000fe40000000a00 */
[----:B------:R-:W-:-:S04]  /*e920*/  UIMAD.WIDE.U32 UR8, UR6, UR12, URZ ;  /* 0x0000000c060872a5 */ /* 0x000fc8000f8e003f */
[----:B------:R-:W-:-:S12]  /*e930*/  @UP0 USHF.R.U32.HI UR6, URZ, UR13, UR9 ;  /* 0x0000000d3f060299 */ /* 0x000fd80008011609 */
.L_x_4058:
[----:B------:R-:W-:-:S04]  /*e940*/  UIMAD UR6, UR6, UR7, URZ ;  /* 0x00000007060672a4 */ /* 0x000fc8000f8e023f */
[----:B------:R-:W-:-:S04]  /*e950*/  UISETP.LT.AND UP0, UPT, UR10, UR6, UPT ;  /* 0x000000060a00728c */ /* 0x000fc8000bf01270 */
[----:B------:R-:W-:-:S12]  /*e960*/  USEL UR10, UR10, UR6, !UP0 ;  /* 0x000000060a0a7287 */ /* 0x000fd8000c000000 */
.L_x_4056:
[----:B------:R-:W-:Y:S01]  /*e970*/  USHF.R.S32.HI UR6, URZ, 0x1f, UR10 ;  /* 0x0000001f3f067899 */ /* 0x000fe2000801140a */
[----:B------:R-:W-:Y:S03]  /*e980*/  BSSY B6, `(.L_x_4059) ;  /* 0x0000284000067945 */ /* 0x000fe60003800000 */
[----:B------:R-:W-:-:S04]  /*e990*/  ULEA.HI UR6, UR6, UR10, URZ, 0x6 ;  /* 0x0000000a06067291 */ /* 0x000fc8000f8f303f */
[----:B------:R-:W-:-:S04]  /*e9a0*/  USHF.R.S32.HI UR6, URZ, 0x6, UR6 ;  /* 0x000000063f067899 */ /* 0x000fc80008011406 */
[----:B------:R-:W-:-:S04]  /*e9b0*/  UISETP.LT.AND UP0, UPT, URZ, UR6, UPT ;  /* 0x000000063f00728c */ /* 0x000fc8000bf01270 */
[----:B------:R-:W-:-:S04]  /*e9c0*/  USEL UR38, URZ, UR6, !UP0 ;  /* 0x000000063f267287 */ /* 0x000fc8000c000000 */
[----:B------:R-:W-:-:S06]  /*e9d0*/  UISETP.GT.AND UP0, UPT, UR39, UR38, UPT ;  /* 0x000000262700728c */ /* 0x000fcc000bf04270 */
[----:B------:R-:W-:-:S13]  /*e9e0*/  PLOP3.LUT P0, PT, PT, PT, UP0, 0x80, 0x0 ;  /* 0x000000000000781c */ /* 0x000fda0003f0f008 */
[----:B------:R-:W-:Y:S05]  /*e9f0*/  @P0 BRA `(.L_x_4060) ;  /* 0x0000000000400947 */ /* 0x000fea0003800000 */
        /* <DEDUP_REMOVED lines=16> */
.L_x_4060:
        /* <DEDUP_REMOVED lines=16> */
[----:B------:R-:W-:Y:S02]  /*ec00*/  IMAD.U32 R7, RZ, RZ, UR9 ;  /* 0x00000009ff077e24 */ /* 0x000fe4000f8e00ff */
[----:B------:R-:W-:-:S02]  /*ec10*/  IMAD.U32 R10, RZ, RZ, UR4 ;  /* 0x00000004ff0a7e24 */ /* 0x000fc4000f8e00ff */
[----:B------:R-:W-:Y:S02]  /*ec20*/  IMAD.MOV.U32 R8, RZ, RZ, 0x70 ;  /* 0x00000070ff087424 */ /* 0x000fe400078e00ff */
[----:B------:R-:W-:Y:S02]  /*ec30*/  IMAD.MOV.U32 R12, RZ, RZ, 0x1 ;  /* 0x00000001ff0c7424 */ /* 0x000fe400078e00ff */
[----:B------:R-:W-:-:S07]  /*ec40*/  IMAD.MOV.U32 R13, RZ, RZ, RZ ;  /* 0x000000ffff0d7224 */ /* 0x000fce00078e00ff */
[----:B------:R-:W-:-:S07]  /*ec50*/  LEPC R20, `(.L_x_4062) ;  /* 0x000000001014794e */ /* 0x000fce0000000000 */
[----:B-1----:R-:W-:Y:S05]  /*ec60*/  CALL.ABS.NOINC R2 ;  /* 0x0000000002007343 */ /* 0x002fea0003c00000 */
.L_x_4062:
        /* <DEDUP_REMOVED lines=13> */
[----:B------:R-:W-:Y:S01]  /*ed40*/  MOV R13, RZ ;  /* 0x000000ff000d7202 */ /* 0x000fe20000000f00 */
[----:B------:R-:W-:-:S02]  /*ed50*/  IMAD.U32 R7, RZ, RZ, UR9 ;  /* 0x00000009ff077e24 */ /* 0x000fc4000f8e00ff */
[----:B------:R-:W-:Y:S02]  /*ed60*/  IMAD.U32 R11, RZ, RZ, UR5 ;  /* 0x00000005ff0b7e24 */ /* 0x000fe4000f8e00ff */
[----:B------:R-:W-:Y:S02]  /*ed70*/  IMAD.MOV.U32 R8, RZ, RZ, 0x70 ;  /* 0x00000070ff087424 */ /* 0x000fe400078e00ff */
[----:B-1----:R-:W-:-:S07]  /*ed80*/  IMAD.MOV.U32 R12, RZ, RZ, 0x1 ;  /* 0x00000001ff0c7424 */ /* 0x002fce00078e00ff */
[----:B------:R-:W-:-:S07]  /*ed90*/  LEPC R20, `(.L_x_4064) ;  /* 0x000000001014794e */ /* 0x000fce0000000000 */
[----:B--2---:R-:W-:Y:S05]  /*eda0*/  CALL.ABS.NOINC R2 ;  /* 0x0000000002007343 */ /* 0x004fea0003c00000 */
.L_x_4064:
        /* <DEDUP_REMOVED lines=15> */
[----:B-1----:R-:W-:Y:S05]  /*eea0*/  CALL.ABS.NOINC R2 ;  /* 0x0000000002007343 */ /* 0x002fea0003c00000 */
.L_x_4063:
        /* <DEDUP_REMOVED lines=10> */
[----:B------:R-:W-:Y:S01]  /*ef50*/  UMOV UR40, URZ ;  /* 0x0000003f00287c82 */ /* 0x000fe20008000000 */
[----:B------:R-:W-:Y:S01]  /*ef60*/  ISETP.NE.AND P1, PT, R19, RZ, PT ;  /* 0x000000ff1300720c */ /* 0x000fe20003f25270 */
[----:B------:R-:W-:Y:S01]  /*ef70*/  UMOV UR6, 0xffffffff ;  /* 0xffffffff00067882 */ /* 0x000fe20000000000 */
[----:B------:R-:W-:Y:S01]  /*ef80*/  MOV R0, UR42 ;  /* 0x0000002a00007c02 */ /* 0x000fe20008000f00 */
[----:B------:R-:W-:Y:S01]  /*ef90*/  IMAD.U32 R10, RZ, RZ, UR39 ;  /* 0x00000027ff0a7e24 */ /* 0x000fe2000f8e00ff */
[----:B--2---:R-:W1:Y:S03]  /*efa0*/  LDC.64 R2, c[0x0][0x3f8] ;  /* 0x0000fe00ff027b82 */ /* 0x004e660000000a00 */
[----:B------:R-:W-:-:S06]  /*efb0*/  VIADD R10, R10, 0xffffffff ;  /* 0xffffffff0a0a7836 */ /* 0x000fcc0000000000 */
[----:B------:R-:W-:Y:S01]  /*efc0*/  VOTEU.ALL UP1, P1 ;  /* 0x00000000003f7886 */ /* 0x000fe20000820000 */
[----:B------:R-:W2:Y:S04]  /*efd0*/  @P0 LDC R4, c[0x0][0x42c] ;  /* 0x00010b00ff040b82 */ /* 0x000ea80000000800 */
[----:B------:R-:W-:-:S04]  /*efe0*/  @!UP1 UIADD3 UR4, UP0, UR46, 0x270, URZ ;  /* 0x000002702e049890 */ /* 0x000fc8000ff1e03f */
[----:B------:R-:W-:Y:S01]  /*eff0*/  @!UP1 UIADD3.X UR5, URZ, UR47, URZ, UP0, !UPT ;  /* 0x0000002f3f059290 */ /* 0x000fe200087fe43f */
[----:B------:R-:W4:Y:S08]  /*f000*/  @P0 LDC R5, c[0x0][0x430] ;  /* 0x00010c00ff050b82 */ /* 0x000f300000000800 */
[----:B------:R1:W-:Y:S01]  /*f010*/  @!UP1 UTMAPF.L2.4D [UR40], [UR4] ;  /* 0x00000028040095b8 */ /* 0x0003e20008018000 */
[----:B--2---:R-:W-:-:S05]  /*f020*/  @P0 IMAD.HI.U32 R4, R4, UR42, RZ ;  /* 0x0000002a04040c27 */ /* 0x004fca000f8e00ff */
[----:B----4-:R-:W-:Y:S02]  /*f030*/  @P0 SHF.R.U32.HI R0, RZ, R5, R4 ;  /* 0x00000005ff000219 */ /* 0x010fe40000011604 */
[----:B-1----:R-:W-:-:S04]  /*f040*/  ISETP.NE.U32.AND P0, PT, R2, RZ, PT ;  /* 0x000000ff0200720c */ /* 0x002fc80003f05070 */
[----:B------:R-:W-:-:S04]  /*f050*/  ISETP.NE.AND.EX P0, PT, R3, RZ, PT, P0 ;  /* 0x000000ff0300720c */ /* 0x000fc80003f05300 */
[----:B---3--:R-:W-:Y:S01]  /*f060*/  SEL R4, R6, RZ, !P0 ;  /* 0x000000ff06047207 */ /* 0x008fe20004000000 */
[----:B------:R-:W-:Y:S08]  /*f070*/  BRA.DIV UR6, `(.L_x_4065) ;  /* 0x0000002a06547947 */ /* 0x000ff0000b800000 */
.L_x_4117:
[----:B------:R-:W-:Y:S01]  /*f080*/  UMOV UR4, 0xffffffff ;  /* 0xffffffff00047882 */ /* 0x000fe20000000000 */
[----:B------:R-:W-:Y:S02]  /*f090*/  SHF.R.S32.HI R7, RZ, 0x1f, R6 ;  /* 0x0000001fff077819 */ /* 0x000fe40000011406 */
[----:B------:R-:W-:Y:S05]  /*f0a0*/  BRA.DIV UR4, `(.L_x_4066) ;  /* 0x0000002a04747947 */ /* 0x000fea000b800000 */
[----:B------:R-:W-:-:S13]  /*f0b0*/  ELECT P6, URZ, PT ;  /* 0x00000000003f782f */ /* 0x000fda00038c0000 */
.L_x_4120:
[----:B------:R-:W-:Y:S05]  /*f0c0*/  @!P6 BRA `(.L_x_4067) ;  /* 0x0000000000c4e947 */ /* 0x000fea0003800000 */
[----:B------:R-:W-:Y:S01]  /*f0d0*/  IMAD.MOV.U32 R4, RZ, RZ, R6 ;  /* 0x000000ffff047224 */ /* 0x000fe200078e0006 */
[----:B------:R-:W-:Y:S06]  /*f0e0*/  @!P0 BRA `(.L_x_4068) ;  /* 0x0000000000488947 */ /* 0x000fec0003800000 */
[----:B------:R-:W1:Y:S01]  /*f0f0*/  LDC R11, c[0x0][0x41c] ;  /* 0x00010700ff0b7b82 */ /* 0x000e620000000800 */
[----:B------:R-:W-:Y:S01]  /*f100*/  MOV R12, R10 ;  /* 0x0000000a000c7202 */ /* 0x000fe20000000f00 */
        /* <DEDUP_REMOVED lines=16> */
.L_x_4068:
[----:B-1----:R-:W-:Y:S01]  /*f210*/  LEA R8, R16, UR37, 0x3 ;  /* 0x0000002510087c11 */ /* 0x002fe2000f8e18ff */
[----:B------:R-:W1:Y:S01]  /*f220*/  S2R R9, SR_TID.X ;  /* 0x0000000000097919 */ /* 0x000e620000002100 */
[----:B------:R-:W-:-:S04]  /*f230*/  SHF.L.U32 R5, R17, 0x1f, RZ ;  /* 0x0000001f11057819 */ /* 0x000fc800000006ff */
[----:B------:R-:W2:Y:S01]  /*f240*/  SYNCS.PHASECHK.TRANS64.TRYWAIT P2, [R8+URZ+0x28c40], R5 ;  /* 0x028c4005080075a7 */ /* 0x000ea2000804017f */
[----:B-1----:R-:W-:-:S04]  /*f250*/  LOP3.LUT R9, R9, 0x7f, RZ, 0xc0, !PT ;  /* 0x0000007f09097812 */ /* 0x002fc800078ec0ff */
[----:B------:R-:W-:Y:S01]  /*f260*/  ISETP.NE.AND P3, PT, R9, RZ, PT ;  /* 0x000000ff0900720c */ /* 0x000fe20003f65270 */
[----:B--2---:R-:W-:-:S12]  /*f270*/  @!P2 BRA `(.L_x_4069) ;  /* 0x000000280020a947 */ /* 0x004fd80003800000 */
.L_x_4121:
[----:B------:R-:W-:Y:S05]  /*f280*/  @P3 BRA `(.L_x_4070) ;  /* 0x0000000000143947 */ /* 0x000fea0003800000 */
[----:B------:R-:W-:Y:S02]  /*f290*/  ISETP.NE.AND P2, PT, R19, RZ, PT ;  /* 0x000000ff1300720c */ /* 0x000fe40003f45270 */
[----:B-1----:R-:W-:-:S04]  /*f2a0*/  MOV R5, 0x2000 ;  /* 0x0000200000057802 */ /* 0x002fc80000000f00 */
[----:B------:R2:W-:Y:S07]  /*f2b0*/  SYNCS.ARRIVE.TRANS64 RZ, [R8+URZ+0x28c30], R5 ;  /* 0x028c300508ff79a7 */ /* 0x0005ee000800003f */
[----:B------:R-:W-:Y:S05]  /*f2c0*/  @!P2 BRA `(.L_x_4070) ;  /* 0x000000000004a947 */ /* 0x000fea0003800000 */
[----:B------:R-:W-:Y:S01]  /*f2d0*/  BPT.TRAP 0x1 ;  /* 0x000000040000795c */ /* 0x000fe20000300000 */
.L_x_4070:
        /* <DEDUP_REMOVED lines=8> */
[----:B-----5:R-:W-:Y:S01]  /*f360*/  R2UR UR13, R4 ;  /* 0x00000000040d72ca */ /* 0x020fe200000e0000 */
[----:B------:R-:W-:-:S04]  /*f370*/  UMOV UR10, URZ ;  /* 0x0000003f000a7c82 */ /* 0x000fc80008000000 */
[----:B------:R-:W-:Y:S02]  /*f380*/  ULEA UR8, UR8, UR37, 0xd ;  /* 0x0000002508087291 */ /* 0x000fe4000f8e683f */
[----:B------:R-:W-:Y:S02]  /*f390*/  UIADD3 UR9, UR9, 0x28c30, URZ ;  /* 0x00028c3009097890 */ /* 0x000fe4000fffe03f */
[----:B------:R-:W-:Y:S02]  /*f3a0*/  USHF.L.U32 UR11, UR11, 0x6, URZ ;  /* 0x000000060b0b7899 */ /* 0x000fe4000800063f */
[----:B------:R-:W-:-:S09]  /*f3b0*/  UIADD3 UR8, UR8, 0x22400, URZ ;  /* 0x0002240008087890 */ /* 0x000fd2000fffe03f */
[----:B------:R3:W-:Y:S02]  /*f3c0*/  UTMALDG.4D [UR8], [UR4], desc[UR6] ;  /* 0x00000608040075b4 */ /* 0x0007e40008019000 */
[----:B---3--:R-:W-:Y:S01]  /*f3d0*/  NOP ;  /* 0x0000000000007918 */ /* 0x008fe20000000000 */
.L_x_4067:
        /* <DEDUP_REMOVED lines=11> */
[----:B------:R-:W-:Y:S01]  /*f490*/  UIADD3.X UR7, URZ, UR47, URZ, UP0, !UPT ;  /* 0x0000002f3f077290 */ /* 0x000fe200087fe43f */
[----:B------:R-:W-:Y:S01]  /*f4a0*/  UMOV UR11, UR41 ;  /* 0x00000029000b7c82 */ /* 0x000fe20008000000 */
[----:B------:R-:W-:Y:S01]  /*f4b0*/  UMOV UR12, UR42 ;  /* 0x0000002a000c7c82 */ /* 0x000fe20008000000 */
[----:B------:R-:W-:Y:S01]  /*f4c0*/  UMOV UR13, UR43 ;  /* 0x0000002b000d7c82 */ /* 0x000fe20008000000 */
[----:B------:R-:W-:Y:S01]  /*f4d0*/  UMOV UR5, 0x12f00000 ;  /* 0x12f0000000057882 */ /* 0x000fe20000000000 */
[----:B------:R-:W-:Y:S01]  /*f4e0*/  UMOV UR10, URZ ;  /* 0x0000003f000a7c82 */ /* 0x000fe20008000000 */
[----:B------:R1:W-:Y:S02]  /*f4f0*/  @P2 SYNCS.ARRIVE.TRANS64 RZ, [UR37+0x28c00], R5 ;  /* 0x028c0005ffff29a7 */ /* 0x0003e40008000025 */
[----:B-1----:R-:W-:Y:S01]  /*f500*/  IMAD.U32 R5, RZ, RZ, UR4 ;  /* 0x00000004ff057e24 */ /* 0x002fe2000f8e00ff */
[----:B------:R-:W-:-:S02]  /*f510*/  UMOV UR4, 0x0 ;  /* 0x0000000000047882 */ /* 0x000fc40000000000 */
[----:B------:R1:W-:Y:S02]  /*f520*/  UTMALDG.4D [UR8], [UR6], desc[UR4] ;  /* 0x00000408060075b4 */ /* 0x0003e40008019000 */
[----:B------:R-:W-:-:S04]  /*f530*/  SHF.L.U32 R5, R5, 0x1f, RZ ;  /* 0x0000001f05057819 */ /* 0x000fc800000006ff */
[----:B------:R-:W2:Y:S02]  /*f540*/  SYNCS.PHASECHK.TRANS64.TRYWAIT P2, [UR37+0x28c20], R5 ;  /* 0x028c2005ff0075a7 */ /* 0x000ea40008040165 */
[----:B-12---:R-:W-:Y:S05]  /*f550*/  @!P2 BRA `(.L_x_4071) ;  /* 0x00000024007ca947 */ /* 0x006fea0003800000 */
.L_x_4122:
[----:B------:R-:W-:Y:S01]  /*f560*/  ULDC.64 UR4, c[0x0][0x408] ;  /* 0x0001020000047ab9 */ /* 0x000fe20000000a00 */
[----:B------:R-:W-:Y:S04]  /*f570*/  BSSY B0, `(.L_x_4072) ;  /* 0x0000042000007945 */ /* 0x000fe80003800000 */
[----:B------:R-:W-:Y:S05]  /*f580*/  @!P6 BRA `(.L_x_4073) ;  /* 0x000000040000e947 */ /* 0x000fea0003800000 */
[----:B-1----:R-:W-:Y:S01]  /*f590*/  LEA R8, R16, UR37, 0x3 ;  /* 0x0000002510087c11 */ /* 0x002fe2000f8e18ff */
[----:B------:R-:W1:Y:S01]  /*f5a0*/  S2R R9, SR_TID.X ;  /* 0x0000000000097919 */ /* 0x000e620000002100 */
[----:B------:R-:W-:-:S04]  /*f5b0*/  SHF.L.U32 R5, R17, 0x1f, RZ ;  /* 0x0000001f11057819 */ /* 0x000fc800000006ff */
[----:B------:R-:W2:Y:S01]  /*f5c0*/  SYNCS.PHASECHK.TRANS64.TRYWAIT P2, [R8+URZ+0x28c60], R5 ;  /* 0x028c6005080075a7 */ /* 0x000ea2000804017f */
[----:B-1----:R-:W-:-:S04]  /*f5d0*/  LOP3.LUT R9, R9, 0x7f, RZ, 0xc0, !PT ;  /* 0x0000007f09097812 */ /* 0x002fc800078ec0ff */
[----:B------:R-:W-:Y:S01]  /*f5e0*/  ISETP.NE.AND P3, PT, R9, RZ, PT ;  /* 0x000000ff0900720c */ /* 0x000fe20003f65270 */
[----:B--2---:R-:W-:-:S12]  /*f5f0*/  @!P2 BRA `(.L_x_4074) ;  /* 0x00000024006ca947 */ /* 0x004fd80003800000 */
.L_x_4123:
[----:B------:R-:W-:Y:S05]  /*f600*/  @P3 BRA `(.L_x_4075) ;  /* 0x0000000000143947 */ /* 0x000fea0003800000 */
[----:B------:R-:W-:Y:S01]  /*f610*/  ISETP.NE.AND P2, PT, R19, RZ, PT ;  /* 0x000000ff1300720c */ /* 0x000fe20003f45270 */
[----:B-1----:R-:W-:-:S04]  /*f620*/  IMAD.MOV.U32 R5, RZ, RZ, 0x10000 ;  /* 0x00010000ff057424 */ /* 0x002fc800078e00ff */
[----:B------:R2:W-:Y:S08]  /*f630*/  SYNCS.ARRIVE.TRANS64 RZ, [R8+URZ+0x28c50], R5 ;  /* 0x028c500508ff79a7 */ /* 0x0005f0000800003f */
[----:B------:R-:W-:Y:S05]  /*f640*/  @!P2 BRA `(.L_x_4075) ;  /* 0x000000000004a947 */ /* 0x000fea0003800000 */
[----:B------:R-:W-:Y:S01]  /*f650*/  BPT.TRAP 0x1 ;  /* 0x000000040000795c */ /* 0x000fe20000300000 */
.L_x_4075:
        /* <DEDUP_REMOVED lines=13> */
[----:B------:R-:W-:-:S02]  /*f730*/  ULEA UR16, UR16, UR37, 0x10 ;  /* 0x0000002510107291 */ /* 0x000fc4000f8e803f */
[----:B------:R-:W-:Y:S02]  /*f740*/  USHF.L.U32 UR11, UR11, 0x6, URZ ;  /* 0x000000060b0b7899 */ /* 0x000fe4000800063f */
[----:B------:R-:W-:Y:S02]  /*f750*/  UIADD3 UR9, UR9, 0x28c50, URZ ;  /* 0x00028c5009097890 */ /* 0x000fe4000fffe03f */
[----:B------:R-:W-:Y:S02]  /*f760*/  UIADD3 UR8, UR16, 0x400, URZ ;  /* 0x0000040010087890 */ /* 0x000fe4000fffe03f */
[----:B------:R-:W-:Y:S02]  /*f770*/  UIADD3 UR17, UR16, 0x2400, URZ ;  /* 0x0000240010117890 */ /* 0x000fe4000fffe03f */
[----:B------:R-:W-:Y:S02]  /*f780*/  UIADD3 UR19, UR16, 0x4400, URZ ;  /* 0x0000440010137890 */ /* 0x000fe4000fffe03f */
[----:B------:R-:W-:Y:S01]  /*f790*/  UIADD3 UR21, UR16, 0x6400, URZ ;  /* 0x0000640010157890 */ /* 0x000fe2000fffe03f */
[----:B------:R-:W-:-:S02]  /*f7a0*/  UMOV UR23, 0x100 ;  /* 0x0000010000177882 */ /* 0x000fc40000000000 */
[----:B------:R3:W-:Y:S01]  /*f7b0*/  UTMALDG.4D [UR8], [UR14], desc[UR6] ;  /* 0x000006080e0075b4 */ /* 0x0007e20008019000 */
[----:B------:R-:W-:Y:S01]  /*f7c0*/  UMOV UR24, 0x140 ;  /* 0x0000014000187882 */ /* 0x000fe20000000000 */
[----:B---3--:R-:W-:Y:S01]  /*f7d0*/  UMOV UR8, UR17 ;  /* 0x0000001100087c82 */ /* 0x008fe20008000000 */
[----:B------:R-:W-:Y:S01]  /*f7e0*/  UMOV UR10, UR18 ;  /* 0x00000012000a7c82 */ /* 0x000fe20008000000 */
[----:B------:R-:W-:Y:S01]  /*f7f0*/  UIADD3 UR17, UR16, 0x8400, URZ ;  /* 0x0000840010117890 */ /* 0x000fe2000fffe03f */
[----:B------:R3:W-:Y:S01]  /*f800*/  UTMALDG.4D [UR8], [UR14], desc[UR6] ;  /* 0x000006080e0075b4 */ /* 0x0007e20008019000 */
[----:B------:R-:W-:Y:S01]  /*f810*/  UIADD3 UR18, UR16, 0xa400, URZ ;  /* 0x0000a40010127890 */ /* 0x000fe2000fffe03f */
[----:B---3--:R-:W-:Y:S01]  /*f820*/  UMOV UR8, UR19 ;  /* 0x0000001300087c82 */ /* 0x008fe20008000000 */
[----:B------:R-:W-:Y:S01]  /*f830*/  UMOV UR10, UR20 ;  /* 0x00000014000a7c82 */ /* 0x000fe20008000000 */
[----:B------:R-:W-:Y:S01]  /*f840*/  UIADD3 UR19, UR16, 0xc400, URZ ;  /* 0x0000c40010137890 */ /* 0x000fe2000fffe03f */
[----:B------:R3:W-:Y:S02]  /*f850*/  UTMALDG.4D [UR8], [UR14], desc[UR6] ;  /* 0x000006080e0075b4 */ /* 0x0007e40008019000 */
[----:B---3--:R-:W-:Y:S01]  /*f860*/  UMOV UR8, UR21 ;  /* 0x0000001500087c82 */ /* 0x008fe20008000000 */
[----:B------:R-:W-:-:S02]  /*f870*/  UMOV UR10, UR22 ;  /* 0x00000016000a7c82 */ /* 0x000fc40008000000 */
[----:B------:R3:W-:Y:S02]  /*f880*/  UTMALDG.4D [UR8], [UR14], desc[UR6] ;  /* 0x000006080e0075b4 */ /* 0x0007e40008019000 */
[----:B---3--:R-:W-:Y:S01]  /*f890*/  UMOV UR8, UR17 ;  /* 0x0000001100087c82 */ /* 0x008fe20008000000 */
[----:B------:R-:W-:Y:S01]  /*f8a0*/  UMOV UR10, UR23 ;  /* 0x00000017000a7c82 */ /* 0x000fe20008000000 */
[----:B------:R-:W-:Y:S01]  /*f8b0*/  UIADD3 UR17, UR16, 0xe400, URZ ;  /* 0x0000e40010117890 */ /* 0x000fe2000fffe03f */
[----:B------:R3:W-:Y:S02]  /*f8c0*/  UTMALDG.4D [UR8], [UR14], desc[UR6] ;  /* 0x000006080e0075b4 */ /* 0x0007e40008019000 */
[----:B------:R-:W-:Y:S01]  /*f8d0*/  UMOV UR16, 0x180 ;  /* 0x0000018000107882 */ /* 0x000fe20000000000 */
[----:B---3--:R-:W-:Y:S01]  /*f8e0*/  UMOV UR8, UR18 ;  /* 0x0000001200087c82 */ /* 0x008fe20008000000 */
[----:B------:R-:W-:Y:S02]  /*f8f0*/  UMOV UR10, UR24 ;  /* 0x00000018000a7c82 */ /* 0x000fe40008000000 */
[----:B------:R3:W-:Y:S02]  /*f900*/  UTMALDG.4D [UR8], [UR14], desc[UR6] ;  /* 0x000006080e0075b4 */ /* 0x0007e40008019000 */
[----:B---3--:R-:W-:Y:S01]  /*f910*/  UMOV UR8, UR19 ;  /* 0x0000001300087c82 */ /* 0x008fe20008000000 */
[----:B------:R-:W-:Y:S01]  /*f920*/  UMOV UR10, UR16 ;  /* 0x00000010000a7c82 */ /* 0x000fe20008000000 */
[----:B------:R-:W-:Y:S01]  /*f930*/  UMOV UR16, 0x1c0 ;  /* 0x000001c000107882 */ /* 0x000fe20000000000 */
[----:B------:R3:W-:Y:S02]  /*f940*/  UTMALDG.4D [UR8], [UR14], desc[UR6] ;  /* 0x000006080e0075b4 */ /* 0x0007e40008019000 */
[----:B---3--:R-:W-:Y:S01]  /*f950*/  UMOV UR8, UR17 ;  /* 0x0000001100087c82 */ /* 0x008fe20008000000 */
[----:B------:R-:W-:-:S02]  /*f960*/  UMOV UR10, UR16 ;  /* 0x00000010000a7c82 */ /* 0x000fc40008000000 */
[----:B------:R3:W-:Y:S02]  /*f970*/  UTMALDG.4D [UR8], [UR14], desc[UR6] ;  /* 0x000006080e0075b4 */ /* 0x0007e40008019000 */
[----:B---3--:R-:W-:Y:S01]  /*f980*/  NOP ;  /* 0x0000000000007918 */ /* 0x008fe20000000000 */
.L_x_4073:
[----:B------:R-:W-:Y:S05]  /*f990*/  BSYNC B0 ;  /* 0x0000000000007941 */ /* 0x000fea0003800000 */
.L_x_4072:
[----:B------:R-:W-:-:S04]  /*f9a0*/  UIADD3 UR6, UR39, -0x2, URZ ;  /* 0xfffffffe27067890 */ /* 0x000fc8000fffe03f */
[----:B------:R-:W-:-:S06]  /*f9b0*/  UISETP.GE.AND UP0, UPT, UR6, UR38, UPT ;  /* 0x000000260600728c */ /* 0x000fcc000bf06270 */
[----:B------:R-:W-:-:S13]  /*f9c0*/  PLOP3.LUT P2, PT, PT, PT, UP0, 0x80, 0x0 ;  /* 0x000000000000781c */ /* 0x000fda0003f4f008 */
[----:B------:R-:W-:Y:S05]  /*f9d0*/  @!P2 BRA `(.L_x_4076) ;  /* 0x0000001400a4a947 */ /* 0x000fea0003800000 */
[----:B------:R-:W-:Y:S02]  /*f9e0*/  LOP3.LUT R9, RZ, UR38, RZ, 0x33, !PT ;  /* 0x00000026ff097c12 */ /* 0x000fe4000f8e33ff */
[----:B-12---:R-:W-:-:S04]  /*f9f0*/  IADD3 R8, RZ, -UR39, RZ ;  /* 0x80000027ff087c10 */ /* 0x006fc8000fffe0ff */
[----:B------:R-:W-:Y:S01]  /*fa00*/  VIADDMNMX R9, R8, 0x1, R9, !PT ;  /* 0x0000000108097846 */ /* 0x000fe20007800109 */
[----:B------:R-:W-:-:S04]  /*fa10*/  IMAD.U32 R8, RZ, RZ, UR6 ;  /* 0x00000006ff087e24 */ /* 0x000fc8000f8e00ff */
[----:B------:R-:W-:-:S05]  /*fa20*/  VIADD R5, R9, UR39 ;  /* 0x0000002709057c36 */ /* 0x000fca0008000000 */
[----:B------:R-:W-:-:S04]  /*fa30*/  LOP3.LUT R5, R5, 0x1, RZ, 0xc0, !PT ;  /* 0x0000000105057812 */ /* 0x000fc800078ec0ff */
[----:B------:R-:W-:-:S13]  /*fa40*/  ISETP.NE.U32.AND P2, PT, R5, 0x1, PT ;  /* 0x000000010500780c */ /* 0x000fda0003f45070 */
        /* <DEDUP_REMOVED lines=8> */
[----:B------:R-:W-:Y:S05]  /*fad0*/  @!P0 BRA `(.L_x_4080) ;  /* 0x0000000000488947 */ /* 0x000fea0003800000 */
        /* <DEDUP_REMOVED lines=18> */
.L_x_4080:
[----:B-1----:R-:W-:Y:S01]  /*fc00*/  LEA R2, R16, UR37, 0x3 ;  /* 0x0000002510027c11 */ /* 0x002fe2000f8e18ff */
[----:B------:R-:W1:Y:S01]  /*fc10*/  S2R R5, SR_TID.X ;  /* 0x0000000000057919 */ /* 0x000e620000002100 */
[----:B------:R-:W-:-:S04]  /*fc20*/  SHF.L.U32 R3, R17, 0x1f, RZ ;  /* 0x0000001f11037819 */ /* 0x000fc800000006ff */
[----:B------:R-:W2:Y:S01]  /*fc30*/  SYNCS.PHASECHK.TRANS64.TRYWAIT P3, [R2+URZ+0x28c40], R3 ;  /* 0x028c4003020075a7 */ /* 0x000ea2000806017f */
[----:B-1----:R-:W-:-:S04]  /*fc40*/  LOP3.LUT R5, R5, 0x7f, RZ, 0xc0, !PT ;  /* 0x0000007f05057812 */ /* 0x002fc800078ec0ff */
[----:B------:R-:W-:Y:S01]  /*fc50*/  ISETP.NE.AND P2, PT, R5, RZ, PT ;  /* 0x000000ff0500720c */ /* 0x000fe20003f45270 */
[----:B--2---:R-:W-:-:S12]  /*fc60*/  @!P3 BRA `(.L_x_4081) ;  /* 0x0000001c00e4b947 */ /* 0x004fd80003800000 */
.L_x_4124:
[----:B------:R-:W-:Y:S05]  /*fc70*/  @P2 BRA `(.L_x_4082) ;  /* 0x0000000000142947 */ /* 0x000fea0003800000 */
[----:B------:R-:W-:Y:S02]  /*fc80*/  ISETP.NE.AND P3, PT, R19, RZ, PT ;  /* 0x000000ff1300720c */ /* 0x000fe40003f65270 */
[----:B------:R-:W-:-:S04]  /*fc90*/  MOV R5, 0x2000 ;  /* 0x0000200000057802 */ /* 0x000fc80000000f00 */
[----:B------:R2:W-:Y:S07]  /*fca0*/  SYNCS.ARRIVE.TRANS64 RZ, [R2+URZ+0x28c30], R5 ;  /* 0x028c300502ff79a7 */ /* 0x0005ee000800003f */
[----:B------:R-:W-:Y:S05]  /*fcb0*/  @!P3 BRA `(.L_x_4082) ;  /* 0x000000000004b947 */ /* 0x000fea0003800000 */
[----:B------:R-:W-:Y:S01]  /*fcc0*/  BPT.TRAP 0x1 ;  /* 0x000000040000795c */ /* 0x000fe20000300000 */
.L_x_4082:
[----:B------:R-:W-:Y:S01]  /*fcd0*/  R2UR UR8, R16 ;  /* 0x00000000100872ca */ /* 0x000fe200000e0000 */
[----:B------:R-:W-:Y:S01]  /*fce0*/  IMAD.SHL.U32 R8, R8, 0x40, RZ ;  /* 0x0000004008087824 */ /* 0x000fe200078e00ff */
[----:B------:R-:W-:Y:S01]  /*fcf0*/  R2UR UR9, R2 ;  /* 0x00000000020972ca */ /* 0x000fe200000e0000 */
[----:B------:R-:W-:Y:S01]  /*fd00*/  UIADD3 UR6, UP0, UR46, 0x370, URZ ;  /* 0x000003702e067890 */ /* 0x000fe2000ff1e03f */
[----:B------:R-:W-:Y:S01]  /*fd10*/  R2UR UR12, R0 ;  /* 0x00000000000c72ca */ /* 0x000fe200000e0000 */
[----:B------:R-:W-:Y:S01]  /*fd20*/  UMOV UR14, 0x0 ;  /* 0x00000000000e7882 */ /* 0x000fe20000000000 */
[----:B-----5:R-:W-:Y:S01]  /*fd30*/  R2UR UR13, R4 ;  /* 0x00000000040d72ca */ /* 0x020fe200000e0000 */
[----:B------:R-:W-:Y:S01]  /*fd40*/  UIADD3.X UR7, URZ, UR47, URZ, UP0, !UPT ;  /* 0x0000002f3f077290 */ /* 0x000fe200087fe43f */
[----:B------:R-:W-:Y:S01]  /*fd50*/  R2UR UR11, R8 ;  /* 0x00000000080b72ca */ /* 0x000fe200000e0000 */
[----:B------:R-:W-:Y:S01]  /*fd60*/  UMOV UR15, 0x14f00000 ;  /* 0x14f00000000f7882 */ /* 0x000fe20000000000 */
[----:B------:R-:W-:-:S03]  /*fd70*/  UMOV UR10, URZ ;  /* 0x0000003f000a7c82 */ /* 0x000fc60008000000 */
[----:B------:R-:W-:Y:S02]  /*fd80*/  ULEA UR8, UR8, UR37, 0xd ;  /* 0x0000002508087291 */ /* 0x000fe4000f8e683f */
[----:B------:R-:W-:Y:S02]  /*fd90*/  UIADD3 UR9, UR9, 0x28c30, URZ ;  /* 0x00028c3009097890 */ /* 0x000fe4000fffe03f */
[----:B------:R-:W-:-:S09]  /*fda0*/  UIADD3 UR8, UR8, 0x22400, URZ ;  /* 0x0002240008087890 */ /* 0x000fd2000fffe03f */
[----:B------:R3:W-:Y:S01]  /*fdb0*/  UTMALDG.4D [UR8], [UR6], desc[UR14] ;  /* 0x00000e08060075b4 */ /* 0x0007e20008019000 */
[----:B------:R-:W4:Y:S02]  /*fdc0*/  SYNCS.PHASECHK.TRANS64.TRYWAIT P3, [R2+URZ+0x28c60], R3 ;  /* 0x028c6003020075a7 */ /* 0x000f24000806017f */
[----:B---34-:R-:W-:Y:S05]  /*fdd0*/  @!P3 BRA `(.L_x_4083) ;  /* 0x0000001c009cb947 */ /* 0x018fea0003800000 */
.L_x_4125:
[----:B------:R-:W-:Y:S05]  /*fde0*/  @P2 BRA `(.L_x_4084) ;  /* 0x0000000000142947 */ /* 0x000fea0003800000 */
[----:B------:R-:W-:Y:S01]  /*fdf0*/  ISETP.NE.AND P2, PT, R19, RZ, PT ;  /* 0x000000ff1300720c */ /* 0x000fe20003f45270 */
[----:B-1-3--:R-:W-:-:S04]  /*fe00*/  IMAD.MOV.U32 R3, RZ, RZ, 0x10000 ;  /* 0x00010000ff037424 */ /* 0x00afc800078e00ff */
[----:B------:R4:W-:Y:S08]  /*fe10*/  SYNCS.ARRIVE.TRANS64 RZ, [R2+URZ+0x28c50], R3 ;  /* 0x028c500302ff79a7 */ /* 0x0009f0000800003f */
[----:B------:R-:W-:Y:S05]  /*fe20*/  @!P2 BRA `(.L_x_4084) ;  /* 0x000000000004a947 */ /* 0x000fea0003800000 */
[----:B------:R-:W-:Y:S01]  /*fe30*/  BPT.TRAP 0x1 ;  /* 0x000000040000795c */ /* 0x000fe20000300000 */
.L_x_4084:
        /* <DEDUP_REMOVED lines=14> */
[----:B------:R-:W-:Y:S02]  /*ff20*/  UIADD3 UR9, UR9, 0x28c50, URZ ;  /* 0x00028c5009097890 */ /* 0x000fe4000fffe03f */
[----:B------:R-:W-:Y:S02]  /*ff30*/  UIADD3 UR8, UR16, 0x400, URZ ;  /* 0x0000040010087890 */ /* 0x000fe4000fffe03f */
[----:B------:R-:W-:Y:S02]  /*ff40*/  UIADD3 UR17, UR16, 0x2400, URZ ;  /* 0x0000240010117890 */ /* 0x000fe4000fffe03f */
[----:B------:R-:W-:Y:S02]  /*ff50*/  UIADD3 UR19, UR16, 0x4400, URZ ;  /* 0x0000440010137890 */ /* 0x000fe4000fffe03f */
[----:B------:R-:W-:Y:S01]  /*ff60*/  UIADD3 UR21, UR16, 0x6400, URZ ;  /* 0x0000640010157890 */ /* 0x000fe2000fffe03f */
[----:B------:R-:W-:Y:S02]  /*ff70*/  UMOV UR23, 0x100 ;  /* 0x0000010000177882 */ /* 0x000fe40000000000 */
[----:B------:R5:W-:Y:S01]  /*ff80*/  UTMALDG.4D [UR8], [UR14], desc[UR6] ;  /* 0x000006080e0075b4 */ /* 0x000be20008019000 */
[----:B------:R-:W-:Y:S01]  /*ff90*/  UMOV UR24, 0x140 ;  /* 0x0000014000187882 */ /* 0x000fe20000000000 */
[----:B-----5:R-:W-:Y:S01]  /*ffa0*/  UMOV UR8, UR17 ;  /* 0x0000001100087c82 */ /* 0x020fe20008000000 */
[----:B------:R-:W-:Y:S01]  /*ffb0*/  UMOV UR10, UR18 ;  /* 0x00000012000a7c82 */ /* 0x000fe20008000000 */
[----:B------:R-:W-:Y:S01]  /*ffc0*/  UIADD3 UR17, UR16, 0x8400, URZ ;  /* 0x0000840010117890 */ /* 0x000fe2000fffe03f */
[----:B------:R5:W-:Y:S01]  /*ffd0*/  UTMALDG.4D [UR8], [UR14], desc[UR6] ;  /* 0x000006080e0075b4 */ /* 0x000be20008019000 */
[----:B------:R-:W-:Y:S01]  /*ffe0*/  UIADD3 UR18, UR16, 0xa400, URZ ;  /* 0x0000a40010127890 */ /* 0x000fe2000fffe03f */
[----:B-----5:R-:W-:Y:S01]  /*fff0*/  UMOV UR8, UR19 ;  /* 0x0000001300087c82 */ /* 0x020fe20008000000 */
[----:B------:R-:W-:Y:S01]  /*10000*/  UMOV UR10, UR20 ;  /* 0x00000014000a7c82 */ /* 0x000fe20008000000 */
[----:B------:R-:W-:Y:S01]  /*10010*/  UIADD3 UR19, UR16, 0xc400, URZ ;  /* 0x0000c40010137890 */ /* 0x000fe2000fffe03f */
[----:B------:R5:W-:Y:S02]  /*10020*/  UTMALDG.4D [UR8], [UR14], desc[UR6] ;  /* 0x000006080e0075b4 */ /* 0x000be40008019000 */
[----:B-----5:R-:W-:Y:S01]  /*10030*/  UMOV UR8, UR21 ;  /* 0x0000001500087c82 */ /* 0x020fe20008000000 */
[----:B------:R-:W-:-:S02]  /*10040*/  UMOV UR10, UR22 ;  /* 0x00000016000a7c82 */ /* 0x000fc40008000000 */
[----:B------:R5:W-:Y:S02]  /*10050*/  UTMALDG.4D [UR8], [UR14], desc[UR6] ;  /* 0x000006080e0075b4 */ /* 0x000be40008019000 */
[----:B-----5:R-:W-:Y:S01]  /*10060*/  UMOV UR8, UR17 ;  /* 0x0000001100087c82 */ /* 0x020fe20008000000 */
[----:B------:R-:W-:Y:S01]  /*10070*/  UMOV UR10, UR23 ;  /* 0x00000017000a7c82 */ /* 0x000fe20008000000 */
[----:B------:R-:W-:Y:S01]  /*10080*/  UIADD3 UR17, UR16, 0xe400, URZ ;  /* 0x0000e40010117890 */ /* 0x000fe2000fffe03f */
[----:B------:R5:W-:Y:S02]  /*10090*/  UTMALDG.4D [UR8], [UR14], desc[UR6] ;  /* 0x000006080e0075b4 */ /* 0x000be40008019000 */
[----:B------:R-:W-:Y:S01]  /*100a0*/  UMOV UR16, 0x180 ;  /* 0x0000018000107882 */ /* 0x000fe20000000000 */
[----:B-----5:R-:W-:Y:S01]  /*100b0*/  UMOV UR8, UR18 ;  /* 0x0000001200087c82 */ /* 0x020fe20008000000 */
[----:B------:R-:W-:Y:S02]  /*100c0*/  UMOV UR10, UR24 ;  /* 0x00000018000a7c82 */ /* 0x000fe40008000000 */
[----:B------:R5:W-:Y:S02]  /*100d0*/  UTMALDG.4D [UR8], [UR14], desc[UR6] ;  /* 0x000006080e0075b4 */ /* 0x000be40008019000 */
[----:B-----5:R-:W-:Y:S01]  /*100e0*/  UMOV UR8, UR19 ;  /* 0x0000001300087c82 */ /* 0x020fe20008000000 */
[----:B------:R-:W-:Y:S01]  /*100f0*/  UMOV UR10, UR16 ;  /* 0x00000010000a7c82 */ /* 0x000fe20008000000 */
[----:B------:R-:W-:Y:S01]  /*10100*/  UMOV UR16, 0x1c0 ;  /* 0x000001c000107882 */ /* 0x000fe20000000000 */
[----:B------:R5:W-:Y:S02]  /*10110*/  UTMALDG.4D [UR8], [UR14], desc[UR6] ;  /* 0x000006080e0075b4 */ /* 0x000be40008019000 */
[----:B-----5:R-:W-:Y:S01]  /*10120*/  UMOV UR8, UR17 ;  /* 0x0000001100087c82 */ /* 0x020fe20008000000 */
[----:B------:R-:W-:-:S02]  /*10130*/  UMOV UR10, UR16 ;  /* 0x00000010000a7c82 */ /* 0x000fc40008000000 */
[----:B------:R1:W-:Y:S02]  /*10140*/  UTMALDG.4D [UR8], [UR14], desc[UR6] ;  /* 0x000006080e0075b4 */ /* 0x0003e40008019000 */
[----:B-1----:R-:W-:Y:S01]  /*10150*/  NOP ;  /* 0x0000000000007918 */ /* 0x002fe20000000000 */
.L_x_4079:
[----:B------:R-:W-:Y:S05]  /*10160*/  BSYNC B0 ;  /* 0x0000000000007941 */ /* 0x000fea0003800000 */
.L_x_4078:
[----:B------:R-:W-:-:S06]  /*10170*/  UIADD3 UR6, UR39, -0x3, URZ ;  /* 0xfffffffd27067890 */ /* 0x000fcc000fffe03f */
[----:B------:R-:W-:-:S07]  /*10180*/  IMAD.U32 R8, RZ, RZ, UR6 ;  /* 0x00000006ff087e24 */ /* 0x000fce000f8e00ff */
.L_x_4077:
[----:B------:R-:W-:Y:S01]  /*10190*/  ULOP3.LUT UR6, URZ, UR39, URZ, 0x33, !UPT ;  /* 0x000000273f067292 */ /* 0x000fe2000f8e333f */
[----:B------:R-:W-:Y:S01]  /*101a0*/  IADD3 R9, R9, -0x2, RZ ;  /* 0xfffffffe09097810 */ /* 0x000fe20007ffe0ff */
[----:B------:R-:W-:Y:S04]  /*101b0*/  BSSY B0, `(.L_x_4076) ;  /* 0x00000eb000007945 */ /* 0x000fe80003800000 */
[----:B------:R-:W-:-:S13]  /*101c0*/  ISETP.NE.AND P2, PT, R9, UR6, PT ;  /* 0x0000000609007c0c */ /* 0x000fda000bf45270 */
[----:B------:R-:W-:Y:S05]  /*101d0*/  @!P2 BRA `(.L_x_4085) ;  /* 0x0000000c00a0a947 */ /* 0x000fea0003800000 */
.L_x_4100:
[----:B------:R-:W-:Y:S01]  /*101e0*/  VIADD R9, R16, 0x1 ;  /* 0x0000000110097836 */ /* 0x000fe20000000000 */
[----:B------:R-:W-:Y:S05]  /*101f0*/  YIELD ;  /* 0x0000000000007946 */ /* 0x000fea0003800000 */
[----:B------:R-:W-:Y:S01]  /*10200*/  ISETP.NE.AND P2, PT, R9, 0x2, PT ;  /* 0x000000020900780c */ /* 0x000fe20003f45270 */
[----:B------:R-:W-:Y:S03]  /*10210*/  BSSY B1, `(.L_x_4086) ;  /* 0x000006f000017945 */ /* 0x000fe60003800000 */
[----:B-1234-:R-:W-:-:S02]  /*10220*/  SEL R2, RZ, 0x1, P2 ;  /* 0x00000001ff027807 */ /* 0x01efc40001000000 */
[----:B------:R-:W-:Y:S02]  /*10230*/  SEL R9, R9, RZ, P2 ;  /* 0x000000ff09097207 */ /* 0x000fe40001000000 */
[----:B------:R-:W-:Y:S01]  /*10240*/  LOP3.LUT R17, R17, R2, RZ, 0x3c, !PT ;  /* 0x0000000211117212 */ /* 0x000fe200078e3cff */
[----:B------:R-:W-:Y:S06]  /*10250*/  @!P6 BRA `(.L_x_4087) ;  /* 0x0000000400a8e947 */ /* 0x000fec0003800000 */
[----:B------:R-:W-:Y:S01]  /*10260*/  IMAD.MOV.U32 R10, RZ, RZ, R8 ;  /* 0x000000ffff0a7224 */ /* 0x000fe200078e0008 */
[----:B------:R-:W-:Y:S06]  /*10270*/  @!P0 BRA `(.L_x_4088) ;  /* 0x0000000000488947 */ /* 0x000fec0003800000 */
[----:B------:R-:W1:Y:S01]  /*10280*/  LDC R10, c[0x0][0x41c] ;  /* 0x00010700ff0a7b82 */ /* 0x000e620000000800 */
[----:B------:R-:W-:Y:S02]  /*10290*/  IMAD.MOV.U32 R11, RZ, RZ, R8 ;  /* 0x000000ffff0b7224 */ /* 0x000fe400078e0008 */
[----:B------:R-:W-:-:S04]  /*102a0*/  IMAD R13, R7, UR4, RZ ;  /* 0x00000004070d7c24 */ /* 0x000fc8000f8e02ff */
[----:B------:R-:W-:Y:S01]  /*102b0*/  IMAD R13, R6, UR5, R13 ;  /* 0x00000005060d7c24 */ /* 0x000fe2000f8e020d */
[----:B------:R-:W2:Y:S01]  /*102c0*/  LDC.64 R4, c[0x0][0x3f8] ;  /* 0x0000fe00ff047b82 */ /* 0x000ea20000000a00 */
[----:B-1----:R-:W-:-:S13]  /*102d0*/  ISETP.NE.AND P2, PT, R10, 0x1, PT ;  /* 0x000000010a00780c */ /* 0x002fda0003f45270 */
[----:B------:R-:W1:Y:S02]  /*102e0*/  @P2 LDC.64 R2, c[0x0][0x420] ;  /* 0x00010800ff022b82 */ /* 0x000e640000000a00 */
[----:B-1----:R-:W-:-:S05]  /*102f0*/  @P2 IMAD.HI.U32 R2, R8, R2, RZ ;  /* 0x0000000208022227 */ /* 0x002fca00078e00ff */
[----:B------:R-:W-:-:S04]  /*10300*/  @P2 SHF.R.U32.HI R11, RZ, R3, R2 ;  /* 0x00000003ff0b2219 */ /* 0x000fc80000011602 */
[----:B------:R-:W-:Y:S02]  /*10310*/  SHF.R.S32.HI R3, RZ, 0x1f, R11 ;  /* 0x0000001fff037819 */ /* 0x000fe4000001140b */
[----:B------:R-:W-:-:S05]  /*10320*/  MOV R2, R11 ;  /* 0x0000000b00027202 */ /* 0x000fca0000000f00 */
[----:B------:R-:W-:-:S04]  /*10330*/  IMAD.WIDE.U32 R2, R6, UR4, R2 ;  /* 0x0000000406027c25 */ /* 0x000fc8000f8e0002 */
[----:B------:R-:W-:Y:S01]  /*10340*/  IMAD.IADD R3, R13, 0x1, R3 ;  /* 0x000000010d037824 */ /* 0x000fe200078e0203 */
[----:B--2---:R-:W-:-:S04]  /*10350*/  LEA R4, P2, R2, R4, 0x2 ;  /* 0x0000000402047211 */ /* 0x004fc800078410ff */
[----:B------:R-:W-:-:S05]  /*10360*/  LEA.HI.X R5, R2, R5, R3, 0x2, P2 ;  /* 0x0000000502057211 */ /* 0x000fca00010f1403 */
[----:B------:R1:W5:Y:S01]  /*10370*/  LDG.E R4, desc[UR50][R4.64] ;  /* 0x0000003204047981 */ /* 0x000362000c1e1900 */
[----:B------:R-:W-:-:S04]  /*10380*/  IMAD.MOV R3, RZ, RZ, -R11 ;  /* 0x000000ffff037224 */ /* 0x000fc800078e0a0b */
[----:B------:R-:W-:-:S07]  /*10390*/  IMAD R10, R10, R3, R8 ;  /* 0x000000030a0a7224 */ /* 0x000fce00078e0208 */
.L_x_4088:
[----:B------:R-:W-:Y:S01]  /*103a0*/  LEA R3, R9, UR37, 0x3 ;  /* 0x0000002509037c11 */ /* 0x000fe2000f8e18ff */
[----:B-1----:R-:W1:Y:S01]  /*103b0*/  S2R R5, SR_TID.X ;  /* 0x0000000000057919 */ /* 0x002e620000002100 */
[----:B------:R-:W-:-:S04]  /*103c0*/  SHF.L.U32 R2, R17, 0x1f, RZ ;  /* 0x0000001f11027819 */ /* 0x000fc800000006ff */
[----:B------:R-:W2:Y:S01]  /*103d0*/  SYNCS.PHASECHK.TRANS64.TRYWAIT P3, [R3+URZ+0x28c40], R2 ;  /* 0x028c4002030075a7 */ /* 0x000ea2000806017f */
[----:B-1----:R-:W-:-:S04]  /*103e0*/  LOP3.LUT R5, R5, 0x7f, RZ, 0xc0, !PT ;  /* 0x0000007f05057812 */ /* 0x002fc800078ec0ff */
[----:B------:R-:W-:Y:S01]  /*103f0*/  ISETP.NE.AND P2, PT, R5, RZ, PT ;  /* 0x000000ff0500720c */ /* 0x000fe20003f45270 */
[----:B--2---:R-:W-:-:S12]  /*10400*/  @!P3 BRA `(.L_x_4089) ;  /* 0x000000180024b947 */ /* 0x004fd80003800000 */
.L_x_4126:
[----:B------:R-:W-:Y:S05]  /*10410*/  @P2 BRA `(.L_x_4090) ;  /* 0x0000000000142947 */ /* 0x000fea0003800000 */
[----:B------:R-:W-:Y:S01]  /*10420*/  ISETP.NE.AND P3, PT, R19, RZ, PT ;  /* 0x000000ff1300720c */ /* 0x000fe20003f65270 */
[----:B------:R-:W-:-:S04]  /*10430*/  IMAD.MOV.U32 R12, RZ, RZ, 0x2000 ;  /* 0x00002000ff0c7424 */ /* 0x000fc800078e00ff */
[----:B------:R2:W-:Y:S08]  /*10440*/  SYNCS.ARRIVE.TRANS64 RZ, [R3+URZ+0x28c30], R12 ;  /* 0x028c300c03ff79a7 */ /* 0x0005f0000800003f */
[----:B------:R-:W-:Y:S05]  /*10450*/  @!P3 BRA `(.L_x_4090) ;  /* 0x000000000004b947 */ /* 0x000fea0003800000 */
[----:B------:R-:W-:Y:S01]  /*10460*/  BPT.TRAP 0x1 ;  /* 0x000000040000795c */ /* 0x000fe20000300000 */
.L_x_4090:
[----:B------:R-:W-:Y:S01]  /*10470*/  R2UR UR8, R9 ;  /* 0x00000000090872ca */ /* 0x000fe200000e0000 */
        /* <DEDUP_REMOVED lines=9> */
[----:B------:R-:W-:-:S03]  /*10510*/  R2UR UR11, R5 ;  /* 0x00000000050b72ca */ /* 0x000fc600000e0000 */
[----:B------:R-:W-:Y:S02]  /*10520*/  ULEA UR8, UR8, UR37, 0xd ;  /* 0x0000002508087291 */ /* 0x000fe4000f8e683f */
[----:B------:R-:W-:Y:S02]  /*10530*/  UIADD3 UR9, UR9, 0x28c30, URZ ;  /* 0x00028c3009097890 */ /* 0x000fe4000fffe03f */
[----:B------:R-:W-:-:S09]  /*10540*/  UIADD3 UR8, UR8, 0x22400, URZ ;  /* 0x0002240008087890 */ /* 0x000fd2000fffe03f */
[----:B------:R3:W-:Y:S01]  /*10550*/  UTMALDG.4D [UR8], [UR6], desc[UR14] ;  /* 0x00000e08060075b4 */ /* 0x0007e20008019000 */
[----:B------:R-:W4:Y:S02]  /*10560*/  SYNCS.PHASECHK.TRANS64.TRYWAIT P3, [R3+URZ+0x28c60], R2 ;  /* 0x028c6002030075a7 */ /* 0x000f24000806017f */
[----:B---34-:R-:W-:Y:S05]  /*10570*/  @!P3 BRA `(.L_x_4091) ;  /* 0x0000001400dcb947 */ /* 0x018fea0003800000 */
.L_x_4127:
[----:B------:R-:W-:Y:S05]  /*10580*/  @P2 BRA `(.L_x_4092) ;  /* 0x0000000000142947 */ /* 0x000fea0003800000 */
[----:B------:R-:W-:Y:S01]  /*10590*/  ISETP.NE.AND P2, PT, R19, RZ, PT ;  /* 0x000000ff1300720c */ /* 0x000fe20003f45270 */
[----:B-1-3--:R-:W-:-:S04]  /*105a0*/  IMAD.MOV.U32 R2, RZ, RZ, 0x10000 ;  /* 0x00010000ff027424 */ /* 0x00afc800078e00ff */
[----:B------:R4:W-:Y:S08]  /*105b0*/  SYNCS.ARRIVE.TRANS64 RZ, [R3+URZ+0x28c50], R2 ;  /* 0x028c500203ff79a7 */ /* 0x0009f0000800003f */
[----:B------:R-:W-:Y:S05]  /*105c0*/  @!P2 BRA `(.L_x_4092) ;  /* 0x000000000004a947 */ /* 0x000fea0003800000 */
[----:B------:R-:W-:Y:S01]  /*105d0*/  BPT.TRAP 0x1 ;  /* 0x000000040000795c */ /* 0x000fe20000300000 */
.L_x_4092:
        /* <DEDUP_REMOVED lines=25> */
[----:B------:R5:W-:Y:S02]  /*10770*/  UTMALDG.4D [UR8], [UR14], desc[UR6] ;  /* 0x000006080e0075b4 */ /* 0x000be40008019000 */
[----:B-----5:R-:W-:Y:S01]  /*10780*/  UMOV UR8, UR18 ;  /* 0x0000001200087c82 */ /* 0x020fe20008000000 */
[----:B------:R-:W-:Y:S01]  /*10790*/  UMOV UR10, UR21 ;  /* 0x00000015000a7c82 */ /* 0x000fe20008000000 */
[----:B------:R-:W-:Y:S01]  /*107a0*/  UIADD3 UR18, UR16, 0xa400, URZ ;  /* 0x0000a40010127890 */ /* 0x000fe2000fffe03f */
[----:B------:R5:W-:Y:S02]  /*107b0*/  UTMALDG.4D [UR8], [UR14], desc[UR6] ;  /* 0x000006080e0075b4 */ /* 0x000be40008019000 */
[----:B-----5:R-:W-:Y:S01]  /*107c0*/  UMOV UR8, UR19 ;  /* 0x0000001300087c82 */ /* 0x020fe20008000000 */
[----:B------:R-:W-:Y:S01]  /*107d0*/  UMOV UR10, UR22 ;  /* 0x00000016000a7c82 */ /* 0x000fe20008000000 */
[----:B------:R-:W-:Y:S01]  /*107e0*/  UIADD3 UR19, UR16, 0xc400, URZ ;  /* 0x0000c40010137890 */ /* 0x000fe2000fffe03f */
[----:B------:R5:W-:Y:S01]  /*107f0*/  UTMALDG.4D [UR8], [UR14], desc[UR6] ;  /* 0x000006080e0075b4 */ /* 0x000be20008019000 */
[----:B------:R-:W-:Y:S01]  /*10800*/  UIADD3 UR16, UR16, 0xe400, URZ ;  /* 0x0000e40010107890 */ /* 0x000fe2000fffe03f */
[----:B-----5:R-:W-:Y:S01]  /*10810*/  UMOV UR8, UR17 ;  /* 0x0000001100087c82 */ /* 0x020fe20008000000 */
[----:B------:R-:W-:Y:S01]  /*10820*/  UMOV UR10, UR23 ;  /* 0x00000017000a7c82 */ /* 0x000fe20008000000 */
[----:B------:R-:W-:Y:S01]  /*10830*/  UMOV UR17, 0x180 ;  /* 0x0000018000117882 */ /* 0x000fe20000000000 */
[----:B------:R5:W-:Y:S02]  /*10840*/  UTMALDG.4D [UR8], [UR14], desc[UR6] ;  /* 0x000006080e0075b4 */ /* 0x000be40008019000 */
[----:B-----5:R-:W-:Y:S01]  /*10850*/  UMOV UR8, UR18 ;  /* 0x0000001200087c82 */ /* 0x020fe20008000000 */
[----:B------:R-:W-:-:S02]  /*10860*/  UMOV UR10, UR24 ;  /* 0x00000018000a7c82 */ /* 0x000fc40008000000 */
[----:B------:R5:W-:Y:S02]  /*10870*/  UTMALDG.4D [UR8], [UR14], desc[UR6] ;  /* 0x000006080e0075b4 */ /* 0x000be40008019000 */
[----:B-----5:R-:W-:Y:S01]  /*10880*/  UMOV UR8, UR19 ;  /* 0x0000001300087c82 */ /* 0x020fe20008000000 */
[----:B------:R-:W-:Y:S01]  /*10890*/  UMOV UR10, UR17 ;  /* 0x00000011000a7c82 */ /* 0x000fe20008000000 */
[----:B------:R-:W-:Y:S01]  /*108a0*/  UMOV UR17, 0x1c0 ;  /* 0x000001c000117882 */ /* 0x000fe20000000000 */
[----:B------:R5:W-:Y:S02]  /*108b0*/  UTMALDG.4D [UR8], [UR14], desc[UR6] ;  /* 0x000006080e0075b4 */ /* 0x000be40008019000 */
[----:B-----5:R-:W-:Y:S01]  /*108c0*/  UMOV UR8, UR16 ;  /* 0x0000001000087c82 */ /* 0x020fe20008000000 */
[----:B------:R-:W-:Y:S02]  /*108d0*/  UMOV UR10, UR17 ;  /* 0x00000011000a7c82 */ /* 0x000fe40008000000 */
[----:B------:R1:W-:Y:S02]  /*108e0*/  UTMALDG.4D [UR8], [UR14], desc[UR6] ;  /* 0x000006080e0075b4 */ /* 0x0003e40008019000 */
[----:B-1----:R-:W-:Y:S01]  /*108f0*/  NOP ;  /* 0x0000000000007918 */ /* 0x002fe20000000000 */
.L_x_4087:
[----:B------:R-:W-:Y:S05]  /*10900*/  BSYNC B1 ;  /* 0x0000000000017941 */ /* 0x000fea0003800000 */
.L_x_4086:
[----:B------:R-:W-:Y:S01]  /*10910*/  VIADD R9, R9, 0x1 ;  /* 0x0000000109097836 */ /* 0x000fe20000000000 */
[----:B------:R-:W-:Y:S04]  /*10920*/  BSSY B1, `(.L_x_4093) ;  /* 0x0000070000017945 */ /* 0x000fe80003800000 */
[----:B------:R-:W-:-:S04]  /*10930*/  ISETP.NE.AND P2, PT, R9, 0x2, PT ;  /* 0x000000020900780c */ /* 0x000fc80003f45270 */
[----:B---34-:R-:W-:Y:S02]  /*10940*/  SEL R2, RZ, 0x1, P2 ;  /* 0x00000001ff027807 */ /* 0x018fe40001000000 */
[----:B------:R-:W-:Y:S01]  /*10950*/  SEL R16, R9, RZ, P2 ;  /* 0x000000ff09107207 */ /* 0x000fe20001000000 */
[----:B------:R-:W-:Y:S01]  /*10960*/  VIADD R9, R8, 0xffffffff ;  /* 0xffffffff08097836 */ /* 0x000fe20000000000 */
[----:B------:R-:W-:Y:S01]  /*10970*/  LOP3.LUT R17, R17, R2, RZ, 0x3c, !PT ;  /* 0x0000000211117212 */ /* 0x000fe200078e3cff */
[----:B------:R-:W-:Y:S06]  /*10980*/  @!P6 BRA `(.L_x_4094) ;  /* 0x0000000400a4e947 */ /* 0x000fec0003800000 */
[----:B------:R-:W-:Y:S01]  /*10990*/  MOV R10, R9 ;  /* 0x00000009000a7202 */ /* 0x000fe20000000f00 */
[----:B------:R-:W-:Y:S06]  /*109a0*/  @!P0 BRA `(.L_x_4095) ;  /* 0x0000000000448947 */ /* 0x000fec0003800000 */
[----:B------:R-:W1:Y:S02]  /*109b0*/  LDC R11, c[0x0][0x41c] ;  /* 0x00010700ff0b7b82 */ /* 0x000e640000000800 */
[----:B-1----:R-:W-:-:S13]  /*109c0*/  ISETP.NE.AND P2, PT, R11, 0x1, PT ;  /* 0x000000010b00780c */ /* 0x002fda0003f45270 */
[----:B--2---:R-:W1:Y:S02]  /*109d0*/  @P2 LDC.64 R2, c[0x0][0x420] ;  /* 0x00010800ff022b82 */ /* 0x004e640000000a00 */
[----:B-1----:R-:W-:-:S04]  /*109e0*/  @P2 IMAD.HI.U32 R4, R10, R2, RZ ;  /* 0x000000020a042227 */ /* 0x002fc800078e00ff */
[----:B------:R-:W-:Y:S01]  /*109f0*/  IMAD.MOV.U32 R2, RZ, RZ, R10 ;  /* 0x000000ffff027224 */ /* 0x000fe200078e000a */
[----:B------:R-:W-:Y:S02]  /*10a00*/  @P2 SHF.R.U32.HI R2, RZ, R3, R4 ;  /* 0x00000003ff022219 */ /* 0x000fe40000011604 */
[----:B------:R-:W1:Y:S03]  /*10a10*/  LDC.64 R4, c[0x0][0x3f8] ;  /* 0x0000fe00ff047b82 */ /* 0x000e660000000a00 */
[----:B------:R-:W-:-:S04]  /*10a20*/  IMAD.MOV R3, RZ, RZ, -R2 ;  /* 0x000000ffff037224 */ /* 0x000fc800078e0a02 */
[----:B------:R-:W-:Y:S01]  /*10a30*/  IMAD R10, R11, R3, R10 ;  /* 0x000000030b0a7224 */ /* 0x000fe200078e020a */
[----:B------:R-:W-:Y:S01]  /*10a40*/  SHF.R.S32.HI R3, RZ, 0x1f, R2 ;  /* 0x0000001fff037819 */ /* 0x000fe20000011402 */
[----:B------:R-:W-:-:S04]  /*10a50*/  IMAD R11, R7, UR4, RZ ;  /* 0x00000004070b7c24 */ /* 0x000fc8000f8e02ff */
[C---:B------:R-:W-:Y:S02]  /*10a60*/  IMAD R11, R6.reuse, UR5, R11 ;  /* 0x00000005060b7c24 */ /* 0x040fe4000f8e020b */
[----:B------:R-:W-:-:S04]  /*10a70*/  IMAD.WIDE.U32 R2, R6, UR4, R2 ;  /* 0x0000000406027c25 */ /* 0x000fc8000f8e0002 */
[----:B------:R-:W-:Y:S01]  /*10a80*/  IMAD.IADD R3, R11, 0x1, R3 ;  /* 0x000000010b037824 */ /* 0x000fe200078e0203 */
[----:B-1----:R-:W-:-:S04]  /*10a90*/  LEA R4, P2, R2, R4, 0x2 ;  /* 0x0000000402047211 */ /* 0x002fc800078410ff */
[----:B------:R-:W-:-:S05]  /*10aa0*/  LEA.HI.X R5, R2, R5, R3, 0x2, P2 ;  /* 0x0000000502057211 */ /* 0x000fca00010f1403 */
[----:B------:R1:W5:Y:S04]  /*10ab0*/  LDG.E R4, desc[UR50][R4.64] ;  /* 0x0000003204047981 */ /* 0x000368000c1e1900 */
.L_x_4095:
[----:B------:R-:W-:Y:S01]  /*10ac0*/  LEA R2, R16, UR37, 0x3 ;  /* 0x0000002510027c11 */ /* 0x000fe2000f8e18ff */
[----:B-1----:R-:W1:Y:S01]  /*10ad0*/  S2R R5, SR_TID.X ;  /* 0x0000000000057919 */ /* 0x002e620000002100 */
[----:B--2---:R-:W-:-:S04]  /*10ae0*/  SHF.L.U32 R3, R17, 0x1f, RZ ;  /* 0x0000001f11037819 */ /* 0x004fc800000006ff */
[----:B------:R-:W2:Y:S01]  /*10af0*/  SYNCS.PHASECHK.TRANS64.TRYWAIT P3, [R2+URZ+0x28c40], R3 ;  /* 0x028c4003020075a7 */ /* 0x000ea2000806017f */
[----:B-1----:R-:W-:-:S04]  /*10b00*/  LOP3.LUT R5, R5, 0x7f, RZ, 0xc0, !PT ;  /* 0x0000007f05057812 */ /* 0x002fc800078ec0ff */
[----:B------:R-:W-:Y:S01]  /*10b10*/  ISETP.NE.AND P2, PT, R5, RZ, PT ;  /* 0x000000ff0500720c */ /* 0x000fe20003f45270 */
[----:B--2---:R-:W-:-:S12]  /*10b20*/  @!P3 BRA `(.L_x_4096) ;  /* 0x000000100084b947 */ /* 0x004fd80003800000 */
.L_x_4128:
[----:B------:R-:W-:Y:S05]  /*10b30*/  @P2 BRA `(.L_x_4097) ;  /* 0x0000000000142947 */ /* 0x000fea0003800000 */
[----:B------:R-:W-:Y:S02]  /*10b40*/  ISETP.NE.AND P3, PT, R19, RZ, PT ;  /* 0x000000ff1300720c */ /* 0x000fe40003f65270 */
[----:B------:R-:W-:-:S04]  /*10b50*/  MOV R5, 0x2000 ;  /* 0x0000200000057802 */ /* 0x000fc80000000f00 */
[----:B------:R2:W-:Y:S07]  /*10b60*/  SYNCS.ARRIVE.TRANS64 RZ, [R2+URZ+0x28c30], R5 ;  /* 0x028c300502ff79a7 */ /* 0x0005ee000800003f */
[----:B------:R-:W-:Y:S05]  /*10b70*/  @!P3 BRA `(.L_x_4097) ;  /* 0x000000000004b947 */ /* 0x000fea0003800000 */
[----:B------:R-:W-:Y:S01]  /*10b80*/  BPT.TRAP 0x1 ;  /* 0x000000040000795c */ /* 0x000fe20000300000 */
.L_x_4097:
[----:B------:R-:W-:Y:S01]  /*10b90*/  R2UR UR8, R16 ;  /* 0x00000000100872ca */ /* 0x000fe200000e0000 */
[----:B--2---:R-:W-:Y:S01]  /*10ba0*/  IMAD.SHL.U32 R5, R10, 0x40, RZ ;  /* 0x000000400a057824 */ /* 0x004fe200078e00ff */
        /* <DEDUP_REMOVED lines=13> */
[----:B------:R-:W3:Y:S02]  /*10c80*/  SYNCS.PHASECHK.TRANS64.TRYWAIT P3, [R2+URZ+0x28c60], R3 ;  /* 0x028c6003020075a7 */ /* 0x000ee4000806017f */
[----:B--23--:R-:W-:Y:S05]  /*10c90*/  @!P3 BRA `(.L_x_4098) ;  /* 0x00000010003cb947 */ /* 0x00cfea0003800000 */
.L_x_4129:
[----:B------:R-:W-:Y:S05]  /*10ca0*/  @P2 BRA `(.L_x_4099) ;  /* 0x0000000000142947 */ /* 0x000fea0003800000 */
[----:B------:R-:W-:Y:S01]  /*10cb0*/  ISETP.NE.AND P2, PT, R19, RZ, PT ;  /* 0x000000ff1300720c */ /* 0x000fe20003f45270 */
[----:B-12---:R-:W-:-:S04]  /*10cc0*/  IMAD.MOV.U32 R3, RZ, RZ, 0x10000 ;  /* 0x00010000ff037424 */ /* 0x006fc800078e00ff */
[----:B------:R3:W-:Y:S08]  /*10cd0*/  SYNCS.ARRIVE.TRANS64 RZ, [R2+URZ+0x28c50], R3 ;  /* 0x028c500302ff79a7 */ /* 0x0007f0000800003f */
[----:B------:R-:W-:Y:S05]  /*10ce0*/  @!P2 BRA `(.L_x_4099) ;  /* 0x000000000004a947 */ /* 0x000fea0003800000 */
[----:B------:R-:W-:Y:S01]  /*10cf0*/  BPT.TRAP 0x1 ;  /* 0x000000040000795c */ /* 0x000fe20000300000 */
.L_x_4099:
        /* <DEDUP_REMOVED lines=22> */
[----:B----4-:R-:W-:Y:S01]  /*10e60*/  UMOV UR8, UR17 ;  /* 0x0000001100087c82 */ /* 0x010fe20008000000 */
[----:B------:R-:W-:Y:S01]  /*10e70*/  UMOV UR10, UR18 ;  /* 0x00000012000a7c82 */ /* 0x000fe20008000000 */
[----:B------:R-:W-:Y:S01]  /*10e80*/  UIADD3 UR17, UR16, 0x8400, URZ ;  /* 0x0000840010117890 */ /* 0x000fe2000fffe03f */
[----:B------:R4:W-:Y:S01]  /*10e90*/  UTMALDG.4D [UR8], [UR14], desc[UR6] ;  /* 0x000006080e0075b4 */ /* 0x0009e20008019000 */
[----:B------:R-:W-:Y:S01]  /*10ea0*/  UIADD3 UR18, UR16, 0xa400, URZ ;  /* 0x0000a40010127890 */ /* 0x000fe2000fffe03f */
[----:B----4-:R-:W-:Y:S01]  /*10eb0*/  UMOV UR8, UR19 ;  /* 0x0000001300087c82 */ /* 0x010fe20008000000 */
[----:B------:R-:W-:Y:S01]  /*10ec0*/  UMOV UR10, UR20 ;  /* 0x00000014000a7c82 */ /* 0x000fe20008000000 */
[----:B------:R-:W-:Y:S01]  /*10ed0*/  UIADD3 UR19, UR16, 0xc400, URZ ;  /* 0x0000c40010137890 */ /* 0x000fe2000fffe03f */
[----:B------:R4:W-:Y:S02]  /*10ee0*/  UTMALDG.4D [UR8], [UR14], desc[UR6] ;  /* 0x000006080e0075b4 */ /* 0x0009e40008019000 */
[----:B----4-:R-:W-:Y:S01]  /*10ef0*/  UMOV UR8, UR21 ;  /* 0x0000001500087c82 */ /* 0x010fe20008000000 */
[----:B------:R-:W-:-:S02]  /*10f00*/  UMOV UR10, UR22 ;  /* 0x00000016000a7c82 */ /* 0x000fc40008000000 */
[----:B------:R4:W-:Y:S02]  /*10f10*/  UTMALDG.4D [UR8], [UR14], desc[UR6] ;  /* 0x000006080e0075b4 */ /* 0x0009e40008019000 */
[----:B----4-:R-:W-:Y:S01]  /*10f20*/  UMOV UR8, UR17 ;  /* 0x0000001100087c82 */ /* 0x010fe20008000000 */
[----:B------:R-:W-:Y:S01]  /*10f30*/  UMOV UR10, UR23 ;  /* 0x00000017000a7c82 */ /* 0x000fe20008000000 */
[----:B------:R-:W-:Y:S01]  /*10f40*/  UIADD3 UR17, UR16, 0xe400, URZ ;  /* 0x0000e40010117890 */ /* 0x000fe2000fffe03f */
[----:B------:R4:W-:Y:S02]  /*10f50*/  UTMALDG.4D [UR8], [UR14], desc[UR6] ;  /* 0x000006080e0075b4 */ /* 0x0009e40008019000 */
[----:B------:R-:W-:Y:S01]  /*10f60*/  UMOV UR16, 0x180 ;  /* 0x0000018000107882 */ /* 0x000fe20000000000 */
[----:B----4-:R-:W-:Y:S01]  /*10f70*/  UMOV UR8, UR18 ;  /* 0x0000001200087c82 */ /* 0x010fe20008000000 */
[----:B------:R-:W-:Y:S02]  /*10f80*/  UMOV UR10, UR24 ;  /* 0x00000018000a7c82 */ /* 0x000fe40008000000 */
[----:B------:R4:W-:Y:S02]  /*10f90*/  UTMALDG.4D [UR8], [UR14], desc[UR6] ;  /* 0x000006080e0075b4 */ /* 0x0009e40008019000 */
[----:B----4-:R-:W-:Y:S01]  /*10fa0*/  UMOV UR8, UR19 ;  /* 0x0000001300087c82 */ /* 0x010fe20008000000 */
[----:B------:R-:W-:Y:S01]  /*10fb0*/  UMOV UR10, UR16 ;  /* 0x00000010000a7c82 */ /* 0x000fe20008000000 */
[----:B------:R-:W-:Y:S01]  /*10fc0*/  UMOV UR16, 0x1c0 ;  /* 0x000001c000107882 */ /* 0x000fe20000000000 */
[----:B------:R4:W-:Y:S02]  /*10fd0*/  UTMALDG.4D [UR8], [UR14], desc[UR6] ;  /* 0x000006080e0075b4 */ /* 0x0009e40008019000 */
[----:B----4-:R-:W-:Y:S01]  /*10fe0*/  UMOV UR8, UR17 ;  /* 0x0000001100087c82 */ /* 0x010fe20008000000 */
[----:B------:R-:W-:-:S02]  /*10ff0*/  UMOV UR10, UR16 ;  /* 0x00000010000a7c82 */ /* 0x000fc40008000000 */
[----:B------:R4:W-:Y:S02]  /*11000*/  UTMALDG.4D [UR8], [UR14], desc[UR6] ;  /* 0x000006080e0075b4 */ /* 0x0009e40008019000 */
[----:B----4-:R-:W-:Y:S01]  /*11010*/  NOP ;  /* 0x0000000000007918 */ /* 0x010fe20000000000 */
.L_x_4094:
[----:B------:R-:W-:Y:S05]  /*11020*/  BSYNC B1 ;  /* 0x0000000000017941 */ /* 0x000fea0003800000 */
.L_x_4093:
[----:B------:R-:W-:Y:S01]  /*11030*/  ISETP.GT.AND P2, PT, R9, UR38, PT ;  /* 0x0000002609007c0c */ /* 0x000fe2000bf44270 */
[----:B------:R-:W-:-:S12]  /*11040*/  VIADD R8, R8, 0xfffffffe ;  /* 0xfffffffe08087836 */ /* 0x000fd80000000000 */
[----:B------:R-:W-:Y:S05]  /*11050*/  @P2 BRA `(.L_x_4100) ;  /* 0xfffffff000602947 */ /* 0x000fea000383ffff */
.L_x_4085:
[----:B------:R-:W-:Y:S05]  /*11060*/  BSYNC B0 ;  /* 0x0000000000007941 */ /* 0x000fea0003800000 */
.L_x_4076:
[----:B------:R-:W-:Y:S01]  /*11070*/  IADD3 R16, R16, 0x1, RZ ;  /* 0x0000000110107810 */ /* 0x000fe20007ffe0ff */
[----:B------:R-:W-:Y:S03]  /*11080*/  BSSY B0, `(.L_x_4101) ;  /* 0x0000011000007945 */ /* 0x000fe60003800000 */
[----:B------:R-:W-:-:S04]  /*11090*/  ISETP.NE.AND P0, PT, R16, 0x2, PT ;  /* 0x000000021000780c */ /* 0x000fc80003f05270 */
[----:B------:R-:W-:-:S04]  /*110a0*/  SEL R0, RZ, 0x1, P0 ;  /* 0x00000001ff007807 */ /* 0x000fc80000000000 */
[----:B------:R-:W-:Y:S01]  /*110b0*/  LOP3.LUT R17, R17, R0, RZ, 0x3c, !PT ;  /* 0x0000000011117212 */ /* 0x000fe200078e3cff */
[----:B------:R-:W-:Y:S06]  /*110c0*/  @P1 BRA `(.L_x_4102) ;  /* 0x0000000000301947 */ /* 0x000fec0003800000 */
[----:B-12---:R-:W1:Y:S01]  /*110d0*/  S2R R5, SR_LANEID ;  /* 0x0000000000057919 */ /* 0x006e620000000000 */
[----:B------:R-:W-:Y:S01]  /*110e0*/  VOTEU.ANY UR6, UPT, PT ;  /* 0x0000000000067886 */ /* 0x000fe200038e0100 */
[----:B---34-:R-:W2:Y:S01]  /*110f0*/  LDC.64 R2, c[0x0][0xdf0] ;  /* 0x00037c00ff027b82 */ /* 0x018ea20000000a00 */
        /* <DEDUP_REMOVED lines=9> */
.L_x_4102:
[----:B------:R-:W-:Y:S05]  /*11190*/  BSYNC B0 ;  /* 0x0000000000007941 */ /* 0x000fea0003800000 */
.L_x_4101:
[----:B------:R-:W-:Y:S01]  /*111a0*/  SEL R16, R16, RZ, P0 ;  /* 0x000000ff10107207 */ /* 0x000fe20000000000 */
[----:B------:R-:W-:-:S07]  /*111b0*/  IMAD.MOV.U32 R13, RZ, RZ, R18 ;  /* 0x000000ffff0d7224 */ /* 0x000fce00078e0012 */
.L_x_4061:
[----:B------:R-:W-:Y:S05]  /*111c0*/  BSYNC B6 ;  /* 0x0000000000067941 */ /* 0x000fea0003800000 */
.L_x_4059:
[----:B------:R-:W-:-:S03]  /*111d0*/  UMOV UR6, 0xffffffff ;  /* 0xffffffff00067882 */ /* 0x000fc60000000000 */
[----:B------:R-:W-:Y:S05]  /*111e0*/  BRA.DIV UR6, `(.L_x_4103) ;  /* 0x0000000a06fc7947 */ /* 0x000fea000b800000 */
[----:B------:R1:W1:Y:S02]  /*111f0*/  SHFL.IDX PT, R14, R13, RZ, 0x1f ;  /* 0x00001fff0d0e7589 */ /* 0x00026400000e0000 */
.L_x_4132:
[----:B------:R-:W-:Y:S01]  /*11200*/  ISETP.NE.AND P0, PT, R19, RZ, PT ;  /* 0x000000ff1300720c */ /* 0x000fe20003f05270 */
[----:B------:R-:W-:Y:S05]  /*11210*/  WARPSYNC.ALL ;  /* 0x0000000000007948 */ /* 0x000fea0003800000 */
[----:B------:R-:W-:Y:S01]  /*11220*/  BAR.SYNC.DEFER_BLOCKING 0x4, 0x120 ;  /* 0x0104800000007b1d */ /* 0x000fe20000010000 */
[----:B-1----:R-:W-:-:S05]  /*11230*/  IMAD.MOV.U32 R18, RZ, RZ, R14 ;  /* 0x000000ffff127224 */ /* 0x002fca00078e000e */
[----:B------:R-:W-:Y:S01]  /*11240*/  ULDC UR6, c[0x0][0xda8] ;  /* 0x00036a0000067ab9 */ /* 0x000fe20000000800 */
[----:B------:R-:W-:Y:S01]  /*11250*/  @!P0 MOV R0, 0x400 ;  /* 0x0000040000008802 */ /* 0x000fe20000000f00 */
[----:B--234-:R-:W1:Y:S03]  /*11260*/  @!P0 S2R R3, SR_CgaCtaId ;  /* 0x0000000000038919 */ /* 0x01ce660000008800 */
[----:B-1----:R-:W-:-:S05]  /*11270*/  @!P0 LEA R0, R3, R0, 0x18 ;  /* 0x0000000003008211 */ /* 0x002fca00078ec0ff */
[----:B------:R1:W-:Y:S01]  /*11280*/  @!P0 STS [R0+0x28cd0], R13 ;  /* 0x028cd00d00008388 */ /* 0x0003e20000000800 */
[----:B------:R-:W-:Y:S06]  /*11290*/  BAR.ARV 0x5, 0x120 ;  /* 0x0144800000007b1d */ /* 0x000fec0000002000 */
[----:B------:R-:W-:-:S13]  /*112a0*/  ISETP.GE.AND P0, PT, R18, UR6, PT ;  /* 0x0000000612007c0c */ /* 0x000fda000bf06270 */
[----:B-1----:R-:W-:Y:S05]  /*112b0*/  @!P0 BRA `(.L_x_4104) ;  /* 0xffffffd000008947 */ /* 0x002fea000383ffff */
.L_x_4050:
[----:B------:R-:W1:Y:S01]  /*112c0*/  S2R R3, SR_CgaCtaId ;  /* 0x0000000000037919 */ /* 0x000e620000008800 */
[----:B------:R-:W-:Y:S01]  /*112d0*/  UIADD3 UR45, UR45, 0x1, URZ ;  /* 0x000000012d2d7890 */ /* 0x000fe2000fffe03f */
[----:B------:R-:W-:-:S03]  /*112e0*/  MOV R0, 0x400 ;  /* 0x0000040000007802 */ /* 0x000fc60000000f00 */
[----:B------:R-:W-:-:S04]  /*112f0*/  ULEA.HI UR4, UR45, UR45, URZ, 0x1 ;  /* 0x0000002d2d047291 */ /* 0x000fc8000f8f083f */
[----:B------:R-:W-:-:S04]  /*11300*/  ULOP3.LUT UR4, UR4, 0xfffffffe, URZ, 0xc0, !UPT ;  /* 0xfffffffe04047892 */ /* 0x000fc8000f8ec03f */
[----:B------:R-:W-:Y:S01]  /*11310*/  UIADD3 UR4, UR45, -UR4, URZ ;  /* 0x800000042d047290 */ /* 0x000fe2000fffe03f */
[----:B-1----:R-:W-:-:S05]  /*11320*/  LEA R7, R3, R0, 0x18 ;  /* 0x0000000003077211 */ /* 0x002fca00078ec0ff */
[----:B------:R-:W-:-:S05]  /*11330*/  IMAD.U32 R0, RZ, RZ, UR4 ;  /* 0x00000004ff007e24 */ /* 0x000fca000f8e00ff */
[----:B------:R-:W-:-:S04]  /*11340*/  SHF.L.U32 R0, R0, 0x1f, RZ ;  /* 0x0000001f00007819 */ /* 0x000fc800000006ff */
[----:B------:R-:W1:Y:S02]  /*11350*/  SYNCS.PHASECHK.TRANS64.TRYWAIT P0, [R7+URZ+0x28c20], R0 ;  /* 0x028c2000070075a7 */ /* 0x000e64000800017f */
[----:B-1----:R-:W-:Y:S05]  /*11360*/  @!P0 BRA `(.L_x_4105) ;  /* 0x0000000800c08947 */ /* 0x002fea0003800000 */
.L_x_4133:
[----:B------:R-:W2:Y:S02]  /*11370*/  S2R R2, SR_TID.X ;  /* 0x0000000000027919 */ /* 0x000ea40000002100 */
[----:B--2---:R-:W-:-:S04]  /*11380*/  SHF.R.U32.HI R2, RZ, 0x5, R2 ;  /* 0x00000005ff027819 */ /* 0x004fc80000011602 */
[----:B------:R-:W-:-:S05]  /*11390*/  LOP3.LUT R2, R2, 0x3, RZ, 0xc0, !PT ;  /* 0x0000000302027812 */ /* 0x000fca00078ec0ff */
[----:B-1----:R-:W1:Y:S02]  /*113a0*/  SHFL.IDX PT, R0, R2, RZ, 0x1f ;  /* 0x00001fff02007589 */ /* 0x002e6400000e0000 */
[----:B-1----:R-:W-:-:S13]  /*113b0*/  ISETP.NE.AND P0, PT, R0, RZ, PT ;  /* 0x000000ff0000720c */ /* 0x002fda0003f05270 */
[----:B------:R-:W-:Y:S05]  /*113c0*/  @P0 EXIT ;  /* 0x000000000000094d */ /* 0x000fea0003800000 */
[----:B------:R-:W-:Y:S01]  /*113d0*/  ELECT P0, URZ, PT ;  /* 0x00000000003f782f */ /* 0x000fe20003800000 */
[----:B------:R-:W-:-:S12]  /*113e0*/  BSSY B0, `(.L_x_4106) ;  /* 0x0000020000007945 */ /* 0x000fd80003800000 */
[----:B------:R-:W-:Y:S05]  /*113f0*/  @!P0 BRA `(.L_x_4107) ;  /* 0x0000000000788947 */ /* 0x000fea0003800000 */
[----:B------:R-:W-:-:S06]  /*11400*/  ULOP3.LUT UR4, UR36, 0x2, URZ, 0xfc, !UPT ;  /* 0x0000000224047892 */ /* 0x000fcc000f8efc3f */
[----:B------:R-:W-:-:S04]  /*11410*/  MOV R0, UR4 ;  /* 0x0000000400007c02 */ /* 0x000fc80008000f00 */
[----:B------:R-:W-:-:S13]  /*11420*/  ISETP.NE.AND P2, PT, R0, 0x3, PT ;  /* 0x000000030000780c */ /* 0x000fda0003f45270 */
[----:B------:R-:W-:Y:S05]  /*11430*/  @!P2 BRA `(.L_x_4108) ;  /* 0x000000000004a947 */ /* 0x000fea0003800000 */
[----:B------:R-:W-:Y:S01]  /*11440*/  BPT.TRAP 0x1 ;  /* 0x000000040000795c */ /* 0x000fe20000300000 */
.L_x_4108:
[----:B------:R-:W-:Y:S01]  /*11450*/  VIADD R3, R7, 0x28c40 ;  /* 0x00028c4007037836 */ /* 0x000fe20000000000 */
        /* <DEDUP_REMOVED lines=8> */
[----:B------:R-:W-:Y:S02]  /*114e0*/  SHF.L.U32 R0, R17, 0x1f, RZ ;  /* 0x0000001f11007819 */ /* 0x000fe400000006ff */
[----:B------:R-:W-:Y:S01]  /*114f0*/  LEA R3, R2, R3, 0x3 ;  /* 0x0000000302037211 */ /* 0x000fe200078e18ff */
[----:B-1----:R-:W-:Y:S06]  /*11500*/  @!P0 BRA `(.L_x_4109) ;  /* 0x00000008006c8947 */ /* 0x002fec0003800000 */
.L_x_4134:
[----:B------:R-:W2:Y:S02]  /*11510*/  SYNCS.PHASECHK.TRANS64.TRYWAIT P0, [R3+URZ], R0 ;  /* 0x00000000030075a7 */ /* 0x000ea4000800017f */
[----:B--2---:R-:W-:Y:S05]  /*11520*/  @!P0 BRA `(.L_x_4110) ;  /* 0x0000000800788947 */ /* 0x004fea0003800000 */
.L_x_4135:
[----:B------:R-:W-:Y:S05]  /*11530*/  @!P2 BRA `(.L_x_4111) ;  /* 0x000000000004a947 */ /* 0x000fea0003800000 */
[----:B------:R-:W-:Y:S01]  /*11540*/  BPT.TRAP 0x1 ;  /* 0x000000040000795c */ /* 0x000fe20000300000 */
.L_x_4111:
[----:B--2---:R-:W-:-:S04]  /*11550*/  VIADD R3, R7, 0x28c60 ;  /* 0x00028c6007037836 */ /* 0x004fc80000000000 */
[----:B-1----:R-:W-:-:S04]  /*11560*/  IMAD R5, R16, 0x8, R3 ;  /* 0x0000000810057824 */ /* 0x002fc800078e0203 */
[----:B------:R-:W1:Y:S02]  /*11570*/  SYNCS.PHASECHK.TRANS64.TRYWAIT P0, [R5+URZ], R4 ;  /* 0x00000004050075a7 */ /* 0x000e64000800017f */
[----:B-1----:R-:W-:Y:S05]  /*11580*/  @!P0 BRA `(.L_x_4112) ;  /* 0x0000000800748947 */ /* 0x002fea0003800000 */
.L_x_4136:
[----:B------:R-:W-:-:S07]  /*11590*/  IMAD R3, R2, 0x8, R3 ;  /* 0x0000000802037824 */ /* 0x000fce00078e0203 */
.L_x_4113:
[----:B--2---:R2:W3:Y:S02]  /*115a0*/  SYNCS.PHASECHK.TRANS64.TRYWAIT P0, [R3+URZ], R0 ;  /* 0x00000000030075a7 */ /* 0x0044e4000800017f */
[----:B---3--:R-:W-:Y:S05]  /*115b0*/  @!P0 NANOSLEEP.SYNCS 0x989680 ;  /* 0x009896800000895d */ /* 0x008fea0003900000 */
[----:B------:R-:W3:Y:S02]  /*115c0*/  @!P0 SYNCS.PHASECHK.TRANS64 P0, [R3+URZ], R0 ;  /* 0x00000000030085a7 */ /* 0x000ee4000800007f */
[----:B---3--:R-:W-:Y:S05]  /*115d0*/  @!P0 BRA `(.L_x_4113) ;  /* 0xfffffffc00f08947 */ /* 0x008fea000383ffff */
.L_x_4107:
[----:B------:R-:W-:Y:S05]  /*115e0*/  BSYNC B0 ;  /* 0x0000000000007941 */ /* 0x000fea0003800000 */
.L_x_4106:
[----:B------:R-:W-:Y:S05]  /*115f0*/  EXIT ;  /* 0x000000000000794d */ /* 0x000fea0003800000 */
.L_x_3956:
[----:B-1----:R-:W-:-:S04]  /*11600*/  MOV R6, UR21 ;  /* 0x0000001500067c02 */ /* 0x002fc80008000f00 */
[----:B------:R1:W2:Y:S03]  /*11610*/  SYNCS.PHASECHK.TRANS64.TRYWAIT P1, [R6+URZ+0x28c50], R3 ;  /* 0x028c5003060075a7 */ /* 0x0002a6000802017f */
[----:B--2---:R-:W-:Y:S05]  /*11620*/  @!P1 NANOSLEEP.SYNCS 0x989680 ;  /* 0x009896800000995d */ /* 0x004fea0003900000 */
[----:B------:R-:W2:Y:S02]  /*11630*/  @!P1 SYNCS.PHASECHK.TRANS64 P1, [R6+URZ+0x28c50], R3 ;  /* 0x028c5003060095a7 */ /* 0x000ea4000802007f */
[----:B--2---:R-:W-:Y:S05]  /*11640*/  @!P1 BRA `(.L_x_3956) ;  /* 0xfffffffc00ec9947 */ /* 0x004fea000383ffff */
[----:B------:R-:W-:Y:S05]  /*11650*/  BRA `(.L_x_4114) ;  /* 0xffffff0400447947 */ /* 0x000fea000383ffff */
.L_x_3961:
[----:B--2---:R-:W-:-:S04]  /*11660*/  IMAD.U32 R5, RZ, RZ, UR21 ;  /* 0x00000015ff057e24 */ /* 0x004fc8000f8e00ff */
[----:B------:R2:W3:Y:S03]  /*11670*/  SYNCS.PHASECHK.TRANS64.TRYWAIT P1, [R5+URZ+0x28c50], R4 ;  /* 0x028c5004050075a7 */ /* 0x0004e6000802017f */
[----:B---3--:R-:W-:Y:S05]  /*11680*/  @!P1 NANOSLEEP.SYNCS 0x989680 ;  /* 0x009896800000995d */ /* 0x008fea0003900000 */
[----:B------:R-:W3:Y:S02]  /*11690*/  @!P1 SYNCS.PHASECHK.TRANS64 P1, [R5+URZ+0x28c50], R4 ;  /* 0x028c5004050095a7 */ /* 0x000ee4000802007f */
[----:B---3--:R-:W-:Y:S05]  /*116a0*/  @!P1 BRA `(.L_x_3961) ;  /* 0xfffffffc00ec9947 */ /* 0x008fea000383ffff */
[----:B------:R-:W-:Y:S05]  /*116b0*/  BRA `(.L_x_3960) ;  /* 0xffffff1000407947 */ /* 0x000fea000383ffff */
.L_x_3970:
[----:B-1----:R-:W-:-:S04]  /*116c0*/  IMAD.U32 R3, RZ, RZ, UR48 ;  /* 0x00000030ff037e24 */ /* 0x002fc8000f8e00ff */
[----:B------:R1:W2:Y:S03]  /*116d0*/  SYNCS.PHASECHK.TRANS64.TRYWAIT P1, [R3+URZ+0x28c00], R0 ;  /* 0x028c0000030075a7 */ /* 0x0002a6000802017f */
[----:B--2---:R-:W-:Y:S05]  /*116e0*/  @!P1 NANOSLEEP.SYNCS 0x989680 ;  /* 0x009896800000995d */ /* 0x004fea0003900000 */
[----:B------:R-:W2:Y:S02]  /*116f0*/  @!P1 SYNCS.PHASECHK.TRANS64 P1, [R3+URZ+0x28c00], R0 ;  /* 0x028c0000030095a7 */ /* 0x000ea4000802007f */
[----:B--2---:R-:W-:Y:S05]  /*11700*/  @!P1 BRA `(.L_x_3970) ;  /* 0xfffffffc00ec9947 */ /* 0x004fea000383ffff */
[----:B------:R-:W-:Y:S05]  /*11710*/  BRA `(.L_x_4115) ;  /* 0xffffff2400607947 */ /* 0x000fea000383ffff */
.L_x_3974:
[----:B---3--:R3:W4:Y:S02]  /*11720*/  SYNCS.PHASECHK.TRANS64.TRYWAIT P1, [R6+URZ+0x28c30], R13 ;  /* 0x028c300d060075a7 */ /* 0x008724000802017f */
[----:B----4-:R-:W-:Y:S05]  /*11730*/  @!P1 NANOSLEEP.SYNCS 0x989680 ;  /* 0x009896800000995d */ /* 0x010fea0003900000 */
[----:B------:R-:W4:Y:S02]  /*11740*/  @!P1 SYNCS.PHASECHK.TRANS64 P1, [R6+URZ+0x28c30], R13 ;  /* 0x028c300d060095a7 */ /* 0x000f24000802007f */
[----:B----4-:R-:W-:Y:S05]  /*11750*/  @!P1 BRA `(.L_x_3974) ;  /* 0xfffffffc00f09947 */ /* 0x010fea000383ffff */
[----:B------:R-:W-:Y:S05]  /*11760*/  BRA `(.L_x_3973) ;  /* 0xffffff24007c7947 */ /* 0x000fea000383ffff */
.L_x_3986:
[----:B----4-:R4:W1:Y:S02]  /*11770*/  SYNCS.PHASECHK.TRANS64.TRYWAIT P3, [R6+URZ+0x28c50], R13 ;  /* 0x028c500d060075a7 */ /* 0x010864000806017f */
[----:B-1----:R-:W-:Y:S05]  /*11780*/  @!P3 NANOSLEEP.SYNCS 0x989680 ;  /* 0x009896800000b95d */ /* 0x002fea0003900000 */
[----:B------:R-:W1:Y:S02]  /*11790*/  @!P3 SYNCS.PHASECHK.TRANS64 P3, [R6+URZ+0x28c50], R13 ;  /* 0x028c500d0600b5a7 */ /* 0x000e64000806007f */
[----:B-1----:R-:W-:Y:S05]  /*117a0*/  @!P3 BRA `(.L_x_3986) ;  /* 0xfffffffc00f0b947 */ /* 0x002fea000383ffff */
[----:B------:R-:W-:Y:S05]  /*117b0*/  BRA `(.L_x_3985) ;  /* 0xffffff3c00e87947 */ /* 0x000fea000383ffff */
.L_x_3994:
[----:B---3--:R-:W-:-:S04]  /*117c0*/  IMAD.U32 R12, RZ, RZ, UR26 ;  /* 0x0000001aff0c7e24 */ /* 0x008fc8000f8e00ff */
[----:B------:R3:W4:Y:S03]  /*117d0*/  SYNCS.PHASECHK.TRANS64.TRYWAIT P3, [R12+URZ+0x28c30], R11 ;  /* 0x028c300b0c0075a7 */ /* 0x000726000806017f */
[----:B----4-:R-:W-:Y:S05]  /*117e0*/  @!P3 NANOSLEEP.SYNCS 0x989680 ;  /* 0x009896800000b95d */ /* 0x010fea0003900000 */
[----:B------:R-:W4:Y:S02]  /*117f0*/  @!P3 SYNCS.PHASECHK.TRANS64 P3, [R12+URZ+0x28c30], R11 ;  /* 0x028c300b0c00b5a7 */ /* 0x000f24000806007f */
[----:B----4-:R-:W-:Y:S05]  /*11800*/  @!P3 BRA `(.L_x_3994) ;  /* 0xfffffffc00ecb947 */ /* 0x010fea000383ffff */
[----:B------:R-:W-:Y:S05]  /*11810*/  BRA `(.L_x_3993) ;  /* 0xffffff44001c7947 */ /* 0x000fea000383ffff */
.L_x_4006:
[----:B---3--:R3:W4:Y:S02]  /*11820*/  SYNCS.PHASECHK.TRANS64.TRYWAIT P3, [R12+URZ+0x28c50], R11 ;  /* 0x028c500b0c0075a7 */ /* 0x008724000806017f */
[----:B----4-:R-:W-:Y:S05]  /*11830*/  @!P3 NANOSLEEP.SYNCS 0x989680 ;  /* 0x009896800000b95d */ /* 0x010fea0003900000 */
[----:B------:R-:W4:Y:S02]  /*11840*/  @!P3 SYNCS.PHASECHK.TRANS64 P3, [R12+URZ+0x28c50], R11 ;  /* 0x028c500b0c00b5a7 */ /* 0x000f24000806007f */
[----:B----4-:R-:W-:Y:S05]  /*11850*/  @!P3 BRA `(.L_x_4006) ;  /* 0xfffffffc00f0b947 */ /* 0x010fea000383ffff */
[----:B------:R-:W-:Y:S05]  /*11860*/  BRA `(.L_x_4005) ;  /* 0xffffff6000cc7947 */ /* 0x000fea000383ffff */
.L_x_4015:
[----:B---3--:R-:W-:-:S04]  /*11870*/  MOV R8, UR23 ;  /* 0x0000001700087c02 */ /* 0x008fc80008000f00 */
[----:B------:R3:W4:Y:S03]  /*11880*/  SYNCS.PHASECHK.TRANS64.TRYWAIT P3, [R8+URZ+0x28c30], R9 ;  /* 0x028c3009080075a7 */ /* 0x000726000806017f */
[----:B----4-:R-:W-:Y:S05]  /*11890*/  @!P3 NANOSLEEP.SYNCS 0x989680 ;  /* 0x009896800000b95d */ /* 0x010fea0003900000 */
[----:B------:R-:W4:Y:S02]  /*118a0*/  @!P3 SYNCS.PHASECHK.TRANS64 P3, [R8+URZ+0x28c30], R9 ;  /* 0x028c30090800b5a7 */ /* 0x000f24000806007f */
[----:B----4-:R-:W-:Y:S05]  /*118b0*/  @!P3 BRA `(.L_x_4015) ;  /* 0xfffffffc00ecb947 */ /* 0x010fea000383ffff */
[----:B------:R-:W-:Y:S05]  /*118c0*/  BRA `(.L_x_4014) ;  /* 0xffffff6800387947 */ /* 0x000fea000383ffff */
.L_x_4019:
[----:B---3--:R3:W1:Y:S02]  /*118d0*/  SYNCS.PHASECHK.TRANS64.TRYWAIT P3, [R170+URZ+0x28c50], R9 ;  /* 0x028c5009aa0075a7 */ /* 0x008664000806017f */
[----:B-1----:R-:W-:Y:S05]  /*118e0*/  @!P3 NANOSLEEP.SYNCS 0x989680 ;  /* 0x009896800000b95d */ /* 0x002fea0003900000 */
[----:B------:R-:W1:Y:S02]  /*118f0*/  @!P3 SYNCS.PHASECHK.TRANS64 P3, [R170+URZ+0x28c50], R9 ;  /* 0x028c5009aa00b5a7 */ /* 0x000e64000806007f */
[----:B-1----:R-:W-:Y:S05]  /*11900*/  @!P3 BRA `(.L_x_4019) ;  /* 0xfffffffc00f0b947 */ /* 0x002fea000383ffff */
[----:B------:R-:W-:Y:S05]  /*11910*/  BRA `(.L_x_4018) ;  /* 0xffffff7c005c7947 */ /* 0x000fea000383ffff */
.L_x_4025:
[----:B------:R-:W-:-:S04]  /*11920*/  IMAD.U32 R7, RZ, RZ, UR26 ;  /* 0x0000001aff077e24 */ /* 0x000fc8000f8e00ff */
[----:B------:R1:W1:Y:S03]  /*11930*/  SYNCS.PHASECHK.TRANS64.TRYWAIT P2, [R7+URZ+0x28c30], R10 ;  /* 0x028c300a070075a7 */ /* 0x000266000804017f */
[----:B-1----:R-:W-:Y:S05]  /*11940*/  @!P2 NANOSLEEP.SYNCS 0x989680 ;  /* 0x009896800000a95d */ /* 0x002fea0003900000 */
[----:B------:R-:W1:Y:S02]  /*11950*/  @!P2 SYNCS.PHASECHK.TRANS64 P2, [R7+URZ+0x28c30], R10 ;  /* 0x028c300a0700a5a7 */ /* 0x000e64000804007f */
[----:B-1----:R-:W-:Y:S05]  /*11960*/  @!P2 BRA `(.L_x_4025) ;  /* 0xfffffffc00eca947 */ /* 0x002fea000383ffff */
[----:B------:R-:W-:Y:S05]  /*11970*/  BRA `(.L_x_4024) ;  /* 0xffffff80004c7947 */ /* 0x000fea000383ffff */
.L_x_4037:
[----:B---3--:R3:W4:Y:S02]  /*11980*/  SYNCS.PHASECHK.TRANS64.TRYWAIT P2, [R11+URZ+0x28c50], R10 ;  /* 0x028c500a0b0075a7 */ /* 0x008724000804017f */
[----:B----4-:R-:W-:Y:S05]  /*11990*/  @!P2 NANOSLEEP.SYNCS 0x989680 ;  /* 0x009896800000a95d */ /* 0x010fea0003900000 */
[----:B------:R-:W4:Y:S02]  /*119a0*/  @!P2 SYNCS.PHASECHK.TRANS64 P2, [R11+URZ+0x28c50], R10 ;  /* 0x028c500a0b00a5a7 */ /* 0x000f24000804007f */
[----:B----4-:R-:W-:Y:S05]  /*119b0*/  @!P2 BRA `(.L_x_4037) ;  /* 0xfffffffc00f0a947 */ /* 0x010fea000383ffff */
[----:B------:R-:W-:Y:S05]  /*119c0*/  BRA `(.L_x_4036) ;  /* 0xffffff9c00f87947 */ /* 0x000fea000383ffff */
.L_x_4065:
[----:B------:R-:W1:Y:S01]  /*119d0*/  S2R R7, SR_TID.X ;  /* 0x0000000000077919 */ /* 0x000e620000002100 */
        /* <DEDUP_REMOVED lines=9> */
.L_x_4116:
[----:B------:R-:W-:Y:S05]  /*11a70*/  BRA `(.L_x_4117) ;  /* 0xffffffd400807947 */ /* 0x000fea000383ffff */
.L_x_4066:
[----:B------:R-:W-:Y:S01]  /*11a80*/  BSSY B0, `(.L_x_4118) ;  /* 0x0000006000007945 */ /* 0x000fe20003800000 */
[----:B------:R-:W-:-:S07]  /*11a90*/  IMAD.MOV.U32 R15, RZ, RZ, -0x1 ;  /* 0xffffffffff0f7424 */ /* 0x000fce00078e00ff */
[----:B------:R-:W-:Y:S05]  /*11aa0*/  WARPSYNC.COLLECTIVE R15, `(.L_x_4119) ;  /* 0x000000000f0c7348 */ /* 0x000fea0003c00000 */
[----:B------:R-:W-:Y:S02]  /*11ab0*/  ELECT P6, UR62, PT ;  /* 0x00000000003e782f */ /* 0x000fe400038c0000 */
[----:B------:R-:W-:Y:S01]  /*11ac0*/  MOV R14, UR62 ;  /* 0x0000003e000e7c02 */ /* 0x000fe20008000f00 */
[----:B------:R-:W-:Y:S10]  /*11ad0*/  ENDCOLLECTIVE ;  /* 0x000000000000791b */ /* 0x000ff40003800000 */
.L_x_4119:
[----:B------:R-:W-:Y:S05]  /*11ae0*/  BSYNC B0 ;  /* 0x0000000000007941 */ /* 0x000fea0003800000 */
.L_x_4118:
[----:B------:R-:W-:Y:S05]  /*11af0*/  BRA `(.L_x_4120) ;  /* 0xffffffd400707947 */ /* 0x000fea000383ffff */
.L_x_4069:
[----:B-1----:R1:W2:Y:S02]  /*11b00*/  SYNCS.PHASECHK.TRANS64.TRYWAIT P2, [R8+URZ+0x28c40], R5 ;  /* 0x028c4005080075a7 */ /* 0x0022a4000804017f */
[----:B--2---:R-:W-:Y:S05]  /*11b10*/  @!P2 NANOSLEEP.SYNCS 0x989680 ;  /* 0x009896800000a95d */ /* 0x004fea0003900000 */
[----:B------:R-:W2:Y:S02]  /*11b20*/  @!P2 SYNCS.PHASECHK.TRANS64 P2, [R8+URZ+0x28c40], R5 ;  /* 0x028c40050800a5a7 */ /* 0x000ea4000804007f */
[----:B--2---:R-:W-:Y:S05]  /*11b30*/  @!P2 BRA `(.L_x_4069) ;  /* 0xfffffffc00f0a947 */ /* 0x004fea000383ffff */
[----:B------:R-:W-:Y:S05]  /*11b40*/  BRA `(.L_x_4121) ;  /* 0xffffffd400cc7947 */ /* 0x000fea000383ffff */
.L_x_4071:
[----:B-1----:R-:W-:-:S04]  /*11b50*/  IMAD.U32 R8, RZ, RZ, UR37 ;  /* 0x00000025ff087e24 */ /* 0x002fc8000f8e00ff */
[----:B------:R1:W2:Y:S03]  /*11b60*/  SYNCS.PHASECHK.TRANS64.TRYWAIT P2, [R8+URZ+0x28c20], R5 ;  /* 0x028c2005080075a7 */ /* 0x0002a6000804017f */
[----:B--2---:R-:W-:Y:S05]  /*11b70*/  @!P2 NANOSLEEP.SYNCS 0x989680 ;  /* 0x009896800000a95d */ /* 0x004fea0003900000 */
[----:B------:R-:W2:Y:S02]  /*11b80*/  @!P2 SYNCS.PHASECHK.TRANS64 P2, [R8+URZ+0x28c20], R5 ;  /* 0x028c20050800a5a7 */ /* 0x000ea4000804007f */
[----:B--2---:R-:W-:Y:S05]  /*11b90*/  @!P2 BRA `(.L_x_4071) ;  /* 0xfffffffc00eca947 */ /* 0x004fea000383ffff */
[----:B------:R-:W-:Y:S05]  /*11ba0*/  BRA `(.L_x_4122) ;  /* 0xffffffd8006c7947 */ /* 0x000fea000383ffff */
.L_x_4074:
[----:B-1----:R1:W2:Y:S02]  /*11bb0*/  SYNCS.PHASECHK.TRANS64.TRYWAIT P2, [R8+URZ+0x28c60], R5 ;  /* 0x028c6005080075a7 */ /* 0x0022a4000804017f */
[----:B--2---:R-:W-:Y:S05]  /*11bc0*/  @!P2 NANOSLEEP.SYNCS 0x989680 ;  /* 0x009896800000a95d */ /* 0x004fea0003900000 */
[----:B------:R-:W2:Y:S02]  /*11bd0*/  @!P2 SYNCS.PHASECHK.TRANS64 P2, [R8+URZ+0x28c60], R5 ;  /* 0x028c60050800a5a7 */ /* 0x000ea4000804007f */
[----:B--2---:R-:W-:Y:S05]  /*11be0*/  @!P2 BRA `(.L_x_4074) ;  /* 0xfffffffc00f0a947 */ /* 0x004fea000383ffff */
[----:B------:R-:W-:Y:S05]  /*11bf0*/  BRA `(.L_x_4123) ;  /* 0xffffffd800807947 */ /* 0x000fea000383ffff */
.L_x_4081:
[----:B-1----:R1:W2:Y:S02]  /*11c00*/  SYNCS.PHASECHK.TRANS64.TRYWAIT P3, [R2+URZ+0x28c40], R3 ;  /* 0x028c4003020075a7 */ /* 0x0022a4000806017f */
[----:B--2---:R-:W-:Y:S05]  /*11c10*/  @!P3 NANOSLEEP.SYNCS 0x989680 ;  /* 0x009896800000b95d */ /* 0x004fea0003900000 */
[----:B------:R-:W2:Y:S02]  /*11c20*/  @!P3 SYNCS.PHASECHK.TRANS64 P3, [R2+URZ+0x28c40], R3 ;  /* 0x028c40030200b5a7 */ /* 0x000ea4000806007f */
[----:B--2---:R-:W-:Y:S05]  /*11c30*/  @!P3 BRA `(.L_x_4081) ;  /* 0xfffffffc00f0b947 */ /* 0x004fea000383ffff */
[----:B------:R-:W-:Y:S05]  /*11c40*/  BRA `(.L_x_4124) ;  /* 0xffffffe000087947 */ /* 0x000fea000383ffff */
.L_x_4083:
[----:B---3--:R3:W4:Y:S02]  /*11c50*/  SYNCS.PHASECHK.TRANS64.TRYWAIT P3, [R2+URZ+0x28c60], R3 ;  /* 0x028c6003020075a7 */ /* 0x008724000806017f */
[----:B----4-:R-:W-:Y:S05]  /*11c60*/  @!P3 NANOSLEEP.SYNCS 0x989680 ;  /* 0x009896800000b95d */ /* 0x010fea0003900000 */
[----:B------:R-:W4:Y:S02]  /*11c70*/  @!P3 SYNCS.PHASECHK.TRANS64 P3, [R2+URZ+0x28c60], R3 ;  /* 0x028c60030200b5a7 */ /* 0x000f24000806007f */
[----:B----4-:R-:W-:Y:S05]  /*11c80*/  @!P3 BRA `(.L_x_4083) ;  /* 0xfffffffc00f0b947 */ /* 0x010fea000383ffff */
[----:B------:R-:W-:Y:S05]  /*11c90*/  BRA `(.L_x_4125) ;  /* 0xffffffe000507947 */ /* 0x000fea000383ffff */
.L_x_4089:
[----:B-1----:R1:W2:Y:S02]  /*11ca0*/  SYNCS.PHASECHK.TRANS64.TRYWAIT P3, [R3+URZ+0x28c40], R2 ;  /* 0x028c4002030075a7 */ /* 0x0022a4000806017f */
[----:B--2---:R-:W-:Y:S05]  /*11cb0*/  @!P3 NANOSLEEP.SYNCS 0x989680 ;  /* 0x009896800000b95d */ /* 0x004fea0003900000 */
[----:B------:R-:W2:Y:S02]  /*11cc0*/  @!P3 SYNCS.PHASECHK.TRANS64 P3, [R3+URZ+0x28c40], R2 ;  /* 0x028c40020300b5a7 */ /* 0x000ea4000806007f */
[----:B--2---:R-:W-:Y:S05]  /*11cd0*/  @!P3 BRA `(.L_x_4089) ;  /* 0xfffffffc00f0b947 */ /* 0x004fea000383ffff */
[----:B------:R-:W-:Y:S05]  /*11ce0*/  BRA `(.L_x_4126) ;  /* 0xffffffe400c87947 */ /* 0x000fea000383ffff */
.L_x_4091:
[----:B---3--:R3:W4:Y:S02]  /*11cf0*/  SYNCS.PHASECHK.TRANS64.TRYWAIT P3, [R3+URZ+0x28c60], R2 ;  /* 0x028c6002030075a7 */ /* 0x008724000806017f */
[----:B----4-:R-:W-:Y:S05]  /*11d00*/  @!P3 NANOSLEEP.SYNCS 0x989680 ;  /* 0x009896800000b95d */ /* 0x010fea0003900000 */
[----:B------:R-:W4:Y:S02]  /*11d10*/  @!P3 SYNCS.PHASECHK.TRANS64 P3, [R3+URZ+0x28c60], R2 ;  /* 0x028c60020300b5a7 */ /* 0x000f24000806007f */
[----:B----4-:R-:W-:Y:S05]  /*11d20*/  @!P3 BRA `(.L_x_4091) ;  /* 0xfffffffc00f0b947 */ /* 0x010fea000383ffff */
[----:B------:R-:W-:Y:S05]  /*11d30*/  BRA `(.L_x_4127) ;  /* 0xffffffe800107947 */ /* 0x000fea000383ffff */
.L_x_4096:
[----:B-1----:R1:W2:Y:S02]  /*11d40*/  SYNCS.PHASECHK.TRANS64.TRYWAIT P3, [R2+URZ+0x28c40], R3 ;  /* 0x028c4003020075a7 */ /* 0x0022a4000806017f */
[----:B--2---:R-:W-:Y:S05]  /*11d50*/  @!P3 NANOSLEEP.SYNCS 0x989680 ;  /* 0x009896800000b95d */ /* 0x004fea0003900000 */
[----:B------:R-:W2:Y:S02]  /*11d60*/  @!P3 SYNCS.PHASECHK.TRANS64 P3, [R2+URZ+0x28c40], R3 ;  /* 0x028c40030200b5a7 */ /* 0x000ea4000806007f */
[----:B--2---:R-:W-:Y:S05]  /*11d70*/  @!P3 BRA `(.L_x_4096) ;  /* 0xfffffffc00f0b947 */ /* 0x004fea000383ffff */
[----:B------:R-:W-:Y:S05]  /*11d80*/  BRA `(.L_x_4128) ;  /* 0xffffffec00687947 */ /* 0x000fea000383ffff */
.L_x_4098:
[----:B--2---:R2:W3:Y:S02]  /*11d90*/  SYNCS.PHASECHK.TRANS64.TRYWAIT P3, [R2+URZ+0x28c60], R3 ;  /* 0x028c6003020075a7 */ /* 0x0044e4000806017f */
[----:B---3--:R-:W-:Y:S05]  /*11da0*/  @!P3 NANOSLEEP.SYNCS 0x989680 ;  /* 0x009896800000b95d */ /* 0x008fea0003900000 */
[----:B------:R-:W3:Y:S02]  /*11db0*/  @!P3 SYNCS.PHASECHK.TRANS64 P3, [R2+URZ+0x28c60], R3 ;  /* 0x028c60030200b5a7 */ /* 0x000ee4000806007f */
[----:B---3--:R-:W-:Y:S05]  /*11dc0*/  @!P3 BRA `(.L_x_4098) ;  /* 0xfffffffc00f0b947 */ /* 0x008fea000383ffff */
[----:B------:R-:W-:Y:S05]  /*11dd0*/  BRA `(.L_x_4129) ;  /* 0xffffffec00b07947 */ /* 0x000fea000383ffff */
.L_x_4103:
[----:B------:R-:W-:Y:S01]  /*11de0*/  BSSY B0, `(.L_x_4130) ;  /* 0x0000007000007945 */ /* 0x000fe20003800000 */
[----:B--2---:R-:W-:Y:S01]  /*11df0*/  MOV R12, RZ ;  /* 0x000000ff000c7202 */ /* 0x004fe20000000f00 */
[----:B------:R-:W-:Y:S02]  /*11e00*/  IMAD.MOV.U32 R11, RZ, RZ, 0x1f ;  /* 0x0000001fff0b7424 */ /* 0x000fe400078e00ff */
[----:B------:R-:W-:-:S07]  /*11e10*/  IMAD.MOV.U32 R15, RZ, RZ, -0x1 ;  /* 0xffffffffff0f7424 */ /* 0x000fce00078e00ff */
[----:B-1-34-:R-:W-:Y:S05]  /*11e20*/  WARPSYNC.COLLECTIVE R15, `(.L_x_4131) ;  /* 0x000000000f087348 */ /* 0x01afea0003c00000 */
[----:B------:R2:W1:Y:S02]  /*11e30*/  SHFL.IDX P6, R14, R13, R12, R11 ;  /* 0x0000000c0d0e7389 */ /* 0x00046400000c000b */
[----:B-1234-:R-:W-:Y:S01]  /*11e40*/  ENDCOLLECTIVE ;  /* 0x000000000000791b */ /* 0x01efe20003800000 */
.L_x_4131:
[----:B------:R-:W-:Y:S05]  /*11e50*/  BSYNC B0 ;  /* 0x0000000000007941 */ /* 0x000fea0003800000 */
.L_x_4130:
[----:B------:R-:W-:Y:S05]  /*11e60*/  BRA `(.L_x_4132) ;  /* 0xfffffff000e47947 */ /* 0x000fea000383ffff */
.L_x_4105:
[----:B-1----:R1:W2:Y:S02]  /*11e70*/  SYNCS.PHASECHK.TRANS64.TRYWAIT P0, [R7+URZ+0x28c20], R0 ;  /* 0x028c2000070075a7 */ /* 0x0022a4000800017f */
[----:B--2---:R-:W-:Y:S05]  /*11e80*/  @!P0 NANOSLEEP.SYNCS 0x989680 ;  /* 0x009896800000895d */ /* 0x004fea0003900000 */
[----:B------:R-:W2:Y:S02]  /*11e90*/  @!P0 SYNCS.PHASECHK.TRANS64 P0, [R7+URZ+0x28c20], R0 ;  /* 0x028c2000070085a7 */ /* 0x000ea4000800007f */
[----:B--2---:R-:W-:Y:S05]  /*11ea0*/  @!P0 BRA `(.L_x_4105) ;  /* 0xfffffffc00f08947 */ /* 0x004fea000383ffff */
[----:B------:R-:W-:Y:S05]  /*11eb0*/  BRA `(.L_x_4133) ;  /* 0xfffffff4002c7947 */ /* 0x000fea000383ffff */
.L_x_4109:
[----:B-1----:R1:W2:Y:S02]  /*11ec0*/  SYNCS.PHASECHK.TRANS64.TRYWAIT P0, [R5+URZ], R4 ;  /* 0x00000004050075a7 */ /* 0x0022a4000800017f */
[----:B--2---:R-:W-:Y:S05]  /*11ed0*/  @!P0 NANOSLEEP.SYNCS 0x989680 ;  /* 0x009896800000895d */ /* 0x004fea0003900000 */
[----:B------:R-:W2:Y:S02]  /*11ee0*/  @!P0 SYNCS.PHASECHK.TRANS64 P0, [R5+URZ], R4 ;  /* 0x00000004050085a7 */ /* 0x000ea4000800007f */
[----:B--2---:R-:W-:Y:S05]  /*11ef0*/  @!P0 BRA `(.L_x_4109) ;  /* 0xfffffffc00f08947 */ /* 0x004fea000383ffff */
[----:B------:R-:W-:Y:S05]  /*11f00*/  BRA `(.L_x_4134) ;  /* 0xfffffff400807947 */ /* 0x000fea000383ffff */
.L_x_4110:
[----:B--2---:R2:W3:Y:S02]  /*11f10*/  SYNCS.PHASECHK.TRANS64.TRYWAIT P0, [R3+URZ], R0 ;  /* 0x00000000030075a7 */ /* 0x0044e4000800017f */
[----:B---3--:R-:W-:Y:S05]  /*11f20*/  @!P0 NANOSLEEP.SYNCS 0x989680 ;  /* 0x009896800000895d */ /* 0x008fea0003900000 */
[----:B------:R-:W3:Y:S02]  /*11f30*/  @!P0 SYNCS.PHASECHK.TRANS64 P0, [R3+URZ], R0 ;  /* 0x00000000030085a7 */ /* 0x000ee4000800007f */
[----:B---3--:R-:W-:Y:S05]  /*11f40*/  @!P0 BRA `(.L_x_4110) ;  /* 0xfffffffc00f08947 */ /* 0x008fea000383ffff */
[----:B------:R-:W-:Y:S05]  /*11f50*/  BRA `(.L_x_4135) ;  /* 0xfffffff400747947 */ /* 0x000fea000383ffff */
.L_x_4112:
[----:B-1----:R1:W2:Y:S02]  /*11f60*/  SYNCS.PHASECHK.TRANS64.TRYWAIT P0, [R5+URZ], R4 ;  /* 0x00000004050075a7 */ /* 0x0022a4000800017f */
[----:B--2---:R-:W-:Y:S05]  /*11f70*/  @!P0 NANOSLEEP.SYNCS 0x989680 ;  /* 0x009896800000895d */ /* 0x004fea0003900000 */
[----:B------:R-:W2:Y:S02]  /*11f80*/  @!P0 SYNCS.PHASECHK.TRANS64 P0, [R5+URZ], R4 ;  /* 0x00000004050085a7 */ /* 0x000ea4000800007f */
[----:B--2---:R-:W-:Y:S05]  /*11f90*/  @!P0 BRA `(.L_x_4112) ;  /* 0xfffffffc00f08947 */ /* 0x004fea000383ffff */
[----:B------:R-:W-:Y:S05]  /*11fa0*/  BRA `(.L_x_4136) ;  /* 0xfffffff400787947 */ /* 0x000fea000383ffff */
.L_x_4137:
        /* <DEDUP_REMOVED lines=13> */
.L_x_11946:


//--------------------- .text._ZN7cutlass13device_kernelIN5flash11enable_sm90INS1_16FlashAttnFwdSm90INS1_25CollectiveMainloopFwdSm90ILi2EN4cute5tupleIJNS5_1CILi1EEES8_S8_EEENS6_IJNS7_ILi64EEESA_SA_EEELi512ENS_10bfloat16_tEfNS_4arch4Sm90ELb0ELb1ELb0ELb0ELb0ELb0ELb1ELb0ELb0ELb0ELb0ELb0EEENS1_21CollectiveEpilogueFwdINS6_IJSA_NS7_ILi512EEESA_EEES9_SC_SE_Li256ELb0ELb0ELb0ELb0EEENS1_30DynamicPersistentTileSchedulerILi256ELi32ELb0ELb0ELb1EEEEEEEEEvNT_6ParamsE --------------------------
	.section	.text._ZN7cutlass13device_kernelIN5flash11enable_sm90INS1_16FlashAttnFwdSm90INS1_25CollectiveMainloopFwdSm90ILi2EN4cute5tupleIJNS5_1CILi1EEES8_S8_EEENS6_IJNS7_ILi64EEESA_SA_EEELi512ENS_10bfloat16_tEfNS_4arch4Sm90ELb0ELb1ELb0ELb0ELb0ELb0ELb1ELb0ELb0ELb0ELb0ELb0EEENS1_21CollectiveEpilogueFwdINS6_IJSA_NS7_ILi512EEESA_EEES9_SC_SE_Li256ELb0ELb0ELb0ELb0EEENS1_30DynamicPersistentTileSchedulerILi256ELi32ELb0ELb0ELb1EEEEEEEEEvNT_6ParamsE,"ax",@progbits
	.align	128
.text._ZN7cutlass13device_kernelIN5flash11enable_sm90INS1_16FlashAttnFwdSm90INS1_25CollectiveMainloopFwdSm90ILi2EN4cute5tupleIJNS5_1CILi1EEES8_S8_EEENS6_IJNS7_ILi64EEESA_SA_EEELi512ENS_10bfloat16_tEfNS_4arch4Sm90ELb0ELb1ELb0ELb0ELb0ELb0ELb1ELb0ELb0ELb0ELb0ELb0EEENS1_21CollectiveEpilogueFwdINS6_IJSA_NS7_ILi512EEESA_EEES9_SC_SE_Li256ELb0ELb0ELb0ELb0EEENS1_30DynamicPersistentTileSchedulerILi256ELi32ELb0ELb0ELb1EEEEEEEEEvNT_6ParamsE:
        .type           _ZN7cutlass13device_kernelIN5flash11enable_sm90INS1_16FlashAttnFwdSm90INS1_25CollectiveMainloopFwdSm90ILi2EN4cute5tupleIJNS5_1CILi1EEES8_S8_EEENS6_IJNS7_ILi64EEESA_SA_EEELi512ENS_10bfloat16_tEfNS_4arch4Sm90ELb0ELb1ELb0ELb0ELb0ELb0ELb1ELb0ELb0ELb0ELb0ELb0EEENS1_21CollectiveEpilogueFwdINS6_IJSA_NS7_ILi512EEESA_EEES9_SC_SE_Li256ELb0ELb0ELb0ELb0EEENS1_30DynamicPersistentTileSchedulerILi256ELi32ELb0ELb0ELb1EEEEEEEEEvNT_6ParamsE,@function
        .size           _ZN7cutlass13device_kernelIN5flash11enable_sm90INS1_16FlashAttnFwdSm90INS1_25CollectiveMainloopFwdSm90ILi2EN4cute5tupleIJNS5_1CILi1EEES8_S8_EEENS6_IJNS7_ILi64EEESA_SA_EEELi512ENS_10bfloat16_tEfNS_4arch4Sm90ELb0ELb1ELb0ELb0ELb0ELb0ELb1ELb0ELb0ELb0ELb0ELb0EEENS1_21CollectiveEpilogueFwdINS6_IJSA_NS7_ILi512EEESA_EEES9_SC_SE_Li256ELb0ELb0ELb0ELb0EEENS1_30DynamicPersistentTileSchedulerILi256ELi32ELb0ELb0ELb1EEEEEEEEEvNT_6ParamsE,(.L_x_11947 - _ZN7cutlass13device_kernelIN5flash11enable_sm90INS1_16FlashAttnFwdSm90INS1_25CollectiveMainloopFwdSm90ILi2EN4cute5tupleIJNS5_1CILi1EEES8_S8_EEENS6_IJNS7_ILi64EEESA_SA_EEELi512ENS_10bfloat16_tEfNS_4arch4Sm90ELb0ELb1ELb0ELb0ELb0ELb0ELb1ELb0ELb0ELb0ELb0ELb0EEENS1_21CollectiveEpilogueFwdINS6_IJSA_NS7_ILi512EEESA_EEES9_SC_SE_Li256ELb0ELb0ELb0ELb0EEENS1_30DynamicPersistentTileSchedulerILi256ELi32ELb0ELb0ELb1EEEEEEEEEvNT_6ParamsE)
        .other          _ZN7cutlass13device_kernelIN5flash11enable_sm90INS1_16FlashAttnFwdSm90INS1_25CollectiveMainloopFwdSm90ILi2EN4cute5tupleIJNS5_1CILi1EEES8_S8_EEENS6_IJNS7_ILi64EEESA_SA_EEELi512ENS_10bfloat16_tEfNS_4arch4Sm90ELb0ELb1ELb0ELb0ELb0ELb0ELb1ELb0ELb0ELb0ELb0ELb0EEENS1_21CollectiveEpilogueFwdINS6_IJSA_NS7_ILi512EEESA_EEES9_SC_SE_Li256ELb0ELb0ELb0ELb0EEENS1_30DynamicPersistentTileSchedulerILi256ELi32ELb0ELb0ELb1EEEEEEEEEvNT_6ParamsE,@"STO_CUDA_ENTRY STV_DEFAULT"
_ZN7cutlass13device_kernelIN5flash11enable_sm90INS1_16FlashAttnFwdSm90INS1_25CollectiveMainloopFwdSm90ILi2EN4cute5tupleIJNS5_1CILi1EEES8_S8_EEENS6_IJNS7_ILi64EEESA_SA_EEELi512ENS_10bfloat16_tEfNS_4arch4Sm90ELb0ELb1ELb0ELb0ELb0ELb0ELb1ELb0ELb0ELb0ELb0ELb0EEENS1_21CollectiveEpilogueFwdINS6_IJSA_NS7_ILi512EEESA_EEES9_SC_SE_Li256ELb0ELb0ELb0ELb0EEENS1_30DynamicPersistentTileSchedulerILi256ELi32ELb0ELb0ELb1EEEEEEEEEvNT_6ParamsE:
[----:B------:R-:W1:Y:S02]  /*0000*/  LDC R1, c[0x0][0x28] ;  /* 0x00000a00ff017b82 */ /* 0x000e640000000800 */
[----:B-1----:R-:W-:Y:S01]  /*0010*/  VIADD R1, R1, 0xfffffff8 ;  /* 0xfffffff801017836 */ /* 0x002fe20000000000 */
[----:B------:R-:W1:Y:S01]  /*0020*/  S2R R19, SR_TID.X ;  /* 0x0000000000137919 */ /* 0x000e620000002100 */
[----:B------:R-:W-:Y:S01]  /*0030*/  ELECT P0, URZ, PT ;  /* 0x00000000003f782f */ /* 0x000fe20003800000 */
[----:B------:R-:W-:Y:S01]  /*0040*/  BSSY B0, `(.L_x_4138) ;  /* 0x0000017000007945 */ /* 0x000fe20003800000 */
[--C-:B-1----:R-:W-:Y:S02]  /*0050*/  SHF.R.U32.HI R0, RZ, 0x5, R19.reuse ;  /* 0x00000005ff007819 */ /* 0x102fe40000011613 */
[----:B------:R-:W-:-:S03]  /*0060*/  SHF.R.U32.HI R3, RZ, 0x7, R19 ;  /* 0x00000007ff037819 */ /* 0x000fc60000011613 */
        /* <DEDUP_REMOVED lines=20> */
.L_x_4139:
[----:B------:R-:W-:Y:S05]  /*01b0*/  BSYNC B0 ;  /* 0x0000000000007941 */ /* 0x000fea0003800000 */
.L_x_4138:
        /* <DEDUP_REMOVED lines=14> */
[----:B---3--:R-:W-:-:S11]  /*02a0*/  ISETP.NE.AND P1, PT, R2, RZ, PT ;  /* 0x000000ff0200720c */ /* 0x008fd60003f25270 */
[----:B------:R-:W-:Y:S01]  /*02b0*/  UISETP.NE.AND UP0, UPT, UR47, URZ, UPT ;  /* 0x0000003f2f00728c */ /* 0x000fe2000bf05270 */
[----:B------:R-:W1:Y:S02]  /*02c0*/  FENCE.VIEW.ASYNC.S ;  /* 0x00000000000073c6 */ /* 0x000e640000000000 */
[----:B-1----:R1:W2:Y:S01]  /*02d0*/  @UP1 SYNCS.EXCH.64 URZ, [UR6+0x38800], UR4 ;  /* 0x03880004063f15b2 */ /* 0x0022a20008000100 */
[----:B------:R1:W3:Y:S01]  /*02e0*/  @UP2 SYNCS.EXCH.64 URZ, [UR6+0x38810], UR4 ;  /* 0x03881004063f25b2 */ /* 0x0002e20008000100 */
[----:B------:R1:W4:Y:S01]  /*02f0*/  @UP3 SYNCS.EXCH.64 URZ, [UR6+0x38820], UR4 ;  /* 0x03882004063f35b2 */ /* 0x0003220008000100 */
        /* <DEDUP_REMOVED lines=15> */
.L_x_4140:
        /* <DEDUP_REMOVED lines=22> */
.L_x_4141:
        /* <DEDUP_REMOVED lines=18> */
.L_x_4142:
        /* <DEDUP_REMOVED lines=22> */
.L_x_4143:
        /* <DEDUP_REMOVED lines=22> */
.L_x_4144:
[----:B-1----:R-:W-:Y:S01]  /*0930*/  UMOV UR4, 0x1 ;  /* 0x0000000100047882 */ /* 0x002fe20000000000 */
[----:B------:R-:W-:Y:S01]  /*0940*/  PLOP3.LUT P0, PT, PT, PT, UP0, 0x80, 0x0 ;  /* 0x000000000000781c */ /* 0x000fe20003f0f008 */
[----:B------:R-:W-:Y:S01]  /*0950*/  USEL UR4, UR4, 0x2, !UP0 ;  /* 0x0000000204047887 */ /* 0x000fe2000c000000 */
[----:B------:R-:W-:Y:S01]  /*0960*/  NOP ;  /* 0x0000000000007918 */ /* 0x000fe20000000000 */
[----:B------:R-:W-:-:S04]  /*0970*/  ULDC.64 UR54, c[0x0][0x208] ;  /* 0x0000820000367ab9 */ /* 0x000fc80000000a00 */
[----:B------:R-:W-:-:S05]  /*0980*/  IMAD.U32 R2, RZ, RZ, UR4 ;  /* 0x00000004ff027e24 */ /* 0x000fca000f8e00ff */
[----:B------:R1:W-:Y:S01]  /*0990*/  STL [R1+0x4], R2 ;  /* 0x0000040201007387 */ /* 0x0003e20000100800 */
[----:B--234-:R-:W-:Y:S06]  /*09a0*/  BAR.SYNC.DEFER_BLOCKING 0x0 ;  /* 0x0000000000007b1d */ /* 0x01cfec0000010000 */
[----:B------:R-:W-:Y:S05]  /*09b0*/  @!P0 BRA `(.L_x_4145) ;  /* 0x0000012800848947 */ /* 0x000fea0003800000 */
.L_x_4146:
[----:B------:R-:W-:-:S08]  /*09c0*/  NOP ;  /* 0x0000000000007918 */ /* 0x000fd00000000000 */
[----:B------:R-:W2:Y:S02]  /*09d0*/  USETMAXREG.TRY_ALLOC.CTAPOOL UP0, 0xf0 ;  /* 0x000000f0000079c8 */ /* 0x000ea40008000600 */
[----:B--2---:R-:W-:-:S13]  /*09e0*/  PLOP3.LUT P0, PT, PT, PT, UP0, 0x80, 0x0 ;  /* 0x000000000000781c */ /* 0x004fda0003f0f008 */
[----:B------:R-:W-:Y:S05]  /*09f0*/  @!P0 BRA `(.L_x_4146) ;  /* 0xfffffffc00f08947 */ /* 0x000fea000383ffff */
[----:B------:R-:W-:Y:S01]  /*0a00*/  LOP3.LUT R0, R19, 0xffffff80, RZ, 0xc0, !PT ;  /* 0xffffff8013007812 */ /* 0x000fe200078ec0ff */
[----:B------:R-:W2:Y:S08]  /*0a10*/  S2UR UR4, SR_CTAID.X ;  /* 0x00000000000479c3 */ /* 0x000eb00000002500 */
[----:B------:R-:W-:Y:S06]  /*0a20*/  BAR.ARV 0x4, 0x120 ;  /* 0x0104800000007b1d */ /* 0x000fec0000002000 */
[----:B------:R-:W-:-:S02]  /*0a30*/  ISETP.NE.AND P0, PT, R0, 0x80, PT ;  /* 0x000000800000780c */ /* 0x000fc40003f05270 */
[----:B------:R-:W2:Y:S11]  /*0a40*/  LDC R0, c[0x0][0xea8] ;  /* 0x0003aa00ff007b82 */ /* 0x000eb60000000800 */
[----:B------:R-:W-:Y:S06]  /*0a50*/  @!P0 BAR.ARV 0x8, 0xa0 ;  /* 0x0202800000008b1d */ /* 0x000fec0000002000 */
[----:B------:R-:W-:-:S13]  /*0a60*/  ISETP.GE.U32.AND P0, PT, R19, 0x100, PT ;  /* 0x000001001300780c */ /* 0x000fda0003f06070 */
[----:B------:R-:W-:Y:S06]  /*0a70*/  @P0 BAR.ARV 0xf, 0x100 ;  /* 0x03c4000000000b1d */ /* 0x000fec0000002000 */
[----:B--2---:R-:W-:-:S13]  /*0a80*/  ISETP.LE.AND P0, PT, R0, UR4, PT ;  /* 0x0000000400007c0c */ /* 0x004fda000bf03270 */
[----:B------:R-:W-:Y:S05]  /*0a90*/  @P0 EXIT ;  /* 0x000000000000094d */ /* 0x000fea0003800000 */
[----:B-1----:R-:W2:Y:S01]  /*0aa0*/  LDL R2, [R1+0x4] ;  /* 0x0000040001027983 */ /* 0x002ea20000100800 */
[----:B------:R-:W-:Y:S01]  /*0ab0*/  VIADD R195, R19, 0xffffff80 ;  /* 0xffffff8013c37836 */ /* 0x000fe20000000000 */
[----:B------:R-:W1:Y:S01]  /*0ac0*/  S2UR UR5, SR_CgaCtaId ;  /* 0x00000000000579c3 */ /* 0x000e620000008800 */
[----:B------:R-:W-:Y:S01]  /*0ad0*/  UMOV UR36, 0x400 ;  /* 0x0000040000247882 */ /* 0x000fe20000000000 */
[----:B------:R-:W-:Y:S01]  /*0ae0*/  IMAD.MOV.U32 R186, RZ, RZ, 0x20 ;  /* 0x00000020ffba7424 */ /* 0x000fe200078e00ff */
[----:B------:R-:W-:Y:S02]  /*0af0*/  CS2R R16, SRZ ;  /* 0x0000000000107805 */ /* 0x000fe4000001ff00 */
[----:B------:R-:W-:Y:S01]  /*0b00*/  SHF.R.S32.HI R0, RZ, 0x1f, R195 ;  /* 0x0000001fff007819 */ /* 0x000fe200000114c3 */
[----:B------:R-:W-:Y:S01]  /*0b10*/  ULDC.64 UR50, c[0x0][0x198] ;  /* 0x0000660000327ab9 */ /* 0x000fe20000000a00 */
[----:B------:R-:W-:Y:S02]  /*0b20*/  UMOV UR46, URZ ;  /* 0x0000003f002e7c82 */ /* 0x000fe40008000000 */
[----:B------:R-:W-:-:S02]  /*0b30*/  LEA.HI R5, R0, R195, RZ, 0x5 ;  /* 0x000000c300057211 */ /* 0x000fc400078f28ff */
[----:B------:R-:W-:Y:S02]  /*0b40*/  LEA.HI R3, R0, R195, RZ, 0x7 ;  /* 0x000000c300037211 */ /* 0x000fe400078f38ff */
[--C-:B------:R-:W-:Y:S02]  /*0b50*/  SHF.R.S32.HI R193, RZ, 0x5, R5.reuse ;  /* 0x00000005ffc17819 */ /* 0x100fe40000011405 */
[----:B------:R-:W-:Y:S02]  /*0b60*/  SHF.R.S32.HI R6, RZ, 0x1f, R5 ;  /* 0x0000001fff067819 */ /* 0x000fe40000011405 */
[----:B------:R-:W-:Y:S02]  /*0b70*/  SHF.R.S32.HI R192, RZ, 0x7, R3 ;  /* 0x00000007ffc07819 */ /* 0x000fe40000011403 */
[----:B------:R-:W-:-:S04]  /*0b80*/  LEA.HI R6, R6, R193, RZ, 0x2 ;  /* 0x000000c106067211 */ /* 0x000fc800078f10ff */
[----:B------:R-:W-:Y:S01]  /*0b90*/  LOP3.LUT R6, R6, 0x3ffffc, RZ, 0xc0, !PT ;  /* 0x003ffffc06067812 */ /* 0x000fe200078ec0ff */
[----:B-1----:R-:W-:-:S04]  /*0ba0*/  ULEA UR36, UR5, UR36, 0x18 ;  /* 0x0000002405247291 */ /* 0x002fc8000f8ec03f */
[----:B------:R-:W-:Y:S01]  /*0bb0*/  IMAD.IADD R6, R193, 0x1, -R6 ;  /* 0x00000001c1067824 */ /* 0x000fe200078e0a06 */
[----:B--2---:R-:W-:Y:S02]  /*0bc0*/  R2UR UR6, R2 ;  /* 0x00000000020672ca */ /* 0x004fe400000e0000 */
[CC--:B------:R-:W-:Y:S02]  /*0bd0*/  LEA.HI R2, R0.reuse, R195.reuse, RZ, 0x4 ;  /* 0x000000c300027211 */ /* 0x0c0fe400078f20ff */
[----:B------:R-:W-:Y:S02]  /*0be0*/  LEA.HI R0, R0, R195, RZ, 0x3 ;  /* 0x000000c300007211 */ /* 0x000fe400078f18ff */
[C---:B------:R-:W-:Y:S02]  /*0bf0*/  LOP3.LUT R4, R2.reuse, 0xfffffff0, RZ, 0xc0, !PT ;  /* 0xfffffff002047812 */ /* 0x040fe400078ec0ff */
[----:B------:R-:W-:Y:S02]  /*0c00*/  SHF.R.S32.HI R7, RZ, 0x4, R2 ;  /* 0x00000004ff077819 */ /* 0x000fe40000011402 */
[----:B------:R-:W-:Y:S01]  /*0c10*/  SHF.R.S32.HI R190, RZ, 0x3, R0 ;  /* 0x00000003ffbe7819 */ /* 0x000fe20000011400 */
[----:B------:R-:W-:Y:S01]  /*0c20*/  IMAD.IADD R5, R195, 0x1, -R4 ;  /* 0x00000001c3057824 */ /* 0x000fe200078e0a04 */
[----:B------:R-:W-:Y:S01]  /*0c30*/  LEA.HI R2, R2, R7, RZ, 0x1 ;  /* 0x0000000702027211 */ /* 0x000fe200078f08ff */
[----:B------:R-:W-:Y:S01]  /*0c40*/  ULOP3.LUT UR48, UR6, 0x1, URZ, 0xfc, !UPT ;  /* 0x0000000106307892 */ /* 0x000fe2000f8efc3f */
[----:B------:R-:W-:Y:S01]  /*0c50*/  LOP3.LUT R4, R3, 0xffffff80, RZ, 0xc0, !PT ;  /* 0xffffff8003047812 */ /* 0x000fe200078ec0ff */
[--C-:B------:R-:W-:Y:S01]  /*0c60*/  IMAD R11, R192, 0x100, R5.reuse ;  /* 0x00000100c00b7824 */ /* 0x100fe200078e0205 */
[----:B------:R-:W-:-:S02]  /*0c70*/  SHF.R.S32.HI R8, RZ, 0x1f, R5 ;  /* 0x0000001fff087819 */ /* 0x000fc40000011405 */
[----:B------:R-:W-:Y:S01]  /*0c80*/  LOP3.LUT R2, R2, 0x1ffffffe, RZ, 0xc0, !PT ;  /* 0x1ffffffe02027812 */ /* 0x000fe200078ec0ff */
[----:B------:R-:W-:Y:S01]  /*0c90*/  IMAD R13, R6, 0x10, R11 ;  /* 0x00000010060d7824 */ /* 0x000fe200078e020b */
[----:B------:R-:W-:Y:S01]  /*0ca0*/  LEA.HI R8, R8, R5, RZ, 0x3 ;  /* 0x0000000508087211 */ /* 0x000fe200078f18ff */
[----:B------:R-:W-:Y:S01]  /*0cb0*/  IMAD.IADD R4, R195, 0x1, -R4 ;  /* 0x00000001c3047824 */ /* 0x000fe200078e0a04 */
[----:B------:R-:W-:Y:S01]  /*0cc0*/  LEA.HI R3, R3, R192, RZ, 0x1 ;  /* 0x000000c003037211 */ /* 0x000fe200078f08ff */
[----:B------:R-:W-:Y:S01]  /*0cd0*/  IMAD.IADD R2, R7, 0x1, -R2 ;  /* 0x0000000107027824 */ /* 0x000fe200078e0a02 */
[C---:B------:R-:W-:Y:S01]  /*0ce0*/  LOP3.LUT R10, R8.reuse, 0xfffffff8, RZ, 0xc0, !PT ;  /* 0xfffffff8080a7812 */ /* 0x040fe200078ec0ff */
[----:B------:R-:W-:Y:S01]  /*0cf0*/  IMAD.SHL.U32 R8, R8, 0x40, RZ ;  /* 0x0000004008087824 */ /* 0x000fe200078e00ff */
[----:B------:R-:W-:Y:S01]  /*0d00*/  SHF.R.S32.HI R9, RZ, 0x1f, R4 ;  /* 0x0000001fff097819 */ /* 0x000fe20000011404 */
[----:B------:R-:W-:Y:S01]  /*0d10*/  IMAD.SHL.U32 R2, R2, 0x8, RZ ;  /* 0x0000000802027824 */ /* 0x000fe200078e00ff */
[----:B------:R-:W-:Y:S01]  /*0d20*/  LOP3.LUT R3, R3, 0xfffffe, RZ, 0xc0, !PT ;  /* 0x00fffffe03037812 */ /* 0x000fe200078ec0ff */
[----:B------:R-:W-:Y:S01]  /*0d30*/  IMAD.IADD R10, R5, 0x1, -R10 ;  /* 0x00000001050a7824 */ /* 0x000fe200078e0a0a */
[----:B------:R-:W-:Y:S01]  /*0d40*/  LOP3.LUT R8, R8, 0x7ffffe00, RZ, 0xc0, !PT ;  /* 0x7ffffe0008087812 */ /* 0x000fe200078ec0ff */
[----:B------:R-:W-:Y:S01]  /*0d50*/  IMAD.U32 R194, R13, 0x40, R2 ;  /* 0x000000400dc27824 */ /* 0x000fe200078e0002 */
[----:B------:R-:W-:Y:S01]  /*0d60*/  LEA.HI R6, R9, R4, RZ, 0x2 ;  /* 0x0000000409067211 */ /* 0x000fe200078f10ff */
[C---:B------:R-:W-:Y:S01]  /*0d70*/  IMAD.SHL.U32 R7, R10.reuse, 0x40, RZ ;  /* 0x000000400a077824 */ /* 0x040fe200078e00ff */
[----:B------:R-:W-:Y:S01]  /*0d80*/  R2P PR, R10, 0x6 ;  /* 0x000000060a007804 */ /* 0x000fe20000000000 */
[----:B------:R-:W-:Y:S01]  /*0d90*/  IMAD R8, R193, 0x400, R8 ;  /* 0x00000400c1087824 */ /* 0x000fe200078e0208 */
[----:B------:R-:W-:Y:S01]  /*0da0*/  LOP3.LUT R11, R6, 0x7ffffffc, RZ, 0xc0, !PT ;  /* 0x7ffffffc060b7812 */ /* 0x000fe200078ec0ff */
[----:B------:R-:W-:Y:S01]  /*0db0*/  IMAD.IADD R3, R192, 0x1, -R3 ;  /* 0x00000001c0037824 */ /* 0x000fe200078e0a03 */
[----:B------:R-:W-:-:S02]  /*0dc0*/  LOP3.LUT R7, R7, 0x1c0, RZ, 0xc0, !PT ;  /* 0x000001c007077812 */ /* 0x000fc400078ec0ff */
[----:B------:R-:W-:Y:S01]  /*0dd0*/  SHF.R.S32.HI R5, RZ, 0x2, R6 ;  /* 0x00000002ff057819 */ /* 0x000fe20000011406 */
[----:B------:R-:W-:Y:S01]  /*0de0*/  IMAD.IADD R11, R4, 0x1, -R11 ;  /* 0x00000001040b7824 */ /* 0x000fe200078e0a0b */
[----:B------:R-:W-:Y:S01]  /*0df0*/  LOP3.LUT R2, R7, 0x8, R2, 0xf8, !PT ;  /* 0x0000000807027812 */ /* 0x000fe200078ef802 */
[----:B------:R-:W-:Y:S01]  /*0e00*/  IMAD.SHL.U32 R23, R3, 0x100, RZ ;  /* 0x0000010003177824 */ /* 0x000fe200078e00ff */
[----:B------:R-:W-:Y:S01]  /*0e10*/  SHF.R.U32.HI R7, RZ, 0x3, R7 ;  /* 0x00000003ff077819 */ /* 0x000fe20000011607 */
[----:B------:R-:W-:Y:S01]  /*0e20*/  IMAD.SHL.U32 R18, R11, 0x2, RZ ;  /* 0x000000020b127824 */ /* 0x000fe200078e00ff */
[----:B------:R-:W-:Y:S02]  /*0e30*/  SHF.R.S32.HI R6, RZ, 0x1f, R6 ;  /* 0x0000001fff067819 */ /* 0x000fe40000011406 */
[----:B------:R-:W-:Y:S02]  /*0e40*/  LOP3.LUT R7, R2, R7, RZ, 0x3c, !PT ;  /* 0x0000000702077212 */ /* 0x000fe400078e3cff */
[----:B------:R-:W-:-:S02]  /*0e50*/  LEA.HI R6, R6, R5, RZ, 0x3 ;  /* 0x0000000506067211 */ /* 0x000fc400078f18ff */
[----:B------:R-:W-:Y:S01]  /*0e60*/  LEA.HI R9, R9, R4, RZ, 0x5 ;  /* 0x0000000409097211 */ /* 0x000fe200078f28ff */
[----:B------:R-:W-:Y:S01]  /*0e70*/  IMAD.IADD R7, R8, 0x1, R7 ;  /* 0x0000000108077824 */ /* 0x000fe200078e0207 */
[----:B------:R-:W-:Y:S02]  /*0e80*/  LOP3.LUT R6, R6, 0xfffffff8, RZ, 0xc0, !PT ;  /* 0xfffffff806067812 */ /* 0x000fe400078ec0ff */
[----:B------:R-:W-:Y:S02]  /*0e90*/  LOP3.LUT R2, R0, 0x1ffffff8, RZ, 0xc0, !PT ;  /* 0x1ffffff800027812 */ /* 0x000fe400078ec0ff */
[----:B------:R-:W-:Y:S01]  /*0ea0*/  LEA R184, R7, UR36, 0x1 ;  /* 0x0000002407b87c11 */ /* 0x000fe2000f8e08ff */
[----:B------:R-:W-:Y:S01]  /*0eb0*/  IMAD.IADD R6, R5, 0x1, -R6 ;  /* 0x0000000105067824 */ /* 0x000fe200078e0a06 */
[----:B------:R-:W-:Y:S01]  /*0ec0*/  SEL R186, R186, 0xffffffe0, !P1 ;  /* 0xffffffe0baba7807 */ /* 0x000fe20004800000 */
[----:B------:R-:W-:Y:S01]  /*0ed0*/  IMAD.IADD R2, R195, 0x1, -R2 ;  /* 0x00000001c3027824 */ /* 0x000fe200078e0a02 */
[----:B------:R-:W-:Y:S01]  /*0ee0*/  SHF.R.S32.HI R9, RZ, 0x5, R9 ;  /* 0x00000005ff097819 */ /* 0x000fe20000011409 */
[----:B------:R-:W-:-:S02]  /*0ef0*/  VIADD R187, R184, 0x36400 ;  /* 0x00036400b8bb7836 */ /* 0x000fc40000000000 */
[----:B------:R-:W-:Y:S02]  /*0f00*/  VIADD R185, R184, 0x36440 ;  /* 0x00036440b8b97836 */ /* 0x000fe40000000000 */
[C---:B------:R-:W-:Y:S02]  /*0f10*/  @P2 VIADD R185, R187.reuse, 0xffffffc0 ;  /* 0xffffffc0bbb92836 */ /* 0x040fe40000000000 */
[----:B------:R-:W-:Y:S02]  /*0f20*/  IMAD.IADD R187, R187, 0x1, R186 ;  /* 0x00000001bbbb7824 */ /* 0x000fe400078e02ba */
[----:B------:R-:W-:Y:S02]  /*0f30*/  IMAD R22, R9, 0x10, R6 ;  /* 0x0000001009167824 */ /* 0x000fe400078e0206 */
[----:B------:R-:W-:Y:S02]  /*0f40*/  IMAD.SHL.U32 R188, R2, 0x8, RZ ;  /* 0x0000000802bc7824 */ /* 0x000fe400078e00ff */
[----:B------:R-:W-:-:S07]  /*0f50*/  IMAD.IADD R186, R186, 0x1, R185 ;  /* 0x00000001baba7824 */ /* 0x000fce00078e02b9 */
.L_x_4246:
        /* <DEDUP_REMOVED lines=20> */
.L_x_4147:
[----:B------:R-:W-:Y:S01]  /*10a0*/  ULDC UR6, c[0x0][0xec4] ;  /* 0x0003b10000067ab9 */ /* 0x000fe20000000800 */
[----:B------:R-:W-:Y:S01]  /*10b0*/  UMOV UR39, UR7 ;  /* 0x0000000700277c82 */ /* 0x000fe20008000000 */
[----:B------:R-:W-:-:S11]  /*10c0*/  UISETP.NE.AND UP0, UPT, UR6, 0x1, UPT ;  /* 0x000000010600788c */ /* 0x000fd6000bf05270 */
[----:B------:R-:W-:Y:S02]  /*10d0*/  @UP0 ULDC.64 UR10, c[0x0][0xec8] ;  /* 0x0003b200000a0ab9 */ /* 0x000fe40000000a00 */
[----:B------:R-:W-:-:S04]  /*10e0*/  UIMAD.WIDE.U32 UR4, UR7, UR10, URZ ;  /* 0x0000000a070472a5 */ /* 0x000fc8000f8e003f */
[----:B------:R-:W-:-:S04]  /*10f0*/  @UP0 USHF.R.U32.HI UR39, URZ, UR11, UR5 ;  /* 0x0000000b3f270299 */ /* 0x000fc80008011605 */
[----:B------:R-:W-:-:S12]  /*1100*/  UIMAD UR4, UR39, UR6, URZ ;  /* 0x00000006270472a4 */ /* 0x000fd8000f8e023f */
.L_x_4148:
        /* <DEDUP_REMOVED lines=40> */
[----:B------:R-:W-:-:S06]  /*1390*/  IMAD.U32 R3, RZ, RZ, UR4 ;  /* 0x00000004ff037e24 */ /* 0x000fcc000f8e00ff */
        /* <DEDUP_REMOVED lines=8> */
.L_x_4151:
[----:B------:R-:W-:-:S13]  /*1420*/  ISETP.NE.AND P0, PT, R6, 0x1, PT ;  /* 0x000000010600780c */ /* 0x000fda0003f05270 */
[----:B------:R-:W1:Y:S02]  /*1430*/  @P0 LDC.64 R4, c[0x0][0xae0] ;  /* 0x0002b800ff040b82 */ /* 0x000e640000000a00 */
[----:B-1----:R-:W-:-:S05]  /*1440*/  @P0 IMAD.HI.U32 R2, R3, R4, RZ ;  /* 0x0000000403020227 */ /* 0x002fca00078e00ff */
[----:B------:R-:W-:-:S07]  /*1450*/  @P0 SHF.R.U32.HI R3, RZ, R5, R2 ;  /* 0x00000005ff030219 */ /* 0x000fce0000011602 */
.L_x_4152:
[----:B------:R-:W-:-:S05]  /*1460*/  IMAD R3, R3, R6, R6 ;  /* 0x0000000603037224 */ /* 0x000fca00078e0206 */
[----:B------:R-:W-:-:S07]  /*1470*/  VIMNMX R0, R0, R3, PT ;  /* 0x0000000300007248 */ /* 0x000fce0003fe0100 */
.L_x_4150:
        /* <DEDUP_REMOVED lines=21> */
.L_x_4154:
[----:B------:R-:W-:-:S13]  /*15d0*/  ISETP.NE.AND P0, PT, R6, 0x1, PT ;  /* 0x000000010600780c */ /* 0x000fda0003f05270 */
[----:B------:R-:W1:Y:S02]  /*15e0*/  @P0 LDC.64 R4, c[0x0][0xae0] ;  /* 0x0002b800ff040b82 */ /* 0x000e640000000a00 */
[----:B-1----:R-:W-:-:S05]  /*15f0*/  @P0 IMAD.HI.U32 R4, R3, R4, RZ ;  /* 0x0000000403040227 */ /* 0x002fca00078e00ff */
[----:B------:R-:W-:-:S07]  /*1600*/  @P0 SHF.R.U32.HI R3, RZ, R5, R4 ;  /* 0x00000005ff030219 */ /* 0x000fce0000011604 */
.L_x_4155:
[----:B------:R-:W-:-:S05]  /*1610*/  IMAD R3, R3, R6, RZ ;  /* 0x0000000603037224 */ /* 0x000fca00078e02ff */
[----:B------:R-:W-:-:S07]  /*1620*/  VIMNMX R2, R2, R3, !PT ;  /* 0x0000000302027248 */ /* 0x000fce0007fe0100 */
.L_x_4153:
[----:B------:R-:W-:Y:S02]  /*1630*/  SHF.R.S32.HI R3, RZ, 0x1f, R2 ;  /* 0x0000001fff037819 */ /* 0x000fe40000011402 */
[----:B------:R-:W-:Y:S02]  /*1640*/  CS2R R32, SRZ ;  /* 0x0000000000207805 */ /* 0x000fe4000001ff00 */
[----:B------:R-:W-:Y:S01]  /*1650*/  PLOP3.LUT P0, PT, PT, PT, PT, 0x80, 0x0 ;  /* 0x000000000000781c */ /* 0x000fe20003f0f070 */
[----:B------:R-:W-:Y:S01]  /*1660*/  IMAD.MOV.U32 R19, RZ, RZ, RZ ;  /* 0x000000ffff137224 */ /* 0x000fe200078e00ff */
[----:B------:R-:W-:Y:S02]  /*1670*/  LEA.HI R3, R3, R2, RZ, 0x6 ;  /* 0x0000000203037211 */ /* 0x000fe400078f30ff */
[----:B------:R-:W-:Y:S02]  /*1680*/  CS2R R150, SRZ ;  /* 0x0000000000967805 */ /* 0x000fe4000001ff00 */
[----:B------:R-:W-:-:S02]  /*1690*/  CS2R R148, SRZ ;  /* 0x0000000000947805 */ /* 0x000fc4000001ff00 */
[----:B------:R-:W-:Y:S02]  /*16a0*/  CS2R R146, SRZ ;  /* 0x0000000000927805 */ /* 0x000fe4000001ff00 */
[----:B------:R-:W-:Y:S02]  /*16b0*/  SHF.R.S32.HI R2, RZ, 0x6, R3 ;  /* 0x00000006ff027819 */ /* 0x000fe40000011403 */
        /* <DEDUP_REMOVED lines=63> */
[----:B------:R-:W-:Y:S06]  /*1ab0*/  @!P1 BRA `(.L_x_4156) ;  /* 0x000000fc00a09947 */ /* 0x000fec0003800000 */
[----:B------:R-:W1:Y:S01]  /*1ac0*/  SHFL.IDX PT, R3, R192, RZ, 0x1f ;  /* 0x00001fffc0037589 */ /* 0x000e6200000e0000 */
[----:B------:R-:W-:Y:S01]  /*1ad0*/  UIADD3 UR4, UR36, 0x36400, URZ ;  /* 0x0003640024047890 */ /* 0x000fe2000fffe03f */
[----:B------:R-:W-:Y:S01]  /*1ae0*/  VIADD R5, R0, 0xfffffffe ;  /* 0xfffffffe00057836 */ /* 0x000fe20000000000 */
[----:B------:R-:W-:Y:S01]  /*1af0*/  UMOV UR17, 0x40000040 ;  /* 0x4000004000117882 */ /* 0x000fe20000000000 */
[----:B------:R-:W-:Y:S01]  /*1b00*/  BAR.SYNC.DEFER_BLOCKING 0xe, 0x100 ;  /* 0x0384000000007b1d */ /* 0x000fe20000010000 */
[----:B------:R-:W-:Y:S02]  /*1b10*/  USHF.R.U32.HI UR4, URZ, 0x4, UR4 ;  /* 0x000000043f047899 */ /* 0x000fe40008011604 */
[----:B------:R-:W-:Y:S02]  /*1b20*/  ISETP.GE.AND P0, PT, R5, R2, PT ;  /* 0x000000020500720c */ /* 0x000fe40003f06270 */
[----:B------:R-:W-:Y:S01]  /*1b30*/  ULOP3.LUT UR4, UR4, 0x3fff, URZ, 0xc0, !UPT ;  /* 0x00003fff04047892 */ /* 0x000fe2000f8ec03f */
[----:B------:R-:W-:Y:S01]  /*1b40*/  UMOV UR19, 0x40000040 ;  /* 0x4000004000137882 */ /* 0x000fe20000000000 */
[----:B------:R-:W-:-:S02]  /*1b50*/  UMOV UR5, 0x40000040 ;  /* 0x4000004000057882 */ /* 0x000fc40000000000 */
[----:B------:R-:W-:Y:S01]  /*1b60*/  ULOP3.LUT UR16, UR4, 0x10000, URZ, 0xfc, !UPT ;  /* 0x0001000004107892 */ /* 0x000fe2000f8efc3f */
[----:B------:R-:W2:Y:S01]  /*1b70*/  S2R R6, SR_TID.X ;  /* 0x0000000000067919 */ /* 0x000ea20000002100 */
[----:B------:R-:W-:Y:S01]  /*1b80*/  UMOV UR7, 0x40000040 ;  /* 0x4000004000077882 */ /* 0x000fe20000000000 */
[----:B------:R-:W-:Y:S01]  /*1b90*/  UMOV UR9, 0x40000040 ;  /* 0x4000004000097882 */ /* 0x000fe20000000000 */
[----:B------:R-:W-:Y:S02]  /*1ba0*/  UIADD3 UR4, UR16, 0x2, URZ ;  /* 0x0000000210047890 */ /* 0x000fe4000fffe03f */
        /* <DEDUP_REMOVED lines=9> */
[----:B------:R-:W-:-:S04]  /*1c40*/  LEA R4, R4, UR36, 0xf ;  /* 0x0000002404047c11 */ /* 0x000fc8000f8e78ff */
[----:B------:R-:W-:-:S04]  /*1c50*/  IADD3 R4, R4, 0x400, RZ ;  /* 0x0000040004047810 */ /* 0x000fc80007ffe0ff */
[----:B------:R-:W-:Y:S02]  /*1c60*/  SHF.R.U32.HI R4, RZ, 0x4, R4 ;  /* 0x00000004ff047819 */ /* 0x000fe40000011604 */
[----:B--2---:R-:W-:Y:S02]  /*1c70*/  LOP3.LUT R6, R6, 0x7f, RZ, 0xc0, !PT ;  /* 0x0000007f06067812 */ /* 0x004fe400078ec0ff */
[----:B------:R-:W-:Y:S02]  /*1c80*/  LOP3.LUT R4, R4, 0x3fff, RZ, 0xc0, !PT ;  /* 0x00003fff04047812 */ /* 0x000fe400078ec0ff */
[----:B------:R-:W-:Y:S02]  /*1c90*/  ISETP.NE.AND P1, PT, R6, RZ, PT ;  /* 0x000000ff0600720c */ /* 0x000fe40003f25270 */
[----:B------:R-:W-:-:S05]  /*1ca0*/  LOP3.LUT R7, R4, 0x2000000, RZ, 0xfc, !PT ;  /* 0x0200000004077812 */ /* 0x000fca00078efcff */
[----:B------:R-:W-:-:S04]  /*1cb0*/  IMAD R3, R16, 0x1000, R7 ;  /* 0x0000100010037824 */ /* 0x000fc800078e0207 */
[C---:B------:R-:W-:Y:S01]  /*1cc0*/  VIADD R4, R3.reuse, 0x80 ;  /* 0x0000008003047836 */ /* 0x040fe20000000000 */
[----:B------:R-:W-:-:S04]  /*1cd0*/  R2UR UR18, R3 ;  /* 0x00000000031272ca */ /* 0x000fc800000e0000 */
[----:B------:R-:W-:Y:S01]  /*1ce0*/  R2UR UR6, R4 ;  /* 0x00000000040672ca */ /* 0x000fe200000e0000 */
[C---:B------:R-:W-:Y:S02]  /*1cf0*/  VIADD R4, R3.reuse, 0x100 ;  /* 0x0000010003047836 */ /* 0x040fe40000000000 */
[----:B------:R-:W-:-:S03]  /*1d00*/  VIADD R3, R3, 0x180 ;  /* 0x0000018003037836 */ /* 0x000fc60000000000 */
[----:B------:R-:W-:Y:S02]  /*1d10*/  R2UR UR10, R4 ;  /* 0x00000000040a72ca */ /* 0x000fe400000e0000 */
[----:B------:R-:W-:Y:S01]  /*1d20*/  R2UR UR14, R3 ;  /* 0x00000000030e72ca */ /* 0x000fe200000e0000 */
[----:B------:R-:W-:Y:S01]  /*1d30*/  HGMMA.64x256x16.F32.BF16 R24, gdesc[UR16].tnspB, RZ, !UPT, gsb0 ;  /* 0x43e00000101879f0 */ /* 0x000fe2000c0018ff */
[----:B------:R-:W-:-:S05]  /*1d40*/  @!P1 LEA R3, R16, UR36, 0x3 ;  /* 0x0000002410039c11 */ /* 0x000fca000f8e18ff */
[----:B------:R-:W-:-:S05]  /*1d50*/  @!P1 VIADD R3, R3, 0x38860 ;  /* 0x0003886003039836 */ /* 0x000fca0000000000 */
        /* <DEDUP_REMOVED lines=16> */
.L_x_4158:
[----:B------:R-:W-:Y:S01]  /*1e60*/  BAR.SYNC.DEFER_BLOCKING 0xe, 0x100 ;  /* 0x0384000000007b1d */ /* 0x000fe20000010000 */
[C---:B------:R-:W-:Y:S01]  /*1e70*/  IMAD R0, R16.reuse, 0x40, R22 ;  /* 0x0000004010007824 */ /* 0x040fe200078e0216 */
[C---:B------:R-:W-:Y:S01]  /*1e80*/  ISETP.GT.AND P2, PT, R5.reuse, R2, PT ;  /* 0x000000020500720c */ /* 0x040fe20003f44270 */
        /* <DEDUP_REMOVED lines=9> */
[----:B-1----:R-:W1:Y:S04]  /*1f20*/  LDS R3, [R0+0x38400] ;  /* 0x0384000000037984 */ /* 0x002e680000000800 */
[----:B------:R2:W3:Y:S02]  /*1f30*/  LDS R4, [R0+0x38420] ;  /* 0x0384200000047984 */ /* 0x0004e40000000800 */
[----:B--2---:R-:W-:-:S05]  /*1f40*/  IMAD R0, R16, 0x1000, R7 ;  /* 0x0000100010007824 */ /* 0x004fca00078e0207 */
        /* <DEDUP_REMOVED lines=137> */
[----:B------:R-:W-:-:S05]  /*27e0*/  @!P1 LEA R0, R16, UR36, 0x3 ;  /* 0x0000002410009c11 */ /* 0x000fca000f8e18ff */
[----:B------:R-:W-:-:S05]  /*27f0*/  @!P1 VIADD R0, R0, 0x38860 ;  /* 0x0003886000009836 */ /* 0x000fca0000000000 */
[----:B------:R-:W-:Y:S01]  /*2800*/  @!P1 PRMT R0, RZ, 0x654, R0 ;  /* 0x00000654ff009816 */ /* 0x000fe20000000000 */
[----:B------:R-:W-:Y:S02]  /*2810*/  WARPGROUP.DEPBAR.LE gsb0, 0x0 ;  /* 0x00008000000079c5 */ /* 0x000fe40000010000 */
[----:B------:R-:W-:-:S10]  /*2820*/  WARPGROUP.ARRIVE ;  /* 0x00000000000079c5 */ /* 0x000fd40000000000 */
        /* <DEDUP_REMOVED lines=15> */
.L_x_4157:
[----:B------:R-:W-:Y:S01]  /*2920*/  BAR.SYNC.DEFER_BLOCKING 0xe, 0x100 ;  /* 0x0384000000007b1d */ /* 0x000fe20000010000 */
[C---:B------:R-:W-:Y:S01]  /*2930*/  IMAD R0, R16.reuse, 0x40, R22 ;  /* 0x0000004010007824 */ /* 0x040fe200078e0216 */
[----:B------:R-:W-:Y:S01]  /*2940*/  PLOP3.LUT P0, PT, PT, PT, PT, 0x8, 0x0 ;  /* 0x000000000000781c */ /* 0x000fe20003f0e170 */
[----:B------:R-:W-:Y:S02]  /*2950*/  VIADD R16, R16, 0x1 ;  /* 0x0000000110107836 */ /* 0x000fe40000000000 */
[----:B------:R-:W-:Y:S01]  /*2960*/  IMAD.MOV.U32 R19, RZ, RZ, RZ ;  /* 0x000000ffff137224 */ /* 0x000fe200078e00ff */
[----:B-1----:R-:W-:Y:S02]  /*2970*/  LEA R3, R0, UR36, 0x2 ;  /* 0x0000002400037c11 */ /* 0x002fe4000f8e10ff */
        /* <DEDUP_REMOVED lines=9> */
[----:B------:R-:W-:Y:S01]  /*2a10*/  FMUL.FTZ R166, R28, R2 ;  /* 0x000000021ca67220 */ /* 0x000fe20000410000 */
[----:B--2---:R-:W-:Y:S01]  /*2a20*/  FMUL.FTZ R5, R26, R0 ;  /* 0x000000001a057220 */ /* 0x004fe20000410000 */
        /* <DEDUP_REMOVED lines=123> */
[----:B------:R-:W-:Y:S01]  /*31e0*/  IMAD.MOV.U32 R32, RZ, RZ, RZ ;  /* 0x000000ffff207224 */ /* 0x000fe200078e00ff */
[----:B------:R-:W-:Y:S06]  /*31f0*/  BAR.ARV 0xf, 0x100 ;  /* 0x03c4000000007b1d */ /* 0x000fec0000002000 */
[----:B------:R-:W-:Y:S05]  /*3200*/  BRA `(.L_x_4156) ;  /* 0x000000e400cc7947 */ /* 0x000fea0003800000 */
.L_x_4149:
        /* <DEDUP_REMOVED lines=14> */
.L_x_4160:
[----:B------:R-:W-:-:S11]  /*32f0*/  UISETP.NE.AND UP0, UPT, UR11, 0x1, UPT ;  /* 0x000000010b00788c */ /* 0x000fd6000bf05270 */
[----:B------:R-:W-:Y:S02]  /*3300*/  @UP0 ULDC.64 UR12, c[0x0][0xae0] ;  /* 0x0002b800000c0ab9 */ /* 0x000fe40000000a00 */
[----:B------:R-:W-:-:S04]  /*3310*/  UIMAD.WIDE.U32 UR4, UR6, UR12, URZ ;  /* 0x0000000c060472a5 */ /* 0x000fc8000f8e003f */
[----:B------:R-:W-:-:S12]  /*3320*/  @UP0 USHF.R.U32.HI UR6, URZ, UR13, UR5 ;  /* 0x0000000d3f060299 */ /* 0x000fd80008011605 */
.L_x_4161:
[----:B------:R-:W-:-:S06]  /*3330*/  UIMAD UR6, UR6, UR11, UR11 ;  /* 0x0000000b060672a4 */ /* 0x000fcc000f8e020b */
[----:B------:R-:W-:-:S07]  /*3340*/  VIMNMX R0, R0, UR6, PT ;  /* 0x0000000600007c48 */ /* 0x000fce000bfe0100 */
.L_x_4159:
        /* <DEDUP_REMOVED lines=20> */
.L_x_4163:
[----:B------:R-:W-:-:S11]  /*3490*/  UISETP.NE.AND UP0, UPT, UR11, 0x1, UPT ;  /* 0x000000010b00788c */ /* 0x000fd6000bf05270 */
[----:B------:R-:W-:Y:S02]  /*34a0*/  @UP0 ULDC.64 UR12, c[0x0][0xae0] ;  /* 0x0002b800000c0ab9 */ /* 0x000fe40000000a00 */
[----:B------:R-:W-:-:S04]  /*34b0*/  UIMAD.WIDE.U32 UR4, UR6, UR12, URZ ;  /* 0x0000000c060472a5 */ /* 0x000fc8000f8e003f */
[----:B------:R-:W-:-:S12]  /*34c0*/  @UP0 USHF.R.U32.HI UR6, URZ, UR13, UR5 ;  /* 0x0000000d3f060299 */ /* 0x000fd80008011605 */
.L_x_4164:
[----:B------:R-:W-:-:S04]  /*34d0*/  UIMAD UR6, UR6, UR11, URZ ;  /* 0x0000000b060672a4 */ /* 0x000fc8000f8e023f */
[----:B------:R-:W-:-:S04]  /*34e0*/  UISETP.LT.AND UP0, UPT, UR8, UR6, UPT ;  /* 0x000000060800728c */ /* 0x000fc8000bf01270 */
[----:B------:R-:W-:-:S12]  /*34f0*/  USEL UR8, UR8, UR6, !UP0 ;  /* 0x0000000608087287 */ /* 0x000fd8000c000000 */
.L_x_4162:
        /* <DEDUP_REMOVED lines=73> */
[----:B------:R-:W-:Y:S06]  /*3990*/  @!P1 BRA `(.L_x_4156) ;  /* 0x000000dc00e89947 */ /* 0x000fec0003800000 */
[----:B------:R-:W1:Y:S01]  /*39a0*/  SHFL.IDX PT, R0, R192, RZ, 0x1f ;  /* 0x00001fffc0007589 */ /* 0x000e6200000e0000 */
[----:B------:R-:W-:-:S04]  /*39b0*/  UIADD3 UR4, UR36, 0x36400, URZ ;  /* 0x0003640024047890 */ /* 0x000fc8000fffe03f */
[----:B------:R-:W-:-:S06]  /*39c0*/  ULOP3.LUT UP0, URZ, UR4, 0x3ff, URZ, 0xc0, !UPT ;  /* 0x000003ff043f7892 */ /* 0x000fcc000f80c03f */
[----:B------:R-:W-:Y:S02]  /*39d0*/  PLOP3.LUT P0, PT, PT, PT, UP0, 0x80, 0x0 ;  /* 0x000000000000781c */ /* 0x000fe40003f0f008 */
[----:B-1----:R-:W-:-:S04]  /*39e0*/  LEA.HI R2, R0, R0, RZ, 0x1 ;  /* 0x0000000000027211 */ /* 0x002fc800078f08ff */
[----:B------:R-:W-:-:S05]  /*39f0*/  LOP3.LUT R3, R2, 0x1fffe, RZ, 0xc0, !PT ;  /* 0x0001fffe02037812 */ /* 0x000fca00078ec0ff */
[----:B------:R-:W-:-:S05]  /*3a00*/  IMAD.IADD R3, R0, 0x1, -R3 ;  /* 0x0000000100037824 */ /* 0x000fca00078e0a03 */
[----:B------:R-:W-:-:S05]  /*3a10*/  LEA R3, R3, UR36, 0xf ;  /* 0x0000002403037c11 */ /* 0x000fca000f8e78ff */
[----:B------:R-:W-:-:S05]  /*3a20*/  VIADD R3, R3, 0x400 ;  /* 0x0000040003037836 */ /* 0x000fca0000000000 */
[----:B------:R-:W-:-:S04]  /*3a30*/  SHF.R.U32.HI R3, RZ, 0x4, R3 ;  /* 0x00000004ff037819 */ /* 0x000fc80000011603 */
[----:B------:R-:W-:-:S04]  /*3a40*/  LOP3.LUT R3, R3, 0x3fff, RZ, 0xc0, !PT ;  /* 0x00003fff03037812 */ /* 0x000fc800078ec0ff */
        /* <DEDUP_REMOVED lines=18> */
.L_x_4165:
        /* <DEDUP_REMOVED lines=9> */
.L_x_4313:
[----:B------:R-:W-:Y:S05]  /*3c00*/  @!P0 BRA `(.L_x_4167) ;  /* 0x0000000000048947 */ /* 0x000fea0003800000 */
[----:B------:R-:W-:Y:S01]  /*3c10*/  BPT.TRAP 0x1 ;  /* 0x000000040000795c */ /* 0x000fe20000300000 */
.L_x_4167:
[----:B------:R-:W-:Y:S02]  /*3c20*/  LEA R5, R16, UR36, 0x3 ;  /* 0x0000002410057c11 */ /* 0x000fe4000f8e18ff */
[----:B------:R-:W-:-:S04]  /*3c30*/  SHF.L.U32 R6, R17, 0x1f, RZ ;  /* 0x0000001f11067819 */ /* 0x000fc800000006ff */
[----:B------:R2:W3:Y:S01]  /*3c40*/  SYNCS.PHASECHK.TRANS64.TRYWAIT P1, [R5+URZ+0x38830], R6 ;  /* 0x03883006050075a7 */ /* 0x0004e2000802017f */
[----:B------:R-:W-:Y:S05]  /*3c50*/  @!P0 BRA `(.L_x_4168) ;  /* 0x0000000000048947 */ /* 0x000fea0003800000 */
[----:B------:R-:W-:Y:S01]  /*3c60*/  BPT.TRAP 0x1 ;  /* 0x000000040000795c */ /* 0x000fe20000300000 */
.L_x_4168:
[----:B---3--:R-:W-:Y:S05]  /*3c70*/  @P1 BRA `(.L_x_4169) ;  /* 0x0000000000081947 */ /* 0x008fea0003800000 */
[----:B------:R-:W3:Y:S02]  /*3c80*/  SYNCS.PHASECHK.TRANS64.TRYWAIT P1, [R5+URZ+0x38830], R6 ;  /* 0x03883006050075a7 */ /* 0x000ee4000802017f */
[----:B---3--:R-:W-:Y:S05]  /*3c90*/  @!P1 BRA `(.L_x_4170) ;  /* 0x0000012c00f89947 */ /* 0x008fea0003800000 */
.L_x_4169:
[----:B------:R-:W-:-:S04]  /*3ca0*/  UIADD3 UR4, UR36, 0x22400, URZ ;  /* 0x0002240024047890 */ /* 0x000fc8000fffe03f */
[----:B------:R-:W-:-:S04]  /*3cb0*/  USHF.R.U32.HI UR4, URZ, 0x4, UR4 ;  /* 0x000000043f047899 */ /* 0x000fc80008011604 */
[----:B------:R-:W-:-:S06]  /*3cc0*/  ULOP3.LUT UR4, UR4, 0x3fff, URZ, 0xc0, !UPT ;  /* 0x00003fff04047892 */ /* 0x000fcc000f8ec03f */
[----:B------:R-:W-:Y:S01]  /*3cd0*/  IMAD.U32 R4, RZ, RZ, UR4 ;  /* 0x00000004ff047e24 */ /* 0x000fe2000f8e00ff */
[----:B------:R-:W-:Y:S05]  /*3ce0*/  WARPSYNC.ALL ;  /* 0x0000000000007948 */ /* 0x000fea0003800000 */
[----:B------:R-:W-:Y:S01]  /*3cf0*/  LOP3.LUT R4, R4, 0x10000, RZ, 0xfc, !PT ;  /* 0x0001000004047812 */ /* 0x000fe200078efcff */
[----:B------:R-:W-:-:S04]  /*3d00*/  UIADD3 UR4, UR36, 0x20400, URZ ;  /* 0x0002040024047890 */ /* 0x000fc8000fffe03f */
[----:B------:R-:W-:Y:S01]  /*3d10*/  IMAD R2, R16, 0x200, R4 ;  /* 0x0000020010027824 */ /* 0x000fe200078e0204 */
        /* <DEDUP_REMOVED lines=30> */
[----:B------:R-:W4:Y:S02]  /*3f00*/  SYNCS.PHASECHK.TRANS64.TRYWAIT P1, [UR36+0x38810], R0 ;  /* 0x03881000ff0075a7 */ /* 0x000f240008020164 */
[----:B----4-:R-:W-:Y:S05]  /*3f10*/  @!P1 BRA `(.L_x_4171) ;  /* 0x0000012c006c9947 */ /* 0x010fea0003800000 */
.L_x_4314:
[----:B------:R-:W-:Y:S05]  /*3f20*/  @!P0 BRA `(.L_x_4172) ;  /* 0x0000000000048947 */ /* 0x000fea0003800000 */
[----:B------:R-:W-:Y:S01]  /*3f30*/  BPT.TRAP 0x1 ;  /* 0x000000040000795c */ /* 0x000fe20000300000 */
.L_x_4172:
[----:B------:R4:W1:Y:S01]  /*3f40*/  SYNCS.PHASECHK.TRANS64.TRYWAIT P1, [R5+URZ+0x38850], R6 ;  /* 0x03885006050075a7 */ /* 0x000862000802017f */
[----:B------:R-:W-:Y:S05]  /*3f50*/  @!P0 BRA `(.L_x_4173) ;  /* 0x0000000000048947 */ /* 0x000fea0003800000 */
[----:B------:R-:W-:Y:S01]  /*3f60*/  BPT.TRAP 0x1 ;  /* 0x000000040000795c */ /* 0x000fe20000300000 */
.L_x_4173:
[----:B------:R-:W-:-:S05]  /*3f70*/  IMAD.U32 R2, RZ, RZ, UR36 ;  /* 0x00000024ff027e24 */ /* 0x000fca000f8e00ff */
[C---:B-1----:R-:W-:Y:S01]  /*3f80*/  IADD3 R0, R2.reuse, 0x400, RZ ;  /* 0x0000040002007810 */ /* 0x042fe20007ffe0ff */
[----:B------:R-:W-:-:S03]  /*3f90*/  VIADD R2, R2, 0x26400 ;  /* 0x0002640002027836 */ /* 0x000fc60000000000 */
        /* <DEDUP_REMOVED lines=10> */
.L_x_4174:
[----:B------:R-:W-:Y:S01]  /*4040*/  R2UR UR8, R0 ;  /* 0x00000000000872ca */ /* 0x000fe200000e0000 */
[----:B------:R-:W-:Y:S01]  /*4050*/  WARPGROUP.ARRIVE ;  /* 0x00000000000079c5 */ /* 0x000fe20000000000 */
[----:B------:R-:W-:Y:S01]  /*4060*/  R2UR UR10, R2 ;  /* 0x00000000020a72ca */ /* 0x000fe200000e0000 */
[----:B------:R-:W-:Y:S01]  /*4070*/  UMOV UR9, 0x40000040 ;  /* 0x4000004000097882 */ /* 0x000fe20000000000 */
[----:B------:R-:W-:Y:S01]  /*4080*/  UMOV UR11, 0x40000040 ;  /* 0x40000040000b7882 */ /* 0x000fe20000000000 */
[----:B------:R-:W-:Y:S01]  /*4090*/  VIADD R7, R0, 0x2 ;  /* 0x0000000200077836 */ /* 0x000fe20000000000 */
[----:B------:R-:W-:Y:S01]  /*40a0*/  UMOV UR5, 0x40000040 ;  /* 0x4000004000057882 */ /* 0x000fe20000000000 */
[----:B--234-:R-:W-:Y:S01]  /*40b0*/  VIADD R6, R2, 0x2 ;  /* 0x0000000202067836 */ /* 0x01cfe20000000000 */
[----:B------:R-:W-:Y:S01]  /*40c0*/  UMOV UR7, 0x40000040 ;  /* 0x4000004000077882 */ /* 0x000fe20000000000 */
[----:B------:R-:W1:Y:S01]  /*40d0*/  S2R R8, SR_TID.X ;  /* 0x0000000000087919 */ /* 0x000e620000002100 */
[----:B------:R-:W-:Y:S01]  /*40e0*/  R2UR UR4, R7 ;  /* 0x00000000070472ca */ /* 0x000fe200000e0000 */
[----:B------:R-:W-:Y:S01]  /*40f0*/  VIADD R7, R0, 0x4 ;  /* 0x0000000400077836 */ /* 0x000fe20000000000 */
[----:B------:R-:W-:Y:S01]  /*4100*/  R2UR UR6, R6 ;  /* 0x00000000060672ca */ /* 0x000fe200000e0000 */
[C---:B------:R-:W-:Y:S01]  /*4110*/  VIADD R6, R2.reuse, 0x4 ;  /* 0x0000000402067836 */ /* 0x040fe20000000000 */
[----:B------:R-:W2:Y:S01]  /*4120*/  S2R R13, SR_TID.X ;  /* 0x00000000000d7919 */ /* 0x000ea20000002100 */
[----:B------:R-:W-:Y:S01]  /*4130*/  HGMMA.64x64x16.F32.BF16 R24, gdesc[UR8], R24, gsb0 ;  /* 0x00e00000081879f0 */ /* 0x000fe20008001818 */
[----:B------:R-:W-:Y:S01]  /*4140*/  VIADD R9, R2, 0x800 ;  /* 0x0000080002097836 */ /* 0x000fe20000000000 */
[----:B------:R-:W-:-:S02]  /*4150*/  LEA R20, R168, 0xffffffc0, 0x6 ;  /* 0xffffffc0a8147811 */ /* 0x000fc400078e30ff */
[----:B-1----:R-:W-:Y:S02]  /*4160*/  SHF.R.U32.HI R8, RZ, 0x7, R8 ;  /* 0x00000007ff087819 */ /* 0x002fe40000011608 */
[----:B--2---:R-:W-:Y:S01]  /*4170*/  LOP3.LUT R13, R13, 0x7f, RZ, 0xc0, !PT ;  /* 0x0000007f0d0d7812 */ /* 0x004fe200078ec0ff */
        /* <DEDUP_REMOVED lines=124> */
[----:B------:R-:W1:Y:S01]  /*4940*/  SHFL.IDX PT, R6, R8, RZ, 0x1f ;  /* 0x00001fff08067589 */ /* 0x000e6200000e0000 */
[----:B------:R-:W-:Y:S01]  /*4950*/  VIADD R7, R0, 0x800 ;  /* 0x0000080000077836 */ /* 0x000fe20000000000 */
[----:B-1----:R-:W-:-:S04]  /*4960*/  ISETP.GT.AND P1, PT, R6, 0x7f, PT ;  /* 0x0000007f0600780c */ /* 0x002fc80003f24270 */
        /* <DEDUP_REMOVED lines=14> */
[----:B------:R-:W-:Y:S02]  /*4a50*/  IMAD.IADD R12, R9, 0x1, R8 ;  /* 0x00000001090c7824 */ /* 0x000fe400078e0208 */
[--C-:B------:R-:W-:Y:S02]  /*4a60*/  IMAD.IADD R7, R7, 0x1, R10.reuse ;  /* 0x0000000107077824 */ /* 0x100fe400078e020a */
        /* <DEDUP_REMOVED lines=23> */
[----:B------:R-:W-:-:S04]  /*4be0*/  VIADD R9, R2, 0xa00 ;  /* 0x00000a0002097836 */ /* 0x000fc80000000000 */
        /* <DEDUP_REMOVED lines=18> */
[----:B------:R-:W-:Y:S02]  /*4d10*/  IMAD.IADD R12, R8, 0x1, R9 ;  /* 0x00000001080c7824 */ /* 0x000fe400078e0209 */
        /* <DEDUP_REMOVED lines=89> */
[----:B------:R-:W-:-:S02]  /*52b0*/  IMAD.IADD R9, R10, 0x1, R9 ;  /* 0x000000010a097824 */ /* 0x000fc400078e0209 */
[----:B------:R-:W1:Y:S01]  /*52c0*/  LDC R10, c[0x0][0x2e0] ;  /* 0x0000b800ff0a7b82 */ /* 0x000e620000000800 */
[----:B------:R-:W-:-:S04]  /*52d0*/  IMAD.MOV.U32 R11, RZ, RZ, -0x40 ;  /* 0xffffffc0ff0b7424 */ /* 0x000fc800078e00ff */
[----:B------:R-:W-:-:S04]  /*52e0*/  IMAD R11, R168, R11, 0x41 ;  /* 0x00000041a80b7424 */ /* 0x000fc800078e020b */
        /* <DEDUP_REMOVED lines=12> */
[----:B------:R-:W-:Y:S02]  /*53b0*/  ISETP.NE.AND P1, PT, R13, RZ, PT ;  /* 0x000000ff0d00720c */ /* 0x000fe40003f25270 */
[----:B------:R-:W-:Y:S01]  /*53c0*/  LOP3.LUT R8, R8, 0x1e00, RZ, 0xc0, !PT ;  /* 0x00001e0008087812 */ /* 0x000fe200078ec0ff */
[----:B------:R-:W2:Y:S02]  /*53d0*/  LDC.64 R12, c[0x0][0xad8] ;  /* 0x0002b600ff0c7b82 */ /* 0x000ea40000000a00 */
[----:B--2---:R-:W-:Y:S01]  /*53e0*/  ISETP.GE.AND P2, PT, R13, 0x1, PT ;  /* 0x000000010d00780c */ /* 0x004fe20003f46270 */
[----:B------:R-:W-:-:S02]  /*53f0*/  WARPGROUP.DEPBAR.LE gsb0, 0x0 ;  /* 0x00008000000079c5 */ /* 0x000fc40000010000 */
[----:B------:R-:W-:-:S06]  /*5400*/  WARPGROUP.ARRIVE ;  /* 0x00000000000079c5 */ /* 0x000fcc0000000000 */
[----:B------:R-:W-:Y:S01]  /*5410*/  HGMMA.64x64x16.F32.BF16 R24, gdesc[UR4], R24, gsb0 ;  /* 0x00e00000041879f0 */ /* 0x000fe20008001818 */
[----:B------:R-:W-:Y:S01]  /*5420*/  R2UR UR4, R7 ;  /* 0x00000000070472ca */ /* 0x000fe200000e0000 */
[----:B------:R-:W-:Y:S01]  /*5430*/  UMOV UR5, 0x40000040 ;  /* 0x4000004000057882 */ /* 0x000fe20000000000 */
[----:B------:R-:W-:Y:S01]  /*5440*/  R2UR UR6, R9 ;  /* 0x00000000090672ca */ /* 0x000fe200000e0000 */
[----:B------:R-:W-:Y:S01]  /*5450*/  UMOV UR7, 0x40000040 ;  /* 0x4000004000077882 */ /* 0x000fe20000000000 */
[----:B------:R-:W-:Y:S01]  /*5460*/  LOP3.LUT R7, R6, 0x6, RZ, 0xc0, !PT ;  /* 0x0000000606077812 */ /* 0x000fe200078ec0ff */
[----:B------:R-:W2:Y:S03]  /*5470*/  LDC R9, c[0x0][0x288] ;  /* 0x0000a200ff097b82 */ /* 0x000ea60000000800 */
[CC--:B------:R-:W-:Y:S02]  /*5480*/  IADD3 R6, R7.reuse, R8.reuse, R0 ;  /* 0x0000000807067210 */ /* 0x0c0fe40007ffe000 */
[----:B------:R-:W-:Y:S01]  /*5490*/  IADD3 R2, R7, R8, R2 ;  /* 0x0000000807027210 */ /* 0x000fe20007ffe002 */
[----:B-1----:R-:W-:-:S04]  /*54a0*/  IMAD R7, R10, UR38, -R20 ;  /* 0x000000260a077c24 */ /* 0x002fc8000f8e0a14 */
[----:B------:R-:W-:Y:S01]  /*54b0*/  IMAD.IADD R21, R7, 0x1, -R18 ;  /* 0x0000000107157824 */ /* 0x000fe200078e0a12 */
[----:B------:R-:W-:Y:S02]  /*54c0*/  WARPGROUP.DEPBAR.LE gsb0, 0x0 ;  /* 0x00008000000079c5 */ /* 0x000fe40000010000 */
[----:B------:R-:W-:-:S06]  /*54d0*/  WARPGROUP.ARRIVE ;  /* 0x00000000000079c5 */ /* 0x000fcc0000000000 */
[----:B------:R-:W-:Y:S01]  /*54e0*/  HGMMA.64x64x16.F32.BF16 R24, gdesc[UR4], R24, gsb0 ;  /* 0x00e00000041879f0 */ /* 0x000fe20008001818 */
[----:B------:R-:W-:Y:S01]  /*54f0*/  R2UR UR4, R6 ;  /* 0x00000000060472ca */ /* 0x000fe200000e0000 */
[----:B------:R-:W-:Y:S01]  /*5500*/  UMOV UR5, 0x40000040 ;  /* 0x4000004000057882 */ /* 0x000fe20000000000 */
[----:B------:R-:W-:Y:S01]  /*5510*/  R2UR UR6, R2 ;  /* 0x00000000020672ca */ /* 0x000fe200000e0000 */
[----:B------:R-:W-:Y:S01]  /*5520*/  UMOV UR7, 0x40000040 ;  /* 0x4000004000077882 */ /* 0x000fe20000000000 */
[----:B------:R-:W-:-:S05]  /*5530*/  @!P1 VIADD R2, R5, 0x38840 ;  /* 0x0003884005029836 */ /* 0x000fca0000000000 */
[----:B------:R-:W-:Y:S01]  /*5540*/  @!P1 PRMT R2, RZ, 0x654, R2 ;  /* 0x00000654ff029816 */ /* 0x000fe20000000002 */
[----:B------:R-:W-:Y:S02]  /*5550*/  WARPGROUP.DEPBAR.LE gsb0, 0x0 ;  /* 0x00008000000079c5 */ /* 0x000fe40000010000 */
[----:B------:R-:W-:-:S06]  /*5560*/  WARPGROUP.ARRIVE ;  /* 0x00000000000079c5 */ /* 0x000fcc0000000000 */
[----:B------:R-:W-:Y:S01]  /*5570*/  HGMMA.64x64x16.F32.BF16 R24, gdesc[UR4], R24, gsb0 ;  /* 0x00e00000041879f0 */ /* 0x000fe20008001818 */
[----:B------:R-:W-:Y:S02]  /*5580*/  ULDC UR6, c[0x0][0xad4] ;  /* 0x0002b50000067ab9 */ /* 0x000fe40000000800 */
[----:B------:R-:W-:Y:S01]  /*5590*/  ULOP3.LUT UR4, URZ, UR6, URZ, 0x33, !UPT ;  /* 0x000000063f047292 */ /* 0x000fe2000f8e333f */
[----:B------:R-:W-:Y:S02]  /*55a0*/  WARPGROUP.DEPBAR.LE gsb0, 0x0 ;  /* 0x00008000000079c5 */ /* 0x000fe40000010000 */
[----:B------:R1:W-:Y:S02]  /*55b0*/  @!P1 SYNCS.ARRIVE.TRANS64.RED.A1T0 RZ, [R2+URZ], RZ ;  /* 0x000000ff02ff99a7 */ /* 0x0003e4000810043f */
[----:B-1----:R-:W-:-:S05]  /*55c0*/  IMAD R2, R10, UR38, R11 ;  /* 0x000000260a027c24 */ /* 0x002fca000f8e020b */
[----:B--2---:R-:W-:Y:S02]  /*55d0*/  IADD3 R15, R2, -R9, -R18 ;  /* 0x80000009020f7210 */ /* 0x004fe40007ffe812 */
[----:B------:R-:W-:-:S03]  /*55e0*/  IADD3 R2, R22, UR42, RZ ;  /* 0x0000002a16027c10 */ /* 0x000fc6000fffe0ff */
[C---:B------:R-:W-:Y:S02]  /*55f0*/  VIADD R57, R15.reuse, UR4 ;  /* 0x000000040f397c36 */ /* 0x040fe40008000000 */
[----:B------:R-:W-:Y:S02]  /*5600*/  IMAD.IADD R15, R15, 0x1, R12 ;  /* 0x000000010f0f7824 */ /* 0x000fe400078e020c */
[----:B------:R-:W-:-:S03]  /*5610*/  IMAD.IADD R7, R57, 0x1, R2 ;  /* 0x0000000139077824 */ /* 0x000fc600078e0202 */
[----:B------:R-:W-:Y:S01]  /*5620*/  VIADDMNMX R6, R2, R15, R21, PT ;  /* 0x0000000f02067246 */ /* 0x000fe20003800115 */
        /* <DEDUP_REMOVED lines=13> */
.L_x_4178:
[----:B------:R-:W-:-:S13]  /*5700*/  ISETP.NE.AND P3, PT, R13, 0x1, PT ;  /* 0x000000010d00780c */ /* 0x000fda0003f65270 */
[----:B------:R-:W1:Y:S02]  /*5710*/  @P3 LDC.64 R58, c[0x0][0xae0] ;  /* 0x0002b800ff3a3b82 */ /* 0x000e640000000a00 */
[----:B-1----:R-:W-:-:S05]  /*5720*/  @P3 IMAD.HI.U32 R8, R11, R58, RZ ;  /* 0x0000003a0b083227 */ /* 0x002fca00078e00ff */
[----:B------:R-:W-:-:S07]  /*5730*/  @P3 SHF.R.U32.HI R11, RZ, R59, R8 ;  /* 0x0000003bff0b3219 */ /* 0x000fce0000011608 */
.L_x_4179:
[----:B------:R-:W-:Y:S05]  /*5740*/  BSYNC B0 ;  /* 0x0000000000007941 */ /* 0x000fea0003800000 */
.L_x_4177:
[----:B------:R-:W-:-:S04]  /*5750*/  IMAD R11, R11, R13, -R20 ;  /* 0x0000000d0b0b7224 */ /* 0x000fc800078e0a14 */
[----:B------:R-:W-:-:S05]  /*5760*/  IMAD.IADD R8, R11, 0x1, -R18 ;  /* 0x000000010b087824 */ /* 0x000fca00078e0a12 */
[----:B------:R-:W-:Y:S02]  /*5770*/  VIMNMX R7, R7, R8, !PT ;  /* 0x0000000807077248 */ /* 0x000fe40007fe0100 */
[----:B------:R-:W-:-:S07]  /*5780*/  VIADDMNMX R6, R8, R13, R6, PT ;  /* 0x0000000d08067246 */ /* 0x000fce0003800106 */
.L_x_4176:
        /* <DEDUP_REMOVED lines=75> */
[----:B------:R-:W-:Y:S01]  /*5c40*/  ISETP.LT.OR P6, PT, R6, 0x3a, P6 ;  /* 0x0000003a0600780c */ /* 0x000fe200037c1670 */
[----:B------:R-:W-:-:S03]  /*5c50*/  VIADD R6, R2, 0x8 ;  /* 0x0000000802067836 */ /* 0x000fc60000000000 */
[----:B------:R-:W-:Y:S02]  /*5c60*/  FSEL R53, R53, -INF , !P6 ;  /* 0xff80000035357808 */ /* 0x000fe40007000000 */
[----:B------:R-:W-:Y:S02]  /*5c70*/  VIADDMNMX R8, R6, R15, R21, PT ;  /* 0x0000000f06087246 */ /* 0x000fe40003800115 */
[----:B------:R-:W-:Y:S01]  /*5c80*/  IADD3 R6, R57, 0x8, R2 ;  /* 0x0000000839067810 */ /* 0x000fe20007ffe002 */
        /* <DEDUP_REMOVED lines=13> */
.L_x_4182:
[----:B------:R-:W-:-:S13]  /*5d60*/  ISETP.NE.AND P6, PT, R13, 0x1, PT ;  /* 0x000000010d00780c */ /* 0x000fda0003fc5270 */
[----:B------:R-:W1:Y:S02]  /*5d70*/  @P6 LDC.64 R14, c[0x0][0xae0] ;  /* 0x0002b800ff0e6b82 */ /* 0x000e640000000a00 */
[----:B-1----:R-:W-:-:S05]  /*5d80*/  @P6 IMAD.HI.U32 R14, R7, R14, RZ ;  /* 0x0000000e070e6227 */ /* 0x002fca00078e00ff */
[----:B------:R-:W-:-:S07]  /*5d90*/  @P6 SHF.R.U32.HI R7, RZ, R15, R14 ;  /* 0x0000000fff076219 */ /* 0x000fce000001160e */
.L_x_4183:
[----:B------:R-:W-:Y:S05]  /*5da0*/  BSYNC B0 ;  /* 0x0000000000007941 */ /* 0x000fea0003800000 */
.L_x_4181:
[----:B------:R-:W-:-:S04]  /*5db0*/  IMAD R7, R7, R13, -R20 ;  /* 0x0000000d07077224 */ /* 0x000fc800078e0a14 */
[----:B------:R-:W-:-:S05]  /*5dc0*/  IMAD.IADD R7, R7, 0x1, -R18 ;  /* 0x0000000107077824 */ /* 0x000fca00078e0a12 */
[----:B------:R-:W-:Y:S02]  /*5dd0*/  VIMNMX R6, R6, R7, !PT ;  /* 0x0000000706067248 */ /* 0x000fe40007fe0100 */
[----:B------:R-:W-:-:S07]  /*5de0*/  VIADDMNMX R8, R7, R13, R8, PT ;  /* 0x0000000d07087246 */ /* 0x000fce0003800108 */
.L_x_4180:
[----:B------:R-:W-:Y:S01]  /*5df0*/  ISETP.GT.AND P3, PT, R6, 0x1, !P3 ;  /* 0x000000010600780c */ /* 0x000fe20005f64270 */
[----:B------:R-:W-:Y:S01]  /*5e00*/  ULDC UR7, c[0x0][0xa80] ;  /* 0x0002a00000077ab9 */ /* 0x000fe20000000800 */
[----:B------:R-:W-:Y:S01]  /*5e10*/  FMNMX.FTZ R7, R25, R59, !PT ;  /* 0x0000003b19077209 */ /* 0x000fe20007810000 */
[----:B------:R-:W-:Y:S01]  /*5e20*/  IMAD R207, R16, 0x1000, R19 ;  /* 0x0000100010cf7824 */ /* 0x000fe200078e0213 */
[----:B------:R-:W-:Y:S01]  /*5e30*/  ISETP.LT.OR P3, PT, R8, 0x2, P3 ;  /* 0x000000020800780c */ /* 0x000fe20001f61670 */
[----:B------:R-:W-:Y:S01]  /*5e40*/  UMOV UR11, 0x40000040 ;  /* 0x40000040000b7882 */ /* 0x000fe20000000000 */
[----:B------:R-:W-:Y:S01]  /*5e50*/  FMNMX.FTZ R7, R61, R7, !PT ;  /* 0x000000073d077209 */ /* 0x000fe20007810000 */
[----:B------:R-:W-:Y:S01]  /*5e60*/  VIADD R208, R207, 0x80 ;  /* 0x00000080cfd07836 */ /* 0x000fe20000000000 */
[----:B------:R-:W-:Y:S01]  /*5e70*/  FSEL R27, R27, -INF , !P3 ;  /* 0xff8000001b1b7808 */ /* 0x000fe20005800000 */
[----:B------:R-:W-:Y:S01]  /*5e80*/  @!P1 VIADD R5, R5, 0x38860 ;  /* 0x0003886005059836 */ /* 0x000fe20000000000 */
[----:B------:R-:W-:Y:S01]  /*5e90*/  ISETP.NE.AND P3, PT, R28, RZ, PT ;  /* 0x000000ff1c00720c */ /* 0x000fe20003f65270 */
[----:B------:R-:W-:Y:S01]  /*5ea0*/  IMAD R10, R10, UR38, -R9 ;  /* 0x000000260a0a7c24 */ /* 0x000fe2000f8e0a09 */
[----:B------:R-:W-:Y:S01]  /*5eb0*/  FMNMX.FTZ R7, R29, R7, !PT ;  /* 0x000000071d077209 */ /* 0x000fe20007810000 */
[----:B------:R-:W-:Y:S01]  /*5ec0*/  VIADD R9, R168, 0xfffffffe ;  /* 0xfffffffea8097836 */ /* 0x000fe20000000000 */
[----:B------:R-:W-:Y:S01]  /*5ed0*/  BAR.SYNC.DEFER_BLOCKING 0xf, 0x100 ;  /* 0x03c4000000007b1d */ /* 0x000fe20000010000 */
        /* <DEDUP_REMOVED lines=28> */
[C---:B------:R-:W-:Y:S02]  /*60a0*/  ISETP.GT.AND P3, PT, R6.reuse, 0x19, !P3 ;  /* 0x000000190600780c */ /* 0x040fe40005f64270 */
[----:B------:R-:W-:Y:S01]  /*60b0*/  ISETP.GT.AND P4, PT, R6, 0x8, !P4 ;  /* 0x000000080600780c */ /* 0x000fe20006784270 */
[----:B------:R-:W1:Y:S01]  /*60c0*/  SHFL.BFLY PT, R14, R15, 0x2, 0x1f ;  /* 0x0c401f000f0e7f89 */ /* 0x000e6200000e0000 */
[----:B------:R-:W-:-:S02]  /*60d0*/  ISETP.LT.OR P3, PT, R8, 0x1a, P3 ;  /* 0x0000001a0800780c */ /* 0x000fc40001f61670 */
[----:B------:R-:W-:Y:S02]  /*60e0*/  ISETP.LT.OR P4, PT, R8, 0x9, P4 ;  /* 0x000000090800780c */ /* 0x000fe40002781670 */
[----:B------:R-:W-:Y:S02]  /*60f0*/  FSEL R39, R39, -INF , !P3 ;  /* 0xff80000027277808 */ /* 0x000fe40005800000 */
[----:B------:R-:W-:Y:S02]  /*6100*/  ISETP.NE.AND P3, PT, R60, RZ, PT ;  /* 0x000000ff3c00720c */ /* 0x000fe40003f65270 */
[----:B------:R-:W-:Y:S02]  /*6110*/  FSEL R30, R30, -INF , !P4 ;  /* 0xff8000001e1e7808 */ /* 0x000fe40006000000 */
[----:B------:R-:W-:Y:S02]  /*6120*/  ISETP.GT.AND P3, PT, R6, 0x20, !P3 ;  /* 0x000000200600780c */ /* 0x000fe40005f64270 */
[----:B------:R-:W-:-:S02]  /*6130*/  ISETP.NE.AND P4, PT, R44, RZ, PT ;  /* 0x000000ff2c00720c */ /* 0x000fc40003f85270 */
[----:B------:R-:W-:Y:S02]  /*6140*/  ISETP.LT.OR P3, PT, R8, 0x21, P3 ;  /* 0x000000210800780c */ /* 0x000fe40001f61670 */
[----:B------:R-:W-:Y:S02]  /*6150*/  ISETP.NE.AND P6, PT, R11, RZ, PT ;  /* 0x000000ff0b00720c */ /* 0x000fe40003fc5270 */
[----:B------:R-:W-:Y:S02]  /*6160*/  FSEL R42, R42, -INF , !P3 ;  /* 0xff8000002a2a7808 */ /* 0x000fe40005800000 */
[----:B------:R-:W-:Y:S02]  /*6170*/  ISETP.NE.AND P3, PT, R40, RZ, PT ;  /* 0x000000ff2800720c */ /* 0x000fe40003f65270 */
[C---:B------:R-:W-:Y:S02]  /*6180*/  ISETP.GT.AND P5, PT, R6.reuse, 0x38, !P5 ;  /* 0x000000380600780c */ /* 0x040fe40006fa4270 */
[----:B------:R-:W-:-:S02]  /*6190*/  ISETP.GT.AND P3, PT, R6, 0x21, !P3 ;  /* 0x000000210600780c */ /* 0x000fc40005f64270 */
[----:B-1----:R-:W-:Y:S02]  /*61a0*/  FMNMX.FTZ R20, R15, R14, !PT ;  /* 0x0000000e0f147209 */ /* 0x002fe40007810000 */
[C---:B------:R-:W-:Y:S02]  /*61b0*/  ISETP.LT.OR P3, PT, R8.reuse, 0x22, P3 ;  /* 0x000000220800780c */ /* 0x040fe40001f61670 */
[----:B------:R-:W-:Y:S01]  /*61c0*/  ISETP.LT.OR P5, PT, R8, 0x39, P5 ;  /* 0x000000390800780c */ /* 0x000fe20002fa1670 */
[----:B------:R-:W1:Y:S01]  /*61d0*/  SHFL.BFLY PT, R7, R20, 0x1, 0x1f ;  /* 0x0c201f0014077f89 */ /* 0x000e6200000e0000 */
[----:B------:R-:W-:Y:S02]  /*61e0*/  FSEL R43, R43, -INF , !P3 ;  /* 0xff8000002b2b7808 */ /* 0x000fe40005800000 */
[----:B------:R-:W-:Y:S02]  /*61f0*/  ISETP.NE.AND P3, PT, R62, RZ, PT ;  /* 0x000000ff3e00720c */ /* 0x000fe40003f65270 */
[----:B------:R-:W-:-:S02]  /*6200*/  FSEL R54, R54, -INF , !P5 ;  /* 0xff80000036367808 */ /* 0x000fc40006800000 */
[----:B------:R-:W-:Y:S02]  /*6210*/  ISETP.GT.AND P3, PT, R6, 0x28, !P3 ;  /* 0x000000280600780c */ /* 0x000fe40005f64270 */
[----:B------:R-:W-:Y:S02]  /*6220*/  R2UR UR10, R207 ;  /* 0x00000000cf0a72ca */ /* 0x000fe400000e0000 */
[----:B------:R-:W-:Y:S02]  /*6230*/  ISETP.LT.OR P3, PT, R8, 0x29, P3 ;  /* 0x000000290800780c */ /* 0x000fe40001f61670 */
[----:B------:R-:W-:Y:S02]  /*6240*/  @!P1 PRMT R5, RZ, 0x654, R5 ;  /* 0x00000654ff059816 */ /* 0x000fe40000000005 */
[----:B------:R-:W-:Y:S02]  /*6250*/  FSEL R46, R46, -INF , !P3 ;  /* 0xff8000002e2e7808 */ /* 0x000fe40005800000 */
[----:B------:R-:W-:-:S02]  /*6260*/  ISETP.GT.AND P3, PT, R6, 0x29, !P4 ;  /* 0x000000290600780c */ /* 0x000fc40006764270 */
[----:B------:R-:W-:Y:S02]  /*6270*/  ISETP.NE.AND P4, PT, R48, RZ, PT ;  /* 0x000000ff3000720c */ /* 0x000fe40003f85270 */
[----:B------:R-:W-:Y:S02]  /*6280*/  ISETP.LT.OR P3, PT, R8, 0x2a, P3 ;  /* 0x0000002a0800780c */ /* 0x000fe40001f61670 */
[C---:B------:R-:W-:Y:S02]  /*6290*/  ISETP.GT.AND P4, PT, R6.reuse, 0x31, !P4 ;  /* 0x000000310600780c */ /* 0x040fe40006784270 */
[----:B------:R-:W-:Y:S02]  /*62a0*/  FSEL R47, R47, -INF , !P3 ;  /* 0xff8000002f2f7808 */ /* 0x000fe40005800000 */
[----:B------:R-:W-:Y:S02]  /*62b0*/  ISETP.GT.AND P3, PT, R6, RZ, !P6 ;  /* 0x000000ff0600720c */ /* 0x000fe40007764270 */
[----:B-1----:R-:W-:-:S02]  /*62c0*/  FMNMX.FTZ R7, R20, R7, !PT ;  /* 0x0000000714077209 */ /* 0x002fc40007810000 */
[----:B------:R-:W-:Y:S02]  /*62d0*/  ISETP.LT.OR P3, PT, R8, 0x1, P3 ;  /* 0x000000010800780c */ /* 0x000fe40001f61670 */
[----:B------:R-:W-:Y:S01]  /*62e0*/  ISETP.NE.AND P6, PT, R24, RZ, PT ;  /* 0x000000ff1800720c */ /* 0x000fe20003fc5270 */
[C---:B------:R-:W-:Y:S01]  /*62f0*/  FMUL.FTZ R11, R7.reuse, UR7 ;  /* 0x00000007070b7c20 */ /* 0x040fe20008410000 */
[----:B------:R-:W-:Y:S02]  /*6300*/  FSEL R26, R26, -INF , !P3 ;  /* 0xff8000001a1a7808 */ /* 0x000fe40005800000 */
[----:B------:R-:W-:Y:S02]  /*6310*/  FSETP.NEU.FTZ.AND P3, PT, R7, -INF , PT ;  /* 0xff8000000700780b */ /* 0x000fe40003f7d000 */
[----:B------:R-:W-:Y:S02]  /*6320*/  ISETP.LT.OR P4, PT, R8, 0x32, P4 ;  /* 0x000000320800780c */ /* 0x000fe40002781670 */
[----:B------:R-:W-:-:S02]  /*6330*/  FSEL R24, R11, RZ, P3 ;  /* 0x000000ff0b187208 */ /* 0x000fc40001800000 */
        /* <DEDUP_REMOVED lines=8> */
[--C-:B------:R-:W-:Y:S01]  /*63c0*/  FFMA.FTZ R170, R37, UR7, -R24.reuse ;  /* 0x0000000725aa7c23 */ /* 0x100fe20008010818 */
[----:B------:R-:W-:Y:S01]  /*63d0*/  ISETP.LT.OR P3, PT, R8, 0x31, P3 ;  /* 0x000000310800780c */ /* 0x000fe20001f61670 */
[--C-:B------:R-:W-:Y:S01]  /*63e0*/  FFMA.FTZ R171, R171, UR7, -R24.reuse ;  /* 0x00000007abab7c23 */ /* 0x100fe20008010818 */
[----:B------:R-:W-:Y:S01]  /*63f0*/  FMNMX.FTZ R14, R34, R11, !PT ;  /* 0x0000000b220e7209 */ /* 0x000fe20007810000 */
[--C-:B------:R-:W-:Y:S01]  /*6400*/  FFMA.FTZ R172, R41, UR7, -R24.reuse ;  /* 0x0000000729ac7c23 */ /* 0x100fe20008010818 */
[----:B------:R-:W-:Y:S01]  /*6410*/  FSEL R50, R50, -INF , !P3 ;  /* 0xff80000032327808 */ /* 0x000fe20005800000 */
[--C-:B------:R-:W-:Y:S01]  /*6420*/  FFMA.FTZ R173, R173, UR7, -R24.reuse ;  /* 0x00000007adad7c23 */ /* 0x100fe20008010818 */
[----:B------:R-:W-:Y:S01]  /*6430*/  FMNMX.FTZ R11, R35, R14, !PT ;  /* 0x0000000e230b7209 */ /* 0x000fe20007810000 */
[--C-:B------:R-:W-:Y:S01]  /*6440*/  FFMA.FTZ R174, R45, UR7, -R24.reuse ;  /* 0x000000072dae7c23 */ /* 0x100fe20008010818 */
[----:B------:R-:W-:Y:S01]  /*6450*/  ISETP.GT.AND P6, PT, R6, 0x39, !P6 ;  /* 0x000000390600780c */ /* 0x000fe200077c4270 */
[--C-:B------:R-:W-:Y:S01]  /*6460*/  FFMA.FTZ R6, R25, UR7, -R24.reuse ;  /* 0x0000000719067c23 */ /* 0x100fe20008010818 */
[----:B------:R-:W-:Y:S01]  /*6470*/  FMNMX.FTZ R14, R38, R11, !PT ;  /* 0x0000000b260e7209 */ /* 0x000fe20007810000 */
[--C-:B------:R-:W-:Y:S01]  /*6480*/  FFMA.FTZ R28, R63, UR7, -R24.reuse ;  /* 0x000000073f1c7c23 */ /* 0x100fe20008010818 */
[----:B------:R-:W-:Y:S01]  /*6490*/  FSEL R51, R51, -INF , !P4 ;  /* 0xff80000033337808 */ /* 0x000fe20006000000 */
[--C-:B------:R-:W-:Y:S01]  /*64a0*/  FFMA.FTZ R175, R175, UR7, -R24.reuse ;  /* 0x00000007afaf7c23 */ /* 0x100fe20008010818 */
[----:B------:R-:W-:Y:S01]  /*64b0*/  FMNMX.FTZ R11, R39, R14, !PT ;  /* 0x0000000e270b7209 */ /* 0x000fe20007810000 */
[--C-:B------:R-:W-:Y:S01]  /*64c0*/  FFMA.FTZ R176, R49, UR7, -R24.reuse ;  /* 0x0000000731b07c23 */ /* 0x100fe20008010818 */
[----:B------:R-:W-:Y:S01]  /*64d0*/  ISETP.LT.OR P6, PT, R8, 0x3a, P6 ;  /* 0x0000003a0800780c */ /* 0x000fe200037c1670 */
[--C-:B------:R-:W-:Y:S01]  /*64e0*/  FFMA.FTZ R177, R177, UR7, -R24.reuse ;  /* 0x00000007b1b17c23 */ /* 0x100fe20008010818 */
[----:B------:R-:W-:Y:S01]  /*64f0*/  FMNMX.FTZ R14, R42, R11, !PT ;  /* 0x0000000b2a0e7209 */ /* 0x000fe20007810000 */
[----:B------:R-:W-:Y:S01]  /*6500*/  FFMA.FTZ R178, R53, UR7, -R24 ;  /* 0x0000000735b27c23 */ /* 0x000fe20008010818 */
[----:B------:R-:W-:Y:S01]  /*6510*/  FSEL R55, R55, -INF , !P6 ;  /* 0xff80000037377808 */ /* 0x000fe20007000000 */
[----:B------:R-:W-:Y:S01]  /*6520*/  MUFU.EX2 R6, R6 ;  /* 0x0000000600067308 */ /* 0x000fe20000000800 */
[----:B------:R-:W-:-:S04]  /*6530*/  FMNMX.FTZ R11, R43, R14, !PT ;  /* 0x0000000e2b0b7209 */ /* 0x000fc80007810000 */
[----:B------:R-:W-:-:S03]  /*6540*/  FMNMX.FTZ R14, R46, R11, !PT ;  /* 0x0000000b2e0e7209 */ /* 0x000fc60007810000 */
[----:B------:R-:W-:Y:S01]  /*6550*/  MUFU.EX2 R21, R21 ;  /* 0x0000001500157308 */ /* 0x000fe20000000800 */
[----:B------:R-:W-:-:S04]  /*6560*/  FMNMX.FTZ R11, R47, R14, !PT ;  /* 0x0000000e2f0b7209 */ /* 0x000fc80007810000 */
[----:B------:R-:W-:-:S03]  /*6570*/  FMNMX.FTZ R14, R50, R11, !PT ;  /* 0x0000000b320e7209 */ /* 0x000fc60007810000 */
[----:B------:R-:W1:Y:S01]  /*6580*/  MUFU.EX2 R11, R20 ;  /* 0x00000014000b7308 */ /* 0x000e620000000800 */
[----:B------:R-:W-:Y:S01]  /*6590*/  FMNMX.FTZ R15, R51, R14, !PT ;  /* 0x0000000e330f7209 */ /* 0x000fe20007810000 */
[----:B------:R-:W-:-:S03]  /*65a0*/  FFMA.FTZ R14, R61, UR7, -R24 ;  /* 0x000000073d0e7c23 */ /* 0x000fc60008010818 */
[----:B------:R-:W-:Y:S01]  /*65b0*/  FMNMX.FTZ R8, R54, R15, !PT ;  /* 0x0000000f36087209 */ /* 0x000fe20007810000 */
[----:B------:R-:W-:Y:S02]  /*65c0*/  FFMA.FTZ R15, R29, UR7, -R24 ;  /* 0x000000071d0f7c23 */ /* 0x000fe40008010818 */
[----:B------:R-:W-:Y:S01]  /*65d0*/  MUFU.EX2 R14, R14 ;  /* 0x0000000e000e7308 */ /* 0x000fe20000000800 */
[----:B------:R-:W-:-:S05]  /*65e0*/  FMNMX.FTZ R8, R55, R8, !PT ;  /* 0x0000000837087209 */ /* 0x000fca0007810000 */
[----:B------:R-:W2:Y:S02]  /*65f0*/  SHFL.BFLY PT, R25, R8, 0x2, 0x1f ;  /* 0x0c401f0008197f89 */ /* 0x000ea400000e0000 */
[----:B------:R-:W3:Y:S01]  /*6600*/  MUFU.EX2 R15, R15 ;  /* 0x0000000f000f7308 */ /* 0x000ee20000000800 */
[----:B-1----:R-:W-:Y:S01]  /*6610*/  F2FP.BF16.F32.PACK_AB R152, R11, R6 ;  /* 0x000000060b98723e */ /* 0x002fe200000010ff */
[----:B------:R-:W-:-:S06]  /*6620*/  FADD.FTZ R11, R6, R11 ;  /* 0x0000000b060b7221 */ /* 0x000fcc0000010000 */
[----:B------:R-:W1:Y:S08]  /*6630*/  MUFU.EX2 R20, R28 ;  /* 0x0000001c00147308 */ /* 0x000e700000000800 */
[----:B------:R-:W-:Y:S01]  /*6640*/  MUFU.EX2 R169, R169 ;  /* 0x000000a900a97308 */ /* 0x000fe20000000800 */
[----:B---3--:R-:W-:Y:S01]  /*6650*/  F2FP.BF16.F32.PACK_AB R154, R15, R14 ;  /* 0x0000000e0f9a723e */ /* 0x008fe200000010ff */
[----:B------:R-:W-:Y:S01]  /*6660*/  FADD.FTZ R14, R14, R11 ;  /* 0x0000000b0e0e7221 */ /* 0x000fe20000010000 */
[----:B--2---:R-:W-:-:S03]  /*6670*/  FMNMX.FTZ R25, R8, R25, !PT ;  /* 0x0000001908197209 */ /* 0x004fc60007810000 */
[----:B------:R-:W-:Y:S02]  /*6680*/  FADD.FTZ R15, R15, R14 ;  /* 0x0000000e0f0f7221 */ /* 0x000fe40000010000 */
[----:B------:R-:W2:Y:S01]  /*6690*/  MUFU.EX2 R170, R170 ;  /* 0x000000aa00aa7308 */ /* 0x000ea20000000800 */
[----:B-1----:R-:W-:Y:S01]  /*66a0*/  F2FP.BF16.F32.PACK_AB R156, R21, R20 ;  /* 0x00000014159c723e */ /* 0x002fe200000010ff */
[----:B------:R-:W1:Y:S01]  /*66b0*/  SHFL.BFLY PT, R8, R25, 0x1, 0x1f ;  /* 0x0c201f0019087f89 */ /* 0x000e6200000e0000 */
[----:B------:R-:W-:Y:S01]  /*66c0*/  FADD.FTZ R20, R20, R15 ;  /* 0x0000000f14147221 */ /* 0x000fe20000010000 */
[----:B------:R-:W-:-:S04]  /*66d0*/  VIADD R15, R10, UR42 ;  /* 0x0000002a0a0f7c36 */ /* 0x000fc80008000000 */
[----:B------:R-:W-:Y:S01]  /*66e0*/  MUFU.EX2 R171, R171 ;  /* 0x000000ab00ab7308 */ /* 0x000fe20000000800 */
[----:B------:R-:W-:Y:S01]  /*66f0*/  FADD.FTZ R20, R21, R20 ;  /* 0x0000001415147221 */ /* 0x000fe20000010000 */
[----:B------:R-:W-:-:S06]  /*6700*/  IMAD.IADD R12, R15, 0x1, R12 ;  /* 0x000000010f0c7824 */ /* 0x000fcc00078e020c */
[----:B------:R-:W3:Y:S01]  /*6710*/  MUFU.EX2 R172, R172 ;  /* 0x000000ac00ac7308 */ /* 0x000ee20000000800 */
[----:B--2---:R-:W-:Y:S01]  /*6720*/  F2FP.BF16.F32.PACK_AB R158, R170, R169 ;  /* 0x000000a9aa9e723e */ /* 0x004fe200000010ff */
[----:B------:R-:W-:-:S04]  /*6730*/  FADD.FTZ R169, R169, R20 ;  /* 0x00000014a9a97221 */ /* 0x000fc80000010000 */
[----:B------:R-:W-:Y:S02]  /*6740*/  FADD.FTZ R170, R170, R169 ;  /* 0x000000a9aaaa7221 */ /* 0x000fe40000010000 */
[----:B------:R-:W-:Y:S01]  /*6750*/  MUFU.EX2 R173, R173 ;  /* 0x000000ad00ad7308 */ /* 0x000fe20000000800 */
[----:B-1----:R-:W-:-:S04]  /*6760*/  FMNMX.FTZ R8, R25, R8, !PT ;  /* 0x0000000819087209 */ /* 0x002fc80007810000 */
[C---:B------:R-:W-:Y:S01]  /*6770*/  FSETP.NEU.FTZ.AND P3, PT, R8.reuse, -INF , PT ;  /* 0xff8000000800780b */ /* 0x040fe20003f7d000 */
[----:B------:R-:W-:Y:S02]  /*6780*/  FMUL.FTZ R25, R8, UR7 ;  /* 0x0000000708197c20 */ /* 0x000fe40008410000 */
[----:B------:R-:W1:Y:S01]  /*6790*/  MUFU.EX2 R174, R174 ;  /* 0x000000ae00ae7308 */ /* 0x000e620000000800 */
[----:B---3--:R-:W-:Y:S01]  /*67a0*/  F2FP.BF16.F32.PACK_AB R160, R172, R171 ;  /* 0x000000abaca0723e */ /* 0x008fe200000010ff */
[----:B------:R-:W-:Y:S01]  /*67b0*/  FADD.FTZ R171, R171, R170 ;  /* 0x000000aaabab7221 */ /* 0x000fe20000010000 */
[----:B------:R-:W-:-:S03]  /*67c0*/  FSEL R25, R25, RZ, P3 ;  /* 0x000000ff19197208 */ /* 0x000fc60001800000 */
[----:B------:R-:W-:Y:S02]  /*67d0*/  FADD.FTZ R172, R172, R171 ;  /* 0x000000abacac7221 */ /* 0x000fe40000010000 */
[----:B------:R-:W-:Y:S01]  /*67e0*/  MUFU.EX2 R175, R175 ;  /* 0x000000af00af7308 */ /* 0x000fe20000000800 */
        /* <DEDUP_REMOVED lines=17> */
[----:B-1----:R-:W-:Y:S01]  /*6900*/  F2FP.BF16.F32.PACK_AB R162, R174, R173 ;  /* 0x000000adaea2723e */ /* 0x002fe200000010ff */
[----:B------:R-:W-:-:S04]  /*6910*/  FADD.FTZ R173, R173, R172 ;  /* 0x000000acadad7221 */ /* 0x000fc80000010000 */
[----:B------:R-:W-:Y:S02]  /*6920*/  FADD.FTZ R174, R174, R173 ;  /* 0x000000adaeae7221 */ /* 0x000fe40000010000 */
[----:B------:R-:W1:Y:S08]  /*6930*/  MUFU.EX2 R180, R180 ;  /* 0x000000b400b47308 */ /* 0x000e700000000800 */
[----:B------:R-:W-:Y:S08]  /*6940*/  MUFU.EX2 R181, R181 ;  /* 0x000000b500b57308 */ /* 0x000ff00000000800 */
[----:B------:R-:W2:Y:S01]  /*6950*/  MUFU.EX2 R182, R182 ;  /* 0x000000b600b67308 */ /* 0x000ea20000000800 */
[----:B-1----:R-:W-:Y:S01]  /*6960*/  F2FP.BF16.F32.PACK_AB R153, R180, R179 ;  /* 0x000000b3b499723e */ /* 0x002fe200000010ff */
[----:B------:R-:W-:-:S06]  /*6970*/  FADD.FTZ R180, R179, R180 ;  /* 0x000000b4b3b47221 */ /* 0x000fcc0000010000 */
[----:B------:R-:W-:Y:S08]  /*6980*/  MUFU.EX2 R183, R183 ;  /* 0x000000b700b77308 */ /* 0x000ff00000000800 */
[----:B------:R-:W1:Y:S01]  /*6990*/  MUFU.EX2 R196, R196 ;  /* 0x000000c400c47308 */ /* 0x000e620000000800 */
[----:B--2---:R-:W-:Y:S01]  /*69a0*/  F2FP.BF16.F32.PACK_AB R155, R182, R181 ;  /* 0x000000b5b69b723e */ /* 0x004fe200000010ff */
[----:B------:R-:W-:-:S04]  /*69b0*/  FADD.FTZ R181, R181, R180 ;  /* 0x000000b4b5b57221 */ /* 0x000fc80000010000 */
[----:B------:R2:W-:Y:S01]  /*69c0*/  STSM.16.M88.4 [R184+0x36400], R152 ;  /* 0x03640098b8007844 */ /* 0x0005e20000000200 */
        /* <DEDUP_REMOVED lines=17> */
[----:B------:R-:W1:Y:S08]  /*6ae0*/  MUFU.EX2 R176, R176 ;  /* 0x000000b000b07308 */ /* 0x000e700000000800 */
        /* <DEDUP_REMOVED lines=20> */
[----:B------:R-:W-:Y:S01]  /*6c30*/  WARPGROUP.ARRIVE ;  /* 0x00000000000079c5 */ /* 0x000fe20000000000 */
[----:B------:R-:W-:-:S05]  /*6c40*/  FADD.FTZ R6, R206, R205 ;  /* 0x000000cdce067221 */ /* 0x000fca0000010000 */
[----:B------:R-:W-:Y:S01]  /*6c50*/  HGMMA.64x256x16.F32.BF16 R24, R152, gdesc[UR8].tnspB, RZ, !UPT, gsb0 ;  /* 0x43e0000898187df0 */ /* 0x000fe2000c0018ff */
[----:B------:R-:W-:Y:S01]  /*6c60*/  R2UR UR10, R208 ;  /* 0x00000000d00a72ca */ /* 0x000fe200000e0000 */
[----:B------:R-:W-:Y:S01]  /*6c70*/  UMOV UR11, 0x40000040 ;  /* 0x40000040000b7882 */ /* 0x000fe20000000000 */
[C---:B------:R-:W-:Y:S02]  /*6c80*/  VIADD R208, R207.reuse, 0x100 ;  /* 0x00000100cfd07836 */ /* 0x040fe40000000000 */
[----:B------:R-:W-:Y:S01]  /*6c90*/  VIADD R207, R207, 0x180 ;  /* 0x00000180cfcf7836 */ /* 0x000fe20000000000 */
[----:B------:R-:W-:Y:S02]  /*6ca0*/  WARPGROUP.DEPBAR.LE gsb0, 0x0 ;  /* 0x00008000000079c5 */ /* 0x000fe40000010000 */
[----:B------:R-:W-:-:S15]  /*6cb0*/  WARPGROUP.ARRIVE ;  /* 0x00000000000079c5 */ /* 0x000fde0000000000 */
[----:B------:R-:W-:-:S05]  /*6cc0*/  NOP ;  /* 0x0000000000007918 */ /* 0x000fca0000000000 */
[----:B------:R-:W-:Y:S01]  /*6cd0*/  HGMMA.64x256x16.F32.BF16 R24, R156, gdesc[UR8].tnspB, R24, gsb0 ;  /* 0x43e000089c187df0 */ /* 0x000fe20008001818 */
[----:B------:R-:W-:Y:S01]  /*6ce0*/  R2UR UR10, R208 ;  /* 0x00000000d00a72ca */ /* 0x000fe200000e0000 */
[----:B------:R-:W-:Y:S01]  /*6cf0*/  UMOV UR11, 0x40000040 ;  /* 0x40000040000b7882 */ /* 0x000fe20000000000 */
[----:B------:R-:W-:Y:S02]  /*6d00*/  WARPGROUP.DEPBAR.LE gsb0, 0x0 ;  /* 0x00008000000079c5 */ /* 0x000fe40000010000 */
[----:B------:R-:W-:-:S15]  /*6d10*/  WARPGROUP.ARRIVE ;  /* 0x00000000000079c5 */ /* 0x000fde0000000000 */
[----:B------:R-:W-:-:S08]  /*6d20*/  NOP ;  /* 0x0000000000007918 */ /* 0x000fd00000000000 */
[----:B------:R-:W-:Y:S01]  /*6d30*/  HGMMA.64x256x16.F32.BF16 R24, R160, gdesc[UR8].tnspB, R24, gsb0 ;  /* 0x43e00008a0187df0 */ /* 0x000fe20008001818 */
[----:B------:R-:W-:Y:S01]  /*6d40*/  R2UR UR10, R207 ;  /* 0x00000000cf0a72ca */ /* 0x000fe200000e0000 */
[----:B------:R-:W-:Y:S01]  /*6d50*/  UMOV UR11, 0x40000040 ;  /* 0x40000040000b7882 */ /* 0x000fe20000000000 */
[----:B------:R-:W-:Y:S02]  /*6d60*/  WARPGROUP.DEPBAR.LE gsb0, 0x0 ;  /* 0x00008000000079c5 */ /* 0x000fe40000010000 */
[----:B------:R-:W-:-:S15]  /*6d70*/  WARPGROUP.ARRIVE ;  /* 0x00000000000079c5 */ /* 0x000fde0000000000 */
[----:B------:R-:W-:-:S08]  /*6d80*/  NOP ;  /* 0x0000000000007918 */ /* 0x000fd00000000000 */
[----:B------:R-:W-:Y:S03]  /*6d90*/  HGMMA.64x256x16.F32.BF16 R24, R164, gdesc[UR8].tnspB, R24, gsb0 ;  /* 0x43e00008a4187df0 */ /* 0x000fe60008001818 */
[----:B------:R-:W-:Y:S02]  /*6da0*/  WARPGROUP.DEPBAR.LE gsb0, 0x0 ;  /* 0x00008000000079c5 */ /* 0x000fe40000010000 */
[----:B------:R1:W-:Y:S06]  /*6db0*/  MEMBAR.ALL.CTA ;  /* 0x0000000000007992 */ /* 0x0003ec0000008000 */
[----:B-1----:R-:W1:Y:S02]  /*6dc0*/  FENCE.VIEW.ASYNC.S ;  /* 0x00000000000073c6 */ /* 0x002e640000000000 */
[----:B-1----:R-:W-:Y:S01]  /*6dd0*/  NOP ;  /* 0x0000000000007918 */ /* 0x002fe20000000000 */
[----:B------:R-:W-:Y:S06]  /*6de0*/  BAR.ARV 0xe, 0x100 ;  /* 0x0384000000007b1d */ /* 0x000fec0000002000 */
[----:B------:R1:W-:Y:S02]  /*6df0*/  @!P1 SYNCS.ARRIVE.TRANS64.RED.A1T0 RZ, [R5+URZ], RZ ;  /* 0x000000ff05ff99a7 */ /* 0x0003e4000810043f */
[----:B-1----:R-:W-:-:S04]  /*6e00*/  FADD.FTZ R5, R177, R176 ;  /* 0x000000b0b1057221 */ /* 0x002fc80000010000 */
[----:B------:R-:W-:Y:S01]  /*6e10*/  FADD.FTZ R5, R178, R5 ;  /* 0x00000005b2057221 */ /* 0x000fe20000010000 */
[----:B--2---:R-:W-:Y:S06]  /*6e20*/  @!P2 BRA `(.L_x_4184) ;  /* 0x000000000040a947 */ /* 0x004fec0003800000 */
        /* <DEDUP_REMOVED lines=10> */
.L_x_4185:
[----:B------:R-:W-:-:S13]  /*6ed0*/  ISETP.NE.AND P3, PT, R13, 0x1, PT ;  /* 0x000000010d00780c */ /* 0x000fda0003f65270 */
[----:B------:R-:W1:Y:S02]  /*6ee0*/  @P3 LDC.64 R14, c[0x0][0xae0] ;  /* 0x0002b800ff0e3b82 */ /* 0x000e640000000a00 */
[----:B-1----:R-:W-:-:S05]  /*6ef0*/  @P3 IMAD.HI.U32 R14, R11, R14, RZ ;  /* 0x0000000e0b0e3227 */ /* 0x002fca00078e00ff */
[----:B------:R-:W-:-:S07]  /*6f00*/  @P3 SHF.R.U32.HI R11, RZ, R15, R14 ;  /* 0x0000000fff0b3219 */ /* 0x000fce000001160e */
.L_x_4186:
[----:B------:R-:W-:-:S05]  /*6f10*/  IMAD R11, R11, R13, R13 ;  /* 0x0000000d0b0b7224 */ /* 0x000fca00078e020d */
[----:B------:R-:W-:-:S07]  /*6f20*/  VIMNMX R12, R12, R11, PT ;  /* 0x0000000b0c0c7248 */ /* 0x000fce0003fe0100 */
.L_x_4184:
[----:B------:R-:W-:-:S04]  /*6f30*/  SHF.R.S32.HI R11, RZ, 0x1f, R12 ;  /* 0x0000001fff0b7819 */ /* 0x000fc8000001140c */
[----:B------:R-:W-:-:S04]  /*6f40*/  LEA.HI R11, R11, R12, RZ, 0x6 ;  /* 0x0000000c0b0b7211 */ /* 0x000fc800078f30ff */
[----:B------:R-:W-:-:S04]  /*6f50*/  SHF.R.S32.HI R11, RZ, 0x6, R11 ;  /* 0x00000006ff0b7819 */ /* 0x000fc8000001140b */
[----:B------:R-:W-:-:S04]  /*6f60*/  VIMNMX R14, R11, UR37, !PT ;  /* 0x000000250b0e7c48 */ /* 0x000fc8000ffe0100 */
[----:B------:R-:W-:-:S13]  /*6f70*/  ISETP.GE.AND P3, PT, R9, R14, PT ;  /* 0x0000000e0900720c */ /* 0x000fda0003f66270 */
[----:B------:R-:W-:Y:S05]  /*6f80*/  @!P3 BRA `(.L_x_4187) ;  /* 0x00000038000cb947 */ /* 0x000fea0003800000 */
.L_x_4204:
[----:B------:R-:W-:-:S05]  /*6f90*/  VIADD R12, R16, 0x1 ;  /* 0x00000001100c7836 */ /* 0x000fca0000000000 */
[----:B------:R-:W-:-:S04]  /*6fa0*/  ISETP.NE.AND P3, PT, R12, 0x2, PT ;  /* 0x000000020c00780c */ /* 0x000fc80003f65270 */
[----:B------:R-:W-:Y:S02]  /*6fb0*/  SEL R20, RZ, 0x1, P3 ;  /* 0x00000001ff147807 */ /* 0x000fe40001800000 */
[----:B------:R-:W-:Y:S02]  /*6fc0*/  SEL R12, R12, RZ, P3 ;  /* 0x000000ff0c0c7207 */ /* 0x000fe40001800000 */
[----:B------:R-:W-:Y:S01]  /*6fd0*/  LOP3.LUT R17, R17, R20, RZ, 0x3c, !PT ;  /* 0x0000001411117212 */ /* 0x000fe200078e3cff */
[----:B------:R-:W-:Y:S06]  /*6fe0*/  @!P0 BRA `(.L_x_4188) ;  /* 0x0000000000048947 */ /* 0x000fec0003800000 */
[----:B------:R-:W-:Y:S01]  /*6ff0*/  BPT.TRAP 0x1 ;  /* 0x000000040000795c */ /* 0x000fe20000300000 */
.L_x_4188:
[----:B------:R-:W-:Y:S02]  /*7000*/  LEA R11, R12, UR36, 0x3 ;  /* 0x000000240c0b7c11 */ /* 0x000fe4000f8e18ff */
[----:B------:R-:W-:-:S04]  /*7010*/  SHF.L.U32 R20, R17, 0x1f, RZ ;  /* 0x0000001f11147819 */ /* 0x000fc800000006ff */
[----:B------:R1:W2:Y:S01]  /*7020*/  SYNCS.PHASECHK.TRANS64.TRYWAIT P3, [R11+URZ+0x38830], R20 ;  /* 0x038830140b0075a7 */ /* 0x0002a2000806017f */
[----:B------:R-:W-:Y:S05]  /*7030*/  @!P0 BRA `(.L_x_4189) ;  /* 0x0000000000048947 */ /* 0x000fea0003800000 */
[----:B------:R-:W-:Y:S01]  /*7040*/  BPT.TRAP 0x1 ;  /* 0x000000040000795c */ /* 0x000fe20000300000 */
.L_x_4189:
[----:B------:R-:W-:Y:S01]  /*7050*/  IMAD R13, R12, 0x200, R4 ;  /* 0x000002000c0d7824 */ /* 0x000fe200078e0204 */
[----:B--2---:R-:W-:Y:S06]  /*7060*/  @P3 BRA `(.L_x_4190) ;  /* 0x0000000000083947 */ /* 0x004fec0003800000 */
[----:B------:R-:W2:Y:S02]  /*7070*/  SYNCS.PHASECHK.TRANS64.TRYWAIT P3, [R11+URZ+0x38830], R20 ;  /* 0x038830140b0075a7 */ /* 0x000ea4000806017f */
[----:B--2---:R-:W-:Y:S05]  /*7080*/  @!P3 BRA `(.L_x_4191) ;  /* 0x000000fc003cb947 */ /* 0x004fea0003800000 */
.L_x_4190:
[----:B------:R-:W-:Y:S01]  /*7090*/  R2UR UR10, R13 ;  /* 0x000000000d0a72ca */ /* 0x000fe200000e0000 */
[----:B------:R-:W-:Y:S01]  /*70a0*/  WARPGROUP.ARRIVE ;  /* 0x00000000000079c5 */ /* 0x000fe20000000000 */
[----:B------:R-:W-:Y:S01]  /*70b0*/  UMOV UR4, UR24 ;  /* 0x0000001800047c82 */ /* 0x000fe20008000000 */
[----:B------:R-:W-:Y:S01]  /*70c0*/  UMOV UR5, UR25 ;  /* 0x0000001900057c82 */ /* 0x000fe20008000000 */
[----:B------:R-:W-:-:S09]  /*70d0*/  UMOV UR7, 0x40000040 ;  /* 0x4000004000077882 */ /* 0x000fd20000000000 */
[----:B------:R-:W-:Y:S02]  /*70e0*/  UMOV UR6, UR10 ;  /* 0x0000000a00067c82 */ /* 0x000fe40008000000 */
        /* <DEDUP_REMOVED lines=23> */
[----:B------:R-:W-:Y:S05]  /*7260*/  @!P0 BRA `(.L_x_4192) ;  /* 0x0000000000048947 */ /* 0x000fea0003800000 */
[----:B------:R-:W-:Y:S01]  /*7270*/  BPT.TRAP 0x1 ;  /* 0x000000040000795c */ /* 0x000fe20000300000 */
.L_x_4192:
[----:B------:R3:W4:Y:S01]  /*7280*/  SYNCS.PHASECHK.TRANS64.TRYWAIT P3, [R11+URZ+0x38850], R20 ;  /* 0x038850140b0075a7 */ /* 0x000722000806017f */
[----:B------:R-:W-:Y:S05]  /*7290*/  @!P0 BRA `(.L_x_4193) ;  /* 0x0000000000048947 */ /* 0x000fea0003800000 */
[----:B------:R-:W-:Y:S01]  /*72a0*/  BPT.TRAP 0x1 ;  /* 0x000000040000795c */ /* 0x000fe20000300000 */
.L_x_4193:
[----:B------:R-:W-:Y:S01]  /*72b0*/  IMAD R13, R12, 0x1000, R3 ;  /* 0x000010000c0d7824 */ /* 0x000fe200078e0203 */
[----:B----4-:R-:W-:Y:S06]  /*72c0*/  @P3 BRA `(.L_x_4194) ;  /* 0x0000000000083947 */ /* 0x010fec0003800000 */
[----:B------:R-:W4:Y:S02]  /*72d0*/  SYNCS.PHASECHK.TRANS64.TRYWAIT P3, [R11+URZ+0x38850], R20 ;  /* 0x038850140b0075a7 */ /* 0x000f24000806017f */
[----:B----4-:R-:W-:Y:S05]  /*72e0*/  @!P3 BRA `(.L_x_4195) ;  /* 0x000000f800b8b947 */ /* 0x010fea0003800000 */
.L_x_4194:
[C---:B------:R-:W-:Y:S01]  /*72f0*/  R2UR UR6, R13.reuse ;  /* 0x000000000d0672ca */ /* 0x040fe200000e0000 */
[----:B------:R-:W-:Y:S01]  /*7300*/  WARPGROUP.ARRIVE ;  /* 0x00000000000079c5 */ /* 0x000fe20000000000 */
[----:B------:R-:W-:Y:S01]  /*7310*/  UMOV UR4, UR8 ;  /* 0x0000000800047c82 */ /* 0x000fe20008000000 */
[----:B------:R-:W-:Y:S01]  /*7320*/  UMOV UR5, UR9 ;  /* 0x0000000900057c82 */ /* 0x000fe20008000000 */
[----:B------:R-:W-:Y:S01]  /*7330*/  UMOV UR7, 0x40000040 ;  /* 0x4000004000077882 */ /* 0x000fe20000000000 */
[C---:B-1234-:R-:W-:Y:S02]  /*7340*/  VIADD R20, R0.reuse, 0x2 ;  /* 0x0000000200147836 */ /* 0x05efe40000000000 */
[----:B------:R-:W1:Y:S01]  /*7350*/  S2R R21, SR_TID.X ;  /* 0x0000000000157919 */ /* 0x000e620000002100 */
[----:B------:R-:W-:Y:S02]  /*7360*/  VIADD R15, R13, 0x2 ;  /* 0x000000020d0f7836 */ /* 0x000fe40000000000 */
[----:B------:R-:W-:-:S02]  /*7370*/  VIADD R198, R0, 0x800 ;  /* 0x0000080000c67836 */ /* 0x000fc40000000000 */
[----:B------:R-:W-:Y:S01]  /*7380*/  VIADD R196, R13, 0x800 ;  /* 0x000008000dc47836 */ /* 0x000fe20000000000 */
[----:B------:R-:W-:Y:S01]  /*7390*/  HGMMA.64x64x16.F32.BF16 R152, gdesc[UR4], R152, gsb0 ;  /* 0x00e00000049879f0 */ /* 0x000fe20008001898 */
[----:B------:R-:W-:Y:S01]  /*73a0*/  R2UR UR4, R20 ;  /* 0x00000000140472ca */ /* 0x000fe200000e0000 */
[----:B------:R-:W-:Y:S01]  /*73b0*/  UMOV UR5, 0x40000040 ;  /* 0x4000004000057882 */ /* 0x000fe20000000000 */
[----:B------:R-:W-:Y:S01]  /*73c0*/  R2UR UR6, R15 ;  /* 0x000000000f0672ca */ /* 0x000fe200000e0000 */
[----:B------:R-:W-:Y:S01]  /*73d0*/  UMOV UR7, 0x40000040 ;  /* 0x4000004000077882 */ /* 0x000fe20000000000 */
[----:B------:R-:W-:Y:S02]  /*73e0*/  VIADD R20, R0, 0x4 ;  /* 0x0000000400147836 */ /* 0x000fe40000000000 */
[----:B------:R-:W-:Y:S01]  /*73f0*/  VIADD R15, R13, 0x4 ;  /* 0x000000040d0f7836 */ /* 0x000fe20000000000 */
[----:B-1----:R-:W-:Y:S01]  /*7400*/  SHF.R.U32.HI R21, RZ, 0x7, R21 ;  /* 0x00000007ff157819 */ /* 0x002fe20000011615 */
        /* <DEDUP_REMOVED lines=124> */
[----:B------:R-:W1:Y:S02]  /*7bd0*/  SHFL.IDX PT, R15, R21, RZ, 0x1f ;  /* 0x00001fff150f7589 */ /* 0x000e6400000e0000 */
[----:B-1----:R-:W-:-:S04]  /*7be0*/  ISETP.GT.AND P3, PT, R15, 0x7f, PT ;  /* 0x0000007f0f00780c */ /* 0x002fc80003f64270 */
[----:B------:R-:W-:-:S05]  /*7bf0*/  SEL R15, RZ, 0x2, !P3 ;  /* 0x00000002ff0f7807 */ /* 0x000fca0005800000 */
        /* <DEDUP_REMOVED lines=11> */
[----:B------:R-:W-:-:S03]  /*7cb0*/  SEL R21, R21, 0x6, !P3 ;  /* 0x0000000615157807 */ /* 0x000fc60005800000 */
[--C-:B------:R-:W-:Y:S02]  /*7cc0*/  IMAD.IADD R197, R198, 0x1, R20.reuse ;  /* 0x00000001c6c57824 */ /* 0x100fe400078e0214 */
        /* <DEDUP_REMOVED lines=10> */
[----:B------:R-:W-:Y:S02]  /*7d70*/  WARPGROUP.DEPBAR.LE gsb0, 0x0 ;  /* 0x00008000000079c5 */ /* 0x000fe40000010000 */
[----:B------:R-:W-:-:S08]  /*7d80*/  WARPGROUP.ARRIVE ;  /* 0x00000000000079c5 */ /* 0x000fd00000000000 */
        /* <DEDUP_REMOVED lines=141> */
[----:B------:R-:W-:-:S04]  /*8660*/  SEL R15, R15, 0x3e, P3 ;  /* 0x0000003e0f0f7807 */ /* 0x000fc80001800000 */
[----:B------:R-:W-:-:S04]  /*8670*/  LOP3.LUT R15, R15, 0x6, RZ, 0xc0, !PT ;  /* 0x000000060f0f7812 */ /* 0x000fc800078ec0ff */
[CC--:B------:R-:W-:Y:S02]  /*8680*/  IADD3 R21, R15.reuse, R20.reuse, R0 ;  /* 0x000000140f157210 */ /* 0x0c0fe40007ffe000 */
[----:B------:R-:W-:Y:S01]  /*8690*/  IADD3 R13, R15, R20, R13 ;  /* 0x000000140f0d7210 */ /* 0x000fe20007ffe00d */
[----:B------:R-:W-:-:S05]  /*86a0*/  @!P1 VIADD R15, R11, 0x38840 ;  /* 0x000388400b0f9836 */ /* 0x000fca0000000000 */
[----:B------:R-:W-:Y:S01]  /*86b0*/  @!P1 PRMT R15, RZ, 0x654, R15 ;  /* 0x00000654ff0f9816 */ /* 0x000fe2000000000f */
[----:B------:R-:W-:Y:S02]  /*86c0*/  WARPGROUP.DEPBAR.LE gsb0, 0x0 ;  /* 0x00008000000079c5 */ /* 0x000fe40000010000 */
[----:B------:R-:W-:-:S06]  /*86d0*/  WARPGROUP.ARRIVE ;  /* 0x00000000000079c5 */ /* 0x000fcc0000000000 */
[----:B------:R-:W-:Y:S01]  /*86e0*/  HGMMA.64x64x16.F32.BF16 R152, gdesc[UR4], R152, gsb0 ;  /* 0x00e00000049879f0 */ /* 0x000fe20008001898 */
[----:B------:R-:W-:Y:S01]  /*86f0*/  R2UR UR4, R21 ;  /* 0x00000000150472ca */ /* 0x000fe200000e0000 */
[----:B------:R-:W-:Y:S01]  /*8700*/  UMOV UR5, 0x40000040 ;  /* 0x4000004000057882 */ /* 0x000fe20000000000 */
[----:B------:R-:W-:Y:S01]  /*8710*/  R2UR UR6, R13 ;  /* 0x000000000d0672ca */ /* 0x000fe200000e0000 */
[----:B------:R-:W-:Y:S01]  /*8720*/  UMOV UR7, 0x40000040 ;  /* 0x4000004000077882 */ /* 0x000fe20000000000 */
[----:B------:R-:W1:Y:S01]  /*8730*/  LDC R21, c[0x0][0x2e0] ;  /* 0x0000b800ff157b82 */ /* 0x000e620000000800 */
[----:B------:R-:W-:-:S05]  /*8740*/  IMAD.SHL.U32 R13, R9, 0x40, RZ ;  /* 0x00000040090d7824 */ /* 0x000fca00078e00ff */
[----:B------:R-:W-:Y:S01]  /*8750*/  IADD3 R20, -R13, 0x1, RZ ;  /* 0x000000010d147810 */ /* 0x000fe20007ffe1ff */
[----:B------:R-:W-:Y:S02]  /*8760*/  WARPGROUP.DEPBAR.LE gsb0, 0x0 ;  /* 0x00008000000079c5 */ /* 0x000fe40000010000 */
[----:B------:R-:W-:-:S06]  /*8770*/  WARPGROUP.ARRIVE ;  /* 0x00000000000079c5 */ /* 0x000fcc0000000000 */
[----:B------:R-:W-:Y:S01]  /*8780*/  HGMMA.64x64x16.F32.BF16 R152, gdesc[UR4], R152, gsb0 ;  /* 0x00e00000049879f0 */ /* 0x000fe20008001898 */
[----:B------:R-:W-:Y:S01]  /*8790*/  ULDC UR6, c[0x0][0xad4] ;  /* 0x0002b50000067ab9 */ /* 0x000fe20000000800 */
[----:B------:R-:W-:Y:S01]  /*87a0*/  ULDC UR5, c[0x0][0x288] ;  /* 0x0000a20000057ab9 */ /* 0x000fe20000000800 */
[----:B------:R-:W-:Y:S01]  /*87b0*/  ULOP3.LUT UR4, URZ, UR6, URZ, 0x33, !UPT ;  /* 0x000000063f047292 */ /* 0x000fe2000f8e333f */
[----:B------:R-:W-:Y:S02]  /*87c0*/  WARPGROUP.DEPBAR.LE gsb0, 0x0 ;  /* 0x00008000000079c5 */ /* 0x000fe40000010000 */
[----:B------:R1:W-:Y:S02]  /*87d0*/  @!P1 SYNCS.ARRIVE.TRANS64.RED.A1T0 RZ, [R15+URZ], RZ ;  /* 0x000000ff0fff99a7 */ /* 0x0003e4000810043f */
[----:B-1----:R-:W-:-:S05]  /*87e0*/  IMAD R15, R21, UR38, R20 ;  /* 0x00000026150f7c24 */ /* 0x002fca000f8e0214 */
[----:B------:R-:W-:Y:S01]  /*87f0*/  IADD3 R15, R15, -UR5, -R18 ;  /* 0x800000050f0f7c10 */ /* 0x000fe2000fffe812 */
[----:B------:R-:W-:-:S04]  /*8800*/  ULDC UR5, c[0x0][0xad8] ;  /* 0x0002b60000057ab9 */ /* 0x000fc80000000800 */
[C---:B------:R-:W-:Y:S02]  /*8810*/  VIADD R201, R15.reuse, UR5 ;  /* 0x000000050fc97c36 */ /* 0x040fe40008000000 */
[----:B------:R-:W-:Y:S01]  /*8820*/  VIADD R203, R15, UR4 ;  /* 0x000000040fcb7c36 */ /* 0x000fe20008000000 */
[----:B------:R-:W-:Y:S01]  /*8830*/  ULDC UR4, c[0x0][0xadc] ;  /* 0x0002b70000047ab9 */ /* 0x000fe20000000800 */
[C---:B------:R-:W-:Y:S02]  /*8840*/  IMAD.IADD R199, R2.reuse, 0x1, R201 ;  /* 0x0000000102c77824 */ /* 0x040fe400078e02c9 */
[----:B------:R-:W-:Y:S01]  /*8850*/  IMAD.IADD R200, R2, 0x1, R203 ;  /* 0x0000000102c87824 */ /* 0x000fe200078e02cb */
        /* <DEDUP_REMOVED lines=13> */
.L_x_4198:
[----:B------:R-:W-:-:S05]  /*8930*/  IMAD.U32 R198, RZ, RZ, UR4 ;  /* 0x00000004ffc67e24 */ /* 0x000fca000f8e00ff */
[----:B------:R-:W-:-:S13]  /*8940*/  ISETP.NE.AND P3, PT, R198, 0x1, PT ;  /* 0x00000001c600780c */ /* 0x000fda0003f65270 */
[----:B------:R-:W1:Y:S02]  /*8950*/  @P3 LDC.64 R20, c[0x0][0xae0] ;  /* 0x0002b800ff143b82 */ /* 0x000e640000000a00 */
[----:B-1----:R-:W-:-:S04]  /*8960*/  @P3 IMAD.HI.U32 R196, R15, R20, RZ ;  /* 0x000000140fc43227 */ /* 0x002fc800078e00ff */
[----:B------:R-:W-:Y:S01]  /*8970*/  IMAD.MOV.U32 R20, RZ, RZ, R15 ;  /* 0x000000ffff147224 */ /* 0x000fe200078e000f */
[----:B------:R-:W-:-:S07]  /*8980*/  @P3 SHF.R.U32.HI R20, RZ, R21, R196 ;  /* 0x00000015ff143219 */ /* 0x000fce00000116c4 */
.L_x_4199:
[----:B------:R-:W-:Y:S05]  /*8990*/  BSYNC B0 ;  /* 0x0000000000007941 */ /* 0x000fea0003800000 */
.L_x_4197:
[----:B------:R-:W-:-:S04]  /*89a0*/  IMAD R15, R20, R198, -R13 ;  /* 0x000000c6140f7224 */ /* 0x000fc800078e0a0d */
[----:B------:R-:W-:-:S05]  /*89b0*/  IMAD.IADD R15, R15, 0x1, -R18 ;  /* 0x000000010f0f7824 */ /* 0x000fca00078e0a12 */
[----:B------:R-:W-:Y:S02]  /*89c0*/  VIADDMNMX R199, R15, R198, R199, PT ;  /* 0x000000c60fc77246 */ /* 0x000fe400038001c7 */
[----:B------:R-:W-:-:S07]  /*89d0*/  VIMNMX R200, R200, R15, !PT ;  /* 0x0000000fc8c87248 */ /* 0x000fce0007fe0100 */
.L_x_4196:
[----:B------:R-:W-:-:S04]  /*89e0*/  ISETP.GT.AND P3, PT, R9, -0x1, PT ;  /* 0xffffffff0900780c */ /* 0x000fc80003f64270 */
[C---:B------:R-:W-:Y:S02]  /*89f0*/  ISETP.GT.AND P4, PT, R200.reuse, RZ, P3 ;  /* 0x000000ffc800720c */ /* 0x040fe40001f84270 */
[C---:B------:R-:W-:Y:S02]  /*8a00*/  ISETP.GT.AND P6, PT, R200.reuse, 0x1, P3 ;  /* 0x00000001c800780c */ /* 0x040fe40001fc4270 */
[----:B------:R-:W-:Y:S02]  /*8a10*/  ISETP.LT.OR P5, PT, R199, 0x1, P4 ;  /* 0x00000001c700780c */ /* 0x000fe400027a1670 */
[----:B------:R-:W-:Y:S02]  /*8a20*/  ISETP.GT.AND P4, PT, R200, 0x8, P3 ;  /* 0x00000008c800780c */ /* 0x000fe40001f84270 */
[----:B------:R-:W-:Y:S02]  /*8a30*/  FSEL R198, R152, -INF , !P5 ;  /* 0xff80000098c67808 */ /* 0x000fe40006800000 */
[----:B------:R-:W-:-:S02]  /*8a40*/  ISETP.GT.AND P5, PT, R200, 0x9, P3 ;  /* 0x00000009c800780c */ /* 0x000fc40001fa4270 */
[C---:B------:R-:W-:Y:S02]  /*8a50*/  ISETP.LT.OR P6, PT, R199.reuse, 0x2, P6 ;  /* 0x00000002c700780c */ /* 0x040fe400037c1670 */
[C---:B------:R-:W-:Y:S02]  /*8a60*/  ISETP.LT.OR P4, PT, R199.reuse, 0x9, P4 ;  /* 0x00000009c700780c */ /* 0x040fe40002781670 */
[----:B------:R-:W-:Y:S02]  /*8a70*/  ISETP.LT.OR P5, PT, R199, 0xa, P5 ;  /* 0x0000000ac700780c */ /* 0x000fe40002fa1670 */
[----:B------:R-:W-:Y:S02]  /*8a80*/  FSEL R15, R153, -INF , !P6 ;  /* 0xff800000990f7808 */ /* 0x000fe40007000000 */
[----:B------:R-:W-:Y:S02]  /*8a90*/  FSEL R197, R156, -INF , !P4 ;  /* 0xff8000009cc57808 */ /* 0x000fe40006000000 */
[----:B------:R-:W-:-:S02]  /*8aa0*/  FSEL R196, R157, -INF , !P5 ;  /* 0xff8000009dc47808 */ /* 0x000fc40006800000 */
[C---:B------:R-:W-:Y:S02]  /*8ab0*/  ISETP.GT.AND P6, PT, R200.reuse, 0x10, P3 ;  /* 0x00000010c800780c */ /* 0x040fe40001fc4270 */
[C---:B------:R-:W-:Y:S02]  /*8ac0*/  ISETP.GT.AND P4, PT, R200.reuse, 0x11, P3 ;  /* 0x00000011c800780c */ /* 0x040fe40001f84270 */
[----:B------:R-:W-:Y:S02]  /*8ad0*/  ISETP.GT.AND P5, PT, R200, 0x18, P3 ;  /* 0x00000018c800780c */ /* 0x000fe40001fa4270 */
[C---:B------:R-:W-:Y:S02]  /*8ae0*/  ISETP.LT.OR P6, PT, R199.reuse, 0x11, P6 ;  /* 0x00000011c700780c */ /* 0x040fe400037c1670 */
[C---:B------:R-:W-:Y:S02]  /*8af0*/  ISETP.LT.OR P4, PT, R199.reuse, 0x12, P4 ;  /* 0x00000012c700780c */ /* 0x040fe40002781670 */
[----:B------:R-:W-:-:S02]  /*8b00*/  ISETP.LT.OR P5, PT, R199, 0x19, P5 ;  /* 0x00000019c700780c */ /* 0x000fc40002fa1670 */
[----:B------:R-:W-:Y:S02]  /*8b10*/  FSEL R160, R160, -INF , !P6 ;  /* 0xff800000a0a07808 */ /* 0x000fe40007000000 */
[----:B------:R-:W-:Y:S02]  /*8b20*/  FSEL R161, R161, -INF , !P4 ;  /* 0xff800000a1a17808 */ /* 0x000fe40006000000 */
[----:B------:R-:W-:Y:S02]  /*8b30*/  FSEL R164, R164, -INF , !P5 ;  /* 0xff800000a4a47808 */ /* 0x000fe40006800000 */
[C---:B------:R-:W-:Y:S02]  /*8b40*/  ISETP.GT.AND P6, PT, R200.reuse, 0x19, P3 ;  /* 0x00000019c800780c */ /* 0x040fe40001fc4270 */
[C---:B------:R-:W-:Y:S02]  /*8b50*/  ISETP.GT.AND P4, PT, R200.reuse, 0x20, P3 ;  /* 0x00000020c800780c */ /* 0x040fe40001f84270 */
        /* <DEDUP_REMOVED lines=22> */
[--C-:B------:R-:W-:Y:S02]  /*8cc0*/  IADD3 R168, R201, 0x8, R2.reuse ;  /* 0x00000008c9a87810 */ /* 0x100fe40007ffe002 */
[----:B------:R-:W-:Y:S02]  /*8cd0*/  IADD3 R169, R203, 0x8, R2 ;  /* 0x00000008cba97810 */ /* 0x000fe40007ffe002 */
[----:B------:R-:W-:-:S02]  /*8ce0*/  FSEL R177, R177, -INF , !P6 ;  /* 0xff800000b1b17808 */ /* 0x000fc40007000000 */
        /* <DEDUP_REMOVED lines=16> */
.L_x_4202:
[----:B------:R-:W-:-:S05]  /*8df0*/  IMAD.U32 R172, RZ, RZ, UR4 ;  /* 0x00000004ffac7e24 */ /* 0x000fca000f8e00ff */
[----:B------:R-:W-:-:S13]  /*8e00*/  ISETP.NE.AND P4, PT, R172, 0x1, PT ;  /* 0x00000001ac00780c */ /* 0x000fda0003f85270 */
[----:B------:R-:W1:Y:S02]  /*8e10*/  @P4 LDC.64 R20, c[0x0][0xae0] ;  /* 0x0002b800ff144b82 */ /* 0x000e640000000a00 */
[----:B-1----:R-:W-:-:S05]  /*8e20*/  @P4 IMAD.HI.U32 R20, R173, R20, RZ ;  /* 0x00000014ad144227 */ /* 0x002fca00078e00ff */
[----:B------:R-:W-:-:S07]  /*8e30*/  @P4 SHF.R.U32.HI R173, RZ, R21, R20 ;  /* 0x00000015ffad4219 */ /* 0x000fce0000011614 */
.L_x_4203:
[----:B------:R-:W-:Y:S05]  /*8e40*/  BSYNC B0 ;  /* 0x0000000000007941 */ /* 0x000fea0003800000 */
.L_x_4201:
[----:B------:R-:W-:-:S04]  /*8e50*/  IMAD R173, R173, R172, -R13 ;  /* 0x000000acadad7224 */ /* 0x000fc800078e0a0d */
[----:B------:R-:W-:-:S05]  /*8e60*/  IMAD.IADD R173, R173, 0x1, -R18 ;  /* 0x00000001adad7824 */ /* 0x000fca00078e0a12 */
[----:B------:R-:W-:Y:S02]  /*8e70*/  VIADDMNMX R168, R173, R172, R168, PT ;  /* 0x000000acada87246 */ /* 0x000fe400038001a8 */
[----:B------:R-:W-:-:S07]  /*8e80*/  VIMNMX R169, R169, R173, !PT ;  /* 0x000000ada9a97248 */ /* 0x000fce0007fe0100 */
.L_x_4200:
[----:B------:R-:W-:Y:S01]  /*8e90*/  FMNMX.FTZ R20, R198, R7, !PT ;  /* 0x00000007c6147209 */ /* 0x000fe20007810000 */
[----:B------:R-:W-:Y:S01]  /*8ea0*/  ULDC UR7, c[0x0][0xa80] ;  /* 0x0002a00000077ab9 */ /* 0x000fe20000000800 */
[----:B------:R-:W-:Y:S01]  /*8eb0*/  ISETP.GT.AND P4, PT, R169, 0x1, P3 ;  /* 0x00000001a900780c */ /* 0x000fe20001f84270 */
[----:B------:R-:W-:Y:S01]  /*8ec0*/  UMOV UR11, 0x40000040 ;  /* 0x40000040000b7882 */ /* 0x000fe20000000000 */
[----:B------:R-:W-:Y:S01]  /*8ed0*/  FMNMX.FTZ R20, R15, R20, !PT ;  /* 0x000000140f147209 */ /* 0x000fe20007810000 */
[----:B------:R-:W-:Y:S01]  /*8ee0*/  @!P1 VIADD R11, R11, 0x38860 ;  /* 0x000388600b0b9836 */ /* 0x000fe20000000000 */
[----:B------:R-:W-:Y:S02]  /*8ef0*/  ISETP.LT.OR P4, PT, R168, 0x2, P4 ;  /* 0x00000002a800780c */ /* 0x000fe40002781670 */
[----:B------:R-:W-:Y:S02]  /*8f00*/  FMNMX.FTZ R13, R197, R20, !PT ;  /* 0x00000014c50d7209 */ /* 0x000fe40007810000 */
[----:B------:R-:W-:-:S02]  /*8f10*/  FSEL R155, R155, -INF , !P4 ;  /* 0xff8000009b9b7808 */ /* 0x000fc40006000000 */
[----:B------:R-:W-:Y:S02]  /*8f20*/  FMNMX.FTZ R13, R196, R13, !PT ;  /* 0x0000000dc40d7209 */ /* 0x000fe40007810000 */
[----:B------:R-:W-:Y:S02]  /*8f30*/  ISETP.GT.AND P4, PT, R169, RZ, P3 ;  /* 0x000000ffa900720c */ /* 0x000fe40001f84270 */
[----:B------:R-:W-:Y:S02]  /*8f40*/  FMNMX.FTZ R20, R160, R13, !PT ;  /* 0x0000000da0147209 */ /* 0x000fe40007810000 */
[----:B------:R-:W-:Y:S02]  /*8f50*/  ISETP.LT.OR P4, PT, R168, 0x1, P4 ;  /* 0x00000001a800780c */ /* 0x000fe40002781670 */
[----:B------:R-:W-:Y:S02]  /*8f60*/  FMNMX.FTZ R13, R161, R20, !PT ;  /* 0x00000014a10d7209 */ /* 0x000fe40007810000 */
[----:B------:R-:W-:-:S02]  /*8f70*/  ISETP.GT.AND P5, PT, R169, 0x8, P3 ;  /* 0x00000008a900780c */ /* 0x000fc40001fa4270 */
[----:B------:R-:W-:Y:S02]  /*8f80*/  FMNMX.FTZ R20, R164, R13, !PT ;  /* 0x0000000da4147209 */ /* 0x000fe40007810000 */
[----:B------:R-:W-:Y:S02]  /*8f90*/  FSEL R199, R154, -INF , !P4 ;  /* 0xff8000009ac77808 */ /* 0x000fe40006000000 */
        /* <DEDUP_REMOVED lines=18> */
[C---:B------:R-:W-:Y:S01]  /*90c0*/  ISETP.GT.AND P4, PT, R169.reuse, 0x18, P3 ;  /* 0x00000018a900780c */ /* 0x040fe20001f84270 */
[----:B------:R-:W1:Y:S01]  /*90d0*/  SHFL.BFLY PT, R13, R20, 0x2, 0x1f ;  /* 0x0c401f00140d7f89 */ /* 0x000e6200000e0000 */
[C---:B------:R-:W-:Y:S02]  /*90e0*/  ISETP.LT.OR P6, PT, R168.reuse, 0x12, P6 ;  /* 0x00000012a800780c */ /* 0x040fe400037c1670 */
[----:B------:R-:W-:Y:S02]  /*90f0*/  ISETP.GT.AND P5, PT, R169, 0x19, P3 ;  /* 0x00000019a900780c */ /* 0x000fe40001fa4270 */
[----:B------:R-:W-:-:S02]  /*9100*/  ISETP.LT.OR P4, PT, R168, 0x19, P4 ;  /* 0x00000019a800780c */ /* 0x000fc40002781670 */
[----:B------:R-:W-:Y:S02]  /*9110*/  FSEL R163, R163, -INF , !P6 ;  /* 0xff800000a3a37808 */ /* 0x000fe40007000000 */
[----:B------:R-:W-:Y:S02]  /*9120*/  ISETP.LT.OR P5, PT, R168, 0x1a, P5 ;  /* 0x0000001aa800780c */ /* 0x000fe40002fa1670 */
[C---:B------:R-:W-:Y:S02]  /*9130*/  ISETP.GT.AND P6, PT, R169.reuse, 0x20, P3 ;  /* 0x00000020a900780c */ /* 0x040fe40001fc4270 */
[----:B------:R-:W-:Y:S02]  /*9140*/  FSEL R166, R166, -INF , !P4 ;  /* 0xff800000a6a67808 */ /* 0x000fe40006000000 */
[----:B------:R-:W-:Y:S02]  /*9150*/  ISETP.GT.AND P4, PT, R169, 0x21, P3 ;  /* 0x00000021a900780c */ /* 0x000fe40001f84270 */
[----:B------:R-:W-:-:S02]  /*9160*/  FSEL R167, R167, -INF , !P5 ;  /* 0xff800000a7a77808 */ /* 0x000fc40006800000 */
[C---:B------:R-:W-:Y:S02]  /*9170*/  ISETP.LT.OR P6, PT, R168.reuse, 0x21, P6 ;  /* 0x00000021a800780c */ /* 0x040fe400037c1670 */
[----:B------:R-:W-:Y:S02]  /*9180*/  ISETP.GT.AND P5, PT, R169, 0x28, P3 ;  /* 0x00000028a900780c */ /* 0x000fe40001fa4270 */
[----:B------:R-:W-:Y:S02]  /*9190*/  ISETP.LT.OR P4, PT, R168, 0x22, P4 ;  /* 0x00000022a800780c */ /* 0x000fe40002781670 */
[----:B-1----:R-:W-:Y:S02]  /*91a0*/  FMNMX.FTZ R21, R20, R13, !PT ;  /* 0x0000000d14157209 */ /* 0x002fe40007810000 */
[----:B------:R-:W-:Y:S02]  /*91b0*/  FMNMX.FTZ R20, R199, R8, !PT ;  /* 0x00000008c7147209 */ /* 0x000fe40007810000 */
[----:B------:R-:W-:Y:S01]  /*91c0*/  FSEL R154, R170, -INF , !P6 ;  /* 0xff800000aa9a7808 */ /* 0x000fe20007000000 */
[----:B------:R-:W1:Y:S01]  /*91d0*/  SHFL.BFLY PT, R172, R21, 0x1, 0x1f ;  /* 0x0c201f0015ac7f89 */ /* 0x000e6200000e0000 */
[----:B------:R-:W-:-:S02]  /*91e0*/  ISETP.LT.OR P5, PT, R168, 0x29, P5 ;  /* 0x00000029a800780c */ /* 0x000fc40002fa1670 */
[----:B------:R-:W-:Y:S02]  /*91f0*/  FSEL R200, R171, -INF , !P4 ;  /* 0xff800000abc87808 */ /* 0x000fe40006000000 */
[C---:B------:R-:W-:Y:S02]  /*9200*/  ISETP.GT.AND P4, PT, R169.reuse, 0x29, P3 ;  /* 0x00000029a900780c */ /* 0x040fe40001f84270 */
[----:B------:R-:W-:Y:S02]  /*9210*/  FSEL R201, R174, -INF , !P5 ;  /* 0xff800000aec97808 */ /* 0x000fe40006800000 */
[----:B------:R-:W-:Y:S02]  /*9220*/  ISETP.GT.AND P5, PT, R169, 0x30, P3 ;  /* 0x00000030a900780c */ /* 0x000fe40001fa4270 */
[C---:B------:R-:W-:Y:S02]  /*9230*/  ISETP.LT.OR P4, PT, R168.reuse, 0x2a, P4 ;  /* 0x0000002aa800780c */ /* 0x040fe40002781670 */
[----:B------:R-:W-:-:S02]  /*9240*/  ISETP.LT.OR P5, PT, R168, 0x31, P5 ;  /* 0x00000031a800780c */ /* 0x000fc40002fa1670 */
[----:B------:R-:W-:Y:S02]  /*9250*/  @!P1 PRMT R11, RZ, 0x654, R11 ;  /* 0x00000654ff0b9816 */ /* 0x000fe4000000000b */
[----:B------:R-:W-:Y:S02]  /*9260*/  FSEL R202, R178, -INF , !P5 ;  /* 0xff800000b2ca7808 */ /* 0x000fe40006800000 */
[----:B------:R-:W-:-:S04]  /*9270*/  ISETP.GT.AND P5, PT, R169, 0x38, P3 ;  /* 0x00000038a900780c */ /* 0x000fc80001fa4270 */
[----:B------:R-:W-:Y:S02]  /*9280*/  ISETP.LT.OR P5, PT, R168, 0x39, P5 ;  /* 0x00000039a800780c */ /* 0x000fe40002fa1670 */
[----:B-1----:R-:W-:Y:S02]  /*9290*/  FMNMX.FTZ R13, R21, R172, !PT ;  /* 0x000000ac150d7209 */ /* 0x002fe40007810000 */
[----:B------:R-:W-:Y:S02]  /*92a0*/  FMNMX.FTZ R21, R155, R20, !PT ;  /* 0x000000149b157209 */ /* 0x000fe40007810000 */
[C---:B------:R-:W-:Y:S01]  /*92b0*/  FSETP.NEU.FTZ.AND P6, PT, R13.reuse, -INF , PT ;  /* 0xff8000000d00780b */ /* 0x040fe20003fdd000 */
[----:B------:R-:W-:Y:S01]  /*92c0*/  FMUL.FTZ R203, R13, UR7 ;  /* 0x000000070dcb7c20 */ /* 0x000fe20008410000 */
[----:B------:R-:W-:Y:S02]  /*92d0*/  FMNMX.FTZ R20, R158, R21, !PT ;  /* 0x000000159e147209 */ /* 0x000fe40007810000 */
[----:B------:R-:W-:-:S02]  /*92e0*/  FSEL R182, R182, -INF , !P5 ;  /* 0xff800000b6b67808 */ /* 0x000fc40006800000 */
[----:B------:R-:W-:Y:S02]  /*92f0*/  FMNMX.FTZ R21, R159, R20, !PT ;  /* 0x000000149f157209 */ /* 0x000fe40007810000 */
[----:B------:R-:W-:Y:S02]  /*9300*/  FSEL R203, R203, RZ, P6 ;  /* 0x000000ffcbcb7208 */ /* 0x000fe40003000000 */
[----:B------:R-:W-:-:S03]  /*9310*/  FMNMX.FTZ R20, R162, R21, !PT ;  /* 0x00000015a2147209 */ /* 0x000fc60007810000 */
[--C-:B------:R-:W-:Y:S01]  /*9320*/  FFMA.FTZ R171, R198, UR7, -R203.reuse ;  /* 0x00000007c6ab7c23 */ /* 0x100fe200080108cb */
[----:B------:R-:W-:Y:S01]  /*9330*/  FMNMX.FTZ R21, R163, R20, !PT ;  /* 0x00000014a3157209 */ /* 0x000fe20007810000 */
[--C-:B------:R-:W-:Y:S01]  /*9340*/  FFMA.FTZ R174, R156, UR7, -R203.reuse ;  /* 0x000000079cae7c23 */ /* 0x100fe200080108cb */
        /* <DEDUP_REMOVED lines=8> */
[----:B------:R-:W-:Y:S01]  /*93d0*/  ISETP.GT.AND P3, PT, R169, 0x39, P3 ;  /* 0x00000039a900780c */ /* 0x000fe20001f64270 */
[----:B------:R1:W-:Y:S01]  /*93e0*/  MUFU.EX2 R20, R171 ;  /* 0x000000ab00147308 */ /* 0x0003e20000000800 */
[----:B------:R-:W-:Y:S01]  /*93f0*/  FMNMX.FTZ R21, R154, R21, !PT ;  /* 0x000000159a157209 */ /* 0x000fe20007810000 */
[--C-:B------:R-:W-:Y:S01]  /*9400*/  FFMA.FTZ R173, R157, UR7, -R203.reuse ;  /* 0x000000079dad7c23 */ /* 0x100fe200080108cb */
[----:B------:R-:W-:Y:S01]  /*9410*/  ISETP.LT.OR P4, PT, R168, 0x32, P4 ;  /* 0x00000032a800780c */ /* 0x000fe20002781670 */
[--C-:B------:R-:W-:Y:S01]  /*9420*/  FFMA.FTZ R176, R176, UR7, -R203.reuse ;  /* 0x00000007b0b07c23 */ /* 0x100fe200080108cb */
[----:B------:R-:W-:Y:S01]  /*9430*/  FMNMX.FTZ R170, R200, R21, !PT ;  /* 0x00000015c8aa7209 */ /* 0x000fe20007810000 */
[--C-:B------:R-:W-:Y:S01]  /*9440*/  FFMA.FTZ R177, R177, UR7, -R203.reuse ;  /* 0x00000007b1b17c23 */ /* 0x100fe200080108cb */
[----:B------:R-:W-:Y:S01]  /*9450*/  ISETP.LT.OR P3, PT, R168, 0x3a, P3 ;  /* 0x0000003aa800780c */ /* 0x000fe20001f61670 */
[--C-:B------:R-:W-:Y:S01]  /*9460*/  FFMA.FTZ R168, R196, UR7, -R203.reuse ;  /* 0x00000007c4a87c23 */ /* 0x100fe200080108cb */
[----:B------:R-:W-:Y:S01]  /*9470*/  FMNMX.FTZ R21, R201, R170, !PT ;  /* 0x000000aac9157209 */ /* 0x000fe20007810000 */
[--C-:B-1----:R-:W-:Y:S01]  /*9480*/  FFMA.FTZ R171, R197, UR7, -R203.reuse ;  /* 0x00000007c5ab7c23 */ /* 0x102fe200080108cb */
[----:B------:R-:W-:Y:S01]  /*9490*/  FSEL R197, R179, -INF , !P4 ;  /* 0xff800000b3c57808 */ /* 0x000fe20006000000 */
[--C-:B------:R-:W-:Y:S01]  /*94a0*/  FFMA.FTZ R179, R180, UR7, -R203.reuse ;  /* 0x00000007b4b37c23 */ /* 0x100fe200080108cb */
[----:B------:R-:W-:Y:S01]  /*94b0*/  FMNMX.FTZ R169, R198, R21, !PT ;  /* 0x00000015c6a97209 */ /* 0x000fe20007810000 */
[----:B------:R-:W-:Y:S01]  /*94c0*/  FFMA.FTZ R196, R181, UR7, -R203 ;  /* 0x00000007b5c47c23 */ /* 0x000fe200080108cb */
[----:B------:R-:W-:Y:S01]  /*94d0*/  FSEL R183, R183, -INF , !P3 ;  /* 0xff800000b7b77808 */ /* 0x000fe20005800000 */
[----:B------:R1:W-:Y:S01]  /*94e0*/  MUFU.EX2 R21, R171 ;  /* 0x000000ab00157308 */ /* 0x0003e20000000800 */
[----:B------:R-:W-:-:S02]  /*94f0*/  FMNMX.FTZ R170, R202, R169, !PT ;  /* 0x000000a9caaa7209 */ /* 0x000fc40007810000 */
[----:B------:R-:W-:Y:S02]  /*9500*/  FSEL R152, R13, RZ, P6 ;  /* 0x000000ff0d987208 */ /* 0x000fe40003000000 */
[----:B------:R-:W-:-:S03]  /*9510*/  FMNMX.FTZ R169, R197, R170, !PT ;  /* 0x000000aac5a97209 */ /* 0x000fc60007810000 */
[----:B------:R-:W-:Y:S01]  /*9520*/  FADD.FTZ R152, -R152, R7 ;  /* 0x0000000798987221 */ /* 0x000fe20000010100 */
[----:B------:R-:W-:Y:S01]  /*9530*/  FMNMX.FTZ R170, R182, R169, !PT ;  /* 0x000000a9b6aa7209 */ /* 0x000fe20007810000 */
[--C-:B------:R-:W-:Y:S01]  /*9540*/  FFMA.FTZ R169, R160, UR7, -R203.reuse ;  /* 0x00000007a0a97c23 */ /* 0x100fe200080108cb */
[--C-:B-1----:R-:W-:Y:S01]  /*9550*/  FFMA.FTZ R171, R164, UR7, -R203.reuse ;  /* 0x00000007a4ab7c23 */ /* 0x102fe200080108cb */
[----:B------:R-:W-:Y:S01]  /*9560*/  FMUL.FTZ R7, R152, UR7 ;  /* 0x0000000798077c20 */ /* 0x000fe20008410000 */
[----:B------:R-:W-:Y:S01]  /*9570*/  FMNMX.FTZ R160, R183, R170, !PT ;  /* 0x000000aab7a07209 */ /* 0x000fe20007810000 */
[----:B------:R-:W-:Y:S01]  /*9580*/  FFMA.FTZ R170, R161, UR7, -R203 ;  /* 0x00000007a1aa7c23 */ /* 0x000fe200080108cb */
[----:B------:R-:W-:Y:S01]  /*9590*/  MUFU.EX2 R15, R15 ;  /* 0x0000000f000f7308 */ /* 0x000fe20000000800 */
[----:B------:R-:W-:Y:S02]  /*95a0*/  LEA R203, R12, R19, 0xc ;  /* 0x000000130ccb7211 */ /* 0x000fe400078e60ff */
[----:B------:R-:W1:Y:S02]  /*95b0*/  SHFL.BFLY PT, R161, R160, 0x2, 0x1f ;  /* 0x0c401f00a0a17f89 */ /* 0x000e6400000e0000 */
[C---:B------:R-:W-:Y:S01]  /*95c0*/  R2UR UR10, R203.reuse ;  /* 0x00000000cb0a72ca */ /* 0x040fe200000e0000 */
[----:B------:R-:W-:-:S02]  /*95d0*/  VIADD R210, R203, 0x80 ;  /* 0x00000080cbd27836 */ /* 0x000fc40000000000 */
[----:B------:R-:W2:Y:S08]  /*95e0*/  MUFU.EX2 R7, R7 ;  /* 0x0000000700077308 */ /* 0x000eb00000000800 */
[----:B------:R-:W-:Y:S08]  /*95f0*/  MUFU.EX2 R168, R168 ;  /* 0x000000a800a87308 */ /* 0x000ff00000000800 */
[----:B------:R-:W-:Y:S01]  /*9600*/  MUFU.EX2 R169, R169 ;  /* 0x000000a900a97308 */ /* 0x000fe20000000800 */
[-C--:B--2---:R-:W-:Y:S01]  /*9610*/  FMUL.FTZ R24, R24, R7.reuse ;  /* 0x0000000718187220 */ /* 0x084fe20000410000 */
[----:B------:R-:W-:Y:S01]  /*9620*/  FMUL.FTZ R25, R25, R7 ;  /* 0x0000000719197220 */ /* 0x000fe20000410000 */
[----:B-1----:R-:W-:Y:S01]  /*9630*/  FMNMX.FTZ R161, R160, R161, !PT ;  /* 0x000000a1a0a17209 */ /* 0x002fe20007810000 */
[-C--:B------:R-:W-:Y:S01]  /*9640*/  FMUL.FTZ R28, R28, R7.reuse ;  /* 0x000000071c1c7220 */ /* 0x080fe20000410000 */
[-C--:B------:R-:W-:Y:S01]  /*9650*/  FMUL.FTZ R29, R29, R7.reuse ;  /* 0x000000071d1d7220 */ /* 0x080fe20000410000 */
[-C--:B------:R-:W-:Y:S01]  /*9660*/  FMUL.FTZ R32, R32, R7.reuse ;  /* 0x0000000720207220 */ /* 0x080fe20000410000 */
[-C--:B------:R-:W-:Y:S01]  /*9670*/  FMUL.FTZ R33, R33, R7.reuse ;  /* 0x0000000721217220 */ /* 0x080fe20000410000 */
[----:B------:R-:W1:Y:S01]  /*9680*/  SHFL.BFLY PT, R156, R161, 0x1, 0x1f ;  /* 0x0c201f00a19c7f89 */ /* 0x000e6200000e0000 */
        /* <DEDUP_REMOVED lines=22> */
[----:B------:R-:W-:Y:S01]  /*97f0*/  FMUL.FTZ R73, R73, R7 ;  /* 0x0000000749497220 */ /* 0x000fe20000410000 */
[----:B-1----:R-:W-:Y:S01]  /*9800*/  FMNMX.FTZ R180, R161, R156, !PT ;  /* 0x0000009ca1b47209 */ /* 0x002fe20007810000 */
[----:B------:R-:W-:Y:S01]  /*9810*/  MUFU.EX2 R173, R173 ;  /* 0x000000ad00ad7308 */ /* 0x000fe20000000800 */
[----:B--2---:R-:W-:Y:S01]  /*9820*/  F2FP.BF16.F32.PACK_AB R156, R170, R169 ;  /* 0x000000a9aa9c723e */ /* 0x004fe200000010ff */
[-C--:B------:R-:W-:Y:S01]  /*9830*/  FMUL.FTZ R76, R76, R7.reuse ;  /* 0x000000074c4c7220 */ /* 0x080fe20000410000 */
[C---:B------:R-:W-:Y:S01]  /*9840*/  FSETP.NEU.FTZ.AND P3, PT, R180.reuse, -INF , PT ;  /* 0xff800000b400780b */ /* 0x040fe20003f7d000 */
[----:B------:R-:W-:Y:S01]  /*9850*/  FMUL.FTZ R153, R180, UR7 ;  /* 0x00000007b4997c20 */ /* 0x000fe20008410000 */
[-C--:B------:R-:W-:Y:S01]  /*9860*/  FMUL.FTZ R77, R77, R7.reuse ;  /* 0x000000074d4d7220 */ /* 0x080fe20000410000 */
[-C--:B------:R-:W-:Y:S01]  /*9870*/  FMUL.FTZ R80, R80, R7.reuse ;  /* 0x0000000750507220 */ /* 0x080fe20000410000 */
[-C--:B------:R-:W-:Y:S01]  /*9880*/  FMUL.FTZ R81, R81, R7.reuse ;  /* 0x0000000751517220 */ /* 0x080fe20000410000 */
[----:B------:R-:W1:Y:S01]  /*9890*/  MUFU.EX2 R174, R174 ;  /* 0x000000ae00ae7308 */ /* 0x000e620000000800 */
[----:B------:R-:W-:Y:S01]  /*98a0*/  FSEL R152, R153, RZ, P3 ;  /* 0x000000ff99987208 */ /* 0x000fe20001800000 */
[-C--:B------:R-:W-:Y:S01]  /*98b0*/  FMUL.FTZ R84, R84, R7.reuse ;  /* 0x0000000754547220 */ /* 0x080fe20000410000 */
[----:B------:R-:W-:Y:S01]  /*98c0*/  FSEL R153, R180, RZ, P3 ;  /* 0x000000ffb4997208 */ /* 0x000fe20001800000 */
[-C--:B------:R-:W-:Y:S01]  /*98d0*/  FMUL.FTZ R85, R85, R7.reuse ;  /* 0x0000000755557220 */ /* 0x080fe20000410000 */
[----:B------:R-:W-:Y:S01]  /*98e0*/  FMUL.FTZ R88, R88, R7 ;  /* 0x0000000758587220 */ /* 0x000fe20000410000 */
[----:B------:R-:W-:Y:S01]  /*98f0*/  FFMA.FTZ R204, R155, UR7, -R152 ;  /* 0x000000079bcc7c23 */ /* 0x000fe20008010898 */
[----:B------:R-:W-:-:S02]  /*9900*/  IMAD.MOV R155, RZ, RZ, -R23 ;  /* 0x000000ffff9b7224 */ /* 0x000fc400078e0a17 */
[----:B------:R-:W-:Y:S01]  /*9910*/  FADD.FTZ R153, -R153, R8 ;  /* 0x0000000899997221 */ /* 0x000fe20000010100 */
[--C-:B------:R-:W-:Y:S01]  /*9920*/  FFMA.FTZ R159, R159, UR7, -R152.reuse ;  /* 0x000000079f9f7c23 */ /* 0x100fe20008010898 */
[--C-:B------:R-:W-:Y:S01]  /*9930*/  FFMA.FTZ R181, R199, UR7, -R152.reuse ;  /* 0x00000007c7b57c23 */ /* 0x100fe20008010898 */
[--C-:B------:R-:W-:Y:S01]  /*9940*/  FFMA.FTZ R199, R158, UR7, -R152.reuse ;  /* 0x000000079ec77c23 */ /* 0x100fe20008010898 */
[----:B------:R-:W-:Y:S01]  /*9950*/  ISETP.NE.AND P3, PT, R18, R155, PT ;  /* 0x0000009b1200720c */ /* 0x000fe20003f65270 */
[----:B------:R-:W-:Y:S01]  /*9960*/  FMUL.FTZ R153, R153, UR7 ;  /* 0x0000000799997c20 */ /* 0x000fe20008410000 */
        /* <DEDUP_REMOVED lines=8> */
[----:B------:R4:W5:Y:S01]  /*99f0*/  MUFU.EX2 R206, R153 ;  /* 0x0000009900ce7308 */ /* 0x0009620000000800 */
[--C-:B--2---:R-:W-:Y:S01]  /*9a00*/  FFMA.FTZ R159, R198, UR7, -R152.reuse ;  /* 0x00000007c69f7c23 */ /* 0x104fe20008010898 */
[----:B------:R-:W-:Y:S01]  /*9a10*/  FFMA.FTZ R198, R202, UR7, -R152 ;  /* 0x00000007cac67c23 */ /* 0x000fe20008010898 */
[----:B------:R-:W-:-:S02]  /*9a20*/  @!P3 IMAD R16, R16, 0x40, R22 ;  /* 0x000000401010b824 */ /* 0x000fc400078e0216 */
[--C-:B------:R-:W-:Y:S01]  /*9a30*/  FFMA.FTZ R157, R154, UR7, -R152.reuse ;  /* 0x000000079a9d7c23 */ /* 0x100fe20008010898 */
[--C-:B------:R-:W-:Y:S01]  /*9a40*/  FFMA.FTZ R161, R182, UR7, -R152.reuse ;  /* 0x00000007b6a17c23 */ /* 0x100fe20008010898 */
[----:B------:R-:W-:Y:S01]  /*9a50*/  F2FP.BF16.F32.PACK_AB R154, R168, R21 ;  /* 0x00000015a89a723e */ /* 0x000fe200000010ff */
[-C--:B------:R-:W-:Y:S01]  /*9a60*/  FMUL.FTZ R89, R89, R7.reuse ;  /* 0x0000000759597220 */ /* 0x080fe20000410000 */
[----:B------:R-:W-:Y:S01]  /*9a70*/  @!P3 LEA R155, R16, UR36, 0x2 ;  /* 0x00000024109bbc11 */ /* 0x000fe2000f8e10ff */
[----:B----4-:R-:W-:Y:S01]  /*9a80*/  FFMA.FTZ R153, R201, UR7, -R152 ;  /* 0x00000007c9997c23 */ /* 0x010fe20008010898 */
[----:B------:R-:W-:Y:S01]  /*9a90*/  MUFU.EX2 R181, R181 ;  /* 0x000000b500b57308 */ /* 0x000fe20000000800 */
[----:B------:R-:W-:Y:S01]  /*9aa0*/  F2FP.BF16.F32.PACK_AB R152, R15, R20 ;  /* 0x000000140f98723e */ /* 0x000fe200000010ff */
[----:B------:R-:W-:Y:S01]  /*9ab0*/  FMUL.FTZ R92, R92, R7 ;  /* 0x000000075c5c7220 */ /* 0x000fe20000410000 */
[----:B------:R-:W-:Y:S01]  /*9ac0*/  @!P3 STS [R155+0x38400], R7 ;  /* 0x038400079b00b388 */ /* 0x000fe20000000800 */
[----:B---3--:R-:W-:Y:S01]  /*9ad0*/  F2FP.BF16.F32.PACK_AB R158, R172, R171 ;  /* 0x000000abac9e723e */ /* 0x008fe200000010ff */
[----:B------:R-:W-:Y:S01]  /*9ae0*/  FMUL.FTZ R93, R93, R7 ;  /* 0x000000075d5d7220 */ /* 0x000fe20000410000 */
[----:B-1----:R-:W-:Y:S01]  /*9af0*/  F2FP.BF16.F32.PACK_AB R160, R174, R173 ;  /* 0x000000adaea0723e */ /* 0x002fe200000010ff */
[----:B-----5:R1:W-:Y:S01]  /*9b00*/  @!P3 STS [R155+0x38420], R206 ;  /* 0x038420ce9b00b388 */ /* 0x0203e20000000800 */
        /* <DEDUP_REMOVED lines=74> */
[-C--:B------:R-:W-:Y:S01]  /*9fb0*/  FMUL.FTZ R94, R94, R206.reuse ;  /* 0x000000ce5e5e7220 */ /* 0x080fe20000410000 */
[----:B-1----:R-:W-:Y:S01]  /*9fc0*/  F2FP.BF16.F32.PACK_AB R162, R178, R175 ;  /* 0x000000afb2a2723e */ /* 0x002fe200000010ff */
        /* <DEDUP_REMOVED lines=25> */
[-C--:B------:R-:W-:Y:S01]  /*a160*/  FMUL.FTZ R134, R134, R206.reuse ;  /* 0x000000ce86867220 */ /* 0x080fe20000410000 */
[-C--:B------:R-:W-:Y:S01]  /*a170*/  FMUL.FTZ R135, R135, R206.reuse ;  /* 0x000000ce87877220 */ /* 0x080fe20000410000 */
[----:B------:R-:W-:Y:S01]  /*a180*/  FMUL.FTZ R138, R138, R206 ;  /* 0x000000ce8a8a7220 */ /* 0x000fe20000410000 */
[----:B------:R-:W1:Y:S01]  /*a190*/  MUFU.EX2 R177, R177 ;  /* 0x000000b100b17308 */ /* 0x000e620000000800 */
[----:B---3--:R-:W-:Y:S01]  /*a1a0*/  F2FP.BF16.F32.PACK_AB R163, R197, R182 ;  /* 0x000000b6c5a3723e */ /* 0x008fe200000010ff */
        /* <DEDUP_REMOVED lines=8> */
[----:B------:R2:W-:Y:S01]  /*a230*/  STSM.16.M88.4 [R184+0x36400], R152 ;  /* 0x03640098b8007844 */ /* 0x0005e20000000200 */
[----:B------:R-:W-:Y:S01]  /*a240*/  FFMA.FTZ R20, R7, R5, R20 ;  /* 0x0000000507147223 */ /* 0x000fe20000010014 */
[----:B------:R-:W-:Y:S01]  /*a250*/  FFMA.FTZ R181, R206, R6, R181 ;  /* 0x00000006ceb57223 */ /* 0x000fe200000100b5 */
[----:B------:R-:W-:Y:S01]  /*a260*/  ISETP.GT.AND P3, PT, R9, R14, PT ;  /* 0x0000000e0900720c */ /* 0x000fe20003f64270 */
[----:B------:R2:W-:Y:S01]  /*a270*/  STSM.16.M88.4 [R187], R156 ;  /* 0x0000009cbb007844 */ /* 0x0005e20000000200 */
[----:B------:R-:W-:Y:S01]  /*a280*/  FADD.FTZ R20, R15, R20 ;  /* 0x000000140f147221 */ /* 0x000fe20000010000 */
[----:B------:R-:W3:Y:S01]  /*a290*/  MUFU.EX2 R196, R196 ;  /* 0x000000c400c47308 */ /* 0x000ee20000000800 */
[----:B-1----:R-:W-:Y:S01]  /*a2a0*/  F2FP.BF16.F32.PACK_AB R164, R177, R176 ;  /* 0x000000b0b1a4723e */ /* 0x002fe200000010ff */
[----:B------:R-:W-:Y:S01]  /*a2b0*/  FADD.FTZ R204, R204, R181 ;  /* 0x000000b5cccc7221 */ /* 0x000fe20000010000 */
[----:B------:R-:W-:Y:S01]  /*a2c0*/  FADD.FTZ R21, R21, R20 ;  /* 0x0000001415157221 */ /* 0x000fe20000010000 */
[----:B------:R-:W-:-:S02]  /*a2d0*/  IMAD.MOV.U32 R7, RZ, RZ, R13 ;  /* 0x000000ffff077224 */ /* 0x000fc400078e000d */
[----:B------:R-:W-:Y:S01]  /*a2e0*/  FADD.FTZ R199, R199, R204 ;  /* 0x000000ccc7c77221 */ /* 0x000fe20000010000 */
[----:B------:R-:W-:Y:S01]  /*a2f0*/  FADD.FTZ R168, R168, R21 ;  /* 0x00000015a8a87221 */ /* 0x000fe20000010000 */
[----:B------:R-:W-:Y:S02]  /*a300*/  MUFU.EX2 R198, R198 ;  /* 0x000000c600c67308 */ /* 0x000fe40000000800 */
[----:B------:R-:W-:Y:S01]  /*a310*/  FADD.FTZ R199, R8, R199 ;  /* 0x000000c708c77221 */ /* 0x000fe20000010000 */
[----:B------:R-:W-:Y:S01]  /*a320*/  FADD.FTZ R169, R169, R168 ;  /* 0x000000a8a9a97221 */ /* 0x000fe20000010000 */
[----:B------:R-:W-:Y:S02]  /*a330*/  IMAD.MOV.U32 R8, RZ, RZ, R180 ;  /* 0x000000ffff087224 */ /* 0x000fe400078e00b4 */
        /* <DEDUP_REMOVED lines=8> */
[----:B------:R3:W-:Y:S01]  /*a3c0*/  MUFU.EX2 R200, R161 ;  /* 0x000000a100c87308 */ /* 0x0007e20000000800 */
[----:B------:R-:W-:Y:S02]  /*a3d0*/  IMAD.MOV.U32 R16, RZ, RZ, R12 ;  /* 0x000000ffff107224 */ /* 0x000fe400078e000c */
[----:B------:R-:W-:Y:S01]  /*a3e0*/  FADD.FTZ R209, R208, R209 ;  /* 0x000000d1d0d17221 */ /* 0x000fe20000010000 */
[----:B------:R-:W-:-:S04]  /*a3f0*/  FADD.FTZ R173, R173, R172 ;  /* 0x000000acadad7221 */ /* 0x000fc80000010000 */
[----:B------:R-:W-:Y:S01]  /*a400*/  FADD.FTZ R174, R174, R173 ;  /* 0x000000adaeae7221 */ /* 0x000fe20000010000 */
[----:B------:R-:W4:Y:S01]  /*a410*/  MUFU.EX2 R207, R207 ;  /* 0x000000cf00cf7308 */ /* 0x000f220000000800 */
[----:B---3--:R-:W-:Y:S01]  /*a420*/  F2FP.BF16.F32.PACK_AB R161, R183, R202 ;  /* 0x000000cab7a1723e */ /* 0x008fe200000010ff */
[----:B------:R-:W-:Y:S01]  /*a430*/  FADD.FTZ R202, R202, R209 ;  /* 0x000000d1caca7221 */ /* 0x000fe20000010000 */
[----:B-1----:R-:W-:Y:S01]  /*a440*/  F2FP.BF16.F32.PACK_AB R165, R205, R198 ;  /* 0x000000c6cda5723e */ /* 0x002fe200000010ff */
[----:B------:R-:W-:Y:S02]  /*a450*/  FADD.FTZ R175, R175, R174 ;  /* 0x000000aeafaf7221 */ /* 0x000fe40000010000 */
[----:B------:R2:W-:Y:S01]  /*a460*/  STSM.16.M88.4 [R185], R160 ;  /* 0x000000a0b9007844 */ /* 0x0005e20000000200 */
[----:B------:R-:W-:Y:S01]  /*a470*/  FADD.FTZ R183, R183, R202 ;  /* 0x000000cab7b77221 */ /* 0x000fe20000010000 */
[----:B------:R-:W-:-:S03]  /*a480*/  FADD.FTZ R175, R178, R175 ;  /* 0x000000afb2af7221 */ /* 0x000fc60000010000 */
[----:B------:R-:W-:Y:S01]  /*a490*/  FADD.FTZ R182, R182, R183 ;  /* 0x000000b7b6b67221 */ /* 0x000fe20000010000 */
[----:B------:R-:W-:-:S03]  /*a4a0*/  FADD.FTZ R176, R176, R175 ;  /* 0x000000afb0b07221 */ /* 0x000fc60000010000 */
[----:B------:R-:W-:Y:S01]  /*a4b0*/  FADD.FTZ R197, R197, R182 ;  /* 0x000000b6c5c57221 */ /* 0x000fe20000010000 */
[----:B------:R-:W-:Y:S01]  /*a4c0*/  FADD.FTZ R176, R177, R176 ;  /* 0x000000b0b1b07221 */ /* 0x000fe20000010000 */
[----:B----4-:R-:W-:Y:S02]  /*a4d0*/  F2FP.BF16.F32.PACK_AB R167, R207, R200 ;  /* 0x000000c8cfa7723e */ /* 0x010fe400000010ff */
[----:B------:R-:W-:Y:S01]  /*a4e0*/  FADD.FTZ R198, R198, R197 ;  /* 0x000000c5c6c67221 */ /* 0x000fe20000010000 */
[----:B------:R-:W-:Y:S02]  /*a4f0*/  FADD.FTZ R5, R179, R176 ;  /* 0x000000b0b3057221 */ /* 0x000fe40000010000 */
[----:B------:R2:W-:Y:S01]  /*a500*/  STSM.16.M88.4 [R186], R164 ;  /* 0x000000a4ba007844 */ /* 0x0005e20000000200 */
[----:B------:R-:W-:Y:S01]  /*a510*/  WARPGROUP.ARRIVE ;  /* 0x00000000000079c5 */ /* 0x000fe20000000000 */
[----:B------:R-:W-:Y:S01]  /*a520*/  FADD.FTZ R205, R205, R198 ;  /* 0x000000c6cdcd7221 */ /* 0x000fe20000010000 */
[----:B------:R-:W-:-:S03]  /*a530*/  FADD.FTZ R5, R196, R5 ;  /* 0x00000005c4057221 */ /* 0x000fc60000010000 */
[----:B------:R-:W-:Y:S01]  /*a540*/  FADD.FTZ R6, R200, R205 ;  /* 0x000000cdc8067221 */ /* 0x000fe20000010000 */
[----:B------:R-:W-:Y:S01]  /*a550*/  HGMMA.64x256x16.F32.BF16 R24, R152, gdesc[UR8].tnspB, R24, gsb0 ;  /* 0x43e0000898187df0 */ /* 0x000fe20008001818 */
[----:B------:R-:W-:Y:S01]  /*a560*/  R2UR UR10, R210 ;  /* 0x00000000d20a72ca */ /* 0x000fe200000e0000 */
[----:B------:R-:W-:Y:S01]  /*a570*/  UMOV UR11, 0x40000040 ;  /* 0x40000040000b7882 */ /* 0x000fe20000000000 */
[----:B------:R-:W-:Y:S02]  /*a580*/  VIADD R210, R203, 0x100 ;  /* 0x00000100cbd27836 */ /* 0x000fe40000000000 */
[----:B------:R-:W-:Y:S01]  /*a590*/  FADD.FTZ R6, R207, R6 ;  /* 0x00000006cf067221 */ /* 0x000fe20000010000 */
[----:B------:R-:W-:Y:S01]  /*a5a0*/  VIADD R203, R203, 0x180 ;  /* 0x00000180cbcb7836 */ /* 0x000fe20000000000 */
[----:B------:R-:W-:Y:S02]  /*a5b0*/  WARPGROUP.DEPBAR.LE gsb0, 0x0 ;  /* 0x00008000000079c5 */ /* 0x000fe40000010000 */
[----:B------:R-:W-:-:S15]  /*a5c0*/  WARPGROUP.ARRIVE ;  /* 0x00000000000079c5 */ /* 0x000fde0000000000 */
[----:B------:R-:W-:-:S04]  /*a5d0*/  NOP ;  /* 0x0000000000007918 */ /* 0x000fc80000000000 */
        /* <DEDUP_REMOVED lines=23> */
[----:B-1----:R-:W-:-:S04]  /*a750*/  VIADD R11, R9, 0xffffffff ;  /* 0xffffffff090b7836 */ /* 0x002fc80000000000 */
[----:B------:R-:W-:Y:S01]  /*a760*/  IMAD.MOV.U32 R9, RZ, RZ, R11 ;  /* 0x000000ffff097224 */ /* 0x000fe200078e000b */
[----:B--2---:R-:W-:Y:S06]  /*a770*/  @P3 BRA `(.L_x_4204) ;  /* 0xffffffc800043947 */ /* 0x004fec000383ffff */
[----:B------:R-:W-:Y:S02]  /*a780*/  IMAD.MOV.U32 R8, RZ, RZ, R180 ;  /* 0x000000ffff087224 */ /* 0x000fe400078e00b4 */
[----:B------:R-:W-:Y:S02]  /*a790*/  IMAD.MOV.U32 R7, RZ, RZ, R13 ;  /* 0x000000ffff077224 */ /* 0x000fe400078e000d */
[----:B------:R-:W-:Y:S02]  /*a7a0*/  IMAD.MOV.U32 R16, RZ, RZ, R12 ;  /* 0x000000ffff107224 */ /* 0x000fe400078e000c */
[----:B------:R-:W-:-:S07]  /*a7b0*/  IMAD.MOV.U32 R9, RZ, RZ, R11 ;  /* 0x000000ffff097224 */ /* 0x000fce00078e000b */
.L_x_4187:
        /* <DEDUP_REMOVED lines=15> */
.L_x_4206:
[----:B------:R-:W-:-:S11]  /*a8b0*/  UISETP.NE.AND UP0, UPT, UR10, 0x1, UPT ;  /* 0x000000010a00788c */ /* 0x000fd6000bf05270 */
[----:B------:R-:W-:Y:S02]  /*a8c0*/  @UP0 ULDC.64 UR14, c[0x0][0xae0] ;  /* 0x0002b800000e0ab9 */ /* 0x000fe40000000a00 */
[----:B------:R-:W-:-:S04]  /*a8d0*/  UIMAD.WIDE.U32 UR4, UR40, UR14, URZ ;  /* 0x0000000e280472a5 */ /* 0x000fc8000f8e003f */
[----:B------:R-:W-:-:S12]  /*a8e0*/  @UP0 USHF.R.U32.HI UR40, URZ, UR15, UR5 ;  /* 0x0000000f3f280299 */ /* 0x000fd80008011605 */
.L_x_4207:
[----:B------:R-:W-:-:S04]  /*a8f0*/  UIMAD UR40, UR40, UR10, URZ ;  /* 0x0000000a282872a4 */ /* 0x000fc8000f8e023f */
[----:B------:R-:W-:-:S04]  /*a900*/  UISETP.LT.AND UP0, UPT, UR6, UR40, UPT ;  /* 0x000000280600728c */ /* 0x000fc8000bf01270 */
[----:B------:R-:W-:-:S12]  /*a910*/  USEL UR6, UR6, UR40, !UP0 ;  /* 0x0000002806067287 */ /* 0x000fd8000c000000 */
.L_x_4205:
        /* <DEDUP_REMOVED lines=8> */
[----:B------:R-:W-:Y:S02]  /*a9a0*/  IMAD.MOV.U32 R201, RZ, RZ, R8 ;  /* 0x000000ffffc97224 */ /* 0x000fe400078e0008 */
[----:B------:R-:W-:Y:S02]  /*a9b0*/  IMAD.MOV.U32 R12, RZ, RZ, R7 ;  /* 0x000000ffff0c7224 */ /* 0x000fe400078e0007 */
[----:B------:R-:W-:Y:S02]  /*a9c0*/  IMAD.MOV.U32 R11, RZ, RZ, R9 ;  /* 0x000000ffff0b7224 */ /* 0x000fe400078e0009 */
[----:B------:R-:W-:-:S07]  /*a9d0*/  IMAD.MOV.U32 R199, RZ, RZ, R16 ;  /* 0x000000ffffc77224 */ /* 0x000fce00078e0010 */
.L_x_4217:
[----:B------:R-:W-:Y:S01]  /*a9e0*/  VIADD R16, R199, 0x1 ;  /* 0x00000001c7107836 */ /* 0x000fe20000000000 */
[C---:B------:R-:W-:Y:S01]  /*a9f0*/  ISETP.GT.AND P2, PT, R11.reuse, UR4, PT ;  /* 0x000000040b007c0c */ /* 0x040fe2000bf44270 */
[----:B------:R-:W-:-:S03]  /*aa00*/  VIADD R11, R11, 0xffffffff ;  /* 0xffffffff0b0b7836 */ /* 0x000fc60000000000 */
[----:B------:R-:W-:-:S04]  /*aa10*/  ISETP.NE.AND P3, PT, R16, 0x2, PT ;  /* 0x000000021000780c */ /* 0x000fc80003f65270 */
[----:B------:R-:W-:Y:S02]  /*aa20*/  SEL R8, RZ, 0x1, P3 ;  /* 0x00000001ff087807 */ /* 0x000fe40001800000 */
[----:B------:R-:W-:Y:S02]  /*aa30*/  SEL R16, R16, RZ, P3 ;  /* 0x000000ff10107207 */ /* 0x000fe40001800000 */
[----:B------:R-:W-:Y:S01]  /*aa40*/  LOP3.LUT R17, R17, R8, RZ, 0x3c, !PT ;  /* 0x0000000811117212 */ /* 0x000fe200078e3cff */
[----:B-1----:R-:W-:Y:S06]  /*aa50*/  @!P0 BRA `(.L_x_4209) ;  /* 0x0000000000048947 */ /* 0x002fec0003800000 */
[----:B------:R-:W-:Y:S01]  /*aa60*/  BPT.TRAP 0x1 ;  /* 0x000000040000795c */ /* 0x000fe20000300000 */
.L_x_4209:
[----:B------:R-:W-:Y:S02]  /*aa70*/  LEA R9, R16, UR36, 0x3 ;  /* 0x0000002410097c11 */ /* 0x000fe4000f8e18ff */
[----:B------:R-:W-:-:S04]  /*aa80*/  SHF.L.U32 R8, R17, 0x1f, RZ ;  /* 0x0000001f11087819 */ /* 0x000fc800000006ff */
[----:B------:R1:W2:Y:S01]  /*aa90*/  SYNCS.PHASECHK.TRANS64.TRYWAIT P3, [R9+URZ+0x38830], R8 ;  /* 0x03883008090075a7 */ /* 0x0002a2000806017f */
[----:B------:R-:W-:Y:S05]  /*aaa0*/  @!P0 BRA `(.L_x_4210) ;  /* 0x0000000000048947 */ /* 0x000fea0003800000 */
[----:B------:R-:W-:Y:S01]  /*aab0*/  BPT.TRAP 0x1 ;  /* 0x000000040000795c */ /* 0x000fe20000300000 */
.L_x_4210:
[----:B------:R-:W-:Y:S01]  /*aac0*/  IMAD R7, R16, 0x200, R4 ;  /* 0x0000020010077824 */ /* 0x000fe200078e0204 */
[----:B--2---:R-:W-:Y:S06]  /*aad0*/  @P3 BRA `(.L_x_4211) ;  /* 0x0000000000083947 */ /* 0x004fec0003800000 */
[----:B------:R-:W2:Y:S02]  /*aae0*/  SYNCS.PHASECHK.TRANS64.TRYWAIT P3, [R9+URZ+0x38830], R8 ;  /* 0x03883008090075a7 */ /* 0x000ea4000806017f */
[----:B--2---:R-:W-:Y:S05]  /*aaf0*/  @!P3 BRA `(.L_x_4212) ;  /* 0x000000c000c8b947 */ /* 0x004fea0003800000 */
.L_x_4211:
[----:B------:R-:W-:Y:S01]  /*ab00*/  R2UR UR26, R7 ;  /* 0x00000000071a72ca */ /* 0x000fe200000e0000 */
[----:B------:R-:W-:Y:S01]  /*ab10*/  WARPGROUP.ARRIVE ;  /* 0x00000000000079c5 */ /* 0x000fe20000000000 */
[----:B------:R-:W-:Y:S01]  /*ab20*/  UMOV UR27, 0x40000040 ;  /* 0x40000040001b7882 */ /* 0x000fe20000000000 */
[----:B------:R-:W-:Y:S01]  /*ab30*/  UMOV UR23, 0x40000040 ;  /* 0x4000004000177882 */ /* 0x000fe20000000000 */
[----:B------:R-:W-:Y:S01]  /*ab40*/  UMOV UR19, 0x40000040 ;  /* 0x4000004000137882 */ /* 0x000fe20000000000 */
[----:B------:R-:W-:-:S08]  /*ab50*/  UMOV UR15, 0x40000040 ;  /* 0x40000040000f7882 */ /* 0x000fd00000000000 */
[----:B------:R-:W-:Y:S01]  /*ab60*/  HGMMA.64x64x16.F32.BF16 R152, gdesc[UR24], RZ, !UPT, gsb0 ;  /* 0x00e00000189879f0 */ /* 0x000fe2000c0018ff */
[----:B------:R-:W-:Y:S02]  /*ab70*/  UIADD3 UR22, UR26, 0x2, URZ ;  /* 0x000000021a167890 */ /* 0x000fe4000fffe03f */
[----:B------:R-:W-:Y:S02]  /*ab80*/  UIADD3 UR18, UR26, 0x4, URZ ;  /* 0x000000041a127890 */ /* 0x000fe4000fffe03f */
[----:B------:R-:W-:Y:S01]  /*ab90*/  UIADD3 UR14, UR26, 0x6, URZ ;  /* 0x000000061a0e7890 */ /* 0x000fe2000fffe03f */
        /* <DEDUP_REMOVED lines=10> */
[----:B------:R-:W-:Y:S05]  /*ac40*/  @!P0 BRA `(.L_x_4213) ;  /* 0x0000000000048947 */ /* 0x000fea0003800000 */
[----:B------:R-:W-:Y:S01]  /*ac50*/  BPT.TRAP 0x1 ;  /* 0x000000040000795c */ /* 0x000fe20000300000 */
.L_x_4213:
[----:B------:R3:W4:Y:S01]  /*ac60*/  SYNCS.PHASECHK.TRANS64.TRYWAIT P3, [R9+URZ+0x38850], R8 ;  /* 0x03885008090075a7 */ /* 0x000722000806017f */
[----:B------:R-:W-:Y:S05]  /*ac70*/  @!P0 BRA `(.L_x_4214) ;  /* 0x0000000000048947 */ /* 0x000fea0003800000 */
[----:B------:R-:W-:Y:S01]  /*ac80*/  BPT.TRAP 0x1 ;  /* 0x000000040000795c */ /* 0x000fe20000300000 */
.L_x_4214:
[----:B----4-:R-:W-:Y:S05]  /*ac90*/  @P3 BRA `(.L_x_4215) ;  /* 0x0000000000083947 */ /* 0x010fea0003800000 */
[----:B------:R-:W4:Y:S02]  /*aca0*/  SYNCS.PHASECHK.TRANS64.TRYWAIT P3, [R9+URZ+0x38850], R8 ;  /* 0x03885008090075a7 */ /* 0x000f24000806017f */
[----:B----4-:R-:W-:Y:S05]  /*acb0*/  @!P3 BRA `(.L_x_4216) ;  /* 0x000000c0006cb947 */ /* 0x010fea0003800000 */
.L_x_4215:
[----:B------:R-:W-:Y:S01]  /*acc0*/  IMAD R7, R16, 0x1000, R3 ;  /* 0x0000100010077824 */ /* 0x000fe200078e0203 */
[----:B------:R-:W-:Y:S01]  /*acd0*/  WARPGROUP.ARRIVE ;  /* 0x00000000000079c5 */ /* 0x000fe20000000000 */
[----:B------:R-:W-:Y:S01]  /*ace0*/  UMOV UR11, 0x40000040 ;  /* 0x40000040000b7882 */ /* 0x000fe20000000000 */
[C---:B------:R-:W-:Y:S01]  /*acf0*/  VIADD R13, R0.reuse, 0x2 ;  /* 0x00000002000d7836 */ /* 0x040fe20000000000 */
[----:B------:R-:W-:Y:S01]  /*ad00*/  UMOV UR29, 0x40000040 ;  /* 0x40000040001d7882 */ /* 0x000fe20000000000 */
[C---:B------:R-:W-:Y:S01]  /*ad10*/  R2UR UR10, R7.reuse ;  /* 0x00000000070a72ca */ /* 0x040fe200000e0000 */
[----:B-1234-:R-:W-:Y:S01]  /*ad20*/  VIADD R8, R7, 0x2 ;  /* 0x0000000207087836 */ /* 0x01efe20000000000 */
[----:B------:R-:W-:Y:S01]  /*ad30*/  UMOV UR31, 0x40000040 ;  /* 0x40000040001f7882 */ /* 0x000fe20000000000 */
[----:B------:R-:W-:Y:S01]  /*ad40*/  R2UR UR28, R13 ;  /* 0x000000000d1c72ca */ /* 0x000fe200000e0000 */
[----:B------:R-:W-:Y:S01]  /*ad50*/  VIADD R13, R0, 0x4 ;  /* 0x00000004000d7836 */ /* 0x000fe20000000000 */
[----:B------:R-:W1:Y:S01]  /*ad60*/  S2R R14, SR_TID.X ;  /* 0x00000000000e7919 */ /* 0x000e620000002100 */
[----:B------:R-:W-:Y:S01]  /*ad70*/  R2UR UR30, R8 ;  /* 0x00000000081e72ca */ /* 0x000fe200000e0000 */
[----:B------:R-:W-:Y:S01]  /*ad80*/  VIADD R8, R7, 0x4 ;  /* 0x0000000407087836 */ /* 0x000fe20000000000 */
[----:B------:R-:W-:Y:S01]  /*ad90*/  ULDC UR7, c[0x0][0xa80] ;  /* 0x0002a00000077ab9 */ /* 0x000fe20000000800 */
[----:B------:R-:W-:-:S02]  /*ada0*/  VIADD R21, R0, 0x800 ;  /* 0x0000080000157836 */ /* 0x000fc40000000000 */
[----:B------:R-:W-:Y:S02]  /*adb0*/  VIADD R15, R7, 0x800 ;  /* 0x00000800070f7836 */ /* 0x000fe40000000000 */
[----:B------:R-:W-:Y:S01]  /*adc0*/  HGMMA.64x64x16.F32.BF16 R152, gdesc[UR8], R152, gsb0 ;  /* 0x00e00000089879f0 */ /* 0x000fe20008001898 */
[----:B------:R-:W-:Y:S01]  /*add0*/  IMAD R208, R16, 0x1000, R19 ;  /* 0x0000100010d07824 */ /* 0x000fe200078e0213 */
[----:B------:R-:W-:-:S04]  /*ade0*/  UMOV UR11, 0x40000040 ;  /* 0x40000040000b7882 */ /* 0x000fc80000000000 */
[----:B------:R-:W-:-:S13]  /*adf0*/  R2UR UR6, R208 ;  /* 0x00000000d00672ca */ /* 0x000fda00000e0000 */
[----:B------:R-:W-:Y:S01]  /*ae00*/  UMOV UR10, UR6 ;  /* 0x00000006000a7c82 */ /* 0x000fe20008000000 */
        /* <DEDUP_REMOVED lines=364> */
[----:B------:R-:W-:Y:S01]  /*c4d0*/  FFMA.FTZ R181, R181, UR7, -R200 ;  /* 0x00000007b5b57c23 */ /* 0x000fe200080108c8 */
[----:B------:R-:W-:Y:S02]  /*c4e0*/  MUFU.EX2 R13, R13 ;  /* 0x0000000d000d7308 */ /* 0x000fe40000000800 */
[----:B------:R-:W2:Y:S01]  /*c4f0*/  SHFL.BFLY PT, R153, R8, 0x2, 0x1f ;  /* 0x0c401f0008997f89 */ /* 0x000ea200000e0000 */
[-C--:B-1----:R-:W-:Y:S01]  /*c500*/  FMUL.FTZ R24, R24, R12.reuse ;  /* 0x0000000c18187220 */ /* 0x082fe20000410000 */
        /* <DEDUP_REMOVED lines=52> */
[----:B------:R-:W-:Y:S01]  /*c850*/  IMAD.MOV R153, RZ, RZ, -R23 ;  /* 0x000000ffff997224 */ /* 0x000fe200078e0a17 */
[----:B------:R-:W-:Y:S01]  /*c860*/  MUFU.EX2 R198, R198 ;  /* 0x000000c600c67308 */ /* 0x000fe20000000800 */
[-C--:B------:R-:W-:Y:S01]  /*c870*/  FMUL.FTZ R112, R112, R12.reuse ;  /* 0x0000000c70707220 */ /* 0x080fe20000410000 */
[-C--:B------:R-:W-:Y:S01]  /*c880*/  FMUL.FTZ R113, R113, R12.reuse ;  /* 0x0000000c71717220 */ /* 0x080fe20000410000 */
[----:B------:R-:W-:Y:S01]  /*c890*/  FADD.FTZ R152, -R8, R201 ;  /* 0x000000c908987221 */ /* 0x000fe20000010100 */
[----:B------:R-:W-:Y:S01]  /*c8a0*/  ISETP.NE.AND P3, PT, R18, R153, PT ;  /* 0x000000991200720c */ /* 0x000fe20003f65270 */
[----:B------:R-:W-:Y:S01]  /*c8b0*/  FMUL.FTZ R156, R8, UR7 ;  /* 0x00000007089c7c20 */ /* 0x000fe20008410000 */
[----:B------:R-:W-:Y:S01]  /*c8c0*/  FMUL.FTZ R116, R116, R12 ;  /* 0x0000000c74747220 */ /* 0x000fe20000410000 */
[----:B------:R-:W-:Y:S01]  /*c8d0*/  FMUL.FTZ R152, R152, UR7 ;  /* 0x0000000798987c20 */ /* 0x000fe20008410000 */
        /* <DEDUP_REMOVED lines=8> */
[----:B------:R2:W3:Y:S01]  /*c960*/  MUFU.EX2 R201, R152 ;  /* 0x0000009800c97308 */ /* 0x0004e20000000800 */
[----:B------:R-:W-:-:S02]  /*c970*/  @!P3 IMAD R153, R199, 0x40, R22 ;  /* 0x00000040c799b824 */ /* 0x000fc400078e0216 */
[--C-:B------:R-:W-:Y:S01]  /*c980*/  FFMA.FTZ R209, R167, UR7, -R156.reuse ;  /* 0x00000007a7d17c23 */ /* 0x100fe2000801089c */
[--C-:B------:R-:W-:Y:S01]  /*c990*/  FFMA.FTZ R170, R170, UR7, -R156.reuse ;  /* 0x00000007aaaa7c23 */ /* 0x100fe2000801089c */
[--C-:B------:R-:W-:Y:S01]  /*c9a0*/  FFMA.FTZ R171, R171, UR7, -R156.reuse ;  /* 0x00000007abab7c23 */ /* 0x100fe2000801089c */
[--C-:B------:R-:W-:Y:S01]  /*c9b0*/  FFMA.FTZ R174, R174, UR7, -R156.reuse ;  /* 0x00000007aeae7c23 */ /* 0x100fe2000801089c */
[----:B------:R-:W-:Y:S01]  /*c9c0*/  @!P3 LEA R153, R153, UR36, 0x2 ;  /* 0x000000249999bc11 */ /* 0x000fe2000f8e10ff */
[--C-:B------:R-:W-:Y:S01]  /*c9d0*/  FFMA.FTZ R175, R175, UR7, -R156.reuse ;  /* 0x00000007afaf7c23 */ /* 0x100fe2000801089c */
[--C-:B------:R-:W-:Y:S01]  /*c9e0*/  FFMA.FTZ R178, R178, UR7, -R156.reuse ;  /* 0x00000007b2b27c23 */ /* 0x100fe2000801089c */
[----:B--2---:R-:W-:Y:S02]  /*c9f0*/  @!P1 VIADD R152, R9, 0x38840 ;  /* 0x0003884009989836 */ /* 0x004fe40000000000 */
[--C-:B------:R-:W-:Y:S01]  /*ca00*/  FFMA.FTZ R179, R179, UR7, -R156.reuse ;  /* 0x00000007b3b37c23 */ /* 0x100fe2000801089c */
[--C-:B------:R-:W-:Y:S01]  /*ca10*/  FFMA.FTZ R182, R182, UR7, -R156.reuse ;  /* 0x00000007b6b67c23 */ /* 0x100fe2000801089c */
[----:B------:R-:W-:Y:S01]  /*ca20*/  FFMA.FTZ R183, R183, UR7, -R156 ;  /* 0x00000007b7b77c23 */ /* 0x000fe2000801089c */
[----:B------:R-:W-:Y:S01]  /*ca30*/  MUFU.EX2 R200, R200 ;  /* 0x000000c800c87308 */ /* 0x000fe20000000800 */
[----:B------:R-:W-:Y:S01]  /*ca40*/  @!P1 PRMT R152, RZ, 0x654, R152 ;  /* 0x00000654ff989816 */ /* 0x000fe20000000098 */
[----:B------:R-:W-:Y:S01]  /*ca50*/  FMUL.FTZ R117, R117, R12 ;  /* 0x0000000c75757220 */ /* 0x000fe20000410000 */
[----:B-1----:R-:W-:Y:S01]  /*ca60*/  F2FP.BF16.F32.PACK_AB R154, R20, R15 ;  /* 0x0000000f149a723e */ /* 0x002fe200000010ff */
[----:B---3--:R-:W-:Y:S01]  /*ca70*/  FMUL.FTZ R26, R26, R201 ;  /* 0x000000c91a1a7220 */ /* 0x008fe20000410000 */
[----:B------:R1:W-:Y:S01]  /*ca80*/  @!P1 SYNCS.ARRIVE.TRANS64.RED.A1T0 RZ, [R152+URZ], RZ ;  /* 0x000000ff98ff99a7 */ /* 0x0003e2000810043f */
[----:B------:R-:W-:Y:S01]  /*ca90*/  @!P3 STS [R153+0x38400], R12 ;  /* 0x0384000c9900b388 */ /* 0x000fe20000000800 */
[----:B------:R-:W-:Y:S01]  /*caa0*/  F2FP.BF16.F32.PACK_AB R156, R196, R21 ;  /* 0x00000015c49c723e */ /* 0x000fe200000010ff */
[----:B------:R-:W2:Y:S01]  /*cab0*/  MUFU.EX2 R203, R203 ;  /* 0x000000cb00cb7308 */ /* 0x000ea20000000800 */
[----:B------:R-:W-:Y:S01]  /*cac0*/  F2FP.BF16.F32.PACK_AB R158, R198, R197 ;  /* 0x000000c5c69e723e */ /* 0x000fe200000010ff */
[----:B------:R2:W-:Y:S01]  /*cad0*/  @!P3 STS [R153+0x38420], R201 ;  /* 0x038420c99900b388 */ /* 0x0005e20000000800 */
[-C--:B------:R-:W-:Y:S01]  /*cae0*/  FMUL.FTZ R27, R27, R201.reuse ;  /* 0x000000c91b1b7220 */ /* 0x080fe20000410000 */
[----:B------:R-:W-:Y:S01]  /*caf0*/  FMUL.FTZ R30, R30, R201 ;  /* 0x000000c91e1e7220 */ /* 0x000fe20000410000 */
[----:B-1----:R-:W-:Y:S01]  /*cb00*/  F2FP.BF16.F32.PACK_AB R152, R14, R13 ;  /* 0x0000000d0e98723e */ /* 0x002fe200000010ff */
        /* <DEDUP_REMOVED lines=11> */
[----:B--2---:R-:W-:Y:S01]  /*cbc0*/  F2FP.BF16.F32.PACK_AB R153, R203, R200 ;  /* 0x000000c8cb99723e */ /* 0x004fe200000010ff */
        /* <DEDUP_REMOVED lines=48> */
[-C--:B------:R-:W-:Y:S01]  /*ced0*/  FMUL.FTZ R122, R122, R201.reuse ;  /* 0x000000c97a7a7220 */ /* 0x080fe20000410000 */
[-C--:B------:R-:W-:Y:S01]  /*cee0*/  FMUL.FTZ R123, R123, R201.reuse ;  /* 0x000000c97b7b7220 */ /* 0x080fe20000410000 */
[-C--:B------:R-:W-:Y:S01]  /*cef0*/  FMUL.FTZ R124, R124, R12.reuse ;  /* 0x0000000c7c7c7220 */ /* 0x080fe20000410000 */
[----:B------:R-:W-:Y:S01]  /*cf00*/  FMUL.FTZ R125, R125, R12 ;  /* 0x0000000c7d7d7220 */ /* 0x000fe20000410000 */
        /* <DEDUP_REMOVED lines=30> */
[-C--:B------:R-:W-:Y:S01]  /*d0f0*/  FMUL.FTZ R150, R150, R201.reuse ;  /* 0x000000c996967220 */ /* 0x080fe20000410000 */
[----:B------:R-:W-:Y:S01]  /*d100*/  FMUL.FTZ R151, R151, R201 ;  /* 0x000000c997977220 */ /* 0x000fe20000410000 */
[----:B------:R1:W-:Y:S01]  /*d110*/  STSM.16.M88.4 [R184+0x36400], R152 ;  /* 0x03640098b8007844 */ /* 0x0003e20000000200 */
[----:B------:R-:W-:Y:S01]  /*d120*/  VIADD R199, R208, 0x80 ;  /* 0x00000080d0c77836 */ /* 0x000fe20000000000 */
[----:B------:R-:W3:Y:S01]  /*d130*/  MUFU.EX2 R175, R175 ;  /* 0x000000af00af7308 */ /* 0x000ee20000000800 */
[----:B--2---:R-:W-:Y:S01]  /*d140*/  F2FP.BF16.F32.PACK_AB R161, R171, R170 ;  /* 0x000000aaaba1723e */ /* 0x004fe200000010ff */
[----:B------:R1:W-:Y:S01]  /*d150*/  STSM.16.M88.4 [R187], R156 ;  /* 0x0000009cbb007844 */ /* 0x0003e20000000200 */
[----:B------:R-:W-:Y:S01]  /*d160*/  FFMA.FTZ R5, R12, R5, R13 ;  /* 0x000000050c057223 */ /* 0x000fe2000001000d */
[----:B------:R-:W-:Y:S01]  /*d170*/  R2UR UR6, R199 ;  /* 0x00000000c70672ca */ /* 0x000fe200000e0000 */
[----:B------:R-:W-:-:S02]  /*d180*/  VIADD R199, R208, 0x100 ;  /* 0x00000100d0c77836 */ /* 0x000fc40000000000 */
[----:B------:R-:W-:Y:S01]  /*d190*/  FFMA.FTZ R6, R201, R6, R200 ;  /* 0x00000006c9067223 */ /* 0x000fe200000100c8 */
[----:B------:R-:W-:Y:S01]  /*d1a0*/  VIADD R208, R208, 0x180 ;  /* 0x00000180d0d07836 */ /* 0x000fe20000000000 */
[----:B------:R-:W-:Y:S01]  /*d1b0*/  MUFU.EX2 R176, R176 ;  /* 0x000000b000b07308 */ /* 0x000fe20000000800 */
[----:B------:R-:W-:Y:S01]  /*d1c0*/  FADD.FTZ R14, R14, R5 ;  /* 0x000000050e0e7221 */ /* 0x000fe20000010000 */
[----:B------:R-:W-:Y:S01]  /*d1d0*/  FADD.FTZ R203, R203, R6 ;  /* 0x00000006cbcb7221 */ /* 0x000fe20000010000 */
[----:B------:R-:W-:Y:S02]  /*d1e0*/  @!P1 VIADD R9, R9, 0x38860 ;  /* 0x0003886009099836 */ /* 0x000fe40000000000 */
[----:B------:R-:W-:Y:S01]  /*d1f0*/  FADD.FTZ R15, R15, R14 ;  /* 0x0000000e0f0f7221 */ /* 0x000fe20000010000 */
[----:B------:R-:W-:Y:S01]  /*d200*/  FADD.FTZ R202, R202, R203 ;  /* 0x000000cbcaca7221 */ /* 0x000fe20000010000 */
[----:B------:R-:W-:Y:S01]  /*d210*/  IMAD.MOV.U32 R201, RZ, RZ, R8 ;  /* 0x000000ffffc97224 */ /* 0x000fe200078e0008 */
[----:B------:R-:W2:Y:S01]  /*d220*/  MUFU.EX2 R177, R177 ;  /* 0x000000b100b17308 */ /* 0x000ea20000000800 */
[----:B---3--:R-:W-:Y:S01]  /*d230*/  F2FP.BF16.F32.PACK_AB R163, R175, R174 ;  /* 0x000000aeafa3723e */ /* 0x008fe200000010ff */
[----:B------:R-:W-:Y:S01]  /*d240*/  FADD.FTZ R20, R20, R15 ;  /* 0x0000000f14147221 */ /* 0x000fe20000010000 */
[----:B------:R-:W-:Y:S01]  /*d250*/  FADD.FTZ R205, R205, R202 ;  /* 0x000000cacdcd7221 */ /* 0x000fe20000010000 */
[----:B------:R-:W-:Y:S01]  /*d260*/  @!P1 PRMT R9, RZ, 0x654, R9 ;  /* 0x00000654ff099816 */ /* 0x000fe20000000009 */
[----:B------:R-:W-:Y:S01]  /*d270*/  IMAD.MOV.U32 R12, RZ, RZ, R7 ;  /* 0x000000ffff0c7224 */ /* 0x000fe200078e0007 */
[----:B------:R1:W-:Y:S01]  /*d280*/  STSM.16.M88.4 [R185], R160 ;  /* 0x000000a0b9007844 */ /* 0x0003e20000000200 */
[----:B------:R-:W-:Y:S01]  /*d290*/  FADD.FTZ R21, R21, R20 ;  /* 0x0000001415157221 */ /* 0x000fe20000010000 */
[----:B------:R-:W-:Y:S01]  /*d2a0*/  MUFU.EX2 R180, R180 ;  /* 0x000000b400b47308 */ /* 0x000fe20000000800 */
[----:B------:R-:W-:-:S02]  /*d2b0*/  FADD.FTZ R204, R204, R205 ;  /* 0x000000cdcccc7221 */ /* 0x000fc40000010000 */
[----:B------:R-:W-:Y:S02]  /*d2c0*/  FADD.FTZ R196, R196, R21 ;  /* 0x00000015c4c47221 */ /* 0x000fe40000010000 */
[----:B------:R-:W-:Y:S02]  /*d2d0*/  FADD.FTZ R207, R207, R204 ;  /* 0x000000cccfcf7221 */ /* 0x000fe40000010000 */
[----:B------:R-:W-:Y:S01]  /*d2e0*/  FADD.FTZ R197, R197, R196 ;  /* 0x000000c4c5c57221 */ /* 0x000fe20000010000 */
[----:B------:R-:W3:Y:S01]  /*d2f0*/  MUFU.EX2 R181, R181 ;  /* 0x000000b500b57308 */ /* 0x000ee20000000800 */
[----:B--2---:R-:W-:Y:S01]  /*d300*/  F2FP.BF16.F32.PACK_AB R164, R177, R176 ;  /* 0x000000b0b1a4723e */ /* 0x004fe200000010ff */
[----:B------:R-:W-:Y:S01]  /*d310*/  FADD.FTZ R206, R206, R207 ;  /* 0x000000cfcece7221 */ /* 0x000fe20000010000 */
[----:B------:R-:W-:-:S03]  /*d320*/  FADD.FTZ R197, R198, R197 ;  /* 0x000000c5c6c57221 */ /* 0x000fc60000010000 */
[----:B------:R-:W-:Y:S01]  /*d330*/  FADD.FTZ R209, R209, R206 ;  /* 0x000000ced1d17221 */ /* 0x000fe20000010000 */
[----:B------:R-:W-:Y:S01]  /*d340*/  FADD.FTZ R168, R168, R197 ;  /* 0x000000c5a8a87221 */ /* 0x000fe20000010000 */
[----:B------:R-:W-:Y:S02]  /*d350*/  MUFU.EX2 R178, R178 ;  /* 0x000000b200b27308 */ /* 0x000fe40000000800 */
[----:B------:R-:W-:Y:S01]  /*d360*/  FADD.FTZ R170, R170, R209 ;  /* 0x000000d1aaaa7221 */ /* 0x000fe20000010000 */
[----:B------:R-:W-:-:S03]  /*d370*/  FADD.FTZ R169, R169, R168 ;  /* 0x000000a8a9a97221 */ /* 0x000fc60000010000 */
[----:B------:R-:W-:Y:S01]  /*d380*/  FADD.FTZ R171, R171, R170 ;  /* 0x000000aaabab7221 */ /* 0x000fe20000010000 */
[----:B------:R-:W-:Y:S01]  /*d390*/  FADD.FTZ R172, R172, R169 ;  /* 0x000000a9acac7221 */ /* 0x000fe20000010000 */
[----:B------:R-:W2:Y:S01]  /*d3a0*/  MUFU.EX2 R179, R179 ;  /* 0x000000b300b37308 */ /* 0x000ea20000000800 */
[----:B---3--:R-:W-:Y:S01]  /*d3b0*/  F2FP.BF16.F32.PACK_AB R166, R181, R180 ;  /* 0x000000b4b5a6723e */ /* 0x008fe200000010ff */
[----:B------:R-:W-:Y:S01]  /*d3c0*/  FADD.FTZ R174, R174, R171 ;  /* 0x000000abaeae7221 */ /* 0x000fe20000010000 */
[----:B------:R-:W-:-:S03]  /*d3d0*/  FADD.FTZ R173, R173, R172 ;  /* 0x000000acadad7221 */ /* 0x000fc60000010000 */
[----:B------:R-:W-:Y:S01]  /*d3e0*/  FADD.FTZ R175, R175, R174 ;  /* 0x000000aeafaf7221 */ /* 0x000fe20000010000 */
[----:B------:R-:W-:Y:S01]  /*d3f0*/  FADD.FTZ R176, R176, R173 ;  /* 0x000000adb0b07221 */ /* 0x000fe20000010000 */
[----:B------:R-:W3:Y:S03]  /*d400*/  MUFU.EX2 R182, R182 ;  /* 0x000000b600b67308 */ /* 0x000ee60000000800 */
[----:B------:R-:W-:-:S04]  /*d410*/  FADD.FTZ R177, R177, R176 ;  /* 0x000000b0b1b17221 */ /* 0x000fc80000010000 */
[----:B------:R-:W-:Y:S01]  /*d420*/  FADD.FTZ R180, R180, R177 ;  /* 0x000000b1b4b47221 */ /* 0x000fe20000010000 */
[----:B------:R-:W4:Y:S01]  /*d430*/  MUFU.EX2 R183, R183 ;  /* 0x000000b700b77308 */ /* 0x000f220000000800 */
[----:B--2---:R-:W-:Y:S01]  /*d440*/  F2FP.BF16.F32.PACK_AB R165, R179, R178 ;  /* 0x000000b2b3a5723e */ /* 0x004fe200000010ff */
[----:B------:R-:W-:Y:S01]  /*d450*/  FADD.FTZ R178, R178, R175 ;  /* 0x000000afb2b27221 */ /* 0x000fe20000010000 */
[----:B------:R-:W-:-:S03]  /*d460*/  FADD.FTZ R5, R181, R180 ;  /* 0x000000b4b5057221 */ /* 0x000fc60000010000 */
[----:B------:R-:W-:-:S04]  /*d470*/  FADD.FTZ R179, R179, R178 ;  /* 0x000000b2b3b37221 */ /* 0x000fc80000010000 */
[----:B---3--:R-:W-:Y:S01]  /*d480*/  FADD.FTZ R6, R182, R179 ;  /* 0x000000b3b6067221 */ /* 0x008fe20000010000 */
[----:B----4-:R-:W-:-:S03]  /*d490*/  F2FP.BF16.F32.PACK_AB R167, R183, R182 ;  /* 0x000000b6b7a7723e */ /* 0x010fc600000010ff */
[----:B------:R-:W-:Y:S02]  /*d4a0*/  FADD.FTZ R6, R183, R6 ;  /* 0x00000006b7067221 */ /* 0x000fe40000010000 */
[----:B------:R1:W-:Y:S01]  /*d4b0*/  STSM.16.M88.4 [R186], R164 ;  /* 0x000000a4ba007844 */ /* 0x0003e20000000200 */
[----:B------:R-:W-:-:S06]  /*d4c0*/  WARPGROUP.ARRIVE ;  /* 0x00000000000079c5 */ /* 0x000fcc0000000000 */
[----:B------:R-:W-:Y:S01]  /*d4d0*/  HGMMA.64x256x16.F32.BF16 R24, R152, gdesc[UR8].tnspB, R24, gsb0 ;  /* 0x43e0000898187df0 */ /* 0x000fe20008001818 */
[----:B------:R-:W-:Y:S01]  /*d4e0*/  UMOV UR10, UR6 ;  /* 0x00000006000a7c82 */ /* 0x000fe20008000000 */
[----:B------:R-:W-:Y:S01]  /*d4f0*/  UMOV UR11, 0x40000040 ;  /* 0x40000040000b7882 */ /* 0x000fe20000000000 */
[----:B------:R-:W-:Y:S01]  /*d500*/  R2UR UR6, R199 ;  /* 0x00000000c70672ca */ /* 0x000fe200000e0000 */
[----:B------:R-:W-:Y:S01]  /*d510*/  IMAD.MOV.U32 R199, RZ, RZ, R16 ;  /* 0x000000ffffc77224 */ /* 0x000fe200078e0010 */
[----:B------:R-:W-:Y:S02]  /*d520*/  WARPGROUP.DEPBAR.LE gsb0, 0x0 ;  /* 0x00008000000079c5 */ /* 0x000fe40000010000 */
[----:B------:R-:W-:-:S15]  /*d530*/  WARPGROUP.ARRIVE ;  /* 0x00000000000079c5 */ /* 0x000fde0000000000 */
[----:B------:R-:W-:-:S06]  /*d540*/  NOP ;  /* 0x0000000000007918 */ /* 0x000fcc0000000000 */
        /* <DEDUP_REMOVED lines=24> */
[----:B------:R-:W-:Y:S05]  /*d6d0*/  @P2 BRA `(.L_x_4217) ;  /* 0xffffffd000c02947 */ /* 0x000fea000383ffff */
[----:B-1----:R-:W-:-:S07]  /*d6e0*/  IMAD.MOV.U32 R9, RZ, RZ, R11 ;  /* 0x000000ffff097224 */ /* 0x002fce00078e000b */
.L_x_4208:
[----:B------:R-:W-:-:S13]  /*d6f0*/  ISETP.GE.AND P2, PT, R9, UR37, PT ;  /* 0x0000002509007c0c */ /* 0x000fda000bf46270 */
[----:B------:R-:W-:Y:S05]  /*d700*/  @!P2 BRA `(.L_x_4218) ;  /* 0x0000003400e4a947 */ /* 0x000fea0003800000 */
[----:B------:R-:W-:Y:S01]  /*d710*/  IMAD.MOV.U32 R15, RZ, RZ, R8 ;  /* 0x000000ffff0f7224 */ /* 0x000fe200078e0008 */
[----:B------:R-:W-:Y:S01]  /*d720*/  ULDC UR4, c[0x0][0xadc] ;  /* 0x0002b70000047ab9 */ /* 0x000fe20000000800 */
[----:B------:R-:W-:Y:S02]  /*d730*/  IMAD.MOV.U32 R14, RZ, RZ, R7 ;  /* 0x000000ffff0e7224 */ /* 0x000fe400078e0007 */
[----:B------:R-:W-:-:S07]  /*d740*/  IMAD.MOV.U32 R21, RZ, RZ, R16 ;  /* 0x000000ffff157224 */ /* 0x000fce00078e0010 */
.L_x_4235:
[----:B------:R-:W-:-:S05]  /*d750*/  VIADD R16, R21, 0x1 ;  /* 0x0000000115107836 */ /* 0x000fca0000000000 */
[----:B------:R-:W-:-:S04]  /*d760*/  ISETP.NE.AND P2, PT, R16, 0x2, PT ;  /* 0x000000021000780c */ /* 0x000fc80003f45270 */
[----:B------:R-:W-:Y:S02]  /*d770*/  SEL R8, RZ, 0x1, P2 ;  /* 0x00000001ff087807 */ /* 0x000fe40001000000 */
[----:B------:R-:W-:Y:S02]  /*d780*/  SEL R16, R16, RZ, P2 ;  /* 0x000000ff10107207 */ /* 0x000fe40001000000 */
[----:B------:R-:W-:Y:S01]  /*d790*/  LOP3.LUT R17, R17, R8, RZ, 0x3c, !PT ;  /* 0x0000000811117212 */ /* 0x000fe200078e3cff */
[----:B------:R-:W-:Y:S06]  /*d7a0*/  @!P0 BRA `(.L_x_4219) ;  /* 0x0000000000048947 */ /* 0x000fec0003800000 */
[----:B------:R-:W-:Y:S01]  /*d7b0*/  BPT.TRAP 0x1 ;  /* 0x000000040000795c */ /* 0x000fe20000300000 */
.L_x_4219:
[----:B------:R-:W-:Y:S02]  /*d7c0*/  LEA R11, R16, UR36, 0x3 ;  /* 0x00000024100b7c11 */ /* 0x000fe4000f8e18ff */
[----:B------:R-:W-:-:S04]  /*d7d0*/  SHF.L.U32 R8, R17, 0x1f, RZ ;  /* 0x0000001f11087819 */ /* 0x000fc800000006ff */
[----:B------:R1:W2:Y:S01]  /*d7e0*/  SYNCS.PHASECHK.TRANS64.TRYWAIT P2, [R11+URZ+0x38830], R8 ;  /* 0x038830080b0075a7 */ /* 0x0002a2000804017f */
[----:B------:R-:W-:Y:S05]  /*d7f0*/  @!P0 BRA `(.L_x_4220) ;  /* 0x0000000000048947 */ /* 0x000fea0003800000 */
[----:B------:R-:W-:Y:S01]  /*d800*/  BPT.TRAP 0x1 ;  /* 0x000000040000795c */ /* 0x000fe20000300000 */
.L_x_4220:
[----:B------:R-:W-:Y:S01]  /*d810*/  IMAD R7, R16, 0x200, R4 ;  /* 0x0000020010077824 */ /* 0x000fe200078e0204 */
[----:B--2---:R-:W-:Y:S06]  /*d820*/  @P2 BRA `(.L_x_4221) ;  /* 0x0000000000082947 */ /* 0x004fec0003800000 */
[----:B------:R-:W2:Y:S02]  /*d830*/  SYNCS.PHASECHK.TRANS64.TRYWAIT P2, [R11+URZ+0x38830], R8 ;  /* 0x038830080b0075a7 */ /* 0x000ea4000804017f */
[----:B--2---:R-:W-:Y:S05]  /*d840*/  @!P2 BRA `(.L_x_4222) ;  /* 0x00000094009ca947 */ /* 0x004fea0003800000 */
.L_x_4221:
        /* <DEDUP_REMOVED lines=22> */
.L_x_4223:
[----:B------:R3:W4:Y:S01]  /*d9b0*/  SYNCS.PHASECHK.TRANS64.TRYWAIT P2, [R11+URZ+0x38850], R8 ;  /* 0x038850080b0075a7 */ /* 0x000722000804017f */
[----:B------:R-:W-:Y:S05]  /*d9c0*/  @!P0 BRA `(.L_x_4224) ;  /* 0x0000000000048947 */ /* 0x000fea0003800000 */
[----:B------:R-:W-:Y:S01]  /*d9d0*/  BPT.TRAP 0x1 ;  /* 0x000000040000795c */ /* 0x000fe20000300000 */
.L_x_4224:
[----:B------:R-:W-:Y:S01]  /*d9e0*/  LEA R7, R16, R3, 0xc ;  /* 0x0000000310077211 */ /* 0x000fe200078e60ff */
[----:B----4-:R-:W-:Y:S06]  /*d9f0*/  @P2 BRA `(.L_x_4225) ;  /* 0x0000000000082947 */ /* 0x010fec0003800000 */
[----:B------:R-:W4:Y:S02]  /*da00*/  SYNCS.PHASECHK.TRANS64.TRYWAIT P2, [R11+URZ+0x38850], R8 ;  /* 0x038850080b0075a7 */ /* 0x000f24000804017f */
[----:B----4-:R-:W-:Y:S05]  /*da10*/  @!P2 BRA `(.L_x_4226) ;  /* 0x00000094003ca947 */ /* 0x010fea0003800000 */
.L_x_4225:
[C---:B------:R-:W-:Y:S01]  /*da20*/  R2UR UR10, R7.reuse ;  /* 0x00000000070a72ca */ /* 0x040fe200000e0000 */
[----:B------:R-:W-:Y:S01]  /*da30*/  WARPGROUP.ARRIVE ;  /* 0x00000000000079c5 */ /* 0x000fe20000000000 */
[----:B------:R-:W-:Y:S01]  /*da40*/  UMOV UR11, 0x40000040 ;  /* 0x40000040000b7882 */ /* 0x000fe20000000000 */
[----:B-1234-:R-:W-:Y:S01]  /*da50*/  VIADD R8, R0, 0x2 ;  /* 0x0000000200087836 */ /* 0x01efe20000000000 */
[----:B------:R-:W-:Y:S01]  /*da60*/  UMOV UR29, 0x40000040 ;  /* 0x40000040001d7882 */ /* 0x000fe20000000000 */
[C---:B------:R-:W-:Y:S01]  /*da70*/  VIADD R12, R7.reuse, 0x2 ;  /* 0x00000002070c7836 */ /* 0x040fe20000000000 */
[----:B------:R-:W-:Y:S01]  /*da80*/  UMOV UR31, 0x40000040 ;  /* 0x40000040001f7882 */ /* 0x000fe20000000000 */
[----:B------:R-:W1:Y:S01]  /*da90*/  S2R R13, SR_TID.X ;  /* 0x00000000000d7919 */ /* 0x000e620000002100 */
[----:B------:R-:W-:Y:S01]  /*daa0*/  R2UR UR28, R8 ;  /* 0x00000000081c72ca */ /* 0x000fe200000e0000 */
[----:B------:R-:W-:Y:S01]  /*dab0*/  VIADD R8, R0, 0x4 ;  /* 0x0000000400087836 */ /* 0x000fe20000000000 */
[----:B------:R-:W-:Y:S01]  /*dac0*/  R2UR UR30, R12 ;  /* 0x000000000c1e72ca */ /* 0x000fe200000e0000 */
[C---:B------:R-:W-:Y:S01]  /*dad0*/  VIADD R12, R7.reuse, 0x4 ;  /* 0x00000004070c7836 */ /* 0x040fe20000000000 */
[----:B------:R-:W-:Y:S01]  /*dae0*/  ULDC UR5, c[0x0][0xad4] ;  /* 0x0002b50000057ab9 */ /* 0x000fe20000000800 */
[----:B------:R-:W-:Y:S01]  /*daf0*/  HGMMA.64x64x16.F32.BF16 R152, gdesc[UR8], R152, gsb0 ;  /* 0x00e00000089879f0 */ /* 0x000fe20008001898 */
[----:B------:R-:W-:Y:S01]  /*db00*/  VIADD R197, R0, 0x800 ;  /* 0x0000080000c57836 */ /* 0x000fe20000000000 */
[----:B------:R-:W-:Y:S01]  /*db10*/  ULDC UR6, c[0x0][0x288] ;  /* 0x0000a20000067ab9 */ /* 0x000fe20000000800 */
[----:B------:R-:W-:Y:S01]  /*db20*/  VIADD R199, R7, 0x800 ;  /* 0x0000080007c77836 */ /* 0x000fe20000000000 */
[----:B------:R-:W-:Y:S01]  /*db30*/  ULOP3.LUT UR5, URZ, UR5, URZ, 0x33, !UPT ;  /* 0x000000053f057292 */ /* 0x000fe2000f8e333f */
        /* <DEDUP_REMOVED lines=128> */
[--C-:B------:R-:W-:Y:S02]  /*e340*/  IMAD.IADD R12, R197, 0x1, R8.reuse ;  /* 0x00000001c50c7824 */ /* 0x100fe400078e0208 */
        /* <DEDUP_REMOVED lines=154> */
[----:B------:R-:W-:-:S05]  /*ecf0*/  IMAD.MOV.U32 R12, RZ, RZ, 0x1000 ;  /* 0x00001000ff0c7424 */ /* 0x000fca00078e00ff */
[----:B------:R-:W-:Y:S01]  /*ed00*/  SEL R12, R12, 0xf80, P2 ;  /* 0x00000f800c0c7807 */ /* 0x000fe20001000000 */
        /* <DEDUP_REMOVED lines=8> */
[----:B------:R-:W-:-:S04]  /*ed90*/  LOP3.LUT R13, R12, 0x1e00, RZ, 0xc0, !PT ;  /* 0x00001e000c0d7812 */ /* 0x000fc800078ec0ff */
[----:B------:R-:W-:-:S04]  /*eda0*/  SEL R8, R8, 0x3e, P2 ;  /* 0x0000003e08087807 */ /* 0x000fc80001000000 */
[----:B------:R-:W-:-:S04]  /*edb0*/  LOP3.LUT R8, R8, 0x6, RZ, 0xc0, !PT ;  /* 0x0000000608087812 */ /* 0x000fc800078ec0ff */
[CC--:B------:R-:W-:Y:S02]  /*edc0*/  IADD3 R12, R8.reuse, R13.reuse, R0 ;  /* 0x0000000d080c7210 */ /* 0x0c0fe40007ffe000 */
[----:B------:R-:W-:Y:S01]  /*edd0*/  IADD3 R7, R8, R13, R7 ;  /* 0x0000000d08077210 */ /* 0x000fe20007ffe007 */
[----:B------:R-:W-:Y:S01]  /*ede0*/  @!P1 VIADD R8, R11, 0x38840 ;  /* 0x000388400b089836 */ /* 0x000fe20000000000 */
[----:B------:R-:W1:Y:S04]  /*edf0*/  LDC R13, c[0x0][0x2e0] ;  /* 0x0000b800ff0d7b82 */ /* 0x000e680000000800 */
        /* <DEDUP_REMOVED lines=8> */
[----:B------:R-:W-:-:S05]  /*ee80*/  IMAD.SHL.U32 R7, R9, 0x40, RZ ;  /* 0x0000004009077824 */ /* 0x000fca00078e00ff */
[----:B------:R-:W-:-:S05]  /*ee90*/  IADD3 R12, -R7, 0x1, RZ ;  /* 0x00000001070c7810 */ /* 0x000fca0007ffe1ff */
[----:B-1----:R-:W-:-:S05]  /*eea0*/  IMAD R13, R13, UR38, R12 ;  /* 0x000000260d0d7c24 */ /* 0x002fca000f8e020c */
[----:B------:R-:W-:Y:S01]  /*eeb0*/  IADD3 R13, R13, -UR6, -R18 ;  /* 0x800000060d0d7c10 */ /* 0x000fe2000fffe812 */
[----:B------:R-:W-:-:S03]  /*eec0*/  ULDC UR6, c[0x0][0xad8] ;  /* 0x0002b60000067ab9 */ /* 0x000fc60000000800 */
[C---:B------:R-:W-:Y:S01]  /*eed0*/  IADD3 R201, R13.reuse, UR6, RZ ;  /* 0x000000060dc97c10 */ /* 0x040fe2000fffe0ff */
[----:B------:R-:W-:-:S04]  /*eee0*/  VIADD R203, R13, UR5 ;  /* 0x000000050dcb7c36 */ /* 0x000fc80008000000 */
[C---:B------:R-:W-:Y:S02]  /*eef0*/  IMAD.IADD R198, R2.reuse, 0x1, R201 ;  /* 0x0000000102c67824 */ /* 0x040fe400078e02c9 */
[----:B------:R-:W-:Y:S01]  /*ef00*/  IMAD.IADD R199, R2, 0x1, R203 ;  /* 0x0000000102c77824 */ /* 0x000fe200078e02cb */
[----:B------:R-:W-:Y:S02]  /*ef10*/  WARPGROUP.DEPBAR.LE gsb0, 0x0 ;  /* 0x00008000000079c5 */ /* 0x000fe40000010000 */
[----:B------:R-:W-:-:S06]  /*ef20*/  WARPGROUP.ARRIVE ;  /* 0x00000000000079c5 */ /* 0x000fcc0000000000 */
[----:B------:R-:W-:Y:S03]  /*ef30*/  HGMMA.64x64x16.F32.BF16 R152, gdesc[UR28], R152, gsb0 ;  /* 0x00e000001c9879f0 */ /* 0x000fe60008001898 */
[----:B------:R-:W-:Y:S02]  /*ef40*/  WARPGROUP.DEPBAR.LE gsb0, 0x0 ;  /* 0x00008000000079c5 */ /* 0x000fe40000010000 */
[----:B------:R1:W-:Y:S01]  /*ef50*/  @!P1 SYNCS.ARRIVE.TRANS64.RED.A1T0 RZ, [R8+URZ], RZ ;  /* 0x000000ff08ff99a7 */ /* 0x0003e2000810043f */
[----:B------:R-:W-:Y:S05]  /*ef60*/  @!P6 BRA `(.L_x_4227) ;  /* 0x000000000058e947 */ /* 0x000fea0003800000 */
[----:B-1----:R-:W-:Y:S01]  /*ef70*/  IMAD.IADD R8, R2, 0x1, R10 ;  /* 0x0000000102087824 */ /* 0x002fe200078e020a */
        /* <DEDUP_REMOVED lines=11> */
.L_x_4229:
[----:B------:R-:W-:-:S05]  /*f030*/  IMAD.U32 R20, RZ, RZ, UR4 ;  /* 0x00000004ff147e24 */ /* 0x000fca000f8e00ff */
[----:B------:R-:W-:-:S13]  /*f040*/  ISETP.NE.AND P2, PT, R20, 0x1, PT ;  /* 0x000000011400780c */ /* 0x000fda0003f45270 */
[----:B------:R-:W1:Y:S02]  /*f050*/  @P2 LDC.64 R12, c[0x0][0xae0] ;  /* 0x0002b800ff0c2b82 */ /* 0x000e640000000a00 */
[----:B-1----:R-:W-:-:S05]  /*f060*/  @P2 IMAD.HI.U32 R12, R8, R12, RZ ;  /* 0x0000000c080c2227 */ /* 0x002fca00078e00ff */
[----:B------:R-:W-:-:S07]  /*f070*/  @P2 SHF.R.U32.HI R8, RZ, R13, R12 ;  /* 0x0000000dff082219 */ /* 0x000fce000001160c */
.L_x_4230:
[----:B------:R-:W-:Y:S05]  /*f080*/  BSYNC B0 ;  /* 0x0000000000007941 */ /* 0x000fea0003800000 */
.L_x_4228:
[----:B------:R-:W-:-:S04]  /*f090*/  IMAD R13, R8, R20, -R7 ;  /* 0x00000014080d7224 */ /* 0x000fc800078e0a07 */
[----:B------:R-:W-:-:S05]  /*f0a0*/  IMAD.IADD R13, R13, 0x1, -R18 ;  /* 0x000000010d0d7824 */ /* 0x000fca00078e0a12 */
[----:B------:R-:W-:Y:S02]  /*f0b0*/  VIADDMNMX R198, R13, R20, R198, PT ;  /* 0x000000140dc67246 */ /* 0x000fe400038001c6 */
[----:B------:R-:W-:-:S07]  /*f0c0*/  VIMNMX R199, R199, R13, !PT ;  /* 0x0000000dc7c77248 */ /* 0x000fce0007fe0100 */
.L_x_4227:
[----:B------:R-:W-:-:S04]  /*f0d0*/  ISETP.GT.AND P2, PT, R9, -0x1, PT ;  /* 0xffffffff0900780c */ /* 0x000fc80003f44270 */
[C---:B------:R-:W-:Y:S02]  /*f0e0*/  ISETP.GT.AND P3, PT, R199.reuse, RZ, P2 ;  /* 0x000000ffc700720c */ /* 0x040fe40001764270 */
[C---:B------:R-:W-:Y:S02]  /*f0f0*/  ISETP.GT.AND P5, PT, R199.reuse, 0x1, P2 ;  /* 0x00000001c700780c */ /* 0x040fe400017a4270 */
[----:B------:R-:W-:Y:S02]  /*f100*/  ISETP.LT.OR P4, PT, R198, 0x1, P3 ;  /* 0x00000001c600780c */ /* 0x000fe40001f81670 */
[C---:B------:R-:W-:Y:S02]  /*f110*/  ISETP.GT.AND P3, PT, R199.reuse, 0x8, P2 ;  /* 0x00000008c700780c */ /* 0x040fe40001764270 */
        /* <DEDUP_REMOVED lines=33> */
[----:B-1----:R-:W-:Y:S02]  /*f330*/  FSEL R8, R173, -INF , !P3 ;  /* 0xff800000ad087808 */ /* 0x002fe40005800000 */
        /* <DEDUP_REMOVED lines=26> */
.L_x_4233:
[----:B------:R-:W-:-:S05]  /*f4e0*/  IMAD.U32 R172, RZ, RZ, UR4 ;  /* 0x00000004ffac7e24 */ /* 0x000fca000f8e00ff */
[----:B------:R-:W-:-:S13]  /*f4f0*/  ISETP.NE.AND P3, PT, R172, 0x1, PT ;  /* 0x00000001ac00780c */ /* 0x000fda0003f65270 */
[----:B------:R-:W1:Y:S02]  /*f500*/  @P3 LDC.64 R12, c[0x0][0xae0] ;  /* 0x0002b800ff0c3b82 */ /* 0x000e640000000a00 */
[----:B-1----:R-:W-:-:S05]  /*f510*/  @P3 IMAD.HI.U32 R12, R173, R12, RZ ;  /* 0x0000000cad0c3227 */ /* 0x002fca00078e00ff */
[----:B------:R-:W-:-:S07]  /*f520*/  @P3 SHF.R.U32.HI R173, RZ, R13, R12 ;  /* 0x0000000dffad3219 */ /* 0x000fce000001160c */
.L_x_4234:
[----:B------:R-:W-:Y:S05]  /*f530*/  BSYNC B0 ;  /* 0x0000000000007941 */ /* 0x000fea0003800000 */
.L_x_4232:
[----:B------:R-:W-:-:S04]  /*f540*/  IMAD R173, R173, R172, -R7 ;  /* 0x000000acadad7224 */ /* 0x000fc800078e0a07 */
[----:B------:R-:W-:-:S05]  /*f550*/  IMAD.IADD R173, R173, 0x1, -R18 ;  /* 0x00000001adad7824 */ /* 0x000fca00078e0a12 */
[----:B------:R-:W-:Y:S02]  /*f560*/  VIADDMNMX R168, R173, R172, R168, PT ;  /* 0x000000acada87246 */ /* 0x000fe400038001a8 */
[----:B------:R-:W-:-:S07]  /*f570*/  VIMNMX R169, R169, R173, !PT ;  /* 0x000000ada9a97248 */ /* 0x000fce0007fe0100 */
.L_x_4231:
[----:B------:R-:W-:Y:S01]  /*f580*/  FMNMX.FTZ R7, R197, R14, !PT ;  /* 0x0000000ec5077209 */ /* 0x000fe20007810000 */
[----:B------:R-:W-:Y:S01]  /*f590*/  ULDC UR7, c[0x0][0xa80] ;  /* 0x0002a00000077ab9 */ /* 0x000fe20000000800 */
[----:B------:R-:W-:Y:S01]  /*f5a0*/  ISETP.GT.AND P3, PT, R169, 0x1, P2 ;  /* 0x00000001a900780c */ /* 0x000fe20001764270 */
[----:B------:R-:W-:Y:S01]  /*f5b0*/  IMAD R205, R16, 0x1000, R19 ;  /* 0x0000100010cd7824 */ /* 0x000fe200078e0213 */
[----:B------:R-:W-:Y:S01]  /*f5c0*/  FMNMX.FTZ R7, R196, R7, !PT ;  /* 0x00000007c4077209 */ /* 0x000fe20007810000 */
[----:B------:R-:W-:Y:S01]  /*f5d0*/  UMOV UR11, 0x40000040 ;  /* 0x40000040000b7882 */ /* 0x000fe20000000000 */
[----:B------:R-:W-:Y:S01]  /*f5e0*/  ISETP.LT.OR P3, PT, R168, 0x2, P3 ;  /* 0x00000002a800780c */ /* 0x000fe20001f61670 */
[----:B------:R-:W-:Y:S01]  /*f5f0*/  VIADD R208, R205, 0x80 ;  /* 0x00000080cdd07836 */ /* 0x000fe20000000000 */
[----:B------:R-:W-:Y:S01]  /*f600*/  FMNMX.FTZ R12, R20, R7, !PT ;  /* 0x00000007140c7209 */ /* 0x000fe20007810000 */
[----:B------:R-:W-:Y:S01]  /*f610*/  @!P1 VIADD R11, R11, 0x38860 ;  /* 0x000388600b0b9836 */ /* 0x000fe20000000000 */
        /* <DEDUP_REMOVED lines=52> */
[----:B------:R-:W-:Y:S02]  /*f960*/  R2UR UR6, R205 ;  /* 0x00000000cd0672ca */ /* 0x000fe400000e0000 */
[----:B------:R-:W-:Y:S02]  /*f970*/  @!P1 PRMT R11, RZ, 0x654, R11 ;  /* 0x00000654ff0b9816 */ /* 0x000fe4000000000b */
[----:B-1----:R-:W-:Y:S02]  /*f980*/  FMNMX.FTZ R7, R13, R172, !PT ;  /* 0x000000ac0d077209 */ /* 0x002fe40007810000 */
[----:B------:R-:W-:Y:S02]  /*f990*/  FMNMX.FTZ R13, R155, R12, !PT ;  /* 0x0000000c9b0d7209 */ /* 0x000fe40007810000 */
[C---:B------:R-:W-:Y:S01]  /*f9a0*/  FSETP.NEU.FTZ.AND P5, PT, R7.reuse, -INF , PT ;  /* 0xff8000000700780b */ /* 0x040fe20003fbd000 */
[----:B------:R-:W-:Y:S01]  /*f9b0*/  FMUL.FTZ R201, R7, UR7 ;  /* 0x0000000707c97c20 */ /* 0x000fe20008410000 */
[----:B------:R-:W-:-:S03]  /*f9c0*/  FMNMX.FTZ R12, R158, R13, !PT ;  /* 0x0000000d9e0c7209 */ /* 0x000fc60007810000 */
[----:B------:R-:W-:Y:S01]  /*f9d0*/  UMOV UR10, UR6 ;  /* 0x00000006000a7c82 */ /* 0x000fe20008000000 */
[----:B------:R-:W-:Y:S01]  /*f9e0*/  R2UR UR6, R208 ;  /* 0x00000000d00672ca */ /* 0x000fe200000e0000 */
[----:B------:R-:W-:Y:S01]  /*f9f0*/  VIADD R208, R205, 0x100 ;  /* 0x00000100cdd07836 */ /* 0x000fe20000000000 */
[----:B------:R-:W-:Y:S01]  /*fa00*/  FMNMX.FTZ R13, R159, R12, !PT ;  /* 0x0000000c9f0d7209 */ /* 0x000fe20007810000 */
[----:B------:R-:W-:Y:S01]  /*fa10*/  VIADD R205, R205, 0x180 ;  /* 0x00000180cdcd7836 */ /* 0x000fe20000000000 */
        /* <DEDUP_REMOVED lines=14> */
[----:B------:R1:W-:Y:S01]  /*fb00*/  MUFU.EX2 R12, R172 ;  /* 0x000000ac000c7308 */ /* 0x0003e20000000800 */
        /* <DEDUP_REMOVED lines=9> */
[--C-:B-1----:R-:W-:Y:S01]  /*fba0*/  FFMA.FTZ R172, R157, UR7, -R201.reuse ;  /* 0x000000079dac7c23 */ /* 0x102fe200080108c9 */
[----:B------:R-:W-:Y:S01]  /*fbb0*/  ISETP.GT.AND P2, PT, R169, 0x39, P2 ;  /* 0x00000039a900780c */ /* 0x000fe20001744270 */
[--C-:B------:R-:W-:Y:S01]  /*fbc0*/  FFMA.FTZ R171, R161, UR7, -R201.reuse ;  /* 0x00000007a1ab7c23 */ /* 0x100fe200080108c9 */
[----:B------:R-:W-:Y:S01]  /*fbd0*/  FMNMX.FTZ R169, R197, R170, !PT ;  /* 0x000000aac5a97209 */ /* 0x000fe20007810000 */
[--C-:B------:R-:W-:Y:S01]  /*fbe0*/  FFMA.FTZ R170, R164, UR7, -R201.reuse ;  /* 0x00000007a4aa7c23 */ /* 0x100fe200080108c9 */
[----:B------:R-:W-:Y:S01]  /*fbf0*/  ISETP.LT.OR P4, PT, R168, 0x39, P4 ;  /* 0x00000039a800780c */ /* 0x000fe20002781670 */
[----:B------:R-:W-:Y:S01]  /*fc00*/  MUFU.EX2 R13, R13 ;  /* 0x0000000d000d7308 */ /* 0x000fe20000000800 */
[----:B------:R-:W-:Y:S01]  /*fc10*/  FSEL R200, R179, -INF , !P3 ;  /* 0xff800000b3c87808 */ /* 0x000fe20005800000 */
[----:B------:R-:W-:Y:S01]  /*fc20*/  FFMA.FTZ R179, R8, UR7, -R201 ;  /* 0x0000000708b37c23 */ /* 0x000fe200080108c9 */
[----:B------:R-:W-:-:S02]  /*fc30*/  FMNMX.FTZ R169, R196, R169, !PT ;  /* 0x000000a9c4a97209 */ /* 0x000fc40007810000 */
[----:B------:R-:W-:Y:S02]  /*fc40*/  ISETP.LT.OR P2, PT, R168, 0x3a, P2 ;  /* 0x0000003aa800780c */ /* 0x000fe40001741670 */
[----:B------:R-:W-:Y:S01]  /*fc50*/  FSEL R182, R182, -INF , !P4 ;  /* 0xff800000b6b67808 */ /* 0x000fe20006000000 */
[----:B------:R-:W-:Y:S01]  /*fc60*/  MUFU.EX2 R20, R20 ;  /* 0x0000001400147308 */ /* 0x000fe20000000800 */
[----:B------:R-:W-:Y:S02]  /*fc70*/  FMNMX.FTZ R157, R200, R169, !PT ;  /* 0x000000a9c89d7209 */ /* 0x000fe40007810000 */
[----:B------:R-:W-:Y:S02]  /*fc80*/  FSEL R183, R183, -INF , !P2 ;  /* 0xff800000b7b77808 */ /* 0x000fe40005000000 */
[----:B------:R-:W-:-:S03]  /*fc90*/  FMNMX.FTZ R168, R182, R157, !PT ;  /* 0x0000009db6a87209 */ /* 0x000fc60007810000 */
[----:B------:R1:W-:Y:S01]  /*fca0*/  MUFU.EX2 R169, R172 ;  /* 0x000000ac00a97308 */ /* 0x0003e20000000800 */
[----:B------:R-:W-:-:S05]  /*fcb0*/  FMNMX.FTZ R157, R183, R168, !PT ;  /* 0x000000a8b79d7209 */ /* 0x000fca0007810000 */
[----:B------:R-:W2:Y:S02]  /*fcc0*/  SHFL.BFLY PT, R160, R157, 0x2, 0x1f ;  /* 0x0c401f009da07f89 */ /* 0x000ea400000e0000 */
[----:B------:R-:W-:Y:S01]  /*fcd0*/  MUFU.EX2 R168, R175 ;  /* 0x000000af00a87308 */ /* 0x000fe20000000800 */
[--C-:B-1----:R-:W-:Y:S01]  /*fce0*/  FFMA.FTZ R172, R156, UR7, -R201.reuse ;  /* 0x000000079cac7c23 */ /* 0x102fe200080108c9 */
[----:B------:R-:W-:-:S06]  /*fcf0*/  FFMA.FTZ R156, R153, UR7, -R201 ;  /* 0x00000007999c7c23 */ /* 0x000fcc00080108c9 */
[----:B------:R-:W-:Y:S08]  /*fd00*/  MUFU.EX2 R171, R171 ;  /* 0x000000ab00ab7308 */ /* 0x000ff00000000800 */
[----:B------:R-:W-:Y:S01]  /*fd10*/  MUFU.EX2 R170, R170 ;  /* 0x000000aa00aa7308 */ /* 0x000fe20000000800 */
[----:B--2---:R-:W-:Y:S02]  /*fd20*/  FMNMX.FTZ R160, R157, R160, !PT ;  /* 0x000000a09da07209 */ /* 0x004fe40007810000 */
[----:B------:R-:W-:-:S05]  /*fd30*/  FSEL R157, R7, RZ, P5 ;  /* 0x000000ff079d7208 */ /* 0x000fca0002800000 */
[----:B------:R-:W-:Y:S01]  /*fd40*/  MUFU.EX2 R173, R173 ;  /* 0x000000ad00ad7308 */ /* 0x000fe20000000800 */
[----:B------:R-:W1:Y:S01]  /*fd50*/  SHFL.BFLY PT, R153, R160, 0x1, 0x1f ;  /* 0x0c201f00a0997f89 */ /* 0x000e6200000e0000 */
[----:B------:R-:W-:-:S04]  /*fd60*/  FADD.FTZ R157, -R157, R14 ;  /* 0x0000000e9d9d7221 */ /* 0x000fc80000010100 */
[----:B------:R-:W-:Y:S02]  /*fd70*/  FMUL.FTZ R157, R157, UR7 ;  /* 0x000000079d9d7c20 */ /* 0x000fe40008410000 */
[----:B------:R-:W-:Y:S08]  /*fd80*/  MUFU.EX2 R172, R172 ;  /* 0x000000ac00ac7308 */ /* 0x000ff00000000800 */
[----:B------:R-:W2:Y:S08]  /*fd90*/  MUFU.EX2 R201, R157 ;  /* 0x0000009d00c97308 */ /* 0x000eb00000000800 */
[----:B------:R3:W-:Y:S01]  /*fda0*/  MUFU.EX2 R175, R156 ;  /* 0x0000009c00af7308 */ /* 0x0007e20000000800 */
[----:B-1----:R-:W-:Y:S01]  /*fdb0*/  FMNMX.FTZ R8, R160, R153, !PT ;  /* 0x00000099a0087209 */ /* 0x002fe20007810000 */
[----:B------:R-:W-:-:S03]  /*fdc0*/  IMAD.MOV R153, RZ, RZ, -R23 ;  /* 0x000000ffff997224 */ /* 0x000fc600078e0a17 */
[C---:B------:R-:W-:Y:S01]  /*fdd0*/  FSETP.NEU.FTZ.AND P2, PT, R8.reuse, -INF , PT ;  /* 0xff8000000800780b */ /* 0x040fe20003f5d000 */
[C---:B------:R-:W-:Y:S02]  /*fde0*/  FMUL.FTZ R161, R8.reuse, UR7 ;  /* 0x0000000708a17c20 */ /* 0x040fe40008410000 */
[----:B------:R-:W-:Y:S01]  /*fdf0*/  MUFU.EX2 R178, R178 ;  /* 0x000000b200b27308 */ /* 0x000fe20000000800 */
[----:B------:R-:W-:Y:S01]  /*fe00*/  FSEL R152, R8, RZ, P2 ;  /* 0x000000ff08987208 */ /* 0x000fe20001000000 */
[-C--:B--2---:R-:W-:Y:S01]  /*fe10*/  FMUL.FTZ R24, R24, R201.reuse ;  /* 0x000000c918187220 */ /* 0x084fe20000410000 */
[----:B------:R-:W-:Y:S01]  /*fe20*/  FSEL R161, R161, RZ, P2 ;  /* 0x000000ffa1a17208 */ /* 0x000fe20001000000 */
[----:B------:R-:W-:Y:S01]  /*fe30*/  FMUL.FTZ R25, R25, R201 ;  /* 0x000000c919197220 */ /* 0x000fe20000410000 */
[----:B------:R-:W-:Y:S01]  /*fe40*/  ISETP.NE.AND P2, PT, R18, R153, PT ;  /* 0x000000991200720c */ /* 0x000fe20003f45270 */
[----:B------:R-:W-:Y:S01]  /*fe50*/  FADD.FTZ R152, -R152, R15 ;  /* 0x0000000f98987221 */ /* 0x000fe20000010100 */
[----:B---3--:R-:W-:Y:S01]  /*fe60*/  F2FP.BF16.F32.PACK_AB R156, R171, R168 ;  /* 0x000000a8ab9c723e */ /* 0x008fe200000010ff */
[--C-:B------:R-:W-:Y:S01]  /*fe70*/  FFMA.FTZ R159, R159, UR7, -R161.reuse ;  /* 0x000000079f9f7c23 */ /* 0x100fe200080108a1 */
[--C-:B------:R-:W-:Y:S01]  /*fe80*/  FFMA.FTZ R203, R154, UR7, -R161.reuse ;  /* 0x000000079acb7c23 */ /* 0x100fe200080108a1 */
[----:B------:R-:W-:Y:S01]  /*fe90*/  FMUL.FTZ R152, R152, UR7 ;  /* 0x0000000798987c20 */ /* 0x000fe20008410000 */
[--C-:B------:R-:W-:Y:S01]  /*fea0*/  FFMA.FTZ R14, R155, UR7, -R161.reuse ;  /* 0x000000079b0e7c23 */ /* 0x100fe200080108a1 */
[--C-:B------:R-:W-:Y:S01]  /*feb0*/  FFMA.FTZ R202, R158, UR7, -R161.reuse ;  /* 0x000000079eca7c23 */ /* 0x100fe200080108a1 */
[--C-:B------:R-:W-:Y:S01]  /*fec0*/  FFMA.FTZ R206, R167, UR7, -R161.reuse ;  /* 0x00000007a7ce7c23 */ /* 0x100fe200080108a1 */
[----:B------:R1:W2:Y:S01]  /*fed0*/  MUFU.EX2 R204, R152 ;  /* 0x0000009800cc7308 */ /* 0x0002a20000000800 */
[--C-:B------:R-:W-:Y:S01]  /*fee0*/  FFMA.FTZ R207, R198, UR7, -R161.reuse ;  /* 0x00000007c6cf7c23 */ /* 0x100fe200080108a1 */
[--C-:B------:R-:W-:Y:S01]  /*fef0*/  FFMA.FTZ R162, R162, UR7, -R161.reuse ;  /* 0x00000007a2a27c23 */ /* 0x100fe200080108a1 */
[----:B------:R-:W-:Y:S01]  /*ff00*/  FFMA.FTZ R163, R163, UR7, -R161 ;  /* 0x00000007a3a37c23 */ /* 0x000fe200080108a1 */
[----:B------:R-:W-:-:S02]  /*ff10*/  @!P2 IMAD R21, R21, 0x40, R22 ;  /* 0x000000401515a824 */ /* 0x000fc400078e0216 */
[--C-:B------:R-:W-:Y:S01]  /*ff20*/  FFMA.FTZ R155, R166, UR7, -R161.reuse ;  /* 0x00000007a69b7c23 */ /* 0x100fe200080108a1 */
[--C-:B------:R-:W-:Y:S01]  /*ff30*/  FFMA.FTZ R199, R199, UR7, -R161.reuse ;  /* 0x00000007c7c77c23 */ /* 0x100fe200080108a1 */
[--C-:B------:R-:W-:Y:S01]  /*ff40*/  FFMA.FTZ R197, R197, UR7, -R161.reuse ;  /* 0x00000007c5c57c23 */ /* 0x100fe200080108a1 */
[----:B------:R3:W-:Y:S01]  /*ff50*/  MUFU.EX2 R15, R159 ;  /* 0x0000009f000f7308 */ /* 0x0007e20000000800 */
[----:B------:R-:W-:Y:S01]  /*ff60*/  @!P2 LEA R153, R21, UR36, 0x2 ;  /* 0x000000241599ac11 */ /* 0x000fe2000f8e10ff */
[--C-:B------:R-:W-:Y:S01]  /*ff70*/  FFMA.FTZ R196, R196, UR7, -R161.reuse ;  /* 0x00000007c4c47c23 */ /* 0x100fe200080108a1 */
[--C-:B------:R-:W-:Y:S01]  /*ff80*/  FFMA.FTZ R198, R182, UR7, -R161.reuse ;  /* 0x00000007b6c67c23 */ /* 0x100fe200080108a1 */
[--C-:B------:R-:W-:Y:S01]  /*ff90*/  FFMA.FTZ R157, R174, UR7, -R161.reuse ;  /* 0x00000007ae9d7c23 */ /* 0x100fe200080108a1 */
[----:B-1----:R-:W-:Y:S01]  /*ffa0*/  F2FP.BF16.F32.PACK_AB R152, R13, R12 ;  /* 0x0000000c0d98723e */ /* 0x002fe200000010ff */
[----:B------:R-:W-:Y:S01]  /*ffb0*/  @!P2 STS [R153+0x38400], R201 ;  /* 0x038400c99900a388 */ /* 0x000fe20000000800 */
[----:B------:R-:W-:Y:S01]  /*ffc0*/  F2FP.BF16.F32.PACK_AB R154, R169, R20 ;  /* 0x00000014a99a723e */ /* 0x000fe200000010ff */
[----:B------:R-:W-:Y:S01]  /*ffd0*/  MUFU.EX2 R203, R203 ;  /* 0x000000cb00cb7308 */ /* 0x000fe20000000800 */
[--C-:B---3--:R-:W-:Y:S01]  /*ffe0*/  FFMA.FTZ R159, R200, UR7, -R161.reuse ;  /* 0x00000007c89f7c23 */ /* 0x108fe200080108a1 */
[----:B--2---:R1:W-:Y:S01]  /*fff0*/  @!P2 STS [R153+0x38420], R204 ;  /* 0x038420cc9900a388 */ /* 0x0043e20000000800 */
[----:B------:R-:W-:Y:S01]  /*10000*/  FFMA.FTZ R161, R183, UR7, -R161 ;  /* 0x00000007b7a17c23 */ /* 0x000fe200080108a1 */
[----:B------:R-:W-:Y:S01]  /*10010*/  F2FP.BF16.F32.PACK_AB R158, R173, R170 ;  /* 0x000000aaad9e723e */ /* 0x000fe200000010ff */
[-C--:B------:R-:W-:Y:S01]  /*10020*/  FMUL.FTZ R28, R28, R201.reuse ;  /* 0x000000c91c1c7220 */ /* 0x080fe20000410000 */
[----:B------:R-:W-:Y:S01]  /*10030*/  F2FP.BF16.F32.PACK_AB R160, R175, R172 ;  /* 0x000000acafa0723e */ /* 0x000fe200000010ff */
        /* <DEDUP_REMOVED lines=43> */
[----:B------:R-:W-:Y:S01]  /*102f0*/  BAR.SYNC.DEFER_BLOCKING 0xf, 0x100 ;  /* 0x03c4000000007b1d */ /* 0x000fe20000010000 */
        /* <DEDUP_REMOVED lines=29> */
[----:B------:R1:W-:Y:S01]  /*104d0*/  MUFU.EX2 R183, R157 ;  /* 0x0000009d00b77308 */ /* 0x0003e20000000800 */
[----:B------:R-:W-:Y:S01]  /*104e0*/  FMUL.FTZ R149, R149, R201 ;  /* 0x000000c995957220 */ /* 0x000fe20000410000 */
        /* <DEDUP_REMOVED lines=54> */
[----:B------:R1:W3:Y:S01]  /*10850*/  MUFU.EX2 R197, R159 ;  /* 0x0000009f00c57308 */ /* 0x0002e20000000800 */
        /* <DEDUP_REMOVED lines=14> */
[----:B------:R-:W-:Y:S01]  /*10940*/  FMUL.FTZ R138, R138, R204 ;  /* 0x000000cc8a8a7220 */ /* 0x000fe20000410000 */
[----:B------:R1:W2:Y:S01]  /*10950*/  MUFU.EX2 R199, R161 ;  /* 0x000000a100c77308 */ /* 0x0002a20000000800 */
[----:B---3--:R-:W-:Y:S01]  /*10960*/  F2FP.BF16.F32.PACK_AB R165, R197, R196 ;  /* 0x000000c4c5a5723e */ /* 0x008fe200000010ff */
[-C--:B------:R-:W-:Y:S01]  /*10970*/  FMUL.FTZ R139, R139, R204.reuse ;  /* 0x000000cc8b8b7220 */ /* 0x080fe20000410000 */
[-C--:B------:R-:W-:Y:S01]  /*10980*/  FMUL.FTZ R142, R142, R204.reuse ;  /* 0x000000cc8e8e7220 */ /* 0x080fe20000410000 */
[-C--:B------:R-:W-:Y:S01]  /*10990*/  FMUL.FTZ R143, R143, R204.reuse ;  /* 0x000000cc8f8f7220 */ /* 0x080fe20000410000 */
[-C--:B------:R-:W-:Y:S01]  /*109a0*/  FMUL.FTZ R146, R146, R204.reuse ;  /* 0x000000cc92927220 */ /* 0x080fe20000410000 */
[-C--:B------:R-:W-:Y:S01]  /*109b0*/  FMUL.FTZ R147, R147, R204.reuse ;  /* 0x000000cc93937220 */ /* 0x080fe20000410000 */
[-C--:B------:R-:W-:Y:S01]  /*109c0*/  FMUL.FTZ R150, R150, R204.reuse ;  /* 0x000000cc96967220 */ /* 0x080fe20000410000 */
[----:B------:R-:W-:Y:S01]  /*109d0*/  FMUL.FTZ R151, R151, R204 ;  /* 0x000000cc97977220 */ /* 0x000fe20000410000 */
[----:B-1----:R-:W-:Y:S01]  /*109e0*/  F2FP.BF16.F32.PACK_AB R161, R200, R207 ;  /* 0x000000cfc8a1723e */ /* 0x002fe200000010ff */
[----:B------:R1:W-:Y:S01]  /*109f0*/  STSM.16.M88.4 [R184+0x36400], R152 ;  /* 0x03640098b8007844 */ /* 0x0003e20000000200 */
[----:B------:R-:W-:Y:S01]  /*10a00*/  FFMA.FTZ R12, R201, R5, R12 ;  /* 0x00000005c90c7223 */ /* 0x000fe2000001000c */
[----:B------:R-:W-:Y:S01]  /*10a10*/  FFMA.FTZ R203, R204, R6, R203 ;  /* 0x00000006cccb7223 */ /* 0x000fe200000100cb */
[----:B------:R-:W-:Y:S01]  /*10a20*/  ISETP.GT.AND P2, PT, R9, UR37, PT ;  /* 0x0000002509007c0c */ /* 0x000fe2000bf44270 */
[----:B------:R1:W-:Y:S01]  /*10a30*/  STSM.16.M88.4 [R187], R156 ;  /* 0x0000009cbb007844 */ /* 0x0003e20000000200 */
[----:B------:R-:W-:Y:S01]  /*10a40*/  FADD.FTZ R13, R13, R12 ;  /* 0x0000000c0d0d7221 */ /* 0x000fe20000010000 */
[----:B------:R-:W-:Y:S01]  /*10a50*/  FADD.FTZ R203, R14, R203 ;  /* 0x000000cb0ecb7221 */ /* 0x000fe20000010000 */
[----:B--2---:R-:W-:Y:S01]  /*10a60*/  F2FP.BF16.F32.PACK_AB R167, R199, R198 ;  /* 0x000000c6c7a7723e */ /* 0x004fe200000010ff */
[----:B------:R1:W-:Y:S01]  /*10a70*/  STSM.16.M88.4 [R185], R160 ;  /* 0x000000a0b9007844 */ /* 0x0003e20000000200 */
[----:B------:R-:W-:Y:S01]  /*10a80*/  FADD.FTZ R20, R20, R13 ;  /* 0x0000000d14147221 */ /* 0x000fe20000010000 */
[----:B------:R-:W-:Y:S01]  /*10a90*/  FADD.FTZ R202, R202, R203 ;  /* 0x000000cbcaca7221 */ /* 0x000fe20000010000 */
[----:B------:R-:W-:Y:S01]  /*10aa0*/  IMAD.MOV.U32 R14, RZ, RZ, R7 ;  /* 0x000000ffff0e7224 */ /* 0x000fe200078e0007 */
[----:B------:R1:W-:Y:S01]  /*10ab0*/  STSM.16.M88.4 [R186], R164 ;  /* 0x000000a4ba007844 */ /* 0x0003e20000000200 */
[----:B------:R-:W-:Y:S01]  /*10ac0*/  WARPGROUP.ARRIVE ;  /* 0x00000000000079c5 */ /* 0x000fe20000000000 */
[----:B------:R-:W-:Y:S01]  /*10ad0*/  FADD.FTZ R169, R169, R20 ;  /* 0x00000014a9a97221 */ /* 0x000fe20000010000 */
[----:B------:R-:W-:Y:S01]  /*10ae0*/  FADD.FTZ R202, R15, R202 ;  /* 0x000000ca0fca7221 */ /* 0x000fe20000010000 */
[----:B------:R-:W-:-:S02]  /*10af0*/  IMAD.MOV.U32 R15, RZ, RZ, R8 ;  /* 0x000000ffff0f7224 */ /* 0x000fc400078e0008 */
[----:B------:R-:W-:Y:S01]  /*10b00*/  FADD.FTZ R168, R168, R169 ;  /* 0x000000a9a8a87221 */ /* 0x000fe20000010000 */
[----:B------:R-:W-:Y:S01]  /*10b10*/  HGMMA.64x256x16.F32.BF16 R24, R152, gdesc[UR8].tnspB, R24, gsb0 ;  /* 0x43e0000898187df0 */ /* 0x000fe20008001818 */
[----:B------:R-:W-:Y:S01]  /*10b20*/  UMOV UR10, UR6 ;  /* 0x00000006000a7c82 */ /* 0x000fe20008000000 */
[----:B------:R-:W-:Y:S01]  /*10b30*/  UMOV UR11, 0x40000040 ;  /* 0x40000040000b7882 */ /* 0x000fe20000000000 */
[----:B------:R-:W-:Y:S01]  /*10b40*/  R2UR UR6, R208 ;  /* 0x00000000d00672ca */ /* 0x000fe200000e0000 */
        /* <DEDUP_REMOVED lines=24> */
[----:B------:R-:W-:Y:S02]  /*10cd0*/  WARPGROUP.DEPBAR.LE gsb0, 0x0 ;  /* 0x00008000000079c5 */ /* 0x000fe40000010000 */
        /* <DEDUP_REMOVED lines=25> */
[----:B--2---:R-:W-:-:S04]  /*10e70*/  VIADD R11, R9, 0xffffffff ;  /* 0xffffffff090b7836 */ /* 0x004fc80000000000 */
[----:B------:R-:W-:Y:S01]  /*10e80*/  IMAD.MOV.U32 R9, RZ, RZ, R11 ;  /* 0x000000ffff097224 */ /* 0x000fe200078e000b */
[----:B-1----:R-:W-:Y:S06]  /*10e90*/  @P2 BRA `(.L_x_4235) ;  /* 0xffffffc8002c2947 */ /* 0x002fec000383ffff */
.L_x_4218:
[----:B------:R-:W1:Y:S01]  /*10ea0*/  SHFL.BFLY PT, R0, R5, 0x2, 0x1f ;  /* 0x0c401f0005007f89 */ /* 0x000e6200000e0000 */
[----:B------:R-:W-:Y:S01]  /*10eb0*/  VIADD R2, R16, 0x1 ;  /* 0x0000000110027836 */ /* 0x000fe20000000000 */
[----:B------:R-:W-:Y:S01]  /*10ec0*/  UIADD3 UR46, UR46, 0x1, URZ ;  /* 0x000000012e2e7890 */ /* 0x000fe2000fffe03f */
[----:B------:R-:W-:Y:S01]  /*10ed0*/  IMAD.U32 R12, RZ, RZ, UR7 ;  /* 0x00000007ff0c7e24 */ /* 0x000fe2000f8e00ff */
[----:B------:R-:W2:Y:S01]  /*10ee0*/  SHFL.BFLY PT, R9, R6, 0x2, 0x1f ;  /* 0x0c401f0006097f89 */ /* 0x000ea200000e0000 */
[----:B------:R-:W-:Y:S01]  /*10ef0*/  IMAD.MOV.U32 R19, RZ, RZ, -0x800000 ;  /* 0xff800000ff137424 */ /* 0x000fe200078e00ff */
[----:B------:R-:W-:Y:S08]  /*10f00*/  BAR.ARV 0x8, 0xa0 ;  /* 0x0202800000007b1d */ /* 0x000ff00000002000 */
[----:B------:R-:W-:Y:S01]  /*10f10*/  BAR.SYNC.DEFER_BLOCKING 0xf, 0x100 ;  /* 0x03c4000000007b1d */ /* 0x000fe20000010000 */
[----:B------:R-:W-:Y:S01]  /*10f20*/  ISETP.NE.AND P1, PT, R2, 0x2, PT ;  /* 0x000000020200780c */ /* 0x000fe20003f25270 */
[----:B-1----:R-:W-:Y:S01]  /*10f30*/  FADD.FTZ R0, R0, R5 ;  /* 0x0000000500007221 */ /* 0x002fe20000010000 */
[----:B--2---:R-:W-:-:S04]  /*10f40*/  FADD.FTZ R9, R9, R6 ;  /* 0x0000000609097221 */ /* 0x004fc80000010000 */
[----:B------:R-:W1:Y:S01]  /*10f50*/  SHFL.BFLY PT, R3, R0, 0x1, 0x1f ;  /* 0x0c201f0000037f89 */ /* 0x000e6200000e0000 */
[----:B------:R-:W-:-:S03]  /*10f60*/  IMAD.U32 R6, RZ, RZ, UR7 ;  /* 0x00000007ff067e24 */ /* 0x000fc6000f8e00ff */
[----:B------:R-:W2:Y:S01]  /*10f70*/  SHFL.BFLY PT, R4, R9, 0x1, 0x1f ;  /* 0x0c201f0009047f89 */ /* 0x000ea200000e0000 */
[----:B-1----:R-:W-:Y:S01]  /*10f80*/  FADD.FTZ R11, R0, R3 ;  /* 0x00000003000b7221 */ /* 0x002fe20000010000 */
[----:B------:R-:W-:Y:S01]  /*10f90*/  IMAD.MOV R3, RZ, RZ, -R23 ;  /* 0x000000ffff037224 */ /* 0x000fe200078e0a17 */
[----:B------:R-:W-:Y:S01]  /*10fa0*/  SEL R0, RZ, 0x1, P1 ;  /* 0x00000001ff007807 */ /* 0x000fe20000800000 */
[----:B--2---:R-:W-:Y:S02]  /*10fb0*/  FADD.FTZ R10, R9, R4 ;  /* 0x00000004090a7221 */ /* 0x004fe40000010000 */
[----:B------:R-:W-:Y:S02]  /*10fc0*/  FSETP.NE.FTZ.AND P2, PT, R11, RZ, PT ;  /* 0x000000ff0b00720b */ /* 0x000fe40003f55000 */
[----:B------:R-:W-:Y:S01]  /*10fd0*/  ISETP.NE.AND P0, PT, R18, R3, PT ;  /* 0x000000031200720c */ /* 0x000fe20003f05270 */
[----:B------:R-:W-:Y:S01]  /*10fe0*/  IMAD.MOV.U32 R3, RZ, RZ, RZ ;  /* 0x000000ffff037224 */ /* 0x000fe200078e00ff */
[----:B------:R-:W-:-:S02]  /*10ff0*/  FSETP.NE.FTZ.AND P3, PT, R10, RZ, PT ;  /* 0x000000ff0a00720b */ /* 0x000fc40003f75000 */
[----:B------:R-:W-:Y:S01]  /*11000*/  LOP3.LUT R17, R17, R0, RZ, 0x3c, !PT ;  /* 0x0000000011117212 */ /* 0x000fe200078e3cff */
[----:B------:R-:W-:-:S06]  /*11010*/  IMAD.MOV.U32 R0, RZ, RZ, RZ ;  /* 0x000000ffff007224 */ /* 0x000fcc00078e00ff */
[----:B------:R-:W1:Y:S01]  /*11020*/  @P2 MUFU.RCP R3, R11 ;  /* 0x0000000b00032308 */ /* 0x000e620000001000 */
[----:B------:R-:W-:Y:S01]  /*11030*/  @P2 FMUL.FTZ R6, R6, 0.69314718246459960938 ;  /* 0x3f31721806062820 */ /* 0x000fe20000410000 */
[----:B------:R-:W-:Y:S02]  /*11040*/  @!P0 IMAD R16, R16, 0x40, R22 ;  /* 0x0000004010108824 */ /* 0x000fe400078e0216 */
[----:B------:R-:W-:-:S03]  /*11050*/  @P3 FMUL.FTZ R12, R12, 0.69314718246459960938 ;  /* 0x3f3172180c0c3820 */ /* 0x000fc60000410000 */
[----:B------:R-:W-:Y:S01]  /*11060*/  @!P0 LEA R16, R16, UR36, 0x2 ;  /* 0x0000002410108c11 */ /* 0x000fe2000f8e10ff */
        /* <DEDUP_REMOVED lines=9> */
[----:B------:R-:W1:Y:S01]  /*11100*/  @P3 MUFU.LG2 R10, R10 ;  /* 0x0000000a000a3308 */ /* 0x000e620000000c00 */
        /* <DEDUP_REMOVED lines=59> */
[----:B---3--:R-:W-:Y:S01]  /*114c0*/  @P2 FMUL.FTZ R9, R9, 0.69314718246459960938 ;  /* 0x3f31721809092820 */ /* 0x008fe20000410000 */
[----:B-1----:R-:W-:Y:S01]  /*114d0*/  @P3 FMUL.FTZ R3, R10, 0.69314718246459960938 ;  /* 0x3f3172180a033820 */ /* 0x002fe20000410000 */
[----:B------:R-:W-:-:S02]  /*114e0*/  IMAD.MOV.U32 R32, RZ, RZ, -0x800000 ;  /* 0xff800000ff207424 */ /* 0x000fc400078e00ff */
        /* <DEDUP_REMOVED lines=67> */
[----:B--2---:R-:W-:Y:S01]  /*11920*/  SEL R16, R2, RZ, P1 ;  /* 0x000000ff02107207 */ /* 0x004fe20000800000 */
[----:B------:R-:W-:Y:S06]  /*11930*/  BAR.ARV 0xe, 0x100 ;  /* 0x0384000000007b1d */ /* 0x000fec0000002000 */
.L_x_4156:
        /* <DEDUP_REMOVED lines=26> */
[----:B------:R-:W-:Y:S01]  /*11ae0*/  F2FP.BF16.F32.PACK_AB R57, R59, R58 ;  /* 0x0000003a3b39723e */ /* 0x000fe200000010ff */
[----:B------:R-:W-:Y:S01]  /*11af0*/  IMAD.U32 R7, RZ, RZ, UR7 ;  /* 0x00000007ff077e24 */ /* 0x000fe2000f8e00ff */
        /* <DEDUP_REMOVED lines=12> */
[----:B------:R-:W-:Y:S01]  /*11bc0*/  IADD3 R173, P3, R6, 0x40, RZ ;  /* 0x0000004006ad7810 */ /* 0x000fe20007f7e0ff */
[--C-:B------:R-:W-:Y:S01]  /*11bd0*/  IMAD.X R11, RZ, RZ, R7.reuse, P4 ;  /* 0x000000ffff0b7224 */ /* 0x100fe200020e0607 */
[----:B------:R-:W-:Y:S02]  /*11be0*/  LOP3.LUT R2, R0, R171, RZ, 0x3c, !PT ;  /* 0x000000ab00027212 */ /* 0x000fe400078e3cff */
[----:B------:R-:W-:Y:S02]  /*11bf0*/  LOP3.LUT R0, R179, 0x380, RZ, 0xc0, !PT ;  /* 0x00000380b3007812 */ /* 0x000fe400078ec0ff */
[----:B------:R-:W-:Y:S02]  /*11c00*/  IADD3 R199, P4, R6, 0x4020, RZ ;  /* 0x0000402006c77810 */ /* 0x000fe40007f9e0ff */
[----:B------:R-:W-:Y:S02]  /*11c10*/  SHF.R.U64 R0, R0, 0x3, RZ ;  /* 0x0000000300007819 */ /* 0x000fe400000012ff */
[C---:B------:R-:W-:Y:S01]  /*11c20*/  LOP3.LUT R103, R6.reuse, 0x380, RZ, 0xc0, !PT ;  /* 0x0000038006677812 */ /* 0x040fe200078ec0ff */
[----:B------:R-:W-:Y:S01]  /*11c30*/  IMAD.X R91, RZ, RZ, R7, P4 ;  /* 0x000000ffff5b7224 */ /* 0x000fe200020e0607 */
[----:B------:R-:W-:-:S02]  /*11c40*/  IADD3 R183, P2, R6, 0x2060, RZ ;  /* 0x0000206006b77810 */ /* 0x000fc40007f5e0ff */
[----:B------:R-:W-:Y:S02]  /*11c50*/  IADD3.X R9, RZ, R7, RZ, P3, !PT ;  /* 0x00000007ff097210 */ /* 0x000fe40001ffe4ff */
[C---:B------:R-:W-:Y:S01]  /*11c60*/  IADD3 R177, P5, R6.reuse, 0x2000, RZ ;  /* 0x0000200006b17810 */ /* 0x040fe20007fbe0ff */
[--C-:B------:R-:W-:Y:S01]  /*11c70*/  IMAD.X R25, RZ, RZ, R7.reuse, P2 ;  /* 0x000000ffff197224 */ /* 0x100fe200010e0607 */
[C---:B------:R-:W-:Y:S02]  /*11c80*/  IADD3 R181, P1, R6.reuse, 0x2040, RZ ;  /* 0x0000204006b57810 */ /* 0x040fe40007f3e0ff */
[----:B------:R-:W-:Y:S01]  /*11c90*/  IADD3 R197, P3, R6, 0x4000, RZ ;  /* 0x0000400006c57810 */ /* 0x000fe20007f7e0ff */
[--C-:B------:R-:W-:Y:S01]  /*11ca0*/  IMAD.X R13, RZ, RZ, R7.reuse, P5 ;  /* 0x000000ffff0d7224 */ /* 0x100fe200028e0607 */
[----:B------:R-:W-:Y:S01]  /*11cb0*/  LOP3.LUT R14, R0, R179, RZ, 0x3c, !PT ;  /* 0x000000b3000e7212 */ /* 0x000fe200078e3cff */
[--C-:B------:R-:W-:Y:S01]  /*11cc0*/  IMAD.X R21, RZ, RZ, R7.reuse, P1 ;  /* 0x000000ffff157224 */ /* 0x100fe200008e0607 */
[----:B------:R-:W-:Y:S01]  /*11cd0*/  LOP3.LUT R0, R199, 0x380, RZ, 0xc0, !PT ;  /* 0x00000380c7007812 */ /* 0x000fe200078ec0ff */
[----:B------:R-:W-:Y:S01]  /*11ce0*/  IMAD.X R29, RZ, RZ, R7, P3 ;  /* 0x000000ffff1d7224 */ /* 0x000fe200018e0607 */
[----:B------:R-:W-:-:S02]  /*11cf0*/  SHF.R.U64 R103, R103, 0x3, RZ ;  /* 0x0000000367677819 */ /* 0x000fc400000012ff */
[C---:B------:R-:W-:Y:S02]  /*11d00*/  IADD3 R106, P2, R6.reuse, 0x6020, RZ ;  /* 0x00006020066a7810 */ /* 0x040fe40007f5e0ff */
[C---:B------:R-:W-:Y:S02]  /*11d10*/  IADD3 R201, P5, R6.reuse, 0x4040, RZ ;  /* 0x0000404006c97810 */ /* 0x040fe40007fbe0ff */
[C---:B------:R-:W-:Y:S01]  /*11d20*/  IADD3 R203, P6, R6.reuse, 0x4060, RZ ;  /* 0x0000406006cb7810 */ /* 0x040fe20007fde0ff */
[--C-:B------:R-:W-:Y:S01]  /*11d30*/  IMAD.X R107, RZ, RZ, R7.reuse, P2 ;  /* 0x000000ffff6b7224 */ /* 0x100fe200010e0607 */
[C---:B------:R-:W-:Y:S01]  /*11d40*/  IADD3 R205, P1, R6.reuse, 0x6000, RZ ;  /* 0x0000600006cd7810 */ /* 0x040fe20007f3e0ff */
[--C-:B------:R-:W-:Y:S01]  /*11d50*/  IMAD.X R95, RZ, RZ, R7.reuse, P5 ;  /* 0x000000ffff5f7224 */ /* 0x100fe200028e0607 */
[C---:B------:R-:W-:Y:S01]  /*11d60*/  IADD3 R207, P3, R6.reuse, 0x6040, RZ ;  /* 0x0000604006cf7810 */ /* 0x040fe20007f7e0ff */
[----:B------:R-:W-:Y:S01]  /*11d70*/  IMAD.X R99, RZ, RZ, R7, P6 ;  /* 0x000000ffff637224 */ /* 0x000fe200030e0607 */
[----:B------:R-:W-:-:S02]  /*11d80*/  IADD3 R209, P4, R6, 0x6060, RZ ;  /* 0x0000606006d17810 */ /* 0x000fc40007f9e0ff */
[----:B------:R-:W-:Y:S01]  /*11d90*/  SHF.R.U64 R0, R0, 0x3, RZ ;  /* 0x0000000300007819 */ /* 0x000fe200000012ff */
[--C-:B------:R-:W-:Y:S01]  /*11da0*/  IMAD.X R111, RZ, RZ, R7.reuse, P3 ;  /* 0x000000ffff6f7224 */ /* 0x100fe200018e0607 */
[----:B------:R-:W-:Y:S01]  /*11db0*/  LOP3.LUT R6, R103, R6, RZ, 0x3c, !PT ;  /* 0x0000000667067212 */ /* 0x000fe200078e3cff */
[--C-:B------:R-:W-:Y:S01]  /*11dc0*/  IMAD.X R103, RZ, RZ, R7.reuse, P1 ;  /* 0x000000ffff677224 */ /* 0x100fe200008e0607 */
[----:B------:R-:W-:Y:S01]  /*11dd0*/  LOP3.LUT R8, R173, 0x380, RZ, 0xc0, !PT ;  /* 0x00000380ad087812 */ /* 0x000fe200078ec0ff */
[----:B------:R-:W-:Y:S01]  /*11de0*/  IMAD.X R115, RZ, RZ, R7, P4 ;  /* 0x000000ffff737224 */ /* 0x000fe200020e0607 */
[----:B------:R-:W-:Y:S02]  /*11df0*/  LOP3.LUT R10, R175, 0x380, RZ, 0xc0, !PT ;  /* 0x00000380af0a7812 */ /* 0x000fe400078ec0ff */
[----:B------:R-:W-:Y:S02]  /*11e00*/  LOP3.LUT R12, R177, 0x380, RZ, 0xc0, !PT ;  /* 0x00000380b10c7812 */ /* 0x000fe400078ec0ff */
[----:B------:R-:W-:-:S02]  /*11e10*/  LOP3.LUT R27, R106, 0x380, RZ, 0xc0, !PT ;  /* 0x000003806a1b7812 */ /* 0x000fc400078ec0ff */
[----:B------:R-:W-:Y:S02]  /*11e20*/  LOP3.LUT R90, R0, R199, RZ, 0x3c, !PT ;  /* 0x000000c7005a7212 */ /* 0x000fe400078e3cff */
[----:B------:R-:W-:Y:S02]  /*11e30*/  SHF.R.U64 R8, R8, 0x3, RZ ;  /* 0x0000000308087819 */ /* 0x000fe400000012ff */
[----:B------:R-:W-:Y:S02]  /*11e40*/  LOP3.LUT R20, R181, 0x380, RZ, 0xc0, !PT ;  /* 0x00000380b5147812 */ /* 0x000fe400078ec0ff */
[----:B------:R-:W-:Y:S02]  /*11e50*/  MOV R0, R6 ;  /* 0x0000000600007202 */ /* 0x000fe40000000f00 */
[----:B------:R-:W-:Y:S02]  /*11e60*/  SHF.R.U64 R10, R10, 0x3, RZ ;  /* 0x000000030a0a7819 */ /* 0x000fe400000012ff */
[----:B------:R-:W-:-:S02]  /*11e70*/  LOP3.LUT R24, R183, 0x380, RZ, 0xc0, !PT ;  /* 0x00000380b7187812 */ /* 0x000fc400078ec0ff */
[----:B------:R-:W-:Y:S02]  /*11e80*/  F2FP.BF16.F32.PACK_AB R6, R157, R166 ;  /* 0x000000a69d06723e */ /* 0x000fe400000010ff */
[----:B------:R-:W-:Y:S02]  /*11e90*/  F2FP.BF16.F32.PACK_AB R7, R31, R30 ;  /* 0x0000001e1f07723e */ /* 0x000fe400000010ff */
[----:B------:R-:W-:Y:S02]  /*11ea0*/  SHF.R.U64 R12, R12, 0x3, RZ ;  /* 0x000000030c0c7819 */ /* 0x000fe400000012ff */
[----:B------:R-:W-:Y:S01]  /*11eb0*/  LOP3.LUT R28, R197, 0x380, RZ, 0xc0, !PT ;  /* 0x00000380c51c7812 */ /* 0x000fe200078ec0ff */
[----:B------:R1:W-:Y:S01]  /*11ec0*/  STSM.16.M88.4 [R0], R4 ;  /* 0x0000000400007844 */ /* 0x0003e20000000200 */
[----:B------:R-:W-:Y:S02]  /*11ed0*/  LOP3.LUT R98, R203, 0x380, RZ, 0xc0, !PT ;  /* 0x00000380cb627812 */ /* 0x000fe400078ec0ff */
[----:B------:R-:W-:-:S02]  /*11ee0*/  SHF.R.U64 R27, R27, 0x3, RZ ;  /* 0x000000031b1b7819 */ /* 0x000fc400000012ff */
[----:B------:R-:W-:Y:S02]  /*11ef0*/  LOP3.LUT R8, R8, R173, RZ, 0x3c, !PT ;  /* 0x000000ad08087212 */ /* 0x000fe400078e3cff */
[----:B------:R-:W-:Y:S02]  /*11f00*/  SHF.R.U64 R20, R20, 0x3, RZ ;  /* 0x0000000314147819 */ /* 0x000fe400000012ff */
[----:B------:R-:W-:Y:S02]  /*11f10*/  LOP3.LUT R94, R201, 0x380, RZ, 0xc0, !PT ;  /* 0x00000380c95e7812 */ /* 0x000fe400078ec0ff */
[----:B------:R-:W-:Y:S02]  /*11f20*/  LOP3.LUT R114, R209, 0x380, RZ, 0xc0, !PT ;  /* 0x00000380d1727812 */ /* 0x000fe400078ec0ff */
[----:B------:R-:W-:Y:S02]  /*11f30*/  LOP3.LUT R10, R10, R175, RZ, 0x3c, !PT ;  /* 0x000000af0a0a7212 */ /* 0x000fe400078e3cff */
[----:B------:R-:W-:-:S02]  /*11f40*/  SHF.R.U64 R24, R24, 0x3, RZ ;  /* 0x0000000318187819 */ /* 0x000fc400000012ff */
[----:B------:R-:W-:Y:S02]  /*11f50*/  LOP3.LUT R12, R12, R177, RZ, 0x3c, !PT ;  /* 0x000000b10c0c7212 */ /* 0x000fe400078e3cff */
[----:B------:R-:W-:Y:S02]  /*11f60*/  SHF.R.U64 R28, R28, 0x3, RZ ;  /* 0x000000031c1c7819 */ /* 0x000fe400000012ff */
[----:B------:R-:W-:Y:S02]  /*11f70*/  LOP3.LUT R102, R205, 0x380, RZ, 0xc0, !PT ;  /* 0x00000380cd667812 */ /* 0x000fe400078ec0ff */
[----:B------:R-:W-:Y:S02]  /*11f80*/  SHF.R.U64 R98, R98, 0x3, RZ ;  /* 0x0000000362627819 */ /* 0x000fe400000012ff */
[----:B------:R-:W-:Y:S02]  /*11f90*/  LOP3.LUT R106, R27, R106, RZ, 0x3c, !PT ;  /* 0x0000006a1b6a7212 */ /* 0x000fe400078e3cff */
[----:B------:R-:W-:-:S02]  /*11fa0*/  MOV R27, R2 ;  /* 0x00000002001b7202 */ /* 0x000fc40000000f00 */
[----:B-1----:R-:W-:Y:S02]  /*11fb0*/  F2FP.BF16.F32.PACK_AB R4, R33, R159 ;  /* 0x0000009f2104723e */ /* 0x002fe400000010ff */
[----:B------:R-:W-:Y:S02]  /*11fc0*/  F2FP.BF16.F32.PACK_AB R5, R35, R34 ;  /* 0x000000222305723e */ /* 0x000fe400000010ff */
[----:B------:R-:W-:Y:S02]  /*11fd0*/  F2FP.BF16.F32.PACK_AB R6, R37, R36 ;  /* 0x000000242506723e */ /* 0x000fe400000010ff */
[----:B------:R-:W-:Y:S02]  /*11fe0*/  F2FP.BF16.F32.PACK_AB R7, R39, R38 ;  /* 0x000000262707723e */ /* 0x000fe400000010ff */
[----:B------:R-:W-:Y:S02]  /*11ff0*/  LOP3.LUT R20, R20, R181, RZ, 0x3c, !PT ;  /* 0x000000b514147212 */ /* 0x000fe400078e3cff */
[----:B------:R-:W-:Y:S01]  /*12000*/  SHF.R.U64 R94, R94, 0x3, RZ ;  /* 0x000000035e5e7819 */ /* 0x000fe200000012ff */
[----:B------:R1:W-:Y:S01]  /*12010*/  STSM.16.M88.4 [R27], R4 ;  /* 0x000000041b007844 */ /* 0x0003e20000000200 */
[----:B------:R-:W-:-:S02]  /*12020*/  LOP3.LUT R110, R207, 0x380, RZ, 0xc0, !PT ;  /* 0x00000380cf6e7812 */ /* 0x000fc400078ec0ff */
[----:B------:R-:W-:Y:S02]  /*12030*/  SHF.R.U64 R114, R114, 0x3, RZ ;  /* 0x0000000372727819 */ /* 0x000fe400000012ff */
[----:B------:R-:W-:Y:S02]  /*12040*/  MOV R8, R8 ;  /* 0x0000000800087202 */ /* 0x000fe40000000f00 */
[----:B------:R-:W-:Y:S02]  /*12050*/  LOP3.LUT R24, R24, R183, RZ, 0x3c, !PT ;  /* 0x000000b718187212 */ /* 0x000fe400078e3cff */
[----:B------:R-:W-:Y:S01]  /*12060*/  MOV R10, R10 ;  /* 0x0000000a000a7202 */ /* 0x000fe20000000f00 */
[----:B------:R1:W-:Y:S01]  /*12070*/  STSM.16.M88.4 [R8], R40 ;  /* 0x0000002808007844 */ /* 0x0003e20000000200 */
[----:B------:R-:W-:Y:S02]  /*12080*/  LOP3.LUT R28, R28, R197, RZ, 0x3c, !PT ;  /* 0x000000c51c1c7212 */ /* 0x000fe400078e3cff */
[----:B------:R-:W-:Y:S01]  /*12090*/  SHF.R.U64 R102, R102, 0x3, RZ ;  /* 0x0000000366667819 */ /* 0x000fe200000012ff */
[----:B------:R1:W-:Y:S01]  /*120a0*/  STSM.16.M88.4 [R10], R48 ;  /* 0x000000300a007844 */ /* 0x0003e20000000200 */
[----:B------:R-:W-:-:S02]  /*120b0*/  LOP3.LUT R98, R98, R203, RZ, 0x3c, !PT ;  /* 0x000000cb62627212 */ /* 0x000fc400078e3cff */
[----:B------:R-:W-:Y:S02]  /*120c0*/  MOV R12, R12 ;  /* 0x0000000c000c7202 */ /* 0x000fe40000000f00 */
[----:B------:R-:W-:Y:S02]  /*120d0*/  F2FP.BF16.F32.PACK_AB R72, R73, R72 ;  /* 0x000000484948723e */ /* 0x000fe400000010ff */
[----:B------:R-:W-:Y:S01]  /*120e0*/  MOV R14, R14 ;  /* 0x0000000e000e7202 */ /* 0x000fe20000000f00 */
[----:B------:R1:W-:Y:S01]  /*120f0*/  STSM.16.M88.4 [R12], R56 ;  /* 0x000000380c007844 */ /* 0x0003e20000000200 */
[----:B------:R-:W-:Y:S02]  /*12100*/  F2FP.BF16.F32.PACK_AB R66, R69, R68 ;  /* 0x000000444542723e */ /* 0x000fe400000010ff */
[----:B------:R-:W-:Y:S02]  /*12110*/  F2FP.BF16.F32.PACK_AB R67, R71, R70 ;  /* 0x000000464743723e */ /* 0x000fe400000010ff */
[----:B------:R-:W-:-:S02]  /*12120*/  F2FP.BF16.F32.PACK_AB R73, R75, R74 ;  /* 0x0000004a4b49723e */ /* 0x000fc400000010ff */
[----:B------:R-:W-:Y:S01]  /*12130*/  F2FP.BF16.F32.PACK_AB R80, R81, R80 ;  /* 0x000000505150723e */ /* 0x000fe200000010ff */
[----:B------:R1:W-:Y:S01]  /*12140*/  STSM.16.M88.4 [R14], R64 ;  /* 0x000000400e007844 */ /* 0x0003e20000000200 */
[----:B------:R-:W-:Y:S02]  /*12150*/  LOP3.LUT R94, R94, R201, RZ, 0x3c, !PT ;  /* 0x000000c95e5e7212 */ /* 0x000fe400078e3cff */
[----:B------:R-:W-:Y:S02]  /*12160*/  SHF.R.U64 R110, R110, 0x3, RZ ;  /* 0x000000036e6e7819 */ /* 0x000fe400000012ff */
[----:B------:R-:W-:Y:S02]  /*12170*/  LOP3.LUT R114, R114, R209, RZ, 0x3c, !PT ;  /* 0x000000d172727212 */ /* 0x000fe400078e3cff */
[----:B------:R-:W-:Y:S02]  /*12180*/  MOV R20, R20 ;  /* 0x0000001400147202 */ /* 0x000fe40000000f00 */
[----:B------:R-:W-:-:S02]  /*12190*/  F2FP.BF16.F32.PACK_AB R74, R77, R76 ;  /* 0x0000004c4d4a723e */ /* 0x000fc400000010ff */
[----:B------:R-:W-:Y:S02]  /*121a0*/  F2FP.BF16.F32.PACK_AB R75, R79, R78 ;  /* 0x0000004e4f4b723e */ /* 0x000fe400000010ff */
[----:B------:R-:W-:Y:S02]  /*121b0*/  F2FP.BF16.F32.PACK_AB R81, R83, R82 ;  /* 0x000000525351723e */ /* 0x000fe400000010ff */
[----:B------:R-:W-:Y:S01]  /*121c0*/  MOV R24, R24 ;  /* 0x0000001800187202 */ /* 0x000fe20000000f00 */
        /* <DEDUP_REMOVED lines=8> */
[----:B------:R-:W-:Y:S02]  /*12250*/  MOV R2, R98 ;  /* 0x0000006200027202 */ /* 0x000fe40000000f00 */
[----:B------:R-:W-:Y:S02]  /*12260*/  F2FP.BF16.F32.PACK_AB R89, R152, R26 ;  /* 0x0000001a9859723e */ /* 0x000fe400000010ff */
[----:B------:R-:W-:-:S02]  /*12270*/  F2FP.BF16.F32.PACK_AB R90, R93, R92 ;  /* 0x0000005c5d5a723e */ /* 0x000fc400000010ff */
[----:B------:R-:W-:Y:S02]  /*12280*/  F2FP.BF16.F32.PACK_AB R91, R154, R153 ;  /* 0x000000999a5b723e */ /* 0x000fe400000010ff */
[----:B------:R-:W-:Y:S02]  /*12290*/  F2FP.BF16.F32.PACK_AB R96, R97, R96 ;  /* 0x000000606160723e */ /* 0x000fe400000010ff */
[----:B------:R-:W-:Y:S01]  /*122a0*/  F2FP.BF16.F32.PACK_AB R97, R156, R155 ;  /* 0x0000009b9c61723e */ /* 0x000fe200000010ff */
[----:B------:R1:W-:Y:S01]  /*122b0*/  STSM.16.M88.4 [R28], R88 ;  /* 0x000000581c007844 */ /* 0x0003e20000000200 */
        /* <DEDUP_REMOVED lines=31> */
[----:B------:R-:W-:Y:S02]  /*124b0*/  MOV R110, R110 ;  /* 0x0000006e006e7202 */ /* 0x000fe40000000f00 */
[----:B------:R-:W-:-:S02]  /*124c0*/  F2FP.BF16.F32.PACK_AB R138, R141, R140 ;  /* 0x0000008c8d8a723e */ /* 0x000fc400000010ff */
        /* <DEDUP_REMOVED lines=11> */
[----:B--2---:R-:W2:Y:S02]  /*12580*/  FENCE.VIEW.ASYNC.S ;  /* 0x00000000000073c6 */ /* 0x004ea40000000000 */
[----:B--2---:R-:W-:Y:S06]  /*12590*/  BAR.ARV 0x1, 0x120 ;  /* 0x0044800000007b1d */ /* 0x004fec0000002000 */
[----:B------:R-:W-:Y:S05]  /*125a0*/  @P0 BRA `(.L_x_4237) ;  /* 0x0000000000740947 */ /* 0x000fea0003800000 */
[----:B-1----:R-:W1:Y:S01]  /*125b0*/  LDC.64 R4, c[0x0][0xc78] ;  /* 0x00031e00ff047b82 */ /* 0x002e620000000a00 */
[----:B------:R-:W-:Y:S01]  /*125c0*/  USHF.R.S32.HI UR5, URZ, 0x1f, UR43 ;  /* 0x0000001f3f057899 */ /* 0x000fe2000801142b */
[----:B------:R-:W-:Y:S01]  /*125d0*/  IMAD.MOV R7, RZ, RZ, -R23 ;  /* 0x000000ffff077224 */ /* 0x000fe200078e0a17 */
[----:B------:R-:W-:Y:S02]  /*125e0*/  ULDC.64 UR8, c[0x0][0xc70] ;  /* 0x00031c0000087ab9 */ /* 0x000fe40000000a00 */
[----:B------:R-:W-:Y:S02]  /*125f0*/  UIMAD UR5, UR5, UR8, URZ ;  /* 0x00000008050572a4 */ /* 0x000fe4000f8e023f */
[----:B------:R-:W-:Y:S01]  /*12600*/  UIMAD.WIDE.U32 UR6, UR43, UR8, URZ ;  /* 0x000000082b0672a5 */ /* 0x000fe2000f8e003f */
[----:B------:R-:W-:Y:S01]  /*12610*/  ISETP.NE.AND P0, PT, R18, R7, PT ;  /* 0x000000071200720c */ /* 0x000fe20003f05270 */
[----:B------:R-:W-:Y:S01]  /*12620*/  UIMAD UR5, UR43, UR9, UR5 ;  /* 0x000000092b0572a4 */ /* 0x000fe2000f8e0205 */
[----:B------:R-:W-:Y:S01]  /*12630*/  VIADD R7, R22, UR42 ;  /* 0x0000002a16077c36 */ /* 0x000fe20008000000 */
        /* <DEDUP_REMOVED lines=20> */
.L_x_4237:
[----:B-1----:R-:W1:Y:S02]  /*12780*/  SHFL.IDX PT, R0, R193, RZ, 0x1f ;  /* 0x00001fffc1007589 */ /* 0x002e6400000e0000 */
[----:B-1----:R-:W-:-:S13]  /*12790*/  ISETP.NE.AND P0, PT, R0, 0x7, PT ;  /* 0x000000070000780c */ /* 0x002fda0003f05270 */
        /* <DEDUP_REMOVED lines=19> */
[----:B-1----:R-:W-:Y:S01]  /*128d0*/  UMOV UR40, UR5 ;  /* 0x0000000500287c82 */ /* 0x002fe20008000000 */
[----:B------:R-:W-:Y:S01]  /*128e0*/  UMOV UR41, UR8 ;  /* 0x0000000800297c82 */ /* 0x000fe20008000000 */
[----:B------:R-:W-:Y:S01]  /*128f0*/  UIADD3 UR5, UR36, 0xa000, URZ ;  /* 0x0000a00024057890 */ /* 0x000fe2000fffe03f */
[----:B------:R1:W-:Y:S01]  /*12900*/  UTMASTG.5D [UR40], [UR6] ;  /* 0x00000028060073b5 */ /* 0x0003e20008020000 */
[----:B------:R-:W-:Y:S01]  /*12910*/  UMOV UR8, 0x140 ;  /* 0x0000014000087882 */ /* 0x000fe20000000000 */
[----:B-1----:R-:W-:Y:S01]  /*12920*/  UMOV UR40, UR9 ;  /* 0x0000000900287c82 */ /* 0x002fe20008000000 */
[----:B------:R-:W-:Y:S01]  /*12930*/  UMOV UR41, UR10 ;  /* 0x0000000a00297c82 */ /* 0x000fe20008000000 */
[----:B------:R-:W-:Y:S01]  /*12940*/  UIADD3 UR9, UR36, 0xc000, URZ ;  /* 0x0000c00024097890 */ /* 0x000fe2000fffe03f */
[----:B------:R1:W-:Y:S01]  /*12950*/  UTMASTG.5D [UR40], [UR6] ;  /* 0x00000028060073b5 */ /* 0x0003e20008020000 */
[----:B------:R-:W-:Y:S01]  /*12960*/  UIADD3 UR10, UR36, 0xe000, URZ ;  /* 0x0000e000240a7890 */ /* 0x000fe2000fffe03f */
[----:B-1----:R-:W-:Y:S01]  /*12970*/  UMOV UR40, UR11 ;  /* 0x0000000b00287c82 */ /* 0x002fe20008000000 */
[----:B------:R-:W-:-:S02]  /*12980*/  UMOV UR41, UR12 ;  /* 0x0000000c00297c82 */ /* 0x000fc40008000000 */
[----:B------:R1:W-:Y:S02]  /*12990*/  UTMASTG.5D [UR40], [UR6] ;  /* 0x00000028060073b5 */ /* 0x0003e40008020000 */
[----:B-1----:R-:W-:Y:S01]  /*129a0*/  UMOV UR40, UR13 ;  /* 0x0000000d00287c82 */ /* 0x002fe20008000000 */
[----:B------:R-:W-:Y:S02]  /*129b0*/  UMOV UR41, UR14 ;  /* 0x0000000e00297c82 */ /* 0x000fe40008000000 */
[----:B------:R1:W-:Y:S02]  /*129c0*/  UTMASTG.5D [UR40], [UR6] ;  /* 0x00000028060073b5 */ /* 0x0003e40008020000 */
[----:B-1----:R-:W-:Y:S01]  /*129d0*/  UMOV UR40, UR5 ;  /* 0x0000000500287c82 */ /* 0x002fe20008000000 */
[----:B------:R-:W-:Y:S01]  /*129e0*/  UMOV UR41, UR8 ;  /* 0x0000000800297c82 */ /* 0x000fe20008000000 */
[----:B------:R-:W-:Y:S01]  /*129f0*/  UMOV UR5, 0x180 ;  /* 0x0000018000057882 */ /* 0x000fe20000000000 */
[----:B------:R1:W-:Y:S02]  /*12a00*/  UTMASTG.5D [UR40], [UR6] ;  /* 0x00000028060073b5 */ /* 0x0003e40008020000 */
[----:B-1----:R-:W-:Y:S01]  /*12a10*/  UMOV UR40, UR9 ;  /* 0x0000000900287c82 */ /* 0x002fe20008000000 */
[----:B------:R-:W-:Y:S01]  /*12a20*/  UMOV UR41, UR5 ;  /* 0x0000000500297c82 */ /* 0x000fe20008000000 */
[----:B------:R-:W-:Y:S01]  /*12a30*/  UMOV UR5, 0x1c0 ;  /* 0x000001c000057882 */ /* 0x000fe20000000000 */
        /* <DEDUP_REMOVED lines=9> */
.L_x_4240:
[----:B------:R-:W-:Y:S05]  /*12ad0*/  BSYNC B0 ;  /* 0x0000000000007941 */ /* 0x000fea0003800000 */
.L_x_4239:
[----:B------:R-:W-:Y:S05]  /*12ae0*/  BRA `(.L_x_4238) ;  /* 0x0000000800287947 */ /* 0x000fea0003800000 */
.L_x_4236:
        /* <DEDUP_REMOVED lines=20> */
[C---:B---3--:R-:W-:Y:S02]  /*12c30*/  IMAD R0, R8.reuse, UR8, RZ ;  /* 0x0000000808007c24 */ /* 0x048fe4000f8e02ff */
        /* <DEDUP_REMOVED lines=8> */
.L_x_4242:
[----:B------:R-:W-:Y:S05]  /*12cc0*/  BSYNC B0 ;  /* 0x0000000000007941 */ /* 0x000fea0003800000 */
.L_x_4241:
[----:B------:R-:W-:Y:S01]  /*12cd0*/  ULDC.64 UR6, c[0x0][0xb88] ;  /* 0x0002e20000067ab9 */ /* 0x000fe20000000a00 */
[----:B------:R-:W3:Y:S01]  /*12ce0*/  LDC.64 R10, c[0x0][0xbe8] ;  /* 0x0002fa00ff0a7b82 */ /* 0x000ee20000000a00 */
[----:B------:R-:W-:Y:S01]  /*12cf0*/  ISETP.GE.AND P1, PT, R12, UR7, PT ;  /* 0x000000070c007c0c */ /* 0x000fe2000bf26270 */
[C---:B--2---:R-:W-:Y:S01]  /*12d00*/  VIADD R4, R188.reuse, 0x180 ;  /* 0x00000180bc047836 */ /* 0x044fe20000000000 */
[C---:B------:R-:W-:Y:S01]  /*12d10*/  ISETP.GE.AND P0, PT, R188.reuse, UR7, PT ;  /* 0x00000007bc007c0c */ /* 0x040fe2000bf06270 */
[C---:B------:R-:W-:Y:S01]  /*12d20*/  VIADD R14, R188.reuse, 0x80 ;  /* 0x00000080bc0e7836 */ /* 0x040fe20000000000 */
[----:B------:R-:W-:Y:S01]  /*12d30*/  SEL R2, RZ, 0xffffffff, P1 ;  /* 0xffffffffff027807 */ /* 0x000fe20000800000 */
[----:B------:R-:W-:Y:S01]  /*12d40*/  VIADD R15, R188, 0xc0 ;  /* 0x000000c0bc0f7836 */ /* 0x000fe20000000000 */
[----:B------:R-:W-:Y:S01]  /*12d50*/  ISETP.GE.AND P3, PT, R4, UR7, PT ;  /* 0x0000000704007c0c */ /* 0x000fe2000bf66270 */
[----:B------:R-:W2:Y:S01]  /*12d60*/  LDC R8, c[0x0][0xeac] ;  /* 0x0003ab00ff087b82 */ /* 0x000ea20000000800 */
[----:B------:R-:W-:Y:S01]  /*12d70*/  VIADD R5, R188, 0x1c0 ;  /* 0x000001c0bc057836 */ /* 0x000fe20000000000 */
[----:B------:R-:W-:Y:S01]  /*12d80*/  SEL R0, RZ, 0x1, P0 ;  /* 0x00000001ff007807 */ /* 0x000fe20000000000 */
[----:B------:R-:W-:Y:S01]  /*12d90*/  IMAD.SHL.U32 R3, R2, 0x2, RZ ;  /* 0x0000000202037824 */ /* 0x000fe200078e00ff */
[----:B------:R-:W-:Y:S01]  /*12da0*/  ISETP.GE.AND P0, PT, R14, UR7, PT ;  /* 0x000000070e007c0c */ /* 0x000fe2000bf06270 */
[----:B-1----:R-:W-:Y:S01]  /*12db0*/  IMAD R4, R6, UR5, RZ ;  /* 0x0000000506047c24 */ /* 0x002fe2000f8e02ff */
[----:B------:R-:W-:Y:S01]  /*12dc0*/  ISETP.GE.AND P2, PT, R15, UR7, PT ;  /* 0x000000070f007c0c */ /* 0x000fe2000bf46270 */
[C---:B------:R-:W-:Y:S01]  /*12dd0*/  VIADD R20, R188.reuse, 0x140 ;  /* 0x00000140bc147836 */ /* 0x040fe20000000000 */
[----:B------:R-:W-:Y:S01]  /*12de0*/  ISETP.GE.AND P1, PT, R5, UR7, PT ;  /* 0x0000000705007c0c */ /* 0x000fe2000bf26270 */
[----:B------:R-:W-:Y:S01]  /*12df0*/  VIADD R19, R188, 0x100 ;  /* 0x00000100bc137836 */ /* 0x000fe20000000000 */
[----:B------:R-:W-:Y:S01]  /*12e00*/  SHF.R.S32.HI R189, RZ, 0x1f, R188 ;  /* 0x0000001fffbd7819 */ /* 0x000fe200000114bc */
[----:B------:R-:W-:Y:S01]  /*12e10*/  IMAD R7, R7, UR43, R4 ;  /* 0x0000002b07077c24 */ /* 0x000fe2000f8e0204 */
[----:B------:R-:W-:Y:S01]  /*12e20*/  LOP3.LUT R0, R3, 0x2, R0, 0xe2, !PT ;  /* 0x0000000203007812 */ /* 0x000fe200078ee200 */
[----:B------:R-:W-:Y:S01]  /*12e30*/  UIADD3 UR42, -UR42, UR6, URZ ;  /* 0x000000062a2a7290 */ /* 0x000fe2000fffe13f */
[----:B------:R-:W-:Y:S01]  /*12e40*/  SEL R5, RZ, 0x4, P0 ;  /* 0x00000004ff057807 */ /* 0x000fe20000000000 */
[----:B------:R-:W-:Y:S01]  /*12e50*/  IMAD.WIDE.U32 R2, R6, UR43, R188 ;  /* 0x0000002b06027c25 */ /* 0x000fe2000f8e00bc */
[----:B------:R-:W-:Y:S01]  /*12e60*/  SEL R4, RZ, 0x8, P2 ;  /* 0x00000008ff047807 */ /* 0x000fe20001000000 */
[----:B------:R-:W-:Y:S01]  /*12e70*/  ULOP3.LUT UR39, URZ, UR39, URZ, 0x33, !UPT ;  /* 0x000000273f277292 */ /* 0x000fe2000f8e333f */
[----:B------:R-:W-:Y:S01]  /*12e80*/  ISETP.GE.AND P2, PT, R20, UR7, PT ;  /* 0x0000000714007c0c */ /* 0x000fe2000bf46270 */
[----:B------:R-:W-:Y:S01]  /*12e90*/  VIADD R6, R190, 0x20 ;  /* 0x00000020be067836 */ /* 0x000fe20000000000 */
[----:B------:R-:W-:Y:S01]  /*12ea0*/  ISETP.GE.AND P0, PT, R19, UR7, PT ;  /* 0x0000000713007c0c */ /* 0x000fe2000bf06270 */
[----:B------:R-:W-:Y:S01]  /*12eb0*/  IMAD.IADD R3, R3, 0x1, R7 ;  /* 0x0000000103037824 */ /* 0x000fe200078e0207 */
[----:B------:R-:W-:Y:S01]  /*12ec0*/  LOP3.LUT R0, R4, R0, R5, 0xfe, !PT ;  /* 0x0000000004007212 */ /* 0x000fe200078efe05 */
[----:B------:R-:W-:Y:S01]  /*12ed0*/  BSSY B0, `(.L_x_4243) ;  /* 0x000002c000007945 */ /* 0x000fe20003800000 */
[----:B------:R-:W-:Y:S01]  /*12ee0*/  SEL R4, RZ, 0x20, P2 ;  /* 0x00000020ff047807 */ /* 0x000fe20001000000 */
[----:B--2---:R-:W-:Y:S01]  /*12ef0*/  VIADD R13, R8, UR39 ;  /* 0x00000027080d7c36 */ /* 0x004fe20008000000 */
[----:B------:R-:W-:-:S02]  /*12f00*/  ISETP.GE.AND P2, PT, R190, UR42, PT ;  /* 0x0000002abe007c0c */ /* 0x000fc4000bf46270 */
[----:B------:R-:W-:Y:S02]  /*12f10*/  SEL R5, RZ, 0x10, P0 ;  /* 0x00000010ff057807 */ /* 0x000fe40000000000 */
[----:B------:R-:W-:Y:S01]  /*12f20*/  ISETP.GE.AND P0, PT, R6, UR42, PT ;  /* 0x0000002a06007c0c */ /* 0x000fe2000bf06270 */
[----:B---3--:R-:W-:Y:S01]  /*12f30*/  IMAD R6, R10, UR8, RZ ;  /* 0x000000080a067c24 */ /* 0x008fe2000f8e02ff */
[----:B------:R-:W-:Y:S02]  /*12f40*/  LOP3.LUT R5, R4, R0, R5, 0xfe, !PT ;  /* 0x0000000004057212 */ /* 0x000fe400078efe05 */
[----:B------:R-:W-:Y:S01]  /*12f50*/  SEL R0, RZ, 0x40, P3 ;  /* 0x00000040ff007807 */ /* 0x000fe20001800000 */
[----:B------:R-:W-:Y:S01]  /*12f60*/  IMAD R11, R11, UR44, R6 ;  /* 0x0000002c0b0b7c24 */ /* 0x000fe2000f8e0206 */
[----:B------:R-:W-:Y:S01]  /*12f70*/  SHF.R.S32.HI R191, RZ, 0x1f, R190 ;  /* 0x0000001fffbf7819 */ /* 0x000fe200000114be */
[----:B------:R-:W-:Y:S01]  /*12f80*/  IMAD.WIDE.U32 R6, R10, UR44, R2 ;  /* 0x0000002c0a067c25 */ /* 0x000fe2000f8e0002 */
[----:B------:R-:W-:-:S02]  /*12f90*/  LOP3.LUT R9, R5, R0, RZ, 0xfc, !PT ;  /* 0x0000000005097212 */ /* 0x000fc400078efcff */
[----:B------:R-:W-:Y:S01]  /*12fa0*/  SEL R0, RZ, 0x80, P1 ;  /* 0x00000080ff007807 */ /* 0x000fe20000800000 */
[----:B------:R-:W-:-:S03]  /*12fb0*/  IMAD.WIDE R4, R13, 0x40, R190 ;  /* 0x000000400d047825 */ /* 0x000fc600078e02be */
[----:B------:R-:W-:Y:S01]  /*12fc0*/  LOP3.LUT R0, R9, R0, RZ, 0xfc, !PT ;  /* 0x0000000009007212 */ /* 0x000fe200078efcff */
[----:B------:R-:W-:Y:S01]  /*12fd0*/  IMAD.IADD R13, R7, 0x1, R11 ;  /* 0x00000001070d7824 */ /* 0x000fe200078e020b */
[----:B------:R-:W-:Y:S06]  /*12fe0*/  @P2 BRA `(.L_x_4244) ;  /* 0x0000000000682947 */ /* 0x000fec0003800000 */
[----:B------:R-:W-:Y:S01]  /*12ff0*/  ULDC.64 UR8, c[0x0][0xbd8] ;  /* 0x0002f60000087ab9 */ /* 0x000fe20000000a00 */
[----:B------:R-:W-:Y:S01]  /*13000*/  MOV R3, R13 ;  /* 0x0000000d00037202 */ /* 0x000fe20000000f00 */
[----:B------:R-:W-:Y:S01]  /*13010*/  IMAD R11, R5, UR8, RZ ;  /* 0x00000008050b7c24 */ /* 0x000fe2000f8e02ff */
[----:B------:R-:W-:Y:S01]  /*13020*/  ISETP.GE.AND P6, PT, R188, UR7, PT ;  /* 0x00000007bc007c0c */ /* 0x000fe2000bfc6270 */
[----:B------:R-:W-:Y:S01]  /*13030*/  IMAD.MOV.U32 R2, RZ, RZ, R6 ;  /* 0x000000ffff027224 */ /* 0x000fe200078e0006 */
[----:B------:R-:W-:Y:S01]  /*13040*/  ISETP.GE.AND P1, PT, R12, UR7, PT ;  /* 0x000000070c007c0c */ /* 0x000fe2000bf26270 */
[C---:B------:R-:W-:Y:S01]  /*13050*/  IMAD R11, R4.reuse, UR9, R11 ;  /* 0x00000009040b7c24 */ /* 0x040fe2000f8e020b */
[----:B------:R-:W-:Y:S01]  /*13060*/  ISETP.GE.AND P3, PT, R15, UR7, PT ;  /* 0x000000070f007c0c */ /* 0x000fe2000bf66270 */
[----:B------:R-:W-:Y:S01]  /*13070*/  IMAD.WIDE.U32 R2, R4, UR8, R2 ;  /* 0x0000000804027c25 */ /* 0x000fe2000f8e0002 */
[----:B------:R-:W-:Y:S01]  /*13080*/  ULDC.64 UR8, c[0x0][0xb80] ;  /* 0x0002e00000087ab9 */ /* 0x000fe20000000a00 */
[----:B------:R-:W-:-:S02]  /*13090*/  ISETP.GE.AND P4, PT, R19, UR7, PT ;  /* 0x0000000713007c0c */ /* 0x000fc4000bf86270 */
[----:B------:R-:W-:Y:S01]  /*130a0*/  IMAD.IADD R3, R3, 0x1, R11 ;  /* 0x0000000103037824 */ /* 0x000fe200078e020b */
[----:B------:R-:W-:Y:S02]  /*130b0*/  LEA R10, P2, R2, UR8, 0x1 ;  /* 0x00000008020a7c11 */ /* 0x000fe4000f8408ff */
        /* <DEDUP_REMOVED lines=13> */
.L_x_4244:
[----:B------:R-:W-:Y:S05]  /*13190*/  BSYNC B0 ;  /* 0x0000000000007941 */ /* 0x000fea0003800000 */
.L_x_4243:
        /* <DEDUP_REMOVED lines=30> */
.L_x_4245:
[----:B------:R-:W-:Y:S05]  /*13380*/  BSYNC B0 ;  /* 0x0000000000007941 */ /* 0x000fea0003800000 */
.L_x_4238:
[----:B------:R-:W3:Y:S02]  /*13390*/  LDC R0, c[0x0][0xea8] ;  /* 0x0003aa00ff007b82 */ /* 0x000ee40000000800 */
[----:B---3--:R-:W-:-:S13]  /*133a0*/  ISETP.LE.AND P0, PT, R0, UR4, PT ;  /* 0x0000000400007c0c */ /* 0x008fda000bf03270 */
[----:B------:R-:W-:Y:S05]  /*133b0*/  @!P0 BRA `(.L_x_4246) ;  /* 0xfffffed800e88947 */ /* 0x000fea000383ffff */
[----:B------:R-:W-:Y:S05]  /*133c0*/  EXIT ;  /* 0x000000000000794d */ /* 0x000fea0003800000 */
.L_x_4145:
        /* <DEDUP_REMOVED lines=13> */
[----:B------:R-:W-:Y:S01]  /*134a0*/  ULDC UR5, c[0x0][0xc] ;  /* 0x0000030000057ab9 */ /* 0x000fe20000000800 */
[----:B------:R-:W-:Y:S01]  /*134b0*/  LOP3.LUT R19, R19, 0x1f, RZ, 0xc0, !PT ;  /* 0x0000001f13137812 */ /* 0x000fe200078ec0ff */
[----:B------:R-:W-:Y:S01]  /*134c0*/  IMAD.U32 R0, RZ, RZ, UR5 ;  /* 0x00000005ff007e24 */ /* 0x000fe2000f8e00ff */
[----:B------:R-:W-:Y:S01]  /*134d0*/  ULDC.64 UR46, c[0x0][0x198] ;  /* 0x00006600002e7ab9 */ /* 0x000fe20000000a00 */
[----:B------:R-:W-:Y:S01]  /*134e0*/  IMAD.U32 R18, RZ, RZ, UR4 ;  /* 0x00000004ff127e24 */ /* 0x000fe2000f8e00ff */
[----:B------:R-:W-:Y:S01]  /*134f0*/  UMOV UR61, URZ ;  /* 0x0000003f003d7c82 */ /* 0x000fe20008000000 */
[----:B------:R-:W-:Y:S01]  /*13500*/  IMAD.MOV.U32 R17, RZ, RZ, 0x1 ;  /* 0x00000001ff117424 */ /* 0x000fe200078e00ff */
[----:B------:R1:W-:Y:S01]  /*13510*/  STL [R1], R0 ;  /* 0x0000000001007387 */ /* 0x0003e20000100800 */
[----:B------:R-:W-:-:S07]  /*13520*/  IMAD.MOV.U32 R16, RZ, RZ, RZ ;  /* 0x000000ffff107224 */ /* 0x000fce00078e00ff */
.L_x_4303:
        /* <DEDUP_REMOVED lines=21> */
.L_x_4248:
[----:B------:R-:W-:Y:S01]  /*13680*/  ULDC UR11, c[0x0][0xec4] ;  /* 0x0003b100000b7ab9 */ /* 0x000fe20000000800 */
[----:B------:R-:W-:Y:S01]  /*13690*/  UMOV UR9, UR10 ;  /* 0x0000000a00097c82 */ /* 0x000fe20008000000 */
[----:B------:R-:W-:-:S11]  /*136a0*/  UISETP.NE.AND UP0, UPT, UR11, 0x1, UPT ;  /* 0x000000010b00788c */ /* 0x000fd6000bf05270 */
[----:B------:R-:W-:Y:S02]  /*136b0*/  @UP0 ULDC.64 UR12, c[0x0][0xec8] ;  /* 0x0003b200000c0ab9 */ /* 0x000fe40000000a00 */
[----:B------:R-:W-:-:S04]  /*136c0*/  UIMAD.WIDE.U32 UR6, UR10, UR12, URZ ;  /* 0x0000000c0a0672a5 */ /* 0x000fc8000f8e003f */
[----:B------:R-:W-:-:S04]  /*136d0*/  @UP0 USHF.R.U32.HI UR9, URZ, UR13, UR7 ;  /* 0x0000000d3f090299 */ /* 0x000fc80008011607 */
[----:B------:R-:W-:-:S12]  /*136e0*/  UIMAD UR6, UR9, UR11, URZ ;  /* 0x0000000b090672a4 */ /* 0x000fd8000f8e023f */
.L_x_4249:
        /* <DEDUP_REMOVED lines=40> */
.L_x_4251:
[----:B------:R-:W-:-:S11]  /*13970*/  UISETP.NE.AND UP0, UPT, UR7, 0x1, UPT ;  /* 0x000000010700788c */ /* 0x000fd6000bf05270 */
[----:B------:R-:W-:Y:S02]  /*13980*/  @UP0 ULDC.64 UR16, c[0x0][0xae0] ;  /* 0x0002b80000100ab9 */ /* 0x000fe40000000a00 */
[----:B------:R-:W-:-:S04]  /*13990*/  UIMAD.WIDE.U32 UR8, UR10, UR16, URZ ;  /* 0x000000100a0872a5 */ /* 0x000fc8000f8e003f */
[----:B------:R-:W-:-:S12]  /*139a0*/  @UP0 USHF.R.U32.HI UR10, URZ, UR17, UR9 ;  /* 0x000000113f0a0299 */ /* 0x000fd80008011609 */
.L_x_4252:
[----:B------:R-:W-:-:S04]  /*139b0*/  UIMAD UR10, UR10, UR7, UR7 ;  /* 0x000000070a0a72a4 */ /* 0x000fc8000f8e0207 */
[----:B------:R-:W-:-:S04]  /*139c0*/  UISETP.LT.AND UP0, UPT, UR6, UR10, UPT ;  /* 0x0000000a0600728c */ /* 0x000fc8000bf01270 */
[----:B------:R-:W-:-:S12]  /*139d0*/  USEL UR6, UR6, UR10, UP0 ;  /* 0x0000000a06067287 */ /* 0x000fd80008000000 */
.L_x_4250:
        /* <DEDUP_REMOVED lines=25> */
.L_x_4254:
[----:B------:R-:W-:-:S11]  /*13b70*/  UISETP.NE.AND UP0, UPT, UR7, 0x1, UPT ;  /* 0x000000010700788c */ /* 0x000fd6000bf05270 */
[----:B------:R-:W-:Y:S02]  /*13b80*/  @UP0 ULDC.64 UR12, c[0x0][0xae0] ;  /* 0x0002b800000c0ab9 */ /* 0x000fe40000000a00 */
[----:B------:R-:W-:-:S04]  /*13b90*/  UIMAD.WIDE.U32 UR8, UR6, UR12, URZ ;  /* 0x0000000c060872a5 */ /* 0x000fc8000f8e003f */
[----:B------:R-:W-:-:S12]  /*13ba0*/  @UP0 USHF.R.U32.HI UR6, URZ, UR13, UR9 ;  /* 0x0000000d3f060299 */ /* 0x000fd80008011609 */
.L_x_4255:
[----:B------:R-:W-:-:S04]  /*13bb0*/  UIMAD UR6, UR6, UR7, URZ ;  /* 0x00000007060672a4 */ /* 0x000fc8000f8e023f */
[----:B------:R-:W-:-:S04]  /*13bc0*/  UISETP.LT.AND UP0, UPT, UR10, UR6, UPT ;  /* 0x000000060a00728c */ /* 0x000fc8000bf01270 */
[----:B------:R-:W-:-:S12]  /*13bd0*/  USEL UR10, UR10, UR6, !UP0 ;  /* 0x000000060a0a7287 */ /* 0x000fd8000c000000 */
.L_x_4253:
        /* <DEDUP_REMOVED lines=12> */
[----:B------:R-:W2:Y:S01]  /*13ca0*/  LDL R0, [R1] ;  /* 0x0000000001007983 */ /* 0x000ea20000100800 */
[----:B------:R-:W-:Y:S01]  /*13cb0*/  VOTEU.ANY UR6, UPT, PT ;  /* 0x0000000000067886 */ /* 0x000fe200038e0100 */
[----:B------:R-:W1:Y:S01]  /*13cc0*/  LDC.64 R2, c[0x0][0xef0] ;  /* 0x0003bc00ff027b82 */ /* 0x000e620000000a00 */
[----:B------:R-:W3:Y:S01]  /*13cd0*/  S2R R5, SR_LANEID ;  /* 0x0000000000057919 */ /* 0x000ee20000000000 */
[----:B--2---:R-:W-:Y:S02]  /*13ce0*/  R2UR UR7, R0 ;  /* 0x00000000000772ca */ /* 0x004fe400000e0000 */
[----:B------:R-:W3:Y:S02]  /*13cf0*/  FLO.U32 R0, UR6 ;  /* 0x0000000600007d00 */ /* 0x000ee400080e0000 */
[----:B---3--:R-:W-:-:S06]  /*13d00*/  ISETP.EQ.U32.AND P0, PT, R0, R5, PT ;  /* 0x000000050000720c */ /* 0x008fcc0003f02070 */
[----:B------:R-:W1:Y:S07]  /*13d10*/  POPC R5, UR6 ;  /* 0x0000000600057d09 */ /* 0x000e6e0008000000 */
[----:B-1----:R-:W2:Y:S01]  /*13d20*/  @P0 ATOMG.E.ADD.STRONG.GPU PT, R3, desc[UR54][R2.64], R5 ;  /* 0x00000005020309a8 */ /* 0x002ea200081ee1f6 */
[----:B------:R-:W1:Y:S02]  /*13d30*/  S2R R4, SR_LTMASK ;  /* 0x0000000000047919 */ /* 0x000e640000003900 */
[----:B-1----:R-:W-:-:S04]  /*13d40*/  LOP3.LUT R4, R4, UR6, RZ, 0xc0, !PT ;  /* 0x0000000604047c12 */ /* 0x002fc8000f8ec0ff */
[----:B------:R-:W1:Y:S01]  /*13d50*/  POPC R13, R4 ;  /* 0x00000004000d7309 */ /* 0x000e620000000000 */
[----:B--2---:R-:W1:Y:S02]  /*13d60*/  SHFL.IDX PT, R0, R3, R0, 0x1f ;  /* 0x00001f0003007589 */ /* 0x004e6400000e0000 */
[----:B-1----:R-:W-:Y:S01]  /*13d70*/  IADD3 R13, R0, UR7, R13 ;  /* 0x00000007000d7c10 */ /* 0x002fe2000fffe00d */
[----:B------:R-:W-:Y:S06]  /*13d80*/  BRA `(.L_x_4258) ;  /* 0x00000028008c7947 */ /* 0x000fec0003800000 */
.L_x_4257:
        /* <DEDUP_REMOVED lines=23> */
.L_x_4259:
        /* <DEDUP_REMOVED lines=20> */
.L_x_4261:
[----:B------:R-:W-:Y:S01]  /*14040*/  MOV R2, 0x0 ;  /* 0x0000000000027802 */ /* 0x000fe20000000f00 */
[----:B------:R-:W-:Y:S01]  /*14050*/  ULDC.64 UR6, c[0x4][0x108] ;  /* 0x0100420000067ab9 */ /* 0x000fe20000000a00 */
[----:B------:R-:W-:Y:S01]  /*14060*/  ULDC.64 UR8, c[0x4][0x110] ;  /* 0x0100440000087ab9 */ /* 0x000fe20000000a00 */
[----:B------:R-:W-:Y:S01]  /*14070*/  ULDC.64 UR4, c[0x4][0x48] ;  /* 0x0100120000047ab9 */ /* 0x000fe20000000a00 */
[----:B------:R-:W-:Y:S01]  /*14080*/  IMAD.U32 R4, RZ, RZ, UR6 ;  /* 0x00000006ff047e24 */ /* 0x000fe2000f8e00ff */
[----:B------:R-:W-:Y:S01]  /*14090*/  MOV R8, 0x70 ;  /* 0x0000007000087802 */ /* 0x000fe20000000f00 */
[----:B------:R-:W1:Y:S01]  /*140a0*/  LDC.64 R2, c[0x4][R2] ;  /* 0x0100000002027b82 */ /* 0x000e620000000a00 */
        /* <DEDUP_REMOVED lines=8> */
[----:B-1----:R-:W-:Y:S05]  /*14130*/  CALL.ABS.NOINC R2 ;  /* 0x0000000002007343 */ /* 0x002fea0003c00000 */
.L_x_4260:
        /* <DEDUP_REMOVED lines=29> */
.L_x_4316:
[----:B------:R-:W-:Y:S01]  /*14310*/  UMOV UR4, 0xffffffff ;  /* 0xffffffff00047882 */ /* 0x000fe20000000000 */
[----:B------:R-:W-:Y:S02]  /*14320*/  SHF.R.S32.HI R7, RZ, 0x1f, R6 ;  /* 0x0000001fff077819 */ /* 0x000fe40000011406 */
[----:B------:R-:W-:Y:S05]  /*14330*/  BRA.DIV UR4, `(.L_x_4263) ;  /* 0x0000002e04347947 */ /* 0x000fea000b800000 */
[----:B------:R-:W-:-:S13]  /*14340*/  ELECT P6, URZ, PT ;  /* 0x00000000003f782f */ /* 0x000fda00038c0000 */
.L_x_4319:
        /* <DEDUP_REMOVED lines=21> */
.L_x_4265:
[----:B-1----:R-:W-:Y:S01]  /*144a0*/  LEA R8, R16, UR38, 0x3 ;  /* 0x0000002610087c11 */ /* 0x002fe2000f8e18ff */
[----:B------:R-:W1:Y:S01]  /*144b0*/  S2R R9, SR_TID.X ;  /* 0x0000000000097919 */ /* 0x000e620000002100 */
[----:B------:R-:W-:-:S04]  /*144c0*/  SHF.L.U32 R5, R17, 0x1f, RZ ;  /* 0x0000001f11057819 */ /* 0x000fc800000006ff */
[----:B------:R-:W2:Y:S01]  /*144d0*/  SYNCS.PHASECHK.TRANS64.TRYWAIT P2, [R8+URZ+0x38840], R5 ;  /* 0x03884005080075a7 */ /* 0x000ea2000804017f */
[----:B-1----:R-:W-:-:S04]  /*144e0*/  LOP3.LUT R9, R9, 0x7f, RZ, 0xc0, !PT ;  /* 0x0000007f09097812 */ /* 0x002fc800078ec0ff */
[----:B------:R-:W-:Y:S01]  /*144f0*/  ISETP.NE.AND P3, PT, R9, RZ, PT ;  /* 0x000000ff0900720c */ /* 0x000fe20003f65270 */
[----:B--2---:R-:W-:-:S12]  /*14500*/  @!P2 BRA `(.L_x_4266) ;  /* 0x0000002800e0a947 */ /* 0x004fd80003800000 */
.L_x_4320:
[----:B------:R-:W-:Y:S05]  /*14510*/  @P3 BRA `(.L_x_4267) ;  /* 0x0000000000143947 */ /* 0x000fea0003800000 */
[----:B------:R-:W-:Y:S01]  /*14520*/  ISETP.NE.AND P2, PT, R19, RZ, PT ;  /* 0x000000ff1300720c */ /* 0x000fe20003f45270 */
[----:B-1----:R-:W-:-:S04]  /*14530*/  IMAD.MOV.U32 R5, RZ, RZ, 0x2000 ;  /* 0x00002000ff057424 */ /* 0x002fc800078e00ff */
[----:B------:R2:W-:Y:S08]  /*14540*/  SYNCS.ARRIVE.TRANS64 RZ, [R8+URZ+0x38830], R5 ;  /* 0x0388300508ff79a7 */ /* 0x0005f0000800003f */
[----:B------:R-:W-:Y:S05]  /*14550*/  @!P2 BRA `(.L_x_4267) ;  /* 0x000000000004a947 */ /* 0x000fea0003800000 */
[----:B------:R-:W-:Y:S01]  /*14560*/  BPT.TRAP 0x1 ;  /* 0x000000040000795c */ /* 0x000fe20000300000 */
.L_x_4267:
        /* <DEDUP_REMOVED lines=16> */
.L_x_4264:
[----:B------:R-:W-:Y:S05]  /*14670*/  WARPSYNC.ALL ;  /* 0x0000000000007948 */ /* 0x000fea0003800000 */
[----:B------:R-:W-:Y:S01]  /*14680*/  BAR.SYNC.DEFER_BLOCKING 0x8, 0xa0 ;  /* 0x0202800000007b1d */ /* 0x000fe20000010000 */
[----:B------:R-:W-:-:S05]  /*14690*/  ELECT P2, URZ, PT ;  /* 0x00000000003f782f */ /* 0x000fca0003840000 */
[----:B------:R-:W-:Y:S08]  /*146a0*/  BSSY B0, `(.L_x_4268) ;  /* 0x0000041000007945 */ /* 0x000ff00003800000 */
[----:B------:R-:W-:Y:S05]  /*146b0*/  @!P2 BRA `(.L_x_4269) ;  /* 0x0000000000fca947 */ /* 0x000fea0003800000 */
[----:B------:R-:W-:Y:S01]  /*146c0*/  UIADD3 UR14, UP0, UR46, 0x270, URZ ;  /* 0x000002702e0e7890 */ /* 0x000fe2000ff1e03f */
[----:B-12---:R-:W-:Y:S01]  /*146d0*/  IMAD.MOV.U32 R5, RZ, RZ, 0x2000 ;  /* 0x00002000ff057424 */ /* 0x006fe200078e00ff */
[----:B------:R-:W-:Y:S02]  /*146e0*/  UIADD3 UR16, UR38, 0x20400, URZ ;  /* 0x0002040026107890 */ /* 0x000fe4000fffe03f */
[----:B------:R-:W-:Y:S01]  /*146f0*/  UIADD3.X UR15, URZ, UR47, URZ, UP0, !UPT ;  /* 0x0000002f3f0f7290 */ /* 0x000fe200087fe43f */
[----:B------:R1:W-:Y:S01]  /*14700*/  SYNCS.ARRIVE.TRANS64 RZ, [UR38+0x38800], R5 ;  /* 0x03880005ffff79a7 */ /* 0x0003e20008000026 */
[----:B------:R-:W-:Y:S02]  /*14710*/  UIADD3 UR4, UP0, UR46, 0x770, URZ ;  /* 0x000007702e047890 */ /* 0x000fe4000ff1e03f */
[----:B------:R-:W-:Y:S02]  /*14720*/  UIADD3 UR17, UR38, 0x38800, URZ ;  /* 0x0003880026117890 */ /* 0x000fe4000fffe03f */
[----:B------:R-:W-:-:S02]  /*14730*/  UIADD3 UR8, UR38, 0x26400, URZ ;  /* 0x0002640026087890 */ /* 0x000fc4000fffe03f */
[----:B------:R-:W-:Y:S01]  /*14740*/  UIADD3 UR9, UR38, 0x38810, URZ ;  /* 0x0003881026097890 */ /* 0x000fe2000fffe03f */
[----:B-1----:R-:W-:Y:S01]  /*14750*/  IMAD.MOV.U32 R5, RZ, RZ, 0x10000 ;  /* 0x00010000ff057424 */ /* 0x002fe200078e00ff */
[----:B------:R-:W-:Y:S02]  /*14760*/  UIADD3.X UR5, URZ, UR47, URZ, UP0, !UPT ;  /* 0x0000002f3f057290 */ /* 0x000fe400087fe43f */
[----:B------:R-:W-:Y:S01]  /*14770*/  UIADD3 UR24, UR38, 0x28400, URZ ;  /* 0x0002840026187890 */ /* 0x000fe2000fffe03f */
[----:B------:R-:W-:Y:S01]  /*14780*/  UMOV UR6, 0x0 ;  /* 0x0000000000067882 */ /* 0x000fe20000000000 */
[----:B------:R-:W-:Y:S01]  /*14790*/  UMOV UR7, 0x12f00000 ;  /* 0x12f0000000077882 */ /* 0x000fe20000000000 */
[----:B------:R-:W-:Y:S01]  /*147a0*/  UMOV UR18, URZ ;  /* 0x0000003f00127c82 */ /* 0x000fe20008000000 */
[----:B------:R-:W-:Y:S01]  /*147b0*/  UMOV UR19, UR57 ;  /* 0x0000003900137c82 */ /* 0x000fe20008000000 */
[----:B------:R-:W-:Y:S01]  /*147c0*/  UMOV UR20, UR58 ;  /* 0x0000003a00147c82 */ /* 0x000fe20008000000 */
[----:B------:R-:W-:Y:S01]  /*147d0*/  UMOV UR21, UR59 ;  /* 0x0000003b00157c82 */ /* 0x000fe20008000000 */
[----:B------:R-:W-:Y:S01]  /*147e0*/  UMOV UR11, UR57 ;  /* 0x00000039000b7c82 */ /* 0x000fe20008000000 */
[----:B------:R1:W-:Y:S01]  /*147f0*/  UTMALDG.4D [UR16], [UR14], desc[UR6] ;  /* 0x000006100e0075b4 */ /* 0x0003e20008019000 */
[----:B------:R-:W-:Y:S01]  /*14800*/  UMOV UR12, UR58 ;  /* 0x0000003a000c7c82 */ /* 0x000fe20008000000 */
[----:B------:R-:W-:Y:S01]  /*14810*/  UMOV UR13, UR59 ;  /* 0x0000003b000d7c82 */ /* 0x000fe20008000000 */
[----:B------:R-:W-:Y:S01]  /*14820*/  UMOV UR10, UR18 ;  /* 0x00000012000a7c82 */ /* 0x000fe20008000000 */
[----:B------:R3:W-:Y:S01]  /*14830*/  SYNCS.ARRIVE.TRANS64 RZ, [UR38+0x38810], R5 ;  /* 0x03881005ffff79a7 */ /* 0x0007e20008000026 */
[----:B------:R-:W-:Y:S01]  /*14840*/  UMOV UR26, 0x40 ;  /* 0x00000040001a7882 */ /* 0x000fe20000000000 */
[----:B------:R-:W-:Y:S01]  /*14850*/  UMOV UR27, UR57 ;  /* 0x00000039001b7c82 */ /* 0x000fe20008000000 */
[----:B------:R-:W-:Y:S01]  /*14860*/  UMOV UR28, UR58 ;  /* 0x0000003a001c7c82 */ /* 0x000fe20008000000 */
[----:B------:R-:W-:Y:S01]  /*14870*/  UMOV UR29, UR59 ;  /* 0x0000003b001d7c82 */ /* 0x000fe20008000000 */
[----:B------:R-:W-:Y:S01]  /*14880*/  UIADD3 UR48, UR38, 0x2a400, URZ ;  /* 0x0002a40026307890 */ /* 0x000fe2000fffe03f */
[----:B------:R2:W-:Y:S01]  /*14890*/  UTMALDG.4D [UR8], [UR4], desc[UR6] ;  /* 0x00000608040075b4 */ /* 0x0005e20008019000 */
[----:B------:R-:W-:Y:S01]  /*148a0*/  UMOV UR25, UR9 ;  /* 0x0000000900197c82 */ /* 0x000fe20008000000 */
[----:B------:R-:W-:-:S02]  /*148b0*/  UIADD3 UR40, UR38, 0x2c400, URZ ;  /* 0x0002c40026287890 */ /* 0x000fc4000fffe03f */
[----:B------:R-:W-:Y:S01]  /*148c0*/  UIADD3 UR32, UR38, 0x2e400, URZ ;  /* 0x0002e40026207890 */ /* 0x000fe2000fffe03f */
[----:B------:R-:W-:Y:S01]  /*148d0*/  UMOV UR50, 0x80 ;  /* 0x0000008000327882 */ /* 0x000fe20000000000 */
[----:B------:R-:W-:Y:S01]  /*148e0*/  UMOV UR51, UR57 ;  /* 0x0000003900337c82 */ /* 0x000fe20008000000 */
[----:B------:R4:W-:Y:S01]  /*148f0*/  UTMALDG.4D [UR24], [UR4], desc[UR6] ;  /* 0x00000618040075b4 */ /* 0x0009e20008019000 */
[----:B------:R-:W-:Y:S01]  /*14900*/  UMOV UR52, UR58 ;  /* 0x0000003a00347c82 */ /* 0x000fe20008000000 */
[----:B------:R-:W-:Y:S01]  /*14910*/  UMOV UR53, UR59 ;  /* 0x0000003b00357c82 */ /* 0x000fe20008000000 */
[----:B------:R-:W-:Y:S01]  /*14920*/  UMOV UR49, UR9 ;  /* 0x0000000900317c82 */ /* 0x000fe20008000000 */
[----:B------:R-:W-:Y:S01]  /*14930*/  UMOV UR42, 0xc0 ;  /* 0x000000c0002a7882 */ /* 0x000fe20000000000 */
[----:B------:R-:W-:Y:S01]  /*14940*/  UMOV UR43, UR57 ;  /* 0x00000039002b7c82 */ /* 0x000fe20008000000 */
[----:B------:R-:W-:Y:S01]  /*14950*/  UMOV UR44, UR58 ;  /* 0x0000003a002c7c82 */ /* 0x000fe20008000000 */
[----:B------:R-:W-:Y:S01]  /*14960*/  UMOV UR45, UR59 ;  /* 0x0000003b002d7c82 */ /* 0x000fe20008000000 */
[----:B-1----:R-:W-:Y:S01]  /*14970*/  UIADD3 UR16, UR38, 0x32400, URZ ;  /* 0x0003240026107890 */ /* 0x002fe2000fffe03f */
[----:B------:R3:W-:Y:S01]  /*14980*/  UTMALDG.4D [UR48], [UR4], desc[UR6] ;  /* 0x00000630040075b4 */ /* 0x0007e20008019000 */
[----:B------:R-:W-:Y:S01]  /*14990*/  UMOV UR41, UR9 ;  /* 0x0000000900297c82 */ /* 0x000fe20008000000 */
[----:B------:R-:W-:Y:S01]  /*149a0*/  UMOV UR34, 0x100 ;  /* 0x0000010000227882 */ /* 0x000fe20000000000 */
[----:B------:R-:W-:Y:S01]  /*149b0*/  UMOV UR35, UR57 ;  /* 0x0000003900237c82 */ /* 0x000fe20008000000 */
[----:B------:R-:W-:Y:S01]  /*149c0*/  UMOV UR36, UR58 ;  /* 0x0000003a00247c82 */ /* 0x000fe20008000000 */
[----:B------:R-:W-:Y:S01]  /*149d0*/  UMOV UR37, UR59 ;  /* 0x0000003b00257c82 */ /* 0x000fe20008000000 */
[----:B------:R-:W-:Y:S01]  /*149e0*/  UMOV UR33, UR9 ;  /* 0x0000000900217c82 */ /* 0x000fe20008000000 */
[----:B------:R-:W-:Y:S01]  /*149f0*/  UMOV UR18, 0x180 ;  /* 0x0000018000127882 */ /* 0x000fe20000000000 */
[----:B------:R3:W-:Y:S01]  /*14a00*/  UTMALDG.4D [UR40], [UR4], desc[UR6] ;  /* 0x00000628040075b4 */ /* 0x0007e20008019000 */
[----:B--2---:R-:W-:Y:S01]  /*14a10*/  UIADD3 UR8, UR38, 0x34400, URZ ;  /* 0x0003440026087890 */ /* 0x004fe2000fffe03f */
[----:B------:R-:W-:Y:S01]  /*14a20*/  UMOV UR17, UR9 ;  /* 0x0000000900117c82 */ /* 0x000fe20008000000 */
[----:B------:R-:W-:Y:S01]  /*14a30*/  UMOV UR10, 0x1c0 ;  /* 0x000001c0000a7882 */ /* 0x000fe20000000000 */
[----:B------:R3:W-:Y:S01]  /*14a40*/  UTMALDG.4D [UR32], [UR4], desc[UR6] ;  /* 0x00000620040075b4 */ /* 0x0007e20008019000 */
[----:B----4-:R-:W-:Y:S01]  /*14a50*/  UIADD3 UR24, UR38, 0x30400, URZ ;  /* 0x0003040026187890 */ /* 0x010fe2000fffe03f */
[----:B------:R-:W-:-:S08]  /*14a60*/  UMOV UR26, 0x140 ;  /* 0x00000140001a7882 */ /* 0x000fd00000000000 */
[----:B------:R3:W-:Y:S01]  /*14a70*/  UTMALDG.4D [UR24], [UR4], desc[UR6] ;  /* 0x00000618040075b4 */ /* 0x0007e20008019000 */
[----:B------:R3:W-:Y:S01]  /*14a80*/  UTMALDG.4D [UR16], [UR4], desc[UR6] ;  /* 0x00000610040075b4 */ /* 0x0007e20008019000 */
[----:B------:R3:W-:Y:S02]  /*14a90*/  UTMALDG.4D [UR8], [UR4], desc[UR6] ;  /* 0x00000608040075b4 */ /* 0x0007e40008019000 */
[----:B---3--:R-:W-:Y:S01]  /*14aa0*/  NOP ;  /* 0x0000000000007918 */ /* 0x008fe20000000000 */
.L_x_4269:
[----:B------:R-:W-:Y:S05]  /*14ab0*/  BSYNC B0 ;  /* 0x0000000000007941 */ /* 0x000fea0003800000 */
.L_x_4268:
[----:B------:R-:W-:-:S04]  /*14ac0*/  UIADD3 UR61, UR61, 0x1, URZ ;  /* 0x000000013d3d7890 */ /* 0x000fc8000fffe03f */
[----:B------:R-:W-:-:S04]  /*14ad0*/  ULEA.HI UR4, UR61, UR61, URZ, 0x1 ;  /* 0x0000003d3d047291 */ /* 0x000fc8000f8f083f */
[----:B------:R-:W-:-:S04]  /*14ae0*/  ULOP3.LUT UR4, UR4, 0xfffffffe, URZ, 0xc0, !UPT ;  /* 0xfffffffe04047892 */ /* 0x000fc8000f8ec03f */
[----:B------:R-:W-:-:S06]  /*14af0*/  UIADD3 UR4, UR61, -UR4, URZ ;  /* 0x800000043d047290 */ /* 0x000fcc000fffe03f */
[----:B-12---:R-:W-:-:S05]  /*14b00*/  IMAD.U32 R5, RZ, RZ, UR4 ;  /* 0x00000004ff057e24 */ /* 0x006fca000f8e00ff */
[----:B------:R-:W-:-:S04]  /*14b10*/  SHF.L.U32 R5, R5, 0x1f, RZ ;  /* 0x0000001f05057819 */ /* 0x000fc800000006ff */
[----:B------:R-:W1:Y:S02]  /*14b20*/  SYNCS.PHASECHK.TRANS64.TRYWAIT P2, [UR38+0x38820], R5 ;  /* 0x03882005ff0075a7 */ /* 0x000e640008040166 */
[----:B-1----:R-:W-:Y:S05]  /*14b30*/  @!P2 BRA `(.L_x_4270) ;  /* 0x000000240068a947 */ /* 0x002fea0003800000 */
.L_x_4321:
        /* <DEDUP_REMOVED lines=10> */
.L_x_4322:
[----:B------:R-:W-:Y:S05]  /*14be0*/  @P3 BRA `(.L_x_4274) ;  /* 0x0000000000143947 */ /* 0x000fea0003800000 */
[----:B------:R-:W-:Y:S01]  /*14bf0*/  ISETP.NE.AND P2, PT, R19, RZ, PT ;  /* 0x000000ff1300720c */ /* 0x000fe20003f45270 */
[----:B-1----:R-:W-:-:S04]  /*14c00*/  IMAD.MOV.U32 R8, RZ, RZ, 0x10000 ;  /* 0x00010000ff087424 */ /* 0x002fc800078e00ff */
[----:B------:R2:W-:Y:S08]  /*14c10*/  SYNCS.ARRIVE.TRANS64 RZ, [R5+URZ+0x38850], R8 ;  /* 0x0388500805ff79a7 */ /* 0x0005f0000800003f */
[----:B------:R-:W-:Y:S05]  /*14c20*/  @!P2 BRA `(.L_x_4274) ;  /* 0x000000000004a947 */ /* 0x000fea0003800000 */
[----:B------:R-:W-:Y:S01]  /*14c30*/  BPT.TRAP 0x1 ;  /* 0x000000040000795c */ /* 0x000fe20000300000 */
.L_x_4274:
        /* <DEDUP_REMOVED lines=26> */
[----:B------:R3:W-:Y:S02]  /*14de0*/  UTMALDG.4D [UR8], [UR14], desc[UR6] ;  /* 0x000006080e0075b4 */ /* 0x0007e40008019000 */
[----:B---3--:R-:W-:Y:S01]  /*14df0*/  UMOV UR8, UR18 ;  /* 0x0000001200087c82 */ /* 0x008fe20008000000 */
[----:B------:R-:W-:Y:S01]  /*14e00*/  UMOV UR10, UR21 ;  /* 0x00000015000a7c82 */ /* 0x000fe20008000000 */
[----:B------:R-:W-:Y:S01]  /*14e10*/  UIADD3 UR18, UR16, 0xa400, URZ ;  /* 0x0000a40010127890 */ /* 0x000fe2000fffe03f */
[----:B------:R3:W-:Y:S02]  /*14e20*/  UTMALDG.4D [UR8], [UR14], desc[UR6] ;  /* 0x000006080e0075b4 */ /* 0x0007e40008019000 */
[----:B---3--:R-:W-:Y:S01]  /*14e30*/  UMOV UR8, UR19 ;  /* 0x0000001300087c82 */ /* 0x008fe20008000000 */
[----:B------:R-:W-:Y:S01]  /*14e40*/  UMOV UR10, UR22 ;  /* 0x00000016000a7c82 */ /* 0x000fe20008000000 */
[----:B------:R-:W-:Y:S01]  /*14e50*/  UIADD3 UR19, UR16, 0xc400, URZ ;  /* 0x0000c40010137890 */ /* 0x000fe2000fffe03f */
[----:B------:R3:W-:Y:S01]  /*14e60*/  UTMALDG.4D [UR8], [UR14], desc[UR6] ;  /* 0x000006080e0075b4 */ /* 0x0007e20008019000 */
[----:B------:R-:W-:Y:S01]  /*14e70*/  UIADD3 UR16, UR16, 0xe400, URZ ;  /* 0x0000e40010107890 */ /* 0x000fe2000fffe03f */
[----:B---3--:R-:W-:Y:S01]  /*14e80*/  UMOV UR8, UR17 ;  /* 0x0000001100087c82 */ /* 0x008fe20008000000 */
[----:B------:R-:W-:Y:S01]  /*14e90*/  UMOV UR10, UR23 ;  /* 0x00000017000a7c82 */ /* 0x000fe20008000000 */
[----:B------:R-:W-:Y:S01]  /*14ea0*/  UMOV UR17, 0x180 ;  /* 0x0000018000117882 */ /* 0x000fe20000000000 */
[----:B------:R3:W-:Y:S02]  /*14eb0*/  UTMALDG.4D [UR8], [UR14], desc[UR6] ;  /* 0x000006080e0075b4 */ /* 0x0007e40008019000 */
[----:B---3--:R-:W-:Y:S01]  /*14ec0*/  UMOV UR8, UR18 ;  /* 0x0000001200087c82 */ /* 0x008fe20008000000 */
[----:B------:R-:W-:-:S02]  /*14ed0*/  UMOV UR10, UR24 ;  /* 0x00000018000a7c82 */ /* 0x000fc40008000000 */
[----:B------:R3:W-:Y:S02]  /*14ee0*/  UTMALDG.4D [UR8], [UR14], desc[UR6] ;  /* 0x000006080e0075b4 */ /* 0x0007e40008019000 */
[----:B---3--:R-:W-:Y:S01]  /*14ef0*/  UMOV UR8, UR19 ;  /* 0x0000001300087c82 */ /* 0x008fe20008000000 */
[----:B------:R-:W-:Y:S01]  /*14f00*/  UMOV UR10, UR17 ;  /* 0x00000011000a7c82 */ /* 0x000fe20008000000 */
[----:B------:R-:W-:Y:S01]  /*14f10*/  UMOV UR17, 0x1c0 ;  /* 0x000001c000117882 */ /* 0x000fe20000000000 */
[----:B------:R3:W-:Y:S02]  /*14f20*/  UTMALDG.4D [UR8], [UR14], desc[UR6] ;  /* 0x000006080e0075b4 */ /* 0x0007e40008019000 */
[----:B---3--:R-:W-:Y:S01]  /*14f30*/  UMOV UR8, UR16 ;  /* 0x0000001000087c82 */ /* 0x008fe20008000000 */
[----:B------:R-:W-:Y:S02]  /*14f40*/  UMOV UR10, UR17 ;  /* 0x00000011000a7c82 */ /* 0x000fe40008000000 */
[----:B------:R3:W-:Y:S02]  /*14f50*/  UTMALDG.4D [UR8], [UR14], desc[UR6] ;  /* 0x000006080e0075b4 */ /* 0x0007e40008019000 */
[----:B---3--:R-:W-:Y:S01]  /*14f60*/  NOP ;  /* 0x0000000000007918 */ /* 0x008fe20000000000 */
.L_x_4272:
[----:B------:R-:W-:Y:S05]  /*14f70*/  BSYNC B0 ;  /* 0x0000000000007941 */ /* 0x000fea0003800000 */
.L_x_4271:
[----:B------:R-:W-:-:S04]  /*14f80*/  UIADD3 UR6, UR60, -0x2, URZ ;  /* 0xfffffffe3c067890 */ /* 0x000fc8000fffe03f */
[----:B------:R-:W-:-:S06]  /*14f90*/  UISETP.GE.AND UP0, UPT, UR6, UR39, UPT ;  /* 0x000000270600728c */ /* 0x000fcc000bf06270 */
[----:B------:R-:W-:-:S13]  /*14fa0*/  PLOP3.LUT P2, PT, PT, PT, UP0, 0x80, 0x0 ;  /* 0x000000000000781c */ /* 0x000fda0003f4f008 */
[----:B------:R-:W-:Y:S05]  /*14fb0*/  @!P2 BRA `(.L_x_4275) ;  /* 0x0000001400a4a947 */ /* 0x000fea0003800000 */
[----:B-12---:R-:W-:Y:S01]  /*14fc0*/  IMAD R8, RZ, RZ, -UR60 ;  /* 0x8000003cff087e24 */ /* 0x006fe2000f8e02ff */
[----:B------:R-:W-:-:S04]  /*14fd0*/  LOP3.LUT R9, RZ, UR39, RZ, 0x33, !PT ;  /* 0x00000027ff097c12 */ /* 0x000fc8000f8e33ff */
        /* <DEDUP_REMOVED lines=32> */
.L_x_4279:
[----:B-1----:R-:W-:Y:S01]  /*151e0*/  LEA R2, R16, UR38, 0x3 ;  /* 0x0000002610027c11 */ /* 0x002fe2000f8e18ff */
[----:B------:R-:W1:Y:S01]  /*151f0*/  S2R R5, SR_TID.X ;  /* 0x0000000000057919 */ /* 0x000e620000002100 */
[----:B------:R-:W-:-:S04]  /*15200*/  SHF.L.U32 R3, R17, 0x1f, RZ ;  /* 0x0000001f11037819 */ /* 0x000fc800000006ff */
[----:B------:R-:W2:Y:S01]  /*15210*/  SYNCS.PHASECHK.TRANS64.TRYWAIT P3, [R2+URZ+0x38840], R3 ;  /* 0x03884003020075a7 */ /* 0x000ea2000806017f */
[----:B-1----:R-:W-:-:S04]  /*15220*/  LOP3.LUT R5, R5, 0x7f, RZ, 0xc0, !PT ;  /* 0x0000007f05057812 */ /* 0x002fc800078ec0ff */
[----:B------:R-:W-:Y:S01]  /*15230*/  ISETP.NE.AND P2, PT, R5, RZ, PT ;  /* 0x000000ff0500720c */ /* 0x000fe20003f45270 */
[----:B--2---:R-:W-:-:S12]  /*15240*/  @!P3 BRA `(.L_x_4280) ;  /* 0x0000001c00d0b947 */ /* 0x004fd80003800000 */
.L_x_4323:
[----:B------:R-:W-:Y:S05]  /*15250*/  @P2 BRA `(.L_x_4281) ;  /* 0x0000000000142947 */ /* 0x000fea0003800000 */
[----:B------:R-:W-:Y:S01]  /*15260*/  ISETP.NE.AND P3, PT, R19, RZ, PT ;  /* 0x000000ff1300720c */ /* 0x000fe20003f65270 */
[----:B------:R-:W-:-:S04]  /*15270*/  IMAD.MOV.U32 R5, RZ, RZ, 0x2000 ;  /* 0x00002000ff057424 */ /* 0x000fc800078e00ff */
[----:B------:R2:W-:Y:S08]  /*15280*/  SYNCS.ARRIVE.TRANS64 RZ, [R2+URZ+0x38830], R5 ;  /* 0x0388300502ff79a7 */ /* 0x0005f0000800003f */
[----:B------:R-:W-:Y:S05]  /*15290*/  @!P3 BRA `(.L_x_4281) ;  /* 0x000000000004b947 */ /* 0x000fea0003800000 */
[----:B------:R-:W-:Y:S01]  /*152a0*/  BPT.TRAP 0x1 ;  /* 0x000000040000795c */ /* 0x000fe20000300000 */
.L_x_4281:
        /* <DEDUP_REMOVED lines=17> */
.L_x_4324:
[----:B------:R-:W-:Y:S05]  /*153c0*/  @P2 BRA `(.L_x_4283) ;  /* 0x0000000000142947 */ /* 0x000fea0003800000 */
[----:B------:R-:W-:Y:S01]  /*153d0*/  ISETP.NE.AND P2, PT, R19, RZ, PT ;  /* 0x000000ff1300720c */ /* 0x000fe20003f45270 */
[----:B-1-3--:R-:W-:-:S04]  /*153e0*/  IMAD.MOV.U32 R3, RZ, RZ, 0x10000 ;  /* 0x00010000ff037424 */ /* 0x00afc800078e00ff */
[----:B------:R4:W-:Y:S08]  /*153f0*/  SYNCS.ARRIVE.TRANS64 RZ, [R2+URZ+0x38850], R3 ;  /* 0x0388500302ff79a7 */ /* 0x0009f0000800003f */
[----:B------:R-:W-:Y:S05]  /*15400*/  @!P2 BRA `(.L_x_4283) ;  /* 0x000000000004a947 */ /* 0x000fea0003800000 */
[----:B------:R-:W-:Y:S01]  /*15410*/  BPT.TRAP 0x1 ;  /* 0x000000040000795c */ /* 0x000fe20000300000 */
.L_x_4283:
        /* <DEDUP_REMOVED lines=50> */
.L_x_4278:
[----:B------:R-:W-:Y:S05]  /*15740*/  BSYNC B0 ;  /* 0x0000000000007941 */ /* 0x000fea0003800000 */
.L_x_4277:
[----:B------:R-:W-:-:S06]  /*15750*/  UIADD3 UR6, UR60, -0x3, URZ ;  /* 0xfffffffd3c067890 */ /* 0x000fcc000fffe03f */
[----:B------:R-:W-:-:S07]  /*15760*/  IMAD.U32 R8, RZ, RZ, UR6 ;  /* 0x00000006ff087e24 */ /* 0x000fce000f8e00ff */
.L_x_4276:
[----:B------:R-:W-:Y:S01]  /*15770*/  ULOP3.LUT UR6, URZ, UR60, URZ, 0x33, !UPT ;  /* 0x0000003c3f067292 */ /* 0x000fe2000f8e333f */
[----:B------:R-:W-:Y:S01]  /*15780*/  VIADD R9, R9, 0xfffffffe ;  /* 0xfffffffe09097836 */ /* 0x000fe20000000000 */
[----:B------:R-:W-:Y:S04]  /*15790*/  BSSY B0, `(.L_x_4275) ;  /* 0x00000eb000007945 */ /* 0x000fe80003800000 */
[----:B------:R-:W-:-:S13]  /*157a0*/  ISETP.NE.AND P2, PT, R9, UR6, PT ;  /* 0x0000000609007c0c */ /* 0x000fda000bf45270 */
[----:B------:R-:W-:Y:S05]  /*157b0*/  @!P2 BRA `(.L_x_4284) ;  /* 0x0000000c00a0a947 */ /* 0x000fea0003800000 */
.L_x_4299:
        /* <DEDUP_REMOVED lines=23> */
[----:B--2---:R-:W-:-:S04]  /*15930*/  LEA R4, P2, R2, R4, 0x2 ;  /* 0x0000000402047211 */ /* 0x004fc800078410ff */
[----:B------:R-:W-:-:S05]  /*15940*/  LEA.HI.X R5, R2, R5, R3, 0x2, P2 ;  /* 0x0000000502057211 */ /* 0x000fca00010f1403 */
[----:B------:R1:W5:Y:S01]  /*15950*/  LDG.E R4, desc[UR54][R4.64] ;  /* 0x0000003604047981 */ /* 0x000362000c1e1900 */
[----:B------:R-:W-:-:S04]  /*15960*/  IMAD.MOV R3, RZ, RZ, -R11 ;  /* 0x000000ffff037224 */ /* 0x000fc800078e0a0b */
[----:B------:R-:W-:-:S07]  /*15970*/  IMAD R10, R10, R3, R8 ;  /* 0x000000030a0a7224 */ /* 0x000fce00078e0208 */
.L_x_4287:
[----:B------:R-:W-:Y:S01]  /*15980*/  LEA R3, R9, UR38, 0x3 ;  /* 0x0000002609037c11 */ /* 0x000fe2000f8e18ff */
[----:B-1----:R-:W1:Y:S01]  /*15990*/  S2R R5, SR_TID.X ;  /* 0x0000000000057919 */ /* 0x002e620000002100 */
[----:B------:R-:W-:-:S04]  /*159a0*/  SHF.L.U32 R2, R17, 0x1f, RZ ;  /* 0x0000001f11027819 */ /* 0x000fc800000006ff */
[----:B------:R-:W2:Y:S01]  /*159b0*/  SYNCS.PHASECHK.TRANS64.TRYWAIT P3, [R3+URZ+0x38840], R2 ;  /* 0x03884002030075a7 */ /* 0x000ea2000806017f */
[----:B-1----:R-:W-:-:S04]  /*159c0*/  LOP3.LUT R5, R5, 0x7f, RZ, 0xc0, !PT ;  /* 0x0000007f05057812 */ /* 0x002fc800078ec0ff */
[----:B------:R-:W-:Y:S01]  /*159d0*/  ISETP.NE.AND P2, PT, R5, RZ, PT ;  /* 0x000000ff0500720c */ /* 0x000fe20003f45270 */
[----:B--2---:R-:W-:-:S12]  /*159e0*/  @!P3 BRA `(.L_x_4288) ;  /* 0x000000180010b947 */ /* 0x004fd80003800000 */
.L_x_4325:
[----:B------:R-:W-:Y:S05]  /*159f0*/  @P2 BRA `(.L_x_4289) ;  /* 0x0000000000142947 */ /* 0x000fea0003800000 */
[----:B------:R-:W-:Y:S02]  /*15a00*/  ISETP.NE.AND P3, PT, R19, RZ, PT ;  /* 0x000000ff1300720c */ /* 0x000fe40003f65270 */
[----:B------:R-:W-:-:S04]  /*15a10*/  MOV R12, 0x2000 ;  /* 0x00002000000c7802 */ /* 0x000fc80000000f00 */
[----:B------:R2:W-:Y:S07]  /*15a20*/  SYNCS.ARRIVE.TRANS64 RZ, [R3+URZ+0x38830], R12 ;  /* 0x0388300c03ff79a7 */ /* 0x0005ee000800003f */
[----:B------:R-:W-:Y:S05]  /*15a30*/  @!P3 BRA `(.L_x_4289) ;  /* 0x000000000004b947 */ /* 0x000fea0003800000 */
[----:B------:R-:W-:Y:S01]  /*15a40*/  BPT.TRAP 0x1 ;  /* 0x000000040000795c */ /* 0x000fe20000300000 */
.L_x_4289:
        /* <DEDUP_REMOVED lines=17> */
.L_x_4326:
[----:B------:R-:W-:Y:S05]  /*15b60*/  @P2 BRA `(.L_x_4291) ;  /* 0x0000000000142947 */ /* 0x000fea0003800000 */
[----:B------:R-:W-:Y:S01]  /*15b70*/  ISETP.NE.AND P2, PT, R19, RZ, PT ;  /* 0x000000ff1300720c */ /* 0x000fe20003f45270 */
[----:B-1-3--:R-:W-:-:S04]  /*15b80*/  IMAD.MOV.U32 R2, RZ, RZ, 0x10000 ;  /* 0x00010000ff027424 */ /* 0x00afc800078e00ff */
[----:B------:R4:W-:Y:S08]  /*15b90*/  SYNCS.ARRIVE.TRANS64 RZ, [R3+URZ+0x38850], R2 ;  /* 0x0388500203ff79a7 */ /* 0x0009f0000800003f */
[----:B------:R-:W-:Y:S05]  /*15ba0*/  @!P2 BRA `(.L_x_4291) ;  /* 0x000000000004a947 */ /* 0x000fea0003800000 */
[----:B------:R-:W-:Y:S01]  /*15bb0*/  BPT.TRAP 0x1 ;  /* 0x000000040000795c */ /* 0x000fe20000300000 */
.L_x_4291:
        /* <DEDUP_REMOVED lines=50> */
.L_x_4286:
[----:B------:R-:W-:Y:S05]  /*15ee0*/  BSYNC B1 ;  /* 0x0000000000017941 */ /* 0x000fea0003800000 */
.L_x_4285:
        /* <DEDUP_REMOVED lines=8> */
[----:B------:R-:W-:Y:S01]  /*15f70*/  IMAD.MOV.U32 R10, RZ, RZ, R9 ;  /* 0x000000ffff0a7224 */ /* 0x000fe200078e0009 */
        /* <DEDUP_REMOVED lines=18> */
.L_x_4294:
[----:B------:R-:W-:Y:S01]  /*160a0*/  LEA R2, R16, UR38, 0x3 ;  /* 0x0000002610027c11 */ /* 0x000fe2000f8e18ff */
[----:B-1----:R-:W1:Y:S01]  /*160b0*/  S2R R5, SR_TID.X ;  /* 0x0000000000057919 */ /* 0x002e620000002100 */
[----:B--2---:R-:W-:-:S04]  /*160c0*/  SHF.L.U32 R3, R17, 0x1f, RZ ;  /* 0x0000001f11037819 */ /* 0x004fc800000006ff */
[----:B------:R-:W2:Y:S01]  /*160d0*/  SYNCS.PHASECHK.TRANS64.TRYWAIT P3, [R2+URZ+0x38840], R3 ;  /* 0x03884003020075a7 */ /* 0x000ea2000806017f */
[----:B-1----:R-:W-:-:S04]  /*160e0*/  LOP3.LUT R5, R5, 0x7f, RZ, 0xc0, !PT ;  /* 0x0000007f05057812 */ /* 0x002fc800078ec0ff */
[----:B------:R-:W-:Y:S01]  /*160f0*/  ISETP.NE.AND P2, PT, R5, RZ, PT ;  /* 0x000000ff0500720c */ /* 0x000fe20003f45270 */
[----:B--2---:R-:W-:-:S12]  /*16100*/  @!P3 BRA `(.L_x_4295) ;  /* 0x000000100070b947 */ /* 0x004fd80003800000 */
.L_x_4327:
[----:B------:R-:W-:Y:S05]  /*16110*/  @P2 BRA `(.L_x_4296) ;  /* 0x0000000000142947 */ /* 0x000fea0003800000 */
[----:B------:R-:W-:Y:S01]  /*16120*/  ISETP.NE.AND P3, PT, R19, RZ, PT ;  /* 0x000000ff1300720c */ /* 0x000fe20003f65270 */
[----:B------:R-:W-:-:S04]  /*16130*/  IMAD.MOV.U32 R5, RZ, RZ, 0x2000 ;  /* 0x00002000ff057424 */ /* 0x000fc800078e00ff */
[----:B------:R2:W-:Y:S08]  /*16140*/  SYNCS.ARRIVE.TRANS64 RZ, [R2+URZ+0x38830], R5 ;  /* 0x0388300502ff79a7 */ /* 0x0005f0000800003f */
[----:B------:R-:W-:Y:S05]  /*16150*/  @!P3 BRA `(.L_x_4296) ;  /* 0x000000000004b947 */ /* 0x000fea0003800000 */
[----:B------:R-:W-:Y:S01]  /*16160*/  BPT.TRAP 0x1 ;  /* 0x000000040000795c */ /* 0x000fe20000300000 */
.L_x_4296:
        /* <DEDUP_REMOVED lines=17> */
.L_x_4328:
[----:B------:R-:W-:Y:S05]  /*16280*/  @P2 BRA `(.L_x_4298) ;  /* 0x0000000000142947 */ /* 0x000fea0003800000 */
[----:B------:R-:W-:Y:S01]  /*16290*/  ISETP.NE.AND P2, PT, R19, RZ, PT ;  /* 0x000000ff1300720c */ /* 0x000fe20003f45270 */
[----:B-12---:R-:W-:-:S04]  /*162a0*/  IMAD.MOV.U32 R3, RZ, RZ, 0x10000 ;  /* 0x00010000ff037424 */ /* 0x006fc800078e00ff */
[----:B------:R3:W-:Y:S08]  /*162b0*/  SYNCS.ARRIVE.TRANS64 RZ, [R2+URZ+0x38850], R3 ;  /* 0x0388500302ff79a7 */ /* 0x0007f0000800003f */
[----:B------:R-:W-:Y:S05]  /*162c0*/  @!P2 BRA `(.L_x_4298) ;  /* 0x000000000004a947 */ /* 0x000fea0003800000 */
[----:B------:R-:W-:Y:S01]  /*162d0*/  BPT.TRAP 0x1 ;  /* 0x000000040000795c */ /* 0x000fe20000300000 */
.L_x_4298:
        /* <DEDUP_REMOVED lines=50> */
.L_x_4293:
[----:B------:R-:W-:Y:S05]  /*16600*/  BSYNC B1 ;  /* 0x0000000000017941 */ /* 0x000fea0003800000 */
.L_x_4292:
[----:B------:R-:W-:Y:S01]  /*16610*/  ISETP.GT.AND P2, PT, R9, UR39, PT ;  /* 0x0000002709007c0c */ /* 0x000fe2000bf44270 */
[----:B------:R-:W-:-:S12]  /*16620*/  VIADD R8, R8, 0xfffffffe ;  /* 0xfffffffe08087836 */ /* 0x000fd80000000000 */
[----:B------:R-:W-:Y:S05]  /*16630*/  @P2 BRA `(.L_x_4299) ;  /* 0xfffffff000602947 */ /* 0x000fea000383ffff */
.L_x_4284:
[----:B------:R-:W-:Y:S05]  /*16640*/  BSYNC B0 ;  /* 0x0000000000007941 */ /* 0x000fea0003800000 */
.L_x_4275:
[----:B------:R-:W-:Y:S01]  /*16650*/  VIADD R16, R16, 0x1 ;  /* 0x0000000110107836 */ /* 0x000fe20000000000 */
[----:B------:R-:W-:Y:S04]  /*16660*/  BSSY B0, `(.L_x_4300) ;  /* 0x0000013000007945 */ /* 0x000fe80003800000 */
[----:B------:R-:W-:-:S04]  /*16670*/  ISETP.NE.AND P0, PT, R16, 0x2, PT ;  /* 0x000000021000780c */ /* 0x000fc80003f05270 */
[----:B------:R-:W-:-:S04]  /*16680*/  SEL R0, RZ, 0x1, P0 ;  /* 0x00000001ff007807 */ /* 0x000fc80000000000 */
[----:B------:R-:W-:Y:S01]  /*16690*/  LOP3.LUT R17, R17, R0, RZ, 0x3c, !PT ;  /* 0x0000000011117212 */ /* 0x000fe200078e3cff */
[----:B------:R-:W-:Y:S06]  /*166a0*/  @P1 BRA `(.L_x_4301) ;  /* 0x0000000000381947 */ /* 0x000fec0003800000 */
[----:B-1234-:R-:W2:Y:S01]  /*166b0*/  LDL R2, [R1] ;  /* 0x0000000001027983 */ /* 0x01eea20000100800 */
[----:B------:R-:W-:Y:S02]  /*166c0*/  VOTEU.ANY UR6, UPT, PT ;  /* 0x0000000000067886 */ /* 0x000fe400038e0100 */
[----:B------:R-:W1:Y:S01]  /*166d0*/  FLO.U32 R0, UR6 ;  /* 0x0000000600007d00 */ /* 0x000e6200080e0000 */
[----:B------:R-:W1:Y:S02]  /*166e0*/  S2R R5, SR_LANEID ;  /* 0x0000000000057919 */ /* 0x000e640000000000 */
[----:B-1----:R-:W-:-:S05]  /*166f0*/  ISETP.EQ.U32.AND P1, PT, R0, R5, PT ;  /* 0x000000050000720c */ /* 0x002fca0003f22070 */
[----:B------:R-:W1:Y:S01]  /*16700*/  POPC R5, UR6 ;  /* 0x0000000600057d09 */ /* 0x000e620008000000 */
[----:B--2---:R-:W-:Y:S02]  /*16710*/  R2UR UR7, R2 ;  /* 0x00000000020772ca */ /* 0x004fe400000e0000 */
[----:B------:R-:W1:Y:S05]  /*16720*/  LDC.64 R2, c[0x0][0xef0] ;  /* 0x0003bc00ff027b82 */ /* 0x000e6a0000000a00 */
[----:B-1----:R-:W2:Y:S01]  /*16730*/  @P1 ATOMG.E.ADD.STRONG.GPU PT, R3, desc[UR54][R2.64], R5 ;  /* 0x00000005020319a8 */ /* 0x002ea200081ee1f6 */
[----:B------:R-:W1:Y:S02]  /*16740*/  S2R R4, SR_LTMASK ;  /* 0x0000000000047919 */ /* 0x000e640000003900 */
[----:B-1----:R-:W-:-:S04]  /*16750*/  LOP3.LUT R4, R4, UR6, RZ, 0xc0, !PT ;  /* 0x0000000604047c12 */ /* 0x002fc8000f8ec0ff */
[----:B------:R-:W1:Y:S01]  /*16760*/  POPC R7, R4 ;  /* 0x0000000400077309 */ /* 0x000e620000000000 */
[----:B--2---:R-:W1:Y:S02]  /*16770*/  SHFL.IDX PT, R0, R3, R0, 0x1f ;  /* 0x00001f0003007589 */ /* 0x004e6400000e0000 */
[----:B-1----:R-:W-:-:S07]  /*16780*/  IADD3 R18, R0, UR7, R7 ;  /* 0x0000000700127c10 */ /* 0x002fce000fffe007 */
.L_x_4301:
[----:B------:R-:W-:Y:S05]  /*16790*/  BSYNC B0 ;  /* 0x0000000000007941 */ /* 0x000fea0003800000 */
.L_x_4300:
[----:B------:R-:W-:Y:S01]  /*167a0*/  SEL R16, R16, RZ, P0 ;  /* 0x000000ff10107207 */ /* 0x000fe20000000000 */
[----:B------:R-:W-:-:S07]  /*167b0*/  IMAD.MOV.U32 R13, RZ, RZ, R18 ;  /* 0x000000ffff0d7224 */ /* 0x000fce00078e0012 */
.L_x_4258:
[----:B------:R-:W-:Y:S05]  /*167c0*/  BSYNC B6 ;  /* 0x0000000000067941 */ /* 0x000fea0003800000 */
.L_x_4256:
[----:B------:R-:W-:-:S03]  /*167d0*/  UMOV UR6, 0xffffffff ;  /* 0xffffffff00067882 */ /* 0x000fc60000000000 */
[----:B------:R-:W-:Y:S05]  /*167e0*/  BRA.DIV UR6, `(.L_x_4302) ;  /* 0x0000000a06e07947 */ /* 0x000fea000b800000 */
[----:B------:R1:W1:Y:S02]  /*167f0*/  SHFL.IDX PT, R14, R13, RZ, 0x1f ;  /* 0x00001fff0d0e7589 */ /* 0x00026400000e0000 */
.L_x_4331:
        /* <DEDUP_REMOVED lines=11> */
[----:B--2---:R-:W-:Y:S05]  /*168b0*/  @!P0 BRA `(.L_x_4303) ;  /* 0xffffffcc001c8947 */ /* 0x004fea000383ffff */
.L_x_4247:
        /* <DEDUP_REMOVED lines=11> */
.L_x_4332:
        /* <DEDUP_REMOVED lines=9> */
[----:B------:R-:W2:Y:S02]  /*16a00*/  LDL R2, [R1+0x4] ;  /* 0x0000040001027983 */ /* 0x000ea40000100800 */
[----:B--2---:R-:W-:-:S13]  /*16a10*/  R2UR UR4, R2 ;  /* 0x00000000020472ca */ /* 0x004fda00000e0000 */
[----:B------:R-:W-:-:S06]  /*16a20*/  ULOP3.LUT UR4, UR4, 0x2, URZ, 0xfc, !UPT ;  /* 0x0000000204047892 */ /* 0x000fcc000f8efc3f */
[----:B------:R-:W-:-:S05]  /*16a30*/  IMAD.U32 R0, RZ, RZ, UR4 ;  /* 0x00000004ff007e24 */ /* 0x000fca000f8e00ff */
[----:B------:R-:W-:-:S13]  /*16a40*/  ISETP.NE.AND P2, PT, R0, 0x3, PT ;  /* 0x000000030000780c */ /* 0x000fda0003f45270 */
[----:B------:R-:W-:Y:S05]  /*16a50*/  @!P2 BRA `(.L_x_4307) ;  /* 0x000000000004a947 */ /* 0x000fea0003800000 */
[----:B------:R-:W-:Y:S01]  /*16a60*/  BPT.TRAP 0x1 ;  /* 0x000000040000795c */ /* 0x000fe20000300000 */
.L_x_4307:
        /* <DEDUP_REMOVED lines=12> */
.L_x_4333:
[----:B------:R-:W2:Y:S02]  /*16b30*/  SYNCS.PHASECHK.TRANS64.TRYWAIT P0, [R3+URZ], R0 ;  /* 0x00000000030075a7 */ /* 0x000ea4000800017f */
[----:B--2---:R-:W-:Y:S05]  /*16b40*/  @!P0 BRA `(.L_x_4309) ;  /* 0x0000000800548947 */ /* 0x004fea0003800000 */
.L_x_4334:
[----:B------:R-:W-:Y:S05]  /*16b50*/  @!P2 BRA `(.L_x_4310) ;  /* 0x000000000004a947 */ /* 0x000fea0003800000 */
[----:B------:R-:W-:Y:S01]  /*16b60*/  BPT.TRAP 0x1 ;  /* 0x000000040000795c */ /* 0x000fe20000300000 */
.L_x_4310:
[----:B--2---:R-:W-:-:S04]  /*16b70*/  VIADD R3, R7, 0x38860 ;  /* 0x0003886007037836 */ /* 0x004fc80000000000 */
[----:B-1----:R-:W-:-:S04]  /*16b80*/  IMAD R5, R16, 0x8, R3 ;  /* 0x0000000810057824 */ /* 0x002fc800078e0203 */
[----:B------:R-:W1:Y:S02]  /*16b90*/  SYNCS.PHASECHK.TRANS64.TRYWAIT P0, [R5+URZ], R4 ;  /* 0x00000004050075a7 */ /* 0x000e64000800017f */
[----:B-1----:R-:W-:Y:S05]  /*16ba0*/  @!P0 BRA `(.L_x_4311) ;  /* 0x0000000800508947 */ /* 0x002fea0003800000 */
.L_x_4335:
[----:B------:R-:W-:-:S07]  /*16bb0*/  IMAD R3, R2, 0x8, R3 ;  /* 0x0000000802037824 */ /* 0x000fce00078e0203 */
.L_x_4312:
[----:B--2---:R2:W3:Y:S02]  /*16bc0*/  SYNCS.PHASECHK.TRANS64.TRYWAIT P0, [R3+URZ], R0 ;  /* 0x00000000030075a7 */ /* 0x0044e4000800017f */
[----:B---3--:R-:W-:Y:S05]  /*16bd0*/  @!P0 NANOSLEEP.SYNCS 0x989680 ;  /* 0x009896800000895d */ /* 0x008fea0003900000 */
[----:B------:R-:W3:Y:S02]  /*16be0*/  @!P0 SYNCS.PHASECHK.TRANS64 P0, [R3+URZ], R0 ;  /* 0x00000000030085a7 */ /* 0x000ee4000800007f */
[----:B---3--:R-:W-:Y:S05]  /*16bf0*/  @!P0 BRA `(.L_x_4312) ;  /* 0xfffffffc00f08947 */ /* 0x008fea000383ffff */
.L_x_4306:
[----:B------:R-:W-:Y:S05]  /*16c00*/  BSYNC B0 ;  /* 0x0000000000007941 */ /* 0x000fea0003800000 */
.L_x_4305:
[----:B------:R-:W-:Y:S05]  /*16c10*/  EXIT ;  /* 0x000000000000794d */ /* 0x000fea0003800000 */
.L_x_4166:
[----:B-1----:R-:W-:-:S04]  /*16c20*/  IMAD.U32 R3, RZ, RZ, UR36 ;  /* 0x00000024ff037e24 */ /* 0x002fc8000f8e00ff */
[----:B------:R1:W2:Y:S03]  /*16c30*/  SYNCS.PHASECHK.TRANS64.TRYWAIT P1, [R3+URZ+0x38800], R0 ;  /* 0x03880000030075a7 */ /* 0x0002a6000802017f */
[----:B--2---:R-:W-:Y:S05]  /*16c40*/  @!P1 NANOSLEEP.SYNCS 0x989680 ;  /* 0x009896800000995d */ /* 0x004fea0003900000 */
[----:B------:R-:W2:Y:S02]  /*16c50*/  @!P1 SYNCS.PHASECHK.TRANS64 P1, [R3+URZ+0x38800], R0 ;  /* 0x03880000030095a7 */ /* 0x000ea4000802007f */
[----:B--2---:R-:W-:Y:S05]  /*16c60*/  @!P1 BRA `(.L_x_4166) ;  /* 0xfffffffc00ec9947 */ /* 0x004fea000383ffff */
[----:B------:R-:W-:Y:S05]  /*16c70*/  BRA `(.L_x_4313) ;  /* 0xfffffecc00e07947 */ /* 0x000fea000383ffff */
.L_x_4170:
[----:B---3--:R3:W4:Y:S02]  /*16c80*/  SYNCS.PHASECHK.TRANS64.TRYWAIT P1, [R5+URZ+0x38830], R6 ;  /* 0x03883006050075a7 */ /* 0x008724000802017f */
[----:B----4-:R-:W-:Y:S05]  /*16c90*/  @!P1 NANOSLEEP.SYNCS 0x989680 ;  /* 0x009896800000995d */ /* 0x010fea0003900000 */
[----:B------:R-:W4:Y:S02]  /*16ca0*/  @!P1 SYNCS.PHASECHK.TRANS64 P1, [R5+URZ+0x38830], R6 ;  /* 0x03883006050095a7 */ /* 0x000f24000802007f */
[----:B----4-:R-:W-:Y:S05]  /*16cb0*/  @!P1 BRA `(.L_x_4170) ;  /* 0xfffffffc00f09947 */ /* 0x010fea000383ffff */
[----:B------:R-:W-:Y:S05]  /*16cc0*/  BRA `(.L_x_4169) ;  /* 0xfffffecc00f47947 */ /* 0x000fea000383ffff */
.L_x_4171:
[----:B-1----:R-:W-:-:S04]  /*16cd0*/  IMAD.U32 R3, RZ, RZ, UR36 ;  /* 0x00000024ff037e24 */ /* 0x002fc8000f8e00ff */
[----:B------:R1:W4:Y:S03]  /*16ce0*/  SYNCS.PHASECHK.TRANS64.TRYWAIT P1, [R3+URZ+0x38810], R0 ;  /* 0x03881000030075a7 */ /* 0x000326000802017f */
[----:B----4-:R-:W-:Y:S05]  /*16cf0*/  @!P1 NANOSLEEP.SYNCS 0x989680 ;  /* 0x009896800000995d */ /* 0x010fea0003900000 */
[----:B------:R-:W4:Y:S02]  /*16d00*/  @!P1 SYNCS.PHASECHK.TRANS64 P1, [R3+URZ+0x38810], R0 ;  /* 0x03881000030095a7 */ /* 0x000f24000802007f */
[----:B----4-:R-:W-:Y:S05]  /*16d10*/  @!P1 BRA `(.L_x_4171) ;  /* 0xfffffffc00ec9947 */ /* 0x010fea000383ffff */
[----:B------:R-:W-:Y:S05]  /*16d20*/  BRA `(.L_x_4314) ;  /* 0xfffffed0007c7947 */ /* 0x000fea000383ffff */
.L_x_4175:
[----:B------:R1:W1:Y:S02]  /*16d30*/  SYNCS.PHASECHK.TRANS64.TRYWAIT P1, [R5+URZ+0x38850], R6 ;  /* 0x03885006050075a7 */ /* 0x000264000802017f */
[----:B-1----:R-:W-:Y:S05]  /*16d40*/  @!P1 NANOSLEEP.SYNCS 0x989680 ;  /* 0x009896800000995d */ /* 0x002fea0003900000 */
[----:B------:R-:W1:Y:S02]  /*16d50*/  @!P1 SYNCS.PHASECHK.TRANS64 P1, [R5+URZ+0x38850], R6 ;  /* 0x03885006050095a7 */ /* 0x000e64000802007f */
[----:B-1----:R-:W-:Y:S05]  /*16d60*/  @!P1 BRA `(.L_x_4175) ;  /* 0xfffffffc00f09947 */ /* 0x002fea000383ffff */
[----:B------:R-:W-:Y:S05]  /*16d70*/  BRA `(.L_x_4174) ;  /* 0xfffffed000b07947 */ /* 0x000fea000383ffff */
.L_x_4191:
[----:B--2---:R2:W3:Y:S02]  /*16d80*/  SYNCS.PHASECHK.TRANS64.TRYWAIT P3, [R11+URZ+0x38830], R20 ;  /* 0x038830140b0075a7 */ /* 0x0044e4000806017f */
[----:B---3--:R-:W-:Y:S05]  /*16d90*/  @!P3 NANOSLEEP.SYNCS 0x989680 ;  /* 0x009896800000b95d */ /* 0x008fea0003900000 */
[----:B------:R-:W3:Y:S02]  /*16da0*/  @!P3 SYNCS.PHASECHK.TRANS64 P3, [R11+URZ+0x38830], R20 ;  /* 0x038830140b00b5a7 */ /* 0x000ee4000806007f */
[----:B---3--:R-:W-:Y:S05]  /*16db0*/  @!P3 BRA `(.L_x_4191) ;  /* 0xfffffffc00f0b947 */ /* 0x008fea000383ffff */
[----:B------:R-:W-:Y:S05]  /*16dc0*/  BRA `(.L_x_4190) ;  /* 0xffffff0000b07947 */ /* 0x000fea000383ffff */
.L_x_4195:
[----:B----4-:R4:W1:Y:S02]  /*16dd0*/  SYNCS.PHASECHK.TRANS64.TRYWAIT P3, [R11+URZ+0x38850], R20 ;  /* 0x038850140b0075a7 */ /* 0x010864000806017f */
[----:B-1----:R-:W-:Y:S05]  /*16de0*/  @!P3 NANOSLEEP.SYNCS 0x989680 ;  /* 0x009896800000b95d */ /* 0x002fea0003900000 */
[----:B------:R-:W1:Y:S02]  /*16df0*/  @!P3 SYNCS.PHASECHK.TRANS64 P3, [R11+URZ+0x38850], R20 ;  /* 0x038850140b00b5a7 */ /* 0x000e64000806007f */
[----:B-1----:R-:W-:Y:S05]  /*16e00*/  @!P3 BRA `(.L_x_4195) ;  /* 0xfffffffc00f0b947 */ /* 0x002fea000383ffff */
[----:B------:R-:W-:Y:S05]  /*16e10*/  BRA `(.L_x_4194) ;  /* 0xffffff0400347947 */ /* 0x000fea000383ffff */
.L_x_4212:
[----:B--2---:R2:W3:Y:S02]  /*16e20*/  SYNCS.PHASECHK.TRANS64.TRYWAIT P3, [R9+URZ+0x38830], R8 ;  /* 0x03883008090075a7 */ /* 0x0044e4000806017f */
[----:B---3--:R-:W-:Y:S05]  /*16e30*/  @!P3 NANOSLEEP.SYNCS 0x989680 ;  /* 0x009896800000b95d */ /* 0x008fea0003900000 */
[----:B------:R-:W3:Y:S02]  /*16e40*/  @!P3 SYNCS.PHASECHK.TRANS64 P3, [R9+URZ+0x38830], R8 ;  /* 0x038830080900b5a7 */ /* 0x000ee4000806007f */
[----:B---3--:R-:W-:Y:S05]  /*16e50*/  @!P3 BRA `(.L_x_4212) ;  /* 0xfffffffc00f0b947 */ /* 0x008fea000383ffff */
[----:B------:R-:W-:Y:S05]  /*16e60*/  BRA `(.L_x_4211) ;  /* 0xffffff3c00247947 */ /* 0x000fea000383ffff */
.L_x_4216:
[----:B----4-:R4:W1:Y:S02]  /*16e70*/  SYNCS.PHASECHK.TRANS64.TRYWAIT P3, [R9+URZ+0x38850], R8 ;  /* 0x03885008090075a7 */ /* 0x010864000806017f */
[----:B-1----:R-:W-:Y:S05]  /*16e80*/  @!P3 NANOSLEEP.SYNCS 0x989680 ;  /* 0x009896800000b95d */ /* 0x002fea0003900000 */
[----:B------:R-:W1:Y:S02]  /*16e90*/  @!P3 SYNCS.PHASECHK.TRANS64 P3, [R9+URZ+0x38850], R8 ;  /* 0x038850080900b5a7 */ /* 0x000e64000806007f */
[----:B-1----:R-:W-:Y:S05]  /*16ea0*/  @!P3 BRA `(.L_x_4216) ;  /* 0xfffffffc00f0b947 */ /* 0x002fea000383ffff */
[----:B------:R-:W-:Y:S05]  /*16eb0*/  BRA `(.L_x_4215) ;  /* 0xffffff3c00807947 */ /* 0x000fea000383ffff */
.L_x_4222:
[----:B--2---:R2:W3:Y:S02]  /*16ec0*/  SYNCS.PHASECHK.TRANS64.TRYWAIT P2, [R11+URZ+0x38830], R8 ;  /* 0x038830080b0075a7 */ /* 0x0044e4000804017f */
[----:B---3--:R-:W-:Y:S05]  /*16ed0*/  @!P2 NANOSLEEP.SYNCS 0x989680 ;  /* 0x009896800000a95d */ /* 0x008fea0003900000 */
[----:B------:R-:W3:Y:S02]  /*16ee0*/  @!P2 SYNCS.PHASECHK.TRANS64 P2, [R11+URZ+0x38830], R8 ;  /* 0x038830080b00a5a7 */ /* 0x000ee4000804007f */
[----:B---3--:R-:W-:Y:S05]  /*16ef0*/  @!P2 BRA `(.L_x_4222) ;  /* 0xfffffffc00f0a947 */ /* 0x008fea000383ffff */
[----:B------:R-:W-:Y:S05]  /*16f00*/  BRA `(.L_x_4221) ;  /* 0xffffff6800507947 */ /* 0x000fea000383ffff */
.L_x_4226:
[----:B----4-:R4:W1:Y:S02]  /*16f10*/  SYNCS.PHASECHK.TRANS64.TRYWAIT P2, [R11+URZ+0x38850], R8 ;  /* 0x038850080b0075a7 */ /* 0x010864000804017f */
[----:B-1----:R-:W-:Y:S05]  /*16f20*/  @!P2 NANOSLEEP.SYNCS 0x989680 ;  /* 0x009896800000a95d */ /* 0x002fea0003900000 */
[----:B------:R-:W1:Y:S02]  /*16f30*/  @!P2 SYNCS.PHASECHK.TRANS64 P2, [R11+URZ+0x38850], R8 ;  /* 0x038850080b00a5a7 */ /* 0x000e64000804007f */
[----:B-1----:R-:W-:Y:S05]  /*16f40*/  @!P2 BRA `(.L_x_4226) ;  /* 0xfffffffc00f0a947 */ /* 0x002fea000383ffff */
[----:B------:R-:W-:Y:S05]  /*16f50*/  BRA `(.L_x_4225) ;  /* 0xffffff6800b07947 */ /* 0x000fea000383ffff */
.L_x_4262:
        /* <DEDUP_REMOVED lines=10> */
.L_x_4315:
[----:B------:R-:W-:Y:S05]  /*17000*/  BRA `(.L_x_4316) ;  /* 0xffffffd000c07947 */ /* 0x000fea000383ffff */
.L_x_4263:
[----:B------:R-:W-:Y:S01]  /*17010*/  BSSY B0, `(.L_x_4317) ;  /* 0x0000006000007945 */ /* 0x000fe20003800000 */
[----:B------:R-:W-:-:S07]  /*17020*/  IMAD.MOV.U32 R15, RZ, RZ, -0x1 ;  /* 0xffffffffff0f7424 */ /* 0x000fce00078e00ff */
[----:B------:R-:W-:Y:S05]  /*17030*/  WARPSYNC.COLLECTIVE R15, `(.L_x_4318) ;  /* 0x000000000f0c7348 */ /* 0x000fea0003c00000 */
[----:B------:R-:W-:Y:S02]  /*17040*/  ELECT P6, UR62, PT ;  /* 0x00000000003e782f */ /* 0x000fe400038c0000 */
[----:B------:R-:W-:Y:S01]  /*17050*/  MOV R14, UR62 ;  /* 0x0000003e000e7c02 */ /* 0x000fe20008000f00 */
[----:B------:R-:W-:Y:S10]  /*17060*/  ENDCOLLECTIVE ;  /* 0x000000000000791b */ /* 0x000ff40003800000 */
.L_x_4318:
[----:B------:R-:W-:Y:S05]  /*17070*/  BSYNC B0 ;  /* 0x0000000000007941 */ /* 0x000fea0003800000 */
.L_x_4317:
[----:B------:R-:W-:Y:S05]  /*17080*/  BRA `(.L_x_4319) ;  /* 0xffffffd000b07947 */ /* 0x000fea000383ffff */
.L_x_4266:
[----:B-1----:R1:W2:Y:S02]  /*17090*/  SYNCS.PHASECHK.TRANS64.TRYWAIT P2, [R8+URZ+0x38840], R5 ;  /* 0x03884005080075a7 */ /* 0x0022a4000804017f */
[----:B--2---:R-:W-:Y:S05]  /*170a0*/  @!P2 NANOSLEEP.SYNCS 0x989680 ;  /* 0x009896800000a95d */ /* 0x004fea0003900000 */
[----:B------:R-:W2:Y:S02]  /*170b0*/  @!P2 SYNCS.PHASECHK.TRANS64 P2, [R8+URZ+0x38840], R5 ;  /* 0x038840050800a5a7 */ /* 0x000ea4000804007f */
[----:B--2---:R-:W-:Y:S05]  /*170c0*/  @!P2 BRA `(.L_x_4266) ;  /* 0xfffffffc00f0a947 */ /* 0x004fea000383ffff */
[----:B------:R-:W-:Y:S05]  /*170d0*/  BRA `(.L_x_4320) ;  /* 0xffffffd4000c7947 */ /* 0x000fea000383ffff */
.L_x_4270:
[----:B-1----:R-:W-:-:S04]  /*170e0*/  IMAD.U32 R8, RZ, RZ, UR38 ;  /* 0x00000026ff087e24 */ /* 0x002fc8000f8e00ff */
[----:B------:R1:W2:Y:S03]  /*170f0*/  SYNCS.PHASECHK.TRANS64.TRYWAIT P2, [R8+URZ+0x38820], R5 ;  /* 0x03882005080075a7 */ /* 0x0002a6000804017f */
[----:B--2---:R-:W-:Y:S05]  /*17100*/  @!P2 NANOSLEEP.SYNCS 0x989680 ;  /* 0x009896800000a95d */ /* 0x004fea0003900000 */
[----:B------:R-:W2:Y:S02]  /*17110*/  @!P2 SYNCS.PHASECHK.TRANS64 P2, [R8+URZ+0x38820], R5 ;  /* 0x038820050800a5a7 */ /* 0x000ea4000804007f */
[----:B--2---:R-:W-:Y:S05]  /*17120*/  @!P2 BRA `(.L_x_4270) ;  /* 0xfffffffc00eca947 */ /* 0x004fea000383ffff */
[----:B------:R-:W-:Y:S05]  /*17130*/  BRA `(.L_x_4321) ;  /* 0xffffffd800807947 */ /* 0x000fea000383ffff */
.L_x_4273:
[----:B-1----:R1:W2:Y:S02]  /*17140*/  SYNCS.PHASECHK.TRANS64.TRYWAIT P2, [R5+URZ+0x38860], R8 ;  /* 0x03886008050075a7 */ /* 0x0022a4000804017f */
[----:B--2---:R-:W-:Y:S05]  /*17150*/  @!P2 NANOSLEEP.SYNCS 0x989680 ;  /* 0x009896800000a95d */ /* 0x004fea0003900000 */
[----:B------:R-:W2:Y:S02]  /*17160*/  @!P2 SYNCS.PHASECHK.TRANS64 P2, [R5+URZ+0x38860], R8 ;  /* 0x038860080500a5a7 */ /* 0x000ea4000804007f */
[----:B--2---:R-:W-:Y:S05]  /*17170*/  @!P2 BRA `(.L_x_4273) ;  /* 0xfffffffc00f0a947 */ /* 0x004fea000383ffff */
[----:B------:R-:W-:Y:S05]  /*17180*/  BRA `(.L_x_4322) ;  /* 0xffffffd800947947 */ /* 0x000fea000383ffff */
.L_x_4280:
[----:B-1----:R1:W2:Y:S02]  /*17190*/  SYNCS.PHASECHK.TRANS64.TRYWAIT P3, [R2+URZ+0x38840], R3 ;  /* 0x03884003020075a7 */ /* 0x0022a4000806017f */
[----:B--2---:R-:W-:Y:S05]  /*171a0*/  @!P3 NANOSLEEP.SYNCS 0x989680 ;  /* 0x009896800000b95d */ /* 0x004fea0003900000 */
[----:B------:R-:W2:Y:S02]  /*171b0*/  @!P3 SYNCS.PHASECHK.TRANS64 P3, [R2+URZ+0x38840], R3 ;  /* 0x038840030200b5a7 */ /* 0x000ea4000806007f */
[----:B--2---:R-:W-:Y:S05]  /*171c0*/  @!P3 BRA `(.L_x_4280) ;  /* 0xfffffffc00f0b947 */ /* 0x004fea000383ffff */
[----:B------:R-:W-:Y:S05]  /*171d0*/  BRA `(.L_x_4323) ;  /* 0xffffffe0001c7947 */ /* 0x000fea000383ffff */
.L_x_4282:
[----:B---3--:R3:W4:Y:S02]  /*171e0*/  SYNCS.PHASECHK.TRANS64.TRYWAIT P3, [R2+URZ+0x38860], R3 ;  /* 0x03886003020075a7 */ /* 0x008724000806017f */
[----:B----4-:R-:W-:Y:S05]  /*171f0*/  @!P3 NANOSLEEP.SYNCS 0x989680 ;  /* 0x009896800000b95d */ /* 0x010fea0003900000 */
[----:B------:R-:W4:Y:S02]  /*17200*/  @!P3 SYNCS.PHASECHK.TRANS64 P3, [R2+URZ+0x38860], R3 ;  /* 0x038860030200b5a7 */ /* 0x000f24000806007f */
[----:B----4-:R-:W-:Y:S05]  /*17210*/  @!P3 BRA `(.L_x_4282) ;  /* 0xfffffffc00f0b947 */ /* 0x010fea000383ffff */
[----:B------:R-:W-:Y:S05]  /*17220*/  BRA `(.L_x_4324) ;  /* 0xffffffe000647947 */ /* 0x000fea000383ffff */
.L_x_4288:
[----:B-1----:R1:W2:Y:S02]  /*17230*/  SYNCS.PHASECHK.TRANS64.TRYWAIT P3, [R3+URZ+0x38840], R2 ;  /* 0x03884002030075a7 */ /* 0x0022a4000806017f */
[----:B--2---:R-:W-:Y:S05]  /*17240*/  @!P3 NANOSLEEP.SYNCS 0x989680 ;  /* 0x009896800000b95d */ /* 0x004fea0003900000 */
[----:B------:R-:W2:Y:S02]  /*17250*/  @!P3 SYNCS.PHASECHK.TRANS64 P3, [R3+URZ+0x38840], R2 ;  /* 0x038840020300b5a7 */ /* 0x000ea4000806007f */
[----:B--2---:R-:W-:Y:S05]  /*17260*/  @!P3 BRA `(.L_x_4288) ;  /* 0xfffffffc00f0b947 */ /* 0x004fea000383ffff */
[----:B------:R-:W-:Y:S05]  /*17270*/  BRA `(.L_x_4325) ;  /* 0xffffffe400dc7947 */ /* 0x000fea000383ffff */
.L_x_4290:
[----:B---3--:R3:W4:Y:S02]  /*17280*/  SYNCS.PHASECHK.TRANS64.TRYWAIT P3, [R3+URZ+0x38860], R2 ;  /* 0x03886002030075a7 */ /* 0x008724000806017f */
[----:B----4-:R-:W-:Y:S05]  /*17290*/  @!P3 NANOSLEEP.SYNCS 0x989680 ;  /* 0x009896800000b95d */ /* 0x010fea0003900000 */
[----:B------:R-:W4:Y:S02]  /*172a0*/  @!P3 SYNCS.PHASECHK.TRANS64 P3, [R3+URZ+0x38860], R2 ;  /* 0x038860020300b5a7 */ /* 0x000f24000806007f */
[----:B----4-:R-:W-:Y:S05]  /*172b0*/  @!P3 BRA `(.L_x_4290) ;  /* 0xfffffffc00f0b947 */ /* 0x010fea000383ffff */
[----:B------:R-:W-:Y:S05]  /*172c0*/  BRA `(.L_x_4326) ;  /* 0xffffffe800247947 */ /* 0x000fea000383ffff */
.L_x_4295:
[----:B-1----:R1:W2:Y:S02]  /*172d0*/  SYNCS.PHASECHK.TRANS64.TRYWAIT P3, [R2+URZ+0x38840], R3 ;  /* 0x03884003020075a7 */ /* 0x0022a4000806017f */
[----:B--2---:R-:W-:Y:S05]  /*172e0*/  @!P3 NANOSLEEP.SYNCS 0x989680 ;  /* 0x009896800000b95d */ /* 0x004fea0003900000 */
[----:B------:R-:W2:Y:S02]  /*172f0*/  @!P3 SYNCS.PHASECHK.TRANS64 P3, [R2+URZ+0x38840], R3 ;  /* 0x038840030200b5a7 */ /* 0x000ea4000806007f */
[----:B--2---:R-:W-:Y:S05]  /*17300*/  @!P3 BRA `(.L_x_4295) ;  /* 0xfffffffc00f0b947 */ /* 0x004fea000383ffff */
[----:B------:R-:W-:Y:S05]  /*17310*/  BRA `(.L_x_4327) ;  /* 0xffffffec007c7947 */ /* 0x000fea000383ffff */
.L_x_4297:
[----:B--2---:R2:W3:Y:S02]  /*17320*/  SYNCS.PHASECHK.TRANS64.TRYWAIT P3, [R2+URZ+0x38860], R3 ;  /* 0x03886003020075a7 */ /* 0x0044e4000806017f */
[----:B---3--:R-:W-:Y:S05]  /*17330*/  @!P3 NANOSLEEP.SYNCS 0x989680 ;  /* 0x009896800000b95d */ /* 0x008fea0003900000 */
[----:B------:R-:W3:Y:S02]  /*17340*/  @!P3 SYNCS.PHASECHK.TRANS64 P3, [R2+URZ+0x38860], R3 ;  /* 0x038860030200b5a7 */ /* 0x000ee4000806007f */
[----:B---3--:R-:W-:Y:S05]  /*17350*/  @!P3 BRA `(.L_x_4297) ;  /* 0xfffffffc00f0b947 */ /* 0x008fea000383ffff */
[----:B------:R-:W-:Y:S05]  /*17360*/  BRA `(.L_x_4328) ;  /* 0xffffffec00c47947 */ /* 0x000fea000383ffff */
.L_x_4302:
[----:B------:R-:W-:Y:S01]  /*17370*/  BSSY B0, `(.L_x_4329) ;  /* 0x0000007000007945 */ /* 0x000fe20003800000 */
[----:B--2---:R-:W-:Y:S02]  /*17380*/  IMAD.MOV.U32 R12, RZ, RZ, RZ ;  /* 0x000000ffff0c7224 */ /* 0x004fe400078e00ff */
[----:B------:R-:W-:Y:S02]  /*17390*/  IMAD.MOV.U32 R11, RZ, RZ, 0x1f ;  /* 0x0000001fff0b7424 */ /* 0x000fe400078e00ff */
[----:B------:R-:W-:-:S07]  /*173a0*/  IMAD.MOV.U32 R15, RZ, RZ, -0x1 ;  /* 0xffffffffff0f7424 */ /* 0x000fce00078e00ff */
[----:B-1-34-:R-:W-:Y:S05]  /*173b0*/  WARPSYNC.COLLECTIVE R15, `(.L_x_4330) ;  /* 0x000000000f087348 */ /* 0x01afea0003c00000 */
[----:B------:R2:W1:Y:S02]  /*173c0*/  SHFL.IDX P6, R14, R13, R12, R11 ;  /* 0x0000000c0d0e7389 */ /* 0x00046400000c000b */
[----:B-1234-:R-:W-:Y:S01]  /*173d0*/  ENDCOLLECTIVE ;  /* 0x000000000000791b */ /* 0x01efe20003800000 */
.L_x_4330:
[----:B------:R-:W-:Y:S05]  /*173e0*/  BSYNC B0 ;  /* 0x0000000000007941 */ /* 0x000fea0003800000 */
.L_x_4329:
[----:B------:R-:W-:Y:S05]  /*173f0*/  BRA `(.L_x_4331) ;  /* 0xfffffff400007947 */ /* 0x000fea000383ffff */
.L_x_4304:
[----:B-1----:R1:W2:Y:S02]  /*17400*/  SYNCS.PHASECHK.TRANS64.TRYWAIT P0, [R7+URZ+0x38820], R0 ;  /* 0x03882000070075a7 */ /* 0x0022a4000800017f */
[----:B--2---:R-:W-:Y:S05]  /*17410*/  @!P0 NANOSLEEP.SYNCS 0x989680 ;  /* 0x009896800000895d */ /* 0x004fea0003900000 */
[----:B------:R-:W2:Y:S02]  /*17420*/  @!P0 SYNCS.PHASECHK.TRANS64 P0, [R7+URZ+0x38820], R0 ;  /* 0x03882000070085a7 */ /* 0x000ea4000800007f */
[----:B--2---:R-:W-:Y:S05]  /*17430*/  @!P0 BRA `(.L_x_4304) ;  /* 0xfffffffc00f08947 */ /* 0x004fea000383ffff */
[----:B------:R-:W-:Y:S05]  /*17440*/  BRA `(.L_x_4332) ;  /* 0xfffffff400487947 */ /* 0x000fea000383ffff */
.L_x_4308:
[----:B-1----:R1:W2:Y:S02]  /*17450*/  SYNCS.PHASECHK.TRANS64.TRYWAIT P0, [R5+URZ], R4 ;  /* 0x00000004050075a7 */ /* 0x0022a4000800017f */
[----:B--2---:R-:W-:Y:S05]  /*17460*/  @!P0 NANOSLEEP.SYNCS 0x989680 ;  /* 0x009896800000895d */ /* 0x004fea0003900000 */
[----:B------:R-:W2:Y:S02]  /*17470*/  @!P0 SYNCS.PHASECHK.TRANS64 P0, [R5+URZ], R4 ;  /* 0x00000004050085a7 */ /* 0x000ea4000800007f */
[----:B--2---:R-:W-:Y:S05]  /*17480*/  @!P0 BRA `(.L_x_4308) ;  /* 0xfffffffc00f08947 */ /* 0x004fea000383ffff */
[----:B------:R-:W-:Y:S05]  /*17490*/  BRA `(.L_x_4333) ;  /* 0xfffffff400a47947 */ /* 0x000fea000383ffff */
.L_x_4309:
[----:B--2---:R2:W3:Y:S02]  /*174a0*/  SYNCS.PHASECHK.TRANS64.TRYWAIT P0, [R3+URZ], R0 ;  /* 0x00000000030075a7 */ /* 0x0044e4000800017f */
[----:B---3--:R-:W-:Y:S05]  /*174b0*/  @!P0 NANOSLEEP.SYNCS 0x989680 ;  /* 0x009896800000895d */ /* 0x008fea0003900000 */
[----:B------:R-:W3:Y:S02]  /*174c0*/  @!P0 SYNCS.PHASECHK.TRANS64 P0, [R3+URZ], R0 ;  /* 0x00000000030085a7 */ /* 0x000ee4000800007f */
[----:B---3--:R-:W-:Y:S05]  /*174d0*/  @!P0 BRA `(.L_x_4309) ;  /* 0xfffffffc00f08947 */ /* 0x008fea000383ffff */
[----:B------:R-:W-:Y:S05]  /*174e0*/  BRA `(.L_x_4334) ;  /* 0xfffffff400987947 */ /* 0x000fea000383ffff */
.L_x_4311:
[----:B-1----:R1:W2:Y:S02]  /*174f0*/  SYNCS.PHASECHK.TRANS64.TRYWAIT P0, [R5+URZ], R4 ;  /* 0x00000004050075a7 */ /* 0x0022a4000800017f */
[----:B--2---:R-:W-:Y:S05]  /*17500*/  @!P0 NANOSLEEP.SYNCS 0x989680 ;  /* 0x009896800000895d */ /* 0x004fea0003900000 */
[----:B------:R-:W2:Y:S02]  /*17510*/  @!P0 SYNCS.PHASECHK.TRANS64 P0, [R5+URZ], R4 ;  /* 0x00000004050085a7 */ /* 0x000ea4000800007f */
[----:B--2---:R-:W-:Y:S05]  /*17520*/  @!P0 BRA `(.L_x_4311) ;  /* 0xfffffffc00f08947 */ /* 0x004fea000383ffff */
[----:B------:R-:W-:Y:S05]  /*17530*/  BRA `(.L_x_4335) ;  /* 0xfffffff4009c7947 */ /* 0x000fea000383ffff */
.L_x_4336:
        /* <DEDUP_REMOVED lines=12> */
.L_x_11947:


//--------------------- .text._ZN7cutlass13device_kernelIN5flash11enable_sm90INS1_16FlashAttnFwdSm90INS1_25CollectiveMainloopFwdSm90ILi2EN4cute5tupleIJNS5_1CILi1EEES8_S8_EEENS6_IJNS7_ILi64EEESA_SA_EEELi512ENS_10bfloat16_tEfNS_4arch4Sm90ELb0ELb1ELb0ELb1ELb0ELb0ELb0ELb0ELb0ELb0ELb0ELb0EEENS1_21CollectiveEpilogueFwdINS6_IJSA_NS7_ILi512EEESA_EEES9_SC_SE_Li256ELb1ELb0ELb0ELb0EEENS1_36VarlenDynamicPersistentTileSchedulerILi64ELi64ELi256ELi32ELb0ELb0ELb1ELb1ELb0ELb1EEEEEEEEEvNT_6ParamsE --------------------------
	.section	.text._ZN7cutlass13device_kernelIN5flash11enable_sm90INS1_16FlashAttnFwdSm90INS1_25CollectiveMainloopFwdSm90ILi2EN4cute5tupleIJNS5_1CILi1EEES8_S8_EEENS6_IJNS7_ILi64EEESA_SA_EEELi512ENS_10bfloat16_tEfNS_4arch4Sm90ELb0ELb1ELb0ELb1ELb0ELb0ELb0ELb0ELb0ELb0ELb0ELb0EEENS1_21CollectiveEpilogueFwdINS6_IJSA_NS7_ILi512EEESA_EEES9_SC_SE_Li256ELb1ELb0ELb0ELb0EEENS1_36VarlenDynamicPersistentTileSchedulerILi64ELi64ELi256ELi32ELb0ELb0ELb1ELb1ELb0ELb1EEEEEEEEEvNT_6ParamsE,"ax",@progbits
	.align	128
.text._ZN7cutlass13device_kernelIN5flash11enable_sm90INS1_16FlashAttnFwdSm90INS1_25CollectiveMainloopFwdSm90ILi2EN4cute5tupleIJNS5_1CILi1EEES8_S8_EEENS6_IJNS7_ILi64EEESA_SA_EEELi512ENS_10bfloat16_tEfNS_4arch4Sm90ELb0ELb1ELb0ELb1ELb0ELb0ELb0ELb0ELb0ELb0ELb0ELb0EEENS1_21CollectiveEpilogueFwdINS6_IJSA_NS7_ILi512EEESA_EEES9_SC_SE_Li256ELb1ELb0ELb0ELb0EEENS1_36VarlenDynamicPersistentTileSchedulerILi64ELi64ELi256ELi32ELb0ELb0ELb1ELb1ELb0ELb1EEEEEEEEEvNT_6ParamsE:
        .type           _ZN7cutlass13device_kernelIN5flash11enable_sm90INS1_16FlashAttnFwdSm90INS1_25CollectiveMainloopFwdSm90ILi2EN4cute5tupleIJNS5_1CILi1EEES8_S8_EEENS6_IJNS7_ILi64EEESA_SA_EEELi512ENS_10bfloat16_tEfNS_4arch4Sm90ELb0ELb1ELb0ELb1ELb0ELb0ELb0ELb0ELb0ELb0ELb0ELb0EEENS1_21CollectiveEpilogueFwdINS6_IJSA_NS7_ILi512EEESA_EEES9_SC_SE_Li256ELb1ELb0ELb0ELb0EEENS1_36VarlenDynamicPersistentTileSchedulerILi64ELi64ELi256ELi32ELb0ELb0ELb1ELb1ELb0ELb1EEEEEEEEEvNT_6ParamsE,@function
        .size           _ZN7cutlass13device_kernelIN5flash11enable_sm90INS1_16FlashAttnFwdSm90INS1_25CollectiveMainloopFwdSm90ILi2EN4cute5tupleIJNS5_1CILi1EEES8_S8_EEENS6_IJNS7_ILi64EEESA_SA_EEELi512ENS_10bfloat16_tEfNS_4arch4Sm90ELb0ELb1ELb0ELb1ELb0ELb0ELb0ELb0ELb0ELb0ELb0ELb0EEENS1_21CollectiveEpilogueFwdINS6_IJSA_NS7_ILi512EEESA_EEES9_SC_SE_Li256ELb1ELb0ELb0ELb0EEENS1_36VarlenDynamicPersistentTileSchedulerILi64ELi64ELi256ELi32ELb0ELb0ELb1ELb1ELb0ELb1EEEEEEEEEvNT_6ParamsE,(.L_x_11948 - _ZN7cutlass13device_kernelIN5flash11enable_sm90INS1_16FlashAttnFwdSm90INS1_25CollectiveMainloopFwdSm90ILi2EN4cute5tupleIJNS5_1CILi1EEES8_S8_EEENS6_IJNS7_ILi64EEESA_SA_EEELi512ENS_10bfloat16_tEfNS_4arch4Sm90ELb0ELb1ELb0ELb1ELb0ELb0ELb0ELb0ELb0ELb0ELb0ELb0EEENS1_21CollectiveEpilogueFwdINS6_IJSA_NS7_ILi512EEESA_EEES9_SC_SE_Li256ELb1ELb0ELb0ELb0EEENS1_36VarlenDynamicPersistentTileSchedulerILi64ELi64ELi256ELi32ELb0ELb0ELb1ELb1ELb0ELb1EEEEEEEEEvNT_6ParamsE)
        .other          _ZN7cutlass13device_kernelIN5flash11enable_sm90INS1_16FlashAttnFwdSm90INS1_25CollectiveMainloopFwdSm90ILi2EN4cute5tupleIJNS5_1CILi1EEES8_S8_EEENS6_IJNS7_ILi64EEESA_SA_EEELi512ENS_10bfloat16_tEfNS_4arch4Sm90ELb0ELb1ELb0ELb1ELb0ELb0ELb0ELb0ELb0ELb0ELb0ELb0EEENS1_21CollectiveEpilogueFwdINS6_IJSA_NS7_ILi512EEESA_EEES9_SC_SE_Li256ELb1ELb0ELb0ELb0EEENS1_36VarlenDynamicPersistentTileSchedulerILi64ELi64ELi256ELi32ELb0ELb0ELb1ELb1ELb0ELb1EEEEEEEEEvNT_6ParamsE,@"STO_CUDA_ENTRY STV_DEFAULT"
_ZN7cutlass13device_kernelIN5flash11enable_sm90INS1_16FlashAttnFwdSm90INS1_25CollectiveMainloopFwdSm90ILi2EN4cute5tupleIJNS5_1CILi1EEES8_S8_EEENS6_IJNS7_ILi64EEESA_SA_EEELi512ENS_10bfloat16_tEfNS_4arch4Sm90ELb0ELb1ELb0ELb1ELb0ELb0ELb0ELb0ELb0ELb0ELb0ELb0EEENS1_21CollectiveEpilogueFwdINS6_IJSA_NS7_ILi512EEESA_EEES9_SC_SE_Li256ELb1ELb0ELb0ELb0EEENS1_36VarlenDynamicPersistentTileSchedulerILi64ELi64ELi256ELi32ELb0ELb0ELb1ELb1ELb0ELb1EEEEEEEEEvNT_6ParamsE:
        /* <DEDUP_REMOVED lines=21> */
.L_x_4338:
[----:B------:R-:W-:Y:S05]  /*0150*/  BSYNC B0 ;  /* 0x0000000000007941 */ /* 0x000fea0003800000 */
.L_x_4337:
        /* <DEDUP_REMOVED lines=37> */
.L_x_4339:
        /* <DEDUP_REMOVED lines=22> */
.L_x_4340:
        /* <DEDUP_REMOVED lines=18> */
.L_x_4341:
        /* <DEDUP_REMOVED lines=22> */
.L_x_4342:
        /* <DEDUP_REMOVED lines=22> */
.L_x_4343:
[----:B------:R-:W-:Y:S01]  /*08f0*/  PLOP3.LUT P0, PT, PT, PT, UP0, 0x80, 0x0 ;  /* 0x000000000000781c */ /* 0x000fe20003f0f008 */
[----:B------:R-:W-:Y:S01]  /*0900*/  UMOV UR36, 0x1 ;  /* 0x0000000100247882 */ /* 0x000fe20000000000 */
[----:B------:R-:W-:Y:S01]  /*0910*/  NOP ;  /* 0x0000000000007918 */ /* 0x000fe20000000000 */
[----:B------:R-:W-:Y:S01]  /*0920*/  USEL UR36, UR36, 0x2, !UP0 ;  /* 0x0000000224247887 */ /* 0x000fe2000c000000 */
[----:B------:R-:W-:Y:S01]  /*0930*/  ULDC.64 UR48, c[0x0][0x208] ;  /* 0x0000820000307ab9 */ /* 0x000fe20000000a00 */
[----:B012-4-:R-:W-:Y:S08]  /*0940*/  BAR.SYNC.DEFER_BLOCKING 0x0 ;  /* 0x0000000000007b1d */ /* 0x017ff00000010000 */
[----:B------:R-:W-:Y:S05]  /*0950*/  @!P0 BRA `(.L_x_4344) ;  /* 0x000000e800c08947 */ /* 0x000fea0003800000 */
.L_x_4345:
[----:B------:R-:W-:-:S08]  /*0960*/  NOP ;  /* 0x0000000000007918 */ /* 0x000fd00000000000 */
[----:B------:R-:W0:Y:S02]  /*0970*/  USETMAXREG.TRY_ALLOC.CTAPOOL UP0, 0xf0 ;  /* 0x000000f0000079c8 */ /* 0x000e240008000600 */
[----:B0-----:R-:W-:-:S13]  /*0980*/  PLOP3.LUT P0, PT, PT, PT, UP0, 0x80, 0x0 ;  /* 0x000000000000781c */ /* 0x001fda0003f0f008 */
[----:B------:R-:W-:Y:S05]  /*0990*/  @!P0 BRA `(.L_x_4345) ;  /* 0xfffffffc00f08947 */ /* 0x000fea000383ffff */
[----:B------:R-:W-:Y:S01]  /*09a0*/  LOP3.LUT R0, R4, 0xffffff80, RZ, 0xc0, !PT ;  /* 0xffffff8004007812 */ /* 0x000fe200078ec0ff */
[----:B------:R-:W0:Y:S01]  /*09b0*/  S2UR UR4, SR_CgaCtaId ;  /* 0x00000000000479c3 */ /* 0x000e220000008800 */
[----:B------:R-:W-:Y:S02]  /*09c0*/  UMOV UR38, 0x400 ;  /* 0x0000040000267882 */ /* 0x000fe40000000000 */
[----:B------:R-:W-:-:S13]  /*09d0*/  ISETP.NE.AND P0, PT, R0, 0x80, PT ;  /* 0x000000800000780c */ /* 0x000fda0003f05270 */
[----:B------:R-:W-:Y:S06]  /*09e0*/  @!P0 BAR.ARV 0x8, 0xa0 ;  /* 0x0202800000008b1d */ /* 0x000fec0000002000 */
[----:B------:R-:W-:Y:S01]  /*09f0*/  ISETP.GE.U32.AND P0, PT, R4, 0x100, PT ;  /* 0x000001000400780c */ /* 0x000fe20003f06070 */
[----:B0-----:R-:W-:-:S03]  /*0a00*/  ULEA UR38, UR4, UR38, 0x18 ;  /* 0x0000002604267291 */ /* 0x001fc6000f8ec03f */
[----:B------:R-:W-:-:S09]  /*0a10*/  ULDC UR4, c[0x0][0xc14] ;  /* 0x0003050000047ab9 */ /* 0x000fd20000000800 */
        /* <DEDUP_REMOVED lines=9> */
[----:B------:R-:W-:Y:S01]  /*0ab0*/  R2UR UR6, R14 ;  /* 0x000000000e0672ca */ /* 0x000fe200000e0000 */
[----:B------:R-:W-:Y:S01]  /*0ac0*/  IMAD.MOV.U32 R187, RZ, RZ, RZ ;  /* 0x000000ffffbb7224 */ /* 0x000fe200078e00ff */
[----:B------:R-:W-:Y:S01]  /*0ad0*/  SHF.R.S32.HI R3, RZ, 0x1f, R192 ;  /* 0x0000001fff037819 */ /* 0x000fe200000114c0 */
[----:B------:R-:W-:Y:S01]  /*0ae0*/  ULOP3.LUT UR39, UR36, 0x1, URZ, 0xfc, !UPT ;  /* 0x0000000124277892 */ /* 0x000fe2000f8efc3f */
[----:B------:R-:W-:Y:S01]  /*0af0*/  R2UR UR5, R15 ;  /* 0x000000000f0572ca */ /* 0x000fe200000e0000 */
[----:B------:R-:W-:Y:S01]  /*0b00*/  UMOV UR37, URZ ;  /* 0x0000003f00257c82 */ /* 0x000fe20008000000 */
[CC--:B------:R-:W-:Y:S02]  /*0b10*/  LEA.HI R0, R3.reuse, R192.reuse, RZ, 0x4 ;  /* 0x000000c003007211 */ /* 0x0c0fe400078f20ff */
[----:B------:R-:W-:-:S02]  /*0b20*/  LEA.HI R2, R3, R192, RZ, 0x5 ;  /* 0x000000c003027211 */ /* 0x000fc400078f28ff */
[----:B------:R-:W-:Y:S02]  /*0b30*/  SHF.R.S32.HI R9, RZ, 0x4, R0 ;  /* 0x00000004ff097819 */ /* 0x000fe40000011400 */
[C---:B------:R-:W-:Y:S02]  /*0b40*/  LOP3.LUT R7, R0.reuse, 0xfffffff0, RZ, 0xc0, !PT ;  /* 0xfffffff000077812 */ /* 0x040fe400078ec0ff */
[----:B------:R-:W-:Y:S02]  /*0b50*/  LEA.HI R4, R0, R9, RZ, 0x1 ;  /* 0x0000000900047211 */ /* 0x000fe400078f08ff */
[--C-:B------:R-:W-:Y:S01]  /*0b60*/  SHF.R.S32.HI R0, RZ, 0x5, R2.reuse ;  /* 0x00000005ff007819 */ /* 0x100fe20000011402 */
[----:B------:R-:W-:Y:S01]  /*0b70*/  IMAD.IADD R7, R192, 0x1, -R7 ;  /* 0x00000001c0077824 */ /* 0x000fe200078e0a07 */
[----:B------:R-:W-:Y:S02]  /*0b80*/  SHF.R.S32.HI R11, RZ, 0x1f, R2 ;  /* 0x0000001fff0b7819 */ /* 0x000fe40000011402 */
[----:B------:R-:W-:-:S02]  /*0b90*/  LEA.HI R5, R3, R192, RZ, 0x7 ;  /* 0x000000c003057211 */ /* 0x000fc400078f38ff */
[----:B------:R-:W-:Y:S02]  /*0ba0*/  LEA.HI R11, R11, R0, RZ, 0x2 ;  /* 0x000000000b0b7211 */ /* 0x000fe400078f10ff */
[----:B------:R-:W-:Y:S02]  /*0bb0*/  SHF.R.S32.HI R2, RZ, 0x1f, R7 ;  /* 0x0000001fff027819 */ /* 0x000fe40000011407 */
[----:B------:R-:W-:Y:S02]  /*0bc0*/  SHF.R.S32.HI R190, RZ, 0x7, R5 ;  /* 0x00000007ffbe7819 */ /* 0x000fe40000011405 */
[----:B------:R-:W-:Y:S02]  /*0bd0*/  LOP3.LUT R11, R11, 0x3ffffc, RZ, 0xc0, !PT ;  /* 0x003ffffc0b0b7812 */ /* 0x000fe400078ec0ff */
[----:B------:R-:W-:Y:S01]  /*0be0*/  LEA.HI R6, R2, R7, RZ, 0x3 ;  /* 0x0000000702067211 */ /* 0x000fe200078f18ff */
[----:B------:R-:W-:Y:S01]  /*0bf0*/  IMAD R10, R190, 0x100, R7 ;  /* 0x00000100be0a7824 */ /* 0x000fe200078e0207 */
[----:B------:R-:W-:Y:S01]  /*0c00*/  LOP3.LUT R4, R4, 0x1ffffffe, RZ, 0xc0, !PT ;  /* 0x1ffffffe04047812 */ /* 0x000fe200078ec0ff */
[----:B------:R-:W-:Y:S01]  /*0c10*/  IMAD.IADD R11, R0, 0x1, -R11 ;  /* 0x00000001000b7824 */ /* 0x000fe200078e0a0b */
[C---:B------:R-:W-:Y:S01]  /*0c20*/  LOP3.LUT R8, R6.reuse, 0xfffffff8, RZ, 0xc0, !PT ;  /* 0xfffffff806087812 */ /* 0x040fe200078ec0ff */
[----:B------:R-:W-:Y:S01]  /*0c30*/  IMAD.SHL.U32 R12, R6, 0x40, RZ ;  /* 0x00000040060c7824 */ /* 0x000fe200078e00ff */
[----:B------:R-:W-:Y:S01]  /*0c40*/  LEA.HI R3, R3, R192, RZ, 0x3 ;  /* 0x000000c003037211 */ /* 0x000fe200078f18ff */
[----:B------:R-:W-:Y:S01]  /*0c50*/  IMAD.IADD R4, R9, 0x1, -R4 ;  /* 0x0000000109047824 */ /* 0x000fe200078e0a04 */
[----:B------:R-:W-:Y:S01]  /*0c60*/  LOP3.LUT R9, R5, 0xffffff80, RZ, 0xc0, !PT ;  /* 0xffffff8005097812 */ /* 0x000fe200078ec0ff */
[----:B------:R-:W-:Y:S01]  /*0c70*/  IMAD R191, R11, 0x10, R10 ;  /* 0x000000100bbf7824 */ /* 0x000fe200078e020a */
[----:B------:R-:W-:Y:S01]  /*0c80*/  LOP3.LUT R13, R12, 0x7ffffe00, RZ, 0xc0, !PT ;  /* 0x7ffffe000c0d7812 */ /* 0x000fe200078ec0ff */
[----:B------:R-:W-:Y:S01]  /*0c90*/  IMAD.IADD R10, R7, 0x1, -R8 ;  /* 0x00000001070a7824 */ /* 0x000fe200078e0a08 */
[----:B------:R-:W-:Y:S01]  /*0ca0*/  LEA.HI R5, R5, R190, RZ, 0x1 ;  /* 0x000000be05057211 */ /* 0x000fe200078f08ff */
[----:B------:R-:W-:Y:S01]  /*0cb0*/  IMAD.IADD R9, R192, 0x1, -R9 ;  /* 0x00000001c0097824 */ /* 0x000fe200078e0a09 */
[----:B------:R-:W-:Y:S01]  /*0cc0*/  SHF.R.S32.HI R188, RZ, 0x3, R3 ;  /* 0x00000003ffbc7819 */ /* 0x000fe20000011403 */
[C---:B------:R-:W-:Y:S01]  /*0cd0*/  IMAD.SHL.U32 R11, R10.reuse, 0x40, RZ ;  /* 0x000000400a0b7824 */ /* 0x040fe200078e00ff */
[----:B------:R-:W-:Y:S01]  /*0ce0*/  R2P PR, R10, 0x6 ;  /* 0x000000060a007804 */ /* 0x000fe20000000000 */
[----:B------:R-:W-:Y:S01]  /*0cf0*/  IMAD.SHL.U32 R4, R4, 0x8, RZ ;  /* 0x0000000804047824 */ /* 0x000fe200078e00ff */
[----:B------:R-:W-:Y:S01]  /*0d00*/  SHF.R.S32.HI R2, RZ, 0x1f, R9 ;  /* 0x0000001fff027819 */ /* 0x000fe20000011409 */
[----:B------:R-:W-:Y:S01]  /*0d10*/  IMAD R13, R0, 0x400, R13 ;  /* 0x00000400000d7824 */ /* 0x000fe200078e020d */
[----:B------:R-:W-:Y:S01]  /*0d20*/  LOP3.LUT R11, R11, 0x1c0, RZ, 0xc0, !PT ;  /* 0x000001c00b0b7812 */ /* 0x000fe200078ec0ff */
[----:B------:R-:W-:Y:S01]  /*0d30*/  IMAD.U32 R191, R191, 0x40, R4 ;  /* 0x00000040bfbf7824 */ /* 0x000fe200078e0004 */
[----:B------:R-:W-:-:S02]  /*0d40*/  LEA.HI R6, R2, R9, RZ, 0x2 ;  /* 0x0000000902067211 */ /* 0x000fc400078f10ff */
[----:B------:R-:W-:Y:S02]  /*0d50*/  LOP3.LUT R4, R11, 0x8, R4, 0xf8, !PT ;  /* 0x000000080b047812 */ /* 0x000fe400078ef804 */
[----:B------:R-:W-:Y:S02]  /*0d60*/  SHF.R.U32.HI R11, RZ, 0x3, R11 ;  /* 0x00000003ff0b7819 */ /* 0x000fe4000001160b */
[--C-:B------:R-:W-:Y:S02]  /*0d70*/  SHF.R.S32.HI R7, RZ, 0x2, R6.reuse ;  /* 0x00000002ff077819 */ /* 0x100fe40000011406 */
        /* <DEDUP_REMOVED lines=9> */
[----:B------:R-:W-:Y:S02]  /*0e10*/  LOP3.LUT R7, R3, 0x1ffffff8, RZ, 0xc0, !PT ;  /* 0x1ffffff803077812 */ /* 0x000fe400078ec0ff */
[----:B------:R-:W-:Y:S01]  /*0e20*/  LOP3.LUT R5, R5, 0xfffffe, RZ, 0xc0, !PT ;  /* 0x00fffffe05057812 */ /* 0x000fe200078ec0ff */
[C---:B------:R-:W-:Y:S01]  /*0e30*/  VIADD R184, R19.reuse, 0x26800 ;  /* 0x0002680013b87836 */ /* 0x040fe20000000000 */
[----:B------:R-:W-:Y:S01]  /*0e40*/  SHF.R.S32.HI R2, RZ, 0x5, R2 ;  /* 0x00000005ff027819 */ /* 0x000fe20000011402 */
[----:B------:R-:W-:Y:S01]  /*0e50*/  VIADD R22, R19, 0x26840 ;  /* 0x0002684013167836 */ /* 0x000fe20000000000 */
[----:B------:R-:W-:Y:S01]  /*0e60*/  SEL R23, R23, 0xffffffe0, !P1 ;  /* 0xffffffe017177807 */ /* 0x000fe20004800000 */
[----:B------:R-:W-:Y:S01]  /*0e70*/  IMAD.IADD R7, R192, 0x1, -R7 ;  /* 0x00000001c0077824 */ /* 0x000fe200078e0a07 */
[----:B------:R-:W-:Y:S01]  /*0e80*/  IADD3 R6, R9, -R6, RZ ;  /* 0x8000000609067210 */ /* 0x000fe20007ffe0ff */
[----:B------:R-:W-:-:S02]  /*0e90*/  IMAD.IADD R5, R190, 0x1, -R5 ;  /* 0x00000001be057824 */ /* 0x000fc400078e0a05 */
[----:B------:R-:W-:Y:S02]  /*0ea0*/  @P2 VIADD R22, R184, 0xffffffc0 ;  /* 0xffffffc0b8162836 */ /* 0x000fe40000000000 */
[----:B------:R-:W-:Y:S02]  /*0eb0*/  IMAD R17, R2, 0x10, R17 ;  /* 0x0000001002117824 */ /* 0x000fe400078e0211 */
[----:B------:R-:W-:Y:S02]  /*0ec0*/  IMAD.IADD R184, R184, 0x1, R23 ;  /* 0x00000001b8b87824 */ /* 0x000fe400078e0217 */
[----:B------:R-:W-:Y:S02]  /*0ed0*/  IMAD.MOV.U32 R2, RZ, RZ, RZ ;  /* 0x000000ffff027224 */ /* 0x000fe400078e00ff */
[----:B------:R-:W-:Y:S02]  /*0ee0*/  IMAD.SHL.U32 R185, R7, 0x8, RZ ;  /* 0x0000000807b97824 */ /* 0x000fe400078e00ff */
[----:B------:R-:W-:-:S02]  /*0ef0*/  IMAD.SHL.U32 R18, R5, 0x100, RZ ;  /* 0x0000010005127824 */ /* 0x000fc400078e00ff */
[----:B------:R-:W-:Y:S02]  /*0f00*/  IMAD.SHL.U32 R16, R6, 0x2, RZ ;  /* 0x0000000206107824 */ /* 0x000fe400078e00ff */
[----:B------:R-:W-:-:S07]  /*0f10*/  IMAD.IADD R23, R23, 0x1, R22 ;  /* 0x0000000117177824 */ /* 0x000fce00078e0216 */
.L_x_4453:
[----:B------:R-:W-:Y:S01]  /*0f20*/  ULDC.64 UR8, c[0x0][0xa28] ;  /* 0x00028a0000087ab9 */ /* 0x000fe20000000a00 */
[----:B------:R-:W-:Y:S01]  /*0f30*/  ULDC UR4, c[0x0][0x404] ;  /* 0x0001010000047ab9 */ /* 0x000fe20000000800 */
[----:B------:R-:W-:Y:S01]  /*0f40*/  UISETP.NE.U32.AND UP0, UPT, UR8, URZ, UPT ;  /* 0x0000003f0800728c */ /* 0x000fe2000bf05070 */
[----:B------:R-:W-:-:S03]  /*0f50*/  ULDC UR7, c[0x0][0x2e0] ;  /* 0x0000b80000077ab9 */ /* 0x000fc60000000800 */
[----:B------:R-:W-:-:S03]  /*0f60*/  UISETP.NE.AND.EX UP0, UPT, UR9, URZ, UPT, UP0 ;  /* 0x0000003f0900728c */ /* 0x000fc6000bf05300 */
[----:B------:R-:W-:Y:S02]  /*0f70*/  ULDC.64 UR8, c[0x0][0xa18] ;  /* 0x0002860000087ab9 */ /* 0x000fe40000000a00 */
[----:B------:R-:W-:Y:S01]  /*0f80*/  UISETP.NE.U32.AND UP1, UPT, UR8, URZ, UPT ;  /* 0x0000003f0800728c */ /* 0x000fe2000bf25070 */
[----:B------:R-:W-:-:S03]  /*0f90*/  PLOP3.LUT P0, PT, PT, PT, UP0, 0x80, 0x0 ;  /* 0x000000000000781c */ /* 0x000fc60003f0f008 */
[----:B------:R-:W-:-:S03]  /*0fa0*/  UISETP.NE.AND.EX UP1, UPT, UR9, URZ, UPT, UP1 ;  /* 0x0000003f0900728c */ /* 0x000fc6000bf25310 */
[----:B------:R-:W-:Y:S02]  /*0fb0*/  @UP0 ULDC.64 UR8, c[0x0][0xa28] ;  /* 0x00028a0000080ab9 */ /* 0x000fe40000000a00 */
[----:B------:R-:W-:Y:S01]  /*0fc0*/  @UP0 UIMAD.WIDE UR8, UR5, 0x4, UR8 ;  /* 0x00000004050808a5 */ /* 0x000fe2000f8e0208 */
[----:B------:R-:W-:-:S05]  /*0fd0*/  PLOP3.LUT P2, PT, PT, PT, UP1, 0x80, 0x0 ;  /* 0x000000000000781c */ /* 0x000fca0003f4f018 */
[----:B------:R-:W-:Y:S01]  /*0fe0*/  @UP1 ULDC.64 UR10, c[0x0][0xa18] ;  /* 0x00028600000a1ab9 */ /* 0x000fe20000000a00 */
[----:B-1---5:R-:W-:Y:S01]  /*0ff0*/  MOV R4, UR8 ;  /* 0x0000000800047c02 */ /* 0x022fe20008000f00 */
[----:B------:R-:W-:Y:S01]  /*1000*/  IMAD.U32 R5, RZ, RZ, UR9 ;  /* 0x00000009ff057e24 */ /* 0x000fe2000f8e00ff */
[----:B------:R-:W-:-:S04]  /*1010*/  @UP1 UIMAD.WIDE UR8, UR5, 0x4, UR10 ;  /* 0x00000004050818a5 */ /* 0x000fc8000f8e020a */
[----:B--2---:R-:W2:Y:S02]  /*1020*/  @P0 LDG.E R4, desc[UR48][R4.64] ;  /* 0x0000003004040981 */ /* 0x004ea4000c1e1900 */
[----:B---3--:R-:W-:Y:S02]  /*1030*/  IMAD.U32 R6, RZ, RZ, UR8 ;  /* 0x00000008ff067e24 */ /* 0x008fe4000f8e00ff */
[----:B------:R-:W-:Y:S01]  /*1040*/  IMAD.U32 R7, RZ, RZ, UR9 ;  /* 0x00000009ff077e24 */ /* 0x000fe2000f8e00ff */
[----:B------:R-:W-:-:S04]  /*1050*/  ULDC.64 UR8, c[0x0][0x3f8] ;  /* 0x0000fe0000087ab9 */ /* 0x000fc80000000a00 */
[----:B------:R-:W3:Y:S01]  /*1060*/  @P2 LDG.E R6, desc[UR48][R6.64] ;  /* 0x0000003006062981 */ /* 0x000ee2000c1e1900 */
[----:B------:R-:W-:Y:S01]  /*1070*/  UISETP.NE.U32.AND UP0, UPT, UR8, URZ, UPT ;  /* 0x0000003f0800728c */ /* 0x000fe2000bf05070 */
[----:B------:R-:W-:Y:S01]  /*1080*/  UMOV UR44, URZ ;  /* 0x0000003f002c7c82 */ /* 0x000fe20008000000 */
[----:B------:R-:W-:Y:S02]  /*1090*/  ULDC UR40, c[0x0][0x288] ;  /* 0x0000a20000287ab9 */ /* 0x000fe40000000800 */
[----:B------:R-:W-:Y:S01]  /*10a0*/  UISETP.NE.AND.EX UP0, UPT, UR9, URZ, UPT, UP0 ;  /* 0x0000003f0900728c */ /* 0x000fe2000bf05300 */
[----:B------:R-:W-:Y:S02]  /*10b0*/  UMOV UR41, UR6 ;  /* 0x0000000600297c82 */ /* 0x000fe40008000000 */
[----:B------:R-:W-:Y:S01]  /*10c0*/  ULDC.64 UR8, c[0x0][0xa20] ;  /* 0x0002880000087ab9 */ /* 0x000fe20000000a00 */
[----:B------:R-:W-:Y:S01]  /*10d0*/  USEL UR4, UR4, 0x1, UP0 ;  /* 0x0000000104047887 */ /* 0x000fe20008000000 */
[----:B------:R-:W-:-:S03]  /*10e0*/  ISETP.NE.U32.AND P1, PT, RZ, UR8, PT ;  /* 0x00000008ff007c0c */ /* 0x000fc6000bf25070 */
[----:B------:R-:W-:Y:S01]  /*10f0*/  UIMAD UR4, UR4, UR7, URZ ;  /* 0x00000007040472a4 */ /* 0x000fe2000f8e023f */
[----:B------:R-:W-:Y:S02]  /*1100*/  ISETP.NE.AND.EX P1, PT, RZ, UR9, PT, P1 ;  /* 0x00000009ff007c0c */ /* 0x000fe4000bf25310 */
[----:B--2---:R-:W-:Y:S02]  /*1110*/  @P0 R2UR UR44, R4 ;  /* 0x00000000042c02ca */ /* 0x004fe400000e0000 */
[----:B---3--:R-:W-:Y:S01]  /*1120*/  @P2 R2UR UR40, R6 ;  /* 0x00000000062822ca */ /* 0x008fe200000e0000 */
[----:B0-----:R-:W-:-:S14]  /*1130*/  @P2 BRA `(.L_x_4346) ;  /* 0x0000000000342947 */ /* 0x001fdc0003800000 */
[----:B------:R-:W-:Y:S02]  /*1140*/  ULDC.64 UR6, c[0x0][0xa00] ;  /* 0x0002800000067ab9 */ /* 0x000fe40000000a00 */
[----:B------:R-:W-:-:S04]  /*1150*/  ISETP.NE.U32.AND P0, PT, RZ, UR6, PT ;  /* 0x00000006ff007c0c */ /* 0x000fc8000bf05070 */
[----:B------:R-:W-:-:S13]  /*1160*/  ISETP.NE.AND.EX P0, PT, RZ, UR7, PT, P0 ;  /* 0x00000007ff007c0c */ /* 0x000fda000bf05300 */
[----:B------:R-:W-:Y:S05]  /*1170*/  @!P0 BRA `(.L_x_4346) ;  /* 0x0000000000248947 */ /* 0x000fea0003800000 */
[----:B------:R-:W-:Y:S02]  /*1180*/  ULDC.64 UR6, c[0x0][0xa00] ;  /* 0x0002800000067ab9 */ /* 0x000fe40000000a00 */
        /* <DEDUP_REMOVED lines=8> */
.L_x_4346:
[----:B------:R-:W-:Y:S01]  /*1210*/  UMOV UR42, UR47 ;  /* 0x0000002f002a7c82 */ /* 0x000fe20008000000 */
[----:B------:R-:W-:Y:S01]  /*1220*/  UMOV UR43, UR5 ;  /* 0x00000005002b7c82 */ /* 0x000fe20008000000 */
[----:B------:R-:W-:Y:S05]  /*1230*/  @!P1 BRA `(.L_x_4347) ;  /* 0x00000000001c9947 */ /* 0x000fea0003800000 */
[----:B------:R-:W-:Y:S02]  /*1240*/  ULDC.64 UR6, c[0x0][0xa20] ;  /* 0x0002880000067ab9 */ /* 0x000fe40000000a00 */
[----:B------:R-:W-:-:S06]  /*1250*/  UIMAD.WIDE UR4, UR5, 0x4, UR6 ;  /* 0x00000004050478a5 */ /* 0x000fcc000f8e0206 */
[----:B------:R-:W-:Y:S02]  /*1260*/  IMAD.U32 R4, RZ, RZ, UR4 ;  /* 0x00000004ff047e24 */ /* 0x000fe4000f8e00ff */
[----:B------:R-:W-:-:S05]  /*1270*/  IMAD.U32 R5, RZ, RZ, UR5 ;  /* 0x00000005ff057e24 */ /* 0x000fca000f8e00ff */
[----:B------:R-:W2:Y:S02]  /*1280*/  LDG.E R4, desc[UR48][R4.64] ;  /* 0x0000003004047981 */ /* 0x000ea4000c1e1900 */
[----:B--2---:R-:W-:Y:S01]  /*1290*/  R2UR UR4, R4 ;  /* 0x00000000040472ca */ /* 0x004fe200000e0000 */
[----:B------:R-:W-:-:S14]  /*12a0*/  BRA `(.L_x_4348) ;  /* 0x0000000000347947 */ /* 0x000fdc0003800000 */
.L_x_4347:
        /* <DEDUP_REMOVED lines=13> */
.L_x_4348:
[----:B------:R-:W-:Y:S02]  /*1380*/  UISETP.NE.AND UP0, UPT, UR46, 0x1, UPT ;  /* 0x000000012e00788c */ /* 0x000fe4000bf05270 */
[----:B------:R-:W-:Y:S02]  /*1390*/  UIADD3 UR44, -UR44, UR4, URZ ;  /* 0x000000042c2c7290 */ /* 0x000fe4000fffe13f */
[----:B------:R-:W-:Y:S02]  /*13a0*/  ULEA UR6, UR47, 0x40, 0x6 ;  /* 0x000000402f067891 */ /* 0x000fe4000f8e303f */
[----:B------:R-:W-:Y:S01]  /*13b0*/  UIADD3 UR4, UR44, 0x3f, URZ ;  /* 0x0000003f2c047890 */ /* 0x000fe2000fffe03f */
[----:B------:R-:W-:Y:S01]  /*13c0*/  PLOP3.LUT P0, PT, PT, PT, UP0, 0x80, 0x0 ;  /* 0x000000000000781c */ /* 0x000fe20003f0f008 */
[----:B------:R-:W-:Y:S02]  /*13d0*/  UIADD3 UR9, UR44, UR6, -UR40 ;  /* 0x000000062c097290 */ /* 0x000fe4000fffe828 */
[----:B------:R-:W-:Y:S01]  /*13e0*/  USHF.R.S32.HI UR5, URZ, 0x1f, UR4 ;  /* 0x0000001f3f057899 */ /* 0x000fe20008011404 */
[----:B------:R-:W-:-:S03]  /*13f0*/  ULDC UR7, c[0x0][0x9e0] ;  /* 0x0002780000077ab9 */ /* 0x000fc60000000800 */
[----:B------:R-:W-:Y:S02]  /*1400*/  ULEA.HI UR5, UR5, UR4, URZ, 0x6 ;  /* 0x0000000405057291 */ /* 0x000fe4000f8f303f */
[----:B------:R-:W-:Y:S02]  /*1410*/  UIADD3 UR6, UR9, UR7, URZ ;  /* 0x0000000709067290 */ /* 0x000fe4000fffe03f */
[----:B------:R-:W-:Y:S02]  /*1420*/  USHF.R.S32.HI UR20, URZ, 0x6, UR5 ;  /* 0x000000063f147899 */ /* 0x000fe40008011405 */
[----:B------:R-:W-:Y:S10]  /*1430*/  @!P0 BRA `(.L_x_4349) ;  /* 0x0000001c00fc8947 */ /* 0x000ff40003800000 */
        /* <DEDUP_REMOVED lines=14> */
.L_x_4351:
[----:B------:R-:W-:-:S11]  /*1520*/  UISETP.NE.AND UP0, UPT, UR8, 0x1, UPT ;  /* 0x000000010800788c */ /* 0x000fd6000bf05270 */
[----:B------:R-:W-:Y:S02]  /*1530*/  @UP0 ULDC.64 UR10, c[0x0][0x9e8] ;  /* 0x00027a00000a0ab9 */ /* 0x000fe40000000a00 */
[----:B------:R-:W-:-:S04]  /*1540*/  UIMAD.WIDE.U32 UR4, UR7, UR10, URZ ;  /* 0x0000000a070472a5 */ /* 0x000fc8000f8e003f */
[----:B------:R-:W-:-:S12]  /*1550*/  @UP0 USHF.R.U32.HI UR7, URZ, UR11, UR5 ;  /* 0x0000000b3f070299 */ /* 0x000fd80008011605 */
.L_x_4352:
[----:B------:R-:W-:-:S04]  /*1560*/  UIMAD UR7, UR7, UR8, UR8 ;  /* 0x00000008070772a4 */ /* 0x000fc8000f8e0208 */
[----:B------:R-:W-:-:S04]  /*1570*/  UISETP.LT.AND UP0, UPT, UR6, UR7, UPT ;  /* 0x000000070600728c */ /* 0x000fc8000bf01270 */
[----:B------:R-:W-:-:S12]  /*1580*/  USEL UR6, UR6, UR7, UP0 ;  /* 0x0000000706067287 */ /* 0x000fd80008000000 */
.L_x_4350:
[----:B------:R-:W-:Y:S02]  /*1590*/  UIADD3 UR6, UR6, 0x3f, URZ ;  /* 0x0000003f06067890 */ /* 0x000fe4000fffe03f */
[----:B------:R-:W-:Y:S02]  /*15a0*/  ULEA UR40, UR47, -UR40, 0x6 ;  /* 0x800000282f287291 */ /* 0x000fe4000f8e303f */
[----:B------:R-:W-:Y:S02]  /*15b0*/  USHF.R.S32.HI UR4, URZ, 0x1f, UR6 ;  /* 0x0000001f3f047899 */ /* 0x000fe40008011406 */
[----:B------:R-:W-:Y:S02]  /*15c0*/  UIADD3 UR40, UR44, UR40, URZ ;  /* 0x000000282c287290 */ /* 0x000fe4000fffe03f */
[----:B------:R-:W-:Y:S01]  /*15d0*/  ULEA.HI UR4, UR4, UR6, URZ, 0x6 ;  /* 0x0000000604047291 */ /* 0x000fe2000f8f303f */
[----:B------:R-:W-:-:S03]  /*15e0*/  ULDC UR5, c[0x0][0x9dc] ;  /* 0x0002770000057ab9 */ /* 0x000fc60000000800 */
[----:B------:R-:W-:Y:S02]  /*15f0*/  USHF.R.S32.HI UR4, URZ, 0x6, UR4 ;  /* 0x000000063f047899 */ /* 0x000fe40008011404 */
[----:B------:R-:W-:Y:S02]  /*1600*/  UIADD3 UR5, UR40, -UR5, URZ ;  /* 0x8000000528057290 */ /* 0x000fe4000fffe03f */
[----:B------:R-:W-:-:S04]  /*1610*/  UISETP.LT.AND UP0, UPT, UR20, UR4, UPT ;  /* 0x000000041400728c */ /* 0x000fc8000bf01270 */
[----:B------:R-:W-:Y:S01]  /*1620*/  USEL UR20, UR20, UR4, UP0 ;  /* 0x0000000414147287 */ /* 0x000fe20008000000 */
[----:B------:R-:W-:Y:S01]  /*1630*/  IMAD.U32 R0, RZ, RZ, UR5 ;  /* 0x00000005ff007e24 */ /* 0x000fe2000f8e00ff */
[----:B------:R-:W-:Y:S10]  /*1640*/  @!P1 BRA `(.L_x_4353) ;  /* 0x0000000000409947 */ /* 0x000ff40003800000 */
        /* <DEDUP_REMOVED lines=10> */
.L_x_4354:
[----:B------:R-:W-:-:S11]  /*16f0*/  UISETP.NE.AND UP0, UPT, UR8, 0x1, UPT ;  /* 0x000000010800788c */ /* 0x000fd6000bf05270 */
[----:B------:R-:W-:Y:S02]  /*1700*/  @UP0 ULDC.64 UR6, c[0x0][0x9e8] ;  /* 0x00027a0000060ab9 */ /* 0x000fe40000000a00 */
[----:B------:R-:W-:-:S04]  /*1710*/  UIMAD.WIDE.U32 UR4, UR40, UR6, URZ ;  /* 0x00000006280472a5 */ /* 0x000fc8000f8e003f */
[----:B------:R-:W-:-:S12]  /*1720*/  @UP0 USHF.R.U32.HI UR40, URZ, UR7, UR5 ;  /* 0x000000073f280299 */ /* 0x000fd80008011605 */
.L_x_4355:
[----:B------:R-:W-:-:S06]  /*1730*/  UIMAD UR40, UR40, UR8, URZ ;  /* 0x00000008282872a4 */ /* 0x000fcc000f8e023f */
[----:B------:R-:W-:-:S07]  /*1740*/  VIMNMX R0, R0, UR40, !PT ;  /* 0x0000002800007c48 */ /* 0x000fce000ffe0100 */
.L_x_4353:
[----:B------:R-:W-:Y:S01]  /*1750*/  SHF.R.S32.HI R5, RZ, 0x1f, R0 ;  /* 0x0000001fff057819 */ /* 0x000fe20000011400 */
[----:B------:R-:W-:Y:S01]  /*1760*/  IMAD.MOV.U32 R3, RZ, RZ, RZ ;  /* 0x000000ffff037224 */ /* 0x000fe200078e00ff */
[----:B------:R-:W-:Y:S02]  /*1770*/  PLOP3.LUT P0, PT, PT, PT, PT, 0x80, 0x0 ;  /* 0x000000000000781c */ /* 0x000fe40003f0f070 */
[----:B------:R-:W-:Y:S02]  /*1780*/  CS2R R150, SRZ ;  /* 0x0000000000967805 */ /* 0x000fe4000001ff00 */
[----:B------:R-:W-:Y:S01]  /*1790*/  LEA.HI R5, R5, R0, RZ, 0x6 ;  /* 0x0000000005057211 */ /* 0x000fe200078f30ff */
[----:B------:R-:W-:Y:S01]  /*17a0*/  IMAD.MOV.U32 R0, RZ, RZ, RZ ;  /* 0x000000ffff007224 */ /* 0x000fe200078e00ff */
[----:B------:R-:W-:Y:S02]  /*17b0*/  CS2R R148, SRZ ;  /* 0x0000000000947805 */ /* 0x000fe4000001ff00 */
[----:B------:R-:W-:-:S02]  /*17c0*/  CS2R R146, SRZ ;  /* 0x0000000000927805 */ /* 0x000fc4000001ff00 */
[----:B------:R-:W-:Y:S02]  /*17d0*/  SHF.R.S32.HI R4, RZ, 0x6, R5 ;  /* 0x00000006ff047819 */ /* 0x000fe40000011405 */
[----:B------:R-:W-:Y:S02]  /*17e0*/  CS2R R144, SRZ ;  /* 0x0000000000907805 */ /* 0x000fe4000001ff00 */
[----:B------:R-:W-:Y:S02]  /*17f0*/  CS2R R142, SRZ ;  /* 0x00000000008e7805 */ /* 0x000fe4000001ff00 */
[----:B------:R-:W-:Y:S02]  /*1800*/  CS2R R140, SRZ ;  /* 0x00000000008c7805 */ /* 0x000fe4000001ff00 */
[----:B------:R-:W-:Y:S02]  /*1810*/  VIMNMX R4, RZ, R4, !PT ;  /* 0x00000004ff047248 */ /* 0x000fe40007fe0100 */
[----:B------:R-:W-:-:S02]  /*1820*/  CS2R R138, SRZ ;  /* 0x00000000008a7805 */ /* 0x000fc4000001ff00 */
[----:B------:R-:W-:Y:S01]  /*1830*/  CS2R R136, SRZ ;  /* 0x0000000000887805 */ /* 0x000fe2000001ff00 */
[----:B------:R-:W-:Y:S01]  /*1840*/  IMAD.MOV.U32 R172, RZ, RZ, RZ ;  /* 0x000000ffffac7224 */ /* 0x000fe200078e00ff */
[----:B------:R-:W-:Y:S02]  /*1850*/  ISETP.LT.AND P1, PT, R4, UR20, PT ;  /* 0x0000001404007c0c */ /* 0x000fe4000bf21270 */
        /* <DEDUP_REMOVED lines=56> */
[----:B------:R-:W-:Y:S06]  /*1be0*/  @!P1 BRA `(.L_x_4356) ;  /* 0x000000ac00b89947 */ /* 0x000fec0003800000 */
        /* <DEDUP_REMOVED lines=14> */
.L_x_4357:
[----:B------:R-:W-:Y:S01]  /*1cd0*/  ULEA UR22, UR37, UR38, 0x3 ;  /* 0x0000002625167291 */ /* 0x000fe2000f8e183f */
[----:B------:R-:W-:-:S08]  /*1ce0*/  SHF.L.U32 R0, R2, 0x1f, RZ ;  /* 0x0000001f02007819 */ /* 0x000fd000000006ff */
[----:B------:R-:W0:Y:S02]  /*1cf0*/  SYNCS.PHASECHK.TRANS64.TRYWAIT P1, [UR22+0x28c50], R0 ;  /* 0x028c5000ff0075a7 */ /* 0x000e240008020156 */
[----:B0-----:R-:W-:Y:S05]  /*1d00*/  @!P1 BRA `(.L_x_4358) ;  /* 0x0000012800b89947 */ /* 0x001fea0003800000 */
.L_x_4547:
        /* <DEDUP_REMOVED lines=24> */
[----:B------:R-:W-:-:S06]  /*1e90*/  UIADD3 UR20, UR20, -0x2, URZ ;  /* 0xfffffffe14147890 */ /* 0x000fcc000fffe03f */
[----:B------:R-:W-:Y:S02]  /*1ea0*/  ISETP.LE.AND P1, PT, R4, UR20, PT ;  /* 0x0000001404007c0c */ /* 0x000fe4000bf23270 */
[----:B0-----:R-:W-:-:S04]  /*1eb0*/  LOP3.LUT R3, R3, 0x7f, RZ, 0xc0, !PT ;  /* 0x0000007f03037812 */ /* 0x001fc800078ec0ff */
        /* <DEDUP_REMOVED lines=18> */
[----:B0-----:R-:W-:-:S07]  /*1fe0*/  IMAD.U32 R0, RZ, RZ, UR20 ;  /* 0x00000014ff007e24 */ /* 0x001fce000f8e00ff */
.L_x_4364:
[----:B------:R-:W-:Y:S01]  /*1ff0*/  BAR.SYNC.DEFER_BLOCKING 0xe, 0x100 ;  /* 0x0384000000007b1d */ /* 0x000fe20000010000 */
[----:B------:R-:W-:Y:S01]  /*2000*/  IMAD.U32 R6, RZ, RZ, UR37 ;  /* 0x00000025ff067e24 */ /* 0x000fe2000f8e00ff */
[----:B------:R-:W-:Y:S01]  /*2010*/  UIADD3 UR37, UR37, 0x1, URZ ;  /* 0x0000000125257890 */ /* 0x000fe2000fffe03f */
[C---:B------:R-:W-:Y:S01]  /*2020*/  ISETP.GT.AND P3, PT, R0.reuse, R4, PT ;  /* 0x000000040000720c */ /* 0x040fe20003f64270 */
[----:B------:R-:W-:Y:S02]  /*2030*/  VIADD R0, R0, 0xffffffff ;  /* 0xffffffff00007836 */ /* 0x000fe40000000000 */
[----:B-1----:R-:W-:Y:S01]  /*2040*/  IMAD R3, R6, 0x40, R17 ;  /* 0x0000004006037824 */ /* 0x002fe200078e0211 */
        /* <DEDUP_REMOVED lines=137> */
.L_x_4360:
[----:B------:R-:W-:Y:S01]  /*28e0*/  ULEA UR20, UR37, UR38, 0x3 ;  /* 0x0000002625147291 */ /* 0x000fe2000f8e183f */
[----:B------:R-:W-:-:S08]  /*28f0*/  SHF.L.U32 R3, R2, 0x1f, RZ ;  /* 0x0000001f02037819 */ /* 0x000fd000000006ff */
[----:B------:R0:W1:Y:S01]  /*2900*/  SYNCS.PHASECHK.TRANS64.TRYWAIT P1, [UR20+0x28c50], R3 ;  /* 0x028c5003ff0075a7 */ /* 0x0000620008020154 */
[----:B------:R-:W-:Y:S05]  /*2910*/  @!P0 BRA `(.L_x_4361) ;  /* 0x0000000000048947 */ /* 0x000fea0003800000 */
[----:B------:R-:W-:Y:S01]  /*2920*/  BPT.TRAP 0x1 ;  /* 0x000000040000795c */ /* 0x000fe20000300000 */
.L_x_4361:
[----:B-1----:R-:W-:Y:S05]  /*2930*/  @P1 BRA `(.L_x_4362) ;  /* 0x0000000000081947 */ /* 0x002fea0003800000 */
[----:B------:R-:W1:Y:S02]  /*2940*/  SYNCS.PHASECHK.TRANS64.TRYWAIT P1, [UR20+0x28c50], R3 ;  /* 0x028c5003ff0075a7 */ /* 0x000e640008020154 */
[----:B-1----:R-:W-:Y:S05]  /*2950*/  @!P1 BRA `(.L_x_4363) ;  /* 0x0000011c00bc9947 */ /* 0x002fea0003800000 */
.L_x_4362:
[----:B------:R-:W-:Y:S01]  /*2960*/  ULEA UR18, UR37, UR21, 0xc ;  /* 0x0000001525127291 */ /* 0x000fe2000f8e603f */
[----:B------:R-:W-:Y:S01]  /*2970*/  WARPGROUP.ARRIVE ;  /* 0x00000000000079c5 */ /* 0x000fe20000000000 */
[----:B------:R-:W-:Y:S01]  /*2980*/  UMOV UR19, 0x40000040 ;  /* 0x4000004000137882 */ /* 0x000fe20000000000 */
[----:B------:R-:W-:Y:S01]  /*2990*/  UMOV UR7, 0x40000040 ;  /* 0x4000004000077882 */ /* 0x000fe20000000000 */
[----:B------:R-:W-:Y:S01]  /*29a0*/  UIADD3 UR6, UR18, 0x80, URZ ;  /* 0x0000008012067890 */ /* 0x000fe2000fffe03f */
[----:B01----:R-:W-:Y:S01]  /*29b0*/  IMAD.U32 R3, RZ, RZ, UR20 ;  /* 0x00000014ff037e24 */ /* 0x003fe2000f8e00ff */
        /* <DEDUP_REMOVED lines=23> */
.L_x_4359:
[----:B------:R-:W-:Y:S01]  /*2b30*/  BAR.SYNC.DEFER_BLOCKING 0xe, 0x100 ;  /* 0x0384000000007b1d */ /* 0x000fe20000010000 */
[----:B0-----:R-:W-:Y:S01]  /*2b40*/  IMAD.U32 R0, RZ, RZ, UR37 ;  /* 0x00000025ff007e24 */ /* 0x001fe2000f8e00ff */
        /* <DEDUP_REMOVED lines=142> */
.L_x_4349:
        /* <DEDUP_REMOVED lines=14> */
.L_x_4366:
[----:B------:R-:W-:-:S11]  /*3510*/  UISETP.NE.AND UP0, UPT, UR8, 0x1, UPT ;  /* 0x000000010800788c */ /* 0x000fd6000bf05270 */
[----:B------:R-:W-:Y:S02]  /*3520*/  @UP0 ULDC.64 UR10, c[0x0][0x9e8] ;  /* 0x00027a00000a0ab9 */ /* 0x000fe40000000a00 */
[----:B------:R-:W-:-:S04]  /*3530*/  UIMAD.WIDE.U32 UR4, UR7, UR10, URZ ;  /* 0x0000000a070472a5 */ /* 0x000fc8000f8e003f */
[----:B------:R-:W-:-:S12]  /*3540*/  @UP0 USHF.R.U32.HI UR7, URZ, UR11, UR5 ;  /* 0x0000000b3f070299 */ /* 0x000fd80008011605 */
.L_x_4367:
[----:B------:R-:W-:-:S04]  /*3550*/  UIMAD UR7, UR7, UR8, UR8 ;  /* 0x00000008070772a4 */ /* 0x000fc8000f8e0208 */
[----:B------:R-:W-:-:S04]  /*3560*/  UISETP.LT.AND UP0, UPT, UR6, UR7, UPT ;  /* 0x000000070600728c */ /* 0x000fc8000bf01270 */
[----:B------:R-:W-:-:S12]  /*3570*/  USEL UR6, UR6, UR7, UP0 ;  /* 0x0000000706067287 */ /* 0x000fd80008000000 */
.L_x_4365:
[----:B------:R-:W-:Y:S02]  /*3580*/  UIADD3 UR6, UR6, 0x3f, URZ ;  /* 0x0000003f06067890 */ /* 0x000fe4000fffe03f */
[----:B------:R-:W-:Y:S02]  /*3590*/  ULEA UR5, UR47, -UR40, 0x6 ;  /* 0x800000282f057291 */ /* 0x000fe4000f8e303f */
[----:B------:R-:W-:-:S04]  /*35a0*/  USHF.R.S32.HI UR4, URZ, 0x1f, UR6 ;  /* 0x0000001f3f047899 */ /* 0x000fc80008011406 */
[----:B------:R-:W-:Y:S02]  /*35b0*/  ULEA.HI UR4, UR4, UR6, URZ, 0x6 ;  /* 0x0000000604047291 */ /* 0x000fe4000f8f303f */
[----:B------:R-:W-:Y:S02]  /*35c0*/  UIADD3 UR6, UR44, UR5, URZ ;  /* 0x000000052c067290 */ /* 0x000fe4000fffe03f */
[----:B------:R-:W-:Y:S01]  /*35d0*/  USHF.R.S32.HI UR4, URZ, 0x6, UR4 ;  /* 0x000000063f047899 */ /* 0x000fe20008011404 */
[----:B------:R-:W-:Y:S02]  /*35e0*/  ULDC UR5, c[0x0][0x9dc] ;  /* 0x0002770000057ab9 */ /* 0x000fe40000000800 */
        /* <DEDUP_REMOVED lines=15> */
.L_x_4369:
[----:B------:R-:W-:-:S11]  /*36e0*/  UISETP.NE.AND UP0, UPT, UR8, 0x1, UPT ;  /* 0x000000010800788c */ /* 0x000fd6000bf05270 */
[----:B------:R-:W-:Y:S02]  /*36f0*/  @UP0 ULDC.64 UR10, c[0x0][0x9e8] ;  /* 0x00027a00000a0ab9 */ /* 0x000fe40000000a00 */
[----:B------:R-:W-:-:S04]  /*3700*/  UIMAD.WIDE.U32 UR4, UR6, UR10, URZ ;  /* 0x0000000a060472a5 */ /* 0x000fc8000f8e003f */
[----:B------:R-:W-:-:S12]  /*3710*/  @UP0 USHF.R.U32.HI UR6, URZ, UR11, UR5 ;  /* 0x0000000b3f060299 */ /* 0x000fd80008011605 */
.L_x_4370:
[----:B------:R-:W-:-:S06]  /*3720*/  UIMAD UR6, UR6, UR8, URZ ;  /* 0x00000008060672a4 */ /* 0x000fcc000f8e023f */
[----:B------:R-:W-:-:S07]  /*3730*/  VIMNMX R0, R0, UR6, !PT ;  /* 0x0000000600007c48 */ /* 0x000fce000ffe0100 */
.L_x_4368:
        /* <DEDUP_REMOVED lines=91> */
[----:B------:R-:W-:Y:S01]  /*3cf0*/  MOV R4, UR4 ;  /* 0x0000000400047c02 */ /* 0x000fe20008000f00 */
        /* <DEDUP_REMOVED lines=12> */
.L_x_4371:
[----:B------:R-:W-:Y:S01]  /*3dc0*/  LEA.HI R0, R187, R187, RZ, 0x1 ;  /* 0x000000bbbb007211 */ /* 0x000fe200078f08ff */
[----:B------:R-:W-:-:S03]  /*3dd0*/  IMAD.U32 R3, RZ, RZ, UR39 ;  /* 0x00000027ff037e24 */ /* 0x000fc6000f8e00ff */
[----:B------:R-:W-:Y:S02]  /*3de0*/  LOP3.LUT R0, R0, 0xfffffffe, RZ, 0xc0, !PT ;  /* 0xfffffffe00007812 */ /* 0x000fe400078ec0ff */
[----:B------:R-:W-:-:S03]  /*3df0*/  ISETP.NE.AND P4, PT, R3, 0x3, PT ;  /* 0x000000030300780c */ /* 0x000fc60003f85270 */
[----:B------:R-:W-:-:S05]  /*3e00*/  IMAD.IADD R0, R187, 0x1, -R0 ;  /* 0x00000001bb007824 */ /* 0x000fca00078e0a00 */
[----:B------:R-:W-:-:S04]  /*3e10*/  SHF.L.U32 R0, R0, 0x1f, RZ ;  /* 0x0000001f00007819 */ /* 0x000fc800000006ff */
[----:B------:R-:W0:Y:S02]  /*3e20*/  SYNCS.PHASECHK.TRANS64.TRYWAIT P0, [UR38+0x28c00], R0 ;  /* 0x028c0000ff0075a7 */ /* 0x000e240008000166 */
[----:B0-----:R-:W-:Y:S05]  /*3e30*/  @!P0 BRA `(.L_x_4372) ;  /* 0x00000108009c8947 */ /* 0x001fea0003800000 */
.L_x_4548:
[----:B------:R-:W-:Y:S05]  /*3e40*/  @!P4 BRA `(.L_x_4373) ;  /* 0x000000000004c947 */ /* 0x000fea0003800000 */
[----:B------:R-:W-:Y:S01]  /*3e50*/  BPT.TRAP 0x1 ;  /* 0x000000040000795c */ /* 0x000fe20000300000 */
.L_x_4373:
[----:B------:R-:W-:Y:S01]  /*3e60*/  IMAD.U32 R10, RZ, RZ, UR37 ;  /* 0x00000025ff0a7e24 */ /* 0x000fe2000f8e00ff */
[----:B------:R-:W-:-:S04]  /*3e70*/  SHF.L.U32 R11, R2, 0x1f, RZ ;  /* 0x0000001f020b7819 */ /* 0x000fc800000006ff */
[----:B------:R-:W-:-:S04]  /*3e80*/  LEA R10, R10, UR38, 0x3 ;  /* 0x000000260a0a7c11 */ /* 0x000fc8000f8e18ff */
[----:B------:R1:W2:Y:S01]  /*3e90*/  SYNCS.PHASECHK.TRANS64.TRYWAIT P0, [R10+URZ+0x28c30], R11 ;  /* 0x028c300b0a0075a7 */ /* 0x0002a2000800017f */
[----:B------:R-:W-:Y:S05]  /*3ea0*/  @!P4 BRA `(.L_x_4374) ;  /* 0x000000000004c947 */ /* 0x000fea0003800000 */
[----:B------:R-:W-:Y:S01]  /*3eb0*/  BPT.TRAP 0x1 ;  /* 0x000000040000795c */ /* 0x000fe20000300000 */
.L_x_4374:
[----:B--2---:R-:W-:Y:S05]  /*3ec0*/  @P0 BRA `(.L_x_4375) ;  /* 0x0000000000080947 */ /* 0x004fea0003800000 */
[----:B------:R-:W2:Y:S02]  /*3ed0*/  SYNCS.PHASECHK.TRANS64.TRYWAIT P0, [R10+URZ+0x28c30], R11 ;  /* 0x028c300b0a0075a7 */ /* 0x000ea4000800017f */
[----:B--2---:R-:W-:Y:S05]  /*3ee0*/  @!P0 BRA `(.L_x_4376) ;  /* 0x0000010800888947 */ /* 0x004fea0003800000 */
.L_x_4375:
        /* <DEDUP_REMOVED lines=15> */
[----:B------:R-:W0:Y:S01]  /*3fe0*/  LDC.64 R8, c[0x0][0x9e0] ;  /* 0x00027800ff087b82 */ /* 0x000e220000000a00 */
[----:B------:R-:W-:Y:S01]  /*3ff0*/  UMOV UR7, 0x40000040 ;  /* 0x4000004000077882 */ /* 0x000fe20000000000 */
[----:B------:R-:W-:Y:S01]  /*4000*/  UMOV UR5, 0x40000040 ;  /* 0x4000004000057882 */ /* 0x000fe20000000000 */
[----:B------:R-:W-:-:S02]  /*4010*/  ULOP3.LUT UR4, UR4, 0x3fff, URZ, 0xc0, !UPT ;  /* 0x00003fff04047892 */ /* 0x000fc4000f8ec03f */
[----:B------:R-:W-:Y:S01]  /*4020*/  @!P5 VIADD R0, R10, 0x28c40 ;  /* 0x00028c400a00d836 */ /* 0x000fe20000000000 */
[----:B------:R-:W-:Y:S01]  /*4030*/  UMOV UR11, 0x40000040 ;  /* 0x40000040000b7882 */ /* 0x000fe20000000000 */
[----:B------:R-:W-:Y:S01]  /*4040*/  UMOV UR9, 0x40000040 ;  /* 0x4000004000097882 */ /* 0x000fe20000000000 */
[----:B------:R-:W-:Y:S02]  /*4050*/  ULEA UR18, UR37, UR18, 0x9 ;  /* 0x0000001225127291 */ /* 0x000fe4000f8e483f */
[----:B------:R-:W-:Y:S01]  /*4060*/  ULOP3.LUT UR16, UR4, 0x10000, URZ, 0xfc, !UPT ;  /* 0x0001000004107892 */ /* 0x000fe2000f8efc3f */
[----:B------:R-:W-:Y:S01]  /*4070*/  @!P5 PRMT R0, RZ, 0x654, R0 ;  /* 0x00000654ff00d816 */ /* 0x000fe20000000000 */
[----:B------:R-:W-:Y:S02]  /*4080*/  UIADD3 UR6, UR18, 0x2, URZ ;  /* 0x0000000212067890 */ /* 0x000fe4000fffe03f */
[----:B------:R-:W-:Y:S02]  /*4090*/  UIADD3 UR4, UR16, 0x2, URZ ;  /* 0x0000000210047890 */ /* 0x000fe4000fffe03f */
[----:B------:R-:W-:-:S02]  /*40a0*/  UIADD3 UR10, UR18, 0x4, URZ ;  /* 0x00000004120a7890 */ /* 0x000fc4000fffe03f */
[----:B------:R-:W-:Y:S02]  /*40b0*/  UIADD3 UR8, UR16, 0x4, URZ ;  /* 0x0000000410087890 */ /* 0x000fe4000fffe03f */
[----:B------:R-:W-:Y:S01]  /*40c0*/  HGMMA.64x64x16.F32.BF16 R24, gdesc[UR16], RZ, !UPT, gsb0 ;  /* 0x00e00000101879f0 */ /* 0x000fe2000c0018ff */
[----:B------:R-:W-:Y:S02]  /*40d0*/  UIADD3 UR14, UR18, 0x6, URZ ;  /* 0x00000006120e7890 */ /* 0x000fe4000fffe03f */
[----:B------:R-:W-:Y:S01]  /*40e0*/  UIADD3 UR12, UR16, 0x6, URZ ;  /* 0x00000006100c7890 */ /* 0x000fe2000fffe03f */
[----:B------:R-:W-:Y:S01]  /*40f0*/  UMOV UR15, 0x40000040 ;  /* 0x40000040000f7882 */ /* 0x000fe20000000000 */
[----:B------:R-:W-:Y:S01]  /*4100*/  UMOV UR13, 0x40000040 ;  /* 0x40000040000d7882 */ /* 0x000fe20000000000 */
[----:B0-----:R-:W-:Y:S01]  /*4110*/  ISETP.GE.AND P6, PT, R9, 0x1, PT ;  /* 0x000000010900780c */ /* 0x001fe20003fc6270 */
[----:B------:R-:W-:Y:S01]  /*4120*/  ULDC UR20, c[0x0][0x9dc] ;  /* 0x0002770000147ab9 */ /* 0x000fe20000000800 */
[----:B------:R-:W-:-:S02]  /*4130*/  WARPGROUP.DEPBAR.LE gsb0, 0x0 ;  /* 0x00008000000079c5 */ /* 0x000fc40000010000 */
[----:B------:R-:W-:-:S06]  /*4140*/  WARPGROUP.ARRIVE ;  /* 0x00000000000079c5 */ /* 0x000fcc0000000000 */
[----:B------:R-:W-:Y:S01]  /*4150*/  HGMMA.64x64x16.F32.BF16 R24, gdesc[UR4], R24, gsb0 ;  /* 0x00e00000041879f0 */ /* 0x000fe20008001818 */
[----:B------:R-:W-:Y:S02]  /*4160*/  UMOV UR6, 0xffffffc0 ;  /* 0xffffffc000067882 */ /* 0x000fe40000000000 */
[----:B------:R-:W-:-:S04]  /*4170*/  UIMAD UR6, UR50, UR6, 0x41 ;  /* 0x00000041320674a4 */ /* 0x000fc8000f8e0206 */
[----:B------:R-:W-:Y:S02]  /*4180*/  UIADD3 UR7, -UR40, UR6, UR44 ;  /* 0x0000000628077290 */ /* 0x000fe4000fffe12c */
[----:B------:R-:W-:-:S04]  /*4190*/  UIADD3 UR6, UR6, -0x1, URZ ;  /* 0xffffffff06067890 */ /* 0x000fc8000fffe03f */
[----:B------:R-:W-:-:S05]  /*41a0*/  IADD3 R5, -R16, UR7, RZ ;  /* 0x0000000710057c10 */ /* 0x000fca000fffe1ff */
[----:B------:R-:W-:Y:S01]  /*41b0*/  IMAD.IADD R14, R5, 0x1, R8 ;  /* 0x00000001050e7824 */ /* 0x000fe200078e0208 */
[----:B------:R-:W-:Y:S02]  /*41c0*/  WARPGROUP.DEPBAR.LE gsb0, 0x0 ;  /* 0x00008000000079c5 */ /* 0x000fe40000010000 */
[----:B------:R-:W-:-:S06]  /*41d0*/  WARPGROUP.ARRIVE ;  /* 0x00000000000079c5 */ /* 0x000fcc0000000000 */
[----:B------:R-:W-:Y:S01]  /*41e0*/  HGMMA.64x64x16.F32.BF16 R24, gdesc[UR8], R24, gsb0 ;  /* 0x00e00000081879f0 */ /* 0x000fe20008001818 */
[----:B------:R-:W-:-:S06]  /*41f0*/  ULOP3.LUT UR10, URZ, UR20, URZ, 0x33, !UPT ;  /* 0x000000143f0a7292 */ /* 0x000fcc000f8e333f */
[----:B------:R-:W-:Y:S01]  /*4200*/  VIADD R15, R5, UR10 ;  /* 0x0000000a050f7c36 */ /* 0x000fe20008000000 */
[----:B------:R-:W-:Y:S02]  /*4210*/  WARPGROUP.DEPBAR.LE gsb0, 0x0 ;  /* 0x00008000000079c5 */ /* 0x000fe40000010000 */
[----:B------:R-:W-:-:S06]  /*4220*/  WARPGROUP.ARRIVE ;  /* 0x00000000000079c5 */ /* 0x000fcc0000000000 */
[----:B------:R-:W-:Y:S01]  /*4230*/  HGMMA.64x64x16.F32.BF16 R24, gdesc[UR12], R24, gsb0 ;  /* 0x00e000000c1879f0 */ /* 0x000fe20008001818 */
[----:B------:R-:W-:-:S06]  /*4240*/  ULEA UR14, UR50, 0xffffffc0, 0x6 ;  /* 0xffffffc0320e7891 */ /* 0x000fcc000f8e303f */
[----:B------:R-:W-:-:S04]  /*4250*/  MOV R13, UR14 ;  /* 0x0000000e000d7c02 */ /* 0x000fc80008000f00 */
[----:B------:R-:W-:Y:S01]  /*4260*/  IADD3 R13, -R16, UR44, -R13 ;  /* 0x0000002c100d7c10 */ /* 0x000fe2000fffe90d */
[----:B------:R-:W-:Y:S02]  /*4270*/  WARPGROUP.DEPBAR.LE gsb0, 0x0 ;  /* 0x00008000000079c5 */ /* 0x000fe40000010000 */
[----:B------:R0:W-:Y:S02]  /*4280*/  @!P5 SYNCS.ARRIVE.TRANS64.RED.A1T0 RZ, [R0+URZ], RZ ;  /* 0x000000ff00ffd9a7 */ /* 0x0001e4000810043f */
[----:B0-----:R-:W-:-:S04]  /*4290*/  IMAD.U32 R0, RZ, RZ, UR47 ;  /* 0x0000002fff007e24 */ /* 0x001fc8000f8e00ff */
[----:B------:R-:W-:-:S04]  /*42a0*/  IMAD R0, R0, 0x40, R17 ;  /* 0x0000004000007824 */ /* 0x000fc800078e0211 */
[----:B------:R-:W-:Y:S01]  /*42b0*/  IMAD.IADD R5, R15, 0x1, R0 ;  /* 0x000000010f057824 */ /* 0x000fe200078e0200 */
[----:B------:R-:W-:Y:S01]  /*42c0*/  VIADDMNMX R4, R0, R14, R13, PT ;  /* 0x0000000e00047246 */ /* 0x000fe2000380010d */
[----:B------:R-:W-:Y:S06]  /*42d0*/  @!P6 BRA `(.L_x_4377) ;  /* 0x000000000054e947 */ /* 0x000fec0003800000 */
[----:B------:R-:W-:Y:S01]  /*42e0*/  IMAD.U32 R7, RZ, RZ, UR40 ;  /* 0x00000028ff077e24 */ /* 0x000fe2000f8e00ff */
[----:B------:R-:W-:Y:S04]  /*42f0*/  BSSY B0, `(.L_x_4378) ;  /* 0x000000f000007945 */ /* 0x000fe80003800000 */
[----:B------:R-:W-:-:S04]  /*4300*/  IADD3 R6, R0, UR44, -R7 ;  /* 0x0000002c00067c10 */ /* 0x000fc8000fffe807 */
        /* <DEDUP_REMOVED lines=9> */
.L_x_4379:
[----:B------:R-:W-:-:S13]  /*43a0*/  ISETP.NE.AND P0, PT, R9, 0x1, PT ;  /* 0x000000010900780c */ /* 0x000fda0003f05270 */
[----:B------:R-:W0:Y:S02]  /*43b0*/  @P0 LDC.64 R20, c[0x0][0x9e8] ;  /* 0x00027a00ff140b82 */ /* 0x000e240000000a00 */
[----:B0-----:R-:W-:-:S05]  /*43c0*/  @P0 IMAD.HI.U32 R12, R6, R20, RZ ;  /* 0x00000014060c0227 */ /* 0x001fca00078e00ff */
[----:B------:R-:W-:-:S07]  /*43d0*/  @P0 SHF.R.U32.HI R6, RZ, R21, R12 ;  /* 0x00000015ff060219 */ /* 0x000fce000001160c */
.L_x_4380:
[----:B------:R-:W-:Y:S05]  /*43e0*/  BSYNC B0 ;  /* 0x0000000000007941 */ /* 0x000fea0003800000 */
.L_x_4378:
[----:B------:R-:W-:-:S04]  /*43f0*/  IMAD R7, R6, R9, -UR14 ;  /* 0x8000000e06077e24 */ /* 0x000fc8000f8e0209 */
[----:B------:R-:W-:-:S05]  /*4400*/  IMAD.IADD R6, R7, 0x1, -R16 ;  /* 0x0000000107067824 */ /* 0x000fca00078e0a10 */
[----:B------:R-:W-:Y:S02]  /*4410*/  VIMNMX R5, R5, R6, !PT ;  /* 0x0000000605057248 */ /* 0x000fe40007fe0100 */
[----:B------:R-:W-:-:S07]  /*4420*/  VIADDMNMX R4, R6, R9, R4, PT ;  /* 0x0000000906047246 */ /* 0x000fce0003800104 */
.L_x_4377:
[----:B------:R-:W-:Y:S02]  /*4430*/  UISETP.GE.AND UP4, UPT, UR6, 0x9, UPT ;  /* 0x000000090600788c */ /* 0x000fe4000bf86270 */
[----:B------:R-:W-:Y:S02]  /*4440*/  UISETP.GE.AND UP1, UPT, UR6, 0x1, UPT ;  /* 0x000000010600788c */ /* 0x000fe4000bf26270 */
[----:B------:R-:W-:Y:S02]  /*4450*/  UISETP.GE.AND UP0, UPT, UR6, 0x2, UPT ;  /* 0x000000020600788c */ /* 0x000fe4000bf06270 */
[----:B------:R-:W-:Y:S01]  /*4460*/  PLOP3.LUT P0, PT, PT, PT, UP4, 0x40, 0x0 ;  /* 0x000000000000781c */ /* 0x000fe20003f0e848 */
[----:B------:R-:W-:Y:S01]  /*4470*/  UISETP.GE.AND UP3, UPT, UR6, 0xa, UPT ;  /* 0x0000000a0600788c */ /* 0x000fe2000bf66270 */
[----:B------:R-:W-:Y:S01]  /*4480*/  PLOP3.LUT P2, PT, PT, PT, UP1, 0x40, 0x0 ;  /* 0x000000000000781c */ /* 0x000fe20003f4e818 */
[----:B------:R-:W-:Y:S01]  /*4490*/  UP2UR UR11, UPR, URZ, 0x1 ;  /* 0x000000013f0b7883 */ /* 0x000fe20008000000 */
[C---:B------:R-:W-:Y:S01]  /*44a0*/  ISETP.GT.AND P0, PT, R5.reuse, 0x8, P0 ;  /* 0x000000080500780c */ /* 0x040fe20000704270 */
[----:B------:R-:W-:Y:S01]  /*44b0*/  UISETP.GE.AND UP2, UPT, UR6, 0x11, UPT ;  /* 0x000000110600788c */ /* 0x000fe2000bf46270 */
[C---:B------:R-:W-:Y:S01]  /*44c0*/  ISETP.GT.AND P2, PT, R5.reuse, RZ, P2 ;  /* 0x000000ff0500720c */ /* 0x040fe20001744270 */
[----:B------:R-:W-:Y:S01]  /*44d0*/  UP2UR UR10, UPR, URZ, 0x2 ;  /* 0x000000023f0a7883 */ /* 0x000fe20008000000 */
[----:B------:R-:W-:Y:S01]  /*44e0*/  PLOP3.LUT P1, PT, PT, PT, UP0, 0x40, 0x0 ;  /* 0x000000000000781c */ /* 0x000fe20003f2e808 */
[----:B------:R-:W-:Y:S01]  /*44f0*/  UISETP.GE.AND UP0, UPT, UR6, 0x19, UPT ;  /* 0x000000190600788c */ /* 0x000fe2000bf06270 */
[----:B------:R-:W-:Y:S01]  /*4500*/  PLOP3.LUT P3, PT, PT, PT, UP3, 0x40, 0x0 ;  /* 0x000000000000781c */ /* 0x000fe20003f6e838 */
[----:B------:R-:W-:Y:S01]  /*4510*/  UISETP.GE.AND UP1, UPT, UR6, 0x12, UPT ;  /* 0x000000120600788c */ /* 0x000fe2000bf26270 */
[C---:B------:R-:W-:Y:S01]  /*4520*/  ISETP.LT.OR P0, PT, R4.reuse, 0x9, P0 ;  /* 0x000000090400780c */ /* 0x040fe20000701670 */
[----:B------:R-:W-:Y:S01]  /*4530*/  UP2UR UR22, UPR, URZ, 0x1 ;  /* 0x000000013f167883 */ /* 0x000fe20008000000 */
[----:B------:R-:W-:Y:S01]  /*4540*/  ISETP.LT.OR P2, PT, R4, 0x1, P2 ;  /* 0x000000010400780c */ /* 0x000fe20001741670 */
[----:B------:R-:W-:Y:S01]  /*4550*/  UP2UR UR19, UPR, URZ, 0x4 ;  /* 0x000000043f137883 */ /* 0x000fe20008000000 */
[C---:B------:R-:W-:Y:S01]  /*4560*/  ISETP.GT.AND P3, PT, R5.reuse, 0x9, P3 ;  /* 0x000000090500780c */ /* 0x040fe20001f64270 */
[----:B------:R-:W-:Y:S01]  /*4570*/  UP2UR UR21, UPR, URZ, 0x2 ;  /* 0x000000023f157883 */ /* 0x000fe20008000000 */
[C---:B------:R-:W-:Y:S01]  /*4580*/  ISETP.GT.AND P1, PT, R5.reuse, 0x1, P1 ;  /* 0x000000010500780c */ /* 0x040fe20000f24270 */
[----:B------:R-:W-:Y:S01]  /*4590*/  UP2UR UR7, UPR, URZ, 0x10 ;  /* 0x000000103f077883 */ /* 0x000fe20008000000 */
[----:B------:R-:W-:Y:S01]  /*45a0*/  FSEL R28, R28, -INF , !P0 ;  /* 0xff8000001c1c7808 */ /* 0x000fe20004000000 */
[----:B------:R-:W-:Y:S01]  /*45b0*/  UP2UR UR18, UPR, URZ, 0x8 ;  /* 0x000000083f127883 */ /* 0x000fe20008000000 */
[----:B------:R-:W-:Y:S01]  /*45c0*/  FSEL R24, R24, -INF , !P2 ;  /* 0xff80000018187808 */ /* 0x000fe20005000000 */
[----:B------:R-:W-:Y:S01]  /*45d0*/  UISETP.GE.AND UP3, UPT, UR6, 0x31, UPT ;  /* 0x000000310600788c */ /* 0x000fe2000bf66270 */
[----:B------:R-:W-:Y:S01]  /*45e0*/  PLOP3.LUT P0, PT, PT, PT, UP0, 0x40, 0x0 ;  /* 0x000000000000781c */ /* 0x000fe20003f0e808 */
[----:B------:R-:W-:Y:S01]  /*45f0*/  UISETP.GE.AND UP0, UPT, UR6, 0x1a, UPT ;  /* 0x0000001a0600788c */ /* 0x000fe2000bf06270 */
[----:B------:R-:W-:Y:S01]  /*4600*/  PLOP3.LUT P2, PT, PT, PT, UP2, 0x40, 0x0 ;  /* 0x000000000000781c */ /* 0x000fe20003f4e828 */
[----:B------:R-:W-:Y:S01]  /*4610*/  UISETP.GE.AND UP2, UPT, UR6, 0x2a, UPT ;  /* 0x0000002a0600788c */ /* 0x000fe2000bf46270 */
[C---:B------:R-:W-:Y:S01]  /*4620*/  ISETP.LT.OR P3, PT, R4.reuse, 0xa, P3 ;  /* 0x0000000a0400780c */ /* 0x040fe20001f61670 */
[----:B------:R-:W-:Y:S01]  /*4630*/  UP2UR UR23, UPR, URZ, 0x1 ;  /* 0x000000013f177883 */ /* 0x000fe20008000000 */
[----:B------:R-:W-:Y:S01]  /*4640*/  ISETP.LT.OR P1, PT, R4, 0x2, P1 ;  /* 0x000000020400780c */ /* 0x000fe20000f21670 */
[----:B------:R-:W-:Y:S01]  /*4650*/  UISETP.GE.AND UP4, UPT, UR6, 0x32, UPT ;  /* 0x000000320600788c */ /* 0x000fe2000bf86270 */
[----:B------:R-:W-:Y:S01]  /*4660*/  ISETP.GT.AND P2, PT, R5, 0x10, P2 ;  /* 0x000000100500780c */ /* 0x000fe20001744270 */
[----:B------:R-:W-:Y:S01]  /*4670*/  UISETP.GE.AND UP5, UPT, UR6, 0x39, UPT ;  /* 0x000000390600788c */ /* 0x000fe2000bfa6270 */
[----:B------:R-:W-:Y:S01]  /*4680*/  FSEL R56, R29, -INF , !P3 ;  /* 0xff8000001d387808 */ /* 0x000fe20005800000 */
[----:B------:R-:W-:Y:S01]  /*4690*/  UISETP.GE.AND UP6, UPT, UR6, 0x3a, UPT ;  /* 0x0000003a0600788c */ /* 0x000fe2000bfc6270 */
[----:B------:R-:W-:-:S02]  /*46a0*/  FSEL R20, R25, -INF , !P1 ;  /* 0xff80000019147808 */ /* 0x000fc40004800000 */
[----:B------:R-:W-:Y:S01]  /*46b0*/  PLOP3.LUT P3, PT, PT, PT, UP0, 0x40, 0x0 ;  /* 0x000000000000781c */ /* 0x000fe20003f6e808 */
[----:B------:R-:W-:Y:S01]  /*46c0*/  UISETP.GE.AND UP0, UPT, UR6, 0x21, UPT ;  /* 0x000000210600788c */ /* 0x000fe2000bf06270 */
[----:B------:R-:W-:Y:S01]  /*46d0*/  PLOP3.LUT P1, PT, PT, PT, UP1, 0x40, 0x0 ;  /* 0x000000000000781c */ /* 0x000fe20003f2e818 */
[----:B------:R-:W-:Y:S01]  /*46e0*/  UISETP.GE.AND UP1, UPT, UR6, 0x29, UPT ;  /* 0x000000290600788c */ /* 0x000fe2000bf26270 */
[----:B------:R-:W-:Y:S01]  /*46f0*/  ISETP.LT.OR P2, PT, R4, 0x11, P2 ;  /* 0x000000110400780c */ /* 0x000fe20001741670 */
[----:B------:R-:W-:Y:S01]  /*4700*/  UP2UR UR24, UPR, URZ, 0x1 ;  /* 0x000000013f187883 */ /* 0x000fe20008000000 */
[C---:B------:R-:W-:Y:S02]  /*4710*/  ISETP.GT.AND P1, PT, R5.reuse, 0x11, P1 ;  /* 0x000000110500780c */ /* 0x040fe40000f24270 */
[C---:B------:R-:W-:Y:S02]  /*4720*/  ISETP.GT.AND P0, PT, R5.reuse, 0x18, P0 ;  /* 0x000000180500780c */ /* 0x040fe40000704270 */
[----:B------:R-:W-:-:S02]  /*4730*/  ISETP.GT.AND P3, PT, R5, 0x19, P3 ;  /* 0x000000190500780c */ /* 0x000fc40001f64270 */
[----:B------:R-:W-:Y:S02]  /*4740*/  FSEL R32, R32, -INF , !P2 ;  /* 0xff80000020207808 */ /* 0x000fe40005000000 */
[----:B------:R-:W-:Y:S01]  /*4750*/  PLOP3.LUT P2, PT, PT, PT, UP0, 0x40, 0x0 ;  /* 0x000000000000781c */ /* 0x000fe20003f4e808 */
[----:B------:R-:W-:Y:S01]  /*4760*/  UISETP.GE.AND UP0, UPT, UR6, 0x22, UPT ;  /* 0x000000220600788c */ /* 0x000fe2000bf06270 */
[C---:B------:R-:W-:Y:S02]  /*4770*/  ISETP.LT.OR P1, PT, R4.reuse, 0x12, P1 ;  /* 0x000000120400780c */ /* 0x040fe40000f21670 */
[C---:B------:R-:W-:Y:S02]  /*4780*/  ISETP.LT.OR P0, PT, R4.reuse, 0x19, P0 ;  /* 0x000000190400780c */ /* 0x040fe40000701670 */
[----:B------:R-:W-:Y:S02]  /*4790*/  ISETP.LT.OR P3, PT, R4, 0x1a, P3 ;  /* 0x0000001a0400780c */ /* 0x000fe40001f61670 */
[----:B------:R-:W-:-:S02]  /*47a0*/  FSEL R58, R33, -INF , !P1 ;  /* 0xff800000213a7808 */ /* 0x000fc40004800000 */
[----:B------:R-:W-:Y:S02]  /*47b0*/  FSEL R36, R36, -INF , !P0 ;  /* 0xff80000024247808 */ /* 0x000fe40004000000 */
[----:B------:R-:W-:Y:S02]  /*47c0*/  FSEL R60, R37, -INF , !P3 ;  /* 0xff800000253c7808 */ /* 0x000fe40005800000 */
[----:B------:R-:W-:Y:S02]  /*47d0*/  PLOP3.LUT P1, PT, PT, PT, UP0, 0x40, 0x0 ;  /* 0x000000000000781c */ /* 0x000fe40003f2e808 */
[----:B------:R-:W-:Y:S02]  /*47e0*/  PLOP3.LUT P0, PT, PT, PT, UP1, 0x40, 0x0 ;  /* 0x000000000000781c */ /* 0x000fe40003f0e818 */
[----:B------:R-:W-:Y:S02]  /*47f0*/  PLOP3.LUT P3, PT, PT, PT, UP2, 0x40, 0x0 ;  /* 0x000000000000781c */ /* 0x000fe40003f6e828 */
[----:B------:R-:W-:-:S02]  /*4800*/  ISETP.GT.AND P2, PT, R5, 0x20, P2 ;  /* 0x000000200500780c */ /* 0x000fc40001744270 */
[C---:B------:R-:W-:Y:S02]  /*4810*/  ISETP.GT.AND P1, PT, R5.reuse, 0x21, P1 ;  /* 0x000000210500780c */ /* 0x040fe40000f24270 */
[C---:B------:R-:W-:Y:S02]  /*4820*/  ISETP.GT.AND P0, PT, R5.reuse, 0x28, P0 ;  /* 0x000000280500780c */ /* 0x040fe40000704270 */
[----:B------:R-:W-:Y:S02]  /*4830*/  ISETP.GT.AND P3, PT, R5, 0x29, P3 ;  /* 0x000000290500780c */ /* 0x000fe40001f64270 */
[C---:B------:R-:W-:Y:S02]  /*4840*/  ISETP.LT.OR P2, PT, R4.reuse, 0x21, P2 ;  /* 0x000000210400780c */ /* 0x040fe40001741670 */
[C---:B------:R-:W-:Y:S02]  /*4850*/  ISETP.LT.OR P1, PT, R4.reuse, 0x22, P1 ;  /* 0x000000220400780c */ /* 0x040fe40000f21670 */
[----:B------:R-:W-:-:S02]  /*4860*/  ISETP.LT.OR P0, PT, R4, 0x29, P0 ;  /* 0x000000290400780c */ /* 0x000fc40000701670 */
[----:B------:R-:W-:Y:S02]  /*4870*/  ISETP.LT.OR P3, PT, R4, 0x2a, P3 ;  /* 0x0000002a0400780c */ /* 0x000fe40001f61670 */
[----:B------:R-:W-:Y:S02]  /*4880*/  FSEL R40, R40, -INF , !P2 ;  /* 0xff80000028287808 */ /* 0x000fe40005000000 */
[----:B------:R-:W-:Y:S02]  /*4890*/  FSEL R62, R41, -INF , !P1 ;  /* 0xff800000293e7808 */ /* 0x000fe40004800000 */
[----:B------:R-:W-:Y:S02]  /*48a0*/  FSEL R44, R44, -INF , !P0 ;  /* 0xff8000002c2c7808 */ /* 0x000fe40004000000 */
[----:B------:R-:W-:Y:S02]  /*48b0*/  FSEL R64, R45, -INF , !P3 ;  /* 0xff8000002d407808 */ /* 0x000fe40005800000 */
[----:B------:R-:W-:-:S02]  /*48c0*/  PLOP3.LUT P2, PT, PT, PT, UP3, 0x40, 0x0 ;  /* 0x000000000000781c */ /* 0x000fc40003f4e838 */
[----:B------:R-:W-:Y:S02]  /*48d0*/  PLOP3.LUT P1, PT, PT, PT, UP4, 0x40, 0x0 ;  /* 0x000000000000781c */ /* 0x000fe40003f2e848 */
[----:B------:R-:W-:Y:S02]  /*48e0*/  PLOP3.LUT P0, PT, PT, PT, UP5, 0x40, 0x0 ;  /* 0x000000000000781c */ /* 0x000fe40003f0e858 */
[----:B------:R-:W-:Y:S02]  /*48f0*/  PLOP3.LUT P3, PT, PT, PT, UP6, 0x40, 0x0 ;  /* 0x000000000000781c */ /* 0x000fe40003f6e868 */
[C---:B------:R-:W-:Y:S02]  /*4900*/  ISETP.GT.AND P2, PT, R5.reuse, 0x30, P2 ;  /* 0x000000300500780c */ /* 0x040fe40001744270 */
[C---:B------:R-:W-:Y:S02]  /*4910*/  ISETP.GT.AND P1, PT, R5.reuse, 0x31, P1 ;  /* 0x000000310500780c */ /* 0x040fe40000f24270 */
[----:B------:R-:W-:-:S02]  /*4920*/  ISETP.GT.AND P0, PT, R5, 0x38, P0 ;  /* 0x000000380500780c */ /* 0x000fc40000704270 */
[----:B------:R-:W-:Y:S01]  /*4930*/  ISETP.GT.AND P3, PT, R5, 0x39, P3 ;  /* 0x000000390500780c */ /* 0x000fe20001f64270 */
[----:B------:R-:W-:Y:S01]  /*4940*/  VIADD R5, R0, 0x8 ;  /* 0x0000000800057836 */ /* 0x000fe20000000000 */
[C---:B------:R-:W-:Y:S02]  /*4950*/  ISETP.LT.OR P2, PT, R4.reuse, 0x31, P2 ;  /* 0x000000310400780c */ /* 0x040fe40001741670 */
[C---:B------:R-:W-:Y:S02]  /*4960*/  ISETP.LT.OR P1, PT, R4.reuse, 0x32, P1 ;  /* 0x000000320400780c */ /* 0x040fe40000f21670 */
[C---:B------:R-:W-:Y:S02]  /*4970*/  ISETP.LT.OR P0, PT, R4.reuse, 0x39, P0 ;  /* 0x000000390400780c */ /* 0x040fe40000701670 */
[----:B------:R-:W-:Y:S02]  /*4980*/  ISETP.LT.OR P3, PT, R4, 0x3a, P3 ;  /* 0x0000003a0400780c */ /* 0x000fe40001f61670 */
[----:B------:R-:W-:-:S02]  /*4990*/  VIADDMNMX R6, R5, R14, R13, PT ;  /* 0x0000000e05067246 */ /* 0x000fc4000380010d */
[----:B------:R-:W-:Y:S02]  /*49a0*/  IADD3 R5, R15, 0x8, R0 ;  /* 0x000000080f057810 */ /* 0x000fe40007ffe000 */
[----:B------:R-:W-:Y:S02]  /*49b0*/  FSEL R48, R48, -INF , !P2 ;  /* 0xff80000030307808 */ /* 0x000fe40005000000 */
[----:B------:R-:W-:Y:S02]  /*49c0*/  FSEL R66, R49, -INF , !P1 ;  /* 0xff80000031427808 */ /* 0x000fe40004800000 */
[----:B------:R-:W-:Y:S02]  /*49d0*/  FSEL R52, R52, -INF , !P0 ;  /* 0xff80000034347808 */ /* 0x000fe40004000000 */
[----:B------:R-:W-:Y:S01]  /*49e0*/  FSEL R68, R53, -INF , !P3 ;  /* 0xff80000035447808 */ /* 0x000fe20005800000 */
[----:B------:R-:W-:Y:S06]  /*49f0*/  @!P6 BRA `(.L_x_4381) ;  /* 0x000000000058e947 */ /* 0x000fec0003800000 */
[----:B------:R-:W-:Y:S01]  /*4a00*/  IMAD.U32 R7, RZ, RZ, UR40 ;  /* 0x00000028ff077e24 */ /* 0x000fe2000f8e00ff */
[----:B------:R-:W-:Y:S04]  /*4a10*/  BSSY B0, `(.L_x_4382) ;  /* 0x0000010000007945 */ /* 0x000fe80003800000 */
[----:B------:R-:W-:-:S05]  /*4a20*/  IADD3 R4, R0, UR44, -R7 ;  /* 0x0000002c00047c10 */ /* 0x000fca000fffe807 */
[----:B------:R-:W-:-:S05]  /*4a30*/  VIADD R4, R4, 0x8 ;  /* 0x0000000804047836 */ /* 0x000fca0000000000 */
        /* <DEDUP_REMOVED lines=9> */
.L_x_4383:
[----:B------:R-:W-:-:S13]  /*4ad0*/  ISETP.NE.AND P0, PT, R9, 0x1, PT ;  /* 0x000000010900780c */ /* 0x000fda0003f05270 */
[----:B------:R-:W0:Y:S02]  /*4ae0*/  @P0 LDC.64 R12, c[0x0][0x9e8] ;  /* 0x00027a00ff0c0b82 */ /* 0x000e240000000a00 */
[----:B0-----:R-:W-:-:S05]  /*4af0*/  @P0 IMAD.HI.U32 R12, R4, R12, RZ ;  /* 0x0000000c040c0227 */ /* 0x001fca00078e00ff */
[----:B------:R-:W-:-:S07]  /*4b00*/  @P0 SHF.R.U32.HI R4, RZ, R13, R12 ;  /* 0x0000000dff040219 */ /* 0x000fce000001160c */
.L_x_4384:
[----:B------:R-:W-:Y:S05]  /*4b10*/  BSYNC B0 ;  /* 0x0000000000007941 */ /* 0x000fea0003800000 */
.L_x_4382:
[----:B------:R-:W-:-:S04]  /*4b20*/  IMAD R7, R4, R9, -UR14 ;  /* 0x8000000e04077e24 */ /* 0x000fc8000f8e0209 */
[----:B------:R-:W-:-:S05]  /*4b30*/  IMAD.IADD R4, R7, 0x1, -R16 ;  /* 0x0000000107047824 */ /* 0x000fca00078e0a10 */
[----:B------:R-:W-:Y:S02]  /*4b40*/  VIMNMX R5, R5, R4, !PT ;  /* 0x0000000405057248 */ /* 0x000fe40007fe0100 */
[----:B------:R-:W-:-:S07]  /*4b50*/  VIADDMNMX R6, R4, R9, R6, PT ;  /* 0x0000000904067246 */ /* 0x000fce0003800106 */
.L_x_4381:
[----:B------:R-:W-:Y:S01]  /*4b60*/  FMNMX.FTZ R4, R24, R20, !PT ;  /* 0x0000001418047209 */ /* 0x000fe20007810000 */
[----:B------:R-:W-:Y:S01]  /*4b70*/  UP2UR UR6, UPR, URZ, 0x4 ;  /* 0x000000043f067883 */ /* 0x000fe20008000000 */
[----:B------:R-:W-:Y:S01]  /*4b80*/  BAR.SYNC.DEFER_BLOCKING 0xf, 0x100 ;  /* 0x03c4000000007b1d */ /* 0x000fe20000010000 */
[----:B------:R-:W-:Y:S01]  /*4b90*/  UISETP.NE.AND UP2, UPT, UR7, URZ, UPT ;  /* 0x0000003f0700728c */ /* 0x000fe2000bf45270 */
[----:B------:R-:W-:Y:S01]  /*4ba0*/  FMNMX.FTZ R4, R28, R4, !PT ;  /* 0x000000041c047209 */ /* 0x000fe20007810000 */
[----:B------:R-:W-:Y:S02]  /*4bb0*/  UP2UR UR7, UPR, URZ, 0x8 ;  /* 0x000000083f077883 */ /* 0x000fe40008000000 */
[----:B------:R-:W-:Y:S01]  /*4bc0*/  UISETP.NE.AND UP3, UPT, UR11, URZ, UPT ;  /* 0x0000003f0b00728c */ /* 0x000fe2000bf65270 */
[----:B------:R-:W-:Y:S01]  /*4bd0*/  FMNMX.FTZ R4, R56, R4, !PT ;  /* 0x0000000438047209 */ /* 0x000fe20007810000 */
[----:B------:R-:W-:Y:S01]  /*4be0*/  UP2UR UR11, UPR, URZ, 0x10 ;  /* 0x000000103f0b7883 */ /* 0x000fe20008000000 */
[----:B------:R-:W-:Y:S01]  /*4bf0*/  PLOP3.LUT P0, PT, PT, PT, UP2, 0x40, 0x0 ;  /* 0x000000000000781c */ /* 0x000fe20003f0e828 */
[----:B------:R-:W-:Y:S01]  /*4c00*/  UISETP.NE.AND UP4, UPT, UR10, URZ, UPT ;  /* 0x0000003f0a00728c */ /* 0x000fe2000bf85270 */
[----:B------:R-:W-:Y:S01]  /*4c10*/  FMNMX.FTZ R4, R32, R4, !PT ;  /* 0x0000000420047209 */ /* 0x000fe20007810000 */
[----:B------:R-:W-:Y:S01]  /*4c20*/  UP2UR UR14, UPR, URZ, 0x20 ;  /* 0x000000203f0e7883 */ /* 0x000fe20008000000 */
[----:B------:R-:W-:Y:S01]  /*4c30*/  PLOP3.LUT P3, PT, PT, PT, UP3, 0x40, 0x0 ;  /* 0x000000000000781c */ /* 0x000fe20003f6e838 */
[----:B------:R-:W-:Y:S01]  /*4c40*/  ULDC UR10, c[0x0][0x988] ;  /* 0x00026200000a7ab9 */ /* 0x000fe20000000800 */
[----:B------:R-:W-:Y:S01]  /*4c50*/  FMNMX.FTZ R4, R58, R4, !PT ;  /* 0x000000043a047209 */ /* 0x000fe20007810000 */
[----:B------:R-:W-:Y:S01]  /*4c60*/  UISETP.NE.AND UP5, UPT, UR18, URZ, UPT ;  /* 0x0000003f1200728c */ /* 0x000fe2000bfa5270 */
[----:B------:R-:W-:Y:S01]  /*4c70*/  PLOP3.LUT P1, PT, PT, PT, UP4, 0x40, 0x0 ;  /* 0x000000000000781c */ /* 0x000fe20003f2e848 */
[----:B------:R-:W-:Y:S01]  /*4c80*/  UISETP.NE.AND UP2, UPT, UR19, URZ, UPT ;  /* 0x0000003f1300728c */ /* 0x000fe2000bf45270 */
[----:B------:R-:W-:Y:S01]  /*4c90*/  FMNMX.FTZ R4, R36, R4, !PT ;  /* 0x0000000424047209 */ /* 0x000fe20007810000 */
[----:B------:R-:W-:Y:S01]  /*4ca0*/  UISETP.NE.AND UP3, UPT, UR21, URZ, UPT ;  /* 0x0000003f1500728c */ /* 0x000fe2000bf65270 */
[C---:B------:R-:W-:Y:S01]  /*4cb0*/  ISETP.GT.AND P1, PT, R5.reuse, RZ, P1 ;  /* 0x000000ff0500720c */ /* 0x040fe20000f24270 */
[----:B------:R-:W-:Y:S01]  /*4cc0*/  UISETP.NE.AND UP4, UPT, UR22, URZ, UPT ;  /* 0x0000003f1600728c */ /* 0x000fe2000bf85270 */
[----:B------:R-:W-:Y:S01]  /*4cd0*/  FMNMX.FTZ R4, R60, R4, !PT ;  /* 0x000000043c047209 */ /* 0x000fe20007810000 */
[----:B------:R-:W-:Y:S01]  /*4ce0*/  UP2UR UR15, UPR, URZ, 0x40 ;  /* 0x000000403f0f7883 */ /* 0x000fe20008000000 */
[----:B------:R-:W-:Y:S01]  /*4cf0*/  ISETP.GT.AND P3, PT, R5, 0x1, P3 ;  /* 0x000000010500780c */ /* 0x000fe20001f64270 */
[----:B------:R-:W-:Y:S01]  /*4d00*/  UISETP.NE.AND UP6, UPT, UR24, URZ, UPT ;  /* 0x0000003f1800728c */ /* 0x000fe2000bfc5270 */
[----:B------:R-:W-:-:S02]  /*4d10*/  FMNMX.FTZ R4, R40, R4, !PT ;  /* 0x0000000428047209 */ /* 0x000fc40007810000 */
[----:B------:R-:W-:Y:S02]  /*4d20*/  ISETP.LT.OR P1, PT, R6, 0x1, P1 ;  /* 0x000000010600780c */ /* 0x000fe40000f21670 */
[----:B------:R-:W-:Y:S02]  /*4d30*/  FMNMX.FTZ R4, R62, R4, !PT ;  /* 0x000000043e047209 */ /* 0x000fe40007810000 */
[----:B------:R-:W-:Y:S02]  /*4d40*/  ISETP.LT.OR P3, PT, R6, 0x2, P3 ;  /* 0x000000020600780c */ /* 0x000fe40001f61670 */
[----:B------:R-:W-:Y:S02]  /*4d50*/  FMNMX.FTZ R4, R44, R4, !PT ;  /* 0x000000042c047209 */ /* 0x000fe40007810000 */
[----:B------:R-:W-:Y:S02]  /*4d60*/  ISETP.GT.AND P0, PT, R5, 0x8, P0 ;  /* 0x000000080500780c */ /* 0x000fe40000704270 */
[----:B------:R-:W-:-:S02]  /*4d70*/  FMNMX.FTZ R4, R64, R4, !PT ;  /* 0x0000000440047209 */ /* 0x000fc40007810000 */
[----:B------:R-:W-:Y:S02]  /*4d80*/  FSEL R26, R26, -INF , !P1 ;  /* 0xff8000001a1a7808 */ /* 0x000fe40004800000 */
[----:B------:R-:W-:Y:S02]  /*4d90*/  FMNMX.FTZ R4, R48, R4, !PT ;  /* 0x0000000430047209 */ /* 0x000fe40007810000 */
[----:B------:R-:W-:Y:S01]  /*4da0*/  PLOP3.LUT P1, PT, PT, PT, UP2, 0x40, 0x0 ;  /* 0x000000000000781c */ /* 0x000fe20003f2e828 */
[----:B------:R-:W-:Y:S01]  /*4db0*/  UISETP.NE.AND UP2, UPT, UR6, URZ, UPT ;  /* 0x0000003f0600728c */ /* 0x000fe2000bf45270 */
[----:B------:R-:W-:Y:S02]  /*4dc0*/  FMNMX.FTZ R4, R66, R4, !PT ;  /* 0x0000000442047209 */ /* 0x000fe40007810000 */
[----:B------:R-:W-:Y:S02]  /*4dd0*/  FSEL R27, R27, -INF , !P3 ;  /* 0xff8000001b1b7808 */ /* 0x000fe40005800000 */
[----:B------:R-:W-:-:S02]  /*4de0*/  FMNMX.FTZ R4, R52, R4, !PT ;  /* 0x0000000434047209 */ /* 0x000fc40007810000 */
[----:B------:R-:W-:Y:S02]  /*4df0*/  ISETP.LT.OR P0, PT, R6, 0x9, P0 ;  /* 0x000000090600780c */ /* 0x000fe40000701670 */
[----:B------:R-:W-:Y:S02]  /*4e00*/  FMNMX.FTZ R7, R68, R4, !PT ;  /* 0x0000000444077209 */ /* 0x000fe40007810000 */
[----:B------:R-:W-:Y:S01]  /*4e10*/  PLOP3.LUT P3, PT, PT, PT, UP3, 0x40, 0x0 ;  /* 0x000000000000781c */ /* 0x000fe20003f6e838 */
[----:B------:R-:W-:Y:S01]  /*4e20*/  UISETP.NE.AND UP3, UPT, UR7, URZ, UPT ;  /* 0x0000003f0700728c */ /* 0x000fe2000bf65270 */
[----:B------:R-:W-:Y:S01]  /*4e30*/  FSEL R30, R30, -INF , !P0 ;  /* 0xff8000001e1e7808 */ /* 0x000fe20004000000 */
[----:B------:R-:W0:Y:S01]  /*4e40*/  SHFL.BFLY PT, R4, R7, 0x2, 0x1f ;  /* 0x0c401f0007047f89 */ /* 0x000e2200000e0000 */
[----:B------:R-:W-:Y:S02]  /*4e50*/  ISETP.GT.AND P1, PT, R5, 0x10, P1 ;  /* 0x000000100500780c */ /* 0x000fe40000f24270 */
[----:B------:R-:W-:Y:S01]  /*4e60*/  PLOP3.LUT P0, PT, PT, PT, UP4, 0x40, 0x0 ;  /* 0x000000000000781c */ /* 0x000fe20003f0e848 */
[----:B------:R-:W-:Y:S01]  /*4e70*/  UISETP.NE.AND UP4, UPT, UR11, URZ, UPT ;  /* 0x0000003f0b00728c */ /* 0x000fe2000bf85270 */
[----:B------:R-:W-:-:S02]  /*4e80*/  ISETP.LT.OR P1, PT, R6, 0x11, P1 ;  /* 0x000000110600780c */ /* 0x000fc40000f21670 */
[C---:B------:R-:W-:Y:S02]  /*4e90*/  ISETP.GT.AND P3, PT, R5.reuse, 0x11, P3 ;  /* 0x000000110500780c */ /* 0x040fe40001f64270 */
[----:B------:R-:W-:Y:S02]  /*4ea0*/  FSEL R34, R34, -INF , !P1 ;  /* 0xff80000022227808 */ /* 0x000fe40004800000 */
[----:B------:R-:W-:Y:S02]  /*4eb0*/  ISETP.LT.OR P3, PT, R6, 0x12, P3 ;  /* 0x000000120600780c */ /* 0x000fe40001f61670 */
[----:B------:R-:W-:Y:S02]  /*4ec0*/  ISETP.GT.AND P0, PT, R5, 0x18, P0 ;  /* 0x000000180500780c */ /* 0x000fe40000704270 */
[----:B------:R-:W-:Y:S01]  /*4ed0*/  PLOP3.LUT P1, PT, PT, PT, UP6, 0x40, 0x0 ;  /* 0x000000000000781c */ /* 0x000fe20003f2e868 */
[----:B------:R-:W-:Y:S01]  /*4ee0*/  UISETP.NE.AND UP6, UPT, UR15, URZ, UPT ;  /* 0x0000003f0f00728c */ /* 0x000fe2000bfc5270 */
[----:B------:R-:W-:-:S02]  /*4ef0*/  FSEL R35, R35, -INF , !P3 ;  /* 0xff80000023237808 */ /* 0x000fc40005800000 */
[----:B------:R-:W-:Y:S02]  /*4f00*/  ISETP.LT.OR P0, PT, R6, 0x19, P0 ;  /* 0x000000190600780c */ /* 0x000fe40000701670 */
[----:B------:R-:W-:Y:S02]  /*4f10*/  PLOP3.LUT P3, PT, PT, PT, UP0, 0x40, 0x0 ;  /* 0x000000000000781c */ /* 0x000fe40003f6e808 */
[----:B------:R-:W-:Y:S02]  /*4f20*/  ISETP.GT.AND P1, PT, R5, 0x20, P1 ;  /* 0x000000200500780c */ /* 0x000fe40000f24270 */
[----:B0-----:R-:W-:Y:S02]  /*4f30*/  FMNMX.FTZ R12, R7, R4, !PT ;  /* 0x00000004070c7209 */ /* 0x001fe40007810000 */
[----:B------:R-:W-:Y:S02]  /*4f40*/  FMNMX.FTZ R7, R26, R27, !PT ;  /* 0x0000001b1a077209 */ /* 0x000fe40007810000 */
[----:B------:R-:W-:Y:S01]  /*4f50*/  FSEL R38, R38, -INF , !P0 ;  /* 0xff80000026267808 */ /* 0x000fe20004000000 */
[----:B------:R-:W0:Y:S01]  /*4f60*/  SHFL.BFLY PT, R13, R12, 0x1, 0x1f ;  /* 0x0c201f000c0d7f89 */ /* 0x000e2200000e0000 */
[----:B------:R-:W-:-:S02]  /*4f70*/  PLOP3.LUT P0, PT, PT, PT, UP1, 0x40, 0x0 ;  /* 0x000000000000781c */ /* 0x000fc40003f0e818 */
[----:B------:R-:W-:Y:S02]  /*4f80*/  ISETP.LT.OR P1, PT, R6, 0x21, P1 ;  /* 0x000000210600780c */ /* 0x000fe40000f21670 */
[C---:B------:R-:W-:Y:S02]  /*4f90*/  ISETP.GT.AND P3, PT, R5.reuse, 0x21, P3 ;  /* 0x000000210500780c */ /* 0x040fe40001f64270 */
[----:B------:R-:W-:Y:S02]  /*4fa0*/  FSEL R42, R42, -INF , !P1 ;  /* 0xff8000002a2a7808 */ /* 0x000fe40004800000 */
[----:B------:R-:W-:Y:S02]  /*4fb0*/  ISETP.GT.AND P0, PT, R5, 0x28, P0 ;  /* 0x000000280500780c */ /* 0x000fe40000704270 */
[----:B------:R-:W-:Y:S02]  /*4fc0*/  ISETP.LT.OR P3, PT, R6, 0x22, P3 ;  /* 0x000000220600780c */ /* 0x000fe40001f61670 */
[----:B------:R-:W-:-:S02]  /*4fd0*/  PLOP3.LUT P1, PT, PT, PT, UP3, 0x40, 0x0 ;  /* 0x000000000000781c */ /* 0x000fc40003f2e838 */
[----:B------:R-:W-:Y:S02]  /*4fe0*/  ISETP.LT.OR P0, PT, R6, 0x29, P0 ;  /* 0x000000290600780c */ /* 0x000fe40000701670 */
[----:B------:R-:W-:Y:S02]  /*4ff0*/  FSEL R43, R43, -INF , !P3 ;  /* 0xff8000002b2b7808 */ /* 0x000fe40005800000 */
[----:B------:R-:W-:Y:S02]  /*5000*/  PLOP3.LUT P3, PT, PT, PT, UP4, 0x40, 0x0 ;  /* 0x000000000000781c */ /* 0x000fe40003f6e848 */
[----:B------:R-:W-:Y:S02]  /*5010*/  FSEL R46, R46, -INF , !P0 ;  /* 0xff8000002e2e7808 */ /* 0x000fe40004000000 */
[----:B------:R-:W-:Y:S02]  /*5020*/  ISETP.GT.AND P1, PT, R5, 0x30, P1 ;  /* 0x000000300500780c */ /* 0x000fe40000f24270 */
[----:B0-----:R-:W-:-:S02]  /*5030*/  FMNMX.FTZ R4, R12, R13, !PT ;  /* 0x0000000d0c047209 */ /* 0x001fc40007810000 */
[----:B------:R-:W-:Y:S02]  /*5040*/  FMNMX.FTZ R12, R30, R7, !PT ;  /* 0x000000071e0c7209 */ /* 0x000fe40007810000 */
[C---:B------:R-:W-:Y:S01]  /*5050*/  FSETP.NEU.FTZ.AND P2, PT, R4.reuse, -INF , PT ;  /* 0xff8000000400780b */ /* 0x040fe20003f5d000 */
[----:B------:R-:W-:Y:S01]  /*5060*/  FMUL.FTZ R13, R4, UR10 ;  /* 0x0000000a040d7c20 */ /* 0x000fe20008410000 */
[----:B------:R-:W-:Y:S02]  /*5070*/  ISETP.GT.AND P3, PT, R5, 0x31, P3 ;  /* 0x000000310500780c */ /* 0x000fe40001f64270 */
[C---:B------:R-:W-:Y:S02]  /*5080*/  ISETP.LT.OR P1, PT, R6.reuse, 0x31, P1 ;  /* 0x000000310600780c */ /* 0x040fe40000f21670 */
[----:B------:R-:W-:Y:S02]  /*5090*/  FSEL R13, R13, RZ, P2 ;  /* 0x000000ff0d0d7208 */ /* 0x000fe40001000000 */
[----:B------:R-:W-:Y:S01]  /*50a0*/  PLOP3.LUT P2, PT, PT, PT, UP5, 0x40, 0x0 ;  /* 0x000000000000781c */ /* 0x000fe20003f4e858 */
[----:B------:R-:W-:Y:S01]  /*50b0*/  UISETP.NE.AND UP5, UPT, UR23, URZ, UPT ;  /* 0x0000003f1700728c */ /* 0x000fe2000bfa5270 */
[----:B------:R-:W-:Y:S01]  /*50c0*/  ISETP.LT.OR P3, PT, R6, 0x32, P3 ;  /* 0x000000320600780c */ /* 0x000fe20001f61670 */
[--C-:B------:R-:W-:Y:S01]  /*50d0*/  FFMA.FTZ R14, R24, UR10, -R13.reuse ;  /* 0x0000000a180e7c23 */ /* 0x100fe2000801080d */
[----:B------:R-:W-:Y:S01]  /*50e0*/  ISETP.GT.AND P2, PT, R5, 0x9, P2 ;  /* 0x000000090500780c */ /* 0x000fe20001744270 */
[--C-:B------:R-:W-:Y:S01]  /*50f0*/  FFMA.FTZ R24, R32, UR10, -R13.reuse ;  /* 0x0000000a20187c23 */ /* 0x100fe2000801080d */
[----:B------:R-:W-:Y:S01]  /*5100*/  FSEL R50, R50, -INF , !P1 ;  /* 0xff80000032327808 */ /* 0x000fe20004800000 */
[--C-:B------:R-:W-:Y:S01]  /*5110*/  FFMA.FTZ R32, R40, UR10, -R13.reuse ;  /* 0x0000000a28207c23 */ /* 0x100fe2000801080d */
[----:B------:R-:W-:Y:S01]  /*5120*/  ISETP.LT.OR P2, PT, R6, 0xa, P2 ;  /* 0x0000000a0600780c */ /* 0x000fe20001741670 */
[----:B------:R-:W-:Y:S01]  /*5130*/  MUFU.EX2 R14, R14 ;  /* 0x0000000e000e7308 */ /* 0x000fe20000000800 */
[----:B------:R-:W-:Y:S01]  /*5140*/  FSEL R51, R51, -INF , !P3 ;  /* 0xff80000033337808 */ /* 0x000fe20005800000 */
[--C-:B------:R-:W-:Y:S01]  /*5150*/  FFMA.FTZ R29, R60, UR10, -R13.reuse ;  /* 0x0000000a3c1d7c23 */ /* 0x100fe2000801080d */
[----:B------:R-:W-:Y:S01]  /*5160*/  FSEL R31, R31, -INF , !P2 ;  /* 0xff8000001f1f7808 */ /* 0x000fe20005000000 */
[--C-:B------:R-:W-:Y:S01]  /*5170*/  FFMA.FTZ R37, R64, UR10, -R13.reuse ;  /* 0x0000000a40257c23 */ /* 0x100fe2000801080d */
[----:B------:R-:W-:Y:S01]  /*5180*/  PLOP3.LUT P2, PT, PT, PT, UP5, 0x40, 0x0 ;  /* 0x000000000000781c */ /* 0x000fe20003f4e858 */
[----:B------:R-:W-:Y:S01]  /*5190*/  UISETP.NE.AND UP5, UPT, UR14, URZ, UPT ;  /* 0x0000003f0e00728c */ /* 0x000fe2000bfa5270 */
[----:B------:R-:W-:Y:S01]  /*51a0*/  FMNMX.FTZ R7, R31, R12, !PT ;  /* 0x0000000c1f077209 */ /* 0x000fe20007810000 */
[--C-:B------:R-:W-:Y:S01]  /*51b0*/  FFMA.FTZ R40, R48, UR10, -R13.reuse ;  /* 0x0000000a30287c23 */ /* 0x100fe2000801080d */
[----:B------:R-:W-:Y:S01]  /*51c0*/  ISETP.GT.AND P2, PT, R5, 0x19, P2 ;  /* 0x000000190500780c */ /* 0x000fe20001744270 */
[----:B------:R-:W-:Y:S01]  /*51d0*/  FFMA.FTZ R41, R66, UR10, -R13 ;  /* 0x0000000a42297c23 */ /* 0x000fe2000801080d */
[----:B------:R-:W-:Y:S01]  /*51e0*/  FMNMX.FTZ R12, R34, R7, !PT ;  /* 0x00000007220c7209 */ /* 0x000fe20007810000 */
[----:B------:R-:W-:Y:S01]  /*51f0*/  MUFU.EX2 R24, R24 ;  /* 0x0000001800187308 */ /* 0x000fe20000000800 */
[----:B------:R-:W-:-:S02]  /*5200*/  ISETP.LT.OR P2, PT, R6, 0x1a, P2 ;  /* 0x0000001a0600780c */ /* 0x000fc40001741670 */
[----:B------:R-:W-:Y:S02]  /*5210*/  FMNMX.FTZ R7, R35, R12, !PT ;  /* 0x0000000c23077209 */ /* 0x000fe40007810000 */
[----:B------:R-:W-:Y:S02]  /*5220*/  FSEL R39, R39, -INF , !P2 ;  /* 0xff80000027277808 */ /* 0x000fe40005000000 */
[----:B------:R-:W-:Y:S01]  /*5230*/  FMNMX.FTZ R12, R38, R7, !PT ;  /* 0x00000007260c7209 */ /* 0x000fe20007810000 */
[----:B------:R-:W-:Y:S01]  /*5240*/  MUFU.EX2 R29, R29 ;  /* 0x0000001d001d7308 */ /* 0x000fe20000000800 */
[----:B------:R-:W-:Y:S02]  /*5250*/  PLOP3.LUT P2, PT, PT, PT, UP2, 0x40, 0x0 ;  /* 0x000000000000781c */ /* 0x000fe40003f4e828 */
[----:B------:R-:W-:Y:S02]  /*5260*/  FMNMX.FTZ R7, R39, R12, !PT ;  /* 0x0000000c27077209 */ /* 0x000fe40007810000 */
[----:B------:R-:W-:-:S02]  /*5270*/  ISETP.GT.AND P2, PT, R5, 0x29, P2 ;  /* 0x000000290500780c */ /* 0x000fc40001744270 */
[----:B------:R-:W-:Y:S01]  /*5280*/  FMNMX.FTZ R12, R42, R7, !PT ;  /* 0x000000072a0c7209 */ /* 0x000fe20007810000 */
[----:B------:R-:W-:Y:S01]  /*5290*/  MUFU.EX2 R32, R32 ;  /* 0x0000002000207308 */ /* 0x000fe20000000800 */
[----:B------:R-:W-:Y:S02]  /*52a0*/  ISETP.LT.OR P2, PT, R6, 0x2a, P2 ;  /* 0x0000002a0600780c */ /* 0x000fe40001741670 */
[----:B------:R-:W-:Y:S02]  /*52b0*/  FMNMX.FTZ R7, R43, R12, !PT ;  /* 0x0000000c2b077209 */ /* 0x000fe40007810000 */
[----:B------:R-:W-:Y:S02]  /*52c0*/  FSEL R47, R47, -INF , !P2 ;  /* 0xff8000002f2f7808 */ /* 0x000fe40005000000 */
[----:B------:R-:W-:Y:S01]  /*52d0*/  PLOP3.LUT P0, PT, PT, PT, UP5, 0x40, 0x0 ;  /* 0x000000000000781c */ /* 0x000fe20003f0e858 */
[----:B------:R-:W-:Y:S01]  /*52e0*/  MUFU.EX2 R37, R37 ;  /* 0x0000002500257308 */ /* 0x000fe20000000800 */
[----:B------:R-:W-:-:S02]  /*52f0*/  PLOP3.LUT P2, PT, PT, PT, UP6, 0x40, 0x0 ;  /* 0x000000000000781c */ /* 0x000fc40003f4e868 */
[----:B------:R-:W-:Y:S01]  /*5300*/  FMNMX.FTZ R12, R46, R7, !PT ;  /* 0x000000072e0c7209 */ /* 0x000fe20007810000 */
[--C-:B------:R-:W-:Y:S01]  /*5310*/  FFMA.FTZ R7, R20, UR10, -R13.reuse ;  /* 0x0000000a14077c23 */ /* 0x100fe2000801080d */
[C---:B------:R-:W-:Y:S01]  /*5320*/  ISETP.GT.AND P0, PT, R5.reuse, 0x38, P0 ;  /* 0x000000380500780c */ /* 0x040fe20000704270 */
[----:B------:R-:W-:Y:S01]  /*5330*/  FFMA.FTZ R20, R56, UR10, -R13 ;  /* 0x0000000a38147c23 */ /* 0x000fe2000801080d */
[----:B------:R-:W-:Y:S01]  /*5340*/  ISETP.GT.AND P2, PT, R5, 0x39, P2 ;  /* 0x000000390500780c */ /* 0x000fe20001744270 */
[----:B------:R0:W3:Y:S01]  /*5350*/  MUFU.EX2 R15, R7 ;  /* 0x00000007000f7308 */ /* 0x0000e20000000800 */
[----:B------:R-:W-:Y:S02]  /*5360*/  FMNMX.FTZ R5, R47, R12, !PT ;  /* 0x0000000c2f057209 */ /* 0x000fe40007810000 */
[----:B------:R-:W-:Y:S02]  /*5370*/  ISETP.LT.OR P0, PT, R6, 0x39, P0 ;  /* 0x000000390600780c */ /* 0x000fe40000701670 */
[----:B------:R-:W-:-:S02]  /*5380*/  FMNMX.FTZ R12, R50, R5, !PT ;  /* 0x00000005320c7209 */ /* 0x000fc40007810000 */
[----:B------:R-:W-:Y:S01]  /*5390*/  ISETP.LT.OR P2, PT, R6, 0x3a, P2 ;  /* 0x0000003a0600780c */ /* 0x000fe20001741670 */
[----:B------:R4:W-:Y:S01]  /*53a0*/  MUFU.EX2 R21, R20 ;  /* 0x0000001400157308 */ /* 0x0009e20000000800 */
[----:B------:R-:W-:Y:S01]  /*53b0*/  FSEL R54, R54, -INF , !P0 ;  /* 0xff80000036367808 */ /* 0x000fe20004000000 */
[--C-:B0-----:R-:W-:Y:S01]  /*53c0*/  FFMA.FTZ R7, R58, UR10, -R13.reuse ;  /* 0x0000000a3a077c23 */ /* 0x101fe2000801080d */
[----:B------:R-:W-:Y:S01]  /*53d0*/  FMNMX.FTZ R5, R51, R12, !PT ;  /* 0x0000000c33057209 */ /* 0x000fe20007810000 */
[--C-:B------:R-:W-:Y:S01]  /*53e0*/  FFMA.FTZ R12, R28, UR10, -R13.reuse ;  /* 0x0000000a1c0c7c23 */ /* 0x100fe2000801080d */
[----:B------:R-:W-:Y:S01]  /*53f0*/  FSEL R55, R55, -INF , !P2 ;  /* 0xff80000037377808 */ /* 0x000fe20005000000 */
[--C-:B------:R-:W-:Y:S01]  /*5400*/  FFMA.FTZ R28, R36, UR10, -R13.reuse ;  /* 0x0000000a241c7c23 */ /* 0x100fe2000801080d */
[----:B------:R-:W-:Y:S01]  /*5410*/  FMNMX.FTZ R6, R54, R5, !PT ;  /* 0x0000000536067209 */ /* 0x000fe20007810000 */
[----:B------:R-:W0:Y:S01]  /*5420*/  MUFU.EX2 R25, R7 ;  /* 0x0000000700197308 */ /* 0x000e220000000800 */
[--C-:B----4-:R-:W-:Y:S01]  /*5430*/  FFMA.FTZ R20, R62, UR10, -R13.reuse ;  /* 0x0000000a3e147c23 */ /* 0x110fe2000801080d */
[----:B------:R-:W-:Y:S01]  /*5440*/  FFMA.FTZ R36, R44, UR10, -R13 ;  /* 0x0000000a2c247c23 */ /* 0x000fe2000801080d */
[----:B------:R-:W-:-:S02]  /*5450*/  FMNMX.FTZ R6, R55, R6, !PT ;  /* 0x0000000637067209 */ /* 0x000fc40007810000 */
[----:B---3--:R-:W-:-:S03]  /*5460*/  F2FP.BF16.F32.PACK_AB R152, R15, R14 ;  /* 0x0000000e0f98723e */ /* 0x008fc600000010ff */
[----:B------:R-:W3:Y:S01]  /*5470*/  SHFL.BFLY PT, R5, R6, 0x2, 0x1f ;  /* 0x0c401f0006057f89 */ /* 0x000ee200000e0000 */
[----:B------:R-:W4:Y:S08]  /*5480*/  MUFU.EX2 R33, R20 ;  /* 0x0000001400217308 */ /* 0x000f300000000800 */
[----:B------:R-:W5:Y:S01]  /*5490*/  MUFU.EX2 R12, R12 ;  /* 0x0000000c000c7308 */ /* 0x000f620000000800 */
[----:B0-----:R-:W-:-:S07]  /*54a0*/  F2FP.BF16.F32.PACK_AB R156, R25, R24 ;  /* 0x00000018199c723e */ /* 0x001fce00000010ff */
[----:B------:R-:W0:Y:S01]  /*54b0*/  MUFU.EX2 R28, R28 ;  /* 0x0000001c001c7308 */ /* 0x000e220000000800 */
[----:B----4-:R-:W-:Y:S02]  /*54c0*/  F2FP.BF16.F32.PACK_AB R160, R33, R32 ;  /* 0x0000002021a0723e */ /* 0x010fe400000010ff */
[----:B---3--:R-:W-:-:S05]  /*54d0*/  FMNMX.FTZ R5, R6, R5, !PT ;  /* 0x0000000506057209 */ /* 0x008fca0007810000 */
[----:B------:R-:W3:Y:S01]  /*54e0*/  MUFU.EX2 R36, R36 ;  /* 0x0000002400247308 */ /* 0x000ee20000000800 */
[----:B-----5:R-:W-:Y:S01]  /*54f0*/  F2FP.BF16.F32.PACK_AB R154, R21, R12 ;  /* 0x0000000c159a723e */ /* 0x020fe200000010ff */
[----:B------:R-:W4:Y:S06]  /*5500*/  SHFL.BFLY PT, R6, R5, 0x1, 0x1f ;  /* 0x0c201f0005067f89 */ /* 0x000f2c00000e0000 */
[----:B------:R-:W-:Y:S01]  /*5510*/  MUFU.EX2 R40, R40 ;  /* 0x0000002800287308 */ /* 0x000fe20000000800 */
[----:B0-----:R-:W-:-:S07]  /*5520*/  F2FP.BF16.F32.PACK_AB R158, R29, R28 ;  /* 0x0000001c1d9e723e */ /* 0x001fce00000010ff */
[----:B------:R-:W0:Y:S01]  /*5530*/  MUFU.EX2 R41, R41 ;  /* 0x0000002900297308 */ /* 0x000e220000000800 */
[----:B---3--:R-:W-:Y:S02]  /*5540*/  F2FP.BF16.F32.PACK_AB R162, R37, R36 ;  /* 0x0000002425a2723e */ /* 0x008fe400000010ff */
[----:B----4-:R-:W-:Y:S01]  /*5550*/  FMNMX.FTZ R7, R5, R6, !PT ;  /* 0x0000000605077209 */ /* 0x010fe20007810000 */
[--C-:B------:R-:W-:Y:S01]  /*5560*/  FFMA.FTZ R5, R52, UR10, -R13.reuse ;  /* 0x0000000a34057c23 */ /* 0x100fe2000801080d */
[----:B------:R-:W-:Y:S02]  /*5570*/  FFMA.FTZ R13, R68, UR10, -R13 ;  /* 0x0000000a440d7c23 */ /* 0x000fe4000801080d */
[C---:B------:R-:W-:Y:S01]  /*5580*/  FSETP.NEU.FTZ.AND P0, PT, R7.reuse, -INF , PT ;  /* 0xff8000000700780b */ /* 0x040fe20003f1d000 */
[----:B------:R-:W-:Y:S01]  /*5590*/  FMUL.FTZ R6, R7, UR10 ;  /* 0x0000000a07067c20 */ /* 0x000fe20008410000 */
[----:B0-----:R-:W-:Y:S01]  /*55a0*/  F2FP.BF16.F32.PACK_AB R164, R41, R40 ;  /* 0x0000002829a4723e */ /* 0x001fe200000010ff */
[----:B------:R-:W-:Y:S03]  /*55b0*/  MUFU.EX2 R5, R5 ;  /* 0x0000000500057308 */ /* 0x000fe60000000800 */
[----:B------:R-:W-:-:S05]  /*55c0*/  FSEL R20, R6, RZ, P0 ;  /* 0x000000ff06147208 */ /* 0x000fca0000000000 */
[--C-:B------:R-:W-:Y:S01]  /*55d0*/  FFMA.FTZ R26, R26, UR10, -R20.reuse ;  /* 0x0000000a1a1a7c23 */ /* 0x100fe20008010814 */
[--C-:B------:R-:W-:Y:S01]  /*55e0*/  FFMA.FTZ R27, R27, UR10, -R20.reuse ;  /* 0x0000000a1b1b7c23 */ /* 0x100fe20008010814 */
[--C-:B------:R-:W-:Y:S01]  /*55f0*/  FFMA.FTZ R30, R30, UR10, -R20.reuse ;  /* 0x0000000a1e1e7c23 */ /* 0x100fe20008010814 */
[--C-:B------:R-:W-:Y:S01]  /*5600*/  FFMA.FTZ R31, R31, UR10, -R20.reuse ;  /* 0x0000000a1f1f7c23 */ /* 0x100fe20008010814 */
[--C-:B------:R-:W-:Y:S01]  /*5610*/  FFMA.FTZ R34, R34, UR10, -R20.reuse ;  /* 0x0000000a22227c23 */ /* 0x100fe20008010814 */
[--C-:B------:R-:W-:Y:S01]  /*5620*/  FFMA.FTZ R35, R35, UR10, -R20.reuse ;  /* 0x0000000a23237c23 */ /* 0x100fe20008010814 */
        /* <DEDUP_REMOVED lines=8> */
[----:B------:R-:W0:Y:S01]  /*56b0*/  MUFU.EX2 R27, R27 ;  /* 0x0000001b001b7308 */ /* 0x000e220000000800 */
[--C-:B------:R-:W-:Y:S01]  /*56c0*/  FFMA.FTZ R51, R51, UR10, -R20.reuse ;  /* 0x0000000a33337c23 */ /* 0x100fe20008010814 */
[--C-:B------:R-:W-:Y:S01]  /*56d0*/  FFMA.FTZ R54, R54, UR10, -R20.reuse ;  /* 0x0000000a36367c23 */ /* 0x100fe20008010814 */
[----:B------:R-:W-:-:S05]  /*56e0*/  FFMA.FTZ R20, R55, UR10, -R20 ;  /* 0x0000000a37147c23 */ /* 0x000fca0008010814 */
[----:B------:R-:W-:Y:S08]  /*56f0*/  MUFU.EX2 R30, R30 ;  /* 0x0000001e001e7308 */ /* 0x000ff00000000800 */
[----:B------:R-:W3:Y:S01]  /*5700*/  MUFU.EX2 R31, R31 ;  /* 0x0000001f001f7308 */ /* 0x000ee20000000800 */
[----:B0-----:R-:W-:-:S07]  /*5710*/  F2FP.BF16.F32.PACK_AB R153, R27, R26 ;  /* 0x0000001a1b99723e */ /* 0x001fce00000010ff */
[----:B------:R0:W4:Y:S08]  /*5720*/  MUFU.EX2 R6, R13 ;  /* 0x0000000d00067308 */ /* 0x0001300000000800 */
[----:B------:R-:W5:Y:S01]  /*5730*/  MUFU.EX2 R34, R34 ;  /* 0x0000002200227308 */ /* 0x000f620000000800 */
[----:B0-----:R-:W-:Y:S01]  /*5740*/  FADD.FTZ R13, R14, R15 ;  /* 0x0000000f0e0d7221 */ /* 0x001fe20000010000 */
[----:B---3--:R-:W-:-:S03]  /*5750*/  F2FP.BF16.F32.PACK_AB R155, R31, R30 ;  /* 0x0000001e1f9b723e */ /* 0x008fc600000010ff */
[----:B------:R-:W-:Y:S01]  /*5760*/  FADD.FTZ R44, R12, R13 ;  /* 0x0000000d0c2c7221 */ /* 0x000fe20000010000 */
[----:B------:R-:W-:Y:S01]  /*5770*/  FADD.FTZ R13, R26, R27 ;  /* 0x0000001b1a0d7221 */ /* 0x000fe20000010000 */
[----:B------:R0:W-:Y:S01]  /*5780*/  STSM.16.M88.4 [R19+0x26800], R152 ;  /* 0x0268009813007844 */ /* 0x0001e20000000200 */
[----:B------:R-:W3:Y:S01]  /*5790*/  MUFU.EX2 R35, R35 ;  /* 0x0000002300237308 */ /* 0x000ee20000000800 */
[----:B------:R-:W-:Y:S01]  /*57a0*/  FADD.FTZ R45, R21, R44 ;  /* 0x0000002c152d7221 */ /* 0x000fe20000010000 */
[----:B------:R-:W-:Y:S01]  /*57b0*/  FADD.FTZ R44, R30, R13 ;  /* 0x0000000d1e2c7221 */ /* 0x000fe20000010000 */
[----:B----4-:R-:W-:Y:S02]  /*57c0*/  F2FP.BF16.F32.PACK_AB R166, R6, R5 ;  /* 0x0000000506a6723e */ /* 0x010fe400000010ff */
[----:B------:R-:W-:Y:S01]  /*57d0*/  FADD.FTZ R48, R24, R45 ;  /* 0x0000002d18307221 */ /* 0x000fe20000010000 */
[----:B------:R-:W-:Y:S02]  /*57e0*/  FADD.FTZ R13, R31, R44 ;  /* 0x0000002c1f0d7221 */ /* 0x000fe40000010000 */
[----:B------:R-:W4:Y:S01]  /*57f0*/  MUFU.EX2 R38, R38 ;  /* 0x0000002600267308 */ /* 0x000f220000000800 */
[----:B------:R-:W-:Y:S01]  /*5800*/  FADD.FTZ R45, R25, R48 ;  /* 0x00000030192d7221 */ /* 0x000fe20000010000 */
[----:B-----5:R-:W-:-:S03]  /*5810*/  FADD.FTZ R44, R34, R13 ;  /* 0x0000000d222c7221 */ /* 0x020fc60000010000 */
[----:B------:R-:W-:-:S03]  /*5820*/  FADD.FTZ R48, R28, R45 ;  /* 0x0000002d1c307221 */ /* 0x000fc60000010000 */
[----:B------:R-:W5:Y:S01]  /*5830*/  MUFU.EX2 R39, R39 ;  /* 0x0000002700277308 */ /* 0x000f620000000800 */
[----:B---3--:R-:W-:Y:S01]  /*5840*/  FADD.FTZ R13, R35, R44 ;  /* 0x0000002c230d7221 */ /* 0x008fe20000010000 */
[----:B------:R-:W-:Y:S01]  /*5850*/  FADD.FTZ R15, R29, R48 ;  /* 0x000000301d0f7221 */ /* 0x000fe20000010000 */
[----:B------:R-:W-:-:S03]  /*5860*/  F2FP.BF16.F32.PACK_AB R157, R35, R34 ;  /* 0x00000022239d723e */ /* 0x000fc600000010ff */
[----:B------:R-:W-:Y:S02]  /*5870*/  FADD.FTZ R14, R32, R15 ;  /* 0x0000000f200e7221 */ /* 0x000fe40000010000 */
[----:B------:R-:W3:Y:S01]  /*5880*/  MUFU.EX2 R42, R42 ;  /* 0x0000002a002a7308 */ /* 0x000ee20000000800 */
[----:B----4-:R-:W-:Y:S01]  /*5890*/  FADD.FTZ R12, R38, R13 ;  /* 0x0000000d260c7221 */ /* 0x010fe20000010000 */
[----:B------:R-:W-:-:S06]  /*58a0*/  FADD.FTZ R21, R33, R14 ;  /* 0x0000000e21157221 */ /* 0x000fcc0000010000 */
[----:B------:R-:W4:Y:S01]  /*58b0*/  MUFU.EX2 R43, R43 ;  /* 0x0000002b002b7308 */ /* 0x000f220000000800 */
[C---:B-----5:R-:W-:Y:S01]  /*58c0*/  FADD.FTZ R15, R39.reuse, R12 ;  /* 0x0000000c270f7221 */ /* 0x060fe20000010000 */
[----:B------:R-:W-:-:S05]  /*58d0*/  F2FP.BF16.F32.PACK_AB R159, R39, R38 ;  /* 0x00000026279f723e */ /* 0x000fca00000010ff */
[----:B------:R0:W-:Y:S01]  /*58e0*/  STSM.16.M88.4 [R184], R156 ;  /* 0x0000009cb8007844 */ /* 0x0001e20000000200 */
[----:B------:R-:W5:Y:S01]  /*58f0*/  MUFU.EX2 R46, R46 ;  /* 0x0000002e002e7308 */ /* 0x000f620000000800 */
[----:B---3--:R-:W-:-:S07]  /*5900*/  FADD.FTZ R12, R42, R15 ;  /* 0x0000000f2a0c7221 */ /* 0x008fce0000010000 */
[----:B------:R-:W3:Y:S01]  /*5910*/  MUFU.EX2 R47, R47 ;  /* 0x0000002f002f7308 */ /* 0x000ee20000000800 */
[C---:B----4-:R-:W-:Y:S01]  /*5920*/  FADD.FTZ R15, R43.reuse, R12 ;  /* 0x0000000c2b0f7221 */ /* 0x050fe20000010000 */
[----:B------:R-:W-:Y:S01]  /*5930*/  FADD.FTZ R12, R36, R21 ;  /* 0x00000015240c7221 */ /* 0x000fe20000010000 */
[----:B------:R-:W-:-:S03]  /*5940*/  F2FP.BF16.F32.PACK_AB R161, R43, R42 ;  /* 0x0000002a2ba1723e */ /* 0x000fc600000010ff */
[----:B------:R-:W-:Y:S02]  /*5950*/  FADD.FTZ R37, R37, R12 ;  /* 0x0000000c25257221 */ /* 0x000fe40000010000 */
[----:B------:R-:W-:Y:S01]  /*5960*/  MUFU.EX2 R50, R50 ;  /* 0x0000003200327308 */ /* 0x000fe20000000800 */
[----:B-----5:R-:W-:Y:S01]  /*5970*/  FADD.FTZ R14, R46, R15 ;  /* 0x0000000f2e0e7221 */ /* 0x020fe20000010000 */
[----:B------:R-:W-:-:S04]  /*5980*/  FADD.FTZ R40, R40, R37 ;  /* 0x0000002528287221 */ /* 0x000fc80000010000 */
[----:B------:R-:W-:Y:S02]  /*5990*/  FADD.FTZ R40, R41, R40 ;  /* 0x0000002829287221 */ /* 0x000fe40000010000 */
[----:B------:R-:W4:Y:S01]  /*59a0*/  MUFU.EX2 R51, R51 ;  /* 0x0000003300337308 */ /* 0x000f220000000800 */
[C---:B---3--:R-:W-:Y:S01]  /*59b0*/  F2FP.BF16.F32.PACK_AB R163, R47.reuse, R46 ;  /* 0x0000002e2fa3723e */ /* 0x048fe200000010ff */
[----:B------:R-:W-:Y:S01]  /*59c0*/  FADD.FTZ R47, R47, R14 ;  /* 0x0000000e2f2f7221 */ /* 0x000fe20000010000 */
[----:B------:R-:W-:-:S03]  /*59d0*/  FADD.FTZ R5, R5, R40 ;  /* 0x0000002805057221 */ /* 0x000fc60000010000 */
[----:B------:R0:W-:Y:S01]  /*59e0*/  STSM.16.M88.4 [R22], R160 ;  /* 0x000000a016007844 */ /* 0x0001e20000000200 */
[----:B------:R-:W-:Y:S01]  /*59f0*/  FADD.FTZ R5, R6, R5 ;  /* 0x0000000506057221 */ /* 0x000fe20000010000 */
[----:B------:R-:W-:Y:S08]  /*5a00*/  MUFU.EX2 R54, R54 ;  /* 0x0000003600367308 */ /* 0x000ff00000000800 */
[----:B------:R-:W3:Y:S01]  /*5a10*/  MUFU.EX2 R13, R20 ;  /* 0x00000014000d7308 */ /* 0x000ee20000000800 */
[----:B----4-:R-:W-:Y:S01]  /*5a20*/  F2FP.BF16.F32.PACK_AB R165, R51, R50 ;  /* 0x0000003233a5723e */ /* 0x010fe200000010ff */
[----:B------:R-:W-:-:S04]  /*5a30*/  FADD.FTZ R50, R50, R47 ;  /* 0x0000002f32327221 */ /* 0x000fc80000010000 */
[----:B------:R-:W-:Y:S01]  /*5a40*/  FADD.FTZ R51, R51, R50 ;  /* 0x0000003233337221 */ /* 0x000fe20000010000 */
[----:B---3--:R-:W-:-:S03]  /*5a50*/  F2FP.BF16.F32.PACK_AB R167, R13, R54 ;  /* 0x000000360da7723e */ /* 0x008fc600000010ff */
[----:B------:R-:W-:Y:S02]  /*5a60*/  FADD.FTZ R54, R54, R51 ;  /* 0x0000003336367221 */ /* 0x000fe40000010000 */
[----:B------:R0:W-:Y:S02]  /*5a70*/  STSM.16.M88.4 [R23], R164 ;  /* 0x000000a417007844 */ /* 0x0001e40000000200 */
[----:B------:R-:W-:Y:S01]  /*5a80*/  FADD.FTZ R6, R13, R54 ;  /* 0x000000360d067221 */ /* 0x000fe20000010000 */
[----:B------:R-:W-:Y:S06]  /*5a90*/  @!P4 BRA `(.L_x_4385) ;  /* 0x000000000004c947 */ /* 0x000fec0003800000 */
[----:B------:R-:W-:Y:S01]  /*5aa0*/  BPT.TRAP 0x1 ;  /* 0x000000040000795c */ /* 0x000fe20000300000 */
.L_x_4385:
[----:B------:R3:W4:Y:S01]  /*5ab0*/  SYNCS.PHASECHK.TRANS64.TRYWAIT P0, [R10+URZ+0x28c50], R11 ;  /* 0x028c500b0a0075a7 */ /* 0x000722000800017f */
[----:B------:R-:W-:Y:S05]  /*5ac0*/  @!P4 BRA `(.L_x_4386) ;  /* 0x000000000004c947 */ /* 0x000fea0003800000 */
[----:B------:R-:W-:Y:S01]  /*5ad0*/  BPT.TRAP 0x1 ;  /* 0x000000040000795c */ /* 0x000fe20000300000 */
.L_x_4386:
[----:B----4-:R-:W-:Y:S05]  /*5ae0*/  @P0 BRA `(.L_x_4387) ;  /* 0x0000000000080947 */ /* 0x010fea0003800000 */
[----:B------:R-:W4:Y:S02]  /*5af0*/  SYNCS.PHASECHK.TRANS64.TRYWAIT P0, [R10+URZ+0x28c50], R11 ;  /* 0x028c500b0a0075a7 */ /* 0x000f24000800017f */
[----:B----4-:R-:W-:Y:S05]  /*5b00*/  @!P0 BRA `(.L_x_4388) ;  /* 0x000000ec00948947 */ /* 0x010fea0003800000 */
.L_x_4387:
[----:B------:R-:W-:Y:S01]  /*5b10*/  ULEA UR11, UR37, UR45, 0xc ;  /* 0x0000002d250b7291 */ /* 0x000fe2000f8e603f */
[----:B------:R-:W-:Y:S01]  /*5b20*/  WARPGROUP.ARRIVE ;  /* 0x00000000000079c5 */ /* 0x000fe20000000000 */
[----:B------:R-:W-:Y:S01]  /*5b30*/  UMOV UR7, 0x40000040 ;  /* 0x4000004000077882 */ /* 0x000fe20000000000 */
[----:B------:R-:W-:Y:S01]  /*5b40*/  UIADD3 UR23, UR44, -UR40, URZ ;  /* 0x800000282c177290 */ /* 0x000fe2000fffe03f */
[----:B-1234-:R-:W-:Y:S01]  /*5b50*/  @!P5 VIADD R10, R10, 0x28c60 ;  /* 0x00028c600a0ad836 */ /* 0x01efe20000000000 */
[----:B------:R-:W-:Y:S02]  /*5b60*/  UIADD3 UR50, UR50, -0x2, URZ ;  /* 0xfffffffe32327890 */ /* 0x000fe4000fffe03f */
[----:B------:R-:W-:Y:S02]  /*5b70*/  UMOV UR6, UR11 ;  /* 0x0000000b00067c82 */ /* 0x000fe40008000000 */
[----:B------:R-:W-:Y:S01]  /*5b80*/  HGMMA.64x256x16.F32.BF16 R24, R152, gdesc[UR4].tnspB, RZ, !UPT, gsb0 ;  /* 0x43e0000498187df0 */ /* 0x000fe2000c0018ff */
[----:B------:R-:W-:Y:S01]  /*5b90*/  UIADD3 UR6, UR11, 0x80, URZ ;  /* 0x000000800b067890 */ /* 0x000fe2000fffe03f */
[----:B------:R-:W-:Y:S01]  /*5ba0*/  @!P5 PRMT R10, RZ, 0x654, R10 ;  /* 0x00000654ff0ad816 */ /* 0x000fe2000000000a */
[----:B------:R-:W-:Y:S01]  /*5bb0*/  UMOV UR7, 0x40000040 ;  /* 0x4000004000077882 */ /* 0x000fe20000000000 */
[----:B------:R-:W-:-:S02]  /*5bc0*/  WARPGROUP.DEPBAR.LE gsb0, 0x0 ;  /* 0x00008000000079c5 */ /* 0x000fc40000010000 */
        /* <DEDUP_REMOVED lines=15> */
[----:B------:R-:W-:-:S06]  /*5cc0*/  ULEA UR7, UR47, UR23, 0x6 ;  /* 0x000000172f077291 */ /* 0x000fcc000f8e303f */
[----:B------:R-:W-:Y:S01]  /*5cd0*/  VIADD R8, R8, UR7 ;  /* 0x0000000708087c36 */ /* 0x000fe20008000000 */
        /* <DEDUP_REMOVED lines=11> */
[----:B------:R-:W-:Y:S01]  /*5d90*/  ISETP.LT.AND P0, PT, RZ, UR7, PT ;  /* 0x00000007ff007c0c */ /* 0x000fe2000bf01270 */
[----:B------:R-:W-:-:S06]  /*5da0*/  UIADD3 UR6, UR7, -0x1, URZ ;  /* 0xffffffff07067890 */ /* 0x000fcc000fffe03f */
[----:B-1----:R-:W-:-:S06]  /*5db0*/  IMAD.U32 R10, RZ, RZ, UR6 ;  /* 0x00000006ff0a7e24 */ /* 0x002fcc000f8e00ff */
        /* <DEDUP_REMOVED lines=8> */
.L_x_4390:
[----:B------:R-:W-:-:S13]  /*5e40*/  ISETP.NE.AND P0, PT, R9, 0x1, PT ;  /* 0x000000010900780c */ /* 0x000fda0003f05270 */
[----:B------:R-:W1:Y:S02]  /*5e50*/  @P0 LDC.64 R12, c[0x0][0x9e8] ;  /* 0x00027a00ff0c0b82 */ /* 0x000e640000000a00 */
[----:B-1----:R-:W-:-:S05]  /*5e60*/  @P0 IMAD.HI.U32 R12, R10, R12, RZ ;  /* 0x0000000c0a0c0227 */ /* 0x002fca00078e00ff */
[----:B------:R-:W-:-:S07]  /*5e70*/  @P0 SHF.R.U32.HI R10, RZ, R13, R12 ;  /* 0x0000000dff0a0219 */ /* 0x000fce000001160c */
.L_x_4391:
[----:B------:R-:W-:-:S05]  /*5e80*/  IMAD R9, R10, R9, R9 ;  /* 0x000000090a097224 */ /* 0x000fca00078e0209 */
[----:B------:R-:W-:-:S07]  /*5e90*/  VIMNMX R8, R8, R9, PT ;  /* 0x0000000908087248 */ /* 0x000fce0003fe0100 */
.L_x_4389:
[----:B------:R-:W-:-:S04]  /*5ea0*/  SHF.R.S32.HI R9, RZ, 0x1f, R8 ;  /* 0x0000001fff097819 */ /* 0x000fc80000011408 */
[----:B------:R-:W-:-:S04]  /*5eb0*/  LEA.HI R9, R9, R8, RZ, 0x6 ;  /* 0x0000000809097211 */ /* 0x000fc800078f30ff */
[----:B------:R-:W-:-:S04]  /*5ec0*/  SHF.R.S32.HI R9, RZ, 0x6, R9 ;  /* 0x00000006ff097819 */ /* 0x000fc80000011409 */
[----:B-1----:R-:W-:-:S04]  /*5ed0*/  VIMNMX R10, R186, R9, !PT ;  /* 0x00000009ba0a7248 */ /* 0x002fc80007fe0100 */
[----:B------:R-:W-:-:S13]  /*5ee0*/  ISETP.LE.AND P0, PT, R10, UR50, PT ;  /* 0x000000320a007c0c */ /* 0x000fda000bf03270 */
[----:B------:R-:W-:Y:S05]  /*5ef0*/  @!P0 BRA `(.L_x_4392) ;  /* 0x0000002000c88947 */ /* 0x000fea0003800000 */
[----:B------:R-:W-:Y:S01]  /*5f00*/  VIADD R11, R0, UR23 ;  /* 0x00000017000b7c36 */ /* 0x000fe20008000000 */
[----:B------:R-:W-:Y:S01]  /*5f10*/  ULDC UR24, c[0x0][0x9e4] ;  /* 0x0002790000187ab9 */ /* 0x000fe20000000800 */
[----:B------:R-:W-:Y:S01]  /*5f20*/  ULDC UR20, c[0x0][0x9dc] ;  /* 0x0002770000147ab9 */ /* 0x000fe20000000800 */
[----:B------:R-:W-:Y:S01]  /*5f30*/  ULDC UR21, c[0x0][0x988] ;  /* 0x0002620000157ab9 */ /* 0x000fe20000000800 */
[----:B------:R-:W-:Y:S01]  /*5f40*/  VIADD R13, R11, 0x8 ;  /* 0x000000080b0d7836 */ /* 0x000fe20000000000 */
[----:B------:R-:W-:-:S04]  /*5f50*/  ULDC UR25, c[0x0][0x9e0] ;  /* 0x0002780000197ab9 */ /* 0x000fc80000000800 */
[----:B------:R-:W-:-:S07]  /*5f60*/  LOP3.LUT R15, RZ, R13, RZ, 0x33, !PT ;  /* 0x0000000dff0f7212 */ /* 0x000fce00078e33ff */
.L_x_4409:
[----:B------:R-:W-:-:S04]  /*5f70*/  UIADD3 UR22, UR37, 0x1, URZ ;  /* 0x0000000125167890 */ /* 0x000fc8000fffe03f */
[----:B------:R-:W-:-:S04]  /*5f80*/  UISETP.NE.AND UP0, UPT, UR22, 0x2, UPT ;  /* 0x000000021600788c */ /* 0x000fc8000bf05270 */
[----:B------:R-:W-:Y:S02]  /*5f90*/  USEL UR6, URZ, 0x1, UP0 ;  /* 0x000000013f067887 */ /* 0x000fe40008000000 */
[----:B------:R-:W-:-:S04]  /*5fa0*/  USEL UR22, UR22, URZ, UP0 ;  /* 0x0000003f16167287 */ /* 0x000fc80008000000 */
[----:B------:R-:W-:Y:S01]  /*5fb0*/  LOP3.LUT R2, R2, UR6, RZ, 0x3c, !PT ;  /* 0x0000000602027c12 */ /* 0x000fe2000f8e3cff */
[----:B01-3--:R-:W-:Y:S07]  /*5fc0*/  @!P4 BRA `(.L_x_4393) ;  /* 0x000000000004c947 */ /* 0x00bfee0003800000 */
[----:B------:R-:W-:Y:S01]  /*5fd0*/  BPT.TRAP 0x1 ;  /* 0x000000040000795c */ /* 0x000fe20000300000 */
.L_x_4393:
[----:B------:R-:W-:Y:S01]  /*5fe0*/  ULEA UR26, UR22, UR38, 0x3 ;  /* 0x00000026161a7291 */ /* 0x000fe2000f8e183f */
[----:B------:R-:W-:-:S08]  /*5ff0*/  SHF.L.U32 R12, R2, 0x1f, RZ ;  /* 0x0000001f020c7819 */ /* 0x000fd000000006ff */
[----:B------:R1:W2:Y:S01]  /*6000*/  SYNCS.PHASECHK.TRANS64.TRYWAIT P0, [UR26+0x28c30], R12 ;  /* 0x028c300cff0075a7 */ /* 0x0002a2000800015a */
[----:B------:R-:W-:Y:S05]  /*6010*/  @!P4 BRA `(.L_x_4394) ;  /* 0x000000000004c947 */ /* 0x000fea0003800000 */
[----:B------:R-:W-:Y:S01]  /*6020*/  BPT.TRAP 0x1 ;  /* 0x000000040000795c */ /* 0x000fe20000300000 */
.L_x_4394:
[----:B--2---:R-:W-:Y:S05]  /*6030*/  @P0 BRA `(.L_x_4395) ;  /* 0x0000000000080947 */ /* 0x004fea0003800000 */
[----:B------:R-:W2:Y:S02]  /*6040*/  SYNCS.PHASECHK.TRANS64.TRYWAIT P0, [UR26+0x28c30], R12 ;  /* 0x028c300cff0075a7 */ /* 0x000ea4000800015a */
[----:B--2---:R-:W-:Y:S05]  /*6050*/  @!P0 BRA `(.L_x_4396) ;  /* 0x000000e800548947 */ /* 0x004fea0003800000 */
.L_x_4395:
[----:B------:R-:W-:Y:S01]  /*6060*/  R2UR UR18, R3 ;  /* 0x00000000031272ca */ /* 0x000fe200000e0000 */
[----:B0-----:R-:W-:Y:S01]  /*6070*/  WARPGROUP.ARRIVE ;  /* 0x00000000000079c5 */ /* 0x001fe20000000000 */
[----:B------:R-:W-:Y:S01]  /*6080*/  UMOV UR19, 0x40000040 ;  /* 0x4000004000137882 */ /* 0x000fe20000000000 */
[----:B------:R-:W-:Y:S01]  /*6090*/  UMOV UR7, 0x40000040 ;  /* 0x4000004000077882 */ /* 0x000fe20000000000 */
[----:B------:R-:W-:Y:S01]  /*60a0*/  UMOV UR11, 0x40000040 ;  /* 0x40000040000b7882 */ /* 0x000fe20000000000 */
[----:B------:R-:W-:Y:S01]  /*60b0*/  UMOV UR15, 0x40000040 ;  /* 0x40000040000f7882 */ /* 0x000fe20000000000 */
[----:B------:R-:W-:Y:S01]  /*60c0*/  MOV R21, UR26 ;  /* 0x0000001a00157c02 */ /* 0x000fe20008000f00 */
[----:B--2---:R-:W-:-:S04]  /*60d0*/  IMAD.U32 R9, RZ, RZ, UR40 ;  /* 0x00000028ff097e24 */ /* 0x004fc8000f8e00ff */
[----:B------:R-:W-:Y:S02]  /*60e0*/  @!P5 VIADD R8, R21, 0x28c40 ;  /* 0x00028c401508d836 */ /* 0x000fe40000000000 */
[----:B------:R-:W-:-:S03]  /*60f0*/  ULEA UR18, UR22, UR18, 0x9 ;  /* 0x0000001216127291 */ /* 0x000fc6000f8e483f */
[----:B------:R-:W-:Y:S01]  /*6100*/  @!P5 PRMT R8, RZ, 0x654, R8 ;  /* 0x00000654ff08d816 */ /* 0x000fe20000000008 */
[----:B------:R-:W-:Y:S02]  /*6110*/  UIADD3 UR6, UR18, 0x2, URZ ;  /* 0x0000000212067890 */ /* 0x000fe4000fffe03f */
[----:B------:R-:W-:Y:S02]  /*6120*/  UIADD3 UR10, UR18, 0x4, URZ ;  /* 0x00000004120a7890 */ /* 0x000fe4000fffe03f */
[----:B------:R-:W-:Y:S02]  /*6130*/  UIADD3 UR14, UR18, 0x6, URZ ;  /* 0x00000006120e7890 */ /* 0x000fe4000fffe03f */
[----:B------:R-:W-:Y:S03]  /*6140*/  HGMMA.64x64x16.F32.BF16 R152, gdesc[UR16], RZ, !UPT, gsb0 ;  /* 0x00e00000109879f0 */ /* 0x000fe6000c0018ff */
[----:B------:R-:W-:-:S02]  /*6150*/  WARPGROUP.DEPBAR.LE gsb0, 0x0 ;  /* 0x00008000000079c5 */ /* 0x000fc40000010000 */
[----:B------:R-:W-:-:S06]  /*6160*/  WARPGROUP.ARRIVE ;  /* 0x00000000000079c5 */ /* 0x000fcc0000000000 */
[----:B------:R-:W-:Y:S01]  /*6170*/  HGMMA.64x64x16.F32.BF16 R152, gdesc[UR4], R152, gsb0 ;  /* 0x00e00000049879f0 */ /* 0x000fe20008001898 */
[----:B------:R-:W-:-:S04]  /*6180*/  USHF.L.U32 UR7, UR50, 0x6, URZ ;  /* 0x0000000632077899 */ /* 0x000fc8000800063f */
[----:B------:R-:W-:Y:S01]  /*6190*/  UIADD3 UR6, UR44, 0x1, -UR7 ;  /* 0x000000012c067890 */ /* 0x000fe2000fffe807 */
[----:B------:R-:W-:Y:S02]  /*61a0*/  WARPGROUP.DEPBAR.LE gsb0, 0x0 ;  /* 0x00008000000079c5 */ /* 0x000fe40000010000 */
[----:B------:R-:W-:-:S06]  /*61b0*/  WARPGROUP.ARRIVE ;  /* 0x00000000000079c5 */ /* 0x000fcc0000000000 */
[----:B------:R-:W-:Y:S01]  /*61c0*/  HGMMA.64x64x16.F32.BF16 R152, gdesc[UR8], R152, gsb0 ;  /* 0x00e00000089879f0 */ /* 0x000fe20008001898 */
[----:B------:R-:W-:Y:S02]  /*61d0*/  ULOP3.LUT UR10, URZ, UR20, URZ, 0x33, !UPT ;  /* 0x000000143f0a7292 */ /* 0x000fe4000f8e333f */
[----:B------:R-:W-:Y:S02]  /*61e0*/  WARPGROUP.DEPBAR.LE gsb0, 0x0 ;  /* 0x00008000000079c5 */ /* 0x000fe40000010000 */
[----:B------:R-:W-:-:S06]  /*61f0*/  WARPGROUP.ARRIVE ;  /* 0x00000000000079c5 */ /* 0x000fcc0000000000 */
[----:B------:R-:W-:Y:S03]  /*6200*/  HGMMA.64x64x16.F32.BF16 R152, gdesc[UR12], R152, gsb0 ;  /* 0x00e000000c9879f0 */ /* 0x000fe60008001898 */
[----:B------:R-:W-:Y:S02]  /*6210*/  WARPGROUP.DEPBAR.LE gsb0, 0x0 ;  /* 0x00008000000079c5 */ /* 0x000fe40000010000 */
[----:B------:R0:W-:Y:S02]  /*6220*/  @!P5 SYNCS.ARRIVE.TRANS64.RED.A1T0 RZ, [R8+URZ], RZ ;  /* 0x000000ff08ffd9a7 */ /* 0x0001e4000810043f */
[----:B0-----:R-:W-:-:S05]  /*6230*/  IADD3 R8, -R16, UR6, -R9 ;  /* 0x0000000610087c10 */ /* 0x001fca000fffe909 */
[C---:B------:R-:W-:Y:S02]  /*6240*/  VIADD R195, R8.reuse, UR25 ;  /* 0x0000001908c37c36 */ /* 0x040fe40008000000 */
[----:B------:R-:W-:Y:S02]  /*6250*/  VIADD R197, R8, UR10 ;  /* 0x0000000a08c57c36 */ /* 0x000fe40008000000 */
[C---:B------:R-:W-:Y:S02]  /*6260*/  IMAD.IADD R8, R0.reuse, 0x1, R195 ;  /* 0x0000000100087824 */ /* 0x040fe400078e02c3 */
[----:B------:R-:W-:Y:S01]  /*6270*/  IMAD.IADD R9, R0, 0x1, R197 ;  /* 0x0000000100097824 */ /* 0x000fe200078e02c5 */
[----:B------:R-:W-:Y:S06]  /*6280*/  @!P6 BRA `(.L_x_4397) ;  /* 0x00000000005ce947 */ /* 0x000fec0003800000 */
[----:B------:R-:W-:Y:S01]  /*6290*/  ISETP.GT.AND P0, PT, R11, -0x1, PT ;  /* 0xffffffff0b00780c */ /* 0x000fe20003f04270 */
[----:B------:R-:W-:-:S12]  /*62a0*/  BSSY B0, `(.L_x_4398) ;  /* 0x0000011000007945 */ /* 0x000fd80003800000 */
[----:B------:R-:W-:Y:S05]  /*62b0*/  @P0 BRA `(.L_x_4399) ;  /* 0x0000000000240947 */ /* 0x000fea0003800000 */
[----:B------:R-:W-:Y:S02]  /*62c0*/  IMAD.U32 R199, RZ, RZ, UR24 ;  /* 0x00000018ffc77e24 */ /* 0x000fe4000f8e00ff */
[----:B------:R-:W-:-:S03]  /*62d0*/  VIADD R193, R0, UR23 ;  /* 0x0000001700c17c36 */ /* 0x000fc60008000000 */
[----:B------:R-:W-:Y:S02]  /*62e0*/  ISETP.NE.AND P0, PT, R199, 0x1, PT ;  /* 0x00000001c700780c */ /* 0x000fe40003f05270 */
[----:B------:R-:W-:-:S11]  /*62f0*/  LOP3.LUT R193, RZ, R193, RZ, 0x33, !PT ;  /* 0x000000c1ffc17212 */ /* 0x000fd600078e33ff */
[----:B------:R-:W0:Y:S02]  /*6300*/  @P0 LDC.64 R200, c[0x0][0x9e8] ;  /* 0x00027a00ffc80b82 */ /* 0x000e240000000a00 */
[----:B0-----:R-:W-:-:S05]  /*6310*/  @P0 IMAD.HI.U32 R14, R193, R200, RZ ;  /* 0x000000c8c10e0227 */ /* 0x001fca00078e00ff */
[----:B------:R-:W-:-:S04]  /*6320*/  @P0 SHF.R.U32.HI R193, RZ, R201, R14 ;  /* 0x000000c9ffc10219 */ /* 0x000fc8000001160e */
[----:B------:R-:W-:Y:S01]  /*6330*/  LOP3.LUT R14, RZ, R193, RZ, 0x33, !PT ;  /* 0x000000c1ff0e7212 */ /* 0x000fe200078e33ff */
[----:B------:R-:W-:Y:S06]  /*6340*/  BRA `(.L_x_4400) ;  /* 0x0000000000187947 */ /* 0x000fec0003800000 */
.L_x_4399:
[----:B------:R-:W-:Y:S02]  /*6350*/  IMAD.U32 R199, RZ, RZ, UR24 ;  /* 0x00000018ffc77e24 */ /* 0x000fe4000f8e00ff */
[----:B------:R-:W-:-:S03]  /*6360*/  IMAD.MOV.U32 R14, RZ, RZ, R11 ;  /* 0x000000ffff0e7224 */ /* 0x000fc600078e000b */
[----:B------:R-:W-:-:S13]  /*6370*/  ISETP.NE.AND P0, PT, R199, 0x1, PT ;  /* 0x00000001c700780c */ /* 0x000fda0003f05270 */
[----:B------:R-:W0:Y:S02]  /*6380*/  @P0 LDC.64 R200, c[0x0][0x9e8] ;  /* 0x00027a00ffc80b82 */ /* 0x000e240000000a00 */
[----:B0-----:R-:W-:-:S05]  /*6390*/  @P0 IMAD.HI.U32 R20, R11, R200, RZ ;  /* 0x000000c80b140227 */ /* 0x001fca00078e00ff */
[----:B------:R-:W-:-:S07]  /*63a0*/  @P0 SHF.R.U32.HI R14, RZ, R201, R20 ;  /* 0x000000c9ff0e0219 */ /* 0x000fce0000011614 */
.L_x_4400:
[----:B------:R-:W-:Y:S05]  /*63b0*/  BSYNC B0 ;  /* 0x0000000000007941 */ /* 0x000fea0003800000 */
.L_x_4398:
[----:B------:R-:W-:-:S04]  /*63c0*/  IMAD R193, R14, R199, -UR7 ;  /* 0x800000070ec17e24 */ /* 0x000fc8000f8e02c7 */
[----:B------:R-:W-:-:S05]  /*63d0*/  IMAD.IADD R193, R193, 0x1, -R16 ;  /* 0x00000001c1c17824 */ /* 0x000fca00078e0a10 */
[----:B------:R-:W-:Y:S02]  /*63e0*/  VIADDMNMX R8, R193, R199, R8, PT ;  /* 0x000000c7c1087246 */ /* 0x000fe40003800108 */
[----:B------:R-:W-:-:S07]  /*63f0*/  VIMNMX R9, R9, R193, !PT ;  /* 0x000000c109097248 */ /* 0x000fce0007fe0100 */
.L_x_4397:
[----:B------:R-:W-:Y:S01]  /*6400*/  UISETP.GT.AND UP0, UPT, UR50, -0x1, UPT ;  /* 0xffffffff3200788c */ /* 0x000fe2000bf04270 */
[--C-:B------:R-:W-:Y:S02]  /*6410*/  IADD3 R14, R195, 0x8, R0.reuse ;  /* 0x00000008c30e7810 */ /* 0x100fe40007ffe000 */
[----:B------:R-:W-:-:S03]  /*6420*/  IADD3 R20, R197, 0x8, R0 ;  /* 0x00000008c5147810 */ /* 0x000fc60007ffe000 */
[----:B------:R-:W-:-:S04]  /*6430*/  PLOP3.LUT P0, PT, PT, PT, UP0, 0x80, 0x0 ;  /* 0x000000000000781c */ /* 0x000fc80003f0f008 */
        /* <DEDUP_REMOVED lines=47> */
[----:B------:R-:W-:Y:S01]  /*6730*/  FSEL R181, R181, -INF , !P2 ;  /* 0xff800000b5b57808 */ /* 0x000fe20005000000 */
[----:B------:R-:W-:Y:S06]  /*6740*/  @!P6 BRA `(.L_x_4401) ;  /* 0x000000000058e947 */ /* 0x000fec0003800000 */
[----:B------:R-:W-:Y:S01]  /*6750*/  ISETP.GT.AND P1, PT, R13, -0x1, PT ;  /* 0xffffffff0d00780c */ /* 0x000fe20003f24270 */
[----:B------:R-:W-:-:S12]  /*6760*/  BSSY B0, `(.L_x_4402) ;  /* 0x0000010000007945 */ /* 0x000fd80003800000 */
[----:B------:R-:W-:Y:S05]  /*6770*/  @P1 BRA `(.L_x_4403) ;  /* 0x0000000000201947 */ /* 0x000fea0003800000 */
[----:B------:R-:W-:-:S05]  /*6780*/  IMAD.U32 R195, RZ, RZ, UR24 ;  /* 0x00000018ffc37e24 */ /* 0x000fca000f8e00ff */
[----:B------:R-:W-:-:S13]  /*6790*/  ISETP.NE.AND P1, PT, R195, 0x1, PT ;  /* 0x00000001c300780c */ /* 0x000fda0003f25270 */
[----:B------:R-:W0:Y:S02]  /*67a0*/  @P1 LDC.64 R8, c[0x0][0x9e8] ;  /* 0x00027a00ff081b82 */ /* 0x000e240000000a00 */
[----:B0-----:R-:W-:-:S04]  /*67b0*/  @P1 IMAD.HI.U32 R152, R15, R8, RZ ;  /* 0x000000080f981227 */ /* 0x001fc800078e00ff */
[----:B------:R-:W-:Y:S01]  /*67c0*/  IMAD.MOV.U32 R8, RZ, RZ, R15 ;  /* 0x000000ffff087224 */ /* 0x000fe200078e000f */
[----:B------:R-:W-:-:S04]  /*67d0*/  @P1 SHF.R.U32.HI R8, RZ, R9, R152 ;  /* 0x00000009ff081219 */ /* 0x000fc80000011698 */
[----:B------:R-:W-:Y:S01]  /*67e0*/  LOP3.LUT R8, RZ, R8, RZ, 0x33, !PT ;  /* 0x00000008ff087212 */ /* 0x000fe200078e33ff */
[----:B------:R-:W-:Y:S06]  /*67f0*/  BRA `(.L_x_4404) ;  /* 0x0000000000187947 */ /* 0x000fec0003800000 */
.L_x_4403:
[----:B------:R-:W-:-:S05]  /*6800*/  IMAD.U32 R195, RZ, RZ, UR24 ;  /* 0x00000018ffc37e24 */ /* 0x000fca000f8e00ff */
[----:B------:R-:W-:-:S13]  /*6810*/  ISETP.NE.AND P1, PT, R195, 0x1, PT ;  /* 0x00000001c300780c */ /* 0x000fda0003f25270 */
[----:B------:R-:W0:Y:S02]  /*6820*/  @P1 LDC.64 R8, c[0x0][0x9e8] ;  /* 0x00027a00ff081b82 */ /* 0x000e240000000a00 */
[----:B0-----:R-:W-:-:S04]  /*6830*/  @P1 IMAD.HI.U32 R152, R13, R8, RZ ;  /* 0x000000080d981227 */ /* 0x001fc800078e00ff */
[----:B------:R-:W-:Y:S01]  /*6840*/  IMAD.MOV.U32 R8, RZ, RZ, R13 ;  /* 0x000000ffff087224 */ /* 0x000fe200078e000d */
[----:B------:R-:W-:-:S07]  /*6850*/  @P1 SHF.R.U32.HI R8, RZ, R9, R152 ;  /* 0x00000009ff081219 */ /* 0x000fce0000011698 */
.L_x_4404:
[----:B------:R-:W-:Y:S05]  /*6860*/  BSYNC B0 ;  /* 0x0000000000007941 */ /* 0x000fea0003800000 */
.L_x_4402:
[----:B------:R-:W-:-:S05]  /*6870*/  IMAD R9, R8, R195, -UR7 ;  /* 0x8000000708097e24 */ /* 0x000fca000f8e02c3 */
[----:B------:R-:W-:-:S04]  /*6880*/  IADD3 R9, -R16, R9, RZ ;  /* 0x0000000910097210 */ /* 0x000fc80007ffe1ff */
[----:B------:R-:W-:Y:S02]  /*6890*/  VIADDMNMX R14, R9, R195, R14, PT ;  /* 0x000000c3090e7246 */ /* 0x000fe4000380010e */
[----:B------:R-:W-:-:S07]  /*68a0*/  VIMNMX R20, R20, R9, !PT ;  /* 0x0000000914147248 */ /* 0x000fce0007fe0100 */
.L_x_4401:
        /* <DEDUP_REMOVED lines=33> */
[----:B------:R-:W-:Y:S01]  /*6ac0*/  ISETP.GT.AND P1, PT, R20, 0x18, P0 ;  /* 0x000000181400780c */ /* 0x000fe20000724270 */
[----:B------:R-:W0:Y:S01]  /*6ad0*/  SHFL.BFLY PT, R8, R9, 0x2, 0x1f ;  /* 0x0c401f0009087f89 */ /* 0x000e2200000e0000 */
[----:B------:R-:W-:Y:S02]  /*6ae0*/  ISETP.LT.OR P3, PT, R14, 0x12, P3 ;  /* 0x000000120e00780c */ /* 0x000fe40001f61670 */
[----:B------:R-:W-:Y:S02]  /*6af0*/  ISETP.GT.AND P2, PT, R20, 0x19, P0 ;  /* 0x000000191400780c */ /* 0x000fe40000744270 */
[----:B------:R-:W-:-:S02]  /*6b00*/  ISETP.LT.OR P1, PT, R14, 0x19, P1 ;  /* 0x000000190e00780c */ /* 0x000fc40000f21670 */
[----:B------:R-:W-:Y:S02]  /*6b10*/  FSEL R163, R163, -INF , !P3 ;  /* 0xff800000a3a37808 */ /* 0x000fe40005800000 */
[----:B------:R-:W-:Y:S02]  /*6b20*/  ISETP.GT.AND P3, PT, R20, 0x20, P0 ;  /* 0x000000201400780c */ /* 0x000fe40000764270 */
[----:B------:R-:W-:Y:S02]  /*6b30*/  ISETP.LT.OR P2, PT, R14, 0x1a, P2 ;  /* 0x0000001a0e00780c */ /* 0x000fe40001741670 */
[----:B------:R-:W-:Y:S02]  /*6b40*/  FSEL R166, R166, -INF , !P1 ;  /* 0xff800000a6a67808 */ /* 0x000fe40004800000 */
[----:B------:R-:W-:Y:S02]  /*6b50*/  ISETP.LT.OR P3, PT, R14, 0x21, P3 ;  /* 0x000000210e00780c */ /* 0x000fe40001f61670 */
[----:B------:R-:W-:-:S02]  /*6b60*/  ISETP.GT.AND P1, PT, R20, 0x21, P0 ;  /* 0x000000211400780c */ /* 0x000fc40000724270 */
[----:B------:R-:W-:Y:S02]  /*6b70*/  FSEL R167, R167, -INF , !P2 ;  /* 0xff800000a7a77808 */ /* 0x000fe40005000000 */
[----:B------:R-:W-:Y:S02]  /*6b80*/  FSEL R170, R170, -INF , !P3 ;  /* 0xff800000aaaa7808 */ /* 0x000fe40005800000 */
[----:B------:R-:W-:Y:S02]  /*6b90*/  ISETP.GT.AND P2, PT, R20, 0x28, P0 ;  /* 0x000000281400780c */ /* 0x000fe40000744270 */
[----:B0-----:R-:W-:Y:S02]  /*6ba0*/  FMNMX.FTZ R152, R9, R8, !PT ;  /* 0x0000000809987209 */ /* 0x001fe40007810000 */
[C---:B------:R-:W-:Y:S02]  /*6bb0*/  ISETP.LT.OR P1, PT, R14.reuse, 0x22, P1 ;  /* 0x000000220e00780c */ /* 0x040fe40000f21670 */
[----:B------:R-:W-:Y:S01]  /*6bc0*/  ISETP.LT.OR P2, PT, R14, 0x29, P2 ;  /* 0x000000290e00780c */ /* 0x000fe20001741670 */
[----:B------:R-:W0:Y:S01]  /*6bd0*/  SHFL.BFLY PT, R195, R152, 0x1, 0x1f ;  /* 0x0c201f0098c37f89 */ /* 0x000e2200000e0000 */
[----:B------:R-:W-:-:S02]  /*6be0*/  FSEL R171, R171, -INF , !P1 ;  /* 0xff800000abab7808 */ /* 0x000fc40004800000 */
[----:B------:R-:W-:Y:S02]  /*6bf0*/  ISETP.GT.AND P1, PT, R20, 0x29, P0 ;  /* 0x000000291400780c */ /* 0x000fe40000724270 */
[----:B------:R-:W-:Y:S02]  /*6c00*/  FSEL R174, R174, -INF , !P2 ;  /* 0xff800000aeae7808 */ /* 0x000fe40005000000 */
[----:B------:R-:W-:Y:S02]  /*6c10*/  ISETP.GT.AND P2, PT, R20, 0x30, P0 ;  /* 0x000000301400780c */ /* 0x000fe40000744270 */
[C---:B------:R-:W-:Y:S02]  /*6c20*/  ISETP.LT.OR P1, PT, R14.reuse, 0x2a, P1 ;  /* 0x0000002a0e00780c */ /* 0x040fe40000f21670 */
[----:B------:R-:W-:Y:S02]  /*6c30*/  ISETP.LT.OR P2, PT, R14, 0x31, P2 ;  /* 0x000000310e00780c */ /* 0x000fe40001741670 */
[----:B------:R-:W-:-:S02]  /*6c40*/  FSEL R175, R175, -INF , !P1 ;  /* 0xff800000afaf7808 */ /* 0x000fc40004800000 */
[----:B------:R-:W-:Y:S02]  /*6c50*/  ISETP.GT.AND P1, PT, R20, 0x31, P0 ;  /* 0x000000311400780c */ /* 0x000fe40000724270 */
[----:B------:R-:W-:Y:S02]  /*6c60*/  FSEL R178, R178, -INF , !P2 ;  /* 0xff800000b2b27808 */ /* 0x000fe40005000000 */
[----:B------:R-:W-:Y:S02]  /*6c70*/  ISETP.GT.AND P2, PT, R20, 0x38, P0 ;  /* 0x000000381400780c */ /* 0x000fe40000744270 */
[----:B------:R-:W-:Y:S02]  /*6c80*/  ISETP.LT.OR P1, PT, R14, 0x32, P1 ;  /* 0x000000320e00780c */ /* 0x000fe40000f21670 */
[----:B------:R-:W-:Y:S02]  /*6c90*/  ISETP.GT.AND P0, PT, R20, 0x39, P0 ;  /* 0x000000391400780c */ /* 0x000fe40000704270 */
[----:B0-----:R-:W-:-:S02]  /*6ca0*/  FMNMX.FTZ R8, R152, R195, !PT ;  /* 0x000000c398087209 */ /* 0x001fc40007810000 */
[----:B------:R-:W-:Y:S02]  /*6cb0*/  FMNMX.FTZ R152, R154, R7, !PT ;  /* 0x000000079a987209 */ /* 0x000fe40007810000 */
[C---:B------:R-:W-:Y:S01]  /*6cc0*/  FSETP.NEU.FTZ.AND P3, PT, R8.reuse, -INF , PT ;  /* 0xff8000000800780b */ /* 0x040fe20003f7d000 */
[----:B------:R-:W-:Y:S01]  /*6cd0*/  FMUL.FTZ R194, R8, UR10 ;  /* 0x0000000a08c27c20 */ /* 0x000fe20008410000 */
[----:B------:R-:W-:Y:S02]  /*6ce0*/  FMNMX.FTZ R9, R155, R152, !PT ;  /* 0x000000989b097209 */ /* 0x000fe40007810000 */
[----:B------:R-:W-:Y:S02]  /*6cf0*/  ISETP.LT.OR P2, PT, R14, 0x39, P2 ;  /* 0x000000390e00780c */ /* 0x000fe40001741670 */
[----:B------:R-:W-:Y:S02]  /*6d00*/  FMNMX.FTZ R152, R158, R9, !PT ;  /* 0x000000099e987209 */ /* 0x000fe40007810000 */
[----:B------:R-:W-:-:S02]  /*6d10*/  FSEL R194, R194, RZ, P3 ;  /* 0x000000ffc2c27208 */ /* 0x000fc40001800000 */
[----:B------:R-:W-:Y:S02]  /*6d20*/  FMNMX.FTZ R9, R159, R152, !PT ;  /* 0x000000989f097209 */ /* 0x000fe40007810000 */
[----:B------:R-:W-:Y:S01]  /*6d30*/  FSEL R179, R179, -INF , !P1 ;  /* 0xff800000b3b37808 */ /* 0x000fe20004800000 */
[--C-:B------:R-:W-:Y:S01]  /*6d40*/  FFMA.FTZ R20, R156, UR10, -R194.reuse ;  /* 0x0000000a9c147c23 */ /* 0x100fe200080108c2 */
[----:B------:R-:W-:Y:S01]  /*6d50*/  FMNMX.FTZ R152, R162, R9, !PT ;  /* 0x00000009a2987209 */ /* 0x000fe20007810000 */
[--C-:B------:R-:W-:Y:S01]  /*6d60*/  FFMA.FTZ R193, R193, UR10, -R194.reuse ;  /* 0x0000000ac1c17c23 */ /* 0x100fe200080108c2 */
[----:B------:R-:W-:Y:S01]  /*6d70*/  ISETP.LT.OR P0, PT, R14, 0x3a, P0 ;  /* 0x0000003a0e00780c */ /* 0x000fe20000701670 */
[--C-:B------:R-:W-:Y:S01]  /*6d80*/  FFMA.FTZ R173, R173, UR10, -R194.reuse ;  /* 0x0000000aadad7c23 */ /* 0x100fe200080108c2 */
[----:B------:R-:W-:Y:S01]  /*6d90*/  FMNMX.FTZ R9, R163, R152, !PT ;  /* 0x00000098a3097209 */ /* 0x000fe20007810000 */
[----:B------:R-:W-:Y:S01]  /*6da0*/  MUFU.EX2 R20, R20 ;  /* 0x0000001400147308 */ /* 0x000fe20000000800 */
[----:B------:R-:W-:Y:S01]  /*6db0*/  FSEL R182, R182, -INF , !P2 ;  /* 0xff800000b6b67808 */ /* 0x000fe20005000000 */
[--C-:B------:R-:W-:Y:S01]  /*6dc0*/  FFMA.FTZ R180, R180, UR10, -R194.reuse ;  /* 0x0000000ab4b47c23 */ /* 0x100fe200080108c2 */
[----:B------:R-:W-:Y:S01]  /*6dd0*/  FMNMX.FTZ R152, R166, R9, !PT ;  /* 0x00000009a6987209 */ /* 0x000fe20007810000 */
[----:B------:R-:W-:Y:S01]  /*6de0*/  FFMA.FTZ R181, R181, UR10, -R194 ;  /* 0x0000000ab5b57c23 */ /* 0x000fe200080108c2 */
[----:B------:R-:W-:-:S02]  /*6df0*/  FSEL R183, R183, -INF , !P0 ;  /* 0xff800000b7b77808 */ /* 0x000fc40004000000 */
[----:B------:R-:W-:Y:S01]  /*6e00*/  FMNMX.FTZ R9, R167, R152, !PT ;  /* 0x00000098a7097209 */ /* 0x000fe20007810000 */
[----:B------:R-:W-:Y:S03]  /*6e10*/  MUFU.EX2 R173, R173 ;  /* 0x000000ad00ad7308 */ /* 0x000fe60000000800 */
[----:B------:R-:W-:Y:S01]  /*6e20*/  FMNMX.FTZ R196, R170, R9, !PT ;  /* 0x00000009aac47209 */ /* 0x000fe20007810000 */
[----:B------:R-:W-:-:S03]  /*6e30*/  FFMA.FTZ R9, R153, UR10, -R194 ;  /* 0x0000000a99097c23 */ /* 0x000fc600080108c2 */
[----:B------:R-:W-:Y:S01]  /*6e40*/  FMNMX.FTZ R153, R171, R196, !PT ;  /* 0x000000c4ab997209 */ /* 0x000fe20007810000 */
[----:B------:R0:W-:Y:S03]  /*6e50*/  MUFU.EX2 R152, R193 ;  /* 0x000000c100987308 */ /* 0x0001e60000000800 */
[----:B------:R-:W-:-:S04]  /*6e60*/  FMNMX.FTZ R196, R174, R153, !PT ;  /* 0x00000099aec47209 */ /* 0x000fc80007810000 */
[----:B------:R-:W-:Y:S01]  /*6e70*/  FMNMX.FTZ R153, R175, R196, !PT ;  /* 0x000000c4af997209 */ /* 0x000fe20007810000 */
[----:B------:R-:W-:Y:S03]  /*6e80*/  MUFU.EX2 R9, R9 ;  /* 0x0000000900097308 */ /* 0x000fe60000000800 */
[----:B------:R-:W-:Y:S01]  /*6e90*/  FMNMX.FTZ R156, R178, R153, !PT ;  /* 0x00000099b29c7209 */ /* 0x000fe20007810000 */
[----:B------:R-:W-:-:S03]  /*6ea0*/  FFMA.FTZ R153, R157, UR10, -R194 ;  /* 0x0000000a9d997c23 */ /* 0x000fc600080108c2 */
        /* <DEDUP_REMOVED lines=8> */
[----:B0-----:R-:W-:Y:S01]  /*6f30*/  FMNMX.FTZ R193, R183, R14, !PT ;  /* 0x0000000eb7c17209 */ /* 0x001fe20007810000 */
[--C-:B------:R-:W-:Y:S01]  /*6f40*/  FFMA.FTZ R14, R164, UR10, -R194.reuse ;  /* 0x0000000aa40e7c23 */ /* 0x100fe200080108c2 */
[----:B------:R-:W-:Y:S01]  /*6f50*/  FSEL R169, R8, RZ, P3 ;  /* 0x000000ff08a97208 */ /* 0x000fe20001800000 */
[----:B------:R-:W-:Y:S01]  /*6f60*/  MUFU.EX2 R156, R156 ;  /* 0x0000009c009c7308 */ /* 0x000fe20000000800 */
[----:B------:R-:W-:Y:S01]  /*6f70*/  FFMA.FTZ R164, R172, UR10, -R194 ;  /* 0x0000000aaca47c23 */ /* 0x000fe200080108c2 */
[----:B------:R-:W0:Y:S02]  /*6f80*/  SHFL.BFLY PT, R196, R193, 0x2, 0x1f ;  /* 0x0c401f00c1c47f89 */ /* 0x000e2400000e0000 */
[----:B------:R-:W-:Y:S01]  /*6f90*/  FADD.FTZ R169, -R169, R4 ;  /* 0x00000004a9a97221 */ /* 0x000fe20000010100 */
[----:B------:R-:W-:Y:S01]  /*6fa0*/  FFMA.FTZ R4, R176, UR10, -R194 ;  /* 0x0000000ab0047c23 */ /* 0x000fe200080108c2 */
[----:B------:R-:W-:-:S02]  /*6fb0*/  IMAD.U32 R176, RZ, RZ, UR37 ;  /* 0x00000025ffb07e24 */ /* 0x000fc4000f8e00ff */
[----:B------:R-:W-:Y:S01]  /*6fc0*/  FMUL.FTZ R169, R169, UR10 ;  /* 0x0000000aa9a97c20 */ /* 0x000fe20008410000 */
[----:B------:R-:W-:Y:S08]  /*6fd0*/  MUFU.EX2 R157, R157 ;  /* 0x0000009d009d7308 */ /* 0x000ff00000000800 */
[----:B------:R-:W2:Y:S08]  /*6fe0*/  MUFU.EX2 R169, R169 ;  /* 0x000000a900a97308 */ /* 0x000eb00000000800 */
[----:B------:R-:W3:Y:S01]  /*6ff0*/  MUFU.EX2 R14, R14 ;  /* 0x0000000e000e7308 */ /* 0x000ee20000000800 */
[----:B0-----:R-:W-:Y:S01]  /*7000*/  FMNMX.FTZ R196, R193, R196, !PT ;  /* 0x000000c4c1c47209 */ /* 0x001fe20007810000 */
[----:B------:R-:W-:Y:S01]  /*7010*/  FFMA.FTZ R193, R177, UR10, -R194 ;  /* 0x0000000ab1c17c23 */ /* 0x000fe200080108c2 */
[----:B------:R-:W-:-:S03]  /*7020*/  IMAD.MOV R177, RZ, RZ, -R18 ;  /* 0x000000ffffb17224 */ /* 0x000fc600078e0a12 */
[----:B------:R-:W0:Y:S02]  /*7030*/  SHFL.BFLY PT, R195, R196, 0x1, 0x1f ;  /* 0x0c201f00c4c37f89 */ /* 0x000e2400000e0000 */
[----:B------:R-:W-:Y:S01]  /*7040*/  ISETP.NE.AND P0, PT, R16, R177, PT ;  /* 0x000000b11000720c */ /* 0x000fe20003f05270 */
[----:B--2---:R-:W-:Y:S01]  /*7050*/  FFMA.FTZ R172, R169, R5, R152 ;  /* 0x00000005a9ac7223 */ /* 0x004fe20000010098 */
[----:B------:R-:W2:Y:S01]  /*7060*/  MUFU.EX2 R161, R161 ;  /* 0x000000a100a17308 */ /* 0x000ea20000000800 */
[C---:B------:R-:W-:Y:S01]  /*7070*/  F2FP.BF16.F32.PACK_AB R152, R9.reuse, R152 ;  /* 0x000000980998723e */ /* 0x040fe200000010ff */
[-C--:B------:R-:W-:Y:S01]  /*7080*/  FMUL.FTZ R24, R24, R169.reuse ;  /* 0x000000a918187220 */ /* 0x080fe20000410000 */
[----:B------:R-:W-:Y:S01]  /*7090*/  FADD.FTZ R177, R9, R172 ;  /* 0x000000ac09b17221 */ /* 0x000fe20000010000 */
[-C--:B------:R-:W-:Y:S01]  /*70a0*/  FMUL.FTZ R25, R25, R169.reuse ;  /* 0x000000a919197220 */ /* 0x080fe20000410000 */
[-C--:B------:R-:W-:Y:S01]  /*70b0*/  FMUL.FTZ R28, R28, R169.reuse ;  /* 0x000000a91c1c7220 */ /* 0x080fe20000410000 */
[-C--:B------:R-:W-:Y:S01]  /*70c0*/  FMUL.FTZ R29, R29, R169.reuse ;  /* 0x000000a91d1d7220 */ /* 0x080fe20000410000 */
[----:B------:R-:W-:Y:S01]  /*70d0*/  FADD.FTZ R172, R20, R177 ;  /* 0x000000b114ac7221 */ /* 0x000fe20000010000 */
        /* <DEDUP_REMOVED lines=12> */
[----:B0-----:R-:W-:Y:S01]  /*71a0*/  FMNMX.FTZ R168, R196, R195, !PT ;  /* 0x000000c3c4a87209 */ /* 0x001fe20007810000 */
[-C--:B------:R-:W-:Y:S01]  /*71b0*/  FMUL.FTZ R52, R52, R169.reuse ;  /* 0x000000a934347220 */ /* 0x080fe20000410000 */
[-C--:B------:R-:W-:Y:S01]  /*71c0*/  FMUL.FTZ R53, R53, R169.reuse ;  /* 0x000000a935357220 */ /* 0x080fe20000410000 */
[-C--:B------:R-:W-:Y:S01]  /*71d0*/  FMUL.FTZ R56, R56, R169.reuse ;  /* 0x000000a938387220 */ /* 0x080fe20000410000 */
[C---:B------:R-:W-:Y:S01]  /*71e0*/  FSETP.NEU.FTZ.AND P1, PT, R168.reuse, -INF , PT ;  /* 0xff800000a800780b */ /* 0x040fe20003f3d000 */
[----:B------:R-:W-:Y:S01]  /*71f0*/  FMUL.FTZ R5, R168, UR10 ;  /* 0x0000000aa8057c20 */ /* 0x000fe20008410000 */
[----:B------:R-:W0:Y:S01]  /*7200*/  MUFU.EX2 R164, R164 ;  /* 0x000000a400a47308 */ /* 0x000e220000000800 */
[-C--:B------:R-:W-:Y:S01]  /*7210*/  FMUL.FTZ R57, R57, R169.reuse ;  /* 0x000000a939397220 */ /* 0x080fe20000410000 */
[-C--:B------:R-:W-:Y:S01]  /*7220*/  FMUL.FTZ R60, R60, R169.reuse ;  /* 0x000000a93c3c7220 */ /* 0x080fe20000410000 */
[-C--:B------:R-:W-:Y:S01]  /*7230*/  FMUL.FTZ R61, R61, R169.reuse ;  /* 0x000000a93d3d7220 */ /* 0x080fe20000410000 */
[----:B------:R-:W-:Y:S01]  /*7240*/  FSEL R194, R5, RZ, P1 ;  /* 0x000000ff05c27208 */ /* 0x000fe20000800000 */
[----:B------:R-:W-:Y:S01]  /*7250*/  FADD.FTZ R5, R153, R172 ;  /* 0x000000ac99057221 */ /* 0x000fe20000010000 */
[-C--:B------:R-:W-:Y:S01]  /*7260*/  FMUL.FTZ R64, R64, R169.reuse ;  /* 0x000000a940407220 */ /* 0x080fe20000410000 */
[----:B------:R-:W-:Y:S01]  /*7270*/  FMUL.FTZ R65, R65, R169 ;  /* 0x000000a941417220 */ /* 0x000fe20000410000 */
[----:B------:R-:W-:Y:S01]  /*7280*/  MUFU.EX2 R4, R4 ;  /* 0x0000000400047308 */ /* 0x000fe20000000800 */
[----:B------:R-:W-:Y:S01]  /*7290*/  FFMA.FTZ R177, R154, UR10, -R194 ;  /* 0x0000000a9ab17c23 */ /* 0x000fe200080108c2 */
[----:B------:R-:W-:Y:S01]  /*72a0*/  FSEL R154, R168, RZ, P1 ;  /* 0x000000ffa89a7208 */ /* 0x000fe20000800000 */
[----:B------:R-:W-:Y:S01]  /*72b0*/  FADD.FTZ R172, R156, R5 ;  /* 0x000000059cac7221 */ /* 0x000fe20000010000 */
[----:B------:R-:W-:-:S02]  /*72c0*/  @!P0 IMAD R5, R176, 0x40, R17 ;  /* 0x00000040b0058824 */ /* 0x000fc400078e0211 */
[--C-:B------:R-:W-:Y:S01]  /*72d0*/  FFMA.FTZ R176, R155, UR10, -R194.reuse ;  /* 0x0000000a9bb07c23 */ /* 0x100fe200080108c2 */
[----:B------:R-:W-:Y:S01]  /*72e0*/  FFMA.FTZ R155, R158, UR10, -R194 ;  /* 0x0000000a9e9b7c23 */ /* 0x000fe200080108c2 */
[----:B------:R-:W-:Y:S01]  /*72f0*/  FADD.FTZ R154, -R154, R7 ;  /* 0x000000079a9a7221 */ /* 0x000fe20000010100 */
[----:B------:R-:W-:Y:S01]  /*7300*/  FADD.FTZ R7, R157, R172 ;  /* 0x000000ac9d077221 */ /* 0x000fe20000010000 */
[----:B------:R-:W4:Y:S01]  /*7310*/  MUFU.EX2 R193, R193 ;  /* 0x000000c100c17308 */ /* 0x000f220000000800 */
[--C-:B------:R-:W-:Y:S01]  /*7320*/  FFMA.FTZ R159, R159, UR10, -R194.reuse ;  /* 0x0000000a9f9f7c23 */ /* 0x100fe200080108c2 */
[----:B------:R-:W-:Y:S01]  /*7330*/  FMUL.FTZ R154, R154, UR10 ;  /* 0x0000000a9a9a7c20 */ /* 0x000fe20008410000 */
[----:B---3--:R-:W-:Y:S01]  /*7340*/  FADD.FTZ R158, R14, R7 ;  /* 0x000000070e9e7221 */ /* 0x008fe20000010000 */
[--C-:B------:R-:W-:Y:S01]  /*7350*/  FFMA.FTZ R7, R162, UR10, -R194.reuse ;  /* 0x0000000aa2077c23 */ /* 0x100fe200080108c2 */
[--C-:B------:R-:W-:Y:S01]  /*7360*/  FFMA.FTZ R196, R170, UR10, -R194.reuse ;  /* 0x0000000aaac47c23 */ /* 0x100fe200080108c2 */
[----:B------:R-:W-:Y:S01]  /*7370*/  FFMA.FTZ R163, R163, UR10, -R194 ;  /* 0x0000000aa3a37c23 */ /* 0x000fe200080108c2 */
[----:B--2---:R-:W-:Y:S01]  /*7380*/  FADD.FTZ R197, R161, R158 ;  /* 0x0000009ea1c57221 */ /* 0x004fe20000010000 */
[----:B------:R-:W2:Y:S01]  /*7390*/  MUFU.EX2 R180, R180 ;  /* 0x000000b400b47308 */ /* 0x000ea20000000800 */
[----:B0-----:R-:W-:Y:S01]  /*73a0*/  F2FP.BF16.F32.PACK_AB R162, R173, R164 ;  /* 0x000000a4ada2723e */ /* 0x001fe200000010ff */
[--C-:B------:R-:W-:Y:S01]  /*73b0*/  FFMA.FTZ R195, R166, UR10, -R194.reuse ;  /* 0x0000000aa6c37c23 */ /* 0x100fe200080108c2 */
[----:B------:R-:W-:Y:S01]  /*73c0*/  FADD.FTZ R158, R160, R197 ;  /* 0x000000c5a09e7221 */ /* 0x000fe20000010000 */
[----:B------:R-:W-:Y:S01]  /*73d0*/  @!P0 LEA R5, R5, UR38, 0x2 ;  /* 0x0000002605058c11 */ /* 0x000fe2000f8e10ff */
[--C-:B------:R-:W-:Y:S01]  /*73e0*/  FFMA.FTZ R167, R167, UR10, -R194.reuse ;  /* 0x0000000aa7a77c23 */ /* 0x100fe200080108c2 */
[----:B------:R-:W-:Y:S01]  /*73f0*/  FFMA.FTZ R171, R171, UR10, -R194 ;  /* 0x0000000aabab7c23 */ /* 0x000fe200080108c2 */
[----:B------:R-:W-:Y:S01]  /*7400*/  FADD.FTZ R197, R165, R158 ;  /* 0x0000009ea5c57221 */ /* 0x000fe20000010000 */
[----:B------:R-:W-:Y:S01]  /*7410*/  MUFU.EX2 R177, R177 ;  /* 0x000000b100b17308 */ /* 0x000fe20000000800 */
[----:B------:R-:W-:Y:S01]  /*7420*/  @!P0 STS [R5+0x28800], R169 ;  /* 0x028800a905008388 */ /* 0x000fe20000000800 */
[--C-:B------:R-:W-:Y:S01]  /*7430*/  FFMA.FTZ R174, R174, UR10, -R194.reuse ;  /* 0x0000000aaeae7c23 */ /* 0x100fe200080108c2 */
[----:B------:R-:W-:Y:S01]  /*7440*/  FADD.FTZ R158, R164, R197 ;  /* 0x000000c5a49e7221 */ /* 0x000fe20000010000 */
[----:B----4-:R-:W-:Y:S01]  /*7450*/  F2FP.BF16.F32.PACK_AB R164, R193, R4 ;  /* 0x00000004c1a4723e */ /* 0x010fe200000010ff */
[--C-:B------:R-:W-:Y:S01]  /*7460*/  FFMA.FTZ R175, R175, UR10, -R194.reuse ;  /* 0x0000000aafaf7c23 */ /* 0x100fe200080108c2 */
[----:B------:R-:W-:Y:S01]  /*7470*/  FFMA.FTZ R178, R178, UR10, -R194 ;  /* 0x0000000ab2b27c23 */ /* 0x000fe200080108c2 */
[----:B------:R-:W-:Y:S01]  /*7480*/  FADD.FTZ R197, R173, R158 ;  /* 0x0000009eadc57221 */ /* 0x000fe20000010000 */
[----:B------:R0:W3:Y:S01]  /*7490*/  MUFU.EX2 R172, R154 ;  /* 0x0000009a00ac7308 */ /* 0x0000e20000000800 */
[----:B------:R-:W-:Y:S01]  /*74a0*/  F2FP.BF16.F32.PACK_AB R160, R165, R160 ;  /* 0x000000a0a5a0723e */ /* 0x000fe200000010ff */
[--C-:B------:R-:W-:Y:S01]  /*74b0*/  FFMA.FTZ R179, R179, UR10, -R194.reuse ;  /* 0x0000000ab3b37c23 */ /* 0x100fe200080108c2 */
[----:B------:R-:W-:Y:S01]  /*74c0*/  FADD.FTZ R158, R4, R197 ;  /* 0x000000c5049e7221 */ /* 0x000fe20000010000 */
[--C-:B------:R-:W-:Y:S01]  /*74d0*/  FFMA.FTZ R182, R182, UR10, -R194.reuse ;  /* 0x0000000ab6b67c23 */ /* 0x100fe200080108c2 */
[----:B------:R-:W-:Y:S01]  /*74e0*/  FFMA.FTZ R183, R183, UR10, -R194 ;  /* 0x0000000ab7b77c23 */ /* 0x000fe200080108c2 */
[----:B------:R-:W-:Y:S01]  /*74f0*/  F2FP.BF16.F32.PACK_AB R156, R157, R156 ;  /* 0x0000009c9d9c723e */ /* 0x000fe200000010ff */
[----:B------:R-:W-:Y:S01]  /*7500*/  FADD.FTZ R9, R193, R158 ;  /* 0x0000009ec1097221 */ /* 0x000fe20000010000 */
[----:B------:R-:W4:Y:S01]  /*7510*/  MUFU.EX2 R176, R176 ;  /* 0x000000b000b07308 */ /* 0x000f220000000800 */
[----:B------:R-:W-:Y:S01]  /*7520*/  F2FP.BF16.F32.PACK_AB R158, R161, R14 ;  /* 0x0000000ea19e723e */ /* 0x000fe200000010ff */
[-C--:B------:R-:W-:Y:S01]  /*7530*/  FMUL.FTZ R68, R68, R169.reuse ;  /* 0x000000a944447220 */ /* 0x080fe20000410000 */
[----:B--2---:R-:W-:Y:S01]  /*7540*/  FADD.FTZ R14, R180, R9 ;  /* 0x00000009b40e7221 */ /* 0x004fe20000010000 */
[----:B0-----:R-:W-:Y:S01]  /*7550*/  F2FP.BF16.F32.PACK_AB R154, R153, R20 ;  /* 0x00000014999a723e */ /* 0x001fe200000010ff */
[-C--:B------:R-:W-:Y:S01]  /*7560*/  FMUL.FTZ R69, R69, R169.reuse ;  /* 0x000000a945457220 */ /* 0x080fe20000410000 */
[-C--:B------:R-:W-:Y:S01]  /*7570*/  FMUL.FTZ R72, R72, R169.reuse ;  /* 0x000000a948487220 */ /* 0x080fe20000410000 */
[-C--:B------:R-:W-:Y:S01]  /*7580*/  FMUL.FTZ R73, R73, R169.reuse ;  /* 0x000000a949497220 */ /* 0x080fe20000410000 */
[----:B------:R-:W0:Y:S01]  /*7590*/  MUFU.EX2 R155, R155 ;  /* 0x0000009b009b7308 */ /* 0x000e220000000800 */
[----:B---3--:R-:W-:Y:S01]  /*75a0*/  FFMA.FTZ R9, R172, R6, R177 ;  /* 0x00000006ac097223 */ /* 0x008fe200000100b1 */
[----:B------:R2:W-:Y:S01]  /*75b0*/  @!P0 STS [R5+0x28820], R172 ;  /* 0x028820ac05008388 */ /* 0x0005e20000000800 */
[-C--:B------:R-:W-:Y:S01]  /*75c0*/  FMUL.FTZ R76, R76, R169.reuse ;  /* 0x000000a94c4c7220 */ /* 0x080fe20000410000 */
[-C--:B------:R-:W-:Y:S01]  /*75d0*/  FMUL.FTZ R77, R77, R169.reuse ;  /* 0x000000a94d4d7220 */ /* 0x080fe20000410000 */
[-C--:B------:R-:W-:Y:S01]  /*75e0*/  FMUL.FTZ R80, R80, R169.reuse ;  /* 0x000000a950507220 */ /* 0x080fe20000410000 */
[-C--:B------:R-:W-:Y:S01]  /*75f0*/  FMUL.FTZ R81, R81, R169.reuse ;  /* 0x000000a951517220 */ /* 0x080fe20000410000 */
[----:B------:R-:W-:Y:S01]  /*7600*/  FMUL.FTZ R84, R84, R169 ;  /* 0x000000a954547220 */ /* 0x000fe20000410000 */
[----:B------:R-:W2:Y:S01]  /*7610*/  MUFU.EX2 R181, R181 ;  /* 0x000000b500b57308 */ /* 0x000ea20000000800 */
[C---:B----4-:R-:W-:Y:S01]  /*7620*/  FADD.FTZ R6, R176.reuse, R9 ;  /* 0x00000009b0067221 */ /* 0x050fe20000010000 */
[----:B------:R-:W-:Y:S01]  /*7630*/  F2FP.BF16.F32.PACK_AB R153, R176, R177 ;  /* 0x000000b1b099723e */ /* 0x000fe200000010ff */
[-C--:B------:R-:W-:Y:S01]  /*7640*/  FMUL.FTZ R85, R85, R169.reuse ;  /* 0x000000a955557220 */ /* 0x080fe20000410000 */
[-C--:B------:R-:W-:Y:S01]  /*7650*/  FMUL.FTZ R88, R88, R169.reuse ;  /* 0x000000a958587220 */ /* 0x080fe20000410000 */
[-C--:B------:R-:W-:Y:S01]  /*7660*/  FMUL.FTZ R89, R89, R169.reuse ;  /* 0x000000a959597220 */ /* 0x080fe20000410000 */
[-C--:B------:R-:W-:Y:S01]  /*7670*/  FMUL.FTZ R92, R92, R169.reuse ;  /* 0x000000a95c5c7220 */ /* 0x080fe20000410000 */
[-C--:B------:R-:W-:Y:S01]  /*7680*/  FMUL.FTZ R93, R93, R169.reuse ;  /* 0x000000a95d5d7220 */ /* 0x080fe20000410000 */
[----:B------:R-:W3:Y:S01]  /*7690*/  MUFU.EX2 R170, R159 ;  /* 0x0000009f00aa7308 */ /* 0x000ee20000000800 */
        /* <DEDUP_REMOVED lines=8> */
[C---:B--2---:R-:W-:Y:S01]  /*7720*/  FADD.FTZ R5, R181.reuse, R14 ;  /* 0x0000000eb5057221 */ /* 0x044fe20000010000 */
[----:B------:R-:W-:Y:S01]  /*7730*/  F2FP.BF16.F32.PACK_AB R166, R181, R180 ;  /* 0x000000b4b5a6723e */ /* 0x000fe200000010ff */
[-C--:B------:R-:W-:Y:S01]  /*7740*/  FMUL.FTZ R108, R108, R169.reuse ;  /* 0x000000a96c6c7220 */ /* 0x080fe20000410000 */
[-C--:B------:R-:W-:Y:S01]  /*7750*/  FMUL.FTZ R109, R109, R169.reuse ;  /* 0x000000a96d6d7220 */ /* 0x080fe20000410000 */
[-C--:B------:R-:W-:Y:S01]  /*7760*/  FMUL.FTZ R112, R112, R169.reuse ;  /* 0x000000a970707220 */ /* 0x080fe20000410000 */
[-C--:B------:R-:W-:Y:S01]  /*7770*/  FMUL.FTZ R113, R113, R169.reuse ;  /* 0x000000a971717220 */ /* 0x080fe20000410000 */
[----:B------:R-:W-:Y:S01]  /*7780*/  FMUL.FTZ R116, R116, R169 ;  /* 0x000000a974747220 */ /* 0x000fe20000410000 */
[----:B------:R-:W2:Y:S01]  /*7790*/  MUFU.EX2 R4, R163 ;  /* 0x000000a300047308 */ /* 0x000ea20000000800 */
[C---:B---3--:R-:W-:Y:S01]  /*77a0*/  FADD.FTZ R180, R170.reuse, R9 ;  /* 0x00000009aab47221 */ /* 0x048fe20000010000 */
[----:B------:R-:W-:Y:S01]  /*77b0*/  F2FP.BF16.F32.PACK_AB R155, R170, R155 ;  /* 0x0000009baa9b723e */ /* 0x000fe200000010ff */
[----:B------:R-:W-:Y:S01]  /*77c0*/  BAR.SYNC.DEFER_BLOCKING 0xf, 0x100 ;  /* 0x03c4000000007b1d */ /* 0x000fe20000010000 */
        /* <DEDUP_REMOVED lines=12> */
[----:B------:R-:W-:Y:S01]  /*7890*/  FMUL.FTZ R137, R137, R169 ;  /* 0x000000a989897220 */ /* 0x000fe20000410000 */
[----:B------:R-:W0:Y:S01]  /*78a0*/  MUFU.EX2 R14, R167 ;  /* 0x000000a7000e7308 */ /* 0x000e220000000800 */
[----:B--2---:R-:W-:Y:S01]  /*78b0*/  F2FP.BF16.F32.PACK_AB R157, R4, R7 ;  /* 0x00000007049d723e */ /* 0x004fe200000010ff */
[-C--:B------:R-:W-:Y:S01]  /*78c0*/  FMUL.FTZ R140, R140, R169.reuse ;  /* 0x000000a98c8c7220 */ /* 0x080fe20000410000 */
[-C--:B------:R-:W-:Y:S01]  /*78d0*/  FMUL.FTZ R141, R141, R169.reuse ;  /* 0x000000a98d8d7220 */ /* 0x080fe20000410000 */
[-C--:B------:R-:W-:Y:S01]  /*78e0*/  FMUL.FTZ R144, R144, R169.reuse ;  /* 0x000000a990907220 */ /* 0x080fe20000410000 */
[-C--:B------:R-:W-:Y:S01]  /*78f0*/  FMUL.FTZ R145, R145, R169.reuse ;  /* 0x000000a991917220 */ /* 0x080fe20000410000 */
[-C--:B------:R-:W-:Y:S01]  /*7900*/  FMUL.FTZ R148, R148, R169.reuse ;  /* 0x000000a994947220 */ /* 0x080fe20000410000 */
[----:B------:R-:W-:Y:S01]  /*7910*/  FMUL.FTZ R149, R149, R169 ;  /* 0x000000a995957220 */ /* 0x000fe20000410000 */
[----:B------:R-:W2:Y:S01]  /*7920*/  MUFU.EX2 R161, R196 ;  /* 0x000000c400a17308 */ /* 0x000ea20000000800 */
        /* <DEDUP_REMOVED lines=28> */
[----:B---3--:R-:W-:Y:S01]  /*7af0*/  FADD.FTZ R9, R159, R174 ;  /* 0x000000ae9f097221 */ /* 0x008fe20000010000 */
[C---:B0-----:R-:W-:Y:S01]  /*7b00*/  F2FP.BF16.F32.PACK_AB R159, R14.reuse, R159 ;  /* 0x0000009f0e9f723e */ /* 0x041fe200000010ff */
[-C--:B------:R-:W-:Y:S01]  /*7b10*/  FMUL.FTZ R71, R71, R172.reuse ;  /* 0x000000ac47477220 */ /* 0x080fe20000410000 */
[----:B------:R0:W1:Y:S01]  /*7b20*/  MUFU.EX2 R165, R178 ;  /* 0x000000b200a57308 */ /* 0x0000620000000800 */
[----:B------:R-:W-:Y:S01]  /*7b30*/  FADD.FTZ R180, R14, R9 ;  /* 0x000000090eb47221 */ /* 0x000fe20000010000 */
[-C--:B------:R-:W-:Y:S01]  /*7b40*/  FMUL.FTZ R74, R74, R172.reuse ;  /* 0x000000ac4a4a7220 */ /* 0x080fe20000410000 */
[----:B------:R3:W-:Y:S01]  /*7b50*/  STSM.16.M88.4 [R184], R156 ;  /* 0x0000009cb8007844 */ /* 0x0007e20000000200 */
[-C--:B------:R-:W-:Y:S01]  /*7b60*/  FMUL.FTZ R75, R75, R172.reuse ;  /* 0x000000ac4b4b7220 */ /* 0x080fe20000410000 */
[----:B--2---:R-:W-:Y:S01]  /*7b70*/  FADD.FTZ R9, R161, R180 ;  /* 0x000000b4a1097221 */ /* 0x004fe20000010000 */
[----:B-----5:R-:W-:Y:S01]  /*7b80*/  F2FP.BF16.F32.PACK_AB R161, R20, R161 ;  /* 0x000000a114a1723e */ /* 0x020fe200000010ff */
[-C--:B------:R-:W-:Y:S01]  /*7b90*/  FMUL.FTZ R78, R78, R172.reuse ;  /* 0x000000ac4e4e7220 */ /* 0x080fe20000410000 */
[----:B------:R-:W2:Y:S01]  /*7ba0*/  MUFU.EX2 R174, R179 ;  /* 0x000000b300ae7308 */ /* 0x000ea20000000800 */
[----:B0-----:R-:W-:Y:S01]  /*7bb0*/  FADD.FTZ R178, R20, R9 ;  /* 0x0000000914b27221 */ /* 0x001fe20000010000 */
[-C--:B------:R-:W-:Y:S01]  /*7bc0*/  FMUL.FTZ R79, R79, R172.reuse ;  /* 0x000000ac4f4f7220 */ /* 0x080fe20000410000 */
[-C--:B------:R-:W-:Y:S01]  /*7bd0*/  FMUL.FTZ R82, R82, R172.reuse ;  /* 0x000000ac52527220 */ /* 0x080fe20000410000 */
[-C--:B------:R-:W-:Y:S01]  /*7be0*/  FMUL.FTZ R83, R83, R172.reuse ;  /* 0x000000ac53537220 */ /* 0x080fe20000410000 */
[----:B----4-:R-:W-:Y:S01]  /*7bf0*/  FADD.FTZ R9, R163, R178 ;  /* 0x000000b2a3097221 */ /* 0x010fe20000010000 */
[----:B------:R-:W-:Y:S01]  /*7c00*/  F2FP.BF16.F32.PACK_AB R163, R6, R163 ;  /* 0x000000a306a3723e */ /* 0x000fe200000010ff */
[-C--:B------:R-:W-:Y:S01]  /*7c10*/  FMUL.FTZ R86, R86, R172.reuse ;  /* 0x000000ac56567220 */ /* 0x080fe20000410000 */
[----:B------:R-:W0:Y:S01]  /*7c20*/  MUFU.EX2 R167, R182 ;  /* 0x000000b600a77308 */ /* 0x000e220000000800 */
[----:B------:R-:W-:Y:S01]  /*7c30*/  FADD.FTZ R180, R6, R9 ;  /* 0x0000000906b47221 */ /* 0x000fe20000010000 */
[-C--:B------:R-:W-:Y:S01]  /*7c40*/  FMUL.FTZ R87, R87, R172.reuse ;  /* 0x000000ac57577220 */ /* 0x080fe20000410000 */
[----:B------:R3:W-:Y:S01]  /*7c50*/  STSM.16.M88.4 [R22], R160 ;  /* 0x000000a016007844 */ /* 0x0007e20000000200 */
[-C--:B------:R-:W-:Y:S01]  /*7c60*/  FMUL.FTZ R90, R90, R172.reuse ;  /* 0x000000ac5a5a7220 */ /* 0x080fe20000410000 */
[----:B-1----:R-:W-:Y:S01]  /*7c70*/  FADD.FTZ R9, R165, R180 ;  /* 0x000000b4a5097221 */ /* 0x002fe20000010000 */
[-C--:B------:R-:W-:Y:S01]  /*7c80*/  FMUL.FTZ R91, R91, R172.reuse ;  /* 0x000000ac5b5b7220 */ /* 0x080fe20000410000 */
[-C--:B------:R-:W-:Y:S01]  /*7c90*/  FMUL.FTZ R94, R94, R172.reuse ;  /* 0x000000ac5e5e7220 */ /* 0x080fe20000410000 */
[----:B------:R-:W1:Y:S01]  /*7ca0*/  MUFU.EX2 R178, R183 ;  /* 0x000000b700b27308 */ /* 0x000e620000000800 */
[C---:B--2---:R-:W-:Y:S01]  /*7cb0*/  FADD.FTZ R176, R174.reuse, R9 ;  /* 0x00000009aeb07221 */ /* 0x044fe20000010000 */
[----:B------:R-:W-:Y:S01]  /*7cc0*/  F2FP.BF16.F32.PACK_AB R165, R174, R165 ;  /* 0x000000a5aea5723e */ /* 0x000fe200000010ff */
[-C--:B------:R-:W-:Y:S01]  /*7cd0*/  FMUL.FTZ R95, R95, R172.reuse ;  /* 0x000000ac5f5f7220 */ /* 0x080fe20000410000 */
[-C--:B------:R-:W-:Y:S01]  /*7ce0*/  FMUL.FTZ R98, R98, R172.reuse ;  /* 0x000000ac62627220 */ /* 0x080fe20000410000 */
[-C--:B------:R-:W-:Y:S01]  /*7cf0*/  FMUL.FTZ R99, R99, R172.reuse ;  /* 0x000000ac63637220 */ /* 0x080fe20000410000 */
[-C--:B------:R-:W-:Y:S01]  /*7d00*/  FMUL.FTZ R102, R102, R172.reuse ;  /* 0x000000ac66667220 */ /* 0x080fe20000410000 */
[-C--:B------:R-:W-:Y:S01]  /*7d10*/  FMUL.FTZ R103, R103, R172.reuse ;  /* 0x000000ac67677220 */ /* 0x080fe20000410000 */
[-C--:B------:R-:W-:Y:S01]  /*7d20*/  FMUL.FTZ R106, R106, R172.reuse ;  /* 0x000000ac6a6a7220 */ /* 0x080fe20000410000 */
[----:B0-----:R-:W-:Y:S01]  /*7d30*/  FADD.FTZ R7, R167, R176 ;  /* 0x000000b0a7077221 */ /* 0x001fe20000010000 */
[-C--:B------:R-:W-:Y:S01]  /*7d40*/  FMUL.FTZ R107, R107, R172.reuse ;  /* 0x000000ac6b6b7220 */ /* 0x080fe20000410000 */
[-C--:B------:R-:W-:Y:S01]  /*7d50*/  FMUL.FTZ R110, R110, R172.reuse ;  /* 0x000000ac6e6e7220 */ /* 0x080fe20000410000 */
[-C--:B------:R-:W-:Y:S01]  /*7d60*/  FMUL.FTZ R111, R111, R172.reuse ;  /* 0x000000ac6f6f7220 */ /* 0x080fe20000410000 */
[-C--:B------:R-:W-:Y:S01]  /*7d70*/  FMUL.FTZ R114, R114, R172.reuse ;  /* 0x000000ac72727220 */ /* 0x080fe20000410000 */
[-C--:B------:R-:W-:Y:S01]  /*7d80*/  FMUL.FTZ R115, R115, R172.reuse ;  /* 0x000000ac73737220 */ /* 0x080fe20000410000 */
[-C--:B------:R-:W-:Y:S01]  /*7d90*/  FMUL.FTZ R118, R118, R172.reuse ;  /* 0x000000ac76767220 */ /* 0x080fe20000410000 */
[-C--:B------:R-:W-:Y:S01]  /*7da0*/  FMUL.FTZ R119, R119, R172.reuse ;  /* 0x000000ac77777220 */ /* 0x080fe20000410000 */
[C---:B-1----:R-:W-:Y:S01]  /*7db0*/  F2FP.BF16.F32.PACK_AB R167, R178.reuse, R167 ;  /* 0x000000a7b2a7723e */ /* 0x042fe200000010ff */
        /* <DEDUP_REMOVED lines=20> */
.L_x_4405:
[----:B------:R0:W1:Y:S01]  /*7f00*/  SYNCS.PHASECHK.TRANS64.TRYWAIT P0, [UR26+0x28c50], R12 ;  /* 0x028c500cff0075a7 */ /* 0x000062000800015a */
[----:B------:R-:W-:Y:S05]  /*7f10*/  @!P4 BRA `(.L_x_4406) ;  /* 0x000000000004c947 */ /* 0x000fea0003800000 */
[----:B------:R-:W-:Y:S01]  /*7f20*/  BPT.TRAP 0x1 ;  /* 0x000000040000795c */ /* 0x000fe20000300000 */
.L_x_4406:
[----:B-1----:R-:W-:Y:S05]  /*7f30*/  @P0 BRA `(.L_x_4407) ;  /* 0x0000000000080947 */ /* 0x002fea0003800000 */
[----:B------:R-:W1:Y:S02]  /*7f40*/  SYNCS.PHASECHK.TRANS64.TRYWAIT P0, [UR26+0x28c50], R12 ;  /* 0x028c500cff0075a7 */ /* 0x000e64000800015a */
[----:B-1----:R-:W-:Y:S05]  /*7f50*/  @!P0 BRA `(.L_x_4408) ;  /* 0x000000c800ac8947 */ /* 0x002fea0003800000 */
.L_x_4407:
[----:B------:R-:W-:Y:S01]  /*7f60*/  ULEA UR11, UR22, UR45, 0xc ;  /* 0x0000002d160b7291 */ /* 0x000fe2000f8e603f */
[----:B------:R-:W-:Y:S01]  /*7f70*/  WARPGROUP.ARRIVE ;  /* 0x00000000000079c5 */ /* 0x000fe20000000000 */
[----:B------:R-:W-:Y:S01]  /*7f80*/  UMOV UR7, 0x40000040 ;  /* 0x4000004000077882 */ /* 0x000fe20000000000 */
[----:B------:R-:W-:Y:S01]  /*7f90*/  ISETP.LT.AND P0, PT, R10, UR50, PT ;  /* 0x000000320a007c0c */ /* 0x000fe2000bf01270 */
[----:B-1----:R-:W-:Y:S01]  /*7fa0*/  @!P5 VIADD R21, R21, 0x28c60 ;  /* 0x00028c601515d836 */ /* 0x002fe20000000000 */
[----:B------:R-:W-:Y:S01]  /*7fb0*/  UIADD3 UR50, UR50, -0x1, URZ ;  /* 0xffffffff32327890 */ /* 0x000fe2000fffe03f */
[----:B------:R-:W-:Y:S01]  /*7fc0*/  IMAD.MOV.U32 R7, RZ, RZ, R168 ;  /* 0x000000ffff077224 */ /* 0x000fe200078e00a8 */
[----:B------:R-:W-:Y:S01]  /*7fd0*/  UMOV UR6, UR11 ;  /* 0x0000000b00067c82 */ /* 0x000fe20008000000 */
[----:B------:R-:W-:Y:S01]  /*7fe0*/  UMOV UR37, UR22 ;  /* 0x0000001600257c82 */ /* 0x000fe20008000000 */
        /* <DEDUP_REMOVED lines=32> */
[----:B------:R-:W-:Y:S01]  /*81f0*/  IMAD.MOV.U32 R7, RZ, RZ, R168 ;  /* 0x000000ffff077224 */ /* 0x000fe200078e00a8 */
[----:B------:R-:W-:Y:S01]  /*8200*/  UMOV UR37, UR22 ;  /* 0x0000001600257c82 */ /* 0x000fe20008000000 */
[----:B------:R-:W-:-:S07]  /*8210*/  IMAD.MOV.U32 R4, RZ, RZ, R8 ;  /* 0x000000ffff047224 */ /* 0x000fce00078e0008 */
.L_x_4392:
[----:B0-----:R-:W0:Y:S01]  /*8220*/  LDC R12, c[0x0][0x9e4] ;  /* 0x00027900ff0c7b82 */ /* 0x001e220000000800 */
[----:B------:R-:W-:-:S04]  /*8230*/  UIADD3 UR6, UR44, 0x40, -UR40 ;  /* 0x000000402c067890 */ /* 0x000fc8000fffe828 */
[----:B------:R-:W-:-:S04]  /*8240*/  ULEA UR6, UR47, UR6, 0x6 ;  /* 0x000000062f067291 */ /* 0x000fc8000f8e303f */
[----:B------:R-:W-:-:S06]  /*8250*/  UIADD3 UR20, UR6, -UR20, URZ ;  /* 0x8000001406147290 */ /* 0x000fcc000fffe03f */
[----:B------:R-:W-:Y:S01]  /*8260*/  IMAD.U32 R8, RZ, RZ, UR20 ;  /* 0x00000014ff087e24 */ /* 0x000fe2000f8e00ff */
[----:B0-----:R-:W-:-:S13]  /*8270*/  ISETP.GE.AND P6, PT, R12, 0x1, PT ;  /* 0x000000010c00780c */ /* 0x001fda0003fc6270 */
[----:B------:R-:W-:Y:S05]  /*8280*/  @!P6 BRA `(.L_x_4410) ;  /* 0x000000000040e947 */ /* 0x000fea0003800000 */
[----:B------:R-:W-:-:S05]  /*8290*/  IMAD.U32 R9, RZ, RZ, UR6 ;  /* 0x00000006ff097e24 */ /* 0x000fca000f8e00ff */
        /* <DEDUP_REMOVED lines=9> */
.L_x_4411:
[----:B------:R-:W-:-:S13]  /*8330*/  ISETP.NE.AND P0, PT, R12, 0x1, PT ;  /* 0x000000010c00780c */ /* 0x000fda0003f05270 */
[----:B------:R-:W0:Y:S02]  /*8340*/  @P0 LDC.64 R10, c[0x0][0x9e8] ;  /* 0x00027a00ff0a0b82 */ /* 0x000e240000000a00 */
[----:B0-----:R-:W-:-:S05]  /*8350*/  @P0 IMAD.HI.U32 R10, R9, R10, RZ ;  /* 0x0000000a090a0227 */ /* 0x001fca00078e00ff */
[----:B------:R-:W-:-:S07]  /*8360*/  @P0 SHF.R.U32.HI R9, RZ, R11, R10 ;  /* 0x0000000bff090219 */ /* 0x000fce000001160a */
.L_x_4412:
[----:B------:R-:W-:-:S05]  /*8370*/  IMAD R9, R9, R12, RZ ;  /* 0x0000000c09097224 */ /* 0x000fca00078e02ff */
[----:B------:R-:W-:-:S07]  /*8380*/  VIMNMX R8, R8, R9, !PT ;  /* 0x0000000908087248 */ /* 0x000fce0007fe0100 */
.L_x_4410:
[----:B------:R-:W-:-:S05]  /*8390*/  VIADD R8, R8, 0x3f ;  /* 0x0000003f08087836 */ /* 0x000fca0000000000 */
[----:B------:R-:W-:-:S04]  /*83a0*/  SHF.R.S32.HI R9, RZ, 0x1f, R8 ;  /* 0x0000001fff097819 */ /* 0x000fc80000011408 */
[----:B------:R-:W-:-:S04]  /*83b0*/  LEA.HI R9, R9, R8, RZ, 0x6 ;  /* 0x0000000809097211 */ /* 0x000fc800078f30ff */
[----:B------:R-:W-:-:S04]  /*83c0*/  SHF.R.S32.HI R9, RZ, 0x6, R9 ;  /* 0x00000006ff097819 */ /* 0x000fc80000011409 */
[----:B------:R-:W-:-:S04]  /*83d0*/  VIMNMX R8, R186, R9, !PT ;  /* 0x00000009ba087248 */ /* 0x000fc80007fe0100 */
[----:B------:R-:W-:-:S13]  /*83e0*/  ISETP.LE.AND P0, PT, R8, UR50, PT ;  /* 0x0000003208007c0c */ /* 0x000fda000bf03270 */
[----:B------:R-:W-:Y:S05]  /*83f0*/  @!P0 BRA `(.L_x_4413) ;  /* 0x00000018002c8947 */ /* 0x000fea0003800000 */
[----:B------:R-:W-:Y:S01]  /*8400*/  IMAD.MOV.U32 R10, RZ, RZ, R7 ;  /* 0x000000ffff0a7224 */ /* 0x000fe200078e0007 */
[----:B------:R-:W-:Y:S01]  /*8410*/  UMOV UR21, UR37 ;  /* 0x0000002500157c82 */ /* 0x000fe20008000000 */
[----:B------:R-:W-:Y:S01]  /*8420*/  IMAD.MOV.U32 R11, RZ, RZ, R4 ;  /* 0x000000ffff0b7224 */ /* 0x000fe200078e0004 */
[----:B------:R-:W-:-:S06]  /*8430*/  ULDC UR20, c[0x0][0x988] ;  /* 0x0002620000147ab9 */ /* 0x000fcc0000000800 */
.L_x_4422:
[----:B------:R-:W-:Y:S01]  /*8440*/  UIADD3 UR37, UR21, 0x1, URZ ;  /* 0x0000000115257890 */ /* 0x000fe2000fffe03f */
[----:B------:R-:W-:Y:S01]  /*8450*/  IMAD.U32 R7, RZ, RZ, UR50 ;  /* 0x00000032ff077e24 */ /* 0x000fe2000f8e00ff */
[----:B------:R-:W-:Y:S02]  /*8460*/  UIADD3 UR50, UR50, -0x1, URZ ;  /* 0xffffffff32327890 */ /* 0x000fe4000fffe03f */
[----:B------:R-:W-:Y:S02]  /*8470*/  UISETP.NE.AND UP0, UPT, UR37, 0x2, UPT ;  /* 0x000000022500788c */ /* 0x000fe4000bf05270 */
[----:B------:R-:W-:Y:S02]  /*8480*/  ISETP.GT.AND P0, PT, R7, R8, PT ;  /* 0x000000080700720c */ /* 0x000fe40003f04270 */
[----:B------:R-:W-:Y:S02]  /*8490*/  USEL UR6, URZ, 0x1, UP0 ;  /* 0x000000013f067887 */ /* 0x000fe40008000000 */
[----:B------:R-:W-:-:S04]  /*84a0*/  USEL UR37, UR37, URZ, UP0 ;  /* 0x0000003f25257287 */ /* 0x000fc80008000000 */
[----:B------:R-:W-:Y:S01]  /*84b0*/  LOP3.LUT R2, R2, UR6, RZ, 0x3c, !PT ;  /* 0x0000000602027c12 */ /* 0x000fe2000f8e3cff */
[----:B012-4-:R-:W-:Y:S07]  /*84c0*/  @!P4 BRA `(.L_x_4414) ;  /* 0x000000000004c947 */ /* 0x017fee0003800000 */
[----:B------:R-:W-:Y:S01]  /*84d0*/  BPT.TRAP 0x1 ;  /* 0x000000040000795c */ /* 0x000fe20000300000 */
.L_x_4414:
[----:B------:R-:W-:Y:S01]  /*84e0*/  ULEA UR22, UR37, UR38, 0x3 ;  /* 0x0000002625167291 */ /* 0x000fe2000f8e183f */
[----:B------:R-:W-:-:S08]  /*84f0*/  SHF.L.U32 R9, R2, 0x1f, RZ ;  /* 0x0000001f02097819 */ /* 0x000fd000000006ff */
[----:B------:R0:W2:Y:S01]  /*8500*/  SYNCS.PHASECHK.TRANS64.TRYWAIT P1, [UR22+0x28c30], R9 ;  /* 0x028c3009ff0075a7 */ /* 0x0000a20008020156 */
[----:B------:R-:W-:Y:S05]  /*8510*/  @!P4 BRA `(.L_x_4415) ;  /* 0x000000000004c947 */ /* 0x000fea0003800000 */
[----:B------:R-:W-:Y:S01]  /*8520*/  BPT.TRAP 0x1 ;  /* 0x000000040000795c */ /* 0x000fe20000300000 */
.L_x_4415:
[----:B--2---:R-:W-:Y:S05]  /*8530*/  @P1 BRA `(.L_x_4416) ;  /* 0x0000000000081947 */ /* 0x004fea0003800000 */
[----:B------:R-:W2:Y:S02]  /*8540*/  SYNCS.PHASECHK.TRANS64.TRYWAIT P1, [UR22+0x28c30], R9 ;  /* 0x028c3009ff0075a7 */ /* 0x000ea40008020156 */
[----:B--2---:R-:W-:Y:S05]  /*8550*/  @!P1 BRA `(.L_x_4417) ;  /* 0x000000c400409947 */ /* 0x004fea0003800000 */
.L_x_4416:
[----:B------:R-:W-:Y:S01]  /*8560*/  R2UR UR18, R3 ;  /* 0x00000000031272ca */ /* 0x000fe200000e0000 */
[----:B---3--:R-:W-:Y:S01]  /*8570*/  WARPGROUP.ARRIVE ;  /* 0x00000000000079c5 */ /* 0x008fe20000000000 */
        /* <DEDUP_REMOVED lines=48> */
[----:B------:R-:W-:Y:S01]  /*8880*/  FADD.FTZ R11, -R4, R11 ;  /* 0x0000000b040b7221 */ /* 0x000fe20000010100 */
        /* <DEDUP_REMOVED lines=14> */
[----:B------:R-:W2:Y:S01]  /*8970*/  MUFU.EX2 R12, R13 ;  /* 0x0000000d000c7308 */ /* 0x000ea20000000800 */
[----:B------:R-:W-:Y:S01]  /*8980*/  FMNMX.FTZ R14, R178, R7, !PT ;  /* 0x00000007b20e7209 */ /* 0x000fe20007810000 */
[--C-:B------:R-:W-:Y:S01]  /*8990*/  FFMA.FTZ R164, R164, UR10, -R193.reuse ;  /* 0x0000000aa4a47c23 */ /* 0x100fe200080108c1 */
[--C-:B------:R-:W-:Y:S01]  /*89a0*/  FFMA.FTZ R15, R161, UR10, -R193.reuse ;  /* 0x0000000aa10f7c23 */ /* 0x100fe200080108c1 */
[--C-:B------:R-:W-:Y:S01]  /*89b0*/  FFMA.FTZ R161, R176, UR10, -R193.reuse ;  /* 0x0000000ab0a17c23 */ /* 0x100fe200080108c1 */
[----:B------:R-:W-:Y:S01]  /*89c0*/  FMNMX.FTZ R7, R179, R14, !PT ;  /* 0x0000000eb3077209 */ /* 0x000fe20007810000 */
[--C-:B-1----:R-:W-:Y:S01]  /*89d0*/  FFMA.FTZ R21, R165, UR10, -R193.reuse ;  /* 0x0000000aa5157c23 */ /* 0x102fe200080108c1 */
[--C-:B------:R-:W-:Y:S01]  /*89e0*/  FFMA.FTZ R165, R180, UR10, -R193.reuse ;  /* 0x0000000ab4a57c23 */ /* 0x100fe200080108c1 */
[----:B------:R-:W1:Y:S01]  /*89f0*/  MUFU.EX2 R11, R11 ;  /* 0x0000000b000b7308 */ /* 0x000e620000000800 */
[----:B------:R-:W-:Y:S01]  /*8a00*/  FMNMX.FTZ R14, R182, R7, !PT ;  /* 0x00000007b60e7209 */ /* 0x000fe20007810000 */
[----:B------:R-:W-:-:S03]  /*8a10*/  FFMA.FTZ R181, R181, UR10, -R193 ;  /* 0x0000000ab5b57c23 */ /* 0x000fc600080108c1 */
[----:B------:R-:W-:-:S03]  /*8a20*/  FMNMX.FTZ R7, R183, R14, !PT ;  /* 0x0000000eb7077209 */ /* 0x000fc60007810000 */
[----:B------:R3:W-:Y:S01]  /*8a30*/  MUFU.EX2 R14, R157 ;  /* 0x0000009d000e7308 */ /* 0x0007e20000000800 */
[-C--:B--2---:R-:W-:Y:S01]  /*8a40*/  FMUL.FTZ R24, R24, R12.reuse ;  /* 0x0000000c18187220 */ /* 0x084fe20000410000 */
[----:B------:R-:W2:Y:S01]  /*8a50*/  SHFL.BFLY PT, R194, R7, 0x2, 0x1f ;  /* 0x0c401f0007c27f89 */ /* 0x000ea200000e0000 */
[-C--:B------:R-:W-:Y:S01]  /*8a60*/  FMUL.FTZ R25, R25, R12.reuse ;  /* 0x0000000c19197220 */ /* 0x080fe20000410000 */
[-C--:B------:R-:W-:Y:S01]  /*8a70*/  FMUL.FTZ R28, R28, R12.reuse ;  /* 0x0000000c1c1c7220 */ /* 0x080fe20000410000 */
[-C--:B------:R-:W-:Y:S01]  /*8a80*/  FMUL.FTZ R29, R29, R12.reuse ;  /* 0x0000000c1d1d7220 */ /* 0x080fe20000410000 */
[-C--:B------:R-:W-:Y:S01]  /*8a90*/  FMUL.FTZ R32, R32, R12.reuse ;  /* 0x0000000c20207220 */ /* 0x080fe20000410000 */
[-C--:B------:R-:W-:Y:S01]  /*8aa0*/  FMUL.FTZ R33, R33, R12.reuse ;  /* 0x0000000c21217220 */ /* 0x080fe20000410000 */
[----:B------:R-:W4:Y:S01]  /*8ab0*/  MUFU.EX2 R152, R152 ;  /* 0x0000009800987308 */ /* 0x000f220000000800 */
[----:B---3--:R-:W-:Y:S01]  /*8ac0*/  FFMA.FTZ R157, R172, UR10, -R193 ;  /* 0x0000000aac9d7c23 */ /* 0x008fe200080108c1 */
[----:B-1----:R-:W-:Y:S01]  /*8ad0*/  FFMA.FTZ R5, R12, R5, R11 ;  /* 0x000000050c057223 */ /* 0x002fe2000001000b */
        /* <DEDUP_REMOVED lines=22> */
[----:B---3--:R-:W-:Y:S01]  /*8c40*/  FFMA.FTZ R164, R173, UR10, -R193 ;  /* 0x0000000aada47c23 */ /* 0x008fe200080108c1 */
        /* <DEDUP_REMOVED lines=21> */
[----:B--2---:R-:W-:Y:S01]  /*8da0*/  FMNMX.FTZ R7, R194, R7, !PT ;  /* 0x00000007c2077209 */ /* 0x004fe20007810000 */
[----:B------:R-:W-:Y:S01]  /*8db0*/  MUFU.EX2 R160, R160 ;  /* 0x000000a000a07308 */ /* 0x000fe20000000800 */
[-C--:B------:R-:W-:Y:S01]  /*8dc0*/  FMUL.FTZ R108, R108, R12.reuse ;  /* 0x0000000c6c6c7220 */ /* 0x080fe20000410000 */
[-C--:B------:R-:W-:Y:S01]  /*8dd0*/  FMUL.FTZ R109, R109, R12.reuse ;  /* 0x0000000c6d6d7220 */ /* 0x080fe20000410000 */
[-C--:B------:R-:W-:Y:S01]  /*8de0*/  FMUL.FTZ R112, R112, R12.reuse ;  /* 0x0000000c70707220 */ /* 0x080fe20000410000 */
[C---:B------:R-:W-:Y:S01]  /*8df0*/  FADD.FTZ R169, -R7.reuse, R10 ;  /* 0x0000000a07a97221 */ /* 0x040fe20000010100 */
[----:B------:R-:W-:Y:S01]  /*8e00*/  FMUL.FTZ R177, R7, UR10 ;  /* 0x0000000a07b17c20 */ /* 0x000fe20008410000 */
[-C--:B------:R-:W-:Y:S01]  /*8e10*/  FMUL.FTZ R113, R113, R12.reuse ;  /* 0x0000000c71717220 */ /* 0x080fe20000410000 */
[----:B------:R-:W-:Y:S01]  /*8e20*/  FMUL.FTZ R116, R116, R12 ;  /* 0x0000000c74747220 */ /* 0x000fe20000410000 */
[----:B------:R-:W-:Y:S01]  /*8e30*/  FMUL.FTZ R169, R169, UR10 ;  /* 0x0000000aa9a97c20 */ /* 0x000fe20008410000 */
[--C-:B------:R-:W-:Y:S01]  /*8e40*/  FFMA.FTZ R172, R154, UR10, -R177.reuse ;  /* 0x0000000a9aac7c23 */ /* 0x100fe200080108b1 */
[--C-:B------:R-:W-:Y:S01]  /*8e50*/  FFMA.FTZ R194, R167, UR10, -R177.reuse ;  /* 0x0000000aa7c27c23 */ /* 0x100fe200080108b1 */
[--C-:B------:R-:W-:Y:S01]  /*8e60*/  FFMA.FTZ R167, R170, UR10, -R177.reuse ;  /* 0x0000000aaaa77c23 */ /* 0x100fe200080108b1 */
[----:B------:R-:W-:Y:S01]  /*8e70*/  MOV R170, UR22 ;  /* 0x0000001600aa7c02 */ /* 0x000fe20008000f00 */
[--C-:B------:R-:W-:Y:S01]  /*8e80*/  FFMA.FTZ R155, R155, UR10, -R177.reuse ;  /* 0x0000000a9b9b7c23 */ /* 0x100fe200080108b1 */
[----:B------:R-:W-:Y:S01]  /*8e90*/  MUFU.EX2 R169, R169 ;  /* 0x000000a900a97308 */ /* 0x000fe20000000800 */
[--C-:B------:R-:W-:Y:S01]  /*8ea0*/  FFMA.FTZ R173, R158, UR10, -R177.reuse ;  /* 0x0000000a9ead7c23 */ /* 0x100fe200080108b1 */
[----:B------:R-:W-:Y:S01]  /*8eb0*/  FFMA.FTZ R176, R159, UR10, -R177 ;  /* 0x0000000a9fb07c23 */ /* 0x000fe200080108b1 */
[----:B------:R-:W-:-:S02]  /*8ec0*/  @!P5 VIADD R154, R170, 0x28c40 ;  /* 0x00028c40aa9ad836 */ /* 0x000fc40000000000 */
[--C-:B------:R-:W-:Y:S01]  /*8ed0*/  FFMA.FTZ R159, R162, UR10, -R177.reuse ;  /* 0x0000000aa29f7c23 */ /* 0x100fe200080108b1 */
[--C-:B------:R-:W-:Y:S01]  /*8ee0*/  FFMA.FTZ R180, R163, UR10, -R177.reuse ;  /* 0x0000000aa3b47c23 */ /* 0x100fe200080108b1 */
[--C-:B------:R-:W-:Y:S01]  /*8ef0*/  FFMA.FTZ R163, R166, UR10, -R177.reuse ;  /* 0x0000000aa6a37c23 */ /* 0x100fe200080108b1 */
[--C-:B------:R-:W-:Y:S01]  /*8f00*/  FFMA.FTZ R196, R171, UR10, -R177.reuse ;  /* 0x0000000aabc47c23 */ /* 0x100fe200080108b1 */
[----:B------:R-:W2:Y:S01]  /*8f10*/  MUFU.EX2 R172, R172 ;  /* 0x000000ac00ac7308 */ /* 0x000ea20000000800 */
[----:B------:R-:W-:Y:S01]  /*8f20*/  @!P5 PRMT R154, RZ, 0x654, R154 ;  /* 0x00000654ff9ad816 */ /* 0x000fe2000000009a */
[--C-:B------:R-:W-:Y:S01]  /*8f30*/  FFMA.FTZ R179, R179, UR10, -R177.reuse ;  /* 0x0000000ab3b37c23 */ /* 0x100fe200080108b1 */
[--C-:B------:R-:W-:Y:S01]  /*8f40*/  FFMA.FTZ R171, R174, UR10, -R177.reuse ;  /* 0x0000000aaeab7c23 */ /* 0x100fe200080108b1 */
[--C-:B------:R-:W-:Y:S01]  /*8f50*/  FFMA.FTZ R174, R175, UR10, -R177.reuse ;  /* 0x0000000aafae7c23 */ /* 0x100fe200080108b1 */
[----:B------:R4:W-:Y:S01]  /*8f60*/  @!P5 SYNCS.ARRIVE.TRANS64.RED.A1T0 RZ, [R154+URZ], RZ ;  /* 0x000000ff9affd9a7 */ /* 0x0009e2000810043f */
[--C-:B------:R-:W-:Y:S01]  /*8f70*/  FFMA.FTZ R175, R178, UR10, -R177.reuse ;  /* 0x0000000ab2af7c23 */ /* 0x100fe200080108b1 */
[----:B------:R-:W-:Y:S01]  /*8f80*/  IMAD.U32 R158, RZ, RZ, UR21 ;  /* 0x00000015ff9e7e24 */ /* 0x000fe2000f8e00ff */
[----:B------:R-:W3:Y:S01]  /*8f90*/  MUFU.EX2 R155, R155 ;  /* 0x0000009b009b7308 */ /* 0x000ee20000000800 */
[--C-:B------:R-:W-:Y:S01]  /*8fa0*/  FFMA.FTZ R182, R182, UR10, -R177.reuse ;  /* 0x0000000ab6b67c23 */ /* 0x100fe200080108b1 */
[----:B------:R-:W-:Y:S01]  /*8fb0*/  FFMA.FTZ R177, R183, UR10, -R177 ;  /* 0x0000000ab7b17c23 */ /* 0x000fe200080108b1 */
[-C--:B------:R-:W-:Y:S01]  /*8fc0*/  FMUL.FTZ R117, R117, R12.reuse ;  /* 0x0000000c75757220 */ /* 0x080fe20000410000 */
[-C--:B------:R-:W-:Y:S01]  /*8fd0*/  FMUL.FTZ R120, R120, R12.reuse ;  /* 0x0000000c78787220 */ /* 0x080fe20000410000 */
[----:B----4-:R-:W-:Y:S01]  /*8fe0*/  FADD.FTZ R154, R152, R5 ;  /* 0x00000005989a7221 */ /* 0x010fe20000010000 */
[-C--:B------:R-:W-:Y:S01]  /*8ff0*/  FMUL.FTZ R121, R121, R12.reuse ;  /* 0x0000000c79797220 */ /* 0x080fe20000410000 */
[----:B------:R-:W-:Y:S01]  /*9000*/  FMUL.FTZ R124, R124, R12 ;  /* 0x0000000c7c7c7220 */ /* 0x000fe20000410000 */
[----:B------:R-:W4:Y:S01]  /*9010*/  MUFU.EX2 R173, R173 ;  /* 0x000000ad00ad7308 */ /* 0x000f220000000800 */
[----:B-1----:R-:W-:Y:S01]  /*9020*/  FADD.FTZ R5, R13, R154 ;  /* 0x0000009a0d057221 */ /* 0x002fe20000010000 */
[----:B--2---:R-:W-:Y:S01]  /*9030*/  FFMA.FTZ R6, R169, R6, R172 ;  /* 0x00000006a9067223 */ /* 0x004fe200000100ac */
[-C--:B------:R-:W-:Y:S01]  /*9040*/  FMUL.FTZ R125, R125, R12.reuse ;  /* 0x0000000c7d7d7220 */ /* 0x080fe20000410000 */
[-C--:B------:R-:W-:Y:S01]  /*9050*/  FMUL.FTZ R128, R128, R12.reuse ;  /* 0x0000000c80807220 */ /* 0x080fe20000410000 */
[----:B------:R-:W-:Y:S01]  /*9060*/  FADD.FTZ R5, R14, R5 ;  /* 0x000000050e057221 */ /* 0x000fe20000010000 */
[-C--:B------:R-:W-:Y:S01]  /*9070*/  FMUL.FTZ R129, R129, R12.reuse ;  /* 0x0000000c81817220 */ /* 0x080fe20000410000 */
[-C--:B------:R-:W-:Y:S01]  /*9080*/  FMUL.FTZ R132, R132, R12.reuse ;  /* 0x0000000c84847220 */ /* 0x080fe20000410000 */
[----:B------:R-:W1:Y:S01]  /*9090*/  MUFU.EX2 R176, R176 ;  /* 0x000000b000b07308 */ /* 0x000e620000000800 */
[----:B---3--:R-:W-:Y:S01]  /*90a0*/  FADD.FTZ R6, R155, R6 ;  /* 0x000000069b067221 */ /* 0x008fe20000010000 */
[----:B------:R-:W-:Y:S01]  /*90b0*/  FADD.FTZ R154, R156, R5 ;  /* 0x000000059c9a7221 */ /* 0x000fe20000010000 */
        /* <DEDUP_REMOVED lines=10> */
[----:B------:R-:W-:Y:S01]  /*9160*/  FMUL.FTZ R149, R149, R12 ;  /* 0x0000000c95957220 */ /* 0x000fe20000410000 */
[----:B------:R-:W-:Y:S01]  /*9170*/  F2FP.BF16.F32.PACK_AB R152, R152, R11 ;  /* 0x0000000b9898723e */ /* 0x000fe200000010ff */
[-C--:B------:R-:W-:Y:S01]  /*9180*/  FMUL.FTZ R26, R26, R169.reuse ;  /* 0x000000a91a1a7220 */ /* 0x080fe20000410000 */
[----:B------:R3:W-:Y:S01]  /*9190*/  MUFU.EX2 R10, R181 ;  /* 0x000000b5000a7308 */ /* 0x0007e20000000800 */
[----:B-1----:R-:W-:Y:S01]  /*91a0*/  FADD.FTZ R6, R176, R5 ;  /* 0x00000005b0067221 */ /* 0x002fe20000010000 */
[----:B------:R-:W-:Y:S01]  /*91b0*/  F2FP.BF16.F32.PACK_AB R156, R15, R156 ;  /* 0x0000009c0f9c723e */ /* 0x000fe200000010ff */
[-C--:B------:R-:W-:Y:S01]  /*91c0*/  FMUL.FTZ R27, R27, R169.reuse ;  /* 0x000000a91b1b7220 */ /* 0x080fe20000410000 */
[-C--:B------:R-:W-:Y:S01]  /*91d0*/  FMUL.FTZ R30, R30, R169.reuse ;  /* 0x000000a91e1e7220 */ /* 0x080fe20000410000 */
[-C--:B------:R-:W-:Y:S01]  /*91e0*/  FMUL.FTZ R31, R31, R169.reuse ;  /* 0x000000a91f1f7220 */ /* 0x080fe20000410000 */
[-C--:B------:R-:W-:Y:S01]  /*91f0*/  FMUL.FTZ R34, R34, R169.reuse ;  /* 0x000000a922227220 */ /* 0x080fe20000410000 */
[----:B------:R-:W-:Y:S01]  /*9200*/  FMUL.FTZ R35, R35, R169 ;  /* 0x000000a923237220 */ /* 0x000fe20000410000 */
[----:B------:R-:W1:Y:S01]  /*9210*/  MUFU.EX2 R180, R180 ;  /* 0x000000b400b47308 */ /* 0x000e620000000800 */
[----:B---3--:R-:W-:-:S02]  /*9220*/  IMAD.MOV R181, RZ, RZ, -R18 ;  /* 0x000000ffffb57224 */ /* 0x008fc400078e0a12 */
[----:B--2---:R-:W-:Y:S01]  /*9230*/  FADD.FTZ R5, R159, R6 ;  /* 0x000000069f057221 */ /* 0x004fe20000010000 */
[-C--:B------:R-:W-:Y:S01]  /*9240*/  FMUL.FTZ R38, R38, R169.reuse ;  /* 0x000000a926267220 */ /* 0x080fe20000410000 */
[-C--:B------:R-:W-:Y:S01]  /*9250*/  FMUL.FTZ R39, R39, R169.reuse ;  /* 0x000000a927277220 */ /* 0x080fe20000410000 */
[----:B------:R-:W-:Y:S01]  /*9260*/  FMUL.FTZ R42, R42, R169 ;  /* 0x000000a92a2a7220 */ /* 0x000fe20000410000 */
[----:B------:R-:W-:Y:S01]  /*9270*/  ISETP.NE.AND P1, PT, R16, R181, PT ;  /* 0x000000b51000720c */ /* 0x000fe20003f25270 */
        /* <DEDUP_REMOVED lines=11> */
[----:B------:R-:W-:Y:S01]  /*9330*/  FMUL.FTZ R59, R59, R169 ;  /* 0x000000a93b3b7220 */ /* 0x000fe20000410000 */
[----:B------:R-:W-:-:S02]  /*9340*/  @!P1 IMAD R158, R158, 0x40, R17 ;  /* 0x000000409e9e9824 */ /* 0x000fc400078e0211 */
[-C--:B------:R-:W-:Y:S01]  /*9350*/  FMUL.FTZ R62, R62, R169.reuse ;  /* 0x000000a93e3e7220 */ /* 0x080fe20000410000 */
[-C--:B------:R-:W-:Y:S01]  /*9360*/  FMUL.FTZ R63, R63, R169.reuse ;  /* 0x000000a93f3f7220 */ /* 0x080fe20000410000 */
[-C--:B------:R-:W-:Y:S01]  /*9370*/  FMUL.FTZ R66, R66, R169.reuse ;  /* 0x000000a942427220 */ /* 0x080fe20000410000 */
[-C--:B------:R-:W-:Y:S01]  /*9380*/  FMUL.FTZ R67, R67, R169.reuse ;  /* 0x000000a943437220 */ /* 0x080fe20000410000 */
[----:B------:R-:W1:Y:S01]  /*9390*/  MUFU.EX2 R153, R153 ;  /* 0x0000009900997308 */ /* 0x000e620000000800 */
[----:B------:R-:W-:Y:S01]  /*93a0*/  @!P1 LEA R158, R158, UR38, 0x2 ;  /* 0x000000269e9e9c11 */ /* 0x000fe2000f8e10ff */
[----:B--2---:R-:W-:Y:S01]  /*93b0*/  FADD.FTZ R5, R163, R6 ;  /* 0x00000006a3057221 */ /* 0x004fe20000010000 */
[-C--:B------:R-:W-:Y:S01]  /*93c0*/  FMUL.FTZ R70, R70, R169.reuse ;  /* 0x000000a946467220 */ /* 0x080fe20000410000 */
[-C--:B------:R-:W-:Y:S01]  /*93d0*/  FMUL.FTZ R71, R71, R169.reuse ;  /* 0x000000a947477220 */ /* 0x080fe20000410000 */
[-C--:B------:R-:W-:Y:S01]  /*93e0*/  FMUL.FTZ R74, R74, R169.reuse ;  /* 0x000000a94a4a7220 */ /* 0x080fe20000410000 */
[----:B------:R-:W-:Y:S01]  /*93f0*/  @!P1 STS [R158+0x28800], R12 ;  /* 0x0288000c9e009388 */ /* 0x000fe20000000800 */
[-C--:B------:R-:W-:Y:S01]  /*9400*/  FMUL.FTZ R75, R75, R169.reuse ;  /* 0x000000a94b4b7220 */ /* 0x080fe20000410000 */
[----:B------:R2:W-:Y:S01]  /*9410*/  MUFU.EX2 R178, R179 ;  /* 0x000000b300b27308 */ /* 0x0005e20000000800 */
[----:B---3--:R-:W-:Y:S01]  /*9420*/  FADD.FTZ R6, R194, R5 ;  /* 0x00000005c2067221 */ /* 0x008fe20000010000 */
[----:B------:R3:W-:Y:S01]  /*9430*/  @!P1 STS [R158+0x28820], R169 ;  /* 0x028820a99e009388 */ /* 0x0007e20000000800 */
        /* <DEDUP_REMOVED lines=9> */
[----:B---3--:R-:W-:Y:S01]  /*94d0*/  F2FP.BF16.F32.PACK_AB R158, R21, R20 ;  /* 0x00000014159e723e */ /* 0x008fe200000010ff */
[----:B------:R-:W-:Y:S01]  /*94e0*/  FADD.FTZ R154, R20, R179 ;  /* 0x000000b3149a7221 */ /* 0x000fe20000010000 */
[-C--:B------:R-:W-:Y:S01]  /*94f0*/  FMUL.FTZ R91, R91, R169.reuse ;  /* 0x000000a95b5b7220 */ /* 0x080fe20000410000 */
[-C--:B------:R-:W-:Y:S01]  /*9500*/  FMUL.FTZ R94, R94, R169.reuse ;  /* 0x000000a95e5e7220 */ /* 0x080fe20000410000 */
[----:B------:R-:W2:Y:S01]  /*9510*/  MUFU.EX2 R157, R157 ;  /* 0x0000009d009d7308 */ /* 0x000ea20000000800 */
[----:B------:R-:W-:Y:S01]  /*9520*/  FADD.FTZ R179, R21, R154 ;  /* 0x0000009a15b37221 */ /* 0x000fe20000010000 */
[-C--:B------:R-:W-:Y:S01]  /*9530*/  FMUL.FTZ R95, R95, R169.reuse ;  /* 0x000000a95f5f7220 */ /* 0x080fe20000410000 */
[-C--:B------:R-:W-:Y:S01]  /*9540*/  FMUL.FTZ R98, R98, R169.reuse ;  /* 0x000000a962627220 */ /* 0x080fe20000410000 */
[-C--:B------:R-:W-:Y:S01]  /*9550*/  FMUL.FTZ R99, R99, R169.reuse ;  /* 0x000000a963637220 */ /* 0x080fe20000410000 */
[----:B------:R-:W-:Y:S01]  /*9560*/  FADD.FTZ R154, R160, R179 ;  /* 0x000000b3a09a7221 */ /* 0x000fe20000010000 */
[C---:B-1----:R-:W-:Y:S01]  /*9570*/  F2FP.BF16.F32.PACK_AB R160, R153.reuse, R160 ;  /* 0x000000a099a0723e */ /* 0x042fe200000010ff */
[-C--:B------:R-:W-:Y:S01]  /*9580*/  FMUL.FTZ R102, R102, R169.reuse ;  /* 0x000000a966667220 */ /* 0x080fe20000410000 */
[----:B------:R-:W1:Y:S01]  /*9590*/  MUFU.EX2 R196, R196 ;  /* 0x000000c400c47308 */ /* 0x000e620000000800 */
[----:B------:R-:W-:Y:S01]  /*95a0*/  FADD.FTZ R154, R153, R154 ;  /* 0x0000009a999a7221 */ /* 0x000fe20000010000 */
[----:B----4-:R-:W-:Y:S01]  /*95b0*/  FADD.FTZ R5, R167, R6 ;  /* 0x00000006a7057221 */ /* 0x010fe20000010000 */
[----:B------:R-:W-:Y:S01]  /*95c0*/  F2FP.BF16.F32.PACK_AB R153, R155, R172 ;  /* 0x000000ac9b99723e */ /* 0x000fe200000010ff */
[----:B------:R-:W-:Y:S01]  /*95d0*/  FMUL.FTZ R103, R103, R169 ;  /* 0x000000a967677220 */ /* 0x000fe20000410000 */
[----:B------:R-:W-:Y:S01]  /*95e0*/  F2FP.BF16.F32.PACK_AB R155, R176, R173 ;  /* 0x000000adb09b723e */ /* 0x000fe200000010ff */
[-C--:B------:R-:W-:Y:S01]  /*95f0*/  FMUL.FTZ R106, R106, R169.reuse ;  /* 0x000000a96a6a7220 */ /* 0x080fe20000410000 */
[----:B------:R-:W-:Y:S01]  /*9600*/  FMUL.FTZ R107, R107, R169 ;  /* 0x000000a96b6b7220 */ /* 0x000fe20000410000 */
[----:B------:R-:W3:Y:S01]  /*9610*/  MUFU.EX2 R164, R164 ;  /* 0x000000a400a47308 */ /* 0x000ee20000000800 */
[----:B--2---:R-:W-:Y:S01]  /*9620*/  FADD.FTZ R179, R157, R154 ;  /* 0x0000009a9db37221 */ /* 0x004fe20000010000 */
[----:B------:R-:W-:Y:S01]  /*9630*/  F2FP.BF16.F32.PACK_AB R154, R14, R13 ;  /* 0x0000000d0e9a723e */ /* 0x000fe200000010ff */
[----:B------:R-:W-:Y:S01]  /*9640*/  BAR.SYNC.DEFER_BLOCKING 0xf, 0x100 ;  /* 0x03c4000000007b1d */ /* 0x000fe20000010000 */
[-C--:B------:R-:W-:Y:S01]  /*9650*/  FMUL.FTZ R110, R110, R169.reuse ;  /* 0x000000a96e6e7220 */ /* 0x080fe20000410000 */
[-C--:B------:R-:W-:Y:S01]  /*9660*/  FMUL.FTZ R111, R111, R169.reuse ;  /* 0x000000a96f6f7220 */ /* 0x080fe20000410000 */
[-C--:B------:R-:W-:Y:S01]  /*9670*/  FMUL.FTZ R114, R114, R169.reuse ;  /* 0x000000a972727220 */ /* 0x080fe20000410000 */
[-C--:B------:R-:W-:Y:S01]  /*9680*/  FMUL.FTZ R115, R115, R169.reuse ;  /* 0x000000a973737220 */ /* 0x080fe20000410000 */
[-C--:B------:R-:W-:Y:S01]  /*9690*/  FMUL.FTZ R118, R118, R169.reuse ;  /* 0x000000a976767220 */ /* 0x080fe20000410000 */
[----:B------:R-:W2:Y:S01]  /*96a0*/  MUFU.EX2 R171, R171 ;  /* 0x000000ab00ab7308 */ /* 0x000ea20000000800 */
[----:B-1----:R-:W-:Y:S01]  /*96b0*/  FADD.FTZ R6, R196, R5 ;  /* 0x00000005c4067221 */ /* 0x002fe20000010000 */
[-C--:B------:R-:W-:Y:S01]  /*96c0*/  FMUL.FTZ R119, R119, R169.reuse ;  /* 0x000000a977777220 */ /* 0x080fe20000410000 */
[-C--:B------:R-:W-:Y:S01]  /*96d0*/  FMUL.FTZ R122, R122, R169.reuse ;  /* 0x000000a97a7a7220 */ /* 0x080fe20000410000 */
[-C--:B------:R-:W-:Y:S01]  /*96e0*/  FMUL.FTZ R123, R123, R169.reuse ;  /* 0x000000a97b7b7220 */ /* 0x080fe20000410000 */
[-C--:B------:R-:W-:Y:S01]  /*96f0*/  FMUL.FTZ R126, R126, R169.reuse ;  /* 0x000000a97e7e7220 */ /* 0x080fe20000410000 */
[-C--:B------:R-:W-:Y:S01]  /*9700*/  FMUL.FTZ R127, R127, R169.reuse ;  /* 0x000000a97f7f7220 */ /* 0x080fe20000410000 */
[----:B------:R-:W-:Y:S01]  /*9710*/  FMUL.FTZ R130, R130, R169 ;  /* 0x000000a982827220 */ /* 0x000fe20000410000 */
[----:B------:R-:W1:Y:S01]  /*9720*/  MUFU.EX2 R161, R161 ;  /* 0x000000a100a17308 */ /* 0x000e620000000800 */
[C---:B---3--:R-:W-:Y:S01]  /*9730*/  FADD.FTZ R12, R164.reuse, R179 ;  /* 0x000000b3a40c7221 */ /* 0x048fe20000010000 */
[----:B------:R-:W-:Y:S01]  /*9740*/  F2FP.BF16.F32.PACK_AB R162, R164, R157 ;  /* 0x0000009da4a2723e */ /* 0x000fe200000010ff */
[----:B------:R-:W-:Y:S01]  /*9750*/  FMUL.FTZ R131, R131, R169 ;  /* 0x000000a983837220 */ /* 0x000fe20000410000 */
[----:B------:R-:W-:Y:S01]  /*9760*/  F2FP.BF16.F32.PACK_AB R157, R180, R159 ;  /* 0x0000009fb49d723e */ /* 0x000fe200000010ff */
[----:B------:R-:W-:Y:S01]  /*9770*/  FMUL.FTZ R134, R134, R169 ;  /* 0x000000a986867220 */ /* 0x000fe20000410000 */
[----:B------:R-:W-:Y:S01]  /*9780*/  F2FP.BF16.F32.PACK_AB R159, R194, R163 ;  /* 0x000000a3c29f723e */ /* 0x000fe200000010ff */
[-C--:B------:R-:W-:Y:S01]  /*9790*/  FMUL.FTZ R135, R135, R169.reuse ;  /* 0x000000a987877220 */ /* 0x080fe20000410000 */
[----:B------:R-:W3:Y:S01]  /*97a0*/  MUFU.EX2 R174, R174 ;  /* 0x000000ae00ae7308 */ /* 0x000ee20000000800 */
[----:B--2---:R-:W-:Y:S01]  /*97b0*/  FADD.FTZ R5, R171, R6 ;  /* 0x00000006ab057221 */ /* 0x004fe20000010000 */
[----:B------:R2:W-:Y:S01]  /*97c0*/  STSM.16.M88.4 [R19+0x26800], R152 ;  /* 0x0268009813007844 */ /* 0x0005e20000000200 */
[-C--:B------:R-:W-:Y:S01]  /*97d0*/  FMUL.FTZ R138, R138, R169.reuse ;  /* 0x000000a98a8a7220 */ /* 0x080fe20000410000 */
[-C--:B------:R-:W-:Y:S01]  /*97e0*/  FMUL.FTZ R139, R139, R169.reuse ;  /* 0x000000a98b8b7220 */ /* 0x080fe20000410000 */
[-C--:B------:R-:W-:Y:S01]  /*97f0*/  FMUL.FTZ R142, R142, R169.reuse ;  /* 0x000000a98e8e7220 */ /* 0x080fe20000410000 */
[----:B------:R2:W-:Y:S01]  /*9800*/  STSM.16.M88.4 [R184], R156 ;  /* 0x0000009cb8007844 */ /* 0x0005e20000000200 */
[-C--:B------:R-:W-:Y:S01]  /*9810*/  FMUL.FTZ R143, R143, R169.reuse ;  /* 0x000000a98f8f7220 */ /* 0x080fe20000410000 */
[----:B------:R-:W4:Y:S01]  /*9820*/  MUFU.EX2 R168, R168 ;  /* 0x000000a800a87308 */ /* 0x000f220000000800 */
[----:B-1----:R-:W-:Y:S01]  /*9830*/  FADD.FTZ R11, R161, R12 ;  /* 0x0000000ca10b7221 */ /* 0x002fe20000010000 */
[-C--:B------:R-:W-:Y:S01]  /*9840*/  FMUL.FTZ R146, R146, R169.reuse ;  /* 0x000000a992927220 */ /* 0x080fe20000410000 */
[-C--:B------:R-:W-:Y:S01]  /*9850*/  FMUL.FTZ R147, R147, R169.reuse ;  /* 0x000000a993937220 */ /* 0x080fe20000410000 */
[-C--:B------:R-:W-:Y:S01]  /*9860*/  FMUL.FTZ R150, R150, R169.reuse ;  /* 0x000000a996967220 */ /* 0x080fe20000410000 */
[----:B------:R-:W-:-:S03]  /*9870*/  FMUL.FTZ R151, R151, R169 ;  /* 0x000000a997977220 */ /* 0x000fc60000410000 */
[----:B------:R-:W1:Y:S01]  /*9880*/  MUFU.EX2 R175, R175 ;  /* 0x000000af00af7308 */ /* 0x000e620000000800 */
[C---:B---3--:R-:W-:Y:S01]  /*9890*/  FADD.FTZ R6, R174.reuse, R5 ;  /* 0x00000005ae067221 */ /* 0x048fe20000010000 */
[----:B------:R-:W-:-:S06]  /*98a0*/  F2FP.BF16.F32.PACK_AB R163, R174, R171 ;  /* 0x000000abaea3723e */ /* 0x000fcc00000010ff */
[----:B------:R-:W3:Y:S01]  /*98b0*/  MUFU.EX2 R165, R165 ;  /* 0x000000a500a57308 */ /* 0x000ee20000000800 */
[C---:B----4-:R-:W-:Y:S01]  /*98c0*/  FADD.FTZ R12, R168.reuse, R11 ;  /* 0x0000000ba80c7221 */ /* 0x050fe20000010000 */
[----:B------:R-:W-:Y:S02]  /*98d0*/  F2FP.BF16.F32.PACK_AB R164, R168, R161 ;  /* 0x000000a1a8a4723e */ /* 0x000fe400000010ff */
[----:B------:R-:W-:-:S04]  /*98e0*/  F2FP.BF16.F32.PACK_AB R161, R196, R167 ;  /* 0x000000a7c4a1723e */ /* 0x000fc800000010ff */
[----:B------:R-:W4:Y:S01]  /*98f0*/  MUFU.EX2 R182, R182 ;  /* 0x000000b600b67308 */ /* 0x000f220000000800 */
[----:B-1----:R-:W-:Y:S01]  /*9900*/  FADD.FTZ R11, R175, R6 ;  /* 0x00000006af0b7221 */ /* 0x002fe20000010000 */
[----:B------:R2:W-:Y:S03]  /*9910*/  STSM.16.M88.4 [R22], R160 ;  /* 0x000000a016007844 */ /* 0x0005e60000000200 */
[----:B------:R-:W-:-:S03]  /*9920*/  FADD.FTZ R11, R178, R11 ;  /* 0x0000000bb20b7221 */ /* 0x000fc60000010000 */
[----:B------:R-:W1:Y:S01]  /*9930*/  MUFU.EX2 R177, R177 ;  /* 0x000000b100b17308 */ /* 0x000e620000000800 */
[----:B---3--:R-:W-:Y:S01]  /*9940*/  FADD.FTZ R5, R165, R12 ;  /* 0x0000000ca5057221 */ /* 0x008fe20000010000 */
[----:B------:R-:W-:Y:S02]  /*9950*/  F2FP.BF16.F32.PACK_AB R166, R10, R165 ;  /* 0x000000a50aa6723e */ /* 0x000fe400000010ff */
[----:B------:R-:W-:Y:S01]  /*9960*/  F2FP.BF16.F32.PACK_AB R165, R178, R175 ;  /* 0x000000afb2a5723e */ /* 0x000fe200000010ff */
[----:B------:R-:W-:Y:S01]  /*9970*/  FADD.FTZ R5, R10, R5 ;  /* 0x000000050a057221 */ /* 0x000fe20000010000 */
[----:B----4-:R-:W-:Y:S01]  /*9980*/  FADD.FTZ R6, R182, R11 ;  /* 0x0000000bb6067221 */ /* 0x010fe20000010000 */
[----:B-1----:R-:W-:-:S03]  /*9990*/  F2FP.BF16.F32.PACK_AB R167, R177, R182 ;  /* 0x000000b6b1a7723e */ /* 0x002fc600000010ff */
[----:B------:R-:W-:Y:S02]  /*99a0*/  FADD.FTZ R6, R177, R6 ;  /* 0x00000006b1067221 */ /* 0x000fe40000010000 */
[----:B------:R2:W-:Y:S01]  /*99b0*/  STSM.16.M88.4 [R23], R164 ;  /* 0x000000a417007844 */ /* 0x0005e20000000200 */
[----:B------:R-:W-:Y:S05]  /*99c0*/  @!P4 BRA `(.L_x_4418) ;  /* 0x000000000004c947 */ /* 0x000fea0003800000 */
[----:B------:R-:W-:Y:S01]  /*99d0*/  BPT.TRAP 0x1 ;  /* 0x000000040000795c */ /* 0x000fe20000300000 */
.L_x_4418:
[----:B------:R1:W3:Y:S01]  /*99e0*/  SYNCS.PHASECHK.TRANS64.TRYWAIT P1, [UR22+0x28c50], R9 ;  /* 0x028c5009ff0075a7 */ /* 0x0002e20008020156 */
[----:B------:R-:W-:Y:S05]  /*99f0*/  @!P4 BRA `(.L_x_4419) ;  /* 0x000000000004c947 */ /* 0x000fea0003800000 */
[----:B------:R-:W-:Y:S01]  /*9a00*/  BPT.TRAP 0x1 ;  /* 0x000000040000795c */ /* 0x000fe20000300000 */
.L_x_4419:
[----:B---3--:R-:W-:Y:S05]  /*9a10*/  @P1 BRA `(.L_x_4420) ;  /* 0x0000000000081947 */ /* 0x008fea0003800000 */
[----:B------:R-:W3:Y:S02]  /*9a20*/  SYNCS.PHASECHK.TRANS64.TRYWAIT P1, [UR22+0x28c50], R9 ;  /* 0x028c5009ff0075a7 */ /* 0x000ee40008020156 */
[----:B---3--:R-:W-:Y:S05]  /*9a30*/  @!P1 BRA `(.L_x_4421) ;  /* 0x000000b000209947 */ /* 0x008fea0003800000 */
.L_x_4420:
[----:B------:R-:W-:Y:S01]  /*9a40*/  ULEA UR11, UR37, UR45, 0xc ;  /* 0x0000002d250b7291 */ /* 0x000fe2000f8e603f */
[----:B------:R-:W-:Y:S01]  /*9a50*/  WARPGROUP.ARRIVE ;  /* 0x00000000000079c5 */ /* 0x000fe20000000000 */
[----:B------:R-:W-:Y:S01]  /*9a60*/  UMOV UR7, 0x40000040 ;  /* 0x4000004000077882 */ /* 0x000fe20000000000 */
[----:B---3--:R-:W-:Y:S01]  /*9a70*/  @!P5 VIADD R170, R170, 0x28c60 ;  /* 0x00028c60aaaad836 */ /* 0x008fe20000000000 */
[----:B------:R-:W-:Y:S01]  /*9a80*/  UMOV UR21, UR37 ;  /* 0x0000002500157c82 */ /* 0x000fe20008000000 */
[----:B------:R-:W-:Y:S02]  /*9a90*/  IMAD.MOV.U32 R10, RZ, RZ, R7 ;  /* 0x000000ffff0a7224 */ /* 0x000fe400078e0007 */
[----:B------:R-:W-:Y:S01]  /*9aa0*/  UMOV UR6, UR11 ;  /* 0x0000000b00067c82 */ /* 0x000fe20008000000 */
[----:B------:R-:W-:Y:S01]  /*9ab0*/  @!P5 PRMT R170, RZ, 0x654, R170 ;  /* 0x00000654ffaad816 */ /* 0x000fe200000000aa */
[----:B------:R-:W-:Y:S01]  /*9ac0*/  HGMMA.64x256x16.F32.BF16 R24, R152, gdesc[UR4].tnspB, R24, gsb0 ;  /* 0x43e0000498187df0 */ /* 0x000fe20008001818 */
[----:B------:R-:W-:Y:S01]  /*9ad0*/  UIADD3 UR6, UR11, 0x80, URZ ;  /* 0x000000800b067890 */ /* 0x000fe2000fffe03f */
[----:B------:R-:W-:Y:S01]  /*9ae0*/  IMAD.MOV.U32 R11, RZ, RZ, R4 ;  /* 0x000000ffff0b7224 */ /* 0x000fe200078e0004 */
        /* <DEDUP_REMOVED lines=28> */
.L_x_4413:
[----:B------:R-:W-:-:S13]  /*9cb0*/  ISETP.LE.AND P0, PT, R186, UR50, PT ;  /* 0x00000032ba007c0c */ /* 0x000fda000bf03270 */
[----:B------:R-:W-:Y:S05]  /*9cc0*/  @!P0 BRA `(.L_x_4423) ;  /* 0x0000002000d48947 */ /* 0x000fea0003800000 */
[----:B------:R-:W-:Y:S01]  /*9cd0*/  UIADD3 UR6, UR44, -UR40, URZ ;  /* 0x800000282c067290 */ /* 0x000fe2000fffe03f */
[----:B------:R-:W-:Y:S01]  /*9ce0*/  IMAD.MOV.U32 R10, RZ, RZ, R7 ;  /* 0x000000ffff0a7224 */ /* 0x000fe200078e0007 */
[----:B------:R-:W-:Y:S01]  /*9cf0*/  UMOV UR21, UR37 ;  /* 0x0000002500157c82 */ /* 0x000fe20008000000 */
[----:B------:R-:W-:Y:S01]  /*9d00*/  IMAD.MOV.U32 R12, RZ, RZ, R4 ;  /* 0x000000ffff0c7224 */ /* 0x000fe200078e0004 */
[----:B------:R-:W-:Y:S01]  /*9d10*/  ULDC UR23, c[0x0][0x9e4] ;  /* 0x0002790000177ab9 */ /* 0x000fe20000000800 */
[----:B------:R-:W-:Y:S01]  /*9d20*/  ULDC UR24, c[0x0][0x9dc] ;  /* 0x0002770000187ab9 */ /* 0x000fe20000000800 */
[----:B01----:R-:W-:Y:S01]  /*9d30*/  IMAD.U32 R9, RZ, RZ, UR6 ;  /* 0x00000006ff097e24 */ /* 0x003fe2000f8e00ff */
[----:B------:R-:W-:Y:S01]  /*9d40*/  ULDC UR20, c[0x0][0x988] ;  /* 0x0002620000147ab9 */ /* 0x000fe20000000800 */
[----:B------:R-:W-:Y:S01]  /*9d50*/  VIADD R11, R0, UR6 ;  /* 0x00000006000b7c36 */ /* 0x000fe20008000000 */
[----:B------:R-:W-:Y:S02]  /*9d60*/  ULDC UR22, c[0x0][0x9e0] ;  /* 0x0002780000167ab9 */ /* 0x000fe40000000800 */
[----:B------:R-:W-:-:S04]  /*9d70*/  IADD3 R9, R9, 0x8, R0 ;  /* 0x0000000809097810 */ /* 0x000fc80007ffe000 */
[----:B------:R-:W-:-:S07]  /*9d80*/  LOP3.LUT R13, RZ, R9, RZ, 0x33, !PT ;  /* 0x00000009ff0d7212 */ /* 0x000fce00078e33ff */
.L_x_4440:
[----:B------:R-:W-:-:S04]  /*9d90*/  UIADD3 UR37, UR21, 0x1, URZ ;  /* 0x0000000115257890 */ /* 0x000fc8000fffe03f */
[----:B------:R-:W-:-:S04]  /*9da0*/  UISETP.NE.AND UP0, UPT, UR37, 0x2, UPT ;  /* 0x000000022500788c */ /* 0x000fc8000bf05270 */
[----:B------:R-:W-:Y:S02]  /*9db0*/  USEL UR6, URZ, 0x1, UP0 ;  /* 0x000000013f067887 */ /* 0x000fe40008000000 */
[----:B------:R-:W-:-:S04]  /*9dc0*/  USEL UR37, UR37, URZ, UP0 ;  /* 0x0000003f25257287 */ /* 0x000fc80008000000 */
[----:B------:R-:W-:Y:S01]  /*9dd0*/  LOP3.LUT R2, R2, UR6, RZ, 0x3c, !PT ;  /* 0x0000000602027c12 */ /* 0x000fe2000f8e3cff */
[----:B01----:R-:W-:Y:S07]  /*9de0*/  @!P4 BRA `(.L_x_4424) ;  /* 0x000000000004c947 */ /* 0x003fee0003800000 */
[----:B------:R-:W-:Y:S01]  /*9df0*/  BPT.TRAP 0x1 ;  /* 0x000000040000795c */ /* 0x000fe20000300000 */
.L_x_4424:
[----:B------:R-:W-:Y:S01]  /*9e00*/  ULEA UR25, UR37, UR38, 0x3 ;  /* 0x0000002625197291 */ /* 0x000fe2000f8e183f */
[----:B------:R-:W-:-:S08]  /*9e10*/  SHF.L.U32 R8, R2, 0x1f, RZ ;  /* 0x0000001f02087819 */ /* 0x000fd000000006ff */
[----:B------:R0:W1:Y:S01]  /*9e20*/  SYNCS.PHASECHK.TRANS64.TRYWAIT P0, [UR25+0x28c30], R8 ;  /* 0x028c3008ff0075a7 */ /* 0x0000620008000159 */
[----:B------:R-:W-:Y:S05]  /*9e30*/  @!P4 BRA `(.L_x_4425) ;  /* 0x000000000004c947 */ /* 0x000fea0003800000 */
[----:B------:R-:W-:Y:S01]  /*9e40*/  BPT.TRAP 0x1 ;  /* 0x000000040000795c */ /* 0x000fe20000300000 */
.L_x_4425:
[----:B-1----:R-:W-:Y:S05]  /*9e50*/  @P0 BRA `(.L_x_4426) ;  /* 0x0000000000080947 */ /* 0x002fea0003800000 */
[----:B------:R-:W1:Y:S02]  /*9e60*/  SYNCS.PHASECHK.TRANS64.TRYWAIT P0, [UR25+0x28c30], R8 ;  /* 0x028c3008ff0075a7 */ /* 0x000e640008000159 */
[----:B-1----:R-:W-:Y:S05]  /*9e70*/  @!P0 BRA `(.L_x_4427) ;  /* 0x000000ac00248947 */ /* 0x002fea0003800000 */
.L_x_4426:
[----:B------:R-:W-:Y:S01]  /*9e80*/  R2UR UR18, R3 ;  /* 0x00000000031272ca */ /* 0x000fe200000e0000 */
[----:B--234-:R-:W-:Y:S01]  /*9e90*/  WARPGROUP.ARRIVE ;  /* 0x00000000000079c5 */ /* 0x01cfe20000000000 */
[----:B------:R-:W-:Y:S01]  /*9ea0*/  UMOV UR19, 0x40000040 ;  /* 0x4000004000137882 */ /* 0x000fe20000000000 */
[----:B------:R-:W-:Y:S01]  /*9eb0*/  UMOV UR7, 0x40000040 ;  /* 0x4000004000077882 */ /* 0x000fe20000000000 */
[----:B------:R-:W-:Y:S01]  /*9ec0*/  UMOV UR11, 0x40000040 ;  /* 0x40000040000b7882 */ /* 0x000fe20000000000 */
[----:B------:R-:W-:Y:S01]  /*9ed0*/  UMOV UR15, 0x40000040 ;  /* 0x40000040000f7882 */ /* 0x000fe20000000000 */
[----:B------:R-:W-:Y:S02]  /*9ee0*/  IMAD.U32 R15, RZ, RZ, UR25 ;  /* 0x00000019ff0f7e24 */ /* 0x000fe4000f8e00ff */
[----:B-1----:R-:W-:Y:S02]  /*9ef0*/  IMAD.U32 R7, RZ, RZ, UR40 ;  /* 0x00000028ff077e24 */ /* 0x002fe4000f8e00ff */
[----:B------:R-:W-:-:S03]  /*9f00*/  @!P5 VIADD R4, R15, 0x28c40 ;  /* 0x00028c400f04d836 */ /* 0x000fc60000000000 */
[----:B------:R-:W-:Y:S02]  /*9f10*/  ULEA UR18, UR37, UR18, 0x9 ;  /* 0x0000001225127291 */ /* 0x000fe4000f8e483f */
[----:B------:R-:W-:Y:S02]  /*9f20*/  @!P5 PRMT R4, RZ, 0x654, R4 ;  /* 0x00000654ff04d816 */ /* 0x000fe40000000004 */
        /* <DEDUP_REMOVED lines=18> */
[----:B-1----:R-:W-:-:S05]  /*a050*/  IADD3 R4, -R16, UR6, -R7 ;  /* 0x0000000610047c10 */ /* 0x002fca000fffe907 */
[C---:B------:R-:W-:Y:S02]  /*a060*/  VIADD R21, R4.reuse, UR22 ;  /* 0x0000001604157c36 */ /* 0x040fe40008000000 */
[----:B------:R-:W-:-:S03]  /*a070*/  VIADD R193, R4, UR10 ;  /* 0x0000000a04c17c36 */ /* 0x000fc60008000000 */
[C---:B------:R-:W-:Y:S01]  /*a080*/  IADD3 R4, R0.reuse, R21, RZ ;  /* 0x0000001500047210 */ /* 0x040fe20007ffe0ff */
[----:B------:R-:W-:Y:S01]  /*a090*/  IMAD.IADD R14, R0, 0x1, R193 ;  /* 0x00000001000e7824 */ /* 0x000fe200078e02c1 */
[----:B------:R-:W-:Y:S06]  /*a0a0*/  @!P6 BRA `(.L_x_4428) ;  /* 0x000000000060e947 */ /* 0x000fec0003800000 */
[----:B------:R-:W-:Y:S01]  /*a0b0*/  ISETP.GT.AND P0, PT, R11, -0x1, PT ;  /* 0xffffffff0b00780c */ /* 0x000fe20003f04270 */
[----:B------:R-:W-:-:S12]  /*a0c0*/  BSSY B0, `(.L_x_4429) ;  /* 0x0000012000007945 */ /* 0x000fd80003800000 */
[----:B------:R-:W-:Y:S05]  /*a0d0*/  @P0 BRA `(.L_x_4430) ;  /* 0x0000000000280947 */ /* 0x000fea0003800000 */
[----:B------:R-:W-:Y:S02]  /*a0e0*/  IMAD.U32 R194, RZ, RZ, UR23 ;  /* 0x00000017ffc27e24 */ /* 0x000fe4000f8e00ff */
[----:B------:R-:W-:-:S03]  /*a0f0*/  IMAD.U32 R7, RZ, RZ, UR40 ;  /* 0x00000028ff077e24 */ /* 0x000fc6000f8e00ff */
[----:B------:R-:W-:Y:S02]  /*a100*/  ISETP.NE.AND P0, PT, R194, 0x1, PT ;  /* 0x00000001c200780c */ /* 0x000fe40003f05270 */
[----:B------:R-:W-:-:S04]  /*a110*/  IADD3 R7, R0, UR44, -R7 ;  /* 0x0000002c00077c10 */ /* 0x000fc8000fffe807 */
[----:B------:R-:W-:-:S07]  /*a120*/  LOP3.LUT R7, RZ, R7, RZ, 0x33, !PT ;  /* 0x00000007ff077212 */ /* 0x000fce00078e33ff */
[----:B------:R-:W1:Y:S02]  /*a130*/  @P0 LDC.64 R196, c[0x0][0x9e8] ;  /* 0x00027a00ffc40b82 */ /* 0x000e640000000a00 */
[----:B-1----:R-:W-:-:S05]  /*a140*/  @P0 IMAD.HI.U32 R20, R7, R196, RZ ;  /* 0x000000c407140227 */ /* 0x002fca00078e00ff */
[----:B------:R-:W-:-:S04]  /*a150*/  @P0 SHF.R.U32.HI R7, RZ, R197, R20 ;  /* 0x000000c5ff070219 */ /* 0x000fc80000011614 */
[----:B------:R-:W-:Y:S01]  /*a160*/  LOP3.LUT R7, RZ, R7, RZ, 0x33, !PT ;  /* 0x00000007ff077212 */ /* 0x000fe200078e33ff */
[----:B------:R-:W-:Y:S06]  /*a170*/  BRA `(.L_x_4431) ;  /* 0x0000000000187947 */ /* 0x000fec0003800000 */
.L_x_4430:
[----:B------:R-:W-:Y:S02]  /*a180*/  IMAD.U32 R194, RZ, RZ, UR23 ;  /* 0x00000017ffc27e24 */ /* 0x000fe4000f8e00ff */
[----:B------:R-:W-:-:S03]  /*a190*/  IMAD.MOV.U32 R7, RZ, RZ, R11 ;  /* 0x000000ffff077224 */ /* 0x000fc600078e000b */
[----:B------:R-:W-:-:S13]  /*a1a0*/  ISETP.NE.AND P0, PT, R194, 0x1, PT ;  /* 0x00000001c200780c */ /* 0x000fda0003f05270 */
[----:B------:R-:W1:Y:S02]  /*a1b0*/  @P0 LDC.64 R196, c[0x0][0x9e8] ;  /* 0x00027a00ffc40b82 */ /* 0x000e640000000a00 */
[----:B-1----:R-:W-:-:S05]  /*a1c0*/  @P0 IMAD.HI.U32 R20, R11, R196, RZ ;  /* 0x000000c40b140227 */ /* 0x002fca00078e00ff */
[----:B------:R-:W-:-:S07]  /*a1d0*/  @P0 SHF.R.U32.HI R7, RZ, R197, R20 ;  /* 0x000000c5ff070219 */ /* 0x000fce0000011614 */
.L_x_4431:
[----:B------:R-:W-:Y:S05]  /*a1e0*/  BSYNC B0 ;  /* 0x0000000000007941 */ /* 0x000fea0003800000 */
.L_x_4429:
[----:B------:R-:W-:-:S04]  /*a1f0*/  IMAD R7, R7, R194, -UR7 ;  /* 0x8000000707077e24 */ /* 0x000fc8000f8e02c2 */
[----:B------:R-:W-:-:S05]  /*a200*/  IMAD.IADD R7, R7, 0x1, -R16 ;  /* 0x0000000107077824 */ /* 0x000fca00078e0a10 */
[----:B------:R-:W-:Y:S02]  /*a210*/  VIADDMNMX R4, R7, R194, R4, PT ;  /* 0x000000c207047246 */ /* 0x000fe40003800104 */
[----:B------:R-:W-:-:S07]  /*a220*/  VIMNMX R14, R14, R7, !PT ;  /* 0x000000070e0e7248 */ /* 0x000fce0007fe0100 */
.L_x_4428:
[----:B------:R-:W-:-:S06]  /*a230*/  UISETP.GT.AND UP0, UPT, UR50, -0x1, UPT ;  /* 0xffffffff3200788c */ /* 0x000fcc000bf04270 */
[----:B------:R-:W-:-:S04]  /*a240*/  PLOP3.LUT P0, PT, PT, PT, UP0, 0x80, 0x0 ;  /* 0x000000000000781c */ /* 0x000fc80003f0f008 */
[C---:B------:R-:W-:Y:S02]  /*a250*/  ISETP.GT.AND P1, PT, R14.reuse, RZ, P0 ;  /* 0x000000ff0e00720c */ /* 0x040fe40000724270 */
[----:B------:R-:W-:Y:S02]  /*a260*/  ISETP.GT.AND P3, PT, R14, 0x1, P0 ;  /* 0x000000010e00780c */ /* 0x000fe40000764270 */
        /* <DEDUP_REMOVED lines=49> */
[----:B------:R-:W-:Y:S01]  /*a580*/  ISETP.GT.AND P1, PT, R9, -0x1, PT ;  /* 0xffffffff0900780c */ /* 0x000fe20003f24270 */
[----:B------:R-:W-:-:S12]  /*a590*/  BSSY B0, `(.L_x_4433) ;  /* 0x0000010000007945 */ /* 0x000fd80003800000 */
[----:B------:R-:W-:Y:S05]  /*a5a0*/  @P1 BRA `(.L_x_4434) ;  /* 0x0000000000201947 */ /* 0x000fea0003800000 */
[----:B------:R-:W-:Y:S02]  /*a5b0*/  IMAD.U32 R193, RZ, RZ, UR23 ;  /* 0x00000017ffc17e24 */ /* 0x000fe4000f8e00ff */
[----:B------:R-:W-:-:S03]  /*a5c0*/  IMAD.MOV.U32 R4, RZ, RZ, R13 ;  /* 0x000000ffff047224 */ /* 0x000fc600078e000d */
[----:B------:R-:W-:-:S13]  /*a5d0*/  ISETP.NE.AND P1, PT, R193, 0x1, PT ;  /* 0x00000001c100780c */ /* 0x000fda0003f25270 */
[----:B------:R-:W1:Y:S02]  /*a5e0*/  @P1 LDC.64 R20, c[0x0][0x9e8] ;  /* 0x00027a00ff141b82 */ /* 0x000e640000000a00 */
[----:B-1----:R-:W-:-:S05]  /*a5f0*/  @P1 IMAD.HI.U32 R20, R13, R20, RZ ;  /* 0x000000140d141227 */ /* 0x002fca00078e00ff */
[----:B------:R-:W-:-:S04]  /*a600*/  @P1 SHF.R.U32.HI R4, RZ, R21, R20 ;  /* 0x00000015ff041219 */ /* 0x000fc80000011614 */
[----:B------:R-:W-:Y:S01]  /*a610*/  LOP3.LUT R4, RZ, R4, RZ, 0x33, !PT ;  /* 0x00000004ff047212 */ /* 0x000fe200078e33ff */
[----:B------:R-:W-:Y:S06]  /*a620*/  BRA `(.L_x_4435) ;  /* 0x0000000000187947 */ /* 0x000fec0003800000 */
.L_x_4434:
[----:B------:R-:W-:Y:S02]  /*a630*/  IMAD.U32 R193, RZ, RZ, UR23 ;  /* 0x00000017ffc17e24 */ /* 0x000fe4000f8e00ff */
[----:B------:R-:W-:-:S03]  /*a640*/  IMAD.MOV.U32 R4, RZ, RZ, R9 ;  /* 0x000000ffff047224 */ /* 0x000fc600078e0009 */
[----:B------:R-:W-:-:S13]  /*a650*/  ISETP.NE.AND P1, PT, R193, 0x1, PT ;  /* 0x00000001c100780c */ /* 0x000fda0003f25270 */
[----:B------:R-:W1:Y:S02]  /*a660*/  @P1 LDC.64 R20, c[0x0][0x9e8] ;  /* 0x00027a00ff141b82 */ /* 0x000e640000000a00 */
[----:B-1----:R-:W-:-:S05]  /*a670*/  @P1 IMAD.HI.U32 R20, R9, R20, RZ ;  /* 0x0000001409141227 */ /* 0x002fca00078e00ff */
[----:B------:R-:W-:-:S07]  /*a680*/  @P1 SHF.R.U32.HI R4, RZ, R21, R20 ;  /* 0x00000015ff041219 */ /* 0x000fce0000011614 */
.L_x_4435:
[----:B------:R-:W-:Y:S05]  /*a690*/  BSYNC B0 ;  /* 0x0000000000007941 */ /* 0x000fea0003800000 */
.L_x_4433:
[----:B------:R-:W-:-:S04]  /*a6a0*/  IMAD R21, R4, R193, -UR7 ;  /* 0x8000000704157e24 */ /* 0x000fc8000f8e02c1 */
[----:B------:R-:W-:-:S05]  /*a6b0*/  IMAD.IADD R21, R21, 0x1, -R16 ;  /* 0x0000000115157824 */ /* 0x000fca00078e0a10 */
[----:B------:R-:W-:Y:S02]  /*a6c0*/  VIADDMNMX R14, R21, R193, R14, PT ;  /* 0x000000c1150e7246 */ /* 0x000fe4000380010e */
[----:B------:R-:W-:-:S07]  /*a6d0*/  VIMNMX R152, R152, R21, !PT ;  /* 0x0000001598987248 */ /* 0x000fce0007fe0100 */
.L_x_4432:
[----:B------:R-:W-:Y:S01]  /*a6e0*/  FMNMX.FTZ R4, R7, R12, !PT ;  /* 0x0000000c07047209 */ /* 0x000fe20007810000 */
[----:B------:R-:W-:Y:S01]  /*a6f0*/  UMOV UR10, UR20 ;  /* 0x00000014000a7c82 */ /* 0x000fe20008000000 */
[----:B------:R-:W-:Y:S01]  /*a700*/  ISETP.GT.AND P1, PT, R152, 0x1, P0 ;  /* 0x000000019800780c */ /* 0x000fe20000724270 */
[----:B------:R-:W-:Y:S01]  /*a710*/  IMAD.MOV R195, RZ, RZ, -R18 ;  /* 0x000000ffffc37224 */ /* 0x000fe200078e0a12 */
        /* <DEDUP_REMOVED lines=62> */
[----:B------:R-:W-:Y:S02]  /*ab00*/  FSEL R154, R154, RZ, P3 ;  /* 0x000000ff9a9a7208 */ /* 0x000fe40001800000 */
[----:B------:R-:W-:Y:S02]  /*ab10*/  FMNMX.FTZ R193, R163, R20, !PT ;  /* 0x00000014a3c17209 */ /* 0x000fe40007810000 */
[----:B------:R-:W-:Y:S01]  /*ab20*/  ISETP.LT.OR P1, PT, R14, 0x22, P1 ;  /* 0x000000220e00780c */ /* 0x000fe20000f21670 */
[--C-:B------:R-:W-:Y:S01]  /*ab30*/  FFMA.FTZ R153, R153, UR10, -R154.reuse ;  /* 0x0000000a99997c23 */ /* 0x100fe2000801089a */
[----:B------:R-:W-:Y:S01]  /*ab40*/  FMNMX.FTZ R20, R166, R193, !PT ;  /* 0x000000c1a6147209 */ /* 0x000fe20007810000 */
[--C-:B------:R-:W-:Y:S01]  /*ab50*/  FFMA.FTZ R193, R7, UR10, -R154.reuse ;  /* 0x0000000a07c17c23 */ /* 0x100fe2000801089a */
[----:B------:R-:W-:Y:S01]  /*ab60*/  FSEL R171, R171, -INF , !P1 ;  /* 0xff800000abab7808 */ /* 0x000fe20004800000 */
[--C-:B------:R-:W-:Y:S01]  /*ab70*/  FFMA.FTZ R156, R156, UR10, -R154.reuse ;  /* 0x0000000a9c9c7c23 */ /* 0x100fe2000801089a */
[----:B------:R-:W-:Y:S01]  /*ab80*/  FMNMX.FTZ R7, R167, R20, !PT ;  /* 0x00000014a7077209 */ /* 0x000fe20007810000 */
[----:B------:R-:W-:Y:S01]  /*ab90*/  MUFU.EX2 R153, R153 ;  /* 0x0000009900997308 */ /* 0x000fe20000000800 */
[----:B------:R-:W-:Y:S01]  /*aba0*/  ISETP.GT.AND P1, PT, R152, 0x29, P0 ;  /* 0x000000299800780c */ /* 0x000fe20000724270 */
[--C-:B------:R-:W-:Y:S01]  /*abb0*/  FFMA.FTZ R157, R157, UR10, -R154.reuse ;  /* 0x0000000a9d9d7c23 */ /* 0x100fe2000801089a */
[----:B------:R-:W-:Y:S01]  /*abc0*/  FMNMX.FTZ R194, R170, R7, !PT ;  /* 0x00000007aac27209 */ /* 0x000fe20007810000 */
[--C-:B------:R-:W-:Y:S01]  /*abd0*/  FFMA.FTZ R161, R161, UR10, -R154.reuse ;  /* 0x0000000aa1a17c23 */ /* 0x100fe2000801089a */
[----:B------:R-:W-:Y:S01]  /*abe0*/  ISETP.LT.OR P1, PT, R14, 0x2a, P1 ;  /* 0x0000002a0e00780c */ /* 0x000fe20000f21670 */
[--C-:B------:R-:W-:Y:S01]  /*abf0*/  FFMA.FTZ R165, R165, UR10, -R154.reuse ;  /* 0x0000000aa5a57c23 */ /* 0x100fe2000801089a */
[----:B------:R-:W-:Y:S01]  /*ac00*/  FMNMX.FTZ R7, R171, R194, !PT ;  /* 0x000000c2ab077209 */ /* 0x000fe20007810000 */
[----:B------:R1:W-:Y:S01]  /*ac10*/  MUFU.EX2 R20, R193 ;  /* 0x000000c100147308 */ /* 0x0003e20000000800 */
[----:B------:R-:W-:Y:S01]  /*ac20*/  FSEL R175, R175, -INF , !P1 ;  /* 0xff800000afaf7808 */ /* 0x000fe20004800000 */
[--C-:B------:R-:W-:Y:S01]  /*ac30*/  FFMA.FTZ R169, R169, UR10, -R154.reuse ;  /* 0x0000000aa9a97c23 */ /* 0x100fe2000801089a */
[----:B------:R-:W-:Y:S01]  /*ac40*/  ISETP.GT.AND P1, PT, R152, 0x31, P0 ;  /* 0x000000319800780c */ /* 0x000fe20000724270 */
[--C-:B------:R-:W-:Y:S01]  /*ac50*/  FFMA.FTZ R177, R177, UR10, -R154.reuse ;  /* 0x0000000ab1b17c23 */ /* 0x100fe2000801089a */
[----:B------:R-:W-:Y:S01]  /*ac60*/  FMNMX.FTZ R194, R174, R7, !PT ;  /* 0x00000007aec27209 */ /* 0x000fe20007810000 */
[--C-:B------:R-:W-:Y:S01]  /*ac70*/  FFMA.FTZ R181, R181, UR10, -R154.reuse ;  /* 0x0000000ab5b57c23 */ /* 0x100fe2000801089a */
[----:B------:R-:W-:Y:S01]  /*ac80*/  ISETP.LT.OR P1, PT, R14, 0x32, P1 ;  /* 0x000000320e00780c */ /* 0x000fe20000f21670 */
[----:B------:R-:W-:Y:S01]  /*ac90*/  MUFU.EX2 R156, R156 ;  /* 0x0000009c009c7308 */ /* 0x000fe20000000800 */
[----:B------:R-:W-:Y:S01]  /*aca0*/  FMNMX.FTZ R7, R175, R194, !PT ;  /* 0x000000c2af077209 */ /* 0x000fe20007810000 */
[--C-:B-1----:R-:W-:Y:S01]  /*acb0*/  FFMA.FTZ R193, R160, UR10, -R154.reuse ;  /* 0x0000000aa0c17c23 */ /* 0x102fe2000801089a */
[----:B------:R-:W-:Y:S01]  /*acc0*/  ISETP.GT.AND P0, PT, R152, 0x39, P0 ;  /* 0x000000399800780c */ /* 0x000fe20000704270 */
[--C-:B------:R-:W-:Y:S01]  /*acd0*/  FFMA.FTZ R160, R164, UR10, -R154.reuse ;  /* 0x0000000aa4a07c23 */ /* 0x100fe2000801089a */
[----:B------:R-:W-:Y:S01]  /*ace0*/  FSEL R179, R179, -INF , !P1 ;  /* 0xff800000b3b37808 */ /* 0x000fe20004800000 */
        /* <DEDUP_REMOVED lines=8> */
[----:B------:R-:W-:Y:S02]  /*ad70*/  FMNMX.FTZ R14, R182, R7, !PT ;  /* 0x00000007b60e7209 */ /* 0x000fe40007810000 */
[----:B------:R-:W-:Y:S02]  /*ad80*/  ISETP.NE.AND P1, PT, R16, R195, PT ;  /* 0x000000c31000720c */ /* 0x000fe40003f25270 */
[----:B------:R-:W-:Y:S01]  /*ad90*/  FMNMX.FTZ R7, R183, R14, !PT ;  /* 0x0000000eb7077209 */ /* 0x000fe20007810000 */
[----:B------:R-:W-:Y:S04]  /*ada0*/  MUFU.EX2 R161, R161 ;  /* 0x000000a100a17308 */ /* 0x000fe80000000800 */
[----:B------:R-:W1:Y:S04]  /*adb0*/  SHFL.BFLY PT, R152, R7, 0x2, 0x1f ;  /* 0x0c401f0007987f89 */ /* 0x000e6800000e0000 */
[----:B------:R2:W-:Y:S08]  /*adc0*/  MUFU.EX2 R14, R193 ;  /* 0x000000c1000e7308 */ /* 0x0005f00000000800 */
[----:B------:R-:W-:Y:S01]  /*add0*/  MUFU.EX2 R160, R160 ;  /* 0x000000a000a07308 */ /* 0x000fe20000000800 */
[----:B--2---:R-:W-:-:S05]  /*ade0*/  FSEL R193, R4, RZ, P3 ;  /* 0x000000ff04c17208 */ /* 0x004fca0001800000 */
[----:B------:R-:W-:Y:S02]  /*adf0*/  FADD.FTZ R12, -R193, R12 ;  /* 0x0000000cc10c7221 */ /* 0x000fe40000010100 */
[----:B------:R-:W-:Y:S02]  /*ae00*/  MUFU.EX2 R165, R165 ;  /* 0x000000a500a57308 */ /* 0x000fe40000000800 */
[----:B------:R-:W-:Y:S01]  /*ae10*/  FMUL.FTZ R173, R12, UR10 ;  /* 0x0000000a0cad7c20 */ /* 0x000fe20008410000 */
[--C-:B------:R-:W-:Y:S01]  /*ae20*/  FFMA.FTZ R12, R176, UR10, -R154.reuse ;  /* 0x0000000ab00c7c23 */ /* 0x100fe2000801089a */
[----:B-1----:R-:W-:Y:S01]  /*ae30*/  FMNMX.FTZ R152, R7, R152, !PT ;  /* 0x0000009807987209 */ /* 0x002fe20007810000 */
[----:B------:R-:W-:-:S03]  /*ae40*/  FFMA.FTZ R176, R180, UR10, -R154 ;  /* 0x0000000ab4b07c23 */ /* 0x000fc6000801089a */
[----:B------:R-:W1:Y:S01]  /*ae50*/  MUFU.EX2 R173, R173 ;  /* 0x000000ad00ad7308 */ /* 0x000e620000000800 */
[----:B------:R-:W2:Y:S07]  /*ae60*/  SHFL.BFLY PT, R7, R152, 0x1, 0x1f ;  /* 0x0c201f0098077f89 */ /* 0x000eae00000e0000 */
[----:B------:R-:W3:Y:S08]  /*ae70*/  MUFU.EX2 R164, R164 ;  /* 0x000000a400a47308 */ /* 0x000ef00000000800 */
[----:B------:R-:W4:Y:S01]  /*ae80*/  MUFU.EX2 R169, R169 ;  /* 0x000000a900a97308 */ /* 0x000f220000000800 */
[-C--:B-1----:R-:W-:Y:S01]  /*ae90*/  FMUL.FTZ R24, R24, R173.reuse ;  /* 0x000000ad18187220 */ /* 0x082fe20000410000 */
[-C--:B------:R-:W-:Y:S01]  /*aea0*/  FMUL.FTZ R25, R25, R173.reuse ;  /* 0x000000ad19197220 */ /* 0x080fe20000410000 */
[-C--:B------:R-:W-:Y:S01]  /*aeb0*/  FMUL.FTZ R28, R28, R173.reuse ;  /* 0x000000ad1c1c7220 */ /* 0x080fe20000410000 */
[-C--:B------:R-:W-:Y:S01]  /*aec0*/  FMUL.FTZ R29, R29, R173.reuse ;  /* 0x000000ad1d1d7220 */ /* 0x080fe20000410000 */
[-C--:B------:R-:W-:Y:S01]  /*aed0*/  FMUL.FTZ R32, R32, R173.reuse ;  /* 0x000000ad20207220 */ /* 0x080fe20000410000 */
[-C--:B------:R-:W-:Y:S01]  /*aee0*/  FMUL.FTZ R33, R33, R173.reuse ;  /* 0x000000ad21217220 */ /* 0x080fe20000410000 */
[----:B------:R-:W-:Y:S01]  /*aef0*/  FMUL.FTZ R36, R36, R173 ;  /* 0x000000ad24247220 */ /* 0x000fe20000410000 */
[----:B------:R1:W-:Y:S01]  /*af00*/  MUFU.EX2 R193, R172 ;  /* 0x000000ac00c17308 */ /* 0x0003e20000000800 */
[----:B--2---:R-:W-:Y:S01]  /*af10*/  FMNMX.FTZ R7, R152, R7, !PT ;  /* 0x0000000798077209 */ /* 0x004fe20007810000 */
[----:B------:R-:W-:Y:S01]  /*af20*/  FFMA.FTZ R152, R173, R5, R20 ;  /* 0x00000005ad987223 */ /* 0x000fe20000010014 */
[-C--:B------:R-:W-:Y:S01]  /*af30*/  FMUL.FTZ R37, R37, R173.reuse ;  /* 0x000000ad25257220 */ /* 0x080fe20000410000 */
[-C--:B------:R-:W-:Y:S01]  /*af40*/  FMUL.FTZ R40, R40, R173.reuse ;  /* 0x000000ad28287220 */ /* 0x080fe20000410000 */
[----:B------:R-:W-:Y:S01]  /*af50*/  FSETP.NEU.FTZ.AND P0, PT, R7, -INF , PT ;  /* 0xff8000000700780b */ /* 0x000fe20003f1d000 */
[----:B------:R-:W-:Y:S01]  /*af60*/  FADD.FTZ R5, R153, R152 ;  /* 0x0000009899057221 */ /* 0x000fe20000010000 */
[-C--:B------:R-:W-:Y:S01]  /*af70*/  FMUL.FTZ R41, R41, R173.reuse ;  /* 0x000000ad29297220 */ /* 0x080fe20000410000 */
[----:B------:R-:W2:Y:S01]  /*af80*/  MUFU.EX2 R168, R168 ;  /* 0x000000a800a87308 */ /* 0x000ea20000000800 */
[C---:B-1----:R-:W-:Y:S01]  /*af90*/  FMUL.FTZ R172, R7.reuse, UR10 ;  /* 0x0000000a07ac7c20 */ /* 0x042fe20008410000 */
[----:B------:R-:W-:Y:S01]  /*afa0*/  FADD.FTZ R152, R156, R5 ;  /* 0x000000059c987221 */ /* 0x000fe20000010000 */
[----:B------:R-:W-:Y:S01]  /*afb0*/  FSEL R5, R7, RZ, P0 ;  /* 0x000000ff07057208 */ /* 0x000fe20000000000 */
[-C--:B------:R-:W-:Y:S01]  /*afc0*/  FMUL.FTZ R44, R44, R173.reuse ;  /* 0x000000ad2c2c7220 */ /* 0x080fe20000410000 */
[----:B------:R-:W-:Y:S01]  /*afd0*/  FMUL.FTZ R45, R45, R173 ;  /* 0x000000ad2d2d7220 */ /* 0x000fe20000410000 */
[----:B------:R-:W-:Y:S01]  /*afe0*/  FADD.FTZ R195, R157, R152 ;  /* 0x000000989dc37221 */ /* 0x000fe20000010000 */
[----:B------:R-:W-:-:S02]  /*aff0*/  IMAD.U32 R152, RZ, RZ, UR21 ;  /* 0x00000015ff987e24 */ /* 0x000fc4000f8e00ff */
[----:B------:R-:W-:Y:S01]  /*b000*/  FADD.FTZ R5, -R5, R10 ;  /* 0x0000000a05057221 */ /* 0x000fe20000010100 */
[----:B------:R-:W-:Y:S01]  /*b010*/  FSEL R154, R172, RZ, P0 ;  /* 0x000000ffac9a7208 */ /* 0x000fe20000000000 */
[----:B------:R-:W-:Y:S01]  /*b020*/  FADD.FTZ R180, R14, R195 ;  /* 0x000000c30eb47221 */ /* 0x000fe20000010000 */
[----:B------:R-:W-:Y:S01]  /*b030*/  @!P1 IMAD R152, R152, 0x40, R17 ;  /* 0x0000004098989824 */ /* 0x000fe200078e0211 */
[----:B------:R-:W1:Y:S01]  /*b040*/  MUFU.EX2 R12, R12 ;  /* 0x0000000c000c7308 */ /* 0x000e620000000800 */
[----:B------:R-:W-:Y:S01]  /*b050*/  FMUL.FTZ R5, R5, UR10 ;  /* 0x0000000a05057c20 */ /* 0x000fe20008410000 */
[----:B------:R-:W-:Y:S01]  /*b060*/  FADD.FTZ R195, R161, R180 ;  /* 0x000000b4a1c37221 */ /* 0x000fe20000010000 */
[--C-:B------:R-:W-:Y:S01]  /*b070*/  FFMA.FTZ R21, R21, UR10, -R154.reuse ;  /* 0x0000000a15157c23 */ /* 0x100fe2000801089a */
[----:B------:R-:W-:Y:S01]  /*b080*/  @!P1 LEA R180, R152, UR38, 0x2 ;  /* 0x0000002698b49c11 */ /* 0x000fe2000f8e10ff */
[--C-:B------:R-:W-:Y:S01]  /*b090*/  FFMA.FTZ R172, R155, UR10, -R154.reuse ;  /* 0x0000000a9bac7c23 */ /* 0x100fe2000801089a */
[----:B------:R-:W-:Y:S01]  /*b0a0*/  FADD.FTZ R10, R160, R195 ;  /* 0x000000c3a00a7221 */ /* 0x000fe20000010000 */
[--C-:B------:R-:W-:Y:S01]  /*b0b0*/  FFMA.FTZ R155, R158, UR10, -R154.reuse ;  /* 0x0000000a9e9b7c23 */ /* 0x100fe2000801089a */
[----:B------:R-:W5:Y:S01]  /*b0c0*/  MUFU.EX2 R177, R177 ;  /* 0x000000b100b17308 */ /* 0x000f620000000800 */
[----:B------:R-:W-:Y:S01]  /*b0d0*/  FFMA.FTZ R159, R159, UR10, -R154 ;  /* 0x0000000a9f9f7c23 */ /* 0x000fe2000801089a */
[----:B------:R-:W-:Y:S01]  /*b0e0*/  FADD.FTZ R197, R165, R10 ;  /* 0x0000000aa5c57221 */ /* 0x000fe20000010000 */
[--C-:B------:R-:W-:Y:S01]  /*b0f0*/  FFMA.FTZ R196, R170, UR10, -R154.reuse ;  /* 0x0000000aaac47c23 */ /* 0x100fe2000801089a */
[--C-:B------:R-:W-:Y:S01]  /*b100*/  FFMA.FTZ R194, R162, UR10, -R154.reuse ;  /* 0x0000000aa2c27c23 */ /* 0x100fe2000801089a */
[--C-:B------:R-:W-:Y:S01]  /*b110*/  FFMA.FTZ R163, R163, UR10, -R154.reuse ;  /* 0x0000000aa3a37c23 */ /* 0x100fe2000801089a */
[----:B---3--:R-:W-:Y:S01]  /*b120*/  FADD.FTZ R152, R164, R197 ;  /* 0x000000c5a4987221 */ /* 0x008fe20000010000 */
[--C-:B------:R-:W-:Y:S01]  /*b130*/  FFMA.FTZ R195, R166, UR10, -R154.reuse ;  /* 0x0000000aa6c37c23 */ /* 0x100fe2000801089a */
[----:B------:R-:W-:Y:S01]  /*b140*/  MUFU.EX2 R21, R21 ;  /* 0x0000001500157308 */ /* 0x000fe20000000800 */
[----:B------:R-:W-:Y:S01]  /*b150*/  FFMA.FTZ R167, R167, UR10, -R154 ;  /* 0x0000000aa7a77c23 */ /* 0x000fe2000801089a */
[----:B----4-:R-:W-:Y:S01]  /*b160*/  FADD.FTZ R197, R169, R152 ;  /* 0x00000098a9c57221 */ /* 0x010fe20000010000 */
[--C-:B------:R-:W-:Y:S01]  /*b170*/  FFMA.FTZ R171, R171, UR10, -R154.reuse ;  /* 0x0000000aabab7c23 */ /* 0x100fe2000801089a */
[--C-:B------:R-:W-:Y:S01]  /*b180*/  FFMA.FTZ R174, R174, UR10, -R154.reuse ;  /* 0x0000000aaeae7c23 */ /* 0x100fe2000801089a */
[--C-:B------:R-:W-:Y:S01]  /*b190*/  FFMA.FTZ R175, R175, UR10, -R154.reuse ;  /* 0x0000000aafaf7c23 */ /* 0x100fe2000801089a */
[----:B--2---:R-:W-:Y:S01]  /*b1a0*/  FADD.FTZ R152, R168, R197 ;  /* 0x000000c5a8987221 */ /* 0x004fe20000010000 */
[--C-:B------:R-:W-:Y:S01]  /*b1b0*/  FFMA.FTZ R178, R178, UR10, -R154.reuse ;  /* 0x0000000ab2b27c23 */ /* 0x100fe2000801089a */
[----:B------:R2:W3:Y:S01]  /*b1c0*/  MUFU.EX2 R10, R5 ;  /* 0x00000005000a7308 */ /* 0x0004e20000000800 */
[--C-:B------:R-:W-:Y:S01]  /*b1d0*/  FFMA.FTZ R179, R179, UR10, -R154.reuse ;  /* 0x0000000ab3b37c23 */ /* 0x100fe2000801089a */
[--C-:B------:R-:W-:Y:S01]  /*b1e0*/  FFMA.FTZ R182, R182, UR10, -R154.reuse ;  /* 0x0000000ab6b67c23 */ /* 0x100fe2000801089a */
[----:B------:R-:W-:Y:S01]  /*b1f0*/  FFMA.FTZ R183, R183, UR10, -R154 ;  /* 0x0000000ab7b77c23 */ /* 0x000fe2000801089a */
[----:B------:R-:W-:Y:S01]  /*b200*/  F2FP.BF16.F32.PACK_AB R154, R157, R156 ;  /* 0x0000009c9d9a723e */ /* 0x000fe200000010ff */
[----:B------:R4:W-:Y:S01]  /*b210*/  @!P1 STS [R180+0x28800], R173 ;  /* 0x028800adb4009388 */ /* 0x0009e20000000800 */
[----:B------:R-:W-:Y:S01]  /*b220*/  F2FP.BF16.F32.PACK_AB R156, R161, R14 ;  /* 0x0000000ea19c723e */ /* 0x000fe200000010ff */
[-C--:B------:R-:W-:Y:S01]  /*b230*/  FMUL.FTZ R48, R48, R173.reuse ;  /* 0x000000ad30307220 */ /* 0x080fe20000410000 */
[----:B------:R-:W0:Y:S01]  /*b240*/  MUFU.EX2 R172, R172 ;  /* 0x000000ac00ac7308 */ /* 0x000e220000000800 */
[----:B--2---:R-:W-:Y:S01]  /*b250*/  FADD.FTZ R5, R193, R152 ;  /* 0x00000098c1057221 */ /* 0x004fe20000010000 */
[----:B------:R-:W-:Y:S01]  /*b260*/  F2FP.BF16.F32.PACK_AB R152, R153, R20 ;  /* 0x000000149998723e */ /* 0x000fe200000010ff */
[-C--:B------:R-:W-:Y:S01]  /*b270*/  FMUL.FTZ R49, R49, R173.reuse ;  /* 0x000000ad31317220 */ /* 0x080fe20000410000 */
[----:B------:R-:W-:Y:S01]  /*b280*/  F2FP.BF16.F32.PACK_AB R162, R193, R168 ;  /* 0x000000a8c1a2723e */ /* 0x000fe200000010ff */
[----:B-1----:R-:W-:Y:S01]  /*b290*/  FADD.FTZ R158, R12, R5 ;  /* 0x000000050c9e7221 */ /* 0x002fe20000010000 */
[-C--:B------:R-:W-:Y:S01]  /*b2a0*/  FMUL.FTZ R52, R52, R173.reuse ;  /* 0x000000ad34347220 */ /* 0x080fe20000410000 */
[-C--:B------:R-:W-:Y:S01]  /*b2b0*/  FMUL.FTZ R53, R53, R173.reuse ;  /* 0x000000ad35357220 */ /* 0x080fe20000410000 */
[----:B------:R-:W1:Y:S01]  /*b2c0*/  MUFU.EX2 R176, R176 ;  /* 0x000000b000b07308 */ /* 0x000e620000000800 */
[----:B-----5:R-:W-:Y:S01]  /*b2d0*/  FADD.FTZ R5, R177, R158 ;  /* 0x0000009eb1057221 */ /* 0x020fe20000010000 */
[----:B------:R-:W-:Y:S01]  /*b2e0*/  F2FP.BF16.F32.PACK_AB R158, R165, R160 ;  /* 0x000000a0a59e723e */ /* 0x000fe200000010ff */
[----:B---3--:R-:W-:Y:S01]  /*b2f0*/  FFMA.FTZ R153, R10, R6, R21 ;  /* 0x000000060a997223 */ /* 0x008fe20000010015 */
[----:B------:R-:W-:Y:S01]  /*b300*/  F2FP.BF16.F32.PACK_AB R160, R169, R164 ;  /* 0x000000a4a9a0723e */ /* 0x000fe200000010ff */
[----:B------:R4:W-:Y:S01]  /*b310*/  @!P1 STS [R180+0x28820], R10 ;  /* 0x0288200ab4009388 */ /* 0x0009e20000000800 */
[----:B------:R-:W-:Y:S01]  /*b320*/  F2FP.BF16.F32.PACK_AB R164, R177, R12 ;  /* 0x0000000cb1a4723e */ /* 0x000fe200000010ff */
[-C--:B------:R-:W-:Y:S01]  /*b330*/  FMUL.FTZ R56, R56, R173.reuse ;  /* 0x000000ad38387220 */ /* 0x080fe20000410000 */
[----:B------:R-:W2:Y:S01]  /*b340*/  MUFU.EX2 R155, R155 ;  /* 0x0000009b009b7308 */ /* 0x000ea20000000800 */
        /* <DEDUP_REMOVED lines=26> */
[-C--:B------:R-:W-:Y:S01]  /*b4f0*/  FMUL.FTZ R93, R93, R173.reuse ;  /* 0x000000ad5d5d7220 */ /* 0x080fe20000410000 */
[-C--:B------:R-:W-:Y:S01]  /*b500*/  FMUL.FTZ R96, R96, R173.reuse ;  /* 0x000000ad60607220 */ /* 0x080fe20000410000 */
[-C--:B------:R-:W-:Y:S01]  /*b510*/  FMUL.FTZ R97, R97, R173.reuse ;  /* 0x000000ad61617220 */ /* 0x080fe20000410000 */
[-C--:B------:R-:W-:Y:S01]  /*b520*/  FMUL.FTZ R100, R100, R173.reuse ;  /* 0x000000ad64647220 */ /* 0x080fe20000410000 */
[----:B------:R-:W-:Y:S01]  /*b530*/  FMUL.FTZ R101, R101, R173 ;  /* 0x000000ad65657220 */ /* 0x000fe20000410000 */
[----:B------:R-:W0:Y:S01]  /*b540*/  MUFU.EX2 R12, R163 ;  /* 0x000000a3000c7308 */ /* 0x000e220000000800 */
[C---:B-1----:R-:W-:Y:S01]  /*b550*/  FADD.FTZ R168, R170.reuse, R153 ;  /* 0x00000099aaa87221 */ /* 0x042fe20000010000 */
[----:B------:R-:W-:Y:S01]  /*b560*/  F2FP.BF16.F32.PACK_AB R155, R170, R155 ;  /* 0x0000009baa9b723e */ /* 0x000fe200000010ff */
        /* <DEDUP_REMOVED lines=12> */
[----:B------:R-:W-:Y:S01]  /*b630*/  FMUL.FTZ R124, R124, R173 ;  /* 0x000000ad7c7c7220 */ /* 0x000fe20000410000 */
[----:B------:R-:W2:Y:S01]  /*b640*/  MUFU.EX2 R14, R167 ;  /* 0x000000a7000e7308 */ /* 0x000ea20000000800 */
[C---:B0-----:R-:W-:Y:S01]  /*b650*/  FADD.FTZ R168, R12.reuse, R153 ;  /* 0x000000990ca87221 */ /* 0x041fe20000010000 */
[----:B------:R-:W-:Y:S01]  /*b660*/  F2FP.BF16.F32.PACK_AB R157, R12, R157 ;  /* 0x0000009d0c9d723e */ /* 0x000fe200000010ff */
        /* <DEDUP_REMOVED lines=14> */
[----:B--2---:R-:W-:Y:S01]  /*b750*/  F2FP.BF16.F32.PACK_AB R159, R14, R159 ;  /* 0x0000009f0e9f723e */ /* 0x004fe200000010ff */
[-C--:B------:R-:W-:Y:S01]  /*b760*/  FMUL.FTZ R148, R148, R173.reuse ;  /* 0x000000ad94947220 */ /* 0x080fe20000410000 */
[----:B------:R-:W-:Y:S01]  /*b770*/  FMUL.FTZ R149, R149, R173 ;  /* 0x000000ad95957220 */ /* 0x000fe20000410000 */
[-C--:B------:R-:W-:Y:S01]  /*b780*/  FMUL.FTZ R26, R26, R10.reuse ;  /* 0x0000000a1a1a7220 */ /* 0x080fe20000410000 */
[-C--:B------:R-:W-:Y:S01]  /*b790*/  FMUL.FTZ R27, R27, R10.reuse ;  /* 0x0000000a1b1b7220 */ /* 0x080fe20000410000 */
[-C--:B------:R-:W-:Y:S01]  /*b7a0*/  FMUL.FTZ R30, R30, R10.reuse ;  /* 0x0000000a1e1e7220 */ /* 0x080fe20000410000 */
[-C--:B------:R-:W-:Y:S01]  /*b7b0*/  FMUL.FTZ R31, R31, R10.reuse ;  /* 0x0000000a1f1f7220 */ /* 0x080fe20000410000 */
[----:B------:R2:W3:Y:S01]  /*b7c0*/  MUFU.EX2 R163, R174 ;  /* 0x000000ae00a37308 */ /* 0x0004e20000000800 */
        /* <DEDUP_REMOVED lines=12> */
[----:B0-----:R-:W-:Y:S01]  /*b890*/  FADD.FTZ R153, R161, R174 ;  /* 0x000000aea1997221 */ /* 0x001fe20000010000 */
[----:B-1----:R-:W-:Y:S01]  /*b8a0*/  F2FP.BF16.F32.PACK_AB R161, R20, R161 ;  /* 0x000000a114a1723e */ /* 0x002fe200000010ff */
[-C--:B------:R-:W-:Y:S01]  /*b8b0*/  FMUL.FTZ R54, R54, R10.reuse ;  /* 0x0000000a36367220 */ /* 0x080fe20000410000 */
[----:B------:R-:W0:Y:S01]  /*b8c0*/  MUFU.EX2 R165, R178 ;  /* 0x000000b200a57308 */ /* 0x000e220000000800 */
[----:B------:R-:W-:Y:S01]  /*b8d0*/  FADD.FTZ R174, R20, R153 ;  /* 0x0000009914ae7221 */ /* 0x000fe20000010000 */
[-C--:B------:R-:W-:Y:S01]  /*b8e0*/  FMUL.FTZ R55, R55, R10.reuse ;  /* 0x0000000a37377220 */ /* 0x080fe20000410000 */
[-C--:B------:R-:W-:Y:S01]  /*b8f0*/  FMUL.FTZ R58, R58, R10.reuse ;  /* 0x0000000a3a3a7220 */ /* 0x080fe20000410000 */
[-C--:B------:R-:W-:Y:S01]  /*b900*/  FMUL.FTZ R59, R59, R10.reuse ;  /* 0x0000000a3b3b7220 */ /* 0x080fe20000410000 */
[----:B---3--:R-:W-:Y:S01]  /*b910*/  FADD.FTZ R153, R163, R174 ;  /* 0x000000aea3997221 */ /* 0x008fe20000010000 */
[-C--:B------:R-:W-:Y:S01]  /*b920*/  FMUL.FTZ R62, R62, R10.reuse ;  /* 0x0000000a3e3e7220 */ /* 0x080fe20000410000 */
[-C--:B------:R-:W-:Y:S01]  /*b930*/  FMUL.FTZ R63, R63, R10.reuse ;  /* 0x0000000a3f3f7220 */ /* 0x080fe20000410000 */
[----:B------:R-:W1:Y:S01]  /*b940*/  MUFU.EX2 R168, R179 ;  /* 0x000000b300a87308 */ /* 0x000e620000000800 */
[----:B-----5:R-:W-:Y:S01]  /*b950*/  FADD.FTZ R176, R6, R153 ;  /* 0x0000009906b07221 */ /* 0x020fe20000010000 */
[----:B------:R-:W-:Y:S01]  /*b960*/  F2FP.BF16.F32.PACK_AB R153, R172, R21 ;  /* 0x00000015ac99723e */ /* 0x000fe200000010ff */
[----:B------:R-:W-:Y:S01]  /*b970*/  BAR.SYNC.DEFER_BLOCKING 0xf, 0x100 ;  /* 0x03c4000000007b1d */ /* 0x000fe20000010000 */
[----:B------:R-:W-:Y:S01]  /*b980*/  F2FP.BF16.F32.PACK_AB R163, R6, R163 ;  /* 0x000000a306a3723e */ /* 0x000fe200000010ff */
[-C--:B------:R-:W-:Y:S01]  /*b990*/  FMUL.FTZ R66, R66, R10.reuse ;  /* 0x0000000a42427220 */ /* 0x080fe20000410000 */
[-C--:B------:R-:W-:Y:S01]  /*b9a0*/  FMUL.FTZ R67, R67, R10.reuse ;  /* 0x0000000a43437220 */ /* 0x080fe20000410000 */
[-C--:B------:R-:W-:Y:S01]  /*b9b0*/  FMUL.FTZ R70, R70, R10.reuse ;  /* 0x0000000a46467220 */ /* 0x080fe20000410000 */
        /* <DEDUP_REMOVED lines=17> */
[-C--:B------:R-:W-:Y:S01]  /*bad0*/  FMUL.FTZ R95, R95, R10.reuse ;  /* 0x0000000a5f5f7220 */ /* 0x080fe20000410000 */
[----:B--2---:R-:W-:Y:S01]  /*bae0*/  FADD.FTZ R21, R167, R172 ;  /* 0x000000aca7157221 */ /* 0x004fe20000010000 */
[----:B------:R4:W-:Y:S01]  /*baf0*/  STSM.16.M88.4 [R19+0x26800], R152 ;  /* 0x0268009813007844 */ /* 0x0009e20000000200 */
[-C--:B------:R-:W-:Y:S01]  /*bb00*/  FMUL.FTZ R98, R98, R10.reuse ;  /* 0x0000000a62627220 */ /* 0x080fe20000410000 */
[-C--:B------:R-:W-:Y:S01]  /*bb10*/  FMUL.FTZ R99, R99, R10.reuse ;  /* 0x0000000a63637220 */ /* 0x080fe20000410000 */
[-C--:B------:R-:W-:Y:S01]  /*bb20*/  FMUL.FTZ R102, R102, R10.reuse ;  /* 0x0000000a66667220 */ /* 0x080fe20000410000 */
[----:B------:R4:W-:Y:S01]  /*bb30*/  STSM.16.M88.4 [R184], R156 ;  /* 0x0000009cb8007844 */ /* 0x0009e20000000200 */
[-C--:B------:R-:W-:Y:S01]  /*bb40*/  FMUL.FTZ R103, R103, R10.reuse ;  /* 0x0000000a67677220 */ /* 0x080fe20000410000 */
[-C--:B------:R-:W-:Y:S01]  /*bb50*/  FMUL.FTZ R106, R106, R10.reuse ;  /* 0x0000000a6a6a7220 */ /* 0x080fe20000410000 */
[C---:B0-----:R-:W-:Y:S01]  /*bb60*/  F2FP.BF16.F32.PACK_AB R167, R174.reuse, R167 ;  /* 0x000000a7aea7723e */ /* 0x041fe200000010ff */
[----:B------:R4:W-:Y:S01]  /*bb70*/  STSM.16.M88.4 [R22], R160 ;  /* 0x000000a016007844 */ /* 0x0009e20000000200 */
[----:B------:R-:W-:Y:S01]  /*bb80*/  FADD.FTZ R6, R174, R21 ;  /* 0x00000015ae067221 */ /* 0x000fe20000010000 */
        /* <DEDUP_REMOVED lines=24> */
[----:B----4-:R-:W-:Y:S06]  /*bd10*/  @!P4 BRA `(.L_x_4436) ;  /* 0x000000000004c947 */ /* 0x010fec0003800000 */
[----:B------:R-:W-:Y:S01]  /*bd20*/  BPT.TRAP 0x1 ;  /* 0x000000040000795c */ /* 0x000fe20000300000 */
.L_x_4436:
[----:B------:R0:W1:Y:S01]  /*bd30*/  SYNCS.PHASECHK.TRANS64.TRYWAIT P0, [UR25+0x28c50], R8 ;  /* 0x028c5008ff0075a7 */ /* 0x0000620008000159 */
[----:B------:R-:W-:Y:S05]  /*bd40*/  @!P4 BRA `(.L_x_4437) ;  /* 0x000000000004c947 */ /* 0x000fea0003800000 */
[----:B------:R-:W-:Y:S01]  /*bd50*/  BPT.TRAP 0x1 ;  /* 0x000000040000795c */ /* 0x000fe20000300000 */
.L_x_4437:
[----:B-1----:R-:W-:Y:S05]  /*bd60*/  @P0 BRA `(.L_x_4438) ;  /* 0x0000000000080947 */ /* 0x002fea0003800000 */
[----:B------:R-:W1:Y:S02]  /*bd70*/  SYNCS.PHASECHK.TRANS64.TRYWAIT P0, [UR25+0x28c50], R8 ;  /* 0x028c5008ff0075a7 */ /* 0x000e640008000159 */
[----:B-1----:R-:W-:Y:S05]  /*bd80*/  @!P0 BRA `(.L_x_4439) ;  /* 0x0000008c00788947 */ /* 0x002fea0003800000 */
.L_x_4438:
[----:B------:R-:W-:Y:S01]  /*bd90*/  ULEA UR11, UR37, UR45, 0xc ;  /* 0x0000002d250b7291 */ /* 0x000fe2000f8e603f */
[----:B------:R-:W-:Y:S01]  /*bda0*/  WARPGROUP.ARRIVE ;  /* 0x00000000000079c5 */ /* 0x000fe20000000000 */
[----:B------:R-:W-:Y:S01]  /*bdb0*/  UMOV UR7, 0x40000040 ;  /* 0x4000004000077882 */ /* 0x000fe20000000000 */
[----:B------:R-:W-:Y:S01]  /*bdc0*/  ISETP.LT.AND P0, PT, R186, UR50, PT ;  /* 0x00000032ba007c0c */ /* 0x000fe2000bf01270 */
[----:B-1----:R-:W-:Y:S01]  /*bdd0*/  @!P5 VIADD R15, R15, 0x28c60 ;  /* 0x00028c600f0fd836 */ /* 0x002fe20000000000 */
[----:B------:R-:W-:Y:S01]  /*bde0*/  UIADD3 UR50, UR50, -0x1, URZ ;  /* 0xffffffff32327890 */ /* 0x000fe2000fffe03f */
[----:B------:R-:W-:Y:S01]  /*bdf0*/  MOV R10, R7 ;  /* 0x00000007000a7202 */ /* 0x000fe20000000f00 */
        /* <DEDUP_REMOVED lines=34> */
.L_x_4423:
[----:B------:R-:W5:Y:S01]  /*c020*/  SHFL.BFLY PT, R0, R5, 0x2, 0x1f ;  /* 0x0c401f0005007f89 */ /* 0x000f6200000e0000 */
[----:B------:R-:W-:Y:S02]  /*c030*/  IMAD.MOV.U32 R10, RZ, RZ, RZ ;  /* 0x000000ffff0a7224 */ /* 0x000fe400078e00ff */
[----:B------:R-:W-:Y:S01]  /*c040*/  IMAD.U32 R14, RZ, RZ, UR10 ;  /* 0x0000000aff0e7e24 */ /* 0x000fe2000f8e00ff */
[----:B01----:R-:W0:Y:S01]  /*c050*/  SHFL.BFLY PT, R9, R6, 0x2, 0x1f ;  /* 0x0c401f0006097f89 */ /* 0x003e2200000e0000 */
[----:B------:R-:W-:Y:S01]  /*c060*/  VIADD R187, R187, 0x1 ;  /* 0x00000001bbbb7836 */ /* 0x000fe20000000000 */
[----:B------:R-:W-:Y:S08]  /*c070*/  BAR.ARV 0x8, 0xa0 ;  /* 0x0202800000007b1d */ /* 0x000ff00000002000 */
[----:B------:R-:W-:Y:S01]  /*c080*/  BAR.SYNC.DEFER_BLOCKING 0xf, 0x100 ;  /* 0x03c4000000007b1d */ /* 0x000fe20000010000 */
[----:B-----5:R-:W-:Y:S01]  /*c090*/  FADD.FTZ R0, R0, R5 ;  /* 0x0000000500007221 */ /* 0x020fe20000010000 */
[----:B------:R-:W-:-:S02]  /*c0a0*/  IMAD.MOV.U32 R5, RZ, RZ, RZ ;  /* 0x000000ffff057224 */ /* 0x000fc400078e00ff */
[----:B0-----:R-:W-:Y:S02]  /*c0b0*/  FADD.FTZ R9, R9, R6 ;  /* 0x0000000609097221 */ /* 0x001fe40000010000 */
[----:B------:R-:W0:Y:S04]  /*c0c0*/  SHFL.BFLY PT, R3, R0, 0x1, 0x1f ;  /* 0x0c201f0000037f89 */ /* 0x000e2800000e0000 */
[----:B------:R-:W1:Y:S01]  /*c0d0*/  SHFL.BFLY PT, R8, R9, 0x1, 0x1f ;  /* 0x0c201f0009087f89 */ /* 0x000e6200000e0000 */
[----:B0-----:R-:W-:Y:S01]  /*c0e0*/  FADD.FTZ R12, R0, R3 ;  /* 0x00000003000c7221 */ /* 0x001fe20000010000 */
[----:B------:R-:W-:Y:S02]  /*c0f0*/  IMAD.MOV R3, RZ, RZ, -R18 ;  /* 0x000000ffff037224 */ /* 0x000fe400078e0a12 */
[----:B------:R-:W-:-:S02]  /*c100*/  IMAD.U32 R0, RZ, RZ, UR37 ;  /* 0x00000025ff007e24 */ /* 0x000fc4000f8e00ff */
[----:B-1----:R-:W-:Y:S01]  /*c110*/  FADD.FTZ R13, R9, R8 ;  /* 0x00000008090d7221 */ /* 0x002fe20000010000 */
[----:B------:R-:W-:Y:S01]  /*c120*/  FSETP.NE.FTZ.AND P1, PT, R12, RZ, PT ;  /* 0x000000ff0c00720b */ /* 0x000fe20003f35000 */
[----:B------:R-:W-:Y:S01]  /*c130*/  UIADD3 UR37, UR37, 0x1, URZ ;  /* 0x0000000125257890 */ /* 0x000fe2000fffe03f */
[----:B------:R-:W-:Y:S01]  /*c140*/  ISETP.NE.AND P0, PT, R16, R3, PT ;  /* 0x000000031000720c */ /* 0x000fe20003f05270 */
[----:B------:R-:W-:Y:S01]  /*c150*/  IMAD.U32 R9, RZ, RZ, UR10 ;  /* 0x0000000aff097e24 */ /* 0x000fe2000f8e00ff */
[----:B------:R-:W-:Y:S01]  /*c160*/  FSETP.NE.FTZ.AND P2, PT, R13, RZ, PT ;  /* 0x000000ff0d00720b */ /* 0x000fe20003f55000 */
[----:B------:R-:W-:Y:S01]  /*c170*/  UISETP.NE.AND UP0, UPT, UR37, 0x2, UPT ;  /* 0x000000022500788c */ /* 0x000fe2000bf05270 */
[----:B------:R-:W-:-:S03]  /*c180*/  IMAD.MOV.U32 R3, RZ, RZ, -0x800000 ;  /* 0xff800000ff037424 */ /* 0x000fc600078e00ff */
[----:B------:R-:W-:Y:S02]  /*c190*/  USEL UR4, URZ, 0x1, UP0 ;  /* 0x000000013f047887 */ /* 0x000fe40008000000 */
[----:B------:R-:W-:Y:S02]  /*c1a0*/  USEL UR37, UR37, URZ, UP0 ;  /* 0x0000003f25257287 */ /* 0x000fe40008000000 */
[----:B------:R-:W0:Y:S01]  /*c1b0*/  @P1 MUFU.RCP R10, R12 ;  /* 0x0000000c000a1308 */ /* 0x000e220000001000 */
[----:B------:R-:W-:Y:S01]  /*c1c0*/  @P1 FMUL.FTZ R9, R9, 0.69314718246459960938 ;  /* 0x3f31721809091820 */ /* 0x000fe20000410000 */
[----:B------:R-:W-:Y:S01]  /*c1d0*/  @!P0 IMAD R0, R0, 0x40, R17 ;  /* 0x0000004000008824 */ /* 0x000fe200078e0211 */
[----:B------:R-:W-:-:S04]  /*c1e0*/  LOP3.LUT R2, R2, UR4, RZ, 0x3c, !PT ;  /* 0x0000000402027c12 */ /* 0x000fc8000f8e3cff */
[----:B------:R-:W-:Y:S01]  /*c1f0*/  @!P0 LEA R11, R0, UR38, 0x2 ;  /* 0x00000026000b8c11 */ /* 0x000fe2000f8e10ff */
[----:B------:R-:W-:Y:S01]  /*c200*/  @P2 MUFU.RCP R5, R13 ;  /* 0x0000000d00052308 */ /* 0x000fe20000001000 */
[----:B------:R-:W-:-:S07]  /*c210*/  IMAD.MOV.U32 R0, RZ, RZ, -0x800000 ;  /* 0xff800000ff007424 */ /* 0x000fce00078e00ff */
[----:B------:R-:W1:Y:S01]  /*c220*/  @P1 MUFU.LG2 R6, R12 ;  /* 0x0000000c00061308 */ /* 0x000e620000000c00 */
[-C--:B0-----:R-:W-:Y:S01]  /*c230*/  FMUL.FTZ R169, R24, R10.reuse ;  /* 0x0000000a18a97220 */ /* 0x081fe20000410000 */
[-C--:B--23--:R-:W-:Y:S01]  /*c240*/  FMUL.FTZ R165, R25, R10.reuse ;  /* 0x0000000a19a57220 */ /* 0x08cfe20000410000 */
        /* <DEDUP_REMOVED lines=64> */
[-C--:B------:R-:W-:Y:S01]  /*c650*/  FMUL.FTZ R26, R26, R5.reuse ;  /* 0x000000051a1a7220 */ /* 0x080fe20000410000 */
[-C--:B------:R-:W-:Y:S01]  /*c660*/  FMUL.FTZ R27, R27, R5.reuse ;  /* 0x000000051b1b7220 */ /* 0x080fe20000410000 */
[----:B------:R1:W-:Y:S01]  /*c670*/  @!P0 STS [R11+0x28820], R5 ;  /* 0x028820050b008388 */ /* 0x0003e20000000800 */
[----:B------:R-:W-:Y:S01]  /*c680*/  PLOP3.LUT P0, PT, PT, PT, PT, 0x8, 0x0 ;  /* 0x000000000000781c */ /* 0x000fe20003f0e170 */
[-C--:B------:R-:W-:Y:S01]  /*c690*/  FMUL.FTZ R30, R30, R5.reuse ;  /* 0x000000051e1e7220 */ /* 0x080fe20000410000 */
        /* <DEDUP_REMOVED lines=47> */
[-C--:B----4-:R-:W-:Y:S01]  /*c990*/  FMUL.FTZ R170, R119, R5.reuse ;  /* 0x0000000577aa7220 */ /* 0x090fe20000410000 */
        /* <DEDUP_REMOVED lines=19> */
.L_x_4356:
[----:B------:R-:W0:Y:S08]  /*cad0*/  S2UR UR4, SR_CgaCtaId ;  /* 0x00000000000479c3 */ /* 0x000e300000008800 */
[----:B------:R-:W-:Y:S06]  /*cae0*/  BAR.SYNC.DEFER_BLOCKING 0x5, 0x120 ;  /* 0x0144800000007b1d */ /* 0x000fec0000010000 */
[----:B------:R-:W-:Y:S01]  /*caf0*/  UMOV UR38, 0x400 ;  /* 0x0000040000267882 */ /* 0x000fe20000000000 */
[----:B------:R-:W-:Y:S01]  /*cb00*/  BSSY B0, `(.L_x_4441) ;  /* 0x0000290000007945 */ /* 0x000fe20003800000 */
[----:B0-----:R-:W-:-:S09]  /*cb10*/  ULEA UR38, UR4, UR38, 0x18 ;  /* 0x0000002604267291 */ /* 0x001fd2000f8ec03f */
[----:B------:R-:W0:Y:S02]  /*cb20*/  LDS.128 R4, [UR38+0x28cd0] ;  /* 0x028cd026ff047984 */ /* 0x000e240008000c00 */
[----:B0-----:R-:W-:Y:S02]  /*cb30*/  R2UR UR47, R5 ;  /* 0x00000000052f72ca */ /* 0x001fe400000e0000 */
[----:B------:R-:W-:Y:S02]  /*cb40*/  R2UR UR6, R6 ;  /* 0x00000000060672ca */ /* 0x000fe400000e0000 */
[----:B------:R-:W-:Y:S01]  /*cb50*/  R2UR UR5, R7 ;  /* 0x00000000070572ca */ /* 0x000fe200000e0000 */
[----:B------:R-:W-:Y:S06]  /*cb60*/  BAR.ARV 0x4, 0x120 ;  /* 0x0104800000007b1d */ /* 0x000fec0000002000 */
[----:B------:R-:W-:Y:S08]  /*cb70*/  @P0 BRA `(.L_x_4442) ;  /* 0x0000001c00580947 */ /* 0x000ff00003800000 */
[----:B------:R-:W0:Y:S08]  /*cb80*/  S2UR UR4, SR_SWINHI ;  /* 0x00000000000479c3 */ /* 0x000e300000002f00 */
[----:B------:R-:W-:Y:S01]  /*cb90*/  BAR.SYNC.DEFER_BLOCKING 0x1, 0x100 ;  /* 0x0044000000007b1d */ /* 0x000fe20000010000 */
[----:B------:R-:W-:Y:S02]  /*cba0*/  F2FP.BF16.F32.PACK_AB R40, R41, R40 ;  /* 0x000000282928723e */ /* 0x000fe400000010ff */
[----:B------:R-:W-:-:S02]  /*cbb0*/  F2FP.BF16.F32.PACK_AB R41, R43, R42 ;  /* 0x0000002a2b29723e */ /* 0x000fc400000010ff */
[----:B------:R-:W-:Y:S01]  /*cbc0*/  F2FP.BF16.F32.PACK_AB R48, R49, R48 ;  /* 0x000000303130723e */ /* 0x000fe200000010ff */
[----:B------:R-:W-:Y:S01]  /*cbd0*/  ULDC.64 UR10, c[0x0][0xbe0] ;  /* 0x0002f800000a7ab9 */ /* 0x000fe20000000a00 */
[----:B------:R-:W-:Y:S01]  /*cbe0*/  F2FP.BF16.F32.PACK_AB R42, R45, R44 ;  /* 0x0000002c2d2a723e */ /* 0x000fe200000010ff */
[----:B------:R-:W-:Y:S01]  /*cbf0*/  UISETP.NE.U32.AND UP1, UPT, UR10, URZ, UPT ;  /* 0x0000003f0a00728c */ /* 0x000fe2000bf25070 */
[----:B------:R-:W-:Y:S02]  /*cc00*/  F2FP.BF16.F32.PACK_AB R43, R47, R46 ;  /* 0x0000002e2f2b723e */ /* 0x000fe400000010ff */
[----:B------:R-:W-:Y:S01]  /*cc10*/  F2FP.BF16.F32.PACK_AB R49, R51, R50 ;  /* 0x000000323331723e */ /* 0x000fe200000010ff */
[----:B------:R-:W-:Y:S01]  /*cc20*/  UISETP.NE.AND.EX UP1, UPT, UR11, URZ, UPT, UP1 ;  /* 0x0000003f0b00728c */ /* 0x000fe2000bf25310 */
[----:B------:R-:W-:Y:S02]  /*cc30*/  F2FP.BF16.F32.PACK_AB R56, R57, R56 ;  /* 0x000000383938723e */ /* 0x000fe400000010ff */
[----:B------:R-:W-:Y:S01]  /*cc40*/  F2FP.BF16.F32.PACK_AB R50, R53, R52 ;  /* 0x000000343532723e */ /* 0x000fe200000010ff */
[----:B------:R-:W-:Y:S01]  /*cc50*/  ULDC.64 UR10, c[0x0][0xbd8] ;  /* 0x0002f600000a7ab9 */ /* 0x000fe20000000a00 */
[----:B------:R-:W-:Y:S01]  /*cc60*/  F2FP.BF16.F32.PACK_AB R51, R55, R54 ;  /* 0x000000363733723e */ /* 0x000fe200000010ff */
[----:B------:R-:W-:Y:S01]  /*cc70*/  UIMAD.WIDE UR10, UR43, 0x4, UR10 ;  /* 0x000000042b0a78a5 */ /* 0x000fe2000f8e020a */
        /* <DEDUP_REMOVED lines=14> */
[----:B------:R-:W-:-:S02]  /*cd60*/  F2FP.BF16.F32.PACK_AB R67, R71, R70 ;  /* 0x000000464743723e */ /* 0x000fc400000010ff */
[C---:B------:R-:W-:Y:S01]  /*cd70*/  IADD3 R173, P1, R4.reuse, 0x20, RZ ;  /* 0x0000002004ad7810 */ /* 0x040fe20007f3e0ff */
[----:B------:R-:W-:Y:S01]  /*cd80*/  UISETP.NE.AND.EX UP0, UPT, UR9, URZ, UPT, UP0 ;  /* 0x0000003f0900728c */ /* 0x000fe2000bf05300 */
[C---:B------:R-:W-:Y:S02]  /*cd90*/  LOP3.LUT R7, R4.reuse, 0x380, RZ, 0xc0, !PT ;  /* 0x0000038004077812 */ /* 0x040fe400078ec0ff */
[C---:B------:R-:W-:Y:S01]  /*cda0*/  IADD3 R12, P0, R4.reuse, 0x40, RZ ;  /* 0x00000040040c7810 */ /* 0x040fe20007f1e0ff */
[--C-:B------:R-:W-:Y:S01]  /*cdb0*/  IMAD.X R11, RZ, RZ, R5.reuse, P1 ;  /* 0x000000ffff0b7224 */ /* 0x100fe200008e0605 */
[C---:B------:R-:W-:Y:S01]  /*cdc0*/  IADD3 R177, P3, R4.reuse, 0x2000, RZ ;  /* 0x0000200004b17810 */ /* 0x040fe20007f7e0ff */
[----:B------:R-:W-:Y:S01]  /*cdd0*/  @UP1 ULDC.64 UR8, c[0x0][0xbe0] ;  /* 0x0002f80000081ab9 */ /* 0x000fe20000000a00 */
        /* <DEDUP_REMOVED lines=10> */
[----:B------:R-:W-:Y:S01]  /*ce80*/  SHF.R.U64 R7, R7, 0x3, RZ ;  /* 0x0000000307077819 */ /* 0x000fe200000012ff */
[----:B------:R-:W-:Y:S01]  /*ce90*/  IMAD.X R95, RZ, RZ, R5, P1 ;  /* 0x000000ffff5f7224 */ /* 0x000fe200008e0605 */
[----:B------:R-:W-:Y:S01]  /*cea0*/  IADD3.X R15, RZ, R5, RZ, P4, !PT ;  /* 0x00000005ff0f7210 */ /* 0x000fe200027fe4ff */
[----:B------:R-:W-:Y:S01]  /*ceb0*/  @UP1 UIMAD.WIDE UR8, UR43, 0x4, UR8 ;  /* 0x000000042b0818a5 */ /* 0x000fe2000f8e0208 */
[----:B------:R-:W-:-:S02]  /*cec0*/  IADD3 R193, P0, R4, 0x4020, RZ ;  /* 0x0000402004c17810 */ /* 0x000fc40007f1e0ff */
        /* <DEDUP_REMOVED lines=13> */
[----:B------:R-:W-:Y:S01]  /*cfa0*/  LOP3.LUT R7, R12, 0x380, RZ, 0xc0, !PT ;  /* 0x000003800c077812 */ /* 0x000fe200078ec0ff */
[----:B------:R-:W-:Y:S01]  /*cfb0*/  IMAD.X R9, RZ, RZ, R5, P1 ;  /* 0x000000ffff097224 */ /* 0x000fe200008e0605 */
[----:B------:R-:W-:-:S02]  /*cfc0*/  LOP3.LUT R6, R173, 0x380, RZ, 0xc0, !PT ;  /* 0x00000380ad067812 */ /* 0x000fc400078ec0ff */
[----:B------:R-:W-:Y:S02]  /*cfd0*/  SHF.R.U64 R7, R7, 0x3, RZ ;  /* 0x0000000307077819 */ /* 0x000fe400000012ff */
[----:B------:R-:W-:Y:S02]  /*cfe0*/  SHF.R.U64 R6, R6, 0x3, RZ ;  /* 0x0000000306067819 */ /* 0x000fe400000012ff */
[----:B------:R-:W-:Y:S02]  /*cff0*/  LOP3.LUT R12, R7, R12, RZ, 0x3c, !PT ;  /* 0x0000000c070c7212 */ /* 0x000fe400078e3cff */
[----:B------:R-:W-:Y:S02]  /*d000*/  LOP3.LUT R7, R28, 0x380, RZ, 0xc0, !PT ;  /* 0x000003801c077812 */ /* 0x000fe400078ec0ff */
[----:B------:R-:W-:Y:S02]  /*d010*/  LOP3.LUT R10, R6, R173, RZ, 0x3c, !PT ;  /* 0x000000ad060a7212 */ /* 0x000fe400078e3cff */
        /* <DEDUP_REMOVED lines=10> */
[----:B------:R-:W-:Y:S02]  /*d0c0*/  MOV R173, R4 ;  /* 0x0000000400ad7202 */ /* 0x000fe40000000f00 */
[----:B------:R-:W-:Y:S02]  /*d0d0*/  LOP3.LUT R7, R199, 0x380, RZ, 0xc0, !PT ;  /* 0x00000380c7077812 */ /* 0x000fe400078ec0ff */
[----:B------:R-:W-:-:S02]  /*d0e0*/  LOP3.LUT R14, R175, 0x380, RZ, 0xc0, !PT ;  /* 0x00000380af0e7812 */ /* 0x000fc400078ec0ff */
[----:B------:R-:W-:Y:S02]  /*d0f0*/  F2FP.BF16.F32.PACK_AB R5, R27, R26 ;  /* 0x0000001a1b05723e */ /* 0x000fe400000010ff */
[----:B------:R-:W-:Y:S02]  /*d100*/  LOP3.LUT R20, R177, 0x380, RZ, 0xc0, !PT ;  /* 0x00000380b1147812 */ /* 0x000fe400078ec0ff */
[----:B------:R-:W-:Y:S02]  /*d110*/  LOP3.LUT R98, R6, R193, RZ, 0x3c, !PT ;  /* 0x000000c106627212 */ /* 0x000fe400078e3cff */
[----:B------:R-:W-:Y:S02]  /*d120*/  LOP3.LUT R27, R174, 0x380, RZ, 0xc0, !PT ;  /* 0x00000380ae1b7812 */ /* 0x000fe400078ec0ff */
[----:B------:R-:W-:Y:S02]  /*d130*/  LOP3.LUT R26, R201, 0x380, RZ, 0xc0, !PT ;  /* 0x00000380c91a7812 */ /* 0x000fe400078ec0ff */
[----:B------:R-:W-:-:S02]  /*d140*/  F2FP.BF16.F32.PACK_AB R6, R8, R167 ;  /* 0x000000a70806723e */ /* 0x000fc400000010ff */
[----:B------:R-:W-:Y:S02]  /*d150*/  SHF.R.U64 R8, R7, 0x3, RZ ;  /* 0x0000000307087819 */ /* 0x000fe400000012ff */
[----:B------:R-:W-:Y:S02]  /*d160*/  SHF.R.U64 R14, R14, 0x3, RZ ;  /* 0x000000030e0e7819 */ /* 0x000fe400000012ff */
[----:B------:R-:W-:Y:S02]  /*d170*/  LOP3.LUT R90, R181, 0x380, RZ, 0xc0, !PT ;  /* 0x00000380b55a7812 */ /* 0x000fe400078ec0ff */
[----:B------:R-:W-:Y:S02]  /*d180*/  F2FP.BF16.F32.PACK_AB R4, R165, R169 ;  /* 0x000000a9a504723e */ /* 0x000fe400000010ff */
[----:B------:R-:W-:Y:S02]  /*d190*/  F2FP.BF16.F32.PACK_AB R7, R31, R30 ;  /* 0x0000001e1f07723e */ /* 0x000fe400000010ff */
[----:B------:R-:W-:-:S02]  /*d1a0*/  SHF.R.U64 R20, R20, 0x3, RZ ;  /* 0x0000000314147819 */ /* 0x000fc400000012ff */
[----:B------:R-:W-:Y:S01]  /*d1b0*/  LOP3.LUT R94, R183, 0x380, RZ, 0xc0, !PT ;  /* 0x00000380b75e7812 */ /* 0x000fe200078ec0ff */
[----:B------:R0:W-:Y:S01]  /*d1c0*/  STSM.16.M88.4 [R173], R4 ;  /* 0x00000004ad007844 */ /* 0x0001e20000000200 */
[----:B------:R-:W-:Y:S02]  /*d1d0*/  SHF.R.U64 R27, R27, 0x3, RZ ;  /* 0x000000031b1b7819 */ /* 0x000fe400000012ff */
[----:B------:R-:W-:Y:S02]  /*d1e0*/  LOP3.LUT R106, R195, 0x380, RZ, 0xc0, !PT ;  /* 0x00000380c36a7812 */ /* 0x000fe400078ec0ff */
[----:B------:R-:W-:Y:S02]  /*d1f0*/  SHF.R.U64 R26, R26, 0x3, RZ ;  /* 0x000000031a1a7819 */ /* 0x000fe400000012ff */
[----:B------:R-:W-:Y:S02]  /*d200*/  LOP3.LUT R14, R14, R175, RZ, 0x3c, !PT ;  /* 0x000000af0e0e7212 */ /* 0x000fe400078e3cff */
[----:B------:R-:W-:-:S02]  /*d210*/  SHF.R.U64 R90, R90, 0x3, RZ ;  /* 0x000000035a5a7819 */ /* 0x000fc400000012ff */
[----:B------:R-:W-:Y:S02]  /*d220*/  LOP3.LUT R114, R8, R199, RZ, 0x3c, !PT ;  /* 0x000000c708727212 */ /* 0x000fe400078e3cff */
[----:B------:R-:W-:Y:S02]  /*d230*/  LOP3.LUT R20, R20, R177, RZ, 0x3c, !PT ;  /* 0x000000b114147212 */ /* 0x000fe400078e3cff */
[----:B------:R-:W-:Y:S02]  /*d240*/  SHF.R.U64 R94, R94, 0x3, RZ ;  /* 0x000000035e5e7819 */ /* 0x000fe400000012ff */
[----:B------:R-:W-:Y:S02]  /*d250*/  LOP3.LUT R110, R197, 0x380, RZ, 0xc0, !PT ;  /* 0x00000380c56e7812 */ /* 0x000fe400078ec0ff */
[----:B------:R-:W-:Y:S02]  /*d260*/  LOP3.LUT R8, R27, R174, RZ, 0x3c, !PT ;  /* 0x000000ae1b087212 */ /* 0x000fe400078e3cff */
[----:B------:R-:W-:-:S02]  /*d270*/  SHF.R.U64 R106, R106, 0x3, RZ ;  /* 0x000000036a6a7819 */ /* 0x000fc400000012ff */
[----:B------:R-:W-:Y:S02]  /*d280*/  LOP3.LUT R118, R26, R201, RZ, 0x3c, !PT ;  /* 0x000000c91a767212 */ /* 0x000fe400078e3cff */
[----:B------:R-:W-:Y:S02]  /*d290*/  MOV R27, R10 ;  /* 0x0000000a001b7202 */ /* 0x000fe40000000f00 */
[----:B0-----:R-:W-:Y:S02]  /*d2a0*/  F2FP.BF16.F32.PACK_AB R4, R33, R159 ;  /* 0x0000009f2104723e */ /* 0x001fe400000010ff */
[----:B------:R-:W-:Y:S02]  /*d2b0*/  F2FP.BF16.F32.PACK_AB R5, R35, R34 ;  /* 0x000000222305723e */ /* 0x000fe400000010ff */
[----:B------:R-:W-:Y:S02]  /*d2c0*/  F2FP.BF16.F32.PACK_AB R6, R37, R36 ;  /* 0x000000242506723e */ /* 0x000fe400000010ff */
[----:B------:R-:W-:-:S02]  /*d2d0*/  F2FP.BF16.F32.PACK_AB R7, R39, R38 ;  /* 0x000000262707723e */ /* 0x000fc400000010ff */
[----:B------:R-:W-:Y:S02]  /*d2e0*/  MOV R26, R12 ;  /* 0x0000000c001a7202 */ /* 0x000fe40000000f00 */
[----:B------:R-:W-:Y:S01]  /*d2f0*/  LOP3.LUT R90, R90, R181, RZ, 0x3c, !PT ;  /* 0x000000b55a5a7212 */ /* 0x000fe200078e3cff */
[----:B------:R0:W-:Y:S01]  /*d300*/  STSM.16.M88.4 [R27], R4 ;  /* 0x000000041b007844 */ /* 0x0001e20000000200 */
[----:B------:R-:W-:Y:S02]  /*d310*/  MOV R15, R14 ;  /* 0x0000000e000f7202 */ /* 0x000fe40000000f00 */
[----:B------:R-:W-:Y:S01]  /*d320*/  LOP3.LUT R94, R94, R183, RZ, 0x3c, !PT ;  /* 0x000000b75e5e7212 */ /* 0x000fe200078e3cff */
[----:B------:R-:W-:Y:S01]  /*d330*/  STSM.16.M88.4 [R26], R40 ;  /* 0x000000281a007844 */ /* 0x000fe20000000200 */
[----:B------:R-:W-:Y:S02]  /*d340*/  SHF.R.U64 R110, R110, 0x3, RZ ;  /* 0x000000036e6e7819 */ /* 0x000fe400000012ff */
[----:B------:R-:W-:Y:S01]  /*d350*/  MOV R20, R20 ;  /* 0x0000001400147202 */ /* 0x000fe20000000f00 */
[----:B------:R-:W-:Y:S01]  /*d360*/  STSM.16.M88.4 [R15], R48 ;  /* 0x000000300f007844 */ /* 0x000fe20000000200 */
[----:B------:R-:W-:-:S02]  /*d370*/  LOP3.LUT R106, R106, R195, RZ, 0x3c, !PT ;  /* 0x000000c36a6a7212 */ /* 0x000fc400078e3cff */
[----:B------:R-:W-:Y:S01]  /*d380*/  MOV R24, R24 ;  /* 0x0000001800187202 */ /* 0x000fe20000000f00 */
[----:B------:R-:W-:Y:S01]  /*d390*/  STSM.16.M88.4 [R20], R56 ;  /* 0x0000003814007844 */ /* 0x000fe20000000200 */
[----:B------:R-:W-:Y:S02]  /*d3a0*/  F2FP.BF16.F32.PACK_AB R73, R75, R74 ;  /* 0x0000004a4b49723e */ /* 0x000fe400000010ff */
[----:B------:R-:W-:Y:S01]  /*d3b0*/  F2FP.BF16.F32.PACK_AB R80, R81, R80 ;  /* 0x000000505150723e */ /* 0x000fe200000010ff */
[----:B------:R-:W-:Y:S01]  /*d3c0*/  STSM.16.M88.4 [R24], R64 ;  /* 0x0000004018007844 */ /* 0x000fe20000000200 */
[----:B------:R-:W-:Y:S01]  /*d3d0*/  MOV R28, R28 ;  /* 0x0000001c001c7202 */ /* 0x000fe20000000f00 */
[----:B0-----:R-:W-:Y:S01]  /*d3e0*/  IMAD.U32 R6, RZ, RZ, UR10 ;  /* 0x0000000aff067e24 */ /* 0x001fe2000f8e00ff */
[----:B------:R-:W-:Y:S02]  /*d3f0*/  F2FP.BF16.F32.PACK_AB R74, R77, R76 ;  /* 0x0000004c4d4a723e */ /* 0x000fe400000010ff */
[----:B------:R-:W-:-:S02]  /*d400*/  F2FP.BF16.F32.PACK_AB R75, R79, R78 ;  /* 0x0000004e4f4b723e */ /* 0x000fc400000010ff */
[----:B------:R-:W-:Y:S02]  /*d410*/  F2FP.BF16.F32.PACK_AB R81, R83, R82 ;  /* 0x000000525351723e */ /* 0x000fe400000010ff */
[----:B------:R-:W-:Y:S01]  /*d420*/  MOV R14, R90 ;  /* 0x0000005a000e7202 */ /* 0x000fe20000000f00 */
[----:B------:R-:W-:Y:S01]  /*d430*/  STSM.16.M88.4 [R28], R72 ;  /* 0x000000481c007844 */ /* 0x000fe20000000200 */
[----:B------:R-:W-:Y:S02]  /*d440*/  F2FP.BF16.F32.PACK_AB R82, R85, R84 ;  /* 0x000000545552723e */ /* 0x000fe400000010ff */
[----:B------:R-:W-:Y:S02]  /*d450*/  F2FP.BF16.F32.PACK_AB R83, R87, R86 ;  /* 0x000000565753723e */ /* 0x000fe400000010ff */
[----:B------:R-:W-:Y:S02]  /*d460*/  F2FP.BF16.F32.PACK_AB R88, R89, R88 ;  /* 0x000000585958723e */ /* 0x000fe400000010ff */
[----:B------:R-:W-:Y:S01]  /*d470*/  LOP3.LUT R110, R110, R197, RZ, 0x3c, !PT ;  /* 0x000000c56e6e7212 */ /* 0x000fe200078e3cff */
[----:B------:R-:W-:Y:S01]  /*d480*/  STSM.16.M88.4 [R14], R80 ;  /* 0x000000500e007844 */ /* 0x000fe20000000200 */
[----:B------:R-:W-:-:S02]  /*d490*/  MOV R94, R94 ;  /* 0x0000005e005e7202 */ /* 0x000fc40000000f00 */
[----:B------:R-:W-:Y:S02]  /*d4a0*/  MOV R13, R98 ;  /* 0x00000062000d7202 */ /* 0x000fe40000000f00 */
        /* <DEDUP_REMOVED lines=29> */
[----:B------:R-:W-:Y:S01]  /*d680*/  F2FP.BF16.F32.PACK_AB R136, R137, R136 ;  /* 0x000000888988723e */ /* 0x000fe200000010ff */
[----:B------:R-:W-:Y:S01]  /*d690*/  STSM.16.M88.4 [R110], R120 ;  /* 0x000000786e007844 */ /* 0x000fe20000000200 */
        /* <DEDUP_REMOVED lines=9> */
[----:B------:R-:W-:Y:S01]  /*d730*/  MOV R10, R8 ;  /* 0x00000008000a7202 */ /* 0x000fe20000000f00 */
[----:B------:R2:W-:Y:S01]  /*d740*/  STSM.16.M88.4 [R118], R136 ;  /* 0x0000008876007844 */ /* 0x0005e20000000200 */
[----:B------:R-:W-:Y:S01]  /*d750*/  F2FP.BF16.F32.PACK_AB R146, R149, R148 ;  /* 0x000000949592723e */ /* 0x000fe200000010ff */
[----:B------:R-:W-:Y:S01]  /*d760*/  IMAD.U32 R8, RZ, RZ, UR8 ;  /* 0x00000008ff087e24 */ /* 0x000fe2000f8e00ff */
[----:B------:R-:W-:Y:S01]  /*d770*/  F2FP.BF16.F32.PACK_AB R147, R151, R150 ;  /* 0x000000969793723e */ /* 0x000fe200000010ff */
[----:B------:R-:W-:Y:S01]  /*d780*/  IMAD.U32 R9, RZ, RZ, UR9 ;  /* 0x00000009ff097e24 */ /* 0x000fe2000f8e00ff */
[----:B------:R-:W-:-:S02]  /*d790*/  PLOP3.LUT P6, PT, PT, PT, UP1, 0x80, 0x0 ;  /* 0x000000000000781c */ /* 0x000fc40003fcf018 */
[----:B------:R-:W-:Y:S01]  /*d7a0*/  PLOP3.LUT P0, PT, PT, PT, UP0, 0x80, 0x0 ;  /* 0x000000000000781c */ /* 0x000fe20003f0f008 */
[----:B------:R2:W-:Y:S01]  /*d7b0*/  STSM.16.M88.4 [R10], R144 ;  /* 0x000000900a007844 */ /* 0x0005e20000000200 */
[----:B------:R-:W-:Y:S01]  /*d7c0*/  MOV R7, UR11 ;  /* 0x0000000b00077c02 */ /* 0x000fe20008000f00 */
[----:B------:R-:W-:Y:S08]  /*d7d0*/  BAR.SYNC.DEFER_BLOCKING 0x1, 0x100 ;  /* 0x0044000000007b1d */ /* 0x000ff00000010000 */
[----:B------:R3:W4:Y:S04]  /*d7e0*/  @P6 LDG.E R8, desc[UR48][R8.64] ;  /* 0x0000003008086981 */ /* 0x000728000c1e1900 */
[----:B------:R-:W5:Y:S01]  /*d7f0*/  @P0 LDG.E R5, desc[UR48][R6.64] ;  /* 0x0000003006050981 */ /* 0x000f62000c1e1900 */
[----:B0-----:R-:W-:Y:S01]  /*d800*/  IMAD R11, R188, 0x40, R185 ;  /* 0x00000040bc0b7824 */ /* 0x001fe200078e02b9 */
[----:B------:R-:W-:Y:S01]  /*d810*/  ULDC UR7, c[0x0][0xa88] ;  /* 0x0002a20000077ab9 */ /* 0x000fe20000000800 */
[----:B------:R-:W-:-:S02]  /*d820*/  UMOV UR4, URZ ;  /* 0x0000003f00047c82 */ /* 0x000fc40008000000 */
[----:B------:R-:W-:-:S03]  /*d830*/  IMAD.WIDE R134, R11, 0x2, R134 ;  /* 0x000000020b867825 */ /* 0x000fc600078e0286 */
[C---:B------:R-:W-:Y:S02]  /*d840*/  IADD3 R11, P2, R134.reuse, 0x1000, RZ ;  /* 0x00001000860b7810 */ /* 0x040fe40007f5e0ff */
[C---:B------:R-:W-:Y:S02]  /*d850*/  IADD3 R29, P1, R134.reuse, 0x2000, RZ ;  /* 0x00002000861d7810 */ /* 0x040fe40007f3e0ff */
[----:B---3--:R-:W-:Y:S02]  /*d860*/  P2R R9, PR, RZ, 0x4 ;  /* 0x00000004ff097803 */ /* 0x008fe40000000000 */
[C---:B------:R-:W-:Y:S02]  /*d870*/  IADD3 R13, P2, R134.reuse, 0x3000, RZ ;  /* 0x00003000860d7810 */ /* 0x040fe40007f5e0ff */
[C---:B------:R-:W-:Y:S02]  /*d880*/  IADD3 R37, P3, R134.reuse, 0x4000, RZ ;  /* 0x0000400086257810 */ /* 0x040fe40007f7e0ff */
[----:B------:R-:W-:-:S02]  /*d890*/  IADD3 R25, P4, R134, 0x5000, RZ ;  /* 0x0000500086197810 */ /* 0x000fc40007f9e0ff */
[----:B------:R-:W-:Y:S02]  /*d8a0*/  IADD3 R41, P5, R134, 0x6000, RZ ;  /* 0x0000600086297810 */ /* 0x000fe40007fbe0ff */
[----:B------:R-:W-:Y:S02]  /*d8b0*/  LOP3.LUT R4, R11, 0x380, RZ, 0xc0, !PT ;  /* 0x000003800b047812 */ /* 0x000fe400078ec0ff */
[----:B------:R-:W-:Y:S02]  /*d8c0*/  LOP3.LUT R28, R29, 0x380, RZ, 0xc0, !PT ;  /* 0x000003801d1c7812 */ /* 0x000fe400078ec0ff */
[----:B-1----:R-:W-:Y:S02]  /*d8d0*/  LOP3.LUT R12, R13, 0x380, RZ, 0xc0, !PT ;  /* 0x000003800d0c7812 */ /* 0x002fe400078ec0ff */
[----:B------:R-:W-:Y:S02]  /*d8e0*/  LOP3.LUT R36, R37, 0x380, RZ, 0xc0, !PT ;  /* 0x0000038025247812 */ /* 0x000fe400078ec0ff */
[----:B------:R-:W-:-:S02]  /*d8f0*/  LOP3.LUT R24, R25, 0x380, RZ, 0xc0, !PT ;  /* 0x0000038019187812 */ /* 0x000fc400078ec0ff */
[----:B------:R-:W-:Y:S02]  /*d900*/  LOP3.LUT R40, R41, 0x380, RZ, 0xc0, !PT ;  /* 0x0000038029287812 */ /* 0x000fe400078ec0ff */
[----:B------:R-:W-:Y:S02]  /*d910*/  SHF.R.U64 R4, R4, 0x3, RZ ;  /* 0x0000000304047819 */ /* 0x000fe400000012ff */
        /* <DEDUP_REMOVED lines=10> */
[----:B------:R-:W-:Y:S02]  /*d9c0*/  LOP3.LUT R40, R40, R41, RZ, 0x3c, !PT ;  /* 0x0000002928287212 */ /* 0x000fe400078e3cff */
[----:B----4-:R-:W-:Y:S02]  /*d9d0*/  @P6 R2UR UR7, R8 ;  /* 0x00000000080762ca */ /* 0x010fe400000e0000 */
[----:B-----5:R-:W-:Y:S01]  /*d9e0*/  @P0 R2UR UR4, R5 ;  /* 0x00000000050402ca */ /* 0x020fe200000e0000 */
[----:B--2---:R-:W-:-:S14]  /*d9f0*/  @P6 BRA `(.L_x_4443) ;  /* 0x0000000000186947 */ /* 0x004fdc0003800000 */
[----:B------:R-:W-:Y:S05]  /*da00*/  @!P0 BRA `(.L_x_4443) ;  /* 0x0000000000148947 */ /* 0x000fea0003800000 */
[----:B------:R-:W2:Y:S04]  /*da10*/  LDG.E R10, desc[UR48][R6.64] ;  /* 0x00000030060a7981 */ /* 0x000ea8000c1e1900 */
[----:B------:R-:W3:Y:S01]  /*da20*/  LDG.E R8, desc[UR48][R6.64+0x4] ;  /* 0x0000043006087981 */ /* 0x000ee2000c1e1900 */
[----:B--2---:R-:W-:Y:S02]  /*da30*/  R2UR UR8, R10 ;  /* 0x000000000a0872ca */ /* 0x004fe400000e0000 */
[----:B---3--:R-:W-:-:S13]  /*da40*/  R2UR UR7, R8 ;  /* 0x00000000080772ca */ /* 0x008fda00000e0000 */
[----:B------:R-:W-:-:S12]  /*da50*/  UIADD3 UR7, -UR8, UR7, URZ ;  /* 0x0000000708077290 */ /* 0x000fd8000fffe13f */
.L_x_4443:
        /* <DEDUP_REMOVED lines=10> */
[--C-:B------:R-:W-:Y:S01]  /*db00*/  IMAD.X R25, RZ, RZ, R135.reuse, P4 ;  /* 0x000000ffff197224 */ /* 0x100fe200020e0687 */
[----:B------:R-:W-:Y:S01]  /*db10*/  LOP3.LUT R48, R49, 0x380, RZ, 0xc0, !PT ;  /* 0x0000038031307812 */ /* 0x000fe200078ec0ff */
[--C-:B------:R-:W-:Y:S01]  /*db20*/  IMAD.X R41, RZ, RZ, R135.reuse, P5 ;  /* 0x000000ffff297224 */ /* 0x100fe200028e0687 */
[----:B------:R-:W-:Y:S01]  /*db30*/  LOP3.LUT R44, R45, 0x380, RZ, 0xc0, !PT ;  /* 0x000003802d2c7812 */ /* 0x000fe200078ec0ff */
[----:B------:R-:W-:Y:S01]  /*db40*/  USHF.R.S32.HI UR8, URZ, 0x1f, UR43 ;  /* 0x0000001f3f087899 */ /* 0x000fe2000801142b */
[----:B------:R-:W-:Y:S01]  /*db50*/  SHF.R.U64 R48, R48, 0x3, RZ ;  /* 0x0000000330307819 */ /* 0x000fe200000012ff */
[----:B------:R-:W-:Y:S01]  /*db60*/  USHF.R.S32.HI UR11, URZ, 0x1f, UR4 ;  /* 0x0000001f3f0b7899 */ /* 0x000fe20008011404 */
[----:B------:R-:W-:Y:S01]  /*db70*/  SHF.R.U64 R32, R32, 0x3, RZ ;  /* 0x0000000320207819 */ /* 0x000fe200000012ff */
[----:B------:R-:W-:Y:S01]  /*db80*/  USHF.R.S32.HI UR14, URZ, 0x1f, UR41 ;  /* 0x0000001f3f0e7899 */ /* 0x000fe20008011429 */
[----:B------:R-:W-:Y:S01]  /*db90*/  SHF.R.U64 R44, R44, 0x3, RZ ;  /* 0x000000032c2c7819 */ /* 0x000fe200000012ff */
[----:B------:R-:W-:Y:S01]  /*dba0*/  USEL UR15, UR43, URZ, !UP0 ;  /* 0x0000003f2b0f7287 */ /* 0x000fe2000c000000 */
[----:B------:R-:W-:Y:S01]  /*dbb0*/  LOP3.LUT R48, R48, R49, RZ, 0x3c, !PT ;  /* 0x0000003130307212 */ /* 0x000fe200078e3cff */
[--C-:B------:R-:W-:Y:S01]  /*dbc0*/  IMAD.X R49, RZ, RZ, R135.reuse, P6 ;  /* 0x000000ffff317224 */ /* 0x100fe200030e0687 */
[----:B------:R-:W-:Y:S01]  /*dbd0*/  LOP3.LUT R32, R32, R33, RZ, 0x3c, !PT ;  /* 0x0000002120207212 */ /* 0x000fe200078e3cff */
[--C-:B------:R-:W-:Y:S01]  /*dbe0*/  IMAD.X R33, RZ, RZ, R135.reuse, P0 ;  /* 0x000000ffff217224 */ /* 0x100fe200000e0687 */
[----:B0-----:R-:W-:Y:S01]  /*dbf0*/  ISETP.NE.AND P6, PT, R6, RZ, PT ;  /* 0x000000ff0600720c */ /* 0x001fe20003fc5270 */
[----:B------:R-:W-:Y:S01]  /*dc00*/  USEL UR16, UR8, URZ, !UP0 ;  /* 0x0000003f08107287 */ /* 0x000fe2000c000000 */
[----:B------:R-:W-:Y:S01]  /*dc10*/  LOP3.LUT R44, R44, R45, RZ, 0x3c, !PT ;  /* 0x0000002d2c2c7212 */ /* 0x000fe200078e3cff */
[----:B------:R-:W-:Y:S01]  /*dc20*/  IMAD.X R45, RZ, RZ, R135, P1 ;  /* 0x000000ffff2d7224 */ /* 0x000fe200008e0687 */
[----:B------:R-:W-:-:S02]  /*dc30*/  IADD3 R57, P2, R134, 0xa000, RZ ;  /* 0x0000a00086397810 */ /* 0x000fc40007f5e0ff */
[C---:B------:R-:W-:Y:S02]  /*dc40*/  IADD3 R53, P3, R134.reuse, 0xb000, RZ ;  /* 0x0000b00086357810 */ /* 0x040fe40007f7e0ff */
[C---:B------:R-:W-:Y:S02]  /*dc50*/  IADD3 R65, P4, R134.reuse, 0xc000, RZ ;  /* 0x0000c00086417810 */ /* 0x040fe40007f9e0ff */
[C---:B------:R-:W-:Y:S02]  /*dc60*/  IADD3 R61, P5, R134.reuse, 0xd000, RZ ;  /* 0x0000d000863d7810 */ /* 0x040fe40007fbe0ff */
[C---:B------:R-:W-:Y:S02]  /*dc70*/  IADD3 R73, P0, R134.reuse, 0xe000, RZ ;  /* 0x0000e00086497810 */ /* 0x040fe40007f1e0ff */
[----:B------:R-:W-:Y:S02]  /*dc80*/  IADD3 R7, P1, R134, 0xf000, RZ ;  /* 0x0000f00086077810 */ /* 0x000fe40007f3e0ff */
[----:B------:R-:W-:-:S02]  /*dc90*/  LOP3.LUT R56, R57, 0x380, RZ, 0xc0, !PT ;  /* 0x0000038039387812 */ /* 0x000fc400078ec0ff */
[----:B------:R-:W-:Y:S02]  /*dca0*/  LOP3.LUT R52, R53, 0x380, RZ, 0xc0, !PT ;  /* 0x0000038035347812 */ /* 0x000fe400078ec0ff */
        /* <DEDUP_REMOVED lines=22> */
[----:B------:R-:W-:-:S02]  /*de10*/  LOP3.LUT R134, R9, R134, RZ, 0x3c, !PT ;  /* 0x0000008609867212 */ /* 0x000fc400078e3cff */
[----:B------:R-:W-:Y:S02]  /*de20*/  IADD3.X R69, RZ, R135, RZ, P1, !PT ;  /* 0x00000087ff457210 */ /* 0x000fe40000ffe4ff */
[----:B------:R-:W-:Y:S01]  /*de30*/  LOP3.LUT R68, R6, R7, RZ, 0x3c, !PT ;  /* 0x0000000706447212 */ /* 0x000fe200078e3cff */
[----:B------:R-:W-:Y:S06]  /*de40*/  @P6 BRA `(.L_x_4444) ;  /* 0x00000000006c6947 */ /* 0x000fec0003800000 */
[----:B------:R-:W-:Y:S01]  /*de50*/  ULDC.64 UR12, c[0x0][0xb70] ;  /* 0x0002dc00000c7ab9 */ /* 0x000fe20000000a00 */
[----:B------:R-:W-:Y:S01]  /*de60*/  UMOV UR8, UR4 ;  /* 0x0000000400087c82 */ /* 0x000fe20008000000 */
[----:B------:R-:W-:Y:S01]  /*de70*/  UIMAD UR10, UR14, UR12, URZ ;  /* 0x0000000c0e0a72a4 */ /* 0x000fe2000f8e023f */
[----:B------:R-:W-:Y:S01]  /*de80*/  IMAD.U32 R8, RZ, RZ, UR42 ;  /* 0x0000002aff087e24 */ /* 0x000fe2000f8e00ff */
[----:B------:R-:W-:Y:S01]  /*de90*/  UMOV UR9, UR11 ;  /* 0x0000000b00097c82 */ /* 0x000fe20008000000 */
[----:B------:R-:W-:Y:S01]  /*dea0*/  IMAD.MOV R7, RZ, RZ, -R18 ;  /* 0x000000ffff077224 */ /* 0x000fe200078e0a12 */
[----:B------:R-:W-:Y:S01]  /*deb0*/  UIMAD.WIDE.U32 UR8, UR41, UR12, UR8 ;  /* 0x0000000c290872a5 */ /* 0x000fe2000f8e0008 */
[----:B------:R-:W-:Y:S01]  /*dec0*/  IMAD R8, R8, 0x40, R17 ;  /* 0x0000004008087824 */ /* 0x000fe200078e0211 */
[----:B------:R-:W-:Y:S02]  /*ded0*/  UIMAD UR10, UR41, UR13, UR10 ;  /* 0x0000000d290a72a4 */ /* 0x000fe4000f8e020a */
[----:B------:R-:W-:Y:S01]  /*dee0*/  ISETP.NE.AND P0, PT, R16, R7, PT ;  /* 0x000000071000720c */ /* 0x000fe20003f05270 */
[----:B------:R-:W-:Y:S01]  /*def0*/  ULDC.64 UR12, c[0x0][0xb78] ;  /* 0x0002de00000c7ab9 */ /* 0x000fe20000000a00 */
[----:B------:R-:W-:Y:S01]  /*df00*/  UIADD3 UR9, UR9, UR10, URZ ;  /* 0x0000000a09097290 */ /* 0x000fe2000fffe03f */
[C---:B------:R-:W-:Y:S01]  /*df10*/  VIADD R10, R8.reuse, 0x8 ;  /* 0x00000008080a7836 */ /* 0x040fe20000000000 */
[----:B------:R-:W-:Y:S01]  /*df20*/  UIMAD UR10, UR16, UR12, URZ ;  /* 0x0000000c100a72a4 */ /* 0x000fe2000f8e023f */
[----:B------:R-:W-:Y:S01]  /*df30*/  SHF.R.S32.HI R6, RZ, 0x1f, R8 ;  /* 0x0000001fff067819 */ /* 0x000fe20000011408 */
[----:B------:R-:W-:Y:S01]  /*df40*/  UIMAD.WIDE.U32 UR8, UR15, UR12, UR8 ;  /* 0x0000000c0f0872a5 */ /* 0x000fe2000f8e0008 */
[----:B------:R-:W-:Y:S01]  /*df50*/  ISETP.GE.OR P1, PT, R8, UR7, P0 ;  /* 0x0000000708007c0c */ /* 0x000fe20008726670 */
[----:B------:R-:W-:Y:S01]  /*df60*/  UIMAD UR10, UR15, UR13, UR10 ;  /* 0x0000000d0f0a72a4 */ /* 0x000fe2000f8e020a */
[----:B------:R-:W-:-:S02]  /*df70*/  ISETP.GE.OR P0, PT, R10, UR7, P0 ;  /* 0x000000070a007c0c */ /* 0x000fc40008706670 */
        /* <DEDUP_REMOVED lines=8> */
.L_x_4444:
[C---:B0-----:R-:W-:Y:S01]  /*e000*/  VIADD R3, R185.reuse, 0x40 ;  /* 0x00000040b9037836 */ /* 0x041fe20000000000 */
[----:B------:R-:W-:Y:S01]  /*e010*/  ULDC UR12, c[0x0][0xa8c] ;  /* 0x0002a300000c7ab9 */ /* 0x000fe20000000800 */
[----:B------:R-:W-:Y:S01]  /*e020*/  VIADD R82, R185, 0x80 ;  /* 0x00000080b9527836 */ /* 0x000fe20000000000 */
[----:B------:R-:W-:Y:S01]  /*e030*/  ULDC.64 UR18, c[0x0][0xaa0] ;  /* 0x0002a80000127ab9 */ /* 0x000fe20000000a00 */
[----:B------:R0:W5:Y:S01]  /*e040*/  LD.E.128 R8, desc[UR48][R134.64] ;  /* 0x0000003086087980 */ /* 0x000162000c101d00 */
[----:B------:R-:W-:Y:S01]  /*e050*/  ISETP.GE.AND P1, PT, R3, UR12, PT ;  /* 0x0000000c03007c0c */ /* 0x000fe2000bf26270 */
[C---:B------:R-:W-:Y:S01]  /*e060*/  VIADD R83, R185.reuse, 0xc0 ;  /* 0x000000c0b9537836 */ /* 0x040fe20000000000 */
[----:B------:R-:W-:Y:S01]  /*e070*/  ISETP.GE.AND P0, PT, R185, UR12, PT ;  /* 0x0000000cb9007c0c */ /* 0x000fe2000bf06270 */
[----:B------:R-:W5:Y:S01]  /*e080*/  LD.E.128 R4, desc[UR48][R4.64] ;  /* 0x0000003004047980 */ /* 0x000f62000c101d00 */
[----:B------:R-:W-:Y:S02]  /*e090*/  SEL R20, RZ, 0xffffffff, P1 ;  /* 0xffffffffff147807 */ /* 0x000fe40000800000 */
[----:B------:R-:W-:Y:S01]  /*e0a0*/  SEL R0, RZ, 0x1, P0 ;  /* 0x00000001ff007807 */ /* 0x000fe20000000000 */
[----:B------:R-:W5:Y:S02]  /*e0b0*/  LD.E.128 R28, desc[UR48][R28.64] ;  /* 0x000000301c1c7980 */ /* 0x000f64000c101d00 */
[----:B------:R-:W-:Y:S01]  /*e0c0*/  IMAD.SHL.U32 R21, R20, 0x2, RZ ;  /* 0x0000000214157824 */ /* 0x000fe200078e00ff */
[----:B------:R-:W-:Y:S01]  /*e0d0*/  ISETP.GE.AND P0, PT, R82, UR12, PT ;  /* 0x0000000c52007c0c */ /* 0x000fe2000bf06270 */
[----:B------:R-:W5:Y:S01]  /*e0e0*/  LD.E.128 R12, desc[UR48][R12.64] ;  /* 0x000000300c0c7980 */ /* 0x000f62000c101d00 */
[----:B------:R-:W-:-:S02]  /*e0f0*/  ISETP.GE.AND P1, PT, R83, UR12, PT ;  /* 0x0000000c53007c0c */ /* 0x000fc4000bf26270 */
[----:B------:R-:W-:Y:S01]  /*e100*/  LOP3.LUT R0, R21, 0x2, R0, 0xe2, !PT ;  /* 0x0000000215007812 */ /* 0x000fe200078ee200 */
[----:B------:R-:W5:Y:S01]  /*e110*/  LD.E.128 R36, desc[UR48][R36.64] ;  /* 0x0000003024247980 */ /* 0x000f62000c101d00 */
[----:B------:R-:W-:Y:S02]  /*e120*/  SEL R21, RZ, 0x4, P0 ;  /* 0x00000004ff157807 */ /* 0x000fe40000000000 */
[----:B------:R-:W-:Y:S01]  /*e130*/  SEL R20, RZ, 0x8, P1 ;  /* 0x00000008ff147807 */ /* 0x000fe20000800000 */
[----:B------:R-:W-:Y:S01]  /*e140*/  UIMAD UR8, UR11, UR18, URZ ;  /* 0x000000120b0872a4 */ /* 0x000fe2000f8e023f */
[----:B------:R-:W5:Y:S02]  /*e150*/  LD.E.128 R24, desc[UR48][R24.64] ;  /* 0x0000003018187980 */ /* 0x000f64000c101d00 */
[----:B------:R-:W-:Y:S01]  /*e160*/  LOP3.LUT R0, R20, R0, R21, 0xfe, !PT ;  /* 0x0000000014007212 */ /* 0x000fe200078efe15 */
[C---:B------:R-:W-:Y:S01]  /*e170*/  VIADD R86, R185.reuse, 0x100 ;  /* 0x00000100b9567836 */ /* 0x040fe20000000000 */
[----:B------:R-:W5:Y:S01]  /*e180*/  LD.E.128 R40, desc[UR48][R40.64] ;  /* 0x0000003028287980 */ /* 0x000f62000c101d00 */
[----:B------:R-:W-:Y:S01]  /*e190*/  SHF.R.S32.HI R21, RZ, 0x1f, R185 ;  /* 0x0000001fff157819 */ /* 0x000fe200000114b9 */
[----:B------:R-:W-:Y:S01]  /*e1a0*/  VIADD R87, R185, 0x140 ;  /* 0x00000140b9577836 */ /* 0x000fe20000000000 */
[----:B------:R-:W-:Y:S01]  /*e1b0*/  ULDC.64 UR10, c[0x0][0xae0] ;  /* 0x0002b800000a7ab9 */ /* 0x000fe20000000a00 */
[----:B------:R-:W5:Y:S01]  /*e1c0*/  LD.E.128 R32, desc[UR48][R32.64] ;  /* 0x0000003020207980 */ /* 0x000f62000c101d00 */
[----:B------:R-:W-:-:S02]  /*e1d0*/  IMAD.U32 R77, RZ, RZ, UR18 ;  /* 0x00000012ff4d7e24 */ /* 0x000fc4000f8e00ff */
[----:B------:R-:W-:Y:S01]  /*e1e0*/  IMAD.MOV.U32 R20, RZ, RZ, R185 ;  /* 0x000000ffff147224 */ /* 0x000fe200078e00b9 */
[----:B------:R-:W5:Y:S01]  /*e1f0*/  LD.E.128 R48, desc[UR48][R48.64] ;  /* 0x0000003030307980 */ /* 0x000f62000c101d00 */
[----:B------:R-:W-:-:S03]  /*e200*/  UIMAD UR8, UR4, UR19, UR8 ;  /* 0x00000013040872a4 */ /* 0x000fc6000f8e0208 */
[----:B------:R-:W5:Y:S04]  /*e210*/  LD.E.128 R44, desc[UR48][R44.64] ;  /* 0x000000302c2c7980 */ /* 0x000f68000c101d00 */
[----:B------:R-:W5:Y:S04]  /*e220*/  LD.E.128 R56, desc[UR48][R56.64] ;  /* 0x0000003038387980 */ /* 0x000f68000c101d00 */
[----:B------:R-:W5:Y:S04]  /*e230*/  LD.E.128 R52, desc[UR48][R52.64] ;  /* 0x0000003034347980 */ /* 0x000f68000c101d00 */
[----:B------:R-:W5:Y:S04]  /*e240*/  LD.E.128 R64, desc[UR48][R64.64] ;  /* 0x0000003040407980 */ /* 0x000f68000c101d00 */
[----:B------:R-:W5:Y:S04]  /*e250*/  LD.E.128 R60, desc[UR48][R60.64] ;  /* 0x000000303c3c7980 */ /* 0x000f68000c101d00 */
[----:B------:R-:W5:Y:S04]  /*e260*/  LD.E.128 R72, desc[UR48][R72.64] ;  /* 0x0000003048487980 */ /* 0x000f68000c101d00 */
[----:B------:R-:W5:Y:S01]  /*e270*/  LD.E.128 R68, desc[UR48][R68.64] ;  /* 0x0000003044447980 */ /* 0x000f62000c101d00 */
[----:B------:R-:W-:Y:S01]  /*e280*/  IMAD.WIDE.U32 R20, R77, UR4, R20 ;  /* 0x000000044d147c25 */ /* 0x000fe2000f8e0014 */
[----:B------:R-:W-:Y:S01]  /*e290*/  ISETP.GE.AND P0, PT, R86, UR12, PT ;  /* 0x0000000c56007c0c */ /* 0x000fe2000bf06270 */
[----:B------:R-:W-:Y:S01]  /*e2a0*/  UIMAD UR4, UR14, UR10, URZ ;  /* 0x0000000a0e0472a4 */ /* 0x000fe2000f8e023f */
[----:B------:R-:W-:Y:S01]  /*e2b0*/  @!PT LDS RZ, [RZ] ;  /* 0x00000000fffff984 */ /* 0x000fe20000000800 */
[----:B------:R-:W-:Y:S01]  /*e2c0*/  @!PT LDS RZ, [RZ] ;  /* 0x00000000fffff984 */ /* 0x000fe20000000800 */
[----:B------:R-:W-:Y:S01]  /*e2d0*/  @!PT LDS RZ, [RZ] ;  /* 0x00000000fffff984 */ /* 0x000fe20000000800 */
[----:B------:R-:W-:Y:S01]  /*e2e0*/  @!PT LDS RZ, [RZ] ;  /* 0x00000000fffff984 */ /* 0x000fe20000000800 */
[----:B------:R1:W-:Y:S06]  /*e2f0*/  MEMBAR.ALL.CTA ;  /* 0x0000000000007992 */ /* 0x0003ec0000008000 */
[----:B-1----:R-:W1:Y:S01]  /*e300*/  FENCE.VIEW.ASYNC.S ;  /* 0x00000000000073c6 */ /* 0x002e620000000000 */
[----:B------:R-:W-:Y:S01]  /*e310*/  ISETP.GE.AND P1, PT, R87, UR12, PT ;  /* 0x0000000c57007c0c */ /* 0x000fe2000bf26270 */
[----:B------:R-:W-:Y:S01]  /*e320*/  UIMAD UR9, UR42, -0x40, UR7 ;  /* 0xffffffc02a0978a4 */ /* 0x000fe2000f8e0207 */
[----:B------:R-:W-:Y:S01]  /*e330*/  MOV R79, UR10 ;  /* 0x0000000a004f7c02 */ /* 0x000fe20008000f00 */
[----:B------:R-:W-:Y:S01]  /*e340*/  VIADD R78, R185, 0x180 ;  /* 0x00000180b94e7836 */ /* 0x000fe20000000000 */
[----:B------:R-:W-:Y:S01]  /*e350*/  SEL R77, RZ, 0x10, P0 ;  /* 0x00000010ff4d7807 */ /* 0x000fe20000000000 */
[----:B------:R-:W-:Y:S01]  /*e360*/  VIADD R21, R21, UR8 ;  /* 0x0000000815157c36 */ /* 0x000fe20008000000 */
[----:B------:R-:W-:Y:S01]  /*e370*/  SEL R76, RZ, 0x20, P1 ;  /* 0x00000020ff4c7807 */ /* 0x000fe20000800000 */
[----:B------:R-:W-:Y:S01]  /*e380*/  UIMAD UR8, UR41, UR11, UR4 ;  /* 0x0000000b290872a4 */ /* 0x000fe2000f8e0204 */
[----:B------:R-:W-:Y:S01]  /*e390*/  ISETP.GE.AND P2, PT, R188, UR9, PT ;  /* 0x00000009bc007c0c */ /* 0x000fe2000bf46270 */
[----:B------:R-:W-:Y:S01]  /*e3a0*/  UIADD3 UR4, UR38, 0x28c20, URZ ;  /* 0x00028c2026047890 */ /* 0x000fe2000fffe03f */
[----:B------:R-:W-:Y:S01]  /*e3b0*/  IMAD.WIDE.U32 R20, R79, UR41, R20 ;  /* 0x000000294f147c25 */ /* 0x000fe2000f8e0014 */
[----:B------:R-:W-:Y:S01]  /*e3c0*/  ULDC.64 UR10, c[0x0][0xae8] ;  /* 0x0002ba00000a7ab9 */ /* 0x000fe20000000a00 */
[----:B------:R-:W-:Y:S01]  /*e3d0*/  ISETP.GE.AND P0, PT, R78, UR12, PT ;  /* 0x0000000c4e007c0c */ /* 0x000fe2000bf06270 */
[----:B------:R-:W-:Y:S01]  /*e3e0*/  UIMAD UR7, UR16, UR10, URZ ;  /* 0x0000000a100772a4 */ /* 0x000fe2000f8e023f */
[----:B------:R-:W-:Y:S01]  /*e3f0*/  LOP3.LUT R77, R76, R0, R77, 0xfe, !PT ;  /* 0x000000004c4d7212 */ /* 0x000fe200078efe4d */
[----:B------:R-:W-:Y:S01]  /*e400*/  VIADD R76, R185, 0x1c0 ;  /* 0x000001c0b94c7836 */ /* 0x000fe20000000000 */
[----:B------:R-:W-:Y:S01]  /*e410*/  UPRMT UR4, URZ, 0x654, UR4 ;  /* 0x000006543f047896 */ /* 0x000fe20008000004 */
[----:B------:R-:W-:Y:S01]  /*e420*/  VIADD R78, R188, 0x20 ;  /* 0x00000020bc4e7836 */ /* 0x000fe20000000000 */
[----:B------:R-:W-:Y:S01]  /*e430*/  SEL R0, RZ, 0x40, P0 ;  /* 0x00000040ff007807 */ /* 0x000fe20000000000 */
[----:B------:R-:W-:Y:S01]  /*e440*/  VIADD R21, R21, UR8 ;  /* 0x0000000815157c36 */ /* 0x000fe20008000000 */
[----:B------:R-:W-:Y:S01]  /*e450*/  UIMAD UR7, UR15, UR11, UR7 ;  /* 0x0000000b0f0772a4 */ /* 0x000fe2000f8e0207 */
[----:B------:R-:W-:Y:S01]  /*e460*/  IMAD.U32 R79, RZ, RZ, UR10 ;  /* 0x0000000aff4f7e24 */ /* 0x000fe2000f8e00ff */
[----:B------:R-:W-:Y:S01]  /*e470*/  ISETP.GE.AND P1, PT, R76, UR12, PT ;  /* 0x0000000c4c007c0c */ /* 0x000fe2000bf26270 */
[----:B------:R-:W-:Y:S01]  /*e480*/  BSSY B1, `(.L_x_4445) ;  /* 0x0000026000017945 */ /* 0x000fe20003800000 */
[----:B------:R-:W-:Y:S01]  /*e490*/  ISETP.GE.AND P0, PT, R78, UR9, PT ;  /* 0x000000094e007c0c */ /* 0x000fe2000bf06270 */
[----:B------:R-:W-:Y:S01]  /*e4a0*/  IMAD.WIDE.U32 R78, R79, UR15, R20 ;  /* 0x0000000f4f4e7c25 */ /* 0x000fe2000f8e0014 */
[----:B------:R-:W-:Y:S01]  /*e4b0*/  LOP3.LUT R0, R77, R0, RZ, 0xfc, !PT ;  /* 0x000000004d007212 */ /* 0x000fe200078efcff */
[----:B-1----:R-:W-:Y:S01]  /*e4c0*/  SYNCS.ARRIVE.TRANS64.RED.A1T0 RZ, [UR4], RZ ;  /* 0x000000ffffff79a7 */ /* 0x002fe20008100404 */
[----:B------:R-:W-:Y:S01]  /*e4d0*/  SHF.R.S32.HI R189, RZ, 0x1f, R188 ;  /* 0x0000001fffbd7819 */ /* 0x000fe200000114bc */
[----:B------:R-:W-:Y:S01]  /*e4e0*/  IMAD.U32 R77, RZ, RZ, UR42 ;  /* 0x0000002aff4d7e24 */ /* 0x000fe2000f8e00ff */
[----:B------:R-:W-:Y:S01]  /*e4f0*/  SEL R21, RZ, 0x80, P1 ;  /* 0x00000080ff157807 */ /* 0x000fe20000800000 */
[----:B------:R-:W-:-:S02]  /*e500*/  VIADD R85, R79, UR7 ;  /* 0x000000074f557c36 */ /* 0x000fc40008000000 */
[----:B------:R-:W-:Y:S01]  /*e510*/  IMAD.WIDE R76, R77, 0x40, R188 ;  /* 0x000000404d4c7825 */ /* 0x000fe200078e02bc */
[----:B------:R-:W-:Y:S01]  /*e520*/  LOP3.LUT R84, R0, R21, RZ, 0xfc, !PT ;  /* 0x0000001500547212 */ /* 0x000fe200078efcff */
[----:B0-----:R-:W-:Y:S06]  /*e530*/  @P2 BRA `(.L_x_4446) ;  /* 0x0000000000682947 */ /* 0x001fec0003800000 */
        /* <DEDUP_REMOVED lines=16> */
[----:B-----5:R0:W-:Y:S01]  /*e640*/  @!P2 STG.E.128 desc[UR48][R80.64], R8 ;  /* 0x000000085000a986 */ /* 0x0201e2000c101d30 */
        /* <DEDUP_REMOVED lines=9> */
.L_x_4446:
[----:B------:R-:W-:Y:S05]  /*e6e0*/  BSYNC B1 ;  /* 0x0000000000017941 */ /* 0x000fea0003800000 */
.L_x_4445:
[----:B------:R-:W-:Y:S05]  /*e6f0*/  @P0 BRA `(.L_x_4447) ;  /* 0x0000000c00400947 */ /* 0x000fea0003800000 */
[----:B0----5:R-:W-:Y:S01]  /*e700*/  IADD3 R11, P0, R76, 0x20, RZ ;  /* 0x000000204c0b7810 */ /* 0x021fe20007f1e0ff */
        /* <DEDUP_REMOVED lines=11> */
[----:B------:R-:W-:-:S03]  /*e7c0*/  ISETP.GE.AND P0, PT, R87, UR12, PT ;  /* 0x0000000c57007c0c */ /* 0x000fc6000bf06270 */
        /* <DEDUP_REMOVED lines=17> */
.L_x_4442:
[----:B------:R-:W-:Y:S01]  /*e8e0*/  ULDC.64 UR8, c[0x0][0xbe0] ;  /* 0x0002f80000087ab9 */ /* 0x000fe20000000a00 */
[----:B------:R-:W-:Y:S01]  /*e8f0*/  MOV R3, RZ ;  /* 0x000000ff00037202 */ /* 0x000fe20000000f00 */
[----:B------:R-:W-:Y:S01]  /*e900*/  UISETP.NE.U32.AND UP0, UPT, UR8, URZ, UPT ;  /* 0x0000003f0800728c */ /* 0x000fe2000bf05070 */
[----:B------:R-:W-:Y:S01]  /*e910*/  VIADD R12, R185, 0x40 ;  /* 0x00000040b90c7836 */ /* 0x000fe20000000000 */
[----:B------:R-:W-:Y:S02]  /*e920*/  ULDC UR14, c[0x0][0xa8c] ;  /* 0x0002a300000e7ab9 */ /* 0x000fe40000000800 */
[----:B------:R-:W-:-:S03]  /*e930*/  UISETP.NE.AND.EX UP1, UPT, UR9, URZ, UPT, UP0 ;  /* 0x0000003f0900728c */ /* 0x000fc6000bf25300 */
[----:B------:R-:W-:Y:S02]  /*e940*/  ULDC.64 UR8, c[0x0][0xbd8] ;  /* 0x0002f60000087ab9 */ /* 0x000fe40000000a00 */
[----:B------:R-:W-:Y:S01]  /*e950*/  UISETP.NE.U32.AND UP0, UPT, UR8, URZ, UPT ;  /* 0x0000003f0800728c */ /* 0x000fe2000bf05070 */
[----:B------:R-:W-:-:S03]  /*e960*/  PLOP3.LUT P3, PT, PT, PT, UP1, 0x80, 0x0 ;  /* 0x000000000000781c */ /* 0x000fc60003f6f018 */
[----:B------:R-:W-:-:S03]  /*e970*/  UISETP.NE.AND.EX UP0, UPT, UR9, URZ, UPT, UP0 ;  /* 0x0000003f0900728c */ /* 0x000fc6000bf05300 */
[----:B------:R-:W-:Y:S02]  /*e980*/  @UP1 ULDC.64 UR8, c[0x0][0xbe0] ;  /* 0x0002f80000081ab9 */ /* 0x000fe40000000a00 */
[----:B------:R-:W-:Y:S01]  /*e990*/  @UP1 UIMAD.WIDE UR10, UR43, 0x4, UR8 ;  /* 0x000000042b0a18a5 */ /* 0x000fe2000f8e0208 */
[----:B------:R-:W-:Y:S02]  /*e9a0*/  PLOP3.LUT P2, PT, PT, PT, UP0, 0x80, 0x0 ;  /* 0x000000000000781c */ /* 0x000fe40003f4f008 */
[----:B------:R-:W-:Y:S02]  /*e9b0*/  ULDC.64 UR8, c[0x0][0xbd8] ;  /* 0x0002f60000087ab9 */ /* 0x000fe40000000a00 */
[----:B------:R-:W-:Y:S01]  /*e9c0*/  UIMAD.WIDE UR8, UR43, 0x4, UR8 ;  /* 0x000000042b0878a5 */ /* 0x000fe2000f8e0208 */
[----:B------:R-:W-:Y:S02]  /*e9d0*/  IMAD.U32 R6, RZ, RZ, UR10 ;  /* 0x0000000aff067e24 */ /* 0x000fe4000f8e00ff */
[----:B------:R-:W-:-:S03]  /*e9e0*/  IMAD.U32 R7, RZ, RZ, UR11 ;  /* 0x0000000bff077e24 */ /* 0x000fc6000f8e00ff */
[----:B------:R-:W-:Y:S02]  /*e9f0*/  IMAD.U32 R4, RZ, RZ, UR8 ;  /* 0x00000008ff047e24 */ /* 0x000fe4000f8e00ff */
[----:B------:R0:W2:Y:S01]  /*ea00*/  @P3 LDG.E R6, desc[UR48][R6.64] ;  /* 0x0000003006063981 */ /* 0x0000a2000c1e1900 */
[----:B------:R-:W-:-:S05]  /*ea10*/  IMAD.U32 R5, RZ, RZ, UR9 ;  /* 0x00000009ff057e24 */ /* 0x000fca000f8e00ff */
[----:B------:R1:W5:Y:S01]  /*ea20*/  @P2 LDG.E R3, desc[UR48][R4.64] ;  /* 0x0000003004032981 */ /* 0x000362000c1e1900 */
[----:B------:R-:W-:Y:S01]  /*ea30*/  ISETP.GE.AND P1, PT, R12, UR14, PT ;  /* 0x0000000e0c007c0c */ /* 0x000fe2000bf26270 */
[C---:B------:R-:W-:Y:S01]  /*ea40*/  VIADD R13, R185.reuse, 0x80 ;  /* 0x00000080b90d7836 */ /* 0x040fe20000000000 */
[C---:B------:R-:W-:Y:S01]  /*ea50*/  ISETP.GE.AND P0, PT, R185.reuse, UR14, PT ;  /* 0x0000000eb9007c0c */ /* 0x040fe2000bf06270 */
[----:B------:R-:W-:Y:S01]  /*ea60*/  VIADD R14, R185, 0xc0 ;  /* 0x000000c0b90e7836 */ /* 0x000fe20000000000 */
[----:B------:R-:W-:Y:S01]  /*ea70*/  SEL R8, RZ, 0xffffffff, P1 ;  /* 0xffffffffff087807 */ /* 0x000fe20000800000 */
[----:B------:R-:W-:Y:S01]  /*ea80*/  ULDC UR4, c[0x0][0xa88] ;  /* 0x0002a20000047ab9 */ /* 0x000fe20000000800 */
[----:B------:R-:W-:Y:S02]  /*ea90*/  SEL R0, RZ, 0x1, P0 ;  /* 0x00000001ff007807 */ /* 0x000fe40000000000 */
[----:B------:R-:W-:Y:S01]  /*eaa0*/  ISETP.GE.AND P0, PT, R13, UR14, PT ;  /* 0x0000000e0d007c0c */ /* 0x000fe2000bf06270 */
[----:B0-----:R-:W-:Y:S01]  /*eab0*/  IMAD.SHL.U32 R7, R8, 0x2, RZ ;  /* 0x0000000208077824 */ /* 0x001fe200078e00ff */
[----:B------:R-:W-:-:S04]  /*eac0*/  ISETP.GE.AND P1, PT, R14, UR14, PT ;  /* 0x0000000e0e007c0c */ /* 0x000fc8000bf26270 */
[----:B------:R-:W-:Y:S02]  /*ead0*/  LOP3.LUT R0, R7, 0x2, R0, 0xe2, !PT ;  /* 0x0000000207007812 */ /* 0x000fe400078ee200 */
[----:B------:R-:W-:Y:S02]  /*eae0*/  SEL R7, RZ, 0x4, P0 ;  /* 0x00000004ff077807 */ /* 0x000fe40000000000 */
[----:B------:R-:W-:-:S04]  /*eaf0*/  SEL R8, RZ, 0x8, P1 ;  /* 0x00000008ff087807 */ /* 0x000fc80000800000 */
[----:B------:R-:W-:Y:S02]  /*eb00*/  LOP3.LUT R9, R8, R0, R7, 0xfe, !PT ;  /* 0x0000000008097212 */ /* 0x000fe400078efe07 */
[----:B--2---:R-:W-:Y:S01]  /*eb10*/  @P3 R2UR UR4, R6 ;  /* 0x00000000060432ca */ /* 0x004fe200000e0000 */
[----:B-1----:R-:W-:-:S14]  /*eb20*/  @P3 BRA `(.L_x_4448) ;  /* 0x0000000000183947 */ /* 0x002fdc0003800000 */
[----:B------:R-:W-:Y:S05]  /*eb30*/  @!P2 BRA `(.L_x_4448) ;  /* 0x000000000014a947 */ /* 0x000fea0003800000 */
[----:B------:R-:W2:Y:S04]  /*eb40*/  LDG.E R6, desc[UR48][R4.64] ;  /* 0x0000003004067981 */ /* 0x000ea8000c1e1900 */
[----:B------:R-:W3:Y:S01]  /*eb50*/  LDG.E R0, desc[UR48][R4.64+0x4] ;  /* 0x0000043004007981 */ /* 0x000ee2000c1e1900 */
[----:B--2---:R-:W-:Y:S02]  /*eb60*/  R2UR UR7, R6 ;  /* 0x00000000060772ca */ /* 0x004fe400000e0000 */
[----:B---3--:R-:W-:-:S13]  /*eb70*/  R2UR UR4, R0 ;  /* 0x00000000000472ca */ /* 0x008fda00000e0000 */
[----:B------:R-:W-:-:S12]  /*eb80*/  UIADD3 UR4, -UR7, UR4, URZ ;  /* 0x0000000407047290 */ /* 0x000fd8000fffe13f */
.L_x_4448:
[----:B------:R-:W-:Y:S01]  /*eb90*/  ISETP.GT.AND P0, PT, R192, 0x3f, PT ;  /* 0x0000003fc000780c */ /* 0x000fe20003f04270 */
[----:B------:R-:W-:Y:S01]  /*eba0*/  USHF.R.S32.HI UR7, URZ, 0x1f, UR43 ;  /* 0x0000001f3f077899 */ /* 0x000fe2000801142b */
[----:B------:R-:W-:Y:S01]  /*ebb0*/  BSSY B1, `(.L_x_4449) ;  /* 0x0000022000017945 */ /* 0x000fe20003800000 */
[----:B------:R-:W-:Y:S01]  /*ebc0*/  USHF.R.S32.HI UR9, URZ, 0x1f, UR41 ;  /* 0x0000001f3f097899 */ /* 0x000fe20008011429 */
[C---:B------:R-:W-:Y:S01]  /*ebd0*/  VIADD R24, R185.reuse, 0x100 ;  /* 0x00000100b9187836 */ /* 0x040fe20000000000 */
[----:B------:R-:W-:Y:S01]  /*ebe0*/  USEL UR10, UR43, URZ, !UP0 ;  /* 0x0000003f2b0a7287 */ /* 0x000fe2000c000000 */
[----:B------:R-:W-:Y:S01]  /*ebf0*/  VIADD R25, R185, 0x140 ;  /* 0x00000140b9197836 */ /* 0x000fe20000000000 */
[----:B------:R-:W-:Y:S01]  /*ec00*/  USEL UR11, UR7, URZ, !UP0 ;  /* 0x0000003f070b7287 */ /* 0x000fe2000c000000 */
[----:B------:R-:W-:Y:S02]  /*ec10*/  SHF.R.S32.HI R10, RZ, 0x1f, R185 ;  /* 0x0000001fff0a7819 */ /* 0x000fe400000114b9 */
[----:B-----5:R-:W-:-:S03]  /*ec20*/  SHF.R.S32.HI R8, RZ, 0x1f, R3 ;  /* 0x0000001fff087819 */ /* 0x020fc60000011403 */
[----:B------:R-:W-:Y:S06]  /*ec30*/  @P0 BRA `(.L_x_4450) ;  /* 0x0000000000640947 */ /* 0x000fec0003800000 */
[----:B------:R-:W0:Y:S01]  /*ec40*/  S2R R0, SR_TID.X ;  /* 0x0000000000007919 */ /* 0x000e220000002100 */
[----:B------:R-:W-:-:S04]  /*ec50*/  IMAD.U32 R5, RZ, RZ, UR42 ;  /* 0x0000002aff057e24 */ /* 0x000fc8000f8e00ff */
[----:B0-----:R-:W-:-:S04]  /*ec60*/  IMAD R0, R5, 0x40, R0 ;  /* 0x0000004005007824 */ /* 0x001fc800078e0200 */
[----:B------:R-:W-:-:S05]  /*ec70*/  VIADD R0, R0, 0xffffff80 ;  /* 0xffffff8000007836 */ /* 0x000fca0000000000 */
[----:B------:R-:W-:-:S13]  /*ec80*/  ISETP.GE.AND P0, PT, R0, UR4, PT ;  /* 0x0000000400007c0c */ /* 0x000fda000bf06270 */
        /* <DEDUP_REMOVED lines=17> */
[----:B------:R-:W-:Y:S02]  /*eda0*/  LEA.HI.X R7, R4, UR13, R5, 0x2, P0 ;  /* 0x0000000d04077c11 */ /* 0x000fe400080f1405 */
[----:B------:R-:W-:-:S05]  /*edb0*/  MOV R5, 0xff800000 ;  /* 0xff80000000057802 */ /* 0x000fca0000000f00 */
[----:B------:R0:W-:Y:S02]  /*edc0*/  STG.E desc[UR48][R6.64], R5 ;  /* 0x0000000506007986 */ /* 0x0001e4000c101930 */
.L_x_4450:
[----:B------:R-:W-:Y:S05]  /*edd0*/  BSYNC B1 ;  /* 0x0000000000017941 */ /* 0x000fea0003800000 */
.L_x_4449:
[----:B------:R-:W-:Y:S01]  /*ede0*/  ULDC.64 UR12, c[0x0][0xaa0] ;  /* 0x0002a800000c7ab9 */ /* 0x000fe20000000a00 */
[----:B------:R-:W-:Y:S01]  /*edf0*/  IMAD.MOV.U32 R4, RZ, RZ, R185 ;  /* 0x000000ffff047224 */ /* 0x000fe200078e00b9 */
[----:B------:R-:W-:Y:S01]  /*ee00*/  ISETP.GE.AND P0, PT, R24, UR14, PT ;  /* 0x0000000e18007c0c */ /* 0x000fe2000bf06270 */
[----:B0-----:R-:W-:Y:S01]  /*ee10*/  IMAD.MOV.U32 R5, RZ, RZ, R10 ;  /* 0x000000ffff057224 */ /* 0x001fe200078e000a */
[----:B------:R-:W-:Y:S01]  /*ee20*/  ISETP.GE.AND P1, PT, R25, UR14, PT ;  /* 0x0000000e19007c0c */ /* 0x000fe2000bf26270 */
[----:B------:R-:W-:Y:S01]  /*ee30*/  IMAD R0, R8, UR12, RZ ;  /* 0x0000000c08007c24 */ /* 0x000fe2000f8e02ff */
[----:B------:R-:W-:Y:S01]  /*ee40*/  UIMAD UR8, UR42, -0x40, UR4 ;  /* 0xffffffc02a0878a4 */ /* 0x000fe2000f8e0204 */
[C---:B------:R-:W-:Y:S01]  /*ee50*/  IMAD.WIDE.U32 R4, R3.reuse, UR12, R4 ;  /* 0x0000000c03047c25 */ /* 0x040fe2000f8e0004 */
[----:B------:R-:W-:Y:S01]  /*ee60*/  SEL R6, RZ, 0x20, P1 ;  /* 0x00000020ff067807 */ /* 0x000fe20000800000 */
[----:B------:R-:W-:Y:S02]  /*ee70*/  BSSY B1, `(.L_x_4451) ;  /* 0x000003b000017945 */ /* 0x000fe40003800000 */
[----:B------:R-:W-:Y:S01]  /*ee80*/  IMAD R3, R3, UR13, R0 ;  /* 0x0000000d03037c24 */ /* 0x000fe2000f8e0200 */
[----:B------:R-:W-:Y:S01]  /*ee90*/  ULDC.64 UR12, c[0x0][0xae0] ;  /* 0x0002b800000c7ab9 */ /* 0x000fe20000000a00 */
[----:B------:R-:W-:Y:S01]  /*eea0*/  VIADD R7, R185, 0x180 ;  /* 0x00000180b9077836 */ /* 0x000fe20000000000 */
[----:B------:R-:W-:Y:S01]  /*eeb0*/  UIMAD UR7, UR9, UR12, URZ ;  /* 0x0000000c090772a4 */ /* 0x000fe2000f8e023f */
[----:B------:R-:W-:Y:S01]  /*eec0*/  IMAD.IADD R5, R5, 0x1, R3 ;  /* 0x0000000105057824 */ /* 0x000fe200078e0203 */
[----:B------:R-:W-:Y:S01]  /*eed0*/  SEL R0, RZ, 0x10, P0 ;  /* 0x00000010ff007807 */ /* 0x000fe20000000000 */
[----:B------:R-:W-:Y:S01]  /*eee0*/  IMAD.U32 R3, RZ, RZ, UR12 ;  /* 0x0000000cff037e24 */ /* 0x000fe2000f8e00ff */
[----:B------:R-:W-:Y:S01]  /*eef0*/  UIMAD UR7, UR41, UR13, UR7 ;  /* 0x0000000d290772a4 */ /* 0x000fe2000f8e0207 */
[----:B------:R-:W-:-:S02]  /*ef00*/  ISETP.GE.AND P1, PT, R188, UR8, PT ;  /* 0x00000008bc007c0c */ /* 0x000fc4000bf26270 */
[----:B------:R-:W-:Y:S01]  /*ef10*/  IMAD.WIDE.U32 R4, R3, UR41, R4 ;  /* 0x0000002903047c25 */ /* 0x000fe2000f8e0004 */
[----:B------:R-:W-:Y:S01]  /*ef20*/  ULDC.64 UR12, c[0x0][0xae8] ;  /* 0x0002ba00000c7ab9 */ /* 0x000fe20000000a00 */
[----:B------:R-:W-:Y:S01]  /*ef30*/  LOP3.LUT R9, R6, R9, R0, 0xfe, !PT ;  /* 0x0000000906097212 */ /* 0x000fe200078efe00 */
[----:B------:R-:W-:Y:S01]  /*ef40*/  UIMAD UR4, UR11, UR12, URZ ;  /* 0x0000000c0b0472a4 */ /* 0x000fe2000f8e023f */
[----:B------:R-:W-:Y:S01]  /*ef50*/  ISETP.GE.AND P0, PT, R7, UR14, PT ;  /* 0x0000000e07007c0c */ /* 0x000fe2000bf06270 */
[----:B------:R-:W-:Y:S02]  /*ef60*/  VIADD R3, R185, 0x1c0 ;  /* 0x000001c0b9037836 */ /* 0x000fe40000000000 */
[----:B------:R-:W-:Y:S01]  /*ef70*/  VIADD R6, R188, 0x20 ;  /* 0x00000020bc067836 */ /* 0x000fe20000000000 */
[----:B------:R-:W-:Y:S01]  /*ef80*/  SEL R0, RZ, 0x40, P0 ;  /* 0x00000040ff007807 */ /* 0x000fe20000000000 */
[----:B------:R-:W-:Y:S01]  /*ef90*/  VIADD R5, R5, UR7 ;  /* 0x0000000705057c36 */ /* 0x000fe20008000000 */
[----:B------:R-:W-:Y:S01]  /*efa0*/  UIMAD UR4, UR10, UR13, UR4 ;  /* 0x0000000d0a0472a4 */ /* 0x000fe2000f8e0204 */
[----:B------:R-:W-:Y:S01]  /*efb0*/  IMAD.U32 R7, RZ, RZ, UR12 ;  /* 0x0000000cff077e24 */ /* 0x000fe2000f8e00ff */
[----:B------:R-:W-:-:S02]  /*efc0*/  ISETP.GE.AND P2, PT, R3, UR14, PT ;  /* 0x0000000e03007c0c */ /* 0x000fc4000bf46270 */
[----:B------:R-:W-:Y:S01]  /*efd0*/  ISETP.GE.AND P0, PT, R6, UR8, PT ;  /* 0x0000000806007c0c */ /* 0x000fe2000bf06270 */
[----:B------:R-:W-:Y:S01]  /*efe0*/  IMAD.WIDE.U32 R6, R7, UR10, R4 ;  /* 0x0000000a07067c25 */ /* 0x000fe2000f8e0004 */
[----:B------:R-:W-:Y:S02]  /*eff0*/  LOP3.LUT R15, R9, R0, RZ, 0xfc, !PT ;  /* 0x00000000090f7212 */ /* 0x000fe400078efcff */
[--C-:B------:R-:W-:Y:S01]  /*f000*/  SHF.R.S32.HI R5, RZ, 0x1f, R188.reuse ;  /* 0x0000001fff057819 */ /* 0x100fe200000114bc */
[----:B------:R-:W-:Y:S01]  /*f010*/  IMAD.U32 R9, RZ, RZ, UR42 ;  /* 0x0000002aff097e24 */ /* 0x000fe2000f8e00ff */
[----:B------:R-:W-:Y:S01]  /*f020*/  SEL R0, RZ, 0x80, P2 ;  /* 0x00000080ff007807 */ /* 0x000fe20001000000 */
[----:B------:R-:W-:Y:S02]  /*f030*/  IMAD.MOV.U32 R4, RZ, RZ, R188 ;  /* 0x000000ffff047224 */ /* 0x000fe400078e00bc */
[----:B------:R-:W-:Y:S01]  /*f040*/  VIADD R11, R7, UR4 ;  /* 0x00000004070b7c36 */ /* 0x000fe20008000000 */
[----:B------:R-:W-:Y:S01]  /*f050*/  LOP3.LUT R0, R15, R0, RZ, 0xfc, !PT ;  /* 0x000000000f007212 */ /* 0x000fe200078efcff */
[----:B------:R-:W-:Y:S01]  /*f060*/  IMAD.WIDE R8, R9, 0x40, R4 ;  /* 0x0000004009087825 */ /* 0x000fe200078e0204 */
        /* <DEDUP_REMOVED lines=27> */
.L_x_4452:
[----:B------:R-:W-:Y:S05]  /*f220*/  BSYNC B1 ;  /* 0x0000000000017941 */ /* 0x000fea0003800000 */
.L_x_4451:
        /* <DEDUP_REMOVED lines=29> */
.L_x_4447:
[----:B------:R-:W-:Y:S05]  /*f400*/  BSYNC B0 ;  /* 0x0000000000007941 */ /* 0x000fea0003800000 */
.L_x_4441:
[----:B------:R-:W-:Y:S02]  /*f410*/  ULDC UR4, c[0x0][0xc14] ;  /* 0x0003050000047ab9 */ /* 0x000fe40000000800 */
[----:B------:R-:W-:-:S06]  /*f420*/  UISETP.GE.AND UP0, UPT, UR5, UR4, UPT ;  /* 0x000000040500728c */ /* 0x000fcc000bf06270 */
[----:B------:R-:W-:-:S13]  /*f430*/  PLOP3.LUT P0, PT, PT, PT, UP0, 0x80, 0x0 ;  /* 0x000000000000781c */ /* 0x000fda0003f0f008 */
[----:B------:R-:W-:Y:S05]  /*f440*/  @!P0 BRA `(.L_x_4453) ;  /* 0xffffff1800b48947 */ /* 0x000fea000383ffff */
[----:B------:R-:W-:Y:S05]  /*f450*/  EXIT ;  /* 0x000000000000794d */ /* 0x000fea0003800000 */
.L_x_4344:
[----:B------:R-:W-:-:S08]  /*f460*/  NOP ;  /* 0x0000000000007918 */ /* 0x000fd00000000000 */
[----:B------:R-:W0:-:S00]  /*f470*/  USETMAXREG.DEALLOC.CTAPOOL 0x18 ;  /* 0x00000018000079c8 */ /* 0x000e0000080e0500 */
[----:B0-----:R-:W-:-:S06]  /*f480*/  LOP3.LUT R0, R0, 0x3, RZ, 0xc0, !PT ;  /* 0x0000000300007812 */ /* 0x001fcc00078ec0ff */
[----:B------:R-:W0:Y:S02]  /*f490*/  SHFL.IDX PT, R0, R0, RZ, 0x1f ;  /* 0x00001fff00007589 */ /* 0x000e2400000e0000 */
[----:B0-----:R-:W-:-:S13]  /*f4a0*/  ISETP.NE.AND P0, PT, R0, RZ, PT ;  /* 0x000000ff0000720c */ /* 0x001fda0003f05270 */
[----:B------:R-:W-:Y:S05]  /*f4b0*/  @P0 EXIT ;  /* 0x000000000000094d */ /* 0x000fea0003800000 */
[----:B------:R-:W-:Y:S01]  /*f4c0*/  LOP3.LUT R7, R4, 0x1f, RZ, 0xc0, !PT ;  /* 0x0000001f04077812 */ /* 0x000fe200078ec0ff */
[----:B------:R-:W-:Y:S01]  /*f4d0*/  ULDC UR5, c[0x0][0xc14] ;  /* 0x0003050000057ab9 */ /* 0x000fe20000000800 */
[----:B------:R-:W-:Y:S01]  /*f4e0*/  LOP3.LUT R0, R0, 0xffffffdf, RZ, 0xc0, !PT ;  /* 0xffffffdf00007812 */ /* 0x000fe200078ec0ff */
[----:B------:R-:W-:Y:S01]  /*f4f0*/  IMAD.MOV.U32 R8, RZ, RZ, RZ ;  /* 0x000000ffff087224 */ /* 0x000fe200078e00ff */
[----:B------:R-:W-:Y:S01]  /*f500*/  ISETP.NE.AND P0, PT, R7, 0x1f, PT ;  /* 0x0000001f0700780c */ /* 0x000fe20003f05270 */
[----:B------:R-:W0:Y:S01]  /*f510*/  S2UR UR6, SR_CTAID.X ;  /* 0x00000000000679c3 */ /* 0x000e220000002500 */
[----:B------:R-:W-:-:S11]  /*f520*/  ULDC UR4, c[0x0][0xc10] ;  /* 0x0003040000047ab9 */ /* 0x000fd60000000800 */
        /* <DEDUP_REMOVED lines=43> */
[----:B------:R-:W-:Y:S01]  /*f7e0*/  MOV R6, RZ ;  /* 0x000000ff00067202 */ /* 0x000fe20000000f00 */
[----:B------:R-:W-:Y:S01]  /*f7f0*/  ULDC UR5, c[0x0][0xc14] ;  /* 0x0003050000057ab9 */ /* 0x000fe20000000800 */
[----:B------:R-:W-:Y:S01]  /*f800*/  ULDC UR7, c[0x0][0xc14] ;  /* 0x0003050000077ab9 */ /* 0x000fe20000000800 */
[----:B------:R-:W-:-:S05]  /*f810*/  ULDC UR4, c[0x0][0xc10] ;  /* 0x0003040000047ab9 */ /* 0x000fca0000000800 */
.L_x_4458:
        /* <DEDUP_REMOVED lines=15> */
.L_x_4457:
[----:B------:R-:W-:Y:S05]  /*f910*/  BSYNC B0 ;  /* 0x0000000000007941 */ /* 0x000fea0003800000 */
.L_x_4456:
        /* <DEDUP_REMOVED lines=25> */
.L_x_4454:
        /* <DEDUP_REMOVED lines=20> */
.L_x_4459:
[----:B-1----:R-:W-:Y:S01]  /*fbf0*/  IADD3 R2, RZ, -R3, RZ ;  /* 0x80000003ff027210 */ /* 0x002fe20007ffe0ff */
[----:B---3--:R-:W-:Y:S01]  /*fc00*/  IMAD R16, R16, UR4, R7 ;  /* 0x0000000410107c24 */ /* 0x008fe2000f8e0207 */
[----:B--2---:R-:W-:-:S03]  /*fc10*/  IABS R4, R6 ;  /* 0x0000000600047213 */ /* 0x004fc60000000000 */
[----:B------:R-:W-:Y:S02]  /*fc20*/  IMAD R5, R2, R11, RZ ;  /* 0x0000000b02057224 */ /* 0x000fe400078e02ff */
[----:B------:R-:W-:Y:S02]  /*fc30*/  IMAD.MOV.U32 R2, RZ, RZ, RZ ;  /* 0x000000ffff027224 */ /* 0x000fe400078e00ff */
[----:B------:R-:W-:Y:S02]  /*fc40*/  IMAD.MOV R4, RZ, RZ, -R4 ;  /* 0x000000ffff047224 */ /* 0x000fe400078e0a04 */
[----:B------:R-:W-:Y:S01]  /*fc50*/  IMAD.HI.U32 R2, R3, R5, R2 ;  /* 0x0000000503027227 */ /* 0x000fe200078e0002 */
[----:B------:R-:W-:-:S04]  /*fc60*/  IADD3 R5, -R16, UR6, RZ ;  /* 0x0000000610057c10 */ /* 0x000fc8000fffe1ff */
        /* <DEDUP_REMOVED lines=17> */
[----:B------:R-:W-:-:S04]  /*fd80*/  VIADDMNMX R10, R3, UR4, R10, PT ;  /* 0x00000004030a7c46 */ /* 0x000fc8000b80010a */
[-C--:B------:R-:W-:Y:S02]  /*fd90*/  IABS R7, R10.reuse ;  /* 0x0000000a00077213 */ /* 0x080fe40000000000 */
[----:B------:R-:W-:Y:S02]  /*fda0*/  IABS R6, R10 ;  /* 0x0000000a00067213 */ /* 0x000fe40000000000 */
[----:B------:R-:W1:Y:S03]  /*fdb0*/  I2F.RP R8, R7 ;  /* 0x0000000700087306 */ /* 0x000e660000209400 */
[----:B------:R-:W-:-:S05]  /*fdc0*/  IMAD.MOV R6, RZ, RZ, -R6 ;  /* 0x000000ffff067224 */ /* 0x000fca00078e0a06 */
[----:B-1----:R-:W1:Y:S02]  /*fdd0*/  MUFU.RCP R8, R8 ;  /* 0x0000000800087308 */ /* 0x002e640000001000 */
[----:B-1----:R-:W-:-:S06]  /*fde0*/  VIADD R3, R8, 0xffffffe ;  /* 0x0ffffffe08037836 */ /* 0x002fcc0000000000 */
[----:B------:R-:W1:Y:S02]  /*fdf0*/  F2I.FTZ.U32.TRUNC.NTZ R3, R3 ;  /* 0x0000000300037305 */ /* 0x000e64000021f000 */
[----:B-1----:R-:W-:-:S04]  /*fe00*/  IMAD.MOV R2, RZ, RZ, -R3 ;  /* 0x000000ffff027224 */ /* 0x002fc800078e0a03 */
[----:B------:R-:W-:Y:S02]  /*fe10*/  IMAD R9, R2, R7, RZ ;  /* 0x0000000702097224 */ /* 0x000fe400078e02ff */
[----:B------:R-:W-:-:S04]  /*fe20*/  IMAD.MOV.U32 R2, RZ, RZ, RZ ;  /* 0x000000ffff027224 */ /* 0x000fc800078e00ff */
[----:B------:R-:W-:Y:S01]  /*fe30*/  IMAD.HI.U32 R2, R3, R9, R2 ;  /* 0x0000000903027227 */ /* 0x000fe200078e0002 */
[----:B------:R-:W-:Y:S02]  /*fe40*/  IABS R9, R5 ;  /* 0x0000000500097213 */ /* 0x000fe40000000000 */
[C---:B------:R-:W-:Y:S01]  /*fe50*/  LOP3.LUT R3, R5.reuse, R10, RZ, 0x3c, !PT ;  /* 0x0000000a05037212 */ /* 0x040fe200078e3cff */
[----:B------:R-:W-:Y:S02]  /*fe60*/  IMAD.IADD R5, R5, 0x1, R4 ;  /* 0x0000000105057824 */ /* 0x000fe400078e0204 */
[----:B------:R-:W-:-:S04]  /*fe70*/  IMAD.HI.U32 R2, R2, R9, RZ ;  /* 0x0000000902027227 */ /* 0x000fc800078e00ff */
[----:B------:R-:W-:-:S05]  /*fe80*/  IMAD R6, R2, R6, R9 ;  /* 0x0000000602067224 */ /* 0x000fca00078e0209 */
[----:B------:R-:W-:-:S13]  /*fe90*/  ISETP.GT.U32.AND P0, PT, R7, R6, PT ;  /* 0x000000060700720c */ /* 0x000fda0003f04070 */
[----:B------:R-:W-:Y:S02]  /*fea0*/  @!P0 IMAD.IADD R6, R6, 0x1, -R7 ;  /* 0x0000000106068824 */ /* 0x000fe400078e0a07 */
[----:B------:R-:W-:-:S03]  /*feb0*/  @!P0 VIADD R2, R2, 0x1 ;  /* 0x0000000102028836 */ /* 0x000fc60000000000 */
[----:B------:R-:W-:-:S13]  /*fec0*/  ISETP.GE.U32.AND P0, PT, R6, R7, PT ;  /* 0x000000070600720c */ /* 0x000fda0003f06070 */
[----:B------:R-:W-:Y:S02]  /*fed0*/  @P0 IADD3 R2, R2, 0x1, RZ ;  /* 0x0000000102020810 */ /* 0x000fe40007ffe0ff */
        /* <DEDUP_REMOVED lines=9> */
.L_x_4455:
[----:B------:R-:W-:Y:S02]  /*ff70*/  IMAD.MOV.U32 R17, RZ, RZ, RZ ;  /* 0x000000ffff117224 */ /* 0x000fe400078e00ff */
[----:B------:R-:W-:Y:S02]  /*ff80*/  IMAD.U32 R16, RZ, RZ, UR6 ;  /* 0x00000006ff107e24 */ /* 0x000fe4000f8e00ff */
[----:B------:R-:W-:-:S07]  /*ff90*/  IMAD.MOV.U32 R18, RZ, RZ, RZ ;  /* 0x000000ffff127224 */ /* 0x000fce00078e00ff */
.L_x_4460:
        /* <DEDUP_REMOVED lines=20> */
.L_x_4534:
        /* <DEDUP_REMOVED lines=40> */
.L_x_4462:
[----:B------:R-:W1:Y:S01]  /*10360*/  LDC.64 R2, c[0x0][0xa08] ;  /* 0x00028200ff027b82 */ /* 0x000e620000000a00 */
[----:B------:R-:W-:Y:S01]  /*10370*/  MOV R7, RZ ;  /* 0x000000ff00077202 */ /* 0x000fe20000000f00 */
        /* <DEDUP_REMOVED lines=12> */
.L_x_4463:
[----:B------:R-:W-:Y:S05]  /*10440*/  @!P0 BRA `(.L_x_4464) ;  /* 0x00000000000c8947 */ /* 0x000fea0003800000 */
[----:B-1----:R-:W2:Y:S04]  /*10450*/  LDG.E R6, desc[UR48][R2.64] ;  /* 0x0000003002067981 */ /* 0x002ea8000c1e1900 */
[----:B------:R-:W2:Y:S02]  /*10460*/  LDG.E R5, desc[UR48][R2.64+0x4] ;  /* 0x0000043002057981 */ /* 0x000ea4000c1e1900 */
[----:B--2---:R-:W-:-:S07]  /*10470*/  IMAD.IADD R5, R5, 0x1, -R6 ;  /* 0x0000000105057824 */ /* 0x004fce00078e0a06 */
.L_x_4464:
        /* <DEDUP_REMOVED lines=18> */
.L_x_4467:
[----:B------:R-:W-:-:S13]  /*105a0*/  ISETP.NE.AND P1, PT, R3, 0x1, PT ;  /* 0x000000010300780c */ /* 0x000fda0003f25270 */
[----:B------:R-:W1:Y:S02]  /*105b0*/  @P1 LDC.64 R4, c[0x0][0x9e8] ;  /* 0x00027a00ff041b82 */ /* 0x000e640000000a00 */
[----:B-1----:R-:W-:-:S05]  /*105c0*/  @P1 IMAD.HI.U32 R4, R6, R4, RZ ;  /* 0x0000000406041227 */ /* 0x002fca00078e00ff */
[----:B------:R-:W-:-:S07]  /*105d0*/  @P1 SHF.R.U32.HI R6, RZ, R5, R4 ;  /* 0x00000005ff061219 */ /* 0x000fce0000011604 */
.L_x_4468:
[----:B------:R-:W-:Y:S05]  /*105e0*/  BSYNC B0 ;  /* 0x0000000000007941 */ /* 0x000fea0003800000 */
.L_x_4466:
[----:B------:R-:W-:-:S05]  /*105f0*/  IMAD R5, R6, R3, R3 ;  /* 0x0000000306057224 */ /* 0x000fca00078e0203 */
[----:B------:R-:W-:-:S07]  /*10600*/  VIMNMX R2, R2, R5, PT ;  /* 0x0000000502027248 */ /* 0x000fce0003fe0100 */
.L_x_4465:
[----:B------:R-:W-:Y:S01]  /*10610*/  VIADD R2, R2, 0x3f ;  /* 0x0000003f02027836 */ /* 0x000fe20000000000 */
[----:B------:R-:W-:Y:S01]  /*10620*/  ULDC UR4, c[0x0][0x9dc] ;  /* 0x0002770000047ab9 */ /* 0x000fe20000000800 */
[----:B------:R-:W-:-:S03]  /*10630*/  IMAD R0, R17, 0x40, -R0 ;  /* 0x0000004011007824 */ /* 0x000fc600078e0a00 */
[----:B------:R-:W-:-:S04]  /*10640*/  SHF.R.S32.HI R5, RZ, 0x1f, R2 ;  /* 0x0000001fff057819 */ /* 0x000fc80000011402 */
[----:B------:R-:W-:Y:S01]  /*10650*/  LEA.HI R4, R5, R2, RZ, 0x6 ;  /* 0x0000000205047211 */ /* 0x000fe200078f30ff */
[C---:B------:R-:W-:Y:S02]  /*10660*/  VIADD R2, R7.reuse, 0x3f ;  /* 0x0000003f07027836 */ /* 0x040fe40000000000 */
[----:B------:R-:W-:Y:S01]  /*10670*/  IMAD.IADD R7, R7, 0x1, R0 ;  /* 0x0000000107077824 */ /* 0x000fe200078e0200 */
[----:B------:R-:W-:Y:S02]  /*10680*/  SHF.R.S32.HI R4, RZ, 0x6, R4 ;  /* 0x00000006ff047819 */ /* 0x000fe40000011404 */
[----:B------:R-:W-:Y:S01]  /*10690*/  SHF.R.S32.HI R5, RZ, 0x1f, R2 ;  /* 0x0000001fff057819 */ /* 0x000fe20000011402 */
[----:B------:R-:W-:-:S03]  /*106a0*/  VIADD R0, R7, -UR4 ;  /* 0x8000000407007c36 */ /* 0x000fc60008000000 */
[----:B------:R-:W-:-:S04]  /*106b0*/  LEA.HI R5, R5, R2, RZ, 0x6 ;  /* 0x0000000205057211 */ /* 0x000fc800078f30ff */
[----:B------:R-:W-:-:S04]  /*106c0*/  SHF.R.S32.HI R5, RZ, 0x6, R5 ;  /* 0x00000006ff057819 */ /* 0x000fc80000011405 */
        /* <DEDUP_REMOVED lines=13> */
.L_x_4471:
[----:B------:R-:W-:-:S13]  /*107a0*/  ISETP.NE.AND P0, PT, R3, 0x1, PT ;  /* 0x000000010300780c */ /* 0x000fda0003f05270 */
[----:B------:R-:W2:Y:S02]  /*107b0*/  @P0 LDC.64 R4, c[0x0][0x9e8] ;  /* 0x00027a00ff040b82 */ /* 0x000ea40000000a00 */
[----:B--2---:R-:W-:-:S05]  /*107c0*/  @P0 IMAD.HI.U32 R4, R7, R4, RZ ;  /* 0x0000000407040227 */ /* 0x004fca00078e00ff */
[----:B------:R-:W-:-:S07]  /*107d0*/  @P0 SHF.R.U32.HI R7, RZ, R5, R4 ;  /* 0x00000005ff070219 */ /* 0x000fce0000011604 */
.L_x_4472:
[----:B------:R-:W-:Y:S05]  /*107e0*/  BSYNC B0 ;  /* 0x0000000000007941 */ /* 0x000fea0003800000 */
.L_x_4470:
[----:B------:R-:W-:-:S05]  /*107f0*/  IMAD R3, R7, R3, RZ ;  /* 0x0000000307037224 */ /* 0x000fca00078e02ff */
[----:B------:R-:W-:-:S07]  /*10800*/  VIMNMX R0, R0, R3, !PT ;  /* 0x0000000300007248 */ /* 0x000fce0007fe0100 */
.L_x_4469:
[----:B------:R-:W-:Y:S01]  /*10810*/  SHF.R.S32.HI R3, RZ, 0x1f, R0 ;  /* 0x0000001fff037819 */ /* 0x000fe20000011400 */
[----:B------:R-:W-:Y:S03]  /*10820*/  BSSY B6, `(.L_x_4473) ;  /* 0x00002fe000067945 */ /* 0x000fe60003800000 */
[----:B------:R-:W-:-:S04]  /*10830*/  LEA.HI R3, R3, R0, RZ, 0x6 ;  /* 0x0000000003037211 */ /* 0x000fc800078f30ff */
[----:B------:R-:W-:-:S04]  /*10840*/  SHF.R.S32.HI R3, RZ, 0x6, R3 ;  /* 0x00000006ff037819 */ /* 0x000fc80000011403 */
        /* <DEDUP_REMOVED lines=21> */
.L_x_4474:
        /* <DEDUP_REMOVED lines=11> */
[----:B------:R-:W-:Y:S01]  /*10a50*/  IMAD.U32 R4, RZ, RZ, UR6 ;  /* 0x00000006ff047e24 */ /* 0x000fe2000f8e00ff */
[----:B-1----:R-:W-:Y:S01]  /*10a60*/  MOV R6, UR8 ;  /* 0x0000000800067c02 */ /* 0x002fe20008000f00 */
[----:B------:R-:W1:Y:S01]  /*10a70*/  LDC.64 R2, c[0x4][R2] ;  /* 0x0100000002027b82 */ /* 0x000e620000000a00 */
        /* <DEDUP_REMOVED lines=9> */
.L_x_4476:
        /* <DEDUP_REMOVED lines=9> */
[----:B------:R-:W-:Y:S01]  /*10ba0*/  IMAD.U32 R4, RZ, RZ, UR6 ;  /* 0x00000006ff047e24 */ /* 0x000fe2000f8e00ff */
[----:B------:R-:W-:Y:S01]  /*10bb0*/  MOV R12, 0x1 ;  /* 0x00000001000c7802 */ /* 0x000fe20000000f00 */
[----:B------:R-:W-:Y:S02]  /*10bc0*/  IMAD.U32 R5, RZ, RZ, UR7 ;  /* 0x00000007ff057e24 */ /* 0x000fe4000f8e00ff */
[----:B-1----:R-:W-:Y:S02]  /*10bd0*/  IMAD.U32 R6, RZ, RZ, UR8 ;  /* 0x00000008ff067e24 */ /* 0x002fe4000f8e00ff */
[----:B------:R-:W-:-:S02]  /*10be0*/  IMAD.U32 R7, RZ, RZ, UR9 ;  /* 0x00000009ff077e24 */ /* 0x000fc4000f8e00ff */
[----:B------:R-:W-:Y:S02]  /*10bf0*/  IMAD.U32 R10, RZ, RZ, UR4 ;  /* 0x00000004ff0a7e24 */ /* 0x000fe4000f8e00ff */
[----:B------:R-:W-:Y:S02]  /*10c00*/  IMAD.U32 R11, RZ, RZ, UR5 ;  /* 0x00000005ff0b7e24 */ /* 0x000fe4000f8e00ff */
[----:B------:R-:W-:Y:S02]  /*10c10*/  IMAD.MOV.U32 R8, RZ, RZ, 0x70 ;  /* 0x00000070ff087424 */ /* 0x000fe400078e00ff */
[----:B0-2---:R-:W-:-:S07]  /*10c20*/  IMAD.MOV.U32 R13, RZ, RZ, RZ ;  /* 0x000000ffff0d7224 */ /* 0x005fce00078e00ff */
[----:B------:R-:W-:-:S07]  /*10c30*/  LEPC R20, `(.L_x_4478) ;  /* 0x000000001014794e */ /* 0x000fce0000000000 */
[----:B---3--:R-:W-:Y:S05]  /*10c40*/  CALL.ABS.NOINC R2 ;  /* 0x0000000002007343 */ /* 0x008fea0003c00000 */
.L_x_4478:
        /* <DEDUP_REMOVED lines=16> */
.L_x_4477:
[----:B------:R-:W2:Y:S01]  /*10d50*/  LDL.LU R7, [R1+0x1c] ;  /* 0x00001c0001077983 */ /* 0x000ea20000300800 */
[----:B------:R-:W3:Y:S01]  /*10d60*/  LDC R0, c[0x0][0x428] ;  /* 0x00010a00ff007b82 */ /* 0x000ee20000000800 */
[----:B------:R-:W-:Y:S01]  /*10d70*/  ULDC.64 UR4, c[0x0][0x9f8] ;  /* 0x00027e0000047ab9 */ /* 0x000fe20000000a00 */
[----:B------:R-:W-:Y:S01]  /*10d80*/  IMAD.MOV.U32 R4, RZ, RZ, R19 ;  /* 0x000000ffff047224 */ /* 0x000fe200078e0013 */
[----:B-1----:R-:W1:Y:S01]  /*10d90*/  S2R R6, SR_TID.X ;  /* 0x0000000000067919 */ /* 0x002e620000002100 */
[----:B---3--:R-:W-:Y:S01]  /*10da0*/  ISETP.NE.AND P0, PT, R0, 0x1, PT ;  /* 0x000000010000780c */ /* 0x008fe20003f05270 */
[----:B------:R-:W-:Y:S01]  /*10db0*/  IMAD.MOV.U32 R0, RZ, RZ, R18 ;  /* 0x000000ffff007224 */ /* 0x000fe200078e0012 */
[----:B-1----:R-:W-:-:S11]  /*10dc0*/  LOP3.LUT R6, R6, 0x1f, RZ, 0xc0, !PT ;  /* 0x0000001f06067812 */ /* 0x002fd600078ec0ff */
[----:B------:R-:W1:Y:S08]  /*10dd0*/  @P0 LDC R3, c[0x0][0x42c] ;  /* 0x00010b00ff030b82 */ /* 0x000e700000000800 */
[----:B------:R-:W3:Y:S01]  /*10de0*/  @P0 LDC R5, c[0x0][0x430] ;  /* 0x00010c00ff050b82 */ /* 0x000ee20000000800 */
[----:B-1----:R-:W-:-:S05]  /*10df0*/  @P0 IMAD.HI.U32 R2, R18, R3, RZ ;  /* 0x0000000312020227 */ /* 0x002fca00078e00ff */
[----:B---3--:R-:W-:Y:S02]  /*10e00*/  @P0 SHF.R.U32.HI R0, RZ, R5, R2 ;  /* 0x00000005ff000219 */ /* 0x008fe40000011602 */
        /* <DEDUP_REMOVED lines=16> */
.L_x_4479:
        /* <DEDUP_REMOVED lines=19> */
.L_x_4551:
[----:B------:R-:W-:Y:S01]  /*11040*/  UMOV UR4, 0xffffffff ;  /* 0xffffffff00047882 */ /* 0x000fe20000000000 */
[----:B------:R-:W-:Y:S02]  /*11050*/  SHF.R.S32.HI R5, RZ, 0x1f, R4 ;  /* 0x0000001fff057819 */ /* 0x000fe40000011404 */
[----:B------:R-:W-:Y:S05]  /*11060*/  BRA.DIV UR4, `(.L_x_4481) ;  /* 0x0000003e04087947 */ /* 0x000fea000b800000 */
[----:B------:R-:W-:-:S13]  /*11070*/  ELECT P6, URZ, PT ;  /* 0x00000000003f782f */ /* 0x000fda00038c0000 */
.L_x_4554:
        /* <DEDUP_REMOVED lines=20> */
[----:B0-----:R-:W-:-:S05]  /*111c0*/  LEA.HI.X R13, R10, R3, R7, 0x2, P0 ;  /* 0x000000030a0d7211 */ /* 0x001fca00000f1407 */
[----:B------:R1:W5:Y:S02]  /*111d0*/  LDG.E R7, desc[UR48][R12.64] ;  /* 0x000000300c077981 */ /* 0x000364000c1e1900 */
.L_x_4483:
[----:B------:R-:W2:Y:S01]  /*111e0*/  LDL R9, [R1] ;  /* 0x0000000001097983 */ /* 0x000ea20000100800 */
[----:B------:R-:W-:-:S03]  /*111f0*/  MOV R11, 0x400 ;  /* 0x00000400000b7802 */ /* 0x000fc60000000f00 */
[----:B------:R-:W3:Y:S01]  /*11200*/  LDL R10, [R1+0x4] ;  /* 0x00000400010a7983 */ /* 0x000ee20000100800 */
[----:B-1----:R-:W1:Y:S02]  /*11210*/  S2R R12, SR_CgaCtaId ;  /* 0x00000000000c7919 */ /* 0x002e640000008800 */
[----:B-1----:R-:W-:-:S05]  /*11220*/  LEA R11, R12, R11, 0x18 ;  /* 0x0000000b0c0b7211 */ /* 0x002fca00078ec0ff */
[----:B--2---:R-:W-:Y:S01]  /*11230*/  IMAD R9, R9, 0x8, R11 ;  /* 0x0000000809097824 */ /* 0x004fe200078e020b */
[----:B---3--:R-:W-:-:S04]  /*11240*/  SHF.L.U32 R10, R10, 0x1f, RZ ;  /* 0x0000001f0a0a7819 */ /* 0x008fc800000006ff */
[----:B------:R-:W1:Y:S02]  /*11250*/  SYNCS.PHASECHK.TRANS64.TRYWAIT P0, [R9+URZ+0x28c40], R10 ;  /* 0x028c400a090075a7 */ /* 0x000e64000800017f */
[----:B-1----:R-:W-:Y:S05]  /*11260*/  @!P0 BRA `(.L_x_4484) ;  /* 0x0000003800a88947 */ /* 0x002fea0003800000 */
.L_x_4555:
        /* <DEDUP_REMOVED lines=11> */
.L_x_4485:
[----:B------:R-:W2:Y:S01]  /*11320*/  LDL R11, [R1] ;  /* 0x00000000010b7983 */ /* 0x000ea20000100800 */
[----:B------:R-:W-:-:S03]  /*11330*/  MOV R12, 0x400 ;  /* 0x00000400000c7802 */ /* 0x000fc60000000f00 */
[----:B-1----:R-:W3:Y:S01]  /*11340*/  LDL R10, [R1+0x8] ;  /* 0x00000800010a7983 */ /* 0x002ee20000100800 */
[----:B0-----:R-:W0:Y:S01]  /*11350*/  S2R R13, SR_CgaCtaId ;  /* 0x00000000000d7919 */ /* 0x001e220000008800 */
[----:B------:R-:W-:Y:S02]  /*11360*/  R2UR UR9, R9 ;  /* 0x00000000090972ca */ /* 0x000fe400000e0000 */
[----:B------:R-:W-:Y:S01]  /*11370*/  R2UR UR11, R8 ;  /* 0x00000000080b72ca */ /* 0x000fe200000e0000 */
[----:B------:R-:W-:Y:S01]  /*11380*/  UIADD3 UR6, UP0, UR38, 0x370, URZ ;  /* 0x0000037026067890 */ /* 0x000fe2000ff1e03f */
[----:B------:R-:W-:Y:S02]  /*11390*/  R2UR UR12, R0 ;  /* 0x00000000000c72ca */ /* 0x000fe400000e0000 */
[----:B-----5:R-:W-:Y:S01]  /*113a0*/  R2UR UR13, R7 ;  /* 0x00000000070d72ca */ /* 0x020fe200000e0000 */
[----:B------:R-:W-:Y:S01]  /*113b0*/  UIADD3.X UR7, URZ, UR39, URZ, UP0, !UPT ;  /* 0x000000273f077290 */ /* 0x000fe200087fe43f */
[----:B0-----:R-:W-:-:S05]  /*113c0*/  LEA R12, R13, R12, 0x18 ;  /* 0x0000000c0d0c7211 */ /* 0x001fca00078ec0ff */
[----:B------:R-:W-:Y:S01]  /*113d0*/  UIADD3 UR9, UR9, 0x28c30, URZ ;  /* 0x00028c3009097890 */ /* 0x000fe2000fffe03f */
[----:B------:R-:W-:Y:S01]  /*113e0*/  UMOV UR5, 0x14f00000 ;  /* 0x14f0000000057882 */ /* 0x000fe20000000000 */
[----:B------:R-:W-:Y:S01]  /*113f0*/  UMOV UR10, URZ ;  /* 0x0000003f000a7c82 */ /* 0x000fe20008000000 */
[----:B--2---:R-:W-:Y:S01]  /*11400*/  IMAD R9, R11, 0x2000, R12 ;  /* 0x000020000b097824 */ /* 0x004fe200078e020c */
[----:B---3--:R-:W-:-:S04]  /*11410*/  R2UR UR4, R10 ;  /* 0x000000000a0472ca */ /* 0x008fc800000e0000 */
[----:B------:R-:W-:-:S09]  /*11420*/  R2UR UR8, R9 ;  /* 0x00000000090872ca */ /* 0x000fd200000e0000 */
[----:B------:R-:W-:-:S04]  /*11430*/  ULEA UR11, UR11, UR4, 0x6 ;  /* 0x000000040b0b7291 */ /* 0x000fc8000f8e303f */
[----:B------:R-:W-:Y:S01]  /*11440*/  UIADD3 UR8, UR8, 0x22400, URZ ;  /* 0x0002240008087890 */ /* 0x000fe2000fffe03f */
[----:B------:R-:W-:-:S08]  /*11450*/  UMOV UR4, 0x0 ;  /* 0x0000000000047882 */ /* 0x000fd00000000000 */
[----:B------:R1:W-:Y:S02]  /*11460*/  UTMALDG.4D [UR8], [UR6], desc[UR4] ;  /* 0x00000408060075b4 */ /* 0x0003e40008019000 */
[----:B-1----:R-:W-:Y:S01]  /*11470*/  NOP ;  /* 0x0000000000007918 */ /* 0x002fe20000000000 */
.L_x_4482:
[----:B------:R-:W2:Y:S01]  /*11480*/  LDL.LU R12, [R1+0x18] ;  /* 0x00001800010c7983 */ /* 0x000ea20000300800 */
[----:B------:R-:W-:Y:S01]  /*11490*/  MOV R10, 0x400 ;  /* 0x00000400000a7802 */ /* 0x000fe20000000f00 */
[----:B------:R-:W-:Y:S05]  /*114a0*/  WARPSYNC.ALL ;  /* 0x0000000000007948 */ /* 0x000fea0003800000 */
[----:B------:R-:W1:Y:S01]  /*114b0*/  S2R R11, SR_CgaCtaId ;  /* 0x00000000000b7919 */ /* 0x000e620000008800 */
        /* <DEDUP_REMOVED lines=11> */
[----:B-1----:R-:W-:Y:S01]  /*11570*/  LEA R10, R11, R10, 0x18 ;  /* 0x0000000a0b0a7211 */ /* 0x002fe200078ec0ff */
        /* <DEDUP_REMOVED lines=12> */
[----:B------:R-:W2:Y:S02]  /*11640*/  SYNCS.PHASECHK.TRANS64.TRYWAIT P0, [R10+URZ+0x28c20], R6 ;  /* 0x028c20060a0075a7 */ /* 0x000ea4000800017f */
[----:B-12---:R-:W-:Y:S05]  /*11650*/  @!P0 BRA `(.L_x_4487) ;  /* 0x0000003400c08947 */ /* 0x006fea0003800000 */
.L_x_4556:
[----:B------:R-:W-:Y:S05]  /*11660*/  BSYNC B0 ;  /* 0x0000000000007941 */ /* 0x000fea0003800000 */
.L_x_4486:
[----:B------:R-:W-:Y:S04]  /*11670*/  BSSY B0, `(.L_x_4488) ;  /* 0x000004f000007945 */ /* 0x000fe80003800000 */
[----:B------:R-:W-:Y:S05]  /*11680*/  @!P6 BRA `(.L_x_4489) ;  /* 0x000000040034e947 */ /* 0x000fea0003800000 */
[----:B------:R-:W2:Y:S01]  /*11690*/  LDL R10, [R1] ;  /* 0x00000000010a7983 */ /* 0x000ea20000100800 */
[----:B------:R-:W-:-:S03]  /*116a0*/  MOV R11, 0x400 ;  /* 0x00000400000b7802 */ /* 0x000fc60000000f00 */
[----:B-1----:R-:W3:Y:S01]  /*116b0*/  LDL R9, [R1+0x4] ;  /* 0x0000040001097983 */ /* 0x002ee20000100800 */
[----:B------:R-:W1:Y:S02]  /*116c0*/  S2R R12, SR_CgaCtaId ;  /* 0x00000000000c7919 */ /* 0x000e640000008800 */
[----:B-1----:R-:W-:-:S05]  /*116d0*/  LEA R11, R12, R11, 0x18 ;  /* 0x0000000b0c0b7211 */ /* 0x002fca00078ec0ff */
[----:B--2---:R-:W-:Y:S01]  /*116e0*/  IMAD R6, R10, 0x8, R11 ;  /* 0x000000080a067824 */ /* 0x004fe200078e020b */
[----:B---3--:R-:W-:-:S04]  /*116f0*/  SHF.L.U32 R9, R9, 0x1f, RZ ;  /* 0x0000001f09097819 */ /* 0x008fc800000006ff */
[----:B------:R-:W1:Y:S02]  /*11700*/  SYNCS.PHASECHK.TRANS64.TRYWAIT P0, [R6+URZ+0x28c60], R9 ;  /* 0x028c6009060075a7 */ /* 0x000e64000800017f */
[----:B-1----:R-:W-:Y:S05]  /*11710*/  @!P0 BRA `(.L_x_4490) ;  /* 0x0000003400b08947 */ /* 0x002fea0003800000 */
.L_x_4557:
        /* <DEDUP_REMOVED lines=11> */
.L_x_4491:
[----:B------:R-:W2:Y:S01]  /*117d0*/  LDL R10, [R1] ;  /* 0x00000000010a7983 */ /* 0x000ea20000100800 */
[----:B------:R-:W-:-:S03]  /*117e0*/  MOV R11, 0x400 ;  /* 0x00000400000b7802 */ /* 0x000fc60000000f00 */
[----:B-1----:R-:W3:Y:S01]  /*117f0*/  LDL R9, [R1+0x8] ;  /* 0x0000080001097983 */ /* 0x002ee20000100800 */
[----:B------:R-:W1:Y:S01]  /*11800*/  S2R R12, SR_CgaCtaId ;  /* 0x00000000000c7919 */ /* 0x000e620000008800 */
[----:B------:R-:W-:Y:S02]  /*11810*/  R2UR UR9, R6 ;  /* 0x00000000060972ca */ /* 0x000fe400000e0000 */
[----:B------:R-:W-:Y:S01]  /*11820*/  R2UR UR11, R8 ;  /* 0x00000000080b72ca */ /* 0x000fe200000e0000 */
[----:B------:R-:W-:Y:S01]  /*11830*/  UIADD3 UR4, UP0, UR38, 0x470, URZ ;  /* 0x0000047026047890 */ /* 0x000fe2000ff1e03f */
[----:B------:R-:W-:Y:S02]  /*11840*/  R2UR UR12, R0 ;  /* 0x00000000000c72ca */ /* 0x000fe400000e0000 */
[----:B------:R-:W-:Y:S02]  /*11850*/  R2UR UR13, R7 ;  /* 0x00000000070d72ca */ /* 0x000fe400000e0000 */
        /* <DEDUP_REMOVED lines=48> */
.L_x_4489:
[----:B------:R-:W-:Y:S05]  /*11b60*/  BSYNC B0 ;  /* 0x0000000000007941 */ /* 0x000fea0003800000 */
.L_x_4488:
[----:B-1----:R-:W2:Y:S04]  /*11b70*/  LDL R6, [R1+0x14] ;  /* 0x0000140001067983 */ /* 0x002ea80000100800 */
[----:B------:R-:W3:Y:S01]  /*11b80*/  LDL R9, [R1+0xc] ;  /* 0x00000c0001097983 */ /* 0x000ee20000100800 */
[----:B------:R-:W-:Y:S01]  /*11b90*/  BSSY B0, `(.L_x_4492) ;  /* 0x00001ab000007945 */ /* 0x000fe20003800000 */
[----:B--2---:R-:W-:-:S05]  /*11ba0*/  VIADD R8, R6, 0xfffffffe ;  /* 0xfffffffe06087836 */ /* 0x004fca0000000000 */
[----:B---3--:R-:W-:-:S13]  /*11bb0*/  ISETP.GE.AND P0, PT, R8, R9, PT ;  /* 0x000000090800720c */ /* 0x008fda0003f06270 */
[----:B------:R-:W-:Y:S05]  /*11bc0*/  @!P0 BRA `(.L_x_4493) ;  /* 0x00000018009c8947 */ /* 0x000fea0003800000 */
[----:B------:R-:W-:Y:S01]  /*11bd0*/  LOP3.LUT R10, RZ, R9, RZ, 0x33, !PT ;  /* 0x00000009ff0a7212 */ /* 0x000fe200078e33ff */
[----:B------:R-:W-:Y:S01]  /*11be0*/  IMAD.MOV R9, RZ, RZ, -R6 ;  /* 0x000000ffff097224 */ /* 0x000fe200078e0a06 */
[----:B------:R-:W-:Y:S04]  /*11bf0*/  BSSY B1, `(.L_x_4494) ;  /* 0x000008f000017945 */ /* 0x000fe80003800000 */
[----:B------:R-:W-:-:S04]  /*11c00*/  VIADDMNMX R10, R9, 0x1, R10, !PT ;  /* 0x00000001090a7846 */ /* 0x000fc8000780010a */
[----:B------:R-:W-:-:S04]  /*11c10*/  IADD3 R6, R6, R10, RZ ;  /* 0x0000000a06067210 */ /* 0x000fc80007ffe0ff */
[----:B------:R-:W-:-:S04]  /*11c20*/  LOP3.LUT R6, R6, 0x1, RZ, 0xc0, !PT ;  /* 0x0000000106067812 */ /* 0x000fc800078ec0ff */
[----:B------:R-:W-:-:S13]  /*11c30*/  ISETP.NE.U32.AND P0, PT, R6, 0x1, PT ;  /* 0x000000010600780c */ /* 0x000fda0003f05070 */
[----:B------:R-:W-:Y:S05]  /*11c40*/  @P0 BRA `(.L_x_4495) ;  /* 0x0000000800240947 */ /* 0x000fea0003800000 */
[----:B------:R-:W2:Y:S04]  /*11c50*/  LDL.LU R11, [R1] ;  /* 0x00000000010b7983 */ /* 0x000ea80000300800 */
[----:B0-----:R-:W3:Y:S01]  /*11c60*/  LDL.LU R13, [R1+0x4] ;  /* 0x00000400010d7983 */ /* 0x001ee20000300800 */
        /* <DEDUP_REMOVED lines=25> */
[----:B------:R-:W-:Y:S01]  /*11e00*/  LEA R2, P0, R6, R2, 0x2 ;  /* 0x0000000206027211 */ /* 0x000fe200078010ff */
[----:B------:R-:W-:-:S03]  /*11e10*/  IMAD.MOV R7, RZ, RZ, -R9 ;  /* 0x000000ffff077224 */ /* 0x000fc600078e0a09 */
[----:B------:R-:W-:Y:S01]  /*11e20*/  LEA.HI.X R3, R6, R3, R11, 0x2, P0 ;  /* 0x0000000306037211 */ /* 0x000fe200000f140b */
[----:B------:R-:W-:-:S04]  /*11e30*/  IMAD R8, R12, R7, R8 ;  /* 0x000000070c087224 */ /* 0x000fc800078e0208 */
[----:B------:R1:W5:Y:S04]  /*11e40*/  LDG.E R7, desc[UR48][R2.64] ;  /* 0x0000003002077981 */ /* 0x000368000c1e1900 */
.L_x_4498:
[----:B-1----:R-:W1:Y:S01]  /*11e50*/  S2R R3, SR_CgaCtaId ;  /* 0x0000000000037919 */ /* 0x002e620000008800 */
[----:B------:R-:W-:-:S04]  /*11e60*/  MOV R2, 0x400 ;  /* 0x0000040000027802 */ /* 0x000fc80000000f00 */
[----:B-1----:R-:W-:Y:S02]  /*11e70*/  LEA R2, R3, R2, 0x18 ;  /* 0x0000000203027211 */ /* 0x002fe400078ec0ff */
[----:B------:R-:W-:-:S03]  /*11e80*/  SHF.L.U32 R3, R13, 0x1f, RZ ;  /* 0x0000001f0d037819 */ /* 0x000fc600000006ff */
[----:B------:R-:W-:-:S04]  /*11e90*/  IMAD R2, R14, 0x8, R2 ;  /* 0x000000080e027824 */ /* 0x000fc800078e0202 */
[----:B------:R-:W1:Y:S02]  /*11ea0*/  SYNCS.PHASECHK.TRANS64.TRYWAIT P0, [R2+URZ+0x28c40], R3 ;  /* 0x028c4003020075a7 */ /* 0x000e64000800017f */
[----:B-1----:R-:W-:Y:S05]  /*11eb0*/  @!P0 BRA `(.L_x_4499) ;  /* 0x0000002c00dc8947 */ /* 0x002fea0003800000 */
.L_x_4558:
[----:B------:R-:W2:Y:S02]  /*11ec0*/  S2R R6, SR_TID.X ;  /* 0x0000000000067919 */ /* 0x000ea40000002100 */
[----:B--2---:R-:W-:-:S04]  /*11ed0*/  LOP3.LUT R6, R6, 0x7f, RZ, 0xc0, !PT ;  /* 0x0000007f06067812 */ /* 0x004fc800078ec0ff */
[----:B------:R-:W-:-:S13]  /*11ee0*/  ISETP.NE.AND P1, PT, R6, RZ, PT ;  /* 0x000000ff0600720c */ /* 0x000fda0003f25270 */
        /* <DEDUP_REMOVED lines=8> */
.L_x_4500:
[----:B------:R-:W2:Y:S01]  /*11f70*/  LDL R6, [R1] ;  /* 0x0000000001067983 */ /* 0x000ea20000100800 */
        /* <DEDUP_REMOVED lines=21> */
.L_x_4559:
        /* <DEDUP_REMOVED lines=8> */
.L_x_4502:
        /* <DEDUP_REMOVED lines=54> */
.L_x_4497:
[----:B------:R-:W-:Y:S05]  /*124b0*/  BSYNC B2 ;  /* 0x0000000000027941 */ /* 0x000fea0003800000 */
.L_x_4496:
[----:B------:R-:W2:Y:S02]  /*124c0*/  LDL R2, [R1+0x14] ;  /* 0x0000140001027983 */ /* 0x000ea40000100800 */
[----:B--2---:R-:W-:-:S07]  /*124d0*/  VIADD R8, R2, 0xfffffffd ;  /* 0xfffffffd02087836 */ /* 0x004fce0000000000 */
.L_x_4495:
[----:B------:R-:W-:Y:S05]  /*124e0*/  BSYNC B1 ;  /* 0x0000000000017941 */ /* 0x000fea0003800000 */
.L_x_4494:
[----:B------:R-:W2:Y:S01]  /*124f0*/  LDL.LU R2, [R1+0x14] ;  /* 0x0000140001027983 */ /* 0x000ea20000300800 */
[----:B------:R-:W-:Y:S01]  /*12500*/  VIADD R10, R10, 0xfffffffe ;  /* 0xfffffffe0a0a7836 */ /* 0x000fe20000000000 */
[----:B--2---:R-:W-:-:S04]  /*12510*/  LOP3.LUT R3, RZ, R2, RZ, 0x33, !PT ;  /* 0x00000002ff037212 */ /* 0x004fc800078e33ff */
[----:B------:R-:W-:-:S13]  /*12520*/  ISETP.NE.AND P0, PT, R10, R3, PT ;  /* 0x000000030a00720c */ /* 0x000fda0003f05270 */
[----:B------:R-:W-:Y:S05]  /*12530*/  @!P0 BRA `(.L_x_4493) ;  /* 0x0000001000408947 */ /* 0x000fea0003800000 */
.L_x_4517:
        /* <DEDUP_REMOVED lines=11> */
[----:B------:R-:W-:Y:S02]  /*125f0*/  MOV R11, R8 ;  /* 0x00000008000b7202 */ /* 0x000fe40000000f00 */
        /* <DEDUP_REMOVED lines=20> */
.L_x_4505:
[----:B------:R-:W2:Y:S01]  /*12740*/  S2R R3, SR_CgaCtaId ;  /* 0x0000000000037919 */ /* 0x000ea20000008800 */
[----:B------:R-:W-:-:S04]  /*12750*/  MOV R2, 0x400 ;  /* 0x0000040000027802 */ /* 0x000fc80000000f00 */
[----:B--2---:R-:W-:Y:S02]  /*12760*/  LEA R2, R3, R2, 0x18 ;  /* 0x0000000203027211 */ /* 0x004fe400078ec0ff */
[----:B------:R-:W-:-:S03]  /*12770*/  SHF.L.U32 R3, R10, 0x1f, RZ ;  /* 0x0000001f0a037819 */ /* 0x000fc600000006ff */
[----:B------:R-:W-:-:S04]  /*12780*/  IMAD R2, R9, 0x8, R2 ;  /* 0x0000000809027824 */ /* 0x000fc800078e0202 */
[----:B------:R-:W2:Y:S02]  /*12790*/  SYNCS.PHASECHK.TRANS64.TRYWAIT P0, [R2+URZ+0x28c40], R3 ;  /* 0x028c4003020075a7 */ /* 0x000ea4000800017f */
[----:B--2---:R-:W-:Y:S05]  /*127a0*/  @!P0 BRA `(.L_x_4506) ;  /* 0x0000002400c88947 */ /* 0x004fea0003800000 */
.L_x_4560:
[----:B-1----:R-:W1:Y:S02]  /*127b0*/  S2R R6, SR_TID.X ;  /* 0x0000000000067919 */ /* 0x002e640000002100 */
        /* <DEDUP_REMOVED lines=8> */
[----:B---3--:R-:W-:Y:S05]  /*12840*/  @!P1 BRA `(.L_x_4507) ;  /* 0x0000000000049947 */ /* 0x008fea0003800000 */
[----:B------:R-:W-:Y:S01]  /*12850*/  BPT.TRAP 0x1 ;  /* 0x000000040000795c */ /* 0x000fe20000300000 */
.L_x_4507:
[----:B------:R-:W3:Y:S01]  /*12860*/  LDL R12, [R1+0x8] ;  /* 0x00000800010c7983 */ /* 0x000ee20000100800 */
[----:B------:R-:W-:Y:S01]  /*12870*/  MOV R6, 0x400 ;  /* 0x0000040000067802 */ /* 0x000fe20000000f00 */
[----:B0-----:R-:W0:Y:S01]  /*12880*/  S2R R13, SR_CgaCtaId ;  /* 0x00000000000d7919 */ /* 0x001e220000008800 */
        /* <DEDUP_REMOVED lines=16> */
[----:B------:R-:W1:Y:S02]  /*12990*/  SYNCS.PHASECHK.TRANS64.TRYWAIT P1, [R2+URZ+0x28c60], R3 ;  /* 0x028c6003020075a7 */ /* 0x000e64000802017f */
[----:B01----:R-:W-:Y:S05]  /*129a0*/  @!P1 BRA `(.L_x_4508) ;  /* 0x00000024005c9947 */ /* 0x003fea0003800000 */
.L_x_4561:
[----:B------:R-:W-:Y:S05]  /*129b0*/  @P0 BRA `(.L_x_4509) ;  /* 0x00000000001c0947 */ /* 0x000fea0003800000 */
[----:B------:R-:W1:Y:S01]  /*129c0*/  S2R R11, SR_TID.X ;  /* 0x00000000000b7919 */ /* 0x000e620000002100 */
[----:B0-2---:R-:W-:-:S04]  /*129d0*/  IMAD.MOV.U32 R3, RZ, RZ, 0x10000 ;  /* 0x00010000ff037424 */ /* 0x005fc800078e00ff */
[----:B------:R3:W-:Y:S01]  /*129e0*/  SYNCS.ARRIVE.TRANS64 RZ, [R2+URZ+0x28c50], R3 ;  /* 0x028c500302ff79a7 */ /* 0x0007e2000800003f */
[----:B-1----:R-:W-:-:S04]  /*129f0*/  LOP3.LUT R11, R11, 0x1f, RZ, 0xc0, !PT ;  /* 0x0000001f0b0b7812 */ /* 0x002fc800078ec0ff */
[----:B------:R-:W-:-:S13]  /*12a00*/  ISETP.NE.AND P1, PT, R11, RZ, PT ;  /* 0x000000ff0b00720c */ /* 0x000fda0003f25270 */
[----:B---3--:R-:W-:Y:S05]  /*12a10*/  @!P1 BRA `(.L_x_4509) ;  /* 0x0000000000049947 */ /* 0x008fea0003800000 */
[----:B------:R-:W-:Y:S01]  /*12a20*/  BPT.TRAP 0x1 ;  /* 0x000000040000795c */ /* 0x000fe20000300000 */
.L_x_4509:
[----:B------:R-:W1:Y:S01]  /*12a30*/  S2R R11, SR_CgaCtaId ;  /* 0x00000000000b7919 */ /* 0x000e620000008800 */
[----:B0-2---:R-:W-:Y:S01]  /*12a40*/  MOV R3, 0x400 ;  /* 0x0000040000037802 */ /* 0x005fe20000000f00 */
        /* <DEDUP_REMOVED lines=15> */
[----:B-1----:R-:W-:-:S05]  /*12b40*/  LEA R3, R11, R3, 0x18 ;  /* 0x000000030b037211 */ /* 0x002fca00078ec0ff */
        /* <DEDUP_REMOVED lines=34> */
[----:B-1----:R-:W-:Y:S01]  /*12d70*/  NOP ;  /* 0x0000000000007918 */ /* 0x002fe20000000000 */
.L_x_4504:
[----:B------:R-:W-:Y:S05]  /*12d80*/  BSYNC B1 ;  /* 0x0000000000017941 */ /* 0x000fea0003800000 */
.L_x_4503:
[----:B------:R-:W-:Y:S01]  /*12d90*/  VIADD R9, R9, 0x1 ;  /* 0x0000000109097836 */ /* 0x000fe20000000000 */
[----:B------:R-:W-:Y:S04]  /*12da0*/  BSSY B1, `(.L_x_4510) ;  /* 0x0000085000017945 */ /* 0x000fe80003800000 */
[----:B------:R-:W-:-:S04]  /*12db0*/  ISETP.NE.AND P0, PT, R9, 0x2, PT ;  /* 0x000000020900780c */ /* 0x000fc80003f05270 */
[----:B------:R-:W-:Y:S02]  /*12dc0*/  SEL R3, RZ, 0x1, P0 ;  /* 0x00000001ff037807 */ /* 0x000fe40000000000 */
[----:B------:R-:W-:Y:S01]  /*12dd0*/  SEL R12, R9, RZ, P0 ;  /* 0x000000ff090c7207 */ /* 0x000fe20000000000 */
[----:B------:R-:W-:Y:S01]  /*12de0*/  VIADD R9, R8, 0xffffffff ;  /* 0xffffffff08097836 */ /* 0x000fe20000000000 */
        /* <DEDUP_REMOVED lines=21> */
[----:B------:R-:W-:-:S05]  /*12f40*/  IMAD.WIDE.U32 R2, R4, UR6, R2 ;  /* 0x0000000604027c25 */ /* 0x000fca000f8e0002 */
[----:B------:R-:W-:Y:S02]  /*12f50*/  IADD3 R3, R6, R3, RZ ;  /* 0x0000000306037210 */ /* 0x000fe40007ffe0ff */
[----:B------:R-:W-:-:S04]  /*12f60*/  LEA R6, P0, R2, UR4, 0x2 ;  /* 0x0000000402067c11 */ /* 0x000fc8000f8010ff */
[----:B------:R-:W-:-:S06]  /*12f70*/  LEA.HI.X R7, R2, UR5, R3, 0x2, P0 ;  /* 0x0000000502077c11 */ /* 0x000fcc00080f1403 */
[----:B------:R2:W5:Y:S03]  /*12f80*/  LDG.E R7, desc[UR48][R6.64] ;  /* 0x0000003006077981 */ /* 0x000566000c1e1900 */
.L_x_4512:
[----:B------:R-:W3:Y:S01]  /*12f90*/  S2R R3, SR_CgaCtaId ;  /* 0x0000000000037919 */ /* 0x000ee20000008800 */
[----:B------:R-:W-:-:S04]  /*12fa0*/  MOV R2, 0x400 ;  /* 0x0000040000027802 */ /* 0x000fc80000000f00 */
[----:B---3--:R-:W-:Y:S02]  /*12fb0*/  LEA R2, R3, R2, 0x18 ;  /* 0x0000000203027211 */ /* 0x008fe400078ec0ff */
[----:B------:R-:W-:-:S03]  /*12fc0*/  SHF.L.U32 R3, R11, 0x1f, RZ ;  /* 0x0000001f0b037819 */ /* 0x000fc600000006ff */
[----:B------:R-:W-:-:S04]  /*12fd0*/  IMAD R2, R12, 0x8, R2 ;  /* 0x000000080c027824 */ /* 0x000fc800078e0202 */
[----:B------:R-:W3:Y:S02]  /*12fe0*/  SYNCS.PHASECHK.TRANS64.TRYWAIT P0, [R2+URZ+0x28c40], R3 ;  /* 0x028c4003020075a7 */ /* 0x000ee4000800017f */
[----:B---3--:R-:W-:Y:S05]  /*12ff0*/  @!P0 BRA `(.L_x_4513) ;  /* 0x0000001c00dc8947 */ /* 0x008fea0003800000 */
.L_x_4562:
[----:B--2---:R-:W2:Y:S02]  /*13000*/  S2R R6, SR_TID.X ;  /* 0x0000000000067919 */ /* 0x004ea40000002100 */
        /* <DEDUP_REMOVED lines=8> */
[----:B----4-:R-:W-:Y:S05]  /*13090*/  @!P1 BRA `(.L_x_4514) ;  /* 0x0000000000049947 */ /* 0x010fea0003800000 */
[----:B------:R-:W-:Y:S01]  /*130a0*/  BPT.TRAP 0x1 ;  /* 0x000000040000795c */ /* 0x000fe20000300000 */
.L_x_4514:
[----:B------:R-:W2:Y:S01]  /*130b0*/  LDL R6, [R1] ;  /* 0x0000000001067983 */ /* 0x000ea20000100800 */
[----:B-1----:R-:W-:-:S03]  /*130c0*/  MOV R12, 0x400 ;  /* 0x00000400000c7802 */ /* 0x002fc60000000f00 */
[----:B------:R-:W4:Y:S01]  /*130d0*/  LDL R11, [R1+0x8] ;  /* 0x00000800010b7983 */ /* 0x000f220000100800 */
        /* <DEDUP_REMOVED lines=17> */
[----:B------:R-:W1:Y:S02]  /*131f0*/  SYNCS.PHASECHK.TRANS64.TRYWAIT P1, [R2+URZ+0x28c60], R3 ;  /* 0x028c6003020075a7 */ /* 0x000e64000802017f */
[----:B01----:R-:W-:Y:S05]  /*13200*/  @!P1 BRA `(.L_x_4515) ;  /* 0x0000001c006c9947 */ /* 0x003fea0003800000 */
.L_x_4563:
[----:B------:R-:W-:Y:S05]  /*13210*/  @P0 BRA `(.L_x_4516) ;  /* 0x00000000001c0947 */ /* 0x000fea0003800000 */
[----:B------:R-:W1:Y:S01]  /*13220*/  S2R R10, SR_TID.X ;  /* 0x00000000000a7919 */ /* 0x000e620000002100 */
[----:B0--3--:R-:W-:-:S04]  /*13230*/  IMAD.MOV.U32 R3, RZ, RZ, 0x10000 ;  /* 0x00010000ff037424 */ /* 0x009fc800078e00ff */
[----:B------:R2:W-:Y:S01]  /*13240*/  SYNCS.ARRIVE.TRANS64 RZ, [R2+URZ+0x28c50], R3 ;  /* 0x028c500302ff79a7 */ /* 0x0005e2000800003f */
[----:B-1----:R-:W-:-:S04]  /*13250*/  LOP3.LUT R10, R10, 0x1f, RZ, 0xc0, !PT ;  /* 0x0000001f0a0a7812 */ /* 0x002fc800078ec0ff */
[----:B------:R-:W-:-:S13]  /*13260*/  ISETP.NE.AND P1, PT, R10, RZ, PT ;  /* 0x000000ff0a00720c */ /* 0x000fda0003f25270 */
[----:B--2---:R-:W-:Y:S05]  /*13270*/  @!P1 BRA `(.L_x_4516) ;  /* 0x0000000000049947 */ /* 0x004fea0003800000 */
[----:B------:R-:W-:Y:S01]  /*13280*/  BPT.TRAP 0x1 ;  /* 0x000000040000795c */ /* 0x000fe20000300000 */
.L_x_4516:
[----:B0--3--:R-:W2:Y:S01]  /*13290*/  LDL R3, [R1] ;  /* 0x0000000001037983 */ /* 0x009ea20000100800 */
        /* <DEDUP_REMOVED lines=53> */
.L_x_4511:
[----:B------:R-:W-:Y:S05]  /*135f0*/  BSYNC B1 ;  /* 0x0000000000017941 */ /* 0x000fea0003800000 */
.L_x_4510:
[----:B------:R-:W2:Y:S01]  /*13600*/  LDL R2, [R1+0xc] ;  /* 0x00000c0001027983 */ /* 0x000ea20000100800 */
[----:B------:R-:W-:Y:S01]  /*13610*/  VIADD R8, R8, 0xfffffffe ;  /* 0xfffffffe08087836 */ /* 0x000fe20000000000 */
[----:B--2---:R-:W-:-:S13]  /*13620*/  ISETP.GT.AND P0, PT, R9, R2, PT ;  /* 0x000000020900720c */ /* 0x004fda0003f04270 */
[----:B------:R-:W-:Y:S05]  /*13630*/  @P0 BRA `(.L_x_4517) ;  /* 0xffffffec00c00947 */ /* 0x000fea000383ffff */
.L_x_4493:
[----:B------:R-:W-:Y:S05]  /*13640*/  BSYNC B0 ;  /* 0x0000000000007941 */ /* 0x000fea0003800000 */
.L_x_4492:
        /* <DEDUP_REMOVED lines=23> */
.L_x_4519:
[----:B------:R-:W-:Y:S05]  /*137c0*/  BSYNC B0 ;  /* 0x0000000000007941 */ /* 0x000fea0003800000 */
.L_x_4518:
[----:B--2---:R-:W2:Y:S02]  /*137d0*/  LDL.LU R2, [R1+0x4] ;  /* 0x0000040001027983 */ /* 0x004ea40000300800 */
[----:B--2---:R-:W-:-:S05]  /*137e0*/  LOP3.LUT R2, R2, R0, RZ, 0x3c, !PT ;  /* 0x0000000002027212 */ /* 0x004fca00078e3cff */
[----:B------:R2:W-:Y:S02]  /*137f0*/  STL [R1+0x4], R2 ;  /* 0x0000040201007387 */ /* 0x0005e40000100800 */
.L_x_4475:
[----:B------:R-:W-:Y:S05]  /*13800*/  BSYNC B6 ;  /* 0x0000000000067941 */ /* 0x000fea0003800000 */
.L_x_4473:
[----:B------:R-:W-:-:S03]  /*13810*/  UMOV UR4, 0xffffffff ;  /* 0xffffffff00047882 */ /* 0x000fc60000000000 */
[----:B------:R-:W-:Y:S05]  /*13820*/  BRA.DIV UR4, `(.L_x_4520) ;  /* 0x0000001604f87947 */ /* 0x000fea000b800000 */
[----:B------:R3:W4:Y:S04]  /*13830*/  SHFL.IDX PT, R4, R16, RZ, 0x1f ;  /* 0x00001fff10047589 */ /* 0x00072800000e0000 */
[----:B------:R3:W0:Y:S02]  /*13840*/  SHFL.IDX PT, R7, R16, 0x1, 0x1f ;  /* 0x00201f0010077f89 */ /* 0x00062400000e0000 */
.L_x_4567:
[----:B-1----:R-:W1:Y:S01]  /*13850*/  S2R R6, SR_TID.X ;  /* 0x0000000000067919 */ /* 0x002e620000002100 */
[----:B------:R-:W-:Y:S01]  /*13860*/  ULDC UR4, c[0x0][0xc14] ;  /* 0x0003050000047ab9 */ /* 0x000fe20000000800 */
[----:B------:R-:W-:Y:S01]  /*13870*/  BSSY B0, `(.L_x_4521) ;  /* 0x000000b000007945 */ /* 0x000fe20003800000 */
[----:B------:R-:W-:Y:S02]  /*13880*/  IMAD.U32 R0, RZ, RZ, UR4 ;  /* 0x00000004ff007e24 */ /* 0x000fe4000f8e00ff */
[----:B------:R-:W-:Y:S01]  /*13890*/  IMAD.MOV.U32 R17, RZ, RZ, RZ ;  /* 0x000000ffff117224 */ /* 0x000fe200078e00ff */
[----:B-1----:R-:W-:-:S04]  /*138a0*/  LOP3.LUT R6, R6, 0x1f, RZ, 0xc0, !PT ;  /* 0x0000001f06067812 */ /* 0x002fc800078ec0ff */
[C---:B------:R-:W-:Y:S01]  /*138b0*/  ISETP.NE.AND P0, PT, R6.reuse, 0x1f, PT ;  /* 0x0000001f0600780c */ /* 0x040fe20003f05270 */
[----:B------:R-:W-:-:S05]  /*138c0*/  IMAD.IADD R5, R6, 0x1, R19 ;  /* 0x0000000106057824 */ /* 0x000fca00078e0213 */
[----:B------:R-:W-:-:S13]  /*138d0*/  ISETP.GE.OR P0, PT, R5, R0, !P0 ;  /* 0x000000000500720c */ /* 0x000fda0004706670 */
[----:B------:R-:W-:Y:S05]  /*138e0*/  @P0 BRA `(.L_x_4522) ;  /* 0x00000000000c0947 */ /* 0x000fea0003800000 */
[----:B--2---:R-:W1:Y:S02]  /*138f0*/  LDC.64 R2, c[0x0][0xc58] ;  /* 0x00031600ff027b82 */ /* 0x004e640000000a00 */
[----:B-1----:R-:W-:-:S05]  /*13900*/  IMAD.WIDE R2, R5, 0x4, R2 ;  /* 0x0000000405027825 */ /* 0x002fca00078e0202 */
[----:B------:R1:W5:Y:S02]  /*13910*/  LDG.E R17, desc[UR48][R2.64] ;  /* 0x0000003002117981 */ /* 0x000364000c1e1900 */
.L_x_4522:
[----:B------:R-:W-:Y:S05]  /*13920*/  BSYNC B0 ;  /* 0x0000000000007941 */ /* 0x000fea0003800000 */
.L_x_4521:
        /* <DEDUP_REMOVED lines=9> */
[----:B-12---:R-:W-:Y:S02]  /*139c0*/  SEL R2, R14, RZ, P1 ;  /* 0x000000ff0e027207 */ /* 0x006fe40000800000 */
        /* <DEDUP_REMOVED lines=12> */
[----:B------:R0:W1:Y:S02]  /*13a90*/  SHFL.IDX PT, R14, R2, 0x1f, 0x1f ;  /* 0x03e01f00020e7f89 */ /* 0x00006400000e0000 */
.L_x_4575:
[----:B------:R-:W-:Y:S02]  /*13aa0*/  ULDC UR4, c[0x0][0xc10] ;  /* 0x0003040000047ab9 */ /* 0x000fe40000000800 */
[----:B------:R-:W-:-:S04]  /*13ab0*/  IMAD.U32 R5, RZ, RZ, UR4 ;  /* 0x00000004ff057e24 */ /* 0x000fc8000f8e00ff */
[----:B-1----:R-:W-:-:S04]  /*13ac0*/  IMAD R14, R14, R5, RZ ;  /* 0x000000050e0e7224 */ /* 0x002fc800078e02ff */
[----:B------:R-:W-:-:S05]  /*13ad0*/  IMAD.IADD R7, R7, 0x1, R14 ;  /* 0x0000000107077824 */ /* 0x000fca00078e020e */
[----:B----4-:R-:W-:-:S13]  /*13ae0*/  ISETP.GT.AND P0, PT, R7, R4, PT ;  /* 0x000000040700720c */ /* 0x010fda0003f04270 */
[----:B------:R-:W-:Y:S05]  /*13af0*/  @P0 BRA `(.L_x_4524) ;  /* 0x0000000000b40947 */ /* 0x000fea0003800000 */
[----:B------:R-:W1:Y:S02]  /*13b00*/  LDC R0, c[0x0][0xc14] ;  /* 0x00030500ff007b82 */ /* 0x000e640000000800 */
.L_x_4529:
        /* <DEDUP_REMOVED lines=14> */
.L_x_4527:
[----:B------:R-:W-:Y:S05]  /*13bf0*/  BSYNC B0 ;  /* 0x0000000000007941 */ /* 0x000fea0003800000 */
.L_x_4526:
        /* <DEDUP_REMOVED lines=9> */
[----:B01----:R-:W-:Y:S02]  /*13c90*/  SEL R2, R14, RZ, P1 ;  /* 0x000000ff0e027207 */ /* 0x003fe40000800000 */
        /* <DEDUP_REMOVED lines=13> */
.L_x_4583:
[----:B------:R-:W-:Y:S02]  /*13d70*/  ULDC UR4, c[0x0][0xc10] ;  /* 0x0003040000047ab9 */ /* 0x000fe40000000800 */
[----:B------:R-:W-:-:S04]  /*13d80*/  IMAD.U32 R5, RZ, RZ, UR4 ;  /* 0x00000004ff057e24 */ /* 0x000fc8000f8e00ff */
[----:B-1----:R-:W-:-:S04]  /*13d90*/  IMAD R14, R14, R5, RZ ;  /* 0x000000050e0e7224 */ /* 0x002fc800078e02ff */
[----:B------:R-:W-:-:S05]  /*13da0*/  IMAD.IADD R7, R14, 0x1, R7 ;  /* 0x000000010e077824 */ /* 0x000fca00078e0207 */
[----:B------:R-:W-:-:S13]  /*13db0*/  ISETP.GT.AND P0, PT, R7, R4, PT ;  /* 0x000000040700720c */ /* 0x000fda0003f04270 */
[----:B------:R-:W-:Y:S05]  /*13dc0*/  @!P0 BRA `(.L_x_4529) ;  /* 0xfffffffc00508947 */ /* 0x000fea000383ffff */
.L_x_4524:
[----:B---3--:R-:W-:Y:S01]  /*13dd0*/  IMAD.IADD R16, R7, 0x1, -R14 ;  /* 0x0000000107107824 */ /* 0x008fe200078e0a0e */
[----:B------:R-:W-:-:S03]  /*13de0*/  UMOV UR4, 0xffffffff ;  /* 0xffffffff00047882 */ /* 0x000fc60000000000 */
[----:B------:R-:W-:-:S05]  /*13df0*/  IMAD R3, R2, R5, R16 ;  /* 0x0000000502037224 */ /* 0x000fca00078e0210 */
[----:B------:R-:W-:Y:S01]  /*13e00*/  ISETP.GT.AND P6, PT, R3, R4, PT ;  /* 0x000000040300720c */ /* 0x000fe20003fc4270 */
[----:B------:R-:W-:-:S12]  /*13e10*/  BRA.DIV UR4, `(.L_x_4530) ;  /* 0x0000001a04687947 */ /* 0x000fd8000b800000 */
[----:B------:R-:W-:-:S04]  /*13e20*/  VOTE.ANY R3, PT, !P6 ;  /* 0x0000000000037806 */ /* 0x000fc800070e0100 */
[----:B------:R-:W1:Y:S02]  /*13e30*/  POPC R6, R3 ;  /* 0x0000000300067309 */ /* 0x000e640000000000 */
[----:B-1----:R1:W2:Y:S02]  /*13e40*/  SHFL.IDX PT, R17, R17, R6, 0x1f ;  /* 0x00001f0611117589 */ /* 0x0022a400000e0000 */
.L_x_4587:
[----:B------:R-:W-:Y:S02]  /*13e50*/  ISETP.NE.AND P0, PT, R3, RZ, PT ;  /* 0x000000ff0300720c */ /* 0x000fe40003f05270 */
[----:B------:R-:W-:-:S11]  /*13e60*/  MOV R7, RZ ;  /* 0x000000ff00077202 */ /* 0x000fd60000000f00 */
[----:B------:R-:W-:Y:S05]  /*13e70*/  @!P0 BRA `(.L_x_4531) ;  /* 0x0000000000108947 */ /* 0x000fea0003800000 */
[----:B------:R-:W-:Y:S01]  /*13e80*/  UMOV UR4, 0xffffffff ;  /* 0xffffffff00047882 */ /* 0x000fe20000000000 */
[----:B------:R-:W-:Y:S02]  /*13e90*/  VIADD R12, R6, 0xffffffff ;  /* 0xffffffff060c7836 */ /* 0x000fe40000000000 */
[----:B------:R-:W-:Y:S05]  /*13ea0*/  BRA.DIV UR4, `(.L_x_4532) ;  /* 0x0000001a048c7947 */ /* 0x000fea000b800000 */
[----:B------:R3:W4:Y:S02]  /*13eb0*/  SHFL.IDX PT, R7, R2, R12, 0x1f ;  /* 0x00001f0c02077589 */ /* 0x00072400000e0000 */
.L_x_4531:
        /* <DEDUP_REMOVED lines=32> */
[----:B------:R-:W-:Y:S01]  /*140c0*/  IMAD R4, R8, R9, RZ ;  /* 0x0000000908047224 */ /* 0x000fe200078e02ff */
[----:B------:R-:W-:-:S03]  /*140d0*/  IADD3 R9, -R9, RZ, RZ ;  /* 0x000000ff09097210 */ /* 0x000fc60007ffe1ff */
        /* <DEDUP_REMOVED lines=33> */
.L_x_4525:
[----:B------:R-:W-:Y:S01]  /*142f0*/  UMOV UR4, URZ ;  /* 0x0000003f00047c82 */ /* 0x000fe20008000000 */
[----:B------:R-:W-:Y:S01]  /*14300*/  UMOV UR5, URZ ;  /* 0x0000003f00057c82 */ /* 0x000fe20008000000 */
[----:B------:R-:W-:Y:S01]  /*14310*/  ULDC UR6, c[0x0][0xc14] ;  /* 0x0003050000067ab9 */ /* 0x000fe20000000800 */
[----:B---3--:R-:W-:Y:S02]  /*14320*/  IMAD.MOV.U32 R16, RZ, RZ, R4 ;  /* 0x000000ffff107224 */ /* 0x008fe400078e0004 */
[----:B------:R-:W-:Y:S02]  /*14330*/  IMAD.U32 R17, RZ, RZ, UR4 ;  /* 0x00000004ff117e24 */ /* 0x000fe4000f8e00ff */
[----:B------:R-:W-:Y:S02]  /*14340*/  IMAD.U32 R18, RZ, RZ, UR5 ;  /* 0x00000005ff127e24 */ /* 0x000fe4000f8e00ff */
[----:B------:R-:W-:-:S07]  /*14350*/  IMAD.U32 R19, RZ, RZ, UR6 ;  /* 0x00000006ff137e24 */ /* 0x000fce000f8e00ff */
.L_x_4533:
        /* <DEDUP_REMOVED lines=12> */
.L_x_4461:
[----:B-1----:R-:W3:Y:S01]  /*14420*/  LDL.LU R0, [R1+0x18] ;  /* 0x0000180001007983 */ /* 0x002ee20000300800 */
[----:B------:R-:W-:Y:S01]  /*14430*/  BSSY B0, `(.L_x_4535) ;  /* 0x000000b000007945 */ /* 0x000fe20003800000 */
[----:B------:R-:W1:Y:S01]  /*14440*/  S2R R5, SR_CgaCtaId ;  /* 0x0000000000057919 */ /* 0x000e620000008800 */
[----:B---3--:R-:W-:-:S04]  /*14450*/  IADD3 R0, R0, 0x1, RZ ;  /* 0x0000000100007810 */ /* 0x008fc80007ffe0ff */
        /* <DEDUP_REMOVED lines=8> */
.L_x_4590:
[----:B------:R-:W-:Y:S05]  /*144e0*/  BSYNC B0 ;  /* 0x0000000000007941 */ /* 0x000fea0003800000 */
.L_x_4535:
[----:B------:R-:W-:-:S03]  /*144f0*/  UMOV UR4, 0xffffffff ;  /* 0xffffffff00047882 */ /* 0x000fc60000000000 */
[----:B------:R-:W-:Y:S05]  /*14500*/  BRA.DIV UR4, `(.L_x_4537) ;  /* 0x0000001604307947 */ /* 0x000fea000b800000 */
[----:B------:R-:W2:Y:S02]  /*14510*/  S2R R2, SR_TID.X ;  /* 0x0000000000027919 */ /* 0x000ea40000002100 */
[----:B--2---:R-:W-:-:S04]  /*14520*/  SHF.R.U32.HI R2, RZ, 0x5, R2 ;  /* 0x00000005ff027819 */ /* 0x004fc80000011602 */
[----:B------:R-:W-:-:S05]  /*14530*/  LOP3.LUT R2, R2, 0x3, RZ, 0xc0, !PT ;  /* 0x0000000302027812 */ /* 0x000fca00078ec0ff */
[----:B------:R2:W3:Y:S02]  /*14540*/  SHFL.IDX PT, R14, R2, RZ, 0x1f ;  /* 0x00001fff020e7589 */ /* 0x0004e400000e0000 */
.L_x_4593:
[----:B---3--:R-:W-:Y:S01]  /*14550*/  ISETP.NE.AND P0, PT, R14, RZ, PT ;  /* 0x000000ff0e00720c */ /* 0x008fe20003f05270 */
[----:B------:R-:W-:-:S12]  /*14560*/  BSSY B0, `(.L_x_4538) ;  /* 0x0000027000007945 */ /* 0x000fd80003800000 */
[----:B------:R-:W-:Y:S05]  /*14570*/  @P0 BRA `(.L_x_4539) ;  /* 0x0000000000940947 */ /* 0x000fea0003800000 */
[----:B------:R-:W-:-:S03]  /*14580*/  UMOV UR4, 0xffffffff ;  /* 0xffffffff00047882 */ /* 0x000fc60000000000 */
[----:B------:R-:W-:Y:S05]  /*14590*/  BRA.DIV UR4, `(.L_x_4540) ;  /* 0x0000001604407947 */ /* 0x000fea000b800000 */
[----:B------:R-:W-:-:S13]  /*145a0*/  ELECT P6, URZ, PT ;  /* 0x00000000003f782f */ /* 0x000fda00038c0000 */
.L_x_4596:
[----:B------:R-:W-:Y:S05]  /*145b0*/  @!P6 BRA `(.L_x_4539) ;  /* 0x000000000084e947 */ /* 0x000fea0003800000 */
[----:B------:R-:W-:-:S06]  /*145c0*/  ULOP3.LUT UR4, UR36, 0x2, URZ, 0xfc, !UPT ;  /* 0x0000000224047892 */ /* 0x000fcc000f8efc3f */
[----:B--2---:R-:W-:-:S05]  /*145d0*/  IMAD.U32 R2, RZ, RZ, UR4 ;  /* 0x00000004ff027e24 */ /* 0x004fca000f8e00ff */
[----:B------:R-:W-:-:S13]  /*145e0*/  ISETP.NE.AND P2, PT, R2, 0x3, PT ;  /* 0x000000030200780c */ /* 0x000fda0003f45270 */
[----:B------:R-:W-:Y:S05]  /*145f0*/  @!P2 BRA `(.L_x_4541) ;  /* 0x000000000004a947 */ /* 0x000fea0003800000 */
[----:B------:R-:W-:Y:S01]  /*14600*/  BPT.TRAP 0x1 ;  /* 0x000000040000795c */ /* 0x000fe20000300000 */
.L_x_4541:
        /* <DEDUP_REMOVED lines=14> */
.L_x_4597:
[----:B------:R-:W2:Y:S02]  /*146f0*/  SYNCS.PHASECHK.TRANS64.TRYWAIT P0, [R7+URZ], R2 ;  /* 0x00000002070075a7 */ /* 0x000ea4000800017f */
[----:B--2---:R-:W-:Y:S05]  /*14700*/  @!P0 BRA `(.L_x_4543) ;  /* 0x0000001400188947 */ /* 0x004fea0003800000 */
.L_x_4598:
[----:B------:R-:W-:Y:S05]  /*14710*/  @!P2 BRA `(.L_x_4544) ;  /* 0x000000000004a947 */ /* 0x000fea0003800000 */
[----:B------:R-:W-:Y:S01]  /*14720*/  BPT.TRAP 0x1 ;  /* 0x000000040000795c */ /* 0x000fe20000300000 */
.L_x_4544:
[----:B------:R-:W3:Y:S01]  /*14730*/  LDL.LU R4, [R1] ;  /* 0x0000000001047983 */ /* 0x000ee20000300800 */
[----:B------:R-:W-:-:S04]  /*14740*/  VIADD R0, R0, 0x28c60 ;  /* 0x00028c6000007836 */ /* 0x000fc80000000000 */
[----:B---3--:R-:W-:-:S04]  /*14750*/  IMAD R4, R4, 0x8, R0 ;  /* 0x0000000804047824 */ /* 0x008fc800078e0200 */
[----:B------:R-:W3:Y:S02]  /*14760*/  SYNCS.PHASECHK.TRANS64.TRYWAIT P0, [R4+URZ], R5 ;  /* 0x00000005040075a7 */ /* 0x000ee4000800017f */
[----:B---3--:R-:W-:Y:S05]  /*14770*/  @!P0 BRA `(.L_x_4545) ;  /* 0x0000001400108947 */ /* 0x008fea0003800000 */
.L_x_4599:
[----:B------:R-:W-:-:S07]  /*14780*/  IMAD R3, R3, 0x8, R0 ;  /* 0x0000000803037824 */ /* 0x000fce00078e0200 */
.L_x_4546:
[----:B----4-:R4:W0:Y:S02]  /*14790*/  SYNCS.PHASECHK.TRANS64.TRYWAIT P0, [R3+URZ], R2 ;  /* 0x00000002030075a7 */ /* 0x010824000800017f */
[----:B0-----:R-:W-:Y:S05]  /*147a0*/  @!P0 NANOSLEEP.SYNCS 0x989680 ;  /* 0x009896800000895d */ /* 0x001fea0003900000 */
[----:B------:R-:W0:Y:S02]  /*147b0*/  @!P0 SYNCS.PHASECHK.TRANS64 P0, [R3+URZ], R2 ;  /* 0x00000002030085a7 */ /* 0x000e24000800007f */
[----:B0-----:R-:W-:Y:S05]  /*147c0*/  @!P0 BRA `(.L_x_4546) ;  /* 0xfffffffc00f08947 */ /* 0x001fea000383ffff */
.L_x_4539:
[----:B------:R-:W-:Y:S05]  /*147d0*/  BSYNC B0 ;  /* 0x0000000000007941 */ /* 0x000fea0003800000 */
.L_x_4538:
[----:B------:R-:W-:Y:S05]  /*147e0*/  EXIT ;  /* 0x000000000000794d */ /* 0x000fea0003800000 */
.L_x_4358:
[----:B0-----:R-:W-:-:S04]  /*147f0*/  IMAD.U32 R3, RZ, RZ, UR22 ;  /* 0x00000016ff037e24 */ /* 0x001fc8000f8e00ff */
[----:B------:R0:W1:Y:S03]  /*14800*/  SYNCS.PHASECHK.TRANS64.TRYWAIT P1, [R3+URZ+0x28c50], R0 ;  /* 0x028c5000030075a7 */ /* 0x000066000802017f */
[----:B-1----:R-:W-:Y:S05]  /*14810*/  @!P1 NANOSLEEP.SYNCS 0x989680 ;  /* 0x009896800000995d */ /* 0x002fea0003900000 */
[----:B------:R-:W1:Y:S02]  /*14820*/  @!P1 SYNCS.PHASECHK.TRANS64 P1, [R3+URZ+0x28c50], R0 ;  /* 0x028c5000030095a7 */ /* 0x000e64000802007f */
[----:B-1----:R-:W-:Y:S05]  /*14830*/  @!P1 BRA `(.L_x_4358) ;  /* 0xfffffffc00ec9947 */ /* 0x002fea000383ffff */
[----:B------:R-:W-:Y:S05]  /*14840*/  BRA `(.L_x_4547) ;  /* 0xfffffed400307947 */ /* 0x000fea000383ffff */
.L_x_4363:
[----:B-1----:R-:W-:-:S04]  /*14850*/  IMAD.U32 R6, RZ, RZ, UR20 ;  /* 0x00000014ff067e24 */ /* 0x002fc8000f8e00ff */
[----:B------:R1:W2:Y:S03]  /*14860*/  SYNCS.PHASECHK.TRANS64.TRYWAIT P1, [R6+URZ+0x28c50], R3 ;  /* 0x028c5003060075a7 */ /* 0x0002a6000802017f */
[----:B--2---:R-:W-:Y:S05]  /*14870*/  @!P1 NANOSLEEP.SYNCS 0x989680 ;  /* 0x009896800000995d */ /* 0x004fea0003900000 */
[----:B------:R-:W2:Y:S02]  /*14880*/  @!P1 SYNCS.PHASECHK.TRANS64 P1, [R6+URZ+0x28c50], R3 ;  /* 0x028c5003060095a7 */ /* 0x000ea4000802007f */
[----:B--2---:R-:W-:Y:S05]  /*14890*/  @!P1 BRA `(.L_x_4363) ;  /* 0xfffffffc00ec9947 */ /* 0x004fea000383ffff */
[----:B------:R-:W-:Y:S05]  /*148a0*/  BRA `(.L_x_4362) ;  /* 0xfffffee0002c7947 */ /* 0x000fea000383ffff */
.L_x_4372:
[----:B0-----:R-:W-:-:S04]  /*148b0*/  IMAD.U32 R3, RZ, RZ, UR38 ;  /* 0x00000026ff037e24 */ /* 0x001fc8000f8e00ff */
[----:B------:R0:W1:Y:S03]  /*148c0*/  SYNCS.PHASECHK.TRANS64.TRYWAIT P0, [R3+URZ+0x28c00], R0 ;  /* 0x028c0000030075a7 */ /* 0x000066000800017f */
[----:B-1----:R-:W-:Y:S05]  /*148d0*/  @!P0 NANOSLEEP.SYNCS 0x989680 ;  /* 0x009896800000895d */ /* 0x002fea0003900000 */
[----:B------:R-:W1:Y:S02]  /*148e0*/  @!P0 SYNCS.PHASECHK.TRANS64 P0, [R3+URZ+0x28c00], R0 ;  /* 0x028c0000030085a7 */ /* 0x000e64000800007f */
[----:B-1----:R-:W-:Y:S05]  /*148f0*/  @!P0 BRA `(.L_x_4372) ;  /* 0xfffffffc00ec8947 */ /* 0x002fea000383ffff */
[----:B------:R-:W-:Y:S05]  /*14900*/  BRA `(.L_x_4548) ;  /* 0xfffffef4004c7947 */ /* 0x000fea000383ffff */
.L_x_4376:
[----:B--2---:R2:W3:Y:S02]  /*14910*/  SYNCS.PHASECHK.TRANS64.TRYWAIT P0, [R10+URZ+0x28c30], R11 ;  /* 0x028c300b0a0075a7 */ /* 0x0044e4000800017f */
[----:B---3--:R-:W-:Y:S05]  /*14920*/  @!P0 NANOSLEEP.SYNCS 0x989680 ;  /* 0x009896800000895d */ /* 0x008fea0003900000 */
[----:B------:R-:W3:Y:S02]  /*14930*/  @!P0 SYNCS.PHASECHK.TRANS64 P0, [R10+URZ+0x28c30], R11 ;  /* 0x028c300b0a0085a7 */ /* 0x000ee4000800007f */
[----:B---3--:R-:W-:Y:S05]  /*14940*/  @!P0 BRA `(.L_x_4376) ;  /* 0xfffffffc00f08947 */ /* 0x008fea000383ffff */
[----:B------:R-:W-:Y:S05]  /*14950*/  BRA `(.L_x_4375) ;  /* 0xfffffef400647947 */ /* 0x000fea000383ffff */
.L_x_4388:
[----:B----4-:R4:W0:Y:S02]  /*14960*/  SYNCS.PHASECHK.TRANS64.TRYWAIT P0, [R10+URZ+0x28c50], R11 ;  /* 0x028c500b0a0075a7 */ /* 0x010824000800017f */
[----:B0-----:R-:W-:Y:S05]  /*14970*/  @!P0 NANOSLEEP.SYNCS 0x989680 ;  /* 0x009896800000895d */ /* 0x001fea0003900000 */
[----:B------:R-:W0:Y:S02]  /*14980*/  @!P0 SYNCS.PHASECHK.TRANS64 P0, [R10+URZ+0x28c50], R11 ;  /* 0x028c500b0a0085a7 */ /* 0x000e24000800007f */
[----:B0-----:R-:W-:Y:S05]  /*14990*/  @!P0 BRA `(.L_x_4388) ;  /* 0xfffffffc00f08947 */ /* 0x001fea000383ffff */
[----:B------:R-:W-:Y:S05]  /*149a0*/  BRA `(.L_x_4387) ;  /* 0xffffff1000587947 */ /* 0x000fea000383ffff */
.L_x_4396:
[----:B--2---:R-:W-:-:S04]  /*149b0*/  IMAD.U32 R9, RZ, RZ, UR26 ;  /* 0x0000001aff097e24 */ /* 0x004fc8000f8e00ff */
[----:B------:R2:W3:Y:S03]  /*149c0*/  SYNCS.PHASECHK.TRANS64.TRYWAIT P0, [R9+URZ+0x28c30], R12 ;  /* 0x028c300c090075a7 */ /* 0x0004e6000800017f */
[----:B---3--:R-:W-:Y:S05]  /*149d0*/  @!P0 NANOSLEEP.SYNCS 0x989680 ;  /* 0x009896800000895d */ /* 0x008fea0003900000 */
[----:B------:R-:W3:Y:S02]  /*149e0*/  @!P0 SYNCS.PHASECHK.TRANS64 P0, [R9+URZ+0x28c30], R12 ;  /* 0x028c300c090085a7 */ /* 0x000ee4000800007f */
[----:B---3--:R-:W-:Y:S05]  /*149f0*/  @!P0 BRA `(.L_x_4396) ;  /* 0xfffffffc00ec8947 */ /* 0x008fea000383ffff */
[----:B------:R-:W-:Y:S05]  /*14a00*/  BRA `(.L_x_4395) ;  /* 0xffffff1400947947 */ /* 0x000fea000383ffff */
.L_x_4408:
[----:B-1----:R1:W2:Y:S02]  /*14a10*/  SYNCS.PHASECHK.TRANS64.TRYWAIT P0, [R21+URZ+0x28c50], R12 ;  /* 0x028c500c150075a7 */ /* 0x0022a4000800017f */
[----:B--2---:R-:W-:Y:S05]  /*14a20*/  @!P0 NANOSLEEP.SYNCS 0x989680 ;  /* 0x009896800000895d */ /* 0x004fea0003900000 */
[----:B------:R-:W2:Y:S02]  /*14a30*/  @!P0 SYNCS.PHASECHK.TRANS64 P0, [R21+URZ+0x28c50], R12 ;  /* 0x028c500c150085a7 */ /* 0x000ea4000800007f */
[----:B--2---:R-:W-:Y:S05]  /*14a40*/  @!P0 BRA `(.L_x_4408) ;  /* 0xfffffffc00f08947 */ /* 0x004fea000383ffff */
[----:B------:R-:W-:Y:S05]  /*14a50*/  BRA `(.L_x_4407) ;  /* 0xffffff3400407947 */ /* 0x000fea000383ffff */
.L_x_4417:
[----:B--2---:R-:W-:-:S04]  /*14a60*/  IMAD.U32 R4, RZ, RZ, UR22 ;  /* 0x00000016ff047e24 */ /* 0x004fc8000f8e00ff */
[----:B------:R2:W4:Y:S03]  /*14a70*/  SYNCS.PHASECHK.TRANS64.TRYWAIT P1, [R4+URZ+0x28c30], R9 ;  /* 0x028c3009040075a7 */ /* 0x000526000802017f */
[----:B----4-:R-:W-:Y:S05]  /*14a80*/  @!P1 NANOSLEEP.SYNCS 0x989680 ;  /* 0x009896800000995d */ /* 0x010fea0003900000 */
[----:B------:R-:W4:Y:S02]  /*14a90*/  @!P1 SYNCS.PHASECHK.TRANS64 P1, [R4+URZ+0x28c30], R9 ;  /* 0x028c3009040095a7 */ /* 0x000f24000802007f */
[----:B----4-:R-:W-:Y:S05]  /*14aa0*/  @!P1 BRA `(.L_x_4417) ;  /* 0xfffffffc00ec9947 */ /* 0x010fea000383ffff */
[----:B------:R-:W-:Y:S05]  /*14ab0*/  BRA `(.L_x_4416) ;  /* 0xffffff3800a87947 */ /* 0x000fea000383ffff */
.L_x_4421:
[----:B---3--:R3:W4:Y:S02]  /*14ac0*/  SYNCS.PHASECHK.TRANS64.TRYWAIT P1, [R170+URZ+0x28c50], R9 ;  /* 0x028c5009aa0075a7 */ /* 0x008724000802017f */
[----:B----4-:R-:W-:Y:S05]  /*14ad0*/  @!P1 NANOSLEEP.SYNCS 0x989680 ;  /* 0x009896800000995d */ /* 0x010fea0003900000 */
[----:B------:R-:W4:Y:S02]  /*14ae0*/  @!P1 SYNCS.PHASECHK.TRANS64 P1, [R170+URZ+0x28c50], R9 ;  /* 0x028c5009aa0095a7 */ /* 0x000f24000802007f */
[----:B----4-:R-:W-:Y:S05]  /*14af0*/  @!P1 BRA `(.L_x_4421) ;  /* 0xfffffffc00f09947 */ /* 0x010fea000383ffff */
[----:B------:R-:W-:Y:S05]  /*14b00*/  BRA `(.L_x_4420) ;  /* 0xffffff4c00cc7947 */ /* 0x000fea000383ffff */
.L_x_4427:
[----:B-1----:R-:W-:-:S04]  /*14b10*/  MOV R7, UR25 ;  /* 0x0000001900077c02 */ /* 0x002fc80008000f00 */
[----:B------:R1:W0:Y:S03]  /*14b20*/  SYNCS.PHASECHK.TRANS64.TRYWAIT P0, [R7+URZ+0x28c30], R8 ;  /* 0x028c3008070075a7 */ /* 0x000226000800017f */
[----:B0-----:R-:W-:Y:S05]  /*14b30*/  @!P0 NANOSLEEP.SYNCS 0x989680 ;  /* 0x009896800000895d */ /* 0x001fea0003900000 */
[----:B------:R-:W0:Y:S02]  /*14b40*/  @!P0 SYNCS.PHASECHK.TRANS64 P0, [R7+URZ+0x28c30], R8 ;  /* 0x028c3008070085a7 */ /* 0x000e24000800007f */
[----:B0-----:R-:W-:Y:S05]  /*14b50*/  @!P0 BRA `(.L_x_4427) ;  /* 0xfffffffc00ec8947 */ /* 0x001fea000383ffff */
[----:B------:R-:W-:Y:S05]  /*14b60*/  BRA `(.L_x_4426) ;  /* 0xffffff5000c47947 */ /* 0x000fea000383ffff */
.L_x_4439:
[----:B-1----:R1:W2:Y:S02]  /*14b70*/  SYNCS.PHASECHK.TRANS64.TRYWAIT P0, [R15+URZ+0x28c50], R8 ;  /* 0x028c50080f0075a7 */ /* 0x0022a4000800017f */
[----:B--2---:R-:W-:Y:S05]  /*14b80*/  @!P0 NANOSLEEP.SYNCS 0x989680 ;  /* 0x009896800000895d */ /* 0x004fea0003900000 */
[----:B------:R-:W2:Y:S02]  /*14b90*/  @!P0 SYNCS.PHASECHK.TRANS64 P0, [R15+URZ+0x28c50], R8 ;  /* 0x028c50080f0085a7 */ /* 0x000ea4000800007f */
[----:B--2---:R-:W-:Y:S05]  /*14ba0*/  @!P0 BRA `(.L_x_4439) ;  /* 0xfffffffc00f08947 */ /* 0x004fea000383ffff */
[----:B------:R-:W-:Y:S05]  /*14bb0*/  BRA `(.L_x_4438) ;  /* 0xffffff7000747947 */ /* 0x000fea000383ffff */
.L_x_4480:
        /* <DEDUP_REMOVED lines=11> */
.L_x_4550:
[----:B------:R-:W-:Y:S05]  /*14c70*/  BSYNC B0 ;  /* 0x0000000000007941 */ /* 0x000fea0003800000 */
.L_x_4549:
[----:B------:R-:W-:Y:S05]  /*14c80*/  BRA `(.L_x_4551) ;  /* 0xffffffc000ec7947 */ /* 0x000fea000383ffff */
.L_x_4481:
[----:B------:R-:W-:Y:S01]  /*14c90*/  BSSY B0, `(.L_x_4552) ;  /* 0x0000006000007945 */ /* 0x000fe20003800000 */
[----:B------:R-:W-:-:S07]  /*14ca0*/  IMAD.MOV.U32 R15, RZ, RZ, -0x1 ;  /* 0xffffffffff0f7424 */ /* 0x000fce00078e00ff */
[----:B0-----:R-:W-:Y:S05]  /*14cb0*/  WARPSYNC.COLLECTIVE R15, `(.L_x_4553) ;  /* 0x000000000f0c7348 */ /* 0x001fea0003c00000 */
[----:B------:R-:W-:Y:S02]  /*14cc0*/  ELECT P6, UR62, PT ;  /* 0x00000000003e782f */ /* 0x000fe400038c0000 */
[----:B------:R-:W-:Y:S01]  /*14cd0*/  MOV R14, UR62 ;  /* 0x0000003e000e7c02 */ /* 0x000fe20008000f00 */
[----:B0-----:R-:W-:Y:S10]  /*14ce0*/  ENDCOLLECTIVE ;  /* 0x000000000000791b */ /* 0x001ff40003800000 */
.L_x_4553:
[----:B------:R-:W-:Y:S05]  /*14cf0*/  BSYNC B0 ;  /* 0x0000000000007941 */ /* 0x000fea0003800000 */
.L_x_4552:
[----:B------:R-:W-:Y:S05]  /*14d00*/  BRA `(.L_x_4554) ;  /* 0xffffffc000dc7947 */ /* 0x000fea000383ffff */
.L_x_4484:
[----:B-1----:R1:W2:Y:S02]  /*14d10*/  SYNCS.PHASECHK.TRANS64.TRYWAIT P0, [R9+URZ+0x28c40], R10 ;  /* 0x028c400a090075a7 */ /* 0x0022a4000800017f */
[----:B--2---:R-:W-:Y:S05]  /*14d20*/  @!P0 NANOSLEEP.SYNCS 0x989680 ;  /* 0x009896800000895d */ /* 0x004fea0003900000 */
[----:B------:R-:W2:Y:S02]  /*14d30*/  @!P0 SYNCS.PHASECHK.TRANS64 P0, [R9+URZ+0x28c40], R10 ;  /* 0x028c400a090085a7 */ /* 0x000ea4000800007f */
[----:B--2---:R-:W-:Y:S05]  /*14d40*/  @!P0 BRA `(.L_x_4484) ;  /* 0xfffffffc00f08947 */ /* 0x004fea000383ffff */
[----:B------:R-:W-:Y:S05]  /*14d50*/  BRA `(.L_x_4555) ;  /* 0xffffffc400447947 */ /* 0x000fea000383ffff */
.L_x_4487:
        /* <DEDUP_REMOVED lines=8> */
.L_x_4490:
[----:B-1----:R1:W2:Y:S02]  /*14de0*/  SYNCS.PHASECHK.TRANS64.TRYWAIT P0, [R6+URZ+0x28c60], R9 ;  /* 0x028c6009060075a7 */ /* 0x0022a4000800017f */
[----:B--2---:R-:W-:Y:S05]  /*14df0*/  @!P0 NANOSLEEP.SYNCS 0x989680 ;  /* 0x009896800000895d */ /* 0x004fea0003900000 */
[----:B------:R-:W2:Y:S02]  /*14e00*/  @!P0 SYNCS.PHASECHK.TRANS64 P0, [R6+URZ+0x28c60], R9 ;  /* 0x028c6009060085a7 */ /* 0x000ea4000800007f */
[----:B--2---:R-:W-:Y:S05]  /*14e10*/  @!P0 BRA `(.L_x_4490) ;  /* 0xfffffffc00f08947 */ /* 0x004fea000383ffff */
[----:B------:R-:W-:Y:S05]  /*14e20*/  BRA `(.L_x_4557) ;  /* 0xffffffc8003c7947 */ /* 0x000fea000383ffff */
.L_x_4499:
[----:B-1----:R1:W2:Y:S02]  /*14e30*/  SYNCS.PHASECHK.TRANS64.TRYWAIT P0, [R2+URZ+0x28c40], R3 ;  /* 0x028c4003020075a7 */ /* 0x0022a4000800017f */
[----:B--2---:R-:W-:Y:S05]  /*14e40*/  @!P0 NANOSLEEP.SYNCS 0x989680 ;  /* 0x009896800000895d */ /* 0x004fea0003900000 */
[----:B------:R-:W2:Y:S02]  /*14e50*/  @!P0 SYNCS.PHASECHK.TRANS64 P0, [R2+URZ+0x28c40], R3 ;  /* 0x028c4003020085a7 */ /* 0x000ea4000800007f */
[----:B--2---:R-:W-:Y:S05]  /*14e60*/  @!P0 BRA `(.L_x_4499) ;  /* 0xfffffffc00f08947 */ /* 0x004fea000383ffff */
[----:B------:R-:W-:Y:S05]  /*14e70*/  BRA `(.L_x_4558) ;  /* 0xffffffd000107947 */ /* 0x000fea000383ffff */
.L_x_4501:
[----:B--2---:R2:W3:Y:S02]  /*14e80*/  SYNCS.PHASECHK.TRANS64.TRYWAIT P0, [R2+URZ+0x28c60], R3 ;  /* 0x028c6003020075a7 */ /* 0x0044e4000800017f */
[----:B---3--:R-:W-:Y:S05]  /*14e90*/  @!P0 NANOSLEEP.SYNCS 0x989680 ;  /* 0x009896800000895d */ /* 0x008fea0003900000 */
[----:B------:R-:W3:Y:S02]  /*14ea0*/  @!P0 SYNCS.PHASECHK.TRANS64 P0, [R2+URZ+0x28c60], R3 ;  /* 0x028c6003020085a7 */ /* 0x000ee4000800007f */
[----:B---3--:R-:W-:Y:S05]  /*14eb0*/  @!P0 BRA `(.L_x_4501) ;  /* 0xfffffffc00f08947 */ /* 0x008fea000383ffff */
[----:B------:R-:W-:Y:S05]  /*14ec0*/  BRA `(.L_x_4559) ;  /* 0xffffffd000807947 */ /* 0x000fea000383ffff */
.L_x_4506:
[----:B--2---:R2:W3:Y:S02]  /*14ed0*/  SYNCS.PHASECHK.TRANS64.TRYWAIT P0, [R2+URZ+0x28c40], R3 ;  /* 0x028c4003020075a7 */ /* 0x0044e4000800017f */
[----:B---3--:R-:W-:Y:S05]  /*14ee0*/  @!P0 NANOSLEEP.SYNCS 0x989680 ;  /* 0x009896800000895d */ /* 0x008fea0003900000 */
[----:B------:R-:W3:Y:S02]  /*14ef0*/  @!P0 SYNCS.PHASECHK.TRANS64 P0, [R2+URZ+0x28c40], R3 ;  /* 0x028c4003020085a7 */ /* 0x000ee4000800007f */
[----:B---3--:R-:W-:Y:S05]  /*14f00*/  @!P0 BRA `(.L_x_4506) ;  /* 0xfffffffc00f08947 */ /* 0x008fea000383ffff */
[----:B------:R-:W-:Y:S05]  /*14f10*/  BRA `(.L_x_4560) ;  /* 0xffffffd800247947 */ /* 0x000fea000383ffff */
.L_x_4508:
[----:B0-----:R0:W1:Y:S02]  /*14f20*/  SYNCS.PHASECHK.TRANS64.TRYWAIT P1, [R2+URZ+0x28c60], R3 ;  /* 0x028c6003020075a7 */ /* 0x001064000802017f */
[----:B-1----:R-:W-:Y:S05]  /*14f30*/  @!P1 NANOSLEEP.SYNCS 0x989680 ;  /* 0x009896800000995d */ /* 0x002fea0003900000 */
[----:B------:R-:W1:Y:S02]  /*14f40*/  @!P1 SYNCS.PHASECHK.TRANS64 P1, [R2+URZ+0x28c60], R3 ;  /* 0x028c6003020095a7 */ /* 0x000e64000802007f */
[----:B-1----:R-:W-:Y:S05]  /*14f50*/  @!P1 BRA `(.L_x_4508) ;  /* 0xfffffffc00f09947 */ /* 0x002fea000383ffff */
[----:B------:R-:W-:Y:S05]  /*14f60*/  BRA `(.L_x_4561) ;  /* 0xffffffd800907947 */ /* 0x000fea000383ffff */
.L_x_4513:
[----:B---3--:R3:W4:Y:S02]  /*14f70*/  SYNCS.PHASECHK.TRANS64.TRYWAIT P0, [R2+URZ+0x28c40], R3 ;  /* 0x028c4003020075a7 */ /* 0x008724000800017f */
[----:B----4-:R-:W-:Y:S05]  /*14f80*/  @!P0 NANOSLEEP.SYNCS 0x989680 ;  /* 0x009896800000895d */ /* 0x010fea0003900000 */
[----:B------:R-:W4:Y:S02]  /*14f90*/  @!P0 SYNCS.PHASECHK.TRANS64 P0, [R2+URZ+0x28c40], R3 ;  /* 0x028c4003020085a7 */ /* 0x000f24000800007f */
[----:B----4-:R-:W-:Y:S05]  /*14fa0*/  @!P0 BRA `(.L_x_4513) ;  /* 0xfffffffc00f08947 */ /* 0x010fea000383ffff */
[----:B------:R-:W-:Y:S05]  /*14fb0*/  BRA `(.L_x_4562) ;  /* 0xffffffe000107947 */ /* 0x000fea000383ffff */
.L_x_4515:
[----:B0-----:R0:W1:Y:S02]  /*14fc0*/  SYNCS.PHASECHK.TRANS64.TRYWAIT P1, [R2+URZ+0x28c60], R3 ;  /* 0x028c6003020075a7 */ /* 0x001064000802017f */
[----:B-1----:R-:W-:Y:S05]  /*14fd0*/  @!P1 NANOSLEEP.SYNCS 0x989680 ;  /* 0x009896800000995d */ /* 0x002fea0003900000 */
[----:B------:R-:W1:Y:S02]  /*14fe0*/  @!P1 SYNCS.PHASECHK.TRANS64 P1, [R2+URZ+0x28c60], R3 ;  /* 0x028c6003020095a7 */ /* 0x000e64000802007f */
[----:B-1----:R-:W-:Y:S05]  /*14ff0*/  @!P1 BRA `(.L_x_4515) ;  /* 0xfffffffc00f09947 */ /* 0x002fea000383ffff */
[----:B------:R-:W-:Y:S05]  /*15000*/  BRA `(.L_x_4563) ;  /* 0xffffffe000807947 */ /* 0x000fea000383ffff */
.L_x_4520:
[----:B------:R-:W-:Y:S01]  /*15010*/  BSSY B0, `(.L_x_4564) ;  /* 0x0000008000007945 */ /* 0x000fe20003800000 */
[----:B0-----:R-:W-:Y:S02]  /*15020*/  IMAD.MOV.U32 R13, RZ, RZ, R16 ;  /* 0x000000ffff0d7224 */ /* 0x001fe400078e0010 */
[----:B-1----:R-:W-:Y:S02]  /*15030*/  IMAD.MOV.U32 R12, RZ, RZ, RZ ;  /* 0x000000ffff0c7224 */ /* 0x002fe400078e00ff */
[----:B------:R-:W-:Y:S02]  /*15040*/  IMAD.MOV.U32 R11, RZ, RZ, 0x1f ;  /* 0x0000001fff0b7424 */ /* 0x000fe400078e00ff */
[----:B------:R-:W-:-:S07]  /*15050*/  IMAD.MOV.U32 R15, RZ, RZ, -0x1 ;  /* 0xffffffffff0f7424 */ /* 0x000fce00078e00ff */
[----:B--2---:R-:W-:Y:S05]  /*15060*/  WARPSYNC.COLLECTIVE R15, `(.L_x_4565) ;  /* 0x000000000f087348 */ /* 0x004fea0003c00000 */
[----:B------:R0:W1:Y:S02]  /*15070*/  SHFL.IDX P6, R14, R13, R12, R11 ;  /* 0x0000000c0d0e7389 */ /* 0x00006400000c000b */
[----:B012---:R-:W-:Y:S01]  /*15080*/  ENDCOLLECTIVE ;  /* 0x000000000000791b */ /* 0x007fe20003800000 */
.L_x_4565:
[----:B------:R-:W-:Y:S05]  /*15090*/  BSYNC B0 ;  /* 0x0000000000007941 */ /* 0x000fea0003800000 */
.L_x_4564:
        /* <DEDUP_REMOVED lines=8> */
.L_x_4566:
[----:B------:R-:W-:Y:S01]  /*15120*/  MOV R7, R14 ;  /* 0x0000000e00077202 */ /* 0x000fe20000000f00 */
[----:B------:R-:W-:Y:S06]  /*15130*/  BRA `(.L_x_4567) ;  /* 0xffffffe400c47947 */ /* 0x000fec000383ffff */
.L_x_4523:
        /* <DEDUP_REMOVED lines=8> */
.L_x_4569:
[----:B------:R-:W-:Y:S05]  /*151c0*/  BSYNC B0 ;  /* 0x0000000000007941 */ /* 0x000fea0003800000 */
.L_x_4568:
        /* <DEDUP_REMOVED lines=10> */
.L_x_4570:
        /* <DEDUP_REMOVED lines=8> */
.L_x_4571:
        /* <DEDUP_REMOVED lines=8> */
.L_x_4572:
        /* <DEDUP_REMOVED lines=8> */
.L_x_4573:
        /* <DEDUP_REMOVED lines=8> */
.L_x_4574:
[----:B------:R-:W-:Y:S05]  /*15470*/  BRA `(.L_x_4575) ;  /* 0xffffffe400887947 */ /* 0x000fea000383ffff */
.L_x_4528:
[----:B------:R-:W-:Y:S01]  /*15480*/  BSSY B0, `(.L_x_4576) ;  /* 0x0000008000007945 */ /* 0x000fe20003800000 */
[----:B-----5:R-:W-:Y:S02]  /*15490*/  IMAD.MOV.U32 R13, RZ, RZ, R17 ;  /* 0x000000ffff0d7224 */ /* 0x020fe400078e0011 */
[----:B------:R-:W-:Y:S02]  /*154a0*/  IMAD.MOV.U32 R12, RZ, RZ, 0x1 ;  /* 0x00000001ff0c7424 */ /* 0x000fe400078e00ff */
[----:B------:R-:W-:Y:S02]  /*154b0*/  IMAD.MOV.U32 R11, RZ, RZ, RZ ;  /* 0x000000ffff0b7224 */ /* 0x000fe400078e00ff */
[----:B------:R-:W-:-:S07]  /*154c0*/  IMAD.MOV.U32 R15, RZ, RZ, -0x1 ;  /* 0xffffffffff0f7424 */ /* 0x000fce00078e00ff */
[----:B01-3--:R-:W-:Y:S05]  /*154d0*/  WARPSYNC.COLLECTIVE R15, `(.L_x_4577) ;  /* 0x000000000f087348 */ /* 0x00bfea0003c00000 */
[----:B------:R2:W4:Y:S02]  /*154e0*/  SHFL.UP P6, R14, R13, R12, R11 ;  /* 0x0400000c0d0e7389 */ /* 0x00052400000c000b */
[----:B01234-:R-:W-:Y:S01]  /*154f0*/  ENDCOLLECTIVE ;  /* 0x000000000000791b */ /* 0x01ffe20003800000 */
.L_x_4577:
[----:B------:R-:W-:Y:S05]  /*15500*/  BSYNC B0 ;  /* 0x0000000000007941 */ /* 0x000fea0003800000 */
.L_x_4576:
        /* <DEDUP_REMOVED lines=10> */
.L_x_4578:
        /* <DEDUP_REMOVED lines=8> */
.L_x_4579:
        /* <DEDUP_REMOVED lines=8> */
.L_x_4580:
        /* <DEDUP_REMOVED lines=8> */
.L_x_4581:
        /* <DEDUP_REMOVED lines=8> */
.L_x_4582:
[----:B------:R-:W-:Y:S05]  /*157b0*/  BRA `(.L_x_4583) ;  /* 0xffffffe4006c7947 */ /* 0x000fea000383ffff */
.L_x_4530:
[----:B------:R-:W-:Y:S01]  /*157c0*/  BSSY B0, `(.L_x_4584) ;  /* 0x0000006000007945 */ /* 0x000fe20003800000 */
[----:B------:R-:W-:Y:S01]  /*157d0*/  PLOP3.LUT P6, PT, P6, PT, PT, 0x8, 0x0 ;  /* 0x000000000000781c */ /* 0x000fe200037ce170 */
[----:B------:R-:W-:-:S12]  /*157e0*/  IMAD.MOV.U32 R15, RZ, RZ, -0x1 ;  /* 0xffffffffff0f7424 */ /* 0x000fd800078e00ff */
[----:B0-----:R-:W-:Y:S05]  /*157f0*/  WARPSYNC.COLLECTIVE R15, `(.L_x_4585) ;  /* 0x000000000f087348 */ /* 0x001fea0003c00000 */
[----:B------:R-:W-:Y:S01]  /*15800*/  VOTE.ANY R14, PT, P6 ;  /* 0x00000000000e7806 */ /* 0x000fe200030e0100 */
[----:B0-----:R-:W-:Y:S06]  /*15810*/  ENDCOLLECTIVE ;  /* 0x000000000000791b */ /* 0x001fec0003800000 */
.L_x_4585:
[----:B------:R-:W-:Y:S05]  /*15820*/  BSYNC B0 ;  /* 0x0000000000007941 */ /* 0x000fea0003800000 */
.L_x_4584:
[----:B------:R-:W-:Y:S01]  /*15830*/  IMAD.MOV.U32 R3, RZ, RZ, R14 ;  /* 0x000000ffff037224 */ /* 0x000fe200078e000e */
[----:B------:R-:W-:Y:S01]  /*15840*/  MOV R13, R17 ;  /* 0x00000011000d7202 */ /* 0x000fe20000000f00 */
[----:B------:R-:W-:Y:S02]  /*15850*/  IMAD.MOV.U32 R11, RZ, RZ, 0x1f ;  /* 0x0000001fff0b7424 */ /* 0x000fe400078e00ff */
[----:B------:R-:W0:Y:S01]  /*15860*/  POPC R6, R3 ;  /* 0x0000000300067309 */ /* 0x000e220000000000 */
[----:B------:R-:W-:Y:S02]  /*15870*/  IMAD.MOV.U32 R15, RZ, RZ, -0x1 ;  /* 0xffffffffff0f7424 */ /* 0x000fe400078e00ff */
[----:B0-----:R-:W-:-:S07]  /*15880*/  IMAD.MOV.U32 R12, RZ, RZ, R6 ;  /* 0x000000ffff0c7224 */ /* 0x001fce00078e0006 */
[----:B------:R-:W-:Y:S05]  /*15890*/  WARPSYNC.COLLECTIVE R15, `(.L_x_4586) ;  /* 0x000000000f087348 */ /* 0x000fea0003c00000 */
[----:B------:R0:W1:Y:S02]  /*158a0*/  SHFL.IDX P6, R14, R13, R12, R11 ;  /* 0x0000000c0d0e7389 */ /* 0x00006400000c000b */
[----:B01----:R-:W-:Y:S01]  /*158b0*/  ENDCOLLECTIVE ;  /* 0x000000000000791b */ /* 0x003fe20003800000 */
.L_x_4586:
[----:B------:R-:W-:Y:S01]  /*158c0*/  IMAD.MOV.U32 R17, RZ, RZ, R14 ;  /* 0x000000ffff117224 */ /* 0x000fe200078e000e */
[----:B------:R-:W-:Y:S06]  /*158d0*/  BRA `(.L_x_4587) ;  /* 0xffffffe4005c7947 */ /* 0x000fec000383ffff */
.L_x_4532:
[----:B------:R-:W-:Y:S01]  /*158e0*/  BSSY B0, `(.L_x_4588) ;  /* 0x0000007000007945 */ /* 0x000fe20003800000 */
[----:B------:R-:W-:Y:S02]  /*158f0*/  IMAD.MOV.U32 R13, RZ, RZ, R2 ;  /* 0x000000ffff0d7224 */ /* 0x000fe400078e0002 */
[----:B------:R-:W-:Y:S02]  /*15900*/  IMAD.MOV.U32 R11, RZ, RZ, 0x1f ;  /* 0x0000001fff0b7424 */ /* 0x000fe400078e00ff */
[----:B------:R-:W-:-:S07]  /*15910*/  IMAD.MOV.U32 R15, RZ, RZ, -0x1 ;  /* 0xffffffffff0f7424 */ /* 0x000fce00078e00ff */
[----:B012---:R-:W-:Y:S05]  /*15920*/  WARPSYNC.COLLECTIVE R15, `(.L_x_4589) ;  /* 0x000000000f087348 */ /* 0x007fea0003c00000 */
[----:B------:R3:W4:Y:S02]  /*15930*/  SHFL.IDX P6, R14, R13, R12, R11 ;  /* 0x0000000c0d0e7389 */ /* 0x00072400000c000b */
[----:B01234-:R-:W-:Y:S01]  /*15940*/  ENDCOLLECTIVE ;  /* 0x000000000000791b */ /* 0x01ffe20003800000 */
.L_x_4589:
[----:B------:R-:W-:Y:S05]  /*15950*/  BSYNC B0 ;  /* 0x0000000000007941 */ /* 0x000fea0003800000 */
.L_x_4588:
[----:B------:R-:W-:Y:S01]  /*15960*/  IMAD.MOV.U32 R7, RZ, RZ, R14 ;  /* 0x000000ffff077224 */ /* 0x000fe200078e000e */
[----:B------:R-:W-:Y:S06]  /*15970*/  BRA `(.L_x_4531) ;  /* 0xffffffe400507947 */ /* 0x000fec000383ffff */
.L_x_4536:
[----:B-1----:R1:W2:Y:S02]  /*15980*/  SYNCS.PHASECHK.TRANS64.TRYWAIT P0, [R0+URZ+0x28c20], R3 ;  /* 0x028c2003000075a7 */ /* 0x0022a4000800017f */
[----:B--2---:R-:W-:Y:S05]  /*15990*/  @!P0 NANOSLEEP.SYNCS 0x989680 ;  /* 0x009896800000895d */ /* 0x004fea0003900000 */
[----:B------:R-:W2:Y:S02]  /*159a0*/  @!P0 SYNCS.PHASECHK.TRANS64 P0, [R0+URZ+0x28c20], R3 ;  /* 0x028c2003000085a7 */ /* 0x000ea4000800007f */
[----:B--2---:R-:W-:Y:S05]  /*159b0*/  @!P0 BRA `(.L_x_4536) ;  /* 0xfffffffc00f08947 */ /* 0x004fea000383ffff */
[----:B------:R-:W-:Y:S05]  /*159c0*/  BRA `(.L_x_4590) ;  /* 0xffffffe800c47947 */ /* 0x000fea000383ffff */
.L_x_4537:
        /* <DEDUP_REMOVED lines=11> */
.L_x_4592:
[----:B------:R-:W-:Y:S05]  /*15a80*/  BSYNC B0 ;  /* 0x0000000000007941 */ /* 0x000fea0003800000 */
.L_x_4591:
[----:B------:R-:W-:Y:S05]  /*15a90*/  BRA `(.L_x_4593) ;  /* 0xffffffe800ac7947 */ /* 0x000fea000383ffff */
.L_x_4540:
[----:B------:R-:W-:Y:S01]  /*15aa0*/  BSSY B1, `(.L_x_4594) ;  /* 0x0000006000017945 */ /* 0x000fe20003800000 */
[----:B------:R-:W-:-:S07]  /*15ab0*/  IMAD.MOV.U32 R15, RZ, RZ, -0x1 ;  /* 0xffffffffff0f7424 */ /* 0x000fce00078e00ff */
[----:B012---:R-:W-:Y:S05]  /*15ac0*/  WARPSYNC.COLLECTIVE R15, `(.L_x_4595) ;  /* 0x000000000f0c7348 */ /* 0x007fea0003c00000 */
[----:B------:R-:W-:Y:S02]  /*15ad0*/  ELECT P6, UR62, PT ;  /* 0x00000000003e782f */ /* 0x000fe400038c0000 */
[----:B------:R-:W-:Y:S01]  /*15ae0*/  MOV R14, UR62 ;  /* 0x0000003e000e7c02 */ /* 0x000fe20008000f00 */
[----:B012---:R-:W-:Y:S10]  /*15af0*/  ENDCOLLECTIVE ;  /* 0x000000000000791b */ /* 0x007ff40003800000 */
.L_x_4595:
[----:B------:R-:W-:Y:S05]  /*15b00*/  BSYNC B1 ;  /* 0x0000000000017941 */ /* 0x000fea0003800000 */
.L_x_4594:
[----:B------:R-:W-:Y:S05]  /*15b10*/  BRA `(.L_x_4596) ;  /* 0xffffffe800a47947 */ /* 0x000fea000383ffff */
.L_x_4542:
[----:B-1----:R1:W2:Y:S02]  /*15b20*/  SYNCS.PHASECHK.TRANS64.TRYWAIT P0, [R6+URZ], R5 ;  /* 0x00000005060075a7 */ /* 0x0022a4000800017f */
[----:B--2---:R-:W-:Y:S05]  /*15b30*/  @!P0 NANOSLEEP.SYNCS 0x989680 ;  /* 0x009896800000895d */ /* 0x004fea0003900000 */
[----:B------:R-:W2:Y:S02]  /*15b40*/  @!P0 SYNCS.PHASECHK.TRANS64 P0, [R6+URZ], R5 ;  /* 0x00000005060085a7 */ /* 0x000ea4000800007f */
[----:B--2---:R-:W-:Y:S05]  /*15b50*/  @!P0 BRA `(.L_x_4542) ;  /* 0xfffffffc00f08947 */ /* 0x004fea000383ffff */
[----:B------:R-:W-:Y:S05]  /*15b60*/  BRA `(.L_x_4597) ;  /* 0xffffffe800e07947 */ /* 0x000fea000383ffff */
.L_x_4543:
[----:B--2---:R2:W3:Y:S02]  /*15b70*/  SYNCS.PHASECHK.TRANS64.TRYWAIT P0, [R7+URZ], R2 ;  /* 0x00000002070075a7 */ /* 0x0044e4000800017f */
[----:B---3--:R-:W-:Y:S05]  /*15b80*/  @!P0 NANOSLEEP.SYNCS 0x989680 ;  /* 0x009896800000895d */ /* 0x008fea0003900000 */
[----:B------:R-:W3:Y:S02]  /*15b90*/  @!P0 SYNCS.PHASECHK.TRANS64 P0, [R7+URZ], R2 ;  /* 0x00000002070085a7 */ /* 0x000ee4000800007f */
[----:B---3--:R-:W-:Y:S05]  /*15ba0*/  @!P0 BRA `(.L_x_4543) ;  /* 0xfffffffc00f08947 */ /* 0x008fea000383ffff */
[----:B------:R-:W-:Y:S05]  /*15bb0*/  BRA `(.L_x_4598) ;  /* 0xffffffe800d47947 */ /* 0x000fea000383ffff */
.L_x_4545:
[----:B---3--:R3:W4:Y:S02]  /*15bc0*/  SYNCS.PHASECHK.TRANS64.TRYWAIT P0, [R4+URZ], R5 ;  /* 0x00000005040075a7 */ /* 0x008724000800017f */
[----:B----4-:R-:W-:Y:S05]  /*15bd0*/  @!P0 NANOSLEEP.SYNCS 0x989680 ;  /* 0x009896800000895d */ /* 0x010fea0003900000 */
[----:B------:R-:W4:Y:S02]  /*15be0*/  @!P0 SYNCS.PHASECHK.TRANS64 P0, [R4+URZ], R5 ;  /* 0x00000005040085a7 */ /* 0x000f24000800007f */
[----:B----4-:R-:W-:Y:S05]  /*15bf0*/  @!P0 BRA `(.L_x_4545) ;  /* 0xfffffffc00f08947 */ /* 0x010fea000383ffff */
[----:B------:R-:W-:Y:S05]  /*15c00*/  BRA `(.L_x_4599) ;  /* 0xffffffe800dc7947 */ /* 0x000fea000383ffff */
.L_x_4600:
        /* <DEDUP_REMOVED lines=15> */
.L_x_11948:


//--------------------- .text._ZN7cutlass13device_kernelIN5flash11enable_sm90INS1_16FlashAttnFwdSm90INS1_25CollectiveMainloopFwdSm90ILi2EN4cute5tupleIJNS5_1CILi1EEES8_S8_EEENS6_IJNS7_ILi64EEESA_SA_EEELi512ENS_10bfloat16_tEfNS_4arch4Sm90ELb0ELb1ELb0ELb1ELb0ELb1ELb0ELb0ELb0ELb0ELb0ELb0EEENS1_21CollectiveEpilogueFwdINS6_IJSA_NS7_ILi512EEESA_EEES9_SC_SE_Li256ELb1ELb0ELb0ELb0EEENS1_36VarlenDynamicPersistentTileSchedulerILi64ELi64ELi256ELi32ELb0ELb0ELb1ELb1ELb0ELb1EEEEEEEEEvNT_6ParamsE --------------------------
	.section	.text._ZN7cutlass13device_kernelIN5flash11enable_sm90INS1_16FlashAttnFwdSm90INS1_25CollectiveMainloopFwdSm90ILi2EN4cute5tupleIJNS5_1CILi1EEES8_S8_EEENS6_IJNS7_ILi64EEESA_SA_EEELi512ENS_10bfloat16_tEfNS_4arch4Sm90ELb0ELb1ELb0ELb1ELb0ELb1ELb0ELb0ELb0ELb0ELb0ELb0EEENS1_21CollectiveEpilogueFwdINS6_IJSA_NS7_ILi512EEESA_EEES9_SC_SE_Li256ELb1ELb0ELb0ELb0EEENS1_36VarlenDynamicPersistentTileSchedulerILi64ELi64ELi256ELi32ELb0ELb0ELb1ELb1ELb0ELb1EEEEEEEEEvNT_6ParamsE,"ax",@progbits
	.align	128
.text._ZN7cutlass13device_kernelIN5flash11enable_sm90INS1_16FlashAttnFwdSm90INS1_25CollectiveMainloopFwdSm90ILi2EN4cute5tupleIJNS5_1CILi1EEES8_S8_EEENS6_IJNS7_ILi64EEESA_SA_EEELi512ENS_10bfloat16_tEfNS_4arch4Sm90ELb0ELb1ELb0ELb1ELb0ELb1ELb0ELb0ELb0ELb0ELb0ELb0EEENS1_21CollectiveEpilogueFwdINS6_IJSA_NS7_ILi512EEESA_EEES9_SC_SE_Li256ELb1ELb0ELb0ELb0EEENS1_36VarlenDynamicPersistentTileSchedulerILi64ELi64ELi256ELi32ELb0ELb0ELb1ELb1ELb0ELb1EEEEEEEEEvNT_6ParamsE:
        .type           _ZN7cutlass13device_kernelIN5flash11enable_sm90INS1_16FlashAttnFwdSm90INS1_25CollectiveMainloopFwdSm90ILi2EN4cute5tupleIJNS5_1CILi1EEES8_S8_EEENS6_IJNS7_ILi64EEESA_SA_EEELi512ENS_10bfloat16_tEfNS_4arch4Sm90ELb0ELb1ELb0ELb1ELb0ELb1ELb0ELb0ELb0ELb0ELb0ELb0EEENS1_21CollectiveEpilogueFwdINS6_IJSA_NS7_ILi512EEESA_EEES9_SC_SE_Li256ELb1ELb0ELb0ELb0EEENS1_36VarlenDynamicPersistentTileSchedulerILi64ELi64ELi256ELi32ELb0ELb0ELb1ELb1ELb0ELb1EEEEEEEEEvNT_6ParamsE,@function
        .size           _ZN7cutlass13device_kernelIN5flash11enable_sm90INS1_16FlashAttnFwdSm90INS1_25CollectiveMainloopFwdSm90ILi2EN4cute5tupleIJNS5_1CILi1EEES8_S8_EEENS6_IJNS7_ILi64EEESA_SA_EEELi512ENS_10bfloat16_tEfNS_4arch4Sm90ELb0ELb1ELb0ELb1ELb0ELb1ELb0ELb0ELb0ELb0ELb0ELb0EEENS1_21CollectiveEpilogueFwdINS6_IJSA_NS7_ILi512EEESA_EEES9_SC_SE_Li256ELb1ELb0ELb0ELb0EEENS1_36VarlenDynamicPersistentTileSchedulerILi64ELi64ELi256ELi32ELb0ELb0ELb1ELb1ELb0ELb1EEEEEEEEEvNT_6ParamsE,(.L_x_11949 - _ZN7cutlass13device_kernelIN5flash11enable_sm90INS1_16FlashAttnFwdSm90INS1_25CollectiveMainloopFwdSm90ILi2EN4cute5tupleIJNS5_1CILi1EEES8_S8_EEENS6_IJNS7_ILi64EEESA_SA_EEELi512ENS_10bfloat16_tEfNS_4arch4Sm90ELb0ELb1ELb0ELb1ELb0ELb1ELb0ELb0ELb0ELb0ELb0ELb0EEENS1_21CollectiveEpilogueFwdINS6_IJSA_NS7_ILi512EEESA_EEES9_SC_SE_Li256ELb1ELb0ELb0ELb0EEENS1_36VarlenDynamicPersistentTileSchedulerILi64ELi64ELi256ELi32ELb0ELb0ELb1ELb1ELb0ELb1EEEEEEEEEvNT_6ParamsE)
        .other          _ZN7cutlass13device_kernelIN5flash11enable_sm90INS1_16FlashAttnFwdSm90INS1_25CollectiveMainloopFwdSm90ILi2EN4cute5tupleIJNS5_1CILi1EEES8_S8_EEENS6_IJNS7_ILi64EEESA_SA_EEELi512ENS_10bfloat16_tEfNS_4arch4Sm90ELb0ELb1ELb0ELb1ELb0ELb1ELb0ELb0ELb0ELb0ELb0ELb0EEENS1_21CollectiveEpilogueFwdINS6_IJSA_NS7_ILi512EEESA_EEES9_SC_SE_Li256ELb1ELb0ELb0ELb0EEENS1_36VarlenDynamicPersistentTileSchedulerILi64ELi64ELi256ELi32ELb0ELb0ELb1ELb1ELb0ELb1EEEEEEEEEvNT_6ParamsE,@"STO_CUDA_ENTRY STV_DEFAULT"
_ZN7cutlass13device_kernelIN5flash11enable_sm90INS1_16FlashAttnFwdSm90INS1_25CollectiveMainloopFwdSm90ILi2EN4cute5tupleIJNS5_1CILi1EEES8_S8_EEENS6_IJNS7_ILi64EEESA_SA_EEELi512ENS_10bfloat16_tEfNS_4arch4Sm90ELb0ELb1ELb0ELb1ELb0ELb1ELb0ELb0ELb0ELb0ELb0ELb0EEENS1_21CollectiveEpilogueFwdINS6_IJSA_NS7_ILi512EEESA_EEES9_SC_SE_Li256ELb1ELb0ELb0ELb0EEENS1_36VarlenDynamicPersistentTileSchedulerILi64ELi64ELi256ELi32ELb0ELb0ELb1ELb1ELb0ELb1EEEEEEEEEvNT_6ParamsE:
        /* <DEDUP_REMOVED lines=27> */
.L_x_4602:
[----:B------:R-:W-:Y:S05]  /*01b0*/  BSYNC B0 ;  /* 0x0000000000007941 */ /* 0x000fea0003800000 */
.L_x_4601:
        /* <DEDUP_REMOVED lines=37> */
.L_x_4603:
        /* <DEDUP_REMOVED lines=22> */
.L_x_4604:
        /* <DEDUP_REMOVED lines=18> */
.L_x_4605:
        /* <DEDUP_REMOVED lines=22> */
.L_x_4606:
        /* <DEDUP_REMOVED lines=22> */
.L_x_4607:
[----:B------:R-:W-:Y:S01]  /*0950*/  PLOP3.LUT P0, PT, PT, PT, UP0, 0x80, 0x0 ;  /* 0x000000000000781c */ /* 0x000fe20003f0f008 */
[----:B------:R-:W-:Y:S01]  /*0960*/  UMOV UR36, 0x1 ;  /* 0x0000000100247882 */ /* 0x000fe20000000000 */
[----:B------:R-:W-:Y:S01]  /*0970*/  NOP ;  /* 0x0000000000007918 */ /* 0x000fe20000000000 */
[----:B------:R-:W-:Y:S01]  /*0980*/  USEL UR36, UR36, 0x2, !UP0 ;  /* 0x0000000224247887 */ /* 0x000fe2000c000000 */
[----:B------:R-:W-:Y:S01]  /*0990*/  BSSY B8, `(.L_x_4608) ;  /* 0x0001b9d000087945 */ /* 0x000fe20003800000 */
[----:B------:R-:W-:Y:S01]  /*09a0*/  ULDC.64 UR42, c[0x0][0x208] ;  /* 0x00008200002a7ab9 */ /* 0x000fe20000000a00 */
[----:B012-4-:R-:W-:Y:S07]  /*09b0*/  BAR.SYNC.DEFER_BLOCKING 0x0 ;  /* 0x0000000000007b1d */ /* 0x017fee0000010000 */
[----:B------:R-:W-:Y:S05]  /*09c0*/  @!P0 BRA `(.L_x_4609) ;  /* 0x0000015000548947 */ /* 0x000fea0003800000 */
.L_x_4610:
[----:B------:R-:W-:-:S08]  /*09d0*/  NOP ;  /* 0x0000000000007918 */ /* 0x000fd00000000000 */
[----:B------:R-:W0:Y:S02]  /*09e0*/  USETMAXREG.TRY_ALLOC.CTAPOOL UP0, 0xf0 ;  /* 0x000000f0000079c8 */ /* 0x000e240008000600 */
[----:B0-----:R-:W-:-:S13]  /*09f0*/  PLOP3.LUT P0, PT, PT, PT, UP0, 0x80, 0x0 ;  /* 0x000000000000781c */ /* 0x001fda0003f0f008 */
[----:B------:R-:W-:Y:S05]  /*0a00*/  @!P0 BRA `(.L_x_4610) ;  /* 0xfffffffc00f08947 */ /* 0x000fea000383ffff */
[----:B------:R-:W-:Y:S01]  /*0a10*/  ISETP.NE.AND P0, PT, R2, 0x1, PT ;  /* 0x000000010200780c */ /* 0x000fe20003f05270 */
[----:B------:R-:W0:Y:S01]  /*0a20*/  S2UR UR5, SR_CgaCtaId ;  /* 0x00000000000579c3 */ /* 0x000e220000008800 */
[----:B------:R-:W-:-:S11]  /*0a30*/  UMOV UR4, 0x400 ;  /* 0x0000040000047882 */ /* 0x000fd60000000000 */
[----:B------:R-:W-:Y:S06]  /*0a40*/  @!P0 BAR.ARV 0x8, 0xa0 ;  /* 0x0202800000008b1d */ /* 0x000fec0000002000 */
[----:B------:R-:W-:Y:S01]  /*0a50*/  ISETP.GE.U32.AND P0, PT, R4, 0x100, PT ;  /* 0x000001000400780c */ /* 0x000fe20003f06070 */
[----:B0-----:R-:W-:-:S06]  /*0a60*/  ULEA UR4, UR5, UR4, 0x18 ;  /* 0x0000000405047291 */ /* 0x001fcc000f8ec03f */
[----:B------:R-:W-:-:S06]  /*0a70*/  IMAD.U32 R2, RZ, RZ, UR4 ;  /* 0x00000004ff027e24 */ /* 0x000fcc000f8e00ff */
[----:B------:R-:W-:Y:S06]  /*0a80*/  @P0 BAR.ARV 0xf, 0x100 ;  /* 0x03c4000000000b1d */ /* 0x000fec0000002000 */
[----:B------:R-:W-:Y:S02]  /*0a90*/  ULDC UR4, c[0x0][0xc14] ;  /* 0x0003050000047ab9 */ /* 0x000fe40000000800 */
[----:B------:R-:W-:Y:S06]  /*0aa0*/  BAR.SYNC.DEFER_BLOCKING 0x5, 0x120 ;  /* 0x0144800000007b1d */ /* 0x000fec0000010000 */
[----:B------:R-:W0:Y:S02]  /*0ab0*/  LDS.128 R188, [R2+0x28cd0] ;  /* 0x028cd00002bc7984 */ /* 0x000e240000000c00 */
[----:B------:R-:W-:Y:S06]  /*0ac0*/  BAR.ARV 0x4, 0x120 ;  /* 0x0104800000007b1d */ /* 0x000fec0000002000 */
[----:B0-----:R-:W-:-:S13]  /*0ad0*/  ISETP.GE.AND P0, PT, R191, UR4, PT ;  /* 0x00000004bf007c0c */ /* 0x001fda000bf06270 */
[----:B------:R-:W-:Y:S05]  /*0ae0*/  @P0 BRA `(.L_x_4611) ;  /* 0x000001b8001c0947 */ /* 0x000fea0003800000 */
[----:B------:R-:W-:Y:S01]  /*0af0*/  VIADD R225, R4, 0xffffff80 ;  /* 0xffffff8004e17836 */ /* 0x000fe20000000000 */
[----:B------:R-:W-:Y:S01]  /*0b00*/  CS2R R18, SRZ ;  /* 0x0000000000127805 */ /* 0x000fe2000001ff00 */
[----:B------:R-:W-:Y:S01]  /*0b10*/  IMAD.MOV.U32 R197, RZ, RZ, 0x20 ;  /* 0x00000020ffc57424 */ /* 0x000fe200078e00ff */
[----:B------:R-:W-:Y:S01]  /*0b20*/  ULOP3.LUT UR37, UR36, 0x1, URZ, 0xfc, !UPT ;  /* 0x0000000124257892 */ /* 0x000fe2000f8efc3f */
[----:B------:R-:W-:Y:S01]  /*0b30*/  IMAD.MOV.U32 R216, RZ, RZ, RZ ;  /* 0x000000ffffd87224 */ /* 0x000fe200078e00ff */
[----:B------:R-:W-:Y:S01]  /*0b40*/  SHF.R.S32.HI R0, RZ, 0x1f, R225 ;  /* 0x0000001fff007819 */ /* 0x000fe200000114e1 */
[----:B------:R-:W-:Y:S02]  /*0b50*/  IMAD.MOV.U32 R23, RZ, RZ, RZ ;  /* 0x000000ffff177224 */ /* 0x000fe400078e00ff */
[----:B------:R-:W-:Y:S01]  /*0b60*/  IMAD.MOV.U32 R187, RZ, RZ, RZ ;  /* 0x000000ffffbb7224 */ /* 0x000fe200078e00ff */
[CC--:B------:R-:W-:Y:S02]  /*0b70*/  LEA.HI R3, R0.reuse, R225.reuse, RZ, 0x4 ;  /* 0x000000e100037211 */ /* 0x0c0fe400078f20ff */
[----:B------:R-:W-:-:S02]  /*0b80*/  LEA.HI R4, R0, R225, RZ, 0x7 ;  /* 0x000000e100047211 */ /* 0x000fc400078f38ff */
[----:B------:R-:W-:Y:S02]  /*0b90*/  LOP3.LUT R6, R3, 0xfffffff0, RZ, 0xc0, !PT ;  /* 0xfffffff003067812 */ /* 0x000fe400078ec0ff */
[----:B------:R-:W-:Y:S02]  /*0ba0*/  LOP3.LUT R8, R4, 0xffffff80, RZ, 0xc0, !PT ;  /* 0xffffff8004087812 */ /* 0x000fe400078ec0ff */
[----:B------:R-:W-:Y:S01]  /*0bb0*/  LEA.HI R5, R0, R225, RZ, 0x5 ;  /* 0x000000e100057211 */ /* 0x000fe200078f28ff */
[C---:B------:R-:W-:Y:S01]  /*0bc0*/  IMAD.IADD R6, R225.reuse, 0x1, -R6 ;  /* 0x00000001e1067824 */ /* 0x040fe200078e0a06 */
[----:B------:R-:W-:Y:S01]  /*0bd0*/  SHF.R.S32.HI R219, RZ, 0x7, R4 ;  /* 0x00000007ffdb7819 */ /* 0x000fe20000011404 */
[----:B------:R-:W-:Y:S01]  /*0be0*/  IMAD.IADD R7, R225, 0x1, -R8 ;  /* 0x00000001e1077824 */ /* 0x000fe200078e0a08 */
[--C-:B------:R-:W-:Y:S02]  /*0bf0*/  SHF.R.S32.HI R200, RZ, 0x5, R5.reuse ;  /* 0x00000005ffc87819 */ /* 0x100fe40000011405 */
[--C-:B------:R-:W-:Y:S01]  /*0c00*/  SHF.R.S32.HI R9, RZ, 0x1f, R6.reuse ;  /* 0x0000001fff097819 */ /* 0x100fe20000011406 */
[----:B------:R-:W-:Y:S01]  /*0c10*/  IMAD R14, R219, 0x100, R6 ;  /* 0x00000100db0e7824 */ /* 0x000fe200078e0206 */
[----:B------:R-:W-:-:S02]  /*0c20*/  SHF.R.S32.HI R5, RZ, 0x1f, R5 ;  /* 0x0000001fff057819 */ /* 0x000fc40000011405 */
[----:B------:R-:W-:Y:S02]  /*0c30*/  SHF.R.S32.HI R8, RZ, 0x4, R3 ;  /* 0x00000004ff087819 */ /* 0x000fe40000011403 */
[----:B------:R-:W-:Y:S02]  /*0c40*/  LEA.HI R13, R9, R6, RZ, 0x3 ;  /* 0x00000006090d7211 */ /* 0x000fe400078f18ff */
[----:B------:R-:W-:Y:S02]  /*0c50*/  LEA.HI R3, R3, R8, RZ, 0x1 ;  /* 0x0000000803037211 */ /* 0x000fe400078f08ff */
[----:B------:R-:W-:Y:S02]  /*0c60*/  LEA.HI R5, R5, R200, RZ, 0x2 ;  /* 0x000000c805057211 */ /* 0x000fe400078f10ff */
[C---:B------:R-:W-:Y:S01]  /*0c70*/  LOP3.LUT R15, R13.reuse, 0xfffffff8, RZ, 0xc0, !PT ;  /* 0xfffffff80d0f7812 */ /* 0x040fe200078ec0ff */
[----:B------:R-:W-:Y:S01]  /*0c80*/  IMAD.SHL.U32 R13, R13, 0x40, RZ ;  /* 0x000000400d0d7824 */ /* 0x000fe200078e00ff */
[----:B------:R-:W-:-:S02]  /*0c90*/  LOP3.LUT R3, R3, 0x1ffffffe, RZ, 0xc0, !PT ;  /* 0x1ffffffe03037812 */ /* 0x000fc400078ec0ff */
[----:B------:R-:W-:Y:S01]  /*0ca0*/  LOP3.LUT R5, R5, 0x3ffffc, RZ, 0xc0, !PT ;  /* 0x003ffffc05057812 */ /* 0x000fe200078ec0ff */
[----:B------:R-:W-:Y:S01]  /*0cb0*/  IMAD.IADD R15, R6, 0x1, -R15 ;  /* 0x00000001060f7824 */ /* 0x000fe200078e0a0f */
[----:B------:R-:W-:Y:S01]  /*0cc0*/  SHF.R.S32.HI R10, RZ, 0x1f, R7 ;  /* 0x0000001fff0a7819 */ /* 0x000fe20000011407 */
[----:B------:R-:W-:Y:S01]  /*0cd0*/  IMAD.IADD R3, R8, 0x1, -R3 ;  /* 0x0000000108037824 */ /* 0x000fe200078e0a03 */
[----:B------:R-:W-:Y:S01]  /*0ce0*/  LOP3.LUT R13, R13, 0x7ffffe00, RZ, 0xc0, !PT ;  /* 0x7ffffe000d0d7812 */ /* 0x000fe200078ec0ff */
[----:B------:R-:W-:Y:S01]  /*0cf0*/  IMAD.IADD R5, R200, 0x1, -R5 ;  /* 0x00000001c8057824 */ /* 0x000fe200078e0a05 */
[----:B------:R-:W-:Y:S01]  /*0d00*/  LEA.HI R9, R10, R7, RZ, 0x2 ;  /* 0x000000070a097211 */ /* 0x000fe200078f10ff */
[C---:B------:R-:W-:Y:S01]  /*0d10*/  IMAD.SHL.U32 R6, R15.reuse, 0x40, RZ ;  /* 0x000000400f067824 */ /* 0x040fe200078e00ff */
[----:B------:R-:W-:Y:S01]  /*0d20*/  R2P PR, R15, 0x6 ;  /* 0x000000060f007804 */ /* 0x000fe20000000000 */
[----:B------:R-:W-:Y:S01]  /*0d30*/  IMAD R14, R5, 0x10, R14 ;  /* 0x00000010050e7824 */ /* 0x000fe200078e020e */
[----:B------:R-:W-:Y:S01]  /*0d40*/  LEA.HI R5, R0, R225, RZ, 0x2 ;  /* 0x000000e100057211 */ /* 0x000fe200078f10ff */
[----:B------:R-:W-:Y:S01]  /*0d50*/  IMAD.SHL.U32 R3, R3, 0x8, RZ ;  /* 0x0000000803037824 */ /* 0x000fe200078e00ff */
[----:B------:R-:W-:Y:S01]  /*0d60*/  LOP3.LUT R6, R6, 0x1c0, RZ, 0xc0, !PT ;  /* 0x000001c006067812 */ /* 0x000fe200078ec0ff */
[----:B------:R-:W-:Y:S01]  /*0d70*/  IMAD R13, R200, 0x400, R13 ;  /* 0x00000400c80d7824 */ /* 0x000fe200078e020d */
[----:B------:R-:W-:Y:S01]  /*0d80*/  SHF.R.S32.HI R185, RZ, 0x2, R5 ;  /* 0x00000002ffb97819 */ /* 0x000fe20000011405 */
[--C-:B------:R-:W-:Y:S01]  /*0d90*/  IMAD.U32 R224, R14, 0x40, R3.reuse ;  /* 0x000000400ee07824 */ /* 0x100fe200078e0003 */
[----:B------:R-:W-:-:S02]  /*0da0*/  LOP3.LUT R3, R6, 0x8, R3, 0xf8, !PT ;  /* 0x0000000806037812 */ /* 0x000fc400078ef803 */
[----:B------:R-:W-:Y:S02]  /*0db0*/  SHF.R.U32.HI R6, RZ, 0x3, R6 ;  /* 0x00000003ff067819 */ /* 0x000fe40000011606 */
[----:B------:R-:W-:Y:S02]  /*0dc0*/  IADD3 R226, R185, 0x20, RZ ;  /* 0x00000020b9e27810 */ /* 0x000fe40007ffe0ff */
[----:B------:R-:W-:Y:S02]  /*0dd0*/  LOP3.LUT R6, R3, R6, RZ, 0x3c, !PT ;  /* 0x0000000603067212 */ /* 0x000fe400078e3cff */
[----:B------:R-:W-:Y:S01]  /*0de0*/  LEA.HI R3, R0, R225, RZ, 0x3 ;  /* 0x000000e100037211 */ /* 0x000fe200078f18ff */
[----:B------:R-:W-:Y:S01]  /*0df0*/  IMAD.SHL.U32 R222, R226, 0x40, RZ ;  /* 0x00000040e2de7824 */ /* 0x000fe200078e00ff */
[----:B------:R-:W-:Y:S01]  /*0e00*/  LOP3.LUT R218, R5, 0xfffffffc, RZ, 0xc0, !PT ;  /* 0xfffffffc05da7812 */ /* 0x000fe200078ec0ff */
[----:B------:R-:W-:Y:S01]  /*0e10*/  IMAD.IADD R13, R13, 0x1, R6 ;  /* 0x000000010d0d7824 */ /* 0x000fe200078e0206 */
[----:B------:R-:W-:-:S02]  /*0e20*/  SHF.R.S32.HI R202, RZ, 0x3, R3 ;  /* 0x00000003ffca7819 */ /* 0x000fc40000011403 */
[----:B------:R-:W-:Y:S01]  /*0e30*/  LOP3.LUT R0, R3, 0x1ffffff8, RZ, 0xc0, !PT ;  /* 0x1ffffff803007812 */ /* 0x000fe200078ec0ff */
[----:B------:R-:W-:Y:S01]  /*0e40*/  IMAD.IADD R218, R225, 0x1, -R218 ;  /* 0x00000001e1da7824 */ /* 0x000fe200078e0ada */
[----:B------:R-:W-:Y:S01]  /*0e50*/  SHF.R.S32.HI R3, RZ, 0x1f, R226 ;  /* 0x0000001fff037819 */ /* 0x000fe200000114e2 */
[----:B------:R-:W-:Y:S01]  /*0e60*/  IMAD R195, R13, 0x2, R2 ;  /* 0x000000020dc37824 */ /* 0x000fe200078e0202 */
[--C-:B------:R-:W-:Y:S01]  /*0e70*/  SHF.R.S32.HI R11, RZ, 0x2, R9.reuse ;  /* 0x00000002ff0b7819 */ /* 0x100fe20000011409 */
[----:B------:R-:W-:Y:S01]  /*0e80*/  IMAD.IADD R0, R225, 0x1, -R0 ;  /* 0x00000001e1007824 */ /* 0x000fe200078e0a00 */
[----:B------:R-:W-:Y:S01]  /*0e90*/  LEA.HI R3, R3, R226, RZ, 0x3 ;  /* 0x000000e203037211 */ /* 0x000fe200078f18ff */
[----:B------:R-:W-:Y:S01]  /*0ea0*/  IMAD.SHL.U32 R16, R218, 0x8, RZ ;  /* 0x00000008da107824 */ /* 0x000fe200078e00ff */
[----:B------:R-:W-:Y:S01]  /*0eb0*/  SHF.R.S32.HI R12, RZ, 0x1f, R9 ;  /* 0x0000001fff0c7819 */ /* 0x000fe20000011409 */
[----:B------:R-:W-:Y:S01]  /*0ec0*/  IMAD.SHL.U32 R199, R0, 0x8, RZ ;  /* 0x0000000800c77824 */ /* 0x000fe200078e00ff */
[----:B------:R-:W-:Y:S01]  /*0ed0*/  SHF.R.S32.HI R6, RZ, 0x1f, R5 ;  /* 0x0000001fff067819 */ /* 0x000fe20000011405 */
[----:B------:R-:W-:Y:S01]  /*0ee0*/  IMAD.SHL.U32 R3, R3, 0x40, RZ ;  /* 0x0000004003037824 */ /* 0x000fe200078e00ff */
[----:B------:R-:W-:Y:S01]  /*0ef0*/  LEA.HI R12, R12, R11, RZ, 0x3 ;  /* 0x0000000b0c0c7211 */ /* 0x000fe200078f18ff */
[C---:B------:R-:W-:Y:S01]  /*0f00*/  VIADD R198, R195.reuse, 0x26800 ;  /* 0x00026800c3c67836 */ /* 0x040fe20000000000 */
[----:B------:R-:W-:Y:S01]  /*0f10*/  LEA.HI R4, R4, R219, RZ, 0x1 ;  /* 0x000000db04047211 */ /* 0x000fe200078f08ff */
[----:B------:R-:W-:Y:S01]  /*0f20*/  VIADD R196, R195, 0x26840 ;  /* 0x00026840c3c47836 */ /* 0x000fe20000000000 */
[----:B------:R-:W-:Y:S01]  /*0f30*/  LOP3.LUT R222, R222, 0x1c0, RZ, 0xc0, !PT ;  /* 0x000001c0dede7812 */ /* 0x000fe200078ec0ff */
[----:B------:R-:W-:Y:S01]  /*0f40*/  @P2 VIADD R196, R198, 0xffffffc0 ;  /* 0xffffffc0c6c42836 */ /* 0x000fe20000000000 */
[----:B------:R-:W-:-:S02]  /*0f50*/  LOP3.LUT R12, R12, 0xfffffff8, RZ, 0xc0, !PT ;  /* 0xfffffff80c0c7812 */ /* 0x000fc400078ec0ff */
[----:B------:R-:W-:Y:S02]  /*0f60*/  LEA.HI R10, R10, R7, RZ, 0x5 ;  /* 0x000000070a0a7211 */ /* 0x000fe400078f28ff */
[----:B------:R-:W-:Y:S01]  /*0f70*/  LOP3.LUT R8, R9, 0x7ffffffc, RZ, 0xc0, !PT ;  /* 0x7ffffffc09087812 */ /* 0x000fe200078ec0ff */
[----:B------:R-:W-:Y:S01]  /*0f80*/  IMAD.IADD R11, R11, 0x1, -R12 ;  /* 0x000000010b0b7824 */ /* 0x000fe200078e0a0c */
[----:B------:R-:W-:Y:S02]  /*0f90*/  LEA.HI R6, R6, R185, RZ, 0x3 ;  /* 0x000000b906067211 */ /* 0x000fe400078f18ff */
[----:B------:R-:W-:Y:S01]  /*0fa0*/  LOP3.LUT R4, R4, 0xfffffe, RZ, 0xc0, !PT ;  /* 0x00fffffe04047812 */ /* 0x000fe200078ec0ff */
[----:B------:R-:W-:Y:S01]  /*0fb0*/  IMAD.IADD R8, R7, 0x1, -R8 ;  /* 0x0000000107087824 */ /* 0x000fe200078e0a08 */
[----:B------:R-:W-:Y:S02]  /*0fc0*/  LOP3.LUT R0, R222, 0x38, R16, 0xf8, !PT ;  /* 0x00000038de007812 */ /* 0x000fe400078ef810 */
[----:B------:R-:W-:Y:S01]  /*0fd0*/  SHF.R.U32.HI R227, RZ, 0x3, R222 ;  /* 0x00000003ffe37819 */ /* 0x000fe200000116de */
[----:B------:R-:W-:Y:S01]  /*0fe0*/  IMAD.IADD R4, R219, 0x1, -R4 ;  /* 0x00000001db047824 */ /* 0x000fe200078e0a04 */
[----:B------:R-:W-:Y:S01]  /*0ff0*/  LOP3.LUT R223, R3, 0xfffffe00, RZ, 0xc0, !PT ;  /* 0xfffffe0003df7812 */ /* 0x000fe200078ec0ff */
[----:B------:R-:W-:Y:S01]  /*1000*/  IMAD.SHL.U32 R22, R8, 0x2, RZ ;  /* 0x0000000208167824 */ /* 0x000fe200078e00ff */
[----:B------:R-:W-:Y:S01]  /*1010*/  SEL R197, R197, 0xffffffe0, !P1 ;  /* 0xffffffe0c5c57807 */ /* 0x000fe20004800000 */
[----:B------:R-:W-:Y:S01]  /*1020*/  IMAD.SHL.U32 R194, R4, 0x100, RZ ;  /* 0x0000010004c27824 */ /* 0x000fe200078e00ff */
[----:B------:R-:W-:-:S02]  /*1030*/  SHF.R.S32.HI R10, RZ, 0x5, R10 ;  /* 0x00000005ff0a7819 */ /* 0x000fc4000001140a */
[----:B------:R-:W-:Y:S01]  /*1040*/  LOP3.LUT R6, R6, 0xfffffff8, RZ, 0xc0, !PT ;  /* 0xfffffff806067812 */ /* 0x000fe200078ec0ff */
[----:B------:R-:W-:Y:S01]  /*1050*/  IMAD.IADD R198, R198, 0x1, R197 ;  /* 0x00000001c6c67824 */ /* 0x000fe200078e02c5 */
[----:B------:R-:W-:Y:S01]  /*1060*/  LOP3.LUT R221, R223, R0, R227, 0xf6, !PT ;  /* 0x00000000dfdd7212 */ /* 0x000fe200078ef6e3 */
[----:B------:R-:W-:Y:S01]  /*1070*/  IMAD R192, R10, 0x10, R11 ;  /* 0x000000100ac07824 */ /* 0x000fe200078e020b */
[----:B------:R-:W-:Y:S01]  /*1080*/  SHF.R.S32.HI R220, RZ, 0x1f, R185 ;  /* 0x0000001fffdc7819 */ /* 0x000fe200000114b9 */
[----:B------:R-:W-:Y:S01]  /*1090*/  IMAD.IADD R193, R185, 0x1, -R6 ;  /* 0x00000001b9c17824 */ /* 0x000fe200078e0a06 */
[----:B------:R-:W-:Y:S01]  /*10a0*/  SHF.R.S32.HI R17, RZ, 0x1f, R16 ;  /* 0x0000001fff117819 */ /* 0x000fe20000011410 */
[----:B------:R-:W-:Y:S02]  /*10b0*/  IMAD R221, R221, 0x2, R2 ;  /* 0x00000002dddd7824 */ /* 0x000fe400078e0202 */
[----:B------:R-:W-:-:S07]  /*10c0*/  IMAD.IADD R197, R197, 0x1, R196 ;  /* 0x00000001c5c57824 */ /* 0x000fce00078e02c4 */
.L_x_4828:
[----:B------:R-:W-:Y:S01]  /*10d0*/  ULDC.64 UR4, c[0x0][0xa28] ;  /* 0x00028a0000047ab9 */ /* 0x000fe20000000a00 */
[----:B01---5:R-:W0:Y:S01]  /*10e0*/  LDC.64 R6, c[0x0][0xa08] ;  /* 0x00028200ff067b82 */ /* 0x023e220000000a00 */
        /* <DEDUP_REMOVED lines=17> */
[----:B--2---:R2:W5:Y:S01]  /*1200*/  @P3 LDG.E R25, desc[UR42][R10.64] ;  /* 0x0000002a0a193981 */ /* 0x004562000c1e1900 */
[----:B-1----:R-:W-:-:S05]  /*1210*/  @P0 IMAD.WIDE R4, R191, 0x4, R4 ;  /* 0x00000004bf040825 */ /* 0x002fca00078e0204 */
[----:B------:R2:W5:Y:S01]  /*1220*/  @P0 LDG.E R3, desc[UR42][R4.64] ;  /* 0x0000002a04030981 */ /* 0x000562000c1e1900 */
[----:B0-----:R-:W-:-:S05]  /*1230*/  @P1 IMAD.WIDE R6, R191, 0x4, R8 ;  /* 0x00000004bf061825 */ /* 0x001fca00078e0208 */
[----:B------:R2:W5:Y:S01]  /*1240*/  @P1 LDG.E R186, desc[UR42][R6.64] ;  /* 0x0000002a06ba1981 */ /* 0x000562000c1e1900 */
[----:B------:R-:W-:-:S03]  /*1250*/  UISETP.NE.U32.AND UP0, UPT, UR4, URZ, UPT ;  /* 0x0000003f0400728c */ /* 0x000fc6000bf05070 */
[----:B------:R-:W-:Y:S01]  /*1260*/  ULDC UR4, c[0x0][0x404] ;  /* 0x0001010000047ab9 */ /* 0x000fe20000000800 */
[----:B------:R-:W-:Y:S01]  /*1270*/  UISETP.NE.AND.EX UP0, UPT, UR5, URZ, UPT, UP0 ;  /* 0x0000003f0500728c */ /* 0x000fe2000bf05300 */
[----:B------:R-:W-:Y:S02]  /*1280*/  ISETP.NE.U32.AND P2, PT, RZ, UR6, PT ;  /* 0x00000006ff007c0c */ /* 0x000fe4000bf45070 */
[----:B------:R-:W-:Y:S01]  /*1290*/  ULDC UR5, c[0x0][0x2e0] ;  /* 0x0000b80000057ab9 */ /* 0x000fe20000000800 */
[----:B------:R-:W-:Y:S01]  /*12a0*/  USEL UR4, UR4, 0x1, UP0 ;  /* 0x0000000104047887 */ /* 0x000fe20008000000 */
[----:B------:R-:W-:-:S03]  /*12b0*/  ISETP.NE.AND.EX P2, PT, RZ, UR7, PT, P2 ;  /* 0x00000007ff007c0c */ /* 0x000fc6000bf45320 */
[----:B------:R-:W-:-:S03]  /*12c0*/  UIMAD UR4, UR4, UR5, URZ ;  /* 0x00000005040472a4 */ /* 0x000fc6000f8e023f */
[----:B------:R-:W-:Y:S01]  /*12d0*/  ULDC UR5, c[0x0][0x338] ;  /* 0x0000ce0000057ab9 */ /* 0x000fe20000000800 */
[----:B------:R-:W-:Y:S02]  /*12e0*/  IMAD.MOV.U32 R217, RZ, RZ, R189 ;  /* 0x000000ffffd97224 */ /* 0x000fe400078e00bd */
[----:B------:R-:W-:Y:S02]  /*12f0*/  IMAD.MOV.U32 R214, RZ, RZ, R190 ;  /* 0x000000ffffd67224 */ /* 0x000fe400078e00be */
[----:B------:R-:W-:Y:S01]  /*1300*/  IMAD.MOV.U32 R215, RZ, RZ, R191 ;  /* 0x000000ffffd77224 */ /* 0x000fe200078e00bf */
[----:B--23--:R-:W-:Y:S06]  /*1310*/  @P1 BRA `(.L_x_4612) ;  /* 0x0000000000241947 */ /* 0x00cfec0003800000 */
        /* <DEDUP_REMOVED lines=9> */
.L_x_4612:
[----:B------:R-:W-:Y:S02]  /*13b0*/  IMAD.U32 R32, RZ, RZ, UR5 ;  /* 0x00000005ff207e24 */ /* 0x000fe4000f8e00ff */
[----:B------:R-:W-:Y:S01]  /*13c0*/  IMAD.U32 R24, RZ, RZ, UR4 ;  /* 0x00000004ff187e24 */ /* 0x000fe2000f8e00ff */
[----:B------:R-:W-:Y:S06]  /*13d0*/  @!P2 BRA `(.L_x_4613) ;  /* 0x000000000010a947 */ /* 0x000fec0003800000 */
[----:B------:R-:W0:Y:S02]  /*13e0*/  LDC.64 R4, c[0x0][0xa20] ;  /* 0x00028800ff047b82 */ /* 0x000e240000000a00 */
[----:B0-----:R-:W-:-:S05]  /*13f0*/  IMAD.WIDE R4, R191, 0x4, R4 ;  /* 0x00000004bf047825 */ /* 0x001fca00078e0204 */
[----:B------:R0:W5:Y:S01]  /*1400*/  LDG.E R24, desc[UR42][R4.64] ;  /* 0x0000002a04187981 */ /* 0x000162000c1e1900 */
[----:B------:R-:W-:Y:S05]  /*1410*/  BRA `(.L_x_4614) ;  /* 0x0000000000107947 */ /* 0x000fea0003800000 */
.L_x_4613:
[----:B------:R-:W-:Y:S05]  /*1420*/  @!P3 BRA `(.L_x_4614) ;  /* 0x00000000000cb947 */ /* 0x000fea0003800000 */
[----:B------:R-:W2:Y:S04]  /*1430*/  LDG.E R5, desc[UR42][R10.64] ;  /* 0x0000002a0a057981 */ /* 0x000ea8000c1e1900 */
[----:B------:R-:W2:Y:S02]  /*1440*/  LDG.E R24, desc[UR42][R10.64+0x4] ;  /* 0x0000042a0a187981 */ /* 0x000ea4000c1e1900 */
[----:B--2---:R-:W-:-:S07]  /*1450*/  IADD3 R24, -R5, R24, RZ ;  /* 0x0000001805187210 */ /* 0x004fce0007ffe1ff */
.L_x_4614:
[----:B------:R-:W-:Y:S01]  /*1460*/  ULDC.64 UR4, c[0x0][0xa10] ;  /* 0x0002840000047ab9 */ /* 0x000fe20000000a00 */
[----:B------:R-:W1:Y:S01]  /*1470*/  LDC.64 R10, c[0x0][0x9e0] ;  /* 0x00027800ff0a7b82 */ /* 0x000e620000000a00 */
[----:B------:R-:W-:-:S04]  /*1480*/  ISETP.NE.U32.AND P0, PT, RZ, UR4, PT ;  /* 0x00000004ff007c0c */ /* 0x000fc8000bf05070 */
        /* <DEDUP_REMOVED lines=10> */
[----:B--2---:R-:W-:-:S05]  /*1530*/  @P1 IMAD.WIDE R6, R191, 0x4, R6 ;  /* 0x00000004bf061825 */ /* 0x004fca00078e0206 */
[----:B------:R0:W5:Y:S01]  /*1540*/  @P1 LDG.E R33, desc[UR42][R6.64] ;  /* 0x0000002a06211981 */ /* 0x000162000c1e1900 */
[----:B-1----:R-:W-:Y:S02]  /*1550*/  ISETP.GE.AND P1, PT, R11, 0x1, PT ;  /* 0x000000010b00780c */ /* 0x002fe40003f26270 */
[----:B------:R-:W-:Y:S01]  /*1560*/  LEA R49, R189, 0x40, 0x6 ;  /* 0x00000040bd317811 */ /* 0x000fe200078e30ff */
[----:B---3--:R-:W-:Y:S02]  /*1570*/  @P0 IMAD.IADD R32, R9, 0x1, -R0 ;  /* 0x0000000109200824 */ /* 0x008fe400078e0a00 */
[----:B------:R-:W-:-:S04]  /*1580*/  IMAD.IADD R9, R24, 0x1, -R3 ;  /* 0x0000000118097824 */ /* 0x000fc800078e0a03 */
[----:B------:R-:W-:-:S04]  /*1590*/  IMAD.IADD R184, R9, 0x1, R32 ;  /* 0x0000000109b87824 */ /* 0x000fc800078e0220 */
[C---:B------:R-:W-:Y:S01]  /*15a0*/  VIADD R0, R184.reuse, 0x3f ;  /* 0x0000003fb8007836 */ /* 0x040fe20000000000 */
[----:B------:R-:W-:-:S04]  /*15b0*/  IADD3 R49, R184, R49, -R186 ;  /* 0x00000031b8317210 */ /* 0x000fc80007ffe8ba */
[----:B------:R-:W-:-:S04]  /*15c0*/  SHF.R.S32.HI R3, RZ, 0x1f, R0 ;  /* 0x0000001fff037819 */ /* 0x000fc80000011400 */
[----:B------:R-:W-:Y:S01]  /*15d0*/  LEA.HI R3, R3, R0, RZ, 0x6 ;  /* 0x0000000003037211 */ /* 0x000fe200078f30ff */
[----:B------:R-:W-:-:S03]  /*15e0*/  IMAD.IADD R0, R49, 0x1, R10 ;  /* 0x0000000131007824 */ /* 0x000fc600078e020a */
[----:B------:R-:W-:Y:S01]  /*15f0*/  SHF.R.S32.HI R168, RZ, 0x6, R3 ;  /* 0x00000006ffa87819 */ /* 0x000fe20000011403 */
        /* <DEDUP_REMOVED lines=12> */
.L_x_4617:
[----:B------:R-:W-:-:S13]  /*16c0*/  ISETP.NE.AND P0, PT, R11, 0x1, PT ;  /* 0x000000010b00780c */ /* 0x000fda0003f05270 */
[----:B------:R-:W0:Y:S02]  /*16d0*/  @P0 LDC.64 R4, c[0x0][0x9e8] ;  /* 0x00027a00ff040b82 */ /* 0x000e240000000a00 */
[----:B0-----:R-:W-:-:S05]  /*16e0*/  @P0 IMAD.HI.U32 R4, R3, R4, RZ ;  /* 0x0000000403040227 */ /* 0x001fca00078e00ff */
[----:B------:R-:W-:-:S07]  /*16f0*/  @P0 SHF.R.U32.HI R3, RZ, R5, R4 ;  /* 0x00000005ff030219 */ /* 0x000fce0000011604 */
.L_x_4618:
[----:B------:R-:W-:Y:S05]  /*1700*/  BSYNC B0 ;  /* 0x0000000000007941 */ /* 0x000fea0003800000 */
.L_x_4616:
[----:B------:R-:W-:-:S05]  /*1710*/  IMAD R3, R3, R11, R11 ;  /* 0x0000000b03037224 */ /* 0x000fca00078e020b */
[----:B------:R-:W-:-:S07]  /*1720*/  VIMNMX R0, R0, R3, PT ;  /* 0x0000000300007248 */ /* 0x000fce0003fe0100 */
.L_x_4615:
        /* <DEDUP_REMOVED lines=15> */
.L_x_4621:
[----:B------:R-:W-:Y:S01]  /*1820*/  ISETP.NE.AND P0, PT, R11, 0x1, PT ;  /* 0x000000010b00780c */ /* 0x000fe20003f05270 */
[----:B------:R-:W-:-:S12]  /*1830*/  IMAD.MOV.U32 R4, RZ, RZ, R47 ;  /* 0x000000ffff047224 */ /* 0x000fd800078e002f */
[----:B------:R-:W0:Y:S02]  /*1840*/  @P0 LDC.64 R6, c[0x0][0x9e8] ;  /* 0x00027a00ff060b82 */ /* 0x000e240000000a00 */
[----:B0-----:R-:W-:-:S05]  /*1850*/  @P0 IMAD.HI.U32 R6, R47, R6, RZ ;  /* 0x000000062f060227 */ /* 0x001fca00078e00ff */
[----:B------:R-:W-:-:S07]  /*1860*/  @P0 SHF.R.U32.HI R4, RZ, R7, R6 ;  /* 0x00000007ff040219 */ /* 0x000fce0000011606 */
.L_x_4622:
[----:B------:R-:W-:Y:S05]  /*1870*/  BSYNC B0 ;  /* 0x0000000000007941 */ /* 0x000fea0003800000 */
.L_x_4620:
[----:B------:R-:W-:-:S05]  /*1880*/  IMAD R4, R4, R11, RZ ;  /* 0x0000000b04047224 */ /* 0x000fca00078e02ff */
[----:B------:R-:W-:-:S07]  /*1890*/  VIMNMX R3, R3, R4, !PT ;  /* 0x0000000403037248 */ /* 0x000fce0007fe0100 */
.L_x_4619:
[----:B------:R-:W-:Y:S01]  /*18a0*/  VIADD R0, R0, 0x3f ;  /* 0x0000003f00007836 */ /* 0x000fe20000000000 */
[----:B------:R-:W-:-:S04]  /*18b0*/  SHF.R.S32.HI R4, RZ, 0x1f, R3 ;  /* 0x0000001fff047819 */ /* 0x000fc80000011403 */
[----:B------:R-:W-:Y:S02]  /*18c0*/  SHF.R.S32.HI R5, RZ, 0x1f, R0 ;  /* 0x0000001fff057819 */ /* 0x000fe40000011400 */
[----:B------:R-:W-:Y:S02]  /*18d0*/  LEA.HI R4, R4, R3, RZ, 0x6 ;  /* 0x0000000304047211 */ /* 0x000fe400078f30ff */
[----:B------:R-:W-:Y:S02]  /*18e0*/  LEA.HI R5, R5, R0, RZ, 0x6 ;  /* 0x0000000005057211 */ /* 0x000fe400078f30ff */
[----:B------:R-:W-:Y:S02]  /*18f0*/  SHF.R.S32.HI R4, RZ, 0x6, R4 ;  /* 0x00000006ff047819 */ /* 0x000fe40000011404 */
[----:B------:R-:W-:Y:S02]  /*1900*/  SHF.R.S32.HI R5, RZ, 0x6, R5 ;  /* 0x00000006ff057819 */ /* 0x000fe40000011405 */
[----:B------:R-:W-:-:S02]  /*1910*/  VIMNMX R4, RZ, R4, !PT ;  /* 0x00000004ff047248 */ /* 0x000fc40007fe0100 */
[----:B------:R-:W-:-:S03]  /*1920*/  VIMNMX R5, R168, R5, PT ;  /* 0x00000005a8057248 */ /* 0x000fc60003fe0100 */
[--C-:B------:R-:W-:Y:S02]  /*1930*/  IMAD R4, R4, 0x40, -R9.reuse ;  /* 0x0000004004047824 */ /* 0x100fe400078e0a09 */
[----:B------:R-:W-:-:S03]  /*1940*/  IMAD R5, R5, 0x40, -R9 ;  /* 0x0000004005057824 */ /* 0x000fc600078e0a09 */
[----:B------:R-:W-:Y:S02]  /*1950*/  VIMNMX R4, RZ, R4, !PT ;  /* 0x00000004ff047248 */ /* 0x000fe40007fe0100 */
[----:B------:R-:W-:Y:S02]  /*1960*/  VIMNMX R5, R5, R32, PT ;  /* 0x0000002005057248 */ /* 0x000fe40003fe0100 */
[----:B------:R-:W-:Y:S02]  /*1970*/  SHF.R.U32.HI R46, RZ, 0x6, R4 ;  /* 0x00000006ff2e7819 */ /* 0x000fe40000011604 */
[----:B------:R-:W-:-:S03]  /*1980*/  ISETP.GT.AND P0, PT, R5, R4, PT ;  /* 0x000000040500720c */ /* 0x000fc60003f04270 */
[----:B------:R-:W-:-:S10]  /*1990*/  IMAD.MOV.U32 R51, RZ, RZ, R46 ;  /* 0x000000ffff337224 */ /* 0x000fd400078e002e */
[----:B------:R-:W-:-:S05]  /*19a0*/  @P0 VIADD R0, R5, 0x3f ;  /* 0x0000003f05000836 */ /* 0x000fca0000000000 */
[----:B------:R-:W-:-:S04]  /*19b0*/  @P0 SHF.R.S32.HI R3, RZ, 0x1f, R0 ;  /* 0x0000001fff030819 */ /* 0x000fc80000011400 */
[----:B------:R-:W-:-:S04]  /*19c0*/  @P0 LEA.HI R3, R3, R0, RZ, 0x6 ;  /* 0x0000000003030211 */ /* 0x000fc800078f30ff */
[----:B------:R-:W-:Y:S02]  /*19d0*/  @P0 SHF.R.S32.HI R51, RZ, 0x6, R3 ;  /* 0x00000006ff330819 */ /* 0x000fe40000011403 */
        /* <DEDUP_REMOVED lines=23> */
.L_x_4625:
[----:B------:R-:W-:Y:S05]  /*1b50*/  BSYNC B6 ;  /* 0x0000000000067941 */ /* 0x000fea0003800000 */
.L_x_4624:
        /* <DEDUP_REMOVED lines=20> */
.L_x_4627:
[----:B------:R-:W-:Y:S05]  /*1ca0*/  BSYNC B6 ;  /* 0x0000000000067941 */ /* 0x000fea0003800000 */
.L_x_4626:
[----:B------:R-:W-:Y:S01]  /*1cb0*/  ULDC.64 UR4, c[0x0][0x9f8] ;  /* 0x00027e0000047ab9 */ /* 0x000fe20000000a00 */
[----:B------:R-:W0:Y:S01]  /*1cc0*/  LDC R0, c[0x0][0x428] ;  /* 0x00010a00ff007b82 */ /* 0x000e220000000800 */
[----:B------:R-:W-:-:S07]  /*1cd0*/  ISETP.NE.U32.AND P0, PT, RZ, UR4, PT ;  /* 0x00000004ff007c0c */ /* 0x000fce000bf05070 */
[----:B------:R-:W1:Y:S01]  /*1ce0*/  LDC.64 R52, c[0x0][0x2f0] ;  /* 0x0000bc00ff347b82 */ /* 0x000e620000000a00 */
[----:B------:R-:W-:Y:S01]  /*1cf0*/  ISETP.NE.AND.EX P0, PT, RZ, UR5, PT, P0 ;  /* 0x00000005ff007c0c */ /* 0x000fe2000bf05300 */
[----:B------:R-:W-:Y:S01]  /*1d00*/  IMAD.IADD R20, R25, 0x1, R24 ;  /* 0x0000000119147824 */ /* 0x000fe200078e0218 */
[----:B------:R-:W-:Y:S01]  /*1d10*/  ULDC.64 UR4, c[0x0][0xa08] ;  /* 0x0002820000047ab9 */ /* 0x000fe20000000a00 */
[----:B------:R-:W-:-:S04]  /*1d20*/  ULDC.64 UR6, c[0x0][0x320] ;  /* 0x0000c80000067ab9 */ /* 0x000fc80000000a00 */
[----:B------:R-:W2:Y:S08]  /*1d30*/  LDC.64 R26, c[0x0][0x3d8] ;  /* 0x0000f600ff1a7b82 */ /* 0x000eb00000000a00 */
[----:B------:R-:W3:Y:S08]  /*1d40*/  @P0 LDC.64 R4, c[0x0][0x9f8] ;  /* 0x00027e00ff040b82 */ /* 0x000ef00000000a00 */
[----:B------:R-:W4:Y:S08]  /*1d50*/  LDC R25, c[0x0][0x3d4] ;  /* 0x0000f500ff197b82 */ /* 0x000f300000000800 */
[----:B------:R-:W4:Y:S01]  /*1d60*/  LDC.64 R28, c[0x0][0x3e8] ;  /* 0x0000fa00ff1c7b82 */ /* 0x000f220000000a00 */
[----:B---3--:R-:W-:-:S04]  /*1d70*/  @P0 IMAD.WIDE R4, R191, 0x4, R4 ;  /* 0x00000004bf040825 */ /* 0x008fc800078e0204 */
[----:B------:R-:W-:Y:S01]  /*1d80*/  IMAD.SHL.U32 R42, R218, 0x4, RZ ;  /* 0x00000004da2a7824 */ /* 0x000fe200078e00ff */
[----:B------:R3:W3:Y:S01]  /*1d90*/  @P0 LDG.E R191, desc[UR42][R4.64] ;  /* 0x0000002a04bf0981 */ /* 0x0006e2000c1e1900 */
[----:B0-----:R-:W-:Y:S01]  /*1da0*/  ISETP.NE.AND P0, PT, R0, 0x1, PT ;  /* 0x000000010000780c */ /* 0x001fe20003f05270 */
[----:B-1----:R-:W-:Y:S01]  /*1db0*/  IMAD.WIDE.U32 R6, R20, R52, RZ ;  /* 0x0000003414067225 */ /* 0x002fe200078e00ff */
[----:B------:R-:W-:Y:S01]  /*1dc0*/  SHF.R.S32.HI R13, RZ, 0x1f, R20 ;  /* 0x0000001fff0d7819 */ /* 0x000fe20000011414 */
[----:B------:R-:W0:Y:S01]  /*1dd0*/  S2R R60, SR_TID.X ;  /* 0x00000000003c7919 */ /* 0x000e220000002100 */
[----:B------:R-:W-:Y:S01]  /*1de0*/  SHF.R.S32.HI R43, RZ, 0x1f, R42 ;  /* 0x0000001fff2b7819 */ /* 0x000fe2000001142a */
[----:B--2---:R-:W-:Y:S01]  /*1df0*/  IMAD R10, R220, R26, RZ ;  /* 0x0000001adc0a7224 */ /* 0x004fe200078e02ff */
[----:B----4-:R-:W-:Y:S01]  /*1e00*/  ISETP.GE.AND P1, PT, R16, R25, PT ;  /* 0x000000191000720c */ /* 0x010fe20003f26270 */
[-C--:B------:R-:W-:Y:S01]  /*1e10*/  IMAD R0, R13, R52.reuse, RZ ;  /* 0x000000340d007224 */ /* 0x080fe200078e02ff */
[----:B------:R-:W1:Y:S01]  /*1e20*/  LDC R61, c[0x0][0x3d4] ;  /* 0x0000f500ff3d7b82 */ /* 0x000e620000000800 */
[----:B------:R-:W-:Y:S01]  /*1e30*/  IMAD R12, R220, R52, RZ ;  /* 0x00000034dc0c7224 */ /* 0x000fe200078e02ff */
[----:B------:R-:W-:Y:S01]  /*1e40*/  SHF.L.U64.HI R56, R28, 0x6, R29 ;  /* 0x000000061c387819 */ /* 0x000fe2000001021d */
[----:B------:R-:W-:Y:S01]  /*1e50*/  IMAD R3, R20, R53, R0 ;  /* 0x0000003514037224 */ /* 0x000fe200078e0200 */
[----:B------:R-:W-:Y:S01]  /*1e60*/  P2R R72, PR, RZ, 0x2 ;  /* 0x00000002ff487803 */ /* 0x000fe20000000000 */
[----:B------:R-:W-:Y:S01]  /*1e70*/  IMAD R15, R185, R27, R10 ;  /* 0x0000001bb90f7224 */ /* 0x000fe200078e020a */
[----:B------:R-:W-:Y:S01]  /*1e80*/  SHF.L.U64.HI R50, R26, 0x6, R27 ;  /* 0x000000061a327819 */ /* 0x000fe2000001021b */
[----:B------:R-:W-:Y:S01]  /*1e90*/  IMAD.IADD R7, R7, 0x1, R3 ;  /* 0x0000000107077824 */ /* 0x000fe200078e0203 */
[----:B------:R-:W2:Y:S01]  /*1ea0*/  @P0 LDC R9, c[0x0][0x42c] ;  /* 0x00010b00ff090b82 */ /* 0x000ea20000000800 */
[----:B------:R-:W-:-:S02]  /*1eb0*/  IMAD.SHL.U32 R59, R193, 0x40, RZ ;  /* 0x00000040c13b7824 */ /* 0x000fc400078e00ff */
[----:B------:R-:W-:Y:S02]  /*1ec0*/  IMAD.SHL.U32 R57, R28, 0x40, RZ ;  /* 0x000000401c397824 */ /* 0x000fe400078e00ff */
[----:B------:R-:W-:Y:S01]  /*1ed0*/  VIADD R82, R16, 0x20 ;  /* 0x0000002010527836 */ /* 0x000fe20000000000 */
[----:B------:R-:W-:Y:S01]  /*1ee0*/  LOP3.LUT R59, R59, 0x1c0, RZ, 0xc0, !PT ;  /* 0x000001c03b3b7812 */ /* 0x000fe200078ec0ff */
[----:B------:R-:W-:Y:S01]  /*1ef0*/  IMAD.SHL.U32 R55, R26, 0x40, RZ ;  /* 0x000000401a377824 */ /* 0x000fe200078e00ff */
[----:B------:R-:W4:Y:S01]  /*1f00*/  @P0 LDC R11, c[0x0][0x430] ;  /* 0x00010c00ff0b0b82 */ /* 0x000f220000000800 */
[----:B------:R-:W-:Y:S01]  /*1f10*/  IMAD.SHL.U32 R62, R25, 0x2, RZ ;  /* 0x00000002193e7824 */ /* 0x000fe200078e00ff */
[----:B------:R-:W-:-:S06]  /*1f20*/  SHF.R.U32.HI R58, RZ, 0x3, R59 ;  /* 0x00000003ff3a7819 */ /* 0x000fcc000001163b */
[----:B------:R-:W1:Y:S01]  /*1f30*/  LDC R63, c[0x0][0x2e4] ;  /* 0x0000b900ff3f7b82 */ /* 0x000e620000000800 */
[----:B0-----:R-:W-:Y:S01]  /*1f40*/  LEA.HI R60, R60, 0x8, RZ, 0x19 ;  /* 0x000000083c3c7811 */ /* 0x001fe200078fc8ff */
[----:B--2---:R-:W-:-:S05]  /*1f50*/  @P0 IMAD.HI.U32 R0, R190, R9, RZ ;  /* 0x00000009be000227 */ /* 0x004fca00078e00ff */
[----:B----4-:R-:W-:Y:S02]  /*1f60*/  @P0 SHF.R.U32.HI R190, RZ, R11, R0 ;  /* 0x0000000bffbe0219 */ /* 0x010fe40000011600 */
[----:B------:R-:W-:Y:S02]  /*1f70*/  ISETP.NE.U32.AND P0, PT, RZ, UR4, PT ;  /* 0x00000004ff007c0c */ /* 0x000fe4000bf05070 */
[----:B------:R-:W-:Y:S01]  /*1f80*/  SHF.R.S32.HI R0, RZ, 0x1f, R190 ;  /* 0x0000001fff007819 */ /* 0x000fe200000114be */
[----:B------:R-:W-:Y:S01]  /*1f90*/  IMAD.WIDE.U32 R8, R190, UR6, R16 ;  /* 0x00000006be087c25 */ /* 0x000fe2000f8e0010 */
[----:B------:R-:W-:Y:S01]  /*1fa0*/  ISETP.NE.AND.EX P0, PT, RZ, UR5, PT, P0 ;  /* 0x00000005ff007c0c */ /* 0x000fe2000bf05300 */
[----:B------:R-:W-:Y:S02]  /*1fb0*/  ULDC.64 UR4, c[0x0][0x2f8] ;  /* 0x0000be0000047ab9 */ /* 0x000fe40000000a00 */
[C---:B---3--:R-:W-:Y:S02]  /*1fc0*/  IMAD R5, R0.reuse, UR6, RZ ;  /* 0x0000000600057c24 */ /* 0x048fe4000f8e02ff */
[----:B------:R-:W-:-:S02]  /*1fd0*/  IMAD R3, R0, UR4, RZ ;  /* 0x0000000400037c24 */ /* 0x000fc4000f8e02ff */
[C---:B------:R-:W-:Y:S02]  /*1fe0*/  IMAD R11, R190.reuse, UR7, R5 ;  /* 0x00000007be0b7c24 */ /* 0x040fe4000f8e0205 */
[C---:B------:R-:W-:Y:S02]  /*1ff0*/  IMAD R3, R190.reuse, UR5, R3 ;  /* 0x00000005be037c24 */ /* 0x040fe4000f8e0203 */
[----:B------:R-:W-:Y:S01]  /*2000*/  IMAD.WIDE.U32 R4, R190, UR4, R6 ;  /* 0x00000004be047c25 */ /* 0x000fe2000f8e0006 */
[----:B------:R-:W-:-:S03]  /*2010*/  ULDC.64 UR4, c[0x0][0x300] ;  /* 0x0000c00000047ab9 */ /* 0x000fc60000000a00 */
[----:B------:R-:W-:Y:S02]  /*2020*/  IMAD.IADD R5, R5, 0x1, R3 ;  /* 0x0000000105057824 */ /* 0x000fe400078e0203 */
[----:B------:R-:W-:Y:S02]  /*2030*/  IMAD.IADD R9, R9, 0x1, R11 ;  /* 0x0000000109097824 */ /* 0x000fe400078e020b */
[----:B------:R-:W-:Y:S01]  /*2040*/  IMAD R11, R185, R53, R12 ;  /* 0x00000035b90b7224 */ /* 0x000fe200078e020c */
[----:B------:R-:W-:Y:S02]  /*2050*/  SHF.L.U64.HI R53, R52, 0x6, R53 ;  /* 0x0000000634357819 */ /* 0x000fe40000010235 */
        /* <DEDUP_REMOVED lines=8> */
[----:B------:R-:W-:Y:S01]  /*20e0*/  IMAD.WIDE.U32 R6, R185, R52, R16 ;  /* 0x00000034b9067225 */ /* 0x000fe200078e0010 */
[----:B------:R-:W-:-:S03]  /*20f0*/  SHF.L.U32 R52, R52, 0x6, RZ ;  /* 0x0000000634347819 */ /* 0x000fc600000006ff */
[----:B------:R-:W-:Y:S02]  /*2100*/  IMAD R10, R0, UR4, RZ ;  /* 0x00000004000a7c24 */ /* 0x000fe4000f8e02ff */
[----:B------:R-:W-:Y:S01]  /*2110*/  IMAD.IADD R0, R45, 0x1, R3 ;  /* 0x000000012d007824 */ /* 0x000fe200078e0203 */
[----:B------:R-:W-:Y:S01]  /*2120*/  IADD3 R3, P0, R44, R6, RZ ;  /* 0x000000062c037210 */ /* 0x000fe20007f1e0ff */
[----:B------:R-:W-:Y:S02]  /*2130*/  IMAD.IADD R39, R15, 0x1, R5 ;  /* 0x000000010f277824 */ /* 0x000fe400078e0205 */
[----:B------:R-:W-:Y:S01]  /*2140*/  IMAD.MOV.U32 R38, RZ, RZ, R4 ;  /* 0x000000ffff267224 */ /* 0x000fe200078e0004 */
[----:B------:R-:W-:Y:S01]  /*2150*/  IADD3.X R48, R0, R7, R11, P0, !PT ;  /* 0x0000000700307210 */ /* 0x000fe200007fe40b */
[----:B------:R-:W-:Y:S01]  /*2160*/  IMAD.WIDE.U32 R4, R185, R26, R42 ;  /* 0x0000001ab9047225 */ /* 0x000fe200078e002a */
[----:B------:R-:W-:Y:S02]  /*2170*/  SEL R11, R25, RZ, P1 ;  /* 0x000000ff190b7207 */ /* 0x000fe40000800000 */
[----:B------:R-:W-:Y:S01]  /*2180*/  IADD3 R20, P0, R185, R20, RZ ;  /* 0x00000014b9147210 */ /* 0x000fe20007f1e0ff */
[----:B------:R-:W-:Y:S01]  /*2190*/  IMAD.IADD R5, R5, 0x1, R15 ;  /* 0x0000000105057824 */ /* 0x000fe200078e020f */
[----:B-----5:R-:W-:Y:S01]  /*21a0*/  SHF.R.S32.HI R15, RZ, 0x1f, R33 ;  /* 0x0000001fff0f7819 */ /* 0x020fe20000011421 */
[----:B------:R-:W-:-:S02]  /*21b0*/  IMAD.IADD R11, R16, 0x1, R11 ;  /* 0x00000001100b7824 */ /* 0x000fc400078e020b */
[----:B------:R-:W-:Y:S02]  /*21c0*/  IMAD R6, R220, R28, RZ ;  /* 0x0000001cdc067224 */ /* 0x000fe400078e02ff */
[C---:B------:R-:W-:Y:S01]  /*21d0*/  IMAD R75, R41.reuse, UR5, R10 ;  /* 0x00000005294b7c24 */ /* 0x040fe2000f8e020a */
[----:B------:R-:W-:Y:S01]  /*21e0*/  SHF.R.S32.HI R54, RZ, 0x1f, R11 ;  /* 0x0000001fff367819 */ /* 0x000fe2000001140b */
[----:B------:R-:W-:Y:S01]  /*21f0*/  IMAD.WIDE.U32 R40, R41, UR4, R8 ;  /* 0x0000000429287c25 */ /* 0x000fe2000f8e0008 */
[----:B------:R-:W-:Y:S02]  /*2200*/  ULDC UR4, c[0x0][0x2e4] ;  /* 0x0000b90000047ab9 */ /* 0x000fe40000000800 */
[----:B------:R-:W-:Y:S01]  /*2210*/  LEA.HI R54, R54, R11, RZ, 0x3 ;  /* 0x0000000b36367211 */ /* 0x000fe200078f18ff */
[----:B------:R-:W-:Y:S01]  /*2220*/  IMAD R21, R185, R29, R6 ;  /* 0x0000001db9157224 */ /* 0x000fe200078e0206 */
[----:B------:R-:W-:Y:S01]  /*2230*/  ISETP.GE.AND P4, PT, R16, UR4, PT ;  /* 0x0000000410007c0c */ /* 0x000fe2000bf86270 */
[----:B------:R-:W-:Y:S01]  /*2240*/  IMAD R10, R15, R26, RZ ;  /* 0x0000001a0f0a7224 */ /* 0x000fe200078e02ff */
[----:B------:R-:W-:Y:S01]  /*2250*/  LOP3.LUT R69, R54, 0xfffffff8, RZ, 0xc0, !PT ;  /* 0xfffffff836457812 */ /* 0x000fe200078ec0ff */
[----:B------:R-:W-:Y:S01]  /*2260*/  IMAD.WIDE.U32 R8, R185, R28, R16 ;  /* 0x0000001cb9087225 */ /* 0x000fe200078e0010 */
[----:B------:R-:W-:-:S02]  /*2270*/  ISETP.GE.AND P3, PT, R82, UR4, PT ;  /* 0x0000000452007c0c */ /* 0x000fc4000bf66270 */
[----:B------:R-:W-:Y:S01]  /*2280*/  SHF.R.S32.HI R73, RZ, 0x1f, R69 ;  /* 0x0000001fff497819 */ /* 0x000fe20000011445 */
[----:B------:R-:W-:-:S04]  /*2290*/  IMAD.WIDE.U32 R6, R185, R28, R42 ;  /* 0x0000001cb9067225 */ /* 0x000fc800078e002a */
[----:B------:R-:W-:Y:S02]  /*22a0*/  IMAD R11, R33, R27, R10 ;  /* 0x0000001b210b7224 */ /* 0x000fe400078e020a */
[----:B------:R-:W-:Y:S02]  /*22b0*/  IMAD.IADD R9, R21, 0x1, R9 ;  /* 0x0000000115097824 */ /* 0x000fe400078e0209 */
[----:B------:R-:W-:Y:S02]  /*22c0*/  IMAD.IADD R7, R7, 0x1, R21 ;  /* 0x0000000107077824 */ /* 0x000fe400078e0215 */
[-C--:B------:R-:W-:Y:S02]  /*22d0*/  IMAD R10, R15, R28.reuse, RZ ;  /* 0x0000001c0f0a7224 */ /* 0x080fe400078e02ff */
[----:B------:R-:W-:-:S04]  /*22e0*/  IMAD.WIDE.U32 R34, R33, R28, R8 ;  /* 0x0000001c21227225 */ /* 0x000fc800078e0008 */
[C---:B------:R-:W-:Y:S02]  /*22f0*/  IMAD R71, R33.reuse, R29, R10 ;  /* 0x0000001d21477224 */ /* 0x040fe400078e020a */
[C---:B------:R-:W-:Y:S02]  /*2300*/  IMAD.WIDE.U32 R30, R33.reuse, R28, R6 ;  /* 0x0000001c211e7225 */ /* 0x040fe400078e0006 */
[----:B------:R-:W0:Y:S02]  /*2310*/  LDC.64 R28, c[0x0][0x2d8] ;  /* 0x0000b600ff1c7b82 */ /* 0x000e240000000a00 */
[----:B------:R-:W-:Y:S01]  /*2320*/  IMAD.WIDE.U32 R36, R33, R26, R4 ;  /* 0x0000001a21247225 */ /* 0x000fe200078e0004 */
[----:B------:R-:W-:-:S03]  /*2330*/  LOP3.LUT R5, R59, 0x18, R16, 0xf8, !PT ;  /* 0x000000183b057812 */ /* 0x000fc600078ef810 */
[----:B------:R-:W-:Y:S01]  /*2340*/  IMAD.WIDE.U32 R38, R33, R26, R38 ;  /* 0x0000001a21267225 */ /* 0x000fe200078e0026 */
[----:B------:R-:W-:-:S03]  /*2350*/  LOP3.LUT R5, R5, R58, RZ, 0x3c, !PT ;  /* 0x0000003a05057212 */ /* 0x000fc600078e3cff */
[----:B------:R-:W-:Y:S02]  /*2360*/  IMAD.IADD R67, R71, 0x1, R35 ;  /* 0x0000000147437824 */ /* 0x000fe400078e0223 */
[----:B------:R-:W-:Y:S01]  /*2370*/  IMAD R64, R200, 0x200, R5 ;  /* 0x00000200c8407824 */ /* 0x000fe200078e0205 */
[----:B------:R-:W-:Y:S01]  /*2380*/  LOP3.LUT R5, R59, 0x38, R54, 0xf8, !PT ;  /* 0x000000383b057812 */ /* 0x000fe200078ef836 */
[----:B------:R-:W-:Y:S02]  /*2390*/  IMAD.X R21, R220, 0x1, R13, P0 ;  /* 0x00000001dc157824 */ /* 0x000fe400000e060d */
[----:B------:R-:W-:Y:S01]  /*23a0*/  IMAD.IADD R65, R11, 0x1, R39 ;  /* 0x000000010b417824 */ /* 0x000fe200078e0227 */
[----:B------:R-:W-:Y:S01]  /*23b0*/  LOP3.LUT R5, R5, R58, RZ, 0x3c, !PT ;  /* 0x0000003a05057212 */ /* 0x000fe200078e3cff */
[----:B------:R-:W-:Y:S02]  /*23c0*/  IMAD.IADD R66, R37, 0x1, R11 ;  /* 0x0000000125427824 */ /* 0x000fe400078e020b */
[----:B------:R-:W-:-:S02]  /*23d0*/  IMAD.IADD R71, R31, 0x1, R71 ;  /* 0x000000011f477824 */ /* 0x000fc400078e0247 */
[----:B------:R-:W-:Y:S02]  /*23e0*/  IMAD R68, R200, 0x200, R5 ;  /* 0x00000200c8447824 */ /* 0x000fe400078e0205 */
[----:B-1----:R-:W-:-:S07]  /*23f0*/  IMAD.IADD R75, R41, 0x1, R75 ;  /* 0x00000001294b7824 */ /* 0x002fce00078e024b */
.L_x_4657:
[----:B------:R-:W-:Y:S01]  /*2400*/  VIADD R51, R51, 0xffffffff ;  /* 0xffffffff33337836 */ /* 0x000fe20000000000 */
[----:B------:R-:W-:Y:S05]  /*2410*/  YIELD ;  /* 0x0000000000007946 */ /* 0x000fea0003800000 */
[----:B------:R-:W-:Y:S01]  /*2420*/  SHF.R.S32.HI R74, RZ, 0x1f, R51 ;  /* 0x0000001fff4a7819 */ /* 0x000fe20000011433 */
[-C--:B------:R-:W-:Y:S01]  /*2430*/  IMAD R5, R53, R51.reuse, RZ ;  /* 0x0000003335057224 */ /* 0x080fe200078e02ff */
[----:B------:R-:W-:Y:S01]  /*2440*/  BSSY B0, `(.L_x_4628) ;  /* 0x0000194000007945 */ /* 0x000fe20003800000 */
[----:B----4-:R-:W-:Y:S01]  /*2450*/  IMAD.WIDE.U32 R24, R52, R51, RZ ;  /* 0x0000003334187225 */ /* 0x010fe200078e00ff */
[----:B------:R-:W-:-:S03]  /*2460*/  ISETP.GT.AND P2, PT, R51, R46, PT ;  /* 0x0000002e3300720c */ /* 0x000fc60003f44270 */
[----:B------:R-:W-:Y:S01]  /*2470*/  IMAD R5, R74, R52, R5 ;  /* 0x000000344a057224 */ /* 0x000fe200078e0205 */
[----:B------:R-:W-:Y:S01]  /*2480*/  IADD3 R4, P0, R3, R24, RZ ;  /* 0x0000001803047210 */ /* 0x000fe20007f1e0ff */
[----:B---3--:R-:W-:Y:S02]  /*2490*/  IMAD.SHL.U32 R15, R23, 0x1000, RZ ;  /* 0x00001000170f7824 */ /* 0x008fe400078e00ff */
[----:B------:R-:W-:Y:S01]  /*24a0*/  IMAD.IADD R79, R25, 0x1, R5 ;  /* 0x00000001194f7824 */ /* 0x000fe200078e0205 */
[----:B0-----:R-:W-:Y:S01]  /*24b0*/  LEA R12, P1, R4, R28, 0x1 ;  /* 0x0000001c040c7211 */ /* 0x001fe200078208ff */
[----:B------:R-:W-:Y:S02]  /*24c0*/  IMAD.IADD R5, R64, 0x1, R15 ;  /* 0x0000000140057824 */ /* 0x000fe400078e020f */
[----:B------:R-:W-:Y:S01]  /*24d0*/  IMAD.X R6, R79, 0x1, R48, P0 ;  /* 0x000000014f067824 */ /* 0x000fe200000e0630 */
[----:B------:R-:W-:Y:S01]  /*24e0*/  ISETP.GE.AND P0, PT, R61, 0x1, PT ;  /* 0x000000013d00780c */ /* 0x000fe20003f06270 */
[----:B------:R-:W-:-:S03]  /*24f0*/  IMAD R14, R5, 0x2, R2 ;  /* 0x00000002050e7824 */ /* 0x000fc600078e0202 */
[----:B------:R-:W-:-:S09]  /*2500*/  LEA.HI.X R13, R4, R29, R6, 0x1, P1 ;  /* 0x0000001d040d7211 */ /* 0x000fd200008f0c06 */
[----:B--2---:R-:W-:Y:S05]  /*2510*/  @!P0 BRA `(.L_x_4629) ;  /* 0x0000001400b48947 */ /* 0x004fea0003800000 */
        /* <DEDUP_REMOVED lines=16> */
[----:B------:R-:W-:Y:S01]  /*2620*/  IMAD R6, R56, R51, RZ ;  /* 0x0000003338067224 */ /* 0x000fe200078e02ff */
[----:B------:R-:W-:Y:S01]  /*2630*/  IADD3 R7, P0, R36, R4, RZ ;  /* 0x0000000424077210 */ /* 0x000fe20007f1e0ff */
[----:B------:R-:W-:Y:S01]  /*2640*/  IMAD.MOV.U32 R70, RZ, RZ, R30 ;  /* 0x000000ffff467224 */ /* 0x000fe200078e001e */
[----:B------:R-:W-:Y:S01]  /*2650*/  ULDC.64 UR4, c[0x0][0x3c8] ;  /* 0x0000f20000047ab9 */ /* 0x000fe20000000a00 */
[-C--:B------:R-:W-:Y:S01]  /*2660*/  IMAD R9, R74, R57.reuse, R6 ;  /* 0x000000394a097224 */ /* 0x080fe200078e0206 */
[----:B------:R-:W-:Y:S01]  /*2670*/  ULDC.64 UR6, c[0x0][0x3e0] ;  /* 0x0000f80000067ab9 */ /* 0x000fe20000000a00 */
        /* <DEDUP_REMOVED lines=16> */
.L_x_4632:
[----:B------:R-:W-:Y:S05]  /*2780*/  BSYNC B1 ;  /* 0x0000000000017941 */ /* 0x000fea0003800000 */
.L_x_4631:
[----:B------:R-:W-:Y:S01]  /*2790*/  UISETP.NE.AND UP0, UPT, UR37, 0x3, UPT ;  /* 0x000000032500788c */ /* 0x000fe2000bf05270 */
[----:B-----5:R-:W-:Y:S01]  /*27a0*/  MOV R4, R8 ;  /* 0x0000000800047202 */ /* 0x020fe20000000f00 */
[----:B------:R-:W-:Y:S02]  /*27b0*/  IMAD.MOV.U32 R5, RZ, RZ, R9 ;  /* 0x000000ffff057224 */ /* 0x000fe400078e0009 */
[----:B0-----:R-:W-:Y:S01]  /*27c0*/  IMAD.MOV.U32 R6, RZ, RZ, R26 ;  /* 0x000000ffff067224 */ /* 0x001fe200078e001a */
[----:B------:R-:W-:Y:S01]  /*27d0*/  PRMT R84, R84, 0x5410, R4 ;  /* 0x0000541054547816 */ /* 0x000fe20000000004 */
[----:B------:R-:W-:Y:S01]  /*27e0*/  IMAD.MOV.U32 R4, RZ, RZ, R27 ;  /* 0x000000ffff047224 */ /* 0x000fe200078e001b */
[----:B------:R-:W-:Y:S01]  /*27f0*/  PLOP3.LUT P0, PT, PT, PT, UP0, 0x80, 0x0 ;  /* 0x000000000000781c */ /* 0x000fe20003f0f008 */
        /* <DEDUP_REMOVED lines=13> */
.L_x_4633:
[----:B------:R-:W-:Y:S01]  /*28d0*/  IMAD R70, R23, 0x8, R2 ;  /* 0x0000000817467824 */ /* 0x000fe200078e0202 */
[----:B------:R-:W-:Y:S01]  /*28e0*/  SHF.L.U32 R77, R187, 0x1f, RZ ;  /* 0x0000001fbb4d7819 */ /* 0x000fe200000006ff */
[----:B------:R-:W-:Y:S03]  /*28f0*/  BSSY B1, `(.L_x_4634) ;  /* 0x0000003000017945 */ /* 0x000fe60003800000 */
[----:B------:R-:W0:Y:S02]  /*2900*/  SYNCS.PHASECHK.TRANS64.TRYWAIT P5, [R70+URZ+0x28c90], R77 ;  /* 0x028c904d460075a7 */ /* 0x000e2400080a017f */
[----:B0-----:R-:W-:Y:S05]  /*2910*/  @!P5 BRA `(.L_x_4635) ;  /* 0x000001980098d947 */ /* 0x001fea0003800000 */
.L_x_4947:
[----:B------:R-:W-:Y:S05]  /*2920*/  BSYNC B1 ;  /* 0x0000000000017941 */ /* 0x000fea0003800000 */
.L_x_4634:
        /* <DEDUP_REMOVED lines=9> */
[--C-:B------:R-:W-:Y:S02]  /*29c0*/  SHF.R.U64 R74, R26, 0x10, R27.reuse ;  /* 0x000000101a4a7819 */ /* 0x100fe4000000121b */
[----:B------:R-:W-:Y:S02]  /*29d0*/  SHF.R.U32.HI R76, RZ, 0x10, R27 ;  /* 0x00000010ff4c7819 */ /* 0x000fe4000001161b */
[----:B------:R-:W-:Y:S02]  /*29e0*/  PRMT R78, R83, 0x5432, R78 ;  /* 0x00005432534e7816 */ /* 0x000fe4000000004e */
[----:B------:R-:W-:Y:S01]  /*29f0*/  SHF.R.U32.HI R81, RZ, 0x10, R25 ;  /* 0x00000010ff517819 */ /* 0x000fe20000011619 */
[----:B------:R-:W-:Y:S01]  /*2a00*/  IMAD.U32 R25, R7, 0x10000, RZ ;  /* 0x0001000007197824 */ /* 0x000fe200078e00ff */
[----:B------:R-:W-:-:S02]  /*2a10*/  PRMT R27, R79, 0x5432, R74 ;  /* 0x000054324f1b7816 */ /* 0x000fc4000000004a */
[----:B------:R-:W-:Y:S02]  /*2a20*/  LOP3.LUT R26, R7, 0xffff0000, RZ, 0xc0, !PT ;  /* 0xffff0000071a7812 */ /* 0x000fe400078ec0ff */
        /* <DEDUP_REMOVED lines=12> */
[----:B------:R-:W-:Y:S01]  /*2af0*/  FMUL.FTZ R7, R7, R74 ;  /* 0x0000004a07077220 */ /* 0x000fe20000410000 */
[----:B------:R-:W-:Y:S01]  /*2b00*/  LOP3.LUT R81, R81, 0xffff0000, RZ, 0xc0, !PT ;  /* 0xffff000051517812 */ /* 0x000fe200078ec0ff */
[----:B------:R-:W-:Y:S02]  /*2b10*/  IMAD.U32 R5, R4, 0x10000, RZ ;  /* 0x0001000004057824 */ /* 0x000fe400078e00ff */
[----:B------:R-:W-:Y:S01]  /*2b20*/  FMUL.FTZ R87, R24, R83 ;  /* 0x0000005318577220 */ /* 0x000fe20000410000 */
[----:B------:R-:W-:Y:S01]  /*2b30*/  FFMA.FTZ R80, R6, R80, R7 ;  /* 0x0000005006507223 */ /* 0x000fe20000010007 */
[----:B------:R-:W-:Y:S01]  /*2b40*/  FMUL.FTZ R7, R24, R79 ;  /* 0x0000004f18077220 */ /* 0x000fe20000410000 */
[----:B------:R-:W-:Y:S01]  /*2b50*/  LOP3.LUT R4, R4, 0xffff0000, RZ, 0xc0, !PT ;  /* 0xffff000004047812 */ /* 0x000fe200078ec0ff */
[C---:B------:R-:W-:Y:S01]  /*2b60*/  FMUL.FTZ R24, R26.reuse, R81 ;  /* 0x000000511a187220 */ /* 0x040fe20000410000 */
[----:B------:R-:W-:Y:S02]  /*2b70*/  IMAD.U32 R27, R27, 0x10000, RZ ;  /* 0x000100001b1b7824 */ /* 0x000fe400078e00ff */
[----:B------:R-:W-:Y:S01]  /*2b80*/  FMUL.FTZ R26, R26, R76 ;  /* 0x0000004c1a1a7220 */ /* 0x000fe20000410000 */
[----:B------:R-:W-:Y:S01]  /*2b90*/  FFMA.FTZ R87, R14, R79, -R87 ;  /* 0x0000004f0e577223 */ /* 0x000fe20000010857 */
[----:B------:R-:W-:Y:S01]  /*2ba0*/  FFMA.FTZ R85, R6, R74, -R85 ;  /* 0x0000004a06557223 */ /* 0x000fe20000010855 */
[----:B------:R-:W-:Y:S01]  /*2bb0*/  FFMA.FTZ R14, R14, R83, R7 ;  /* 0x000000530e0e7223 */ /* 0x000fe20000010007 */
[C---:B------:R-:W-:Y:S01]  /*2bc0*/  FFMA.FTZ R24, R25.reuse, R76, -R24 ;  /* 0x0000004c19187223 */ /* 0x040fe20000010818 */
[CC--:B------:R-:W-:Y:S01]  /*2bd0*/  FMUL.FTZ R6, R4.reuse, R78.reuse ;  /* 0x0000004e04067220 */ /* 0x0c0fe20000410000 */
        /* <DEDUP_REMOVED lines=10> */
.L_x_4640:
[----:B------:R-:W-:Y:S05]  /*2c80*/  BSYNC B2 ;  /* 0x0000000000027941 */ /* 0x000fea0003800000 */
.L_x_4639:
[----:B--2---:R1:W-:Y:S02]  /*2c90*/  STG.E.128 desc[UR42][R12.64], R4 ;  /* 0x000000040c007986 */ /* 0x0043e4000c101d2a */
.L_x_4638:
[----:B------:R-:W-:Y:S05]  /*2ca0*/  BSYNC B1 ;  /* 0x0000000000017941 */ /* 0x000fea0003800000 */
.L_x_4637:
        /* <DEDUP_REMOVED lines=57> */
.L_x_4642:
[----:B------:R-:W-:Y:S05]  /*3040*/  BSYNC B1 ;  /* 0x0000000000017941 */ /* 0x000fea0003800000 */
.L_x_4641:
[----:B-1----:R2:W-:Y:S01]  /*3050*/  STG.E.128 desc[UR42][R12.64+0x40], R4 ;  /* 0x000040040c007986 */ /* 0x0025e2000c101d2a */
[----:B------:R-:W-:Y:S05]  /*3060*/  BRA `(.L_x_4636) ;  /* 0x0000000c00447947 */ /* 0x000fea0003800000 */
.L_x_4630:
        /* <DEDUP_REMOVED lines=24> */
[----:B------:R-:W-:Y:S01]  /*31f0*/  UISETP.NE.AND UP0, UPT, UR37, 0x3, UPT ;  /* 0x000000032500788c */ /* 0x000fe2000bf05270 */
[----:B------:R-:W-:-:S05]  /*3200*/  ISETP.GE.AND P5, PT, R16, R61, PT ;  /* 0x0000003d1000720c */ /* 0x000fca0003fa6270 */
[----:B------:R-:W-:Y:S02]  /*3210*/  PLOP3.LUT P0, PT, PT, PT, UP0, 0x80, 0x0 ;  /* 0x000000000000781c */ /* 0x000fe40003f0f008 */
[----:B0-----:R-:W-:Y:S01]  /*3220*/  P2R R27, PR, RZ, 0x20 ;  /* 0x00000020ff1b7803 */ /* 0x001fe20000000000 */
[----:B--2---:R-:W-:Y:S02]  /*3230*/  IMAD.MOV.U32 R14, RZ, RZ, R4 ;  /* 0x000000ffff0e7224 */ /* 0x004fe400078e0004 */
[----:B------:R-:W-:Y:S02]  /*3240*/  IMAD.MOV.U32 R70, RZ, RZ, R5 ;  /* 0x000000ffff467224 */ /* 0x000fe400078e0005 */
[----:B------:R-:W-:Y:S02]  /*3250*/  IMAD.MOV.U32 R76, RZ, RZ, R7 ;  /* 0x000000ffff4c7224 */ /* 0x000fe400078e0007 */
[----:B------:R-:W-:Y:S01]  /*3260*/  IMAD.MOV.U32 R74, RZ, RZ, R6 ;  /* 0x000000ffff4a7224 */ /* 0x000fe200078e0006 */
[----:B------:R-:W-:Y:S01]  /*3270*/  PRMT R90, R70, 0x5410, R14 ;  /* 0x00005410465a7816 */ /* 0x000fe2000000000e */
[----:B---3--:R-:W-:Y:S01]  /*3280*/  IMAD.MOV.U32 R12, RZ, RZ, R8 ;  /* 0x000000ffff0c7224 */ /* 0x008fe200078e0008 */
[----:B------:R-:W-:Y:S01]  /*3290*/  PRMT R92, R92, 0x5410, R76 ;  /* 0x000054105c5c7816 */ /* 0x000fe2000000004c */
[----:B------:R-:W-:Y:S01]  /*32a0*/  IMAD.MOV.U32 R13, RZ, RZ, R9 ;  /* 0x000000ffff0d7224 */ /* 0x000fe200078e0009 */
[----:B------:R-:W-:Y:S01]  /*32b0*/  PRMT R94, R74, 0x7610, R94 ;  /* 0x000076104a5e7816 */ /* 0x000fe2000000005e */
[----:B------:R-:W-:-:S02]  /*32c0*/  IMAD.MOV.U32 R14, RZ, RZ, R10 ;  /* 0x000000ffff0e7224 */ /* 0x000fc400078e000a */
[----:B------:R-:W-:Y:S01]  /*32d0*/  IMAD.MOV.U32 R26, RZ, RZ, R11 ;  /* 0x000000ffff1a7224 */ /* 0x000fe200078e000b */
[----:B------:R-:W-:Y:S02]  /*32e0*/  PRMT R84, R12, 0x5410, R13 ;  /* 0x000054100c547816 */ /* 0x000fe4000000000d */
[----:B------:R-:W-:Y:S02]  /*32f0*/  PRMT R92, R14, 0x7610, R92 ;  /* 0x000076100e5c7816 */ /* 0x000fe4000000005c */
[----:B------:R-:W-:Y:S01]  /*3300*/  PRMT R93, R26, 0x7610, R93 ;  /* 0x000076101a5d7816 */ /* 0x000fe2000000005d */
[----:B------:R-:W-:Y:S06]  /*3310*/  @!P0 BRA `(.L_x_4643) ;  /* 0x0000000000048947 */ /* 0x000fec0003800000 */
[----:B------:R-:W-:Y:S01]  /*3320*/  BPT.TRAP 0x1 ;  /* 0x000000040000795c */ /* 0x000fe20000300000 */
.L_x_4643:
[----:B------:R-:W-:Y:S01]  /*3330*/  IMAD R70, R23, 0x8, R2 ;  /* 0x0000000817467824 */ /* 0x000fe200078e0202 */
[----:B------:R-:W-:Y:S01]  /*3340*/  SHF.L.U32 R77, R187, 0x1f, RZ ;  /* 0x0000001fbb4d7819 */ /* 0x000fe200000006ff */
[----:B------:R-:W-:Y:S03]  /*3350*/  BSSY B1, `(.L_x_4644) ;  /* 0x0000003000017945 */ /* 0x000fe60003800000 */
[----:B------:R-:W0:Y:S02]  /*3360*/  SYNCS.PHASECHK.TRANS64.TRYWAIT P5, [R70+URZ+0x28c90], R77 ;  /* 0x028c904d460075a7 */ /* 0x000e2400080a017f */
[----:B0-----:R-:W-:Y:S05]  /*3370*/  @!P5 BRA `(.L_x_4645) ;  /* 0x000001900014d947 */ /* 0x001fea0003800000 */
.L_x_4948:
[----:B------:R-:W-:Y:S05]  /*3380*/  BSYNC B1 ;  /* 0x0000000000017941 */ /* 0x000fea0003800000 */
.L_x_4644:
        /* <DEDUP_REMOVED lines=23> */
[----:B------:R-:W-:-:S05]  /*3500*/  LOP3.LUT R13, R13, R58, RZ, 0x3c, !PT ;  /* 0x0000003a0d0d7212 */ /* 0x000fca00078e3cff */
[----:B------:R-:W-:Y:S01]  /*3510*/  IMAD R12, R200, 0x200, R13 ;  /* 0x00000200c80c7824 */ /* 0x000fe200078e020d */
[----:B------:R-:W-:-:S03]  /*3520*/  IADD3 R13, R68, R15, RZ ;  /* 0x0000000f440d7210 */ /* 0x000fc60007ffe0ff */
[----:B------:R-:W-:Y:S02]  /*3530*/  IMAD.IADD R15, R15, 0x1, R12 ;  /* 0x000000010f0f7824 */ /* 0x000fe400078e020c */
[--C-:B------:R-:W-:Y:S02]  /*3540*/  IMAD R13, R13, 0x2, R2.reuse ;  /* 0x000000020d0d7824 */ /* 0x100fe400078e0202 */
[----:B------:R-:W-:-:S04]  /*3550*/  IMAD R24, R15, 0x2, R2 ;  /* 0x000000020f187824 */ /* 0x000fc800078e0202 */
[----:B------:R-:W1:Y:S04]  /*3560*/  LDS.128 R12, [R13+0x22400] ;  /* 0x022400000d0c7984 */ /* 0x000e680000000c00 */
        /* <DEDUP_REMOVED lines=11> */
[----:B------:R-:W-:Y:S02]  /*3620*/  SHF.R.U32.HI R91, RZ, 0x10, R11 ;  /* 0x00000010ff5b7819 */ /* 0x000fe4000001160b */
[--C-:B------:R-:W-:Y:S02]  /*3630*/  SHF.R.U64 R85, R6, 0x10, R7.reuse ;  /* 0x0000001006557819 */ /* 0x100fe40000001207 */
[----:B------:R-:W-:Y:S01]  /*3640*/  SHF.R.U32.HI R86, RZ, 0x10, R7 ;  /* 0x00000010ff567819 */ /* 0x000fe20000011607 */
[----:B------:R-:W-:Y:S01]  /*3650*/  IMAD.U32 R7, R14, 0x10000, RZ ;  /* 0x000100000e077824 */ /* 0x000fe200078e00ff */
[----:B------:R-:W-:Y:S01]  /*3660*/  SHF.R.U64 R89, R10, 0x10, R11 ;  /* 0x000000100a597819 */ /* 0x000fe2000000120b */
[----:B--2---:R-:W-:Y:S01]  /*3670*/  IMAD.U32 R11, R25, 0x10000, RZ ;  /* 0x00010000190b7824 */ /* 0x004fe200078e00ff */
[----:B------:R-:W-:Y:S01]  /*3680*/  PRMT R76, R90, 0x5432, R76 ;  /* 0x000054325a4c7816 */ /* 0x000fe2000000004c */
[----:B------:R-:W-:Y:S01]  /*3690*/  IMAD.U32 R90, R88, 0x10000, RZ ;  /* 0x00010000585a7824 */ /* 0x000fe200078e00ff */
[----:B------:R-:W-:Y:S01]  /*36a0*/  PRMT R87, R84, 0x5410, R87 ;  /* 0x0000541054577816 */ /* 0x000fe20000000057 */
[----:B------:R-:W-:Y:S01]  /*36b0*/  IMAD.U32 R84, R83, 0x10000, RZ ;  /* 0x0001000053547824 */ /* 0x000fe200078e00ff */
[----:B------:R-:W-:Y:S01]  /*36c0*/  PRMT R91, R93, 0x5410, R91 ;  /* 0x000054105d5b7816 */ /* 0x000fe2000000005b */
[----:B------:R-:W-:Y:S01]  /*36d0*/  IMAD.U32 R10, R24, 0x10000, RZ ;  /* 0x00010000180a7824 */ /* 0x000fe200078e00ff */
[----:B------:R-:W-:-:S02]  /*36e0*/  LOP3.LUT R6, R13, 0xffff0000, RZ, 0xc0, !PT ;  /* 0xffff00000d067812 */ /* 0x000fc400078ec0ff */
[----:B------:R-:W-:Y:S01]  /*36f0*/  LOP3.LUT R13, R25, 0xffff0000, RZ, 0xc0, !PT ;  /* 0xffff0000190d7812 */ /* 0x000fe200078ec0ff */
[----:B------:R-:W-:Y:S01]  /*3700*/  IMAD.U32 R25, R27, 0x10000, RZ ;  /* 0x000100001b197824 */ /* 0x000fe200078e00ff */
[----:B------:R-:W-:Y:S02]  /*3710*/  LOP3.LUT R88, R88, 0xffff0000, RZ, 0xc0, !PT ;  /* 0xffff000058587812 */ /* 0x000fe400078ec0ff */
[----:B------:R-:W-:Y:S01]  /*3720*/  PRMT R85, R94, 0x5410, R85 ;  /* 0x000054105e557816 */ /* 0x000fe20000000055 */
[----:B------:R-:W-:Y:S01]  /*3730*/  FMUL.FTZ R94, R11, R84 ;  /* 0x000000540b5e7220 */ /* 0x000fe20000410000 */
[C---:B------:R-:W-:Y:S01]  /*3740*/  PRMT R86, R92.reuse, 0x5432, R86 ;  /* 0x000054325c567816 */ /* 0x040fe20000000056 */
[----:B------:R-:W-:Y:S01]  /*3750*/  FMUL.FTZ R93, R13, R88 ;  /* 0x000000580d5d7220 */ /* 0x000fe20000410000 */
[----:B------:R-:W-:Y:S01]  /*3760*/  PRMT R89, R92, 0x5410, R89 ;  /* 0x000054105c597816 */ /* 0x000fe20000000059 */
[----:B------:R-:W-:Y:S01]  /*3770*/  FMUL.FTZ R92, R11, R90 ;  /* 0x0000005a0b5c7220 */ /* 0x000fe20000410000 */
[----:B------:R-:W-:Y:S01]  /*3780*/  LOP3.LUT R83, R83, 0xffff0000, RZ, 0xc0, !PT ;  /* 0xffff000053537812 */ /* 0x000fe200078ec0ff */
[----:B------:R-:W-:-:S02]  /*3790*/  IMAD.U32 R11, R91, 0x10000, RZ ;  /* 0x000100005b0b7824 */ /* 0x000fc400078e00ff */
[C---:B------:R-:W-:Y:S01]  /*37a0*/  FFMA.FTZ R94, R5.reuse, R90, R94 ;  /* 0x0000005a055e7223 */ /* 0x040fe2000001005e */
[----:B------:R-:W-:Y:S01]  /*37b0*/  FFMA.FTZ R92, R5, R84, -R92 ;  /* 0x00000054055c7223 */ /* 0x000fe2000001085c */
[----:B------:R-:W-:Y:S02]  /*37c0*/  IMAD.U32 R5, R86, 0x10000, RZ ;  /* 0x0001000056057824 */ /* 0x000fe400078e00ff */
[----:B------:R-:W-:Y:S01]  /*37d0*/  FMUL.FTZ R13, R13, R83 ;  /* 0x000000530d0d7220 */ /* 0x000fe20000410000 */
[----:B------:R-:W-:Y:S01]  /*37e0*/  FMUL.FTZ R95, R25, R11 ;  /* 0x0000000b195f7220 */ /* 0x000fe20000410000 */
[C---:B------:R-:W-:Y:S01]  /*37f0*/  FFMA.FTZ R93, R6.reuse, R83, -R93 ;  /* 0x00000053065d7223 */ /* 0x040fe2000001085d */
[----:B------:R-:W-:Y:S01]  /*3800*/  LOP3.LUT R27, R27, 0xffff0000, RZ, 0xc0, !PT ;  /* 0xffff00001b1b7812 */ /* 0x000fe200078ec0ff */
[----:B------:R-:W-:Y:S01]  /*3810*/  FFMA.FTZ R83, R6, R88, R13 ;  /* 0x0000005806537223 */ /* 0x000fe2000001000d */
[----:B------:R-:W-:Y:S01]  /*3820*/  LOP3.LUT R84, R91, 0xffff0000, RZ, 0xc0, !PT ;  /* 0xffff00005b547812 */ /* 0x000fe200078ec0ff */
[-C--:B------:R-:W-:Y:S01]  /*3830*/  FMUL.FTZ R90, R25, R5.reuse ;  /* 0x00000005195a7220 */ /* 0x080fe20000410000 */
[----:B------:R-:W-:Y:S01]  /*3840*/  FFMA.FTZ R95, R8, R5, -R95 ;  /* 0x00000005085f7223 */ /* 0x000fe2000001085f */
[----:B------:R-:W-:Y:S01]  /*3850*/  LOP3.LUT R86, R86, 0xffff0000, RZ, 0xc0, !PT ;  /* 0xffff000056567812 */ /* 0x000fe200078ec0ff */
[----:B------:R-:W-:Y:S01]  /*3860*/  IMAD.U32 R13, R87, 0x10000, RZ ;  /* 0x00010000570d7824 */ /* 0x000fe200078e00ff */
[----:B------:R-:W-:Y:S01]  /*3870*/  LOP3.LUT R9, R15, 0xffff0000, RZ, 0xc0, !PT ;  /* 0xffff00000f097812 */ /* 0x000fe200078ec0ff */
[----:B------:R-:W-:-:S02]  /*3880*/  IMAD.U32 R5, R76, 0x10000, RZ ;  /* 0x000100004c057824 */ /* 0x000fc400078e00ff */
[----:B------:R-:W-:Y:S01]  /*3890*/  FFMA.FTZ R90, R8, R11, R90 ;  /* 0x0000000b085a7223 */ /* 0x000fe2000001005a */
[C---:B------:R-:W-:Y:S01]  /*38a0*/  FMUL.FTZ R6, R27.reuse, R84 ;  /* 0x000000541b067220 */ /* 0x040fe20000410000 */
        /* <DEDUP_REMOVED lines=41> */
.L_x_4647:
[----:B------:R-:W-:Y:S05]  /*3b40*/  BSYNC B1 ;  /* 0x0000000000017941 */ /* 0x000fea0003800000 */
.L_x_4646:
        /* <DEDUP_REMOVED lines=10> */
.L_x_4629:
[----:B------:R-:W-:-:S06]  /*3bf0*/  UISETP.NE.AND UP0, UPT, UR37, 0x3, UPT ;  /* 0x000000032500788c */ /* 0x000fcc000bf05270 */
[----:B------:R-:W-:-:S13]  /*3c00*/  PLOP3.LUT P0, PT, PT, PT, UP0, 0x80, 0x0 ;  /* 0x000000000000781c */ /* 0x000fda0003f0f008 */
[----:B------:R-:W-:Y:S05]  /*3c10*/  @!P0 BRA `(.L_x_4648) ;  /* 0x0000000000048947 */ /* 0x000fea0003800000 */
[----:B------:R-:W-:Y:S01]  /*3c20*/  BPT.TRAP 0x1 ;  /* 0x000000040000795c */ /* 0x000fe20000300000 */
.L_x_4648:
        /* <DEDUP_REMOVED lines=8> */
.L_x_4949:
[----:B------:R-:W-:Y:S05]  /*3cb0*/  BSYNC B1 ;  /* 0x0000000000017941 */ /* 0x000fea0003800000 */
.L_x_4649:
        /* <DEDUP_REMOVED lines=12> */
.L_x_4636:
[----:B------:R-:W-:Y:S05]  /*3d80*/  BSYNC B0 ;  /* 0x0000000000007941 */ /* 0x000fea0003800000 */
.L_x_4628:
[----:B-12-4-:R-:W1:Y:S01]  /*3d90*/  S2R R4, SR_TID.X ;  /* 0x0000000000047919 */ /* 0x016e620000002100 */
        /* <DEDUP_REMOVED lines=16> */
.L_x_4652:
[----:B------:R-:W-:Y:S05]  /*3ea0*/  BSYNC B0 ;  /* 0x0000000000007941 */ /* 0x000fea0003800000 */
.L_x_4651:
[----:B------:R-:W2:Y:S01]  /*3eb0*/  SYNCS.PHASECHK.TRANS64.TRYWAIT P0, [R70+URZ+0x28cb0], R77 ;  /* 0x028cb04d460075a7 */ /* 0x000ea2000800017f */
[----:B------:R-:W-:Y:S04]  /*3ec0*/  BSSY B0, `(.L_x_4653) ;  /* 0x0000002000007945 */ /* 0x000fe80003800000 */
[----:B--2---:R-:W-:Y:S05]  /*3ed0*/  @!P0 BRA `(.L_x_4654) ;  /* 0x0000018400648947 */ /* 0x004fea0003800000 */
.L_x_4950:
[----:B------:R-:W-:Y:S05]  /*3ee0*/  BSYNC B0 ;  /* 0x0000000000007941 */ /* 0x000fea0003800000 */
.L_x_4653:
[----:B------:R-:W-:Y:S04]  /*3ef0*/  BSSY B0, `(.L_x_4655) ;  /* 0x0000051000007945 */ /* 0x000fe80003800000 */
[----:B------:R-:W-:Y:S05]  /*3f00*/  @P1 BRA `(.L_x_4656) ;  /* 0x00000004003c1947 */ /* 0x000fea0003800000 */
[----:B-1----:R-:W-:Y:S01]  /*3f10*/  IMAD.WIDE R4, R51, 0x40, R20 ;  /* 0x0000004033047825 */ /* 0x002fe200078e0214 */
[----:B------:R-:W-:Y:S01]  /*3f20*/  ULDC.64 UR4, c[0x0][0x318] ;  /* 0x0000c60000047ab9 */ /* 0x000fe20000000a00 */
[----:B------:R-:W-:Y:S02]  /*3f30*/  LOP3.LUT P0, RZ, R193, 0x4, RZ, 0xc0, !PT ;  /* 0x00000004c1ff7812 */ /* 0x000fe4000780c0ff */
[----:B------:R-:W-:Y:S02]  /*3f40*/  IMAD R5, R5, UR4, RZ ;  /* 0x0000000405057c24 */ /* 0x000fe4000f8e02ff */
[----:B------:R-:W-:Y:S02]  /*3f50*/  IMAD.MOV.U32 R74, RZ, RZ, R40 ;  /* 0x000000ffff4a7224 */ /* 0x000fe400078e0028 */
[C---:B------:R-:W-:Y:S02]  /*3f60*/  IMAD R5, R4.reuse, UR5, R5 ;  /* 0x0000000504057c24 */ /* 0x040fe4000f8e0205 */
        /* <DEDUP_REMOVED lines=8> */
[----:B0-2---:R-:W-:Y:S01]  /*3ff0*/  LEA.HI.X R77, R6, UR5, R5, 0x1, P1 ;  /* 0x00000005064d7c11 */ /* 0x005fe200088f0c05 */
[C---:B------:R-:W-:Y:S01]  /*4000*/  @P0 VIADD R79, R9.reuse, 0xffffffe0 ;  /* 0xffffffe0094f0836 */ /* 0x040fe20000000000 */
[----:B------:R-:W-:Y:S01]  /*4010*/  ISETP.GE.AND P1, PT, R16, UR4, PT ;  /* 0x0000000410007c0c */ /* 0x000fe2000bf26270 */
[----:B---3--:R-:W-:Y:S01]  /*4020*/  IMAD R80, R9, 0x2, R2 ;  /* 0x0000000209507824 */ /* 0x008fe200078e0202 */
[----:B------:R-:W-:Y:S01]  /*4030*/  ISETP.GE.AND P0, PT, R4, UR4, PT ;  /* 0x0000000404007c0c */ /* 0x000fe2000bf06270 */
[----:B------:R-:W-:-:S02]  /*4040*/  VIADD R12, R16, 0x80 ;  /* 0x00000080100c7836 */ /* 0x000fc40000000000 */
[C---:B------:R-:W-:Y:S02]  /*4050*/  VIADD R13, R16.reuse, 0xc0 ;  /* 0x000000c0100d7836 */ /* 0x040fe40000000000 */
[C---:B------:R-:W-:Y:S02]  /*4060*/  VIADD R74, R16.reuse, 0x100 ;  /* 0x00000100104a7836 */ /* 0x040fe40000000000 */
[----:B------:R-:W-:Y:S02]  /*4070*/  VIADD R78, R16, 0x140 ;  /* 0x00000140104e7836 */ /* 0x000fe40000000000 */
[----:B------:R-:W-:Y:S02]  /*4080*/  IMAD R79, R79, 0x2, R2 ;  /* 0x000000024f4f7824 */ /* 0x000fe400078e0202 */
        /* <DEDUP_REMOVED lines=55> */
.L_x_4656:
[----:B------:R-:W-:Y:S05]  /*4400*/  BSYNC B0 ;  /* 0x0000000000007941 */ /* 0x000fea0003800000 */
.L_x_4655:
[----:B------:R-:W-:Y:S01]  /*4410*/  @!PT LDS RZ, [RZ] ;  /* 0x00000000fffff984 */ /* 0x000fe20000000800 */
[----:B------:R-:W-:Y:S01]  /*4420*/  @!PT LDS RZ, [RZ] ;  /* 0x00000000fffff984 */ /* 0x000fe20000000800 */
[----:B------:R-:W-:Y:S01]  /*4430*/  @!PT LDS RZ, [RZ] ;  /* 0x00000000fffff984 */ /* 0x000fe20000000800 */
[----:B------:R-:W-:Y:S01]  /*4440*/  @!PT LDS RZ, [RZ] ;  /* 0x00000000fffff984 */ /* 0x000fe20000000800 */
[----:B------:R5:W-:Y:S06]  /*4450*/  MEMBAR.ALL.CTA ;  /* 0x0000000000007992 */ /* 0x000bec0000008000 */
[----:B-----5:R-:W5:Y:S01]  /*4460*/  FENCE.VIEW.ASYNC.S ;  /* 0x00000000000073c6 */ /* 0x020f620000000000 */
[----:B------:R-:W-:Y:S01]  /*4470*/  VIADD R23, R23, 0x1 ;  /* 0x0000000117177836 */ /* 0x000fe20000000000 */
[----:B0-2---:R-:W-:Y:S01]  /*4480*/  @!P5 IADD3 R70, R70, 0x28cc0, RZ ;  /* 0x00028cc04646d810 */ /* 0x005fe20007ffe0ff */
        /* <DEDUP_REMOVED lines=9> */
.L_x_4623:
[----:B------:R-:W-:Y:S04]  /*4520*/  BSSY B0, `(.L_x_4658) ;  /* 0x0000004000007945 */ /* 0x000fe80003800000 */
[----:B------:R-:W-:Y:S05]  /*4530*/  @P0 BRA `(.L_x_4659) ;  /* 0x0000000000080947 */ /* 0x000fea0003800000 */
[----:B------:R-:W0:Y:S02]  /*4540*/  FENCE.VIEW.ASYNC.G ;  /* 0x00000000000073c6 */ /* 0x000e240000000100 */
[----:B0-----:R-:W-:Y:S06]  /*4550*/  BAR.ARV 0xc, 0x120 ;  /* 0x0304800000007b1d */ /* 0x001fec0000002000 */
.L_x_4659:
[----:B------:R-:W-:Y:S05]  /*4560*/  BSYNC B0 ;  /* 0x0000000000007941 */ /* 0x000fea0003800000 */
.L_x_4658:
[----:B------:R-:W-:Y:S01]  /*4570*/  UISETP.NE.AND UP0, UPT, UR38, 0x1, UPT ;  /* 0x000000012600788c */ /* 0x000fe2000bf05270 */
[----:B------:R-:W-:Y:S01]  /*4580*/  BSSY B7, `(.L_x_4660) ;  /* 0x0000ee4000077945 */ /* 0x000fe20003800000 */
[----:B------:R-:W-:Y:S02]  /*4590*/  ULDC UR4, c[0x0][0x9e0] ;  /* 0x0002780000047ab9 */ /* 0x000fe40000000800 */
[----:B------:R-:W-:Y:S02]  /*45a0*/  VIADD R0, R49, UR4 ;  /* 0x0000000431007c36 */ /* 0x000fe40008000000 */
[----:B------:R-:W-:-:S13]  /*45b0*/  PLOP3.LUT P0, PT, PT, PT, UP0, 0x80, 0x0 ;  /* 0x000000000000781c */ /* 0x000fda0003f0f008 */
[----:B------:R-:W-:Y:S05]  /*45c0*/  @!P0 BRA `(.L_x_4661) ;  /* 0x0000002000708947 */ /* 0x000fea0003800000 */
[----:B------:R-:W0:Y:S02]  /*45d0*/  LDC R6, c[0x0][0x9e4] ;  /* 0x00027900ff067b82 */ /* 0x000e240000000800 */
[----:B0-----:R-:W-:-:S13]  /*45e0*/  ISETP.GE.AND P0, PT, R6, 0x1, PT ;  /* 0x000000010600780c */ /* 0x001fda0003f06270 */
[----:B------:R-:W-:Y:S05]  /*45f0*/  @!P0 BRA `(.L_x_4662) ;  /* 0x0000000000488947 */ /* 0x000fea0003800000 */
        /* <DEDUP_REMOVED lines=11> */
.L_x_4664:
[----:B------:R-:W-:-:S13]  /*46b0*/  ISETP.NE.AND P1, PT, R6, 0x1, PT ;  /* 0x000000010600780c */ /* 0x000fda0003f25270 */
[----:B------:R-:W0:Y:S02]  /*46c0*/  @P1 LDC.64 R4, c[0x0][0x9e8] ;  /* 0x00027a00ff041b82 */ /* 0x000e240000000a00 */
[----:B0-----:R-:W-:-:S05]  /*46d0*/  @P1 IMAD.HI.U32 R4, R3, R4, RZ ;  /* 0x0000000403041227 */ /* 0x001fca00078e00ff */
[----:B------:R-:W-:-:S07]  /*46e0*/  @P1 SHF.R.U32.HI R3, RZ, R5, R4 ;  /* 0x00000005ff031219 */ /* 0x000fce0000011604 */
.L_x_4665:
[----:B------:R-:W-:Y:S05]  /*46f0*/  BSYNC B0 ;  /* 0x0000000000007941 */ /* 0x000fea0003800000 */
.L_x_4663:
[----:B------:R-:W-:-:S05]  /*4700*/  IMAD R3, R3, R6, R6 ;  /* 0x0000000603037224 */ /* 0x000fca00078e0206 */
[----:B------:R-:W-:-:S07]  /*4710*/  VIMNMX R0, R0, R3, PT ;  /* 0x0000000300007248 */ /* 0x000fce0003fe0100 */
.L_x_4662:
[----:B------:R-:W-:Y:S01]  /*4720*/  VIADD R0, R0, 0x3f ;  /* 0x0000003f00007836 */ /* 0x000fe20000000000 */
[----:B------:R-:W-:Y:S02]  /*4730*/  ULDC UR4, c[0x0][0x9dc] ;  /* 0x0002770000047ab9 */ /* 0x000fe40000000800 */
[----:B------:R-:W-:Y:S02]  /*4740*/  VIADD R4, R47, -UR4 ;  /* 0x800000042f047c36 */ /* 0x000fe40008000000 */
[----:B------:R-:W-:-:S04]  /*4750*/  SHF.R.S32.HI R3, RZ, 0x1f, R0 ;  /* 0x0000001fff037819 */ /* 0x000fc80000011400 */
[----:B------:R-:W-:-:S04]  /*4760*/  LEA.HI R3, R3, R0, RZ, 0x6 ;  /* 0x0000000003037211 */ /* 0x000fc800078f30ff */
[----:B------:R-:W-:-:S04]  /*4770*/  SHF.R.S32.HI R3, RZ, 0x6, R3 ;  /* 0x00000006ff037819 */ /* 0x000fc80000011403 */
        /* <DEDUP_REMOVED lines=12> */
.L_x_4668:
[----:B------:R-:W-:-:S13]  /*4840*/  ISETP.NE.AND P0, PT, R6, 0x1, PT ;  /* 0x000000010600780c */ /* 0x000fda0003f05270 */
[----:B------:R-:W0:Y:S02]  /*4850*/  @P0 LDC.64 R10, c[0x0][0x9e8] ;  /* 0x00027a00ff0a0b82 */ /* 0x000e240000000a00 */
[----:B0-----:R-:W-:-:S05]  /*4860*/  @P0 IMAD.HI.U32 R10, R47, R10, RZ ;  /* 0x0000000a2f0a0227 */ /* 0x001fca00078e00ff */
[----:B------:R-:W-:-:S07]  /*4870*/  @P0 SHF.R.U32.HI R47, RZ, R11, R10 ;  /* 0x0000000bff2f0219 */ /* 0x000fce000001160a */
.L_x_4669:
[----:B------:R-:W-:Y:S05]  /*4880*/  BSYNC B0 ;  /* 0x0000000000007941 */ /* 0x000fea0003800000 */
.L_x_4667:
[----:B------:R-:W-:-:S05]  /*4890*/  IMAD R47, R47, R6, RZ ;  /* 0x000000062f2f7224 */ /* 0x000fca00078e02ff */
[----:B------:R-:W-:-:S07]  /*48a0*/  VIMNMX R4, R4, R47, !PT ;  /* 0x0000002f04047248 */ /* 0x000fce0007fe0100 */
.L_x_4666:
        /* <DEDUP_REMOVED lines=14> */
[----:B------:R-:W-:Y:S02]  /*4990*/  CS2R R136, SRZ ;  /* 0x0000000000887805 */ /* 0x000fe4000001ff00 */
[----:B------:R-:W-:Y:S02]  /*49a0*/  CS2R R134, SRZ ;  /* 0x0000000000867805 */ /* 0x000fe4000001ff00 */
[----:B------:R-:W-:Y:S02]  /*49b0*/  ISETP.GT.AND P1, PT, R8, R4, PT ;  /* 0x000000040800720c */ /* 0x000fe40003f24270 */
        /* <DEDUP_REMOVED lines=30> */
[----:B---3--:R-:W-:Y:S02]  /*4ba0*/  CS2R R80, SRZ ;  /* 0x0000000000507805 */ /* 0x008fe4000001ff00 */
[----:B------:R-:W-:Y:S02]  /*4bb0*/  CS2R R78, SRZ ;  /* 0x00000000004e7805 */ /* 0x000fe4000001ff00 */
[----:B----4-:R-:W-:-:S02]  /*4bc0*/  CS2R R76, SRZ ;  /* 0x00000000004c7805 */ /* 0x010fc4000001ff00 */
[----:B------:R-:W-:Y:S02]  /*4bd0*/  CS2R R74, SRZ ;  /* 0x00000000004a7805 */ /* 0x000fe4000001ff00 */
[----:B------:R-:W-:Y:S02]  /*4be0*/  CS2R R72, SRZ ;  /* 0x0000000000487805 */ /* 0x000fe4000001ff00 */
[----:B--2---:R-:W-:Y:S02]  /*4bf0*/  CS2R R70, SRZ ;  /* 0x0000000000467805 */ /* 0x004fe4000001ff00 */
        /* <DEDUP_REMOVED lines=12> */
[----:B------:R-:W-:Y:S02]  /*4cc0*/  CS2R R38, SRZ ;  /* 0x0000000000267805 */ /* 0x000fe4000001ff00 */
[----:B------:R-:W-:Y:S02]  /*4cd0*/  CS2R R170, SRZ ;  /* 0x0000000000aa7805 */ /* 0x000fe4000001ff00 */
[----:B------:R-:W-:Y:S02]  /*4ce0*/  CS2R R34, SRZ ;  /* 0x0000000000227805 */ /* 0x000fe4000001ff00 */
[----:B------:R-:W-:Y:S01]  /*4cf0*/  CS2R R172, SRZ ;  /* 0x0000000000ac7805 */ /* 0x000fe2000001ff00 */
[----:B------:R-:W-:Y:S01]  /*4d00*/  IMAD.MOV.U32 R31, RZ, RZ, RZ ;  /* 0x000000ffff1f7224 */ /* 0x000fe200078e00ff */
[----:B------:R-:W-:-:S02]  /*4d10*/  CS2R R6, SRZ ;  /* 0x0000000000067805 */ /* 0x000fc4000001ff00 */
[----:B------:R-:W-:Y:S01]  /*4d20*/  CS2R R174, SRZ ;  /* 0x0000000000ae7805 */ /* 0x000fe2000001ff00 */
[----:B------:R-:W-:Y:S02]  /*4d30*/  IMAD.MOV.U32 R27, RZ, RZ, RZ ;  /* 0x000000ffff1b7224 */ /* 0x000fe400078e00ff */
[----:B------:R-:W-:Y:S01]  /*4d40*/  IMAD.MOV.U32 R5, RZ, RZ, RZ ;  /* 0x000000ffff057224 */ /* 0x000fe200078e00ff */
[----:B------:R-:W-:Y:S06]  /*4d50*/  @!P1 BRA `(.L_x_4670) ;  /* 0x000000e400989947 */ /* 0x000fec0003800000 */
[----:B------:R-:W0:Y:S02]  /*4d60*/  SHFL.IDX PT, R0, R219, RZ, 0x1f ;  /* 0x00001fffdb007589 */ /* 0x000e2400000e0000 */
[----:B0-----:R-:W-:-:S04]  /*4d70*/  LEA.HI R3, R0, R0, RZ, 0x1 ;  /* 0x0000000000037211 */ /* 0x001fc800078f08ff */
[----:B------:R-:W-:-:S05]  /*4d80*/  LOP3.LUT R3, R3, 0x1fffe, RZ, 0xc0, !PT ;  /* 0x0001fffe03037812 */ /* 0x000fca00078ec0ff */
[----:B------:R-:W-:Y:S02]  /*4d90*/  IMAD.IADD R3, R0, 0x1, -R3 ;  /* 0x0000000100037824 */ /* 0x000fe400078e0a03 */
[----:B------:R-:W-:Y:S02]  /*4da0*/  IMAD.U32 R0, RZ, RZ, UR37 ;  /* 0x00000025ff007e24 */ /* 0x000fe4000f8e00ff */
[----:B------:R-:W-:-:S03]  /*4db0*/  IMAD R3, R3, 0x8000, R2 ;  /* 0x0000800003037824 */ /* 0x000fc600078e0202 */
[----:B------:R-:W-:Y:S01]  /*4dc0*/  ISETP.NE.AND P0, PT, R0, 0x3, PT ;  /* 0x000000030000780c */ /* 0x000fe20003f05270 */
[----:B------:R-:W-:-:S05]  /*4dd0*/  VIADD R3, R3, 0x400 ;  /* 0x0000040003037836 */ /* 0x000fca0000000000 */
[----:B------:R-:W-:-:S04]  /*4de0*/  SHF.R.U32.HI R3, RZ, 0x4, R3 ;  /* 0x00000004ff037819 */ /* 0x000fc80000011603 */
[----:B------:R-:W-:-:S04]  /*4df0*/  LOP3.LUT R3, R3, 0x3fff, RZ, 0xc0, !PT ;  /* 0x00003fff03037812 */ /* 0x000fc800078ec0ff */
[----:B------:R-:W-:Y:S01]  /*4e00*/  LOP3.LUT R153, R3, 0x2000000, RZ, 0xfc, !PT ;  /* 0x0200000003997812 */ /* 0x000fe200078efcff */
[----:B------:R-:W-:Y:S06]  /*4e10*/  @!P0 BRA `(.L_x_4671) ;  /* 0x0000000000048947 */ /* 0x000fec0003800000 */
[----:B------:R-:W-:Y:S01]  /*4e20*/  BPT.TRAP 0x1 ;  /* 0x000000040000795c */ /* 0x000fe20000300000 */
.L_x_4671:
        /* <DEDUP_REMOVED lines=11> */
.L_x_4951:
[----:B------:R-:W-:Y:S05]  /*4ee0*/  BSYNC B0 ;  /* 0x0000000000007941 */ /* 0x000fea0003800000 */
.L_x_4672:
[----:B------:R-:W-:Y:S01]  /*4ef0*/  BAR.SYNC.DEFER_BLOCKING 0xe, 0x100 ;  /* 0x0384000000007b1d */ /* 0x000fe20000010000 */
[----:B------:R-:W-:Y:S01]  /*4f00*/  IMAD.MOV.U32 R7, RZ, RZ, 0x40000040 ;  /* 0x40000040ff077424 */ /* 0x000fe200078e00ff */
[C---:B------:R-:W-:Y:S01]  /*4f10*/  R2UR UR6, R10.reuse ;  /* 0x000000000a0672ca */ /* 0x040fe200000e0000 */
[----:B------:R-:W-:Y:S01]  /*4f20*/  VIADD R12, R10, 0x80 ;  /* 0x000000800a0c7836 */ /* 0x000fe20000000000 */
[----:B------:R-:W-:Y:S01]  /*4f30*/  R2UR UR7, R11 ;  /* 0x000000000b0772ca */ /* 0x000fe200000e0000 */
[C---:B------:R-:W-:Y:S01]  /*4f40*/  VIADD R14, R6.reuse, 0x2 ;  /* 0x00000002060e7836 */ /* 0x040fe20000000000 */
[----:B------:R-:W-:Y:S01]  /*4f50*/  R2UR UR4, R6 ;  /* 0x00000000060472ca */ /* 0x000fe200000e0000 */
[----:B------:R-:W-:Y:S01]  /*4f60*/  IMAD.MOV.U32 R13, RZ, RZ, 0x40000040 ;  /* 0x40000040ff0d7424 */ /* 0x000fe200078e00ff */
[----:B------:R-:W-:Y:S01]  /*4f70*/  R2UR UR5, R7 ;  /* 0x00000000070572ca */ /* 0x000fe200000e0000 */
[C---:B------:R-:W-:Y:S01]  /*4f80*/  VIADD R20, R10.reuse, 0x100 ;  /* 0x000001000a147836 */ /* 0x040fe20000000000 */
[----:B------:R-:W-:Y:S01]  /*4f90*/  MOV R15, 0x40000040 ;  /* 0x40000040000f7802 */ /* 0x000fe20000000f00 */
[----:B------:R-:W-:Y:S01]  /*4fa0*/  IMAD.MOV.U32 R21, RZ, RZ, 0x40000040 ;  /* 0x40000040ff157424 */ /* 0x000fe200078e00ff */
[----:B------:R-:W1:Y:S01]  /*4fb0*/  S2R R0, SR_TID.X ;  /* 0x0000000000007919 */ /* 0x000e620000002100 */
[----:B------:R-:W-:Y:S01]  /*4fc0*/  VIADD R10, R10, 0x180 ;  /* 0x000001800a0a7836 */ /* 0x000fe20000000000 */
[----:B------:R-:W-:Y:S01]  /*4fd0*/  BSSY B0, `(.L_x_4674) ;  /* 0x00000ec000007945 */ /* 0x000fe20003800000 */
[----:B------:R-:W-:-:S02]  /*4fe0*/  IMAD.MOV.U32 R11, RZ, RZ, 0x40000040 ;  /* 0x40000040ff0b7424 */ /* 0x000fc400078e00ff */
[----:B0-----:R-:W-:-:S05]  /*4ff0*/  VIADD R3, R8, 0xfffffffe ;  /* 0xfffffffe08037836 */ /* 0x001fca0000000000 */
[----:B------:R-:W-:Y:S01]  /*5000*/  ISETP.GE.AND P2, PT, R3, R4, PT ;  /* 0x000000040300720c */ /* 0x000fe20003f46270 */
[----:B-----5:R-:W-:-:S06]  /*5010*/  WARPGROUP.ARRIVE ;  /* 0x00000000000079c5 */ /* 0x020fcc0000000000 */
        /* <DEDUP_REMOVED lines=8> */
[----:B------:R-:W-:-:S13]  /*50a0*/  ISETP.NE.AND P1, PT, R0, RZ, PT ;  /* 0x000000ff0000720c */ /* 0x000fda0003f25270 */
[----:B------:R-:W-:-:S05]  /*50b0*/  @!P1 VIADD R0, R152, 0x28c60 ;  /* 0x00028c6098009836 */ /* 0x000fca0000000000 */
[----:B------:R-:W-:Y:S01]  /*50c0*/  @!P1 PRMT R0, RZ, 0x654, R0 ;  /* 0x00000654ff009816 */ /* 0x000fe20000000000 */
[----:B------:R-:W-:Y:S02]  /*50d0*/  WARPGROUP.DEPBAR.LE gsb0, 0x0 ;  /* 0x00008000000079c5 */ /* 0x000fe40000010000 */
[----:B------:R-:W-:-:S06]  /*50e0*/  WARPGROUP.ARRIVE ;  /* 0x00000000000079c5 */ /* 0x000fcc0000000000 */
[----:B------:R-:W-:Y:S01]  /*50f0*/  HGMMA.64x256x16.F32.BF16 R24, gdesc[UR4].tnspB, R24, gsb0 ;  /* 0x43e00000041879f0 */ /* 0x000fe20008001818 */
[----:B------:R-:W-:Y:S01]  /*5100*/  R2UR UR6, R20 ;  /* 0x00000000140672ca */ /* 0x000fe200000e0000 */
[----:B------:R-:W-:Y:S01]  /*5110*/  VIADD R20, R6, 0x6 ;  /* 0x0000000606147836 */ /* 0x000fe20000000000 */
[----:B------:R-:W-:Y:S01]  /*5120*/  R2UR UR7, R21 ;  /* 0x00000000150772ca */ /* 0x000fe200000e0000 */
[----:B------:R-:W-:Y:S01]  /*5130*/  IMAD.MOV.U32 R21, RZ, RZ, 0x40000040 ;  /* 0x40000040ff157424 */ /* 0x000fe200078e00ff */
        /* <DEDUP_REMOVED lines=18> */
.L_x_4681:
[----:B------:R-:W-:Y:S01]  /*5260*/  BAR.SYNC.DEFER_BLOCKING 0xe, 0x100 ;  /* 0x0384000000007b1d */ /* 0x000fe20000010000 */
[C---:B------:R-:W-:Y:S01]  /*5270*/  IMAD R5, R18.reuse, 0x40, R192 ;  /* 0x0000004012057824 */ /* 0x040fe200078e02c0 */
[----:B------:R-:W-:Y:S01]  /*5280*/  ISETP.GT.AND P3, PT, R3, R4, PT ;  /* 0x000000040300720c */ /* 0x000fe20003f64270 */
[----:B------:R-:W-:Y:S02]  /*5290*/  VIADD R18, R18, 0x1 ;  /* 0x0000000112127836 */ /* 0x000fe40000000000 */
[----:B------:R-:W-:Y:S02]  /*52a0*/  IMAD R5, R5, 0x4, R2 ;  /* 0x0000000405057824 */ /* 0x000fe400078e0202 */
[----:B------:R-:W-:Y:S01]  /*52b0*/  VIADD R3, R3, 0xffffffff ;  /* 0xffffffff03037836 */ /* 0x000fe20000000000 */
[----:B------:R-:W-:-:S04]  /*52c0*/  ISETP.NE.AND P2, PT, R18, 0x2, PT ;  /* 0x000000021200780c */ /* 0x000fc80003f45270 */
[----:B------:R-:W-:Y:S02]  /*52d0*/  SEL R8, RZ, 0x1, P2 ;  /* 0x00000001ff087807 */ /* 0x000fe40001000000 */
[----:B------:R-:W-:Y:S02]  /*52e0*/  SEL R18, R18, RZ, P2 ;  /* 0x000000ff12127207 */ /* 0x000fe40001000000 */
[----:B------:R-:W-:Y:S01]  /*52f0*/  LOP3.LUT R19, R19, R8, RZ, 0x3c, !PT ;  /* 0x0000000813137212 */ /* 0x000fe200078e3cff */
[----:B01----:R-:W0:Y:S04]  /*5300*/  LDS R0, [R5+0x28800] ;  /* 0x0288000005007984 */ /* 0x003e280000000800 */
        /* <DEDUP_REMOVED lines=131> */
.L_x_4676:
[----:B------:R-:W-:Y:S01]  /*5b40*/  IMAD R0, R18, 0x8, R2 ;  /* 0x0000000812007824 */ /* 0x000fe200078e0202 */
[----:B------:R-:W-:-:S04]  /*5b50*/  SHF.L.U32 R5, R19, 0x1f, RZ ;  /* 0x0000001f13057819 */ /* 0x000fc800000006ff */
[----:B------:R0:W1:Y:S01]  /*5b60*/  SYNCS.PHASECHK.TRANS64.TRYWAIT P2, [R0+URZ+0x28c50], R5 ;  /* 0x028c5005000075a7 */ /* 0x000062000804017f */
[----:B------:R-:W-:Y:S05]  /*5b70*/  @!P0 BRA `(.L_x_4677) ;  /* 0x0000000000048947 */ /* 0x000fea0003800000 */
[----:B------:R-:W-:Y:S01]  /*5b80*/  BPT.TRAP 0x1 ;  /* 0x000000040000795c */ /* 0x000fe20000300000 */
.L_x_4677:
[----:B------:R-:W-:Y:S04]  /*5b90*/  BSSY B1, `(.L_x_4678) ;  /* 0x0000004000017945 */ /* 0x000fe80003800000 */
[----:B-1----:R-:W-:Y:S05]  /*5ba0*/  @P2 BRA `(.L_x_4679) ;  /* 0x0000000000082947 */ /* 0x002fea0003800000 */
[----:B------:R-:W1:Y:S02]  /*5bb0*/  SYNCS.PHASECHK.TRANS64.TRYWAIT P2, [R0+URZ+0x28c50], R5 ;  /* 0x028c5005000075a7 */ /* 0x000e64000804017f */
[----:B-1----:R-:W-:Y:S05]  /*5bc0*/  @!P2 BRA `(.L_x_4680) ;  /* 0x000001680050a947 */ /* 0x002fea0003800000 */
.L_x_4679:
[----:B------:R-:W-:Y:S05]  /*5bd0*/  BSYNC B1 ;  /* 0x0000000000017941 */ /* 0x000fea0003800000 */
.L_x_4678:
[----:B------:R-:W-:Y:S01]  /*5be0*/  IMAD R8, R18, 0x1000, R153 ;  /* 0x0000100012087824 */ /* 0x000fe200078e0299 */
[----:B------:R-:W-:Y:S01]  /*5bf0*/  R2UR UR4, R6 ;  /* 0x00000000060472ca */ /* 0x000fe200000e0000 */
[----:B------:R-:W-:Y:S01]  /*5c00*/  IMAD.MOV.U32 R9, RZ, RZ, 0x40000040 ;  /* 0x40000040ff097424 */ /* 0x000fe200078e00ff */
[----:B------:R-:W-:Y:S01]  /*5c10*/  R2UR UR5, R7 ;  /* 0x00000000070572ca */ /* 0x000fe200000e0000 */
[----:B------:R-:W-:Y:S01]  /*5c20*/  WARPGROUP.ARRIVE ;  /* 0x00000000000079c5 */ /* 0x000fe20000000000 */
[C---:B------:R-:W-:Y:S01]  /*5c30*/  R2UR UR6, R8.reuse ;  /* 0x00000000080672ca */ /* 0x040fe200000e0000 */
[----:B------:R-:W-:Y:S01]  /*5c40*/  VIADD R10, R8, 0x80 ;  /* 0x00000080080a7836 */ /* 0x000fe20000000000 */
[----:B------:R-:W-:Y:S01]  /*5c50*/  R2UR UR7, R9 ;  /* 0x00000000090772ca */ /* 0x000fe200000e0000 */
[----:B------:R-:W-:Y:S02]  /*5c60*/  IMAD.MOV.U32 R11, RZ, RZ, 0x40000040 ;  /* 0x40000040ff0b7424 */ /* 0x000fe400078e00ff */
[----:B------:R-:W-:-:S02]  /*5c70*/  IMAD.MOV.U32 R9, RZ, RZ, 0x40000040 ;  /* 0x40000040ff097424 */ /* 0x000fc400078e00ff */
[----:B01----:R-:W-:-:S05]  /*5c80*/  @!P1 VIADD R0, R0, 0x28c60 ;  /* 0x00028c6000009836 */ /* 0x003fca0000000000 */
[----:B------:R-:W-:-:S03]  /*5c90*/  @!P1 PRMT R0, RZ, 0x654, R0 ;  /* 0x00000654ff009816 */ /* 0x000fc60000000000 */
[----:B------:R-:W-:Y:S01]  /*5ca0*/  HGMMA.64x256x16.F32.BF16 R24, gdesc[UR4].tnspB, R24, gsb0 ;  /* 0x43e00000041879f0 */ /* 0x000fe20008001818 */
[----:B------:R-:W-:Y:S02]  /*5cb0*/  R2UR UR4, R14 ;  /* 0x000000000e0472ca */ /* 0x000fe400000e0000 */
[----:B------:R-:W-:Y:S02]  /*5cc0*/  R2UR UR5, R15 ;  /* 0x000000000f0572ca */ /* 0x000fe400000e0000 */
[----:B------:R-:W-:Y:S01]  /*5cd0*/  R2UR UR6, R10 ;  /* 0x000000000a0672ca */ /* 0x000fe200000e0000 */
[C---:B------:R-:W-:Y:S01]  /*5ce0*/  VIADD R10, R8.reuse, 0x100 ;  /* 0x00000100080a7836 */ /* 0x040fe20000000000 */
[----:B------:R-:W-:Y:S01]  /*5cf0*/  R2UR UR7, R11 ;  /* 0x000000000b0772ca */ /* 0x000fe200000e0000 */
[----:B------:R-:W-:Y:S02]  /*5d00*/  IMAD.MOV.U32 R11, RZ, RZ, 0x40000040 ;  /* 0x40000040ff0b7424 */ /* 0x000fe400078e00ff */
[----:B------:R-:W-:Y:S01]  /*5d10*/  VIADD R8, R8, 0x180 ;  /* 0x0000018008087836 */ /* 0x000fe20000000000 */
[----:B------:R-:W-:-:S02]  /*5d20*/  WARPGROUP.DEPBAR.LE gsb0, 0x0 ;  /* 0x00008000000079c5 */ /* 0x000fc40000010000 */
        /* <DEDUP_REMOVED lines=22> */
.L_x_4675:
[----:B------:R-:W-:Y:S05]  /*5e90*/  BSYNC B0 ;  /* 0x0000000000007941 */ /* 0x000fea0003800000 */
.L_x_4674:
[----:B------:R-:W-:Y:S01]  /*5ea0*/  BAR.SYNC.DEFER_BLOCKING 0xe, 0x100 ;  /* 0x0384000000007b1d */ /* 0x000fe20000010000 */
[C---:B------:R-:W-:Y:S01]  /*5eb0*/  LEA R3, R18.reuse, R192, 0x6 ;  /* 0x000000c012037211 */ /* 0x040fe200078e30ff */
[----:B------:R-:W-:Y:S01]  /*5ec0*/  VIADD R18, R18, 0x1 ;  /* 0x0000000112127836 */ /* 0x000fe20000000000 */
[----:B------:R-:W-:-:S03]  /*5ed0*/  PLOP3.LUT P0, PT, PT, PT, PT, 0x8, 0x0 ;  /* 0x000000000000781c */ /* 0x000fc60003f0e170 */
[----:B------:R-:W-:Y:S01]  /*5ee0*/  IMAD R3, R3, 0x4, R2 ;  /* 0x0000000403037824 */ /* 0x000fe200078e0202 */
[----:B------:R-:W-:-:S04]  /*5ef0*/  ISETP.NE.AND P1, PT, R18, 0x2, PT ;  /* 0x000000021200780c */ /* 0x000fc80003f25270 */
[----:B------:R-:W-:Y:S02]  /*5f00*/  SEL R4, RZ, 0x1, P1 ;  /* 0x00000001ff047807 */ /* 0x000fe40000800000 */
[----:B------:R-:W-:Y:S02]  /*5f10*/  SEL R18, R18, RZ, P1 ;  /* 0x000000ff12127207 */ /* 0x000fe40000800000 */
[----:B------:R-:W-:Y:S01]  /*5f20*/  LOP3.LUT R19, R19, R4, RZ, 0x3c, !PT ;  /* 0x0000000413137212 */ /* 0x000fe200078e3cff */
[----:B------:R-:W2:Y:S04]  /*5f30*/  LDS R2, [R3+0x28800] ;  /* 0x0288000003027984 */ /* 0x000ea80000000800 */
[----:B01----:R0:W1:Y:S02]  /*5f40*/  LDS R0, [R3+0x28820] ;  /* 0x0288200003007984 */ /* 0x0030640000000800 */
[----:B0-----:R-:W-:-:S02]  /*5f50*/  IMAD.MOV.U32 R3, RZ, RZ, RZ ;  /* 0x000000ffff037224 */ /* 0x001fc400078e00ff */
[-C--:B--2---:R-:W-:Y:S01]  /*5f60*/  FMUL.FTZ R173, R25, R2.reuse ;  /* 0x0000000219ad7220 */ /* 0x084fe20000410000 */
[-C--:B------:R-:W-:Y:S01]  /*5f70*/  FMUL.FTZ R6, R29, R2.reuse ;  /* 0x000000021d067220 */ /* 0x080fe20000410000 */
[-C--:B------:R-:W-:Y:S01]  /*5f80*/  FMUL.FTZ R156, R68, R2.reuse ;  /* 0x00000002449c7220 */ /* 0x080fe20000410000 */
[----:B------:R-:W-:Y:S01]  /*5f90*/  FMUL.FTZ R175, R24, R2 ;  /* 0x0000000218af7220 */ /* 0x000fe20000410000 */
[-C--:B-1----:R-:W-:Y:S01]  /*5fa0*/  FMUL.FTZ R11, R46, R0.reuse ;  /* 0x000000002e0b7220 */ /* 0x082fe20000410000 */
[-C--:B------:R-:W-:Y:S01]  /*5fb0*/  FMUL.FTZ R13, R50, R0.reuse ;  /* 0x00000000320d7220 */ /* 0x080fe20000410000 */
[-C--:B------:R-:W-:Y:S01]  /*5fc0*/  FMUL.FTZ R15, R54, R0.reuse ;  /* 0x00000000360f7220 */ /* 0x080fe20000410000 */
[-C--:B------:R-:W-:Y:S01]  /*5fd0*/  FMUL.FTZ R25, R58, R0.reuse ;  /* 0x000000003a197220 */ /* 0x080fe20000410000 */
[----:B------:R-:W-:Y:S01]  /*5fe0*/  FMUL.FTZ R29, R66, R0 ;  /* 0x00000000421d7220 */ /* 0x000fe20000410000 */
        /* <DEDUP_REMOVED lines=122> */
.L_x_4661:
        /* <DEDUP_REMOVED lines=14> */
.L_x_4684:
[----:B------:R-:W-:-:S13]  /*6870*/  ISETP.NE.AND P1, PT, R6, 0x1, PT ;  /* 0x000000010600780c */ /* 0x000fda0003f25270 */
[----:B------:R-:W0:Y:S02]  /*6880*/  @P1 LDC.64 R4, c[0x0][0x9e8] ;  /* 0x00027a00ff041b82 */ /* 0x000e240000000a00 */
[----:B0-----:R-:W-:-:S05]  /*6890*/  @P1 IMAD.HI.U32 R4, R3, R4, RZ ;  /* 0x0000000403041227 */ /* 0x001fca00078e00ff */
[----:B------:R-:W-:-:S07]  /*68a0*/  @P1 SHF.R.U32.HI R3, RZ, R5, R4 ;  /* 0x00000005ff031219 */ /* 0x000fce0000011604 */
.L_x_4685:
[----:B------:R-:W-:Y:S05]  /*68b0*/  BSYNC B0 ;  /* 0x0000000000007941 */ /* 0x000fea0003800000 */
.L_x_4683:
[----:B------:R-:W-:-:S05]  /*68c0*/  IMAD R3, R3, R6, R6 ;  /* 0x0000000603037224 */ /* 0x000fca00078e0206 */
[----:B------:R-:W-:-:S07]  /*68d0*/  VIMNMX R0, R0, R3, PT ;  /* 0x0000000300007248 */ /* 0x000fce0003fe0100 */
.L_x_4682:
[----:B------:R-:W-:Y:S01]  /*68e0*/  VIADD R0, R0, 0x3f ;  /* 0x0000003f00007836 */ /* 0x000fe20000000000 */
[----:B------:R-:W-:-:S04]  /*68f0*/  ULDC UR4, c[0x0][0x9dc] ;  /* 0x0002770000047ab9 */ /* 0x000fc80000000800 */
[----:B------:R-:W-:-:S04]  /*6900*/  SHF.R.S32.HI R3, RZ, 0x1f, R0 ;  /* 0x0000001fff037819 */ /* 0x000fc80000011400 */
[----:B------:R-:W-:-:S04]  /*6910*/  LEA.HI R3, R3, R0, RZ, 0x6 ;  /* 0x0000000003037211 */ /* 0x000fc800078f30ff */
[----:B------:R-:W-:Y:S01]  /*6920*/  SHF.R.S32.HI R5, RZ, 0x6, R3 ;  /* 0x00000006ff057819 */ /* 0x000fe20000011403 */
        /* <DEDUP_REMOVED lines=13> */
.L_x_4688:
[----:B------:R-:W-:-:S13]  /*6a00*/  ISETP.NE.AND P0, PT, R6, 0x1, PT ;  /* 0x000000010600780c */ /* 0x000fda0003f05270 */
[----:B------:R-:W0:Y:S02]  /*6a10*/  @P0 LDC.64 R4, c[0x0][0x9e8] ;  /* 0x00027a00ff040b82 */ /* 0x000e240000000a00 */
[----:B0-----:R-:W-:-:S05]  /*6a20*/  @P0 IMAD.HI.U32 R4, R47, R4, RZ ;  /* 0x000000042f040227 */ /* 0x001fca00078e00ff */
[----:B------:R-:W-:-:S07]  /*6a30*/  @P0 SHF.R.U32.HI R47, RZ, R5, R4 ;  /* 0x00000005ff2f0219 */ /* 0x000fce0000011604 */
.L_x_4689:
[----:B------:R-:W-:Y:S05]  /*6a40*/  BSYNC B0 ;  /* 0x0000000000007941 */ /* 0x000fea0003800000 */
.L_x_4687:
[----:B------:R-:W-:-:S05]  /*6a50*/  IMAD R6, R47, R6, RZ ;  /* 0x000000062f067224 */ /* 0x000fca00078e02ff */
[----:B------:R-:W-:-:S07]  /*6a60*/  VIMNMX R3, R3, R6, !PT ;  /* 0x0000000603037248 */ /* 0x000fce0007fe0100 */
.L_x_4686:
        /* <DEDUP_REMOVED lines=104> */
.L_x_4691:
[----:B------:R-:W-:Y:S05]  /*70f0*/  BSYNC B6 ;  /* 0x0000000000067941 */ /* 0x000fea0003800000 */
.L_x_4690:
        /* <DEDUP_REMOVED lines=12> */
.L_x_4695:
[----:B-1----:R1:W2:Y:S02]  /*71c0*/  SYNCS.PHASECHK.TRANS64.TRYWAIT P0, [R2+URZ+0x28c00], R3 ;  /* 0x028c0003020075a7 */ /* 0x0022a4000800017f */
[----:B--2---:R-:W-:Y:S05]  /*71d0*/  @!P0 NANOSLEEP.SYNCS 0x989680 ;  /* 0x009896800000895d */ /* 0x004fea0003900000 */
[----:B------:R-:W2:Y:S02]  /*71e0*/  @!P0 SYNCS.PHASECHK.TRANS64 P0, [R2+URZ+0x28c00], R3 ;  /* 0x028c0003020085a7 */ /* 0x000ea4000800007f */
[----:B--2---:R-:W-:Y:S05]  /*71f0*/  @!P0 BRA `(.L_x_4695) ;  /* 0xfffffffc00f08947 */ /* 0x004fea000383ffff */
.L_x_4694:
[----:B------:R-:W-:Y:S05]  /*7200*/  BSYNC B0 ;  /* 0x0000000000007941 */ /* 0x000fea0003800000 */
.L_x_4693:
[----:B------:R-:W-:Y:S05]  /*7210*/  BRA `(.L_x_4696) ;  /* 0x0000002c00fc7947 */ /* 0x000fea0003800000 */
.L_x_4692:
[----:B------:R-:W0:Y:S01]  /*7220*/  LDC.64 R44, c[0x0][0x3e8] ;  /* 0x0000fa00ff2c7b82 */ /* 0x000e220000000a00 */
[----:B------:R-:W-:Y:S01]  /*7230*/  VIADD R0, R2, 0x20400 ;  /* 0x0002040002007836 */ /* 0x000fe20000000000 */
[----:B-----5:R-:W-:Y:S01]  /*7240*/  SHF.R.S32.HI R3, RZ, 0x1f, R33 ;  /* 0x0000001fff037819 */ /* 0x020fe20000011421 */
[----:B------:R-:W-:Y:S01]  /*7250*/  IMAD.SHL.U32 R24, R218, 0x4, RZ ;  /* 0x00000004da187824 */ /* 0x000fe200078e00ff */
[----:B------:R-:W-:Y:S01]  /*7260*/  BSSY B6, `(.L_x_4697) ;  /* 0x0000033000067945 */ /* 0x000fe20003800000 */
[----:B------:R-:W-:Y:S01]  /*7270*/  IMAD.MOV.U32 R4, RZ, RZ, R16 ;  /* 0x000000ffff047224 */ /* 0x000fe200078e0010 */
[----:B------:R-:W-:Y:S01]  /*7280*/  LOP3.LUT P0, RZ, R0, 0x3ff, RZ, 0xc0, !PT ;  /* 0x000003ff00ff7812 */ /* 0x000fe2000780c0ff */
[----:B------:R-:W-:Y:S01]  /*7290*/  IMAD.MOV.U32 R5, RZ, RZ, R17 ;  /* 0x000000ffff057224 */ /* 0x000fe200078e0011 */
[----:B------:R-:W1:Y:S01]  /*72a0*/  LDC.64 R46, c[0x0][0x3d8] ;  /* 0x0000f600ff2e7b82 */ /* 0x000e620000000a00 */
[----:B------:R-:W-:Y:S01]  /*72b0*/  SHF.R.S32.HI R25, RZ, 0x1f, R24 ;  /* 0x0000001fff197819 */ /* 0x000fe20000011418 */
[----:B0-----:R-:W-:-:S02]  /*72c0*/  IMAD R6, R3, R44, RZ ;  /* 0x0000002c03067224 */ /* 0x001fc400078e02ff */
[----:B------:R-:W-:-:S04]  /*72d0*/  IMAD.WIDE.U32 R10, R185, R44, R4 ;  /* 0x0000002cb90a7225 */ /* 0x000fc800078e0004 */
[----:B------:R-:W-:Y:S02]  /*72e0*/  IMAD R51, R33, R45, R6 ;  /* 0x0000002d21337224 */ /* 0x000fe400078e0206 */
[-C--:B-1----:R-:W-:Y:S02]  /*72f0*/  IMAD R0, R3, R46.reuse, RZ ;  /* 0x0000002e03007224 */ /* 0x082fe400078e02ff */
[----:B------:R-:W-:-:S04]  /*7300*/  IMAD.WIDE.U32 R8, R185, R46, R4 ;  /* 0x0000002eb9087225 */ /* 0x000fc800078e0004 */
[-C--:B------:R-:W-:Y:S02]  /*7310*/  IMAD R12, R220, R46.reuse, RZ ;  /* 0x0000002edc0c7224 */ /* 0x080fe400078e02ff */
[----:B------:R-:W-:-:S04]  /*7320*/  IMAD.WIDE.U32 R42, R33, R46, RZ ;  /* 0x0000002e212a7225 */ /* 0x000fc800078e00ff */
[----:B------:R-:W-:Y:S01]  /*7330*/  IMAD R14, R220, R44, RZ ;  /* 0x0000002cdc0e7224 */ /* 0x000fe200078e02ff */
[----:B------:R-:W-:Y:S01]  /*7340*/  IADD3 R27, P3, R8, R42, RZ ;  /* 0x0000002a081b7210 */ /* 0x000fe20007f7e0ff */
[C---:B------:R-:W-:Y:S02]  /*7350*/  IMAD R49, R33.reuse, R47, R0 ;  /* 0x0000002f21317224 */ /* 0x040fe400078e0200 */
[----:B------:R-:W-:-:S04]  /*7360*/  IMAD.WIDE.U32 R40, R33, R44, RZ ;  /* 0x0000002c21287225 */ /* 0x000fc800078e00ff */
[----:B------:R-:W-:Y:S01]  /*7370*/  IMAD.WIDE.U32 R4, R185, R46, R24 ;  /* 0x0000002eb9047225 */ /* 0x000fe200078e0018 */
[----:B------:R-:W-:-:S03]  /*7380*/  IADD3 R29, P4, R10, R40, RZ ;  /* 0x000000280a1d7210 */ /* 0x000fc60007f9e0ff */
[----:B------:R-:W-:Y:S01]  /*7390*/  IMAD.WIDE.U32 R6, R185, R44, R24 ;  /* 0x0000002cb9067225 */ /* 0x000fe200078e0018 */
[----:B------:R-:W-:-:S03]  /*73a0*/  IADD3 R53, P1, R4, R42, RZ ;  /* 0x0000002a04357210 */ /* 0x000fc60007f3e0ff */
[C---:B------:R-:W-:Y:S01]  /*73b0*/  IMAD R12, R185.reuse, R47, R12 ;  /* 0x0000002fb90c7224 */ /* 0x040fe200078e020c */
[----:B------:R-:W-:Y:S01]  /*73c0*/  IADD3 R55, P2, R6, R40, RZ ;  /* 0x0000002806377210 */ /* 0x000fe20007f5e0ff */
[----:B------:R-:W-:Y:S01]  /*73d0*/  IMAD R14, R185, R45, R14 ;  /* 0x0000002db90e7224 */ /* 0x000fe200078e020e */
[----:B------:R-:W-:Y:S01]  /*73e0*/  SHF.L.U64.HI R47, R46, 0x5, R47 ;  /* 0x000000052e2f7819 */ /* 0x000fe2000001022f */
[----:B------:R-:W-:Y:S01]  /*73f0*/  IMAD.IADD R49, R49, 0x1, R43 ;  /* 0x0000000131317824 */ /* 0x000fe200078e022b */
[----:B------:R-:W-:Y:S01]  /*7400*/  SHF.L.U64.HI R45, R44, 0x5, R45 ;  /* 0x000000052c2d7819 */ /* 0x000fe2000001022d */
[----:B------:R-:W-:Y:S02]  /*7410*/  IMAD.IADD R51, R51, 0x1, R41 ;  /* 0x0000000133337824 */ /* 0x000fe400078e0229 */
[----:B------:R-:W-:Y:S01]  /*7420*/  IMAD.SHL.U32 R46, R46, 0x20, RZ ;  /* 0x000000202e2e7824 */ /* 0x000fe200078e00ff */
[C---:B------:R-:W-:Y:S01]  /*7430*/  IADD3.X R26, R49.reuse, R12, R9, P3, !PT ;  /* 0x0000000c311a7210 */ /* 0x040fe20001ffe409 */
[----:B------:R-:W-:Y:S01]  /*7440*/  IMAD.SHL.U32 R44, R44, 0x20, RZ ;  /* 0x000000202c2c7824 */ /* 0x000fe200078e00ff */
[----:B------:R-:W-:-:S02]  /*7450*/  IADD3.X R48, R49, R5, R12, P1, !PT ;  /* 0x0000000531307210 */ /* 0x000fc40000ffe40c */
[C---:B------:R-:W-:Y:S02]  /*7460*/  IADD3.X R28, R51.reuse, R14, R11, P4, !PT ;  /* 0x0000000e331c7210 */ /* 0x040fe400027fe40b */
[----:B------:R-:W-:Y:S01]  /*7470*/  IADD3.X R50, R51, R7, R14, P2, !PT ;  /* 0x0000000733327210 */ /* 0x000fe200017fe40e */
        /* <DEDUP_REMOVED lines=17> */
.L_x_4698:
[----:B------:R-:W-:Y:S05]  /*7590*/  BSYNC B6 ;  /* 0x0000000000067941 */ /* 0x000fea0003800000 */
.L_x_4697:
        /* <DEDUP_REMOVED lines=22> */
[----:B------:R-:W-:Y:S01]  /*7700*/  LEA R3, R189, R185, 0x6 ;  /* 0x000000b9bd037211 */ /* 0x000fe200078e30ff */
[----:B------:R-:W-:Y:S01]  /*7710*/  BSSY B1, `(.L_x_4701) ;  /* 0x000002d000017945 */ /* 0x000fe20003800000 */
[-C--:B------:R-:W-:Y:S01]  /*7720*/  ISETP.GE.AND P0, PT, R185, R56.reuse, PT ;  /* 0x00000038b900720c */ /* 0x080fe20003f06270 */
[----:B------:R-:W-:Y:S01]  /*7730*/  IMAD.MOV.U32 R10, RZ, RZ, R42 ;  /* 0x000000ffff0a7224 */ /* 0x000fe200078e002a */
[----:B------:R-:W-:Y:S01]  /*7740*/  ISETP.GE.AND P1, PT, R226, R56, PT ;  /* 0x00000038e200720c */ /* 0x000fe20003f26270 */
[----:B------:R-:W-:Y:S01]  /*7750*/  IMAD R3, R218, 0x20, R3 ;  /* 0x00000020da037824 */ /* 0x000fe200078e0203 */
        /* <DEDUP_REMOVED lines=10> */
[----:B0-----:R-:W-:-:S13]  /*7800*/  ISETP.NE.AND P2, PT, R0, 0x1, PT ;  /* 0x000000010000780c */ /* 0x001fda0003f45270 */
[----:B------:R-:W0:Y:S08]  /*7810*/  @P2 LDC R0, c[0x0][0x42c] ;  /* 0x00010b00ff002b82 */ /* 0x000e300000000800 */
[----:B------:R-:W1:Y:S01]  /*7820*/  @P2 LDC R9, c[0x0][0x430] ;  /* 0x00010c00ff092b82 */ /* 0x000e620000000800 */
[----:B0-----:R-:W-:-:S05]  /*7830*/  @P2 IMAD.HI.U32 R0, R3, R0, RZ ;  /* 0x0000000003002227 */ /* 0x001fca00078e00ff */
[----:B-1----:R-:W-:Y:S02]  /*7840*/  @P2 SHF.R.U32.HI R3, RZ, R9, R0 ;  /* 0x00000009ff032219 */ /* 0x002fe40000011600 */
[----:B------:R-:W-:Y:S02]  /*7850*/  CS2R R8, SRZ ;  /* 0x0000000000087805 */ /* 0x000fe4000001ff00 */
[----:B------:R-:W-:Y:S01]  /*7860*/  SHF.R.S32.HI R41, RZ, 0x1f, R3 ;  /* 0x0000001fff297819 */ /* 0x000fe20000011403 */
[----:B------:R-:W-:Y:S06]  /*7870*/  @P0 BRA `(.L_x_4702) ;  /* 0x0000000000580947 */ /* 0x000fec0003800000 */
[----:B------:R-:W-:Y:S01]  /*7880*/  VIADD R14, R24, 0x10 ;  /* 0x00000010180e7836 */ /* 0x000fe20000000000 */
[----:B------:R-:W-:Y:S01]  /*7890*/  IADD3 R15, P4, R52, R53, RZ ;  /* 0x00000035340f7210 */ /* 0x000fe20007f9e0ff */
[----:B------:R-:W-:Y:S01]  /*78a0*/  ULDC UR4, c[0x0][0x3d4] ;  /* 0x0000f50000047ab9 */ /* 0x000fe20000000800 */
[----:B------:R-:W-:Y:S01]  /*78b0*/  IADD3 R0, P5, R54, R55, RZ ;  /* 0x0000003736007210 */ /* 0x000fe20007fbe0ff */
[----:B------:R-:W-:Y:S01]  /*78c0*/  ULDC.64 UR6, c[0x0][0x3c8] ;  /* 0x0000f20000067ab9 */ /* 0x000fe20000000a00 */
[----:B------:R-:W-:Y:S01]  /*78d0*/  ISETP.GE.AND P2, PT, R14, UR4, PT ;  /* 0x000000040e007c0c */ /* 0x000fe2000bf46270 */
[----:B------:R-:W-:Y:S01]  /*78e0*/  ULDC.64 UR8, c[0x0][0x3e0] ;  /* 0x0000f80000087ab9 */ /* 0x000fe20000000a00 */
[----:B------:R-:W-:Y:S01]  /*78f0*/  ISETP.GE.AND P3, PT, R24, UR4, PT ;  /* 0x0000000418007c0c */ /* 0x000fe2000bf66270 */
[----:B------:R-:W-:Y:S01]  /*7900*/  IMAD.X R30, R57, 0x1, R48, P4 ;  /* 0x00000001391e7824 */ /* 0x000fe200020e0630 */
[----:B------:R-:W-:Y:S01]  /*7910*/  LEA R14, P4, R15, UR6, 0x1 ;  /* 0x000000060f0e7c11 */ /* 0x000fe2000f8808ff */
[----:B------:R-:W-:Y:S01]  /*7920*/  IMAD.X R31, R59, 0x1, R50, P5 ;  /* 0x000000013b1f7824 */ /* 0x000fe200028e0632 */
[----:B------:R-:W-:-:S02]  /*7930*/  LEA R38, P5, R0, UR8, 0x1 ;  /* 0x0000000800267c11 */ /* 0x000fc4000f8a08ff */
[----:B------:R-:W-:Y:S02]  /*7940*/  CS2R R36, SRZ ;  /* 0x0000000000247805 */ /* 0x000fe4000001ff00 */
[----:B------:R-:W-:Y:S02]  /*7950*/  LEA.HI.X R15, R15, UR7, R30, 0x1, P4 ;  /* 0x000000070f0f7c11 */ /* 0x000fe4000a0f0c1e */
[----:B------:R-:W-:Y:S02]  /*7960*/  CS2R R32, SRZ ;  /* 0x0000000000207805 */ /* 0x000fe4000001ff00 */
[----:B------:R-:W-:Y:S02]  /*7970*/  LEA.HI.X R39, R0, UR9, R31, 0x1, P5 ;  /* 0x0000000900277c11 */ /* 0x000fe4000a8f0c1f */
[----:B------:R-:W-:Y:S02]  /*7980*/  CS2R R34, SRZ ;  /* 0x0000000000227805 */ /* 0x000fe4000001ff00 */
[----:B------:R-:W-:Y:S01]  /*7990*/  CS2R R30, SRZ ;  /* 0x00000000001e7805 */ /* 0x000fe2000001ff00 */
[----:B------:R0:W5:Y:S04]  /*79a0*/  @!P3 LDG.E.64 R36, desc[UR42][R14.64] ;  /* 0x0000002a0e24b981 */ /* 0x000168000c1e1b00 */
[----:B------:R0:W5:Y:S04]  /*79b0*/  @!P2 LDG.E.64 R32, desc[UR42][R14.64+0x20] ;  /* 0x0000202a0e20a981 */ /* 0x000168000c1e1b00 */
[----:B------:R0:W5:Y:S04]  /*79c0*/  @!P3 LDG.E.64 R34, desc[UR42][R38.64] ;  /* 0x0000002a2622b981 */ /* 0x000168000c1e1b00 */
[----:B------:R0:W5:Y:S02]  /*79d0*/  @!P2 LDG.E.64 R30, desc[UR42][R38.64+0x20] ;  /* 0x0000202a261ea981 */ /* 0x000164000c1e1b00 */
.L_x_4702:
[----:B------:R-:W-:Y:S05]  /*79e0*/  BSYNC B1 ;  /* 0x0000000000017941 */ /* 0x000fea0003800000 */
.L_x_4701:
[----:B------:R-:W-:Y:S04]  /*79f0*/  BSSY B1, `(.L_x_4703) ;  /* 0x0000018000017945 */ /* 0x000fe80003800000 */
[----:B------:R-:W-:Y:S05]  /*7a00*/  @P1 BRA `(.L_x_4704) ;  /* 0x0000000000581947 */ /* 0x000fea0003800000 */
[----:B------:R-:W-:Y:S01]  /*7a10*/  IADD3 R0, P4, P5, R55, R44, R54 ;  /* 0x0000002c37007210 */ /* 0x000fe20007d9e036 */
[----:B0-----:R-:W-:Y:S01]  /*7a20*/  VIADD R14, R24, 0x10 ;  /* 0x00000010180e7836 */ /* 0x001fe20000000000 */
[----:B------:R-:W-:Y:S01]  /*7a30*/  IADD3 R8, P2, P3, R53, R46, R52 ;  /* 0x0000002e35087210 */ /* 0x000fe20007b5e034 */
[----:B------:R-:W-:Y:S01]  /*7a40*/  ULDC UR4, c[0x0][0x3d4] ;  /* 0x0000f50000047ab9 */ /* 0x000fe20000000800 */
[----:B------:R-:W-:Y:S01]  /*7a50*/  IADD3.X R9, R50, R45, R59, P4, P5 ;  /* 0x0000002d32097210 */ /* 0x000fe200027ea43b */
[----:B------:R-:W-:Y:S01]  /*7a60*/  ULDC.64 UR6, c[0x0][0x3c8] ;  /* 0x0000f20000067ab9 */ /* 0x000fe20000000a00 */
[----:B------:R-:W-:Y:S02]  /*7a70*/  ISETP.GE.AND P5, PT, R14, UR4, PT ;  /* 0x000000040e007c0c */ /* 0x000fe4000bfa6270 */
[----:B------:R-:W-:Y:S02]  /*7a80*/  CS2R R26, SRZ ;  /* 0x00000000001a7805 */ /* 0x000fe4000001ff00 */
[----:B------:R-:W-:Y:S01]  /*7a90*/  ISETP.GE.AND P4, PT, R24, UR4, PT ;  /* 0x0000000418007c0c */ /* 0x000fe2000bf86270 */
[----:B------:R-:W-:Y:S01]  /*7aa0*/  ULDC.64 UR4, c[0x0][0x3e0] ;  /* 0x0000f80000047ab9 */ /* 0x000fe20000000a00 */
[----:B------:R-:W-:-:S02]  /*7ab0*/  IADD3.X R15, R48, R47, R57, P2, P3 ;  /* 0x0000002f300f7210 */ /* 0x000fc400017e6439 */
[----:B------:R-:W-:Y:S02]  /*7ac0*/  CS2R R28, SRZ ;  /* 0x00000000001c7805 */ /* 0x000fe4000001ff00 */
[----:B------:R-:W-:Y:S02]  /*7ad0*/  LEA R14, P2, R8, UR6, 0x1 ;  /* 0x00000006080e7c11 */ /* 0x000fe4000f8408ff */
[----:B------:R-:W-:Y:S02]  /*7ae0*/  CS2R R20, SRZ ;  /* 0x0000000000147805 */ /* 0x000fe4000001ff00 */
[----:B------:R-:W-:Y:S02]  /*7af0*/  LEA R38, P3, R0, UR4, 0x1 ;  /* 0x0000000400267c11 */ /* 0x000fe4000f8608ff */
[----:B------:R-:W-:Y:S02]  /*7b00*/  LEA.HI.X R15, R8, UR7, R15, 0x1, P2 ;  /* 0x00000007080f7c11 */ /* 0x000fe400090f0c0f */
[----:B------:R-:W-:-:S02]  /*7b10*/  LEA.HI.X R39, R0, UR5, R9, 0x1, P3 ;  /* 0x0000000500277c11 */ /* 0x000fc400098f0c09 */
[----:B------:R-:W-:Y:S01]  /*7b20*/  CS2R R8, SRZ ;  /* 0x0000000000087805 */ /* 0x000fe2000001ff00 */
[----:B------:R1:W5:Y:S05]  /*7b30*/  @!P4 LDG.E.64 R26, desc[UR42][R14.64] ;  /* 0x0000002a0e1ac981 */ /* 0x00036a000c1e1b00 */
[----:B------:R1:W5:Y:S04]  /*7b40*/  @!P5 LDG.E.64 R8, desc[UR42][R14.64+0x20] ;  /* 0x0000202a0e08d981 */ /* 0x000368000c1e1b00 */
[----:B------:R1:W5:Y:S04]  /*7b50*/  @!P4 LDG.E.64 R28, desc[UR42][R38.64] ;  /* 0x0000002a261cc981 */ /* 0x000368000c1e1b00 */
[----:B------:R1:W5:Y:S02]  /*7b60*/  @!P5 LDG.E.64 R20, desc[UR42][R38.64+0x20] ;  /* 0x0000202a2614d981 */ /* 0x000364000c1e1b00 */
.L_x_4704:
[----:B------:R-:W-:Y:S05]  /*7b70*/  BSYNC B1 ;  /* 0x0000000000017941 */ /* 0x000fea0003800000 */
.L_x_4703:
[C---:B------:R-:W-:Y:S01]  /*7b80*/  IMAD.WIDE.U32 R10, R3.reuse, R6, R10 ;  /* 0x00000006030a7225 */ /* 0x040fe200078e000a */
[----:B------:R-:W-:Y:S01]  /*7b90*/  LEA.HI R0, R216, R216, RZ, 0x1 ;  /* 0x000000d8d8007211 */ /* 0x000fe200078f08ff */
[----:B------:R-:W-:Y:S01]  /*7ba0*/  ULDC.64 UR4, c[0x0][0x3c8] ;  /* 0x0000f20000047ab9 */ /* 0x000fe20000000a00 */
[----:B------:R-:W-:Y:S01]  /*7bb0*/  ULDC.64 UR6, c[0x0][0x3e0] ;  /* 0x0000f80000067ab9 */ /* 0x000fe20000000a00 */
[----:B------:R-:W-:Y:S01]  /*7bc0*/  IMAD.WIDE.U32 R12, R3, R4, R12 ;  /* 0x00000004030c7225 */ /* 0x000fe200078e000c */
[----:B01----:R-:W-:-:S03]  /*7bd0*/  LOP3.LUT R15, R0, 0xfffffffe, RZ, 0xc0, !PT ;  /* 0xfffffffe000f7812 */ /* 0x003fc600078ec0ff */
[C---:B------:R-:W-:Y:S01]  /*7be0*/  IMAD R6, R41.reuse, R6, RZ ;  /* 0x0000000629067224 */ /* 0x040fe200078e02ff */
[----:B------:R-:W-:Y:S01]  /*7bf0*/  LEA R0, P3, R12, UR6, 0x1 ;  /* 0x000000060c007c11 */ /* 0x000fe2000f8608ff */
[----:B------:R-:W-:Y:S02]  /*7c00*/  IMAD R4, R41, R4, RZ ;  /* 0x0000000429047224 */ /* 0x000fe400078e02ff */
[----:B------:R-:W-:Y:S02]  /*7c10*/  IMAD.SHL.U32 R14, R193, 0x40, RZ ;  /* 0x00000040c10e7824 */ /* 0x000fe400078e00ff */
[C---:B------:R-:W-:Y:S02]  /*7c20*/  IMAD R7, R3.reuse, R7, R6 ;  /* 0x0000000703077224 */ /* 0x040fe400078e0206 */
[----:B------:R-:W-:Y:S01]  /*7c30*/  IMAD R3, R3, R5, R4 ;  /* 0x0000000503037224 */ /* 0x000fe200078e0204 */
[----:B------:R-:W-:Y:S01]  /*7c40*/  LOP3.LUT R39, R14, 0x1c0, RZ, 0xc0, !PT ;  /* 0x000001c00e277812 */ /* 0x000fe200078ec0ff */
[----:B------:R-:W-:Y:S01]  /*7c50*/  IMAD.IADD R5, R11, 0x1, R7 ;  /* 0x000000010b057824 */ /* 0x000fe200078e0207 */
[----:B------:R-:W-:Y:S01]  /*7c60*/  LEA R4, P2, R10, UR4, 0x1 ;  /* 0x000000040a047c11 */ /* 0x000fe2000f8408ff */
[----:B------:R-:W-:Y:S01]  /*7c70*/  IMAD.IADD R3, R13, 0x1, R3 ;  /* 0x000000010d037824 */ /* 0x000fe200078e0203 */
[----:B------:R-:W-:Y:S01]  /*7c80*/  LOP3.LUT R6, R39, 0x18, R16, 0xf8, !PT ;  /* 0x0000001827067812 */ /* 0x000fe200078ef810 */
[----:B------:R-:W-:Y:S01]  /*7c90*/  IMAD.IADD R7, R216, 0x1, -R15 ;  /* 0x00000001d8077824 */ /* 0x000fe200078e0a0f */
[----:B------:R-:W-:Y:S01]  /*7ca0*/  UMOV UR4, 0xffffffff ;  /* 0xffffffff00047882 */ /* 0x000fe20000000000 */
[----:B------:R-:W-:-:S02]  /*7cb0*/  SHF.R.U32.HI R39, RZ, 0x3, R39 ;  /* 0x00000003ff277819 */ /* 0x000fc40000011627 */
[----:B------:R-:W-:Y:S02]  /*7cc0*/  LEA.HI.X R5, R10, UR5, R5, 0x1, P2 ;  /* 0x000000050a057c11 */ /* 0x000fe400090f0c05 */
[----:B------:R-:W-:Y:S02]  /*7cd0*/  LEA.HI.X R3, R12, UR7, R3, 0x1, P3 ;  /* 0x000000070c037c11 */ /* 0x000fe400098f0c03 */
[----:B------:R-:W-:Y:S02]  /*7ce0*/  LOP3.LUT R39, R6, R39, RZ, 0x3c, !PT ;  /* 0x0000002706277212 */ /* 0x000fe400078e3cff */
[----:B------:R-:W-:Y:S01]  /*7cf0*/  SHF.L.U32 R7, R7, 0x1f, RZ ;  /* 0x0000001f07077819 */ /* 0x000fe200000006ff */
[----:B------:R-:W-:Y:S06]  /*7d00*/  BRA.DIV UR4, `(.L_x_4705) ;  /* 0x0000014a04147947 */ /* 0x000fec000b800000 */
.L_x_4954:
[----:B------:R-:W-:-:S03]  /*7d10*/  UMOV UR4, 0xffffffff ;  /* 0xffffffff00047882 */ /* 0x000fc60000000000 */
[----:B------:R-:W-:Y:S05]  /*7d20*/  BRA.DIV UR4, `(.L_x_4706) ;  /* 0x0000014a04347947 */ /* 0x000fea000b800000 */
.L_x_4957:
[----:B------:R-:W-:-:S03]  /*7d30*/  UMOV UR4, 0xffffffff ;  /* 0xffffffff00047882 */ /* 0x000fc60000000000 */
[----:B------:R-:W-:Y:S05]  /*7d40*/  BRA.DIV UR4, `(.L_x_4707) ;  /* 0x0000014a04547947 */ /* 0x000fea000b800000 */
.L_x_4960:
[----:B------:R-:W-:-:S03]  /*7d50*/  UMOV UR4, 0xffffffff ;  /* 0xffffffff00047882 */ /* 0x000fc60000000000 */
[----:B------:R-:W-:Y:S05]  /*7d60*/  BRA.DIV UR4, `(.L_x_4708) ;  /* 0x0000014a04747947 */ /* 0x000fea000b800000 */
.L_x_4963:
[----:B------:R-:W-:-:S03]  /*7d70*/  UMOV UR4, 0xffffffff ;  /* 0xffffffff00047882 */ /* 0x000fc60000000000 */
[----:B------:R-:W-:Y:S05]  /*7d80*/  BRA.DIV UR4, `(.L_x_4709) ;  /* 0x0000014a04947947 */ /* 0x000fea000b800000 */
.L_x_4966:
[----:B------:R-:W-:-:S03]  /*7d90*/  UMOV UR4, 0xffffffff ;  /* 0xffffffff00047882 */ /* 0x000fc60000000000 */
[----:B------:R-:W-:Y:S05]  /*7da0*/  BRA.DIV UR4, `(.L_x_4710) ;  /* 0x0000014a04b47947 */ /* 0x000fea000b800000 */
.L_x_4969:
[----:B------:R-:W-:-:S03]  /*7db0*/  UMOV UR4, 0xffffffff ;  /* 0xffffffff00047882 */ /* 0x000fc60000000000 */
[----:B------:R-:W-:Y:S05]  /*7dc0*/  BRA.DIV UR4, `(.L_x_4711) ;  /* 0x0000014a04d47947 */ /* 0x000fea000b800000 */
.L_x_4972:
[----:B------:R-:W-:-:S03]  /*7dd0*/  UMOV UR4, 0xffffffff ;  /* 0xffffffff00047882 */ /* 0x000fc60000000000 */
[----:B------:R-:W-:Y:S05]  /*7de0*/  BRA.DIV UR4, `(.L_x_4712) ;  /* 0x0000014a04f47947 */ /* 0x000fea000b800000 */
.L_x_4975:
[----:B------:R-:W0:Y:S01]  /*7df0*/  SYNCS.PHASECHK.TRANS64.TRYWAIT P2, [R2+URZ+0x28c00], R7 ;  /* 0x028c0007020075a7 */ /* 0x000e22000804017f */
[----:B-----5:R-:W-:Y:S01]  /*7e00*/  IMAD.MOV.U32 R0, RZ, RZ, R32 ;  /* 0x000000ffff007224 */ /* 0x020fe200078e0020 */
[----:B------:R-:W-:Y:S01]  /*7e10*/  LOP3.LUT P3, RZ, R193, 0x4, RZ, 0xc0, !PT ;  /* 0x00000004c1ff7812 */ /* 0x000fe2000786c0ff */
[----:B------:R-:W-:Y:S01]  /*7e20*/  IMAD.MOV.U32 R3, RZ, RZ, R33 ;  /* 0x000000ffff037224 */ /* 0x000fe200078e0021 */
[----:B------:R-:W-:Y:S01]  /*7e30*/  BSSY B1, `(.L_x_4713) ;  /* 0x0000021000017945 */ /* 0x000fe20003800000 */
[----:B------:R-:W-:Y:S02]  /*7e40*/  IMAD.MOV.U32 R4, RZ, RZ, R36 ;  /* 0x000000ffff047224 */ /* 0x000fe400078e0024 */
[----:B------:R-:W-:Y:S01]  /*7e50*/  IMAD.MOV.U32 R5, RZ, RZ, R37 ;  /* 0x000000ffff057224 */ /* 0x000fe200078e0025 */
[----:B------:R-:W-:Y:S01]  /*7e60*/  PRMT R40, R3, 0x5410, R0 ;  /* 0x0000541003287816 */ /* 0x000fe20000000000 */
[----:B------:R-:W-:Y:S02]  /*7e70*/  IMAD R3, R200, 0x200, R39 ;  /* 0x00000200c8037824 */ /* 0x000fe400078e0227 */
[----:B------:R-:W-:Y:S01]  /*7e80*/  IMAD.MOV.U32 R0, RZ, RZ, R30 ;  /* 0x000000ffff007224 */ /* 0x000fe200078e001e */
[----:B------:R-:W-:Y:S01]  /*7e90*/  PRMT R11, R5, 0x5410, R4 ;  /* 0x00005410050b7816 */ /* 0x000fe20000000004 */
[----:B------:R-:W-:-:S02]  /*7ea0*/  IMAD.MOV.U32 R5, RZ, RZ, R34 ;  /* 0x000000ffff057224 */ /* 0x000fc400078e0022 */
[----:B------:R-:W-:Y:S01]  /*7eb0*/  IMAD.MOV.U32 R4, RZ, RZ, R31 ;  /* 0x000000ffff047224 */ /* 0x000fe200078e001f */
[----:B------:R-:W-:Y:S01]  /*7ec0*/  PRMT R42, R42, 0x5410, R0 ;  /* 0x000054102a2a7816 */ /* 0x000fe20000000000 */
[----:B------:R-:W-:Y:S01]  /*7ed0*/  IMAD R3, R3, 0x2, R2 ;  /* 0x0000000203037824 */ /* 0x000fe200078e0202 */
[----:B------:R-:W-:Y:S01]  /*7ee0*/  PRMT R12, R12, 0x5410, R5 ;  /* 0x000054100c0c7816 */ /* 0x000fe20000000005 */
[----:B------:R-:W-:Y:S01]  /*7ef0*/  IMAD.MOV.U32 R5, RZ, RZ, R35 ;  /* 0x000000ffff057224 */ /* 0x000fe200078e0023 */
[----:B------:R-:W-:Y:S01]  /*7f00*/  PRMT R43, R43, 0x5410, R4 ;  /* 0x000054102b2b7816 */ /* 0x000fe20000000004 */
[C---:B------:R-:W-:Y:S01]  /*7f10*/  VIADD R4, R3.reuse, 0x20400 ;  /* 0x0002040003047836 */ /* 0x040fe20000000000 */
[----:B------:R-:W-:Y:S01]  /*7f20*/  IADD3 R0, R3, 0x20440, RZ ;  /* 0x0002044003007810 */ /* 0x000fe20007ffe0ff */
[----:B------:R-:W-:Y:S01]  /*7f30*/  IMAD.MOV.U32 R6, RZ, RZ, R8 ;  /* 0x000000ffff067224 */ /* 0x000fe200078e0008 */
[----:B------:R-:W-:Y:S01]  /*7f40*/  PRMT R13, R13, 0x5410, R5 ;  /* 0x000054100d0d7816 */ /* 0x000fe20000000005 */
[----:B------:R-:W-:-:S02]  /*7f50*/  IMAD.MOV.U32 R10, RZ, RZ, R9 ;  /* 0x000000ffff0a7224 */ /* 0x000fc400078e0009 */
[----:B------:R-:W-:Y:S01]  /*7f60*/  @P3 VIADD R0, R4, 0xffffffc0 ;  /* 0xffffffc004003836 */ /* 0x000fe20000000000 */
        /* <DEDUP_REMOVED lines=13> */
.L_x_4976:
[----:B------:R-:W-:Y:S05]  /*8040*/  BSYNC B1 ;  /* 0x0000000000017941 */ /* 0x000fea0003800000 */
.L_x_4713:
[----:B------:R-:W-:Y:S01]  /*8050*/  BSSY B1, `(.L_x_4715) ;  /* 0x0000068000017945 */ /* 0x000fe20003800000 */
[----:B------:R-:W-:Y:S02]  /*8060*/  PRMT R45, R4, 0x7610, R45 ;  /* 0x00007610042d7816 */ /* 0x000fe4000000002d */
[----:B------:R-:W-:Y:S01]  /*8070*/  PRMT R47, R47, 0x5410, R5 ;  /* 0x000054102f2f7816 */ /* 0x000fe20000000005 */
[----:B------:R-:W-:Y:S06]  /*8080*/  @P0 BRA `(.L_x_4716) ;  /* 0x0000000400900947 */ /* 0x000fec0003800000 */
[----:B------:R-:W1:Y:S01]  /*8090*/  LDC R5, c[0x0][0x3d4] ;  /* 0x0000f500ff057b82 */ /* 0x000e620000000800 */
[C---:B------:R-:W-:Y:S01]  /*80a0*/  VIADD R4, R24.reuse, 0x10 ;  /* 0x0000001018047836 */ /* 0x040fe20000000000 */
[----:B------:R-:W-:Y:S01]  /*80b0*/  BSSY B2, `(.L_x_4717) ;  /* 0x0000032000027945 */ /* 0x000fe20003800000 */
[----:B-1----:R-:W-:-:S03]  /*80c0*/  ISETP.GE.AND P0, PT, R24, R5, PT ;  /* 0x000000051800720c */ /* 0x002fc60003f06270 */
[----:B------:R-:W-:-:S10]  /*80d0*/  ISETP.GE.AND P2, PT, R4, R5, PT ;  /* 0x000000050400720c */ /* 0x000fd40003f46270 */
[----:B------:R-:W-:Y:S05]  /*80e0*/  @P0 BRA `(.L_x_4718) ;  /* 0x0000000000b80947 */ /* 0x000fea0003800000 */
[----:B0-----:R-:W0:Y:S01]  /*80f0*/  LDS.128 R4, [R3+0x20400] ;  /* 0x0204000003047984 */ /* 0x001e220000000c00 */
[----:B------:R-:W-:Y:S02]  /*8100*/  SHF.R.U64 R14, R36, 0x10, R37 ;  /* 0x00000010240e7819 */ /* 0x000fe40000001225 */
[----:B------:R-:W-:Y:S02]  /*8110*/  SHF.R.U32.HI R36, RZ, 0x10, R35 ;  /* 0x00000010ff247819 */ /* 0x000fe40000011623 */
[----:B------:R-:W-:Y:S02]  /*8120*/  SHF.R.U32.HI R15, RZ, 0x10, R37 ;  /* 0x00000010ff0f7819 */ /* 0x000fe40000011625 */
[----:B------:R-:W-:Y:S02]  /*8130*/  PRMT R36, R13, 0x5432, R36 ;  /* 0x000054320d247816 */ /* 0x000fe40000000024 */
[C---:B------:R-:W-:Y:S02]  /*8140*/  PRMT R15, R11.reuse, 0x5410, R15 ;  /* 0x000054100b0f7816 */ /* 0x040fe4000000000f */
[----:B------:R-:W-:Y:S01]  /*8150*/  PRMT R14, R11, 0x5432, R14 ;  /* 0x000054320b0e7816 */ /* 0x000fe2000000000e */
[----:B------:R-:W-:Y:S01]  /*8160*/  IMAD.U32 R37, R36, 0x10000, RZ ;  /* 0x0001000024257824 */ /* 0x000fe200078e00ff */
[----:B------:R-:W-:Y:S01]  /*8170*/  SHF.R.U64 R10, R34, 0x10, R35 ;  /* 0x00000010220a7819 */ /* 0x000fe20000001223 */
[----:B------:R-:W-:Y:S01]  /*8180*/  IMAD.U32 R34, R15, 0x10000, RZ ;  /* 0x000100000f227824 */ /* 0x000fe200078e00ff */
[----:B------:R-:W-:-:S02]  /*8190*/  LOP3.LUT R36, R36, 0xffff0000, RZ, 0xc0, !PT ;  /* 0xffff000024247812 */ /* 0x000fc400078ec0ff */
[----:B------:R-:W-:Y:S02]  /*81a0*/  PRMT R35, R12, 0x5432, R10 ;  /* 0x000054320c237816 */ /* 0x000fe4000000000a */
[----:B------:R-:W-:Y:S02]  /*81b0*/  LOP3.LUT R15, R15, 0xffff0000, RZ, 0xc0, !PT ;  /* 0xffff00000f0f7812 */ /* 0x000fe400078ec0ff */
[C---:B0-----:R-:W-:Y:S01]  /*81c0*/  LOP3.LUT R11, R6.reuse, 0xffff0000, RZ, 0xc0, !PT ;  /* 0xffff0000060b7812 */ /* 0x041fe200078ec0ff */
[----:B------:R-:W-:Y:S01]  /*81d0*/  IMAD.U32 R10, R6, 0x10000, RZ ;  /* 0x00010000060a7824 */ /* 0x000fe200078e00ff */
[C---:B------:R-:W-:Y:S01]  /*81e0*/  LOP3.LUT R13, R7.reuse, 0xffff0000, RZ, 0xc0, !PT ;  /* 0xffff0000070d7812 */ /* 0x040fe200078ec0ff */
[----:B------:R-:W-:Y:S02]  /*81f0*/  IMAD.U32 R12, R7, 0x10000, RZ ;  /* 0x00010000070c7824 */ /* 0x000fe400078e00ff */
[C---:B------:R-:W-:Y:S01]  /*8200*/  FMUL.FTZ R39, R11.reuse, R37 ;  /* 0x000000250b277220 */ /* 0x040fe20000410000 */
[----:B------:R-:W-:Y:S01]  /*8210*/  FMUL.FTZ R38, R11, R34 ;  /* 0x000000220b267220 */ /* 0x000fe20000410000 */
[----:B------:R-:W-:Y:S01]  /*8220*/  FMUL.FTZ R11, R13, R36 ;  /* 0x000000240d0b7220 */ /* 0x000fe20000410000 */
[----:B------:R-:W-:-:S02]  /*8230*/  IMAD.U32 R6, R4, 0x10000, RZ ;  /* 0x0001000004067824 */ /* 0x000fc400078e00ff */
[C---:B------:R-:W-:Y:S01]  /*8240*/  FFMA.FTZ R39, R10.reuse, R34, -R39 ;  /* 0x000000220a277223 */ /* 0x040fe20000010827 */
[----:B------:R-:W-:Y:S01]  /*8250*/  FFMA.FTZ R38, R10, R37, R38 ;  /* 0x000000250a267223 */ /* 0x000fe20000010026 */
[-C--:B------:R-:W-:Y:S01]  /*8260*/  FFMA.FTZ R37, R12, R15.reuse, -R11 ;  /* 0x0000000f0c257223 */ /* 0x080fe2000001080b */
[C---:B------:R-:W-:Y:S01]  /*8270*/  IMAD.U32 R7, R5.reuse, 0x10000, RZ ;  /* 0x0001000005077824 */ /* 0x040fe200078e00ff */
[----:B------:R-:W-:Y:S01]  /*8280*/  LOP3.LUT R4, R4, 0xffff0000, RZ, 0xc0, !PT ;  /* 0xffff000004047812 */ /* 0x000fe200078ec0ff */
[C---:B------:R-:W-:Y:S01]  /*8290*/  IMAD.U32 R11, R14.reuse, 0x10000, RZ ;  /* 0x000100000e0b7824 */ /* 0x040fe200078e00ff */
[----:B------:R-:W-:Y:S01]  /*82a0*/  LOP3.LUT R5, R5, 0xffff0000, RZ, 0xc0, !PT ;  /* 0xffff000005057812 */ /* 0x000fe200078ec0ff */
[----:B------:R-:W-:Y:S01]  /*82b0*/  FMUL.FTZ R41, R13, R15 ;  /* 0x0000000f0d297220 */ /* 0x000fe20000410000 */
[C---:B------:R-:W-:Y:S01]  /*82c0*/  LOP3.LUT R10, R35.reuse, 0xffff0000, RZ, 0xc0, !PT ;  /* 0xffff0000230a7812 */ /* 0x040fe200078ec0ff */
[----:B------:R-:W-:Y:S01]  /*82d0*/  IMAD.U32 R13, R35, 0x10000, RZ ;  /* 0x00010000230d7824 */ /* 0x000fe200078e00ff */
[----:B------:R-:W-:Y:S01]  /*82e0*/  LOP3.LUT R14, R14, 0xffff0000, RZ, 0xc0, !PT ;  /* 0xffff00000e0e7812 */ /* 0x000fe200078ec0ff */
[----:B------:R-:W-:Y:S01]  /*82f0*/  FFMA.FTZ R36, R12, R36, R41 ;  /* 0x000000240c247223 */ /* 0x000fe20000010029 */
[C---:B------:R-:W-:Y:S01]  /*8300*/  FMUL.FTZ R12, R4.reuse, R11 ;  /* 0x0000000b040c7220 */ /* 0x040fe20000410000 */
[-C--:B------:R-:W-:Y:S01]  /*8310*/  FMUL.FTZ R15, R4, R13.reuse ;  /* 0x0000000d040f7220 */ /* 0x080fe20000410000 */
[C---:B------:R-:W-:Y:S01]  /*8320*/  FMUL.FTZ R34, R5.reuse, R10 ;  /* 0x0000000a05227220 */ /* 0x040fe20000410000 */
[-C--:B------:R-:W-:Y:S01]  /*8330*/  FMUL.FTZ R35, R5, R14.reuse ;  /* 0x0000000e05237220 */ /* 0x080fe20000410000 */
[C---:B------:R-:W-:Y:S01]  /*8340*/  FFMA.FTZ R13, R6.reuse, R13, R12 ;  /* 0x0000000d060d7223 */ /* 0x040fe2000001000c */
[----:B------:R-:W-:Y:S01]  /*8350*/  FFMA.FTZ R4, R6, R11, -R15 ;  /* 0x0000000b06047223 */ /* 0x000fe2000001080f */
[C---:B------:R-:W-:Y:S01]  /*8360*/  FFMA.FTZ R5, R7.reuse, R14, -R34 ;  /* 0x0000000e07057223 */ /* 0x040fe20000010822 */
[----:B------:R-:W-:Y:S01]  /*8370*/  FFMA.FTZ R10, R7, R10, R35 ;  /* 0x0000000a070a7223 */ /* 0x000fe20000010023 */
[----:B------:R-:W-:-:S02]  /*8380*/  F2FP.BF16.F32.PACK_AB R6, R38, R39 ;  /* 0x000000272606723e */ /* 0x000fc400000010ff */
[----:B------:R-:W-:Y:S02]  /*8390*/  F2FP.BF16.F32.PACK_AB R7, R36, R37 ;  /* 0x000000252407723e */ /* 0x000fe400000010ff */
[----:B------:R-:W-:Y:S02]  /*83a0*/  F2FP.BF16.F32.PACK_AB R4, R13, R4 ;  /* 0x000000040d04723e */ /* 0x000fe400000010ff */
[----:B------:R-:W-:-:S05]  /*83b0*/  F2FP.BF16.F32.PACK_AB R5, R10, R5 ;  /* 0x000000050a05723e */ /* 0x000fca00000010ff */
[----:B------:R1:W-:Y:S02]  /*83c0*/  STS.128 [R3+0x20400], R4 ;  /* 0x0204000403007388 */ /* 0x0003e40000000c00 */
.L_x_4718:
[----:B------:R-:W-:Y:S05]  /*83d0*/  BSYNC B2 ;  /* 0x0000000000027941 */ /* 0x000fea0003800000 */
.L_x_4717:
[----:B------:R-:W-:Y:S05]  /*83e0*/  @P2 BRA `(.L_x_4716) ;  /* 0x0000000000b82947 */ /* 0x000fea0003800000 */
[----:B01----:R-:W0:Y:S01]  /*83f0*/  LDS.128 R4, [R0] ;  /* 0x0000000000047984 */ /* 0x003e220000000c00 */
[----:B------:R-:W-:Y:S02]  /*8400*/  SHF.R.U64 R14, R32, 0x10, R33 ;  /* 0x00000010200e7819 */ /* 0x000fe40000001221 */
[----:B------:R-:W-:Y:S02]  /*8410*/  SHF.R.U32.HI R32, RZ, 0x10, R31 ;  /* 0x00000010ff207819 */ /* 0x000fe4000001161f */
[----:B------:R-:W-:Y:S02]  /*8420*/  SHF.R.U32.HI R15, RZ, 0x10, R33 ;  /* 0x00000010ff0f7819 */ /* 0x000fe40000011621 */
[----:B------:R-:W-:Y:S02]  /*8430*/  PRMT R32, R43, 0x5432, R32 ;  /* 0x000054322b207816 */ /* 0x000fe40000000020 */
[----:B------:R-:W-:Y:S02]  /*8440*/  PRMT R15, R40, 0x5410, R15 ;  /* 0x00005410280f7816 */ /* 0x000fe4000000000f */
[----:B------:R-:W-:Y:S01]  /*8450*/  SHF.R.U64 R10, R30, 0x10, R31 ;  /* 0x000000101e0a7819 */ /* 0x000fe2000000121f */
[C---:B------:R-:W-:Y:S01]  /*8460*/  IMAD.U32 R33, R32.reuse, 0x10000, RZ ;  /* 0x0001000020217824 */ /* 0x040fe200078e00ff */
[----:B------:R-:W-:Y:S01]  /*8470*/  LOP3.LUT R32, R32, 0xffff0000, RZ, 0xc0, !PT ;  /* 0xffff000020207812 */ /* 0x000fe200078ec0ff */
[----:B------:R-:W-:Y:S01]  /*8480*/  IMAD.U32 R30, R15, 0x10000, RZ ;  /* 0x000100000f1e7824 */ /* 0x000fe200078e00ff */
[----:B------:R-:W-:-:S02]  /*8490*/  PRMT R31, R42, 0x5432, R10 ;  /* 0x000054322a1f7816 */ /* 0x000fc4000000000a */
[----:B------:R-:W-:Y:S02]  /*84a0*/  LOP3.LUT R15, R15, 0xffff0000, RZ, 0xc0, !PT ;  /* 0xffff00000f0f7812 */ /* 0x000fe400078ec0ff */
[----:B------:R-:W-:Y:S02]  /*84b0*/  PRMT R14, R40, 0x5432, R14 ;  /* 0x00005432280e7816 */ /* 0x000fe4000000000e */
        /* <DEDUP_REMOVED lines=11> */
[----:B------:R-:W-:Y:S02]  /*8570*/  IMAD.U32 R7, R5, 0x10000, RZ ;  /* 0x0001000005077824 */ /* 0x000fe400078e00ff */
[----:B------:R-:W-:Y:S01]  /*8580*/  FMUL.FTZ R37, R13, R15 ;  /* 0x0000000f0d257220 */ /* 0x000fe20000410000 */
[----:B------:R-:W-:Y:S01]  /*8590*/  IMAD.U32 R11, R14, 0x10000, RZ ;  /* 0x000100000e0b7824 */ /* 0x000fe200078e00ff */
[----:B------:R-:W-:Y:S02]  /*85a0*/  LOP3.LUT R4, R4, 0xffff0000, RZ, 0xc0, !PT ;  /* 0xffff000004047812 */ /* 0x000fe400078ec0ff */
[----:B------:R-:W-:Y:S01]  /*85b0*/  LOP3.LUT R5, R5, 0xffff0000, RZ, 0xc0, !PT ;  /* 0xffff000005057812 */ /* 0x000fe200078ec0ff */
[----:B------:R-:W-:Y:S01]  /*85c0*/  FFMA.FTZ R32, R12, R32, R37 ;  /* 0x000000200c207223 */ /* 0x000fe20000010025 */
[C---:B------:R-:W-:Y:S01]  /*85d0*/  SHF.L.U32 R13, R31.reuse, 0x10, RZ ;  /* 0x000000101f0d7819 */ /* 0x040fe200000006ff */
[----:B------:R-:W-:Y:S01]  /*85e0*/  FMUL.FTZ R12, R4, R11 ;  /* 0x0000000b040c7220 */ /* 0x000fe20000410000 */
[----:B------:R-:W-:-:S02]  /*85f0*/  LOP3.LUT R10, R31, 0xffff0000, RZ, 0xc0, !PT ;  /* 0xffff00001f0a7812 */ /* 0x000fc400078ec0ff */
[----:B------:R-:W-:Y:S01]  /*8600*/  LOP3.LUT R14, R14, 0xffff0000, RZ, 0xc0, !PT ;  /* 0xffff00000e0e7812 */ /* 0x000fe200078ec0ff */
[-C--:B------:R-:W-:Y:S01]  /*8610*/  FMUL.FTZ R15, R4, R13.reuse ;  /* 0x0000000d040f7220 */ /* 0x080fe20000410000 */
[C---:B------:R-:W-:Y:S01]  /*8620*/  FFMA.FTZ R13, R6.reuse, R13, R12 ;  /* 0x0000000d060d7223 */ /* 0x040fe2000001000c */
[C---:B------:R-:W-:Y:S02]  /*8630*/  FMUL.FTZ R30, R5.reuse, R10 ;  /* 0x0000000a051e7220 */ /* 0x040fe40000410000 */
[-C--:B------:R-:W-:Y:S01]  /*8640*/  FMUL.FTZ R31, R5, R14.reuse ;  /* 0x0000000e051f7220 */ /* 0x080fe20000410000 */
[----:B------:R-:W-:Y:S01]  /*8650*/  FFMA.FTZ R4, R6, R11, -R15 ;  /* 0x0000000b06047223 */ /* 0x000fe2000001080f */
[C---:B------:R-:W-:Y:S01]  /*8660*/  FFMA.FTZ R5, R7.reuse, R14, -R30 ;  /* 0x0000000e07057223 */ /* 0x040fe2000001081e */
[----:B------:R-:W-:Y:S01]  /*8670*/  F2FP.BF16.F32.PACK_AB R6, R34, R35 ;  /* 0x000000232206723e */ /* 0x000fe200000010ff */
[----:B------:R-:W-:Y:S01]  /*8680*/  FFMA.FTZ R10, R7, R10, R31 ;  /* 0x0000000a070a7223 */ /* 0x000fe2000001001f */
[----:B------:R-:W-:-:S02]  /*8690*/  F2FP.BF16.F32.PACK_AB R7, R32, R33 ;  /* 0x000000212007723e */ /* 0x000fc400000010ff */
[----:B------:R-:W-:Y:S02]  /*86a0*/  F2FP.BF16.F32.PACK_AB R4, R13, R4 ;  /* 0x000000040d04723e */ /* 0x000fe400000010ff */
[----:B------:R-:W-:-:S05]  /*86b0*/  F2FP.BF16.F32.PACK_AB R5, R10, R5 ;  /* 0x000000050a05723e */ /* 0x000fca00000010ff */
[----:B------:R2:W-:Y:S02]  /*86c0*/  STS.128 [R0], R4 ;  /* 0x0000000400007388 */ /* 0x0005e40000000c00 */
.L_x_4716:
[----:B------:R-:W-:Y:S05]  /*86d0*/  BSYNC B1 ;  /* 0x0000000000017941 */ /* 0x000fea0003800000 */
.L_x_4715:
        /* <DEDUP_REMOVED lines=16> */
[C---:B------:R-:W-:Y:S01]  /*87e0*/  IMAD.U32 R24, R15.reuse, 0x10000, RZ ;  /* 0x000100000f187824 */ /* 0x040fe200078e00ff */
[----:B------:R-:W-:-:S02]  /*87f0*/  LOP3.LUT R15, R15, 0xffff0000, RZ, 0xc0, !PT ;  /* 0xffff00000f0f7812 */ /* 0x000fc400078ec0ff */
[C---:B------:R-:W-:Y:S02]  /*8800*/  PRMT R14, R45.reuse, 0x5432, R14 ;  /* 0x000054322d0e7816 */ /* 0x040fe4000000000e */
        /* <DEDUP_REMOVED lines=10> */
[----:B------:R-:W-:Y:S02]  /*88b0*/  IMAD.U32 R7, R5, 0x10000, RZ ;  /* 0x0001000005077824 */ /* 0x000fe400078e00ff */
[----:B------:R-:W-:Y:S01]  /*88c0*/  FFMA.FTZ R28, R10, R27, R28 ;  /* 0x0000001b0a1c7223 */ /* 0x000fe2000001001c */
[-C--:B------:R-:W-:Y:S01]  /*88d0*/  FFMA.FTZ R24, R12, R15.reuse, -R11 ;  /* 0x0000000f0c187223 */ /* 0x080fe2000001080b */
[----:B------:R-:W-:Y:S01]  /*88e0*/  LOP3.LUT R4, R4, 0xffff0000, RZ, 0xc0, !PT ;  /* 0xffff000004047812 */ /* 0x000fe200078ec0ff */
[----:B------:R-:W-:Y:S01]  /*88f0*/  FMUL.FTZ R27, R13, R15 ;  /* 0x0000000f0d1b7220 */ /* 0x000fe20000410000 */
[----:B------:R-:W-:Y:S01]  /*8900*/  LOP3.LUT R5, R5, 0xffff0000, RZ, 0xc0, !PT ;  /* 0xffff000005057812 */ /* 0x000fe200078ec0ff */
[C---:B------:R-:W-:Y:S01]  /*8910*/  IMAD.U32 R11, R14.reuse, 0x10000, RZ ;  /* 0x000100000e0b7824 */ /* 0x040fe200078e00ff */
[C---:B------:R-:W-:Y:S01]  /*8920*/  LOP3.LUT R10, R25.reuse, 0xffff0000, RZ, 0xc0, !PT ;  /* 0xffff0000190a7812 */ /* 0x040fe200078ec0ff */
[----:B------:R-:W-:Y:S01]  /*8930*/  IMAD.U32 R13, R25, 0x10000, RZ ;  /* 0x00010000190d7824 */ /* 0x000fe200078e00ff */
[----:B------:R-:W-:Y:S01]  /*8940*/  LOP3.LUT R14, R14, 0xffff0000, RZ, 0xc0, !PT ;  /* 0xffff00000e0e7812 */ /* 0x000fe200078ec0ff */
[----:B------:R-:W-:-:S02]  /*8950*/  FFMA.FTZ R27, R12, R26, R27 ;  /* 0x0000001a0c1b7223 */ /* 0x000fc4000001001b */
        /* <DEDUP_REMOVED lines=8> */
[----:B------:R-:W-:Y:S02]  /*89e0*/  F2FP.BF16.F32.PACK_AB R6, R28, R29 ;  /* 0x0000001d1c06723e */ /* 0x000fe400000010ff */
[----:B------:R-:W-:-:S02]  /*89f0*/  F2FP.BF16.F32.PACK_AB R7, R27, R24 ;  /* 0x000000181b07723e */ /* 0x000fc400000010ff */
[----:B------:R-:W-:Y:S02]  /*8a00*/  F2FP.BF16.F32.PACK_AB R4, R4, R15 ;  /* 0x0000000f0404723e */ /* 0x000fe400000010ff */
[----:B------:R-:W-:-:S05]  /*8a10*/  F2FP.BF16.F32.PACK_AB R5, R5, R12 ;  /* 0x0000000c0505723e */ /* 0x000fca00000010ff */
[----:B------:R1:W-:Y:S02]  /*8a20*/  STS.128 [R3+0x21400], R4 ;  /* 0x0214000403007388 */ /* 0x0003e40000000c00 */
.L_x_4721:
[----:B------:R-:W-:Y:S05]  /*8a30*/  BSYNC B1 ;  /* 0x0000000000017941 */ /* 0x000fea0003800000 */
.L_x_4720:
[----:B------:R-:W-:Y:S05]  /*8a40*/  @P1 BRA `(.L_x_4719) ;  /* 0x0000001400cc1947 */ /* 0x000fea0003800000 */
[----:B01----:R-:W0:Y:S01]  /*8a50*/  LDS.128 R4, [R0+0x1000] ;  /* 0x0010000000047984 */ /* 0x003e220000000c00 */
[----:B------:R-:W-:Y:S02]  /*8a60*/  SHF.R.U32.HI R15, RZ, 0x10, R21 ;  /* 0x00000010ff0f7819 */ /* 0x000fe40000011615 */
[----:B------:R-:W-:Y:S02]  /*8a70*/  SHF.R.U32.HI R12, RZ, 0x10, R9 ;  /* 0x00000010ff0c7819 */ /* 0x000fe40000011609 */
[C---:B------:R-:W-:Y:S02]  /*8a80*/  PRMT R15, R44.reuse, 0x5410, R15 ;  /* 0x000054102c0f7816 */ /* 0x040fe4000000000f */
[----:B------:R-:W-:Y:S02]  /*8a90*/  PRMT R12, R44, 0x5432, R12 ;  /* 0x000054322c0c7816 */ /* 0x000fe4000000000c */
[----:B------:R-:W-:Y:S02]  /*8aa0*/  SHF.R.U64 R11, R8, 0x10, R9 ;  /* 0x00000010080b7819 */ /* 0x000fe40000001209 */
        /* <DEDUP_REMOVED lines=8> */
[C---:B------:R-:W-:Y:S01]  /*8b30*/  IMAD.U32 R10, R7.reuse, 0x10000, RZ ;  /* 0x00010000070a7824 */ /* 0x040fe200078e00ff */
[----:B------:R-:W-:Y:S01]  /*8b40*/  LOP3.LUT R7, R7, 0xffff0000, RZ, 0xc0, !PT ;  /* 0xffff000007077812 */ /* 0x000fe200078ec0ff */
[----:B------:R-:W-:Y:S02]  /*8b50*/  IMAD.U32 R8, R6, 0x10000, RZ ;  /* 0x0001000006087824 */ /* 0x000fe400078e00ff */
[C---:B------:R-:W-:Y:S01]  /*8b60*/  FMUL.FTZ R21, R9.reuse, R20 ;  /* 0x0000001409157220 */ /* 0x040fe20000410000 */
[----:B------:R-:W-:Y:S01]  /*8b70*/  FMUL.FTZ R9, R9, R13 ;  /* 0x0000000d09097220 */ /* 0x000fe20000410000 */
[----:B------:R-:W-:-:S02]  /*8b80*/  IMAD.U32 R6, R5, 0x10000, RZ ;  /* 0x0001000005067824 */ /* 0x000fc400078e00ff */
[C---:B------:R-:W-:Y:S01]  /*8b90*/  FMUL.FTZ R25, R7.reuse, R15 ;  /* 0x0000000f07197220 */ /* 0x040fe20000410000 */
[C---:B------:R-:W-:Y:S01]  /*8ba0*/  FFMA.FTZ R21, R8.reuse, R13, -R21 ;  /* 0x0000000d08157223 */ /* 0x040fe20000010815 */
[----:B------:R-:W-:Y:S01]  /*8bb0*/  FFMA.FTZ R20, R8, R20, R9 ;  /* 0x0000001408147223 */ /* 0x000fe20000010009 */
        /* <DEDUP_REMOVED lines=8> */
[----:B------:R-:W-:Y:S01]  /*8c40*/  LOP3.LUT R11, R11, 0xffff0000, RZ, 0xc0, !PT ;  /* 0xffff00000b0b7812 */ /* 0x000fe200078ec0ff */
[----:B------:R-:W-:Y:S01]  /*8c50*/  FFMA.FTZ R12, R10, R15, R9 ;  /* 0x0000000f0a0c7223 */ /* 0x000fe20000010009 */
[C---:B------:R-:W-:Y:S01]  /*8c60*/  FMUL.FTZ R13, R5.reuse, R14 ;  /* 0x0000000e050d7220 */ /* 0x040fe20000410000 */
        /* <DEDUP_REMOVED lines=13> */
.L_x_4700:
[----:B------:R-:W0:Y:S01]  /*8d40*/  LDC R21, c[0x0][0x3d4] ;  /* 0x0000f500ff157b82 */ /* 0x000e220000000800 */
[-C--:B------:R-:W-:Y:S01]  /*8d50*/  ISETP.GE.AND P0, PT, R226, R56.reuse, PT ;  /* 0x00000038e200720c */ /* 0x080fe20003f06270 */
[----:B------:R-:W-:Y:S01]  /*8d60*/  ULDC.64 UR4, c[0x0][0x3c8] ;  /* 0x0000f20000047ab9 */ /* 0x000fe20000000a00 */
[----:B------:R-:W-:Y:S01]  /*8d70*/  ISETP.GE.AND P1, PT, R185, R56, PT ;  /* 0x00000038b900720c */ /* 0x000fe20003f26270 */
[----:B------:R-:W-:Y:S01]  /*8d80*/  ULDC.64 UR6, c[0x0][0x3e0] ;  /* 0x0000f80000067ab9 */ /* 0x000fe20000000a00 */
[----:B------:R-:W-:Y:S02]  /*8d90*/  CS2R R32, SRZ ;  /* 0x0000000000207805 */ /* 0x000fe4000001ff00 */
[----:B------:R-:W-:Y:S02]  /*8da0*/  CS2R R34, SRZ ;  /* 0x0000000000227805 */ /* 0x000fe4000001ff00 */
[CC--:B0-----:R-:W-:Y:S02]  /*8db0*/  ISETP.GE.OR P0, PT, R16.reuse, R21.reuse, P0 ;  /* 0x000000151000720c */ /* 0x0c1fe40000706670 */
[----:B------:R-:W-:-:S11]  /*8dc0*/  ISETP.GE.OR P1, PT, R16, R21, P1 ;  /* 0x000000151000720c */ /* 0x000fd60000f26670 */
[----:B------:R-:W0:Y:S01]  /*8dd0*/  @!P0 LDC.64 R14, c[0x0][0x3c8] ;  /* 0x0000f200ff0e8b82 */ /* 0x000e220000000a00 */
[----:B------:R-:W-:Y:S02]  /*8de0*/  @!P0 IADD3 R0, P2, P3, R29, R44, R54 ;  /* 0x0000002c1d008210 */ /* 0x000fe40007b5e036 */
[----:B------:R-:W-:Y:S02]  /*8df0*/  @!P1 IADD3 R9, P4, R52, R27, RZ ;  /* 0x0000001b34099210 */ /* 0x000fe40007f9e0ff */
[----:B------:R-:W-:Y:S02]  /*8e00*/  @!P0 IADD3 R13, P5, P6, R27, R46, R52 ;  /* 0x0000002e1b0d8210 */ /* 0x000fe40007ebe034 */
[----:B------:R-:W-:Y:S01]  /*8e10*/  @!P0 IADD3.X R3, R28, R45, R59, P2, P3 ;  /* 0x0000002d1c038210 */ /* 0x000fe200017e643b */
[----:B------:R-:W1:Y:S01]  /*8e20*/  @!P0 LDC.64 R30, c[0x0][0x3e0] ;  /* 0x0000f800ff1e8b82 */ /* 0x000e620000000a00 */
[----:B------:R-:W-:Y:S01]  /*8e30*/  @!P1 IMAD.X R10, R57, 0x1, R26, P4 ;  /* 0x00000001390a9824 */ /* 0x000fe200020e061a */
[----:B------:R-:W-:-:S02]  /*8e40*/  @!P1 LEA R8, P4, R9, UR4, 0x1 ;  /* 0x0000000409089c11 */ /* 0x000fc4000f8808ff */
[----:B------:R-:W-:Y:S02]  /*8e50*/  @!P0 IADD3.X R20, R26, R47, R57, P5, P6 ;  /* 0x0000002f1a148210 */ /* 0x000fe40002fec439 */
[----:B------:R-:W-:Y:S02]  /*8e60*/  @!P1 LEA.HI.X R9, R9, UR5, R10, 0x1, P4 ;  /* 0x0000000509099c11 */ /* 0x000fe4000a0f0c0a */
[----:B------:R-:W-:Y:S02]  /*8e70*/  @!P1 IADD3 R11, P5, R54, R29, RZ ;  /* 0x0000001d360b9210 */ /* 0x000fe40007fbe0ff */
[----:B0-----:R-:W-:-:S03]  /*8e80*/  @!P0 LEA R12, P3, R13, R14, 0x1 ;  /* 0x0000000e0d0c8211 */ /* 0x001fc600078608ff */
[----:B------:R-:W-:Y:S01]  /*8e90*/  @!P1 IMAD.X R24, R59, 0x1, R28, P5 ;  /* 0x000000013b189824 */ /* 0x000fe200028e061c */
[----:B------:R-:W-:Y:S02]  /*8ea0*/  @!P1 LEA R10, P2, R11, UR6, 0x1 ;  /* 0x000000060b0a9c11 */ /* 0x000fe4000f8408ff */
[----:B------:R-:W-:Y:S02]  /*8eb0*/  CS2R R26, SRZ ;  /* 0x00000000001a7805 */ /* 0x000fe4000001ff00 */
[----:B------:R-:W-:Y:S01]  /*8ec0*/  @!P0 LEA.HI.X R13, R13, R15, R20, 0x1, P3 ;  /* 0x0000000f0d0d8211 */ /* 0x000fe200018f0c14 */
[----:B------:R0:W5:Y:S01]  /*8ed0*/  @!P1 LDG.E.128 R32, desc[UR42][R8.64] ;  /* 0x0000002a08209981 */ /* 0x000162000c1e1d00 */
[----:B------:R-:W-:Y:S02]  /*8ee0*/  @!P1 LEA.HI.X R11, R11, UR7, R24, 0x1, P2 ;  /* 0x000000070b0b9c11 */ /* 0x000fe400090f0c18 */
[----:B-1----:R-:W-:-:S04]  /*8ef0*/  @!P0 LEA R14, P4, R0, R30, 0x1 ;  /* 0x0000001e000e8211 */ /* 0x002fc800078808ff */
[----:B------:R-:W-:Y:S02]  /*8f00*/  @!P0 LEA.HI.X R15, R0, R31, R3, 0x1, P4 ;  /* 0x0000001f000f8211 */ /* 0x000fe400020f0c03 */
[----:B------:R-:W1:Y:S01]  /*8f10*/  LDC R0, c[0x0][0x428] ;  /* 0x00010a00ff007b82 */ /* 0x000e620000000800 */
[----:B------:R-:W-:Y:S02]  /*8f20*/  CS2R R24, SRZ ;  /* 0x0000000000187805 */ /* 0x000fe4000001ff00 */
[----:B------:R-:W-:Y:S02]  /*8f30*/  CS2R R28, SRZ ;  /* 0x00000000001c7805 */ /* 0x000fe4000001ff00 */
[----:B------:R-:W-:Y:S02]  /*8f40*/  CS2R R30, SRZ ;  /* 0x00000000001e7805 */ /* 0x000fe4000001ff00 */
[----:B------:R-:W5:Y:S04]  /*8f50*/  @!P0 LDG.E.128 R24, desc[UR42][R12.64] ;  /* 0x0000002a0c188981 */ /* 0x000f68000c1e1d00 */
[----:B------:R-:W5:Y:S01]  /*8f60*/  @!P0 LDG.E.128 R28, desc[UR42][R14.64] ;  /* 0x0000002a0e1c8981 */ /* 0x000f62000c1e1d00 */
[----:B-1----:R-:W-:-:S13]  /*8f70*/  ISETP.NE.AND P0, PT, R0, 0x1, PT ;  /* 0x000000010000780c */ /* 0x002fda0003f05270 */
[----:B------:R-:W1:Y:S08]  /*8f80*/  @P0 LDC R0, c[0x0][0x42c] ;  /* 0x00010b00ff000b82 */ /* 0x000e700000000800 */
[----:B0-----:R-:W0:Y:S01]  /*8f90*/  @P0 LDC R9, c[0x0][0x430] ;  /* 0x00010c00ff090b82 */ /* 0x001e220000000800 */
[----:B------:R-:W-:-:S04]  /*8fa0*/  IMAD R3, R189, 0x40, R185 ;  /* 0x00000040bd037824 */ /* 0x000fc800078e02b9 */
[----:B------:R-:W-:Y:S01]  /*8fb0*/  IMAD R3, R218, 0x20, R3 ;  /* 0x00000020da037824 */ /* 0x000fe200078e0203 */
[----:B------:R-:W-:Y:S02]  /*8fc0*/  CS2R R38, SRZ ;  /* 0x0000000000267805 */ /* 0x000fe4000001ff00 */
[----:B------:R-:W-:Y:S01]  /*8fd0*/  CS2R R36, SRZ ;  /* 0x0000000000247805 */ /* 0x000fe2000001ff00 */
[----:B------:R-:W-:-:S05]  /*8fe0*/  IMAD.MOV.U32 R8, RZ, RZ, R42 ;  /* 0x000000ffff087224 */ /* 0x000fca00078e002a */
[----:B------:R2:W5:Y:S01]  /*8ff0*/  @!P1 LDG.E.128 R36, desc[UR42][R10.64] ;  /* 0x0000002a0a249981 */ /* 0x000562000c1e1d00 */
[----:B-1----:R-:W-:-:S05]  /*9000*/  @P0 IMAD.HI.U32 R0, R3, R0, RZ ;  /* 0x0000000003000227 */ /* 0x002fca00078e00ff */
[----:B0-----:R-:W-:-:S04]  /*9010*/  @P0 SHF.R.U32.HI R3, RZ, R9, R0 ;  /* 0x00000009ff030219 */ /* 0x001fc80000011600 */
[----:B------:R-:W-:Y:S01]  /*9020*/  SHF.R.S32.HI R41, RZ, 0x1f, R3 ;  /* 0x0000001fff297819 */ /* 0x000fe20000011403 */
[----:B------:R-:W-:Y:S01]  /*9030*/  IMAD.MOV.U32 R9, RZ, RZ, R49 ;  /* 0x000000ffff097224 */ /* 0x000fe200078e0031 */
[----:B--2---:R-:W-:Y:S01]  /*9040*/  MOV R10, R40 ;  /* 0x00000028000a7202 */ /* 0x004fe20000000f00 */
[----:B------:R-:W-:Y:S02]  /*9050*/  IMAD.MOV.U32 R11, RZ, RZ, R51 ;  /* 0x000000ffff0b7224 */ /* 0x000fe400078e0033 */
[C---:B------:R-:W-:Y:S02]  /*9060*/  IMAD R0, R41.reuse, R6, RZ ;  /* 0x0000000629007224 */ /* 0x040fe400078e02ff */
[----:B------:R-:W-:Y:S02]  /*9070*/  IMAD R12, R41, R4, RZ ;  /* 0x00000004290c7224 */ /* 0x000fe400078e02ff */
[----:B------:R-:W-:-:S04]  /*9080*/  IMAD.WIDE.U32 R8, R3, R6, R8 ;  /* 0x0000000603087225 */ /* 0x000fc800078e0008 */
[----:B------:R-:W-:-:S04]  /*9090*/  IMAD.WIDE.U32 R10, R3, R4, R10 ;  /* 0x00000004030a7225 */ /* 0x000fc800078e000a */
[C---:B------:R-:W-:Y:S02]  /*90a0*/  IMAD R7, R3.reuse, R7, R0 ;  /* 0x0000000703077224 */ /* 0x040fe400078e0200 */
[----:B------:R-:W-:Y:S01]  /*90b0*/  IMAD R3, R3, R5, R12 ;  /* 0x0000000503037224 */ /* 0x000fe200078e020c */
[----:B------:R-:W-:Y:S01]  /*90c0*/  LEA R4, P0, R8, UR4, 0x1 ;  /* 0x0000000408047c11 */ /* 0x000fe2000f8008ff */
[----:B------:R-:W-:Y:S01]  /*90d0*/  IMAD.IADD R5, R9, 0x1, R7 ;  /* 0x0000000109057824 */ /* 0x000fe200078e0207 */
[----:B------:R-:W-:Y:S01]  /*90e0*/  LEA R0, P1, R10, UR6, 0x1 ;  /* 0x000000060a007c11 */ /* 0x000fe2000f8208ff */
[----:B------:R-:W-:Y:S01]  /*90f0*/  IMAD.IADD R3, R11, 0x1, R3 ;  /* 0x000000010b037824 */ /* 0x000fe200078e0203 */
[----:B------:R-:W-:Y:S02]  /*9100*/  UMOV UR4, 0xffffffff ;  /* 0xffffffff00047882 */ /* 0x000fe40000000000 */
[----:B------:R-:W-:Y:S02]  /*9110*/  LEA.HI.X R5, R8, UR5, R5, 0x1, P0 ;  /* 0x0000000508057c11 */ /* 0x000fe400080f0c05 */
[----:B------:R-:W-:-:S02]  /*9120*/  LEA.HI.X R3, R10, UR7, R3, 0x1, P1 ;  /* 0x000000070a037c11 */ /* 0x000fc400088f0c03 */
[----:B------:R-:W-:Y:S01]  /*9130*/  LEA.HI R6, R216, R216, RZ, 0x1 ;  /* 0x000000d8d8067211 */ /* 0x000fe200078f08ff */
[----:B------:R-:W-:Y:S06]  /*9140*/  BRA.DIV UR4, `(.L_x_4722) ;  /* 0x0000013a04587947 */ /* 0x000fec000b800000 */
.L_x_4979:
[----:B------:R-:W-:-:S03]  /*9150*/  UMOV UR4, 0xffffffff ;  /* 0xffffffff00047882 */ /* 0x000fc60000000000 */
[----:B------:R-:W-:Y:S05]  /*9160*/  BRA.DIV UR4, `(.L_x_4723) ;  /* 0x0000013a04787947 */ /* 0x000fea000b800000 */
.L_x_4982:
[----:B------:R-:W-:-:S03]  /*9170*/  UMOV UR4, 0xffffffff ;  /* 0xffffffff00047882 */ /* 0x000fc60000000000 */
[----:B------:R-:W-:Y:S05]  /*9180*/  BRA.DIV UR4, `(.L_x_4724) ;  /* 0x0000013a04987947 */ /* 0x000fea000b800000 */
.L_x_4985:
[----:B------:R-:W-:-:S03]  /*9190*/  UMOV UR4, 0xffffffff ;  /* 0xffffffff00047882 */ /* 0x000fc60000000000 */
[----:B------:R-:W-:Y:S05]  /*91a0*/  BRA.DIV UR4, `(.L_x_4725) ;  /* 0x0000013a04b87947 */ /* 0x000fea000b800000 */
.L_x_4988:
[----:B------:R-:W-:-:S03]  /*91b0*/  UMOV UR4, 0xffffffff ;  /* 0xffffffff00047882 */ /* 0x000fc60000000000 */
[----:B------:R-:W-:Y:S05]  /*91c0*/  BRA.DIV UR4, `(.L_x_4726) ;  /* 0x0000013a04d87947 */ /* 0x000fea000b800000 */
.L_x_4991:
[----:B------:R-:W-:Y:S01]  /*91d0*/  UMOV UR4, 0xffffffff ;  /* 0xffffffff00047882 */ /* 0x000fe20000000000 */
[----:B------:R-:W-:Y:S02]  /*91e0*/  LOP3.LUT R5, R6, 0xfffffffe, RZ, 0xc0, !PT ;  /* 0xfffffffe06057812 */ /* 0x000fe400078ec0ff */
[----:B------:R-:W-:Y:S05]  /*91f0*/  BRA.DIV UR4, `(.L_x_4727) ;  /* 0x0000013a04f47947 */ /* 0x000fea000b800000 */
.L_x_4994:
[----:B------:R-:W-:Y:S01]  /*9200*/  UMOV UR4, 0xffffffff ;  /* 0xffffffff00047882 */ /* 0x000fe20000000000 */
[----:B------:R-:W-:Y:S02]  /*9210*/  IMAD.IADD R5, R216, 0x1, -R5 ;  /* 0x00000001d8057824 */ /* 0x000fe400078e0a05 */
[----:B------:R-:W-:Y:S05]  /*9220*/  BRA.DIV UR4, `(.L_x_4728) ;  /* 0x0000013e04107947 */ /* 0x000fea000b800000 */
.L_x_4997:
[----:B------:R-:W-:Y:S01]  /*9230*/  UMOV UR4, 0xffffffff ;  /* 0xffffffff00047882 */ /* 0x000fe20000000000 */
[----:B------:R-:W-:Y:S02]  /*9240*/  SHF.L.U32 R3, R5, 0x1f, RZ ;  /* 0x0000001f05037819 */ /* 0x000fe400000006ff */
[----:B------:R-:W-:Y:S05]  /*9250*/  BRA.DIV UR4, `(.L_x_4729) ;  /* 0x0000013e042c7947 */ /* 0x000fea000b800000 */
.L_x_5000:
[----:B------:R-:W0:Y:S01]  /*9260*/  SYNCS.PHASECHK.TRANS64.TRYWAIT P1, [R2+URZ+0x28c00], R3 ;  /* 0x028c0003020075a7 */ /* 0x000e22000802017f */
[----:B-----5:R-:W-:Y:S01]  /*9270*/  IMAD.MOV.U32 R0, RZ, RZ, R32 ;  /* 0x000000ffff007224 */ /* 0x020fe200078e0020 */
[----:B------:R-:W-:Y:S01]  /*9280*/  ISETP.GE.AND P0, PT, R16, R21, PT ;  /* 0x000000151000720c */ /* 0x000fe20003f06270 */
[----:B------:R-:W-:Y:S01]  /*9290*/  IMAD.MOV.U32 R4, RZ, RZ, R33 ;  /* 0x000000ffff047224 */ /* 0x000fe200078e0021 */
[----:B------:R-:W-:Y:S01]  /*92a0*/  BSSY B1, `(.L_x_4730) ;  /* 0x000001f000017945 */ /* 0x000fe20003800000 */
        /* <DEDUP_REMOVED lines=9> */
[-C--:B------:R-:W-:Y:S01]  /*9340*/  ISETP.GE.OR P2, PT, R185, R56.reuse, P0 ;  /* 0x00000038b900720c */ /* 0x080fe20000746670 */
        /* <DEDUP_REMOVED lines=11> */
[----:B------:R-:W-:Y:S01]  /*9400*/  ISETP.GE.OR P0, PT, R226, R56, P0 ;  /* 0x00000038e200720c */ /* 0x000fe20000706670 */
[----:B------:R-:W-:Y:S01]  /*9410*/  IMAD.MOV.U32 R4, RZ, RZ, R29 ;  /* 0x000000ffff047224 */ /* 0x000fe200078e001d */
[----:B------:R-:W-:Y:S01]  /*9420*/  PRMT R52, R52, 0x5410, R5 ;  /* 0x0000541034347816 */ /* 0x000fe20000000005 */
[----:B------:R-:W-:Y:S01]  /*9430*/  IMAD.MOV.U32 R54, RZ, RZ, R30 ;  /* 0x000000ffff367224 */ /* 0x000fe200078e001e */
[----:B------:R-:W-:Y:S01]  /*9440*/  PRMT R53, R53, 0x5410, R6 ;  /* 0x0000541035357816 */ /* 0x000fe20000000006 */
[----:B------:R-:W-:Y:S01]  /*9450*/  IMAD.MOV.U32 R55, RZ, RZ, R31 ;  /* 0x000000ffff377224 */ /* 0x000fe200078e001f */
[----:B------:R-:W-:-:S02]  /*9460*/  PRMT R49, R49, 0x5410, R0 ;  /* 0x0000541031317816 */ /* 0x000fc40000000000 */
[----:B------:R-:W-:Y:S01]  /*9470*/  PRMT R50, R50, 0x5410, R4 ;  /* 0x0000541032327816 */ /* 0x000fe20000000004 */
[----:B0-----:R-:W-:Y:S06]  /*9480*/  @!P1 BRA `(.L_x_4731) ;  /* 0x0000013800c89947 */ /* 0x001fec0003800000 */
.L_x_5001:
[----:B------:R-:W-:Y:S05]  /*9490*/  BSYNC B1 ;  /* 0x0000000000017941 */ /* 0x000fea0003800000 */
.L_x_4730:
[----:B------:R-:W-:Y:S04]  /*94a0*/  BSSY B1, `(.L_x_4732) ;  /* 0x000006a000017945 */ /* 0x000fe80003800000 */
[----:B------:R-:W-:Y:S05]  /*94b0*/  @P2 BRA `(.L_x_4733) ;  /* 0x0000000400a02947 */ /* 0x000fea0003800000 */
[----:B------:R-:W-:Y:S01]  /*94c0*/  IMAD.SHL.U32 R0, R193, 0x40, RZ ;  /* 0x00000040c1007824 */ /* 0x000fe200078e00ff */
[----:B------:R-:W-:Y:S01]  /*94d0*/  SHF.R.U64 R12, R32, 0x10, R33 ;  /* 0x00000010200c7819 */ /* 0x000fe20000001221 */
[----:B------:R-:W-:Y:S01]  /*94e0*/  IMAD.IADD R4, R16, 0x1, R21 ;  /* 0x0000000110047824 */ /* 0x000fe200078e0215 */
[----:B------:R-:W-:Y:S02]  /*94f0*/  SHF.R.U32.HI R32, RZ, 0x10, R33 ;  /* 0x00000010ff207819 */ /* 0x000fe40000011621 */
[----:B------:R-:W-:Y:S02]  /*9500*/  LOP3.LUT R5, R0, 0x1c0, RZ, 0xc0, !PT ;  /* 0x000001c000057812 */ /* 0x000fe400078ec0ff */
[----:B------:R-:W-:Y:S02]  /*9510*/  SHF.R.U64 R41, R38, 0x10, R39 ;  /* 0x0000001026297819 */ /* 0x000fe40000001227 */
[----:B------:R-:W-:Y:S02]  /*9520*/  SHF.R.U32.HI R7, RZ, 0x3, R5 ;  /* 0x00000003ff077819 */ /* 0x000fe40000011605 */
[----:B------:R-:W-:-:S02]  /*9530*/  LOP3.LUT R4, R5, 0x38, R4, 0xf8, !PT ;  /* 0x0000003805047812 */ /* 0x000fc400078ef804 */
[----:B------:R-:W-:Y:S02]  /*9540*/  LOP3.LUT R0, R5, 0x38, R16, 0xf8, !PT ;  /* 0x0000003805007812 */ /* 0x000fe400078ef810 */
[-C--:B------:R-:W-:Y:S02]  /*9550*/  LOP3.LUT R5, R4, R7.reuse, RZ, 0x3c, !PT ;  /* 0x0000000704057212 */ /* 0x080fe400078e3cff */
[----:B0-----:R-:W-:Y:S02]  /*9560*/  LOP3.LUT R3, R0, R7, RZ, 0x3c, !PT ;  /* 0x0000000700037212 */ /* 0x001fe400078e3cff */
[----:B------:R-:W-:Y:S02]  /*9570*/  LEA R5, R200, R5, 0x9 ;  /* 0x00000005c8057211 */ /* 0x000fe400078e48ff */
[----:B------:R-:W-:Y:S01]  /*9580*/  SHF.R.U64 R0, R36, 0x10, R37 ;  /* 0x0000001024007819 */ /* 0x000fe20000001225 */
[----:B------:R-:W-:Y:S01]  /*9590*/  IMAD R3, R200, 0x200, R3 ;  /* 0x00000200c8037824 */ /* 0x000fe200078e0203 */
[----:B------:R-:W-:Y:S01]  /*95a0*/  PRMT R33, R20, 0x5432, R12 ;  /* 0x0000543214217816 */ /* 0x000fe2000000000c */
[----:B------:R-:W-:Y:S01]  /*95b0*/  IMAD R48, R5, 0x2, R2 ;  /* 0x0000000205307824 */ /* 0x000fe200078e0202 */
[----:B------:R-:W-:Y:S01]  /*95c0*/  PRMT R38, R14, 0x5432, R0 ;  /* 0x000054320e267816 */ /* 0x000fe20000000000 */
[----:B------:R-:W-:Y:S01]  /*95d0*/  IMAD R47, R3, 0x2, R2 ;  /* 0x00000002032f7824 */ /* 0x000fe200078e0202 */
[----:B------:R-:W-:-:S02]  /*95e0*/  SHF.R.U64 R3, R34, 0x10, R35 ;  /* 0x0000001022037819 */ /* 0x000fc40000001223 */
[----:B------:R-:W0:Y:S01]  /*95f0*/  LDS.128 R4, [R48+0x20400] ;  /* 0x0204000030047984 */ /* 0x000e220000000c00 */
[----:B------:R-:W-:Y:S02]  /*9600*/  SHF.R.U32.HI R35, RZ, 0x10, R35 ;  /* 0x00000010ff237819 */ /* 0x000fe40000011623 */
[----:B------:R-:W-:Y:S01]  /*9610*/  SHF.R.U32.HI R40, RZ, 0x10, R37 ;  /* 0x00000010ff287819 */ /* 0x000fe20000011625 */
[----:B------:R-:W1:Y:S01]  /*9620*/  LDS.128 R8, [R47+0x20400] ;  /* 0x020400002f087984 */ /* 0x000e620000000c00 */
[----:B------:R-:W-:Y:S01]  /*9630*/  SHF.R.U32.HI R42, RZ, 0x10, R39 ;  /* 0x00000010ff2a7819 */ /* 0x000fe20000011627 */
[----:B------:R-:W-:Y:S01]  /*9640*/  IMAD.U32 R39, R38, 0x10000, RZ ;  /* 0x0001000026277824 */ /* 0x000fe200078e00ff */
[----:B------:R-:W-:Y:S02]  /*9650*/  PRMT R36, R14, 0x5410, R3 ;  /* 0x000054100e247816 */ /* 0x000fe40000000003 */
[----:B------:R-:W-:Y:S01]  /*9660*/  PRMT R37, R15, 0x5410, R35 ;  /* 0x000054100f257816 */ /* 0x000fe20000000023 */
[----:B------:R-:W-:Y:S01]  /*9670*/  IMAD.U32 R35, R33, 0x10000, RZ ;  /* 0x0001000021237824 */ /* 0x000fe200078e00ff */
[----:B------:R-:W-:-:S02]  /*9680*/  LOP3.LUT R38, R38, 0xffff0000, RZ, 0xc0, !PT ;  /* 0xffff000026267812 */ /* 0x000fc400078ec0ff */
[----:B------:R-:W-:Y:S02]  /*9690*/  PRMT R34, R43, 0x5432, R32 ;  /* 0x000054322b227816 */ /* 0x000fe40000000020 */
[----:B------:R-:W-:Y:S02]  /*96a0*/  PRMT R40, R15, 0x5432, R40 ;  /* 0x000054320f287816 */ /* 0x000fe40000000028 */
[----:B------:R-:W-:Y:S02]  /*96b0*/  LOP3.LUT R33, R33, 0xffff0000, RZ, 0xc0, !PT ;  /* 0xffff000021217812 */ /* 0x000fe400078ec0ff */
[C---:B------:R-:W-:Y:S02]  /*96c0*/  PRMT R41, R13.reuse, 0x5410, R41 ;  /* 0x000054100d297816 */ /* 0x040fe40000000029 */
[----:B------:R-:W-:Y:S01]  /*96d0*/  PRMT R42, R13, 0x5432, R42 ;  /* 0x000054320d2a7816 */ /* 0x000fe2000000002a */
[C---:B0-----:R-:W-:Y:S01]  /*96e0*/  IMAD.U32 R14, R4.reuse, 0x10000, RZ ;  /* 0x00010000040e7824 */ /* 0x041fe200078e00ff */
[----:B------:R-:W-:Y:S01]  /*96f0*/  LOP3.LUT R4, R4, 0xffff0000, RZ, 0xc0, !PT ;  /* 0xffff000004047812 */ /* 0x000fe200078ec0ff */
[C---:B------:R-:W-:Y:S01]  /*9700*/  IMAD.U32 R15, R5.reuse, 0x10000, RZ ;  /* 0x00010000050f7824 */ /* 0x040fe200078e00ff */
[----:B------:R-:W-:Y:S01]  /*9710*/  LOP3.LUT R5, R5, 0xffff0000, RZ, 0xc0, !PT ;  /* 0xffff000005057812 */ /* 0x000fe200078ec0ff */
[----:B-1----:R-:W-:-:S02]  /*9720*/  IMAD.U32 R0, R8, 0x10000, RZ ;  /* 0x0001000008007824 */ /* 0x002fc400078e00ff */
[C---:B------:R-:W-:Y:S01]  /*9730*/  FMUL.FTZ R43, R14.reuse, R39 ;  /* 0x000000270e2b7220 */ /* 0x040fe20000410000 */
[-C--:B------:R-:W-:Y:S01]  /*9740*/  FMUL.FTZ R45, R14, R35.reuse ;  /* 0x000000230e2d7220 */ /* 0x080fe20000410000 */
[----:B------:R-:W-:Y:S01]  /*9750*/  LOP3.LUT R3, R8, 0xffff0000, RZ, 0xc0, !PT ;  /* 0xffff000008037812 */ /* 0x000fe200078ec0ff */
[----:B------:R-:W-:Y:S01]  /*9760*/  FMUL.FTZ R44, R4, R38 ;  /* 0x00000026042c7220 */ /* 0x000fe20000410000 */
[----:B------:R-:W-:Y:S01]  /*9770*/  FFMA.FTZ R43, R0, R35, -R43 ;  /* 0x00000023002b7223 */ /* 0x000fe2000001082b */
[----:B------:R-:W-:Y:S02]  /*9780*/  IMAD.U32 R14, R40, 0x10000, RZ ;  /* 0x00010000280e7824 */ /* 0x000fe400078e00ff */
[----:B------:R-:W-:Y:S01]  /*9790*/  FFMA.FTZ R45, R0, R39, R45 ;  /* 0x00000027002d7223 */ /* 0x000fe2000001002d */
[----:B------:R-:W-:Y:S02]  /*97a0*/  IMAD.U32 R0, R34, 0x10000, RZ ;  /* 0x0001000022007824 */ /* 0x000fe400078e00ff */
[-C--:B------:R-:W-:Y:S01]  /*97b0*/  FMUL.FTZ R4, R4, R33.reuse ;  /* 0x0000002104047220 */ /* 0x080fe20000410000 */
[----:B------:R-:W-:Y:S01]  /*97c0*/  FFMA.FTZ R44, R3, R33, -R44 ;  /* 0x00000021032c7223 */ /* 0x000fe2000001082c */
[----:B------:R-:W-:-:S02]  /*97d0*/  IMAD.U32 R8, R9, 0x10000, RZ ;  /* 0x0001000009087824 */ /* 0x000fc400078e00ff */
[C---:B------:R-:W-:Y:S01]  /*97e0*/  FMUL.FTZ R33, R15.reuse, R14 ;  /* 0x0000000e0f217220 */ /* 0x040fe20000410000 */
[----:B------:R-:W-:Y:S01]  /*97f0*/  LOP3.LUT R40, R40, 0xffff0000, RZ, 0xc0, !PT ;  /* 0xffff000028287812 */ /* 0x000fe200078ec0ff */
[-C--:B------:R-:W-:Y:S01]  /*9800*/  FMUL.FTZ R15, R15, R0.reuse ;  /* 0x000000000f0f7220 */ /* 0x080fe20000410000 */
[----:B------:R-:W-:Y:S01]  /*9810*/  LOP3.LUT R34, R34, 0xffff0000, RZ, 0xc0, !PT ;  /* 0xffff000022227812 */ /* 0x000fe200078ec0ff */
[C---:B------:R-:W-:Y:S01]  /*9820*/  FFMA.FTZ R33, R8.reuse, R0, -R33 ;  /* 0x0000000008217223 */ /* 0x040fe20000010821 */
[----:B------:R-:W-:Y:S01]  /*9830*/  LOP3.LUT R9, R9, 0xffff0000, RZ, 0xc0, !PT ;  /* 0xffff000009097812 */ /* 0x000fe200078ec0ff */
[----:B------:R-:W-:Y:S01]  /*9840*/  FFMA.FTZ R38, R3, R38, R4 ;  /* 0x0000002603267223 */ /* 0x000fe20000010004 */
[----:B------:R-:W-:Y:S01]  /*9850*/  FFMA.FTZ R14, R8, R14, R15 ;  /* 0x0000000e080e7223 */ /* 0x000fe2000001000f */
[C---:B------:R-:W-:Y:S01]  /*9860*/  FMUL.FTZ R0, R5.reuse, R40 ;  /* 0x0000002805007220 */ /* 0x040fe20000410000 */
[----:B------:R-:W-:Y:S02]  /*9870*/  IMAD.U32 R20, R6, 0x10000, RZ ;  /* 0x0001000006147824 */ /* 0x000fe400078e00ff */
[----:B------:R-:W-:Y:S01]  /*9880*/  FMUL.FTZ R8, R5, R34 ;  /* 0x0000002205087220 */ /* 0x000fe20000410000 */
[----:B------:R-:W-:-:S02]  /*9890*/  IMAD.U32 R3, R36, 0x10000, RZ ;  /* 0x0001000024037824 */ /* 0x000fc400078e00ff */
[----:B------:R-:W-:Y:S01]  /*98a0*/  FFMA.FTZ R34, R9, R34, -R0 ;  /* 0x0000002209227223 */ /* 0x000fe20000010800 */
[----:B------:R-:W-:Y:S02]  /*98b0*/  IMAD.U32 R15, R41, 0x10000, RZ ;  /* 0x00010000290f7824 */ /* 0x000fe400078e00ff */
[----:B------:R-:W-:Y:S01]  /*98c0*/  FFMA.FTZ R9, R9, R40, R8 ;  /* 0x0000002809097223 */ /* 0x000fe20000010008 */
[----:B------:R-:W-:Y:S02]  /*98d0*/  IMAD.U32 R32, R7, 0x10000, RZ ;  /* 0x0001000007207824 */ /* 0x000fe400078e00ff */
[----:B------:R-:W-:Y:S01]  /*98e0*/  FMUL.FTZ R46, R20, R3 ;  /* 0x00000003142e7220 */ /* 0x000fe20000410000 */
[----:B------:R-:W-:Y:S02]  /*98f0*/  IMAD.U32 R4, R42, 0x10000, RZ ;  /* 0x000100002a047824 */ /* 0x000fe400078e00ff */
[----:B------:R-:W-:Y:S01]  /*9900*/  FMUL.FTZ R5, R20, R15 ;  /* 0x0000000f14057220 */ /* 0x000fe20000410000 */
[----:B------:R-:W-:Y:S01]  /*9910*/  IMAD.U32 R12, R10, 0x10000, RZ ;  /* 0x000100000a0c7824 */ /* 0x000fe200078e00ff */
[----:B------:R-:W-:Y:S01]  /*9920*/  LOP3.LUT R6, R6, 0xffff0000, RZ, 0xc0, !PT ;  /* 0xffff000006067812 */ /* 0x000fe200078ec0ff */
[----:B------:R-:W-:-:S02]  /*9930*/  IMAD.U32 R13, R11, 0x10000, RZ ;  /* 0x000100000b0d7824 */ /* 0x000fc400078e00ff */
[----:B------:R-:W-:Y:S01]  /*9940*/  FMUL.FTZ R8, R32, R4 ;  /* 0x0000000420087220 */ /* 0x000fe20000410000 */
[----:B------:R-:W-:Y:S02]  /*9950*/  IMAD.U32 R0, R37, 0x10000, RZ ;  /* 0x0001000025007824 */ /* 0x000fe400078e00ff */
[C---:B------:R-:W-:Y:S01]  /*9960*/  FFMA.FTZ R20, R12.reuse, R3, -R5 ;  /* 0x000000030c147223 */ /* 0x040fe20000010805 */
[----:B------:R-:W-:Y:S01]  /*9970*/  FFMA.FTZ R46, R12, R15, R46 ;  /* 0x0000000f0c2e7223 */ /* 0x000fe2000001002e */
[----:B------:R-:W-:Y:S01]  /*9980*/  LOP3.LUT R7, R7, 0xffff0000, RZ, 0xc0, !PT ;  /* 0xffff000007077812 */ /* 0x000fe200078ec0ff */
[-C--:B------:R-:W-:Y:S01]  /*9990*/  FMUL.FTZ R32, R32, R0.reuse ;  /* 0x0000000020207220 */ /* 0x080fe20000410000 */
[----:B------:R-:W-:Y:S01]  /*99a0*/  FFMA.FTZ R12, R13, R0, -R8 ;  /* 0x000000000d0c7223 */ /* 0x000fe20000010808 */
[----:B------:R-:W-:Y:S02]  /*99b0*/  LOP3.LUT R41, R41, 0xffff0000, RZ, 0xc0, !PT ;  /* 0xffff000029297812 */ /* 0x000fe400078ec0ff */
[----:B------:R-:W-:Y:S01]  /*99c0*/  LOP3.LUT R42, R42, 0xffff0000, RZ, 0xc0, !PT ;  /* 0xffff00002a2a7812 */ /* 0x000fe200078ec0ff */
[----:B------:R-:W-:Y:S01]  /*99d0*/  FFMA.FTZ R32, R13, R4, R32 ;  /* 0x000000040d207223 */ /* 0x000fe20000010020 */
[----:B------:R-:W-:Y:S01]  /*99e0*/  LOP3.LUT R3, R36, 0xffff0000, RZ, 0xc0, !PT ;  /* 0xffff000024037812 */ /* 0x000fe200078ec0ff */
[----:B------:R-:W-:Y:S01]  /*99f0*/  FMUL.FTZ R5, R6, R41 ;  /* 0x0000002906057220 */ /* 0x000fe20000410000 */
[----:B------:R-:W-:Y:S01]  /*9a00*/  LOP3.LUT R0, R37, 0xffff0000, RZ, 0xc0, !PT ;  /* 0xffff000025007812 */ /* 0x000fe200078ec0ff */
[----:B------:R-:W-:Y:S01]  /*9a10*/  FMUL.FTZ R4, R7, R42 ;  /* 0x0000002a07047220 */ /* 0x000fe20000410000 */
[----:B------:R-:W-:Y:S01]  /*9a20*/  LOP3.LUT R10, R10, 0xffff0000, RZ, 0xc0, !PT ;  /* 0xffff00000a0a7812 */ /* 0x000fe200078ec0ff */
[----:B------:R-:W-:Y:S01]  /*9a30*/  FMUL.FTZ R6, R6, R3 ;  /* 0x0000000306067220 */ /* 0x000fe20000410000 */
[----:B------:R-:W-:Y:S01]  /*9a40*/  LOP3.LUT R11, R11, 0xffff0000, RZ, 0xc0, !PT ;  /* 0xffff00000b0b7812 */ /* 0x000fe200078ec0ff */
        /* <DEDUP_REMOVED lines=15> */
.L_x_4733:
[----:B------:R-:W-:Y:S05]  /*9b40*/  BSYNC B1 ;  /* 0x0000000000017941 */ /* 0x000fea0003800000 */
.L_x_4732:
[----:B------:R-:W-:Y:S01]  /*9b50*/  PRMT R14, R55, 0x5410, R54 ;  /* 0x00005410370e7816 */ /* 0x000fe20000000036 */
[----:B------:R-:W-:Y:S06]  /*9b60*/  @P0 BRA `(.L_x_4719) ;  /* 0x0000000400840947 */ /* 0x000fec0003800000 */
[----:B------:R-:W-:Y:S01]  /*9b70*/  IMAD.IADD R21, R16, 0x1, R21 ;  /* 0x0000000110157824 */ /* 0x000fe200078e0215 */
[----:B-1----:R-:W1:Y:S01]  /*9b80*/  LDS.128 R8, [R221+0x20400] ;  /* 0x02040000dd087984 */ /* 0x002e620000000c00 */
[----:B------:R-:W-:Y:S02]  /*9b90*/  SHF.R.U64 R13, R24, 0x10, R25 ;  /* 0x00000010180d7819 */ /* 0x000fe40000001219 */
[----:B------:R-:W-:Y:S02]  /*9ba0*/  SHF.R.U64 R34, R30, 0x10, R31 ;  /* 0x000000101e227819 */ /* 0x000fe4000000121f */
[----:B------:R-:W-:Y:S02]  /*9bb0*/  LOP3.LUT R0, R222, 0x38, R21, 0xf8, !PT ;  /* 0x00000038de007812 */ /* 0x000fe400078ef815 */
[----:B------:R-:W-:Y:S02]  /*9bc0*/  SHF.R.U32.HI R24, RZ, 0x10, R25 ;  /* 0x00000010ff187819 */ /* 0x000fe40000011619 */
[----:B------:R-:W-:-:S02]  /*9bd0*/  LOP3.LUT R0, R0, R227, RZ, 0x3c, !PT ;  /* 0x000000e300007212 */ /* 0x000fc400078e3cff */
[--C-:B------:R-:W-:Y:S02]  /*9be0*/  SHF.R.U64 R12, R26, 0x10, R27.reuse ;  /* 0x000000101a0c7819 */ /* 0x100fe4000000121b */
[----:B------:R-:W-:Y:S01]  /*9bf0*/  SHF.R.U32.HI R26, RZ, 0x10, R27 ;  /* 0x00000010ff1a7819 */ /* 0x000fe2000001161b */
[----:B0-----:R-:W-:Y:S01]  /*9c00*/  IMAD.IADD R3, R223, 0x1, R0 ;  /* 0x00000001df037824 */ /* 0x001fe200078e0200 */
[--C-:B------:R-:W-:Y:S02]  /*9c10*/  SHF.R.U64 R0, R28, 0x10, R29.reuse ;  /* 0x000000101c007819 */ /* 0x100fe4000000121d */
[----:B------:R-:W-:Y:S01]  /*9c20*/  SHF.R.U32.HI R32, RZ, 0x10, R29 ;  /* 0x00000010ff207819 */ /* 0x000fe2000001161d */
[----:B------:R-:W-:Y:S01]  /*9c30*/  IMAD R3, R3, 0x2, R2 ;  /* 0x0000000203037824 */ /* 0x000fe200078e0202 */
[C---:B------:R-:W-:Y:S02]  /*9c40*/  PRMT R30, R49.reuse, 0x5432, R0 ;  /* 0x00005432311e7816 */ /* 0x040fe40000000000 */
[----:B------:R-:W-:-:S02]  /*9c50*/  PRMT R25, R49, 0x5410, R13 ;  /* 0x0000541031197816 */ /* 0x000fc4000000000d */
[----:B------:R-:W0:Y:S01]  /*9c60*/  LDS.128 R4, [R3+0x20400] ;  /* 0x0204000003047984 */ /* 0x000e220000000c00 */
[----:B------:R-:W-:Y:S01]  /*9c70*/  SHF.R.U32.HI R35, RZ, 0x10, R31 ;  /* 0x00000010ff237819 */ /* 0x000fe2000001161f */
[----:B------:R-:W-:Y:S01]  /*9c80*/  IMAD.U32 R31, R30, 0x10000, RZ ;  /* 0x000100001e1f7824 */ /* 0x000fe200078e00ff */
[----:B------:R-:W-:Y:S01]  /*9c90*/  PRMT R29, R53, 0x5432, R26 ;  /* 0x00005432351d7816 */ /* 0x000fe2000000001a */
[----:B------:R-:W-:Y:S01]  /*9ca0*/  IMAD.U32 R26, R25, 0x10000, RZ ;  /* 0x00010000191a7824 */ /* 0x000fe200078e00ff */
[----:B------:R-:W-:Y:S02]  /*9cb0*/  PRMT R32, R50, 0x5432, R32 ;  /* 0x0000543232207816 */ /* 0x000fe40000000020 */
[----:B------:R-:W-:Y:S02]  /*9cc0*/  PRMT R27, R51, 0x5432, R24 ;  /* 0x00005432331b7816 */ /* 0x000fe40000000018 */
[----:B------:R-:W-:Y:S01]  /*9cd0*/  PRMT R35, R14, 0x5410, R35 ;  /* 0x000054100e237816 */ /* 0x000fe20000000023 */
[----:B------:R-:W-:Y:S01]  /*9ce0*/  IMAD.U32 R33, R32, 0x10000, RZ ;  /* 0x0001000020217824 */ /* 0x000fe200078e00ff */
[----:B------:R-:W-:-:S02]  /*9cf0*/  PRMT R28, R52, 0x5432, R12 ;  /* 0x00005432341c7816 */ /* 0x000fc4000000000c */
[----:B------:R-:W-:Y:S02]  /*9d00*/  PRMT R34, R14, 0x5432, R34 ;  /* 0x000054320e227816 */ /* 0x000fe40000000022 */
[----:B------:R-:W-:Y:S01]  /*9d10*/  LOP3.LUT R25, R25, 0xffff0000, RZ, 0xc0, !PT ;  /* 0xffff000019197812 */ /* 0x000fe200078ec0ff */
[----:B-1----:R-:W-:Y:S01]  /*9d20*/  IMAD.U32 R0, R8, 0x10000, RZ ;  /* 0x0001000008007824 */ /* 0x002fe200078e00ff */
[----:B------:R-:W-:Y:S01]  /*9d30*/  LOP3.LUT R32, R32, 0xffff0000, RZ, 0xc0, !PT ;  /* 0xffff000020207812 */ /* 0x000fe200078ec0ff */
[C---:B------:R-:W-:Y:S01]  /*9d40*/  IMAD.U32 R12, R9.reuse, 0x10000, RZ ;  /* 0x00010000090c7824 */ /* 0x040fe200078e00ff */
[----:B------:R-:W-:Y:S01]  /*9d50*/  LOP3.LUT R9, R9, 0xffff0000, RZ, 0xc0, !PT ;  /* 0xffff000009097812 */ /* 0x000fe200078ec0ff */
[----:B------:R-:W-:Y:S01]  /*9d60*/  IMAD.U32 R14, R11, 0x10000, RZ ;  /* 0x000100000b0e7824 */ /* 0x000fe200078e00ff */
[----:B------:R-:W-:Y:S01]  /*9d70*/  LOP3.LUT R8, R8, 0xffff0000, RZ, 0xc0, !PT ;  /* 0xffff000008087812 */ /* 0x000fe200078ec0ff */
[C---:B------:R-:W-:Y:S01]  /*9d80*/  IMAD.U32 R13, R10.reuse, 0x10000, RZ ;  /* 0x000100000a0d7824 */ /* 0x040fe200078e00ff */
[----:B------:R-:W-:-:S02]  /*9d90*/  LOP3.LUT R10, R10, 0xffff0000, RZ, 0xc0, !PT ;  /* 0xffff00000a0a7812 */ /* 0x000fc400078ec0ff */
[----:B------:R-:W-:Y:S02]  /*9da0*/  LOP3.LUT R11, R11, 0xffff0000, RZ, 0xc0, !PT ;  /* 0xffff00000b0b7812 */ /* 0x000fe400078ec0ff */
[C---:B0-----:R-:W-:Y:S01]  /*9db0*/  SHF.L.U32 R15, R4.reuse, 0x10, RZ ;  /* 0x00000010040f7819 */ /* 0x041fe200000006ff */
[----:B------:R-:W-:Y:S01]  /*9dc0*/  IMAD.U32 R20, R5, 0x10000, RZ ;  /* 0x0001000005147824 */ /* 0x000fe200078e00ff */
[----:B------:R-:W-:Y:S01]  /*9dd0*/  LOP3.LUT R4, R4, 0xffff0000, RZ, 0xc0, !PT ;  /* 0xffff000004047812 */ /* 0x000fe200078ec0ff */
[----:B------:R-:W-:Y:S01]  /*9de0*/  IMAD.U32 R24, R7, 0x10000, RZ ;  /* 0x0001000007187824 */ /* 0x000fe200078e00ff */
[----:B------:R-:W-:Y:S01]  /*9df0*/  LOP3.LUT R5, R5, 0xffff0000, RZ, 0xc0, !PT ;  /* 0xffff000005057812 */ /* 0x000fe200078ec0ff */
[C---:B------:R-:W-:Y:S01]  /*9e00*/  FMUL.FTZ R37, R15.reuse, R31 ;  /* 0x0000001f0f257220 */ /* 0x040fe20000410000 */
[-C--:B------:R-:W-:Y:S01]  /*9e10*/  FMUL.FTZ R39, R15, R26.reuse ;  /* 0x0000001a0f277220 */ /* 0x080fe20000410000 */
[----:B------:R-:W-:Y:S02]  /*9e20*/  IMAD.U32 R15, R27, 0x10000, RZ ;  /* 0x000100001b0f7824 */ /* 0x000fe400078e00ff */
[----:B------:R-:W-:Y:S01]  /*9e30*/  FMUL.FTZ R41, R20, R33 ;  /* 0x0000002114297220 */ /* 0x000fe20000410000 */
[----:B------:R-:W-:Y:S01]  /*9e40*/  FFMA.FTZ R26, R0, R26, -R37 ;  /* 0x0000001a001a7223 */ /* 0x000fe20000010825 */
[----:B------:R-:W-:-:S02]  /*9e50*/  IMAD.U32 R37, R35, 0x10000, RZ ;  /* 0x0001000023257824 */ /* 0x000fc400078e00ff */
[----:B------:R-:W-:Y:S01]  /*9e60*/  FFMA.FTZ R39, R0, R31, R39 ;  /* 0x0000001f00277223 */ /* 0x000fe20000010027 */
[----:B------:R-:W-:Y:S02]  /*9e70*/  IMAD.U32 R31, R29, 0x10000, RZ ;  /* 0x000100001d1f7824 */ /* 0x000fe400078e00ff */
[-C--:B------:R-:W-:Y:S01]  /*9e80*/  FMUL.FTZ R43, R20, R15.reuse ;  /* 0x0000000f142b7220 */ /* 0x080fe20000410000 */
[----:B------:R-:W-:Y:S01]  /*9e90*/  FFMA.FTZ R41, R12, R15, -R41 ;  /* 0x0000000f0c297223 */ /* 0x000fe20000010829 */
[----:B------:R-:W-:Y:S01]  /*9ea0*/  FMUL.FTZ R45, R24, R37 ;  /* 0x00000025182d7220 */ /* 0x000fe20000410000 */
[----:B------:R-:W-:Y:S01]  /*9eb0*/  LOP3.LUT R15, R30, 0xffff0000, RZ, 0xc0, !PT ;  /* 0xffff00001e0f7812 */ /* 0x000fe200078ec0ff */
[----:B------:R-:W-:Y:S01]  /*9ec0*/  FMUL.FTZ R24, R24, R31 ;  /* 0x0000001f18187220 */ /* 0x000fe20000410000 */
[----:B------:R-:W-:Y:S01]  /*9ed0*/  FFMA.FTZ R43, R12, R33, R43 ;  /* 0x000000210c2b7223 */ /* 0x000fe2000001002b */
[----:B------:R-:W-:Y:S01]  /*9ee0*/  LOP3.LUT R0, R27, 0xffff0000, RZ, 0xc0, !PT ;  /* 0xffff00001b007812 */ /* 0x000fe200078ec0ff */
[----:B------:R-:W-:-:S02]  /*9ef0*/  IMAD.U32 R21, R6, 0x10000, RZ ;  /* 0x0001000006157824 */ /* 0x000fc400078e00ff */
[----:B------:R-:W-:Y:S01]  /*9f00*/  FFMA.FTZ R45, R14, R31, -R45 ;  /* 0x0000001f0e2d7223 */ /* 0x000fe2000001082d */
[----:B------:R-:W-:Y:S02]  /*9f10*/  IMAD.U32 R12, R34, 0x10000, RZ ;  /* 0x00010000220c7824 */ /* 0x000fe400078e00ff */
[----:B------:R-:W-:Y:S01]  /*9f20*/  FFMA.FTZ R37, R14, R37, R24 ;  /* 0x000000250e257223 */ /* 0x000fe20000010018 */
[C---:B------:R-:W-:Y:S01]  /*9f30*/  FMUL.FTZ R31, R4.reuse, R15 ;  /* 0x0000000f041f7220 */ /* 0x040fe20000410000 */
[-C--:B------:R-:W-:Y:S01]  /*9f40*/  FMUL.FTZ R27, R4, R25.reuse ;  /* 0x00000019041b7220 */ /* 0x080fe20000410000 */
[C---:B------:R-:W-:Y:S01]  /*9f50*/  FMUL.FTZ R14, R5.reuse, R32 ;  /* 0x00000020050e7220 */ /* 0x040fe20000410000 */
[----:B------:R-:W-:Y:S02]  /*9f60*/  IMAD.U32 R4, R28, 0x10000, RZ ;  /* 0x000100001c047824 */ /* 0x000fe400078e00ff */
[----:B------:R-:W-:Y:S01]  /*9f70*/  FMUL.FTZ R5, R5, R0 ;  /* 0x0000000005057220 */ /* 0x000fe20000410000 */
[----:B------:R-:W-:Y:S01]  /*9f80*/  FMUL.FTZ R20, R21, R12 ;  /* 0x0000000c15147220 */ /* 0x000fe20000410000 */
[----:B------:R-:W-:Y:S01]  /*9f90*/  FFMA.FTZ R14, R9, R0, -R14 ;  /* 0x00000000090e7223 */ /* 0x000fe2000001080e */
[----:B------:R-:W-:Y:S01]  /*9fa0*/  FMUL.FTZ R24, R21, R4 ;  /* 0x0000000415187220 */ /* 0x000fe20000410000 */
[----:B------:R-:W-:Y:S01]  /*9fb0*/  FFMA.FTZ R32, R9, R32, R5 ;  /* 0x0000002009207223 */ /* 0x000fe20000010005 */
[C---:B------:R-:W-:Y:S01]  /*9fc0*/  FFMA.FTZ R20, R13.reuse, R4, -R20 ;  /* 0x000000040d147223 */ /* 0x040fe20000010814 */
[----:B------:R-:W-:Y:S01]  /*9fd0*/  LOP3.LUT R6, R6, 0xffff0000, RZ, 0xc0, !PT ;  /* 0xffff000006067812 */ /* 0x000fe200078ec0ff */
[----:B------:R-:W-:Y:S01]  /*9fe0*/  FFMA.FTZ R24, R13, R12, R24 ;  /* 0x0000000c0d187223 */ /* 0x000fe20000010018 */
[----:B------:R-:W-:Y:S01]  /*9ff0*/  LOP3.LUT R7, R7, 0xffff0000, RZ, 0xc0, !PT ;  /* 0xffff000007077812 */ /* 0x000fe200078ec0ff */
[----:B------:R-:W-:Y:S01]  /*a000*/  FFMA.FTZ R31, R8, R25, -R31 ;  /* 0x00000019081f7223 */ /* 0x000fe2000001081f */
[----:B------:R-:W-:Y:S01]  /*a010*/  LOP3.LUT R9, R34, 0xffff0000, RZ, 0xc0, !PT ;  /* 0xffff000022097812 */ /* 0x000fe200078ec0ff */
[----:B------:R-:W-:Y:S01]  /*a020*/  FFMA.FTZ R8, R8, R15, R27 ;  /* 0x0000000f08087223 */ /* 0x000fe2000001001b */
[----:B------:R-:W-:-:S02]  /*a030*/  LOP3.LUT R4, R35, 0xffff0000, RZ, 0xc0, !PT ;  /* 0xffff000023047812 */ /* 0x000fc400078ec0ff */
        /* <DEDUP_REMOVED lines=17> */
[----:B------:R2:W-:Y:S01]  /*a150*/  STS.128 [R221+0x20400], R40 ;  /* 0x02040028dd007388 */ /* 0x0005e20000000c00 */
[----:B------:R-:W-:-:S05]  /*a160*/  F2FP.BF16.F32.PACK_AB R31, R4, R37 ;  /* 0x00000025041f723e */ /* 0x000fca00000010ff */
[----:B------:R2:W-:Y:S02]  /*a170*/  STS.128 [R3+0x20400], R28 ;  /* 0x0204001c03007388 */ /* 0x0005e40000000c00 */
.L_x_4719:
[----:B------:R-:W-:Y:S05]  /*a180*/  BSYNC B0 ;  /* 0x0000000000007941 */ /* 0x000fea0003800000 */
.L_x_4699:
[----:B------:R-:W-:Y:S01]  /*a190*/  @!PT LDS RZ, [RZ] ;  /* 0x00000000fffff984 */ /* 0x000fe20000000800 */
[----:B------:R-:W-:Y:S01]  /*a1a0*/  @!PT LDS RZ, [RZ] ;  /* 0x00000000fffff984 */ /* 0x000fe20000000800 */
[----:B------:R-:W-:Y:S01]  /*a1b0*/  @!PT LDS RZ, [RZ] ;  /* 0x00000000fffff984 */ /* 0x000fe20000000800 */
[----:B------:R-:W-:Y:S01]  /*a1c0*/  @!PT LDS RZ, [RZ] ;  /* 0x00000000fffff984 */ /* 0x000fe20000000800 */
[----:B------:R4:W-:Y:S06]  /*a1d0*/  MEMBAR.ALL.CTA ;  /* 0x0000000000007992 */ /* 0x0009ec0000008000 */
[----:B----4-:R-:W4:Y:S01]  /*a1e0*/  FENCE.VIEW.ASYNC.S ;  /* 0x00000000000073c6 */ /* 0x010f220000000000 */
[----:B------:R-:W-:Y:S05]  /*a1f0*/  WARPSYNC.ALL ;  /* 0x0000000000007948 */ /* 0x000fea0003800000 */
[----:B----4-:R-:W-:Y:S06]  /*a200*/  BAR.SYNC.DEFER_BLOCKING 0xd, 0x80 ;  /* 0x0342000000007b1d */ /* 0x010fec0000010000 */
.L_x_4696:
[----:B--23--:R-:W-:-:S05]  /*a210*/  IMAD.U32 R0, RZ, RZ, UR37 ;  /* 0x00000025ff007e24 */ /* 0x00cfca000f8e00ff */
[----:B------:R-:W-:-:S13]  /*a220*/  ISETP.NE.AND P0, PT, R0, 0x3, PT ;  /* 0x000000030000780c */ /* 0x000fda0003f05270 */
[----:B------:R-:W-:Y:S05]  /*a230*/  @!P0 BRA `(.L_x_4734) ;  /* 0x0000000000048947 */ /* 0x000fea0003800000 */
[----:B------:R-:W-:Y:S01]  /*a240*/  BPT.TRAP 0x1 ;  /* 0x000000040000795c */ /* 0x000fe20000300000 */
.L_x_4734:
[----:B------:R-:W-:Y:S01]  /*a250*/  IMAD R14, R18, 0x8, R2 ;  /* 0x00000008120e7824 */ /* 0x000fe200078e0202 */
[----:B------:R-:W-:-:S04]  /*a260*/  SHF.L.U32 R57, R19, 0x1f, RZ ;  /* 0x0000001f13397819 */ /* 0x000fc800000006ff */
[----:B------:R2:W3:Y:S01]  /*a270*/  SYNCS.PHASECHK.TRANS64.TRYWAIT P2, [R14+URZ+0x28c30], R57 ;  /* 0x028c30390e0075a7 */ /* 0x0004e2000804017f */
[----:B------:R-:W-:Y:S05]  /*a280*/  @!P0 BRA `(.L_x_4735) ;  /* 0x0000000000048947 */ /* 0x000fea0003800000 */
[----:B------:R-:W-:Y:S01]  /*a290*/  BPT.TRAP 0x1 ;  /* 0x000000040000795c */ /* 0x000fe20000300000 */
.L_x_4735:
[----:B------:R-:W4:Y:S02]  /*a2a0*/  S2R R0, SR_TID.X ;  /* 0x0000000000007919 */ /* 0x000f240000002100 */
[----:B----4-:R-:W-:-:S04]  /*a2b0*/  LOP3.LUT R0, R0, 0x7f, RZ, 0xc0, !PT ;  /* 0x0000007f00007812 */ /* 0x010fc800078ec0ff */
[----:B------:R-:W-:Y:S01]  /*a2c0*/  ISETP.NE.AND P1, PT, R0, RZ, PT ;  /* 0x000000ff0000720c */ /* 0x000fe20003f25270 */
[----:B------:R-:W-:-:S05]  /*a2d0*/  VIADD R0, R2, 0x22400 ;  /* 0x0002240002007836 */ /* 0x000fca0000000000 */
[----:B------:R-:W-:Y:S01]  /*a2e0*/  SHF.R.U32.HI R0, RZ, 0x4, R0 ;  /* 0x00000004ff007819 */ /* 0x000fe20000011600 */
[----:B---3--:R-:W-:Y:S06]  /*a2f0*/  @P2 BRA `(.L_x_4736) ;  /* 0x0000000000082947 */ /* 0x008fec0003800000 */
[----:B------:R-:W3:Y:S02]  /*a300*/  SYNCS.PHASECHK.TRANS64.TRYWAIT P2, [R14+URZ+0x28c30], R57 ;  /* 0x028c30390e0075a7 */ /* 0x000ee4000804017f */
[----:B---3--:R-:W-:Y:S05]  /*a310*/  @!P2 BRA `(.L_x_4737) ;  /* 0x0000012c0038a947 */ /* 0x008fea0003800000 */
.L_x_4736:
[----:B------:R-:W-:Y:S01]  /*a320*/  LOP3.LUT R0, R0, 0x3fff, RZ, 0xc0, !PT ;  /* 0x00003fff00007812 */ /* 0x000fe200078ec0ff */
[----:B------:R-:W-:Y:S05]  /*a330*/  WARPSYNC.ALL ;  /* 0x0000000000007948 */ /* 0x000fea0003800000 */
[----:B------:R-:W-:Y:S01]  /*a340*/  LOP3.LUT R21, R0, 0x10000, RZ, 0xfc, !PT ;  /* 0x0001000000157812 */ /* 0x000fe200078efcff */
[----:B------:R-:W-:Y:S01]  /*a350*/  VIADD R0, R2, 0x20400 ;  /* 0x0002040002007836 */ /* 0x000fe20000000000 */
[----:B-1---5:R-:W-:-:S03]  /*a360*/  WARPGROUP.ARRIVE ;  /* 0x00000000000079c5 */ /* 0x022fc60000000000 */
[----:B------:R-:W-:Y:S01]  /*a370*/  IMAD R6, R18, 0x200, R21 ;  /* 0x0000020012067824 */ /* 0x000fe200078e0215 */
[----:B------:R-:W-:Y:S01]  /*a380*/  ULDC.64 UR40, c[0x0][0x9e0] ;  /* 0x0002780000287ab9 */ /* 0x000fe20000000a00 */
[----:B0-----:R-:W-:Y:S01]  /*a390*/  IMAD.MOV.U32 R7, RZ, RZ, 0x40000040 ;  /* 0x40000040ff077424 */ /* 0x001fe200078e00ff */
[----:B------:R-:W-:Y:S01]  /*a3a0*/  SHF.R.U32.HI R0, RZ, 0x4, R0 ;  /* 0x00000004ff007819 */ /* 0x000fe20000011600 */
[----:B------:R-:W-:Y:S01]  /*a3b0*/  IMAD.MOV.U32 R5, RZ, RZ, 0x40000040 ;  /* 0x40000040ff057424 */ /* 0x000fe200078e00ff */
[C---:B------:R-:W-:Y:S01]  /*a3c0*/  R2UR UR6, R6.reuse ;  /* 0x00000000060672ca */ /* 0x040fe200000e0000 */
[----:B------:R-:W-:Y:S01]  /*a3d0*/  VIADD R8, R6, 0x2 ;  /* 0x0000000206087836 */ /* 0x000fe20000000000 */
[----:B------:R-:W-:Y:S01]  /*a3e0*/  LOP3.LUT R0, R0, 0x3fff, RZ, 0xc0, !PT ;  /* 0x00003fff00007812 */ /* 0x000fe200078ec0ff */
[----:B------:R-:W-:Y:S01]  /*a3f0*/  IMAD.MOV.U32 R9, RZ, RZ, 0x40000040 ;  /* 0x40000040ff097424 */ /* 0x000fe200078e00ff */
[----:B------:R-:W-:Y:S01]  /*a400*/  R2UR UR7, R7 ;  /* 0x00000000070772ca */ /* 0x000fe200000e0000 */
[----:B------:R-:W-:Y:S01]  /*a410*/  IMAD.MOV.U32 R13, RZ, RZ, 0x40000040 ;  /* 0x40000040ff0d7424 */ /* 0x000fe200078e00ff */
[----:B------:R-:W-:Y:S01]  /*a420*/  LOP3.LUT R4, R0, 0x10000, RZ, 0xfc, !PT ;  /* 0x0001000000047812 */ /* 0x000fe200078efcff */
[----:B------:R-:W-:Y:S01]  /*a430*/  IMAD.MOV.U32 R11, RZ, RZ, 0x40000040 ;  /* 0x40000040ff0b7424 */ /* 0x000fe200078e00ff */
[----:B------:R-:W-:Y:S01]  /*a440*/  R2UR UR5, R5 ;  /* 0x00000000050572ca */ /* 0x000fe200000e0000 */
[----:B------:R-:W-:Y:S01]  /*a450*/  IMAD.MOV.U32 R7, RZ, RZ, 0x40000040 ;  /* 0x40000040ff077424 */ /* 0x000fe200078e00ff */
[C---:B------:R-:W-:Y:S01]  /*a460*/  R2UR UR4, R4.reuse ;  /* 0x00000000040472ca */ /* 0x040fe200000e0000 */
[C---:B------:R-:W-:Y:S01]  /*a470*/  VIADD R12, R4.reuse, 0x2 ;  /* 0x00000002040c7836 */ /* 0x040fe20000000000 */
[----:B------:R-:W-:Y:S01]  /*a480*/  UISETP.GE.AND UP0, UPT, UR41, 0x1, UPT ;  /* 0x000000012900788c */ /* 0x000fe2000bf06270 */
[----:B------:R-:W-:Y:S01]  /*a490*/  VIADD R10, R4, 0x4 ;  /* 0x00000004040a7836 */ /* 0x000fe20000000000 */
[----:B------:R-:W-:Y:S01]  /*a4a0*/  LEA R15, R168, 0xffffffc0, 0x6 ;  /* 0xffffffc0a80f7811 */ /* 0x000fe200078e30ff */
[----:B------:R-:W-:Y:S01]  /*a4b0*/  IMAD.MOV.U32 R3, RZ, RZ, -0x40 ;  /* 0xffffffc0ff037424 */ /* 0x000fe200078e00ff */
[----:B------:R-:W-:Y:S01]  /*a4c0*/  UP2UR UR47, UPR, URZ, 0x1 ;  /* 0x000000013f2f7883 */ /* 0x000fe20008000000 */
[----:B------:R-:W-:Y:S01]  /*a4d0*/  @!P1 VIADD R0, R14, 0x28c40 ;  /* 0x00028c400e009836 */ /* 0x000fe20000000000 */
[----:B------:R-:W-:Y:S01]  /*a4e0*/  PLOP3.LUT P2, PT, PT, PT, UP0, 0x40, 0x0 ;  /* 0x000000000000781c */ /* 0x000fe20003f4e808 */
[----:B------:R-:W-:Y:S01]  /*a4f0*/  IMAD R3, R168, R3, 0x41 ;  /* 0x00000041a8037424 */ /* 0x000fe200078e0203 */
[----:B------:R-:W-:-:S02]  /*a500*/  IADD3 R20, -R22, R184, -R15 ;  /* 0x000000b816147210 */ /* 0x000fc40007ffe90f */
[----:B------:R-:W-:Y:S01]  /*a510*/  @!P1 PRMT R0, RZ, 0x654, R0 ;  /* 0x00000654ff009816 */ /* 0x000fe20000000000 */
[----:B------:R-:W-:Y:S01]  /*a520*/  HGMMA.64x64x16.F32.BF16 R24, gdesc[UR4], RZ, !UPT, gsb0 ;  /* 0x00e00000041879f0 */ /* 0x000fe2000c0018ff */
[----:B------:R-:W-:Y:S01]  /*a530*/  R2UR UR6, R8 ;  /* 0x00000000080672ca */ /* 0x000fe200000e0000 */
[----:B------:R-:W-:Y:S01]  /*a540*/  VIADD R8, R6, 0x4 ;  /* 0x0000000406087836 */ /* 0x000fe20000000000 */
[----:B------:R-:W-:Y:S01]  /*a550*/  R2UR UR7, R9 ;  /* 0x00000000090772ca */ /* 0x000fe200000e0000 */
[----:B------:R-:W-:Y:S01]  /*a560*/  VIADD R56, R3, 0xffffffff ;  /* 0xffffffff03387836 */ /* 0x000fe20000000000 */
[----:B------:R-:W-:Y:S02]  /*a570*/  R2UR UR4, R12 ;  /* 0x000000000c0472ca */ /* 0x000fe400000e0000 */
        /* <DEDUP_REMOVED lines=8> */
[----:B------:R-:W-:Y:S01]  /*a600*/  VIADD R6, R4, 0x6 ;  /* 0x0000000604067836 */ /* 0x000fe20000000000 */
[----:B------:R-:W-:Y:S01]  /*a610*/  R2UR UR4, R10 ;  /* 0x000000000a0472ca */ /* 0x000fe200000e0000 */
[----:B------:R-:W-:Y:S01]  /*a620*/  IMAD.MOV.U32 R9, RZ, RZ, 0x40000040 ;  /* 0x40000040ff097424 */ /* 0x000fe200078e00ff */
[----:B------:R-:W-:Y:S01]  /*a630*/  R2UR UR5, R11 ;  /* 0x000000000b0572ca */ /* 0x000fe200000e0000 */
[----:B------:R-:W-:Y:S02]  /*a640*/  WARPGROUP.DEPBAR.LE gsb0, 0x0 ;  /* 0x00008000000079c5 */ /* 0x000fe40000010000 */
[----:B------:R-:W-:-:S10]  /*a650*/  WARPGROUP.ARRIVE ;  /* 0x00000000000079c5 */ /* 0x000fd40000000000 */
[----:B------:R-:W-:Y:S01]  /*a660*/  HGMMA.64x64x16.F32.BF16 R24, gdesc[UR4], R24, gsb0 ;  /* 0x00e00000041879f0 */ /* 0x000fe20008001818 */
[----:B------:R-:W-:Y:S02]  /*a670*/  R2UR UR6, R8 ;  /* 0x00000000080672ca */ /* 0x000fe400000e0000 */
[----:B------:R-:W-:Y:S02]  /*a680*/  R2UR UR7, R9 ;  /* 0x00000000090772ca */ /* 0x000fe400000e0000 */
[----:B------:R-:W-:Y:S02]  /*a690*/  R2UR UR4, R6 ;  /* 0x00000000060472ca */ /* 0x000fe400000e0000 */
[----:B------:R-:W-:Y:S02]  /*a6a0*/  R2UR UR5, R7 ;  /* 0x00000000070572ca */ /* 0x000fe400000e0000 */
[----:B------:R-:W-:-:S05]  /*a6b0*/  IADD3 R9, -R186, R3, R184 ;  /* 0x00000003ba097210 */ /* 0x000fca0007ffe1b8 */
[----:B------:R-:W-:-:S04]  /*a6c0*/  IMAD.IADD R9, R9, 0x1, -R22 ;  /* 0x0000000109097824 */ /* 0x000fc800078e0a16 */
[----:B------:R-:W-:Y:S01]  /*a6d0*/  VIADD R59, R9, UR40 ;  /* 0x00000028093b7c36 */ /* 0x000fe20008000000 */
[----:B------:R-:W-:Y:S02]  /*a6e0*/  WARPGROUP.DEPBAR.LE gsb0, 0x0 ;  /* 0x00008000000079c5 */ /* 0x000fe40000010000 */
[----:B------:R-:W-:-:S06]  /*a6f0*/  WARPGROUP.ARRIVE ;  /* 0x00000000000079c5 */ /* 0x000fcc0000000000 */
[----:B------:R-:W-:Y:S01]  /*a700*/  HGMMA.64x64x16.F32.BF16 R24, gdesc[UR4], R24, gsb0 ;  /* 0x00e00000041879f0 */ /* 0x000fe20008001818 */
[----:B------:R-:W-:Y:S02]  /*a710*/  ULDC UR4, c[0x0][0x9dc] ;  /* 0x0002770000047ab9 */ /* 0x000fe40000000800 */
[----:B------:R-:W-:-:S05]  /*a720*/  IMAD.U32 R188, RZ, RZ, UR4 ;  /* 0x00000004ffbc7e24 */ /* 0x000fca000f8e00ff */
[----:B------:R-:W-:-:S05]  /*a730*/  LOP3.LUT R8, RZ, R188, RZ, 0x33, !PT ;  /* 0x000000bcff087212 */ /* 0x000fca00078e33ff */
[----:B------:R-:W-:Y:S01]  /*a740*/  IMAD.IADD R61, R9, 0x1, R8 ;  /* 0x00000001093d7824 */ /* 0x000fe200078e0208 */
[----:B------:R-:W-:Y:S02]  /*a750*/  WARPGROUP.DEPBAR.LE gsb0, 0x0 ;  /* 0x00008000000079c5 */ /* 0x000fe40000010000 */
[----:B------:R0:W-:Y:S02]  /*a760*/  @!P1 SYNCS.ARRIVE.TRANS64.RED.A1T0 RZ, [R0+URZ], RZ ;  /* 0x000000ff00ff99a7 */ /* 0x0001e4000810043f */
[----:B0-----:R-:W-:-:S04]  /*a770*/  IMAD R0, R189, 0x40, R192 ;  /* 0x00000040bd007824 */ /* 0x001fc800078e02c0 */
[----:B------:R-:W-:Y:S01]  /*a780*/  IMAD.IADD R8, R61, 0x1, R0 ;  /* 0x000000013d087824 */ /* 0x000fe200078e0200 */
[----:B------:R-:W-:Y:S01]  /*a790*/  VIADDMNMX R3, R0, R59, R20, PT ;  /* 0x0000003b00037246 */ /* 0x000fe20003800114 */
[----:B------:R-:W-:Y:S06]  /*a7a0*/  @P2 BRA `(.L_x_4738) ;  /* 0x0000000000582947 */ /* 0x000fec0003800000 */
[----:B------:R-:W-:Y:S01]  /*a7b0*/  IADD3 R9, R0, R184, -R186 ;  /* 0x000000b800097210 */ /* 0x000fe20007ffe8ba */
[----:B------:R-:W-:Y:S03]  /*a7c0*/  BSSY B0, `(.L_x_4739) ;  /* 0x0000010000007945 */ /* 0x000fe60003800000 */
[----:B------:R-:W-:-:S13]  /*a7d0*/  ISETP.GT.AND P2, PT, R9, -0x1, PT ;  /* 0xffffffff0900780c */ /* 0x000fda0003f44270 */
[----:B------:R-:W-:Y:S05]  /*a7e0*/  @P2 BRA `(.L_x_4740) ;  /* 0x0000000000202947 */ /* 0x000fea0003800000 */
[----:B------:R-:W-:Y:S01]  /*a7f0*/  UISETP.NE.AND UP0, UPT, UR41, 0x1, UPT ;  /* 0x000000012900788c */ /* 0x000fe2000bf05270 */
[----:B------:R-:W-:-:S05]  /*a800*/  LOP3.LUT R9, RZ, R9, RZ, 0x33, !PT ;  /* 0x00000009ff097212 */ /* 0x000fca00078e33ff */
[----:B------:R-:W-:-:S05]  /*a810*/  PLOP3.LUT P2, PT, PT, PT, UP0, 0x80, 0x0 ;  /* 0x000000000000781c */ /* 0x000fca0003f4f008 */
[----:B------:R-:W-:-:S08]  /*a820*/  @UP0 ULDC.64 UR4, c[0x0][0x9e8] ;  /* 0x00027a0000040ab9 */ /* 0x000fd00000000a00 */
[----:B------:R-:W-:-:S05]  /*a830*/  @P2 IMAD.HI.U32 R58, R9, UR4, RZ ;  /* 0x00000004093a2c27 */ /* 0x000fca000f8e00ff */
[----:B------:R-:W-:-:S04]  /*a840*/  @P2 SHF.R.U32.HI R9, RZ, UR5, R58 ;  /* 0x00000005ff092c19 */ /* 0x000fc8000801163a */
[----:B------:R-:W-:Y:S01]  /*a850*/  LOP3.LUT R9, RZ, R9, RZ, 0x33, !PT ;  /* 0x00000009ff097212 */ /* 0x000fe200078e33ff */
[----:B------:R-:W-:Y:S06]  /*a860*/  BRA `(.L_x_4741) ;  /* 0x0000000000147947 */ /* 0x000fec0003800000 */
.L_x_4740:
[----:B------:R-:W-:-:S06]  /*a870*/  UISETP.NE.AND UP0, UPT, UR41, 0x1, UPT ;  /* 0x000000012900788c */ /* 0x000fcc000bf05270 */
[----:B------:R-:W-:-:S05]  /*a880*/  PLOP3.LUT P2, PT, PT, PT, UP0, 0x80, 0x0 ;  /* 0x000000000000781c */ /* 0x000fca0003f4f008 */
[----:B------:R-:W-:-:S08]  /*a890*/  @UP0 ULDC.64 UR4, c[0x0][0x9e8] ;  /* 0x00027a0000040ab9 */ /* 0x000fd00000000a00 */
[----:B------:R-:W-:-:S05]  /*a8a0*/  @P2 IMAD.HI.U32 R58, R9, UR4, RZ ;  /* 0x00000004093a2c27 */ /* 0x000fca000f8e00ff */
[----:B------:R-:W-:-:S07]  /*a8b0*/  @P2 SHF.R.U32.HI R9, RZ, UR5, R58 ;  /* 0x00000005ff092c19 */ /* 0x000fce000801163a */
.L_x_4741:
[----:B------:R-:W-:Y:S05]  /*a8c0*/  BSYNC B0 ;  /* 0x0000000000007941 */ /* 0x000fea0003800000 */
.L_x_4739:
[----:B------:R-:W-:-:S04]  /*a8d0*/  IMAD R9, R9, UR41, -R15 ;  /* 0x0000002909097c24 */ /* 0x000fc8000f8e0a0f */
[----:B------:R-:W-:-:S05]  /*a8e0*/  IMAD.IADD R9, R9, 0x1, -R22 ;  /* 0x0000000109097824 */ /* 0x000fca00078e0a16 */
[----:B------:R-:W-:Y:S02]  /*a8f0*/  VIMNMX R8, R8, R9, !PT ;  /* 0x0000000908087248 */ /* 0x000fe40007fe0100 */
[----:B------:R-:W-:-:S07]  /*a900*/  VIADDMNMX R3, R9, UR41, R3, PT ;  /* 0x0000002909037c46 */ /* 0x000fce000b800103 */
.L_x_4738:
[C---:B------:R-:W-:Y:S01]  /*a910*/  ISETP.GE.AND P2, PT, R56.reuse, 0x2, PT ;  /* 0x000000023800780c */ /* 0x040fe20003f46270 */
[----:B------:R-:W-:Y:S01]  /*a920*/  UISETP.NE.AND UP0, UPT, UR47, URZ, UPT ;  /* 0x0000003f2f00728c */ /* 0x000fe2000bf05270 */
[----:B------:R-:W-:Y:S02]  /*a930*/  ISETP.GE.AND P6, PT, R56, 0xa, PT ;  /* 0x0000000a3800780c */ /* 0x000fe40003fc6270 */
[----:B------:R-:W-:Y:S02]  /*a940*/  ISETP.GT.AND P4, PT, R8, 0x1, !P2 ;  /* 0x000000010800780c */ /* 0x000fe40005784270 */
[----:B------:R-:W-:Y:S02]  /*a950*/  ISETP.GE.AND P3, PT, R56, 0x9, PT ;  /* 0x000000093800780c */ /* 0x000fe40003f66270 */
[----:B------:R-:W-:Y:S02]  /*a960*/  ISETP.LT.OR P4, PT, R3, 0x2, P4 ;  /* 0x000000020300780c */ /* 0x000fe40002781670 */
[----:B------:R-:W-:-:S02]  /*a970*/  P2R R58, PR, RZ, 0x40 ;  /* 0x00000040ff3a7803 */ /* 0x000fc40000000000 */
[----:B------:R-:W-:Y:S02]  /*a980*/  FSEL R63, R25, -INF , !P4 ;  /* 0xff800000193f7808 */ /* 0x000fe40006000000 */
[C---:B------:R-:W-:Y:S02]  /*a990*/  ISETP.GT.AND P4, PT, R8.reuse, 0x9, !P6 ;  /* 0x000000090800780c */ /* 0x040fe40007784270 */
[----:B------:R-:W-:Y:S02]  /*a9a0*/  ISETP.GT.AND P5, PT, R8, 0x8, !P3 ;  /* 0x000000080800780c */ /* 0x000fe40005fa4270 */
[----:B------:R-:W-:Y:S02]  /*a9b0*/  ISETP.LT.OR P4, PT, R3, 0xa, P4 ;  /* 0x0000000a0300780c */ /* 0x000fe40002781670 */
[----:B------:R-:W-:Y:S02]  /*a9c0*/  ISETP.GE.AND P6, PT, R56, 0x11, PT ;  /* 0x000000113800780c */ /* 0x000fe40003fc6270 */
[----:B------:R-:W-:-:S02]  /*a9d0*/  FSEL R67, R29, -INF , !P4 ;  /* 0xff8000001d437808 */ /* 0x000fc40006000000 */
[C---:B------:R-:W-:Y:S02]  /*a9e0*/  ISETP.LT.OR P5, PT, R3.reuse, 0x9, P5 ;  /* 0x000000090300780c */ /* 0x040fe40002fa1670 */
[----:B------:R-:W-:Y:S02]  /*a9f0*/  ISETP.GT.AND P4, PT, R8, 0x10, !P6 ;  /* 0x000000100800780c */ /* 0x000fe40007784270 */
[----:B------:R-:W-:Y:S02]  /*aa00*/  FSEL R65, R28, -INF , !P5 ;  /* 0xff8000001c417808 */ /* 0x000fe40006800000 */
        /* <DEDUP_REMOVED lines=63> */
[----:B------:R-:W-:Y:S02]  /*ae00*/  PLOP3.LUT P6, PT, PT, PT, UP0, 0x40, 0x0 ;  /* 0x000000000000781c */ /* 0x000fe40003fce808 */
[----:B------:R-:W-:-:S11]  /*ae10*/  VIADDMNMX R3, R3, R59, R20, PT ;  /* 0x0000003b03037246 */ /* 0x000fd60003800114 */
[----:B------:R-:W-:Y:S05]  /*ae20*/  @P6 BRA `(.L_x_4742) ;  /* 0x0000000000646947 */ /* 0x000fea0003800000 */
[----:B------:R-:W-:Y:S01]  /*ae30*/  IADD3 R9, R0, R184, -R186 ;  /* 0x000000b800097210 */ /* 0x000fe20007ffe8ba */
[----:B------:R-:W-:Y:S04]  /*ae40*/  BSSY B0, `(.L_x_4743) ;  /* 0x0000013000007945 */ /* 0x000fe80003800000 */
[----:B------:R-:W-:-:S05]  /*ae50*/  VIADD R9, R9, 0x8 ;  /* 0x0000000809097836 */ /* 0x000fca0000000000 */
[----:B------:R-:W-:-:S13]  /*ae60*/  ISETP.GT.AND P6, PT, R9, -0x1, PT ;  /* 0xffffffff0900780c */ /* 0x000fda0003fc4270 */
[----:B------:R-:W-:Y:S05]  /*ae70*/  @P6 BRA `(.L_x_4744) ;  /* 0x0000000000246947 */ /* 0x000fea0003800000 */
[----:B------:R-:W-:Y:S01]  /*ae80*/  UISETP.NE.AND UP0, UPT, UR41, 0x1, UPT ;  /* 0x000000012900788c */ /* 0x000fe2000bf05270 */
[----:B------:R-:W-:-:S05]  /*ae90*/  LOP3.LUT R9, RZ, R9, RZ, 0x33, !PT ;  /* 0x00000009ff097212 */ /* 0x000fca00078e33ff */
[----:B------:R-:W-:-:S05]  /*aea0*/  PLOP3.LUT P6, PT, PT, PT, UP0, 0x80, 0x0 ;  /* 0x000000000000781c */ /* 0x000fca0003fcf008 */
[----:B------:R-:W-:-:S08]  /*aeb0*/  @UP0 ULDC.64 UR4, c[0x0][0x9e8] ;  /* 0x00027a0000040ab9 */ /* 0x000fd00000000a00 */
[----:B------:R-:W-:Y:S01]  /*aec0*/  @P6 IMAD.HI.U32 R20, R9, UR4, RZ ;  /* 0x0000000409146c27 */ /* 0x000fe2000f8e00ff */
[----:B------:R-:W-:-:S13]  /*aed0*/  PLOP3.LUT P6, PT, PT, PT, UP0, 0x80, 0x0 ;  /* 0x000000000000781c */ /* 0x000fda0003fcf008 */
[----:B------:R-:W-:-:S04]  /*aee0*/  @P6 SHF.R.U32.HI R9, RZ, UR5, R20 ;  /* 0x00000005ff096c19 */ /* 0x000fc80008011614 */
[----:B------:R-:W-:Y:S01]  /*aef0*/  LOP3.LUT R9, RZ, R9, RZ, 0x33, !PT ;  /* 0x00000009ff097212 */ /* 0x000fe200078e33ff */
[----:B------:R-:W-:Y:S06]  /*af00*/  BRA `(.L_x_4745) ;  /* 0x0000000000187947 */ /* 0x000fec0003800000 */
.L_x_4744:
[----:B------:R-:W-:-:S06]  /*af10*/  UISETP.NE.AND UP0, UPT, UR41, 0x1, UPT ;  /* 0x000000012900788c */ /* 0x000fcc000bf05270 */
[----:B------:R-:W-:-:S05]  /*af20*/  PLOP3.LUT P6, PT, PT, PT, UP0, 0x80, 0x0 ;  /* 0x000000000000781c */ /* 0x000fca0003fcf008 */
[----:B------:R-:W-:-:S08]  /*af30*/  @UP0 ULDC.64 UR4, c[0x0][0x9e8] ;  /* 0x00027a0000040ab9 */ /* 0x000fd00000000a00 */
[----:B------:R-:W-:Y:S01]  /*af40*/  @P6 IMAD.HI.U32 R20, R9, UR4, RZ ;  /* 0x0000000409146c27 */ /* 0x000fe2000f8e00ff */
[----:B------:R-:W-:-:S13]  /*af50*/  PLOP3.LUT P6, PT, PT, PT, UP0, 0x80, 0x0 ;  /* 0x000000000000781c */ /* 0x000fda0003fcf008 */
[----:B------:R-:W-:-:S07]  /*af60*/  @P6 SHF.R.U32.HI R9, RZ, UR5, R20 ;  /* 0x00000005ff096c19 */ /* 0x000fce0008011614 */
.L_x_4745:
[----:B------:R-:W-:Y:S05]  /*af70*/  BSYNC B0 ;  /* 0x0000000000007941 */ /* 0x000fea0003800000 */
.L_x_4743:
[----:B------:R-:W-:-:S04]  /*af80*/  IMAD R9, R9, UR41, -R15 ;  /* 0x0000002909097c24 */ /* 0x000fc8000f8e0a0f */
[----:B------:R-:W-:-:S05]  /*af90*/  IMAD.IADD R9, R9, 0x1, -R22 ;  /* 0x0000000109097824 */ /* 0x000fca00078e0a16 */
[----:B------:R-:W-:Y:S02]  /*afa0*/  VIMNMX R8, R8, R9, !PT ;  /* 0x0000000908087248 */ /* 0x000fe40007fe0100 */
[----:B------:R-:W-:-:S07]  /*afb0*/  VIADDMNMX R3, R9, UR41, R3, PT ;  /* 0x0000002909037c46 */ /* 0x000fce000b800103 */
.L_x_4742:
        /* <DEDUP_REMOVED lines=33> */
[----:B------:R-:W-:Y:S02]  /*b1d0*/  ISETP.GT.AND P3, PT, R8, 0x8, !P3 ;  /* 0x000000080800780c */ /* 0x000fe40005f64270 */
[----:B------:R-:W-:Y:S02]  /*b1e0*/  FSEL R38, R38, -INF , !P2 ;  /* 0xff80000026267808 */ /* 0x000fe40005000000 */
[----:B------:R-:W-:Y:S02]  /*b1f0*/  ISETP.NE.AND P2, PT, R36, RZ, PT ;  /* 0x000000ff2400720c */ /* 0x000fe40003f45270 */
[----:B------:R-:W-:Y:S02]  /*b200*/  FMNMX.FTZ R9, R85, R9, !PT ;  /* 0x0000000955097209 */ /* 0x000fe40007810000 */
[----:B------:R-:W-:-:S02]  /*b210*/  ISETP.GT.AND P2, PT, R8, 0x19, !P2 ;  /* 0x000000190800780c */ /* 0x000fc40005744270 */
[C---:B------:R-:W-:Y:S02]  /*b220*/  ISETP.LT.OR P3, PT, R3.reuse, 0x9, P3 ;  /* 0x000000090300780c */ /* 0x040fe40001f61670 */
[----:B------:R-:W-:Y:S02]  /*b230*/  ISETP.LT.OR P2, PT, R3, 0x1a, P2 ;  /* 0x0000001a0300780c */ /* 0x000fe40001741670 */
[----:B------:R-:W-:Y:S02]  /*b240*/  FMNMX.FTZ R20, R53, R9, !PT ;  /* 0x0000000935147209 */ /* 0x000fe40007810000 */
[----:B------:R-:W-:Y:S02]  /*b250*/  FSEL R32, R39, -INF , !P2 ;  /* 0xff80000027207808 */ /* 0x000fe40005000000 */
[----:B------:R-:W-:Y:S01]  /*b260*/  ISETP.NE.AND P2, PT, R37, RZ, PT ;  /* 0x000000ff2500720c */ /* 0x000fe20003f45270 */
[----:B------:R-:W0:Y:S01]  /*b270*/  SHFL.BFLY PT, R9, R20, 0x2, 0x1f ;  /* 0x0c401f0014097f89 */ /* 0x000e2200000e0000 */
        /* <DEDUP_REMOVED lines=8> */
[C---:B------:R-:W-:Y:S02]  /*b300*/  ISETP.GT.AND P2, PT, R8.reuse, 0x21, !P2 ;  /* 0x000000210800780c */ /* 0x040fe40005744270 */
[----:B------:R-:W-:Y:S02]  /*b310*/  ISETP.GT.AND P5, PT, R8, 0x38, !P5 ;  /* 0x000000380800780c */ /* 0x000fe40006fa4270 */
[C---:B------:R-:W-:Y:S02]  /*b320*/  ISETP.LT.OR P2, PT, R3.reuse, 0x22, P2 ;  /* 0x000000220300780c */ /* 0x040fe40001741670 */
[----:B------:R-:W-:Y:S02]  /*b330*/  ISETP.LT.OR P4, PT, R3, 0x32, P4 ;  /* 0x000000320300780c */ /* 0x000fe40002781670 */
[----:B------:R-:W-:-:S02]  /*b340*/  FSEL R36, R43, -INF , !P2 ;  /* 0xff8000002b247808 */ /* 0x000fc40005000000 */
[----:B------:R-:W-:Y:S02]  /*b350*/  ISETP.GT.AND P2, PT, R8, 0x28, !P3 ;  /* 0x000000280800780c */ /* 0x000fe40005f44270 */
[----:B0-----:R-:W-:Y:S02]  /*b360*/  FMNMX.FTZ R29, R20, R9, !PT ;  /* 0x00000009141d7209 */ /* 0x001fe40007810000 */
[----:B------:R-:W-:Y:S02]  /*b370*/  ISETP.LT.OR P2, PT, R3, 0x29, P2 ;  /* 0x000000290300780c */ /* 0x000fe40001741670 */
[----:B------:R-:W-:Y:S01]  /*b380*/  ISETP.NE.AND P3, PT, R60, RZ, PT ;  /* 0x000000ff3c00720c */ /* 0x000fe20003f65270 */
[----:B------:R-:W0:Y:S01]  /*b390*/  SHFL.BFLY PT, R40, R29, 0x1, 0x1f ;  /* 0x0c201f001d287f89 */ /* 0x000e2200000e0000 */
[----:B------:R-:W-:Y:S02]  /*b3a0*/  FSEL R46, R46, -INF , !P2 ;  /* 0xff8000002e2e7808 */ /* 0x000fe40005000000 */
[----:B------:R-:W-:-:S02]  /*b3b0*/  ISETP.GT.AND P2, PT, R8, RZ, !P6 ;  /* 0x000000ff0800720c */ /* 0x000fc40007744270 */
[----:B------:R-:W-:Y:S02]  /*b3c0*/  ISETP.GT.AND P3, PT, R8, 0x30, !P3 ;  /* 0x000000300800780c */ /* 0x000fe40005f64270 */
[C---:B------:R-:W-:Y:S02]  /*b3d0*/  ISETP.LT.OR P2, PT, R3.reuse, 0x1, P2 ;  /* 0x000000010300780c */ /* 0x040fe40001741670 */
[----:B------:R-:W-:Y:S02]  /*b3e0*/  ISETP.LT.OR P3, PT, R3, 0x31, P3 ;  /* 0x000000310300780c */ /* 0x000fe40001f61670 */
[----:B------:R-:W-:Y:S02]  /*b3f0*/  FSEL R26, R26, -INF , !P2 ;  /* 0xff8000001a1a7808 */ /* 0x000fe40005000000 */
[----:B------:R-:W-:Y:S02]  /*b400*/  ISETP.NE.AND P2, PT, R44, RZ, PT ;  /* 0x000000ff2c00720c */ /* 0x000fe40003f45270 */
[----:B------:R-:W-:-:S02]  /*b410*/  FMNMX.FTZ R9, R26, R27, !PT ;  /* 0x0000001b1a097209 */ /* 0x000fc40007810000 */
[----:B------:R-:W-:Y:S02]  /*b420*/  ISETP.GT.AND P2, PT, R8, 0x29, !P2 ;  /* 0x000000290800780c */ /* 0x000fe40005744270 */
[----:B------:R-:W-:Y:S02]  /*b430*/  FMNMX.FTZ R9, R30, R9, !PT ;  /* 0x000000091e097209 */ /* 0x000fe40007810000 */
[----:B------:R-:W-:Y:S02]  /*b440*/  ISETP.LT.OR P2, PT, R3, 0x2a, P2 ;  /* 0x0000002a0300780c */ /* 0x000fe40001741670 */
[----:B------:R-:W-:Y:S02]  /*b450*/  FMNMX.FTZ R9, R24, R9, !PT ;  /* 0x0000000918097209 */ /* 0x000fe40007810000 */
[----:B------:R-:W-:Y:S02]  /*b460*/  ISETP.NE.AND P6, PT, R48, RZ, PT ;  /* 0x000000ff3000720c */ /* 0x000fe40003fc5270 */
[----:B------:R-:W-:-:S02]  /*b470*/  FMNMX.FTZ R15, R34, R9, !PT ;  /* 0x00000009220f7209 */ /* 0x000fc40007810000 */
[----:B0-----:R-:W-:Y:S02]  /*b480*/  FMNMX.FTZ R9, R29, R40, !PT ;  /* 0x000000281d097209 */ /* 0x001fe40007810000 */
[----:B------:R-:W-:Y:S01]  /*b490*/  FMNMX.FTZ R25, R28, R15, !PT ;  /* 0x0000000f1c197209 */ /* 0x000fe20007810000 */
[----:B------:R-:W-:Y:S01]  /*b4a0*/  IMAD.U32 R15, RZ, RZ, UR4 ;  /* 0x00000004ff0f7e24 */ /* 0x000fe2000f8e00ff */
[----:B------:R-:W-:Y:S02]  /*b4b0*/  FSEL R40, R47, -INF , !P2 ;  /* 0xff8000002f287808 */ /* 0x000fe40005000000 */
[----:B------:R-:W-:Y:S01]  /*b4c0*/  FMNMX.FTZ R25, R38, R25, !PT ;  /* 0x0000001926197209 */ /* 0x000fe20007810000 */
[C---:B------:R-:W-:Y:S01]  /*b4d0*/  FMUL.FTZ R20, R9.reuse, R15 ;  /* 0x0000000f09147220 */ /* 0x040fe20000410000 */
[----:B------:R-:W-:Y:S02]  /*b4e0*/  FSETP.NEU.FTZ.AND P2, PT, R9, -INF , PT ;  /* 0xff8000000900780b */ /* 0x000fe40003f5d000 */
[----:B------:R-:W-:-:S02]  /*b4f0*/  FMNMX.FTZ R25, R32, R25, !PT ;  /* 0x0000001920197209 */ /* 0x000fc40007810000 */
[----:B------:R-:W-:Y:S02]  /*b500*/  FSEL R50, R50, -INF , !P3 ;  /* 0xff80000032327808 */ /* 0x000fe40005800000 */
[----:B------:R-:W-:Y:S02]  /*b510*/  FMNMX.FTZ R25, R42, R25, !PT ;  /* 0x000000192a197209 */ /* 0x000fe40007810000 */
        /* <DEDUP_REMOVED lines=17> */
[----:B------:R-:W1:Y:S01]  /*b630*/  MUFU.EX2 R29, R29 ;  /* 0x0000001d001d7308 */ /* 0x000e620000000800 */
[----:B------:R-:W-:Y:S01]  /*b640*/  FMNMX.FTZ R25, R8, R25, !PT ;  /* 0x0000001908197209 */ /* 0x000fe20007810000 */
[-CC-:B------:R-:W-:Y:S01]  /*b650*/  FFMA.FTZ R45, R49, R15.reuse, -R48.reuse ;  /* 0x0000000f312d7223 */ /* 0x180fe20000010830 */
[----:B------:R-:W-:Y:S01]  /*b660*/  FSEL R44, R55, -INF , !P2 ;  /* 0xff800000372c7808 */ /* 0x000fe20005000000 */
[--C-:B------:R-:W-:Y:S01]  /*b670*/  FFMA.FTZ R35, R71, R15, -R48.reuse ;  /* 0x0000000f47237223 */ /* 0x100fe20000010830 */
[----:B------:R-:W-:Y:S01]  /*b680*/  FMNMX.FTZ R25, R54, R25, !PT ;  /* 0x0000001936197209 */ /* 0x000fe20007810000 */
[-CC-:B------:R-:W-:Y:S01]  /*b690*/  FFMA.FTZ R37, R73, R15.reuse, -R48.reuse ;  /* 0x0000000f49257223 */ /* 0x180fe20000010830 */
[--C-:B------:R-:W-:Y:S01]  /*b6a0*/  FFMA.FTZ R39, R75, R15, -R48.reuse ;  /* 0x0000000f4b277223 */ /* 0x100fe20000010830 */
[----:B------:R-:W-:Y:S01]  /*b6b0*/  MUFU.EX2 R166, R3 ;  /* 0x0000000300a67308 */ /* 0x000fe20000000800 */
[----:B------:R-:W-:Y:S01]  /*b6c0*/  FMNMX.FTZ R25, R44, R25, !PT ;  /* 0x000000192c197209 */ /* 0x000fe20007810000 */
[----:B------:R-:W-:-:S04]  /*b6d0*/  FFMA.FTZ R41, R77, R15, -R48 ;  /* 0x0000000f4d297223 */ /* 0x000fc80000010830 */
[----:B0-----:R-:W0:Y:S02]  /*b6e0*/  SHFL.BFLY PT, R20, R25, 0x2, 0x1f ;  /* 0x0c401f0019147f89 */ /* 0x001e2400000e0000 */
[----:B------:R-:W-:Y:S08]  /*b6f0*/  MUFU.EX2 R31, R31 ;  /* 0x0000001f001f7308 */ /* 0x000ff00000000800 */
[----:B------:R1:W-:Y:S08]  /*b700*/  MUFU.EX2 R56, R45 ;  /* 0x0000002d00387308 */ /* 0x0003f00000000800 */
[----:B------:R-:W-:Y:S01]  /*b710*/  MUFU.EX2 R33, R33 ;  /* 0x0000002100217308 */ /* 0x000fe20000000800 */
[----:B-1----:R-:W-:Y:S01]  /*b720*/  FADD.FTZ R45, R164, R29 ;  /* 0x0000001da42d7221 */ /* 0x002fe20000010000 */
[----:B------:R-:W-:-:S02]  /*b730*/  F2FP.BF16.F32.PACK_AB R164, R29, R164 ;  /* 0x000000a41da4723e */ /* 0x000fc400000010ff */
[----:B0-----:R-:W-:Y:S01]  /*b740*/  FMNMX.FTZ R3, R25, R20, !PT ;  /* 0x0000001419037209 */ /* 0x001fe20007810000 */
[----:B------:R-:W-:-:S03]  /*b750*/  FFMA.FTZ R25, R79, R15, -R48 ;  /* 0x0000000f4f197223 */ /* 0x000fc60000010830 */
[----:B------:R0:W-:Y:S01]  /*b760*/  MUFU.EX2 R160, R35 ;  /* 0x0000002300a07308 */ /* 0x0001e20000000800 */
[----:B------:R-:W1:Y:S07]  /*b770*/  SHFL.BFLY PT, R20, R3, 0x1, 0x1f ;  /* 0x0c201f0003147f89 */ /* 0x000e6e00000e0000 */
[----:B------:R4:W-:Y:S01]  /*b780*/  MUFU.EX2 R156, R25 ;  /* 0x00000019009c7308 */ /* 0x0009e20000000800 */
[----:B0-----:R-:W-:-:S07]  /*b790*/  FFMA.FTZ R35, R81, R15, -R48 ;  /* 0x0000000f51237223 */ /* 0x001fce0000010830 */
[----:B------:R-:W-:Y:S08]  /*b7a0*/  MUFU.EX2 R37, R37 ;  /* 0x0000002500257308 */ /* 0x000ff00000000800 */
[----:B------:R0:W-:Y:S01]  /*b7b0*/  MUFU.EX2 R162, R39 ;  /* 0x0000002700a27308 */ /* 0x0001e20000000800 */
[----:B-1----:R-:W-:Y:S01]  /*b7c0*/  FMNMX.FTZ R20, R3, R20, !PT ;  /* 0x0000001403147209 */ /* 0x002fe20007810000 */
[----:B------:R-:W-:-:S03]  /*b7d0*/  FFMA.FTZ R3, R85, R15, -R48 ;  /* 0x0000000f55037223 */ /* 0x000fc60000010830 */
[C---:B------:R-:W-:Y:S01]  /*b7e0*/  FSETP.NEU.FTZ.AND P2, PT, R20.reuse, -INF , PT ;  /* 0xff8000001400780b */ /* 0x040fe20003f5d000 */
[-C--:B----4-:R-:W-:Y:S02]  /*b7f0*/  FMUL.FTZ R25, R20, R15.reuse ;  /* 0x0000000f14197220 */ /* 0x090fe40000410000 */
[----:B------:R-:W-:Y:S01]  /*b800*/  MUFU.EX2 R41, R41 ;  /* 0x0000002900297308 */ /* 0x000fe20000000800 */
[-CC-:B0-----:R-:W-:Y:S01]  /*b810*/  FFMA.FTZ R39, R83, R15.reuse, -R48.reuse ;  /* 0x0000000f53277223 */ /* 0x181fe20000010830 */
[----:B------:R-:W-:Y:S01]  /*b820*/  FFMA.FTZ R48, R53, R15, -R48 ;  /* 0x0000000f35307223 */ /* 0x000fe20000010830 */
[----:B------:R-:W-:-:S05]  /*b830*/  FSEL R25, R25, RZ, P2 ;  /* 0x000000ff19197208 */ /* 0x000fca0001000000 */
        /* <DEDUP_REMOVED lines=16> */
[----:B------:R-:W0:Y:S01]  /*b940*/  MUFU.EX2 R27, R27 ;  /* 0x0000001b001b7308 */ /* 0x000e220000000800 */
[-CC-:B------:R-:W-:Y:S01]  /*b950*/  FFMA.FTZ R54, R54, R15.reuse, -R25.reuse ;  /* 0x0000000f36367223 */ /* 0x180fe20000010819 */
[----:B------:R-:W-:-:S06]  /*b960*/  FFMA.FTZ R25, R44, R15, -R25 ;  /* 0x0000000f2c197223 */ /* 0x000fcc0000010819 */
[----:B------:R-:W1:Y:S08]  /*b970*/  MUFU.EX2 R30, R30 ;  /* 0x0000001e001e7308 */ /* 0x000e700000000800 */
[----:B------:R4:W5:Y:S01]  /*b980*/  MUFU.EX2 R167, R24 ;  /* 0x0000001800a77308 */ /* 0x0009620000000800 */
[----:B0-----:R-:W-:-:S07]  /*b990*/  F2FP.BF16.F32.PACK_AB R165, R27, R26 ;  /* 0x0000001a1ba5723e */ /* 0x001fce00000010ff */
[----:B------:R-:W0:Y:S01]  /*b9a0*/  MUFU.EX2 R34, R34 ;  /* 0x0000002200227308 */ /* 0x000e220000000800 */
[----:B----4-:R-:W-:Y:S01]  /*b9b0*/  FADD.FTZ R24, R166, R45 ;  /* 0x0000002da6187221 */ /* 0x010fe20000010000 */
[----:B------:R-:W-:Y:S01]  /*b9c0*/  FADD.FTZ R45, R26, R27 ;  /* 0x0000001b1a2d7221 */ /* 0x000fe20000010000 */
[----:B------:R-:W-:-:S05]  /*b9d0*/  F2FP.BF16.F32.PACK_AB R166, R31, R166 ;  /* 0x000000a61fa6723e */ /* 0x000fca00000010ff */
[----:B------:R4:W2:Y:S08]  /*b9e0*/  MUFU.EX2 R161, R28 ;  /* 0x0000001c00a17308 */ /* 0x0008b00000000800 */
[----:B------:R-:W3:Y:S01]  /*b9f0*/  MUFU.EX2 R38, R38 ;  /* 0x0000002600267308 */ /* 0x000ee20000000800 */
[----:B----4-:R-:W-:Y:S01]  /*ba00*/  FADD.FTZ R28, R31, R24 ;  /* 0x000000181f1c7221 */ /* 0x010fe20000010000 */
[----:B-1----:R-:W-:-:S03]  /*ba10*/  FADD.FTZ R24, R30, R45 ;  /* 0x0000002d1e187221 */ /* 0x002fc60000010000 */
[----:B------:R-:W-:Y:S01]  /*ba20*/  FADD.FTZ R49, R33, R28 ;  /* 0x0000001c21317221 */ /* 0x000fe20000010000 */
[C---:B-----5:R-:W-:Y:S01]  /*ba30*/  FADD.FTZ R47, R167.reuse, R24 ;  /* 0x00000018a72f7221 */ /* 0x060fe20000010000 */
[----:B------:R-:W-:Y:S01]  /*ba40*/  F2FP.BF16.F32.PACK_AB R167, R167, R30 ;  /* 0x0000001ea7a7723e */ /* 0x000fe200000010ff */
[----:B------:R-:W1:Y:S01]  /*ba50*/  MUFU.EX2 R163, R32 ;  /* 0x0000002000a37308 */ /* 0x000e620000000800 */
[----:B------:R-:W-:Y:S01]  /*ba60*/  FADD.FTZ R28, R160, R49 ;  /* 0x00000031a01c7221 */ /* 0x000fe20000010000 */
[----:B0-----:R-:W-:Y:S01]  /*ba70*/  FADD.FTZ R24, R34, R47 ;  /* 0x0000002f22187221 */ /* 0x001fe20000010000 */
[----:B------:R-:W-:Y:S01]  /*ba80*/  F2FP.BF16.F32.PACK_AB R160, R160, R33 ;  /* 0x00000021a0a0723e */ /* 0x000fe200000010ff */
[----:B------:R0:W-:Y:S01]  /*ba90*/  STSM.16.M88.4 [R195+0x26800], R164 ;  /* 0x026800a4c3007844 */ /* 0x0001e20000000200 */
[----:B------:R-:W-:Y:S01]  /*baa0*/  FADD.FTZ R47, R37, R28 ;  /* 0x0000001c252f7221 */ /* 0x000fe20000010000 */
[C---:B--2---:R-:W-:Y:S01]  /*bab0*/  FADD.FTZ R29, R161.reuse, R24 ;  /* 0x00000018a11d7221 */ /* 0x044fe20000010000 */
[----:B------:R-:W-:Y:S01]  /*bac0*/  F2FP.BF16.F32.PACK_AB R161, R161, R34 ;  /* 0x00000022a1a1723e */ /* 0x000fe200000010ff */
[----:B------:R-:W2:Y:S01]  /*bad0*/  MUFU.EX2 R42, R42 ;  /* 0x0000002a002a7308 */ /* 0x000ea20000000800 */
[C---:B------:R-:W-:Y:S01]  /*bae0*/  FADD.FTZ R24, R162.reuse, R47 ;  /* 0x0000002fa2187221 */ /* 0x040fe20000010000 */
[----:B------:R-:W-:-:S03]  /*baf0*/  F2FP.BF16.F32.PACK_AB R162, R162, R37 ;  /* 0x00000025a2a2723e */ /* 0x000fc600000010ff */
[----:B------:R-:W-:-:S03]  /*bb00*/  FADD.FTZ R31, R41, R24 ;  /* 0x00000018291f7221 */ /* 0x000fc60000010000 */
[----:B------:R-:W4:Y:S01]  /*bb10*/  MUFU.EX2 R157, R36 ;  /* 0x00000024009d7308 */ /* 0x000f220000000800 */
[C---:B------:R-:W-:Y:S01]  /*bb20*/  FADD.FTZ R24, R156.reuse, R31 ;  /* 0x0000001f9c187221 */ /* 0x040fe20000010000 */
[----:B------:R-:W-:-:S06]  /*bb30*/  F2FP.BF16.F32.PACK_AB R156, R156, R41 ;  /* 0x000000299c9c723e */ /* 0x000fcc00000010ff */
[----:B------:R-:W5:Y:S08]  /*bb40*/  MUFU.EX2 R46, R46 ;  /* 0x0000002e002e7308 */ /* 0x000f700000000800 */
[----:B------:R3:W-:Y:S08]  /*bb50*/  MUFU.EX2 R45, R8 ;  /* 0x00000008002d7308 */ /* 0x0007f00000000800 */
[----:B------:R-:W0:Y:S01]  /*bb60*/  MUFU.EX2 R52, R43 ;  /* 0x0000002b00347308 */ /* 0x000e220000000800 */
[----:B---3--:R-:W-:-:S04]  /*bb70*/  FADD.FTZ R8, R38, R29 ;  /* 0x0000001d26087221 */ /* 0x008fc80000010000 */
[C---:B-1----:R-:W-:Y:S01]  /*bb80*/  FADD.FTZ R29, R163.reuse, R8 ;  /* 0x00000008a31d7221 */ /* 0x042fe20000010000 */
[----:B------:R-:W-:Y:S02]  /*bb90*/  F2FP.BF16.F32.PACK_AB R163, R163, R38 ;  /* 0x00000026a3a3723e */ /* 0x000fe400000010ff */
[----:B------:R-:W1:Y:S01]  /*bba0*/  MUFU.EX2 R43, R40 ;  /* 0x00000028002b7308 */ /* 0x000e620000000800 */
[----:B--2---:R-:W-:Y:S01]  /*bbb0*/  FADD.FTZ R8, R42, R29 ;  /* 0x0000001d2a087221 */ /* 0x004fe20000010000 */
[----:B------:R-:W-:Y:S01]  /*bbc0*/  FADD.FTZ R29, R35, R24 ;  /* 0x00000018231d7221 */ /* 0x000fe20000010000 */
[----:B------:R2:W-:Y:S02]  /*bbd0*/  STSM.16.M88.4 [R198], R160 ;  /* 0x000000a0c6007844 */ /* 0x0005e40000000200 */
[C---:B----4-:R-:W-:Y:S01]  /*bbe0*/  FADD.FTZ R27, R157.reuse, R8 ;  /* 0x000000089d1b7221 */ /* 0x050fe20000010000 */
[----:B------:R-:W-:Y:S02]  /*bbf0*/  F2FP.BF16.F32.PACK_AB R157, R157, R42 ;  /* 0x0000002a9d9d723e */ /* 0x000fe400000010ff */
[----:B------:R-:W3:Y:S01]  /*bc00*/  MUFU.EX2 R39, R39 ;  /* 0x0000002700277308 */ /* 0x000ee20000000800 */
[----:B-----5:R-:W-:Y:S01]  /*bc10*/  FADD.FTZ R8, R46, R27 ;  /* 0x0000001b2e087221 */ /* 0x020fe20000010000 */
[C---:B0-----:R-:W-:Y:S01]  /*bc20*/  F2FP.BF16.F32.PACK_AB R158, R52.reuse, R35 ;  /* 0x00000023349e723e */ /* 0x041fe200000010ff */
[----:B------:R-:W-:-:S05]  /*bc30*/  FADD.FTZ R52, R52, R29 ;  /* 0x0000001d34347221 */ /* 0x000fca0000010000 */
[----:B------:R-:W0:Y:S01]  /*bc40*/  MUFU.EX2 R50, R50 ;  /* 0x0000003200327308 */ /* 0x000e220000000800 */
[C---:B-1----:R-:W-:Y:S01]  /*bc50*/  F2FP.BF16.F32.PACK_AB R159, R43.reuse, R46 ;  /* 0x0000002e2b9f723e */ /* 0x042fe200000010ff */
[----:B------:R-:W-:-:S04]  /*bc60*/  FADD.FTZ R43, R43, R8 ;  /* 0x000000082b2b7221 */ /* 0x000fc80000010000 */
[----:B------:R2:W-:Y:S02]  /*bc70*/  STSM.16.M88.4 [R196], R156 ;  /* 0x0000009cc4007844 */ /* 0x0005e40000000200 */
[----:B------:R-:W-:Y:S01]  /*bc80*/  MUFU.EX2 R3, R3 ;  /* 0x0000000300037308 */ /* 0x000fe20000000800 */
[----:B---3--:R-:W-:Y:S01]  /*bc90*/  F2FP.BF16.F32.PACK_AB R152, R56, R39 ;  /* 0x000000273898723e */ /* 0x008fe200000010ff */
[----:B------:R-:W-:-:S04]  /*bca0*/  FADD.FTZ R39, R39, R52 ;  /* 0x0000003427277221 */ /* 0x000fc80000010000 */
[----:B------:R-:W-:Y:S02]  /*bcb0*/  FADD.FTZ R56, R56, R39 ;  /* 0x0000002738387221 */ /* 0x000fe40000010000 */
[----:B------:R-:W1:Y:S01]  /*bcc0*/  MUFU.EX2 R48, R48 ;  /* 0x0000003000307308 */ /* 0x000e620000000800 */
[----:B0-----:R-:W-:Y:S01]  /*bcd0*/  F2FP.BF16.F32.PACK_AB R153, R45, R50 ;  /* 0x000000322d99723e */ /* 0x001fe200000010ff */
[----:B------:R-:W-:-:S04]  /*bce0*/  FADD.FTZ R50, R50, R43 ;  /* 0x0000002b32327221 */ /* 0x000fc80000010000 */
[----:B------:R-:W-:Y:S02]  /*bcf0*/  FADD.FTZ R45, R45, R50 ;  /* 0x000000322d2d7221 */ /* 0x000fe40000010000 */
[----:B------:R-:W0:Y:S08]  /*bd00*/  MUFU.EX2 R54, R54 ;  /* 0x0000003600367308 */ /* 0x000e300000000800 */
[----:B------:R-:W3:Y:S01]  /*bd10*/  MUFU.EX2 R25, R25 ;  /* 0x0000001900197308 */ /* 0x000ee20000000800 */
[----:B-1----:R-:W-:Y:S01]  /*bd20*/  F2FP.BF16.F32.PACK_AB R154, R48, R3 ;  /* 0x00000003309a723e */ /* 0x002fe200000010ff */
[----:B------:R-:W-:-:S04]  /*bd30*/  FADD.FTZ R3, R3, R56 ;  /* 0x0000003803037221 */ /* 0x000fc80000010000 */
[----:B------:R-:W-:Y:S01]  /*bd40*/  FADD.FTZ R3, R48, R3 ;  /* 0x0000000330037221 */ /* 0x000fe20000010000 */
[----:B0-----:R-:W-:Y:S01]  /*bd50*/  FADD.FTZ R8, R54, R45 ;  /* 0x0000002d36087221 */ /* 0x001fe20000010000 */
[----:B---3--:R-:W-:-:S03]  /*bd60*/  F2FP.BF16.F32.PACK_AB R155, R25, R54 ;  /* 0x00000036199b723e */ /* 0x008fc600000010ff */
[----:B------:R-:W-:Y:S02]  /*bd70*/  FADD.FTZ R8, R25, R8 ;  /* 0x0000000819087221 */ /* 0x000fe40000010000 */
[----:B------:R2:W-:Y:S01]  /*bd80*/  STSM.16.M88.4 [R197], R152 ;  /* 0x00000098c5007844 */ /* 0x0005e20000000200 */
[----:B------:R-:W-:Y:S05]  /*bd90*/  @!P0 BRA `(.L_x_4746) ;  /* 0x0000000000048947 */ /* 0x000fea0003800000 */
[----:B------:R-:W-:Y:S01]  /*bda0*/  BPT.TRAP 0x1 ;  /* 0x000000040000795c */ /* 0x000fe20000300000 */
.L_x_4746:
[----:B------:R0:W1:Y:S01]  /*bdb0*/  SYNCS.PHASECHK.TRANS64.TRYWAIT P2, [R14+URZ+0x28c50], R57 ;  /* 0x028c50390e0075a7 */ /* 0x000062000804017f */
[----:B------:R-:W-:Y:S05]  /*bdc0*/  @!P0 BRA `(.L_x_4747) ;  /* 0x0000000000048947 */ /* 0x000fea0003800000 */
[----:B------:R-:W-:Y:S01]  /*bdd0*/  BPT.TRAP 0x1 ;  /* 0x000000040000795c */ /* 0x000fe20000300000 */
.L_x_4747:
[----:B------:R-:W-:Y:S01]  /*bde0*/  ULDC UR44, c[0x0][0x9e4] ;  /* 0x00027900002c7ab9 */ /* 0x000fe20000000800 */
[----:B------:R-:W-:Y:S01]  /*bdf0*/  ULDC UR45, c[0x0][0x9dc] ;  /* 0x00027700002d7ab9 */ /* 0x000fe20000000800 */
[----:B------:R-:W-:Y:S01]  /*be00*/  ULDC UR39, c[0x0][0x988] ;  /* 0x0002620000277ab9 */ /* 0x000fe20000000800 */
[----:B------:R-:W-:Y:S01]  /*be10*/  ULDC UR46, c[0x0][0x9e0] ;  /* 0x00027800002e7ab9 */ /* 0x000fe20000000800 */
[----:B------:R-:W-:Y:S01]  /*be20*/  BSSY B0, `(.L_x_4748) ;  /* 0x0000006000007945 */ /* 0x000fe20003800000 */
[----:B------:R-:W-:Y:S02]  /*be30*/  IMAD R170, R18, 0x1000, R190 ;  /* 0x0000100012aa7824 */ /* 0x000fe400078e02be */
[----:B------:R-:W-:Y:S01]  /*be40*/  IMAD.MOV.U32 R171, RZ, RZ, 0x40000040 ;  /* 0x40000040ffab7424 */ /* 0x000fe200078e00ff */
[----:B-1----:R-:W-:Y:S06]  /*be50*/  @P2 BRA `(.L_x_4749) ;  /* 0x0000000000082947 */ /* 0x002fec0003800000 */
[----:B------:R-:W1:Y:S02]  /*be60*/  SYNCS.PHASECHK.TRANS64.TRYWAIT P2, [R14+URZ+0x28c50], R57 ;  /* 0x028c50390e0075a7 */ /* 0x000e64000804017f */
[----:B-1----:R-:W-:Y:S05]  /*be70*/  @!P2 BRA `(.L_x_4750) ;  /* 0x000001100074a947 */ /* 0x002fea0003800000 */
.L_x_4749:
[----:B------:R-:W-:Y:S05]  /*be80*/  BSYNC B0 ;  /* 0x0000000000007941 */ /* 0x000fea0003800000 */
.L_x_4748:
[----:B------:R-:W-:Y:S01]  /*be90*/  R2UR UR6, R170 ;  /* 0x00000000aa0672ca */ /* 0x000fe200000e0000 */
[----:B01----:R-:W-:Y:S01]  /*bea0*/  WARPGROUP.ARRIVE ;  /* 0x00000000000079c5 */ /* 0x003fe20000000000 */
[----:B------:R-:W-:Y:S01]  /*beb0*/  R2UR UR7, R171 ;  /* 0x00000000ab0772ca */ /* 0x000fe200000e0000 */
[----:B------:R-:W-:Y:S01]  /*bec0*/  IMAD.MOV.U32 R171, RZ, RZ, 0x40000040 ;  /* 0x40000040ffab7424 */ /* 0x000fe200078e00ff */
[----:B------:R-:W-:Y:S01]  /*bed0*/  UISETP.NE.AND UP0, UPT, UR47, URZ, UPT ;  /* 0x0000003f2f00728c */ /* 0x000fe2000bf05270 */
[----:B------:R-:W-:Y:S02]  /*bee0*/  @!P1 VIADD R14, R14, 0x28c60 ;  /* 0x00028c600e0e9836 */ /* 0x000fe40000000000 */
[----:B------:R-:W-:-:S03]  /*bef0*/  IMAD.IADD R201, R184, 0x1, -R186 ;  /* 0x00000001b8c97824 */ /* 0x000fc600078e0aba */
[----:B------:R-:W-:Y:S02]  /*bf00*/  PLOP3.LUT P2, PT, PT, PT, UP0, 0x40, 0x0 ;  /* 0x000000000000781c */ /* 0x000fe40003f4e808 */
[----:B------:R-:W-:-:S03]  /*bf10*/  @!P1 PRMT R14, RZ, 0x654, R14 ;  /* 0x00000654ff0e9816 */ /* 0x000fc6000000000e */
[----:B------:R-:W-:Y:S03]  /*bf20*/  HGMMA.64x256x16.F32.BF16 R24, R164, gdesc[UR4].tnspB, RZ, !UPT, gsb0 ;  /* 0x43e00004a4187df0 */ /* 0x000fe6000c0018ff */
[----:B------:R-:W-:Y:S02]  /*bf30*/  WARPGROUP.DEPBAR.LE gsb0, 0x0 ;  /* 0x00008000000079c5 */ /* 0x000fe40000010000 */
[----:B------:R-:W-:Y:S01]  /*bf40*/  VIADD R164, R170, 0x80 ;  /* 0x00000080aaa47836 */ /* 0x000fe20000000000 */
[----:B------:R-:W-:Y:S01]  /*bf50*/  WARPGROUP.ARRIVE ;  /* 0x00000000000079c5 */ /* 0x000fe20000000000 */
[----:B------:R-:W-:-:S03]  /*bf60*/  IMAD.MOV.U32 R165, RZ, RZ, 0x40000040 ;  /* 0x40000040ffa57424 */ /* 0x000fc600078e00ff */
[----:B------:R-:W-:Y:S02]  /*bf70*/  R2UR UR6, R164 ;  /* 0x00000000a40672ca */ /* 0x000fe400000e0000 */
[----:B------:R-:W-:-:S15]  /*bf80*/  R2UR UR7, R165 ;  /* 0x00000000a50772ca */ /* 0x000fde00000e0000 */
[----:B------:R-:W-:-:S01]  /*bf90*/  NOP ;  /* 0x0000000000007918 */ /* 0x000fc20000000000 */
[----:B------:R-:W-:Y:S03]  /*bfa0*/  HGMMA.64x256x16.F32.BF16 R24, R160, gdesc[UR4].tnspB, R24, gsb0 ;  /* 0x43e00004a0187df0 */ /* 0x000fe60008001818 */
[----:B------:R-:W-:Y:S02]  /*bfb0*/  WARPGROUP.DEPBAR.LE gsb0, 0x0 ;  /* 0x00008000000079c5 */ /* 0x000fe40000010000 */
[C---:B--2---:R-:W-:Y:S01]  /*bfc0*/  VIADD R160, R170.reuse, 0x100 ;  /* 0x00000100aaa07836 */ /* 0x044fe20000000000 */
[----:B------:R-:W-:Y:S01]  /*bfd0*/  MOV R161, 0x40000040 ;  /* 0x4000004000a17802 */ /* 0x000fe20000000f00 */
[----:B------:R-:W-:Y:S01]  /*bfe0*/  WARPGROUP.ARRIVE ;  /* 0x00000000000079c5 */ /* 0x000fe20000000000 */
[----:B------:R-:W-:Y:S02]  /*bff0*/  VIADD R170, R170, 0x180 ;  /* 0x00000180aaaa7836 */ /* 0x000fe40000000000 */
[----:B------:R-:W-:-:S02]  /*c000*/  R2UR UR6, R160 ;  /* 0x00000000a00672ca */ /* 0x000fc400000e0000 */
[----:B------:R-:W-:-:S15]  /*c010*/  R2UR UR7, R161 ;  /* 0x00000000a10772ca */ /* 0x000fde00000e0000 */
[----:B------:R-:W-:-:S01]  /*c020*/  NOP ;  /* 0x0000000000007918 */ /* 0x000fc20000000000 */
        /* <DEDUP_REMOVED lines=13> */
[----:B0-----:R-:W0:Y:S01]  /*c100*/  FENCE.VIEW.ASYNC.S ;  /* 0x00000000000073c6 */ /* 0x001e220000000000 */
[----:B------:R-:W-:-:S04]  /*c110*/  IMAD R154, R189, 0x40, R201 ;  /* 0x00000040bd9a7824 */ /* 0x000fc800078e02c9 */
[----:B------:R-:W-:Y:S01]  /*c120*/  VIADD R152, R154, UR40 ;  /* 0x000000289a987c36 */ /* 0x000fe20008000000 */
[----:B0-----:R-:W-:Y:S01]  /*c130*/  NOP ;  /* 0x0000000000007918 */ /* 0x001fe20000000000 */
[----:B------:R-:W-:Y:S06]  /*c140*/  BAR.ARV 0xe, 0x100 ;  /* 0x0384000000007b1d */ /* 0x000fec0000002000 */
[----:B------:R0:W-:Y:S02]  /*c150*/  @!P1 SYNCS.ARRIVE.TRANS64.RED.A1T0 RZ, [R14+URZ], RZ ;  /* 0x000000ff0eff99a7 */ /* 0x0001e4000810043f */
[----:B0-----:R-:W-:Y:S01]  /*c160*/  VIADD R14, R168, 0xfffffffe ;  /* 0xfffffffea80e7836 */ /* 0x001fe20000000000 */
[----:B------:R-:W-:Y:S06]  /*c170*/  @P2 BRA `(.L_x_4751) ;  /* 0x0000000000542947 */ /* 0x000fec0003800000 */
[C---:B------:R-:W-:Y:S01]  /*c180*/  ISETP.GT.AND P2, PT, R154.reuse, RZ, PT ;  /* 0x000000ff9a00720c */ /* 0x040fe20003f44270 */
[----:B------:R-:W-:Y:S01]  /*c190*/  BSSY B0, `(.L_x_4752) ;  /* 0x0000010000007945 */ /* 0x000fe20003800000 */
[----:B------:R-:W-:-:S11]  /*c1a0*/  VIADD R153, R154, 0xffffffff ;  /* 0xffffffff9a997836 */ /* 0x000fd60000000000 */
[----:B------:R-:W-:Y:S05]  /*c1b0*/  @P2 BRA `(.L_x_4753) ;  /* 0x0000000000202947 */ /* 0x000fea0003800000 */
[----:B------:R-:W-:Y:S01]  /*c1c0*/  UISETP.NE.AND UP0, UPT, UR41, 0x1, UPT ;  /* 0x000000012900788c */ /* 0x000fe2000bf05270 */
[----:B------:R-:W-:-:S05]  /*c1d0*/  IMAD.MOV R153, RZ, RZ, -R154 ;  /* 0x000000ffff997224 */ /* 0x000fca00078e0a9a */
[----:B------:R-:W-:-:S05]  /*c1e0*/  PLOP3.LUT P2, PT, PT, PT, UP0, 0x80, 0x0 ;  /* 0x000000000000781c */ /* 0x000fca0003f4f008 */
[----:B------:R-:W-:-:S08]  /*c1f0*/  @UP0 ULDC.64 UR4, c[0x0][0x9e8] ;  /* 0x00027a0000040ab9 */ /* 0x000fd00000000a00 */
[----:B------:R-:W-:-:S05]  /*c200*/  @P2 IMAD.HI.U32 R154, R153, UR4, RZ ;  /* 0x00000004999a2c27 */ /* 0x000fca000f8e00ff */
[----:B------:R-:W-:-:S04]  /*c210*/  @P2 SHF.R.U32.HI R153, RZ, UR5, R154 ;  /* 0x00000005ff992c19 */ /* 0x000fc8000801169a */
[----:B------:R-:W-:Y:S01]  /*c220*/  LOP3.LUT R153, RZ, R153, RZ, 0x33, !PT ;  /* 0x00000099ff997212 */ /* 0x000fe200078e33ff */
[----:B------:R-:W-:Y:S06]  /*c230*/  BRA `(.L_x_4754) ;  /* 0x0000000000147947 */ /* 0x000fec0003800000 */
.L_x_4753:
[----:B------:R-:W-:-:S06]  /*c240*/  UISETP.NE.AND UP0, UPT, UR41, 0x1, UPT ;  /* 0x000000012900788c */ /* 0x000fcc000bf05270 */
[----:B------:R-:W-:-:S05]  /*c250*/  PLOP3.LUT P2, PT, PT, PT, UP0, 0x80, 0x0 ;  /* 0x000000000000781c */ /* 0x000fca0003f4f008 */
[----:B------:R-:W-:-:S08]  /*c260*/  @UP0 ULDC.64 UR4, c[0x0][0x9e8] ;  /* 0x00027a0000040ab9 */ /* 0x000fd00000000a00 */
[----:B------:R-:W-:-:S05]  /*c270*/  @P2 IMAD.HI.U32 R154, R153, UR4, RZ ;  /* 0x00000004999a2c27 */ /* 0x000fca000f8e00ff */
[----:B------:R-:W-:-:S07]  /*c280*/  @P2 SHF.R.U32.HI R153, RZ, UR5, R154 ;  /* 0x00000005ff992c19 */ /* 0x000fce000801169a */
.L_x_4754:
[----:B------:R-:W-:Y:S05]  /*c290*/  BSYNC B0 ;  /* 0x0000000000007941 */ /* 0x000fea0003800000 */
.L_x_4752:
[----:B------:R-:W-:-:S04]  /*c2a0*/  IMAD.U32 R154, RZ, RZ, UR41 ;  /* 0x00000029ff9a7e24 */ /* 0x000fc8000f8e00ff */
[----:B------:R-:W-:-:S05]  /*c2b0*/  IMAD R153, R153, R154, UR41 ;  /* 0x0000002999997e24 */ /* 0x000fca000f8e029a */
[----:B------:R-:W-:-:S07]  /*c2c0*/  VIMNMX R152, R152, R153, PT ;  /* 0x0000009998987248 */ /* 0x000fce0003fe0100 */
.L_x_4751:
[----:B------:R-:W-:Y:S01]  /*c2d0*/  SHF.R.S32.HI R153, RZ, 0x1f, R152 ;  /* 0x0000001fff997819 */ /* 0x000fe20000011498 */
[----:B------:R-:W-:Y:S03]  /*c2e0*/  BSSY B1, `(.L_x_4755) ;  /* 0x0000250000017945 */ /* 0x000fe60003800000 */
[----:B------:R-:W-:-:S04]  /*c2f0*/  LEA.HI R153, R153, R152, RZ, 0x6 ;  /* 0x0000009899997211 */ /* 0x000fc800078f30ff */
[----:B------:R-:W-:-:S04]  /*c300*/  SHF.R.S32.HI R204, RZ, 0x6, R153 ;  /* 0x00000006ffcc7819 */ /* 0x000fc80000011499 */
[----:B------:R-:W-:-:S04]  /*c310*/  VIMNMX R204, R191, R204, !PT ;  /* 0x000000ccbfcc7248 */ /* 0x000fc80007fe0100 */
[----:B------:R-:W-:-:S13]  /*c320*/  ISETP.GE.AND P2, PT, R14, R204, PT ;  /* 0x000000cc0e00720c */ /* 0x000fda0003f46270 */
[----:B------:R-:W-:Y:S05]  /*c330*/  @!P2 BRA `(.L_x_4756) ;  /* 0x000000240028a947 */ /* 0x000fea0003800000 */
[----:B------:R-:W-:Y:S01]  /*c340*/  IMAD.IADD R205, R0, 0x1, R201 ;  /* 0x0000000100cd7824 */ /* 0x000fe200078e02c9 */
[----:B------:R-:W-:Y:S03]  /*c350*/  BSSY B0, `(.L_x_4757) ;  /* 0x0000245000007945 */ /* 0x000fe60003800000 */
[----:B------:R-:W-:-:S07]  /*c360*/  VIADD R210, R205, 0x8 ;  /* 0x00000008cdd27836 */ /* 0x000fce0000000000 */
.L_x_4776:
[----:B------:R-:W-:-:S05]  /*c370*/  VIADD R211, R18, 0x1 ;  /* 0x0000000112d37836 */ /* 0x000fca0000000000 */
[----:B------:R-:W-:-:S04]  /*c380*/  ISETP.NE.AND P2, PT, R211, 0x2, PT ;  /* 0x00000002d300780c */ /* 0x000fc80003f45270 */
[----:B------:R-:W-:Y:S02]  /*c390*/  SEL R152, RZ, 0x1, P2 ;  /* 0x00000001ff987807 */ /* 0x000fe40001000000 */
[----:B------:R-:W-:Y:S02]  /*c3a0*/  SEL R211, R211, RZ, P2 ;  /* 0x000000ffd3d37207 */ /* 0x000fe40001000000 */
[----:B------:R-:W-:Y:S01]  /*c3b0*/  LOP3.LUT R19, R19, R152, RZ, 0x3c, !PT ;  /* 0x0000009813137212 */ /* 0x000fe200078e3cff */
[----:B0-----:R-:W-:Y:S06]  /*c3c0*/  @!P0 BRA `(.L_x_4758) ;  /* 0x0000000000048947 */ /* 0x001fec0003800000 */
[----:B------:R-:W-:Y:S01]  /*c3d0*/  BPT.TRAP 0x1 ;  /* 0x000000040000795c */ /* 0x000fe20000300000 */
.L_x_4758:
[----:B------:R-:W-:Y:S01]  /*c3e0*/  IMAD R212, R211, 0x8, R2 ;  /* 0x00000008d3d47824 */ /* 0x000fe200078e0202 */
[----:B------:R-:W-:-:S04]  /*c3f0*/  SHF.L.U32 R213, R19, 0x1f, RZ ;  /* 0x0000001f13d57819 */ /* 0x000fc800000006ff */
[----:B------:R0:W1:Y:S01]  /*c400*/  SYNCS.PHASECHK.TRANS64.TRYWAIT P2, [R212+URZ+0x28c30], R213 ;  /* 0x028c30d5d40075a7 */ /* 0x000062000804017f */
[----:B------:R-:W-:Y:S05]  /*c410*/  @!P0 BRA `(.L_x_4759) ;  /* 0x0000000000048947 */ /* 0x000fea0003800000 */
[----:B------:R-:W-:Y:S01]  /*c420*/  BPT.TRAP 0x1 ;  /* 0x000000040000795c */ /* 0x000fe20000300000 */
.L_x_4759:
[----:B------:R-:W-:Y:S01]  /*c430*/  BSSY B2, `(.L_x_4760) ;  /* 0x0000006000027945 */ /* 0x000fe20003800000 */
[----:B------:R-:W-:Y:S02]  /*c440*/  IMAD R206, R211, 0x200, R21 ;  /* 0x00000200d3ce7824 */ /* 0x000fe400078e0215 */
[----:B------:R-:W-:Y:S01]  /*c450*/  IMAD.MOV.U32 R207, RZ, RZ, 0x40000040 ;  /* 0x40000040ffcf7424 */ /* 0x000fe200078e00ff */
[----:B-1----:R-:W-:Y:S06]  /*c460*/  @P2 BRA `(.L_x_4761) ;  /* 0x0000000000082947 */ /* 0x002fec0003800000 */
[----:B------:R-:W1:Y:S02]  /*c470*/  SYNCS.PHASECHK.TRANS64.TRYWAIT P2, [R212+URZ+0x28c30], R213 ;  /* 0x028c30d5d40075a7 */ /* 0x000e64000804017f */
[----:B-1----:R-:W-:Y:S05]  /*c480*/  @!P2 BRA `(.L_x_4762) ;  /* 0x0000010c0004a947 */ /* 0x002fea0003800000 */
.L_x_4761:
[----:B------:R-:W-:Y:S05]  /*c490*/  BSYNC B2 ;  /* 0x0000000000027941 */ /* 0x000fea0003800000 */
.L_x_4760:
[C---:B------:R-:W-:Y:S01]  /*c4a0*/  R2UR UR6, R206.reuse ;  /* 0x00000000ce0672ca */ /* 0x040fe200000e0000 */
[----:B------:R-:W-:Y:S01]  /*c4b0*/  WARPGROUP.ARRIVE ;  /* 0x00000000000079c5 */ /* 0x000fe20000000000 */
[----:B------:R-:W-:Y:S01]  /*c4c0*/  R2UR UR7, R207 ;  /* 0x00000000cf0772ca */ /* 0x000fe200000e0000 */
[----:B------:R-:W-:Y:S01]  /*c4d0*/  VIADD R208, R206, 0x2 ;  /* 0x00000002ced07836 */ /* 0x000fe20000000000 */
[----:B------:R-:W-:Y:S01]  /*c4e0*/  R2UR UR4, R4 ;  /* 0x00000000040472ca */ /* 0x000fe200000e0000 */
[----:B------:R-:W-:Y:S01]  /*c4f0*/  IMAD.MOV.U32 R209, RZ, RZ, 0x40000040 ;  /* 0x40000040ffd17424 */ /* 0x000fe200078e00ff */
[----:B------:R-:W-:Y:S01]  /*c500*/  R2UR UR5, R5 ;  /* 0x00000000050572ca */ /* 0x000fe200000e0000 */
[----:B------:R-:W-:Y:S01]  /*c510*/  IMAD.MOV.U32 R207, RZ, RZ, 0x40000040 ;  /* 0x40000040ffcf7424 */ /* 0x000fe200078e00ff */
[----:B------:R-:W-:Y:S01]  /*c520*/  UISETP.NE.AND UP0, UPT, UR47, URZ, UPT ;  /* 0x0000003f2f00728c */ /* 0x000fe2000bf05270 */
[----:B------:R-:W-:Y:S01]  /*c530*/  @!P1 VIADD R15, R212, 0x28c40 ;  /* 0x00028c40d40f9836 */ /* 0x000fe20000000000 */
[----:B------:R-:W-:-:S04]  /*c540*/  MOV R188, UR45 ;  /* 0x0000002d00bc7c02 */ /* 0x000fc80008000f00 */
[----:B------:R-:W-:Y:S02]  /*c550*/  @!P1 PRMT R15, RZ, 0x654, R15 ;  /* 0x00000654ff0f9816 */ /* 0x000fe4000000000f */
[----:B------:R-:W-:-:S03]  /*c560*/  PLOP3.LUT P2, PT, PT, PT, UP0, 0x40, 0x0 ;  /* 0x000000000000781c */ /* 0x000fc60003f4e808 */
        /* <DEDUP_REMOVED lines=22> */
[----:B------:R-:W-:Y:S01]  /*c6d0*/  LOP3.LUT R206, RZ, R188, RZ, 0x33, !PT ;  /* 0x000000bcffce7212 */ /* 0x000fe200078e33ff */
[----:B------:R-:W-:-:S02]  /*c6e0*/  WARPGROUP.DEPBAR.LE gsb0, 0x0 ;  /* 0x00008000000079c5 */ /* 0x000fc40000010000 */
[----:B------:R-:W-:-:S08]  /*c6f0*/  WARPGROUP.ARRIVE ;  /* 0x00000000000079c5 */ /* 0x000fd00000000000 */
[----:B------:R-:W-:Y:S03]  /*c700*/  HGMMA.64x64x16.F32.BF16 R152, gdesc[UR4], R152, gsb0 ;  /* 0x00e00000049879f0 */ /* 0x000fe60008001898 */
[----:B------:R-:W-:Y:S02]  /*c710*/  WARPGROUP.DEPBAR.LE gsb0, 0x0 ;  /* 0x00008000000079c5 */ /* 0x000fe40000010000 */
[----:B------:R2:W-:Y:S02]  /*c720*/  @!P1 SYNCS.ARRIVE.TRANS64.RED.A1T0 RZ, [R15+URZ], RZ ;  /* 0x000000ff0fff99a7 */ /* 0x0005e4000810043f */
[----:B--2---:R-:W-:-:S05]  /*c730*/  IMAD.SHL.U32 R15, R14, 0x40, RZ ;  /* 0x000000400e0f7824 */ /* 0x004fca00078e00ff */
[----:B------:R-:W-:-:S04]  /*c740*/  IADD3 R207, R184, 0x1, -R15 ;  /* 0x00000001b8cf7810 */ /* 0x000fc80007ffe80f */
[----:B------:R-:W-:-:S05]  /*c750*/  IADD3 R207, -R22, R207, -R186 ;  /* 0x000000cf16cf7210 */ /* 0x000fca0007ffe9ba */
[----:B------:R-:W-:Y:S02]  /*c760*/  IMAD.IADD R231, R206, 0x1, R207 ;  /* 0x00000001cee77824 */ /* 0x000fe400078e02cf */
[----:B------:R-:W-:Y:S02]  /*c770*/  VIADD R229, R207, UR46 ;  /* 0x0000002ecfe57c36 */ /* 0x000fe40008000000 */
[C---:B------:R-:W-:Y:S02]  /*c780*/  IMAD.IADD R208, R0.reuse, 0x1, R231 ;  /* 0x0000000100d07824 */ /* 0x040fe400078e02e7 */
[----:B------:R-:W-:Y:S01]  /*c790*/  IMAD.IADD R209, R0, 0x1, R229 ;  /* 0x0000000100d17824 */ /* 0x000fe200078e02e5 */
[----:B------:R-:W-:Y:S06]  /*c7a0*/  @P2 BRA `(.L_x_4763) ;  /* 0x00000000005c2947 */ /* 0x000fec0003800000 */
[----:B------:R-:W-:Y:S01]  /*c7b0*/  IMAD.IADD R233, R0, 0x1, R201 ;  /* 0x0000000100e97824 */ /* 0x000fe200078e02c9 */
[----:B------:R-:W-:Y:S04]  /*c7c0*/  BSSY B2, `(.L_x_4764) ;  /* 0x0000011000027945 */ /* 0x000fe80003800000 */
[----:B------:R-:W-:-:S13]  /*c7d0*/  ISETP.GT.AND P2, PT, R233, -0x1, PT ;  /* 0xffffffffe900780c */ /* 0x000fda0003f44270 */
[----:B------:R-:W-:Y:S05]  /*c7e0*/  @P2 BRA `(.L_x_4765) ;  /* 0x0000000000202947 */ /* 0x000fea0003800000 */
[----:B------:R-:W-:Y:S01]  /*c7f0*/  IMAD.U32 R228, RZ, RZ, UR44 ;  /* 0x0000002cffe47e24 */ /* 0x000fe2000f8e00ff */
[----:B------:R-:W-:-:S04]  /*c800*/  LOP3.LUT R233, RZ, R233, RZ, 0x33, !PT ;  /* 0x000000e9ffe97212 */ /* 0x000fc800078e33ff */
[----:B------:R-:W-:-:S13]  /*c810*/  ISETP.NE.AND P2, PT, R228, 0x1, PT ;  /* 0x00000001e400780c */ /* 0x000fda0003f45270 */
[----:B------:R-:W2:Y:S02]  /*c820*/  @P2 LDC.64 R206, c[0x0][0x9e8] ;  /* 0x00027a00ffce2b82 */ /* 0x000ea40000000a00 */
[----:B--2---:R-:W-:-:S05]  /*c830*/  @P2 IMAD.HI.U32 R206, R233, R206, RZ ;  /* 0x000000cee9ce2227 */ /* 0x004fca00078e00ff */
[----:B------:R-:W-:-:S04]  /*c840*/  @P2 SHF.R.U32.HI R233, RZ, R207, R206 ;  /* 0x000000cfffe92219 */ /* 0x000fc800000116ce */
[----:B------:R-:W-:Y:S01]  /*c850*/  LOP3.LUT R206, RZ, R233, RZ, 0x33, !PT ;  /* 0x000000e9ffce7212 */ /* 0x000fe200078e33ff */
[----:B------:R-:W-:Y:S06]  /*c860*/  BRA `(.L_x_4766) ;  /* 0x0000000000187947 */ /* 0x000fec0003800000 */
.L_x_4765:
[----:B------:R-:W-:-:S05]  /*c870*/  IMAD.U32 R228, RZ, RZ, UR44 ;  /* 0x0000002cffe47e24 */ /* 0x000fca000f8e00ff */
[----:B------:R-:W-:-:S13]  /*c880*/  ISETP.NE.AND P2, PT, R228, 0x1, PT ;  /* 0x00000001e400780c */ /* 0x000fda0003f45270 */
[----:B------:R-:W2:Y:S02]  /*c890*/  @P2 LDC.64 R206, c[0x0][0x9e8] ;  /* 0x00027a00ffce2b82 */ /* 0x000ea40000000a00 */
[----:B--2---:R-:W-:-:S04]  /*c8a0*/  @P2 IMAD.HI.U32 R230, R233, R206, RZ ;  /* 0x000000cee9e62227 */ /* 0x004fc800078e00ff */
[----:B------:R-:W-:Y:S01]  /*c8b0*/  IMAD.MOV.U32 R206, RZ, RZ, R233 ;  /* 0x000000ffffce7224 */ /* 0x000fe200078e00e9 */
[----:B------:R-:W-:-:S07]  /*c8c0*/  @P2 SHF.R.U32.HI R206, RZ, R207, R230 ;  /* 0x000000cfffce2219 */ /* 0x000fce00000116e6 */
.L_x_4766:
[----:B------:R-:W-:Y:S05]  /*c8d0*/  BSYNC B2 ;  /* 0x0000000000027941 */ /* 0x000fea0003800000 */
.L_x_4764:
[----:B------:R-:W-:-:S04]  /*c8e0*/  IMAD R207, R206, R228, -R15 ;  /* 0x000000e4cecf7224 */ /* 0x000fc800078e0a0f */
[----:B------:R-:W-:-:S05]  /*c8f0*/  IMAD.IADD R207, R207, 0x1, -R22 ;  /* 0x00000001cfcf7824 */ /* 0x000fca00078e0a16 */
[----:B------:R-:W-:Y:S02]  /*c900*/  VIADDMNMX R209, R207, R228, R209, PT ;  /* 0x000000e4cfd17246 */ /* 0x000fe400038001d1 */
[----:B------:R-:W-:-:S07]  /*c910*/  VIMNMX R208, R208, R207, !PT ;  /* 0x000000cfd0d07248 */ /* 0x000fce0007fe0100 */
.L_x_4763:
[----:B------:R-:W-:Y:S01]  /*c920*/  ISETP.GT.AND P2, PT, R14, -0x1, PT ;  /* 0xffffffff0e00780c */ /* 0x000fe20003f44270 */
[----:B------:R-:W-:Y:S01]  /*c930*/  UISETP.NE.AND UP0, UPT, UR47, URZ, UPT ;  /* 0x0000003f2f00728c */ /* 0x000fe2000bf05270 */
[----:B------:R-:W-:Y:S02]  /*c940*/  IADD3 R229, R229, 0x8, R0 ;  /* 0x00000008e5e57810 */ /* 0x000fe40007ffe000 */
[C---:B------:R-:W-:Y:S02]  /*c950*/  ISETP.GT.AND P5, PT, R208.reuse, RZ, P2 ;  /* 0x000000ffd000720c */ /* 0x040fe400017a4270 */
[C---:B------:R-:W-:Y:S02]  /*c960*/  ISETP.GT.AND P4, PT, R208.reuse, 0x1, P2 ;  /* 0x00000001d000780c */ /* 0x040fe40001784270 */
[----:B------:R-:W-:Y:S02]  /*c970*/  ISETP.LT.OR P5, PT, R209, 0x1, P5 ;  /* 0x00000001d100780c */ /* 0x000fe40002fa1670 */
[----:B------:R-:W-:-:S02]  /*c980*/  ISETP.GT.AND P6, PT, R208, 0x8, P2 ;  /* 0x00000008d000780c */ /* 0x000fc400017c4270 */
[----:B------:R-:W-:Y:S02]  /*c990*/  FSEL R206, R152, -INF , !P5 ;  /* 0xff80000098ce7808 */ /* 0x000fe40006800000 */
[C---:B------:R-:W-:Y:S02]  /*c9a0*/  ISETP.GT.AND P5, PT, R208.reuse, 0x10, P2 ;  /* 0x00000010d000780c */ /* 0x040fe400017a4270 */
[----:B------:R-:W-:Y:S02]  /*c9b0*/  ISETP.GT.AND P3, PT, R208, 0x9, P2 ;  /* 0x00000009d000780c */ /* 0x000fe40001764270 */
[C---:B------:R-:W-:Y:S02]  /*c9c0*/  ISETP.LT.OR P5, PT, R209.reuse, 0x11, P5 ;  /* 0x00000011d100780c */ /* 0x040fe40002fa1670 */
[----:B------:R-:W-:Y:S02]  /*c9d0*/  ISETP.LT.OR P4, PT, R209, 0x2, P4 ;  /* 0x00000002d100780c */ /* 0x000fe40002781670 */
[----:B------:R-:W-:-:S02]  /*c9e0*/  FSEL R160, R160, -INF , !P5 ;  /* 0xff800000a0a07808 */ /* 0x000fc40006800000 */
[----:B------:R-:W-:Y:S02]  /*c9f0*/  ISETP.GT.AND P5, PT, R208, 0x20, P2 ;  /* 0x00000020d000780c */ /* 0x000fe400017a4270 */
[C---:B------:R-:W-:Y:S02]  /*ca00*/  ISETP.LT.OR P6, PT, R209.reuse, 0x9, P6 ;  /* 0x00000009d100780c */ /* 0x040fe400037c1670 */
[C---:B------:R-:W-:Y:S02]  /*ca10*/  ISETP.LT.OR P3, PT, R209.reuse, 0xa, P3 ;  /* 0x0000000ad100780c */ /* 0x040fe40001f61670 */
[----:B------:R-:W-:Y:S02]  /*ca20*/  ISETP.LT.OR P5, PT, R209, 0x21, P5 ;  /* 0x00000021d100780c */ /* 0x000fe40002fa1670 */
[----:B------:R-:W-:Y:S02]  /*ca30*/  FSEL R228, R153, -INF , !P4 ;  /* 0xff80000099e47808 */ /* 0x000fe40006000000 */
[----:B------:R-:W-:-:S02]  /*ca40*/  FSEL R156, R156, -INF , !P6 ;  /* 0xff8000009c9c7808 */ /* 0x000fc40007000000 */
[----:B------:R-:W-:Y:S02]  /*ca50*/  FSEL R230, R157, -INF , !P3 ;  /* 0xff8000009de67808 */ /* 0x000fe40005800000 */
[C---:B------:R-:W-:Y:S02]  /*ca60*/  ISETP.GT.AND P4, PT, R208.reuse, 0x11, P2 ;  /* 0x00000011d000780c */ /* 0x040fe40001784270 */
[C---:B------:R-:W-:Y:S02]  /*ca70*/  ISETP.GT.AND P6, PT, R208.reuse, 0x18, P2 ;  /* 0x00000018d000780c */ /* 0x040fe400017c4270 */
[----:B------:R-:W-:Y:S02]  /*ca80*/  ISETP.GT.AND P3, PT, R208, 0x19, P2 ;  /* 0x00000019d000780c */ /* 0x000fe40001764270 */
[----:B------:R-:W-:Y:S02]  /*ca90*/  FSEL R168, R168, -INF , !P5 ;  /* 0xff800000a8a87808 */ /* 0x000fe40006800000 */
[----:B------:R-:W-:-:S02]  /*caa0*/  ISETP.GT.AND P5, PT, R208, 0x30, P2 ;  /* 0x00000030d000780c */ /* 0x000fc400017a4270 */
[C---:B------:R-:W-:Y:S02]  /*cab0*/  ISETP.LT.OR P4, PT, R209.reuse, 0x12, P4 ;  /* 0x00000012d100780c */ /* 0x040fe40002781670 */
        /* <DEDUP_REMOVED lines=10> */
[----:B------:R-:W-:-:S02]  /*cb60*/  PLOP3.LUT P5, PT, PT, PT, UP0, 0x40, 0x0 ;  /* 0x000000000000781c */ /* 0x000fc40003fae808 */
        /* <DEDUP_REMOVED lines=12> */
[----:B------:R-:W-:Y:S02]  /*cc30*/  IADD3 R231, R231, 0x8, R0 ;  /* 0x00000008e7e77810 */ /* 0x000fe40007ffe000 */
[----:B------:R-:W-:Y:S02]  /*cc40*/  FSEL R208, R177, -INF , !P4 ;  /* 0xff800000b1d07808 */ /* 0x000fe40006000000 */
[----:B------:R-:W-:Y:S02]  /*cc50*/  FSEL R180, R180, -INF , !P6 ;  /* 0xff800000b4b47808 */ /* 0x000fe40007000000 */
[----:B------:R-:W-:Y:S01]  /*cc60*/  FSEL R181, R181, -INF , !P3 ;  /* 0xff800000b5b57808 */ /* 0x000fe20005800000 */
[----:B------:R-:W-:Y:S06]  /*cc70*/  @P5 BRA `(.L_x_4767) ;  /* 0x00000000005c5947 */ /* 0x000fec0003800000 */
[----:B------:R-:W-:Y:S01]  /*cc80*/  ISETP.GT.AND P3, PT, R210, -0x1, PT ;  /* 0xffffffffd200780c */ /* 0x000fe20003f64270 */
[----:B------:R-:W-:-:S12]  /*cc90*/  BSSY B2, `(.L_x_4768) ;  /* 0x0000011000027945 */ /* 0x000fd80003800000 */
[----:B------:R-:W-:Y:S05]  /*cca0*/  @P3 BRA `(.L_x_4769) ;  /* 0x0000000000243947 */ /* 0x000fea0003800000 */
[----:B------:R-:W-:Y:S02]  /*ccb0*/  IMAD.U32 R157, RZ, RZ, UR44 ;  /* 0x0000002cff9d7e24 */ /* 0x000fe4000f8e00ff */
[----:B------:R-:W-:-:S03]  /*ccc0*/  VIADD R161, R205, 0x8 ;  /* 0x00000008cda17836 */ /* 0x000fc60000000000 */
[----:B------:R-:W-:Y:S02]  /*ccd0*/  ISETP.NE.AND P3, PT, R157, 0x1, PT ;  /* 0x000000019d00780c */ /* 0x000fe40003f65270 */
[----:B------:R-:W-:-:S11]  /*cce0*/  LOP3.LUT R161, RZ, R161, RZ, 0x33, !PT ;  /* 0x000000a1ffa17212 */ /* 0x000fd600078e33ff */
[----:B------:R-:W2:Y:S02]  /*ccf0*/  @P3 LDC.64 R152, c[0x0][0x9e8] ;  /* 0x00027a00ff983b82 */ /* 0x000ea40000000a00 */
[----:B--2---:R-:W-:-:S05]  /*cd00*/  @P3 IMAD.HI.U32 R152, R161, R152, RZ ;  /* 0x00000098a1983227 */ /* 0x004fca00078e00ff */
[----:B------:R-:W-:-:S04]  /*cd10*/  @P3 SHF.R.U32.HI R161, RZ, R153, R152 ;  /* 0x00000099ffa13219 */ /* 0x000fc80000011698 */
[----:B------:R-:W-:Y:S01]  /*cd20*/  LOP3.LUT R152, RZ, R161, RZ, 0x33, !PT ;  /* 0x000000a1ff987212 */ /* 0x000fe200078e33ff */
[----:B------:R-:W-:Y:S06]  /*cd30*/  BRA `(.L_x_4770) ;  /* 0x0000000000187947 */ /* 0x000fec0003800000 */
.L_x_4769:
[----:B------:R-:W-:-:S05]  /*cd40*/  IMAD.U32 R157, RZ, RZ, UR44 ;  /* 0x0000002cff9d7e24 */ /* 0x000fca000f8e00ff */
[----:B------:R-:W-:-:S13]  /*cd50*/  ISETP.NE.AND P3, PT, R157, 0x1, PT ;  /* 0x000000019d00780c */ /* 0x000fda0003f65270 */
[----:B------:R-:W2:Y:S02]  /*cd60*/  @P3 LDC.64 R152, c[0x0][0x9e8] ;  /* 0x00027a00ff983b82 */ /* 0x000ea40000000a00 */
[----:B--2---:R-:W-:-:S04]  /*cd70*/  @P3 IMAD.HI.U32 R161, R210, R152, RZ ;  /* 0x00000098d2a13227 */ /* 0x004fc800078e00ff */
[----:B------:R-:W-:Y:S01]  /*cd80*/  IMAD.MOV.U32 R152, RZ, RZ, R210 ;  /* 0x000000ffff987224 */ /* 0x000fe200078e00d2 */
[----:B------:R-:W-:-:S07]  /*cd90*/  @P3 SHF.R.U32.HI R152, RZ, R153, R161 ;  /* 0x00000099ff983219 */ /* 0x000fce00000116a1 */
.L_x_4770:
[----:B------:R-:W-:Y:S05]  /*cda0*/  BSYNC B2 ;  /* 0x0000000000027941 */ /* 0x000fea0003800000 */
.L_x_4768:
[----:B------:R-:W-:-:S04]  /*cdb0*/  IMAD R15, R152, R157, -R15 ;  /* 0x0000009d980f7224 */ /* 0x000fc800078e0a0f */
[----:B------:R-:W-:-:S05]  /*cdc0*/  IMAD.IADD R152, R15, 0x1, -R22 ;  /* 0x000000010f987824 */ /* 0x000fca00078e0a16 */
[----:B------:R-:W-:Y:S02]  /*cdd0*/  VIADDMNMX R229, R152, R157, R229, PT ;  /* 0x0000009d98e57246 */ /* 0x000fe400038001e5 */
[----:B------:R-:W-:-:S07]  /*cde0*/  VIMNMX R231, R231, R152, !PT ;  /* 0x00000098e7e77248 */ /* 0x000fce0007fe0100 */
.L_x_4767:
[----:B------:R-:W-:Y:S02]  /*cdf0*/  FMNMX.FTZ R15, R206, R9, !PT ;  /* 0x00000009ce0f7209 */ /* 0x000fe40007810000 */
[C---:B------:R-:W-:Y:S02]  /*ce00*/  ISETP.GT.AND P5, PT, R231.reuse, 0x10, P2 ;  /* 0x00000010e700780c */ /* 0x040fe400017a4270 */
[----:B------:R-:W-:Y:S02]  /*ce10*/  FMNMX.FTZ R15, R228, R15, !PT ;  /* 0x0000000fe40f7209 */ /* 0x000fe40007810000 */
[----:B------:R-:W-:Y:S02]  /*ce20*/  ISETP.GT.AND P4, PT, R231, 0x1, P2 ;  /* 0x00000001e700780c */ /* 0x000fe40001784270 */
[----:B------:R-:W-:Y:S02]  /*ce30*/  FMNMX.FTZ R15, R156, R15, !PT ;  /* 0x0000000f9c0f7209 */ /* 0x000fe40007810000 */
[----:B------:R-:W-:-:S02]  /*ce40*/  ISETP.LT.OR P5, PT, R229, 0x11, P5 ;  /* 0x00000011e500780c */ /* 0x000fc40002fa1670 */
[----:B------:R-:W-:Y:S02]  /*ce50*/  FMNMX.FTZ R15, R230, R15, !PT ;  /* 0x0000000fe60f7209 */ /* 0x000fe40007810000 */
[----:B------:R-:W-:Y:S02]  /*ce60*/  ISETP.LT.OR P4, PT, R229, 0x2, P4 ;  /* 0x00000002e500780c */ /* 0x000fe40002781670 */
[----:B------:R-:W-:Y:S02]  /*ce70*/  FMNMX.FTZ R15, R160, R15, !PT ;  /* 0x0000000fa00f7209 */ /* 0x000fe40007810000 */
[----:B------:R-:W-:Y:S02]  /*ce80*/  FSEL R162, R162, -INF , !P5 ;  /* 0xff800000a2a27808 */ /* 0x000fe40006800000 */
[----:B------:R-:W-:Y:S02]  /*ce90*/  FMNMX.FTZ R15, R232, R15, !PT ;  /* 0x0000000fe80f7209 */ /* 0x000fe40007810000 */
[----:B------:R-:W-:-:S02]  /*cea0*/  ISETP.GT.AND P5, PT, R231, RZ, P2 ;  /* 0x000000ffe700720c */ /* 0x000fc400017a4270 */
[----:B------:R-:W-:Y:S02]  /*ceb0*/  FMNMX.FTZ R15, R164, R15, !PT ;  /* 0x0000000fa40f7209 */ /* 0x000fe40007810000 */
[----:B------:R-:W-:Y:S02]  /*cec0*/  ISETP.LT.OR P5, PT, R229, 0x1, P5 ;  /* 0x00000001e500780c */ /* 0x000fe40002fa1670 */
        /* <DEDUP_REMOVED lines=13> */
[----:B------:R-:W-:Y:S02]  /*cfa0*/  FSEL R159, R159, -INF , !P6 ;  /* 0xff8000009f9f7808 */ /* 0x000fe40007000000 */
[----:B------:R-:W-:Y:S02]  /*cfb0*/  FMNMX.FTZ R152, R180, R15, !PT ;  /* 0x0000000fb4987209 */ /* 0x000fe40007810000 */
[----:B------:R-:W-:-:S02]  /*cfc0*/  ISETP.GT.AND P3, PT, R231, 0x18, P2 ;  /* 0x00000018e700780c */ /* 0x000fc40001764270 */
[----:B------:R-:W-:Y:S02]  /*cfd0*/  FMNMX.FTZ R153, R181, R152, !PT ;  /* 0x00000098b5997209 */ /* 0x000fe40007810000 */
[----:B------:R-:W-:Y:S02]  /*cfe0*/  ISETP.GT.AND P6, PT, R231, 0x19, P2 ;  /* 0x00000019e700780c */ /* 0x000fe400017c4270 */
[C---:B------:R-:W-:Y:S01]  /*cff0*/  ISETP.LT.OR P3, PT, R229.reuse, 0x19, P3 ;  /* 0x00000019e500780c */ /* 0x040fe20001f61670 */
[----:B------:R-:W2:Y:S01]  /*d000*/  SHFL.BFLY PT, R152, R153, 0x2, 0x1f ;  /* 0x0c401f0099987f89 */ /* 0x000ea200000e0000 */
[----:B------:R-:W-:Y:S02]  /*d010*/  ISETP.LT.OR P6, PT, R229, 0x1a, P6 ;  /* 0x0000001ae500780c */ /* 0x000fe400037c1670 */
[----:B------:R-:W-:Y:S02]  /*d020*/  FSEL R166, R166, -INF , !P3 ;  /* 0xff800000a6a67808 */ /* 0x000fe40005800000 */
[----:B------:R-:W-:-:S02]  /*d030*/  ISETP.GT.AND P3, PT, R231, 0x21, P2 ;  /* 0x00000021e700780c */ /* 0x000fc40001764270 */
[----:B------:R-:W-:Y:S02]  /*d040*/  FSEL R167, R167, -INF , !P6 ;  /* 0xff800000a7a77808 */ /* 0x000fe40007000000 */
[----:B------:R-:W-:Y:S02]  /*d050*/  ISETP.GT.AND P6, PT, R231, 0x28, P2 ;  /* 0x00000028e700780c */ /* 0x000fe400017c4270 */
[----:B------:R-:W-:Y:S02]  /*d060*/  ISETP.LT.OR P3, PT, R229, 0x22, P3 ;  /* 0x00000022e500780c */ /* 0x000fe40001f61670 */
[----:B------:R-:W-:Y:S02]  /*d070*/  ISETP.GT.AND P5, PT, R231, 0x29, P2 ;  /* 0x00000029e700780c */ /* 0x000fe400017a4270 */
[----:B------:R-:W-:Y:S02]  /*d080*/  ISETP.LT.OR P6, PT, R229, 0x29, P6 ;  /* 0x00000029e500780c */ /* 0x000fe400037c1670 */
[----:B------:R-:W-:-:S02]  /*d090*/  FSEL R171, R171, -INF , !P3 ;  /* 0xff800000abab7808 */ /* 0x000fc40005800000 */
[----:B------:R-:W-:Y:S02]  /*d0a0*/  ISETP.LT.OR P5, PT, R229, 0x2a, P5 ;  /* 0x0000002ae500780c */ /* 0x000fe40002fa1670 */
[----:B------:R-:W-:Y:S02]  /*d0b0*/  FSEL R174, R174, -INF , !P6 ;  /* 0xff800000aeae7808 */ /* 0x000fe40007000000 */
[----:B------:R-:W-:Y:S02]  /*d0c0*/  FSEL R175, R175, -INF , !P5 ;  /* 0xff800000afaf7808 */ /* 0x000fe40006800000 */
[----:B--2---:R-:W-:Y:S02]  /*d0d0*/  FMNMX.FTZ R15, R153, R152, !PT ;  /* 0x00000098990f7209 */ /* 0x004fe40007810000 */
[----:B------:R-:W-:Y:S02]  /*d0e0*/  FSEL R152, R155, -INF , !P4 ;  /* 0xff8000009b987808 */ /* 0x000fe40006000000 */
[----:B------:R-:W-:Y:S01]  /*d0f0*/  ISETP.GT.AND P4, PT, R231, 0x11, P2 ;  /* 0x00000011e700780c */ /* 0x000fe20001784270 */
[----:B------:R-:W2:Y:S01]  /*d100*/  SHFL.BFLY PT, R157, R15, 0x1, 0x1f ;  /* 0x0c201f000f9d7f89 */ /* 0x000ea200000e0000 */
[----:B------:R-:W-:-:S02]  /*d110*/  FMNMX.FTZ R155, R154, R20, !PT ;  /* 0x000000149a9b7209 */ /* 0x000fc40007810000 */
[----:B------:R-:W-:Y:S02]  /*d120*/  ISETP.LT.OR P4, PT, R229, 0x12, P4 ;  /* 0x00000012e500780c */ /* 0x000fe40002781670 */
[----:B------:R-:W-:Y:S02]  /*d130*/  FMNMX.FTZ R155, R152, R155, !PT ;  /* 0x0000009b989b7209 */ /* 0x000fe40007810000 */
[----:B------:R-:W-:Y:S02]  /*d140*/  FSEL R163, R163, -INF , !P4 ;  /* 0xff800000a3a37808 */ /* 0x000fe40006000000 */
[C---:B------:R-:W-:Y:S02]  /*d150*/  ISETP.GT.AND P4, PT, R231.reuse, 0x20, P2 ;  /* 0x00000020e700780c */ /* 0x040fe40001784270 */
[----:B------:R-:W-:Y:S02]  /*d160*/  ISETP.GT.AND P3, PT, R231, 0x31, P2 ;  /* 0x00000031e700780c */ /* 0x000fe40001764270 */
[----:B------:R-:W-:-:S02]  /*d170*/  ISETP.LT.OR P4, PT, R229, 0x21, P4 ;  /* 0x00000021e500780c */ /* 0x000fc40002781670 */
[C---:B------:R-:W-:Y:S02]  /*d180*/  ISETP.GT.AND P6, PT, R231.reuse, 0x38, P2 ;  /* 0x00000038e700780c */ /* 0x040fe400017c4270 */
[----:B------:R-:W-:Y:S02]  /*d190*/  FSEL R153, R170, -INF , !P4 ;  /* 0xff800000aa997808 */ /* 0x000fe40006000000 */
[----:B------:R-:W-:Y:S02]  /*d1a0*/  FMNMX.FTZ R170, R158, R155, !PT ;  /* 0x0000009b9eaa7209 */ /* 0x000fe40007810000 */
[----:B------:R-:W-:Y:S02]  /*d1b0*/  ISETP.GT.AND P4, PT, R231, 0x30, P2 ;  /* 0x00000030e700780c */ /* 0x000fe40001784270 */
[----:B------:R-:W-:Y:S02]  /*d1c0*/  FMNMX.FTZ R155, R159, R170, !PT ;  /* 0x000000aa9f9b7209 */ /* 0x000fe40007810000 */
[----:B------:R-:W-:-:S02]  /*d1d0*/  ISETP.LT.OR P4, PT, R229, 0x31, P4 ;  /* 0x00000031e500780c */ /* 0x000fc40002781670 */
[----:B------:R-:W-:Y:S02]  /*d1e0*/  FMNMX.FTZ R170, R162, R155, !PT ;  /* 0x0000009ba2aa7209 */ /* 0x000fe40007810000 */
[----:B------:R-:W-:Y:S02]  /*d1f0*/  ISETP.LT.OR P3, PT, R229, 0x32, P3 ;  /* 0x00000032e500780c */ /* 0x000fe40001f61670 */
[----:B------:R-:W-:Y:S02]  /*d200*/  FMNMX.FTZ R155, R163, R170, !PT ;  /* 0x000000aaa39b7209 */ /* 0x000fe40007810000 */
[----:B--2---:R-:W-:Y:S01]  /*d210*/  FMNMX.FTZ R170, R15, R157, !PT ;  /* 0x0000009d0faa7209 */ /* 0x004fe20007810000 */
[----:B------:R-:W-:Y:S01]  /*d220*/  IMAD.U32 R15, RZ, RZ, UR39 ;  /* 0x00000027ff0f7e24 */ /* 0x000fe2000f8e00ff */
[----:B------:R-:W-:Y:S02]  /*d230*/  FMNMX.FTZ R155, R166, R155, !PT ;  /* 0x0000009ba69b7209 */ /* 0x000fe40007810000 */
[C---:B------:R-:W-:Y:S01]  /*d240*/  FSETP.NEU.FTZ.AND P5, PT, R170.reuse, -INF , PT ;  /* 0xff800000aa00780b */ /* 0x040fe20003fbd000 */
[----:B------:R-:W-:Y:S01]  /*d250*/  FMUL.FTZ R161, R170, R15 ;  /* 0x0000000faaa17220 */ /* 0x000fe20000410000 */
[----:B------:R-:W-:-:S02]  /*d260*/  FMNMX.FTZ R155, R167, R155, !PT ;  /* 0x0000009ba79b7209 */ /* 0x000fc40007810000 */
[----:B------:R-:W-:Y:S02]  /*d270*/  FSEL R178, R178, -INF , !P4 ;  /* 0xff800000b2b27808 */ /* 0x000fe40006000000 */
[----:B------:R-:W-:Y:S02]  /*d280*/  FMNMX.FTZ R157, R153, R155, !PT ;  /* 0x0000009b999d7209 */ /* 0x000fe40007810000 */
[----:B------:R-:W-:Y:S02]  /*d290*/  FSEL R155, R161, RZ, P5 ;  /* 0x000000ffa19b7208 */ /* 0x000fe40002800000 */
[----:B------:R-:W-:Y:S02]  /*d2a0*/  FMNMX.FTZ R157, R171, R157, !PT ;  /* 0x0000009dab9d7209 */ /* 0x000fe40007810000 */
[----:B------:R-:W-:Y:S01]  /*d2b0*/  ISETP.GT.AND P2, PT, R231, 0x39, P2 ;  /* 0x00000039e700780c */ /* 0x000fe20001744270 */
        /* <DEDUP_REMOVED lines=10> */
[----:B------:R-:W-:Y:S01]  /*d360*/  MUFU.EX2 R206, R206 ;  /* 0x000000ce00ce7308 */ /* 0x000fe20000000800 */
[----:B------:R-:W-:Y:S01]  /*d370*/  ISETP.LT.OR P2, PT, R229, 0x3a, P2 ;  /* 0x0000003ae500780c */ /* 0x000fe20001741670 */
[-CC-:B------:R-:W-:Y:S01]  /*d380*/  FFMA.FTZ R160, R160, R15.reuse, -R155.reuse ;  /* 0x0000000fa0a07223 */ /* 0x180fe2000001089b */
[----:B------:R-:W-:Y:S01]  /*d390*/  FSEL R182, R182, -INF , !P6 ;  /* 0xff800000b6b67808 */ /* 0x000fe20007000000 */
[-CC-:B------:R-:W-:Y:S01]  /*d3a0*/  FFMA.FTZ R164, R164, R15.reuse, -R155.reuse ;  /* 0x0000000fa4a47223 */ /* 0x180fe2000001089b */
[----:B------:R-:W-:Y:S01]  /*d3b0*/  FMNMX.FTZ R161, R179, R228, !PT ;  /* 0x000000e4b3a17209 */ /* 0x000fe20007810000 */
[--C-:B------:R-:W-:Y:S01]  /*d3c0*/  FFMA.FTZ R233, R208, R15, -R155.reuse ;  /* 0x0000000fd0e97223 */ /* 0x100fe2000001089b */
[----:B------:R-:W-:Y:S01]  /*d3d0*/  FSEL R228, R183, -INF , !P2 ;  /* 0xff800000b7e47808 */ /* 0x000fe20005000000 */
[----:B------:R2:W-:Y:S01]  /*d3e0*/  MUFU.EX2 R157, R165 ;  /* 0x000000a5009d7308 */ /* 0x0005e20000000800 */
[----:B------:R-:W-:Y:S01]  /*d3f0*/  FMNMX.FTZ R161, R182, R161, !PT ;  /* 0x000000a1b6a17209 */ /* 0x000fe20007810000 */
[-CC-:B------:R-:W-:Y:S01]  /*d400*/  FFMA.FTZ R183, R172, R15.reuse, -R155.reuse ;  /* 0x0000000facb77223 */ /* 0x180fe2000001089b */
[----:B------:R-:W-:Y:S01]  /*d410*/  FSEL R172, R170, RZ, P5 ;  /* 0x000000ffaaac7208 */ /* 0x000fe20002800000 */
[--C-:B------:R-:W-:Y:S01]  /*d420*/  FFMA.FTZ R168, R168, R15, -R155.reuse ;  /* 0x0000000fa8a87223 */ /* 0x100fe2000001089b */
[----:B------:R-:W-:Y:S01]  /*d430*/  FMNMX.FTZ R177, R228, R161, !PT ;  /* 0x000000a1e4b17209 */ /* 0x000fe20007810000 */
[-CC-:B------:R-:W-:Y:S01]  /*d440*/  FFMA.FTZ R161, R230, R15.reuse, -R155.reuse ;  /* 0x0000000fe6a17223 */ /* 0x180fe2000001089b */
[-C--:B------:R-:W-:Y:S01]  /*d450*/  FFMA.FTZ R180, R180, R15.reuse, -R155 ;  /* 0x0000000fb4b47223 */ /* 0x080fe2000001089b */
[----:B------:R-:W-:Y:S01]  /*d460*/  FADD.FTZ R234, -R172, R9 ;  /* 0x00000009acea7221 */ /* 0x000fe20000010100 */
[-CC-:B--2---:R-:W-:Y:S01]  /*d470*/  FFMA.FTZ R165, R232, R15.reuse, -R155.reuse ;  /* 0x0000000fe8a57223 */ /* 0x184fe2000001089b */
[----:B------:R-:W2:Y:S01]  /*d480*/  SHFL.BFLY PT, R230, R177, 0x2, 0x1f ;  /* 0x0c401f00b1e67f89 */ /* 0x000ea200000e0000 */
[----:B------:R-:W-:Y:S01]  /*d490*/  MUFU.EX2 R156, R156 ;  /* 0x0000009c009c7308 */ /* 0x000fe20000000800 */
[-C--:B------:R-:W-:Y:S01]  /*d4a0*/  FMUL.FTZ R9, R234, R15.reuse ;  /* 0x0000000fea097220 */ /* 0x080fe20000410000 */
[----:B------:R-:W-:-:S06]  /*d4b0*/  FFMA.FTZ R181, R181, R15, -R155 ;  /* 0x0000000fb5b57223 */ /* 0x000fcc000001089b */
[----:B------:R-:W3:Y:S08]  /*d4c0*/  MUFU.EX2 R9, R9 ;  /* 0x0000000900097308 */ /* 0x000ef00000000800 */
[----:B------:R-:W4:Y:S01]  /*d4d0*/  MUFU.EX2 R161, R161 ;  /* 0x000000a100a17308 */ /* 0x000f220000000800 */
[----:B--2---:R-:W-:Y:S01]  /*d4e0*/  FMNMX.FTZ R207, R177, R230, !PT ;  /* 0x000000e6b1cf7209 */ /* 0x004fe20007810000 */
[----:B------:R-:W-:-:S06]  /*d4f0*/  FFMA.FTZ R230, R173, R15, -R155 ;  /* 0x0000000fade67223 */ /* 0x000fcc000001089b */
[----:B------:R-:W2:Y:S01]  /*d500*/  MUFU.EX2 R160, R160 ;  /* 0x000000a000a07308 */ /* 0x000ea20000000800 */
[----:B------:R-:W-:Y:S01]  /*d510*/  FFMA.FTZ R177, R236, R15, -R155 ;  /* 0x0000000fecb17223 */ /* 0x000fe2000001089b */
[-C--:B---3--:R-:W-:Y:S01]  /*d520*/  FMUL.FTZ R24, R24, R9.reuse ;  /* 0x0000000918187220 */ /* 0x088fe20000410000 */
[----:B------:R-:W3:Y:S01]  /*d530*/  SHFL.BFLY PT, R232, R207, 0x1, 0x1f ;  /* 0x0c201f00cfe87f89 */ /* 0x000ee200000e0000 */
        /* <DEDUP_REMOVED lines=22> */
[----:B------:R-:W-:Y:S01]  /*d6a0*/  FMUL.FTZ R64, R64, R9 ;  /* 0x0000000940407220 */ /* 0x000fe20000410000 */
[----:B---3--:R-:W-:Y:S01]  /*d6b0*/  FMNMX.FTZ R172, R207, R232, !PT ;  /* 0x000000e8cfac7209 */ /* 0x008fe20007810000 */
[----:B------:R-:W-:-:S02]  /*d6c0*/  IMAD.MOV R207, RZ, RZ, -R194 ;  /* 0x000000ffffcf7224 */ /* 0x000fc400078e0ac2 */
[-C--:B------:R-:W-:Y:S01]  /*d6d0*/  FMUL.FTZ R65, R65, R9.reuse ;  /* 0x0000000941417220 */ /* 0x080fe20000410000 */
[----:B------:R-:W-:Y:S01]  /*d6e0*/  FMUL.FTZ R68, R68, R9 ;  /* 0x0000000944447220 */ /* 0x000fe20000410000 */
[C---:B------:R-:W-:Y:S01]  /*d6f0*/  FSETP.NEU.FTZ.AND P2, PT, R172.reuse, -INF , PT ;  /* 0xff800000ac00780b */ /* 0x040fe20003f5d000 */
[C---:B------:R-:W-:Y:S01]  /*d700*/  FMUL.FTZ R176, R172.reuse, R15 ;  /* 0x0000000facb07220 */ /* 0x040fe20000410000 */
[----:B------:R-:W3:Y:S01]  /*d710*/  MUFU.EX2 R168, R168 ;  /* 0x000000a800a87308 */ /* 0x000ee20000000800 */
[-C--:B------:R-:W-:Y:S01]  /*d720*/  FMUL.FTZ R69, R69, R9.reuse ;  /* 0x0000000945457220 */ /* 0x080fe20000410000 */
[----:B------:R-:W-:Y:S01]  /*d730*/  FSEL R173, R172, RZ, P2 ;  /* 0x000000ffacad7208 */ /* 0x000fe20001000000 */
[-C--:B------:R-:W-:Y:S01]  /*d740*/  FMUL.FTZ R72, R72, R9.reuse ;  /* 0x0000000948487220 */ /* 0x080fe20000410000 */
[----:B------:R-:W-:Y:S01]  /*d750*/  FSEL R176, R176, RZ, P2 ;  /* 0x000000ffb0b07208 */ /* 0x000fe20001000000 */
[----:B------:R-:W-:Y:S01]  /*d760*/  FMUL.FTZ R73, R73, R9 ;  /* 0x0000000949497220 */ /* 0x000fe20000410000 */
[----:B------:R-:W-:Y:S01]  /*d770*/  ISETP.NE.AND P2, PT, R22, R207, PT ;  /* 0x000000cf1600720c */ /* 0x000fe20003f45270 */
[----:B------:R-:W-:Y:S01]  /*d780*/  FADD.FTZ R232, -R173, R20 ;  /* 0x00000014ade87221 */ /* 0x000fe20000010100 */
[----:B------:R4:W-:Y:S01]  /*d790*/  MUFU.EX2 R155, R209 ;  /* 0x000000d1009b7308 */ /* 0x0009e20000000800 */
[----:B------:R-:W-:Y:S01]  /*d7a0*/  FFMA.FTZ R207, R152, R15, -R176 ;  /* 0x0000000f98cf7223 */ /* 0x000fe200000108b0 */
[----:B------:R-:W-:Y:S01]  /*d7b0*/  FFMA.FTZ R152, R9, R3, R206 ;  /* 0x0000000309987223 */ /* 0x000fe200000100ce */
[-CC-:B------:R-:W-:Y:S01]  /*d7c0*/  FFMA.FTZ R231, R171, R15.reuse, -R176.reuse ;  /* 0x0000000fabe77223 */ /* 0x180fe200000108b0 */
[-C--:B------:R-:W-:Y:S01]  /*d7d0*/  FMUL.FTZ R171, R232, R15.reuse ;  /* 0x0000000fe8ab7220 */ /* 0x080fe20000410000 */
[-C--:B------:R-:W-:Y:S01]  /*d7e0*/  FFMA.FTZ R229, R154, R15.reuse, -R176 ;  /* 0x0000000f9ae57223 */ /* 0x080fe200000108b0 */
[----:B------:R-:W-:Y:S01]  /*d7f0*/  FADD.FTZ R3, R157, R152 ;  /* 0x000000989d037221 */ /* 0x000fe20000010000 */
[-CC-:B------:R-:W-:Y:S01]  /*d800*/  FFMA.FTZ R173, R162, R15.reuse, -R176.reuse ;  /* 0x0000000fa2ad7223 */ /* 0x180fe200000108b0 */
[----:B------:R2:W-:Y:S01]  /*d810*/  MUFU.EX2 R20, R233 ;  /* 0x000000e900147308 */ /* 0x0005e20000000800 */
[----:B----4-:R-:W-:Y:S01]  /*d820*/  FFMA.FTZ R209, R158, R15, -R176 ;  /* 0x0000000f9ed17223 */ /* 0x010fe200000108b0 */
[----:B------:R-:W-:Y:S01]  /*d830*/  FADD.FTZ R152, R156, R3 ;  /* 0x000000039c987221 */ /* 0x000fe20000010000 */
[----:B------:R-:W-:-:S02]  /*d840*/  @!P2 IMAD R3, R18, 0x40, R192 ;  /* 0x000000401203a824 */ /* 0x000fc400078e02c0 */
[-CC-:B------:R-:W-:Y:S01]  /*d850*/  FFMA.FTZ R208, R159, R15.reuse, -R176.reuse ;  /* 0x0000000f9fd07223 */ /* 0x180fe200000108b0 */
[-CC-:B------:R-:W-:Y:S01]  /*d860*/  FFMA.FTZ R159, R166, R15.reuse, -R176.reuse ;  /* 0x0000000fa69f7223 */ /* 0x180fe200000108b0 */
[-C--:B------:R-:W-:Y:S01]  /*d870*/  FFMA.FTZ R163, R163, R15.reuse, -R176 ;  /* 0x0000000fa3a37223 */ /* 0x080fe200000108b0 */
[----:B------:R-:W-:Y:S01]  /*d880*/  @!P2 IMAD R158, R3, 0x4, R2 ;  /* 0x00000004039ea824 */ /* 0x000fe200078e0202 */
[----:B------:R-:W4:Y:S01]  /*d890*/  MUFU.EX2 R177, R177 ;  /* 0x000000b100b17308 */ /* 0x000f220000000800 */
[----:B--2---:R-:W-:Y:S01]  /*d8a0*/  FADD.FTZ R233, R161, R152 ;  /* 0x00000098a1e97221 */ /* 0x004fe20000010000 */
[----:B------:R-:W-:Y:S01]  /*d8b0*/  F2FP.BF16.F32.PACK_AB R152, R157, R206 ;  /* 0x000000ce9d98723e */ /* 0x000fe200000010ff */
[-CC-:B------:R-:W-:Y:S01]  /*d8c0*/  FFMA.FTZ R153, R153, R15.reuse, -R176.reuse ;  /* 0x0000000f99997223 */ /* 0x180fe200000108b0 */
[----:B------:R-:W-:Y:S01]  /*d8d0*/  @!P2 STS [R158+0x28800], R9 ;  /* 0x028800099e00a388 */ /* 0x000fe20000000800 */
[----:B------:R-:W-:Y:S01]  /*d8e0*/  FADD.FTZ R18, R160, R233 ;  /* 0x000000e9a0127221 */ /* 0x000fe20000010000 */
[-CC-:B------:R-:W-:Y:S01]  /*d8f0*/  FFMA.FTZ R167, R167, R15.reuse, -R176.reuse ;  /* 0x0000000fa7a77223 */ /* 0x180fe200000108b0 */
[-C--:B------:R-:W-:Y:S01]  /*d900*/  FFMA.FTZ R174, R174, R15.reuse, -R176 ;  /* 0x0000000faeae7223 */ /* 0x080fe200000108b0 */
[----:B------:R-:W2:Y:S01]  /*d910*/  MUFU.EX2 R183, R183 ;  /* 0x000000b700b77308 */ /* 0x000ea20000000800 */
[----:B-----5:R-:W-:Y:S01]  /*d920*/  FADD.FTZ R3, R165, R18 ;  /* 0x00000012a5037221 */ /* 0x020fe20000010000 */
[-CC-:B------:R-:W-:Y:S01]  /*d930*/  FFMA.FTZ R175, R175, R15.reuse, -R176.reuse ;  /* 0x0000000fafaf7223 */ /* 0x180fe200000108b0 */
[-CC-:B------:R-:W-:Y:S01]  /*d940*/  FFMA.FTZ R178, R178, R15.reuse, -R176.reuse ;  /* 0x0000000fb2b27223 */ /* 0x180fe200000108b0 */
[-CC-:B------:R-:W-:Y:S01]  /*d950*/  FFMA.FTZ R179, R179, R15.reuse, -R176.reuse ;  /* 0x0000000fb3b37223 */ /* 0x180fe200000108b0 */
[----:B0-----:R-:W-:Y:S01]  /*d960*/  FADD.FTZ R154, R164, R3 ;  /* 0x00000003a49a7221 */ /* 0x001fe20000010000 */
[-CC-:B------:R-:W-:Y:S01]  /*d970*/  FFMA.FTZ R182, R182, R15.reuse, -R176.reuse ;  /* 0x0000000fb6b67223 */ /* 0x180fe200000108b0 */
[----:B------:R-:W-:Y:S01]  /*d980*/  FFMA.FTZ R176, R228, R15, -R176 ;  /* 0x0000000fe4b07223 */ /* 0x000fe200000108b0 */
[----:B------:R-:W0:Y:S01]  /*d990*/  MUFU.EX2 R171, R171 ;  /* 0x000000ab00ab7308 */ /* 0x000e220000000800 */
[----:B-1----:R-:W-:Y:S01]  /*d9a0*/  FADD.FTZ R3, R169, R154 ;  /* 0x0000009aa9037221 */ /* 0x002fe20000010000 */
[----:B------:R-:W-:Y:S01]  /*d9b0*/  F2FP.BF16.F32.PACK_AB R154, R161, R156 ;  /* 0x0000009ca19a723e */ /* 0x000fe200000010ff */
[-C--:B------:R-:W-:Y:S01]  /*d9c0*/  FMUL.FTZ R76, R76, R9.reuse ;  /* 0x000000094c4c7220 */ /* 0x080fe20000410000 */
[----:B------:R-:W-:Y:S01]  /*d9d0*/  F2FP.BF16.F32.PACK_AB R156, R165, R160 ;  /* 0x000000a0a59c723e */ /* 0x000fe200000010ff */
[----:B---3--:R-:W-:Y:S01]  /*d9e0*/  FADD.FTZ R162, R168, R3 ;  /* 0x00000003a8a27221 */ /* 0x008fe20000010000 */
[----:B----4-:R-:W-:Y:S01]  /*d9f0*/  F2FP.BF16.F32.PACK_AB R160, R177, R168 ;  /* 0x000000a8b1a0723e */ /* 0x010fe200000010ff */
[-C--:B------:R-:W-:Y:S01]  /*da00*/  FMUL.FTZ R77, R77, R9.reuse ;  /* 0x000000094d4d7220 */ /* 0x080fe20000410000 */
[----:B------:R-:W1:Y:S01]  /*da10*/  MUFU.EX2 R230, R230 ;  /* 0x000000e600e67308 */ /* 0x000e620000000800 */
[----:B------:R-:W-:Y:S01]  /*da20*/  FADD.FTZ R162, R177, R162 ;  /* 0x000000a2b1a27221 */ /* 0x000fe20000010000 */
[-C--:B------:R-:W-:Y:S01]  /*da30*/  FMUL.FTZ R80, R80, R9.reuse ;  /* 0x0000000950507220 */ /* 0x080fe20000410000 */
[-C--:B------:R-:W-:Y:S01]  /*da40*/  FMUL.FTZ R81, R81, R9.reuse ;  /* 0x0000000951517220 */ /* 0x080fe20000410000 */
[-C--:B------:R-:W-:Y:S01]  /*da50*/  FMUL.FTZ R84, R84, R9.reuse ;  /* 0x0000000954547220 */ /* 0x080fe20000410000 */
[----:B--2---:R-:W-:Y:S01]  /*da60*/  FADD.FTZ R3, R183, R162 ;  /* 0x000000a2b7037221 */ /* 0x004fe20000010000 */
[-C--:B------:R-:W-:Y:S01]  /*da70*/  FMUL.FTZ R85, R85, R9.reuse ;  /* 0x0000000955557220 */ /* 0x080fe20000410000 */
[-C--:B------:R-:W-:Y:S01]  /*da80*/  FMUL.FTZ R88, R88, R9.reuse ;  /* 0x0000000958587220 */ /* 0x080fe20000410000 */
[----:B------:R-:W2:Y:S01]  /*da90*/  MUFU.EX2 R18, R229 ;  /* 0x000000e500127308 */ /* 0x000ea20000000800 */
[----:B0-----:R1:W-:Y:S01]  /*daa0*/  @!P2 STS [R158+0x28820], R171 ;  /* 0x028820ab9e00a388 */ /* 0x0013e20000000800 */
        /* <DEDUP_REMOVED lines=9> */
[----:B-1----:R-:W-:Y:S01]  /*db40*/  FADD.FTZ R158, R230, R3 ;  /* 0x00000003e69e7221 */ /* 0x002fe20000010000 */
[-C--:B------:R-:W-:Y:S01]  /*db50*/  FMUL.FTZ R105, R105, R9.reuse ;  /* 0x0000000969697220 */ /* 0x080fe20000410000 */
[-C--:B------:R-:W-:Y:S01]  /*db60*/  FMUL.FTZ R108, R108, R9.reuse ;  /* 0x000000096c6c7220 */ /* 0x080fe20000410000 */
[----:B------:R-:W-:Y:S01]  /*db70*/  FMUL.FTZ R109, R109, R9 ;  /* 0x000000096d6d7220 */ /* 0x000fe20000410000 */
[----:B------:R-:W-:Y:S01]  /*db80*/  FADD.FTZ R3, R155, R158 ;  /* 0x0000009e9b037221 */ /* 0x000fe20000010000 */
[----:B------:R-:W1:Y:S01]  /*db90*/  MUFU.EX2 R166, R180 ;  /* 0x000000b400a67308 */ /* 0x000e620000000800 */
[----:B--2---:R-:W-:Y:S01]  /*dba0*/  FFMA.FTZ R8, R171, R8, R18 ;  /* 0x00000008ab087223 */ /* 0x004fe20000010012 */
[----:B------:R-:W-:Y:S01]  /*dbb0*/  F2FP.BF16.F32.PACK_AB R158, R169, R164 ;  /* 0x000000a4a99e723e */ /* 0x000fe200000010ff */
[C---:B------:R-:W-:Y:S01]  /*dbc0*/  FADD.FTZ R3, R20.reuse, R3 ;  /* 0x0000000314037221 */ /* 0x040fe20000010000 */
[----:B------:R-:W-:Y:S01]  /*dbd0*/  F2FP.BF16.F32.PACK_AB R164, R20, R155 ;  /* 0x0000009b14a4723e */ /* 0x000fe200000010ff */
[-C--:B------:R-:W-:Y:S01]  /*dbe0*/  FMUL.FTZ R112, R112, R9.reuse ;  /* 0x0000000970707220 */ /* 0x080fe20000410000 */
[-C--:B------:R-:W-:Y:S01]  /*dbf0*/  FMUL.FTZ R113, R113, R9.reuse ;  /* 0x0000000971717220 */ /* 0x080fe20000410000 */
[-C--:B------:R-:W-:Y:S01]  /*dc00*/  FMUL.FTZ R116, R116, R9.reuse ;  /* 0x0000000974747220 */ /* 0x080fe20000410000 */
[----:B------:R-:W-:Y:S01]  /*dc10*/  MUFU.EX2 R209, R209 ;  /* 0x000000d100d17308 */ /* 0x000fe20000000800 */
        /* <DEDUP_REMOVED lines=21> */
[----:B------:R-:W-:Y:S01]  /*dd70*/  F2FP.BF16.F32.PACK_AB R162, R230, R183 ;  /* 0x000000b7e6a2723e */ /* 0x000fe200000010ff */
        /* <DEDUP_REMOVED lines=38> */
[----:B-1----:R-:W-:Y:S01]  /*dfe0*/  FADD.FTZ R206, R208, R153 ;  /* 0x00000099d0ce7221 */ /* 0x002fe20000010000 */
[-C--:B------:R-:W-:Y:S01]  /*dff0*/  FMUL.FTZ R86, R86, R171.reuse ;  /* 0x000000ab56567220 */ /* 0x080fe20000410000 */
[----:B------:R-:W-:Y:S01]  /*e000*/  FMUL.FTZ R87, R87, R171 ;  /* 0x000000ab57577220 */ /* 0x000fe20000410000 */
[----:B------:R-:W1:Y:S01]  /*e010*/  MUFU.EX2 R180, R231 ;  /* 0x000000e700b47308 */ /* 0x000e620000000800 */
[----:B--2---:R-:W-:Y:S01]  /*e020*/  FADD.FTZ R153, R157, R206 ;  /* 0x000000ce9d997221 */ /* 0x004fe20000010000 */
[----:B0-----:R-:W-:Y:S01]  /*e030*/  F2FP.BF16.F32.PACK_AB R157, R20, R157 ;  /* 0x0000009d149d723e */ /* 0x001fe200000010ff */
[-C--:B------:R-:W-:Y:S01]  /*e040*/  FMUL.FTZ R90, R90, R171.reuse ;  /* 0x000000ab5a5a7220 */ /* 0x080fe20000410000 */
[-C--:B------:R-:W-:Y:S01]  /*e050*/  FMUL.FTZ R91, R91, R171.reuse ;  /* 0x000000ab5b5b7220 */ /* 0x080fe20000410000 */
[-C--:B------:R-:W-:Y:S01]  /*e060*/  FMUL.FTZ R94, R94, R171.reuse ;  /* 0x000000ab5e5e7220 */ /* 0x080fe20000410000 */
[-C--:B------:R-:W-:Y:S01]  /*e070*/  FMUL.FTZ R95, R95, R171.reuse ;  /* 0x000000ab5f5f7220 */ /* 0x080fe20000410000 */
[-C--:B------:R-:W-:Y:S01]  /*e080*/  FMUL.FTZ R98, R98, R171.reuse ;  /* 0x000000ab62627220 */ /* 0x080fe20000410000 */
[----:B------:R0:W2:Y:S01]  /*e090*/  MUFU.EX2 R163, R174 ;  /* 0x000000ae00a37308 */ /* 0x0000a20000000800 */
        /* <DEDUP_REMOVED lines=8> */
[----:B0-----:R-:W-:Y:S01]  /*e120*/  FADD.FTZ R174, R20, R153 ;  /* 0x0000009914ae7221 */ /* 0x001fe20000010000 */
[-C--:B------:R-:W-:Y:S01]  /*e130*/  FMUL.FTZ R114, R114, R171.reuse ;  /* 0x000000ab72727220 */ /* 0x080fe20000410000 */
[-C--:B------:R-:W-:Y:S01]  /*e140*/  FMUL.FTZ R115, R115, R171.reuse ;  /* 0x000000ab73737220 */ /* 0x080fe20000410000 */
[----:B------:R-:W-:Y:S01]  /*e150*/  FMUL.FTZ R118, R118, R171 ;  /* 0x000000ab76767220 */ /* 0x000fe20000410000 */
[----:B---3--:R-:W-:Y:S01]  /*e160*/  FADD.FTZ R153, R159, R174 ;  /* 0x000000ae9f997221 */ /* 0x008fe20000010000 */
[C---:B-----5:R-:W-:Y:S01]  /*e170*/  F2FP.BF16.F32.PACK_AB R159, R168.reuse, R159 ;  /* 0x0000009fa89f723e */ /* 0x060fe200000010ff */
[-C--:B------:R-:W-:Y:S01]  /*e180*/  FMUL.FTZ R119, R119, R171.reuse ;  /* 0x000000ab77777220 */ /* 0x080fe20000410000 */
[----:B------:R0:W3:Y:S01]  /*e190*/  MUFU.EX2 R165, R178 ;  /* 0x000000b200a57308 */ /* 0x0000e20000000800 */
[----:B------:R-:W-:Y:S01]  /*e1a0*/  FADD.FTZ R206, R168, R153 ;  /* 0x00000099a8ce7221 */ /* 0x000fe20000010000 */
[-C--:B------:R-:W-:Y:S01]  /*e1b0*/  FMUL.FTZ R122, R122, R171.reuse ;  /* 0x000000ab7a7a7220 */ /* 0x080fe20000410000 */
[-C--:B------:R-:W-:Y:S01]  /*e1c0*/  FMUL.FTZ R123, R123, R171.reuse ;  /* 0x000000ab7b7b7220 */ /* 0x080fe20000410000 */
[----:B------:R-:W-:Y:S01]  /*e1d0*/  FMUL.FTZ R126, R126, R171 ;  /* 0x000000ab7e7e7220 */ /* 0x000fe20000410000 */
[----:B------:R-:W-:Y:S01]  /*e1e0*/  FADD.FTZ R153, R161, R206 ;  /* 0x000000cea1997221 */ /* 0x000fe20000010000 */
[C---:B-1----:R-:W-:Y:S01]  /*e1f0*/  F2FP.BF16.F32.PACK_AB R161, R180.reuse, R161 ;  /* 0x000000a1b4a1723e */ /* 0x042fe200000010ff */
[-C--:B------:R-:W-:Y:S01]  /*e200*/  FMUL.FTZ R127, R127, R171.reuse ;  /* 0x000000ab7f7f7220 */ /* 0x080fe20000410000 */
[----:B------:R-:W1:Y:S01]  /*e210*/  MUFU.EX2 R174, R179 ;  /* 0x000000b300ae7308 */ /* 0x000e620000000800 */
[----:B0-----:R-:W-:Y:S01]  /*e220*/  FADD.FTZ R178, R180, R153 ;  /* 0x00000099b4b27221 */ /* 0x001fe20000010000 */
[-C--:B------:R-:W-:Y:S01]  /*e230*/  FMUL.FTZ R130, R130, R171.reuse ;  /* 0x000000ab82827220 */ /* 0x080fe20000410000 */
[-C--:B------:R-:W-:Y:S01]  /*e240*/  FMUL.FTZ R131, R131, R171.reuse ;  /* 0x000000ab83837220 */ /* 0x080fe20000410000 */
[----:B------:R-:W-:Y:S01]  /*e250*/  FMUL.FTZ R134, R134, R171 ;  /* 0x000000ab86867220 */ /* 0x000fe20000410000 */
[----:B--2---:R-:W-:Y:S01]  /*e260*/  FADD.FTZ R153, R163, R178 ;  /* 0x000000b2a3997221 */ /* 0x004fe20000010000 */
[C---:B----4-:R-:W-:Y:S01]  /*e270*/  F2FP.BF16.F32.PACK_AB R163, R8.reuse, R163 ;  /* 0x000000a308a3723e */ /* 0x050fe200000010ff */
[-C--:B------:R-:W-:Y:S01]  /*e280*/  FMUL.FTZ R135, R135, R171.reuse ;  /* 0x000000ab87877220 */ /* 0x080fe20000410000 */
[----:B------:R-:W0:Y:S01]  /*e290*/  MUFU.EX2 R167, R182 ;  /* 0x000000b600a77308 */ /* 0x000e220000000800 */
[----:B------:R-:W-:Y:S01]  /*e2a0*/  FADD.FTZ R178, R8, R153 ;  /* 0x0000009908b27221 */ /* 0x000fe20000010000 */
[----:B------:R-:W-:Y:S01]  /*e2b0*/  F2FP.BF16.F32.PACK_AB R153, R207, R18 ;  /* 0x00000012cf99723e */ /* 0x000fe200000010ff */
[-C--:B------:R-:W-:Y:S01]  /*e2c0*/  FMUL.FTZ R138, R138, R171.reuse ;  /* 0x000000ab8a8a7220 */ /* 0x080fe20000410000 */
[-C--:B------:R-:W-:Y:S01]  /*e2d0*/  FMUL.FTZ R139, R139, R171.reuse ;  /* 0x000000ab8b8b7220 */ /* 0x080fe20000410000 */
[----:B---3--:R-:W-:Y:S01]  /*e2e0*/  FADD.FTZ R155, R165, R178 ;  /* 0x000000b2a59b7221 */ /* 0x008fe20000010000 */
[-C--:B------:R-:W-:Y:S01]  /*e2f0*/  FMUL.FTZ R142, R142, R171.reuse ;  /* 0x000000ab8e8e7220 */ /* 0x080fe20000410000 */
[----:B------:R-:W-:Y:S01]  /*e300*/  FMUL.FTZ R143, R143, R171 ;  /* 0x000000ab8f8f7220 */ /* 0x000fe20000410000 */
[----:B------:R-:W2:Y:S01]  /*e310*/  MUFU.EX2 R176, R176 ;  /* 0x000000b000b07308 */ /* 0x000ea20000000800 */
[----:B-1----:R-:W-:Y:S01]  /*e320*/  FADD.FTZ R18, R174, R155 ;  /* 0x0000009bae127221 */ /* 0x002fe20000010000 */
[----:B------:R-:W-:Y:S01]  /*e330*/  F2FP.BF16.F32.PACK_AB R155, R208, R209 ;  /* 0x000000d1d09b723e */ /* 0x000fe200000010ff */
[----:B------:R-:W-:Y:S01]  /*e340*/  BAR.SYNC.DEFER_BLOCKING 0xf, 0x100 ;  /* 0x03c4000000007b1d */ /* 0x000fe20000010000 */
[----:B------:R-:W-:Y:S01]  /*e350*/  F2FP.BF16.F32.PACK_AB R165, R174, R165 ;  /* 0x000000a5aea5723e */ /* 0x000fe200000010ff */
[-C--:B------:R-:W-:Y:S01]  /*e360*/  FMUL.FTZ R146, R146, R171.reuse ;  /* 0x000000ab92927220 */ /* 0x080fe20000410000 */
[-C--:B------:R-:W-:Y:S01]  /*e370*/  FMUL.FTZ R147, R147, R171.reuse ;  /* 0x000000ab93937220 */ /* 0x080fe20000410000 */
[-C--:B------:R-:W-:Y:S01]  /*e380*/  FMUL.FTZ R150, R150, R171.reuse ;  /* 0x000000ab96967220 */ /* 0x080fe20000410000 */
[----:B------:R-:W-:Y:S01]  /*e390*/  FMUL.FTZ R151, R151, R171 ;  /* 0x000000ab97977220 */ /* 0x000fe20000410000 */
[----:B0-----:R-:W-:Y:S01]  /*e3a0*/  FADD.FTZ R9, R167, R18 ;  /* 0x00000012a7097221 */ /* 0x001fe20000010000 */
[----:B--2---:R-:W-:-:S03]  /*e3b0*/  F2FP.BF16.F32.PACK_AB R167, R176, R167 ;  /* 0x000000a7b0a7723e */ /* 0x004fc600000010ff */
[----:B------:R-:W-:Y:S01]  /*e3c0*/  FADD.FTZ R8, R176, R9 ;  /* 0x00000009b0087221 */ /* 0x000fe20000010000 */
[----:B------:R0:W-:Y:S04]  /*e3d0*/  STSM.16.M88.4 [R195+0x26800], R152 ;  /* 0x02680098c3007844 */ /* 0x0001e80000000200 */
[----:B------:R0:W-:Y:S04]  /*e3e0*/  STSM.16.M88.4 [R198], R156 ;  /* 0x0000009cc6007844 */ /* 0x0001e80000000200 */
[----:B------:R0:W-:Y:S04]  /*e3f0*/  STSM.16.M88.4 [R196], R160 ;  /* 0x000000a0c4007844 */ /* 0x0001e80000000200 */
[----:B------:R0:W-:Y:S01]  /*e400*/  STSM.16.M88.4 [R197], R164 ;  /* 0x000000a4c5007844 */ /* 0x0001e20000000200 */
[----:B------:R-:W-:Y:S05]  /*e410*/  @!P0 BRA `(.L_x_4771) ;  /* 0x0000000000048947 */ /* 0x000fea0003800000 */
[----:B------:R-:W-:Y:S01]  /*e420*/  BPT.TRAP 0x1 ;  /* 0x000000040000795c */ /* 0x000fe20000300000 */
.L_x_4771:
[----:B------:R1:W2:Y:S01]  /*e430*/  SYNCS.PHASECHK.TRANS64.TRYWAIT P2, [R212+URZ+0x28c50], R213 ;  /* 0x028c50d5d40075a7 */ /* 0x0002a2000804017f */
[----:B------:R-:W-:Y:S05]  /*e440*/  @!P0 BRA `(.L_x_4772) ;  /* 0x0000000000048947 */ /* 0x000fea0003800000 */
[----:B------:R-:W-:Y:S01]  /*e450*/  BPT.TRAP 0x1 ;  /* 0x000000040000795c */ /* 0x000fe20000300000 */
.L_x_4772:
[----:B------:R-:W-:Y:S04]  /*e460*/  BSSY B2, `(.L_x_4773) ;  /* 0x0000004000027945 */ /* 0x000fe80003800000 */
[----:B--2---:R-:W-:Y:S05]  /*e470*/  @P2 BRA `(.L_x_4774) ;  /* 0x0000000000082947 */ /* 0x004fea0003800000 */
[----:B------:R-:W2:Y:S02]  /*e480*/  SYNCS.PHASECHK.TRANS64.TRYWAIT P2, [R212+URZ+0x28c50], R213 ;  /* 0x028c50d5d40075a7 */ /* 0x000ea4000804017f */
[----:B--2---:R-:W-:Y:S05]  /*e490*/  @!P2 BRA `(.L_x_4775) ;  /* 0x000000ec0014a947 */ /* 0x004fea0003800000 */
.L_x_4774:
[----:B------:R-:W-:Y:S05]  /*e4a0*/  BSYNC B2 ;  /* 0x0000000000027941 */ /* 0x000fea0003800000 */
.L_x_4773:
[----:B------:R-:W-:Y:S01]  /*e4b0*/  IMAD R168, R211, 0x1000, R190 ;  /* 0x00001000d3a87824 */ /* 0x000fe200078e02be */
[----:B------:R-:W-:Y:S01]  /*e4c0*/  WARPGROUP.ARRIVE ;  /* 0x00000000000079c5 */ /* 0x000fe20000000000 */
[----:B------:R-:W-:Y:S01]  /*e4d0*/  IMAD.MOV.U32 R169, RZ, RZ, 0x40000040 ;  /* 0x40000040ffa97424 */ /* 0x000fe200078e00ff */
[----:B------:R-:W-:Y:S01]  /*e4e0*/  ISETP.GT.AND P2, PT, R14, R204, PT ;  /* 0x000000cc0e00720c */ /* 0x000fe20003f44270 */
[----:B-12---:R-:W-:Y:S01]  /*e4f0*/  @!P1 VIADD R212, R212, 0x28c60 ;  /* 0x00028c60d4d49836 */ /* 0x006fe20000000000 */
[----:B------:R-:W-:Y:S01]  /*e500*/  R2UR UR6, R168 ;  /* 0x00000000a80672ca */ /* 0x000fe200000e0000 */
[----:B------:R-:W-:Y:S01]  /*e510*/  VIADD R14, R14, 0xffffffff ;  /* 0xffffffff0e0e7836 */ /* 0x000fe20000000000 */
[----:B------:R-:W-:Y:S01]  /*e520*/  R2UR UR7, R169 ;  /* 0x00000000a90772ca */ /* 0x000fe200000e0000 */
[----:B------:R-:W-:Y:S01]  /*e530*/  IMAD.MOV.U32 R169, RZ, RZ, 0x40000040 ;  /* 0x40000040ffa97424 */ /* 0x000fe200078e00ff */
[----:B------:R-:W-:Y:S01]  /*e540*/  @!P1 PRMT R212, RZ, 0x654, R212 ;  /* 0x00000654ffd49816 */ /* 0x000fe200000000d4 */
[----:B------:R-:W-:-:S02]  /*e550*/  IMAD.MOV.U32 R20, RZ, RZ, R172 ;  /* 0x000000ffff147224 */ /* 0x000fc400078e00ac */
[----:B------:R-:W-:Y:S02]  /*e560*/  IMAD.MOV.U32 R9, RZ, RZ, R170 ;  /* 0x000000ffff097224 */ /* 0x000fe400078e00aa */
[----:B------:R-:W-:-:S06]  /*e570*/  IMAD.MOV.U32 R18, RZ, RZ, R211 ;  /* 0x000000ffff127224 */ /* 0x000fcc00078e00d3 */
[----:B------:R-:W-:Y:S03]  /*e580*/  HGMMA.64x256x16.F32.BF16 R24, R152, gdesc[UR4].tnspB, R24, gsb0 ;  /* 0x43e0000498187df0 */ /* 0x000fe60008001818 */
[----:B------:R-:W-:Y:S02]  /*e590*/  WARPGROUP.DEPBAR.LE gsb0, 0x0 ;  /* 0x00008000000079c5 */ /* 0x000fe40000010000 */
[----:B0-----:R-:W-:Y:S01]  /*e5a0*/  VIADD R152, R168, 0x80 ;  /* 0x00000080a8987836 */ /* 0x001fe20000000000 */
[----:B------:R-:W-:Y:S01]  /*e5b0*/  WARPGROUP.ARRIVE ;  /* 0x00000000000079c5 */ /* 0x000fe20000000000 */
[----:B------:R-:W-:-:S03]  /*e5c0*/  IMAD.MOV.U32 R153, RZ, RZ, 0x40000040 ;  /* 0x40000040ff997424 */ /* 0x000fc600078e00ff */
[----:B------:R-:W-:Y:S01]  /*e5d0*/  R2UR UR6, R152 ;  /* 0x00000000980672ca */ /* 0x000fe200000e0000 */
[C---:B------:R-:W-:Y:S01]  /*e5e0*/  VIADD R152, R168.reuse, 0x100 ;  /* 0x00000100a8987836 */ /* 0x040fe20000000000 */
[----:B------:R-:W-:Y:S01]  /*e5f0*/  R2UR UR7, R153 ;  /* 0x00000000990772ca */ /* 0x000fe200000e0000 */
[----:B------:R-:W-:Y:S01]  /*e600*/  IMAD.MOV.U32 R153, RZ, RZ, 0x40000040 ;  /* 0x40000040ff997424 */ /* 0x000fe200078e00ff */
[----:B------:R-:W-:-:S14]  /*e610*/  IADD3 R168, R168, 0x180, RZ ;  /* 0x00000180a8a87810 */ /* 0x000fdc0007ffe0ff */
        /* <DEDUP_REMOVED lines=24> */
[----:B------:R-:W-:Y:S05]  /*e7a0*/  BSYNC B0 ;  /* 0x0000000000007941 */ /* 0x000fea0003800000 */
.L_x_4757:
[----:B------:R-:W-:Y:S02]  /*e7b0*/  IMAD.MOV.U32 R20, RZ, RZ, R172 ;  /* 0x000000ffff147224 */ /* 0x000fe400078e00ac */
[----:B------:R-:W-:Y:S02]  /*e7c0*/  IMAD.MOV.U32 R9, RZ, RZ, R170 ;  /* 0x000000ffff097224 */ /* 0x000fe400078e00aa */
[----:B------:R-:W-:-:S07]  /*e7d0*/  IMAD.MOV.U32 R18, RZ, RZ, R211 ;  /* 0x000000ffff127224 */ /* 0x000fce00078e00d3 */
.L_x_4756:
[----:B------:R-:W-:Y:S05]  /*e7e0*/  BSYNC B1 ;  /* 0x0000000000017941 */ /* 0x000fea0003800000 */
.L_x_4755:
[----:B------:R-:W1:Y:S01]  /*e7f0*/  LDC R154, c[0x0][0x9e4] ;  /* 0x00027900ff9a7b82 */ /* 0x000e620000000800 */
[----:B------:R-:W-:-:S05]  /*e800*/  IADD3 R152, R184, 0x40, -R186 ;  /* 0x00000040b8987810 */ /* 0x000fca0007ffe8ba */
[----:B------:R-:W-:-:S04]  /*e810*/  IMAD R153, R189, 0x40, R152 ;  /* 0x00000040bd997824 */ /* 0x000fc800078e0298 */
[----:B------:R-:W-:Y:S01]  /*e820*/  IMAD.IADD R188, R153, 0x1, -R188 ;  /* 0x0000000199bc7824 */ /* 0x000fe200078e0abc */
[----:B-1----:R-:W-:-:S13]  /*e830*/  ISETP.GE.AND P6, PT, R154, 0x1, PT ;  /* 0x000000019a00780c */ /* 0x002fda0003fc6270 */
[----:B------:R-:W-:Y:S05]  /*e840*/  @!P6 BRA `(.L_x_4777) ;  /* 0x000000000048e947 */ /* 0x000fea0003800000 */
[----:B------:R-:W-:Y:S01]  /*e850*/  IMAD.MOV.U32 R155, RZ, RZ, R153 ;  /* 0x000000ffff9b7224 */ /* 0x000fe200078e0099 */
[----:B------:R-:W-:Y:S04]  /*e860*/  BSSY B0, `(.L_x_4778) ;  /* 0x000000e000007945 */ /* 0x000fe80003800000 */
        /* <DEDUP_REMOVED lines=9> */
.L_x_4779:
[----:B------:R-:W-:-:S13]  /*e900*/  ISETP.NE.AND P2, PT, R154, 0x1, PT ;  /* 0x000000019a00780c */ /* 0x000fda0003f45270 */
[----:B------:R-:W1:Y:S02]  /*e910*/  @P2 LDC.64 R152, c[0x0][0x9e8] ;  /* 0x00027a00ff982b82 */ /* 0x000e640000000a00 */
[----:B-1----:R-:W-:-:S05]  /*e920*/  @P2 IMAD.HI.U32 R152, R155, R152, RZ ;  /* 0x000000989b982227 */ /* 0x002fca00078e00ff */
[----:B------:R-:W-:-:S07]  /*e930*/  @P2 SHF.R.U32.HI R155, RZ, R153, R152 ;  /* 0x00000099ff9b2219 */ /* 0x000fce0000011698 */
.L_x_4780:
[----:B------:R-:W-:Y:S05]  /*e940*/  BSYNC B0 ;  /* 0x0000000000007941 */ /* 0x000fea0003800000 */
.L_x_4778:
[----:B------:R-:W-:-:S05]  /*e950*/  IMAD R155, R155, R154, RZ ;  /* 0x0000009a9b9b7224 */ /* 0x000fca00078e02ff */
[----:B------:R-:W-:-:S07]  /*e960*/  VIMNMX R188, R188, R155, !PT ;  /* 0x0000009bbcbc7248 */ /* 0x000fce0007fe0100 */
.L_x_4777:
[----:B------:R-:W-:Y:S01]  /*e970*/  VIADD R188, R188, 0x3f ;  /* 0x0000003fbcbc7836 */ /* 0x000fe20000000000 */
[----:B------:R-:W-:Y:S04]  /*e980*/  BSSY B1, `(.L_x_4781) ;  /* 0x00001ad000017945 */ /* 0x000fe80003800000 */
[----:B------:R-:W-:-:S04]  /*e990*/  SHF.R.S32.HI R153, RZ, 0x1f, R188 ;  /* 0x0000001fff997819 */ /* 0x000fc800000114bc */
[----:B------:R-:W-:-:S04]  /*e9a0*/  LEA.HI R153, R153, R188, RZ, 0x6 ;  /* 0x000000bc99997211 */ /* 0x000fc800078f30ff */
[----:B------:R-:W-:-:S04]  /*e9b0*/  SHF.R.S32.HI R152, RZ, 0x6, R153 ;  /* 0x00000006ff987819 */ /* 0x000fc80000011499 */
        /* <DEDUP_REMOVED lines=8> */
.L_x_4794:
[----:B------:R-:W-:Y:S02]  /*ea40*/  VIADD R18, R209, 0x1 ;  /* 0x00000001d1127836 */ /* 0x000fe40000000000 */
[----:B------:R-:W-:Y:S02]  /*ea50*/  IMAD.MOV.U32 R14, RZ, RZ, R205 ;  /* 0x000000ffff0e7224 */ /* 0x000fe400078e00cd */
[----:B------:R-:W-:Y:S01]  /*ea60*/  VIADD R205, R205, 0xffffffff ;  /* 0xffffffffcdcd7836 */ /* 0x000fe20000000000 */
[----:B------:R-:W-:Y:S02]  /*ea70*/  ISETP.NE.AND P3, PT, R18, 0x2, PT ;  /* 0x000000021200780c */ /* 0x000fe40003f65270 */
[----:B------:R-:W-:Y:S02]  /*ea80*/  ISETP.GT.AND P2, PT, R14, R201, PT ;  /* 0x000000c90e00720c */ /* 0x000fe40003f44270 */
[----:B------:R-:W-:Y:S02]  /*ea90*/  SEL R14, RZ, 0x1, P3 ;  /* 0x00000001ff0e7807 */ /* 0x000fe40001800000 */
[----:B------:R-:W-:-:S02]  /*eaa0*/  SEL R18, R18, RZ, P3 ;  /* 0x000000ff12127207 */ /* 0x000fc40001800000 */
[----:B------:R-:W-:Y:S01]  /*eab0*/  LOP3.LUT R19, R19, R14, RZ, 0x3c, !PT ;  /* 0x0000000e13137212 */ /* 0x000fe200078e3cff */
[----:B-1----:R-:W-:Y:S06]  /*eac0*/  @!P0 BRA `(.L_x_4784) ;  /* 0x0000000000048947 */ /* 0x002fec0003800000 */
[----:B------:R-:W-:Y:S01]  /*ead0*/  BPT.TRAP 0x1 ;  /* 0x000000040000795c */ /* 0x000fe20000300000 */
.L_x_4784:
[----:B------:R-:W-:Y:S01]  /*eae0*/  IMAD R204, R18, 0x8, R2 ;  /* 0x0000000812cc7824 */ /* 0x000fe200078e0202 */
[----:B------:R-:W-:-:S04]  /*eaf0*/  SHF.L.U32 R206, R19, 0x1f, RZ ;  /* 0x0000001f13ce7819 */ /* 0x000fc800000006ff */
[----:B------:R1:W2:Y:S01]  /*eb00*/  SYNCS.PHASECHK.TRANS64.TRYWAIT P3, [R204+URZ+0x28c30], R206 ;  /* 0x028c30cecc0075a7 */ /* 0x0002a2000806017f */
[----:B------:R-:W-:Y:S05]  /*eb10*/  @!P0 BRA `(.L_x_4785) ;  /* 0x0000000000048947 */ /* 0x000fea0003800000 */
[----:B------:R-:W-:Y:S01]  /*eb20*/  BPT.TRAP 0x1 ;  /* 0x000000040000795c */ /* 0x000fe20000300000 */
.L_x_4785:
[----:B------:R-:W-:Y:S01]  /*eb30*/  BSSY B2, `(.L_x_4786) ;  /* 0x0000006000027945 */ /* 0x000fe20003800000 */
[----:B------:R-:W-:Y:S02]  /*eb40*/  IMAD R14, R18, 0x200, R21 ;  /* 0x00000200120e7824 */ /* 0x000fe400078e0215 */
[----:B------:R-:W-:Y:S01]  /*eb50*/  IMAD.MOV.U32 R15, RZ, RZ, 0x40000040 ;  /* 0x40000040ff0f7424 */ /* 0x000fe200078e00ff */
[----:B--2---:R-:W-:Y:S06]  /*eb60*/  @P3 BRA `(.L_x_4787) ;  /* 0x0000000000083947 */ /* 0x004fec0003800000 */
[----:B------:R-:W2:Y:S02]  /*eb70*/  SYNCS.PHASECHK.TRANS64.TRYWAIT P3, [R204+URZ+0x28c30], R206 ;  /* 0x028c30cecc0075a7 */ /* 0x000ea4000806017f */
[----:B--2---:R-:W-:Y:S05]  /*eb80*/  @!P3 BRA `(.L_x_4788) ;  /* 0x000000e4006cb947 */ /* 0x004fea0003800000 */
.L_x_4787:
[----:B------:R-:W-:Y:S05]  /*eb90*/  BSYNC B2 ;  /* 0x0000000000027941 */ /* 0x000fea0003800000 */
.L_x_4786:
[C---:B------:R-:W-:Y:S01]  /*eba0*/  R2UR UR6, R14.reuse ;  /* 0x000000000e0672ca */ /* 0x040fe200000e0000 */
[----:B------:R-:W-:Y:S01]  /*ebb0*/  WARPGROUP.ARRIVE ;  /* 0x00000000000079c5 */ /* 0x000fe20000000000 */
[----:B------:R-:W-:Y:S01]  /*ebc0*/  R2UR UR7, R15 ;  /* 0x000000000f0772ca */ /* 0x000fe200000e0000 */
[----:B------:R-:W-:Y:S01]  /*ebd0*/  VIADD R188, R14, 0x2 ;  /* 0x000000020ebc7836 */ /* 0x000fe20000000000 */
[----:B------:R-:W-:Y:S01]  /*ebe0*/  R2UR UR4, R4 ;  /* 0x00000000040472ca */ /* 0x000fe200000e0000 */
[----:B------:R-:W-:Y:S01]  /*ebf0*/  IMAD.MOV.U32 R15, RZ, RZ, 0x40000040 ;  /* 0x40000040ff0f7424 */ /* 0x000fe200078e00ff */
[----:B------:R-:W-:Y:S02]  /*ec00*/  R2UR UR5, R5 ;  /* 0x00000000050572ca */ /* 0x000fe400000e0000 */
[----:B------:R-:W-:-:S11]  /*ec10*/  MOV R189, 0x40000040 ;  /* 0x4000004000bd7802 */ /* 0x000fd60000000f00 */
        /* <DEDUP_REMOVED lines=44> */
[----:B------:R-:W3:Y:S02]  /*eee0*/  SHFL.BFLY PT, R9, R20, 0x2, 0x1f ;  /* 0x0c401f0014097f89 */ /* 0x000ee400000e0000 */
[----:B---3--:R-:W-:Y:S02]  /*eef0*/  FMNMX.FTZ R188, R20, R9, !PT ;  /* 0x0000000914bc7209 */ /* 0x008fe40007810000 */
[----:B------:R-:W-:-:S03]  /*ef00*/  FMNMX.FTZ R9, R155, R14, !PT ;  /* 0x0000000e9b097209 */ /* 0x000fc60007810000 */
[----:B------:R-:W3:Y:S01]  /*ef10*/  SHFL.BFLY PT, R189, R188, 0x1, 0x1f ;  /* 0x0c201f00bcbd7f89 */ /* 0x000ee200000e0000 */
[----:B------:R-:W-:-:S04]  /*ef20*/  FMNMX.FTZ R14, R158, R9, !PT ;  /* 0x000000099e0e7209 */ /* 0x000fc80007810000 */
[----:B------:R-:W-:-:S04]  /*ef30*/  FMNMX.FTZ R15, R159, R14, !PT ;  /* 0x0000000e9f0f7209 */ /* 0x000fc80007810000 */
[----:B------:R-:W-:Y:S01]  /*ef40*/  FMNMX.FTZ R14, R162, R15, !PT ;  /* 0x0000000fa20e7209 */ /* 0x000fe20007810000 */
[----:B------:R-:W-:Y:S01]  /*ef50*/  IMAD.U32 R15, RZ, RZ, UR4 ;  /* 0x00000004ff0f7e24 */ /* 0x000fe2000f8e00ff */
[----:B---3--:R-:W-:Y:S02]  /*ef60*/  FMNMX.FTZ R9, R188, R189, !PT ;  /* 0x000000bdbc097209 */ /* 0x008fe40007810000 */
[----:B------:R-:W-:-:S03]  /*ef70*/  FMNMX.FTZ R189, R163, R14, !PT ;  /* 0x0000000ea3bd7209 */ /* 0x000fc60007810000 */
[C---:B------:R-:W-:Y:S01]  /*ef80*/  FADD.FTZ R20, -R9.reuse, R208 ;  /* 0x000000d009147221 */ /* 0x040fe20000010100 */
[----:B------:R-:W-:Y:S01]  /*ef90*/  FMNMX.FTZ R14, R166, R189, !PT ;  /* 0x000000bda60e7209 */ /* 0x000fe20007810000 */
[-C--:B------:R-:W-:Y:S02]  /*efa0*/  FMUL.FTZ R188, R9, R15.reuse ;  /* 0x0000000f09bc7220 */ /* 0x080fe40000410000 */
[-C--:B------:R-:W-:Y:S01]  /*efb0*/  FMUL.FTZ R208, R20, R15.reuse ;  /* 0x0000000f14d07220 */ /* 0x080fe20000410000 */
[----:B------:R-:W-:Y:S01]  /*efc0*/  FMNMX.FTZ R189, R167, R14, !PT ;  /* 0x0000000ea7bd7209 */ /* 0x000fe20007810000 */
[-CC-:B------:R-:W-:Y:S01]  /*efd0*/  FFMA.FTZ R210, R152, R15.reuse, -R188.reuse ;  /* 0x0000000f98d27223 */ /* 0x180fe200000108bc */
[-CC-:B------:R-:W-:Y:S01]  /*efe0*/  FFMA.FTZ R152, R153, R15.reuse, -R188.reuse ;  /* 0x0000000f99987223 */ /* 0x180fe200000108bc */
[--C-:B0-----:R-:W-:Y:S01]  /*eff0*/  FFMA.FTZ R212, R156, R15, -R188.reuse ;  /* 0x0000000f9cd47223 */ /* 0x101fe200000108bc */
        /* <DEDUP_REMOVED lines=18> */
[----:B------:R-:W0:Y:S02]  /*f120*/  MUFU.EX2 R14, R208 ;  /* 0x000000d0000e7308 */ /* 0x000e240000000800 */
[----:B------:R-:W-:-:S04]  /*f130*/  FMNMX.FTZ R211, R179, R20, !PT ;  /* 0x00000014b3d37209 */ /* 0x000fc80007810000 */
[----:B------:R-:W-:Y:S02]  /*f140*/  FMNMX.FTZ R20, R182, R211, !PT ;  /* 0x000000d3b6147209 */ /* 0x000fe40007810000 */
[----:B------:R-:W3:Y:S02]  /*f150*/  MUFU.EX2 R189, R210 ;  /* 0x000000d200bd7308 */ /* 0x000ee40000000800 */
[----:B------:R-:W-:-:S05]  /*f160*/  FMNMX.FTZ R20, R183, R20, !PT ;  /* 0x00000014b7147209 */ /* 0x000fca0007810000 */
[----:B------:R-:W4:Y:S01]  /*f170*/  SHFL.BFLY PT, R211, R20, 0x2, 0x1f ;  /* 0x0c401f0014d37f89 */ /* 0x000f2200000e0000 */
[----:B------:R-:W-:Y:S01]  /*f180*/  MUFU.EX2 R152, R152 ;  /* 0x0000009800987308 */ /* 0x000fe20000000800 */
[-C--:B0-----:R-:W-:Y:S01]  /*f190*/  FMUL.FTZ R24, R24, R14.reuse ;  /* 0x0000000e18187220 */ /* 0x081fe20000410000 */
[-C--:B------:R-:W-:Y:S01]  /*f1a0*/  FMUL.FTZ R25, R25, R14.reuse ;  /* 0x0000000e19197220 */ /* 0x080fe20000410000 */
[-C--:B------:R-:W-:Y:S01]  /*f1b0*/  FMUL.FTZ R28, R28, R14.reuse ;  /* 0x0000000e1c1c7220 */ /* 0x080fe20000410000 */
[-C--:B------:R-:W-:Y:S01]  /*f1c0*/  FMUL.FTZ R29, R29, R14.reuse ;  /* 0x0000000e1d1d7220 */ /* 0x080fe20000410000 */
[-C--:B------:R-:W-:Y:S01]  /*f1d0*/  FMUL.FTZ R32, R32, R14.reuse ;  /* 0x0000000e20207220 */ /* 0x080fe20000410000 */
[-C--:B------:R-:W-:Y:S01]  /*f1e0*/  FMUL.FTZ R33, R33, R14.reuse ;  /* 0x0000000e21217220 */ /* 0x080fe20000410000 */
[-C--:B------:R-:W-:Y:S01]  /*f1f0*/  FMUL.FTZ R36, R36, R14.reuse ;  /* 0x0000000e24247220 */ /* 0x080fe20000410000 */
[----:B------:R0:W-:Y:S01]  /*f200*/  MUFU.EX2 R153, R212 ;  /* 0x000000d400997308 */ /* 0x0001e20000000800 */
        /* <DEDUP_REMOVED lines=14> */
[----:B----4-:R-:W-:Y:S01]  /*f2f0*/  FMNMX.FTZ R211, R20, R211, !PT ;  /* 0x000000d314d37209 */ /* 0x010fe20007810000 */
[----:B------:R-:W-:Y:S01]  /*f300*/  MUFU.EX2 R157, R157 ;  /* 0x0000009d009d7308 */ /* 0x000fe20000000800 */
[-C--:B------:R-:W-:Y:S01]  /*f310*/  FMUL.FTZ R61, R61, R14.reuse ;  /* 0x0000000e3d3d7220 */ /* 0x080fe20000410000 */
[-C--:B------:R-:W-:Y:S01]  /*f320*/  FMUL.FTZ R64, R64, R14.reuse ;  /* 0x0000000e40407220 */ /* 0x080fe20000410000 */
[-C--:B------:R-:W-:Y:S01]  /*f330*/  FMUL.FTZ R65, R65, R14.reuse ;  /* 0x0000000e41417220 */ /* 0x080fe20000410000 */
[----:B------:R-:W3:Y:S01]  /*f340*/  SHFL.BFLY PT, R20, R211, 0x1, 0x1f ;  /* 0x0c201f00d3147f89 */ /* 0x000ee200000e0000 */
        /* <DEDUP_REMOVED lines=23> */
[----:B---3--:R-:W-:Y:S01]  /*f4c0*/  FMNMX.FTZ R20, R211, R20, !PT ;  /* 0x00000014d3147209 */ /* 0x008fe20007810000 */
[----:B------:R-:W-:-:S02]  /*f4d0*/  IMAD.MOV R211, RZ, RZ, -R194 ;  /* 0x000000ffffd37224 */ /* 0x000fc400078e0ac2 */
[-C--:B------:R-:W-:Y:S01]  /*f4e0*/  FMUL.FTZ R108, R108, R14.reuse ;  /* 0x0000000e6c6c7220 */ /* 0x080fe20000410000 */
[-C--:B------:R-:W-:Y:S01]  /*f4f0*/  FMUL.FTZ R109, R109, R14.reuse ;  /* 0x0000000e6d6d7220 */ /* 0x080fe20000410000 */
[----:B------:R-:W-:Y:S01]  /*f500*/  MUFU.EX2 R165, R165 ;  /* 0x000000a500a57308 */ /* 0x000fe20000000800 */
[C---:B------:R-:W-:Y:S01]  /*f510*/  FADD.FTZ R188, -R20.reuse, R207 ;  /* 0x000000cf14bc7221 */ /* 0x040fe20000010100 */
[----:B------:R-:W-:Y:S01]  /*f520*/  FMUL.FTZ R228, R20, R15 ;  /* 0x0000000f14e47220 */ /* 0x000fe20000410000 */
[----:B------:R-:W-:Y:S01]  /*f530*/  ISETP.NE.AND P3, PT, R22, R211, PT ;  /* 0x000000d31600720c */ /* 0x000fe20003f65270 */
[----:B------:R-:W-:Y:S01]  /*f540*/  FMUL.FTZ R112, R112, R14 ;  /* 0x0000000e70707220 */ /* 0x000fe20000410000 */
[-C--:B------:R-:W-:Y:S01]  /*f550*/  FMUL.FTZ R169, R188, R15.reuse ;  /* 0x0000000fbca97220 */ /* 0x080fe20000410000 */
[-CC-:B------:R-:W-:Y:S01]  /*f560*/  FFMA.FTZ R188, R154, R15.reuse, -R228.reuse ;  /* 0x0000000f9abc7223 */ /* 0x180fe200000108e4 */
[----:B------:R-:W-:Y:S01]  /*f570*/  FFMA.FTZ R155, R155, R15, -R228 ;  /* 0x0000000f9b9b7223 */ /* 0x000fe200000108e4 */
[----:B------:R-:W-:-:S02]  /*f580*/  @!P1 VIADD R154, R204, 0x28c40 ;  /* 0x00028c40cc9a9836 */ /* 0x000fc40000000000 */
[-CC-:B0-----:R-:W-:Y:S01]  /*f590*/  FFMA.FTZ R212, R167, R15.reuse, -R228.reuse ;  /* 0x0000000fa7d47223 */ /* 0x181fe200000108e4 */
[-CC-:B------:R-:W-:Y:S01]  /*f5a0*/  FFMA.FTZ R207, R158, R15.reuse, -R228.reuse ;  /* 0x0000000f9ecf7223 */ /* 0x180fe200000108e4 */
[----:B------:R-:W-:Y:S01]  /*f5b0*/  MUFU.EX2 R169, R169 ;  /* 0x000000a900a97308 */ /* 0x000fe20000000800 */
[-CC-:B------:R-:W-:Y:S01]  /*f5c0*/  FFMA.FTZ R167, R170, R15.reuse, -R228.reuse ;  /* 0x0000000faaa77223 */ /* 0x180fe200000108e4 */
[-CC-:B------:R-:W-:Y:S01]  /*f5d0*/  FFMA.FTZ R170, R171, R15.reuse, -R228.reuse ;  /* 0x0000000fabaa7223 */ /* 0x180fe200000108e4 */
[-C--:B------:R-:W-:Y:S01]  /*f5e0*/  FFMA.FTZ R171, R174, R15.reuse, -R228 ;  /* 0x0000000faeab7223 */ /* 0x080fe200000108e4 */
[----:B------:R-:W-:Y:S01]  /*f5f0*/  @!P1 PRMT R154, RZ, 0x654, R154 ;  /* 0x00000654ff9a9816 */ /* 0x000fe2000000009a */
[-CC-:B------:R-:W-:Y:S01]  /*f600*/  FFMA.FTZ R174, R175, R15.reuse, -R228.reuse ;  /* 0x0000000fafae7223 */ /* 0x180fe200000108e4 */
[-C--:B------:R-:W-:Y:S01]  /*f610*/  FFMA.FTZ R208, R159, R15.reuse, -R228 ;  /* 0x0000000f9fd07223 */ /* 0x080fe200000108e4 */
[----:B------:R-:W-:Y:S01]  /*f620*/  @!P3 IMAD R175, R209, 0x40, R192 ;  /* 0x00000040d1afb824 */ /* 0x000fe200078e02c0 */
[----:B------:R-:W0:Y:S01]  /*f630*/  MUFU.EX2 R188, R188 ;  /* 0x000000bc00bc7308 */ /* 0x000e220000000800 */
[----:B------:R3:W-:Y:S01]  /*f640*/  @!P1 SYNCS.ARRIVE.TRANS64.RED.A1T0 RZ, [R154+URZ], RZ ;  /* 0x000000ff9aff99a7 */ /* 0x0007e2000810043f */
[-CC-:B------:R-:W-:Y:S01]  /*f650*/  FFMA.FTZ R159, R162, R15.reuse, -R228.reuse ;  /* 0x0000000fa29f7223 */ /* 0x180fe200000108e4 */
[-CC-:B------:R-:W-:Y:S01]  /*f660*/  FFMA.FTZ R210, R163, R15.reuse, -R228.reuse ;  /* 0x0000000fa3d27223 */ /* 0x180fe200000108e4 */
[----:B------:R-:W-:Y:S01]  /*f670*/  FFMA.FTZ R163, R166, R15, -R228 ;  /* 0x0000000fa6a37223 */ /* 0x000fe200000108e4 */
[-C--:B------:R-:W-:Y:S01]  /*f680*/  FMUL.FTZ R113, R113, R14.reuse ;  /* 0x0000000e71717220 */ /* 0x080fe20000410000 */
[-C--:B------:R-:W-:Y:S01]  /*f690*/  FMUL.FTZ R116, R116, R14.reuse ;  /* 0x0000000e74747220 */ /* 0x080fe20000410000 */
[----:B------:R-:W-:Y:S01]  /*f6a0*/  FMUL.FTZ R117, R117, R14 ;  /* 0x0000000e75757220 */ /* 0x000fe20000410000 */
[----:B------:R-:W4:Y:S01]  /*f6b0*/  MUFU.EX2 R155, R155 ;  /* 0x0000009b009b7308 */ /* 0x000f220000000800 */
[----:B---3--:R-:W-:-:S02]  /*f6c0*/  @!P3 IMAD R154, R175, 0x4, R2 ;  /* 0x00000004af9ab824 */ /* 0x008fc400078e0202 */
[-C--:B------:R-:W-:Y:S01]  /*f6d0*/  FFMA.FTZ R175, R178, R15.reuse, -R228 ;  /* 0x0000000fb2af7223 */ /* 0x080fe200000108e4 */
[-C--:B------:R-:W-:Y:S01]  /*f6e0*/  FMUL.FTZ R120, R120, R14.reuse ;  /* 0x0000000e78787220 */ /* 0x080fe20000410000 */
[-C--:B------:R-:W-:Y:S01]  /*f6f0*/  FMUL.FTZ R121, R121, R14.reuse ;  /* 0x0000000e79797220 */ /* 0x080fe20000410000 */
[-C--:B------:R-:W-:Y:S01]  /*f700*/  FMUL.FTZ R124, R124, R14.reuse ;  /* 0x0000000e7c7c7220 */ /* 0x080fe20000410000 */
[----:B------:R-:W-:Y:S01]  /*f710*/  @!P3 STS [R154+0x28800], R14 ;  /* 0x0288000e9a00b388 */ /* 0x000fe20000000800 */
[----:B------:R-:W-:Y:S01]  /*f720*/  FMUL.FTZ R125, R125, R14 ;  /* 0x0000000e7d7d7220 */ /* 0x000fe20000410000 */
[----:B------:R-:W3:Y:S01]  /*f730*/  MUFU.EX2 R207, R207 ;  /* 0x000000cf00cf7308 */ /* 0x000ee20000000800 */
[----:B0-----:R-:W-:Y:S01]  /*f740*/  FFMA.FTZ R8, R169, R8, R188 ;  /* 0x00000008a9087223 */ /* 0x001fe200000100bc */
[----:B------:R0:W-:Y:S01]  /*f750*/  @!P3 STS [R154+0x28820], R169 ;  /* 0x028820a99a00b388 */ /* 0x0001e20000000800 */
        /* <DEDUP_REMOVED lines=9> */
[----:B0-----:R-:W-:Y:S01]  /*f7f0*/  FADD.FTZ R154, R152, R3 ;  /* 0x00000003989a7221 */ /* 0x001fe20000010000 */
[-C--:B------:R-:W-:Y:S01]  /*f800*/  FMUL.FTZ R141, R141, R14.reuse ;  /* 0x0000000e8d8d7220 */ /* 0x080fe20000410000 */
[-C--:B------:R-:W-:Y:S01]  /*f810*/  FMUL.FTZ R144, R144, R14.reuse ;  /* 0x0000000e90907220 */ /* 0x080fe20000410000 */
[-C--:B------:R-:W-:Y:S01]  /*f820*/  FMUL.FTZ R145, R145, R14.reuse ;  /* 0x0000000e91917220 */ /* 0x080fe20000410000 */
[----:B------:R-:W0:Y:S01]  /*f830*/  MUFU.EX2 R159, R159 ;  /* 0x0000009f009f7308 */ /* 0x000e220000000800 */
[----:B------:R-:W-:Y:S01]  /*f840*/  FADD.FTZ R3, R153, R154 ;  /* 0x0000009a99037221 */ /* 0x000fe20000010000 */
[-C--:B------:R-:W-:Y:S01]  /*f850*/  FMUL.FTZ R148, R148, R14.reuse ;  /* 0x0000000e94947220 */ /* 0x080fe20000410000 */
[----:B------:R-:W-:Y:S01]  /*f860*/  FMUL.FTZ R149, R149, R14 ;  /* 0x0000000e95957220 */ /* 0x000fe20000410000 */
[-C--:B------:R-:W-:Y:S01]  /*f870*/  FFMA.FTZ R179, R179, R15.reuse, -R228 ;  /* 0x0000000fb3b37223 */ /* 0x080fe200000108e4 */
[----:B------:R-:W-:Y:S01]  /*f880*/  FADD.FTZ R154, R156, R3 ;  /* 0x000000039c9a7221 */ /* 0x000fe20000010000 */
[----:B---3--:R-:W-:Y:S01]  /*f890*/  FADD.FTZ R3, R207, R8 ;  /* 0x00000008cf037221 */ /* 0x008fe20000010000 */
[-C--:B------:R-:W-:Y:S01]  /*f8a0*/  FFMA.FTZ R182, R182, R15.reuse, -R228 ;  /* 0x0000000fb6b67223 */ /* 0x080fe200000108e4 */
[----:B------:R-:W3:Y:S01]  /*f8b0*/  MUFU.EX2 R210, R210 ;  /* 0x000000d200d27308 */ /* 0x000ee20000000800 */
[----:B------:R-:W-:Y:S01]  /*f8c0*/  FADD.FTZ R209, R157, R154 ;  /* 0x0000009a9dd17221 */ /* 0x000fe20000010000 */
[----:B-----5:R-:W-:Y:S01]  /*f8d0*/  FADD.FTZ R8, R208, R3 ;  /* 0x00000003d0087221 */ /* 0x020fe20000010000 */
[----:B------:R-:W-:Y:S01]  /*f8e0*/  FFMA.FTZ R183, R183, R15, -R228 ;  /* 0x0000000fb7b77223 */ /* 0x000fe200000108e4 */
[----:B------:R-:W-:Y:S01]  /*f8f0*/  F2FP.BF16.F32.PACK_AB R152, R152, R189 ;  /* 0x000000bd9898723e */ /* 0x000fe200000010ff */
[----:B------:R-:W-:Y:S01]  /*f900*/  FADD.FTZ R154, R160, R209 ;  /* 0x000000d1a09a7221 */ /* 0x000fe20000010000 */
[----:B------:R-:W-:Y:S01]  /*f910*/  F2FP.BF16.F32.PACK_AB R158, R164, R161 ;  /* 0x000000a1a49e723e */ /* 0x000fe200000010ff */
[-C--:B------:R-:W-:Y:S01]  /*f920*/  FMUL.FTZ R26, R26, R169.reuse ;  /* 0x000000a91a1a7220 */ /* 0x080fe20000410000 */
[----:B------:R-:W4:Y:S01]  /*f930*/  MUFU.EX2 R163, R163 ;  /* 0x000000a300a37308 */ /* 0x000f220000000800 */
[----:B0-----:R-:W-:Y:S01]  /*f940*/  FADD.FTZ R3, R159, R8 ;  /* 0x000000089f037221 */ /* 0x001fe20000010000 */
[----:B------:R-:W-:Y:S01]  /*f950*/  FADD.FTZ R209, R161, R154 ;  /* 0x0000009aa1d17221 */ /* 0x000fe20000010000 */
[-C--:B------:R-:W-:Y:S01]  /*f960*/  FMUL.FTZ R27, R27, R169.reuse ;  /* 0x000000a91b1b7220 */ /* 0x080fe20000410000 */
[-C--:B------:R-:W-:Y:S01]  /*f970*/  FMUL.FTZ R30, R30, R169.reuse ;  /* 0x000000a91e1e7220 */ /* 0x080fe20000410000 */
[-C--:B------:R-:W-:Y:S01]  /*f980*/  FMUL.FTZ R31, R31, R169.reuse ;  /* 0x000000a91f1f7220 */ /* 0x080fe20000410000 */
[----:B------:R-:W-:Y:S01]  /*f990*/  FADD.FTZ R154, R164, R209 ;  /* 0x000000d1a49a7221 */ /* 0x000fe20000010000 */
[-C--:B------:R-:W-:Y:S01]  /*f9a0*/  FMUL.FTZ R34, R34, R169.reuse ;  /* 0x000000a922227220 */ /* 0x080fe20000410000 */
[----:B------:R-:W0:Y:S01]  /*f9b0*/  MUFU.EX2 R212, R212 ;  /* 0x000000d400d47308 */ /* 0x000e220000000800 */
[----:B---3--:R-:W-:Y:S01]  /*f9c0*/  FADD.FTZ R8, R210, R3 ;  /* 0x00000003d2087221 */ /* 0x008fe20000010000 */
[----:B------:R-:W-:Y:S01]  /*f9d0*/  FADD.FTZ R209, R165, R154 ;  /* 0x0000009aa5d17221 */ /* 0x000fe20000010000 */
        /* <DEDUP_REMOVED lines=60> */
[----:B------:R-:W-:Y:S01]  /*fda0*/  FMUL.FTZ R127, R127, R169 ;  /* 0x000000a97f7f7220 */ /* 0x000fe20000410000 */
[----:B------:R-:W4:Y:S01]  /*fdb0*/  MUFU.EX2 R176, R176 ;  /* 0x000000b000b07308 */ /* 0x000f220000000800 */
[----:B0-----:R-:W-:Y:S01]  /*fdc0*/  FADD.FTZ R189, R173, R154 ;  /* 0x0000009aadbd7221 */ /* 0x001fe20000010000 */
[----:B------:R-:W-:Y:S01]  /*fdd0*/  F2FP.BF16.F32.PACK_AB R154, R156, R153 ;  /* 0x000000999c9a723e */ /* 0x000fe200000010ff */
[----:B------:R-:W-:Y:S01]  /*fde0*/  FMUL.FTZ R130, R130, R169 ;  /* 0x000000a982827220 */ /* 0x000fe20000410000 */
[----:B------:R-:W-:Y:S01]  /*fdf0*/  F2FP.BF16.F32.PACK_AB R156, R160, R157 ;  /* 0x0000009da09c723e */ /* 0x000fe200000010ff */
[----:B------:R-:W-:Y:S01]  /*fe00*/  FMUL.FTZ R131, R131, R169 ;  /* 0x000000a983837220 */ /* 0x000fe20000410000 */
[----:B------:R-:W-:Y:S01]  /*fe10*/  F2FP.BF16.F32.PACK_AB R160, R168, R165 ;  /* 0x000000a5a8a0723e */ /* 0x000fe200000010ff */
        /* <DEDUP_REMOVED lines=13> */
[----:B------:R-:W-:-:S04]  /*fef0*/  FMUL.FTZ R151, R151, R169 ;  /* 0x000000a997977220 */ /* 0x000fc80000410000 */
[----:B------:R-:W4:Y:S01]  /*ff00*/  MUFU.EX2 R8, R179 ;  /* 0x000000b300087308 */ /* 0x000f220000000800 */
[----:B0-----:R-:W-:-:S07]  /*ff10*/  FADD.FTZ R157, R175, R14 ;  /* 0x0000000eaf9d7221 */ /* 0x001fce0000010000 */
[----:B------:R-:W0:Y:S01]  /*ff20*/  MUFU.EX2 R180, R180 ;  /* 0x000000b400b47308 */ /* 0x000e220000000800 */
[----:B---3--:R-:W-:Y:S01]  /*ff30*/  FADD.FTZ R153, R177, R162 ;  /* 0x000000a2b1997221 */ /* 0x008fe20000010000 */
[----:B------:R-:W-:Y:S02]  /*ff40*/  F2FP.BF16.F32.PACK_AB R162, R173, R172 ;  /* 0x000000acada2723e */ /* 0x000fe400000010ff */
[----:B------:R-:W-:-:S04]  /*ff50*/  F2FP.BF16.F32.PACK_AB R164, R177, R176 ;  /* 0x000000b0b1a4723e */ /* 0x000fc800000010ff */
[----:B------:R-:W3:Y:S01]  /*ff60*/  MUFU.EX2 R182, R182 ;  /* 0x000000b600b67308 */ /* 0x000ee20000000800 */
[----:B----4-:R-:W-:Y:S01]  /*ff70*/  FADD.FTZ R161, R8, R157 ;  /* 0x0000009d08a17221 */ /* 0x010fe20000010000 */
[----:B------:R-:W-:Y:S02]  /*ff80*/  F2FP.BF16.F32.PACK_AB R157, R210, R159 ;  /* 0x0000009fd29d723e */ /* 0x000fe400000010ff */
[----:B------:R-:W-:Y:S02]  /*ff90*/  F2FP.BF16.F32.PACK_AB R159, R212, R163 ;  /* 0x000000a3d49f723e */ /* 0x000fe400000010ff */
[----:B------:R-:W-:Y:S02]  /*ffa0*/  F2FP.BF16.F32.PACK_AB R163, R174, R171 ;  /* 0x000000abaea3723e */ /* 0x000fe400000010ff */
[----:B------:R-:W4:Y:S01]  /*ffb0*/  MUFU.EX2 R181, R181 ;  /* 0x000000b500b57308 */ /* 0x000f220000000800 */
[----:B0-----:R-:W-:Y:S01]  /*ffc0*/  FADD.FTZ R166, R180, R153 ;  /* 0x00000099b4a67221 */ /* 0x001fe20000010000 */
[----:B------:R-:W-:-:S02]  /*ffd0*/  F2FP.BF16.F32.PACK_AB R153, R155, R188 ;  /* 0x000000bc9b99723e */ /* 0x000fc400000010ff */
[----:B------:R-:W-:Y:S01]  /*ffe0*/  F2FP.BF16.F32.PACK_AB R155, R208, R207 ;  /* 0x000000cfd09b723e */ /* 0x000fe200000010ff */
[----:B------:R-:W-:Y:S01]  /*fff0*/  BAR.SYNC.DEFER_BLOCKING 0xf, 0x100 ;  /* 0x03c4000000007b1d */ /* 0x000fe20000010000 */
[----:B------:R-:W-:Y:S01]  /*10000*/  F2FP.BF16.F32.PACK_AB R165, R8, R175 ;  /* 0x000000af08a5723e */ /* 0x000fe200000010ff */
[----:B---3--:R-:W-:Y:S01]  /*10010*/  FADD.FTZ R14, R182, R161 ;  /* 0x000000a1b60e7221 */ /* 0x008fe20000010000 */
[----:B------:R-:W-:-:S03]  /*10020*/  F2FP.BF16.F32.PACK_AB R161, R170, R167 ;  /* 0x000000a7aaa1723e */ /* 0x000fc600000010ff */
[----:B------:R-:W0:Y:S01]  /*10030*/  MUFU.EX2 R183, R183 ;  /* 0x000000b700b77308 */ /* 0x000e220000000800 */
[C---:B----4-:R-:W-:Y:S01]  /*10040*/  FADD.FTZ R3, R181.reuse, R166 ;  /* 0x000000a6b5037221 */ /* 0x050fe20000010000 */
[----:B------:R-:W-:Y:S02]  /*10050*/  F2FP.BF16.F32.PACK_AB R166, R181, R180 ;  /* 0x000000b4b5a6723e */ /* 0x000fe400000010ff */
[C---:B0-----:R-:W-:Y:S01]  /*10060*/  F2FP.BF16.F32.PACK_AB R167, R183.reuse, R182 ;  /* 0x000000b6b7a7723e */ /* 0x041fe200000010ff */
[----:B------:R0:W-:Y:S01]  /*10070*/  STSM.16.M88.4 [R195+0x26800], R152 ;  /* 0x02680098c3007844 */ /* 0x0001e20000000200 */
[----:B------:R-:W-:-:S03]  /*10080*/  FADD.FTZ R8, R183, R14 ;  /* 0x0000000eb7087221 */ /* 0x000fc60000010000 */
[----:B------:R0:W-:Y:S04]  /*10090*/  STSM.16.M88.4 [R198], R156 ;  /* 0x0000009cc6007844 */ /* 0x0001e80000000200 */
[----:B------:R0:W-:Y:S04]  /*100a0*/  STSM.16.M88.4 [R196], R160 ;  /* 0x000000a0c4007844 */ /* 0x0001e80000000200 */
[----:B------:R0:W-:Y:S01]  /*100b0*/  STSM.16.M88.4 [R197], R164 ;  /* 0x000000a4c5007844 */ /* 0x0001e20000000200 */
[----:B------:R-:W-:Y:S05]  /*100c0*/  @!P0 BRA `(.L_x_4789) ;  /* 0x0000000000048947 */ /* 0x000fea0003800000 */
[----:B------:R-:W-:Y:S01]  /*100d0*/  BPT.TRAP 0x1 ;  /* 0x000000040000795c */ /* 0x000fe20000300000 */
.L_x_4789:
[----:B------:R3:W4:Y:S01]  /*100e0*/  SYNCS.PHASECHK.TRANS64.TRYWAIT P3, [R204+URZ+0x28c50], R206 ;  /* 0x028c50cecc0075a7 */ /* 0x000722000806017f */
[----:B------:R-:W-:Y:S05]  /*100f0*/  @!P0 BRA `(.L_x_4790) ;  /* 0x0000000000048947 */ /* 0x000fea0003800000 */
[----:B------:R-:W-:Y:S01]  /*10100*/  BPT.TRAP 0x1 ;  /* 0x000000040000795c */ /* 0x000fe20000300000 */
.L_x_4790:
[----:B------:R-:W-:Y:S04]  /*10110*/  BSSY B2, `(.L_x_4791) ;  /* 0x0000004000027945 */ /* 0x000fe80003800000 */
[----:B----4-:R-:W-:Y:S05]  /*10120*/  @P3 BRA `(.L_x_4792) ;  /* 0x0000000000083947 */ /* 0x010fea0003800000 */
[----:B------:R-:W4:Y:S02]  /*10130*/  SYNCS.PHASECHK.TRANS64.TRYWAIT P3, [R204+URZ+0x28c50], R206 ;  /* 0x028c50cecc0075a7 */ /* 0x000f24000806017f */
[----:B----4-:R-:W-:Y:S05]  /*10140*/  @!P3 BRA `(.L_x_4793) ;  /* 0x000000d00010b947 */ /* 0x010fea0003800000 */
.L_x_4792:
[----:B------:R-:W-:Y:S05]  /*10150*/  BSYNC B2 ;  /* 0x0000000000027941 */ /* 0x000fea0003800000 */
.L_x_4791:
[----:B------:R-:W-:Y:S01]  /*10160*/  IMAD R168, R18, 0x1000, R190 ;  /* 0x0000100012a87824 */ /* 0x000fe200078e02be */
[----:B------:R-:W-:Y:S01]  /*10170*/  WARPGROUP.ARRIVE ;  /* 0x00000000000079c5 */ /* 0x000fe20000000000 */
[----:B------:R-:W-:Y:S02]  /*10180*/  IMAD.MOV.U32 R169, RZ, RZ, 0x40000040 ;  /* 0x40000040ffa97424 */ /* 0x000fe400078e00ff */
[----:B-1234-:R-:W-:Y:S01]  /*10190*/  @!P1 VIADD R204, R204, 0x28c60 ;  /* 0x00028c60cccc9836 */ /* 0x01efe20000000000 */
[----:B------:R-:W-:Y:S01]  /*101a0*/  R2UR UR6, R168 ;  /* 0x00000000a80672ca */ /* 0x000fe200000e0000 */
[----:B------:R-:W-:Y:S01]  /*101b0*/  IMAD.MOV.U32 R207, RZ, RZ, R20 ;  /* 0x000000ffffcf7224 */ /* 0x000fe200078e0014 */
[----:B------:R-:W-:Y:S01]  /*101c0*/  R2UR UR7, R169 ;  /* 0x00000000a90772ca */ /* 0x000fe200000e0000 */
[----:B------:R-:W-:Y:S01]  /*101d0*/  IMAD.MOV.U32 R169, RZ, RZ, 0x40000040 ;  /* 0x40000040ffa97424 */ /* 0x000fe200078e00ff */
[----:B------:R-:W-:Y:S01]  /*101e0*/  @!P1 PRMT R204, RZ, 0x654, R204 ;  /* 0x00000654ffcc9816 */ /* 0x000fe200000000cc */
[----:B------:R-:W-:-:S02]  /*101f0*/  IMAD.MOV.U32 R208, RZ, RZ, R9 ;  /* 0x000000ffffd07224 */ /* 0x000fc400078e0009 */
[----:B------:R-:W-:-:S08]  /*10200*/  IMAD.MOV.U32 R209, RZ, RZ, R18 ;  /* 0x000000ffffd17224 */ /* 0x000fd000078e0012 */
        /* <DEDUP_REMOVED lines=35> */
.L_x_4783:
[----:B------:R-:W-:-:S07]  /*10440*/  IMAD.MOV.U32 R14, RZ, RZ, R205 ;  /* 0x000000ffff0e7224 */ /* 0x000fce00078e00cd */
.L_x_4782:
[----:B------:R-:W-:Y:S05]  /*10450*/  BSYNC B1 ;  /* 0x0000000000017941 */ /* 0x000fea0003800000 */
.L_x_4781:
[----:B------:R-:W-:Y:S01]  /*10460*/  ISETP.GE.AND P2, PT, R14, R191, PT ;  /* 0x000000bf0e00720c */ /* 0x000fe20003f46270 */
[----:B------:R-:W-:-:S12]  /*10470*/  BSSY B0, `(.L_x_4795) ;  /* 0x000024c000007945 */ /* 0x000fd80003800000 */
[----:B------:R-:W-:Y:S05]  /*10480*/  @!P2 BRA `(.L_x_4796) ;  /* 0x000000240028a947 */ /* 0x000fea0003800000 */
[----:B------:R-:W-:Y:S01]  /*10490*/  VIADD R201, R0, 0x8 ;  /* 0x0000000800c97836 */ /* 0x000fe20000000000 */
[----:B------:R-:W-:Y:S01]  /*104a0*/  MOV R208, R9 ;  /* 0x0000000900d07202 */ /* 0x000fe20000000f00 */
[----:B------:R-:W-:Y:S02]  /*104b0*/  IMAD.MOV.U32 R210, RZ, RZ, R20 ;  /* 0x000000ffffd27224 */ /* 0x000fe400078e0014 */
[----:B------:R-:W-:Y:S01]  /*104c0*/  IMAD.MOV.U32 R209, RZ, RZ, R18 ;  /* 0x000000ffffd17224 */ /* 0x000fe200078e0012 */
[----:B------:R-:W-:-:S07]  /*104d0*/  IADD3 R201, R201, R184, -R186 ;  /* 0x000000b8c9c97210 */ /* 0x000fce0007ffe8ba */
.L_x_4815:
[----:B------:R-:W-:-:S05]  /*104e0*/  VIADD R18, R209, 0x1 ;  /* 0x00000001d1127836 */ /* 0x000fca0000000000 */
[----:B------:R-:W-:-:S04]  /*104f0*/  ISETP.NE.AND P2, PT, R18, 0x2, PT ;  /* 0x000000021200780c */ /* 0x000fc80003f45270 */
[----:B------:R-:W-:Y:S02]  /*10500*/  SEL R20, RZ, 0x1, P2 ;  /* 0x00000001ff147807 */ /* 0x000fe40001000000 */
[----:B------:R-:W-:Y:S02]  /*10510*/  SEL R18, R18, RZ, P2 ;  /* 0x000000ff12127207 */ /* 0x000fe40001000000 */
[----:B------:R-:W-:Y:S01]  /*10520*/  LOP3.LUT R19, R19, R20, RZ, 0x3c, !PT ;  /* 0x0000001413137212 */ /* 0x000fe200078e3cff */
[----:B--2---:R-:W-:Y:S06]  /*10530*/  @!P0 BRA `(.L_x_4797) ;  /* 0x0000000000048947 */ /* 0x004fec0003800000 */
[----:B------:R-:W-:Y:S01]  /*10540*/  BPT.TRAP 0x1 ;  /* 0x000000040000795c */ /* 0x000fe20000300000 */
.L_x_4797:
[----:B------:R-:W-:Y:S01]  /*10550*/  IMAD R206, R18, 0x8, R2 ;  /* 0x0000000812ce7824 */ /* 0x000fe200078e0202 */
[----:B------:R-:W-:-:S04]  /*10560*/  SHF.L.U32 R207, R19, 0x1f, RZ ;  /* 0x0000001f13cf7819 */ /* 0x000fc800000006ff */
[----:B------:R2:W3:Y:S01]  /*10570*/  SYNCS.PHASECHK.TRANS64.TRYWAIT P2, [R206+URZ+0x28c30], R207 ;  /* 0x028c30cfce0075a7 */ /* 0x0004e2000804017f */
[----:B------:R-:W-:Y:S05]  /*10580*/  @!P0 BRA `(.L_x_4798) ;  /* 0x0000000000048947 */ /* 0x000fea0003800000 */
[----:B------:R-:W-:Y:S01]  /*10590*/  BPT.TRAP 0x1 ;  /* 0x000000040000795c */ /* 0x000fe20000300000 */
.L_x_4798:
[----:B------:R-:W-:Y:S01]  /*105a0*/  BSSY B1, `(.L_x_4799) ;  /* 0x0000006000017945 */ /* 0x000fe20003800000 */
[----:B------:R-:W-:Y:S02]  /*105b0*/  IMAD R188, R18, 0x200, R21 ;  /* 0x0000020012bc7824 */ /* 0x000fe400078e0215 */
[----:B------:R-:W-:Y:S01]  /*105c0*/  IMAD.MOV.U32 R189, RZ, RZ, 0x40000040 ;  /* 0x40000040ffbd7424 */ /* 0x000fe200078e00ff */
[----:B---3--:R-:W-:Y:S06]  /*105d0*/  @P2 BRA `(.L_x_4800) ;  /* 0x0000000000082947 */ /* 0x008fec0003800000 */
[----:B------:R-:W3:Y:S02]  /*105e0*/  SYNCS.PHASECHK.TRANS64.TRYWAIT P2, [R206+URZ+0x28c30], R207 ;  /* 0x028c30cfce0075a7 */ /* 0x000ee4000804017f */
[----:B---3--:R-:W-:Y:S05]  /*105f0*/  @!P2 BRA `(.L_x_4801) ;  /* 0x000000c800f8a947 */ /* 0x008fea0003800000 */
.L_x_4800:
[----:B------:R-:W-:Y:S05]  /*10600*/  BSYNC B1 ;  /* 0x0000000000017941 */ /* 0x000fea0003800000 */
.L_x_4799:
[C---:B------:R-:W-:Y:S01]  /*10610*/  R2UR UR6, R188.reuse ;  /* 0x00000000bc0672ca */ /* 0x040fe200000e0000 */
[----:B------:R-:W-:Y:S01]  /*10620*/  WARPGROUP.ARRIVE ;  /* 0x00000000000079c5 */ /* 0x000fe20000000000 */
[----:B------:R-:W-:Y:S01]  /*10630*/  R2UR UR7, R189 ;  /* 0x00000000bd0772ca */ /* 0x000fe200000e0000 */
[----:B-1----:R-:W-:Y:S01]  /*10640*/  VIADD R204, R188, 0x2 ;  /* 0x00000002bccc7836 */ /* 0x002fe20000000000 */
[----:B------:R-:W-:Y:S01]  /*10650*/  R2UR UR4, R4 ;  /* 0x00000000040472ca */ /* 0x000fe200000e0000 */
[----:B------:R-:W-:Y:S01]  /*10660*/  IMAD.MOV.U32 R205, RZ, RZ, 0x40000040 ;  /* 0x40000040ffcd7424 */ /* 0x000fe200078e00ff */
[----:B------:R-:W-:Y:S01]  /*10670*/  R2UR UR5, R5 ;  /* 0x00000000050572ca */ /* 0x000fe200000e0000 */
[----:B------:R-:W-:Y:S02]  /*10680*/  IMAD.MOV.U32 R189, RZ, RZ, 0x40000040 ;  /* 0x40000040ffbd7424 */ /* 0x000fe400078e00ff */
[----:B------:R-:W-:-:S05]  /*10690*/  @!P1 VIADD R9, R206, 0x28c40 ;  /* 0x00028c40ce099836 */ /* 0x000fca0000000000 */
[----:B------:R-:W-:Y:S01]  /*106a0*/  @!P1 PRMT R15, RZ, 0x654, R9 ;  /* 0x00000654ff0f9816 */ /* 0x000fe20000000009 */
[----:B------:R-:W-:-:S04]  /*106b0*/  IMAD.SHL.U32 R9, R14, 0x40, RZ ;  /* 0x000000400e097824 */ /* 0x000fc800078e00ff */
        /* <DEDUP_REMOVED lines=25> */
[----:B------:R-:W-:Y:S01]  /*10850*/  ULDC UR4, c[0x0][0x9dc] ;  /* 0x0002770000047ab9 */ /* 0x000fe20000000800 */
[----:B------:R-:W-:Y:S01]  /*10860*/  ULDC UR5, c[0x0][0x9e0] ;  /* 0x0002780000057ab9 */ /* 0x000fe20000000800 */
[----:B------:R-:W-:Y:S01]  /*10870*/  ULOP3.LUT UR4, URZ, UR4, URZ, 0x33, !UPT ;  /* 0x000000043f047292 */ /* 0x000fe2000f8e333f */
[----:B------:R-:W-:Y:S02]  /*10880*/  WARPGROUP.DEPBAR.LE gsb0, 0x0 ;  /* 0x00008000000079c5 */ /* 0x000fe40000010000 */
[----:B------:R1:W-:Y:S02]  /*10890*/  @!P1 SYNCS.ARRIVE.TRANS64.RED.A1T0 RZ, [R15+URZ], RZ ;  /* 0x000000ff0fff99a7 */ /* 0x0003e4000810043f */
[----:B-1----:R-:W-:-:S04]  /*108a0*/  IADD3 R15, R184, 0x1, -R9 ;  /* 0x00000001b80f7810 */ /* 0x002fc80007ffe809 */
[----:B------:R-:W-:-:S05]  /*108b0*/  IADD3 R15, -R22, R15, -R186 ;  /* 0x0000000f160f7210 */ /* 0x000fca0007ffe9ba */
[C---:B------:R-:W-:Y:S02]  /*108c0*/  VIADD R211, R15.reuse, UR5 ;  /* 0x000000050fd37c36 */ /* 0x040fe40008000000 */
[----:B------:R-:W-:Y:S02]  /*108d0*/  VIADD R205, R15, UR4 ;  /* 0x000000040fcd7c36 */ /* 0x000fe40008000000 */
[C---:B------:R-:W-:Y:S02]  /*108e0*/  IMAD.IADD R204, R0.reuse, 0x1, R211 ;  /* 0x0000000100cc7824 */ /* 0x040fe400078e02d3 */
[----:B------:R-:W-:Y:S01]  /*108f0*/  IMAD.IADD R15, R0, 0x1, R205 ;  /* 0x00000001000f7824 */ /* 0x000fe200078e02cd */
[----:B------:R-:W-:Y:S06]  /*10900*/  @!P6 BRA `(.L_x_4802) ;  /* 0x000000000060e947 */ /* 0x000fec0003800000 */
[----:B------:R-:W-:Y:S01]  /*10910*/  IADD3 R20, R0, R184, -R186 ;  /* 0x000000b800147210 */ /* 0x000fe20007ffe8ba */
[----:B------:R-:W-:Y:S03]  /*10920*/  BSSY B1, `(.L_x_4803) ;  /* 0x0000012000017945 */ /* 0x000fe60003800000 */
[----:B------:R-:W-:-:S13]  /*10930*/  ISETP.GT.AND P2, PT, R20, -0x1, PT ;  /* 0xffffffff1400780c */ /* 0x000fda0003f44270 */
[----:B------:R-:W-:Y:S05]  /*10940*/  @P2 BRA `(.L_x_4804) ;  /* 0x0000000000242947 */ /* 0x000fea0003800000 */
[----:B------:R-:W-:Y:S01]  /*10950*/  ULDC UR4, c[0x0][0x9e4] ;  /* 0x0002790000047ab9 */ /* 0x000fe20000000800 */
[----:B------:R-:W-:Y:S01]  /*10960*/  LOP3.LUT R213, RZ, R20, RZ, 0x33, !PT ;  /* 0x00000014ffd57212 */ /* 0x000fe200078e33ff */
[----:B0-----:R-:W-:-:S05]  /*10970*/  IMAD.U32 R212, RZ, RZ, UR4 ;  /* 0x00000004ffd47e24 */ /* 0x001fca000f8e00ff */
[----:B------:R-:W-:-:S13]  /*10980*/  ISETP.NE.AND P2, PT, R212, 0x1, PT ;  /* 0x00000001d400780c */ /* 0x000fda0003f45270 */
[----:B------:R-:W0:Y:S02]  /*10990*/  @P2 LDC.64 R188, c[0x0][0x9e8] ;  /* 0x00027a00ffbc2b82 */ /* 0x000e240000000a00 */
[----:B0-----:R-:W-:-:S05]  /*109a0*/  @P2 IMAD.HI.U32 R188, R213, R188, RZ ;  /* 0x000000bcd5bc2227 */ /* 0x001fca00078e00ff */
[----:B------:R-:W-:-:S04]  /*109b0*/  @P2 SHF.R.U32.HI R213, RZ, R189, R188 ;  /* 0x000000bdffd52219 */ /* 0x000fc800000116bc */
[----:B------:R-:W-:Y:S01]  /*109c0*/  LOP3.LUT R20, RZ, R213, RZ, 0x33, !PT ;  /* 0x000000d5ff147212 */ /* 0x000fe200078e33ff */
[----:B------:R-:W-:Y:S06]  /*109d0*/  BRA `(.L_x_4805) ;  /* 0x0000000000187947 */ /* 0x000fec0003800000 */
.L_x_4804:
[----:B------:R-:W-:Y:S02]  /*109e0*/  ULDC UR4, c[0x0][0x9e4] ;  /* 0x0002790000047ab9 */ /* 0x000fe40000000800 */
[----:B0-----:R-:W-:-:S05]  /*109f0*/  IMAD.U32 R212, RZ, RZ, UR4 ;  /* 0x00000004ffd47e24 */ /* 0x001fca000f8e00ff */
[----:B------:R-:W-:-:S13]  /*10a00*/  ISETP.NE.AND P2, PT, R212, 0x1, PT ;  /* 0x00000001d400780c */ /* 0x000fda0003f45270 */
[----:B------:R-:W0:Y:S02]  /*10a10*/  @P2 LDC.64 R188, c[0x0][0x9e8] ;  /* 0x00027a00ffbc2b82 */ /* 0x000e240000000a00 */
[----:B0-----:R-:W-:-:S05]  /*10a20*/  @P2 IMAD.HI.U32 R188, R20, R188, RZ ;  /* 0x000000bc14bc2227 */ /* 0x001fca00078e00ff */
[----:B------:R-:W-:-:S07]  /*10a30*/  @P2 SHF.R.U32.HI R20, RZ, R189, R188 ;  /* 0x000000bdff142219 */ /* 0x000fce00000116bc */
.L_x_4805:
[----:B------:R-:W-:Y:S05]  /*10a40*/  BSYNC B1 ;  /* 0x0000000000017941 */ /* 0x000fea0003800000 */
.L_x_4803:
[----:B------:R-:W-:-:S04]  /*10a50*/  IMAD R189, R20, R212, -R9 ;  /* 0x000000d414bd7224 */ /* 0x000fc800078e0a09 */
[----:B------:R-:W-:-:S05]  /*10a60*/  IMAD.IADD R189, R189, 0x1, -R22 ;  /* 0x00000001bdbd7824 */ /* 0x000fca00078e0a16 */
[----:B------:R-:W-:Y:S02]  /*10a70*/  VIADDMNMX R204, R189, R212, R204, PT ;  /* 0x000000d4bdcc7246 */ /* 0x000fe400038001cc */
[----:B------:R-:W-:-:S07]  /*10a80*/  VIMNMX R15, R15, R189, !PT ;  /* 0x000000bd0f0f7248 */ /* 0x000fce0007fe0100 */
.L_x_4802:
[----:B------:R-:W-:Y:S02]  /*10a90*/  ISETP.GT.AND P2, PT, R14, -0x1, PT ;  /* 0xffffffff0e00780c */ /* 0x000fe40003f44270 */
[----:B------:R-:W-:Y:S02]  /*10aa0*/  IADD3 R211, R211, 0x8, R0 ;  /* 0x00000008d3d37810 */ /* 0x000fe40007ffe000 */
[C---:B------:R-:W-:Y:S02]  /*10ab0*/  ISETP.GT.AND P3, PT, R15.reuse, RZ, P2 ;  /* 0x000000ff0f00720c */ /* 0x040fe40001764270 */
[C---:B------:R-:W-:Y:S02]  /*10ac0*/  ISETP.GT.AND P5, PT, R15.reuse, 0x1, P2 ;  /* 0x000000010f00780c */ /* 0x040fe400017a4270 */
        /* <DEDUP_REMOVED lines=9> */
[----:B0-----:R-:W-:Y:S02]  /*10b60*/  FSEL R212, R157, -INF , !P4 ;  /* 0xff8000009dd47808 */ /* 0x001fe40006000000 */
        /* <DEDUP_REMOVED lines=34> */
[----:B------:R-:W-:Y:S02]  /*10d90*/  FSEL R204, R177, -INF , !P5 ;  /* 0xff800000b1cc7808 */ /* 0x000fe40006800000 */
[----:B------:R-:W-:Y:S02]  /*10da0*/  FSEL R180, R180, -INF , !P3 ;  /* 0xff800000b4b47808 */ /* 0x000fe40005800000 */
[----:B------:R-:W-:Y:S01]  /*10db0*/  FSEL R236, R181, -INF , !P4 ;  /* 0xff800000b5ec7808 */ /* 0x000fe20006000000 */
[----:B------:R-:W-:Y:S06]  /*10dc0*/  @!P6 BRA `(.L_x_4806) ;  /* 0x000000000068e947 */ /* 0x000fec0003800000 */
[----:B------:R-:W-:Y:S01]  /*10dd0*/  ISETP.GT.AND P3, PT, R201, -0x1, PT ;  /* 0xffffffffc900780c */ /* 0x000fe20003f64270 */
[----:B------:R-:W-:-:S12]  /*10de0*/  BSSY B1, `(.L_x_4807) ;  /* 0x0000014000017945 */ /* 0x000fd80003800000 */
[----:B------:R-:W-:Y:S05]  /*10df0*/  @P3 BRA `(.L_x_4808) ;  /* 0x00000000002c3947 */ /* 0x000fea0003800000 */
[----:B------:R-:W-:Y:S01]  /*10e00*/  ULDC UR4, c[0x0][0x9e4] ;  /* 0x0002790000047ab9 */ /* 0x000fe20000000800 */
[----:B------:R-:W-:Y:S02]  /*10e10*/  VIADD R15, R0, 0x8 ;  /* 0x00000008000f7836 */ /* 0x000fe40000000000 */
[----:B------:R-:W-:-:S03]  /*10e20*/  IMAD.U32 R157, RZ, RZ, UR4 ;  /* 0x00000004ff9d7e24 */ /* 0x000fc6000f8e00ff */
[----:B------:R-:W-:Y:S02]  /*10e30*/  IADD3 R15, R15, R184, -R186 ;  /* 0x000000b80f0f7210 */ /* 0x000fe40007ffe8ba */
[----:B------:R-:W-:Y:S02]  /*10e40*/  ISETP.NE.AND P3, PT, R157, 0x1, PT ;  /* 0x000000019d00780c */ /* 0x000fe40003f65270 */
[----:B------:R-:W-:-:S11]  /*10e50*/  LOP3.LUT R15, RZ, R15, RZ, 0x33, !PT ;  /* 0x0000000fff0f7212 */ /* 0x000fd600078e33ff */
[----:B------:R-:W0:Y:S02]  /*10e60*/  @P3 LDC.64 R152, c[0x0][0x9e8] ;  /* 0x00027a00ff983b82 */ /* 0x000e240000000a00 */
[----:B0-----:R-:W-:-:S05]  /*10e70*/  @P3 IMAD.HI.U32 R152, R15, R152, RZ ;  /* 0x000000980f983227 */ /* 0x001fca00078e00ff */
[----:B------:R-:W-:-:S04]  /*10e80*/  @P3 SHF.R.U32.HI R15, RZ, R153, R152 ;  /* 0x00000099ff0f3219 */ /* 0x000fc80000011698 */
[----:B------:R-:W-:Y:S01]  /*10e90*/  LOP3.LUT R152, RZ, R15, RZ, 0x33, !PT ;  /* 0x0000000fff987212 */ /* 0x000fe200078e33ff */
[----:B------:R-:W-:Y:S06]  /*10ea0*/  BRA `(.L_x_4809) ;  /* 0x00000000001c7947 */ /* 0x000fec0003800000 */
.L_x_4808:
[----:B------:R-:W-:Y:S02]  /*10eb0*/  ULDC UR4, c[0x0][0x9e4] ;  /* 0x0002790000047ab9 */ /* 0x000fe40000000800 */
[----:B------:R-:W-:-:S05]  /*10ec0*/  IMAD.U32 R157, RZ, RZ, UR4 ;  /* 0x00000004ff9d7e24 */ /* 0x000fca000f8e00ff */
[----:B------:R-:W-:-:S13]  /*10ed0*/  ISETP.NE.AND P3, PT, R157, 0x1, PT ;  /* 0x000000019d00780c */ /* 0x000fda0003f65270 */
[----:B------:R-:W0:Y:S02]  /*10ee0*/  @P3 LDC.64 R152, c[0x0][0x9e8] ;  /* 0x00027a00ff983b82 */ /* 0x000e240000000a00 */
[----:B0-----:R-:W-:-:S04]  /*10ef0*/  @P3 IMAD.HI.U32 R15, R201, R152, RZ ;  /* 0x00000098c90f3227 */ /* 0x001fc800078e00ff */
[----:B------:R-:W-:Y:S01]  /*10f00*/  IMAD.MOV.U32 R152, RZ, RZ, R201 ;  /* 0x000000ffff987224 */ /* 0x000fe200078e00c9 */
[----:B------:R-:W-:-:S07]  /*10f10*/  @P3 SHF.R.U32.HI R152, RZ, R153, R15 ;  /* 0x00000099ff983219 */ /* 0x000fce000001160f */
.L_x_4809:
[----:B------:R-:W-:Y:S05]  /*10f20*/  BSYNC B1 ;  /* 0x0000000000017941 */ /* 0x000fea0003800000 */
.L_x_4807:
[----:B------:R-:W-:-:S05]  /*10f30*/  IMAD R9, R152, R157, -R9 ;  /* 0x0000009d98097224 */ /* 0x000fca00078e0a09 */
[----:B------:R-:W-:-:S04]  /*10f40*/  IADD3 R152, -R22, R9, RZ ;  /* 0x0000000916987210 */ /* 0x000fc80007ffe1ff */
[----:B------:R-:W-:Y:S02]  /*10f50*/  VIADDMNMX R211, R152, R157, R211, PT ;  /* 0x0000009d98d37246 */ /* 0x000fe400038001d3 */
[----:B------:R-:W-:-:S07]  /*10f60*/  VIMNMX R205, R205, R152, !PT ;  /* 0x00000098cdcd7248 */ /* 0x000fce0007fe0100 */
.L_x_4806:
[----:B------:R-:W-:Y:S01]  /*10f70*/  FMNMX.FTZ R9, R20, R208, !PT ;  /* 0x000000d014097209 */ /* 0x000fe20007810000 */
[----:B------:R-:W-:Y:S01]  /*10f80*/  ULDC UR4, c[0x0][0x988] ;  /* 0x0002620000047ab9 */ /* 0x000fe20000000800 */
[----:B------:R-:W-:Y:S02]  /*10f90*/  ISETP.GT.AND P5, PT, R205, 0x9, P2 ;  /* 0x00000009cd00780c */ /* 0x000fe400017a4270 */
[----:B------:R-:W-:Y:S02]  /*10fa0*/  FMNMX.FTZ R9, R188, R9, !PT ;  /* 0x00000009bc097209 */ /* 0x000fe40007810000 */
[----:B------:R-:W-:Y:S02]  /*10fb0*/  ISETP.LT.OR P5, PT, R211, 0xa, P5 ;  /* 0x0000000ad300780c */ /* 0x000fe40002fa1670 */
[----:B------:R-:W-:Y:S02]  /*10fc0*/  FMNMX.FTZ R9, R156, R9, !PT ;  /* 0x000000099c097209 */ /* 0x000fe40007810000 */
[----:B------:R-:W-:-:S02]  /*10fd0*/  ISETP.GT.AND P3, PT, R205, 0x1, P2 ;  /* 0x00000001cd00780c */ /* 0x000fc40001764270 */
[----:B------:R-:W-:Y:S02]  /*10fe0*/  FMNMX.FTZ R9, R212, R9, !PT ;  /* 0x00000009d4097209 */ /* 0x000fe40007810000 */
        /* <DEDUP_REMOVED lines=10> */
[----:B------:R-:W-:-:S02]  /*11090*/  ISETP.GT.AND P5, PT, R205, 0x21, P2 ;  /* 0x00000021cd00780c */ /* 0x000fc400017a4270 */
        /* <DEDUP_REMOVED lines=13> */
[----:B------:R-:W-:Y:S02]  /*11170*/  ISETP.LT.OR P4, PT, R211, 0x9, P4 ;  /* 0x00000009d300780c */ /* 0x000fe40002781670 */
[C---:B------:R-:W-:Y:S01]  /*11180*/  ISETP.GT.AND P5, PT, R205.reuse, 0x38, P2 ;  /* 0x00000038cd00780c */ /* 0x040fe200017a4270 */
[----:B------:R-:W0:Y:S01]  /*11190*/  SHFL.BFLY PT, R152, R9, 0x2, 0x1f ;  /* 0x0c401f0009987f89 */ /* 0x000e2200000e0000 */
[----:B------:R-:W-:Y:S02]  /*111a0*/  FSEL R158, R158, -INF , !P4 ;  /* 0xff8000009e9e7808 */ /* 0x000fe40006000000 */
[----:B------:R-:W-:Y:S02]  /*111b0*/  ISETP.GT.AND P4, PT, R205, 0x11, P2 ;  /* 0x00000011cd00780c */ /* 0x000fe40001784270 */
[----:B------:R-:W-:-:S02]  /*111c0*/  ISETP.LT.OR P5, PT, R211, 0x39, P5 ;  /* 0x00000039d300780c */ /* 0x000fc40002fa1670 */
[----:B------:R-:W-:Y:S02]  /*111d0*/  ISETP.LT.OR P4, PT, R211, 0x12, P4 ;  /* 0x00000012d300780c */ /* 0x000fe40002781670 */
[----:B------:R-:W-:Y:S02]  /*111e0*/  FSEL R182, R182, -INF , !P5 ;  /* 0xff800000b6b67808 */ /* 0x000fe40006800000 */
[----:B------:R-:W-:Y:S02]  /*111f0*/  FSEL R163, R163, -INF , !P4 ;  /* 0xff800000a3a37808 */ /* 0x000fe40006000000 */
[----:B------:R-:W-:-:S04]  /*11200*/  ISETP.GT.AND P4, PT, R205, 0x20, P2 ;  /* 0x00000020cd00780c */ /* 0x000fc80001784270 */
[----:B------:R-:W-:-:S04]  /*11210*/  ISETP.LT.OR P4, PT, R211, 0x21, P4 ;  /* 0x00000021d300780c */ /* 0x000fc80002781670 */
[----:B------:R-:W-:Y:S02]  /*11220*/  FSEL R170, R170, -INF , !P4 ;  /* 0xff800000aaaa7808 */ /* 0x000fe40006000000 */
[----:B------:R-:W-:Y:S02]  /*11230*/  ISETP.GT.AND P4, PT, R205, 0x29, P2 ;  /* 0x00000029cd00780c */ /* 0x000fe40001784270 */
[----:B0-----:R-:W-:Y:S02]  /*11240*/  FMNMX.FTZ R153, R9, R152, !PT ;  /* 0x0000009809997209 */ /* 0x001fe40007810000 */
[----:B------:R-:W-:Y:S02]  /*11250*/  FSEL R152, R155, -INF , !P3 ;  /* 0xff8000009b987808 */ /* 0x000fe40005800000 */
[----:B------:R-:W-:Y:S01]  /*11260*/  ISETP.GT.AND P3, PT, R205, 0x10, P2 ;  /* 0x00000010cd00780c */ /* 0x000fe20001764270 */
[----:B------:R-:W0:Y:S01]  /*11270*/  SHFL.BFLY PT, R155, R153, 0x1, 0x1f ;  /* 0x0c201f00999b7f89 */ /* 0x000e2200000e0000 */
[----:B------:R-:W-:-:S02]  /*11280*/  FMNMX.FTZ R9, R154, R210, !PT ;  /* 0x000000d29a097209 */ /* 0x000fc40007810000 */
[----:B------:R-:W-:Y:S02]  /*11290*/  ISETP.LT.OR P3, PT, R211, 0x11, P3 ;  /* 0x00000011d300780c */ /* 0x000fe40001f61670 */
[----:B------:R-:W-:Y:S02]  /*112a0*/  FMNMX.FTZ R15, R152, R9, !PT ;  /* 0x00000009980f7209 */ /* 0x000fe40007810000 */
[----:B------:R-:W-:Y:S02]  /*112b0*/  FSEL R162, R162, -INF , !P3 ;  /* 0xff800000a2a27808 */ /* 0x000fe40005800000 */
[----:B------:R-:W-:Y:S02]  /*112c0*/  ISETP.GT.AND P3, PT, R205, 0x19, P2 ;  /* 0x00000019cd00780c */ /* 0x000fe40001764270 */
[C---:B------:R-:W-:Y:S02]  /*112d0*/  ISETP.LT.OR P4, PT, R211.reuse, 0x2a, P4 ;  /* 0x0000002ad300780c */ /* 0x040fe40002781670 */
[----:B------:R-:W-:-:S02]  /*112e0*/  ISETP.LT.OR P3, PT, R211, 0x1a, P3 ;  /* 0x0000001ad300780c */ /* 0x000fc40001f61670 */
[----:B------:R-:W-:Y:S02]  /*112f0*/  FSEL R175, R175, -INF , !P4 ;  /* 0xff800000afaf7808 */ /* 0x000fe40006000000 */
[----:B------:R-:W-:Y:S02]  /*11300*/  FSEL R167, R167, -INF , !P3 ;  /* 0xff800000a7a77808 */ /* 0x000fe40005800000 */
[C---:B------:R-:W-:Y:S02]  /*11310*/  ISETP.GT.AND P3, PT, R205.reuse, 0x28, P2 ;  /* 0x00000028cd00780c */ /* 0x040fe40001764270 */
[----:B------:R-:W-:Y:S02]  /*11320*/  ISETP.GT.AND P4, PT, R205, 0x31, P2 ;  /* 0x00000031cd00780c */ /* 0x000fe40001784270 */
[----:B------:R-:W-:Y:S02]  /*11330*/  ISETP.LT.OR P3, PT, R211, 0x29, P3 ;  /* 0x00000029d300780c */ /* 0x000fe40001f61670 */
[----:B0-----:R-:W-:-:S02]  /*11340*/  FMNMX.FTZ R9, R153, R155, !PT ;  /* 0x0000009b99097209 */ /* 0x001fc40007810000 */
[----:B------:R-:W-:Y:S02]  /*11350*/  FSEL R174, R174, -INF , !P3 ;  /* 0xff800000aeae7808 */ /* 0x000fe40005800000 */
[----:B------:R-:W-:Y:S02]  /*11360*/  ISETP.GT.AND P3, PT, R205, 0x30, P2 ;  /* 0x00000030cd00780c */ /* 0x000fe40001764270 */
[----:B------:R-:W-:Y:S01]  /*11370*/  FMNMX.FTZ R153, R158, R15, !PT ;  /* 0x0000000f9e997209 */ /* 0x000fe20007810000 */
[----:B------:R-:W-:Y:S01]  /*11380*/  IMAD.U32 R15, RZ, RZ, UR4 ;  /* 0x00000004ff0f7e24 */ /* 0x000fe2000f8e00ff */
[----:B------:R-:W-:Y:S02]  /*11390*/  ISETP.LT.OR P3, PT, R211, 0x31, P3 ;  /* 0x00000031d300780c */ /* 0x000fe40001f61670 */
[----:B------:R-:W-:Y:S01]  /*113a0*/  FMNMX.FTZ R153, R159, R153, !PT ;  /* 0x000000999f997209 */ /* 0x000fe20007810000 */
[----:B------:R-:W-:Y:S01]  /*113b0*/  FMUL.FTZ R155, R9, R15 ;  /* 0x0000000f099b7220 */ /* 0x000fe20000410000 */
        /* <DEDUP_REMOVED lines=9> */
[----:B------:R-:W-:Y:S01]  /*11450*/  ISETP.GT.AND P2, PT, R205, 0x39, P2 ;  /* 0x00000039cd00780c */ /* 0x000fe20001744270 */
        /* <DEDUP_REMOVED lines=8> */
[----:B------:R-:W-:Y:S01]  /*114e0*/  MUFU.EX2 R188, R188 ;  /* 0x000000bc00bc7308 */ /* 0x000fe20000000800 */
[----:B------:R-:W-:Y:S01]  /*114f0*/  FMNMX.FTZ R157, R171, R20, !PT ;  /* 0x00000014ab9d7209 */ /* 0x000fe20007810000 */
[-CC-:B------:R-:W-:Y:S01]  /*11500*/  FFMA.FTZ R164, R164, R15.reuse, -R155.reuse ;  /* 0x0000000fa4a47223 */ /* 0x180fe2000001089b */
[----:B------:R-:W-:Y:S01]  /*11510*/  FSEL R212, R183, -INF , !P2 ;  /* 0xff800000b7d47808 */ /* 0x000fe20005000000 */
[--C-:B------:R-:W-:Y:S01]  /*11520*/  FFMA.FTZ R168, R168, R15, -R155.reuse ;  /* 0x0000000fa8a87223 */ /* 0x100fe2000001089b */
[----:B------:R-:W-:Y:S01]  /*11530*/  FMNMX.FTZ R20, R174, R157, !PT ;  /* 0x0000009dae147209 */ /* 0x000fe20007810000 */
[-CC-:B------:R-:W-:Y:S01]  /*11540*/  FFMA.FTZ R169, R232, R15.reuse, -R155.reuse ;  /* 0x0000000fe8a97223 */ /* 0x180fe2000001089b */
[----:B------:R-:W-:Y:S01]  /*11550*/  FSEL R181, R9, RZ, P3 ;  /* 0x000000ff09b57208 */ /* 0x000fe20001800000 */
[----:B------:R-:W-:Y:S01]  /*11560*/  MUFU.EX2 R156, R156 ;  /* 0x0000009c009c7308 */ /* 0x000fe20000000800 */
[----:B------:R-:W-:Y:S01]  /*11570*/  FMNMX.FTZ R157, R175, R20, !PT ;  /* 0x00000014af9d7209 */ /* 0x000fe20007810000 */
[-CC-:B------:R-:W-:Y:S01]  /*11580*/  FFMA.FTZ R176, R176, R15.reuse, -R155.reuse ;  /* 0x0000000fb0b07223 */ /* 0x180fe2000001089b */
[----:B------:R-:W-:-:S02]  /*11590*/  FFMA.FTZ R180, R180, R15, -R155 ;  /* 0x0000000fb4b47223 */ /* 0x000fc4000001089b */
[----:B------:R-:W-:-:S03]  /*115a0*/  FMNMX.FTZ R20, R178, R157, !PT ;  /* 0x0000009db2147209 */ /* 0x000fc60007810000 */
[----:B------:R1:W-:Y:S01]  /*115b0*/  MUFU.EX2 R157, R165 ;  /* 0x000000a5009d7308 */ /* 0x0003e20000000800 */
[----:B0-----:R-:W-:-:S04]  /*115c0*/  FMNMX.FTZ R161, R179, R20, !PT ;  /* 0x00000014b3a17209 */ /* 0x001fc80007810000 */
[----:B------:R-:W-:-:S03]  /*115d0*/  FMNMX.FTZ R161, R182, R161, !PT ;  /* 0x000000a1b6a17209 */ /* 0x000fc60007810000 */
[----:B------:R-:W-:Y:S01]  /*115e0*/  MUFU.EX2 R160, R160 ;  /* 0x000000a000a07308 */ /* 0x000fe20000000800 */
[----:B------:R-:W-:Y:S01]  /*115f0*/  FMNMX.FTZ R20, R212, R161, !PT ;  /* 0x000000a1d4147209 */ /* 0x000fe20007810000 */
[-CC-:B------:R-:W-:Y:S01]  /*11600*/  FFMA.FTZ R161, R228, R15.reuse, -R155.reuse ;  /* 0x0000000fe4a17223 */ /* 0x180fe2000001089b */
[-CC-:B-1----:R-:W-:Y:S01]  /*11610*/  FFMA.FTZ R165, R230, R15.reuse, -R155.reuse ;  /* 0x0000000fe6a57223 */ /* 0x182fe2000001089b */
[--C-:B------:R-:W-:Y:S02]  /*11620*/  FFMA.FTZ R228, R234, R15, -R155.reuse ;  /* 0x0000000feae47223 */ /* 0x100fe4000001089b */
[----:B------:R-:W0:Y:S02]  /*11630*/  SHFL.BFLY PT, R173, R20, 0x2, 0x1f ;  /* 0x0c401f0014ad7f89 */ /* 0x000e2400000e0000 */
[----:B------:R-:W-:Y:S08]  /*11640*/  MUFU.EX2 R161, R161 ;  /* 0x000000a100a17308 */ /* 0x000ff00000000800 */
[----:B------:R-:W-:Y:S08]  /*11650*/  MUFU.EX2 R164, R164 ;  /* 0x000000a400a47308 */ /* 0x000ff00000000800 */
[----:B------:R-:W-:Y:S01]  /*11660*/  MUFU.EX2 R165, R165 ;  /* 0x000000a500a57308 */ /* 0x000fe20000000800 */
[----:B0-----:R-:W-:Y:S01]  /*11670*/  FMNMX.FTZ R177, R20, R173, !PT ;  /* 0x000000ad14b17209 */ /* 0x001fe20007810000 */
[-CC-:B------:R-:W-:Y:S01]  /*11680*/  FFMA.FTZ R173, R172, R15.reuse, -R155.reuse ;  /* 0x0000000facad7223 */ /* 0x180fe2000001089b */
[----:B------:R-:W-:Y:S01]  /*11690*/  FADD.FTZ R172, -R181, R208 ;  /* 0x000000d0b5ac7221 */ /* 0x000fe20000010100 */
[----:B------:R-:W-:-:S04]  /*116a0*/  FFMA.FTZ R181, R204, R15, -R155 ;  /* 0x0000000fccb57223 */ /* 0x000fc8000001089b */
[----:B------:R-:W-:Y:S01]  /*116b0*/  MUFU.EX2 R168, R168 ;  /* 0x000000a800a87308 */ /* 0x000fe20000000800 */
[----:B------:R-:W0:Y:S01]  /*116c0*/  SHFL.BFLY PT, R20, R177, 0x1, 0x1f ;  /* 0x0c201f00b1147f89 */ /* 0x000e2200000e0000 */
[-C--:B------:R-:W-:Y:S01]  /*116d0*/  FMUL.FTZ R172, R172, R15.reuse ;  /* 0x0000000facac7220 */ /* 0x080fe20000410000 */
[----:B------:R-:W-:-:S05]  /*116e0*/  FFMA.FTZ R155, R236, R15, -R155 ;  /* 0x0000000fec9b7223 */ /* 0x000fca000001089b */
[----:B------:R-:W1:Y:S08]  /*116f0*/  MUFU.EX2 R172, R172 ;  /* 0x000000ac00ac7308 */ /* 0x000e700000000800 */
[----:B------:R-:W4:Y:S08]  /*11700*/  MUFU.EX2 R169, R169 ;  /* 0x000000a900a97308 */ /* 0x000f300000000800 */
[----:B------:R-:W5:Y:S01]  /*11710*/  MUFU.EX2 R173, R173 ;  /* 0x000000ad00ad7308 */ /* 0x000f620000000800 */
[----:B0-----:R-:W-:Y:S01]  /*11720*/  FMNMX.FTZ R20, R177, R20, !PT ;  /* 0x00000014b1147209 */ /* 0x001fe20007810000 */
[----:B------:R-:W-:-:S02]  /*11730*/  IMAD.MOV R177, RZ, RZ, -R194 ;  /* 0x000000ffffb17224 */ /* 0x000fc400078e0ac2 */
[----:B-1----:R-:W-:Y:S01]  /*11740*/  FFMA.FTZ R3, R172, R3, R153 ;  /* 0x00000003ac037223 */ /* 0x002fe20000010099 */
[-C--:B------:R-:W-:Y:S01]  /*11750*/  FMUL.FTZ R24, R24, R172.reuse ;  /* 0x000000ac18187220 */ /* 0x080fe20000410000 */
[C---:B------:R-:W-:Y:S01]  /*11760*/  FSETP.NEU.FTZ.AND P2, PT, R20.reuse, -INF , PT ;  /* 0xff8000001400780b */ /* 0x040fe20003f5d000 */
[----:B------:R-:W-:Y:S01]  /*11770*/  FMUL.FTZ R208, R20, R15 ;  /* 0x0000000f14d07220 */ /* 0x000fe20000410000 */
[----:B------:R-:W-:Y:S01]  /*11780*/  ISETP.NE.AND P3, PT, R22, R177, PT ;  /* 0x000000b11600720c */ /* 0x000fe20003f65270 */
[----:B------:R-:W-:Y:S01]  /*11790*/  FADD.FTZ R177, R188, R3 ;  /* 0x00000003bcb17221 */ /* 0x000fe20000010000 */
[----:B------:R-:W-:Y:S01]  /*117a0*/  FSEL R3, R20, RZ, P2 ;  /* 0x000000ff14037208 */ /* 0x000fe20001000000 */
[----:B------:R-:W0:Y:S01]  /*117b0*/  MUFU.EX2 R228, R228 ;  /* 0x000000e400e47308 */ /* 0x000e220000000800 */
[----:B------:R-:W-:Y:S01]  /*117c0*/  FSEL R208, R208, RZ, P2 ;  /* 0x000000ffd0d07208 */ /* 0x000fe20001000000 */
[----:B------:R-:W-:Y:S01]  /*117d0*/  FADD.FTZ R230, R156, R177 ;  /* 0x000000b19ce67221 */ /* 0x000fe20000010000 */
[-C--:B------:R-:W-:Y:S01]  /*117e0*/  FMUL.FTZ R25, R25, R172.reuse ;  /* 0x000000ac19197220 */ /* 0x080fe20000410000 */
[----:B------:R-:W-:Y:S01]  /*117f0*/  FADD.FTZ R210, -R3, R210 ;  /* 0x000000d203d27221 */ /* 0x000fe20000010100 */
[----:B------:R-:W-:Y:S01]  /*11800*/  FMUL.FTZ R28, R28, R172 ;  /* 0x000000ac1c1c7220 */ /* 0x000fe20000410000 */
[----:B------:R-:W-:Y:S01]  /*11810*/  FADD.FTZ R177, R157, R230 ;  /* 0x000000e69db17221 */ /* 0x000fe20000010000 */
[-CC-:B------:R-:W-:Y:S01]  /*11820*/  FFMA.FTZ R204, R154, R15.reuse, -R208.reuse ;  /* 0x0000000f9acc7223 */ /* 0x180fe200000108d0 */
[-C--:B------:R-:W-:Y:S01]  /*11830*/  FFMA.FTZ R183, R152, R15.reuse, -R208 ;  /* 0x0000000f98b77223 */ /* 0x080fe200000108d0 */
[----:B------:R-:W1:Y:S01]  /*11840*/  MUFU.EX2 R176, R176 ;  /* 0x000000b000b07308 */ /* 0x000e620000000800 */
[----:B------:R-:W-:Y:S01]  /*11850*/  FADD.FTZ R154, R160, R177 ;  /* 0x000000b1a09a7221 */ /* 0x000fe20000010000 */
[----:B------:R-:W-:Y:S01]  /*11860*/  FMUL.FTZ R177, R210, R15 ;  /* 0x0000000fd2b17220 */ /* 0x000fe20000410000 */
[----:B------:R-:W-:-:S02]  /*11870*/  @!P3 IMAD R3, R209, 0x40, R192 ;  /* 0x00000040d103b824 */ /* 0x000fc400078e02c0 */
[-C--:B------:R-:W-:Y:S01]  /*11880*/  FFMA.FTZ R189, R158, R15.reuse, -R208 ;  /* 0x0000000f9ebd7223 */ /* 0x080fe200000108d0 */
[----:B------:R-:W-:Y:S01]  /*11890*/  FADD.FTZ R205, R161, R154 ;  /* 0x0000009aa1cd7221 */ /* 0x000fe20000010000 */
[-CC-:B------:R-:W-:Y:S01]  /*118a0*/  FFMA.FTZ R210, R159, R15.reuse, -R208.reuse ;  /* 0x0000000f9fd27223 */ /* 0x180fe200000108d0 */
[----:B------:R-:W-:Y:S01]  /*118b0*/  F2FP.BF16.F32.PACK_AB R154, R157, R156 ;  /* 0x0000009c9d9a723e */ /* 0x000fe200000010ff */
[----:B------:R-:W-:Y:S01]  /*118c0*/  MUFU.EX2 R204, R204 ;  /* 0x000000cc00cc7308 */ /* 0x000fe20000000800 */
[----:B------:R-:W-:Y:S01]  /*118d0*/  FADD.FTZ R152, R164, R205 ;  /* 0x000000cda4987221 */ /* 0x000fe20000010000 */
[-CC-:B------:R-:W-:Y:S01]  /*118e0*/  FFMA.FTZ R205, R162, R15.reuse, -R208.reuse ;  /* 0x0000000fa2cd7223 */ /* 0x180fe200000108d0 */
[-CC-:B------:R-:W-:Y:S01]  /*118f0*/  FFMA.FTZ R163, R163, R15.reuse, -R208.reuse ;  /* 0x0000000fa3a37223 */ /* 0x180fe200000108d0 */
[-C--:B------:R-:W-:Y:S01]  /*11900*/  FFMA.FTZ R159, R166, R15.reuse, -R208 ;  /* 0x0000000fa69f7223 */ /* 0x080fe200000108d0 */
[----:B------:R-:W-:Y:S01]  /*11910*/  FADD.FTZ R209, R165, R152 ;  /* 0x00000098a5d17221 */ /* 0x000fe20000010000 */
[----:B------:R-:W-:Y:S01]  /*11920*/  F2FP.BF16.F32.PACK_AB R156, R161, R160 ;  /* 0x000000a0a19c723e */ /* 0x000fe200000010ff */
[-CC-:B------:R-:W-:Y:S01]  /*11930*/  FFMA.FTZ R167, R167, R15.reuse, -R208.reuse ;  /* 0x0000000fa7a77223 */ /* 0x180fe200000108d0 */
[----:B------:R-:W2:Y:S01]  /*11940*/  MUFU.EX2 R177, R177 ;  /* 0x000000b100b17308 */ /* 0x000ea20000000800 */
[----:B------:R-:W-:Y:S01]  /*11950*/  FADD.FTZ R152, R168, R209 ;  /* 0x000000d1a8987221 */ /* 0x000fe20000010000 */
[----:B----4-:R-:W-:Y:S01]  /*11960*/  F2FP.BF16.F32.PACK_AB R160, R169, R168 ;  /* 0x000000a8a9a0723e */ /* 0x010fe200000010ff */
[----:B------:R-:W-:Y:S01]  /*11970*/  FFMA.FTZ R170, R170, R15, -R208 ;  /* 0x0000000faaaa7223 */ /* 0x000fe200000108d0 */
[----:B------:R-:W-:-:S02]  /*11980*/  @!P3 IMAD R3, R3, 0x4, R2 ;  /* 0x000000040303b824 */ /* 0x000fc400078e0202 */
[----:B------:R-:W-:Y:S01]  /*11990*/  FADD.FTZ R152, R169, R152 ;  /* 0x00000098a9987221 */ /* 0x000fe20000010000 */
[-CC-:B------:R-:W-:Y:S01]  /*119a0*/  FFMA.FTZ R171, R171, R15.reuse, -R208.reuse ;  /* 0x0000000fabab7223 */ /* 0x180fe200000108d0 */
[----:B------:R-:W-:Y:S01]  /*119b0*/  FFMA.FTZ R174, R174, R15, -R208 ;  /* 0x0000000faeae7223 */ /* 0x000fe200000108d0 */
[----:B------:R-:W4:Y:S01]  /*119c0*/  MUFU.EX2 R181, R181 ;  /* 0x000000b500b57308 */ /* 0x000f220000000800 */
[----:B-----5:R-:W-:Y:S01]  /*119d0*/  FADD.FTZ R209, R173, R152 ;  /* 0x00000098add17221 */ /* 0x020fe20000010000 */
[----:B------:R-:W-:Y:S01]  /*119e0*/  F2FP.BF16.F32.PACK_AB R152, R188, R153 ;  /* 0x00000099bc98723e */ /* 0x000fe200000010ff */
[----:B------:R-:W-:Y:S01]  /*119f0*/  @!P3 STS [R3+0x28800], R172 ;  /* 0x028800ac0300b388 */ /* 0x000fe20000000800 */
[-CC-:B------:R-:W-:Y:S01]  /*11a00*/  FFMA.FTZ R175, R175, R15.reuse, -R208.reuse ;  /* 0x0000000fafaf7223 */ /* 0x180fe200000108d0 */
[----:B0-----:R-:W-:Y:S01]  /*11a10*/  FADD.FTZ R209, R228, R209 ;  /* 0x000000d1e4d17221 */ /* 0x001fe20000010000 */
[-CC-:B------:R-:W-:Y:S01]  /*11a20*/  FFMA.FTZ R178, R178, R15.reuse, -R208.reuse ;  /* 0x0000000fb2b27223 */ /* 0x180fe200000108d0 */
[-C--:B------:R-:W-:Y:S01]  /*11a30*/  FFMA.FTZ R179, R179, R15.reuse, -R208 ;  /* 0x0000000fb3b37223 */ /* 0x080fe200000108d0 */
[----:B------:R-:W0:Y:S01]  /*11a40*/  MUFU.EX2 R183, R183 ;  /* 0x000000b700b77308 */ /* 0x000e220000000800 */
[----:B-1----:R-:W-:Y:S01]  /*11a50*/  FADD.FTZ R158, R176, R209 ;  /* 0x000000d1b09e7221 */ /* 0x002fe20000010000 */
[----:B--2---:R-:W-:Y:S01]  /*11a60*/  FFMA.FTZ R8, R177, R8, R204 ;  /* 0x00000008b1087223 */ /* 0x004fe200000100cc */
[----:B------:R1:W-:Y:S01]  /*11a70*/  @!P3 STS [R3+0x28820], R177 ;  /* 0x028820b10300b388 */ /* 0x0003e20000000800 */
[-CC-:B------:R-:W-:Y:S01]  /*11a80*/  FFMA.FTZ R182, R182, R15.reuse, -R208.reuse ;  /* 0x0000000fb6b67223 */ /* 0x180fe200000108d0 */
[----:B------:R-:W-:Y:S01]  /*11a90*/  FFMA.FTZ R208, R212, R15, -R208 ;  /* 0x0000000fd4d07223 */ /* 0x000fe200000108d0 */
[-C--:B------:R-:W-:Y:S01]  /*11aa0*/  FMUL.FTZ R29, R29, R172.reuse ;  /* 0x000000ac1d1d7220 */ /* 0x080fe20000410000 */
[----:B------:R-:W-:Y:S01]  /*11ab0*/  FMUL.FTZ R32, R32, R172 ;  /* 0x000000ac20207220 */ /* 0x000fe20000410000 */
[----:B------:R-:W2:Y:S01]  /*11ac0*/  MUFU.EX2 R180, R180 ;  /* 0x000000b400b47308 */ /* 0x000ea20000000800 */
[----:B----4-:R-:W-:Y:S01]  /*11ad0*/  FADD.FTZ R153, R181, R158 ;  /* 0x0000009eb5997221 */ /* 0x010fe20000010000 */
[----:B------:R-:W-:Y:S01]  /*11ae0*/  F2FP.BF16.F32.PACK_AB R158, R165, R164 ;  /* 0x000000a4a59e723e */ /* 0x000fe200000010ff */
[----:B------:R-:W-:Y:S01]  /*11af0*/  FMUL.FTZ R33, R33, R172 ;  /* 0x000000ac21217220 */ /* 0x000fe20000410000 */
[----:B------:R-:W-:Y:S01]  /*11b00*/  F2FP.BF16.F32.PACK_AB R164, R181, R176 ;  /* 0x000000b0b5a4723e */ /* 0x000fe200000010ff */
        /* <DEDUP_REMOVED lines=72> */
[----:B------:R-:W-:Y:S01]  /*11f90*/  FADD.FTZ R153, R157, R170 ;  /* 0x000000aa9d997221 */ /* 0x000fe20000010000 */
[----:B------:R-:W-:Y:S01]  /*11fa0*/  FMUL.FTZ R149, R149, R172 ;  /* 0x000000ac95957220 */ /* 0x000fe20000410000 */
[C---:B0-----:R-:W-:Y:S01]  /*11fb0*/  F2FP.BF16.F32.PACK_AB R157, R168.reuse, R157 ;  /* 0x0000009da89d723e */ /* 0x041fe200000010ff */
[----:B------:R0:W4:Y:S01]  /*11fc0*/  MUFU.EX2 R163, R174 ;  /* 0x000000ae00a37308 */ /* 0x0001220000000800 */
[----:B------:R-:W-:Y:S01]  /*11fd0*/  FADD.FTZ R170, R168, R153 ;  /* 0x00000099a8aa7221 */ /* 0x000fe20000010000 */
[----:B------:R-:W-:Y:S01]  /*11fe0*/  F2FP.BF16.F32.PACK_AB R162, R228, R173 ;  /* 0x000000ade4a2723e */ /* 0x000fe200000010ff */
[-C--:B------:R-:W-:Y:S01]  /*11ff0*/  FMUL.FTZ R26, R26, R177.reuse ;  /* 0x000000b11a1a7220 */ /* 0x080fe20000410000 */
[----:B------:R-:W-:Y:S01]  /*12000*/  FMUL.FTZ R27, R27, R177 ;  /* 0x000000b11b1b7220 */ /* 0x000fe20000410000 */
[----:B--2---:R-:W-:Y:S01]  /*12010*/  FADD.FTZ R153, R159, R170 ;  /* 0x000000aa9f997221 */ /* 0x004fe20000010000 */
[----:B-1----:R-:W-:Y:S01]  /*12020*/  F2FP.BF16.F32.PACK_AB R159, R176, R159 ;  /* 0x0000009fb09f723e */ /* 0x002fe200000010ff */
[-C--:B------:R-:W-:Y:S01]  /*12030*/  FMUL.FTZ R30, R30, R177.reuse ;  /* 0x000000b11e1e7220 */ /* 0x080fe20000410000 */
[----:B------:R-:W1:Y:S01]  /*12040*/  MUFU.EX2 R8, R175 ;  /* 0x000000af00087308 */ /* 0x000e620000000800 */
[----:B0-----:R-:W-:Y:S01]  /*12050*/  FADD.FTZ R174, R176, R153 ;  /* 0x00000099b0ae7221 */ /* 0x001fe20000010000 */
[-C--:B------:R-:W-:Y:S01]  /*12060*/  FMUL.FTZ R31, R31, R177.reuse ;  /* 0x000000b11f1f7220 */ /* 0x080fe20000410000 */
[-C--:B------:R-:W-:Y:S01]  /*12070*/  FMUL.FTZ R34, R34, R177.reuse ;  /* 0x000000b122227220 */ /* 0x080fe20000410000 */
[----:B------:R-:W-:Y:S01]  /*12080*/  FMUL.FTZ R35, R35, R177 ;  /* 0x000000b123237220 */ /* 0x000fe20000410000 */
[----:B-----5:R-:W-:Y:S01]  /*12090*/  FADD.FTZ R153, R161, R174 ;  /* 0x000000aea1997221 */ /* 0x020fe20000010000 */
[----:B---3--:R-:W-:Y:S01]  /*120a0*/  F2FP.BF16.F32.PACK_AB R161, R180, R161 ;  /* 0x000000a1b4a1723e */ /* 0x008fe200000010ff */
[-C--:B------:R-:W-:Y:S01]  /*120b0*/  FMUL.FTZ R38, R38, R177.reuse ;  /* 0x000000b126267220 */ /* 0x080fe20000410000 */
[----:B------:R-:W0:Y:S01]  /*120c0*/  MUFU.EX2 R165, R178 ;  /* 0x000000b200a57308 */ /* 0x000e220000000800 */
[----:B------:R-:W-:Y:S01]  /*120d0*/  FADD.FTZ R174, R180, R153 ;  /* 0x00000099b4ae7221 */ /* 0x000fe20000010000 */
[-C--:B------:R-:W-:Y:S01]  /*120e0*/  FMUL.FTZ R39, R39, R177.reuse ;  /* 0x000000b127277220 */ /* 0x080fe20000410000 */
[-C--:B------:R-:W-:Y:S01]  /*120f0*/  FMUL.FTZ R42, R42, R177.reuse ;  /* 0x000000b12a2a7220 */ /* 0x080fe20000410000 */
[-C--:B------:R-:W-:Y:S01]  /*12100*/  FMUL.FTZ R43, R43, R177.reuse ;  /* 0x000000b12b2b7220 */ /* 0x080fe20000410000 */
[----:B----4-:R-:W-:Y:S01]  /*12110*/  FADD.FTZ R153, R163, R174 ;  /* 0x000000aea3997221 */ /* 0x010fe20000010000 */
[-C--:B------:R-:W-:Y:S01]  /*12120*/  FMUL.FTZ R46, R46, R177.reuse ;  /* 0x000000b12e2e7220 */ /* 0x080fe20000410000 */
[-C--:B------:R-:W-:Y:S01]  /*12130*/  FMUL.FTZ R47, R47, R177.reuse ;  /* 0x000000b12f2f7220 */ /* 0x080fe20000410000 */
[----:B------:R-:W2:Y:S01]  /*12140*/  MUFU.EX2 R170, R179 ;  /* 0x000000b300aa7308 */ /* 0x000ea20000000800 */
[----:B-1----:R-:W-:Y:S01]  /*12150*/  FADD.FTZ R174, R8, R153 ;  /* 0x0000009908ae7221 */ /* 0x002fe20000010000 */
[----:B------:R-:W-:Y:S01]  /*12160*/  F2FP.BF16.F32.PACK_AB R153, R183, R204 ;  /* 0x000000ccb799723e */ /* 0x000fe200000010ff */
[----:B------:R-:W-:Y:S01]  /*12170*/  FMUL.FTZ R50, R50, R177 ;  /* 0x000000b132327220 */ /* 0x000fe20000410000 */
[----:B------:R-:W-:Y:S01]  /*12180*/  F2FP.BF16.F32.PACK_AB R163, R8, R163 ;  /* 0x000000a308a3723e */ /* 0x000fe200000010ff */
[-C--:B------:R-:W-:Y:S01]  /*12190*/  FMUL.FTZ R51, R51, R177.reuse ;  /* 0x000000b133337220 */ /* 0x080fe20000410000 */
[-C--:B------:R-:W-:Y:S01]  /*121a0*/  FMUL.FTZ R54, R54, R177.reuse ;  /* 0x000000b136367220 */ /* 0x080fe20000410000 */
[-C--:B------:R-:W-:Y:S01]  /*121b0*/  FMUL.FTZ R55, R55, R177.reuse ;  /* 0x000000b137377220 */ /* 0x080fe20000410000 */
[----:B------:R-:W1:Y:S01]  /*121c0*/  MUFU.EX2 R167, R182 ;  /* 0x000000b600a77308 */ /* 0x000e620000000800 */
        /* <DEDUP_REMOVED lines=8> */
[----:B--2---:R-:W-:Y:S01]  /*12250*/  FADD.FTZ R172, R170, R155 ;  /* 0x0000009baaac7221 */ /* 0x004fe20000010000 */
[----:B------:R-:W-:Y:S01]  /*12260*/  F2FP.BF16.F32.PACK_AB R155, R210, R189 ;  /* 0x000000bdd29b723e */ /* 0x000fe200000010ff */
[----:B------:R-:W-:Y:S01]  /*12270*/  BAR.SYNC.DEFER_BLOCKING 0xf, 0x100 ;  /* 0x03c4000000007b1d */ /* 0x000fe20000010000 */
[----:B------:R-:W-:Y:S01]  /*12280*/  F2FP.BF16.F32.PACK_AB R165, R170, R165 ;  /* 0x000000a5aaa5723e */ /* 0x000fe200000010ff */
        /* <DEDUP_REMOVED lines=11> */
[----:B------:R-:W-:Y:S01]  /*12340*/  FMUL.FTZ R90, R90, R177 ;  /* 0x000000b15a5a7220 */ /* 0x000fe20000410000 */
[C---:B0-----:R-:W-:Y:S01]  /*12350*/  F2FP.BF16.F32.PACK_AB R167, R208.reuse, R167 ;  /* 0x000000a7d0a7723e */ /* 0x041fe200000010ff */
[----:B------:R-:W-:Y:S01]  /*12360*/  FADD.FTZ R8, R208, R169 ;  /* 0x000000a9d0087221 */ /* 0x000fe20000010000 */
        /* <DEDUP_REMOVED lines=8> */
[----:B------:R0:W-:Y:S01]  /*123f0*/  STSM.16.M88.4 [R195+0x26800], R152 ;  /* 0x02680098c3007844 */ /* 0x0001e20000000200 */
[-C--:B------:R-:W-:Y:S01]  /*12400*/  FMUL.FTZ R107, R107, R177.reuse ;  /* 0x000000b16b6b7220 */ /* 0x080fe20000410000 */
[-C--:B------:R-:W-:Y:S01]  /*12410*/  FMUL.FTZ R110, R110, R177.reuse ;  /* 0x000000b16e6e7220 */ /* 0x080fe20000410000 */
[-C--:B------:R-:W-:Y:S01]  /*12420*/  FMUL.FTZ R111, R111, R177.reuse ;  /* 0x000000b16f6f7220 */ /* 0x080fe20000410000 */
[----:B------:R0:W-:Y:S01]  /*12430*/  STSM.16.M88.4 [R198], R156 ;  /* 0x0000009cc6007844 */ /* 0x0001e20000000200 */
        /* <DEDUP_REMOVED lines=24> */
.L_x_4810:
[----:B------:R1:W2:Y:S01]  /*125c0*/  SYNCS.PHASECHK.TRANS64.TRYWAIT P2, [R206+URZ+0x28c50], R207 ;  /* 0x028c50cfce0075a7 */ /* 0x0002a2000804017f */
[----:B------:R-:W-:Y:S05]  /*125d0*/  @!P0 BRA `(.L_x_4811) ;  /* 0x0000000000048947 */ /* 0x000fea0003800000 */
[----:B------:R-:W-:Y:S01]  /*125e0*/  BPT.TRAP 0x1 ;  /* 0x000000040000795c */ /* 0x000fe20000300000 */
.L_x_4811:
[----:B------:R-:W-:Y:S04]  /*125f0*/  BSSY B1, `(.L_x_4812) ;  /* 0x0000004000017945 */ /* 0x000fe80003800000 */
[----:B--2---:R-:W-:Y:S05]  /*12600*/  @P2 BRA `(.L_x_4813) ;  /* 0x0000000000082947 */ /* 0x004fea0003800000 */
[----:B------:R-:W2:Y:S02]  /*12610*/  SYNCS.PHASECHK.TRANS64.TRYWAIT P2, [R206+URZ+0x28c50], R207 ;  /* 0x028c50cfce0075a7 */ /* 0x000ea4000804017f */
[----:B--2---:R-:W-:Y:S05]  /*12620*/  @!P2 BRA `(.L_x_4814) ;  /* 0x000000ac0000a947 */ /* 0x004fea0003800000 */
.L_x_4813:
[----:B------:R-:W-:Y:S05]  /*12630*/  BSYNC B1 ;  /* 0x0000000000017941 */ /* 0x000fea0003800000 */
.L_x_4812:
        /* <DEDUP_REMOVED lines=47> */
.L_x_4796:
[----:B------:R-:W-:Y:S05]  /*12930*/  BSYNC B0 ;  /* 0x0000000000007941 */ /* 0x000fea0003800000 */
.L_x_4795:
[----:B------:R-:W3:Y:S01]  /*12940*/  SHFL.BFLY PT, R0, R3, 0x2, 0x1f ;  /* 0x0c401f0003007f89 */ /* 0x000ee200000e0000 */
[----:B------:R-:W-:Y:S02]  /*12950*/  IMAD.MOV R13, RZ, RZ, -R194 ;  /* 0x000000ffff0d7224 */ /* 0x000fe400078e0ac2 */
[----:B------:R-:W-:Y:S01]  /*12960*/  VIADD R216, R216, 0x1 ;  /* 0x00000001d8d87836 */ /* 0x000fe20000000000 */
[----:B------:R-:W4:Y:S01]  /*12970*/  SHFL.BFLY PT, R7, R8, 0x2, 0x1f ;  /* 0x0c401f0008077f89 */ /* 0x000f2200000e0000 */
[----:B------:R-:W-:Y:S08]  /*12980*/  BAR.ARV 0x8, 0xa0 ;  /* 0x0202800000007b1d */ /* 0x000ff00000002000 */
[----:B------:R-:W-:Y:S01]  /*12990*/  BAR.SYNC.DEFER_BLOCKING 0xf, 0x100 ;  /* 0x03c4000000007b1d */ /* 0x000fe20000010000 */
[----:B------:R-:W-:Y:S01]  /*129a0*/  ISETP.NE.AND P0, PT, R22, R13, PT ;  /* 0x0000000d1600720c */ /* 0x000fe20003f05270 */
[----:B---3--:R-:W-:Y:S01]  /*129b0*/  FADD.FTZ R4, R0, R3 ;  /* 0x0000000300047221 */ /* 0x008fe20000010000 */
[----:B----4-:R-:W-:-:S04]  /*129c0*/  FADD.FTZ R7, R7, R8 ;  /* 0x0000000807077221 */ /* 0x010fc80000010000 */
[----:B------:R-:W3:Y:S07]  /*129d0*/  SHFL.BFLY PT, R5, R4, 0x1, 0x1f ;  /* 0x0c201f0004057f89 */ /* 0x000eee00000e0000 */
[C---:B------:R-:W-:Y:S02]  /*129e0*/  @!P0 IMAD R3, R18.reuse, 0x40, R192 ;  /* 0x0000004012038824 */ /* 0x040fe400078e02c0 */
[----:B------:R-:W-:Y:S01]  /*129f0*/  VIADD R8, R18, 0x1 ;  /* 0x0000000112087836 */ /* 0x000fe20000000000 */
[----:B------:R-:W4:Y:S01]  /*12a00*/  SHFL.BFLY PT, R0, R7, 0x1, 0x1f ;  /* 0x0c201f0007007f89 */ /* 0x000f2200000e0000 */
[----:B------:R-:W-:-:S03]  /*12a10*/  @!P0 IMAD R3, R3, 0x4, R2 ;  /* 0x0000000403038824 */ /* 0x000fc600078e0202 */
[----:B------:R-:W-:-:S04]  /*12a20*/  ISETP.NE.AND P1, PT, R8, 0x2, PT ;  /* 0x000000020800780c */ /* 0x000fc80003f25270 */
[----:B------:R-:W-:-:S04]  /*12a30*/  SEL R6, RZ, 0x1, P1 ;  /* 0x00000001ff067807 */ /* 0x000fc80000800000 */
[----:B------:R-:W-:Y:S01]  /*12a40*/  LOP3.LUT R19, R19, R6, RZ, 0x3c, !PT ;  /* 0x0000000613137212 */ /* 0x000fe200078e3cff */
[----:B---3--:R-:W-:Y:S01]  /*12a50*/  FADD.FTZ R5, R4, R5 ;  /* 0x0000000504057221 */ /* 0x008fe20000010000 */
[----:B------:R-:W-:Y:S02]  /*12a60*/  IMAD.MOV.U32 R4, RZ, RZ, RZ ;  /* 0x000000ffff047224 */ /* 0x000fe400078e00ff */
[----:B----4-:R-:W-:Y:S02]  /*12a70*/  FADD.FTZ R11, R7, R0 ;  /* 0x00000000070b7221 */ /* 0x010fe40000010000 */
[----:B------:R-:W-:Y:S01]  /*12a80*/  FSETP.NE.FTZ.AND P2, PT, R5, RZ, PT ;  /* 0x000000ff0500720b */ /* 0x000fe20003f55000 */
[----:B------:R-:W-:Y:S02]  /*12a90*/  IMAD.MOV.U32 R0, RZ, RZ, RZ ;  /* 0x000000ffff007224 */ /* 0x000fe400078e00ff */
[----:B------:R-:W-:-:S10]  /*12aa0*/  FSETP.NE.FTZ.AND P3, PT, R11, RZ, PT ;  /* 0x000000ff0b00720b */ /* 0x000fd40003f75000 */
[----:B------:R-:W3:Y:S01]  /*12ab0*/  @P2 MUFU.RCP R0, R5 ;  /* 0x0000000500002308 */ /* 0x000ee20000001000 */
[C---:B------:R-:W-:Y:S02]  /*12ac0*/  @P2 FMUL.FTZ R18, R15.reuse, 0.69314718246459960938 ;  /* 0x3f3172180f122820 */ /* 0x040fe40000410000 */
[----:B------:R-:W-:-:S05]  /*12ad0*/  @P3 FMUL.FTZ R21, R15, 0.69314718246459960938 ;  /* 0x3f3172180f153820 */ /* 0x000fca0000410000 */
[----:B------:R-:W4:Y:S08]  /*12ae0*/  @P3 MUFU.RCP R4, R11 ;  /* 0x0000000b00043308 */ /* 0x000f300000001000 */
[----:B------:R-:W5:Y:S01]  /*12af0*/  @P2 MUFU.LG2 R2, R5 ;  /* 0x0000000500022308 */ /* 0x000f620000000c00 */
[-C--:B---3--:R-:W-:Y:S01]  /*12b00*/  FMUL.FTZ R172, R32, R0.reuse ;  /* 0x0000000020ac7220 */ /* 0x088fe20000410000 */
[----:B------:R-:W-:Y:S01]  /*12b10*/  @!P0 STS [R3+0x28800], R0 ;  /* 0x0288000003008388 */ /* 0x000fe20000000800 */
[-C--:B------:R-:W-:Y:S01]  /*12b20*/  FMUL.FTZ R170, R33, R0.reuse ;  /* 0x0000000021aa7220 */ /* 0x080fe20000410000 */
[-C--:B------:R-:W-:Y:S01]  /*12b30*/  FMUL.FTZ R175, R24, R0.reuse ;  /* 0x0000000018af7220 */ /* 0x080fe20000410000 */
[-C--:B------:R-:W-:Y:S01]  /*12b40*/  FMUL.FTZ R174, R28, R0.reuse ;  /* 0x000000001cae7220 */ /* 0x080fe20000410000 */
[-C--:B------:R-:W-:Y:S01]  /*12b50*/  FMUL.FTZ R173, R25, R0.reuse ;  /* 0x0000000019ad7220 */ /* 0x080fe20000410000 */
[-C--:B------:R-:W-:Y:S01]  /*12b60*/  FMUL.FTZ R6, R29, R0.reuse ;  /* 0x000000001d067220 */ /* 0x080fe20000410000 */
[----:B------:R-:W3:Y:S01]  /*12b70*/  @P3 MUFU.LG2 R32, R11 ;  /* 0x0000000b00203308 */ /* 0x000ee20000000c00 */
[----:B----4-:R4:W-:Y:S01]  /*12b80*/  @!P0 STS [R3+0x28820], R4 ;  /* 0x0288200403008388 */ /* 0x0109e20000000800 */
[-C--:B------:R-:W-:Y:S01]  /*12b90*/  FMUL.FTZ R171, R36, R0.reuse ;  /* 0x0000000024ab7220 */ /* 0x080fe20000410000 */
[-C--:B------:R-:W-:Y:S01]  /*12ba0*/  FMUL.FTZ R167, R37, R0.reuse ;  /* 0x0000000025a77220 */ /* 0x080fe20000410000 */
[-C--:B------:R-:W-:Y:S01]  /*12bb0*/  FMUL.FTZ R169, R40, R0.reuse ;  /* 0x0000000028a97220 */ /* 0x080fe20000410000 */
[-C--:B------:R-:W-:Y:S01]  /*12bc0*/  FMUL.FTZ R165, R41, R0.reuse ;  /* 0x0000000029a57220 */ /* 0x080fe20000410000 */
[-C--:B------:R-:W-:Y:S01]  /*12bd0*/  FMUL.FTZ R166, R44, R0.reuse ;  /* 0x000000002ca67220 */ /* 0x080fe20000410000 */
[-C--:B------:R-:W-:Y:S01]  /*12be0*/  FMUL.FTZ R10, R45, R0.reuse ;  /* 0x000000002d0a7220 */ /* 0x080fe20000410000 */
[-C--:B------:R-:W-:Y:S01]  /*12bf0*/  FMUL.FTZ R164, R48, R0.reuse ;  /* 0x0000000030a47220 */ /* 0x080fe20000410000 */
[----:B-----5:R-:W-:Y:S01]  /*12c00*/  @P2 FMUL.FTZ R33, R2, 0.69314718246459960938 ;  /* 0x3f31721802212820 */ /* 0x020fe20000410000 */
        /* <DEDUP_REMOVED lines=52> */
[----:B----4-:R-:W-:Y:S01]  /*12f50*/  IMAD.MOV.U32 R3, RZ, RZ, -0x800000 ;  /* 0xff800000ff037424 */ /* 0x010fe200078e00ff */
[----:B------:R-:W-:Y:S01]  /*12f60*/  MOV R0, 0xff800000 ;  /* 0xff80000000007802 */ /* 0x000fe20000000f00 */
[-C--:B------:R-:W-:Y:S01]  /*12f70*/  FMUL.FTZ R11, R46, R4.reuse ;  /* 0x000000042e0b7220 */ /* 0x080fe20000410000 */
[-C--:B------:R-:W-:Y:S01]  /*12f80*/  FMUL.FTZ R13, R50, R4.reuse ;  /* 0x00000004320d7220 */ /* 0x080fe20000410000 */
[-C--:B------:R-:W-:Y:S01]  /*12f90*/  FMUL.FTZ R15, R54, R4.reuse ;  /* 0x00000004360f7220 */ /* 0x080fe20000410000 */
[-C--:B------:R-:W-:Y:S01]  /*12fa0*/  FMUL.FTZ R25, R58, R4.reuse ;  /* 0x000000043a197220 */ /* 0x080fe20000410000 */
[-C--:B------:R-:W-:Y:S01]  /*12fb0*/  FMUL.FTZ R29, R66, R4.reuse ;  /* 0x00000004421d7220 */ /* 0x080fe20000410000 */
[----:B------:R-:W-:Y:S01]  /*12fc0*/  @P2 FFMA.FTZ R3, R18, R9, R33 ;  /* 0x0000000912032223 */ /* 0x000fe20000010021 */
        /* <DEDUP_REMOVED lines=63> */
.L_x_4670:
[----:B------:R-:W-:Y:S05]  /*133c0*/  BSYNC B7 ;  /* 0x0000000000077941 */ /* 0x000fea0003800000 */
.L_x_4660:
[----:B------:R-:W3:Y:S08]  /*133d0*/  S2UR UR5, SR_CgaCtaId ;  /* 0x00000000000579c3 */ /* 0x000ef00000008800 */
[----:B------:R-:W-:Y:S06]  /*133e0*/  BAR.SYNC.DEFER_BLOCKING 0x5, 0x120 ;  /* 0x0144800000007b1d */ /* 0x000fec0000010000 */
[----:B------:R-:W-:Y:S01]  /*133f0*/  UMOV UR4, 0x400 ;  /* 0x0000040000047882 */ /* 0x000fe20000000000 */
[----:B------:R-:W-:Y:S01]  /*13400*/  BSSY B0, `(.L_x_4816) ;  /* 0x000026d000007945 */ /* 0x000fe20003800000 */
[----:B---3--:R-:W-:-:S06]  /*13410*/  ULEA UR4, UR5, UR4, 0x18 ;  /* 0x0000000405047291 */ /* 0x008fcc000f8ec03f */
[----:B------:R-:W-:-:S05]  /*13420*/  IMAD.U32 R2, RZ, RZ, UR4 ;  /* 0x00000004ff027e24 */ /* 0x000fca000f8e00ff */
[----:B------:R3:W4:Y:S01]  /*13430*/  LDS.128 R188, [R2+0x28cd0] ;  /* 0x028cd00002bc7984 */ /* 0x0007220000000c00 */
[----:B------:R-:W-:Y:S06]  /*13440*/  BAR.ARV 0x4, 0x120 ;  /* 0x0104800000007b1d */ /* 0x000fec0000002000 */
[----:B------:R-:W-:Y:S05]  /*13450*/  @P0 BRA `(.L_x_4817) ;  /* 0x0000001c000c0947 */ /* 0x000fea0003800000 */
[----:B------:R-:W0:Y:S01]  /*13460*/  S2R R9, SR_SWINHI ;  /* 0x0000000000097919 */ /* 0x000e220000002f00 */
        /* <DEDUP_REMOVED lines=18> */
[----:B0-----:R-:W-:-:S02]  /*13590*/  MOV R21, R9 ;  /* 0x0000000900157202 */ /* 0x001fc40000000f00 */
[----:B------:R-:W-:Y:S02]  /*135a0*/  F2FP.BF16.F32.PACK_AB R80, R81, R80 ;  /* 0x000000505150723e */ /* 0x000fe400000010ff */
[----:B------:R-:W-:Y:S01]  /*135b0*/  F2FP.BF16.F32.PACK_AB R74, R77, R76 ;  /* 0x0000004c4d4a723e */ /* 0x000fe200000010ff */
[----:B------:R-:W-:Y:S01]  /*135c0*/  IMAD.WIDE R118, R224, 0x2, R20 ;  /* 0x00000002e0767825 */ /* 0x000fe200078e0214 */
[----:B------:R-:W-:Y:S02]  /*135d0*/  F2FP.BF16.F32.PACK_AB R75, R79, R78 ;  /* 0x0000004e4f4b723e */ /* 0x000fe400000010ff */
[----:B------:R-:W-:Y:S01]  /*135e0*/  F2FP.BF16.F32.PACK_AB R81, R83, R82 ;  /* 0x000000525351723e */ /* 0x000fe200000010ff */
[----:B------:R-:W-:Y:S01]  /*135f0*/  IMAD.MOV.U32 R76, RZ, RZ, RZ ;  /* 0x000000ffff4c7224 */ /* 0x000fe200078e00ff */
[C---:B------:R-:W-:Y:S02]  /*13600*/  IADD3 R177, P1, R118.reuse, 0x20, RZ ;  /* 0x0000002076b17810 */ /* 0x040fe40007f3e0ff */
[----:B------:R-:W-:-:S02]  /*13610*/  IADD3 R179, P0, R118, 0x40, RZ ;  /* 0x0000004076b37810 */ /* 0x000fc40007f1e0ff */
[----:B------:R-:W-:Y:S01]  /*13620*/  LOP3.LUT R8, R177, 0x380, RZ, 0xc0, !PT ;  /* 0x00000380b1087812 */ /* 0x000fe200078ec0ff */
[--C-:B------:R-:W-:Y:S01]  /*13630*/  IMAD.X R9, RZ, RZ, R119.reuse, P1 ;  /* 0x000000ffff097224 */ /* 0x100fe200008e0677 */
[C---:B-----5:R-:W-:Y:S01]  /*13640*/  LOP3.LUT R33, R118.reuse, 0x380, RZ, 0xc0, !PT ;  /* 0x0000038076217812 */ /* 0x060fe200078ec0ff */
[--C-:B------:R-:W-:Y:S01]  /*13650*/  IMAD.X R37, RZ, RZ, R119.reuse, P0 ;  /* 0x000000ffff257224 */ /* 0x100fe200000e0677 */
        /* <DEDUP_REMOVED lines=11> */
[--C-:B------:R-:W-:Y:S01]  /*13710*/  IMAD.X R57, RZ, RZ, R119.reuse, P2 ;  /* 0x000000ffff397224 */ /* 0x100fe200010e0677 */
[----:B------:R-:W-:Y:S01]  /*13720*/  IADD3 R4, P0, R118, 0x4020, RZ ;  /* 0x0000402076047810 */ /* 0x000fe20007f1e0ff */
[----:B------:R-:W-:Y:S01]  /*13730*/  IMAD.X R61, RZ, RZ, R119, P1 ;  /* 0x000000ffff3d7224 */ /* 0x000fe200008e0677 */
[----:B------:R-:W-:-:S02]  /*13740*/  SHF.R.U64 R33, R33, 0x3, RZ ;  /* 0x0000000321217819 */ /* 0x000fc400000012ff */
[----:B------:R-:W-:Y:S01]  /*13750*/  LOP3.LUT R8, R8, R177, RZ, 0x3c, !PT ;  /* 0x000000b108087212 */ /* 0x000fe200078e3cff */
        /* <DEDUP_REMOVED lines=13> */
[----:B------:R-:W-:Y:S01]  /*13830*/  LOP3.LUT R118, R33, R118, RZ, 0x3c, !PT ;  /* 0x0000007621767212 */ /* 0x000fe200078e3cff */
[----:B------:R-:W-:Y:S01]  /*13840*/  IMAD.X R33, RZ, RZ, R119, P1 ;  /* 0x000000ffff217224 */ /* 0x000fe200008e0677 */
[----:B------:R-:W-:-:S02]  /*13850*/  SHF.R.U64 R177, R177, 0x3, RZ ;  /* 0x00000003b1b17819 */ /* 0x000fc400000012ff */
[----:B------:R-:W-:Y:S02]  /*13860*/  MOV R168, R118 ;  /* 0x0000007600a87202 */ /* 0x000fe40000000f00 */
[----:B------:R-:W-:Y:S02]  /*13870*/  LOP3.LUT R119, R32, 0x380, RZ, 0xc0, !PT ;  /* 0x0000038020777812 */ /* 0x000fe400078ec0ff */
[----:B------:R-:W-:Y:S02]  /*13880*/  LOP3.LUT R64, R177, R4, RZ, 0x3c, !PT ;  /* 0x00000004b1407212 */ /* 0x000fe400078e3cff */
[----:B------:R-:W-:Y:S01]  /*13890*/  F2FP.BF16.F32.PACK_AB R4, R173, R175 ;  /* 0x000000afad04723e */ /* 0x000fe200000010ff */
[----:B------:R-:W-:Y:S01]  /*138a0*/  BAR.SYNC.DEFER_BLOCKING 0x1, 0x100 ;  /* 0x0044000000007b1d */ /* 0x000fe20000010000 */
[----:B------:R-:W-:Y:S02]  /*138b0*/  SHF.R.U64 R119, R119, 0x3, RZ ;  /* 0x0000000377777819 */ /* 0x000fe400000012ff */
[----:B------:R-:W-:-:S02]  /*138c0*/  LOP3.LUT R36, R179, 0x380, RZ, 0xc0, !PT ;  /* 0x00000380b3247812 */ /* 0x000fc400078ec0ff */
[----:B------:R-:W-:Y:S02]  /*138d0*/  LOP3.LUT R114, R119, R32, RZ, 0x3c, !PT ;  /* 0x0000002077727212 */ /* 0x000fe400078e3cff */
[----:B------:R-:W-:Y:S02]  /*138e0*/  MOV R119, R8 ;  /* 0x0000000800777202 */ /* 0x000fe40000000f00 */
[----:B------:R-:W-:Y:S02]  /*138f0*/  LOP3.LUT R44, R183, 0x380, RZ, 0xc0, !PT ;  /* 0x00000380b72c7812 */ /* 0x000fe400078ec0ff */
[----:B------:R-:W-:Y:S02]  /*13900*/  LOP3.LUT R40, R181, 0x380, RZ, 0xc0, !PT ;  /* 0x00000380b5287812 */ /* 0x000fe400078ec0ff */
[----:B------:R-:W-:Y:S02]  /*13910*/  SHF.R.U64 R36, R36, 0x3, RZ ;  /* 0x0000000324247819 */ /* 0x000fe400000012ff */
[----:B------:R-:W-:-:S02]  /*13920*/  SHF.R.U64 R44, R44, 0x3, RZ ;  /* 0x000000032c2c7819 */ /* 0x000fc400000012ff */
[----:B------:R-:W-:Y:S02]  /*13930*/  ISETP.NE.U32.AND P0, PT, RZ, UR4, PT ;  /* 0x00000004ff007c0c */ /* 0x000fe4000bf05070 */
[----:B------:R-:W-:Y:S02]  /*13940*/  LOP3.LUT R48, R201, 0x380, RZ, 0xc0, !PT ;  /* 0x00000380c9307812 */ /* 0x000fe400078ec0ff */
[----:B------:R-:W-:Y:S02]  /*13950*/  SHF.R.U64 R40, R40, 0x3, RZ ;  /* 0x0000000328287819 */ /* 0x000fe400000012ff */
[----:B------:R-:W-:Y:S01]  /*13960*/  LOP3.LUT R52, R205, 0x380, RZ, 0xc0, !PT ;  /* 0x00000380cd347812 */ /* 0x000fe200078ec0ff */
[----:B------:R0:W-:Y:S01]  /*13970*/  STSM.16.M88.4 [R168], R4 ;  /* 0x00000004a8007844 */ /* 0x0001e20000000200 */
[----:B------:R-:W-:Y:S02]  /*13980*/  LOP3.LUT R36, R36, R179, RZ, 0x3c, !PT ;  /* 0x000000b324247212 */ /* 0x000fe400078e3cff */
[----:B------:R-:W-:-:S02]  /*13990*/  LOP3.LUT R56, R207, 0x380, RZ, 0xc0, !PT ;  /* 0x00000380cf387812 */ /* 0x000fc400078ec0ff */
[----:B------:R-:W-:Y:S02]  /*139a0*/  LOP3.LUT R27, R26, 0x380, RZ, 0xc0, !PT ;  /* 0x000003801a1b7812 */ /* 0x000fe400078ec0ff */
[----:B------:R-:W-:Y:S02]  /*139b0*/  LOP3.LUT R44, R44, R183, RZ, 0x3c, !PT ;  /* 0x000000b72c2c7212 */ /* 0x000fe400078e3cff */
[----:B------:R-:W-:Y:S02]  /*139c0*/  LOP3.LUT R60, R209, 0x380, RZ, 0xc0, !PT ;  /* 0x00000380d13c7812 */ /* 0x000fe400078ec0ff */
[----:B------:R-:W-:Y:S02]  /*139d0*/  LOP3.LUT R179, R98, 0x380, RZ, 0xc0, !PT ;  /* 0x0000038062b37812 */ /* 0x000fe400078ec0ff */
[----:B------:R-:W-:Y:S02]  /*139e0*/  LOP3.LUT R173, R30, 0x380, RZ, 0xc0, !PT ;  /* 0x000003801ead7812 */ /* 0x000fe400078ec0ff */
[----:B------:R-:W-:Y:S01]  /*139f0*/  ISETP.NE.AND.EX P0, PT, RZ, UR5, PT, P0 ;  /* 0x00000005ff007c0c */ /* 0x000fe2000bf05300 */
[----:B------:R-:W-:Y:S01]  /*13a00*/  ULDC.64 UR4, c[0x0][0xbe0] ;  /* 0x0002f80000047ab9 */ /* 0x000fe20000000a00 */
[----:B0-----:R-:W-:-:S02]  /*13a10*/  F2FP.BF16.F32.PACK_AB R4, R170, R172 ;  /* 0x000000acaa04723e */ /* 0x001fc400000010ff */
[----:B------:R-:W-:Y:S02]  /*13a20*/  F2FP.BF16.F32.PACK_AB R5, R35, R34 ;  /* 0x000000222305723e */ /* 0x000fe400000010ff */
[----:B------:R-:W-:Y:S02]  /*13a30*/  F2FP.BF16.F32.PACK_AB R6, R167, R171 ;  /* 0x000000aba706723e */ /* 0x000fe400000010ff */
[----:B------:R-:W-:Y:S02]  /*13a40*/  F2FP.BF16.F32.PACK_AB R7, R39, R38 ;  /* 0x000000262707723e */ /* 0x000fe400000010ff */
[----:B------:R-:W-:Y:S02]  /*13a50*/  SHF.R.U64 R48, R48, 0x3, RZ ;  /* 0x0000000330307819 */ /* 0x000fe400000012ff */
[----:B------:R-:W-:Y:S01]  /*13a60*/  LOP3.LUT R183, R106, 0x380, RZ, 0xc0, !PT ;  /* 0x000003806ab77812 */ /* 0x000fe200078ec0ff */
[----:B------:R0:W-:Y:S01]  /*13a70*/  STSM.16.M88.4 [R119], R4 ;  /* 0x0000000477007844 */ /* 0x0001e20000000200 */
[----:B------:R-:W-:-:S02]  /*13a80*/  LOP3.LUT R40, R40, R181, RZ, 0x3c, !PT ;  /* 0x000000b528287212 */ /* 0x000fc400078e3cff */
[----:B------:R-:W-:Y:S02]  /*13a90*/  SHF.R.U64 R52, R52, 0x3, RZ ;  /* 0x0000000334347819 */ /* 0x000fe400000012ff */
[----:B------:R-:W-:Y:S02]  /*13aa0*/  SHF.R.U64 R56, R56, 0x3, RZ ;  /* 0x0000000338387819 */ /* 0x000fe400000012ff */
[----:B------:R-:W-:Y:S02]  /*13ab0*/  LOP3.LUT R181, R102, 0x380, RZ, 0xc0, !PT ;  /* 0x0000038066b57812 */ /* 0x000fe400078ec0ff */
[----:B------:R-:W-:Y:S02]  /*13ac0*/  SHF.R.U64 R27, R27, 0x3, RZ ;  /* 0x000000031b1b7819 */ /* 0x000fe400000012ff */
[----:B------:R-:W-:Y:S02]  /*13ad0*/  ISETP.NE.U32.AND P6, PT, RZ, UR4, PT ;  /* 0x00000004ff007c0c */ /* 0x000fe4000bfc5070 */
[----:B------:R-:W-:-:S02]  /*13ae0*/  SHF.R.U64 R60, R60, 0x3, RZ ;  /* 0x000000033c3c7819 */ /* 0x000fc400000012ff */
[----:B------:R-:W-:Y:S01]  /*13af0*/  SHF.R.U64 R179, R179, 0x3, RZ ;  /* 0x00000003b3b37819 */ /* 0x000fe200000012ff */
[----:B0-----:R-:W0:Y:S01]  /*13b00*/  LDC.64 R4, c[0x0][0xbd8] ;  /* 0x0002f600ff047b82 */ /* 0x001e220000000a00 */
[----:B------:R-:W-:Y:S02]  /*13b10*/  SHF.R.U64 R173, R173, 0x3, RZ ;  /* 0x00000003adad7819 */ /* 0x000fe400000012ff */
[----:B------:R-:W-:Y:S02]  /*13b20*/  LOP3.LUT R48, R48, R201, RZ, 0x3c, !PT ;  /* 0x000000c930307212 */ /* 0x000fe400078e3cff */
[----:B------:R-:W-:Y:S02]  /*13b30*/  SHF.R.U64 R183, R183, 0x3, RZ ;  /* 0x00000003b7b77819 */ /* 0x000fe400000012ff */
[----:B------:R-:W-:Y:S02]  /*13b40*/  LOP3.LUT R52, R52, R205, RZ, 0x3c, !PT ;  /* 0x000000cd34347212 */ /* 0x000fe400078e3cff */
[----:B------:R-:W-:-:S02]  /*13b50*/  MOV R118, R36 ;  /* 0x0000002400767202 */ /* 0x000fc40000000f00 */
[----:B------:R-:W-:Y:S02]  /*13b60*/  F2FP.BF16.F32.PACK_AB R8, R165, R169 ;  /* 0x000000a9a508723e */ /* 0x000fe400000010ff */
[----:B------:R-:W-:Y:S02]  /*13b70*/  F2FP.BF16.F32.PACK_AB R9, R43, R42 ;  /* 0x0000002a2b09723e */ /* 0x000fe400000010ff */
[----:B------:R-:W-:Y:S02]  /*13b80*/  LOP3.LUT R56, R56, R207, RZ, 0x3c, !PT ;  /* 0x000000cf38387212 */ /* 0x000fe400078e3cff */
[----:B------:R-:W-:Y:S01]  /*13b90*/  SHF.R.U64 R181, R181, 0x3, RZ ;  /* 0x00000003b5b57819 */ /* 0x000fe200000012ff */
[----:B------:R1:W-:Y:S01]  /*13ba0*/  STSM.16.M88.4 [R118], R8 ;  /* 0x0000000876007844 */ /* 0x0003e20000000200 */
[----:B------:R-:W-:Y:S02]  /*13bb0*/  LOP3.LUT R110, R27, R26, RZ, 0x3c, !PT ;  /* 0x0000001a1b6e7212 */ /* 0x000fe400078e3cff */
[----:B------:R-:W-:-:S02]  /*13bc0*/  MOV R41, R40 ;  /* 0x0000002800297202 */ /* 0x000fc40000000f00 */
[----:B------:R-:W-:Y:S01]  /*13bd0*/  ISETP.NE.AND.EX P6, PT, RZ, UR5, PT, P6 ;  /* 0x00000005ff007c0c */ /* 0x000fe2000bfc5360 */
[----:B0-----:R-:W-:Y:S01]  /*13be0*/  IMAD.WIDE R6, R215, 0x4, R4 ;  /* 0x00000004d7067825 */ /* 0x001fe200078e0204 */
[----:B------:R-:W-:Y:S01]  /*13bf0*/  LOP3.LUT R60, R60, R209, RZ, 0x3c, !PT ;  /* 0x000000d13c3c7212 */ /* 0x000fe200078e3cff */
[----:B------:R0:W-:Y:S01]  /*13c00*/  STSM.16.M88.4 [R41], R12 ;  /* 0x0000000c29007844 */ /* 0x0001e20000000200 */
[----:B------:R-:W-:Y:S02]  /*13c10*/  LOP3.LUT R98, R179, R98, RZ, 0x3c, !PT ;  /* 0x00000062b3627212 */ /* 0x000fe400078e3cff */
[----:B------:R-:W-:Y:S02]  /*13c20*/  LOP3.LUT R32, R173, R30, RZ, 0x3c, !PT ;  /* 0x0000001ead207212 */ /* 0x000fe400078e3cff */
[----:B------:R-:W-:Y:S02]  /*13c30*/  MOV R44, R44 ;  /* 0x0000002c002c7202 */ /* 0x000fe40000000f00 */
[----:B------:R-:W-:-:S02]  /*13c40*/  F2FP.BF16.F32.PACK_AB R26, R159, R161 ;  /* 0x000000a19f1a723e */ /* 0x000fc400000010ff */
[----:B------:R-:W-:Y:S02]  /*13c50*/  F2FP.BF16.F32.PACK_AB R27, R63, R62 ;  /* 0x0000003e3f1b723e */ /* 0x000fe400000010ff */
[----:B------:R-:W-:Y:S02]  /*13c60*/  LOP3.LUT R106, R183, R106, RZ, 0x3c, !PT ;  /* 0x0000006ab76a7212 */ /* 0x000fe400078e3cff */
[----:B------:R-:W-:Y:S01]  /*13c70*/  MOV R48, R48 ;  /* 0x0000003000307202 */ /* 0x000fe20000000f00 */
[----:B------:R2:W-:Y:S01]  /*13c80*/  STSM.16.M88.4 [R44], R24 ;  /* 0x000000182c007844 */ /* 0x0005e20000000200 */
[----:B------:R-:W-:Y:S02]  /*13c90*/  F2FP.BF16.F32.PACK_AB R30, R69, R156 ;  /* 0x0000009c451e723e */ /* 0x000fe400000010ff */
[----:B------:R-:W-:Y:S02]  /*13ca0*/  MOV R52, R52 ;  /* 0x0000003400347202 */ /* 0x000fe40000000f00 */
[----:B------:R-:W-:Y:S01]  /*13cb0*/  F2FP.BF16.F32.PACK_AB R88, R89, R88 ;  /* 0x000000585958723e */ /* 0x000fe200000010ff */
[----:B------:R3:W-:Y:S01]  /*13cc0*/  STSM.16.M88.4 [R48], R28 ;  /* 0x0000001c30007844 */ /* 0x0007e20000000200 */
[----:B------:R-:W-:-:S02]  /*13cd0*/  LOP3.LUT R102, R181, R102, RZ, 0x3c, !PT ;  /* 0x00000066b5667212 */ /* 0x000fc400078e3cff */
[----:B------:R-:W-:Y:S02]  /*13ce0*/  MOV R56, R56 ;  /* 0x0000003800387202 */ /* 0x000fe40000000f00 */
[----:B------:R-:W-:Y:S02]  /*13cf0*/  F2FP.BF16.F32.PACK_AB R82, R85, R84 ;  /* 0x000000545552723e */ /* 0x000fe400000010ff */
[----:B------:R-:W-:Y:S02]  /*13d00*/  F2FP.BF16.F32.PACK_AB R83, R87, R86 ;  /* 0x000000565753723e */ /* 0x000fe400000010ff */
[----:B------:R-:W-:Y:S01]  /*13d10*/  F2FP.BF16.F32.PACK_AB R96, R97, R96 ;  /* 0x000000606160723e */ /* 0x000fe200000010ff */
[----:B------:R-:W-:Y:S01]  /*13d20*/  IMAD R5, R202, 0x40, R199 ;  /* 0x00000040ca057824 */ /* 0x000fe200078e02c7 */
[----:B------:R-:W-:Y:S01]  /*13d30*/  F2FP.BF16.F32.PACK_AB R89, R91, R90 ;  /* 0x0000005a5b59723e */ /* 0x000fe200000010ff */
[----:B------:R-:W-:Y:S01]  /*13d40*/  STSM.16.M88.4 [R52], R72 ;  /* 0x0000004834007844 */ /* 0x000fe20000000200 */
[----:B------:R-:W-:-:S02]  /*13d50*/  MOV R60, R60 ;  /* 0x0000003c003c7202 */ /* 0x000fc40000000f00 */
[----:B------:R-:W-:Y:S01]  /*13d60*/  MOV R40, R98 ;  /* 0x0000006200287202 */ /* 0x000fe20000000f00 */
[----:B------:R-:W-:Y:S01]  /*13d70*/  STSM.16.M88.4 [R56], R80 ;  /* 0x0000005038007844 */ /* 0x000fe20000000200 */
[----:B------:R-:W-:Y:S02]  /*13d80*/  F2FP.BF16.F32.PACK_AB R90, R93, R92 ;  /* 0x0000005c5d5a723e */ /* 0x000fe400000010ff */
[----:B------:R-:W-:Y:S02]  /*13d90*/  F2FP.BF16.F32.PACK_AB R91, R95, R94 ;  /* 0x0000005e5f5b723e */ /* 0x000fe400000010ff */
[----:B------:R-:W-:Y:S02]  /*13da0*/  MOV R64, R64 ;  /* 0x0000004000407202 */ /* 0x000fe40000000f00 */
        /* <DEDUP_REMOVED lines=18> */
[----:B------:R-:W-:Y:S02]  /*13ed0*/  F2FP.BF16.F32.PACK_AB R121, R123, R122 ;  /* 0x0000007a7b79723e */ /* 0x000fe400000010ff */
[----:B------:R-:W-:Y:S02]  /*13ee0*/  F2FP.BF16.F32.PACK_AB R128, R129, R128 ;  /* 0x000000808180723e */ /* 0x000fe400000010ff */
[----:B------:R-:W-:Y:S02]  /*13ef0*/  F2FP.BF16.F32.PACK_AB R136, R137, R136 ;  /* 0x000000888988723e */ /* 0x000fe400000010ff */
[----:B------:R-:W-:Y:S02]  /*13f00*/  MOV R110, R110 ;  /* 0x0000006e006e7202 */ /* 0x000fe40000000f00 */
[----:B------:R-:W-:Y:S01]  /*13f10*/  F2FP.BF16.F32.PACK_AB R144, R145, R144 ;  /* 0x000000909190723e */ /* 0x000fe200000010ff */
[----:B------:R-:W-:Y:S01]  /*13f20*/  IMAD.WIDE R20, R5, 0x2, R20 ;  /* 0x0000000205147825 */ /* 0x000fe200078e0214 */
[----:B------:R-:W-:Y:S01]  /*13f30*/  F2FP.BF16.F32.PACK_AB R122, R125, R124 ;  /* 0x0000007c7d7a723e */ /* 0x000fe200000010ff */
[----:B------:R-:W-:Y:S01]  /*13f40*/  STSM.16.M88.4 [R102], R112 ;  /* 0x0000007066007844 */ /* 0x000fe20000000200 */
[----:B------:R-:W-:Y:S01]  /*13f50*/  F2FP.BF16.F32.PACK_AB R123, R127, R126 ;  /* 0x0000007e7f7b723e */ /* 0x000fe200000010ff */
[----:B------:R-:W4:Y:S01]  /*13f60*/  @P6 LDC.64 R4, c[0x0][0xbe0] ;  /* 0x0002f800ff046b82 */ /* 0x000f220000000a00 */
[----:B------:R-:W-:-:S02]  /*13f70*/  F2FP.BF16.F32.PACK_AB R129, R131, R130 ;  /* 0x000000828381723e */ /* 0x000fc400000010ff */
[----:B------:R-:W-:Y:S01]  /*13f80*/  F2FP.BF16.F32.PACK_AB R130, R133, R132 ;  /* 0x000000848582723e */ /* 0x000fe200000010ff */
[----:B------:R3:W-:Y:S01]  /*13f90*/  STSM.16.M88.4 [R37], R120 ;  /* 0x0000007825007844 */ /* 0x0007e20000000200 */
[----:B------:R-:W-:Y:S02]  /*13fa0*/  F2FP.BF16.F32.PACK_AB R131, R135, R134 ;  /* 0x000000868783723e */ /* 0x000fe400000010ff */
[----:B------:R-:W-:Y:S02]  /*13fb0*/  F2FP.BF16.F32.PACK_AB R137, R139, R138 ;  /* 0x0000008a8b89723e */ /* 0x000fe400000010ff */
[----:B------:R-:W-:Y:S01]  /*13fc0*/  F2FP.BF16.F32.PACK_AB R138, R141, R140 ;  /* 0x0000008c8d8a723e */ /* 0x000fe200000010ff */
[----:B------:R-:W-:Y:S01]  /*13fd0*/  STSM.16.M88.4 [R110], R128 ;  /* 0x000000806e007844 */ /* 0x000fe20000000200 */
[----:B------:R-:W-:Y:S02]  /*13fe0*/  F2FP.BF16.F32.PACK_AB R139, R143, R142 ;  /* 0x0000008e8f8b723e */ /* 0x000fe400000010ff */
[----:B------:R-:W-:-:S02]  /*13ff0*/  F2FP.BF16.F32.PACK_AB R145, R147, R146 ;  /* 0x000000929391723e */ /* 0x000fc400000010ff */
[----:B------:R-:W-:Y:S01]  /*14000*/  MOV R32, R32 ;  /* 0x0000002000207202 */ /* 0x000fe20000000f00 */
[----:B------:R-:W-:Y:S01]  /*14010*/  STSM.16.M88.4 [R36], R136 ;  /* 0x0000008824007844 */ /* 0x000fe20000000200 */
[----:B------:R-:W-:Y:S02]  /*14020*/  F2FP.BF16.F32.PACK_AB R146, R149, R148 ;  /* 0x000000949592723e */ /* 0x000fe400000010ff */
[----:B------:R-:W-:-:S05]  /*14030*/  F2FP.BF16.F32.PACK_AB R147, R151, R150 ;  /* 0x000000969793723e */ /* 0x000fca00000010ff */
[----:B------:R3:W-:Y:S01]  /*14040*/  STSM.16.M88.4 [R32], R144 ;  /* 0x0000009020007844 */ /* 0x0007e20000000200 */
[----:B------:R-:W-:Y:S01]  /*14050*/  BAR.SYNC.DEFER_BLOCKING 0x1, 0x100 ;  /* 0x0044000000007b1d */ /* 0x000fe20000010000 */
[----:B----4-:R-:W-:-:S05]  /*14060*/  @P6 IMAD.WIDE R4, R215, 0x4, R4 ;  /* 0x00000004d7046825 */ /* 0x010fca00078e0204 */
[----:B------:R-:W-:Y:S02]  /*14070*/  ULDC UR4, c[0x0][0xa88] ;  /* 0x0002a20000047ab9 */ /* 0x000fe40000000800 */
[----:B------:R-:W-:Y:S01]  /*14080*/  IMAD.U32 R78, RZ, RZ, UR4 ;  /* 0x00000004ff4e7e24 */ /* 0x000fe2000f8e00ff */
[----:B------:R4:W5:Y:S01]  /*14090*/  @P0 LDG.E R76, desc[UR42][R6.64] ;  /* 0x0000002a064c0981 */ /* 0x000962000c1e1900 */
[C---:B-1----:R-:W-:Y:S02]  /*140a0*/  IADD3 R9, P1, R20.reuse, 0x1000, RZ ;  /* 0x0000100014097810 */ /* 0x042fe40007f3e0ff */
[C---:B0-----:R-:W-:Y:S02]  /*140b0*/  IADD3 R13, P2, R20.reuse, 0x2000, RZ ;  /* 0x00002000140d7810 */ /* 0x041fe40007f5e0ff */
[----:B------:R4:W5:Y:S01]  /*140c0*/  @P6 LDG.E R78, desc[UR42][R4.64] ;  /* 0x0000002a044e6981 */ /* 0x000962000c1e1900 */
[C---:B--2---:R-:W-:Y:S02]  /*140d0*/  IADD3 R25, P3, R20.reuse, 0x3000, RZ ;  /* 0x0000300014197810 */ /* 0x044fe40007f7e0ff */
[----:B---3--:R-:W-:-:S02]  /*140e0*/  IADD3 R29, P4, R20, 0x4000, RZ ;  /* 0x00004000141d7810 */ /* 0x008fc40007f9e0ff */
[----:B------:R-:W-:Y:S02]  /*140f0*/  LOP3.LUT R8, R9, 0x380, RZ, 0xc0, !PT ;  /* 0x0000038009087812 */ /* 0x000fe400078ec0ff */
[----:B------:R-:W-:Y:S02]  /*14100*/  LOP3.LUT R12, R13, 0x380, RZ, 0xc0, !PT ;  /* 0x000003800d0c7812 */ /* 0x000fe400078ec0ff */
[----:B------:R-:W-:Y:S02]  /*14110*/  LOP3.LUT R24, R25, 0x380, RZ, 0xc0, !PT ;  /* 0x0000038019187812 */ /* 0x000fe400078ec0ff */
[----:B------:R-:W-:Y:S02]  /*14120*/  LOP3.LUT R28, R29, 0x380, RZ, 0xc0, !PT ;  /* 0x000003801d1c7812 */ /* 0x000fe400078ec0ff */
[----:B------:R-:W-:Y:S02]  /*14130*/  SHF.R.U64 R8, R8, 0x3, RZ ;  /* 0x0000000308087819 */ /* 0x000fe400000012ff */
[----:B------:R-:W-:-:S02]  /*14140*/  SHF.R.U64 R12, R12, 0x3, RZ ;  /* 0x000000030c0c7819 */ /* 0x000fc400000012ff */
[----:B------:R-:W-:Y:S02]  /*14150*/  SHF.R.U64 R24, R24, 0x3, RZ ;  /* 0x0000000318187819 */ /* 0x000fe400000012ff */
        /* <DEDUP_REMOVED lines=9> */
[----:B------:R-:W-:-:S02]  /*141f0*/  IADD3 R33, P5, R20, 0x5000, RZ ;  /* 0x0000500014217810 */ /* 0x000fc40007fbe0ff */
[C---:B------:R-:W-:Y:S02]  /*14200*/  IADD3 R37, P1, R20.reuse, 0x6000, RZ ;  /* 0x0000600014257810 */ /* 0x040fe40007f3e0ff */
[C---:B------:R-:W-:Y:S02]  /*14210*/  IADD3 R41, P2, R20.reuse, 0x7000, RZ ;  /* 0x0000700014297810 */ /* 0x040fe40007f5e0ff */
[C---:B------:R-:W-:Y:S02]  /*14220*/  IADD3 R45, P3, R20.reuse, 0x8000, RZ ;  /* 0x00008000142d7810 */ /* 0x040fe40007f7e0ff */
[----:B------:R-:W-:Y:S02]  /*14230*/  IADD3 R49, P4, R20, 0x9000, RZ ;  /* 0x0000900014317810 */ /* 0x000fe40007f9e0ff */
[----:B------:R-:W-:Y:S02]  /*14240*/  P2R R10, PR, RZ, 0x20 ;  /* 0x00000020ff0a7803 */ /* 0x000fe40000000000 */
[----:B------:R-:W-:-:S02]  /*14250*/  LOP3.LUT R32, R33, 0x380, RZ, 0xc0, !PT ;  /* 0x0000038021207812 */ /* 0x000fc400078ec0ff */
[----:B------:R-:W-:Y:S02]  /*14260*/  LOP3.LUT R36, R37, 0x380, RZ, 0xc0, !PT ;  /* 0x0000038025247812 */ /* 0x000fe400078ec0ff */
[----:B------:R-:W-:Y:S02]  /*14270*/  LOP3.LUT R40, R41, 0x380, RZ, 0xc0, !PT ;  /* 0x0000038029287812 */ /* 0x000fe400078ec0ff */
[----:B------:R-:W-:Y:S02]  /*14280*/  LOP3.LUT R44, R45, 0x380, RZ, 0xc0, !PT ;  /* 0x000003802d2c7812 */ /* 0x000fe400078ec0ff */
[----:B------:R-:W-:Y:S02]  /*14290*/  LOP3.LUT R48, R49, 0x380, RZ, 0xc0, !PT ;  /* 0x0000038031307812 */ /* 0x000fe400078ec0ff */
[----:B------:R-:W-:Y:S02]  /*142a0*/  IADD3 R53, P5, R20, 0xa000, RZ ;  /* 0x0000a00014357810 */ /* 0x000fe40007fbe0ff */
[----:B------:R-:W-:-:S02]  /*142b0*/  SHF.R.U64 R32, R32, 0x3, RZ ;  /* 0x0000000320207819 */ /* 0x000fc400000012ff */
[----:B------:R-:W-:Y:S02]  /*142c0*/  SHF.R.U64 R36, R36, 0x3, RZ ;  /* 0x0000000324247819 */ /* 0x000fe400000012ff */
[----:B------:R-:W-:Y:S02]  /*142d0*/  LOP3.LUT R52, R53, 0x380, RZ, 0xc0, !PT ;  /* 0x0000038035347812 */ /* 0x000fe400078ec0ff */
        /* <DEDUP_REMOVED lines=8> */
[----:B------:R-:W-:Y:S01]  /*14360*/  SHF.R.U64 R52, R52, 0x3, RZ ;  /* 0x0000000334347819 */ /* 0x000fe200000012ff */
[----:B----4-:R-:W-:Y:S06]  /*14370*/  @P6 BRA `(.L_x_4818) ;  /* 0x0000000000106947 */ /* 0x010fec0003800000 */
[----:B------:R-:W-:Y:S05]  /*14380*/  @!P0 BRA `(.L_x_4818) ;  /* 0x00000000000c8947 */ /* 0x000fea0003800000 */
[----:B------:R-:W2:Y:S04]  /*14390*/  LDG.E R5, desc[UR42][R6.64] ;  /* 0x0000002a06057981 */ /* 0x000ea8000c1e1900 */
[----:B-----5:R-:W2:Y:S02]  /*143a0*/  LDG.E R78, desc[UR42][R6.64+0x4] ;  /* 0x0000042a064e7981 */ /* 0x020ea4000c1e1900 */
[----:B--2---:R-:W-:-:S07]  /*143b0*/  IADD3 R78, -R5, R78, RZ ;  /* 0x0000004e054e7210 */ /* 0x004fce0007ffe1ff */
.L_x_4818:
[----:B------:R-:W0:Y:S01]  /*143c0*/  SHFL.IDX PT, R4, R219, RZ, 0x1f ;  /* 0x00001fffdb047589 */ /* 0x000e2200000e0000 */
[----:B------:R-:W-:Y:S01]  /*143d0*/  ISETP.NE.AND P6, PT, R10, RZ, PT ;  /* 0x000000ff0a00720c */ /* 0x000fe20003fc5270 */
[--C-:B------:R-:W-:Y:S01]  /*143e0*/  IMAD.X R49, RZ, RZ, R21.reuse, P4 ;  /* 0x000000ffff317224 */ /* 0x100fe200020e0615 */
[----:B------:R-:W-:Y:S01]  /*143f0*/  LOP3.LUT R52, R52, R53, RZ, 0x3c, !PT ;  /* 0x0000003534347212 */ /* 0x000fe200078e3cff */
        /* <DEDUP_REMOVED lines=15> */
[----:B------:R-:W-:Y:S02]  /*144f0*/  LOP3.LUT R7, R20, 0x380, RZ, 0xc0, !PT ;  /* 0x0000038014077812 */ /* 0x000fe400078ec0ff */
[----:B0-----:R-:W-:-:S02]  /*14500*/  ISETP.NE.AND P4, PT, R4, RZ, PT ;  /* 0x000000ff0400720c */ /* 0x001fc40003f85270 */
[----:B------:R-:W-:Y:S02]  /*14510*/  LOP3.LUT R5, R6, 0x380, RZ, 0xc0, !PT ;  /* 0x0000038006057812 */ /* 0x000fe400078ec0ff */
[----:B------:R-:W-:Y:S02]  /*14520*/  SHF.R.U64 R56, R56, 0x3, RZ ;  /* 0x0000000338387819 */ /* 0x000fe400000012ff */
[----:B------:R-:W-:Y:S02]  /*14530*/  SHF.R.U64 R60, R60, 0x3, RZ ;  /* 0x000000033c3c7819 */ /* 0x000fe400000012ff */
[----:B------:R-:W-:Y:S02]  /*14540*/  SHF.R.U64 R64, R64, 0x3, RZ ;  /* 0x0000000340407819 */ /* 0x000fe400000012ff */
[----:B------:R-:W-:Y:S02]  /*14550*/  SHF.R.U64 R72, R72, 0x3, RZ ;  /* 0x0000000348487819 */ /* 0x000fe400000012ff */
[----:B------:R-:W-:-:S02]  /*14560*/  SHF.R.U64 R7, R7, 0x3, RZ ;  /* 0x0000000307077819 */ /* 0x000fc400000012ff */
[----:B------:R-:W-:Y:S02]  /*14570*/  SHF.R.U64 R5, R5, 0x3, RZ ;  /* 0x0000000305057819 */ /* 0x000fe400000012ff */
[----:B------:R-:W-:Y:S02]  /*14580*/  SHF.R.S32.HI R4, RZ, 0x1f, R215 ;  /* 0x0000001fff047819 */ /* 0x000fe400000114d7 */
        /* <DEDUP_REMOVED lines=16> */
[----:B------:R-:W-:Y:S02]  /*14690*/  IMAD R15, R217, 0x40, R192 ;  /* 0x00000040d90f7824 */ /* 0x000fe400078e02c0 */
[----:B------:R-:W-:Y:S02]  /*146a0*/  IMAD R7, R79, UR4, RZ ;  /* 0x000000044f077c24 */ /* 0x000fe4000f8e02ff */
[----:B------:R-:W-:Y:S01]  /*146b0*/  IMAD.WIDE.U32 R4, R214, UR4, R76 ;  /* 0x00000004d6047c25 */ /* 0x000fe2000f8e004c */
[----:B------:R-:W-:-:S03]  /*146c0*/  SHF.R.S32.HI R11, RZ, 0x1f, R15 ;  /* 0x0000001fff0b7819 */ /* 0x000fc6000001140f */
[----:B------:R-:W-:Y:S01]  /*146d0*/  IMAD R7, R214, UR5, R7 ;  /* 0x00000005d6077c24 */ /* 0x000fe2000f8e0207 */
[----:B------:R-:W-:Y:S02]  /*146e0*/  ULDC.64 UR4, c[0x0][0xb78] ;  /* 0x0002de0000047ab9 */ /* 0x000fe40000000a00 */
[----:B------:R-:W-:Y:S02]  /*146f0*/  IMAD R6, R80, UR4, RZ ;  /* 0x0000000450067c24 */ /* 0x000fe4000f8e02ff */
[----:B------:R-:W-:Y:S02]  /*14700*/  IMAD.IADD R5, R5, 0x1, R7 ;  /* 0x0000000105057824 */ /* 0x000fe400078e0207 */
[----:B------:R-:W-:Y:S02]  /*14710*/  IMAD.MOV R7, RZ, RZ, -R194 ;  /* 0x000000ffff077224 */ /* 0x000fe400078e0ac2 */
[----:B------:R-:W-:-:S03]  /*14720*/  IMAD.WIDE.U32 R4, R87, UR4, R4 ;  /* 0x0000000457047c25 */ /* 0x000fc6000f8e0004 */
[----:B------:R-:W-:Y:S01]  /*14730*/  ISETP.NE.AND P0, PT, R22, R7, PT ;  /* 0x000000071600720c */ /* 0x000fe20003f05270 */
[----:B------:R-:W-:Y:S02]  /*14740*/  VIADD R7, R15, 0x8 ;  /* 0x000000080f077836 */ /* 0x000fe40000000000 */
[----:B------:R-:W-:Y:S01]  /*14750*/  IMAD R10, R87, UR5, R6 ;  /* 0x00000005570a7c24 */ /* 0x000fe2000f8e0206 */
[C---:B------:R-:W-:Y:S01]  /*14760*/  IADD3 R6, P2, R15.reuse, R4, RZ ;  /* 0x000000040f067210 */ /* 0x040fe20007f5e0ff */
[----:B------:R-:W-:Y:S01]  /*14770*/  ULDC.64 UR4, c[0x0][0xb40] ;  /* 0x0002d00000047ab9 */ /* 0x000fe20000000a00 */
[-C--:B------:R-:W-:Y:S02]  /*14780*/  ISETP.GE.OR P1, PT, R15, R78.reuse, P0 ;  /* 0x0000004e0f00720c */ /* 0x080fe40000726670 */
[----:B------:R-:W-:Y:S02]  /*14790*/  ISETP.GE.OR P0, PT, R7, R78, P0 ;  /* 0x0000004e0700720c */ /* 0x000fe40000706670 */
[----:B------:R-:W-:-:S02]  /*147a0*/  IADD3.X R11, R11, R5, R10, P2, !PT ;  /* 0x000000050b0b7210 */ /* 0x000fc400017fe40a */
[----:B------:R-:W-:-:S04]  /*147b0*/  LEA R4, P2, R6, UR4, 0x2 ;  /* 0x0000000406047c11 */ /* 0x000fc8000f8410ff */
[----:B------:R-:W-:-:S05]  /*147c0*/  LEA.HI.X R5, R6, UR5, R11, 0x2, P2 ;  /* 0x0000000506057c11 */ /* 0x000fca00090f140b */
[----:B------:R0:W-:Y:S04]  /*147d0*/  @!P1 STG.E desc[UR42][R4.64], R3 ;  /* 0x0000000304009986 */ /* 0x0001e8000c10192a */
[----:B------:R0:W-:Y:S02]  /*147e0*/  @!P0 STG.E desc[UR42][R4.64+0x20], R0 ;  /* 0x0000200004008986 */ /* 0x0001e4000c10192a */
.L_x_4819:
[----:B------:R-:W1:Y:S01]  /*147f0*/  LDC R88, c[0x0][0xa8c] ;  /* 0x0002a300ff587b82 */ /* 0x000e620000000800 */
[----:B0-----:R0:W5:Y:S01]  /*14800*/  LD.E.128 R4, desc[UR42][R20.64] ;  /* 0x0000002a14047980 */ /* 0x001162000c101d00 */
[----:B------:R-:W-:Y:S02]  /*14810*/  ULDC.64 UR4, c[0x0][0xaa0] ;  /* 0x0002a80000047ab9 */ /* 0x000fe40000000a00 */
[----:B------:R-:W-:Y:S01]  /*14820*/  IMAD R3, R77, UR4, RZ ;  /* 0x000000044d037c24 */ /* 0x000fe2000f8e02ff */
[----:B------:R-:W5:Y:S04]  /*14830*/  LD.E.128 R8, desc[UR42][R8.64] ;  /* 0x0000002a08087980 */ /* 0x000f68000c101d00 */
[----:B------:R-:W5:Y:S01]  /*14840*/  LD.E.128 R12, desc[UR42][R12.64] ;  /* 0x0000002a0c0c7980 */ /* 0x000f62000c101d00 */
[--C-:B0-----:R-:W-:Y:S01]  /*14850*/  SHF.R.S32.HI R21, RZ, 0x1f, R199.reuse ;  /* 0x0000001fff157819 */ /* 0x101fe200000114c7 */
[----:B------:R-:W-:-:S02]  /*14860*/  IMAD.MOV.U32 R20, RZ, RZ, R199 ;  /* 0x000000ffff147224 */ /* 0x000fc400078e00c7 */
[----:B------:R-:W5:Y:S01]  /*14870*/  LD.E.128 R24, desc[UR42][R24.64] ;  /* 0x0000002a18187980 */ /* 0x000f62000c101d00 */
[C---:B------:R-:W-:Y:S02]  /*14880*/  IMAD R3, R76.reuse, UR5, R3 ;  /* 0x000000054c037c24 */ /* 0x040fe4000f8e0203 */
[----:B------:R-:W-:Y:S01]  /*14890*/  IMAD.WIDE.U32 R20, R76, UR4, R20 ;  /* 0x000000044c147c25 */ /* 0x000fe2000f8e0014 */
[----:B------:R-:W-:Y:S01]  /*148a0*/  ULDC.64 UR4, c[0x0][0xae0] ;  /* 0x0002b80000047ab9 */ /* 0x000fe20000000a00 */
[----:B------:R-:W5:Y:S02]  /*148b0*/  LD.E.128 R28, desc[UR42][R28.64] ;  /* 0x0000002a1c1c7980 */ /* 0x000f64000c101d00 */
[----:B------:R-:W-:Y:S02]  /*148c0*/  IMAD.IADD R21, R21, 0x1, R3 ;  /* 0x0000000115157824 */ /* 0x000fe400078e0203 */
[----:B------:R-:W-:Y:S01]  /*148d0*/  VIADD R3, R199, 0x40 ;  /* 0x00000040c7037836 */ /* 0x000fe20000000000 */
[----:B------:R-:W5:Y:S01]  /*148e0*/  LD.E.128 R32, desc[UR42][R32.64] ;  /* 0x0000002a20207980 */ /* 0x000f62000c101d00 */
[----:B------:R-:W-:-:S03]  /*148f0*/  IMAD R77, R79, UR4, RZ ;  /* 0x000000044f4d7c24 */ /* 0x000fc6000f8e02ff */
[-C--:B-1----:R-:W-:Y:S01]  /*14900*/  ISETP.GE.AND P3, PT, R3, R88.reuse, PT ;  /* 0x000000580300720c */ /* 0x082fe20003f66270 */
[----:B------:R-:W5:Y:S01]  /*14910*/  LD.E.128 R36, desc[UR42][R36.64] ;  /* 0x0000002a24247980 */ /* 0x000f62000c101d00 */
[----:B------:R-:W-:Y:S02]  /*14920*/  IMAD R79, R217, -0x40, R78 ;  /* 0xffffffc0d94f7824 */ /* 0x000fe400078e024e */
[----:B------:R-:W-:Y:S01]  /*14930*/  VIADD R0, R202, 0x20 ;  /* 0x00000020ca007836 */ /* 0x000fe20000000000 */
[----:B------:R-:W5:Y:S01]  /*14940*/  LD.E.128 R40, desc[UR42][R40.64] ;  /* 0x0000002a28287980 */ /* 0x000f62000c101d00 */
[C---:B------:R-:W-:Y:S01]  /*14950*/  IMAD R77, R214.reuse, UR5, R77 ;  /* 0x00000005d64d7c24 */ /* 0x040fe2000f8e024d */
[----:B------:R-:W-:Y:S01]  /*14960*/  SEL R76, RZ, 0xffffffff, P3 ;  /* 0xffffffffff4c7807 */ /* 0x000fe20001800000 */
[----:B------:R-:W-:Y:S01]  /*14970*/  IMAD.WIDE.U32 R20, R214, UR4, R20 ;  /* 0x00000004d6147c25 */ /* 0x000fe2000f8e0014 */
[----:B------:R-:W5:Y:S01]  /*14980*/  LD.E.128 R44, desc[UR42][R44.64] ;  /* 0x0000002a2c2c7980 */ /* 0x000f62000c101d00 */
[----:B------:R-:W-:Y:S01]  /*14990*/  ISETP.GE.AND P2, PT, R199, R88, PT ;  /* 0x00000058c700720c */ /* 0x000fe20003f46270 */
[----:B------:R-:W-:-:S02]  /*149a0*/  ULDC.64 UR4, c[0x0][0xae8] ;  /* 0x0002ba0000047ab9 */ /* 0x000fc40000000a00 */
        /* <DEDUP_REMOVED lines=8> */
[----:B------:R-:W5:Y:S01]  /*14a30*/  LD.E.128 R68, desc[UR42][R68.64] ;  /* 0x0000002a44447980 */ /* 0x000f62000c101d00 */
[----:B------:R-:W-:Y:S01]  /*14a40*/  IMAD.IADD R21, R21, 0x1, R77 ;  /* 0x0000000115157824 */ /* 0x000fe200078e024d */
[----:B------:R-:W-:Y:S01]  /*14a50*/  ISETP.GE.AND P0, PT, R0, R79, PT ;  /* 0x0000004f0000720c */ /* 0x000fe20003f06270 */
[----:B------:R-:W-:Y:S01]  /*14a60*/  IMAD.SHL.U32 R77, R76, 0x2, RZ ;  /* 0x000000024c4d7824 */ /* 0x000fe200078e00ff */
[----:B------:R-:W-:Y:S01]  /*14a70*/  @!PT LDS RZ, [RZ] ;  /* 0x00000000fffff984 */ /* 0x000fe20000000800 */
[----:B------:R-:W-:Y:S01]  /*14a80*/  @!PT LDS RZ, [RZ] ;  /* 0x00000000fffff984 */ /* 0x000fe20000000800 */
[----:B------:R-:W-:Y:S01]  /*14a90*/  @!PT LDS RZ, [RZ] ;  /* 0x00000000fffff984 */ /* 0x000fe20000000800 */
[----:B------:R-:W-:Y:S01]  /*14aa0*/  @!PT LDS RZ, [RZ] ;  /* 0x00000000fffff984 */ /* 0x000fe20000000800 */
[----:B------:R0:W-:Y:S06]  /*14ab0*/  MEMBAR.ALL.CTA ;  /* 0x0000000000007992 */ /* 0x0001ec0000008000 */
[----:B0-----:R-:W0:Y:S01]  /*14ac0*/  FENCE.VIEW.ASYNC.S ;  /* 0x00000000000073c6 */ /* 0x001e220000000000 */
[----:B------:R-:W-:Y:S01]  /*14ad0*/  SEL R0, RZ, 0x1, P2 ;  /* 0x00000001ff007807 */ /* 0x000fe20001000000 */
[C---:B------:R-:W-:Y:S01]  /*14ae0*/  VIADD R85, R199.reuse, 0x140 ;  /* 0x00000140c7557836 */ /* 0x040fe20000000000 */
[-C--:B------:R-:W-:Y:S01]  /*14af0*/  ISETP.GE.AND P2, PT, R82, R88.reuse, PT ;  /* 0x000000585200720c */ /* 0x080fe20003f46270 */
[----:B------:R-:W-:Y:S01]  /*14b00*/  VIADD R78, R199, 0x180 ;  /* 0x00000180c74e7836 */ /* 0x000fe20000000000 */
[----:B------:R-:W-:Y:S01]  /*14b10*/  ISETP.GE.AND P3, PT, R83, R88, PT ;  /* 0x000000585300720c */ /* 0x000fe20003f66270 */
[----:B------:R-:W-:Y:S01]  /*14b20*/  BSSY B1, `(.L_x_4820) ;  /* 0x0000037000017945 */ /* 0x000fe20003800000 */
[----:B------:R-:W-:-:S02]  /*14b30*/  LOP3.LUT R0, R77, 0x2, R0, 0xe2, !PT ;  /* 0x000000024d007812 */ /* 0x000fc400078ee200 */
[----:B------:R-:W-:Y:S02]  /*14b40*/  SEL R77, RZ, 0x4, P2 ;  /* 0x00000004ff4d7807 */ /* 0x000fe40001000000 */
[----:B------:R-:W-:Y:S02]  /*14b50*/  SEL R76, RZ, 0x8, P3 ;  /* 0x00000008ff4c7807 */ /* 0x000fe40001800000 */
[----:B------:R-:W-:Y:S02]  /*14b60*/  IADD3 R84, R199, 0x100, RZ ;  /* 0x00000100c7547810 */ /* 0x000fe40007ffe0ff */
[----:B------:R-:W-:Y:S01]  /*14b70*/  LOP3.LUT R76, R76, R0, R77, 0xfe, !PT ;  /* 0x000000004c4c7212 */ /* 0x000fe200078efe4d */
[----:B------:R-:W-:Y:S01]  /*14b80*/  VIADD R0, R2, 0x28c20 ;  /* 0x00028c2002007836 */ /* 0x000fe20000000000 */
[-C--:B------:R-:W-:Y:S02]  /*14b90*/  ISETP.GE.AND P2, PT, R84, R88.reuse, PT ;  /* 0x000000585400720c */ /* 0x080fe40003f46270 */
[----:B------:R-:W-:-:S02]  /*14ba0*/  ISETP.GE.AND P3, PT, R85, R88, PT ;  /* 0x000000585500720c */ /* 0x000fc40003f66270 */
[----:B------:R-:W-:Y:S01]  /*14bb0*/  ISETP.GE.AND P1, PT, R202, R79, PT ;  /* 0x0000004fca00720c */ /* 0x000fe20003f26270 */
[----:B------:R-:W-:Y:S01]  /*14bc0*/  VIADD R79, R199, 0x1c0 ;  /* 0x000001c0c74f7836 */ /* 0x000fe20000000000 */
[----:B------:R-:W-:Y:S02]  /*14bd0*/  ISETP.GE.AND P4, PT, R78, R88, PT ;  /* 0x000000584e00720c */ /* 0x000fe40003f86270 */
[----:B------:R-:W-:Y:S02]  /*14be0*/  SEL R77, RZ, 0x10, P2 ;  /* 0x00000010ff4d7807 */ /* 0x000fe40001000000 */
[----:B------:R-:W-:Y:S02]  /*14bf0*/  SEL R78, RZ, 0x20, P3 ;  /* 0x00000020ff4e7807 */ /* 0x000fe40001800000 */
[----:B------:R-:W-:Y:S02]  /*14c00*/  PRMT R0, RZ, 0x654, R0 ;  /* 0x00000654ff007816 */ /* 0x000fe40000000000 */
[----:B------:R-:W-:Y:S01]  /*14c10*/  LOP3.LUT R77, R78, R76, R77, 0xfe, !PT ;  /* 0x0000004c4e4d7212 */ /* 0x000fe200078efe4d */
[----:B------:R-:W-:Y:S01]  /*14c20*/  IMAD R76, R80, UR4, RZ ;  /* 0x00000004504c7c24 */ /* 0x000fe2000f8e02ff */
[----:B0-----:R0:W-:Y:S01]  /*14c30*/  SYNCS.ARRIVE.TRANS64.RED.A1T0 RZ, [R0+URZ], RZ ;  /* 0x000000ff00ff79a7 */ /* 0x0011e2000810043f */
[----:B------:R-:W-:Y:S01]  /*14c40*/  ISETP.GE.AND P2, PT, R79, R88, PT ;  /* 0x000000584f00720c */ /* 0x000fe20003f46270 */
[----:B------:R-:W-:Y:S01]  /*14c50*/  IMAD.WIDE.U32 R78, R87, UR4, R20 ;  /* 0x00000004574e7c25 */ /* 0x000fe2000f8e0014 */
[----:B------:R-:W-:-:S02]  /*14c60*/  SHF.R.S32.HI R203, RZ, 0x1f, R202 ;  /* 0x0000001fffcb7819 */ /* 0x000fc400000114ca */
[----:B------:R-:W-:Y:S01]  /*14c70*/  SEL R21, RZ, 0x80, P2 ;  /* 0x00000080ff157807 */ /* 0x000fe20001000000 */
[----:B------:R-:W-:Y:S01]  /*14c80*/  IMAD R81, R87, UR5, R76 ;  /* 0x0000000557517c24 */ /* 0x000fe2000f8e024c */
[----:B0-----:R-:W-:-:S03]  /*14c90*/  SEL R0, RZ, 0x40, P4 ;  /* 0x00000040ff007807 */ /* 0x001fc60002000000 */
[----:B------:R-:W-:Y:S01]  /*14ca0*/  IMAD.IADD R87, R79, 0x1, R81 ;  /* 0x000000014f577824 */ /* 0x000fe200078e0251 */
        /* <DEDUP_REMOVED lines=30> */
.L_x_4821:
[----:B------:R-:W-:Y:S05]  /*14e90*/  BSYNC B1 ;  /* 0x0000000000017941 */ /* 0x000fea0003800000 */
.L_x_4820:
[----:B------:R-:W-:Y:S05]  /*14ea0*/  @P0 BRA `(.L_x_4822) ;  /* 0x0000000c00080947 */ /* 0x000fea0003800000 */
[----:B0----5:R-:W-:Y:S01]  /*14eb0*/  IADD3 R7, P0, R76, 0x20, RZ ;  /* 0x000000204c077810 */ /* 0x021fe20007f1e0ff */
        /* <DEDUP_REMOVED lines=29> */
.L_x_4817:
[----:B------:R-:W-:Y:S01]  /*15090*/  ULDC.64 UR4, c[0x0][0xbd8] ;  /* 0x0002f60000047ab9 */ /* 0x000fe20000000a00 */
[----:B------:R-:W0:Y:S01]  /*150a0*/  LDC.64 R4, c[0x0][0xbd8] ;  /* 0x0002f600ff047b82 */ /* 0x000e220000000a00 */
[----:B------:R-:W-:Y:S01]  /*150b0*/  ISETP.NE.U32.AND P0, PT, RZ, UR4, PT ;  /* 0x00000004ff007c0c */ /* 0x000fe2000bf05070 */
[----:B------:R-:W-:-:S03]  /*150c0*/  IMAD.MOV.U32 R3, RZ, RZ, RZ ;  /* 0x000000ffff037224 */ /* 0x000fc600078e00ff */
[----:B------:R-:W-:Y:S01]  /*150d0*/  ISETP.NE.AND.EX P0, PT, RZ, UR5, PT, P0 ;  /* 0x00000005ff007c0c */ /* 0x000fe2000bf05300 */
[----:B------:R-:W-:Y:S02]  /*150e0*/  ULDC.64 UR4, c[0x0][0xbe0] ;  /* 0x0002f80000047ab9 */ /* 0x000fe40000000a00 */
[----:B------:R-:W-:Y:S01]  /*150f0*/  ISETP.NE.U32.AND P1, PT, RZ, UR4, PT ;  /* 0x00000004ff007c0c */ /* 0x000fe2000bf25070 */
[----:B------:R-:W1:Y:S03]  /*15100*/  LDC R14, c[0x0][0xa8c] ;  /* 0x0002a300ff0e7b82 */ /* 0x000e660000000800 */
[----:B------:R-:W-:Y:S01]  /*15110*/  ISETP.NE.AND.EX P1, PT, RZ, UR5, PT, P1 ;  /* 0x00000005ff007c0c */ /* 0x000fe2000bf25310 */
[----:B0-----:R-:W-:-:S12]  /*15120*/  IMAD.WIDE R4, R215, 0x4, R4 ;  /* 0x00000004d7047825 */ /* 0x001fd800078e0204 */
[----:B------:R-:W0:Y:S01]  /*15130*/  @P1 LDC.64 R6, c[0x0][0xbe0] ;  /* 0x0002f800ff061b82 */ /* 0x000e220000000a00 */
[----:B------:R-:W-:Y:S02]  /*15140*/  ULDC UR4, c[0x0][0xa88] ;  /* 0x0002a20000047ab9 */ /* 0x000fe40000000800 */
[----:B------:R-:W-:Y:S01]  /*15150*/  IMAD.U32 R0, RZ, RZ, UR4 ;  /* 0x00000004ff007e24 */ /* 0x000fe2000f8e00ff */
[----:B------:R0:W5:Y:S02]  /*15160*/  @P0 LDG.E R3, desc[UR42][R4.64] ;  /* 0x0000002a04030981 */ /* 0x000164000c1e1900 */
[----:B0-----:R-:W-:-:S05]  /*15170*/  @P1 IMAD.WIDE R6, R215, 0x4, R6 ;  /* 0x00000004d7061825 */ /* 0x001fca00078e0206 */
[----:B------:R0:W5:Y:S01]  /*15180*/  @P1 LDG.E R0, desc[UR42][R6.64] ;  /* 0x0000002a06001981 */ /* 0x000162000c1e1900 */
[----:B------:R-:W-:Y:S01]  /*15190*/  ISETP.GT.AND P2, PT, R225, 0x3f, PT ;  /* 0x0000003fe100780c */ /* 0x000fe20003f44270 */
[----:B-1----:R-:W-:-:S12]  /*151a0*/  @P1 BRA `(.L_x_4823) ;  /* 0x0000000000101947 */ /* 0x002fd80003800000 */
[----:B------:R-:W-:Y:S05]  /*151b0*/  @!P0 BRA `(.L_x_4823) ;  /* 0x00000000000c8947 */ /* 0x000fea0003800000 */
[----:B0-----:R-:W2:Y:S04]  /*151c0*/  LDG.E R7, desc[UR42][R4.64] ;  /* 0x0000002a04077981 */ /* 0x001ea8000c1e1900 */
[----:B-----5:R-:W2:Y:S02]  /*151d0*/  LDG.E R0, desc[UR42][R4.64+0x4] ;  /* 0x0000042a04007981 */ /* 0x020ea4000c1e1900 */
[----:B--2---:R-:W-:-:S07]  /*151e0*/  IMAD.IADD R0, R0, 0x1, -R7 ;  /* 0x0000000100007824 */ /* 0x004fce00078e0a07 */
.L_x_4823:
        /* <DEDUP_REMOVED lines=8> */
[----:B------:R-:W1:Y:S02]  /*15270*/  S2R R4, SR_TID.X ;  /* 0x0000000000047919 */ /* 0x000e640000002100 */
[----:B-1----:R-:W-:-:S04]  /*15280*/  IMAD R4, R217, 0x40, R4 ;  /* 0x00000040d9047824 */ /* 0x002fc800078e0204 */
[----:B------:R-:W-:-:S05]  /*15290*/  VIADD R5, R4, 0xffffff80 ;  /* 0xffffff8004057836 */ /* 0x000fca0000000000 */
[----:B------:R-:W-:-:S13]  /*152a0*/  ISETP.GE.AND P0, PT, R5, R0, PT ;  /* 0x000000000500720c */ /* 0x000fda0003f06270 */
[----:B------:R-:W-:Y:S05]  /*152b0*/  @P0 BRA `(.L_x_4825) ;  /* 0x0000000000440947 */ /* 0x000fea0003800000 */
[----:B------:R-:W-:Y:S01]  /*152c0*/  IADD3 R4, P0, R5, R3, RZ ;  /* 0x0000000305047210 */ /* 0x000fe20007f1e0ff */
[----:B------:R-:W-:Y:S02]  /*152d0*/  ULDC.64 UR4, c[0x0][0xb70] ;  /* 0x0002dc0000047ab9 */ /* 0x000fe40000000a00 */
[----:B0-----:R-:W-:Y:S01]  /*152e0*/  IMAD R7, R9, UR4, RZ ;  /* 0x0000000409077c24 */ /* 0x001fe2000f8e02ff */
        /* <DEDUP_REMOVED lines=14> */
.L_x_4825:
[----:B------:R-:W-:Y:S05]  /*153d0*/  BSYNC B1 ;  /* 0x0000000000017941 */ /* 0x000fea0003800000 */
.L_x_4824:
[----:B------:R-:W-:Y:S01]  /*153e0*/  ULDC.64 UR4, c[0x0][0xaa0] ;  /* 0x0002a80000047ab9 */ /* 0x000fe20000000a00 */
[----:B------:R-:W-:Y:S01]  /*153f0*/  IMAD.MOV.U32 R4, RZ, RZ, R199 ;  /* 0x000000ffff047224 */ /* 0x000fe200078e00c7 */
[C---:B------:R-:W-:Y:S01]  /*15400*/  ISETP.GE.AND P2, PT, R199.reuse, R14, PT ;  /* 0x0000000ec700720c */ /* 0x040fe20003f46270 */
[----:B-1----:R-:W-:Y:S01]  /*15410*/  IMAD.MOV.U32 R5, RZ, RZ, R12 ;  /* 0x000000ffff057224 */ /* 0x002fe200078e000c */
[----:B------:R-:W-:Y:S01]  /*15420*/  BSSY B1, `(.L_x_4826) ;  /* 0x000004d000017945 */ /* 0x000fe20003800000 */
[----:B0-----:R-:W-:Y:S02]  /*15430*/  IMAD R6, R8, UR4, RZ ;  /* 0x0000000408067c24 */ /* 0x001fe4000f8e02ff */
        /* <DEDUP_REMOVED lines=75> */
.L_x_4827:
[----:B------:R-:W-:Y:S05]  /*158f0*/  BSYNC B1 ;  /* 0x0000000000017941 */ /* 0x000fea0003800000 */
.L_x_4826:
        /* <DEDUP_REMOVED lines=29> */
.L_x_4822:
[----:B------:R-:W-:Y:S05]  /*15ad0*/  BSYNC B0 ;  /* 0x0000000000007941 */ /* 0x000fea0003800000 */
.L_x_4816:
[----:B------:R-:W-:Y:S02]  /*15ae0*/  ULDC UR4, c[0x0][0xc14] ;  /* 0x0003050000047ab9 */ /* 0x000fe40000000800 */
[----:B----4-:R-:W-:-:S13]  /*15af0*/  ISETP.GE.AND P0, PT, R191, UR4, PT ;  /* 0x00000004bf007c0c */ /* 0x010fda000bf06270 */
[----:B------:R-:W-:Y:S05]  /*15b00*/  @!P0 BRA `(.L_x_4828) ;  /* 0xfffffeb400708947 */ /* 0x000fea000383ffff */
[----:B------:R-:W-:Y:S05]  /*15b10*/  BRA `(.L_x_4611) ;  /* 0x0000006800107947 */ /* 0x000fea0003800000 */
.L_x_4609:
[----:B------:R-:W-:-:S08]  /*15b20*/  NOP ;  /* 0x0000000000007918 */ /* 0x000fd00000000000 */
[----:B------:R-:W0:-:S00]  /*15b30*/  USETMAXREG.DEALLOC.CTAPOOL 0x18 ;  /* 0x00000018000079c8 */ /* 0x000e0000080e0500 */
[----:B0-----:R-:W-:-:S06]  /*15b40*/  LOP3.LUT R0, R0, 0x3, RZ, 0xc0, !PT ;  /* 0x0000000300007812 */ /* 0x001fcc00078ec0ff */
[----:B------:R-:W0:Y:S02]  /*15b50*/  SHFL.IDX PT, R0, R0, RZ, 0x1f ;  /* 0x00001fff00007589 */ /* 0x000e2400000e0000 */
[----:B0-----:R-:W-:-:S13]  /*15b60*/  ISETP.NE.AND P0, PT, R0, RZ, PT ;  /* 0x000000ff0000720c */ /* 0x001fda0003f05270 */
[----:B------:R-:W-:Y:S05]  /*15b70*/  @P0 BRA `(.L_x_4611) ;  /* 0x0000006400f80947 */ /* 0x000fea0003800000 */
        /* <DEDUP_REMOVED lines=45> */
[----:B-1----:R-:W-:-:S05]  /*15e50*/  IMAD R5, R5, UR4, RZ ;  /* 0x0000000405057c24 */ /* 0x002fca000f8e02ff */
[----:B0-----:R-:W-:Y:S02]  /*15e60*/  ISETP.GT.AND P0, PT, R5, UR6, PT ;  /* 0x0000000605007c0c */ /* 0x001fe4000bf04270 */
[----:B------:R-:W-:-:S11]  /*15e70*/  MOV R2, R5 ;  /* 0x0000000500027202 */ /* 0x000fd60000000f00 */
[----:B------:R-:W-:Y:S05]  /*15e80*/  @P0 BRA `(.L_x_4829) ;  /* 0x0000000000b80947 */ /* 0x000fea0003800000 */
[----:B------:R-:W-:Y:S01]  /*15e90*/  IMAD.MOV.U32 R5, RZ, RZ, R2 ;  /* 0x000000ffff057224 */ /* 0x000fe200078e0002 */
[----:B------:R-:W-:Y:S01]  /*15ea0*/  ULDC UR5, c[0x0][0xc14] ;  /* 0x0003050000057ab9 */ /* 0x000fe20000000800 */
[----:B------:R-:W-:Y:S01]  /*15eb0*/  IMAD.MOV.U32 R6, RZ, RZ, RZ ;  /* 0x000000ffff067224 */ /* 0x000fe200078e00ff */
[----:B------:R-:W-:Y:S01]  /*15ec0*/  ULDC UR7, c[0x0][0xc14] ;  /* 0x0003050000077ab9 */ /* 0x000fe20000000800 */
[----:B------:R-:W-:-:S05]  /*15ed0*/  ULDC UR4, c[0x0][0xc10] ;  /* 0x0003040000047ab9 */ /* 0x000fca0000000800 */
.L_x_4833:
        /* <DEDUP_REMOVED lines=15> */
.L_x_4832:
[----:B------:R-:W-:Y:S05]  /*15fd0*/  BSYNC B0 ;  /* 0x0000000000007941 */ /* 0x000fea0003800000 */
.L_x_4831:
        /* <DEDUP_REMOVED lines=25> */
.L_x_4829:
        /* <DEDUP_REMOVED lines=20> */
.L_x_4834:
        /* <DEDUP_REMOVED lines=31> */
[----:B-1----:R-:W-:-:S06]  /*164a0*/  IADD3 R3, R8, 0xffffffe, RZ ;  /* 0x0ffffffe08037810 */ /* 0x002fcc0007ffe0ff */
        /* <DEDUP_REMOVED lines=24> */
.L_x_4830:
[----:B------:R-:W-:Y:S02]  /*16630*/  IMAD.MOV.U32 R17, RZ, RZ, RZ ;  /* 0x000000ffff117224 */ /* 0x000fe400078e00ff */
[----:B------:R-:W-:Y:S02]  /*16640*/  IMAD.U32 R16, RZ, RZ, UR6 ;  /* 0x00000006ff107e24 */ /* 0x000fe4000f8e00ff */
[----:B------:R-:W-:-:S07]  /*16650*/  IMAD.MOV.U32 R18, RZ, RZ, RZ ;  /* 0x000000ffff127224 */ /* 0x000fce00078e00ff */
.L_x_4835:
        /* <DEDUP_REMOVED lines=16> */
[----:B------:R-:W-:Y:S01]  /*16760*/  ULDC.64 UR40, c[0x0][0x198] ;  /* 0x0000660000287ab9 */ /* 0x000fe20000000a00 */
[----:B------:R-:W-:Y:S02]  /*16770*/  ULDC UR37, c[0x0][0xc] ;  /* 0x0000030000257ab9 */ /* 0x000fe40000000800 */
[----:B------:R1:W-:Y:S04]  /*16780*/  STL [R1+0xc], R0 ;  /* 0x00000c0001007387 */ /* 0x0003e80000100800 */
[----:B------:R1:W-:Y:S04]  /*16790*/  STL [R1+0x4], RZ ;  /* 0x000004ff01007387 */ /* 0x0003e80000100800 */
[----:B------:R1:W-:Y:S04]  /*167a0*/  STL [R1], RZ ;  /* 0x000000ff01007387 */ /* 0x0003e80000100800 */
[----:B------:R1:W-:Y:S02]  /*167b0*/  STL [R1+0x8], R0 ;  /* 0x0000080001007387 */ /* 0x0003e40000100800 */
.L_x_4936:
[----:B------:R-:W-:Y:S05]  /*167c0*/  YIELD ;  /* 0x0000000000007946 */ /* 0x000fea0003800000 */
[----:B------:R-:W-:Y:S01]  /*167d0*/  ULDC.64 UR4, c[0x0][0xa28] ;  /* 0x00028a0000047ab9 */ /* 0x000fe20000000a00 */
[----:B------:R-:W-:Y:S01]  /*167e0*/  IMAD.MOV.U32 R6, RZ, RZ, RZ ;  /* 0x000000ffff067224 */ /* 0x000fe200078e00ff */
[----:B------:R-:W-:Y:S01]  /*167f0*/  ISETP.NE.U32.AND P0, PT, RZ, UR4, PT ;  /* 0x00000004ff007c0c */ /* 0x000fe2000bf05070 */
[----:B-1----:R-:W-:Y:S01]  /*16800*/  IMAD.MOV.U32 R0, RZ, RZ, RZ ;  /* 0x000000ffff007224 */ /* 0x002fe200078e00ff */
[----:B------:R-:W-:Y:S01]  /*16810*/  ULDC.64 UR8, c[0x0][0xa08] ;  /* 0x0002820000087ab9 */ /* 0x000fe20000000a00 */
[----:B------:R-:W-:Y:S01]  /*16820*/  ULDC.64 UR10, c[0x0][0xa10] ;  /* 0x00028400000a7ab9 */ /* 0x000fe20000000a00 */
        /* <DEDUP_REMOVED lines=21> */
[----:B------:R-:W-:Y:S01]  /*16980*/  ISETP.NE.U32.AND P1, PT, RZ, UR8, PT ;  /* 0x00000008ff007c0c */ /* 0x000fe2000bf25070 */
[----:B------:R-:W-:Y:S01]  /*16990*/  ULDC UR6, c[0x0][0x338] ;  /* 0x0000ce0000067ab9 */ /* 0x000fe20000000800 */
[----:B------:R-:W-:Y:S01]  /*169a0*/  ULDC UR4, c[0x0][0x404] ;  /* 0x0001010000047ab9 */ /* 0x000fe20000000800 */
[----:B------:R-:W-:Y:S01]  /*169b0*/  UISETP.NE.AND.EX UP0, UPT, UR5, URZ, UPT, UP0 ;  /* 0x0000003f0500728c */ /* 0x000fe2000bf05300 */
[----:B------:R-:W-:Y:S01]  /*169c0*/  ISETP.NE.AND.EX P3, PT, RZ, UR9, PT, P1 ;  /* 0x00000009ff007c0c */ /* 0x000fe2000bf65310 */
[----:B------:R-:W-:Y:S01]  /*169d0*/  IMAD.U32 R9, RZ, RZ, UR6 ;  /* 0x00000006ff097e24 */ /* 0x000fe2000f8e00ff */
[----:B------:R-:W-:Y:S01]  /*169e0*/  ULDC UR5, c[0x0][0x2e0] ;  /* 0x0000b80000057ab9 */ /* 0x000fe20000000800 */
[----:B------:R-:W-:Y:S01]  /*169f0*/  USEL UR4, UR4, 0x1, UP0 ;  /* 0x0000000104047887 */ /* 0x000fe20008000000 */
[----:B------:R-:W-:-:S03]  /*16a00*/  ISETP.NE.U32.AND P1, PT, RZ, UR10, PT ;  /* 0x0000000aff007c0c */ /* 0x000fc6000bf25070 */
[----:B------:R-:W-:Y:S01]  /*16a10*/  UIMAD UR4, UR4, UR5, URZ ;  /* 0x00000005040472a4 */ /* 0x000fe2000f8e023f */
[----:B------:R-:W-:-:S05]  /*16a20*/  ISETP.NE.AND.EX P1, PT, RZ, UR11, PT, P1 ;  /* 0x0000000bff007c0c */ /* 0x000fca000bf25310 */
[----:B------:R-:W-:Y:S01]  /*16a30*/  IMAD.U32 R7, RZ, RZ, UR4 ;  /* 0x00000004ff077e24 */ /* 0x000fe2000f8e00ff */
[----:B-1----:R-:W-:Y:S07]  /*16a40*/  @P0 BRA `(.L_x_4837) ;  /* 0x0000000000100947 */ /* 0x002fee0003800000 */
[----:B------:R-:W-:Y:S05]  /*16a50*/  @!P2 BRA `(.L_x_4837) ;  /* 0x00000000000ca947 */ /* 0x000fea0003800000 */
[----:B------:R-:W2:Y:S04]  /*16a60*/  LDG.E R5, desc[UR42][R2.64] ;  /* 0x0000002a02057981 */ /* 0x000ea8000c1e1900 */
[----:B-----5:R-:W2:Y:S02]  /*16a70*/  LDG.E R0, desc[UR42][R2.64+0x4] ;  /* 0x0000042a02007981 */ /* 0x020ea4000c1e1900 */
[----:B--2---:R-:W-:-:S07]  /*16a80*/  IMAD.IADD R0, R0, 0x1, -R5 ;  /* 0x0000000100007824 */ /* 0x004fce00078e0a05 */
.L_x_4837:
[----:B------:R-:W1:Y:S01]  /*16a90*/  LDC.64 R4, c[0x0][0xa08] ;  /* 0x00028200ff047b82 */ /* 0x000e620000000a00 */
[----:B------:R-:W-:Y:S01]  /*16aa0*/  IMAD.MOV.U32 R8, RZ, RZ, RZ ;  /* 0x000000ffff087224 */ /* 0x000fe200078e00ff */
[----:B------:R-:W-:-:S06]  /*16ab0*/  ULDC.64 UR4, c[0x0][0xa20] ;  /* 0x0002880000047ab9 */ /* 0x000fcc0000000a00 */
[----:B------:R-:W2:Y:S01]  /*16ac0*/  LDC.64 R2, c[0x0][0xa10] ;  /* 0x00028400ff027b82 */ /* 0x000ea20000000a00 */
[----:B-1----:R-:W-:-:S05]  /*16ad0*/  IMAD.WIDE R4, R19, 0x4, R4 ;  /* 0x0000000413047825 */ /* 0x002fca00078e0204 */
[----:B------:R-:W3:Y:S01]  /*16ae0*/  @P3 LDG.E R8, desc[UR42][R4.64] ;  /* 0x0000002a04083981 */ /* 0x000ee2000c1e1900 */
[----:B------:R-:W-:Y:S02]  /*16af0*/  IMAD.MOV.U32 R10, RZ, RZ, RZ ;  /* 0x000000ffff0a7224 */ /* 0x000fe400078e00ff */
[----:B--2---:R-:W-:-:S05]  /*16b00*/  IMAD.WIDE R2, R19, 0x4, R2 ;  /* 0x0000000413027825 */ /* 0x004fca00078e0202 */
[----:B------:R1:W5:Y:S01]  /*16b10*/  @P1 LDG.E R10, desc[UR42][R2.64] ;  /* 0x0000002a020a1981 */ /* 0x000362000c1e1900 */
[----:B------:R-:W-:-:S04]  /*16b20*/  ISETP.NE.U32.AND P0, PT, RZ, UR4, PT ;  /* 0x00000004ff007c0c */ /* 0x000fc8000bf05070 */
[----:B------:R-:W-:Y:S02]  /*16b30*/  ISETP.NE.AND.EX P0, PT, RZ, UR5, PT, P0 ;  /* 0x00000005ff007c0c */ /* 0x000fe4000bf05300 */
[----:B---3-5:R-:W-:-:S05]  /*16b40*/  IADD3 R8, R8, R6, RZ ;  /* 0x0000000608087210 */ /* 0x028fca0007ffe0ff */
[----:B------:R1:W-:Y:S06]  /*16b50*/  STL [R1+0x10], R8 ;  /* 0x0000100801007387 */ /* 0x0003ec0000100800 */
[----:B------:R-:W-:Y:S05]  /*16b60*/  @!P0 BRA `(.L_x_4838) ;  /* 0x0000000000108947 */ /* 0x000fea0003800000 */
[----:B------:R-:W2:Y:S02]  /*16b70*/  LDC.64 R4, c[0x0][0xa20] ;  /* 0x00028800ff047b82 */ /* 0x000ea40000000a00 */
[----:B--2---:R-:W-:-:S05]  /*16b80*/  IMAD.WIDE R4, R19, 0x4, R4 ;  /* 0x0000000413047825 */ /* 0x004fca00078e0204 */
[----:B------:R2:W5:Y:S01]  /*16b90*/  LDG.E R7, desc[UR42][R4.64] ;  /* 0x0000002a04077981 */ /* 0x000562000c1e1900 */
[----:B------:R-:W-:Y:S05]  /*16ba0*/  BRA `(.L_x_4839) ;  /* 0x0000000000107947 */ /* 0x000fea0003800000 */
.L_x_4838:
[----:B------:R-:W-:Y:S05]  /*16bb0*/  @!P3 BRA `(.L_x_4839) ;  /* 0x00000000000cb947 */ /* 0x000fea0003800000 */
[----:B------:R-:W2:Y:S04]  /*16bc0*/  LDG.E R7, desc[UR42][R4.64] ;  /* 0x0000002a04077981 */ /* 0x000ea8000c1e1900 */
[----:B------:R-:W2:Y:S02]  /*16bd0*/  LDG.E R4, desc[UR42][R4.64+0x4] ;  /* 0x0000042a04047981 */ /* 0x000ea4000c1e1900 */
[----:B--2---:R-:W-:-:S07]  /*16be0*/  IMAD.IADD R7, R4, 0x1, -R7 ;  /* 0x0000000104077824 */ /* 0x004fce00078e0a07 */
.L_x_4839:
[----:B--2---:R-:W2:Y:S04]  /*16bf0*/  @P1 LDG.E R4, desc[UR42][R2.64] ;  /* 0x0000002a02041981 */ /* 0x004ea8000c1e1900 */
[----:B------:R1:W2:Y:S02]  /*16c00*/  @P1 LDG.E R5, desc[UR42][R2.64+0x4] ;  /* 0x0000042a02051981 */ /* 0x0002a4000c1e1900 */
[----:B-1----:R-:W1:Y:S02]  /*16c10*/  LDC.64 R2, c[0x0][0x9e0] ;  /* 0x00027800ff027b82 */ /* 0x002e640000000a00 */
[----:B-1----:R-:W-:Y:S01]  /*16c20*/  ISETP.GE.AND P2, PT, R3, 0x1, PT ;  /* 0x000000010300780c */ /* 0x002fe20003f46270 */
[----:B--2---:R-:W-:Y:S01]  /*16c30*/  @P1 IMAD.IADD R9, R5, 0x1, -R4 ;  /* 0x0000000105091824 */ /* 0x004fe200078e0a04 */
[----:B------:R-:W-:Y:S01]  /*16c40*/  LEA R4, R17, 0x40, 0x6 ;  /* 0x0000004011047811 */ /* 0x000fe200078e30ff */
[----:B-----5:R-:W-:-:S04]  /*16c50*/  IMAD.IADD R5, R7, 0x1, -R6 ;  /* 0x0000000107057824 */ /* 0x020fc800078e0a06 */
[----:B------:R-:W-:-:S04]  /*16c60*/  IMAD.IADD R8, R5, 0x1, R9 ;  /* 0x0000000105087824 */ /* 0x000fc800078e0209 */
[C---:B------:R-:W-:Y:S01]  /*16c70*/  VIADD R20, R8.reuse, 0x3f ;  /* 0x0000003f08147836 */ /* 0x040fe20000000000 */
[----:B------:R-:W-:-:S04]  /*16c80*/  IADD3 R4, R8, R4, -R0 ;  /* 0x0000000408047210 */ /* 0x000fc80007ffe800 */
[----:B------:R-:W-:Y:S01]  /*16c90*/  SHF.R.S32.HI R7, RZ, 0x1f, R20 ;  /* 0x0000001fff077819 */ /* 0x000fe20000011414 */
[----:B------:R-:W-:-:S03]  /*16ca0*/  IMAD.IADD R2, R4, 0x1, R2 ;  /* 0x0000000104027824 */ /* 0x000fc600078e0202 */
[----:B------:R-:W-:-:S04]  /*16cb0*/  LEA.HI R20, R7, R20, RZ, 0x6 ;  /* 0x0000001407147211 */ /* 0x000fc800078f30ff */
[----:B------:R-:W-:Y:S01]  /*16cc0*/  SHF.R.S32.HI R20, RZ, 0x6, R20 ;  /* 0x00000006ff147819 */ /* 0x000fe20000011414 */
[----:B------:R-:W-:Y:S06]  /*16cd0*/  @!P2 BRA `(.L_x_4840) ;  /* 0x000000000048a947 */ /* 0x000fec0003800000 */
[C---:B------:R-:W-:Y:S01]  /*16ce0*/  ISETP.GT.AND P0, PT, R4.reuse, RZ, PT ;  /* 0x000000ff0400720c */ /* 0x040fe20003f04270 */
[----:B------:R-:W-:Y:S01]  /*16cf0*/  BSSY B0, `(.L_x_4841) ;  /* 0x000000e000007945 */ /* 0x000fe20003800000 */
[----:B------:R-:W-:-:S11]  /*16d00*/  VIADD R11, R4, 0xffffffff ;  /* 0xffffffff040b7836 */ /* 0x000fd60000000000 */
        /* <DEDUP_REMOVED lines=8> */
.L_x_4842:
[----:B------:R-:W-:-:S13]  /*16d90*/  ISETP.NE.AND P0, PT, R3, 0x1, PT ;  /* 0x000000010300780c */ /* 0x000fda0003f05270 */
[----:B------:R-:W1:Y:S02]  /*16da0*/  @P0 LDC.64 R6, c[0x0][0x9e8] ;  /* 0x00027a00ff060b82 */ /* 0x000e640000000a00 */
[----:B-1----:R-:W-:-:S05]  /*16db0*/  @P0 IMAD.HI.U32 R6, R11, R6, RZ ;  /* 0x000000060b060227 */ /* 0x002fca00078e00ff */
[----:B------:R-:W-:-:S07]  /*16dc0*/  @P0 SHF.R.U32.HI R11, RZ, R7, R6 ;  /* 0x00000007ff0b0219 */ /* 0x000fce0000011606 */
.L_x_4843:
[----:B------:R-:W-:Y:S05]  /*16dd0*/  BSYNC B0 ;  /* 0x0000000000007941 */ /* 0x000fea0003800000 */
.L_x_4841:
[----:B------:R-:W-:-:S05]  /*16de0*/  IMAD R11, R11, R3, R3 ;  /* 0x000000030b0b7224 */ /* 0x000fca00078e0203 */
[----:B------:R-:W-:-:S07]  /*16df0*/  VIMNMX R2, R2, R11, PT ;  /* 0x0000000b02027248 */ /* 0x000fce0003fe0100 */
.L_x_4840:
        /* <DEDUP_REMOVED lines=15> */
.L_x_4846:
[----:B------:R-:W-:Y:S01]  /*16ef0*/  ISETP.NE.AND P0, PT, R3, 0x1, PT ;  /* 0x000000010300780c */ /* 0x000fe20003f05270 */
[----:B------:R-:W-:-:S12]  /*16f00*/  IMAD.MOV.U32 R11, RZ, RZ, R0 ;  /* 0x000000ffff0b7224 */ /* 0x000fd800078e0000 */
[----:B------:R-:W1:Y:S02]  /*16f10*/  @P0 LDC.64 R6, c[0x0][0x9e8] ;  /* 0x00027a00ff060b82 */ /* 0x000e640000000a00 */
[----:B-1----:R-:W-:-:S05]  /*16f20*/  @P0 IMAD.HI.U32 R6, R0, R6, RZ ;  /* 0x0000000600060227 */ /* 0x002fca00078e00ff */
[----:B------:R-:W-:-:S07]  /*16f30*/  @P0 SHF.R.U32.HI R11, RZ, R7, R6 ;  /* 0x00000007ff0b0219 */ /* 0x000fce0000011606 */
.L_x_4847:
[----:B------:R-:W-:Y:S05]  /*16f40*/  BSYNC B0 ;  /* 0x0000000000007941 */ /* 0x000fea0003800000 */
.L_x_4845:
[----:B------:R-:W-:-:S05]  /*16f50*/  IMAD R3, R11, R3, RZ ;  /* 0x000000030b037224 */ /* 0x000fca00078e02ff */
[----:B------:R-:W-:-:S07]  /*16f60*/  VIMNMX R8, R8, R3, !PT ;  /* 0x0000000308087248 */ /* 0x000fce0007fe0100 */
.L_x_4844:
[----:B------:R-:W-:Y:S01]  /*16f70*/  VIADD R2, R2, 0x3f ;  /* 0x0000003f02027836 */ /* 0x000fe20000000000 */
[----:B------:R-:W-:Y:S01]  /*16f80*/  BSSY B0, `(.L_x_4848) ;  /* 0x0000111000007945 */ /* 0x000fe20003800000 */
[----:B------:R-:W-:-:S03]  /*16f90*/  PLOP3.LUT P2, PT, PT, PT, PT, 0x80, 0x0 ;  /* 0x000000000000781c */ /* 0x000fc60003f4f070 */
[----:B------:R-:W-:-:S04]  /*16fa0*/  SHF.R.S32.HI R3, RZ, 0x1f, R2 ;  /* 0x0000001fff037819 */ /* 0x000fc80000011402 */
[----:B------:R-:W-:Y:S02]  /*16fb0*/  LEA.HI R3, R3, R2, RZ, 0x6 ;  /* 0x0000000203037211 */ /* 0x000fe400078f30ff */
[----:B------:R-:W-:Y:S02]  /*16fc0*/  SHF.R.S32.HI R2, RZ, 0x1f, R8 ;  /* 0x0000001fff027819 */ /* 0x000fe40000011408 */
[----:B------:R-:W-:Y:S02]  /*16fd0*/  SHF.R.S32.HI R3, RZ, 0x6, R3 ;  /* 0x00000006ff037819 */ /* 0x000fe40000011403 */
[----:B------:R-:W-:Y:S02]  /*16fe0*/  LEA.HI R2, R2, R8, RZ, 0x6 ;  /* 0x0000000802027211 */ /* 0x000fe400078f30ff */
[----:B------:R-:W-:Y:S02]  /*16ff0*/  VIMNMX R3, R20, R3, PT ;  /* 0x0000000314037248 */ /* 0x000fe40003fe0100 */
[----:B------:R-:W-:-:S03]  /*17000*/  SHF.R.S32.HI R2, RZ, 0x6, R2 ;  /* 0x00000006ff027819 */ /* 0x000fc60000011402 */
[----:B------:R-:W-:Y:S01]  /*17010*/  IMAD R6, R3, 0x40, -R5 ;  /* 0x0000004003067824 */ /* 0x000fe200078e0a05 */
[----:B------:R-:W-:-:S04]  /*17020*/  VIMNMX R2, RZ, R2, !PT ;  /* 0x00000002ff027248 */ /* 0x000fc80007fe0100 */
[----:B------:R-:W-:Y:S01]  /*17030*/  VIMNMX R3, R6, R9, PT ;  /* 0x0000000906037248 */ /* 0x000fe20003fe0100 */
[----:B------:R-:W-:-:S05]  /*17040*/  IMAD R2, R2, 0x40, -R5 ;  /* 0x0000004002027824 */ /* 0x000fca00078e0a05 */
[----:B------:R-:W-:-:S04]  /*17050*/  VIMNMX R2, RZ, R2, !PT ;  /* 0x00000002ff027248 */ /* 0x000fc80007fe0100 */
[----:B------:R-:W-:Y:S02]  /*17060*/  ISETP.GT.AND P0, PT, R3, R2, PT ;  /* 0x000000020300720c */ /* 0x000fe40003f04270 */
[----:B------:R-:W-:-:S11]  /*17070*/  SHF.R.U32.HI R2, RZ, 0x6, R2 ;  /* 0x00000006ff027819 */ /* 0x000fd60000011602 */
[----:B------:R-:W-:-:S05]  /*17080*/  @P0 VIADD R3, R3, 0x3f ;  /* 0x0000003f03030836 */ /* 0x000fca0000000000 */
[----:B------:R-:W-:-:S04]  /*17090*/  @P0 SHF.R.S32.HI R6, RZ, 0x1f, R3 ;  /* 0x0000001fff060819 */ /* 0x000fc80000011403 */
[----:B------:R-:W-:Y:S01]  /*170a0*/  @P0 LEA.HI R6, R6, R3, RZ, 0x6 ;  /* 0x0000000306060211 */ /* 0x000fe200078f30ff */
[----:B------:R-:W-:-:S03]  /*170b0*/  IMAD.MOV.U32 R3, RZ, RZ, R2 ;  /* 0x000000ffff037224 */ /* 0x000fc600078e0002 */
[----:B------:R-:W-:-:S04]  /*170c0*/  @P0 SHF.R.S32.HI R3, RZ, 0x6, R6 ;  /* 0x00000006ff030819 */ /* 0x000fc80000011406 */
[----:B------:R-:W-:-:S13]  /*170d0*/  ISETP.GT.AND P0, PT, R3, R2, PT ;  /* 0x000000020300720c */ /* 0x000fda0003f04270 */
[----:B------:R-:W-:Y:S05]  /*170e0*/  @!P0 BRA `(.L_x_4849) ;  /* 0x0000000c00e88947 */ /* 0x000fea0003800000 */
[----:B------:R-:W1:Y:S01]  /*170f0*/  LDC R5, c[0x0][0x428] ;  /* 0x00010a00ff057b82 */ /* 0x000e620000000800 */
[----:B------:R-:W-:Y:S01]  /*17100*/  UMOV UR4, 0xffffffff ;  /* 0xffffffff00047882 */ /* 0x000fe20000000000 */
[----:B-1----:R-:W-:Y:S01]  /*17110*/  ISETP.NE.AND P0, PT, R5, 0x1, PT ;  /* 0x000000010500780c */ /* 0x002fe20003f05270 */
[----:B------:R-:W-:-:S12]  /*17120*/  IMAD.MOV.U32 R5, RZ, RZ, R18 ;  /* 0x000000ffff057224 */ /* 0x000fd800078e0012 */
[----:B------:R-:W1:Y:S08]  /*17130*/  @P0 LDC R7, c[0x0][0x42c] ;  /* 0x00010b00ff070b82 */ /* 0x000e700000000800 */
[----:B------:R-:W2:Y:S01]  /*17140*/  @P0 LDC R6, c[0x0][0x430] ;  /* 0x00010c00ff060b82 */ /* 0x000ea20000000800 */
[----:B-1----:R-:W-:-:S05]  /*17150*/  @P0 IMAD.HI.U32 R7, R18, R7, RZ ;  /* 0x0000000712070227 */ /* 0x002fca00078e00ff */
[----:B--2---:R-:W-:Y:S02]  /*17160*/  @P0 SHF.R.U32.HI R5, RZ, R6, R7 ;  /* 0x00000006ff050219 */ /* 0x004fe40000011607 */
[----:B------:R-:W-:Y:S01]  /*17170*/  SEL R6, R19, RZ, !P1 ;  /* 0x000000ff13067207 */ /* 0x000fe20004800000 */
[----:B------:R-:W-:Y:S06]  /*17180*/  BRA.DIV UR4, `(.L_x_4850) ;  /* 0x00000062043c7947 */ /* 0x000fec000b800000 */
.L_x_5004:
[----:B------:R-:W-:-:S03]  /*17190*/  UMOV UR4, 0xffffffff ;  /* 0xffffffff00047882 */ /* 0x000fc60000000000 */
[----:B------:R-:W-:Y:S05]  /*171a0*/  BRA.DIV UR4, `(.L_x_4851) ;  /* 0x0000006204687947 */ /* 0x000fea000b800000 */
[----:B------:R-:W-:-:S13]  /*171b0*/  ELECT P6, URZ, PT ;  /* 0x00000000003f782f */ /* 0x000fda00038c0000 */
.L_x_5007:
[----:B------:R-:W2:Y:S01]  /*171c0*/  LDL R7, [R1+0x20] ;  /* 0x0000200001077983 */ /* 0x000ea20000100800 */
[----:B------:R-:W-:Y:S01]  /*171d0*/  MOV R9, 0x400 ;  /* 0x0000040000097802 */ /* 0x000fe20000000f00 */
[----:B------:R-:W-:Y:S01]  /*171e0*/  BSSY B1, `(.L_x_4852) ;  /* 0x000000a000017945 */ /* 0x000fe20003800000 */
[----:B--2---:R-:W-:-:S05]  /*171f0*/  VIADD R8, R7, 0x1 ;  /* 0x0000000107087836 */ /* 0x004fca0000000000 */
[----:B------:R-:W-:-:S04]  /*17200*/  LEA.HI R7, R8, R8, RZ, 0x1 ;  /* 0x0000000808077211 */ /* 0x000fc800078f08ff */
[----:B------:R-:W-:-:S05]  /*17210*/  LOP3.LUT R7, R7, 0xfffffffe, RZ, 0xc0, !PT ;  /* 0xfffffffe07077812 */ /* 0x000fca00078ec0ff */
[----:B------:R-:W-:Y:S02]  /*17220*/  IMAD.IADD R8, R8, 0x1, -R7 ;  /* 0x0000000108087824 */ /* 0x000fe400078e0a07 */
[----:B------:R-:W1:Y:S03]  /*17230*/  S2R R7, SR_CgaCtaId ;  /* 0x0000000000077919 */ /* 0x000e660000008800 */
[----:B------:R-:W-:Y:S02]  /*17240*/  SHF.L.U32 R8, R8, 0x1f, RZ ;  /* 0x0000001f08087819 */ /* 0x000fe400000006ff */
[----:B-1----:R-:W-:-:S04]  /*17250*/  LEA R7, R7, R9, 0x18 ;  /* 0x0000000907077211 */ /* 0x002fc800078ec0ff */
[----:B------:R-:W1:Y:S02]  /*17260*/  SYNCS.PHASECHK.TRANS64.TRYWAIT P0, [R7+URZ+0x28c20], R8 ;  /* 0x028c2008070075a7 */ /* 0x000e64000800017f */
[----:B-1----:R-:W-:Y:S05]  /*17270*/  @!P0 BRA `(.L_x_4853) ;  /* 0x0000006000548947 */ /* 0x002fea0003800000 */
.L_x_5008:
[----:B------:R-:W-:Y:S05]  /*17280*/  BSYNC B1 ;  /* 0x0000000000017941 */ /* 0x000fea0003800000 */
.L_x_4852:
[----:B------:R-:W-:Y:S04]  /*17290*/  BSSY B1, `(.L_x_4854) ;  /* 0x0000061000017945 */ /* 0x000fe80003800000 */
[----:B------:R-:W-:Y:S05]  /*172a0*/  @!P6 BRA `(.L_x_4855) ;  /* 0x00000004007ce947 */ /* 0x000fea0003800000 */
[----:B------:R-:W1:Y:S04]  /*172b0*/  LDL R11, [R1+0x4] ;  /* 0x00000400010b7983 */ /* 0x000e680000100800 */
[----:B------:R-:W2:Y:S01]  /*172c0*/  LDL R9, [R1+0xc] ;  /* 0x00000c0001097983 */ /* 0x000ea20000100800 */
[----:B-1----:R-:W-:Y:S01]  /*172d0*/  IMAD R8, R11, 0x8, R7 ;  /* 0x000000080b087824 */ /* 0x002fe200078e0207 */
[----:B--2---:R-:W-:-:S04]  /*172e0*/  SHF.L.U32 R11, R9, 0x1f, RZ ;  /* 0x0000001f090b7819 */ /* 0x004fc800000006ff */
[----:B------:R-:W1:Y:S02]  /*172f0*/  SYNCS.PHASECHK.TRANS64.TRYWAIT P0, [R8+URZ+0x28ca0], R11 ;  /* 0x028ca00b080075a7 */ /* 0x000e64000800017f */
[----:B-1----:R-:W-:Y:S05]  /*17300*/  @!P0 BRA `(.L_x_4856) ;  /* 0x0000006000448947 */ /* 0x002fea0003800000 */
.L_x_5009:
        /* <DEDUP_REMOVED lines=11> */
.L_x_4857:
[----:B--2---:R-:W2:Y:S01]  /*173c0*/  LDL R9, [R1+0x4] ;  /* 0x0000040001097983 */ /* 0x004ea20000100800 */
        /* <DEDUP_REMOVED lines=10> */
[----:B------:R-:W-:Y:S02]  /*17470*/  R2UR UR8, R9 ;  /* 0x00000000090872ca */ /* 0x000fe400000e0000 */
[----:B------:R-:W-:-:S05]  /*17480*/  LEA R9, R3, R10, 0x6 ;  /* 0x0000000a03097211 */ /* 0x000fca00078e30ff */
[----:B------:R-:W-:-:S05]  /*17490*/  VIADD R9, R9, 0xffffffc0 ;  /* 0xffffffc009097836 */ /* 0x000fca0000000000 */
[----:B------:R-:W-:Y:S01]  /*174a0*/  R2UR UR11, R9 ;  /* 0x00000000090b72ca */ /* 0x000fe200000e0000 */
[----:B------:R-:W-:-:S12]  /*174b0*/  UIADD3 UR8, UR8, 0x22400, URZ ;  /* 0x0002240008087890 */ /* 0x000fd8000fffe03f */
[----:B------:R2:W-:Y:S01]  /*174c0*/  UTMALDG.4D [UR8], [UR4], desc[UR6] ;  /* 0x00000608040075b4 */ /* 0x0005e20008019000 */
[----:B------:R-:W3:Y:S02]  /*174d0*/  SYNCS.PHASECHK.TRANS64.TRYWAIT P0, [R8+URZ+0x28cc0], R11 ;  /* 0x028cc00b080075a7 */ /* 0x000ee4000800017f */
[----:B--23--:R-:W-:Y:S05]  /*174e0*/  @!P0 BRA `(.L_x_4858) ;  /* 0x0000005c00e08947 */ /* 0x00cfea0003800000 */
.L_x_5010:
        /* <DEDUP_REMOVED lines=8> */
.L_x_4859:
[----:B-12---:R-:W2:Y:S01]  /*17570*/  LDL R11, [R1+0x4] ;  /* 0x00000400010b7983 */ /* 0x006ea20000100800 */
        /* <DEDUP_REMOVED lines=50> */
.L_x_4855:
[----:B------:R-:W-:Y:S05]  /*178a0*/  BSYNC B1 ;  /* 0x0000000000017941 */ /* 0x000fea0003800000 */
.L_x_4854:
[----:B-1----:R-:W2:Y:S04]  /*178b0*/  LDL.LU R8, [R1+0x4] ;  /* 0x0000040001087983 */ /* 0x002ea80000300800 */
        /* <DEDUP_REMOVED lines=12> */
[C---:B------:R-:W-:Y:S02]  /*17980*/  IMAD R8, R3.reuse, 0x40, R10 ;  /* 0x0000004003087824 */ /* 0x040fe400078e020a */
[----:B------:R-:W-:Y:S02]  /*17990*/  VIADD R3, R3, 0xffffffff ;  /* 0xffffffff03037836 */ /* 0x000fe40000000000 */
[----:B------:R-:W-:-:S07]  /*179a0*/  VIADD R8, R8, 0xffffff80 ;  /* 0xffffff8008087836 */ /* 0x000fce0000000000 */
.L_x_4866:
[----:B------:R-:W-:Y:S05]  /*179b0*/  YIELD ;  /* 0x0000000000007946 */ /* 0x000fea0003800000 */
[----:B------:R-:W-:Y:S04]  /*179c0*/  BSSY B1, `(.L_x_4860) ;  /* 0x000005f000017945 */ /* 0x000fe80003800000 */
[----:B-1----:R-:W-:Y:S05]  /*179d0*/  @!P6 BRA `(.L_x_4861) ;  /* 0x000000040074e947 */ /* 0x002fea0003800000 */
[----:B------:R-:W2:Y:S04]  /*179e0*/  LDL R9, [R1+0x4] ;  /* 0x0000040001097983 */ /* 0x000ea80000100800 */
[----:B------:R-:W3:Y:S01]  /*179f0*/  LDL R10, [R1+0xc] ;  /* 0x00000c00010a7983 */ /* 0x000ee20000100800 */
[----:B--2---:R-:W-:Y:S01]  /*17a00*/  IMAD R9, R9, 0x8, R7 ;  /* 0x0000000809097824 */ /* 0x004fe200078e0207 */
[----:B---3--:R-:W-:-:S04]  /*17a10*/  SHF.L.U32 R10, R10, 0x1f, RZ ;  /* 0x0000001f0a0a7819 */ /* 0x008fc800000006ff */
[----:B------:R-:W1:Y:S02]  /*17a20*/  SYNCS.PHASECHK.TRANS64.TRYWAIT P0, [R9+URZ+0x28ca0], R10 ;  /* 0x028ca00a090075a7 */ /* 0x000e64000800017f */
[----:B-1----:R-:W-:Y:S05]  /*17a30*/  @!P0 BRA `(.L_x_4862) ;  /* 0x0000005800a08947 */ /* 0x002fea0003800000 */
.L_x_5011:
        /* <DEDUP_REMOVED lines=11> */
.L_x_4863:
[----:B--2---:R-:W2:Y:S01]  /*17af0*/  LDL R11, [R1+0x4] ;  /* 0x00000400010b7983 */ /* 0x004ea20000100800 */
        /* <DEDUP_REMOVED lines=14> */
[----:B------:R-:W3:Y:S02]  /*17be0*/  SYNCS.PHASECHK.TRANS64.TRYWAIT P1, [R9+URZ+0x28cc0], R10 ;  /* 0x028cc00a090075a7 */ /* 0x000ee4000802017f */
[----:B--23--:R-:W-:Y:S05]  /*17bf0*/  @!P1 BRA `(.L_x_4864) ;  /* 0x0000005800449947 */ /* 0x00cfea0003800000 */
.L_x_5012:
        /* <DEDUP_REMOVED lines=8> */
.L_x_4865:
        /* <DEDUP_REMOVED lines=51> */
.L_x_4861:
[----:B------:R-:W-:Y:S05]  /*17fb0*/  BSYNC B1 ;  /* 0x0000000000017941 */ /* 0x000fea0003800000 */
.L_x_4860:
        /* <DEDUP_REMOVED lines=13> */
.L_x_4849:
[----:B------:R-:W-:Y:S05]  /*18090*/  BSYNC B0 ;  /* 0x0000000000007941 */ /* 0x000fea0003800000 */
.L_x_4848:
        /* <DEDUP_REMOVED lines=17> */
.L_x_4869:
[----:B------:R-:W-:-:S13]  /*181b0*/  ISETP.NE.AND P1, PT, R3, 0x1, PT ;  /* 0x000000010300780c */ /* 0x000fda0003f25270 */
[----:B------:R-:W2:Y:S02]  /*181c0*/  @P1 LDC.64 R4, c[0x0][0x9e8] ;  /* 0x00027a00ff041b82 */ /* 0x000ea40000000a00 */
[----:B--2---:R-:W-:-:S05]  /*181d0*/  @P1 IMAD.HI.U32 R4, R6, R4, RZ ;  /* 0x0000000406041227 */ /* 0x004fca00078e00ff */
[----:B------:R-:W-:-:S07]  /*181e0*/  @P1 SHF.R.U32.HI R6, RZ, R5, R4 ;  /* 0x00000005ff061219 */ /* 0x000fce0000011604 */
.L_x_4870:
[----:B------:R-:W-:Y:S05]  /*181f0*/  BSYNC B0 ;  /* 0x0000000000007941 */ /* 0x000fea0003800000 */
.L_x_4868:
[----:B------:R-:W-:-:S05]  /*18200*/  IMAD R5, R6, R3, R3 ;  /* 0x0000000306057224 */ /* 0x000fca00078e0203 */
[----:B------:R-:W-:-:S07]  /*18210*/  VIMNMX R2, R2, R5, PT ;  /* 0x0000000502027248 */ /* 0x000fce0003fe0100 */
.L_x_4867:
[----:B------:R-:W-:Y:S01]  /*18220*/  VIADD R2, R2, 0x3f ;  /* 0x0000003f02027836 */ /* 0x000fe20000000000 */
[----:B------:R-:W-:-:S04]  /*18230*/  ULDC UR4, c[0x0][0x9dc] ;  /* 0x0002770000047ab9 */ /* 0x000fc80000000800 */
[----:B------:R-:W-:-:S04]  /*18240*/  SHF.R.S32.HI R5, RZ, 0x1f, R2 ;  /* 0x0000001fff057819 */ /* 0x000fc80000011402 */
[----:B------:R-:W-:Y:S01]  /*18250*/  LEA.HI R5, R5, R2, RZ, 0x6 ;  /* 0x0000000205057211 */ /* 0x000fe200078f30ff */
[----:B------:R-:W-:-:S03]  /*18260*/  VIADD R2, R0, -UR4 ;  /* 0x8000000400027c36 */ /* 0x000fc60008000000 */
[----:B------:R-:W-:-:S04]  /*18270*/  SHF.R.S32.HI R5, RZ, 0x6, R5 ;  /* 0x00000006ff057819 */ /* 0x000fc80000011405 */
        /* <DEDUP_REMOVED lines=13> */
.L_x_4873:
[----:B------:R-:W-:-:S13]  /*18350*/  ISETP.NE.AND P0, PT, R3, 0x1, PT ;  /* 0x000000010300780c */ /* 0x000fda0003f05270 */
[----:B------:R-:W3:Y:S02]  /*18360*/  @P0 LDC.64 R4, c[0x0][0x9e8] ;  /* 0x00027a00ff040b82 */ /* 0x000ee40000000a00 */
[----:B---3--:R-:W-:-:S05]  /*18370*/  @P0 IMAD.HI.U32 R4, R0, R4, RZ ;  /* 0x0000000400040227 */ /* 0x008fca00078e00ff */
[----:B------:R-:W-:-:S07]  /*18380*/  @P0 SHF.R.U32.HI R0, RZ, R5, R4 ;  /* 0x00000005ff000219 */ /* 0x000fce0000011604 */
.L_x_4874:
[----:B------:R-:W-:Y:S05]  /*18390*/  BSYNC B0 ;  /* 0x0000000000007941 */ /* 0x000fea0003800000 */
.L_x_4872:
[----:B------:R-:W-:-:S05]  /*183a0*/  IMAD R3, R0, R3, RZ ;  /* 0x0000000300037224 */ /* 0x000fca00078e02ff */
[----:B------:R-:W-:-:S07]  /*183b0*/  VIMNMX R2, R2, R3, !PT ;  /* 0x0000000302027248 */ /* 0x000fce0007fe0100 */
.L_x_4871:
[----:B------:R-:W-:Y:S01]  /*183c0*/  SHF.R.S32.HI R3, RZ, 0x1f, R2 ;  /* 0x0000001fff037819 */ /* 0x000fe20000011402 */
[----:B------:R-:W-:Y:S03]  /*183d0*/  BSSY B6, `(.L_x_4875) ;  /* 0x00002fd000067945 */ /* 0x000fe60003800000 */
[----:B------:R-:W-:-:S04]  /*183e0*/  LEA.HI R3, R3, R2, RZ, 0x6 ;  /* 0x0000000203037211 */ /* 0x000fc800078f30ff */
[----:B------:R-:W-:-:S04]  /*183f0*/  SHF.R.S32.HI R3, RZ, 0x6, R3 ;  /* 0x00000006ff037819 */ /* 0x000fc80000011403 */
        /* <DEDUP_REMOVED lines=11> */
[----:B------:R-:W3:Y:S08]  /*184b0*/  FLO.U32 R0, UR4 ;  /* 0x0000000400007d00 */ /* 0x000ef000080e0000 */
        /* <DEDUP_REMOVED lines=9> */
.L_x_4876:
        /* <DEDUP_REMOVED lines=11> */
[----:B------:R-:W-:Y:S01]  /*18600*/  IMAD.U32 R4, RZ, RZ, UR6 ;  /* 0x00000006ff047e24 */ /* 0x000fe2000f8e00ff */
[----:B------:R-:W-:Y:S01]  /*18610*/  MOV R5, UR7 ;  /* 0x0000000700057c02 */ /* 0x000fe20008000f00 */
[----:B------:R-:W3:Y:S01]  /*18620*/  LDC.64 R2, c[0x4][R2] ;  /* 0x0100000002027b82 */ /* 0x000ee20000000a00 */
[----:B--2---:R-:W-:Y:S02]  /*18630*/  IMAD.U32 R6, RZ, RZ, UR8 ;  /* 0x00000008ff067e24 */ /* 0x004fe4000f8e00ff */
[----:B------:R-:W-:Y:S02]  /*18640*/  IMAD.U32 R7, RZ, RZ, UR9 ;  /* 0x00000009ff077e24 */ /* 0x000fe4000f8e00ff */
[----:B------:R-:W-:-:S02]  /*18650*/  IMAD.U32 R10, RZ, RZ, UR4 ;  /* 0x00000004ff0a7e24 */ /* 0x000fc4000f8e00ff */
[----:B-1----:R-:W-:Y:S02]  /*18660*/  IMAD.U32 R11, RZ, RZ, UR5 ;  /* 0x00000005ff0b7e24 */ /* 0x002fe4000f8e00ff */
[----:B------:R-:W-:Y:S02]  /*18670*/  IMAD.MOV.U32 R8, RZ, RZ, 0x70 ;  /* 0x00000070ff087424 */ /* 0x000fe400078e00ff */
[----:B------:R-:W-:Y:S02]  /*18680*/  IMAD.MOV.U32 R12, RZ, RZ, 0x1 ;  /* 0x00000001ff0c7424 */ /* 0x000fe400078e00ff */
[----:B0-----:R-:W-:-:S07]  /*18690*/  IMAD.MOV.U32 R13, RZ, RZ, RZ ;  /* 0x000000ffff0d7224 */ /* 0x001fce00078e00ff */
[----:B------:R-:W-:-:S07]  /*186a0*/  LEPC R20, `(.L_x_4878) ;  /* 0x000000001014794e */ /* 0x000fce0000000000 */
[----:B---3--:R-:W-:Y:S05]  /*186b0*/  CALL.ABS.NOINC R2 ;  /* 0x0000000002007343 */ /* 0x008fea0003c00000 */
.L_x_4878:
        /* <DEDUP_REMOVED lines=13> */
[----:B------:R-:W-:Y:S02]  /*18790*/  IMAD.U32 R10, RZ, RZ, UR4 ;  /* 0x00000004ff0a7e24 */ /* 0x000fe4000f8e00ff */
[----:B-1----:R-:W-:Y:S02]  /*187a0*/  IMAD.U32 R11, RZ, RZ, UR5 ;  /* 0x00000005ff0b7e24 */ /* 0x002fe4000f8e00ff */
[----:B------:R-:W-:Y:S02]  /*187b0*/  IMAD.MOV.U32 R8, RZ, RZ, 0x70 ;  /* 0x00000070ff087424 */ /* 0x000fe400078e00ff */
[----:B------:R-:W-:Y:S02]  /*187c0*/  IMAD.MOV.U32 R12, RZ, RZ, 0x1 ;  /* 0x00000001ff0c7424 */ /* 0x000fe400078e00ff */
[----:B0--3--:R-:W-:-:S07]  /*187d0*/  IMAD.MOV.U32 R13, RZ, RZ, RZ ;  /* 0x000000ffff0d7224 */ /* 0x009fce00078e00ff */
[----:B------:R-:W-:-:S07]  /*187e0*/  LEPC R20, `(.L_x_4880) ;  /* 0x000000001014794e */ /* 0x000fce0000000000 */
[----:B----4-:R-:W-:Y:S05]  /*187f0*/  CALL.ABS.NOINC R2 ;  /* 0x0000000002007343 */ /* 0x010fea0003c00000 */
.L_x_4880:
        /* <DEDUP_REMOVED lines=16> */
.L_x_4879:
[----:B------:R-:W3:Y:S01]  /*18900*/  LDL.LU R4, [R1+0x24] ;  /* 0x0000240001047983 */ /* 0x000ee20000300800 */
[----:B------:R-:W4:Y:S01]  /*18910*/  LDC R0, c[0x0][0x428] ;  /* 0x00010a00ff007b82 */ /* 0x000f220000000800 */
        /* <DEDUP_REMOVED lines=12> */
[----:B------:R-:W0:Y:S01]  /*189e0*/  @P0 LDC.64 R2, c[0x0][0x9f8] ;  /* 0x00027e00ff020b82 */ /* 0x000e220000000a00 */
        /* <DEDUP_REMOVED lines=12> */
[----:B0-----:R-:W-:-:S09]  /*18ab0*/  SEL R2, R19, RZ, !P0 ;  /* 0x000000ff13027207 */ /* 0x001fd20004000000 */
.L_x_4881:
        /* <DEDUP_REMOVED lines=10> */
[----:B------:R-:W3:Y:S01]  /*18b60*/  LDL R3, [R1+0x1c] ;  /* 0x00001c0001037983 */ /* 0x000ee20000100800 */
[----:B------:R-:W0:Y:S01]  /*18b70*/  LDC.64 R20, c[0x0][0x3f8] ;  /* 0x0000fe00ff147b82 */ /* 0x000e220000000a00 */
[----:B------:R-:W-:Y:S02]  /*18b80*/  ULDC.64 UR4, c[0x0][0xa08] ;  /* 0x0002820000047ab9 */ /* 0x000fe40000000a00 */
[----:B0-----:R-:W-:Y:S01]  /*18b90*/  LOP3.LUT P0, RZ, R20, UR4, RZ, 0xfc, !PT ;  /* 0x0000000414ff7c12 */ /* 0x001fe2000f80fcff */
[----:B------:R-:W-:-:S03]  /*18ba0*/  UMOV UR4, 0xffffffff ;  /* 0xffffffff00047882 */ /* 0x000fc60000000000 */
[----:B------:R-:W-:-:S04]  /*18bb0*/  LOP3.LUT P0, RZ, R21, UR5, RZ, 0xfc, P0 ;  /* 0x0000000515ff7c12 */ /* 0x000fc8000800fcff */
[----:B--2--5:R-:W-:Y:S01]  /*18bc0*/  SEL R6, R4, RZ, !P0 ;  /* 0x000000ff04067207 */ /* 0x024fe20004000000 */
[----:B---3--:R-:W-:Y:S01]  /*18bd0*/  VIADD R3, R3, 0xffffffff ;  /* 0xffffffff03037836 */ /* 0x008fe20000000000 */
[----:B------:R-:W-:Y:S07]  /*18be0*/  BRA.DIV UR4, `(.L_x_4882) ;  /* 0x0000004a045c7947 */ /* 0x000fee000b800000 */
.L_x_5015:
[----:B------:R-:W-:Y:S01]  /*18bf0*/  UMOV UR4, 0xffffffff ;  /* 0xffffffff00047882 */ /* 0x000fe20000000000 */
[----:B------:R-:W-:Y:S02]  /*18c00*/  SHF.R.S32.HI R8, RZ, 0x1f, R4 ;  /* 0x0000001fff087819 */ /* 0x000fe40000011404 */
[----:B------:R-:W-:Y:S05]  /*18c10*/  BRA.DIV UR4, `(.L_x_4883) ;  /* 0x0000004a04847947 */ /* 0x000fea000b800000 */
[----:B------:R-:W-:-:S13]  /*18c20*/  ELECT P6, URZ, PT ;  /* 0x00000000003f782f */ /* 0x000fda00038c0000 */
.L_x_5018:
[----:B------:R-:W-:Y:S05]  /*18c30*/  @!P6 BRA `(.L_x_4884) ;  /* 0x0000000000fce947 */ /* 0x000fea0003800000 */
[----:B------:R-:W-:-:S04]  /*18c40*/  ISETP.NE.U32.AND P0, PT, R20, RZ, PT ;  /* 0x000000ff1400720c */ /* 0x000fc80003f05070 */
[----:B------:R-:W-:-:S13]  /*18c50*/  ISETP.NE.AND.EX P0, PT, R21, RZ, PT, P0 ;  /* 0x000000ff1500720c */ /* 0x000fda0003f05300 */
[----:B------:R-:W-:Y:S05]  /*18c60*/  @!P0 BRA `(.L_x_4885) ;  /* 0x0000000000488947 */ /* 0x000fea0003800000 */
[----:B-1----:R-:W0:Y:S01]  /*18c70*/  LDC R9, c[0x0][0x41c] ;  /* 0x00010700ff097b82 */ /* 0x002e220000000800 */
[----:B------:R-:W-:Y:S01]  /*18c80*/  IMAD.MOV.U32 R5, RZ, RZ, R3 ;  /* 0x000000ffff057224 */ /* 0x000fe200078e0003 */
        /* <DEDUP_REMOVED lines=16> */
.L_x_4885:
[----:B------:R-:W2:Y:S01]  /*18d90*/  LDL R5, [R1] ;  /* 0x0000000001057983 */ /* 0x000ea20000100800 */
[----:B-1----:R-:W-:-:S03]  /*18da0*/  MOV R9, 0x400 ;  /* 0x0000040000097802 */ /* 0x002fc60000000f00 */
[----:B------:R-:W3:Y:S01]  /*18db0*/  LDL R7, [R1+0x8] ;  /* 0x0000080001077983 */ /* 0x000ee20000100800 */
[----:B0-----:R-:W0:Y:S02]  /*18dc0*/  S2R R10, SR_CgaCtaId ;  /* 0x00000000000a7919 */ /* 0x001e240000008800 */
[----:B0-----:R-:W-:-:S05]  /*18dd0*/  LEA R9, R10, R9, 0x18 ;  /* 0x000000090a097211 */ /* 0x001fca00078ec0ff */
[----:B--2---:R-:W-:Y:S01]  /*18de0*/  IMAD R5, R5, 0x8, R9 ;  /* 0x0000000805057824 */ /* 0x004fe200078e0209 */
[----:B---3--:R-:W-:-:S04]  /*18df0*/  SHF.L.U32 R7, R7, 0x1f, RZ ;  /* 0x0000001f07077819 */ /* 0x008fc800000006ff */
[----:B------:R-:W0:Y:S02]  /*18e00*/  SYNCS.PHASECHK.TRANS64.TRYWAIT P0, [R5+URZ+0x28c40], R7 ;  /* 0x028c4007050075a7 */ /* 0x000e24000800017f */
[----:B0-----:R-:W-:Y:S05]  /*18e10*/  @!P0 BRA `(.L_x_4886) ;  /* 0x0000004800248947 */ /* 0x001fea0003800000 */
.L_x_5019:
        /* <DEDUP_REMOVED lines=11> */
.L_x_4887:
        /* <DEDUP_REMOVED lines=21> */
[----:B0-----:R-:W-:Y:S01]  /*19020*/  NOP ;  /* 0x0000000000007918 */ /* 0x001fe20000000000 */
.L_x_4884:
[----:B------:R-:W2:Y:S01]  /*19030*/  LDL.LU R10, [R1+0x20] ;  /* 0x00002000010a7983 */ /* 0x000ea20000300800 */
[----:B------:R-:W-:Y:S01]  /*19040*/  MOV R7, 0x400 ;  /* 0x0000040000077802 */ /* 0x000fe20000000f00 */
[----:B------:R-:W-:Y:S05]  /*19050*/  WARPSYNC.ALL ;  /* 0x0000000000007948 */ /* 0x000fea0003800000 */
[----:B-1----:R-:W0:Y:S01]  /*19060*/  S2R R9, SR_CgaCtaId ;  /* 0x0000000000097919 */ /* 0x002e220000008800 */
        /* <DEDUP_REMOVED lines=26> */
.L_x_5020:
[----:B------:R-:W-:Y:S05]  /*19210*/  BSYNC B0 ;  /* 0x0000000000007941 */ /* 0x000fea0003800000 */
.L_x_4888:
        /* <DEDUP_REMOVED lines=11> */
.L_x_5021:
        /* <DEDUP_REMOVED lines=11> */
.L_x_4893:
        /* <DEDUP_REMOVED lines=8> */
[----:B------:R-:W-:Y:S02]  /*19400*/  R2UR UR13, R6 ;  /* 0x00000000060d72ca */ /* 0x000fe400000e0000 */
        /* <DEDUP_REMOVED lines=48> */
.L_x_4891:
[----:B------:R-:W-:Y:S05]  /*19710*/  BSYNC B0 ;  /* 0x0000000000007941 */ /* 0x000fea0003800000 */
.L_x_4890:
        /* <DEDUP_REMOVED lines=29> */
[----:B------:R-:W-:Y:S01]  /*198f0*/  ULDC.64 UR4, c[0x0][0x408] ;  /* 0x0001020000047ab9 */ /* 0x000fe20000000a00 */
[----:B-1----:R-:W-:-:S13]  /*19900*/  ISETP.NE.AND P0, PT, R11, 0x1, PT ;  /* 0x000000010b00780c */ /* 0x002fda0003f05270 */
[----:B------:R-:W1:Y:S02]  /*19910*/  @P0 LDC.64 R2, c[0x0][0x420] ;  /* 0x00010800ff020b82 */ /* 0x000e640000000a00 */
[----:B-1----:R-:W-:Y:S01]  /*19920*/  @P0 IMAD.HI.U32 R6, R5, R2, RZ ;  /* 0x0000000205060227 */ /* 0x002fe200078e00ff */
[----:B------:R-:W-:-:S04]  /*19930*/  MOV R2, R5 ;  /* 0x0000000500027202 */ /* 0x000fc80000000f00 */
        /* <DEDUP_REMOVED lines=11> */
.L_x_4900:
[----:B------:R-:W2:Y:S01]  /*199f0*/  S2R R3, SR_CgaCtaId ;  /* 0x0000000000037919 */ /* 0x000ea20000008800 */
[----:B------:R-:W-:-:S04]  /*19a00*/  MOV R2, 0x400 ;  /* 0x0000040000027802 */ /* 0x000fc80000000f00 */
[----:B--2---:R-:W-:Y:S02]  /*19a10*/  LEA R2, R3, R2, 0x18 ;  /* 0x0000000203027211 */ /* 0x004fe400078ec0ff */
[----:B------:R-:W-:-:S03]  /*19a20*/  SHF.L.U32 R3, R12, 0x1f, RZ ;  /* 0x0000001f0c037819 */ /* 0x000fc600000006ff */
[----:B------:R-:W-:-:S04]  /*19a30*/  IMAD R2, R13, 0x8, R2 ;  /* 0x000000080d027824 */ /* 0x000fc800078e0202 */
[----:B------:R-:W2:Y:S02]  /*19a40*/  SYNCS.PHASECHK.TRANS64.TRYWAIT P0, [R2+URZ+0x28c40], R3 ;  /* 0x028c4003020075a7 */ /* 0x000ea4000800017f */
[----:B--2---:R-:W-:Y:S05]  /*19a50*/  @!P0 BRA `(.L_x_4901) ;  /* 0x0000003c005c8947 */ /* 0x004fea0003800000 */
.L_x_5022:
[----:B------:R-:W3:Y:S02]  /*19a60*/  S2R R7, SR_TID.X ;  /* 0x0000000000077919 */ /* 0x000ee40000002100 */
        /* <DEDUP_REMOVED lines=10> */
.L_x_4902:
[----:B---3--:R-:W3:Y:S01]  /*19b10*/  LDL R7, [R1] ;  /* 0x0000000001077983 */ /* 0x008ee20000100800 */
[----:B------:R-:W-:-:S03]  /*19b20*/  MOV R11, 0x400 ;  /* 0x00000400000b7802 */ /* 0x000fc60000000f00 */
        /* <DEDUP_REMOVED lines=20> */
.L_x_5023:
        /* <DEDUP_REMOVED lines=8> */
.L_x_4904:
        /* <DEDUP_REMOVED lines=54> */
.L_x_4899:
[----:B------:R-:W-:Y:S05]  /*1a050*/  BSYNC B2 ;  /* 0x0000000000027941 */ /* 0x000fea0003800000 */
.L_x_4898:
[----:B------:R-:W2:Y:S02]  /*1a060*/  LDL R2, [R1+0x1c] ;  /* 0x00001c0001027983 */ /* 0x000ea40000100800 */
[----:B--2---:R-:W-:-:S07]  /*1a070*/  VIADD R5, R2, 0xfffffffd ;  /* 0xfffffffd02057836 */ /* 0x004fce0000000000 */
.L_x_4897:
[----:B------:R-:W-:Y:S05]  /*1a080*/  BSYNC B1 ;  /* 0x0000000000017941 */ /* 0x000fea0003800000 */
.L_x_4896:
[----:B------:R-:W2:Y:S01]  /*1a090*/  LDL.LU R2, [R1+0x1c] ;  /* 0x00001c0001027983 */ /* 0x000ea20000300800 */
[----:B------:R-:W-:Y:S01]  /*1a0a0*/  VIADD R9, R9, 0xfffffffe ;  /* 0xfffffffe09097836 */ /* 0x000fe20000000000 */
[----:B--2---:R-:W-:-:S04]  /*1a0b0*/  LOP3.LUT R2, RZ, R2, RZ, 0x33, !PT ;  /* 0x00000002ff027212 */ /* 0x004fc800078e33ff */
[----:B------:R-:W-:-:S13]  /*1a0c0*/  ISETP.NE.AND P0, PT, R9, R2, PT ;  /* 0x000000020900720c */ /* 0x000fda0003f05270 */
[----:B------:R-:W-:Y:S05]  /*1a0d0*/  @!P0 BRA `(.L_x_4895) ;  /* 0x0000001000408947 */ /* 0x000fea0003800000 */
.L_x_4919:
        /* <DEDUP_REMOVED lines=32> */
.L_x_4907:
[----:B------:R-:W3:Y:S01]  /*1a2e0*/  S2R R3, SR_CgaCtaId ;  /* 0x0000000000037919 */ /* 0x000ee20000008800 */
[----:B------:R-:W-:-:S04]  /*1a2f0*/  MOV R2, 0x400 ;  /* 0x0000040000027802 */ /* 0x000fc80000000f00 */
[----:B---3--:R-:W-:Y:S02]  /*1a300*/  LEA R2, R3, R2, 0x18 ;  /* 0x0000000203027211 */ /* 0x008fe400078ec0ff */
[----:B------:R-:W-:-:S03]  /*1a310*/  SHF.L.U32 R3, R9, 0x1f, RZ ;  /* 0x0000001f09037819 */ /* 0x000fc600000006ff */
[----:B------:R-:W-:-:S04]  /*1a320*/  IMAD R2, R10, 0x8, R2 ;  /* 0x000000080a027824 */ /* 0x000fc800078e0202 */
[----:B------:R-:W3:Y:S02]  /*1a330*/  SYNCS.PHASECHK.TRANS64.TRYWAIT P0, [R2+URZ+0x28c40], R3 ;  /* 0x028c4003020075a7 */ /* 0x000ee4000800017f */
[----:B---3--:R-:W-:Y:S05]  /*1a340*/  @!P0 BRA `(.L_x_4908) ;  /* 0x0000003400488947 */ /* 0x008fea0003800000 */
.L_x_5024:
        /* <DEDUP_REMOVED lines=11> */
.L_x_4909:
        /* <DEDUP_REMOVED lines=21> */
.L_x_5025:
        /* <DEDUP_REMOVED lines=8> */
.L_x_4911:
        /* <DEDUP_REMOVED lines=53> */
.L_x_4906:
[----:B------:R-:W-:Y:S05]  /*1a920*/  BSYNC B1 ;  /* 0x0000000000017941 */ /* 0x000fea0003800000 */
.L_x_4905:
[----:B------:R-:W-:Y:S01]  /*1a930*/  VIADD R10, R10, 0x1 ;  /* 0x000000010a0a7836 */ /* 0x000fe20000000000 */
[----:B------:R-:W-:Y:S04]  /*1a940*/  BSSY B1, `(.L_x_4912) ;  /* 0x0000085000017945 */ /* 0x000fe80003800000 */
[----:B------:R-:W-:-:S04]  /*1a950*/  ISETP.NE.AND P0, PT, R10, 0x2, PT ;  /* 0x000000020a00780c */ /* 0x000fc80003f05270 */
[----:B------:R-:W-:Y:S02]  /*1a960*/  SEL R2, RZ, 0x1, P0 ;  /* 0x00000001ff027807 */ /* 0x000fe40000000000 */
[----:B0-----:R-:W-:Y:S02]  /*1a970*/  SEL R12, R10, RZ, P0 ;  /* 0x000000ff0a0c7207 */ /* 0x001fe40000000000 */
[----:B------:R-:W-:Y:S01]  /*1a980*/  LOP3.LUT R11, R9, R2, RZ, 0x3c, !PT ;  /* 0x00000002090b7212 */ /* 0x000fe200078e3cff */
[----:B------:R-:W-:-:S04]  /*1a990*/  VIADD R9, R5, 0xffffffff ;  /* 0xffffffff05097836 */ /* 0x000fc80000000000 */
[----:B------:R0:W-:Y:S04]  /*1a9a0*/  STL [R1+0x8], R11 ;  /* 0x0000080b01007387 */ /* 0x0001e80000100800 */
[----:B------:R0:W-:Y:S01]  /*1a9b0*/  STL [R1], R12 ;  /* 0x0000000c01007387 */ /* 0x0001e20000100800 */
[----:B------:R-:W-:Y:S05]  /*1a9c0*/  @!P6 BRA `(.L_x_4913) ;  /* 0x0000000400f0e947 */ /* 0x000fea0003800000 */
[----:B------:R-:W-:Y:S01]  /*1a9d0*/  ULDC.64 UR4, c[0x0][0x3f8] ;  /* 0x0000fe0000047ab9 */ /* 0x000fe20000000a00 */
[----:B------:R-:W-:Y:S02]  /*1a9e0*/  MOV R10, R9 ;  /* 0x00000009000a7202 */ /* 0x000fe40000000f00 */
        /* <DEDUP_REMOVED lines=20> */
.L_x_4914:
[----:B------:R-:W3:Y:S01]  /*1ab30*/  S2R R3, SR_CgaCtaId ;  /* 0x0000000000037919 */ /* 0x000ee20000008800 */
[----:B------:R-:W-:-:S04]  /*1ab40*/  MOV R2, 0x400 ;  /* 0x0000040000027802 */ /* 0x000fc80000000f00 */
[----:B---3--:R-:W-:Y:S02]  /*1ab50*/  LEA R2, R3, R2, 0x18 ;  /* 0x0000000203027211 */ /* 0x008fe400078ec0ff */
[----:B------:R-:W-:-:S03]  /*1ab60*/  SHF.L.U32 R3, R11, 0x1f, RZ ;  /* 0x0000001f0b037819 */ /* 0x000fc600000006ff */
[----:B------:R-:W-:-:S04]  /*1ab70*/  IMAD R2, R12, 0x8, R2 ;  /* 0x000000080c027824 */ /* 0x000fc800078e0202 */
[----:B------:R-:W3:Y:S02]  /*1ab80*/  SYNCS.PHASECHK.TRANS64.TRYWAIT P0, [R2+URZ+0x28c40], R3 ;  /* 0x028c4003020075a7 */ /* 0x000ee4000800017f */
[----:B---3--:R-:W-:Y:S05]  /*1ab90*/  @!P0 BRA `(.L_x_4915) ;  /* 0x0000002c005c8947 */ /* 0x008fea0003800000 */
.L_x_5026:
        /* <DEDUP_REMOVED lines=11> */
.L_x_4916:
[----:B--2---:R-:W2:Y:S01]  /*1ac50*/  LDL R7, [R1] ;  /* 0x0000000001077983 */ /* 0x004ea20000100800 */
        /* <DEDUP_REMOVED lines=20> */
[----:B0-2---:R-:W-:Y:S05]  /*1ada0*/  @!P1 BRA `(.L_x_4917) ;  /* 0x0000002800ec9947 */ /* 0x005fea0003800000 */
.L_x_5027:
        /* <DEDUP_REMOVED lines=8> */
.L_x_4918:
        /* <DEDUP_REMOVED lines=54> */
.L_x_4913:
[----:B------:R-:W-:Y:S05]  /*1b190*/  BSYNC B1 ;  /* 0x0000000000017941 */ /* 0x000fea0003800000 */
.L_x_4912:
[----:B------:R-:W2:Y:S01]  /*1b1a0*/  LDL R2, [R1+0x14] ;  /* 0x0000140001027983 */ /* 0x000ea20000100800 */
[----:B------:R-:W-:Y:S01]  /*1b1b0*/  VIADD R5, R5, 0xfffffffe ;  /* 0xfffffffe05057836 */ /* 0x000fe20000000000 */
[----:B--2---:R-:W-:-:S13]  /*1b1c0*/  ISETP.GT.AND P0, PT, R9, R2, PT ;  /* 0x000000020900720c */ /* 0x004fda0003f04270 */
[----:B------:R-:W-:Y:S05]  /*1b1d0*/  @P0 BRA `(.L_x_4919) ;  /* 0xffffffec00c00947 */ /* 0x000fea000383ffff */
.L_x_4895:
[----:B------:R-:W-:Y:S05]  /*1b1e0*/  BSYNC B0 ;  /* 0x0000000000007941 */ /* 0x000fea0003800000 */
.L_x_4894:
        /* <DEDUP_REMOVED lines=23> */
.L_x_4921:
[----:B------:R-:W-:Y:S05]  /*1b360*/  BSYNC B0 ;  /* 0x0000000000007941 */ /* 0x000fea0003800000 */
.L_x_4920:
[----:B--2---:R-:W2:Y:S02]  /*1b370*/  LDL.LU R2, [R1+0x8] ;  /* 0x0000080001027983 */ /* 0x004ea40000300800 */
[----:B--2---:R-:W-:-:S05]  /*1b380*/  LOP3.LUT R2, R2, R0, RZ, 0x3c, !PT ;  /* 0x0000000002027212 */ /* 0x004fca00078e3cff */
[----:B------:R2:W-:Y:S02]  /*1b390*/  STL [R1+0x8], R2 ;  /* 0x0000080201007387 */ /* 0x0005e40000100800 */
.L_x_4877:
[----:B------:R-:W-:Y:S05]  /*1b3a0*/  BSYNC B6 ;  /* 0x0000000000067941 */ /* 0x000fea0003800000 */
.L_x_4875:
[----:B------:R-:W-:-:S03]  /*1b3b0*/  UMOV UR4, 0xffffffff ;  /* 0xffffffff00047882 */ /* 0x000fc60000000000 */
[----:B------:R-:W-:Y:S05]  /*1b3c0*/  BRA.DIV UR4, `(.L_x_4922) ;  /* 0x0000002604787947 */ /* 0x000fea000b800000 */
[----:B------:R3:W4:Y:S04]  /*1b3d0*/  SHFL.IDX PT, R4, R16, RZ, 0x1f ;  /* 0x00001fff10047589 */ /* 0x00072800000e0000 */
[----:B------:R-:W0:Y:S02]  /*1b3e0*/  SHFL.IDX PT, R16, R16, 0x1, 0x1f ;  /* 0x00201f0010107f89 */ /* 0x000e2400000e0000 */
.L_x_5031:
[----:B------:R-:W5:Y:S01]  /*1b3f0*/  S2R R7, SR_TID.X ;  /* 0x0000000000077919 */ /* 0x000f620000002100 */
[----:B------:R-:W-:Y:S01]  /*1b400*/  ULDC UR4, c[0x0][0xc14] ;  /* 0x0003050000047ab9 */ /* 0x000fe20000000800 */
[----:B------:R-:W-:Y:S01]  /*1b410*/  BSSY B0, `(.L_x_4923) ;  /* 0x000000b000007945 */ /* 0x000fe20003800000 */
[----:B------:R-:W-:Y:S02]  /*1b420*/  IMAD.U32 R0, RZ, RZ, UR4 ;  /* 0x00000004ff007e24 */ /* 0x000fe4000f8e00ff */
[----:B------:R-:W-:Y:S01]  /*1b430*/  IMAD.MOV.U32 R17, RZ, RZ, RZ ;  /* 0x000000ffff117224 */ /* 0x000fe200078e00ff */
[----:B-----5:R-:W-:-:S04]  /*1b440*/  LOP3.LUT R7, R7, 0x1f, RZ, 0xc0, !PT ;  /* 0x0000001f07077812 */ /* 0x020fc800078ec0ff */
[C---:B------:R-:W-:Y:S01]  /*1b450*/  ISETP.NE.AND P0, PT, R7.reuse, 0x1f, PT ;  /* 0x0000001f0700780c */ /* 0x040fe20003f05270 */
[----:B------:R-:W-:-:S05]  /*1b460*/  IMAD.IADD R5, R7, 0x1, R19 ;  /* 0x0000000107057824 */ /* 0x000fca00078e0213 */
[----:B------:R-:W-:-:S13]  /*1b470*/  ISETP.GE.OR P0, PT, R5, R0, !P0 ;  /* 0x000000000500720c */ /* 0x000fda0004706670 */
[----:B------:R-:W-:Y:S05]  /*1b480*/  @P0 BRA `(.L_x_4924) ;  /* 0x00000000000c0947 */ /* 0x000fea0003800000 */
[----:B--2---:R-:W2:Y:S02]  /*1b490*/  LDC.64 R2, c[0x0][0xc58] ;  /* 0x00031600ff027b82 */ /* 0x004ea40000000a00 */
[----:B--2---:R-:W-:-:S05]  /*1b4a0*/  IMAD.WIDE R2, R5, 0x4, R2 ;  /* 0x0000000405027825 */ /* 0x004fca00078e0202 */
[----:B------:R2:W5:Y:S02]  /*1b4b0*/  LDG.E R17, desc[UR42][R2.64] ;  /* 0x0000002a02117981 */ /* 0x000564000c1e1900 */
.L_x_4924:
[----:B------:R-:W-:Y:S05]  /*1b4c0*/  BSYNC B0 ;  /* 0x0000000000007941 */ /* 0x000fea0003800000 */
.L_x_4923:
        /* <DEDUP_REMOVED lines=11> */
[----:B--2---:R-:W-:-:S05]  /*1b580*/  IMAD.IADD R3, R13, 0x1, R14 ;  /* 0x000000010d037824 */ /* 0x004fca00078e020e */
        /* <DEDUP_REMOVED lines=11> */
.L_x_5039:
[----:B------:R-:W-:Y:S02]  /*1b640*/  ULDC UR4, c[0x0][0xc10] ;  /* 0x0003040000047ab9 */ /* 0x000fe40000000800 */
[----:B------:R-:W-:-:S04]  /*1b650*/  IMAD.U32 R5, RZ, RZ, UR4 ;  /* 0x00000004ff057e24 */ /* 0x000fc8000f8e00ff */
[----:B--2---:R-:W-:-:S04]  /*1b660*/  IMAD R3, R14, R5, RZ ;  /* 0x000000050e037224 */ /* 0x004fc800078e02ff */
[----:B---3--:R-:W-:-:S05]  /*1b670*/  IMAD.IADD R16, R16, 0x1, R3 ;  /* 0x0000000110107824 */ /* 0x008fca00078e0203 */
[----:B----4-:R-:W-:-:S13]  /*1b680*/  ISETP.GT.AND P0, PT, R16, R4, PT ;  /* 0x000000041000720c */ /* 0x010fda0003f04270 */
[----:B------:R-:W-:Y:S05]  /*1b690*/  @P0 BRA `(.L_x_4926) ;  /* 0x0000000000b40947 */ /* 0x000fea0003800000 */
[----:B------:R-:W2:Y:S02]  /*1b6a0*/  LDC R0, c[0x0][0xc14] ;  /* 0x00030500ff007b82 */ /* 0x000ea40000000800 */
.L_x_4931:
[----:B------:R-:W-:-:S05]  /*1b6b0*/  VIADD R19, R19, 0x1f ;  /* 0x0000001f13137836 */ /* 0x000fca0000000000 */
[----:B--2---:R-:W-:-:S13]  /*1b6c0*/  ISETP.GE.AND P0, PT, R19, R0, PT ;  /* 0x000000001300720c */ /* 0x004fda0003f06270 */
[----:B------:R-:W-:Y:S05]  /*1b6d0*/  @P0 BRA `(.L_x_4927) ;  /* 0x0000000400ec0947 */ /* 0x000fea0003800000 */
[----:B------:R-:W2:Y:S01]  /*1b6e0*/  S2R R6, SR_TID.X ;  /* 0x0000000000067919 */ /* 0x000ea20000002100 */
[----:B------:R-:W-:Y:S01]  /*1b6f0*/  BSSY B0, `(.L_x_4928) ;  /* 0x000000a000007945 */ /* 0x000fe20003800000 */
[----:B------:R-:W-:Y:S02]  /*1b700*/  MOV R17, RZ ;  /* 0x000000ff00117202 */ /* 0x000fe40000000f00 */
[----:B--2---:R-:W-:-:S04]  /*1b710*/  LOP3.LUT R6, R6, 0x1f, RZ, 0xc0, !PT ;  /* 0x0000001f06067812 */ /* 0x004fc800078ec0ff */
[C---:B------:R-:W-:Y:S01]  /*1b720*/  ISETP.NE.AND P1, PT, R6.reuse, 0x1f, PT ;  /* 0x0000001f0600780c */ /* 0x040fe20003f25270 */
[----:B------:R-:W-:-:S05]  /*1b730*/  IMAD.IADD R5, R6, 0x1, R19 ;  /* 0x0000000106057824 */ /* 0x000fca00078e0213 */
[----:B------:R-:W-:-:S13]  /*1b740*/  ISETP.GE.OR P0, PT, R5, R0, !P1 ;  /* 0x000000000500720c */ /* 0x000fda0004f06670 */
[----:B------:R-:W-:Y:S05]  /*1b750*/  @P0 BRA `(.L_x_4929) ;  /* 0x00000000000c0947 */ /* 0x000fea0003800000 */
[----:B0-----:R-:W0:Y:S02]  /*1b760*/  LDC.64 R2, c[0x0][0xc58] ;  /* 0x00031600ff027b82 */ /* 0x001e240000000a00 */
[----:B0-----:R-:W-:-:S05]  /*1b770*/  IMAD.WIDE R2, R5, 0x4, R2 ;  /* 0x0000000405027825 */ /* 0x001fca00078e0202 */
[----:B------:R2:W5:Y:S02]  /*1b780*/  LDG.E R17, desc[UR42][R2.64] ;  /* 0x0000002a02117981 */ /* 0x000564000c1e1900 */
.L_x_4929:
[----:B------:R-:W-:Y:S05]  /*1b790*/  BSYNC B0 ;  /* 0x0000000000007941 */ /* 0x000fea0003800000 */
.L_x_4928:
        /* <DEDUP_REMOVED lines=8> */
[----:B------:R-:W0:Y:S02]  /*1b820*/  SHFL.UP PT, R14, R13, 0x2, RZ ;  /* 0x044000000d0e7989 */ /* 0x000e2400000e00ff */
[----:B0-2---:R-:W-:Y:S02]  /*1b830*/  SEL R2, R14, RZ, P1 ;  /* 0x000000ff0e027207 */ /* 0x005fe40000800000 */
        /* <DEDUP_REMOVED lines=13> */
.L_x_5047:
[----:B------:R-:W-:Y:S02]  /*1b910*/  ULDC UR4, c[0x0][0xc10] ;  /* 0x0003040000047ab9 */ /* 0x000fe40000000800 */
[----:B------:R-:W-:-:S04]  /*1b920*/  IMAD.U32 R5, RZ, RZ, UR4 ;  /* 0x00000004ff057e24 */ /* 0x000fc8000f8e00ff */
[----:B--2---:R-:W-:-:S04]  /*1b930*/  IMAD R3, R14, R5, RZ ;  /* 0x000000050e037224 */ /* 0x004fc800078e02ff */
[----:B------:R-:W-:-:S05]  /*1b940*/  IMAD.IADD R16, R3, 0x1, R16 ;  /* 0x0000000103107824 */ /* 0x000fca00078e0210 */
[----:B------:R-:W-:-:S13]  /*1b950*/  ISETP.GT.AND P0, PT, R16, R4, PT ;  /* 0x000000041000720c */ /* 0x000fda0003f04270 */
[----:B------:R-:W-:Y:S05]  /*1b960*/  @!P0 BRA `(.L_x_4931) ;  /* 0xfffffffc00508947 */ /* 0x000fea000383ffff */
.L_x_4926:
        /* <DEDUP_REMOVED lines=8> */
.L_x_5051:
[----:B------:R-:W-:Y:S01]  /*1b9f0*/  ISETP.NE.AND P0, PT, R3, RZ, PT ;  /* 0x000000ff0300720c */ /* 0x000fe20003f05270 */
[----:B------:R-:W-:-:S12]  /*1ba00*/  IMAD.MOV.U32 R7, RZ, RZ, RZ ;  /* 0x000000ffff077224 */ /* 0x000fd800078e00ff */
[----:B------:R-:W-:Y:S05]  /*1ba10*/  @!P0 BRA `(.L_x_4933) ;  /* 0x0000000000108947 */ /* 0x000fea0003800000 */
[----:B------:R-:W-:Y:S01]  /*1ba20*/  UMOV UR4, 0xffffffff ;  /* 0xffffffff00047882 */ /* 0x000fe20000000000 */
[----:B------:R-:W-:Y:S02]  /*1ba30*/  VIADD R12, R6, 0xffffffff ;  /* 0xffffffff060c7836 */ /* 0x000fe40000000000 */
[----:B------:R-:W-:Y:S05]  /*1ba40*/  BRA.DIV UR4, `(.L_x_4934) ;  /* 0x0000002a040c7947 */ /* 0x000fea000b800000 */
[----:B------:R4:W0:Y:S02]  /*1ba50*/  SHFL.IDX PT, R7, R2, R12, 0x1f ;  /* 0x00001f0c02077589 */ /* 0x00082400000e0000 */
.L_x_4933:
[----:B0---4-:R-:W0:Y:S01]  /*1ba60*/  LDC.64 R2, c[0x0][0xc68] ;  /* 0x00031a00ff027b82 */ /* 0x011e220000000a00 */
[----:B------:R-:W-:-:S04]  /*1ba70*/  IMAD.IADD R19, R6, 0x1, R19 ;  /* 0x0000000106137824 */ /* 0x000fc800078e0213 */
[----:B0-----:R-:W-:-:S05]  /*1ba80*/  IMAD.WIDE R2, R19, 0x4, R2 ;  /* 0x0000000413027825 */ /* 0x001fca00078e0202 */
[----:B------:R0:W2:Y:S01]  /*1ba90*/  LDG.E R8, desc[UR42][R2.64] ;  /* 0x0000002a02087981 */ /* 0x0000a2000c1e1900 */
[----:B------:R-:W-:-:S04]  /*1baa0*/  IMAD R16, R7, R5, R16 ;  /* 0x0000000507107224 */ /* 0x000fc800078e0210 */
[----:B------:R-:W-:Y:S02]  /*1bab0*/  IMAD.IADD R7, R4, 0x1, -R16 ;  /* 0x0000000104077824 */ /* 0x000fe400078e0a10 */
[----:B0-----:R-:W-:Y:S02]  /*1bac0*/  IMAD.MOV.U32 R2, RZ, RZ, RZ ;  /* 0x000000ffff027224 */ /* 0x001fe400078e00ff */
[----:B--23--:R-:W-:-:S05]  /*1bad0*/  IMAD R6, R17, R8, RZ ;  /* 0x0000000811067224 */ /* 0x00cfca00078e02ff */
[-C--:B-1----:R-:W-:Y:S02]  /*1bae0*/  IABS R9, R6.reuse ;  /* 0x0000000600097213 */ /* 0x082fe40000000000 */
        /* <DEDUP_REMOVED lines=28> */
[----:B------:R-:W-:Y:S02]  /*1bcb0*/  IMAD.MOV.U32 R2, RZ, RZ, RZ ;  /* 0x000000ffff027224 */ /* 0x000fe400078e00ff */
[----:B------:R-:W-:Y:S01]  /*1bcc0*/  IMAD.IADD R4, R6, 0x1, R4 ;  /* 0x0000000106047824 */ /* 0x000fe200078e0204 */
[----:B------:R-:W-:-:S04]  /*1bcd0*/  IABS R8, R5 ;  /* 0x0000000500087213 */ /* 0x000fc80000000000 */
[----:B------:R-:W0:Y:S08]  /*1bce0*/  I2F.RP R10, R8 ;  /* 0x00000008000a7306 */ /* 0x000e300000209400 */
[----:B0-----:R-:W0:Y:S02]  /*1bcf0*/  MUFU.RCP R10, R10 ;  /* 0x0000000a000a7308 */ /* 0x001e240000001000 */
[----:B0-----:R-:W-:-:S06]  /*1bd00*/  VIADD R11, R10, 0xffffffe ;  /* 0x0ffffffe0a0b7836 */ /* 0x001fcc0000000000 */
[----:B------:R-:W0:Y:S02]  /*1bd10*/  F2I.FTZ.U32.TRUNC.NTZ R3, R11 ;  /* 0x0000000b00037305 */ /* 0x000e24000021f000 */
[----:B0-----:R-:W-:-:S04]  /*1bd20*/  IMAD.MOV R7, RZ, RZ, -R3 ;  /* 0x000000ffff077224 */ /* 0x001fc800078e0a03 */
[----:B------:R-:W-:-:S04]  /*1bd30*/  IMAD R7, R7, R8, RZ ;  /* 0x0000000807077224 */ /* 0x000fc800078e02ff */
        /* <DEDUP_REMOVED lines=21> */
.L_x_4927:
[----:B------:R-:W-:Y:S01]  /*1be90*/  UMOV UR4, URZ ;  /* 0x0000003f00047c82 */ /* 0x000fe20008000000 */
[----:B------:R-:W-:Y:S01]  /*1bea0*/  UMOV UR5, URZ ;  /* 0x0000003f00057c82 */ /* 0x000fe20008000000 */
[----:B------:R-:W-:Y:S01]  /*1beb0*/  ULDC UR6, c[0x0][0xc14] ;  /* 0x0003050000067ab9 */ /* 0x000fe20000000800 */
[----:B------:R-:W-:Y:S02]  /*1bec0*/  IMAD.MOV.U32 R16, RZ, RZ, R4 ;  /* 0x000000ffff107224 */ /* 0x000fe400078e0004 */
[----:B------:R-:W-:Y:S02]  /*1bed0*/  IMAD.U32 R17, RZ, RZ, UR4 ;  /* 0x00000004ff117e24 */ /* 0x000fe4000f8e00ff */
[----:B------:R-:W-:Y:S02]  /*1bee0*/  IMAD.U32 R18, RZ, RZ, UR5 ;  /* 0x00000005ff127e24 */ /* 0x000fe4000f8e00ff */
[----:B------:R-:W-:-:S07]  /*1bef0*/  IMAD.U32 R19, RZ, RZ, UR6 ;  /* 0x00000006ff137e24 */ /* 0x000fce000f8e00ff */
.L_x_4935:
        /* <DEDUP_REMOVED lines=12> */
.L_x_4836:
        /* <DEDUP_REMOVED lines=12> */
.L_x_5054:
[----:B------:R-:W-:Y:S05]  /*1c080*/  BSYNC B0 ;  /* 0x0000000000007941 */ /* 0x000fea0003800000 */
.L_x_4937:
[----:B------:R-:W-:-:S03]  /*1c090*/  UMOV UR4, 0xffffffff ;  /* 0xffffffff00047882 */ /* 0x000fc60000000000 */
[----:B------:R-:W-:Y:S05]  /*1c0a0*/  BRA.DIV UR4, `(.L_x_4939) ;  /* 0x0000002204b07947 */ /* 0x000fea000b800000 */
[----:B------:R-:W2:Y:S02]  /*1c0b0*/  S2R R2, SR_TID.X ;  /* 0x0000000000027919 */ /* 0x000ea40000002100 */
[----:B--2---:R-:W-:-:S04]  /*1c0c0*/  SHF.R.U32.HI R2, RZ, 0x5, R2 ;  /* 0x00000005ff027819 */ /* 0x004fc80000011602 */
[----:B------:R-:W-:-:S05]  /*1c0d0*/  LOP3.LUT R2, R2, 0x3, RZ, 0xc0, !PT ;  /* 0x0000000302027812 */ /* 0x000fca00078ec0ff */
[----:B------:R2:W3:Y:S02]  /*1c0e0*/  SHFL.IDX PT, R14, R2, RZ, 0x1f ;  /* 0x00001fff020e7589 */ /* 0x0004e400000e0000 */
.L_x_5057:
[----:B---3--:R-:W-:-:S13]  /*1c0f0*/  ISETP.NE.AND P0, PT, R14, RZ, PT ;  /* 0x000000ff0e00720c */ /* 0x008fda0003f05270 */
[----:B------:R-:W-:Y:S05]  /*1c100*/  @P0 BRA `(.L_x_4611) ;  /* 0x0000000000940947 */ /* 0x000fea0003800000 */
[----:B------:R-:W-:-:S03]  /*1c110*/  UMOV UR4, 0xffffffff ;  /* 0xffffffff00047882 */ /* 0x000fc60000000000 */
[----:B------:R-:W-:Y:S05]  /*1c120*/  BRA.DIV UR4, `(.L_x_4940) ;  /* 0x0000002204c47947 */ /* 0x000fea000b800000 */
[----:B------:R-:W-:-:S13]  /*1c130*/  ELECT P6, URZ, PT ;  /* 0x00000000003f782f */ /* 0x000fda00038c0000 */
.L_x_5060:
[----:B------:R-:W-:Y:S05]  /*1c140*/  @!P6 BRA `(.L_x_4611) ;  /* 0x000000000084e947 */ /* 0x000fea0003800000 */
[----:B------:R-:W-:-:S06]  /*1c150*/  ULOP3.LUT UR4, UR36, 0x2, URZ, 0xfc, !UPT ;  /* 0x0000000224047892 */ /* 0x000fcc000f8efc3f */
[----:B--2---:R-:W-:-:S05]  /*1c160*/  IMAD.U32 R2, RZ, RZ, UR4 ;  /* 0x00000004ff027e24 */ /* 0x004fca000f8e00ff */
[----:B------:R-:W-:-:S13]  /*1c170*/  ISETP.NE.AND P2, PT, R2, 0x3, PT ;  /* 0x000000030200780c */ /* 0x000fda0003f45270 */
[----:B------:R-:W-:Y:S05]  /*1c180*/  @!P2 BRA `(.L_x_4941) ;  /* 0x000000000004a947 */ /* 0x000fea0003800000 */
[----:B------:R-:W-:Y:S01]  /*1c190*/  BPT.TRAP 0x1 ;  /* 0x000000040000795c */ /* 0x000fe20000300000 */
.L_x_4941:
        /* <DEDUP_REMOVED lines=14> */
.L_x_5061:
[----:B------:R-:W2:Y:S02]  /*1c280*/  SYNCS.PHASECHK.TRANS64.TRYWAIT P0, [R7+URZ], R2 ;  /* 0x00000002070075a7 */ /* 0x000ea4000800017f */
[----:B--2---:R-:W-:Y:S05]  /*1c290*/  @!P0 BRA `(.L_x_4943) ;  /* 0x00000020009c8947 */ /* 0x004fea0003800000 */
.L_x_5062:
[----:B------:R-:W-:Y:S05]  /*1c2a0*/  @!P2 BRA `(.L_x_4944) ;  /* 0x000000000004a947 */ /* 0x000fea0003800000 */
[----:B------:R-:W-:Y:S01]  /*1c2b0*/  BPT.TRAP 0x1 ;  /* 0x000000040000795c */ /* 0x000fe20000300000 */
.L_x_4944:
[----:B------:R-:W3:Y:S01]  /*1c2c0*/  LDL.LU R4, [R1] ;  /* 0x0000000001047983 */ /* 0x000ee20000300800 */
[----:B------:R-:W-:-:S04]  /*1c2d0*/  VIADD R0, R0, 0x28c60 ;  /* 0x00028c6000007836 */ /* 0x000fc80000000000 */
[----:B---3--:R-:W-:-:S04]  /*1c2e0*/  IMAD R4, R4, 0x8, R0 ;  /* 0x0000000804047824 */ /* 0x008fc800078e0200 */
[----:B------:R-:W3:Y:S02]  /*1c2f0*/  SYNCS.PHASECHK.TRANS64.TRYWAIT P0, [R4+URZ], R5 ;  /* 0x00000005040075a7 */ /* 0x000ee4000800017f */
[----:B---3--:R-:W-:Y:S05]  /*1c300*/  @!P0 BRA `(.L_x_4945) ;  /* 0x0000002000948947 */ /* 0x008fea0003800000 */
.L_x_5063:
[----:B------:R-:W-:-:S07]  /*1c310*/  LEA R3, R3, R0, 0x3 ;  /* 0x0000000003037211 */ /* 0x000fce00078e18ff */
.L_x_4946:
[----:B----4-:R4:W0:Y:S02]  /*1c320*/  SYNCS.PHASECHK.TRANS64.TRYWAIT P0, [R3+URZ], R2 ;  /* 0x00000002030075a7 */ /* 0x010824000800017f */
[----:B0-----:R-:W-:Y:S05]  /*1c330*/  @!P0 NANOSLEEP.SYNCS 0x989680 ;  /* 0x009896800000895d */ /* 0x001fea0003900000 */
[----:B------:R-:W0:Y:S02]  /*1c340*/  @!P0 SYNCS.PHASECHK.TRANS64 P0, [R3+URZ], R2 ;  /* 0x00000002030085a7 */ /* 0x000e24000800007f */
[----:B0-----:R-:W-:Y:S05]  /*1c350*/  @!P0 BRA `(.L_x_4946) ;  /* 0xfffffffc00f08947 */ /* 0x001fea000383ffff */
.L_x_4611:
[----:B------:R-:W-:Y:S05]  /*1c360*/  BSYNC B8 ;  /* 0x0000000000087941 */ /* 0x000fea0003800000 */
.L_x_4608:
[----:B------:R-:W-:Y:S05]  /*1c370*/  EXIT ;  /* 0x000000000000794d */ /* 0x000fea0003800000 */
.L_x_4635:
[----:B0-----:R0:W1:Y:S02]  /*1c380*/  SYNCS.PHASECHK.TRANS64.TRYWAIT P5, [R70+URZ+0x28c90], R77 ;  /* 0x028c904d460075a7 */ /* 0x00106400080a017f */
[----:B-1----:R-:W-:Y:S05]  /*1c390*/  @!P5 NANOSLEEP.SYNCS 0x989680 ;  /* 0x009896800000d95d */ /* 0x002fea0003900000 */
[----:B------:R-:W1:Y:S02]  /*1c3a0*/  @!P5 SYNCS.PHASECHK.TRANS64 P5, [R70+URZ+0x28c90], R77 ;  /* 0x028c904d4600d5a7 */ /* 0x000e6400080a007f */
[----:B-1----:R-:W-:Y:S05]  /*1c3b0*/  @!P5 BRA `(.L_x_4635) ;  /* 0xfffffffc00f0d947 */ /* 0x002fea000383ffff */
[----:B------:R-:W-:Y:S05]  /*1c3c0*/  BRA `(.L_x_4947) ;  /* 0xfffffe6400547947 */ /* 0x000fea000383ffff */
.L_x_4645:
[----:B0-----:R0:W1:Y:S02]  /*1c3d0*/  SYNCS.PHASECHK.TRANS64.TRYWAIT P5, [R70+URZ+0x28c90], R77 ;  /* 0x028c904d460075a7 */ /* 0x00106400080a017f */
[----:B-1----:R-:W-:Y:S05]  /*1c3e0*/  @!P5 NANOSLEEP.SYNCS 0x989680 ;  /* 0x009896800000d95d */ /* 0x002fea0003900000 */
[----:B------:R-:W1:Y:S02]  /*1c3f0*/  @!P5 SYNCS.PHASECHK.TRANS64 P5, [R70+URZ+0x28c90], R77 ;  /* 0x028c904d4600d5a7 */ /* 0x000e6400080a007f */
[----:B-1----:R-:W-:Y:S05]  /*1c400*/  @!P5 BRA `(.L_x_4645) ;  /* 0xfffffffc00f0d947 */ /* 0x002fea000383ffff */
[----:B------:R-:W-:Y:S05]  /*1c410*/  BRA `(.L_x_4948) ;  /* 0xfffffe6c00d87947 */ /* 0x000fea000383ffff */
.L_x_4650:
[----:B0-----:R0:W1:Y:S02]  /*1c420*/  SYNCS.PHASECHK.TRANS64.TRYWAIT P5, [R70+URZ+0x28c90], R77 ;  /* 0x028c904d460075a7 */ /* 0x00106400080a017f */
[----:B-1----:R-:W-:Y:S05]  /*1c430*/  @!P5 NANOSLEEP.SYNCS 0x989680 ;  /* 0x009896800000d95d */ /* 0x002fea0003900000 */
[----:B------:R-:W1:Y:S02]  /*1c440*/  @!P5 SYNCS.PHASECHK.TRANS64 P5, [R70+URZ+0x28c90], R77 ;  /* 0x028c904d4600d5a7 */ /* 0x000e6400080a007f */
[----:B-1----:R-:W-:Y:S05]  /*1c450*/  @!P5 BRA `(.L_x_4650) ;  /* 0xfffffffc00f0d947 */ /* 0x002fea000383ffff */
[----:B------:R-:W-:Y:S05]  /*1c460*/  BRA `(.L_x_4949) ;  /* 0xfffffe7800107947 */ /* 0x000fea000383ffff */
.L_x_4654:
[----:B--2---:R2:W4:Y:S02]  /*1c470*/  SYNCS.PHASECHK.TRANS64.TRYWAIT P0, [R70+URZ+0x28cb0], R77 ;  /* 0x028cb04d460075a7 */ /* 0x004524000800017f */
[----:B----4-:R-:W-:Y:S05]  /*1c480*/  @!P0 NANOSLEEP.SYNCS 0x989680 ;  /* 0x009896800000895d */ /* 0x010fea0003900000 */
[----:B------:R-:W4:Y:S02]  /*1c490*/  @!P0 SYNCS.PHASECHK.TRANS64 P0, [R70+URZ+0x28cb0], R77 ;  /* 0x028cb04d460085a7 */ /* 0x000f24000800007f */
[----:B----4-:R-:W-:Y:S05]  /*1c4a0*/  @!P0 BRA `(.L_x_4654) ;  /* 0xfffffffc00f08947 */ /* 0x010fea000383ffff */
[----:B------:R-:W-:Y:S05]  /*1c4b0*/  BRA `(.L_x_4950) ;  /* 0xfffffe7800887947 */ /* 0x000fea000383ffff */
.L_x_4673:
[----:B0-----:R0:W1:Y:S02]  /*1c4c0*/  SYNCS.PHASECHK.TRANS64.TRYWAIT P1, [R152+URZ+0x28c50], R3 ;  /* 0x028c5003980075a7 */ /* 0x001064000802017f */
[----:B-1----:R-:W-:Y:S05]  /*1c4d0*/  @!P1 NANOSLEEP.SYNCS 0x989680 ;  /* 0x009896800000995d */ /* 0x002fea0003900000 */
[----:B------:R-:W1:Y:S02]  /*1c4e0*/  @!P1 SYNCS.PHASECHK.TRANS64 P1, [R152+URZ+0x28c50], R3 ;  /* 0x028c5003980095a7 */ /* 0x000e64000802007f */
[----:B-1----:R-:W-:Y:S05]  /*1c4f0*/  @!P1 BRA `(.L_x_4673) ;  /* 0xfffffffc00f09947 */ /* 0x002fea000383ffff */
[----:B------:R-:W-:Y:S05]  /*1c500*/  BRA `(.L_x_4951) ;  /* 0xfffffe8800747947 */ /* 0x000fea000383ffff */
.L_x_4680:
[----:B-1----:R1:W2:Y:S02]  /*1c510*/  SYNCS.PHASECHK.TRANS64.TRYWAIT P2, [R0+URZ+0x28c50], R5 ;  /* 0x028c5005000075a7 */ /* 0x0022a4000804017f */
[----:B--2---:R-:W-:Y:S05]  /*1c520*/  @!P2 NANOSLEEP.SYNCS 0x989680 ;  /* 0x009896800000a95d */ /* 0x004fea0003900000 */
[----:B------:R-:W2:Y:S02]  /*1c530*/  @!P2 SYNCS.PHASECHK.TRANS64 P2, [R0+URZ+0x28c50], R5 ;  /* 0x028c50050000a5a7 */ /* 0x000ea4000804007f */
[----:B--2---:R-:W-:Y:S05]  /*1c540*/  @!P2 BRA `(.L_x_4680) ;  /* 0xfffffffc00f0a947 */ /* 0x004fea000383ffff */
[----:B------:R-:W-:Y:S05]  /*1c550*/  BRA `(.L_x_4679) ;  /* 0xfffffe94009c7947 */ /* 0x000fea000383ffff */
.L_x_4705:
[----:B------:R-:W-:Y:S01]  /*1c560*/  BSSY B1, `(.L_x_4952) ;  /* 0x0000008000017945 */ /* 0x000fe20003800000 */
[----:B------:R-:W-:Y:S02]  /*1c570*/  IMAD.MOV.U32 R13, RZ, RZ, R5 ;  /* 0x000000ffff0d7224 */ /* 0x000fe400078e0005 */
[----:B------:R-:W-:Y:S02]  /*1c580*/  IMAD.MOV.U32 R12, RZ, RZ, RZ ;  /* 0x000000ffff0c7224 */ /* 0x000fe400078e00ff */
[----:B------:R-:W-:Y:S02]  /*1c590*/  IMAD.MOV.U32 R11, RZ, RZ, 0x1c1f ;  /* 0x00001c1fff0b7424 */ /* 0x000fe400078e00ff */
[----:B------:R-:W-:-:S07]  /*1c5a0*/  IMAD.MOV.U32 R15, RZ, RZ, -0x1 ;  /* 0xffffffffff0f7424 */ /* 0x000fce00078e00ff */
[----:B-----5:R-:W-:Y:S05]  /*1c5b0*/  WARPSYNC.COLLECTIVE R15, `(.L_x_4953) ;  /* 0x000000000f087348 */ /* 0x020fea0003c00000 */
[----:B------:R0:W1:Y:S02]  /*1c5c0*/  SHFL.IDX P6, R14, R13, R12, R11 ;  /* 0x0000000c0d0e7389 */ /* 0x00006400000c000b */
[----:B01---5:R-:W-:Y:S01]  /*1c5d0*/  ENDCOLLECTIVE ;  /* 0x000000000000791b */ /* 0x023fe20003800000 */
.L_x_4953:
[----:B------:R-:W-:Y:S05]  /*1c5e0*/  BSYNC B1 ;  /* 0x0000000000017941 */ /* 0x000fea0003800000 */
.L_x_4952:
[----:B------:R-:W-:Y:S05]  /*1c5f0*/  BRA `(.L_x_4954) ;  /* 0xfffffeb400c47947 */ /* 0x000fea000383ffff */
.L_x_4706:
        /* <DEDUP_REMOVED lines=8> */
.L_x_4956:
[----:B------:R-:W-:Y:S05]  /*1c680*/  BSYNC B1 ;  /* 0x0000000000017941 */ /* 0x000fea0003800000 */
.L_x_4955:
[----:B------:R-:W-:Y:S05]  /*1c690*/  BRA `(.L_x_4957) ;  /* 0xfffffeb400a47947 */ /* 0x000fea000383ffff */
.L_x_4707:
        /* <DEDUP_REMOVED lines=8> */
.L_x_4959:
[----:B------:R-:W-:Y:S05]  /*1c720*/  BSYNC B1 ;  /* 0x0000000000017941 */ /* 0x000fea0003800000 */
.L_x_4958:
[----:B------:R-:W-:Y:S05]  /*1c730*/  BRA `(.L_x_4960) ;  /* 0xfffffeb400847947 */ /* 0x000fea000383ffff */
.L_x_4708:
        /* <DEDUP_REMOVED lines=8> */
.L_x_4962:
[----:B------:R-:W-:Y:S05]  /*1c7c0*/  BSYNC B1 ;  /* 0x0000000000017941 */ /* 0x000fea0003800000 */
.L_x_4961:
[----:B------:R-:W-:Y:S05]  /*1c7d0*/  BRA `(.L_x_4963) ;  /* 0xfffffeb400647947 */ /* 0x000fea000383ffff */
.L_x_4709:
[----:B------:R-:W-:Y:S01]  /*1c7e0*/  BSSY B1, `(.L_x_4964) ;  /* 0x0000008000017945 */ /* 0x000fe20003800000 */
[----:B------:R-:W-:Y:S02]  /*1c7f0*/  IMAD.MOV.U32 R13, RZ, RZ, R5 ;  /* 0x000000ffff0d7224 */ /* 0x000fe400078e0005 */
[----:B------:R-:W-:Y:S02]  /*1c800*/  IMAD.MOV.U32 R12, RZ, RZ, 0x1 ;  /* 0x00000001ff0c7424 */ /* 0x000fe400078e00ff */
[----:B------:R-:W-:Y:S02]  /*1c810*/  IMAD.MOV.U32 R11, RZ, RZ, 0x1c1f ;  /* 0x00001c1fff0b7424 */ /* 0x000fe400078e00ff */
[----:B------:R-:W-:-:S07]  /*1c820*/  IMAD.MOV.U32 R15, RZ, RZ, -0x1 ;  /* 0xffffffffff0f7424 */ /* 0x000fce00078e00ff */
[----:B-----5:R-:W-:Y:S05]  /*1c830*/  WARPSYNC.COLLECTIVE R15, `(.L_x_4965) ;  /* 0x000000000f087348 */ /* 0x020fea0003c00000 */
[----:B------:R0:W1:Y:S02]  /*1c840*/  SHFL.IDX P6, R14, R13, R12, R11 ;  /* 0x0000000c0d0e7389 */ /* 0x00006400000c000b */
[----:B01---5:R-:W-:Y:S01]  /*1c850*/  ENDCOLLECTIVE ;  /* 0x000000000000791b */ /* 0x023fe20003800000 */
.L_x_4965:
[----:B------:R-:W-:Y:S05]  /*1c860*/  BSYNC B1 ;  /* 0x0000000000017941 */ /* 0x000fea0003800000 */
.L_x_4964:
[----:B------:R-:W-:Y:S05]  /*1c870*/  BRA `(.L_x_4966) ;  /* 0xfffffeb400447947 */ /* 0x000fea000383ffff */
.L_x_4710:
[----:B------:R-:W-:Y:S01]  /*1c880*/  BSSY B1, `(.L_x_4967) ;  /* 0x0000008000017945 */ /* 0x000fe20003800000 */
[----:B------:R-:W-:Y:S01]  /*1c890*/  IMAD.MOV.U32 R13, RZ, RZ, R4 ;  /* 0x000000ffff0d7224 */ /* 0x000fe200078e0004 */
[----:B------:R-:W-:Y:S01]  /*1c8a0*/  MOV R15, 0xffffffff ;  /* 0xffffffff000f7802 */ /* 0x000fe20000000f00 */
[----:B------:R-:W-:Y:S02]  /*1c8b0*/  IMAD.MOV.U32 R12, RZ, RZ, 0x1 ;  /* 0x00000001ff0c7424 */ /* 0x000fe400078e00ff */
[----:B------:R-:W-:-:S07]  /*1c8c0*/  IMAD.MOV.U32 R11, RZ, RZ, 0x1c1f ;  /* 0x00001c1fff0b7424 */ /* 0x000fce00078e00ff */
[----:B-----5:R-:W-:Y:S05]  /*1c8d0*/  WARPSYNC.COLLECTIVE R15, `(.L_x_4968) ;  /* 0x000000000f087348 */ /* 0x020fea0003c00000 */
[----:B------:R0:W1:Y:S02]  /*1c8e0*/  SHFL.IDX P6, R14, R13, R12, R11 ;  /* 0x0000000c0d0e7389 */ /* 0x00006400000c000b */
[----:B01---5:R-:W-:Y:S01]  /*1c8f0*/  ENDCOLLECTIVE ;  /* 0x000000000000791b */ /* 0x023fe20003800000 */
.L_x_4968:
[----:B------:R-:W-:Y:S05]  /*1c900*/  BSYNC B1 ;  /* 0x0000000000017941 */ /* 0x000fea0003800000 */
.L_x_4967:
[----:B------:R-:W-:Y:S05]  /*1c910*/  BRA `(.L_x_4969) ;  /* 0xfffffeb400247947 */ /* 0x000fea000383ffff */
.L_x_4711:
        /* <DEDUP_REMOVED lines=8> */
.L_x_4971:
[----:B------:R-:W-:Y:S05]  /*1c9a0*/  BSYNC B1 ;  /* 0x0000000000017941 */ /* 0x000fea0003800000 */
.L_x_4970:
[----:B------:R-:W-:Y:S05]  /*1c9b0*/  BRA `(.L_x_4972) ;  /* 0xfffffeb400047947 */ /* 0x000fea000383ffff */
.L_x_4712:
        /* <DEDUP_REMOVED lines=8> */
.L_x_4974:
[----:B------:R-:W-:Y:S05]  /*1ca40*/  BSYNC B1 ;  /* 0x0000000000017941 */ /* 0x000fea0003800000 */
.L_x_4973:
[----:B------:R-:W-:Y:S05]  /*1ca50*/  BRA `(.L_x_4975) ;  /* 0xfffffeb000e47947 */ /* 0x000fea000383ffff */
.L_x_4714:
[----:B0-----:R0:W1:Y:S02]  /*1ca60*/  SYNCS.PHASECHK.TRANS64.TRYWAIT P2, [R2+URZ+0x28c00], R7 ;  /* 0x028c0007020075a7 */ /* 0x001064000804017f */
[----:B-1----:R-:W-:Y:S05]  /*1ca70*/  @!P2 NANOSLEEP.SYNCS 0x989680 ;  /* 0x009896800000a95d */ /* 0x002fea0003900000 */
[----:B------:R-:W1:Y:S02]  /*1ca80*/  @!P2 SYNCS.PHASECHK.TRANS64 P2, [R2+URZ+0x28c00], R7 ;  /* 0x028c00070200a5a7 */ /* 0x000e64000804007f */
[----:B-1----:R-:W-:Y:S05]  /*1ca90*/  @!P2 BRA `(.L_x_4714) ;  /* 0xfffffffc00f0a947 */ /* 0x002fea000383ffff */
[----:B------:R-:W-:Y:S05]  /*1caa0*/  BRA `(.L_x_4976) ;  /* 0xfffffeb400647947 */ /* 0x000fea000383ffff */
.L_x_4722:
        /* <DEDUP_REMOVED lines=8> */
.L_x_4978:
[----:B------:R-:W-:Y:S05]  /*1cb30*/  BSYNC B1 ;  /* 0x0000000000017941 */ /* 0x000fea0003800000 */
.L_x_4977:
[----:B------:R-:W-:Y:S05]  /*1cb40*/  BRA `(.L_x_4979) ;  /* 0xfffffec400807947 */ /* 0x000fea000383ffff */
.L_x_4723:
        /* <DEDUP_REMOVED lines=8> */
.L_x_4981:
[----:B------:R-:W-:Y:S05]  /*1cbd0*/  BSYNC B1 ;  /* 0x0000000000017941 */ /* 0x000fea0003800000 */
.L_x_4980:
[----:B------:R-:W-:Y:S05]  /*1cbe0*/  BRA `(.L_x_4982) ;  /* 0xfffffec400607947 */ /* 0x000fea000383ffff */
.L_x_4724:
        /* <DEDUP_REMOVED lines=8> */
.L_x_4984:
[----:B------:R-:W-:Y:S05]  /*1cc70*/  BSYNC B1 ;  /* 0x0000000000017941 */ /* 0x000fea0003800000 */
.L_x_4983:
[----:B------:R-:W-:Y:S05]  /*1cc80*/  BRA `(.L_x_4985) ;  /* 0xfffffec400407947 */ /* 0x000fea000383ffff */
.L_x_4725:
[----:B------:R-:W-:Y:S01]  /*1cc90*/  BSSY B1, `(.L_x_4986) ;  /* 0x0000008000017945 */ /* 0x000fe20003800000 */
[----:B------:R-:W-:Y:S01]  /*1cca0*/  IMAD.MOV.U32 R13, RZ, RZ, R0 ;  /* 0x000000ffff0d7224 */ /* 0x000fe200078e0000 */
[----:B------:R-:W-:Y:S01]  /*1ccb0*/  MOV R15, 0xffffffff ;  /* 0xffffffff000f7802 */ /* 0x000fe20000000f00 */
[----:B------:R-:W-:Y:S02]  /*1ccc0*/  IMAD.MOV.U32 R12, RZ, RZ, RZ ;  /* 0x000000ffff0c7224 */ /* 0x000fe400078e00ff */
[----:B------:R-:W-:-:S07]  /*1ccd0*/  IMAD.MOV.U32 R11, RZ, RZ, 0x1c1f ;  /* 0x00001c1fff0b7424 */ /* 0x000fce00078e00ff */
[----:B-----5:R-:W-:Y:S05]  /*1cce0*/  WARPSYNC.COLLECTIVE R15, `(.L_x_4987) ;  /* 0x000000000f087348 */ /* 0x020fea0003c00000 */
[----:B------:R0:W1:Y:S02]  /*1ccf0*/  SHFL.IDX P6, R14, R13, R12, R11 ;  /* 0x0000000c0d0e7389 */ /* 0x00006400000c000b */
[----:B01---5:R-:W-:Y:S01]  /*1cd00*/  ENDCOLLECTIVE ;  /* 0x000000000000791b */ /* 0x023fe20003800000 */
.L_x_4987:
[----:B------:R-:W-:Y:S05]  /*1cd10*/  BSYNC B1 ;  /* 0x0000000000017941 */ /* 0x000fea0003800000 */
.L_x_4986:
[----:B------:R-:W-:Y:S05]  /*1cd20*/  BRA `(.L_x_4988) ;  /* 0xfffffec400207947 */ /* 0x000fea000383ffff */
.L_x_4726:
        /* <DEDUP_REMOVED lines=8> */
.L_x_4990:
[----:B------:R-:W-:Y:S05]  /*1cdb0*/  BSYNC B1 ;  /* 0x0000000000017941 */ /* 0x000fea0003800000 */
.L_x_4989:
[----:B------:R-:W-:Y:S05]  /*1cdc0*/  BRA `(.L_x_4991) ;  /* 0xfffffec400007947 */ /* 0x000fea000383ffff */
.L_x_4727:
        /* <DEDUP_REMOVED lines=8> */
.L_x_4993:
[----:B------:R-:W-:Y:S05]  /*1ce50*/  BSYNC B1 ;  /* 0x0000000000017941 */ /* 0x000fea0003800000 */
.L_x_4992:
[----:B------:R-:W-:Y:S05]  /*1ce60*/  BRA `(.L_x_4994) ;  /* 0xfffffec000e47947 */ /* 0x000fea000383ffff */
.L_x_4728:
        /* <DEDUP_REMOVED lines=8> */
.L_x_4996:
[----:B------:R-:W-:Y:S05]  /*1cef0*/  BSYNC B1 ;  /* 0x0000000000017941 */ /* 0x000fea0003800000 */
.L_x_4995:
[----:B------:R-:W-:Y:S05]  /*1cf00*/  BRA `(.L_x_4997) ;  /* 0xfffffec000c87947 */ /* 0x000fea000383ffff */
.L_x_4729:
        /* <DEDUP_REMOVED lines=8> */
.L_x_4999:
[----:B------:R-:W-:Y:S05]  /*1cf90*/  BSYNC B1 ;  /* 0x0000000000017941 */ /* 0x000fea0003800000 */
.L_x_4998:
[----:B------:R-:W-:Y:S05]  /*1cfa0*/  BRA `(.L_x_5000) ;  /* 0xfffffec000ac7947 */ /* 0x000fea000383ffff */
.L_x_4731:
[----:B0-----:R0:W1:Y:S02]  /*1cfb0*/  SYNCS.PHASECHK.TRANS64.TRYWAIT P1, [R2+URZ+0x28c00], R3 ;  /* 0x028c0003020075a7 */ /* 0x001064000802017f */
[----:B-1----:R-:W-:Y:S05]  /*1cfc0*/  @!P1 NANOSLEEP.SYNCS 0x989680 ;  /* 0x009896800000995d */ /* 0x002fea0003900000 */
[----:B------:R-:W1:Y:S02]  /*1cfd0*/  @!P1 SYNCS.PHASECHK.TRANS64 P1, [R2+URZ+0x28c00], R3 ;  /* 0x028c0003020095a7 */ /* 0x000e64000802007f */
[----:B-1----:R-:W-:Y:S05]  /*1cfe0*/  @!P1 BRA `(.L_x_4731) ;  /* 0xfffffffc00f09947 */ /* 0x002fea000383ffff */
[----:B------:R-:W-:Y:S05]  /*1cff0*/  BRA `(.L_x_5001) ;  /* 0xfffffec400247947 */ /* 0x000fea000383ffff */
.L_x_4737:
[----:B---3--:R3:W4:Y:S02]  /*1d000*/  SYNCS.PHASECHK.TRANS64.TRYWAIT P2, [R14+URZ+0x28c30], R57 ;  /* 0x028c30390e0075a7 */ /* 0x008724000804017f */
[----:B----4-:R-:W-:Y:S05]  /*1d010*/  @!P2 NANOSLEEP.SYNCS 0x989680 ;  /* 0x009896800000a95d */ /* 0x010fea0003900000 */
[----:B------:R-:W4:Y:S02]  /*1d020*/  @!P2 SYNCS.PHASECHK.TRANS64 P2, [R14+URZ+0x28c30], R57 ;  /* 0x028c30390e00a5a7 */ /* 0x000f24000804007f */
[----:B----4-:R-:W-:Y:S05]  /*1d030*/  @!P2 BRA `(.L_x_4737) ;  /* 0xfffffffc00f0a947 */ /* 0x010fea000383ffff */
[----:B------:R-:W-:Y:S05]  /*1d040*/  BRA `(.L_x_4736) ;  /* 0xfffffed000b47947 */ /* 0x000fea000383ffff */
.L_x_4750:
[----:B-1----:R1:W3:Y:S02]  /*1d050*/  SYNCS.PHASECHK.TRANS64.TRYWAIT P2, [R14+URZ+0x28c50], R57 ;  /* 0x028c50390e0075a7 */ /* 0x0022e4000804017f */
[----:B---3--:R-:W-:Y:S05]  /*1d060*/  @!P2 NANOSLEEP.SYNCS 0x989680 ;  /* 0x009896800000a95d */ /* 0x008fea0003900000 */
[----:B------:R-:W3:Y:S02]  /*1d070*/  @!P2 SYNCS.PHASECHK.TRANS64 P2, [R14+URZ+0x28c50], R57 ;  /* 0x028c50390e00a5a7 */ /* 0x000ee4000804007f */
[----:B---3--:R-:W-:Y:S05]  /*1d080*/  @!P2 BRA `(.L_x_4750) ;  /* 0xfffffffc00f0a947 */ /* 0x008fea000383ffff */
[----:B------:R-:W-:Y:S05]  /*1d090*/  BRA `(.L_x_4749) ;  /* 0xfffffeec00787947 */ /* 0x000fea000383ffff */
.L_x_4762:
[----:B-1----:R1:W2:Y:S02]  /*1d0a0*/  SYNCS.PHASECHK.TRANS64.TRYWAIT P2, [R212+URZ+0x28c30], R213 ;  /* 0x028c30d5d40075a7 */ /* 0x0022a4000804017f */
[----:B--2---:R-:W-:Y:S05]  /*1d0b0*/  @!P2 NANOSLEEP.SYNCS 0x989680 ;  /* 0x009896800000a95d */ /* 0x004fea0003900000 */
[----:B------:R-:W2:Y:S02]  /*1d0c0*/  @!P2 SYNCS.PHASECHK.TRANS64 P2, [R212+URZ+0x28c30], R213 ;  /* 0x028c30d5d400a5a7 */ /* 0x000ea4000804007f */
[----:B--2---:R-:W-:Y:S05]  /*1d0d0*/  @!P2 BRA `(.L_x_4762) ;  /* 0xfffffffc00f0a947 */ /* 0x004fea000383ffff */
[----:B------:R-:W-:Y:S05]  /*1d0e0*/  BRA `(.L_x_4761) ;  /* 0xfffffef000e87947 */ /* 0x000fea000383ffff */
.L_x_4775:
[----:B--2---:R2:W3:Y:S02]  /*1d0f0*/  SYNCS.PHASECHK.TRANS64.TRYWAIT P2, [R212+URZ+0x28c50], R213 ;  /* 0x028c50d5d40075a7 */ /* 0x0044e4000804017f */
[----:B---3--:R-:W-:Y:S05]  /*1d100*/  @!P2 NANOSLEEP.SYNCS 0x989680 ;  /* 0x009896800000a95d */ /* 0x008fea0003900000 */
[----:B------:R-:W3:Y:S02]  /*1d110*/  @!P2 SYNCS.PHASECHK.TRANS64 P2, [R212+URZ+0x28c50], R213 ;  /* 0x028c50d5d400a5a7 */ /* 0x000ee4000804007f */
[----:B---3--:R-:W-:Y:S05]  /*1d120*/  @!P2 BRA `(.L_x_4775) ;  /* 0xfffffffc00f0a947 */ /* 0x008fea000383ffff */
[----:B------:R-:W-:Y:S05]  /*1d130*/  BRA `(.L_x_4774) ;  /* 0xffffff1000d87947 */ /* 0x000fea000383ffff */
.L_x_4788:
[----:B--2---:R2:W3:Y:S02]  /*1d140*/  SYNCS.PHASECHK.TRANS64.TRYWAIT P3, [R204+URZ+0x28c30], R206 ;  /* 0x028c30cecc0075a7 */ /* 0x0044e4000806017f */
[----:B---3--:R-:W-:Y:S05]  /*1d150*/  @!P3 NANOSLEEP.SYNCS 0x989680 ;  /* 0x009896800000b95d */ /* 0x008fea0003900000 */
[----:B------:R-:W3:Y:S02]  /*1d160*/  @!P3 SYNCS.PHASECHK.TRANS64 P3, [R204+URZ+0x28c30], R206 ;  /* 0x028c30cecc00b5a7 */ /* 0x000ee4000806007f */
[----:B---3--:R-:W-:Y:S05]  /*1d170*/  @!P3 BRA `(.L_x_4788) ;  /* 0xfffffffc00f0b947 */ /* 0x008fea000383ffff */
[----:B------:R-:W-:Y:S05]  /*1d180*/  BRA `(.L_x_4787) ;  /* 0xffffff1800807947 */ /* 0x000fea000383ffff */
.L_x_4793:
[----:B----4-:R4:W0:Y:S02]  /*1d190*/  SYNCS.PHASECHK.TRANS64.TRYWAIT P3, [R204+URZ+0x28c50], R206 ;  /* 0x028c50cecc0075a7 */ /* 0x010824000806017f */
[----:B0-----:R-:W-:Y:S05]  /*1d1a0*/  @!P3 NANOSLEEP.SYNCS 0x989680 ;  /* 0x009896800000b95d */ /* 0x001fea0003900000 */
[----:B------:R-:W0:Y:S02]  /*1d1b0*/  @!P3 SYNCS.PHASECHK.TRANS64 P3, [R204+URZ+0x28c50], R206 ;  /* 0x028c50cecc00b5a7 */ /* 0x000e24000806007f */
[----:B0-----:R-:W-:Y:S05]  /*1d1c0*/  @!P3 BRA `(.L_x_4793) ;  /* 0xfffffffc00f0b947 */ /* 0x001fea000383ffff */
[----:B------:R-:W-:Y:S05]  /*1d1d0*/  BRA `(.L_x_4792) ;  /* 0xffffff2c00dc7947 */ /* 0x000fea000383ffff */
.L_x_4801:
[----:B---3--:R3:W4:Y:S02]  /*1d1e0*/  SYNCS.PHASECHK.TRANS64.TRYWAIT P2, [R206+URZ+0x28c30], R207 ;  /* 0x028c30cfce0075a7 */ /* 0x008724000804017f */
[----:B----4-:R-:W-:Y:S05]  /*1d1f0*/  @!P2 NANOSLEEP.SYNCS 0x989680 ;  /* 0x009896800000a95d */ /* 0x010fea0003900000 */
[----:B------:R-:W4:Y:S02]  /*1d200*/  @!P2 SYNCS.PHASECHK.TRANS64 P2, [R206+URZ+0x28c30], R207 ;  /* 0x028c30cfce00a5a7 */ /* 0x000f24000804007f */
[----:B----4-:R-:W-:Y:S05]  /*1d210*/  @!P2 BRA `(.L_x_4801) ;  /* 0xfffffffc00f0a947 */ /* 0x010fea000383ffff */
[----:B------:R-:W-:Y:S05]  /*1d220*/  BRA `(.L_x_4800) ;  /* 0xffffff3000f47947 */ /* 0x000fea000383ffff */
.L_x_4814:
[----:B--2---:R2:W3:Y:S02]  /*1d230*/  SYNCS.PHASECHK.TRANS64.TRYWAIT P2, [R206+URZ+0x28c50], R207 ;  /* 0x028c50cfce0075a7 */ /* 0x0044e4000804017f */
[----:B---3--:R-:W-:Y:S05]  /*1d240*/  @!P2 NANOSLEEP.SYNCS 0x989680 ;  /* 0x009896800000a95d */ /* 0x008fea0003900000 */
[----:B------:R-:W3:Y:S02]  /*1d250*/  @!P2 SYNCS.PHASECHK.TRANS64 P2, [R206+URZ+0x28c50], R207 ;  /* 0x028c50cfce00a5a7 */ /* 0x000ee4000804007f */
[----:B---3--:R-:W-:Y:S05]  /*1d260*/  @!P2 BRA `(.L_x_4814) ;  /* 0xfffffffc00f0a947 */ /* 0x008fea000383ffff */
[----:B------:R-:W-:Y:S05]  /*1d270*/  BRA `(.L_x_4813) ;  /* 0xffffff5000ec7947 */ /* 0x000fea000383ffff */
.L_x_4850:
[----:B------:R-:W1:Y:S01]  /*1d280*/  S2R R11, SR_TID.X ;  /* 0x00000000000b7919 */ /* 0x000e620000002100 */
[----:B------:R-:W-:Y:S01]  /*1d290*/  BSSY B1, `(.L_x_5002) ;  /* 0x000000a000017945 */ /* 0x000fe20003800000 */
[----:B------:R-:W-:Y:S02]  /*1d2a0*/  IMAD.MOV.U32 R12, RZ, RZ, RZ ;  /* 0x000000ffff0c7224 */ /* 0x000fe400078e00ff */
[----:B------:R-:W-:Y:S01]  /*1d2b0*/  IMAD.MOV.U32 R15, RZ, RZ, -0x1 ;  /* 0xffffffffff0f7424 */ /* 0x000fe200078e00ff */
[----:B-1----:R-:W-:-:S04]  /*1d2c0*/  SHF.R.U32.HI R11, RZ, 0x5, R11 ;  /* 0x00000005ff0b7819 */ /* 0x002fc8000001160b */
[----:B------:R-:W-:-:S05]  /*1d2d0*/  LOP3.LUT R11, R11, 0x3, RZ, 0xc0, !PT ;  /* 0x000000030b0b7812 */ /* 0x000fca00078ec0ff */
[----:B0-----:R-:W-:Y:S02]  /*1d2e0*/  IMAD.MOV.U32 R13, RZ, RZ, R11 ;  /* 0x000000ffff0d7224 */ /* 0x001fe400078e000b */
[----:B------:R-:W-:-:S07]  /*1d2f0*/  IMAD.MOV.U32 R11, RZ, RZ, 0x1f ;  /* 0x0000001fff0b7424 */ /* 0x000fce00078e00ff */
[----:B------:R-:W-:Y:S05]  /*1d300*/  WARPSYNC.COLLECTIVE R15, `(.L_x_5003) ;  /* 0x000000000f087348 */ /* 0x000fea0003c00000 */
[----:B------:R0:W1:Y:S02]  /*1d310*/  SHFL.IDX P6, R14, R13, R12, R11 ;  /* 0x0000000c0d0e7389 */ /* 0x00006400000c000b */
[----:B01----:R-:W-:Y:S01]  /*1d320*/  ENDCOLLECTIVE ;  /* 0x000000000000791b */ /* 0x003fe20003800000 */
.L_x_5003:
[----:B------:R-:W-:Y:S05]  /*1d330*/  BSYNC B1 ;  /* 0x0000000000017941 */ /* 0x000fea0003800000 */
.L_x_5002:
[----:B------:R-:W-:Y:S05]  /*1d340*/  BRA `(.L_x_5004) ;  /* 0xffffff9c00907947 */ /* 0x000fea000383ffff */
.L_x_4851:
[----:B------:R-:W-:Y:S01]  /*1d350*/  BSSY B1, `(.L_x_5005) ;  /* 0x0000006000017945 */ /* 0x000fe20003800000 */
[----:B------:R-:W-:-:S07]  /*1d360*/  IMAD.MOV.U32 R15, RZ, RZ, -0x1 ;  /* 0xffffffffff0f7424 */ /* 0x000fce00078e00ff */
[----:B0-----:R-:W-:Y:S05]  /*1d370*/  WARPSYNC.COLLECTIVE R15, `(.L_x_5006) ;  /* 0x000000000f0c7348 */ /* 0x001fea0003c00000 */
[----:B------:R-:W-:Y:S02]  /*1d380*/  ELECT P6, UR62, PT ;  /* 0x00000000003e782f */ /* 0x000fe400038c0000 */
[----:B------:R-:W-:Y:S01]  /*1d390*/  MOV R14, UR62 ;  /* 0x0000003e000e7c02 */ /* 0x000fe20008000f00 */
[----:B0-----:R-:W-:Y:S10]  /*1d3a0*/  ENDCOLLECTIVE ;  /* 0x000000000000791b */ /* 0x001ff40003800000 */
.L_x_5006:
[----:B------:R-:W-:Y:S05]  /*1d3b0*/  BSYNC B1 ;  /* 0x0000000000017941 */ /* 0x000fea0003800000 */
.L_x_5005:
[----:B------:R-:W-:Y:S05]  /*1d3c0*/  BRA `(.L_x_5007) ;  /* 0xffffff9c007c7947 */ /* 0x000fea000383ffff */
.L_x_4853:
[----:B-1----:R1:W2:Y:S02]  /*1d3d0*/  SYNCS.PHASECHK.TRANS64.TRYWAIT P0, [R7+URZ+0x28c20], R8 ;  /* 0x028c2008070075a7 */ /* 0x0022a4000800017f */
[----:B--2---:R-:W-:Y:S05]  /*1d3e0*/  @!P0 NANOSLEEP.SYNCS 0x989680 ;  /* 0x009896800000895d */ /* 0x004fea0003900000 */
[----:B------:R-:W2:Y:S02]  /*1d3f0*/  @!P0 SYNCS.PHASECHK.TRANS64 P0, [R7+URZ+0x28c20], R8 ;  /* 0x028c2008070085a7 */ /* 0x000ea4000800007f */
[----:B--2---:R-:W-:Y:S05]  /*1d400*/  @!P0 BRA `(.L_x_4853) ;  /* 0xfffffffc00f08947 */ /* 0x004fea000383ffff */
[----:B------:R-:W-:Y:S05]  /*1d410*/  BRA `(.L_x_5008) ;  /* 0xffffff9c00987947 */ /* 0x000fea000383ffff */
.L_x_4856:
[----:B-1----:R1:W2:Y:S02]  /*1d420*/  SYNCS.PHASECHK.TRANS64.TRYWAIT P0, [R8+URZ+0x28ca0], R11 ;  /* 0x028ca00b080075a7 */ /* 0x0022a4000800017f */
[----:B--2---:R-:W-:Y:S05]  /*1d430*/  @!P0 NANOSLEEP.SYNCS 0x989680 ;  /* 0x009896800000895d */ /* 0x004fea0003900000 */
[----:B------:R-:W2:Y:S02]  /*1d440*/  @!P0 SYNCS.PHASECHK.TRANS64 P0, [R8+URZ+0x28ca0], R11 ;  /* 0x028ca00b080085a7 */ /* 0x000ea4000800007f */
[----:B--2---:R-:W-:Y:S05]  /*1d450*/  @!P0 BRA `(.L_x_4856) ;  /* 0xfffffffc00f08947 */ /* 0x004fea000383ffff */
[----:B------:R-:W-:Y:S05]  /*1d460*/  BRA `(.L_x_5009) ;  /* 0xffffff9c00a87947 */ /* 0x000fea000383ffff */
.L_x_4858:
[----:B--2---:R2:W3:Y:S02]  /*1d470*/  SYNCS.PHASECHK.TRANS64.TRYWAIT P0, [R8+URZ+0x28cc0], R11 ;  /* 0x028cc00b080075a7 */ /* 0x0044e4000800017f */
[----:B---3--:R-:W-:Y:S05]  /*1d480*/  @!P0 NANOSLEEP.SYNCS 0x989680 ;  /* 0x009896800000895d */ /* 0x008fea0003900000 */
[----:B------:R-:W3:Y:S02]  /*1d490*/  @!P0 SYNCS.PHASECHK.TRANS64 P0, [R8+URZ+0x28cc0], R11 ;  /* 0x028cc00b080085a7 */ /* 0x000ee4000800007f */
[----:B---3--:R-:W-:Y:S05]  /*1d4a0*/  @!P0 BRA `(.L_x_4858) ;  /* 0xfffffffc00f08947 */ /* 0x008fea000383ffff */
[----:B------:R-:W-:Y:S05]  /*1d4b0*/  BRA `(.L_x_5010) ;  /* 0xffffffa0000c7947 */ /* 0x000fea000383ffff */
.L_x_4862:
[----:B-1----:R1:W2:Y:S02]  /*1d4c0*/  SYNCS.PHASECHK.TRANS64.TRYWAIT P0, [R9+URZ+0x28ca0], R10 ;  /* 0x028ca00a090075a7 */ /* 0x0022a4000800017f */
[----:B--2---:R-:W-:Y:S05]  /*1d4d0*/  @!P0 NANOSLEEP.SYNCS 0x989680 ;  /* 0x009896800000895d */ /* 0x004fea0003900000 */
[----:B------:R-:W2:Y:S02]  /*1d4e0*/  @!P0 SYNCS.PHASECHK.TRANS64 P0, [R9+URZ+0x28ca0], R10 ;  /* 0x028ca00a090085a7 */ /* 0x000ea4000800007f */
[----:B--2---:R-:W-:Y:S05]  /*1d4f0*/  @!P0 BRA `(.L_x_4862) ;  /* 0xfffffffc00f08947 */ /* 0x004fea000383ffff */
[----:B------:R-:W-:Y:S05]  /*1d500*/  BRA `(.L_x_5011) ;  /* 0xffffffa4004c7947 */ /* 0x000fea000383ffff */
.L_x_4864:
[----:B--2---:R2:W3:Y:S02]  /*1d510*/  SYNCS.PHASECHK.TRANS64.TRYWAIT P1, [R9+URZ+0x28cc0], R10 ;  /* 0x028cc00a090075a7 */ /* 0x0044e4000802017f */
[----:B---3--:R-:W-:Y:S05]  /*1d520*/  @!P1 NANOSLEEP.SYNCS 0x989680 ;  /* 0x009896800000995d */ /* 0x008fea0003900000 */
[----:B------:R-:W3:Y:S02]  /*1d530*/  @!P1 SYNCS.PHASECHK.TRANS64 P1, [R9+URZ+0x28cc0], R10 ;  /* 0x028cc00a090095a7 */ /* 0x000ee4000802007f */
[----:B---3--:R-:W-:Y:S05]  /*1d540*/  @!P1 BRA `(.L_x_4864) ;  /* 0xfffffffc00f09947 */ /* 0x008fea000383ffff */
[----:B------:R-:W-:Y:S05]  /*1d550*/  BRA `(.L_x_5012) ;  /* 0xffffffa400a87947 */ /* 0x000fea000383ffff */
.L_x_4882:
[----:B------:R-:W0:Y:S01]  /*1d560*/  S2R R5, SR_TID.X ;  /* 0x0000000000057919 */ /* 0x000e220000002100 */
[----:B------:R-:W-:Y:S01]  /*1d570*/  BSSY B0, `(.L_x_5013) ;  /* 0x000000a000007945 */ /* 0x000fe20003800000 */
[----:B------:R-:W-:Y:S01]  /*1d580*/  IMAD.MOV.U32 R12, RZ, RZ, RZ ;  /* 0x000000ffff0c7224 */ /* 0x000fe200078e00ff */
[----:B-1----:R-:W-:Y:S01]  /*1d590*/  MOV R11, 0x1f ;  /* 0x0000001f000b7802 */ /* 0x002fe20000000f00 */
[----:B------:R-:W-:Y:S01]  /*1d5a0*/  IMAD.MOV.U32 R15, RZ, RZ, -0x1 ;  /* 0xffffffffff0f7424 */ /* 0x000fe200078e00ff */
[----:B0-----:R-:W-:-:S04]  /*1d5b0*/  SHF.R.U32.HI R5, RZ, 0x5, R5 ;  /* 0x00000005ff057819 */ /* 0x001fc80000011605 */
[----:B------:R-:W-:-:S05]  /*1d5c0*/  LOP3.LUT R5, R5, 0x3, RZ, 0xc0, !PT ;  /* 0x0000000305057812 */ /* 0x000fca00078ec0ff */
[----:B------:R-:W-:-:S07]  /*1d5d0*/  IMAD.MOV.U32 R13, RZ, RZ, R5 ;  /* 0x000000ffff0d7224 */ /* 0x000fce00078e0005 */
[----:B------:R-:W-:Y:S05]  /*1d5e0*/  WARPSYNC.COLLECTIVE R15, `(.L_x_5014) ;  /* 0x000000000f087348 */ /* 0x000fea0003c00000 */
[----:B------:R0:W1:Y:S02]  /*1d5f0*/  SHFL.IDX P6, R14, R13, R12, R11 ;  /* 0x0000000c0d0e7389 */ /* 0x00006400000c000b */
[----:B01----:R-:W-:Y:S01]  /*1d600*/  ENDCOLLECTIVE ;  /* 0x000000000000791b */ /* 0x003fe20003800000 */
.L_x_5014:
[----:B------:R-:W-:Y:S05]  /*1d610*/  BSYNC B0 ;  /* 0x0000000000007941 */ /* 0x000fea0003800000 */
.L_x_5013:
[----:B------:R-:W-:Y:S05]  /*1d620*/  BRA `(.L_x_5015) ;  /* 0xffffffb400707947 */ /* 0x000fea000383ffff */
.L_x_4883:
[----:B------:R-:W-:Y:S01]  /*1d630*/  BSSY B0, `(.L_x_5016) ;  /* 0x0000006000007945 */ /* 0x000fe20003800000 */
[----:B------:R-:W-:-:S07]  /*1d640*/  IMAD.MOV.U32 R15, RZ, RZ, -0x1 ;  /* 0xffffffffff0f7424 */ /* 0x000fce00078e00ff */
[----:B-1----:R-:W-:Y:S05]  /*1d650*/  WARPSYNC.COLLECTIVE R15, `(.L_x_5017) ;  /* 0x000000000f0c7348 */ /* 0x002fea0003c00000 */
[----:B------:R-:W-:Y:S02]  /*1d660*/  ELECT P6, UR62, PT ;  /* 0x00000000003e782f */ /* 0x000fe400038c0000 */
[----:B------:R-:W-:Y:S01]  /*1d670*/  MOV R14, UR62 ;  /* 0x0000003e000e7c02 */ /* 0x000fe20008000f00 */
[----:B-1----:R-:W-:Y:S10]  /*1d680*/  ENDCOLLECTIVE ;  /* 0x000000000000791b */ /* 0x002ff40003800000 */
.L_x_5017:
[----:B------:R-:W-:Y:S05]  /*1d690*/  BSYNC B0 ;  /* 0x0000000000007941 */ /* 0x000fea0003800000 */
.L_x_5016:
[----:B------:R-:W-:Y:S05]  /*1d6a0*/  BRA `(.L_x_5018) ;  /* 0xffffffb400607947 */ /* 0x000fea000383ffff */
.L_x_4886:
[----:B0-----:R0:W1:Y:S02]  /*1d6b0*/  SYNCS.PHASECHK.TRANS64.TRYWAIT P0, [R5+URZ+0x28c40], R7 ;  /* 0x028c4007050075a7 */ /* 0x001064000800017f */
[----:B-1----:R-:W-:Y:S05]  /*1d6c0*/  @!P0 NANOSLEEP.SYNCS 0x989680 ;  /* 0x009896800000895d */ /* 0x002fea0003900000 */
[----:B------:R-:W1:Y:S02]  /*1d6d0*/  @!P0 SYNCS.PHASECHK.TRANS64 P0, [R5+URZ+0x28c40], R7 ;  /* 0x028c4007050085a7 */ /* 0x000e64000800007f */
[----:B-1----:R-:W-:Y:S05]  /*1d6e0*/  @!P0 BRA `(.L_x_4886) ;  /* 0xfffffffc00f08947 */ /* 0x002fea000383ffff */
[----:B------:R-:W-:Y:S05]  /*1d6f0*/  BRA `(.L_x_5019) ;  /* 0xffffffb400c87947 */ /* 0x000fea000383ffff */
.L_x_4889:
        /* <DEDUP_REMOVED lines=8> */
.L_x_4892:
[----:B0-----:R0:W1:Y:S02]  /*1d780*/  SYNCS.PHASECHK.TRANS64.TRYWAIT P0, [R2+URZ+0x28c60], R5 ;  /* 0x028c6005020075a7 */ /* 0x001064000800017f */
[----:B-1----:R-:W-:Y:S05]  /*1d790*/  @!P0 NANOSLEEP.SYNCS 0x989680 ;  /* 0x009896800000895d */ /* 0x002fea0003900000 */
[----:B------:R-:W1:Y:S02]  /*1d7a0*/  @!P0 SYNCS.PHASECHK.TRANS64 P0, [R2+URZ+0x28c60], R5 ;  /* 0x028c6005020085a7 */ /* 0x000e64000800007f */
[----:B-1----:R-:W-:Y:S05]  /*1d7b0*/  @!P0 BRA `(.L_x_4892) ;  /* 0xfffffffc00f08947 */ /* 0x002fea000383ffff */
[----:B------:R-:W-:Y:S05]  /*1d7c0*/  BRA `(.L_x_5021) ;  /* 0xffffffb800c07947 */ /* 0x000fea000383ffff */
.L_x_4901:
[----:B--2---:R2:W3:Y:S02]  /*1d7d0*/  SYNCS.PHASECHK.TRANS64.TRYWAIT P0, [R2+URZ+0x28c40], R3 ;  /* 0x028c4003020075a7 */ /* 0x0044e4000800017f */
[----:B---3--:R-:W-:Y:S05]  /*1d7e0*/  @!P0 NANOSLEEP.SYNCS 0x989680 ;  /* 0x009896800000895d */ /* 0x008fea0003900000 */
[----:B------:R-:W3:Y:S02]  /*1d7f0*/  @!P0 SYNCS.PHASECHK.TRANS64 P0, [R2+URZ+0x28c40], R3 ;  /* 0x028c4003020085a7 */ /* 0x000ee4000800007f */
[----:B---3--:R-:W-:Y:S05]  /*1d800*/  @!P0 BRA `(.L_x_4901) ;  /* 0xfffffffc00f08947 */ /* 0x008fea000383ffff */
[----:B------:R-:W-:Y:S05]  /*1d810*/  BRA `(.L_x_5022) ;  /* 0xffffffc000907947 */ /* 0x000fea000383ffff */
.L_x_4903:
[----:B0-----:R0:W3:Y:S02]  /*1d820*/  SYNCS.PHASECHK.TRANS64.TRYWAIT P0, [R2+URZ+0x28c60], R3 ;  /* 0x028c6003020075a7 */ /* 0x0010e4000800017f */
[----:B---3--:R-:W-:Y:S05]  /*1d830*/  @!P0 NANOSLEEP.SYNCS 0x989680 ;  /* 0x009896800000895d */ /* 0x008fea0003900000 */
[----:B------:R-:W3:Y:S02]  /*1d840*/  @!P0 SYNCS.PHASECHK.TRANS64 P0, [R2+URZ+0x28c60], R3 ;  /* 0x028c6003020085a7 */ /* 0x000ee4000800007f */
[----:B---3--:R-:W-:Y:S05]  /*1d850*/  @!P0 BRA `(.L_x_4903) ;  /* 0xfffffffc00f08947 */ /* 0x008fea000383ffff */
[----:B------:R-:W-:Y:S05]  /*1d860*/  BRA `(.L_x_5023) ;  /* 0xffffffc400007947 */ /* 0x000fea000383ffff */
.L_x_4908:
[----:B---3--:R3:W4:Y:S02]  /*1d870*/  SYNCS.PHASECHK.TRANS64.TRYWAIT P0, [R2+URZ+0x28c40], R3 ;  /* 0x028c4003020075a7 */ /* 0x008724000800017f */
[----:B----4-:R-:W-:Y:S05]  /*1d880*/  @!P0 NANOSLEEP.SYNCS 0x989680 ;  /* 0x009896800000895d */ /* 0x010fea0003900000 */
[----:B------:R-:W4:Y:S02]  /*1d890*/  @!P0 SYNCS.PHASECHK.TRANS64 P0, [R2+URZ+0x28c40], R3 ;  /* 0x028c4003020085a7 */ /* 0x000f24000800007f */
[----:B----4-:R-:W-:Y:S05]  /*1d8a0*/  @!P0 BRA `(.L_x_4908) ;  /* 0xfffffffc00f08947 */ /* 0x010fea000383ffff */
[----:B------:R-:W-:Y:S05]  /*1d8b0*/  BRA `(.L_x_5024) ;  /* 0xffffffc800a47947 */ /* 0x000fea000383ffff */
.L_x_4910:
[----:B0-----:R0:W2:Y:S02]  /*1d8c0*/  SYNCS.PHASECHK.TRANS64.TRYWAIT P1, [R2+URZ+0x28c60], R3 ;  /* 0x028c6003020075a7 */ /* 0x0010a4000802017f */
[----:B--2---:R-:W-:Y:S05]  /*1d8d0*/  @!P1 NANOSLEEP.SYNCS 0x989680 ;  /* 0x009896800000995d */ /* 0x004fea0003900000 */
[----:B------:R-:W2:Y:S02]  /*1d8e0*/  @!P1 SYNCS.PHASECHK.TRANS64 P1, [R2+URZ+0x28c60], R3 ;  /* 0x028c6003020095a7 */ /* 0x000ea4000802007f */
[----:B--2---:R-:W-:Y:S05]  /*1d8f0*/  @!P1 BRA `(.L_x_4910) ;  /* 0xfffffffc00f09947 */ /* 0x004fea000383ffff */
[----:B------:R-:W-:Y:S05]  /*1d900*/  BRA `(.L_x_5025) ;  /* 0xffffffcc00107947 */ /* 0x000fea000383ffff */
.L_x_4915:
[----:B---3--:R3:W4:Y:S02]  /*1d910*/  SYNCS.PHASECHK.TRANS64.TRYWAIT P0, [R2+URZ+0x28c40], R3 ;  /* 0x028c4003020075a7 */ /* 0x008724000800017f */
[----:B----4-:R-:W-:Y:S05]  /*1d920*/  @!P0 NANOSLEEP.SYNCS 0x989680 ;  /* 0x009896800000895d */ /* 0x010fea0003900000 */
[----:B------:R-:W4:Y:S02]  /*1d930*/  @!P0 SYNCS.PHASECHK.TRANS64 P0, [R2+URZ+0x28c40], R3 ;  /* 0x028c4003020085a7 */ /* 0x000f24000800007f */
[----:B----4-:R-:W-:Y:S05]  /*1d940*/  @!P0 BRA `(.L_x_4915) ;  /* 0xfffffffc00f08947 */ /* 0x010fea000383ffff */
[----:B------:R-:W-:Y:S05]  /*1d950*/  BRA `(.L_x_5026) ;  /* 0xffffffd000907947 */ /* 0x000fea000383ffff */
.L_x_4917:
[----:B0-----:R0:W2:Y:S02]  /*1d960*/  SYNCS.PHASECHK.TRANS64.TRYWAIT P1, [R2+URZ+0x28c60], R3 ;  /* 0x028c6003020075a7 */ /* 0x0010a4000802017f */
[----:B--2---:R-:W-:Y:S05]  /*1d970*/  @!P1 NANOSLEEP.SYNCS 0x989680 ;  /* 0x009896800000995d */ /* 0x004fea0003900000 */
[----:B------:R-:W2:Y:S02]  /*1d980*/  @!P1 SYNCS.PHASECHK.TRANS64 P1, [R2+URZ+0x28c60], R3 ;  /* 0x028c6003020095a7 */ /* 0x000ea4000802007f */
[----:B--2---:R-:W-:Y:S05]  /*1d990*/  @!P1 BRA `(.L_x_4917) ;  /* 0xfffffffc00f09947 */ /* 0x004fea000383ffff */
[----:B------:R-:W-:Y:S05]  /*1d9a0*/  BRA `(.L_x_5027) ;  /* 0xffffffd400007947 */ /* 0x000fea000383ffff */
.L_x_4922:
[----:B------:R-:W-:Y:S01]  /*1d9b0*/  BSSY B0, `(.L_x_5028) ;  /* 0x0000008000007945 */ /* 0x000fe20003800000 */
[----:B0-----:R-:W-:Y:S02]  /*1d9c0*/  IMAD.MOV.U32 R13, RZ, RZ, R16 ;  /* 0x000000ffff0d7224 */ /* 0x001fe400078e0010 */
[----:B------:R-:W-:Y:S02]  /*1d9d0*/  IMAD.MOV.U32 R12, RZ, RZ, RZ ;  /* 0x000000ffff0c7224 */ /* 0x000fe400078e00ff */
[----:B-1----:R-:W-:Y:S02]  /*1d9e0*/  IMAD.MOV.U32 R11, RZ, RZ, 0x1f ;  /* 0x0000001fff0b7424 */ /* 0x002fe400078e00ff */
[----:B------:R-:W-:-:S07]  /*1d9f0*/  IMAD.MOV.U32 R15, RZ, RZ, -0x1 ;  /* 0xffffffffff0f7424 */ /* 0x000fce00078e00ff */
[----:B--2---:R-:W-:Y:S05]  /*1da00*/  WARPSYNC.COLLECTIVE R15, `(.L_x_5029) ;  /* 0x000000000f087348 */ /* 0x004fea0003c00000 */
[----:B------:R0:W1:Y:S02]  /*1da10*/  SHFL.IDX P6, R14, R13, R12, R11 ;  /* 0x0000000c0d0e7389 */ /* 0x00006400000c000b */
[----:B012---:R-:W-:Y:S01]  /*1da20*/  ENDCOLLECTIVE ;  /* 0x000000000000791b */ /* 0x007fe20003800000 */
.L_x_5029:
[----:B------:R-:W-:Y:S05]  /*1da30*/  BSYNC B0 ;  /* 0x0000000000007941 */ /* 0x000fea0003800000 */
.L_x_5028:
        /* <DEDUP_REMOVED lines=8> */
.L_x_5030:
[----:B------:R-:W-:Y:S01]  /*1dac0*/  IMAD.MOV.U32 R16, RZ, RZ, R14 ;  /* 0x000000ffff107224 */ /* 0x000fe200078e000e */
[----:B------:R-:W-:Y:S06]  /*1dad0*/  BRA `(.L_x_5031) ;  /* 0xffffffd800447947 */ /* 0x000fec000383ffff */
.L_x_4925:
[----:B------:R-:W-:Y:S01]  /*1dae0*/  BSSY B0, `(.L_x_5032) ;  /* 0x0000008000007945 */ /* 0x000fe20003800000 */
[----:B0----5:R-:W-:Y:S02]  /*1daf0*/  IMAD.MOV.U32 R13, RZ, RZ, R17 ;  /* 0x000000ffff0d7224 */ /* 0x021fe400078e0011 */
[----:B------:R-:W-:Y:S02]  /*1db00*/  IMAD.MOV.U32 R12, RZ, RZ, 0x1 ;  /* 0x00000001ff0c7424 */ /* 0x000fe400078e00ff */
[----:B-1----:R-:W-:Y:S02]  /*1db10*/  IMAD.MOV.U32 R11, RZ, RZ, RZ ;  /* 0x000000ffff0b7224 */ /* 0x002fe400078e00ff */
[----:B------:R-:W-:-:S07]  /*1db20*/  IMAD.MOV.U32 R15, RZ, RZ, -0x1 ;  /* 0xffffffffff0f7424 */ /* 0x000fce00078e00ff */
[----:B--234-:R-:W-:Y:S05]  /*1db30*/  WARPSYNC.COLLECTIVE R15, `(.L_x_5033) ;  /* 0x000000000f087348 */ /* 0x01cfea0003c00000 */
[----:B------:R0:W1:Y:S02]  /*1db40*/  SHFL.UP P6, R14, R13, R12, R11 ;  /* 0x0400000c0d0e7389 */ /* 0x00006400000c000b */
[----:B01234-:R-:W-:Y:S01]  /*1db50*/  ENDCOLLECTIVE ;  /* 0x000000000000791b */ /* 0x01ffe20003800000 */
.L_x_5033:
[----:B------:R-:W-:Y:S05]  /*1db60*/  BSYNC B0 ;  /* 0x0000000000007941 */ /* 0x000fea0003800000 */
.L_x_5032:
        /* <DEDUP_REMOVED lines=10> */
.L_x_5034:
        /* <DEDUP_REMOVED lines=8> */
.L_x_5035:
        /* <DEDUP_REMOVED lines=8> */
.L_x_5036:
        /* <DEDUP_REMOVED lines=8> */
.L_x_5037:
        /* <DEDUP_REMOVED lines=8> */
.L_x_5038:
[----:B------:R-:W-:Y:S05]  /*1de10*/  BRA `(.L_x_5039) ;  /* 0xffffffd800087947 */ /* 0x000fea000383ffff */
.L_x_4930:
[----:B------:R-:W-:Y:S01]  /*1de20*/  BSSY B0, `(.L_x_5040) ;  /* 0x0000008000007945 */ /* 0x000fe20003800000 */
[----:B-----5:R-:W-:Y:S02]  /*1de30*/  IMAD.MOV.U32 R13, RZ, RZ, R17 ;  /* 0x000000ffff0d7224 */ /* 0x020fe400078e0011 */
[----:B------:R-:W-:Y:S02]  /*1de40*/  IMAD.MOV.U32 R12, RZ, RZ, 0x1 ;  /* 0x00000001ff0c7424 */ /* 0x000fe400078e00ff */
[----:B-1----:R-:W-:Y:S02]  /*1de50*/  IMAD.MOV.U32 R11, RZ, RZ, RZ ;  /* 0x000000ffff0b7224 */ /* 0x002fe400078e00ff */
[----:B------:R-:W-:-:S07]  /*1de60*/  IMAD.MOV.U32 R15, RZ, RZ, -0x1 ;  /* 0xffffffffff0f7424 */ /* 0x000fce00078e00ff */
[----:B0-2---:R-:W-:Y:S05]  /*1de70*/  WARPSYNC.COLLECTIVE R15, `(.L_x_5041) ;  /* 0x000000000f087348 */ /* 0x005fea0003c00000 */
[----:B------:R1:W3:Y:S02]  /*1de80*/  SHFL.UP P6, R14, R13, R12, R11 ;  /* 0x0400000c0d0e7389 */ /* 0x0002e400000c000b */
[----:B0123--:R-:W-:Y:S01]  /*1de90*/  ENDCOLLECTIVE ;  /* 0x000000000000791b */ /* 0x00ffe20003800000 */
.L_x_5041:
[----:B------:R-:W-:Y:S05]  /*1dea0*/  BSYNC B0 ;  /* 0x0000000000007941 */ /* 0x000fea0003800000 */
.L_x_5040:
        /* <DEDUP_REMOVED lines=10> */
.L_x_5042:
        /* <DEDUP_REMOVED lines=8> */
.L_x_5043:
        /* <DEDUP_REMOVED lines=8> */
.L_x_5044:
        /* <DEDUP_REMOVED lines=8> */
.L_x_5045:
        /* <DEDUP_REMOVED lines=8> */
.L_x_5046:
[----:B------:R-:W-:Y:S05]  /*1e150*/  BRA `(.L_x_5047) ;  /* 0xffffffd400ec7947 */ /* 0x000fea000383ffff */
.L_x_4932:
[----:B------:R-:W-:Y:S01]  /*1e160*/  BSSY B0, `(.L_x_5048) ;  /* 0x0000006000007945 */ /* 0x000fe20003800000 */
[----:B------:R-:W-:Y:S01]  /*1e170*/  PLOP3.LUT P6, PT, P6, PT, PT, 0x8, 0x0 ;  /* 0x000000000000781c */ /* 0x000fe200037ce170 */
[----:B------:R-:W-:-:S12]  /*1e180*/  IMAD.MOV.U32 R15, RZ, RZ, -0x1 ;  /* 0xffffffffff0f7424 */ /* 0x000fd800078e00ff */
[----:B01----:R-:W-:Y:S05]  /*1e190*/  WARPSYNC.COLLECTIVE R15, `(.L_x_5049) ;  /* 0x000000000f087348 */ /* 0x003fea0003c00000 */
[----:B------:R-:W-:Y:S01]  /*1e1a0*/  VOTE.ANY R14, PT, P6 ;  /* 0x00000000000e7806 */ /* 0x000fe200030e0100 */
[----:B01----:R-:W-:Y:S06]  /*1e1b0*/  ENDCOLLECTIVE ;  /* 0x000000000000791b */ /* 0x003fec0003800000 */
.L_x_5049:
[----:B------:R-:W-:Y:S05]  /*1e1c0*/  BSYNC B0 ;  /* 0x0000000000007941 */ /* 0x000fea0003800000 */
.L_x_5048:
        /* <DEDUP_REMOVED lines=9> */
.L_x_5050:
[----:B------:R-:W-:Y:S01]  /*1e260*/  IMAD.MOV.U32 R17, RZ, RZ, R14 ;  /* 0x000000ffff117224 */ /* 0x000fe200078e000e */
[----:B------:R-:W-:Y:S06]  /*1e270*/  BRA `(.L_x_5051) ;  /* 0xffffffd400dc7947 */ /* 0x000fec000383ffff */
.L_x_4934:
[----:B------:R-:W-:Y:S01]  /*1e280*/  BSSY B0, `(.L_x_5052) ;  /* 0x0000007000007945 */ /* 0x000fe20003800000 */
[----:B------:R-:W-:Y:S02]  /*1e290*/  IMAD.MOV.U32 R13, RZ, RZ, R2 ;  /* 0x000000ffff0d7224 */ /* 0x000fe400078e0002 */
[----:B-1----:R-:W-:Y:S02]  /*1e2a0*/  IMAD.MOV.U32 R11, RZ, RZ, 0x1f ;  /* 0x0000001fff0b7424 */ /* 0x002fe400078e00ff */
[----:B------:R-:W-:-:S07]  /*1e2b0*/  IMAD.MOV.U32 R15, RZ, RZ, -0x1 ;  /* 0xffffffffff0f7424 */ /* 0x000fce00078e00ff */
[----:B0-23--:R-:W-:Y:S05]  /*1e2c0*/  WARPSYNC.COLLECTIVE R15, `(.L_x_5053) ;  /* 0x000000000f087348 */ /* 0x00dfea0003c00000 */
[----:B------:R1:W4:Y:S02]  /*1e2d0*/  SHFL.IDX P6, R14, R13, R12, R11 ;  /* 0x0000000c0d0e7389 */ /* 0x00032400000c000b */
[----:B01234-:R-:W-:Y:S01]  /*1e2e0*/  ENDCOLLECTIVE ;  /* 0x000000000000791b */ /* 0x01ffe20003800000 */
.L_x_5053:
[----:B------:R-:W-:Y:S05]  /*1e2f0*/  BSYNC B0 ;  /* 0x0000000000007941 */ /* 0x000fea0003800000 */
.L_x_5052:
[----:B------:R-:W-:Y:S01]  /*1e300*/  IMAD.MOV.U32 R7, RZ, RZ, R14 ;  /* 0x000000ffff077224 */ /* 0x000fe200078e000e */
[----:B------:R-:W-:Y:S06]  /*1e310*/  BRA `(.L_x_4933) ;  /* 0xffffffd400d07947 */ /* 0x000fec000383ffff */
.L_x_4938:
[----:B-1----:R1:W2:Y:S02]  /*1e320*/  SYNCS.PHASECHK.TRANS64.TRYWAIT P0, [R0+URZ+0x28c20], R3 ;  /* 0x028c2003000075a7 */ /* 0x0022a4000800017f */
[----:B--2---:R-:W-:Y:S05]  /*1e330*/  @!P0 NANOSLEEP.SYNCS 0x989680 ;  /* 0x009896800000895d */ /* 0x004fea0003900000 */
[----:B------:R-:W2:Y:S02]  /*1e340*/  @!P0 SYNCS.PHASECHK.TRANS64 P0, [R0+URZ+0x28c20], R3 ;  /* 0x028c2003000085a7 */ /* 0x000ea4000800007f */
[----:B--2---:R-:W-:Y:S05]  /*1e350*/  @!P0 BRA `(.L_x_4938) ;  /* 0xfffffffc00f08947 */ /* 0x004fea000383ffff */
[----:B------:R-:W-:Y:S05]  /*1e360*/  BRA `(.L_x_5054) ;  /* 0xffffffdc00447947 */ /* 0x000fea000383ffff */
.L_x_4939:
        /* <DEDUP_REMOVED lines=11> */
.L_x_5056:
[----:B------:R-:W-:Y:S05]  /*1e420*/  BSYNC B0 ;  /* 0x0000000000007941 */ /* 0x000fea0003800000 */
.L_x_5055:
[----:B------:R-:W-:Y:S05]  /*1e430*/  BRA `(.L_x_5057) ;  /* 0xffffffdc002c7947 */ /* 0x000fea000383ffff */
.L_x_4940:
[----:B------:R-:W-:Y:S01]  /*1e440*/  BSSY B0, `(.L_x_5058) ;  /* 0x0000006000007945 */ /* 0x000fe20003800000 */
[----:B------:R-:W-:-:S07]  /*1e450*/  IMAD.MOV.U32 R15, RZ, RZ, -0x1 ;  /* 0xffffffffff0f7424 */ /* 0x000fce00078e00ff */
[----:B012---:R-:W-:Y:S05]  /*1e460*/  WARPSYNC.COLLECTIVE R15, `(.L_x_5059) ;  /* 0x000000000f0c7348 */ /* 0x007fea0003c00000 */
[----:B------:R-:W-:Y:S02]  /*1e470*/  ELECT P6, UR62, PT ;  /* 0x00000000003e782f */ /* 0x000fe400038c0000 */
[----:B------:R-:W-:Y:S01]  /*1e480*/  MOV R14, UR62 ;  /* 0x0000003e000e7c02 */ /* 0x000fe20008000f00 */
[----:B012---:R-:W-:Y:S10]  /*1e490*/  ENDCOLLECTIVE ;  /* 0x000000000000791b */ /* 0x007ff40003800000 */
.L_x_5059:
[----:B------:R-:W-:Y:S05]  /*1e4a0*/  BSYNC B0 ;  /* 0x0000000000007941 */ /* 0x000fea0003800000 */
.L_x_5058:
[----:B------:R-:W-:Y:S05]  /*1e4b0*/  BRA `(.L_x_5060) ;  /* 0xffffffdc00207947 */ /* 0x000fea000383ffff */
.L_x_4942:
[----:B-1----:R1:W2:Y:S02]  /*1e4c0*/  SYNCS.PHASECHK.TRANS64.TRYWAIT P0, [R6+URZ], R5 ;  /* 0x00000005060075a7 */ /* 0x0022a4000800017f */
[----:B--2---:R-:W-:Y:S05]  /*1e4d0*/  @!P0 NANOSLEEP.SYNCS 0x989680 ;  /* 0x009896800000895d */ /* 0x004fea0003900000 */
[----:B------:R-:W2:Y:S02]  /*1e4e0*/  @!P0 SYNCS.PHASECHK.TRANS64 P0, [R6+URZ], R5 ;  /* 0x00000005060085a7 */ /* 0x000ea4000800007f */
[----:B--2---:R-:W-:Y:S05]  /*1e4f0*/  @!P0 BRA `(.L_x_4942) ;  /* 0xfffffffc00f08947 */ /* 0x004fea000383ffff */
[----:B------:R-:W-:Y:S05]  /*1e500*/  BRA `(.L_x_5061) ;  /* 0xffffffdc005c7947 */ /* 0x000fea000383ffff */
.L_x_4943:
[----:B--2---:R2:W3:Y:S02]  /*1e510*/  SYNCS.PHASECHK.TRANS64.TRYWAIT P0, [R7+URZ], R2 ;  /* 0x00000002070075a7 */ /* 0x0044e4000800017f */
[----:B---3--:R-:W-:Y:S05]  /*1e520*/  @!P0 NANOSLEEP.SYNCS 0x989680 ;  /* 0x009896800000895d */ /* 0x008fea0003900000 */
[----:B------:R-:W3:Y:S02]  /*1e530*/  @!P0 SYNCS.PHASECHK.TRANS64 P0, [R7+URZ], R2 ;  /* 0x00000002070085a7 */ /* 0x000ee4000800007f */
[----:B---3--:R-:W-:Y:S05]  /*1e540*/  @!P0 BRA `(.L_x_4943) ;  /* 0xfffffffc00f08947 */ /* 0x008fea000383ffff */
[----:B------:R-:W-:Y:S05]  /*1e550*/  BRA `(.L_x_5062) ;  /* 0xffffffdc00507947 */ /* 0x000fea000383ffff */
.L_x_4945:
[----:B---3--:R3:W4:Y:S02]  /*1e560*/  SYNCS.PHASECHK.TRANS64.TRYWAIT P0, [R4+URZ], R5 ;  /* 0x00000005040075a7 */ /* 0x008724000800017f */
[----:B----4-:R-:W-:Y:S05]  /*1e570*/  @!P0 NANOSLEEP.SYNCS 0x989680 ;  /* 0x009896800000895d */ /* 0x010fea0003900000 */
[----:B------:R-:W4:Y:S02]  /*1e580*/  @!P0 SYNCS.PHASECHK.TRANS64 P0, [R4+URZ], R5 ;  /* 0x00000005040085a7 */ /* 0x000f24000800007f */
[----:B----4-:R-:W-:Y:S05]  /*1e590*/  @!P0 BRA `(.L_x_4945) ;  /* 0xfffffffc00f08947 */ /* 0x010fea000383ffff */
[----:B------:R-:W-:Y:S05]  /*1e5a0*/  BRA `(.L_x_5063) ;  /* 0xffffffdc00587947 */ /* 0x000fea000383ffff */
.L_x_5064:
        /* <DEDUP_REMOVED lines=13> */
.L_x_11949:


//--------------------- .text._ZN7cutlass13device_kernelIN5flash11enable_sm90INS1_16FlashAttnFwdSm90INS1_25CollectiveMainloopFwdSm90ILi2EN4cute5tupleIJNS5_1CILi1EEES8_S8_EEENS6_IJNS7_ILi64EEESA_SA_EEELi512ENS_10bfloat16_tEfNS_4arch4Sm90ELb0ELb1ELb0ELb1ELb0ELb0ELb1ELb0ELb0ELb0ELb0ELb0EEENS1_21CollectiveEpilogueFwdINS6_IJSA_NS7_ILi512EEESA_EEES9_SC_SE_Li256ELb1ELb0ELb0ELb0EEENS1_36VarlenDynamicPersistentTileSchedulerILi64ELi64ELi256ELi32ELb0ELb0ELb1ELb1ELb0ELb1EEEEEEEEEvNT_6ParamsE --------------------------
	.section	.text._ZN7cutlass13device_kernelIN5flash11enable_sm90INS1_16FlashAttnFwdSm90INS1_25CollectiveMainloopFwdSm90ILi2EN4cute5tupleIJNS5_1CILi1EEES8_S8_EEENS6_IJNS7_ILi64EEESA_SA_EEELi512ENS_10bfloat16_tEfNS_4arch4Sm90ELb0ELb1ELb0ELb1ELb0ELb0ELb1ELb0ELb0ELb0ELb0ELb0EEENS1_21CollectiveEpilogueFwdINS6_IJSA_NS7_ILi512EEESA_EEES9_SC_SE_Li256ELb1ELb0ELb0ELb0EEENS1_36VarlenDynamicPersistentTileSchedulerILi64ELi64ELi256ELi32ELb0ELb0ELb1ELb1ELb0ELb1EEEEEEEEEvNT_6ParamsE,"ax",@progbits
	.align	128
.text._ZN7cutlass13device_kernelIN5flash11enable_sm90INS1_16FlashAttnFwdSm90INS1_25CollectiveMainloopFwdSm90ILi2EN4cute5tupleIJNS5_1CILi1EEES8_S8_EEENS6_IJNS7_ILi64EEESA_SA_EEELi512ENS_10bfloat16_tEfNS_4arch4Sm90ELb0ELb1ELb0ELb1ELb0ELb0ELb1ELb0ELb0ELb0ELb0ELb0EEENS1_21CollectiveEpilogueFwdINS6_IJSA_NS7_ILi512EEESA_EEES9_SC_SE_Li256ELb1ELb0ELb0ELb0EEENS1_36VarlenDynamicPersistentTileSchedulerILi64ELi64ELi256ELi32ELb0ELb0ELb1ELb1ELb0ELb1EEEEEEEEEvNT_6ParamsE:
        .type           _ZN7cutlass13device_kernelIN5flash11enable_sm90INS1_16FlashAttnFwdSm90INS1_25CollectiveMainloopFwdSm90ILi2EN4cute5tupleIJNS5_1CILi1EEES8_S8_EEENS6_IJNS7_ILi64EEESA_SA_EEELi512ENS_10bfloat16_tEfNS_4arch4Sm90ELb0ELb1ELb0ELb1ELb0ELb0ELb1ELb0ELb0ELb0ELb0ELb0EEENS1_21CollectiveEpilogueFwdINS6_IJSA_NS7_ILi512EEESA_EEES9_SC_SE_Li256ELb1ELb0ELb0ELb0EEENS1_36VarlenDynamicPersistentTileSchedulerILi64ELi64ELi256ELi32ELb0ELb0ELb1ELb1ELb0ELb1EEEEEEEEEvNT_6ParamsE,@function
        .size           _ZN7cutlass13device_kernelIN5flash11enable_sm90INS1_16FlashAttnFwdSm90INS1_25CollectiveMainloopFwdSm90ILi2EN4cute5tupleIJNS5_1CILi1EEES8_S8_EEENS6_IJNS7_ILi64EEESA_SA_EEELi512ENS_10bfloat16_tEfNS_4arch4Sm90ELb0ELb1ELb0ELb1ELb0ELb0ELb1ELb0ELb0ELb0ELb0ELb0EEENS1_21CollectiveEpilogueFwdINS6_IJSA_NS7_ILi512EEESA_EEES9_SC_SE_Li256ELb1ELb0ELb0ELb0EEENS1_36VarlenDynamicPersistentTileSchedulerILi64ELi64ELi256ELi32ELb0ELb0ELb1ELb1ELb0ELb1EEEEEEEEEvNT_6ParamsE,(.L_x_11950 - _ZN7cutlass13device_kernelIN5flash11enable_sm90INS1_16FlashAttnFwdSm90INS1_25CollectiveMainloopFwdSm90ILi2EN4cute5tupleIJNS5_1CILi1EEES8_S8_EEENS6_IJNS7_ILi64EEESA_SA_EEELi512ENS_10bfloat16_tEfNS_4arch4Sm90ELb0ELb1ELb0ELb1ELb0ELb0ELb1ELb0ELb0ELb0ELb0ELb0EEENS1_21CollectiveEpilogueFwdINS6_IJSA_NS7_ILi512EEESA_EEES9_SC_SE_Li256ELb1ELb0ELb0ELb0EEENS1_36VarlenDynamicPersistentTileSchedulerILi64ELi64ELi256ELi32ELb0ELb0ELb1ELb1ELb0ELb1EEEEEEEEEvNT_6ParamsE)
        .other          _ZN7cutlass13device_kernelIN5flash11enable_sm90INS1_16FlashAttnFwdSm90INS1_25CollectiveMainloopFwdSm90ILi2EN4cute5tupleIJNS5_1CILi1EEES8_S8_EEENS6_IJNS7_ILi64EEESA_SA_EEELi512ENS_10bfloat16_tEfNS_4arch4Sm90ELb0ELb1ELb0ELb1ELb0ELb0ELb1ELb0ELb0ELb0ELb0ELb0EEENS1_21CollectiveEpilogueFwdINS6_IJSA_NS7_ILi512EEESA_EEES9_SC_SE_Li256ELb1ELb0ELb0ELb0EEENS1_36VarlenDynamicPersistentTileSchedulerILi64ELi64ELi256ELi32ELb0ELb0ELb1ELb1ELb0ELb1EEEEEEEEEvNT_6ParamsE,@"STO_CUDA_ENTRY STV_DEFAULT"
_ZN7cutlass13device_kernelIN5flash11enable_sm90INS1_16FlashAttnFwdSm90INS1_25CollectiveMainloopFwdSm90ILi2EN4cute5tupleIJNS5_1CILi1EEES8_S8_EEENS6_IJNS7_ILi64EEESA_SA_EEELi512ENS_10bfloat16_tEfNS_4arch4Sm90ELb0ELb1ELb0ELb1ELb0ELb0ELb1ELb0ELb0ELb0ELb0ELb0EEENS1_21CollectiveEpilogueFwdINS6_IJSA_NS7_ILi512EEESA_EEES9_SC_SE_Li256ELb1ELb0ELb0ELb0EEENS1_36VarlenDynamicPersistentTileSchedulerILi64ELi64ELi256ELi32ELb0ELb0ELb1ELb1ELb0ELb1EEEEEEEEEvNT_6ParamsE:
        /* <DEDUP_REMOVED lines=23> */
.L_x_5066:
[----:B------:R-:W-:Y:S05]  /*0170*/  BSYNC B0 ;  /* 0x0000000000007941 */ /* 0x000fea0003800000 */
.L_x_5065:
        /* <DEDUP_REMOVED lines=39> */
.L_x_5067:
        /* <DEDUP_REMOVED lines=22> */
.L_x_5068:
        /* <DEDUP_REMOVED lines=18> */
.L_x_5069:
        /* <DEDUP_REMOVED lines=22> */
.L_x_5070:
        /* <DEDUP_REMOVED lines=22> */
.L_x_5071:
[----:B------:R-:W-:Y:S01]  /*0930*/  IMAD.MOV.U32 R2, RZ, RZ, 0x1 ;  /* 0x00000001ff027424 */ /* 0x000fe200078e00ff */
[----:B------:R-:W-:Y:S01]  /*0940*/  ISETP.NE.AND P0, PT, R3, RZ, PT ;  /* 0x000000ff0300720c */ /* 0x000fe20003f05270 */
[----:B------:R-:W-:-:S03]  /*0950*/  NOP ;  /* 0x0000000000007918 */ /* 0x000fc60000000000 */
[----:B------:R-:W-:-:S05]  /*0960*/  SEL R2, R2, 0x2, !P0 ;  /* 0x0000000202027807 */ /* 0x000fca0004000000 */
[----:B------:R0:W-:Y:S02]  /*0970*/  STL [R1+0x24], R2 ;  /* 0x0000240201007387 */ /* 0x0001e40000100800 */
[----:B01234-:R-:W-:Y:S06]  /*0980*/  BAR.SYNC.DEFER_BLOCKING 0x0 ;  /* 0x0000000000007b1d */ /* 0x01ffec0000010000 */
[----:B------:R-:W-:Y:S05]  /*0990*/  @!P0 BRA `(.L_x_5072) ;  /* 0x0000012800a88947 */ /* 0x000fea0003800000 */
.L_x_5073:
        /* <DEDUP_REMOVED lines=19> */
[----:B------:R-:W2:Y:S01]  /*0ad0*/  LDL.LU R14, [R1+0x24] ;  /* 0x00002400010e7983 */ /* 0x000ea20000300800 */
[----:B------:R-:W-:-:S05]  /*0ae0*/  VIADD R200, R2, 0xffffff80 ;  /* 0xffffff8002c87836 */ /* 0x000fca0000000000 */
[----:B------:R-:W-:-:S04]  /*0af0*/  SHF.R.S32.HI R3, RZ, 0x1f, R200 ;  /* 0x0000001fff037819 */ /* 0x000fc800000114c8 */
[CC--:B------:R-:W-:Y:S02]  /*0b00*/  LEA.HI R0, R3.reuse, R200.reuse, RZ, 0x4 ;  /* 0x000000c803007211 */ /* 0x0c0fe400078f20ff */
[----:B------:R-:W-:Y:S02]  /*0b10*/  LEA.HI R2, R3, R200, RZ, 0x5 ;  /* 0x000000c803027211 */ /* 0x000fe400078f28ff */
[----:B------:R-:W-:Y:S02]  /*0b20*/  SHF.R.S32.HI R9, RZ, 0x4, R0 ;  /* 0x00000004ff097819 */ /* 0x000fe40000011400 */
[C---:B------:R-:W-:Y:S02]  /*0b30*/  LOP3.LUT R7, R0.reuse, 0xfffffff0, RZ, 0xc0, !PT ;  /* 0xfffffff000077812 */ /* 0x040fe400078ec0ff */
[----:B------:R-:W-:Y:S02]  /*0b40*/  LEA.HI R4, R0, R9, RZ, 0x1 ;  /* 0x0000000900047211 */ /* 0x000fe400078f08ff */
[--C-:B------:R-:W-:Y:S01]  /*0b50*/  SHF.R.S32.HI R0, RZ, 0x5, R2.reuse ;  /* 0x00000005ff007819 */ /* 0x100fe20000011402 */
[----:B------:R-:W-:Y:S01]  /*0b60*/  IMAD.IADD R7, R200, 0x1, -R7 ;  /* 0x00000001c8077824 */ /* 0x000fe200078e0a07 */
[----:B------:R-:W-:-:S02]  /*0b70*/  SHF.R.S32.HI R11, RZ, 0x1f, R2 ;  /* 0x0000001fff0b7819 */ /* 0x000fc40000011402 */
[----:B------:R-:W-:Y:S02]  /*0b80*/  LEA.HI R5, R3, R200, RZ, 0x7 ;  /* 0x000000c803057211 */ /* 0x000fe400078f38ff */
        /* <DEDUP_REMOVED lines=8> */
[----:B------:R-:W-:-:S03]  /*0c10*/  LOP3.LUT R8, R6, 0xfffffff8, RZ, 0xc0, !PT ;  /* 0xfffffff806087812 */ /* 0x000fc600078ec0ff */
[----:B------:R-:W-:Y:S01]  /*0c20*/  IMAD.IADD R4, R9, 0x1, -R4 ;  /* 0x0000000109047824 */ /* 0x000fe200078e0a04 */
[----:B------:R-:W-:Y:S01]  /*0c30*/  LOP3.LUT R9, R5, 0xffffff80, RZ, 0xc0, !PT ;  /* 0xffffff8005097812 */ /* 0x000fe200078ec0ff */
[----:B------:R-:W-:Y:S02]  /*0c40*/  IMAD R199, R11, 0x10, R10 ;  /* 0x000000100bc77824 */ /* 0x000fe400078e020a */
[----:B------:R-:W-:Y:S02]  /*0c50*/  IMAD.IADD R10, R7, 0x1, -R8 ;  /* 0x00000001070a7824 */ /* 0x000fe400078e0a08 */
[----:B------:R-:W-:Y:S02]  /*0c60*/  IMAD.IADD R9, R200, 0x1, -R9 ;  /* 0x00000001c8097824 */ /* 0x000fe400078e0a09 */
[----:B------:R-:W-:Y:S02]  /*0c70*/  IMAD.SHL.U32 R11, R10, 0x40, RZ ;  /* 0x000000400a0b7824 */ /* 0x000fe400078e00ff */
[----:B------:R-:W-:Y:S01]  /*0c80*/  IMAD.SHL.U32 R4, R4, 0x8, RZ ;  /* 0x0000000804047824 */ /* 0x000fe200078e00ff */
[----:B------:R-:W-:Y:S01]  /*0c90*/  SHF.R.S32.HI R2, RZ, 0x1f, R9 ;  /* 0x0000001fff027819 */ /* 0x000fe20000011409 */
[----:B------:R-:W-:Y:S01]  /*0ca0*/  IMAD.SHL.U32 R12, R6, 0x40, RZ ;  /* 0x00000040060c7824 */ /* 0x000fe200078e00ff */
[----:B------:R-:W-:Y:S01]  /*0cb0*/  LOP3.LUT R11, R11, 0x1c0, RZ, 0xc0, !PT ;  /* 0x000001c00b0b7812 */ /* 0x000fe200078ec0ff */
[----:B------:R-:W-:Y:S01]  /*0cc0*/  IMAD.U32 R199, R199, 0x40, R4 ;  /* 0x00000040c7c77824 */ /* 0x000fe200078e0004 */
[----:B------:R-:W-:-:S02]  /*0cd0*/  LEA.HI R6, R2, R9, RZ, 0x2 ;  /* 0x0000000902067211 */ /* 0x000fc400078f10ff */
[----:B------:R-:W-:Y:S02]  /*0ce0*/  LOP3.LUT R4, R11, 0x8, R4, 0xf8, !PT ;  /* 0x000000080b047812 */ /* 0x000fe400078ef804 */
[----:B------:R-:W-:Y:S02]  /*0cf0*/  LOP3.LUT R13, R12, 0x7ffffe00, RZ, 0xc0, !PT ;  /* 0x7ffffe000c0d7812 */ /* 0x000fe400078ec0ff */
[----:B------:R-:W-:Y:S02]  /*0d00*/  SHF.R.U32.HI R11, RZ, 0x3, R11 ;  /* 0x00000003ff0b7819 */ /* 0x000fe4000001160b */
[--C-:B------:R-:W-:Y:S01]  /*0d10*/  SHF.R.S32.HI R7, RZ, 0x2, R6.reuse ;  /* 0x00000002ff077819 */ /* 0x100fe20000011406 */
[----:B------:R-:W-:Y:S01]  /*0d20*/  IMAD R13, R0, 0x400, R13 ;  /* 0x00000400000d7824 */ /* 0x000fe200078e020d */
[----:B------:R-:W-:Y:S02]  /*0d30*/  SHF.R.S32.HI R8, RZ, 0x1f, R6 ;  /* 0x0000001fff087819 */ /* 0x000fe40000011406 */
[----:B------:R-:W-:-:S02]  /*0d40*/  LOP3.LUT R4, R4, R11, RZ, 0x3c, !PT ;  /* 0x0000000b04047212 */ /* 0x000fc400078e3cff */
[----:B------:R-:W-:Y:S02]  /*0d50*/  LEA.HI R8, R8, R7, RZ, 0x3 ;  /* 0x0000000708087211 */ /* 0x000fe400078f18ff */
[----:B------:R-:W-:Y:S01]  /*0d60*/  R2P PR, R10, 0x6 ;  /* 0x000000060a007804 */ /* 0x000fe20000000000 */
[----:B------:R-:W-:Y:S01]  /*0d70*/  IMAD.IADD R4, R13, 0x1, R4 ;  /* 0x000000010d047824 */ /* 0x000fe200078e0204 */
[----:B------:R-:W-:Y:S02]  /*0d80*/  LOP3.LUT R8, R8, 0xfffffff8, RZ, 0xc0, !PT ;  /* 0xfffffff808087812 */ /* 0x000fe400078ec0ff */
[----:B------:R-:W-:Y:S02]  /*0d90*/  LEA.HI R3, R3, R200, RZ, 0x3 ;  /* 0x000000c803037211 */ /* 0x000fe400078f18ff */
[----:B------:R-:W-:Y:S02]  /*0da0*/  LEA.HI R5, R5, R198, RZ, 0x1 ;  /* 0x000000c605057211 */ /* 0x000fe400078f08ff */
[----:B------:R-:W-:Y:S01]  /*0db0*/  LEA R23, R4, UR37, 0x1 ;  /* 0x0000002504177c11 */ /* 0x000fe2000f8e08ff */
[----:B------:R-:W-:Y:S01]  /*0dc0*/  IMAD.MOV.U32 R189, RZ, RZ, 0x20 ;  /* 0x00000020ffbd7424 */ /* 0x000fe200078e00ff */
[----:B------:R-:W-:Y:S01]  /*0dd0*/  LEA.HI R2, R2, R9, RZ, 0x5 ;  /* 0x0000000902027211 */ /* 0x000fe200078f28ff */
[----:B------:R-:W-:Y:S01]  /*0de0*/  IMAD.IADD R19, R7, 0x1, -R8 ;  /* 0x0000000107137824 */ /* 0x000fe200078e0a08 */
[----:B------:R-:W-:Y:S01]  /*0df0*/  R2UR UR5, R186 ;  /* 0x00000000ba0572ca */ /* 0x000fe200000e0000 */
[----:B------:R-:W-:Y:S01]  /*0e00*/  VIADD R190, R23, 0x36400 ;  /* 0x0003640017be7836 */ /* 0x000fe20000000000 */
[----:B------:R-:W-:-:S02]  /*0e10*/  LOP3.LUT R6, R6, 0x7ffffffc, RZ, 0xc0, !PT ;  /* 0x7ffffffc06067812 */ /* 0x000fc400078ec0ff */
[----:B------:R-:W-:Y:S02]  /*0e20*/  LOP3.LUT R7, R3, 0x1ffffff8, RZ, 0xc0, !PT ;  /* 0x1ffffff803077812 */ /* 0x000fe400078ec0ff */
[----:B------:R-:W-:Y:S01]  /*0e30*/  LOP3.LUT R5, R5, 0xfffffe, RZ, 0xc0, !PT ;  /* 0x00fffffe05057812 */ /* 0x000fe200078ec0ff */
[----:B------:R-:W-:Y:S01]  /*0e40*/  VIADD R188, R23, 0x36440 ;  /* 0x0003644017bc7836 */ /* 0x000fe20000000000 */
[----:B------:R-:W-:Y:S02]  /*0e50*/  SHF.R.S32.HI R2, RZ, 0x5, R2 ;  /* 0x00000005ff027819 */ /* 0x000fe40000011402 */
[----:B------:R-:W-:Y:S01]  /*0e60*/  SEL R189, R189, 0xffffffe0, !P1 ;  /* 0xffffffe0bdbd7807 */ /* 0x000fe20004800000 */
[----:B------:R-:W-:Y:S02]  /*0e70*/  IMAD.IADD R6, R9, 0x1, -R6 ;  /* 0x0000000109067824 */ /* 0x000fe400078e0a06 */
[----:B------:R-:W-:Y:S02]  /*0e80*/  IMAD.IADD R7, R200, 0x1, -R7 ;  /* 0x00000001c8077824 */ /* 0x000fe400078e0a07 */
[----:B------:R-:W-:-:S02]  /*0e90*/  IMAD.IADD R5, R198, 0x1, -R5 ;  /* 0x00000001c6057824 */ /* 0x000fc400078e0a05 */
[----:B------:R-:W-:Y:S01]  /*0ea0*/  @P2 VIADD R188, R190, 0xffffffc0 ;  /* 0xffffffc0bebc2836 */ /* 0x000fe20000000000 */
[----:B------:R-:W-:Y:S01]  /*0eb0*/  SHF.R.S32.HI R194, RZ, 0x3, R3 ;  /* 0x00000003ffc27819 */ /* 0x000fe20000011403 */
[----:B------:R-:W-:Y:S01]  /*0ec0*/  IMAD R19, R2, 0x10, R19 ;  /* 0x0000001002137824 */ /* 0x000fe200078e0213 */
[----:B------:R-:W-:Y:S01]  /*0ed0*/  MOV R2, RZ ;  /* 0x000000ff00027202 */ /* 0x000fe20000000f00 */
[----:B------:R-:W-:Y:S02]  /*0ee0*/  IMAD.IADD R190, R190, 0x1, R189 ;  /* 0x00000001bebe7824 */ /* 0x000fe400078e02bd */
[----:B------:R-:W-:Y:S02]  /*0ef0*/  IMAD.MOV.U32 R197, RZ, RZ, RZ ;  /* 0x000000ffffc57224 */ /* 0x000fe400078e00ff */
[----:B------:R-:W-:Y:S02]  /*0f00*/  IMAD.SHL.U32 R191, R7, 0x8, RZ ;  /* 0x0000000807bf7824 */ /* 0x000fe400078e00ff */
[----:B------:R-:W-:-:S02]  /*0f10*/  IMAD.SHL.U32 R22, R5, 0x100, RZ ;  /* 0x0000010005167824 */ /* 0x000fc400078e00ff */
[----:B------:R-:W-:Y:S02]  /*0f20*/  IMAD.SHL.U32 R16, R6, 0x2, RZ ;  /* 0x0000000206107824 */ /* 0x000fe400078e00ff */
[----:B------:R-:W-:Y:S01]  /*0f30*/  IMAD.IADD R189, R189, 0x1, R188 ;  /* 0x00000001bdbd7824 */ /* 0x000fe200078e02bc */
[----:B------:R-:W-:Y:S01]  /*0f40*/  UMOV UR36, URZ ;  /* 0x0000003f00247c82 */ /* 0x000fe20008000000 */
[----:B--2---:R-:W-:-:S07]  /*0f50*/  LOP3.LUT R192, R14, 0x1, RZ, 0xfc, !PT ;  /* 0x000000010ec07812 */ /* 0x004fce00078efcff */
.L_x_5176:
[----:B0-----:R-:W0:Y:S01]  /*0f60*/  LDC.64 R4, c[0x0][0xb20] ;  /* 0x0002c800ff047b82 */ /* 0x001e220000000a00 */
[----:B-1----:R-:W-:Y:S01]  /*0f70*/  IMAD.MOV.U32 R8, RZ, RZ, RZ ;  /* 0x000000ffff087224 */ /* 0x002fe200078e00ff */
[----:B------:R-:W-:-:S06]  /*0f80*/  ULDC.64 UR6, c[0x0][0x208] ;  /* 0x0000820000067ab9 */ /* 0x000fcc0000000a00 */
[----:B--23--:R-:W1:Y:S08]  /*0f90*/  LDC.64 R6, c[0x0][0xb10] ;  /* 0x0002c400ff067b82 */ /* 0x00ce700000000a00 */
[----:B------:R-:W2:Y:S01]  /*0fa0*/  LDC.64 R10, c[0x0][0x3f8] ;  /* 0x0000fe00ff0a7b82 */ /* 0x000ea20000000a00 */
[----:B0-----:R-:W-:-:S07]  /*0fb0*/  ISETP.NE.U32.AND P0, PT, R4, RZ, PT ;  /* 0x000000ff0400720c */ /* 0x001fce0003f05070 */
[----:B------:R-:W0:Y:S01]  /*0fc0*/  LDC R18, c[0x0][0x288] ;  /* 0x0000a200ff127b82 */ /* 0x000e220000000800 */
[----:B------:R-:W-:Y:S02]  /*0fd0*/  ISETP.NE.AND.EX P0, PT, R5, RZ, PT, P0 ;  /* 0x000000ff0500720c */ /* 0x000fe40003f05300 */
[----:B-1----:R-:W-:-:S05]  /*0fe0*/  ISETP.NE.U32.AND P1, PT, R6, RZ, PT ;  /* 0x000000ff0600720c */ /* 0x002fca0003f25070 */
[----:B------:R-:W1:Y:S01]  /*0ff0*/  LDC R0, c[0x0][0x404] ;  /* 0x00010100ff007b82 */ /* 0x000e620000000800 */
[----:B------:R-:W-:-:S07]  /*1000*/  ISETP.NE.AND.EX P1, PT, R7, RZ, PT, P1 ;  /* 0x000000ff0700720c */ /* 0x000fce0003f25310 */
[----:B------:R-:W3:Y:S08]  /*1010*/  @P0 LDC.64 R4, c[0x0][0xb20] ;  /* 0x0002c800ff040b82 */ /* 0x000ef00000000a00 */
[----:B------:R-:W4:Y:S08]  /*1020*/  @P1 LDC.64 R6, c[0x0][0xb10] ;  /* 0x0002c400ff061b82 */ /* 0x000f300000000a00 */
[----:B------:R-:W1:Y:S01]  /*1030*/  LDC R17, c[0x0][0x2e0] ;  /* 0x0000b800ff117b82 */ /* 0x000e620000000800 */
[----:B---3--:R-:W-:-:S05]  /*1040*/  @P0 IMAD.WIDE R4, R187, 0x4, R4 ;  /* 0x00000004bb040825 */ /* 0x008fca00078e0204 */
[----:B------:R3:W5:Y:S01]  /*1050*/  @P0 LDG.E R8, desc[UR6][R4.64] ;  /* 0x0000000604080981 */ /* 0x000762000c1e1900 */
[----:B--2---:R-:W-:Y:S01]  /*1060*/  ISETP.NE.U32.AND P0, PT, R10, RZ, PT ;  /* 0x000000ff0a00720c */ /* 0x004fe20003f05070 */
[----:B----4-:R-:W-:-:S03]  /*1070*/  @P1 IMAD.WIDE R6, R187, 0x4, R6 ;  /* 0x00000004bb061825 */ /* 0x010fc600078e0206 */
[----:B------:R-:W-:Y:S02]  /*1080*/  ISETP.NE.AND.EX P0, PT, R11, RZ, PT, P0 ;  /* 0x000000ff0b00720c */ /* 0x000fe40003f05300 */
[----:B0-----:R3:W5:Y:S01]  /*1090*/  @P1 LDG.E R18, desc[UR6][R6.64] ;  /* 0x0000000606121981 */ /* 0x001762000c1e1900 */
[----:B------:R-:W-:Y:S01]  /*10a0*/  ULDC.64 UR6, c[0x0][0xb18] ;  /* 0x0002c60000067ab9 */ /* 0x000fe20000000a00 */
[----:B-1----:R-:W-:Y:S01]  /*10b0*/  SEL R0, R0, 0x1, P0 ;  /* 0x0000000100007807 */ /* 0x002fe20000000000 */
[----:B------:R-:W-:Y:S01]  /*10c0*/  UMOV UR39, UR5 ;  /* 0x0000000500277c82 */ /* 0x000fe20008000000 */
[----:B------:R-:W-:-:S03]  /*10d0*/  ISETP.NE.U32.AND P2, PT, RZ, UR6, PT ;  /* 0x00000006ff007c0c */ /* 0x000fc6000bf45070 */
[----:B------:R-:W-:Y:S01]  /*10e0*/  IMAD R17, R0, R17, RZ ;  /* 0x0000001100117224 */ /* 0x000fe200078e02ff */
[----:B------:R-:W-:Y:S01]  /*10f0*/  ISETP.NE.AND.EX P2, PT, RZ, UR7, PT, P2 ;  /* 0x00000007ff007c0c */ /* 0x000fe2000bf45320 */
[----:B------:R-:W-:-:S12]  /*1100*/  @P1 BRA `(.L_x_5074) ;  /* 0x0000000000281947 */ /* 0x000fd80003800000 */
[----:B------:R-:W-:Y:S02]  /*1110*/  ULDC.64 UR4, c[0x0][0xaf8] ;  /* 0x0002be0000047ab9 */ /* 0x000fe40000000a00 */
[----:B------:R-:W-:-:S04]  /*1120*/  ISETP.NE.U32.AND P0, PT, RZ, UR4, PT ;  /* 0x00000004ff007c0c */ /* 0x000fc8000bf05070 */
[----:B------:R-:W-:-:S13]  /*1130*/  ISETP.NE.AND.EX P0, PT, RZ, UR5, PT, P0 ;  /* 0x00000005ff007c0c */ /* 0x000fda000bf05300 */
[----:B------:R-:W-:Y:S05]  /*1140*/  @!P0 BRA `(.L_x_5074) ;  /* 0x0000000000188947 */ /* 0x000fea0003800000 */
[----:B---3--:R-:W0:Y:S01]  /*1150*/  LDC.64 R4, c[0x0][0xaf8] ;  /* 0x0002be00ff047b82 */ /* 0x008e220000000a00 */
[----:B------:R-:W-:Y:S01]  /*1160*/  ULDC.64 UR4, c[0x0][0x208] ;  /* 0x0000820000047ab9 */ /* 0x000fe20000000a00 */
[----:B0-----:R-:W-:-:S05]  /*1170*/  IMAD.WIDE R4, R187, 0x4, R4 ;  /* 0x00000004bb047825 */ /* 0x001fca00078e0204 */
[----:B-----5:R-:W2:Y:S04]  /*1180*/  LDG.E R18, desc[UR4][R4.64] ;  /* 0x0000000404127981 */ /* 0x020ea8000c1e1900 */
[----:B------:R-:W2:Y:S02]  /*1190*/  LDG.E R3, desc[UR4][R4.64+0x4] ;  /* 0x0000040404037981 */ /* 0x000ea4000c1e1900 */
[----:B--2---:R-:W-:-:S07]  /*11a0*/  IMAD.IADD R18, R3, 0x1, -R18 ;  /* 0x0000000103127824 */ /* 0x004fce00078e0a12 */
.L_x_5074:
[----:B------:R-:W-:Y:S02]  /*11b0*/  IMAD.MOV.U32 R196, RZ, RZ, R185 ;  /* 0x000000ffffc47224 */ /* 0x000fe400078e00b9 */
[----:B------:R-:W-:Y:S01]  /*11c0*/  IMAD.MOV.U32 R193, RZ, RZ, R187 ;  /* 0x000000ffffc17224 */ /* 0x000fe200078e00bb */
[----:B------:R-:W-:Y:S06]  /*11d0*/  @!P2 BRA `(.L_x_5075) ;  /* 0x000000000014a947 */ /* 0x000fec0003800000 */
[----:B---3--:R-:W0:Y:S01]  /*11e0*/  LDC.64 R4, c[0x0][0xb18] ;  /* 0x0002c600ff047b82 */ /* 0x008e220000000a00 */
[----:B------:R-:W-:Y:S01]  /*11f0*/  ULDC.64 UR4, c[0x0][0x208] ;  /* 0x0000820000047ab9 */ /* 0x000fe20000000a00 */
[----:B0-----:R-:W-:-:S05]  /*1200*/  IMAD.WIDE R4, R187, 0x4, R4 ;  /* 0x00000004bb047825 */ /* 0x001fca00078e0204 */
[----:B------:R0:W5:Y:S01]  /*1210*/  LDG.E R17, desc[UR4][R4.64] ;  /* 0x0000000404117981 */ /* 0x000162000c1e1900 */
[----:B------:R-:W-:Y:S05]  /*1220*/  BRA `(.L_x_5076) ;  /* 0x0000000000287947 */ /* 0x000fea0003800000 */
.L_x_5075:
[----:B------:R-:W-:Y:S02]  /*1230*/  ULDC.64 UR4, c[0x0][0xb00] ;  /* 0x0002c00000047ab9 */ /* 0x000fe40000000a00 */
[----:B------:R-:W-:-:S04]  /*1240*/  ISETP.NE.U32.AND P0, PT, RZ, UR4, PT ;  /* 0x00000004ff007c0c */ /* 0x000fc8000bf05070 */
[----:B------:R-:W-:-:S13]  /*1250*/  ISETP.NE.AND.EX P0, PT, RZ, UR5, PT, P0 ;  /* 0x00000005ff007c0c */ /* 0x000fda000bf05300 */
[----:B------:R-:W-:Y:S05]  /*1260*/  @!P0 BRA `(.L_x_5076) ;  /* 0x0000000000188947 */ /* 0x000fea0003800000 */
[----:B---3--:R-:W0:Y:S01]  /*1270*/  LDC.64 R4, c[0x0][0xb00] ;  /* 0x0002c000ff047b82 */ /* 0x008e220000000a00 */
[----:B------:R-:W-:Y:S01]  /*1280*/  ULDC.64 UR4, c[0x0][0x208] ;  /* 0x0000820000047ab9 */ /* 0x000fe20000000a00 */
[----:B0-----:R-:W-:-:S05]  /*1290*/  IMAD.WIDE R4, R187, 0x4, R4 ;  /* 0x00000004bb047825 */ /* 0x001fca00078e0204 */
[----:B------:R-:W2:Y:S04]  /*12a0*/  LDG.E R17, desc[UR4][R4.64] ;  /* 0x0000000404117981 */ /* 0x000ea8000c1e1900 */
[----:B------:R-:W2:Y:S02]  /*12b0*/  LDG.E R0, desc[UR4][R4.64+0x4] ;  /* 0x0000040404007981 */ /* 0x000ea4000c1e1900 */
[----:B--2---:R-:W-:-:S07]  /*12c0*/  IMAD.IADD R17, R0, 0x1, -R17 ;  /* 0x0000000100117824 */ /* 0x004fce00078e0a11 */
.L_x_5076:
[----:B---3--:R-:W2:Y:S01]  /*12d0*/  LDL R6, [R1+0x4] ;  /* 0x0000040001067983 */ /* 0x008ea20000100800 */
[----:B0-----:R-:W0:Y:S01]  /*12e0*/  LDC R5, c[0x0][0xad8] ;  /* 0x0002b600ff057b82 */ /* 0x001e220000000800 */
[----:B-----5:R-:W-:Y:S01]  /*12f0*/  IMAD.IADD R17, R17, 0x1, -R8 ;  /* 0x0000000111117824 */ /* 0x020fe200078e0a08 */
[----:B------:R-:W-:-:S03]  /*1300*/  LEA R4, R185, 0x40, 0x6 ;  /* 0x00000040b9047811 */ /* 0x000fc600078e30ff */
[C---:B------:R-:W-:Y:S01]  /*1310*/  VIADD R0, R17.reuse, 0x3f ;  /* 0x0000003f11007836 */ /* 0x040fe20000000000 */
[----:B------:R-:W-:-:S04]  /*1320*/  IADD3 R8, R17, R4, -R18 ;  /* 0x0000000411087210 */ /* 0x000fc80007ffe812 */
[----:B------:R-:W-:-:S04]  /*1330*/  SHF.R.S32.HI R3, RZ, 0x1f, R0 ;  /* 0x0000001fff037819 */ /* 0x000fc80000011400 */
[----:B------:R-:W-:-:S04]  /*1340*/  LEA.HI R3, R3, R0, RZ, 0x6 ;  /* 0x0000000003037211 */ /* 0x000fc800078f30ff */
[----:B------:R-:W-:Y:S01]  /*1350*/  SHF.R.S32.HI R168, RZ, 0x6, R3 ;  /* 0x00000006ffa87819 */ /* 0x000fe20000011403 */
[----:B0-----:R-:W-:Y:S01]  /*1360*/  IMAD.IADD R0, R8, 0x1, R5 ;  /* 0x0000000108007824 */ /* 0x001fe200078e0205 */
[----:B--2---:R-:W-:-:S13]  /*1370*/  ISETP.NE.AND P0, PT, R6, 0x1, PT ;  /* 0x000000010600780c */ /* 0x004fda0003f05270 */
[----:B------:R-:W-:Y:S05]  /*1380*/  @!P0 BRA `(.L_x_5077) ;  /* 0x0000001c00b08947 */ /* 0x000fea0003800000 */
[----:B------:R-:W0:Y:S02]  /*1390*/  LDC R6, c[0x0][0xadc] ;  /* 0x0002b700ff067b82 */ /* 0x000e240000000800 */
[----:B0-----:R-:W-:-:S13]  /*13a0*/  ISETP.GE.AND P1, PT, R6, 0x1, PT ;  /* 0x000000010600780c */ /* 0x001fda0003f26270 */
[----:B------:R-:W-:Y:S05]  /*13b0*/  @!P1 BRA `(.L_x_5078) ;  /* 0x0000000000409947 */ /* 0x000fea0003800000 */
[C---:B------:R-:W-:Y:S02]  /*13c0*/  ISETP.GT.AND P0, PT, R8.reuse, RZ, PT ;  /* 0x000000ff0800720c */ /* 0x040fe40003f04270 */
[----:B------:R-:W-:-:S11]  /*13d0*/  IADD3 R3, R8, -0x1, RZ ;  /* 0xffffffff08037810 */ /* 0x000fd60007ffe0ff */
        /* <DEDUP_REMOVED lines=8> */
.L_x_5079:
[----:B------:R-:W-:-:S13]  /*1460*/  ISETP.NE.AND P0, PT, R6, 0x1, PT ;  /* 0x000000010600780c */ /* 0x000fda0003f05270 */
[----:B------:R-:W0:Y:S02]  /*1470*/  @P0 LDC.64 R4, c[0x0][0xae0] ;  /* 0x0002b800ff040b82 */ /* 0x000e240000000a00 */
[----:B0-----:R-:W-:-:S05]  /*1480*/  @P0 IMAD.HI.U32 R4, R3, R4, RZ ;  /* 0x0000000403040227 */ /* 0x001fca00078e00ff */
[----:B------:R-:W-:-:S07]  /*1490*/  @P0 SHF.R.U32.HI R3, RZ, R5, R4 ;  /* 0x00000005ff030219 */ /* 0x000fce0000011604 */
.L_x_5080:
[----:B------:R-:W-:-:S05]  /*14a0*/  IMAD R3, R3, R6, R6 ;  /* 0x0000000603037224 */ /* 0x000fca00078e0206 */
[----:B------:R-:W-:-:S07]  /*14b0*/  VIMNMX R0, R0, R3, PT ;  /* 0x0000000300007248 */ /* 0x000fce0003fe0100 */
.L_x_5078:
[----:B------:R-:W-:Y:S01]  /*14c0*/  VIADD R0, R0, 0x3f ;  /* 0x0000003f00007836 */ /* 0x000fe20000000000 */
[----:B------:R-:W-:Y:S01]  /*14d0*/  ULDC UR4, c[0x0][0xad4] ;  /* 0x0002b50000047ab9 */ /* 0x000fe20000000800 */
[----:B------:R-:W-:-:S03]  /*14e0*/  IMAD R18, R185, 0x40, -R18 ;  /* 0x00000040b9127824 */ /* 0x000fc600078e0a12 */
[----:B------:R-:W-:Y:S01]  /*14f0*/  SHF.R.S32.HI R3, RZ, 0x1f, R0 ;  /* 0x0000001fff037819 */ /* 0x000fe20000011400 */
[----:B------:R-:W-:-:S03]  /*1500*/  IMAD.IADD R18, R17, 0x1, R18 ;  /* 0x0000000111127824 */ /* 0x000fc600078e0212 */
[----:B------:R-:W-:Y:S01]  /*1510*/  LEA.HI R3, R3, R0, RZ, 0x6 ;  /* 0x0000000003037211 */ /* 0x000fe200078f30ff */
[----:B------:R-:W-:-:S03]  /*1520*/  VIADD R5, R18, -UR4 ;  /* 0x8000000412057c36 */ /* 0x000fc60008000000 */
[----:B------:R-:W-:-:S04]  /*1530*/  SHF.R.S32.HI R3, RZ, 0x6, R3 ;  /* 0x00000006ff037819 */ /* 0x000fc80000011403 */
        /* <DEDUP_REMOVED lines=11> */
.L_x_5082:
[----:B------:R-:W-:-:S13]  /*15f0*/  ISETP.NE.AND P0, PT, R6, 0x1, PT ;  /* 0x000000010600780c */ /* 0x000fda0003f05270 */
[----:B------:R-:W0:Y:S02]  /*1600*/  @P0 LDC.64 R8, c[0x0][0xae0] ;  /* 0x0002b800ff080b82 */ /* 0x000e240000000a00 */
[----:B0-----:R-:W-:-:S05]  /*1610*/  @P0 IMAD.HI.U32 R0, R18, R8, RZ ;  /* 0x0000000812000227 */ /* 0x001fca00078e00ff */
[----:B------:R-:W-:-:S07]  /*1620*/  @P0 SHF.R.U32.HI R18, RZ, R9, R0 ;  /* 0x00000009ff120219 */ /* 0x000fce0000011600 */
.L_x_5083:
[----:B------:R-:W-:-:S05]  /*1630*/  IMAD R18, R18, R6, RZ ;  /* 0x0000000612127224 */ /* 0x000fca00078e02ff */
[----:B------:R-:W-:-:S07]  /*1640*/  VIMNMX R5, R5, R18, !PT ;  /* 0x0000001205057248 */ /* 0x000fce0007fe0100 */
.L_x_5081:
[----:B------:R-:W-:Y:S01]  /*1650*/  SHF.R.S32.HI R6, RZ, 0x1f, R5 ;  /* 0x0000001fff067819 */ /* 0x000fe20000011405 */
[----:B------:R-:W-:Y:S01]  /*1660*/  IMAD.MOV.U32 R0, RZ, RZ, RZ ;  /* 0x000000ffff007224 */ /* 0x000fe200078e00ff */
[----:B------:R-:W-:Y:S01]  /*1670*/  PLOP3.LUT P0, PT, PT, PT, PT, 0x80, 0x0 ;  /* 0x000000000000781c */ /* 0x000fe20003f0f070 */
[----:B------:R-:W-:Y:S01]  /*1680*/  IMAD.MOV.U32 R3, RZ, RZ, RZ ;  /* 0x000000ffff037224 */ /* 0x000fe200078e00ff */
[----:B------:R-:W-:Y:S02]  /*1690*/  LEA.HI R6, R6, R5, RZ, 0x6 ;  /* 0x0000000506067211 */ /* 0x000fe400078f30ff */
[----:B------:R-:W-:Y:S02]  /*16a0*/  CS2R R150, SRZ ;  /* 0x0000000000967805 */ /* 0x000fe4000001ff00 */
        /* <DEDUP_REMOVED lines=63> */
[----:B------:R-:W-:Y:S01]  /*1aa0*/  IMAD.MOV.U32 R169, RZ, RZ, RZ ;  /* 0x000000ffffa97224 */ /* 0x000fe200078e00ff */
[----:B------:R-:W-:Y:S01]  /*1ab0*/  CS2R R170, SRZ ;  /* 0x0000000000aa7805 */ /* 0x000fe2000001ff00 */
[----:B------:R-:W-:-:S02]  /*1ac0*/  IMAD.MOV.U32 R7, RZ, RZ, RZ ;  /* 0x000000ffff077224 */ /* 0x000fc400078e00ff */
[----:B------:R-:W-:Y:S02]  /*1ad0*/  IMAD.MOV.U32 R20, RZ, RZ, RZ ;  /* 0x000000ffff147224 */ /* 0x000fe400078e00ff */
[----:B------:R-:W-:Y:S02]  /*1ae0*/  IMAD.MOV.U32 R5, RZ, RZ, RZ ;  /* 0x000000ffff057224 */ /* 0x000fe400078e00ff */
[----:B------:R-:W-:Y:S01]  /*1af0*/  IMAD.MOV.U32 R24, RZ, RZ, RZ ;  /* 0x000000ffff187224 */ /* 0x000fe200078e00ff */
[----:B------:R-:W-:Y:S06]  /*1b00*/  @!P1 BRA `(.L_x_5084) ;  /* 0x000000f000209947 */ /* 0x000fec0003800000 */
[----:B------:R-:W0:Y:S01]  /*1b10*/  SHFL.IDX PT, R0, R198, RZ, 0x1f ;  /* 0x00001fffc6007589 */ /* 0x000e2200000e0000 */
[----:B------:R-:W-:Y:S01]  /*1b20*/  UMOV UR7, 0x40000040 ;  /* 0x4000004000077882 */ /* 0x000fe20000000000 */
[----:B------:R-:W-:Y:S01]  /*1b30*/  UMOV UR9, 0x40000040 ;  /* 0x4000004000097882 */ /* 0x000fe20000000000 */
[----:B------:R-:W-:Y:S01]  /*1b40*/  UMOV UR11, 0x40000040 ;  /* 0x40000040000b7882 */ /* 0x000fe20000000000 */
[----:B------:R-:W-:Y:S01]  /*1b50*/  BAR.SYNC.DEFER_BLOCKING 0xe, 0x100 ;  /* 0x0384000000007b1d */ /* 0x000fe20000010000 */
[----:B------:R-:W-:-:S05]  /*1b60*/  VIADD R3, R4, 0xfffffffe ;  /* 0xfffffffe04037836 */ /* 0x000fca0000000000 */
[----:B------:R-:W-:Y:S01]  /*1b70*/  UMOV UR13, 0x40000040 ;  /* 0x40000040000d7882 */ /* 0x000fe20000000000 */
[----:B------:R-:W-:Y:S01]  /*1b80*/  UMOV UR15, 0x40000040 ;  /* 0x40000040000f7882 */ /* 0x000fe20000000000 */
[----:B------:R-:W-:Y:S01]  /*1b90*/  UMOV UR17, 0x40000040 ;  /* 0x4000004000117882 */ /* 0x000fe20000000000 */
[----:B------:R-:W-:Y:S01]  /*1ba0*/  UMOV UR19, 0x40000040 ;  /* 0x4000004000137882 */ /* 0x000fe20000000000 */
[----:B------:R-:W1:Y:S01]  /*1bb0*/  S2R R8, SR_TID.X ;  /* 0x0000000000087919 */ /* 0x000e620000002100 */
[----:B------:R-:W-:Y:S02]  /*1bc0*/  ISETP.GE.AND P0, PT, R3, R6, PT ;  /* 0x000000060300720c */ /* 0x000fe40003f06270 */
        /* <DEDUP_REMOVED lines=45> */
.L_x_5086:
[----:B------:R-:W-:Y:S01]  /*1ea0*/  BAR.SYNC.DEFER_BLOCKING 0xe, 0x100 ;  /* 0x0384000000007b1d */ /* 0x000fe20000010000 */
[----:B01----:R-:W-:Y:S01]  /*1eb0*/  IMAD.U32 R0, RZ, RZ, UR36 ;  /* 0x00000024ff007e24 */ /* 0x003fe2000f8e00ff */
[----:B------:R-:W-:Y:S01]  /*1ec0*/  UIADD3 UR36, UR36, 0x1, URZ ;  /* 0x0000000124247890 */ /* 0x000fe2000fffe03f */
[C---:B------:R-:W-:Y:S01]  /*1ed0*/  ISETP.GT.AND P0, PT, R3.reuse, R6, PT ;  /* 0x000000060300720c */ /* 0x040fe20003f04270 */
[----:B------:R-:W-:Y:S02]  /*1ee0*/  VIADD R3, R3, 0xffffffff ;  /* 0xffffffff03037836 */ /* 0x000fe40000000000 */
[----:B------:R-:W-:Y:S01]  /*1ef0*/  IMAD R0, R0, 0x40, R19 ;  /* 0x0000004000007824 */ /* 0x000fe200078e0213 */
[----:B------:R-:W-:Y:S01]  /*1f00*/  UISETP.NE.AND UP0, UPT, UR36, 0x2, UPT ;  /* 0x000000022400788c */ /* 0x000fe2000bf05270 */
[----:B------:R-:W-:Y:S01]  /*1f10*/  UMOV UR7, 0x40000040 ;  /* 0x4000004000077882 */ /* 0x000fe20000000000 */
[----:B------:R-:W-:Y:S02]  /*1f20*/  UMOV UR11, 0x40000040 ;  /* 0x40000040000b7882 */ /* 0x000fe40000000000 */
[----:B------:R-:W-:Y:S01]  /*1f30*/  LEA R0, R0, UR37, 0x2 ;  /* 0x0000002500007c11 */ /* 0x000fe2000f8e10ff */
[----:B------:R-:W-:Y:S01]  /*1f40*/  USEL UR36, UR36, URZ, UP0 ;  /* 0x0000003f24247287 */ /* 0x000fe20008000000 */
[----:B------:R-:W-:Y:S01]  /*1f50*/  UMOV UR15, 0x40000040 ;  /* 0x40000040000f7882 */ /* 0x000fe20000000000 */
[----:B------:R-:W-:-:S02]  /*1f60*/  UMOV UR19, 0x40000040 ;  /* 0x4000004000137882 */ /* 0x000fc40000000000 */
[----:B------:R-:W-:-:S04]  /*1f70*/  ULEA UR6, UR36, UR20, 0xc ;  /* 0x0000001424067291 */ /* 0x000fc8000f8e603f */
[----:B------:R-:W-:Y:S02]  /*1f80*/  UIADD3 UR10, UR6, 0x80, URZ ;  /* 0x00000080060a7890 */ /* 0x000fe4000fffe03f */
[----:B------:R-:W-:Y:S01]  /*1f90*/  UIADD3 UR14, UR6, 0x100, URZ ;  /* 0x00000100060e7890 */ /* 0x000fe2000fffe03f */
[----:B------:R-:W0:Y:S01]  /*1fa0*/  LDS R4, [R0+0x38400] ;  /* 0x0384000000047984 */ /* 0x000e220000000800 */
[----:B------:R-:W-:-:S03]  /*1fb0*/  UIADD3 UR18, UR6, 0x180, URZ ;  /* 0x0000018006127890 */ /* 0x000fc6000fffe03f */
[----:B------:R1:W2:Y:S02]  /*1fc0*/  LDS R5, [R0+0x38420] ;  /* 0x0384200000057984 */ /* 0x0002a40000000800 */
[----:B-1----:R-:W-:-:S05]  /*1fd0*/  IMAD.U32 R0, RZ, RZ, UR36 ;  /* 0x00000024ff007e24 */ /* 0x002fca000f8e00ff */
[----:B------:R-:W-:-:S04]  /*1fe0*/  @!P1 LEA R0, R0, UR37, 0x3 ;  /* 0x0000002500009c11 */ /* 0x000fc8000f8e18ff */
[----:B------:R-:W-:-:S04]  /*1ff0*/  @!P1 IADD3 R0, R0, 0x38860, RZ ;  /* 0x0003886000009810 */ /* 0x000fc80007ffe0ff */
        /* <DEDUP_REMOVED lines=149> */
.L_x_5085:
        /* <DEDUP_REMOVED lines=144> */
.L_x_5077:
[----:B------:R-:W0:Y:S02]  /*3250*/  LDC R6, c[0x0][0xadc] ;  /* 0x0002b700ff067b82 */ /* 0x000e240000000800 */
[----:B0-----:R-:W-:-:S13]  /*3260*/  ISETP.GE.AND P0, PT, R6, 0x1, PT ;  /* 0x000000010600780c */ /* 0x001fda0003f06270 */
        /* <DEDUP_REMOVED lines=11> */
.L_x_5088:
[----:B------:R-:W-:-:S13]  /*3320*/  ISETP.NE.AND P1, PT, R6, 0x1, PT ;  /* 0x000000010600780c */ /* 0x000fda0003f25270 */
[----:B------:R-:W0:Y:S02]  /*3330*/  @P1 LDC.64 R4, c[0x0][0xae0] ;  /* 0x0002b800ff041b82 */ /* 0x000e240000000a00 */
[----:B0-----:R-:W-:-:S05]  /*3340*/  @P1 IMAD.HI.U32 R4, R3, R4, RZ ;  /* 0x0000000403041227 */ /* 0x001fca00078e00ff */
[----:B------:R-:W-:-:S07]  /*3350*/  @P1 SHF.R.U32.HI R3, RZ, R5, R4 ;  /* 0x00000005ff031219 */ /* 0x000fce0000011604 */
.L_x_5089:
[----:B------:R-:W-:-:S05]  /*3360*/  IMAD R3, R3, R6, R6 ;  /* 0x0000000603037224 */ /* 0x000fca00078e0206 */
[----:B------:R-:W-:-:S07]  /*3370*/  VIMNMX R0, R0, R3, PT ;  /* 0x0000000300007248 */ /* 0x000fce0003fe0100 */
.L_x_5087:
[----:B------:R-:W-:Y:S01]  /*3380*/  VIADD R0, R0, 0x3f ;  /* 0x0000003f00007836 */ /* 0x000fe20000000000 */
[----:B------:R-:W-:Y:S01]  /*3390*/  ULDC UR4, c[0x0][0xad4] ;  /* 0x0002b50000047ab9 */ /* 0x000fe20000000800 */
[----:B------:R-:W-:-:S03]  /*33a0*/  IMAD R4, R185, 0x40, -R18 ;  /* 0x00000040b9047824 */ /* 0x000fc600078e0a12 */
[----:B------:R-:W-:-:S04]  /*33b0*/  SHF.R.S32.HI R3, RZ, 0x1f, R0 ;  /* 0x0000001fff037819 */ /* 0x000fc80000011400 */
[----:B------:R-:W-:Y:S01]  /*33c0*/  LEA.HI R3, R3, R0, RZ, 0x6 ;  /* 0x0000000003037211 */ /* 0x000fe200078f30ff */
[----:B------:R-:W-:-:S03]  /*33d0*/  IMAD.IADD R0, R17, 0x1, R4 ;  /* 0x0000000111007824 */ /* 0x000fc600078e0204 */
[----:B------:R-:W-:Y:S01]  /*33e0*/  SHF.R.S32.HI R3, RZ, 0x6, R3 ;  /* 0x00000006ff037819 */ /* 0x000fe20000011403 */
[----:B------:R-:W-:-:S03]  /*33f0*/  VIADD R4, R0, -UR4 ;  /* 0x8000000400047c36 */ /* 0x000fc60008000000 */
[----:B------:R-:W-:Y:S01]  /*3400*/  VIMNMX R168, R168, R3, PT ;  /* 0x00000003a8a87248 */ /* 0x000fe20003fe0100 */
[----:B------:R-:W-:Y:S06]  /*3410*/  @!P0 BRA `(.L_x_5090) ;  /* 0x0000000000408947 */ /* 0x000fec0003800000 */
[----:B------:R-:W-:-:S05]  /*3420*/  IMAD.MOV.U32 R3, RZ, RZ, R0 ;  /* 0x000000ffff037224 */ /* 0x000fca00078e0000 */
        /* <DEDUP_REMOVED lines=9> */
.L_x_5091:
[----:B------:R-:W-:-:S13]  /*34c0*/  ISETP.NE.AND P0, PT, R6, 0x1, PT ;  /* 0x000000010600780c */ /* 0x000fda0003f05270 */
[----:B------:R-:W0:Y:S02]  /*34d0*/  @P0 LDC.64 R8, c[0x0][0xae0] ;  /* 0x0002b800ff080b82 */ /* 0x000e240000000a00 */
[----:B0-----:R-:W-:-:S05]  /*34e0*/  @P0 IMAD.HI.U32 R0, R3, R8, RZ ;  /* 0x0000000803000227 */ /* 0x001fca00078e00ff */
[----:B------:R-:W-:-:S07]  /*34f0*/  @P0 SHF.R.U32.HI R3, RZ, R9, R0 ;  /* 0x00000009ff030219 */ /* 0x000fce0000011600 */
.L_x_5092:
[----:B------:R-:W-:-:S05]  /*3500*/  IMAD R3, R3, R6, RZ ;  /* 0x0000000603037224 */ /* 0x000fca00078e02ff */
[----:B------:R-:W-:-:S07]  /*3510*/  VIMNMX R4, R4, R3, !PT ;  /* 0x0000000304047248 */ /* 0x000fce0007fe0100 */
.L_x_5090:
        /* <DEDUP_REMOVED lines=71> */
[----:B------:R-:W-:Y:S01]  /*3990*/  IMAD.MOV.U32 R7, RZ, RZ, RZ ;  /* 0x000000ffff077224 */ /* 0x000fe200078e00ff */
[----:B------:R-:W-:Y:S01]  /*39a0*/  MOV R24, RZ ;  /* 0x000000ff00187202 */ /* 0x000fe20000000f00 */
[----:B------:R-:W-:-:S02]  /*39b0*/  IMAD.MOV.U32 R20, RZ, RZ, RZ ;  /* 0x000000ffff147224 */ /* 0x000fc400078e00ff */
[----:B------:R-:W-:Y:S01]  /*39c0*/  IMAD.MOV.U32 R5, RZ, RZ, RZ ;  /* 0x000000ffff057224 */ /* 0x000fe200078e00ff */
        /* <DEDUP_REMOVED lines=31> */
.L_x_5093:
[----:B------:R-:W-:Y:S02]  /*3bc0*/  LEA.HI R0, R197, R197, RZ, 0x1 ;  /* 0x000000c5c5007211 */ /* 0x000fe400078f08ff */
[----:B------:R-:W-:Y:S02]  /*3bd0*/  ISETP.NE.AND P0, PT, R192, 0x3, PT ;  /* 0x00000003c000780c */ /* 0x000fe40003f05270 */
[----:B------:R-:W-:-:S05]  /*3be0*/  LOP3.LUT R0, R0, 0xfffffffe, RZ, 0xc0, !PT ;  /* 0xfffffffe00007812 */ /* 0x000fca00078ec0ff */
[----:B------:R-:W-:-:S05]  /*3bf0*/  IMAD.IADD R0, R197, 0x1, -R0 ;  /* 0x00000001c5007824 */ /* 0x000fca00078e0a00 */
[----:B------:R-:W-:-:S04]  /*3c00*/  SHF.L.U32 R0, R0, 0x1f, RZ ;  /* 0x0000001f00007819 */ /* 0x000fc800000006ff */
[----:B------:R-:W0:Y:S02]  /*3c10*/  SYNCS.PHASECHK.TRANS64.TRYWAIT P1, [UR37+0x38800], R0 ;  /* 0x03880000ff0075a7 */ /* 0x000e240008020165 */
[----:B0-----:R-:W-:Y:S05]  /*3c20*/  @!P1 BRA `(.L_x_5094) ;  /* 0x0000015000549947 */ /* 0x001fea0003800000 */
.L_x_5270:
[----:B------:R-:W-:Y:S05]  /*3c30*/  @!P0 BRA `(.L_x_5095) ;  /* 0x0000000000048947 */ /* 0x000fea0003800000 */
[----:B------:R-:W-:Y:S01]  /*3c40*/  BPT.TRAP 0x1 ;  /* 0x000000040000795c */ /* 0x000fe20000300000 */
.L_x_5095:
[----:B------:R-:W-:Y:S01]  /*3c50*/  IMAD.U32 R4, RZ, RZ, UR36 ;  /* 0x00000024ff047e24 */ /* 0x000fe2000f8e00ff */
[----:B------:R-:W-:-:S04]  /*3c60*/  SHF.L.U32 R5, R2, 0x1f, RZ ;  /* 0x0000001f02057819 */ /* 0x000fc800000006ff */
[----:B------:R-:W-:-:S04]  /*3c70*/  LEA R4, R4, UR37, 0x3 ;  /* 0x0000002504047c11 */ /* 0x000fc8000f8e18ff */
[----:B------:R1:W2:Y:S01]  /*3c80*/  SYNCS.PHASECHK.TRANS64.TRYWAIT P1, [R4+URZ+0x38830], R5 ;  /* 0x03883005040075a7 */ /* 0x0002a2000802017f */
[----:B------:R-:W-:Y:S05]  /*3c90*/  @!P0 BRA `(.L_x_5096) ;  /* 0x0000000000048947 */ /* 0x000fea0003800000 */
[----:B------:R-:W-:Y:S01]  /*3ca0*/  BPT.TRAP 0x1 ;  /* 0x000000040000795c */ /* 0x000fe20000300000 */
.L_x_5096:
[----:B--2---:R-:W-:Y:S05]  /*3cb0*/  @P1 BRA `(.L_x_5097) ;  /* 0x0000000000081947 */ /* 0x004fea0003800000 */
[----:B------:R-:W2:Y:S02]  /*3cc0*/  SYNCS.PHASECHK.TRANS64.TRYWAIT P1, [R4+URZ+0x38830], R5 ;  /* 0x03883005040075a7 */ /* 0x000ea4000802017f */
[----:B--2---:R-:W-:Y:S05]  /*3cd0*/  @!P1 BRA `(.L_x_5098) ;  /* 0x0000015000409947 */ /* 0x004fea0003800000 */
.L_x_5097:
[----:B------:R-:W-:-:S04]  /*3ce0*/  UIADD3 UR4, UR37, 0x22400, URZ ;  /* 0x0002240025047890 */ /* 0x000fc8000fffe03f */
[----:B------:R-:W-:-:S04]  /*3cf0*/  USHF.R.U32.HI UR4, URZ, 0x4, UR4 ;  /* 0x000000043f047899 */ /* 0x000fc80008011604 */
[----:B------:R-:W-:-:S06]  /*3d00*/  ULOP3.LUT UR4, UR4, 0x3fff, URZ, 0xc0, !UPT ;  /* 0x00003fff04047892 */ /* 0x000fcc000f8ec03f */
[----:B0-----:R-:W-:Y:S01]  /*3d10*/  IMAD.U32 R3, RZ, RZ, UR4 ;  /* 0x00000004ff037e24 */ /* 0x001fe2000f8e00ff */
        /* <DEDUP_REMOVED lines=34> */
[----:B------:R-:W0:Y:S02]  /*3f40*/  SYNCS.PHASECHK.TRANS64.TRYWAIT P1, [UR37+0x38810], R0 ;  /* 0x03881000ff0075a7 */ /* 0x000e240008020165 */
[----:B0-----:R-:W-:Y:S05]  /*3f50*/  @!P1 BRA `(.L_x_5099) ;  /* 0x0000014c00b49947 */ /* 0x001fea0003800000 */
.L_x_5271:
[----:B------:R-:W-:Y:S05]  /*3f60*/  @!P0 BRA `(.L_x_5100) ;  /* 0x0000000000048947 */ /* 0x000fea0003800000 */
[----:B------:R-:W-:Y:S01]  /*3f70*/  BPT.TRAP 0x1 ;  /* 0x000000040000795c */ /* 0x000fe20000300000 */
.L_x_5100:
[----:B------:R3:W4:Y:S01]  /*3f80*/  SYNCS.PHASECHK.TRANS64.TRYWAIT P1, [R4+URZ+0x38850], R5 ;  /* 0x03885005040075a7 */ /* 0x000722000802017f */
[----:B------:R-:W-:Y:S05]  /*3f90*/  @!P0 BRA `(.L_x_5101) ;  /* 0x0000000000048947 */ /* 0x000fea0003800000 */
[----:B------:R-:W-:Y:S01]  /*3fa0*/  BPT.TRAP 0x1 ;  /* 0x000000040000795c */ /* 0x000fe20000300000 */
.L_x_5101:
[----:B----4-:R-:W-:Y:S05]  /*3fb0*/  @P1 BRA `(.L_x_5102) ;  /* 0x0000000000081947 */ /* 0x010fea0003800000 */
[----:B------:R-:W4:Y:S02]  /*3fc0*/  SYNCS.PHASECHK.TRANS64.TRYWAIT P1, [R4+URZ+0x38850], R5 ;  /* 0x03885005040075a7 */ /* 0x000f24000802017f */
[----:B----4-:R-:W-:Y:S05]  /*3fd0*/  @!P1 BRA `(.L_x_5103) ;  /* 0x0000014c00ac9947 */ /* 0x010fea0003800000 */
.L_x_5102:
[----:B------:R-:W-:Y:S01]  /*3fe0*/  UIADD3 UR4, UR37, 0x400, URZ ;  /* 0x0000040025047890 */ /* 0x000fe2000fffe03f */
[----:B------:R-:W-:Y:S01]  /*3ff0*/  WARPGROUP.ARRIVE ;  /* 0x00000000000079c5 */ /* 0x000fe20000000000 */
[----:B------:R-:W-:-:S05]  /*4000*/  UIADD3 UR5, UR37, 0x26400, URZ ;  /* 0x0002640025057890 */ /* 0x000fca000fffe03f */
[----:B0-----:R-:W0:Y:S01]  /*4010*/  S2R R0, SR_TID.X ;  /* 0x0000000000007919 */ /* 0x001e220000002100 */
[----:B------:R-:W-:Y:S01]  /*4020*/  USHF.R.U32.HI UR4, URZ, 0x4, UR4 ;  /* 0x000000043f047899 */ /* 0x000fe20008011604 */
[----:B------:R-:W-:Y:S01]  /*4030*/  LEA R9, R168, 0xffffffc0, 0x6 ;  /* 0xffffffc0a8097811 */ /* 0x000fe200078e30ff */
[----:B------:R-:W-:Y:S01]  /*4040*/  USHF.R.U32.HI UR5, URZ, 0x4, UR5 ;  /* 0x000000043f057899 */ /* 0x000fe20008011605 */
[----:B------:R-:W1:Y:S01]  /*4050*/  S2R R6, SR_TID.X ;  /* 0x0000000000067919 */ /* 0x000e620000002100 */
[----:B------:R-:W-:Y:S01]  /*4060*/  ULOP3.LUT UR4, UR4, 0x3fff, URZ, 0xc0, !UPT ;  /* 0x00003fff04047892 */ /* 0x000fe2000f8ec03f */
[----:B------:R-:W-:Y:S01]  /*4070*/  IADD3 R8, -R16, R17, -R9 ;  /* 0x0000001110087210 */ /* 0x000fe20007ffe909 */
[----:B------:R-:W-:Y:S02]  /*4080*/  ULOP3.LUT UR5, UR5, 0x3fff, URZ, 0xc0, !UPT ;  /* 0x00003fff05057892 */ /* 0x000fe4000f8ec03f */
[----:B------:R-:W-:Y:S02]  /*4090*/  ULOP3.LUT UR4, UR4, 0x10000, URZ, 0xfc, !UPT ;  /* 0x0001000004047892 */ /* 0x000fe4000f8efc3f */
[----:B------:R-:W-:-:S02]  /*40a0*/  ULOP3.LUT UR5, UR5, 0x10000, URZ, 0xfc, !UPT ;  /* 0x0001000005057892 */ /* 0x000fc4000f8efc3f */
[----:B------:R-:W-:Y:S01]  /*40b0*/  ULEA UR6, UR36, UR4, 0xc ;  /* 0x0000000424067291 */ /* 0x000fe2000f8e603f */
[----:B------:R-:W-:Y:S01]  /*40c0*/  UMOV UR25, 0x40000040 ;  /* 0x4000004000197882 */ /* 0x000fe20000000000 */
[----:B------:R-:W-:Y:S01]  /*40d0*/  UMOV UR27, 0x40000040 ;  /* 0x40000040001b7882 */ /* 0x000fe20000000000 */
[----:B------:R-:W-:Y:S02]  /*40e0*/  UIADD3 UR8, UR5, 0x2, URZ ;  /* 0x0000000205087890 */ /* 0x000fe4000fffe03f */
[----:B------:R-:W-:Y:S02]  /*40f0*/  UMOV UR24, UR5 ;  /* 0x0000000500187c82 */ /* 0x000fe40008000000 */
[----:B------:R-:W-:Y:S01]  /*4100*/  UMOV UR26, UR6 ;  /* 0x00000006001a7c82 */ /* 0x000fe20008000000 */
[----:B------:R-:W-:Y:S01]  /*4110*/  UIADD3 UR10, UR6, 0x2, URZ ;  /* 0x00000002060a7890 */ /* 0x000fe2000fffe03f */
[----:B------:R-:W-:Y:S01]  /*4120*/  HGMMA.64x64x16.F32.BF16 R24, gdesc[UR24], R24, gsb0 ;  /* 0x00e00000181879f0 */ /* 0x000fe20008001818 */
[----:B------:R-:W-:Y:S01]  /*4130*/  UMOV UR9, 0x40000040 ;  /* 0x4000004000097882 */ /* 0x000fe20000000000 */
[----:B------:R-:W-:Y:S01]  /*4140*/  UMOV UR11, 0x40000040 ;  /* 0x40000040000b7882 */ /* 0x000fe20000000000 */
[----:B------:R-:W-:-:S02]  /*4150*/  UIADD3 UR14, UR5, 0x800, URZ ;  /* 0x00000800050e7890 */ /* 0x000fc4000fffe03f */
[----:B------:R-:W-:Y:S01]  /*4160*/  UIADD3 UR15, UR6, 0x800, URZ ;  /* 0x00000800060f7890 */ /* 0x000fe2000fffe03f */
[----:B------:R-:W-:Y:S01]  /*4170*/  UMOV UR29, 0x40000040 ;  /* 0x40000040001d7882 */ /* 0x000fe20000000000 */
[----:B------:R-:W-:Y:S01]  /*4180*/  UMOV UR31, 0x40000040 ;  /* 0x40000040001f7882 */ /* 0x000fe20000000000 */
[----:B------:R-:W-:Y:S01]  /*4190*/  ULDC UR18, c[0x0][0xad4] ;  /* 0x0002b50000127ab9 */ /* 0x000fe20000000800 */
[----:B0-----:R-:W-:Y:S02]  /*41a0*/  SHF.R.U32.HI R0, RZ, 0x7, R0 ;  /* 0x00000007ff007819 */ /* 0x001fe40000011600 */
[----:B-1234-:R-:W-:-:S04]  /*41b0*/  LOP3.LUT R5, R6, 0x7f, RZ, 0xc0, !PT ;  /* 0x0000007f06057812 */ /* 0x01efc800078ec0ff */
[----:B------:R-:W0:Y:S01]  /*41c0*/  SHFL.IDX PT, R0, R0, RZ, 0x1f ;  /* 0x00001fff00007589 */ /* 0x000e2200000e0000 */
[----:B------:R-:W-:Y:S01]  /*41d0*/  ISETP.NE.AND P1, PT, R5, RZ, PT ;  /* 0x000000ff0500720c */ /* 0x000fe20003f25270 */
[----:B------:R-:W-:-:S04]  /*41e0*/  IMAD.MOV.U32 R5, RZ, RZ, -0x40 ;  /* 0xffffffc0ff057424 */ /* 0x000fc800078e00ff */
[----:B------:R-:W-:-:S04]  /*41f0*/  IMAD R5, R168, R5, 0x41 ;  /* 0x00000041a8057424 */ /* 0x000fc800078e0205 */
[----:B------:R-:W-:Y:S01]  /*4200*/  VIADD R10, R5, 0xffffffff ;  /* 0xffffffff050a7836 */ /* 0x000fe20000000000 */
[----:B------:R-:W-:-:S05]  /*4210*/  IADD3 R7, -R18, R5, R17 ;  /* 0x0000000512077210 */ /* 0x000fca0007ffe111 */
[----:B------:R-:W-:Y:S01]  /*4220*/  IMAD.IADD R7, R7, 0x1, -R16 ;  /* 0x0000000107077824 */ /* 0x000fe200078e0a10 */
[----:B0-----:R-:W-:Y:S01]  /*4230*/  R2UR UR7, R0 ;  /* 0x00000000000772ca */ /* 0x001fe200000e0000 */
[----:B------:R-:W-:-:S05]  /*4240*/  @!P1 VIADD R0, R4, 0x38840 ;  /* 0x0003884004009836 */ /* 0x000fca0000000000 */
[----:B------:R-:W-:-:S07]  /*4250*/  @!P1 PRMT R0, RZ, 0x654, R0 ;  /* 0x00000654ff009816 */ /* 0x000fce0000000000 */
        /* <DEDUP_REMOVED lines=242> */
[----:B------:R-:W-:-:S05]  /*5180*/  UIADD3 UR6, UR7, UR8, UR6 ;  /* 0x0000000807067290 */ /* 0x000fca000fffe006 */
[----:B------:R-:W-:Y:S02]  /*5190*/  UMOV UR8, UR10 ;  /* 0x0000000a00087c82 */ /* 0x000fe40008000000 */
[----:B------:R-:W-:Y:S01]  /*51a0*/  UMOV UR10, UR6 ;  /* 0x00000006000a7c82 */ /* 0x000fe20008000000 */
[----:B------:R-:W-:Y:S02]  /*51b0*/  ULDC.64 UR6, c[0x0][0xad8] ;  /* 0x0002b60000067ab9 */ /* 0x000fe40000000a00 */
[----:B------:R-:W-:Y:S01]  /*51c0*/  UISETP.GE.AND UP0, UPT, UR7, 0x1, UPT ;  /* 0x000000010700788c */ /* 0x000fe2000bf06270 */
[----:B------:R-:W-:-:S05]  /*51d0*/  VIADD R11, R7, UR6 ;  /* 0x00000006070b7c36 */ /* 0x000fca0008000000 */
[----:B------:R-:W-:Y:S01]  /*51e0*/  PLOP3.LUT P2, PT, PT, PT, UP0, 0x40, 0x0 ;  /* 0x000000000000781c */ /* 0x000fe20003f4e808 */
[----:B------:R-:W-:Y:S02]  /*51f0*/  WARPGROUP.DEPBAR.LE gsb0, 0x0 ;  /* 0x00008000000079c5 */ /* 0x000fe40000010000 */
[----:B------:R-:W-:-:S06]  /*5200*/  WARPGROUP.ARRIVE ;  /* 0x00000000000079c5 */ /* 0x000fcc0000000000 */
[----:B------:R-:W-:Y:S01]  /*5210*/  HGMMA.64x64x16.F32.BF16 R24, gdesc[UR8], R24, gsb0 ;  /* 0x00e00000081879f0 */ /* 0x000fe20008001818 */
[----:B------:R-:W-:-:S06]  /*5220*/  ULOP3.LUT UR8, URZ, UR18, URZ, 0x33, !UPT ;  /* 0x000000123f087292 */ /* 0x000fcc000f8e333f */
[----:B------:R-:W-:Y:S01]  /*5230*/  VIADD R13, R7, UR8 ;  /* 0x00000008070d7c36 */ /* 0x000fe20008000000 */
[----:B------:R-:W-:Y:S02]  /*5240*/  WARPGROUP.DEPBAR.LE gsb0, 0x0 ;  /* 0x00008000000079c5 */ /* 0x000fe40000010000 */
[----:B------:R0:W-:Y:S02]  /*5250*/  @!P1 SYNCS.ARRIVE.TRANS64.RED.A1T0 RZ, [R0+URZ], RZ ;  /* 0x000000ff00ff99a7 */ /* 0x0001e4000810043f */
[----:B0-----:R-:W-:-:S05]  /*5260*/  IMAD R0, R185, 0x40, R19 ;  /* 0x00000040b9007824 */ /* 0x001fca00078e0213 */
[----:B------:R-:W-:Y:S02]  /*5270*/  VIADDMNMX R5, R0, R11, R8, PT ;  /* 0x0000000b00057246 */ /* 0x000fe40003800108 */
[----:B------:R-:W-:Y:S01]  /*5280*/  IADD3 R6, R13, R0, RZ ;  /* 0x000000000d067210 */ /* 0x000fe20007ffe0ff */
        /* <DEDUP_REMOVED lines=13> */
.L_x_5106:
[----:B------:R-:W-:-:S06]  /*5360*/  UISETP.NE.AND UP1, UPT, UR7, 0x1, UPT ;  /* 0x000000010700788c */ /* 0x000fcc000bf25270 */
[----:B------:R-:W-:-:S05]  /*5370*/  PLOP3.LUT P2, PT, PT, PT, UP1, 0x80, 0x0 ;  /* 0x000000000000781c */ /* 0x000fca0003f4f018 */
[----:B------:R-:W-:-:S08]  /*5380*/  @UP1 ULDC.64 UR8, c[0x0][0xae0] ;  /* 0x0002b80000081ab9 */ /* 0x000fd00000000a00 */
[----:B------:R-:W-:-:S05]  /*5390*/  @P2 IMAD.HI.U32 R12, R7, UR8, RZ ;  /* 0x00000008070c2c27 */ /* 0x000fca000f8e00ff */
[----:B------:R-:W-:-:S07]  /*53a0*/  @P2 SHF.R.U32.HI R7, RZ, UR9, R12 ;  /* 0x00000009ff072c19 */ /* 0x000fce000801160c */
.L_x_5107:
[----:B------:R-:W-:Y:S05]  /*53b0*/  BSYNC B0 ;  /* 0x0000000000007941 */ /* 0x000fea0003800000 */
.L_x_5105:
[----:B------:R-:W-:-:S04]  /*53c0*/  IMAD R7, R7, UR7, -R9 ;  /* 0x0000000707077c24 */ /* 0x000fc8000f8e0a09 */
[----:B------:R-:W-:-:S05]  /*53d0*/  IMAD.IADD R7, R7, 0x1, -R16 ;  /* 0x0000000107077824 */ /* 0x000fca00078e0a10 */
[----:B------:R-:W-:Y:S02]  /*53e0*/  VIMNMX R6, R6, R7, !PT ;  /* 0x0000000706067248 */ /* 0x000fe40007fe0100 */
[----:B------:R-:W-:-:S07]  /*53f0*/  VIADDMNMX R5, R7, UR7, R5, PT ;  /* 0x0000000707057c46 */ /* 0x000fce000b800105 */
.L_x_5104:
[C---:B------:R-:W-:Y:S02]  /*5400*/  ISETP.GE.AND P2, PT, R10.reuse, 0x2, PT ;  /* 0x000000020a00780c */ /* 0x040fe40003f46270 */
        /* <DEDUP_REMOVED lines=76> */
[----:B------:R-:W-:Y:S02]  /*58d0*/  PLOP3.LUT P6, PT, PT, PT, UP0, 0x40, 0x0 ;  /* 0x000000000000781c */ /* 0x000fe40003fce808 */
[----:B------:R-:W-:Y:S02]  /*58e0*/  VIADDMNMX R7, R5, R11, R8, PT ;  /* 0x0000000b05077246 */ /* 0x000fe40003800108 */
[----:B------:R-:W-:-:S09]  /*58f0*/  IADD3 R5, R13, 0x8, R0 ;  /* 0x000000080d057810 */ /* 0x000fd20007ffe000 */
        /* <DEDUP_REMOVED lines=15> */
.L_x_5110:
[----:B------:R-:W-:-:S06]  /*59f0*/  UISETP.NE.AND UP1, UPT, UR7, 0x1, UPT ;  /* 0x000000010700788c */ /* 0x000fcc000bf25270 */
[----:B------:R-:W-:-:S05]  /*5a00*/  PLOP3.LUT P6, PT, PT, PT, UP1, 0x80, 0x0 ;  /* 0x000000000000781c */ /* 0x000fca0003fcf018 */
[----:B------:R-:W-:-:S08]  /*5a10*/  @UP1 ULDC.64 UR8, c[0x0][0xae0] ;  /* 0x0002b80000081ab9 */ /* 0x000fd00000000a00 */
[----:B------:R-:W-:Y:S01]  /*5a20*/  @P6 IMAD.HI.U32 R8, R6, UR8, RZ ;  /* 0x0000000806086c27 */ /* 0x000fe2000f8e00ff */
[----:B------:R-:W-:-:S13]  /*5a30*/  PLOP3.LUT P6, PT, PT, PT, UP1, 0x80, 0x0 ;  /* 0x000000000000781c */ /* 0x000fda0003fcf018 */
[----:B------:R-:W-:-:S07]  /*5a40*/  @P6 SHF.R.U32.HI R6, RZ, UR9, R8 ;  /* 0x00000009ff066c19 */ /* 0x000fce0008011608 */
.L_x_5111:
[----:B------:R-:W-:Y:S05]  /*5a50*/  BSYNC B0 ;  /* 0x0000000000007941 */ /* 0x000fea0003800000 */
.L_x_5109:
[----:B------:R-:W-:-:S04]  /*5a60*/  IMAD R9, R6, UR7, -R9 ;  /* 0x0000000706097c24 */ /* 0x000fc8000f8e0a09 */
[----:B------:R-:W-:-:S05]  /*5a70*/  IMAD.IADD R6, R9, 0x1, -R16 ;  /* 0x0000000109067824 */ /* 0x000fca00078e0a10 */
[----:B------:R-:W-:Y:S02]  /*5a80*/  VIMNMX R5, R5, R6, !PT ;  /* 0x0000000605057248 */ /* 0x000fe40007fe0100 */
[----:B------:R-:W-:-:S07]  /*5a90*/  VIADDMNMX R7, R6, UR7, R7, PT ;  /* 0x0000000706077c46 */ /* 0x000fce000b800107 */
.L_x_5108:
[----:B------:R-:W-:Y:S01]  /*5aa0*/  ISETP.GT.AND P2, PT, R5, 0x1, !P2 ;  /* 0x000000010500780c */ /* 0x000fe20005744270 */
[----:B------:R-:W-:Y:S01]  /*5ab0*/  ULDC UR11, c[0x0][0xa80] ;  /* 0x0002a000000b7ab9 */ /* 0x000fe20000000800 */
[----:B------:R-:W-:Y:S01]  /*5ac0*/  FMNMX.FTZ R6, R15, R25, !PT ;  /* 0x000000190f067209 */ /* 0x000fe20007810000 */
[----:B------:R-:W-:Y:S01]  /*5ad0*/  ULEA UR8, UR36, UR38, 0xc ;  /* 0x0000002624087291 */ /* 0x000fe2000f8e603f */
[----:B------:R-:W-:Y:S01]  /*5ae0*/  ISETP.LT.OR P2, PT, R7, 0x2, P2 ;  /* 0x000000020700780c */ /* 0x000fe20001741670 */
[----:B------:R-:W-:Y:S01]  /*5af0*/  UMOV UR15, 0x40000040 ;  /* 0x40000040000f7882 */ /* 0x000fe20000000000 */
[----:B------:R-:W-:Y:S01]  /*5b00*/  FMNMX.FTZ R6, R21, R6, !PT ;  /* 0x0000000615067209 */ /* 0x000fe20007810000 */
[----:B------:R-:W-:Y:S01]  /*5b10*/  UIADD3 UR10, UR8, 0x80, URZ ;  /* 0x00000080080a7890 */ /* 0x000fe2000fffe03f */
[----:B------:R-:W-:Y:S01]  /*5b20*/  FSEL R27, R27, -INF , !P2 ;  /* 0xff8000001b1b7808 */ /* 0x000fe20005000000 */
[----:B------:R-:W-:Y:S01]  /*5b30*/  @!P1 VIADD R4, R4, 0x38860 ;  /* 0x0003886004049836 */ /* 0x000fe20000000000 */
[----:B------:R-:W-:Y:S01]  /*5b40*/  ISETP.NE.AND P2, PT, R14, RZ, PT ;  /* 0x000000ff0e00720c */ /* 0x000fe20003f45270 */
[----:B------:R-:W-:Y:S01]  /*5b50*/  UMOV UR14, UR8 ;  /* 0x00000008000e7c82 */ /* 0x000fe20008000000 */
[----:B------:R-:W-:Y:S01]  /*5b60*/  FMNMX.FTZ R6, R29, R6, !PT ;  /* 0x000000061d067209 */ /* 0x000fe20007810000 */
        /* <DEDUP_REMOVED lines=25> */
[----:B------:R-:W-:-:S02]  /*5d00*/  ISETP.GT.AND P3, PT, R5, 0x8, !P3 ;  /* 0x000000080500780c */ /* 0x000fc40005f64270 */
[----:B------:R-:W-:Y:S02]  /*5d10*/  FSEL R38, R38, -INF , !P2 ;  /* 0xff80000026267808 */ /* 0x000fe40005000000 */
[----:B------:R-:W-:Y:S02]  /*5d20*/  ISETP.NE.AND P2, PT, R36, RZ, PT ;  /* 0x000000ff2400720c */ /* 0x000fe40003f45270 */
[----:B------:R-:W-:Y:S02]  /*5d30*/  FMNMX.FTZ R6, R169, R6, !PT ;  /* 0x00000006a9067209 */ /* 0x000fe40007810000 */
[----:B------:R-:W-:Y:S02]  /*5d40*/  ISETP.GT.AND P2, PT, R5, 0x19, !P2 ;  /* 0x000000190500780c */ /* 0x000fe40005744270 */
[C---:B------:R-:W-:Y:S02]  /*5d50*/  ISETP.LT.OR P3, PT, R7.reuse, 0x9, P3 ;  /* 0x000000090700780c */ /* 0x040fe40001f61670 */
[----:B------:R-:W-:-:S02]  /*5d60*/  ISETP.LT.OR P2, PT, R7, 0x1a, P2 ;  /* 0x0000001a0700780c */ /* 0x000fc40001741670 */
[----:B------:R-:W-:Y:S02]  /*5d70*/  FMNMX.FTZ R8, R53, R6, !PT ;  /* 0x0000000635087209 */ /* 0x000fe40007810000 */
[----:B------:R-:W-:Y:S02]  /*5d80*/  FSEL R39, R39, -INF , !P2 ;  /* 0xff80000027277808 */ /* 0x000fe40005000000 */
[----:B------:R-:W-:Y:S01]  /*5d90*/  ISETP.NE.AND P2, PT, R56, RZ, PT ;  /* 0x000000ff3800720c */ /* 0x000fe20003f45270 */
[----:B------:R-:W0:Y:S01]  /*5da0*/  SHFL.BFLY PT, R9, R8, 0x2, 0x1f ;  /* 0x0c401f0008097f89 */ /* 0x000e2200000e0000 */
        /* <DEDUP_REMOVED lines=9> */
[----:B------:R-:W-:Y:S02]  /*5e40*/  ISETP.GT.AND P5, PT, R5, 0x38, !P5 ;  /* 0x000000380500780c */ /* 0x000fe40006fa4270 */
[C---:B------:R-:W-:Y:S02]  /*5e50*/  ISETP.LT.OR P2, PT, R7.reuse, 0x22, P2 ;  /* 0x000000220700780c */ /* 0x040fe40001741670 */
[----:B------:R-:W-:Y:S02]  /*5e60*/  ISETP.LT.OR P4, PT, R7, 0x32, P4 ;  /* 0x000000320700780c */ /* 0x000fe40002781670 */
[----:B------:R-:W-:Y:S02]  /*5e70*/  FSEL R43, R43, -INF , !P2 ;  /* 0xff8000002b2b7808 */ /* 0x000fe40005000000 */
[----:B------:R-:W-:Y:S02]  /*5e80*/  ISETP.GT.AND P2, PT, R5, 0x28, !P3 ;  /* 0x000000280500780c */ /* 0x000fe40005f44270 */
[----:B------:R-:W-:-:S02]  /*5e90*/  ISETP.NE.AND P3, PT, R60, RZ, PT ;  /* 0x000000ff3c00720c */ /* 0x000fc40003f65270 */
[----:B------:R-:W-:Y:S02]  /*5ea0*/  ISETP.LT.OR P2, PT, R7, 0x29, P2 ;  /* 0x000000290700780c */ /* 0x000fe40001741670 */
[C---:B------:R-:W-:Y:S02]  /*5eb0*/  ISETP.GT.AND P3, PT, R5.reuse, 0x30, !P3 ;  /* 0x000000300500780c */ /* 0x040fe40005f64270 */
[----:B------:R-:W-:Y:S02]  /*5ec0*/  FSEL R46, R46, -INF , !P2 ;  /* 0xff8000002e2e7808 */ /* 0x000fe40005000000 */
[----:B------:R-:W-:Y:S02]  /*5ed0*/  ISETP.GT.AND P2, PT, R5, RZ, !P6 ;  /* 0x000000ff0500720c */ /* 0x000fe40007744270 */
[----:B------:R-:W-:Y:S02]  /*5ee0*/  ISETP.NE.AND P6, PT, R10, RZ, PT ;  /* 0x000000ff0a00720c */ /* 0x000fe40003fc5270 */
[----:B------:R-:W-:-:S02]  /*5ef0*/  ISETP.LT.OR P2, PT, R7, 0x1, P2 ;  /* 0x000000010700780c */ /* 0x000fc40001741670 */
[----:B0-----:R-:W-:Y:S02]  /*5f00*/  FMNMX.FTZ R10, R8, R9, !PT ;  /* 0x00000009080a7209 */ /* 0x001fe40007810000 */
[----:B------:R-:W-:Y:S02]  /*5f10*/  FSEL R26, R26, -INF , !P2 ;  /* 0xff8000001a1a7808 */ /* 0x000fe40005000000 */
[----:B------:R-:W-:Y:S01]  /*5f20*/  ISETP.NE.AND P2, PT, R44, RZ, PT ;  /* 0x000000ff2c00720c */ /* 0x000fe20003f45270 */
[----:B------:R-:W0:Y:S01]  /*5f30*/  SHFL.BFLY PT, R11, R10, 0x1, 0x1f ;  /* 0x0c201f000a0b7f89 */ /* 0x000e2200000e0000 */
[----:B------:R-:W-:Y:S02]  /*5f40*/  FMNMX.FTZ R9, R26, R27, !PT ;  /* 0x0000001b1a097209 */ /* 0x000fe40007810000 */
[----:B------:R-:W-:Y:S02]  /*5f50*/  ISETP.GT.AND P2, PT, R5, 0x29, !P2 ;  /* 0x000000290500780c */ /* 0x000fe40005744270 */
[----:B------:R-:W-:-:S02]  /*5f60*/  FMNMX.FTZ R6, R30, R9, !PT ;  /* 0x000000091e067209 */ /* 0x000fc40007810000 */
[----:B------:R-:W-:Y:S02]  /*5f70*/  ISETP.LT.OR P2, PT, R7, 0x2a, P2 ;  /* 0x0000002a0700780c */ /* 0x000fe40001741670 */
[----:B------:R-:W-:Y:S02]  /*5f80*/  FMNMX.FTZ R9, R31, R6, !PT ;  /* 0x000000061f097209 */ /* 0x000fe40007810000 */
[----:B------:R-:W-:Y:S02]  /*5f90*/  FSEL R47, R47, -INF , !P2 ;  /* 0xff8000002f2f7808 */ /* 0x000fe40005000000 */
[----:B------:R-:W-:Y:S02]  /*5fa0*/  FMNMX.FTZ R6, R34, R9, !PT ;  /* 0x0000000922067209 */ /* 0x000fe40007810000 */
[----:B------:R-:W-:Y:S02]  /*5fb0*/  ISETP.LT.OR P3, PT, R7, 0x31, P3 ;  /* 0x000000310700780c */ /* 0x000fe40001f61670 */
[----:B------:R-:W-:-:S02]  /*5fc0*/  FMNMX.FTZ R9, R35, R6, !PT ;  /* 0x0000000623097209 */ /* 0x000fc40007810000 */
[----:B------:R-:W-:Y:S02]  /*5fd0*/  FSEL R50, R50, -INF , !P3 ;  /* 0xff80000032327808 */ /* 0x000fe40005800000 */
[----:B------:R-:W-:Y:S02]  /*5fe0*/  FMNMX.FTZ R8, R38, R9, !PT ;  /* 0x0000000926087209 */ /* 0x000fe40007810000 */
[----:B------:R-:W-:Y:S02]  /*5ff0*/  ISETP.LT.OR P5, PT, R7, 0x39, P5 ;  /* 0x000000390700780c */ /* 0x000fe40002fa1670 */
[----:B------:R-:W-:Y:S02]  /*6000*/  FMNMX.FTZ R9, R39, R8, !PT ;  /* 0x0000000827097209 */ /* 0x000fe40007810000 */
[----:B0-----:R-:W-:Y:S02]  /*6010*/  FMNMX.FTZ R6, R10, R11, !PT ;  /* 0x0000000b0a067209 */ /* 0x001fe40007810000 */
[----:B------:R-:W-:-:S02]  /*6020*/  FMNMX.FTZ R8, R42, R9, !PT ;  /* 0x000000092a087209 */ /* 0x000fc40007810000 */
[C---:B------:R-:W-:Y:S01]  /*6030*/  FSETP.NEU.FTZ.AND P2, PT, R6.reuse, -INF , PT ;  /* 0xff8000000600780b */ /* 0x040fe20003f5d000 */
[----:B------:R-:W-:Y:S01]  /*6040*/  FMUL.FTZ R10, R6, UR11 ;  /* 0x0000000b060a7c20 */ /* 0x000fe20008410000 */
[----:B------:R-:W-:Y:S02]  /*6050*/  FMNMX.FTZ R9, R43, R8, !PT ;  /* 0x000000082b097209 */ /* 0x000fe40007810000 */
[----:B------:R-:W-:Y:S02]  /*6060*/  FSEL R51, R51, -INF , !P4 ;  /* 0xff80000033337808 */ /* 0x000fe40006000000 */
[----:B------:R-:W-:Y:S02]  /*6070*/  FMNMX.FTZ R8, R46, R9, !PT ;  /* 0x000000092e087209 */ /* 0x000fe40007810000 */
[----:B------:R-:W-:Y:S02]  /*6080*/  FSEL R28, R10, RZ, P2 ;  /* 0x000000ff0a1c7208 */ /* 0x000fe40001000000 */
[----:B------:R-:W-:-:S02]  /*6090*/  FMNMX.FTZ R9, R47, R8, !PT ;  /* 0x000000082f097209 */ /* 0x000fc40007810000 */
[----:B------:R-:W-:Y:S01]  /*60a0*/  ISETP.GT.AND P2, PT, R5, 0x39, !P6 ;  /* 0x000000390500780c */ /* 0x000fe20007744270 */
[--C-:B------:R-:W-:Y:S01]  /*60b0*/  FFMA.FTZ R10, R25, UR11, -R28.reuse ;  /* 0x0000000b190a7c23 */ /* 0x100fe2000801081c */
[----:B------:R-:W-:Y:S01]  /*60c0*/  FMNMX.FTZ R8, R50, R9, !PT ;  /* 0x0000000932087209 */ /* 0x000fe20007810000 */
[--C-:B------:R-:W-:Y:S01]  /*60d0*/  FFMA.FTZ R5, R15, UR11, -R28.reuse ;  /* 0x0000000b0f057c23 */ /* 0x100fe2000801081c */
[----:B------:R-:W-:Y:S01]  /*60e0*/  ISETP.LT.OR P2, PT, R7, 0x3a, P2 ;  /* 0x0000003a0700780c */ /* 0x000fe20001741670 */
[--C-:B------:R-:W-:Y:S01]  /*60f0*/  FFMA.FTZ R15, R21, UR11, -R28.reuse ;  /* 0x0000000b150f7c23 */ /* 0x100fe2000801081c */
[----:B------:R-:W-:Y:S01]  /*6100*/  FSEL R54, R54, -INF , !P5 ;  /* 0xff80000036367808 */ /* 0x000fe20006800000 */
[--C-:B------:R-:W-:Y:S01]  /*6110*/  FFMA.FTZ R12, R29, UR11, -R28.reuse ;  /* 0x0000000b1d0c7c23 */ /* 0x100fe2000801081c */
[----:B------:R-:W-:Y:S01]  /*6120*/  FMNMX.FTZ R7, R51, R8, !PT ;  /* 0x0000000833077209 */ /* 0x000fe20007810000 */
[--C-:B------:R-:W-:Y:S01]  /*6130*/  FFMA.FTZ R9, R57, UR11, -R28.reuse ;  /* 0x0000000b39097c23 */ /* 0x100fe2000801081c */
[----:B------:R-:W-:Y:S01]  /*6140*/  FSEL R55, R55, -INF , !P2 ;  /* 0xff80000037377808 */ /* 0x000fe20005000000 */
[--C-:B------:R-:W-:Y:S01]  /*6150*/  FFMA.FTZ R14, R33, UR11, -R28.reuse ;  /* 0x0000000b210e7c23 */ /* 0x100fe2000801081c */
[----:B------:R-:W-:Y:S01]  /*6160*/  FMNMX.FTZ R8, R54, R7, !PT ;  /* 0x0000000736087209 */ /* 0x000fe20007810000 */
[--C-:B------:R-:W-:Y:S01]  /*6170*/  FFMA.FTZ R11, R59, UR11, -R28.reuse ;  /* 0x0000000b3b0b7c23 */ /* 0x100fe2000801081c */
[----:B------:R0:W-:Y:S01]  /*6180*/  MUFU.EX2 R7, R15 ;  /* 0x0000000f00077308 */ /* 0x0001e20000000800 */
[--C-:B------:R-:W-:Y:S01]  /*6190*/  FFMA.FTZ R20, R37, UR11, -R28.reuse ;  /* 0x0000000b25147c23 */ /* 0x100fe2000801081c */
[----:B------:R-:W-:Y:S01]  /*61a0*/  FMNMX.FTZ R8, R55, R8, !PT ;  /* 0x0000000837087209 */ /* 0x000fe20007810000 */
[--C-:B------:R-:W-:Y:S01]  /*61b0*/  FFMA.FTZ R170, R41, UR11, -R28.reuse ;  /* 0x0000000b29aa7c23 */ /* 0x100fe2000801081c */
[--C-:B------:R-:W-:Y:S01]  /*61c0*/  FFMA.FTZ R172, R45, UR11, -R28.reuse ;  /* 0x0000000b2dac7c23 */ /* 0x100fe2000801081c */
[--C-:B------:R-:W-:Y:S01]  /*61d0*/  FFMA.FTZ R21, R65, UR11, -R28.reuse ;  /* 0x0000000b41157c23 */ /* 0x100fe2000801081c */
[--C-:B------:R-:W-:Y:S01]  /*61e0*/  FFMA.FTZ R174, R49, UR11, -R28.reuse ;  /* 0x0000000b31ae7c23 */ /* 0x100fe2000801081c */
[----:B------:R-:W1:Y:S01]  /*61f0*/  SHFL.BFLY PT, R13, R8, 0x2, 0x1f ;  /* 0x0c401f00080d7f89 */ /* 0x000e6200000e0000 */
[--C-:B------:R-:W-:Y:S01]  /*6200*/  FFMA.FTZ R169, R169, UR11, -R28.reuse ;  /* 0x0000000ba9a97c23 */ /* 0x100fe2000801081c */
[--C-:B0-----:R-:W-:Y:S01]  /*6210*/  FFMA.FTZ R15, R63, UR11, -R28.reuse ;  /* 0x0000000b3f0f7c23 */ /* 0x101fe2000801081c */
[--C-:B------:R-:W-:Y:S01]  /*6220*/  FFMA.FTZ R176, R53, UR11, -R28.reuse ;  /* 0x0000000b35b07c23 */ /* 0x100fe2000801081c */
[----:B------:R-:W-:Y:S01]  /*6230*/  FFMA.FTZ R29, R61, UR11, -R28 ;  /* 0x0000000b3d1d7c23 */ /* 0x000fe2000801081c */
[----:B------:R-:W-:Y:S01]  /*6240*/  MUFU.EX2 R5, R5 ;  /* 0x0000000500057308 */ /* 0x000fe20000000800 */
[----:B------:R-:W-:-:S07]  /*6250*/  @!P1 PRMT R4, RZ, 0x654, R4 ;  /* 0x00000654ff049816 */ /* 0x000fce0000000004 */
[----:B------:R-:W0:Y:S08]  /*6260*/  MUFU.EX2 R10, R10 ;  /* 0x0000000a000a7308 */ /* 0x000e300000000800 */
[----:B------:R-:W2:Y:S01]  /*6270*/  MUFU.EX2 R12, R12 ;  /* 0x0000000c000c7308 */ /* 0x000ea20000000800 */
[----:B-1----:R-:W-:-:S05]  /*6280*/  FMNMX.FTZ R24, R8, R13, !PT ;  /* 0x0000000d08187209 */ /* 0x002fca0007810000 */
[----:B------:R-:W1:Y:S02]  /*6290*/  SHFL.BFLY PT, R25, R24, 0x1, 0x1f ;  /* 0x0c201f0018197f89 */ /* 0x000e6400000e0000 */
[----:B------:R-:W-:Y:S01]  /*62a0*/  MUFU.EX2 R9, R9 ;  /* 0x0000000900097308 */ /* 0x000fe20000000800 */
[----:B0-----:R-:W-:Y:S01]  /*62b0*/  F2FP.BF16.F32.PACK_AB R152, R10, R5 ;  /* 0x000000050a98723e */ /* 0x001fe200000010ff */
[----:B------:R-:W-:-:S06]  /*62c0*/  FADD.FTZ R10, R5, R10 ;  /* 0x0000000a050a7221 */ /* 0x000fcc0000010000 */
[----:B------:R-:W0:Y:S01]  /*62d0*/  MUFU.EX2 R14, R14 ;  /* 0x0000000e000e7308 */ /* 0x000e220000000800 */
[----:B--2---:R-:W-:Y:S01]  /*62e0*/  F2FP.BF16.F32.PACK_AB R154, R12, R7 ;  /* 0x000000070c9a723e */ /* 0x004fe200000010ff */
[----:B------:R-:W-:-:S04]  /*62f0*/  FADD.FTZ R7, R7, R10 ;  /* 0x0000000a07077221 */ /* 0x000fc80000010000 */
[----:B------:R-:W-:Y:S01]  /*6300*/  FADD.FTZ R12, R12, R7 ;  /* 0x000000070c0c7221 */ /* 0x000fe20000010000 */
[----:B------:R-:W-:Y:S01]  /*6310*/  VIADD R7, R168, 0xfffffffe ;  /* 0xfffffffea8077836 */ /* 0x000fe20000000000 */
[----:B------:R-:W-:Y:S01]  /*6320*/  MUFU.EX2 R11, R11 ;  /* 0x0000000b000b7308 */ /* 0x000fe20000000800 */
[----:B-1----:R-:W-:-:S07]  /*6330*/  FMNMX.FTZ R8, R24, R25, !PT ;  /* 0x0000001918087209 */ /* 0x002fce0007810000 */
[----:B------:R-:W1:Y:S01]  /*6340*/  MUFU.EX2 R20, R20 ;  /* 0x0000001400147308 */ /* 0x000e620000000800 */
[----:B0-----:R-:W-:Y:S01]  /*6350*/  F2FP.BF16.F32.PACK_AB R156, R14, R9 ;  /* 0x000000090e9c723e */ /* 0x001fe200000010ff */
[----:B------:R-:W-:Y:S01]  /*6360*/  FADD.FTZ R9, R9, R12 ;  /* 0x0000000c09097221 */ /* 0x000fe20000010000 */
[C---:B------:R-:W-:Y:S01]  /*6370*/  FSETP.NEU.FTZ.AND P2, PT, R8.reuse, -INF , PT ;  /* 0xff8000000800780b */ /* 0x040fe20003f5d000 */
[----:B------:R-:W-:Y:S02]  /*6380*/  FMUL.FTZ R24, R8, UR11 ;  /* 0x0000000b08187c20 */ /* 0x000fe40008410000 */
[----:B------:R-:W-:Y:S01]  /*6390*/  FADD.FTZ R14, R14, R9 ;  /* 0x000000090e0e7221 */ /* 0x000fe20000010000 */
[----:B------:R-:W-:Y:S01]  /*63a0*/  IMAD.IADD R9, R17, 0x1, -R18 ;  /* 0x0000000111097824 */ /* 0x000fe200078e0a12 */
[----:B------:R-:W-:Y:S01]  /*63b0*/  MUFU.EX2 R13, R29 ;  /* 0x0000001d000d7308 */ /* 0x000fe20000000800 */
[----:B------:R-:W-:Y:S02]  /*63c0*/  FSEL R24, R24, RZ, P2 ;  /* 0x000000ff18187208 */ /* 0x000fe40001000000 */
[----:B------:R-:W-:-:S03]  /*63d0*/  PLOP3.LUT P2, PT, PT, PT, UP0, 0x40, 0x0 ;  /* 0x000000000000781c */ /* 0x000fc60003f4e808 */
        /* <DEDUP_REMOVED lines=19> */
[----:B------:R-:W-:Y:S01]  /*6510*/  FADD.FTZ R20, R20, R11 ;  /* 0x0000000b14147221 */ /* 0x000fe20000010000 */
[----:B------:R-:W-:Y:S01]  /*6520*/  IMAD R11, R185, 0x40, R9 ;  /* 0x00000040b90b7824 */ /* 0x000fe200078e0209 */
[----:B------:R-:W0:Y:S08]  /*6530*/  MUFU.EX2 R178, R178 ;  /* 0x000000b200b27308 */ /* 0x000e300000000800 */
[----:B------:R-:W-:Y:S08]  /*6540*/  MUFU.EX2 R173, R173 ;  /* 0x000000ad00ad7308 */ /* 0x000ff00000000800 */
[----:B------:R-:W1:Y:S01]  /*6550*/  MUFU.EX2 R180, R180 ;  /* 0x000000b400b47308 */ /* 0x000e620000000800 */
[----:B0-----:R-:W-:Y:S01]  /*6560*/  F2FP.BF16.F32.PACK_AB R153, R178, R171 ;  /* 0x000000abb299723e */ /* 0x001fe200000010ff */
[----:B------:R-:W-:-:S06]  /*6570*/  FADD.FTZ R178, R171, R178 ;  /* 0x000000b2abb27221 */ /* 0x000fcc0000010000 */
[----:B------:R-:W-:Y:S08]  /*6580*/  MUFU.EX2 R175, R175 ;  /* 0x000000af00af7308 */ /* 0x000ff00000000800 */
[----:B------:R-:W0:Y:S01]  /*6590*/  MUFU.EX2 R182, R182 ;  /* 0x000000b600b67308 */ /* 0x000e220000000800 */
[----:B-1----:R-:W-:Y:S01]  /*65a0*/  F2FP.BF16.F32.PACK_AB R155, R180, R173 ;  /* 0x000000adb49b723e */ /* 0x002fe200000010ff */
[----:B------:R-:W-:-:S04]  /*65b0*/  FADD.FTZ R173, R173, R178 ;  /* 0x000000b2adad7221 */ /* 0x000fc80000010000 */
[----:B------:R1:W-:Y:S01]  /*65c0*/  STSM.16.M88.4 [R23+0x36400], R152 ;  /* 0x0364009817007844 */ /* 0x0003e20000000200 */
[----:B------:R-:W-:Y:S01]  /*65d0*/  FADD.FTZ R180, R180, R173 ;  /* 0x000000adb4b47221 */ /* 0x000fe20000010000 */
[----:B------:R-:W-:Y:S08]  /*65e0*/  MUFU.EX2 R177, R177 ;  /* 0x000000b100b17308 */ /* 0x000ff00000000800 */
[----:B------:R-:W2:Y:S01]  /*65f0*/  MUFU.EX2 R186, R186 ;  /* 0x000000ba00ba7308 */ /* 0x000ea20000000800 */
[----:B0-----:R-:W-:Y:S01]  /*6600*/  F2FP.BF16.F32.PACK_AB R157, R182, R175 ;  /* 0x000000afb69d723e */ /* 0x001fe200000010ff */
[----:B------:R-:W-:-:S04]  /*6610*/  FADD.FTZ R175, R175, R180 ;  /* 0x000000b4afaf7221 */ /* 0x000fc80000010000 */
[----:B------:R-:W-:Y:S02]  /*6620*/  FADD.FTZ R182, R182, R175 ;  /* 0x000000afb6b67221 */ /* 0x000fe40000010000 */
[----:B------:R-:W0:Y:S08]  /*6630*/  MUFU.EX2 R170, R170 ;  /* 0x000000aa00aa7308 */ /* 0x000e300000000800 */
        /* <DEDUP_REMOVED lines=33> */
[----:B------:R-:W-:-:S06]  /*6850*/  FADD.FTZ R169, R169, R174 ;  /* 0x000000aea9a97221 */ /* 0x000fcc0000010000 */
[----:B------:R-:W2:Y:S08]  /*6860*/  MUFU.EX2 R187, R187 ;  /* 0x000000bb00bb7308 */ /* 0x000eb00000000800 */
[----:B------:R-:W3:Y:S01]  /*6870*/  MUFU.EX2 R208, R208 ;  /* 0x000000d000d07308 */ /* 0x000ee20000000800 */
[----:B0-----:R-:W-:Y:S01]  /*6880*/  F2FP.BF16.F32.PACK_AB R165, R206, R183 ;  /* 0x000000b7cea5723e */ /* 0x001fe200000010ff */
[----:B------:R-:W-:-:S04]  /*6890*/  FADD.FTZ R183, R183, R204 ;  /* 0x000000ccb7b77221 */ /* 0x000fc80000010000 */
[----:B------:R-:W-:-:S04]  /*68a0*/  FADD.FTZ R206, R206, R183 ;  /* 0x000000b7cece7221 */ /* 0x000fc80000010000 */
[----:B--2---:R-:W-:Y:S01]  /*68b0*/  FADD.FTZ R5, R187, R206 ;  /* 0x000000cebb057221 */ /* 0x004fe20000010000 */
[----:B---3--:R-:W-:-:S03]  /*68c0*/  F2FP.BF16.F32.PACK_AB R167, R208, R187 ;  /* 0x000000bbd0a7723e */ /* 0x008fc600000010ff */
[----:B------:R-:W-:Y:S02]  /*68d0*/  FADD.FTZ R5, R208, R5 ;  /* 0x00000005d0057221 */ /* 0x000fe40000010000 */
[----:B------:R1:W-:Y:S01]  /*68e0*/  STSM.16.M88.4 [R189], R164 ;  /* 0x000000a4bd007844 */ /* 0x0003e20000000200 */
[----:B------:R-:W-:-:S06]  /*68f0*/  WARPGROUP.ARRIVE ;  /* 0x00000000000079c5 */ /* 0x000fcc0000000000 */
[----:B------:R-:W-:Y:S01]  /*6900*/  HGMMA.64x256x16.F32.BF16 R24, R152, gdesc[UR12].tnspB, RZ, !UPT, gsb0 ;  /* 0x43e0000c98187df0 */ /* 0x000fe2000c0018ff */
[----:B------:R-:W-:Y:S01]  /*6910*/  UMOV UR14, UR10 ;  /* 0x0000000a000e7c82 */ /* 0x000fe20008000000 */
[----:B------:R-:W-:Y:S01]  /*6920*/  UMOV UR15, 0x40000040 ;  /* 0x40000040000f7882 */ /* 0x000fe20000000000 */
[----:B------:R-:W-:Y:S02]  /*6930*/  UIADD3 UR10, UR8, 0x100, URZ ;  /* 0x00000100080a7890 */ /* 0x000fe4000fffe03f */
[----:B------:R-:W-:Y:S01]  /*6940*/  UIADD3 UR8, UR8, 0x180, URZ ;  /* 0x0000018008087890 */ /* 0x000fe2000fffe03f */
[----:B------:R-:W-:Y:S02]  /*6950*/  WARPGROUP.DEPBAR.LE gsb0, 0x0 ;  /* 0x00008000000079c5 */ /* 0x000fe40000010000 */
[----:B------:R-:W-:-:S15]  /*6960*/  WARPGROUP.ARRIVE ;  /* 0x00000000000079c5 */ /* 0x000fde0000000000 */
[----:B------:R-:W-:-:S05]  /*6970*/  NOP ;  /* 0x0000000000007918 */ /* 0x000fca0000000000 */
[----:B------:R-:W-:Y:S01]  /*6980*/  HGMMA.64x256x16.F32.BF16 R24, R156, gdesc[UR12].tnspB, R24, gsb0 ;  /* 0x43e0000c9c187df0 */ /* 0x000fe20008001818 */
[----:B------:R-:W-:Y:S01]  /*6990*/  UMOV UR14, UR10 ;  /* 0x0000000a000e7c82 */ /* 0x000fe20008000000 */
[----:B------:R-:W-:Y:S01]  /*69a0*/  UMOV UR15, 0x40000040 ;  /* 0x40000040000f7882 */ /* 0x000fe20000000000 */
[----:B------:R-:W-:Y:S02]  /*69b0*/  WARPGROUP.DEPBAR.LE gsb0, 0x0 ;  /* 0x00008000000079c5 */ /* 0x000fe40000010000 */
[----:B------:R-:W-:-:S15]  /*69c0*/  WARPGROUP.ARRIVE ;  /* 0x00000000000079c5 */ /* 0x000fde0000000000 */
[----:B------:R-:W-:-:S08]  /*69d0*/  NOP ;  /* 0x0000000000007918 */ /* 0x000fd00000000000 */
[----:B------:R-:W-:Y:S01]  /*69e0*/  HGMMA.64x256x16.F32.BF16 R24, R160, gdesc[UR12].tnspB, R24, gsb0 ;  /* 0x43e0000ca0187df0 */ /* 0x000fe20008001818 */
[----:B------:R-:W-:Y:S01]  /*69f0*/  UMOV UR14, UR8 ;  /* 0x00000008000e7c82 */ /* 0x000fe20008000000 */
[----:B------:R-:W-:Y:S01]  /*6a00*/  UMOV UR15, 0x40000040 ;  /* 0x40000040000f7882 */ /* 0x000fe20000000000 */
[----:B------:R-:W-:-:S13]  /*6a10*/  R2UR UR8, R11 ;  /* 0x000000000b0872ca */ /* 0x000fda00000e0000 */
[----:B------:R-:W-:Y:S01]  /*6a20*/  UIADD3 UR6, UR8, UR6, URZ ;  /* 0x0000000608067290 */ /* 0x000fe2000fffe03f */
[----:B------:R-:W-:Y:S02]  /*6a30*/  WARPGROUP.DEPBAR.LE gsb0, 0x0 ;  /* 0x00008000000079c5 */ /* 0x000fe40000010000 */
[----:B------:R-:W-:-:S09]  /*6a40*/  WARPGROUP.ARRIVE ;  /* 0x00000000000079c5 */ /* 0x000fd20000000000 */
[----:B------:R-:W-:Y:S03]  /*6a50*/  HGMMA.64x256x16.F32.BF16 R24, R164, gdesc[UR12].tnspB, R24, gsb0 ;  /* 0x43e0000ca4187df0 */ /* 0x000fe60008001818 */
[----:B------:R-:W-:Y:S02]  /*6a60*/  WARPGROUP.DEPBAR.LE gsb0, 0x0 ;  /* 0x00008000000079c5 */ /* 0x000fe40000010000 */
[----:B------:R0:W-:Y:S06]  /*6a70*/  MEMBAR.ALL.CTA ;  /* 0x0000000000007992 */ /* 0x0001ec0000008000 */
[----:B0-----:R-:W0:Y:S02]  /*6a80*/  FENCE.VIEW.ASYNC.S ;  /* 0x00000000000073c6 */ /* 0x001e240000000000 */
[----:B0-----:R-:W-:Y:S01]  /*6a90*/  NOP ;  /* 0x0000000000007918 */ /* 0x001fe20000000000 */
[----:B------:R-:W-:Y:S06]  /*6aa0*/  BAR.ARV 0xe, 0x100 ;  /* 0x0384000000007b1d */ /* 0x000fec0000002000 */
[----:B------:R0:W-:Y:S02]  /*6ab0*/  @!P1 SYNCS.ARRIVE.TRANS64.RED.A1T0 RZ, [R4+URZ], RZ ;  /* 0x000000ff04ff99a7 */ /* 0x0001e4000810043f */
[----:B0-----:R-:W-:Y:S01]  /*6ac0*/  FADD.FTZ R4, R176, R169 ;  /* 0x000000a9b0047221 */ /* 0x001fe20000010000 */
[----:B-1----:R-:W-:Y:S06]  /*6ad0*/  @P2 BRA `(.L_x_5112) ;  /* 0x0000000000482947 */ /* 0x002fec0003800000 */
[C---:B------:R-:W-:Y:S01]  /*6ae0*/  ISETP.GT.AND P2, PT, R11.reuse, RZ, PT ;  /* 0x000000ff0b00720c */ /* 0x040fe20003f44270 */
[----:B------:R-:W-:-:S05]  /*6af0*/  VIADD R10, R11, 0xffffffff ;  /* 0xffffffff0b0a7836 */ /* 0x000fca0000000000 */
[----:B------:R-:W-:-:S07]  /*6b00*/  R2UR UR10, R10 ;  /* 0x000000000a0a72ca */ /* 0x000fce00000e0000 */
[----:B------:R-:W-:Y:S08]  /*6b10*/  @P2 BRA `(.L_x_5113) ;  /* 0x00000000001c2947 */ /* 0x000ff00003800000 */
[----:B------:R-:W-:Y:S02]  /*6b20*/  UISETP.NE.AND UP1, UPT, UR7, 0x1, UPT ;  /* 0x000000010700788c */ /* 0x000fe4000bf25270 */
[----:B------:R-:W-:-:S09]  /*6b30*/  UIADD3 UR10, -UR8, URZ, URZ ;  /* 0x0000003f080a7290 */ /* 0x000fd2000fffe13f */
[----:B------:R-:W-:Y:S02]  /*6b40*/  @UP1 ULDC.64 UR14, c[0x0][0xae0] ;  /* 0x0002b800000e1ab9 */ /* 0x000fe40000000a00 */
[----:B------:R-:W-:-:S04]  /*6b50*/  UIMAD.WIDE.U32 UR8, UR10, UR14, URZ ;  /* 0x0000000e0a0872a5 */ /* 0x000fc8000f8e003f */
[----:B------:R-:W-:-:S04]  /*6b60*/  @UP1 USHF.R.U32.HI UR10, URZ, UR15, UR9 ;  /* 0x0000000f3f0a1299 */ /* 0x000fc80008011609 */
[----:B------:R-:W-:Y:S01]  /*6b70*/  ULOP3.LUT UR10, URZ, UR10, URZ, 0x33, !UPT ;  /* 0x0000000a3f0a7292 */ /* 0x000fe2000f8e333f */
[----:B------:R-:W-:Y:S11]  /*6b80*/  BRA `(.L_x_5114) ;  /* 0x0000000000107947 */ /* 0x000ff60003800000 */
.L_x_5113:
[----:B------:R-:W-:-:S11]  /*6b90*/  UISETP.NE.AND UP1, UPT, UR7, 0x1, UPT ;  /* 0x000000010700788c */ /* 0x000fd6000bf25270 */
[----:B------:R-:W-:Y:S02]  /*6ba0*/  @UP1 ULDC.64 UR14, c[0x0][0xae0] ;  /* 0x0002b800000e1ab9 */ /* 0x000fe40000000a00 */
[----:B------:R-:W-:-:S04]  /*6bb0*/  UIMAD.WIDE.U32 UR8, UR10, UR14, URZ ;  /* 0x0000000e0a0872a5 */ /* 0x000fc8000f8e003f */
[----:B------:R-:W-:-:S12]  /*6bc0*/  @UP1 USHF.R.U32.HI UR10, URZ, UR15, UR9 ;  /* 0x0000000f3f0a1299 */ /* 0x000fd80008011609 */
.L_x_5114:
[----:B------:R-:W-:-:S04]  /*6bd0*/  UIMAD UR7, UR10, UR7, UR7 ;  /* 0x000000070a0772a4 */ /* 0x000fc8000f8e0207 */
[----:B------:R-:W-:-:S04]  /*6be0*/  UISETP.LT.AND UP1, UPT, UR6, UR7, UPT ;  /* 0x000000070600728c */ /* 0x000fc8000bf21270 */
[----:B------:R-:W-:-:S12]  /*6bf0*/  USEL UR6, UR6, UR7, UP1 ;  /* 0x0000000706067287 */ /* 0x000fd80008800000 */
.L_x_5112:
[----:B------:R-:W-:Y:S01]  /*6c00*/  R2UR UR14, R184 ;  /* 0x00000000b80e72ca */ /* 0x000fe200000e0000 */
[----:B------:R-:W-:-:S04]  /*6c10*/  USHF.R.S32.HI UR7, URZ, 0x1f, UR6 ;  /* 0x0000001f3f077899 */ /* 0x000fc80008011406 */
[----:B------:R-:W-:-:S04]  /*6c20*/  ULEA.HI UR7, UR7, UR6, URZ, 0x6 ;  /* 0x0000000607077291 */ /* 0x000fc8000f8f303f */
[----:B------:R-:W-:-:S04]  /*6c30*/  USHF.R.S32.HI UR7, URZ, 0x6, UR7 ;  /* 0x000000063f077899 */ /* 0x000fc80008011407 */
[----:B------:R-:W-:-:S04]  /*6c40*/  UISETP.LT.AND UP1, UPT, UR14, UR7, UPT ;  /* 0x000000070e00728c */ /* 0x000fc8000bf21270 */
[----:B------:R-:W-:-:S06]  /*6c50*/  USEL UR14, UR14, UR7, !UP1 ;  /* 0x000000070e0e7287 */ /* 0x000fcc000c800000 */
[----:B------:R-:W-:-:S13]  /*6c60*/  ISETP.GE.AND P2, PT, R7, UR14, PT ;  /* 0x0000000e07007c0c */ /* 0x000fda000bf46270 */
[----:B------:R-:W-:Y:S05]  /*6c70*/  @!P2 BRA `(.L_x_5115) ;  /* 0x000000340014a947 */ /* 0x000fea0003800000 */
[----:B------:R-:W-:-:S04]  /*6c80*/  IMAD.IADD R15, R0, 0x1, R9 ;  /* 0x00000001000f7824 */ /* 0x000fc800078e0209 */
[----:B------:R-:W-:-:S05]  /*6c90*/  VIADD R13, R15, 0x8 ;  /* 0x000000080f0d7836 */ /* 0x000fca0000000000 */
[----:B------:R-:W-:-:S07]  /*6ca0*/  LOP3.LUT R11, RZ, R13, RZ, 0x33, !PT ;  /* 0x0000000dff0b7212 */ /* 0x000fce00078e33ff */
.L_x_5132:
[----:B------:R-:W-:-:S04]  /*6cb0*/  UIADD3 UR6, UR36, 0x1, URZ ;  /* 0x0000000124067890 */ /* 0x000fc8000fffe03f */
[----:B------:R-:W-:-:S04]  /*6cc0*/  UISETP.NE.AND UP1, UPT, UR6, 0x2, UPT ;  /* 0x000000020600788c */ /* 0x000fc8000bf25270 */
[----:B------:R-:W-:Y:S02]  /*6cd0*/  USEL UR7, URZ, 0x1, UP1 ;  /* 0x000000013f077887 */ /* 0x000fe40008800000 */
[----:B------:R-:W-:-:S04]  /*6ce0*/  USEL UR6, UR6, URZ, UP1 ;  /* 0x0000003f06067287 */ /* 0x000fc80008800000 */
[----:B------:R-:W-:Y:S01]  /*6cf0*/  LOP3.LUT R2, R2, UR7, RZ, 0x3c, !PT ;  /* 0x0000000702027c12 */ /* 0x000fe2000f8e3cff */
[----:B-1----:R-:W-:Y:S07]  /*6d00*/  @!P0 BRA `(.L_x_5116) ;  /* 0x0000000000048947 */ /* 0x002fee0003800000 */
[----:B------:R-:W-:Y:S01]  /*6d10*/  BPT.TRAP 0x1 ;  /* 0x000000040000795c */ /* 0x000fe20000300000 */
.L_x_5116:
[----:B------:R-:W-:Y:S01]  /*6d20*/  ULEA UR7, UR6, UR37, 0x3 ;  /* 0x0000002506077291 */ /* 0x000fe2000f8e183f */
[----:B------:R-:W-:-:S08]  /*6d30*/  SHF.L.U32 R9, R2, 0x1f, RZ ;  /* 0x0000001f02097819 */ /* 0x000fd000000006ff */
[----:B------:R0:W1:Y:S01]  /*6d40*/  SYNCS.PHASECHK.TRANS64.TRYWAIT P2, [UR7+0x38830], R9 ;  /* 0x03883009ff0075a7 */ /* 0x0000620008040147 */
[----:B------:R-:W-:Y:S05]  /*6d50*/  @!P0 BRA `(.L_x_5117) ;  /* 0x0000000000048947 */ /* 0x000fea0003800000 */
[----:B------:R-:W-:Y:S01]  /*6d60*/  BPT.TRAP 0x1 ;  /* 0x000000040000795c */ /* 0x000fe20000300000 */
.L_x_5117:
[----:B-1----:R-:W-:Y:S05]  /*6d70*/  @P2 BRA `(.L_x_5118) ;  /* 0x0000000000082947 */ /* 0x002fea0003800000 */
[----:B------:R-:W1:Y:S02]  /*6d80*/  SYNCS.PHASECHK.TRANS64.TRYWAIT P2, [UR7+0x38830], R9 ;  /* 0x03883009ff0075a7 */ /* 0x000e640008040147 */
[----:B-1----:R-:W-:Y:S05]  /*6d90*/  @!P2 BRA `(.L_x_5119) ;  /* 0x000001200050a947 */ /* 0x002fea0003800000 */
.L_x_5118:
[----:B------:R-:W-:Y:S01]  /*6da0*/  R2UR UR15, R3 ;  /* 0x00000000030f72ca */ /* 0x000fe200000e0000 */
[----:B------:R-:W-:Y:S01]  /*6db0*/  WARPGROUP.ARRIVE ;  /* 0x00000000000079c5 */ /* 0x000fe20000000000 */
[----:B------:R-:W-:Y:S01]  /*6dc0*/  UMOV UR8, UR32 ;  /* 0x0000002000087c82 */ /* 0x000fe20008000000 */
[----:B------:R-:W-:Y:S01]  /*6dd0*/  UMOV UR9, UR33 ;  /* 0x0000002100097c82 */ /* 0x000fe20008000000 */
[----:B------:R-:W-:-:S09]  /*6de0*/  UMOV UR11, 0x40000040 ;  /* 0x40000040000b7882 */ /* 0x000fd20000000000 */
[----:B------:R-:W-:-:S07]  /*6df0*/  ULEA UR15, UR6, UR15, 0x9 ;  /* 0x0000000f060f7291 */ /* 0x000fce000f8e483f */
        /* <DEDUP_REMOVED lines=26> */
.L_x_5120:
[----:B------:R2:W3:Y:S01]  /*6fa0*/  SYNCS.PHASECHK.TRANS64.TRYWAIT P2, [UR7+0x38850], R9 ;  /* 0x03885009ff0075a7 */ /* 0x0004e20008040147 */
[----:B------:R-:W-:Y:S05]  /*6fb0*/  @!P0 BRA `(.L_x_5121) ;  /* 0x0000000000048947 */ /* 0x000fea0003800000 */
[----:B------:R-:W-:Y:S01]  /*6fc0*/  BPT.TRAP 0x1 ;  /* 0x000000040000795c */ /* 0x000fe20000300000 */
.L_x_5121:
[----:B---3--:R-:W-:Y:S05]  /*6fd0*/  @P2 BRA `(.L_x_5122) ;  /* 0x0000000000082947 */ /* 0x008fea0003800000 */
[----:B------:R-:W3:Y:S02]  /*6fe0*/  SYNCS.PHASECHK.TRANS64.TRYWAIT P2, [UR7+0x38850], R9 ;  /* 0x03885009ff0075a7 */ /* 0x000ee40008040147 */
[----:B---3--:R-:W-:Y:S05]  /*6ff0*/  @!P2 BRA `(.L_x_5123) ;  /* 0x0000011c00d0a947 */ /* 0x008fea0003800000 */
.L_x_5122:
[----:B------:R-:W-:Y:S01]  /*7000*/  ULEA UR8, UR6, UR4, 0xc ;  /* 0x0000000406087291 */ /* 0x000fe2000f8e603f */
[----:B------:R-:W-:Y:S01]  /*7010*/  WARPGROUP.ARRIVE ;  /* 0x00000000000079c5 */ /* 0x000fe20000000000 */
[----:B------:R-:W-:Y:S01]  /*7020*/  UMOV UR27, 0x40000040 ;  /* 0x40000040001b7882 */ /* 0x000fe20000000000 */
[----:B------:R-:W-:-:S04]  /*7030*/  UIADD3 UR28, UR5, 0x2, URZ ;  /* 0x00000002051c7890 */ /* 0x000fc8000fffe03f */
[----:B-1----:R-:W1:Y:S01]  /*7040*/  S2R R10, SR_TID.X ;  /* 0x00000000000a7919 */ /* 0x002e620000002100 */
[----:B------:R-:W-:Y:S01]  /*7050*/  UIADD3 UR30, UR8, 0x2, URZ ;  /* 0x00000002081e7890 */ /* 0x000fe2000fffe03f */
[----:B------:R-:W-:Y:S01]  /*7060*/  PLOP3.LUT P2, PT, PT, PT, UP0, 0x40, 0x0 ;  /* 0x000000000000781c */ /* 0x000fe20003f4e808 */
[----:B------:R-:W-:Y:S01]  /*7070*/  UMOV UR26, UR8 ;  /* 0x00000008001a7c82 */ /* 0x000fe20008000000 */
[----:B------:R-:W-:Y:S01]  /*7080*/  UMOV UR29, 0x40000040 ;  /* 0x40000040001d7882 */ /* 0x000fe20000000000 */
[----:B------:R-:W-:Y:S01]  /*7090*/  HGMMA.64x64x16.F32.BF16 R152, gdesc[UR24], R152, gsb0 ;  /* 0x00e00000189879f0 */ /* 0x000fe20008001898 */
[----:B------:R-:W-:Y:S01]  /*70a0*/  UMOV UR31, 0x40000040 ;  /* 0x40000040001f7882 */ /* 0x000fe20000000000 */
[----:B------:R-:W-:Y:S02]  /*70b0*/  UIADD3 UR18, UR5, 0x800, URZ ;  /* 0x0000080005127890 */ /* 0x000fe4000fffe03f */
[----:B------:R-:W-:Y:S01]  /*70c0*/  UIADD3 UR15, UR8, 0x800, URZ ;  /* 0x00000800080f7890 */ /* 0x000fe2000fffe03f */
[----:B------:R-:W-:Y:S01]  /*70d0*/  UMOV UR11, 0x4 ;  /* 0x00000004000b7882 */ /* 0x000fe20000000000 */
[----:B-1----:R-:W-:-:S05]  /*70e0*/  SHF.R.U32.HI R10, RZ, 0x7, R10 ;  /* 0x00000007ff0a7819 */ /* 0x002fca000001160a */
[----:B0-2---:R-:W0:Y:S02]  /*70f0*/  SHFL.IDX PT, R9, R10, RZ, 0x1f ;  /* 0x00001fff0a097589 */ /* 0x005e2400000e0000 */
[----:B0-----:R-:W-:Y:S01]  /*7100*/  R2UR UR9, R9 ;  /* 0x00000000090972ca */ /* 0x001fe200000e0000 */
[----:B------:R-:W-:-:S04]  /*7110*/  IMAD.U32 R9, RZ, RZ, UR7 ;  /* 0x00000007ff097e24 */ /* 0x000fc8000f8e00ff */
[----:B------:R-:W-:-:S05]  /*7120*/  @!P1 VIADD R10, R9, 0x38840 ;  /* 0x00038840090a9836 */ /* 0x000fca0000000000 */
[----:B------:R-:W-:Y:S01]  /*7130*/  @!P1 PRMT R12, RZ, 0x654, R10 ;  /* 0x00000654ff0c9816 */ /* 0x000fe2000000000a */
[----:B------:R-:W-:Y:S02]  /*7140*/  IMAD.SHL.U32 R10, R7, 0x40, RZ ;  /* 0x00000040070a7824 */ /* 0x000fe400078e00ff */
[----:B------:R-:W-:-:S03]  /*7150*/  UISETP.GT.AND UP1, UPT, UR9, 0x7f, UPT ;  /* 0x0000007f0900788c */ /* 0x000fc6000bf24270 */
[----:B------:R-:W-:Y:S01]  /*7160*/  IADD3 R21, R17, 0x1, -R10 ;  /* 0x0000000111157810 */ /* 0x000fe20007ffe80a */
[----:B------:R-:W-:Y:S02]  /*7170*/  USEL UR9, URZ, 0x2, !UP1 ;  /* 0x000000023f097887 */ /* 0x000fe4000c800000 */
[----:B------:R-:W-:Y:S01]  /*7180*/  USEL UR10, UR11, 0x2, UP1 ;  /* 0x000000020b0a7887 */ /* 0x000fe20008800000 */
[----:B------:R-:W-:Y:S02]  /*7190*/  WARPGROUP.DEPBAR.LE gsb0, 0x0 ;  /* 0x00008000000079c5 */ /* 0x000fe40000010000 */
[----:B------:R-:W-:Y:S01]  /*71a0*/  WARPGROUP.ARRIVE ;  /* 0x00000000000079c5 */ /* 0x000fe20000000000 */
[----:B------:R-:W-:Y:S01]  /*71b0*/  USEL UR11, UR11, 0x6, !UP1 ;  /* 0x000000060b0b7887 */ /* 0x000fe2000c800000 */
[----:B------:R-:W-:-:S04]  /*71c0*/  IADD3 R21, -R16, R21, -R18 ;  /* 0x0000001510157210 */ /* 0x000fc80007ffe912 */
        /* <DEDUP_REMOVED lines=232> */
[----:B------:R-:W-:Y:S01]  /*8050*/  UIADD3 UR10, UR9, UR10, UR8 ;  /* 0x0000000a090a7290 */ /* 0x000fe2000fffe008 */
[----:B------:R-:W-:Y:S02]  /*8060*/  ULDC UR18, c[0x0][0xad4] ;  /* 0x0002b50000127ab9 */ /* 0x000fe40000000800 */
[----:B------:R-:W-:Y:S01]  /*8070*/  UMOV UR9, 0x40000040 ;  /* 0x4000004000097882 */ /* 0x000fe20000000000 */
[----:B------:R-:W-:Y:S01]  /*8080*/  ULOP3.LUT UR7, URZ, UR18, URZ, 0x33, !UPT ;  /* 0x000000123f077292 */ /* 0x000fe2000f8e333f */
[----:B------:R-:W-:Y:S01]  /*8090*/  UMOV UR8, UR11 ;  /* 0x0000000b00087c82 */ /* 0x000fe20008000000 */
[----:B------:R-:W-:-:S04]  /*80a0*/  UMOV UR11, 0x40000040 ;  /* 0x40000040000b7882 */ /* 0x000fc80000000000 */
[----:B------:R-:W-:Y:S01]  /*80b0*/  VIADD R205, R21, UR7 ;  /* 0x0000000715cd7c36 */ /* 0x000fe20008000000 */
[----:B------:R-:W-:-:S03]  /*80c0*/  ULDC UR7, c[0x0][0xadc] ;  /* 0x0002b70000077ab9 */ /* 0x000fc60000000800 */
        /* <DEDUP_REMOVED lines=8> */
[----:B------:R-:W-:-:S04]  /*8150*/  VIADD R203, R21, UR8 ;  /* 0x0000000815cb7c36 */ /* 0x000fc80008000000 */
[----:B------:R-:W-:Y:S01]  /*8160*/  IMAD.IADD R186, R0, 0x1, R203 ;  /* 0x0000000100ba7824 */ /* 0x000fe200078e02cb */
[----:B------:R-:W-:Y:S02]  /*8170*/  WARPGROUP.DEPBAR.LE gsb0, 0x0 ;  /* 0x00008000000079c5 */ /* 0x000fe40000010000 */
[----:B------:R0:W-:Y:S01]  /*8180*/  @!P1 SYNCS.ARRIVE.TRANS64.RED.A1T0 RZ, [R12+URZ], RZ ;  /* 0x000000ff0cff99a7 */ /* 0x0001e2000810043f */
[----:B------:R-:W-:Y:S05]  /*8190*/  @P2 BRA `(.L_x_5124) ;  /* 0x00000000005c2947 */ /* 0x000fea0003800000 */
[----:B------:R-:W-:Y:S01]  /*81a0*/  ISETP.GT.AND P2, PT, R15, -0x1, PT ;  /* 0xffffffff0f00780c */ /* 0x000fe20003f44270 */
[----:B------:R-:W-:-:S12]  /*81b0*/  BSSY B0, `(.L_x_5125) ;  /* 0x0000011000007945 */ /* 0x000fd80003800000 */
[----:B------:R-:W-:Y:S05]  /*81c0*/  @P2 BRA `(.L_x_5126) ;  /* 0x0000000000242947 */ /* 0x000fea0003800000 */
[----:B0-----:R-:W-:Y:S01]  /*81d0*/  IMAD.U32 R12, RZ, RZ, UR7 ;  /* 0x00000007ff0c7e24 */ /* 0x001fe2000f8e00ff */
        /* <DEDUP_REMOVED lines=8> */
.L_x_5126:
[----:B0-----:R-:W-:Y:S01]  /*8260*/  MOV R12, UR7 ;  /* 0x00000007000c7c02 */ /* 0x001fe20008000f00 */
[----:B------:R-:W-:-:S03]  /*8270*/  IMAD.MOV.U32 R187, RZ, RZ, R15 ;  /* 0x000000ffffbb7224 */ /* 0x000fc600078e000f */
[----:B------:R-:W-:-:S13]  /*8280*/  ISETP.NE.AND P2, PT, R12, 0x1, PT ;  /* 0x000000010c00780c */ /* 0x000fda0003f45270 */
[----:B------:R-:W0:Y:S02]  /*8290*/  @P2 LDC.64 R20, c[0x0][0xae0] ;  /* 0x0002b800ff142b82 */ /* 0x000e240000000a00 */
[----:B0-----:R-:W-:-:S05]  /*82a0*/  @P2 IMAD.HI.U32 R20, R15, R20, RZ ;  /* 0x000000140f142227 */ /* 0x001fca00078e00ff */
[----:B------:R-:W-:-:S07]  /*82b0*/  @P2 SHF.R.U32.HI R187, RZ, R21, R20 ;  /* 0x00000015ffbb2219 */ /* 0x000fce0000011614 */
.L_x_5127:
[----:B------:R-:W-:Y:S05]  /*82c0*/  BSYNC B0 ;  /* 0x0000000000007941 */ /* 0x000fea0003800000 */
.L_x_5125:
[----:B------:R-:W-:-:S04]  /*82d0*/  IMAD R21, R187, R12, -R10 ;  /* 0x0000000cbb157224 */ /* 0x000fc800078e0a0a */
[----:B------:R-:W-:-:S05]  /*82e0*/  IMAD.IADD R21, R21, 0x1, -R16 ;  /* 0x0000000115157824 */ /* 0x000fca00078e0a10 */
[----:B------:R-:W-:Y:S02]  /*82f0*/  VIADDMNMX R186, R21, R12, R186, PT ;  /* 0x0000000c15ba7246 */ /* 0x000fe400038001ba */
[----:B------:R-:W-:-:S07]  /*8300*/  VIMNMX R201, R201, R21, !PT ;  /* 0x00000015c9c97248 */ /* 0x000fce0007fe0100 */
.L_x_5124:
[----:B------:R-:W-:-:S04]  /*8310*/  ISETP.GT.AND P2, PT, R7, -0x1, PT ;  /* 0xffffffff0700780c */ /* 0x000fc80003f44270 */
[C---:B------:R-:W-:Y:S02]  /*8320*/  ISETP.GT.AND P5, PT, R201.reuse, RZ, P2 ;  /* 0x000000ffc900720c */ /* 0x040fe400017a4270 */
[C---:B------:R-:W-:Y:S02]  /*8330*/  ISETP.GT.AND P4, PT, R201.reuse, 0x1, P2 ;  /* 0x00000001c900780c */ /* 0x040fe40001784270 */
[C---:B------:R-:W-:Y:S02]  /*8340*/  ISETP.GT.AND P6, PT, R201.reuse, 0x8, P2 ;  /* 0x00000008c900780c */ /* 0x040fe400017c4270 */
[----:B------:R-:W-:Y:S02]  /*8350*/  ISETP.GT.AND P3, PT, R201, 0x9, P2 ;  /* 0x00000009c900780c */ /* 0x000fe40001764270 */
[C---:B------:R-:W-:Y:S02]  /*8360*/  ISETP.LT.OR P5, PT, R186.reuse, 0x1, P5 ;  /* 0x00000001ba00780c */ /* 0x040fe40002fa1670 */
[----:B------:R-:W-:-:S02]  /*8370*/  ISETP.LT.OR P4, PT, R186, 0x2, P4 ;  /* 0x00000002ba00780c */ /* 0x000fc40002781670 */
[C---:B------:R-:W-:Y:S02]  /*8380*/  ISETP.LT.OR P6, PT, R186.reuse, 0x9, P6 ;  /* 0x00000009ba00780c */ /* 0x040fe400037c1670 */
[----:B------:R-:W-:Y:S02]  /*8390*/  ISETP.LT.OR P3, PT, R186, 0xa, P3 ;  /* 0x0000000aba00780c */ /* 0x000fe40001f61670 */
[----:B------:R-:W-:Y:S02]  /*83a0*/  FSEL R187, R152, -INF , !P5 ;  /* 0xff80000098bb7808 */ /* 0x000fe40006800000 */
[----:B------:R-:W-:Y:S02]  /*83b0*/  ISETP.GT.AND P5, PT, R201, 0x10, P2 ;  /* 0x00000010c900780c */ /* 0x000fe400017a4270 */
[----:B0-----:R-:W-:Y:S02]  /*83c0*/  FSEL R12, R153, -INF , !P4 ;  /* 0xff800000990c7808 */ /* 0x001fe40006000000 */
[----:B------:R-:W-:-:S02]  /*83d0*/  FSEL R14, R156, -INF , !P6 ;  /* 0xff8000009c0e7808 */ /* 0x000fc40007000000 */
[----:B------:R-:W-:Y:S02]  /*83e0*/  FSEL R157, R157, -INF , !P3 ;  /* 0xff8000009d9d7808 */ /* 0x000fe40005800000 */
        /* <DEDUP_REMOVED lines=9> */
[----:B------:R-:W-:Y:S02]  /*8480*/  FSEL R161, R161, -INF , !P4 ;  /* 0xff800000a1a17808 */ /* 0x000fe40006000000 */
        /* <DEDUP_REMOVED lines=22> */
[----:B------:R-:W-:Y:S02]  /*85f0*/  PLOP3.LUT P5, PT, PT, PT, UP0, 0x40, 0x0 ;  /* 0x000000000000781c */ /* 0x000fe40003fae808 */
[--C-:B------:R-:W-:Y:S02]  /*8600*/  IADD3 R168, R203, 0x8, R0.reuse ;  /* 0x00000008cba87810 */ /* 0x100fe40007ffe000 */
[----:B------:R-:W-:-:S02]  /*8610*/  IADD3 R169, R205, 0x8, R0 ;  /* 0x00000008cda97810 */ /* 0x000fc40007ffe000 */
[----:B------:R-:W-:Y:S02]  /*8620*/  FSEL R176, R177, -INF , !P4 ;  /* 0xff800000b1b07808 */ /* 0x000fe40006000000 */
[----:B------:R-:W-:Y:S02]  /*8630*/  FSEL R180, R180, -INF , !P6 ;  /* 0xff800000b4b47808 */ /* 0x000fe40007000000 */
[----:B------:R-:W-:-:S03]  /*8640*/  FSEL R181, R181, -INF , !P3 ;  /* 0xff800000b5b57808 */ /* 0x000fc60005800000 */
[----:B------:R-:W-:Y:S05]  /*8650*/  @P5 BRA `(.L_x_5128) ;  /* 0x0000000000585947 */ /* 0x000fea0003800000 */
        /* <DEDUP_REMOVED lines=11> */
.L_x_5130:
[----:B------:R-:W-:Y:S02]  /*8710*/  IMAD.U32 R177, RZ, RZ, UR7 ;  /* 0x00000007ffb17e24 */ /* 0x000fe4000f8e00ff */
[----:B------:R-:W-:-:S03]  /*8720*/  IMAD.MOV.U32 R173, RZ, RZ, R13 ;  /* 0x000000ffffad7224 */ /* 0x000fc600078e000d */
[----:B------:R-:W-:-:S13]  /*8730*/  ISETP.NE.AND P3, PT, R177, 0x1, PT ;  /* 0x00000001b100780c */ /* 0x000fda0003f65270 */
[----:B------:R-:W0:Y:S02]  /*8740*/  @P3 LDC.64 R20, c[0x0][0xae0] ;  /* 0x0002b800ff143b82 */ /* 0x000e240000000a00 */
[----:B0-----:R-:W-:-:S05]  /*8750*/  @P3 IMAD.HI.U32 R20, R13, R20, RZ ;  /* 0x000000140d143227 */ /* 0x001fca00078e00ff */
[----:B------:R-:W-:-:S07]  /*8760*/  @P3 SHF.R.U32.HI R173, RZ, R21, R20 ;  /* 0x00000015ffad3219 */ /* 0x000fce0000011614 */
.L_x_5131:
[----:B------:R-:W-:Y:S05]  /*8770*/  BSYNC B0 ;  /* 0x0000000000007941 */ /* 0x000fea0003800000 */
.L_x_5129:
[----:B------:R-:W-:-:S04]  /*8780*/  IMAD R21, R173, R177, -R10 ;  /* 0x000000b1ad157224 */ /* 0x000fc800078e0a0a */
[----:B------:R-:W-:-:S05]  /*8790*/  IMAD.IADD R21, R21, 0x1, -R16 ;  /* 0x0000000115157824 */ /* 0x000fca00078e0a10 */
[----:B------:R-:W-:Y:S02]  /*87a0*/  VIADDMNMX R168, R21, R177, R168, PT ;  /* 0x000000b115a87246 */ /* 0x000fe400038001a8 */
[----:B------:R-:W-:-:S07]  /*87b0*/  VIMNMX R169, R169, R21, !PT ;  /* 0x00000015a9a97248 */ /* 0x000fce0007fe0100 */
.L_x_5128:
[----:B------:R-:W-:Y:S01]  /*87c0*/  FMNMX.FTZ R21, R187, R6, !PT ;  /* 0x00000006bb157209 */ /* 0x000fe20007810000 */
[----:B------:R-:W-:Y:S01]  /*87d0*/  ULDC UR11, c[0x0][0xa80] ;  /* 0x0002a000000b7ab9 */ /* 0x000fe20000000800 */
[C---:B------:R-:W-:Y:S01]  /*87e0*/  ISETP.GT.AND P4, PT, R169.reuse, RZ, P2 ;  /* 0x000000ffa900720c */ /* 0x040fe20001784270 */
[----:B------:R-:W-:Y:S01]  /*87f0*/  ULEA UR8, UR6, UR38, 0xc ;  /* 0x0000002606087291 */ /* 0x000fe2000f8e603f */
[----:B------:R-:W-:Y:S01]  /*8800*/  FMNMX.FTZ R21, R12, R21, !PT ;  /* 0x000000150c157209 */ /* 0x000fe20007810000 */
[----:B------:R-:W-:Y:S01]  /*8810*/  UMOV UR23, 0x40000040 ;  /* 0x4000004000177882 */ /* 0x000fe20000000000 */
[----:B------:R-:W-:Y:S01]  /*8820*/  ISETP.GT.AND P3, PT, R169, 0x1, P2 ;  /* 0x00000001a900780c */ /* 0x000fe20001764270 */
[----:B------:R-:W-:Y:S01]  /*8830*/  UIADD3 UR10, UR8, 0x80, URZ ;  /* 0x00000080080a7890 */ /* 0x000fe2000fffe03f */
[----:B------:R-:W-:Y:S01]  /*8840*/  FMNMX.FTZ R10, R14, R21, !PT ;  /* 0x000000150e0a7209 */ /* 0x000fe20007810000 */
[----:B------:R-:W-:Y:S01]  /*8850*/  @!P1 VIADD R9, R9, 0x38860 ;  /* 0x0003886009099836 */ /* 0x000fe20000000000 */
[----:B------:R-:W-:Y:S01]  /*8860*/  ISETP.LT.OR P4, PT, R168, 0x1, P4 ;  /* 0x00000001a800780c */ /* 0x000fe20002781670 */
[----:B------:R-:W-:Y:S01]  /*8870*/  UMOV UR22, UR8 ;  /* 0x0000000800167c82 */ /* 0x000fe20008000000 */
[----:B------:R-:W-:-:S02]  /*8880*/  FMNMX.FTZ R21, R157, R10, !PT ;  /* 0x0000000a9d157209 */ /* 0x000fc40007810000 */
[----:B------:R-:W-:Y:S02]  /*8890*/  ISETP.GT.AND P5, PT, R169, 0x8, P2 ;  /* 0x00000008a900780c */ /* 0x000fe400017a4270 */
[----:B------:R-:W-:Y:S02]  /*88a0*/  FMNMX.FTZ R10, R160, R21, !PT ;  /* 0x00000015a00a7209 */ /* 0x000fe40007810000 */
[----:B------:R-:W-:Y:S02]  /*88b0*/  ISETP.LT.OR P3, PT, R168, 0x2, P3 ;  /* 0x00000002a800780c */ /* 0x000fe40001f61670 */
[----:B------:R-:W-:Y:S02]  /*88c0*/  FMNMX.FTZ R21, R161, R10, !PT ;  /* 0x0000000aa1157209 */ /* 0x000fe40007810000 */
[----:B------:R-:W-:Y:S02]  /*88d0*/  FSEL R201, R154, -INF , !P4 ;  /* 0xff8000009ac97808 */ /* 0x000fe40006000000 */
        /* <DEDUP_REMOVED lines=15> */
[----:B------:R-:W-:Y:S02]  /*89d0*/  FSEL R159, R159, -INF , !P6 ;  /* 0xff8000009f9f7808 */ /* 0x000fe40007000000 */
[----:B------:R-:W-:Y:S02]  /*89e0*/  FMNMX.FTZ R10, R180, R21, !PT ;  /* 0x00000015b40a7209 */ /* 0x000fe40007810000 */
[----:B------:R-:W-:Y:S02]  /*89f0*/  ISETP.LT.OR P3, PT, R168, 0x11, P3 ;  /* 0x00000011a800780c */ /* 0x000fe40001f61670 */
[----:B------:R-:W-:-:S02]  /*8a00*/  FMNMX.FTZ R20, R181, R10, !PT ;  /* 0x0000000ab5147209 */ /* 0x000fc40007810000 */
[C---:B------:R-:W-:Y:S02]  /*8a10*/  ISETP.GT.AND P6, PT, R169.reuse, 0x18, P2 ;  /* 0x00000018a900780c */ /* 0x040fe400017c4270 */
[----:B------:R-:W-:Y:S01]  /*8a20*/  ISETP.LT.OR P5, PT, R168, 0x12, P5 ;  /* 0x00000012a800780c */ /* 0x000fe20002fa1670 */
[----:B------:R-:W0:Y:S01]  /*8a30*/  SHFL.BFLY PT, R21, R20, 0x2, 0x1f ;  /* 0x0c401f0014157f89 */ /* 0x000e2200000e0000 */
[----:B------:R-:W-:Y:S02]  /*8a40*/  FSEL R162, R162, -INF , !P3 ;  /* 0xff800000a2a27808 */ /* 0x000fe40005800000 */
[----:B------:R-:W-:Y:S02]  /*8a50*/  ISETP.GT.AND P4, PT, R169, 0x19, P2 ;  /* 0x00000019a900780c */ /* 0x000fe40001784270 */
[----:B------:R-:W-:Y:S02]  /*8a60*/  ISETP.LT.OR P6, PT, R168, 0x19, P6 ;  /* 0x00000019a800780c */ /* 0x000fe400037c1670 */
[----:B------:R-:W-:-:S02]  /*8a70*/  FSEL R163, R163, -INF , !P5 ;  /* 0xff800000a3a37808 */ /* 0x000fc40006800000 */
[C---:B------:R-:W-:Y:S02]  /*8a80*/  ISETP.GT.AND P5, PT, R169.reuse, 0x21, P2 ;  /* 0x00000021a900780c */ /* 0x040fe400017a4270 */
[----:B------:R-:W-:Y:S02]  /*8a90*/  ISETP.GT.AND P3, PT, R169, 0x20, P2 ;  /* 0x00000020a900780c */ /* 0x000fe40001764270 */
[----:B------:R-:W-:Y:S02]  /*8aa0*/  FSEL R166, R166, -INF , !P6 ;  /* 0xff800000a6a67808 */ /* 0x000fe40007000000 */
[C---:B------:R-:W-:Y:S02]  /*8ab0*/  ISETP.LT.OR P4, PT, R168.reuse, 0x1a, P4 ;  /* 0x0000001aa800780c */ /* 0x040fe40002781670 */
[C---:B------:R-:W-:Y:S02]  /*8ac0*/  ISETP.LT.OR P5, PT, R168.reuse, 0x22, P5 ;  /* 0x00000022a800780c */ /* 0x040fe40002fa1670 */
[----:B------:R-:W-:-:S02]  /*8ad0*/  ISETP.LT.OR P3, PT, R168, 0x21, P3 ;  /* 0x00000021a800780c */ /* 0x000fc40001f61670 */
[----:B------:R-:W-:Y:S02]  /*8ae0*/  FSEL R167, R167, -INF , !P4 ;  /* 0xff800000a7a77808 */ /* 0x000fe40006000000 */
[----:B------:R-:W-:Y:S02]  /*8af0*/  FSEL R202, R171, -INF , !P5 ;  /* 0xff800000abca7808 */ /* 0x000fe40006800000 */
[----:B0-----:R-:W-:Y:S02]  /*8b00*/  FMNMX.FTZ R21, R20, R21, !PT ;  /* 0x0000001514157209 */ /* 0x001fe40007810000 */
[----:B------:R-:W-:Y:S02]  /*8b10*/  FMNMX.FTZ R20, R201, R8, !PT ;  /* 0x00000008c9147209 */ /* 0x000fe40007810000 */
[----:B------:R-:W-:Y:S01]  /*8b20*/  ISETP.GT.AND P6, PT, R169, 0x28, P2 ;  /* 0x00000028a900780c */ /* 0x000fe200017c4270 */
[----:B------:R-:W0:Y:S01]  /*8b30*/  SHFL.BFLY PT, R10, R21, 0x1, 0x1f ;  /* 0x0c201f00150a7f89 */ /* 0x000e2200000e0000 */
[----:B------:R-:W-:-:S02]  /*8b40*/  FSEL R154, R170, -INF , !P3 ;  /* 0xff800000aa9a7808 */ /* 0x000fc40005800000 */
[C---:B------:R-:W-:Y:S02]  /*8b50*/  ISETP.GT.AND P3, PT, R169.reuse, 0x29, P2 ;  /* 0x00000029a900780c */ /* 0x040fe40001764270 */
[C---:B------:R-:W-:Y:S02]  /*8b60*/  ISETP.LT.OR P6, PT, R168.reuse, 0x29, P6 ;  /* 0x00000029a800780c */ /* 0x040fe400037c1670 */
[C---:B------:R-:W-:Y:S02]  /*8b70*/  ISETP.GT.AND P5, PT, R169.reuse, 0x30, P2 ;  /* 0x00000030a900780c */ /* 0x040fe400017a4270 */
[----:B------:R-:W-:Y:S02]  /*8b80*/  ISETP.LT.OR P3, PT, R168, 0x2a, P3 ;  /* 0x0000002aa800780c */ /* 0x000fe40001f61670 */
[----:B------:R-:W-:Y:S02]  /*8b90*/  FSEL R174, R174, -INF , !P6 ;  /* 0xff800000aeae7808 */ /* 0x000fe40007000000 */
[----:B------:R-:W-:-:S02]  /*8ba0*/  ISETP.GT.AND P6, PT, R169, 0x31, P2 ;  /* 0x00000031a900780c */ /* 0x000fc400017c4270 */
[C---:B------:R-:W-:Y:S02]  /*8bb0*/  ISETP.LT.OR P5, PT, R168.reuse, 0x31, P5 ;  /* 0x00000031a800780c */ /* 0x040fe40002fa1670 */
[----:B------:R-:W-:Y:S02]  /*8bc0*/  ISETP.LT.OR P6, PT, R168, 0x32, P6 ;  /* 0x00000032a800780c */ /* 0x000fe400037c1670 */
[----:B------:R-:W-:Y:S02]  /*8bd0*/  FSEL R203, R178, -INF , !P5 ;  /* 0xff800000b2cb7808 */ /* 0x000fe40006800000 */
[----:B------:R-:W-:Y:S02]  /*8be0*/  FSEL R204, R179, -INF , !P6 ;  /* 0xff800000b3cc7808 */ /* 0x000fe40007000000 */
[----:B------:R-:W-:Y:S02]  /*8bf0*/  @!P1 PRMT R9, RZ, 0x654, R9 ;  /* 0x00000654ff099816 */ /* 0x000fe40000000009 */
[----:B0-----:R-:W-:-:S02]  /*8c00*/  FMNMX.FTZ R10, R21, R10, !PT ;  /* 0x0000000a150a7209 */ /* 0x001fc40007810000 */
        /* <DEDUP_REMOVED lines=13> */
[--C-:B------:R-:W-:Y:S01]  /*8ce0*/  FFMA.FTZ R21, R187, UR11, -R205.reuse ;  /* 0x0000000bbb157c23 */ /* 0x100fe200080108cd */
[----:B------:R-:W-:Y:S01]  /*8cf0*/  FSEL R187, R175, -INF , !P3 ;  /* 0xff800000afbb7808 */ /* 0x000fe20005800000 */
[--C-:B------:R-:W-:Y:S01]  /*8d00*/  FFMA.FTZ R175, R160, UR11, -R205.reuse ;  /* 0x0000000ba0af7c23 */ /* 0x100fe200080108cd */
[----:B------:R-:W-:Y:S01]  /*8d10*/  FMNMX.FTZ R171, R167, R20, !PT ;  /* 0x00000014a7ab7209 */ /* 0x000fe20007810000 */
[--C-:B------:R-:W-:Y:S01]  /*8d20*/  FFMA.FTZ R178, R186, UR11, -R205.reuse ;  /* 0x0000000bbab27c23 */ /* 0x100fe200080108cd */
[C---:B------:R-:W-:Y:S01]  /*8d30*/  ISETP.GT.AND P3, PT, R169.reuse, 0x38, P2 ;  /* 0x00000038a900780c */ /* 0x040fe20001764270 */
        /* <DEDUP_REMOVED lines=17> */
[----:B------:R-:W-:Y:S02]  /*8e50*/  FSEL R183, R183, -INF , !P2 ;  /* 0xff800000b7b77808 */ /* 0x000fe40005000000 */
[----:B------:R-:W-:Y:S01]  /*8e60*/  FMNMX.FTZ R157, R204, R169, !PT ;  /* 0x000000a9cc9d7209 */ /* 0x000fe20007810000 */
[----:B------:R-:W-:Y:S03]  /*8e70*/  MUFU.EX2 R12, R12 ;  /* 0x0000000c000c7308 */ /* 0x000fe60000000800 */
[----:B------:R-:W-:-:S04]  /*8e80*/  FMNMX.FTZ R20, R182, R157, !PT ;  /* 0x0000009db6147209 */ /* 0x000fc80007810000 */
[----:B------:R-:W-:Y:S01]  /*8e90*/  FMNMX.FTZ R157, R183, R20, !PT ;  /* 0x00000014b79d7209 */ /* 0x000fe20007810000 */
[----:B------:R0:W-:Y:S04]  /*8ea0*/  MUFU.EX2 R169, R170 ;  /* 0x000000aa00a97308 */ /* 0x0001e80000000800 */
[----:B------:R-:W1:Y:S04]  /*8eb0*/  SHFL.BFLY PT, R160, R157, 0x2, 0x1f ;  /* 0x0c401f009da07f89 */ /* 0x000e6800000e0000 */
[----:B------:R-:W-:Y:S01]  /*8ec0*/  MUFU.EX2 R20, R175 ;  /* 0x000000af00147308 */ /* 0x000fe20000000800 */
[--C-:B0-----:R-:W-:Y:S01]  /*8ed0*/  FFMA.FTZ R170, R152, UR11, -R205.reuse ;  /* 0x0000000b98aa7c23 */ /* 0x101fe200080108cd */
[----:B------:R-:W-:-:S06]  /*8ee0*/  FFMA.FTZ R152, R153, UR11, -R205 ;  /* 0x0000000b99987c23 */ /* 0x000fcc00080108cd */
[----:B------:R0:W-:Y:S08]  /*8ef0*/  MUFU.EX2 R175, R152 ;  /* 0x0000009800af7308 */ /* 0x0001f00000000800 */
[----:B------:R-:W-:Y:S01]  /*8f00*/  MUFU.EX2 R14, R14 ;  /* 0x0000000e000e7308 */ /* 0x000fe20000000800 */
[----:B-1----:R-:W-:Y:S02]  /*8f10*/  FMNMX.FTZ R160, R157, R160, !PT ;  /* 0x000000a09da07209 */ /* 0x002fe40007810000 */
[----:B------:R-:W-:-:S05]  /*8f20*/  FSEL R157, R10, RZ, P4 ;  /* 0x000000ff0a9d7208 */ /* 0x000fca0002000000 */
[----:B------:R-:W-:Y:S01]  /*8f30*/  MUFU.EX2 R171, R171 ;  /* 0x000000ab00ab7308 */ /* 0x000fe20000000800 */
[----:B------:R-:W1:Y:S01]  /*8f40*/  SHFL.BFLY PT, R153, R160, 0x1, 0x1f ;  /* 0x0c201f00a0997f89 */ /* 0x000e6200000e0000 */
[----:B------:R-:W-:-:S04]  /*8f50*/  FADD.FTZ R157, -R157, R6 ;  /* 0x000000069d9d7221 */ /* 0x000fc80000010100 */
[----:B------:R-:W-:Y:S02]  /*8f60*/  FMUL.FTZ R6, R157, UR11 ;  /* 0x0000000b9d067c20 */ /* 0x000fe40008410000 */
[----:B------:R-:W-:Y:S08]  /*8f70*/  MUFU.EX2 R168, R168 ;  /* 0x000000a800a87308 */ /* 0x000ff00000000800 */
[----:B------:R-:W2:Y:S08]  /*8f80*/  MUFU.EX2 R6, R6 ;  /* 0x0000000600067308 */ /* 0x000eb00000000800 */
[----:B------:R-:W3:Y:S01]  /*8f90*/  MUFU.EX2 R173, R173 ;  /* 0x000000ad00ad7308 */ /* 0x000ee20000000800 */
[----:B-1----:R-:W-:-:S04]  /*8fa0*/  FMNMX.FTZ R180, R160, R153, !PT ;  /* 0x00000099a0b47209 */ /* 0x002fc80007810000 */
[C---:B------:R-:W-:Y:S01]  /*8fb0*/  FSETP.NEU.FTZ.AND P2, PT, R180.reuse, -INF , PT ;  /* 0xff800000b400780b */ /* 0x040fe20003f5d000 */
[C---:B0-----:R-:W-:Y:S02]  /*8fc0*/  FMUL.FTZ R152, R180.reuse, UR11 ;  /* 0x0000000bb4987c20 */ /* 0x041fe40008410000 */
[----:B------:R-:W0:Y:S01]  /*8fd0*/  MUFU.EX2 R170, R170 ;  /* 0x000000aa00aa7308 */ /* 0x000e220000000800 */
[----:B------:R-:W-:Y:S01]  /*8fe0*/  FSEL R153, R180, RZ, P2 ;  /* 0x000000ffb4997208 */ /* 0x000fe20001000000 */
[-C--:B--2---:R-:W-:Y:S01]  /*8ff0*/  FMUL.FTZ R24, R24, R6.reuse ;  /* 0x0000000618187220 */ /* 0x084fe20000410000 */
[----:B------:R-:W-:Y:S01]  /*9000*/  FSEL R156, R152, RZ, P2 ;  /* 0x000000ff989c7208 */ /* 0x000fe20001000000 */
[----:B------:R-:W-:Y:S02]  /*9010*/  IMAD.U32 R152, RZ, RZ, UR36 ;  /* 0x00000024ff987e24 */ /* 0x000fe4000f8e00ff */
[-C--:B------:R-:W-:Y:S01]  /*9020*/  FMUL.FTZ R25, R25, R6.reuse ;  /* 0x0000000619197220 */ /* 0x080fe20000410000 */
[----:B------:R-:W-:Y:S01]  /*9030*/  FADD.FTZ R153, -R153, R8 ;  /* 0x0000000899997221 */ /* 0x000fe20000010100 */
[----:B------:R-:W-:Y:S01]  /*9040*/  FMUL.FTZ R28, R28, R6 ;  /* 0x000000061c1c7220 */ /* 0x000fe20000410000 */
[--C-:B------:R-:W-:Y:S01]  /*9050*/  FFMA.FTZ R186, R201, UR11, -R156.reuse ;  /* 0x0000000bc9ba7c23 */ /* 0x100fe2000801089c */
[----:B------:R-:W-:Y:S01]  /*9060*/  FFMA.FTZ R201, R155, UR11, -R156 ;  /* 0x0000000b9bc97c23 */ /* 0x000fe2000801089c */
[----:B------:R-:W-:-:S02]  /*9070*/  IMAD.MOV R155, RZ, RZ, -R22 ;  /* 0x000000ffff9b7224 */ /* 0x000fc400078e0a16 */
[----:B------:R-:W-:Y:S01]  /*9080*/  FMUL.FTZ R153, R153, UR11 ;  /* 0x0000000b99997c20 */ /* 0x000fe20008410000 */
[--C-:B------:R-:W-:Y:S01]  /*9090*/  FFMA.FTZ R159, R159, UR11, -R156.reuse ;  /* 0x0000000b9f9f7c23 */ /* 0x100fe2000801089c */
[--C-:B------:R-:W-:Y:S01]  /*90a0*/  FFMA.FTZ R205, R158, UR11, -R156.reuse ;  /* 0x0000000b9ecd7c23 */ /* 0x100fe2000801089c */
[--C-:B------:R-:W-:Y:S01]  /*90b0*/  FFMA.FTZ R206, R162, UR11, -R156.reuse ;  /* 0x0000000ba2ce7c23 */ /* 0x100fe2000801089c */
[----:B------:R-:W-:Y:S01]  /*90c0*/  ISETP.NE.AND P2, PT, R16, R155, PT ;  /* 0x0000009b1000720c */ /* 0x000fe20003f45270 */
[----:B------:R1:W2:Y:S01]  /*90d0*/  MUFU.EX2 R207, R153 ;  /* 0x0000009900cf7308 */ /* 0x0002a20000000800 */
[--C-:B------:R-:W-:Y:S01]  /*90e0*/  FFMA.FTZ R161, R202, UR11, -R156.reuse ;  /* 0x0000000bcaa17c23 */ /* 0x100fe2000801089c */
[--C-:B------:R-:W-:Y:S01]  /*90f0*/  FFMA.FTZ R202, R174, UR11, -R156.reuse ;  /* 0x0000000baeca7c23 */ /* 0x100fe2000801089c */
[--C-:B------:R-:W-:Y:S01]  /*9100*/  FFMA.FTZ R209, R187, UR11, -R156.reuse ;  /* 0x0000000bbbd17c23 */ /* 0x100fe2000801089c */
[--C-:B------:R-:W-:Y:S01]  /*9110*/  FFMA.FTZ R163, R163, UR11, -R156.reuse ;  /* 0x0000000ba3a37c23 */ /* 0x100fe2000801089c */
[--C-:B------:R-:W-:Y:S01]  /*9120*/  FFMA.FTZ R157, R166, UR11, -R156.reuse ;  /* 0x0000000ba69d7c23 */ /* 0x100fe2000801089c */
[--C-:B------:R-:W-:Y:S01]  /*9130*/  FFMA.FTZ R167, R167, UR11, -R156.reuse ;  /* 0x0000000ba7a77c23 */ /* 0x100fe2000801089c */
[--C-:B------:R-:W-:Y:S01]  /*9140*/  FFMA.FTZ R211, R204, UR11, -R156.reuse ;  /* 0x0000000bccd37c23 */ /* 0x100fe2000801089c */
[----:B------:R4:W-:Y:S01]  /*9150*/  MUFU.EX2 R8, R159 ;  /* 0x0000009f00087308 */ /* 0x0009e20000000800 */
[--C-:B------:R-:W-:Y:S01]  /*9160*/  FFMA.FTZ R208, R182, UR11, -R156.reuse ;  /* 0x0000000bb6d07c23 */ /* 0x100fe2000801089c */
[--C-:B------:R-:W-:Y:S01]  /*9170*/  FFMA.FTZ R213, R183, UR11, -R156.reuse ;  /* 0x0000000bb7d57c23 */ /* 0x100fe2000801089c */
[--C-:B-1----:R-:W-:Y:S01]  /*9180*/  FFMA.FTZ R153, R203, UR11, -R156.reuse ;  /* 0x0000000bcb997c23 */ /* 0x102fe2000801089c */
[----:B------:R-:W-:Y:S01]  /*9190*/  @!P2 IMAD R152, R152, 0x40, R19 ;  /* 0x000000409898a824 */ /* 0x000fe200078e0213 */
[----:B---3--:R-:W-:Y:S01]  /*91a0*/  F2FP.BF16.F32.PACK_AB R158, R173, R168 ;  /* 0x000000a8ad9e723e */ /* 0x008fe200000010ff */
[----:B------:R-:W-:Y:S01]  /*91b0*/  FMUL.FTZ R29, R29, R6 ;  /* 0x000000061d1d7220 */ /* 0x000fe20000410000 */
[----:B0-----:R-:W-:Y:S01]  /*91c0*/  F2FP.BF16.F32.PACK_AB R160, R175, R170 ;  /* 0x000000aaafa0723e */ /* 0x001fe200000010ff */
[----:B------:R-:W-:Y:S01]  /*91d0*/  MUFU.EX2 R186, R186 ;  /* 0x000000ba00ba7308 */ /* 0x000fe20000000800 */
[----:B------:R-:W-:Y:S01]  /*91e0*/  @!P2 LEA R155, R152, UR37, 0x2 ;  /* 0x00000025989bac11 */ /* 0x000fe2000f8e10ff */
[----:B----4-:R-:W-:Y:S01]  /*91f0*/  FFMA.FTZ R159, R154, UR11, -R156 ;  /* 0x0000000b9a9f7c23 */ /* 0x010fe2000801089c */
[----:B------:R-:W-:Y:S01]  /*9200*/  F2FP.BF16.F32.PACK_AB R152, R12, R21 ;  /* 0x000000150c98723e */ /* 0x000fe200000010ff */
[----:B------:R-:W-:Y:S01]  /*9210*/  FMUL.FTZ R32, R32, R6 ;  /* 0x0000000620207220 */ /* 0x000fe20000410000 */
[----:B------:R-:W-:Y:S01]  /*9220*/  F2FP.BF16.F32.PACK_AB R154, R169, R14 ;  /* 0x0000000ea99a723e */ /* 0x000fe200000010ff */
[----:B------:R-:W-:Y:S01]  /*9230*/  @!P2 STS [R155+0x38400], R6 ;  /* 0x038400069b00a388 */ /* 0x000fe20000000800 */
[----:B------:R-:W-:Y:S01]  /*9240*/  F2FP.BF16.F32.PACK_AB R156, R171, R20 ;  /* 0x00000014ab9c723e */ /* 0x000fe200000010ff */
[----:B------:R-:W-:Y:S01]  /*9250*/  MUFU.EX2 R201, R201 ;  /* 0x000000c900c97308 */ /* 0x000fe20000000800 */
[-C--:B------:R-:W-:Y:S01]  /*9260*/  FMUL.FTZ R33, R33, R6.reuse ;  /* 0x0000000621217220 */ /* 0x080fe20000410000 */
[----:B--2---:R0:W-:Y:S01]  /*9270*/  @!P2 STS [R155+0x38420], R207 ;  /* 0x038420cf9b00a388 */ /* 0x0041e20000000800 */
        /* <DEDUP_REMOVED lines=68> */
[----:B------:R-:W-:Y:S01]  /*96c0*/  FMUL.FTZ R26, R26, R207 ;  /* 0x000000cf1a1a7220 */ /* 0x000fe20000410000 */
[----:B------:R-:W2:Y:S01]  /*96d0*/  MUFU.EX2 R203, R161 ;  /* 0x000000a100cb7308 */ /* 0x000ea20000000800 */
[----:B0-----:R-:W-:Y:S01]  /*96e0*/  F2FP.BF16.F32.PACK_AB R159, R174, R183 ;  /* 0x000000b7ae9f723e */ /* 0x001fe200000010ff */
[-C--:B------:R-:W-:Y:S01]  /*96f0*/  FMUL.FTZ R27, R27, R207.reuse ;  /* 0x000000cf1b1b7220 */ /* 0x080fe20000410000 */
[----:B-1----:R-:W-:Y:S01]  /*9700*/  F2FP.BF16.F32.PACK_AB R162, R177, R172 ;  /* 0x000000acb1a2723e */ /* 0x002fe200000010ff */
        /* <DEDUP_REMOVED lines=63> */
[----:B0-----:R-:W-:Y:S01]  /*9b00*/  F2FP.BF16.F32.PACK_AB R166, R181, R176 ;  /* 0x000000b0b5a6723e */ /* 0x001fe200000010ff */
        /* <DEDUP_REMOVED lines=14> */
[----:B------:R-:W-:Y:S01]  /*9bf0*/  FMUL.FTZ R151, R151, R207 ;  /* 0x000000cf97977220 */ /* 0x000fe20000410000 */
[----:B------:R-:W-:Y:S01]  /*9c00*/  FFMA.FTZ R21, R6, R4, R21 ;  /* 0x0000000406157223 */ /* 0x000fe20000010015 */
[----:B------:R-:W-:Y:S01]  /*9c10*/  FFMA.FTZ R186, R207, R5, R186 ;  /* 0x00000005cfba7223 */ /* 0x000fe200000100ba */
[----:B------:R-:W-:Y:S01]  /*9c20*/  ISETP.GT.AND P2, PT, R7, UR14, PT ;  /* 0x0000000e07007c0c */ /* 0x000fe2000bf44270 */
[----:B------:R-:W-:Y:S01]  /*9c30*/  UMOV UR36, UR6 ;  /* 0x0000000600247c82 */ /* 0x000fe20008000000 */
[----:B------:R-:W-:Y:S01]  /*9c40*/  FADD.FTZ R21, R12, R21 ;  /* 0x000000150c157221 */ /* 0x000fe20000010000 */
[----:B------:R-:W-:Y:S01]  /*9c50*/  FADD.FTZ R186, R201, R186 ;  /* 0x000000bac9ba7221 */ /* 0x000fe20000010000 */
[----:B------:R-:W-:Y:S01]  /*9c60*/  VIADD R7, R7, 0xffffffff ;  /* 0xffffffff07077836 */ /* 0x000fe20000000000 */
[----:B------:R1:W-:Y:S01]  /*9c70*/  STSM.16.M88.4 [R23+0x36400], R152 ;  /* 0x0364009817007844 */ /* 0x0003e20000000200 */
[----:B------:R-:W-:Y:S01]  /*9c80*/  FADD.FTZ R14, R14, R21 ;  /* 0x000000150e0e7221 */ /* 0x000fe20000010000 */
[----:B------:R-:W-:Y:S01]  /*9c90*/  FADD.FTZ R205, R205, R186 ;  /* 0x000000bacdcd7221 */ /* 0x000fe20000010000 */
[----:B------:R-:W-:Y:S01]  /*9ca0*/  IMAD.MOV.U32 R6, RZ, RZ, R10 ;  /* 0x000000ffff067224 */ /* 0x000fe200078e000a */
[----:B------:R1:W-:Y:S01]  /*9cb0*/  STSM.16.M88.4 [R190], R156 ;  /* 0x0000009cbe007844 */ /* 0x0003e20000000200 */
[----:B------:R-:W-:Y:S01]  /*9cc0*/  FADD.FTZ R169, R169, R14 ;  /* 0x0000000ea9a97221 */ /* 0x000fe20000010000 */
[----:B------:R-:W-:Y:S01]  /*9cd0*/  FADD.FTZ R205, R8, R205 ;  /* 0x000000cd08cd7221 */ /* 0x000fe20000010000 */
[----:B0-----:R-:W-:Y:S01]  /*9ce0*/  F2FP.BF16.F32.PACK_AB R167, R213, R208 ;  /* 0x000000d0d5a7723e */ /* 0x001fe200000010ff */
[----:B------:R1:W-:Y:S01]  /*9cf0*/  STSM.16.M88.4 [R188], R160 ;  /* 0x000000a0bc007844 */ /* 0x0003e20000000200 */
[----:B------:R-:W-:Y:S01]  /*9d00*/  FADD.FTZ R20, R20, R169 ;  /* 0x000000a914147221 */ /* 0x000fe20000010000 */
[----:B------:R-:W-:Y:S01]  /*9d10*/  FADD.FTZ R206, R206, R205 ;  /* 0x000000cdcece7221 */ /* 0x000fe20000010000 */
[----:B------:R-:W-:Y:S01]  /*9d20*/  IMAD.MOV.U32 R8, RZ, RZ, R180 ;  /* 0x000000ffff087224 */ /* 0x000fe200078e00b4 */
[----:B------:R1:W-:Y:S01]  /*9d30*/  STSM.16.M88.4 [R189], R164 ;  /* 0x000000a4bd007844 */ /* 0x0003e20000000200 */
[----:B------:R-:W-:Y:S01]  /*9d40*/  WARPGROUP.ARRIVE ;  /* 0x00000000000079c5 */ /* 0x000fe20000000000 */
[----:B------:R-:W-:Y:S01]  /*9d50*/  FADD.FTZ R171, R171, R20 ;  /* 0x00000014abab7221 */ /* 0x000fe20000010000 */
[----:B------:R-:W-:-:S03]  /*9d60*/  FADD.FTZ R206, R187, R206 ;  /* 0x000000cebbce7221 */ /* 0x000fc60000010000 */
[----:B------:R-:W-:Y:S01]  /*9d70*/  FADD.FTZ R168, R168, R171 ;  /* 0x000000aba8a87221 */ /* 0x000fe20000010000 */
[----:B------:R-:W-:Y:S01]  /*9d80*/  HGMMA.64x256x16.F32.BF16 R24, R152, gdesc[UR20].tnspB, R24, gsb0 ;  /* 0x43e0001498187df0 */ /* 0x000fe20008001818 */
[----:B------:R-:W-:Y:S01]  /*9d90*/  UMOV UR22, UR10 ;  /* 0x0000000a00167c82 */ /* 0x000fe20008000000 */
[----:B------:R-:W-:Y:S01]  /*9da0*/  UMOV UR23, 0x40000040 ;  /* 0x4000004000177882 */ /* 0x000fe20000000000 */
[----:B------:R-:W-:Y:S01]  /*9db0*/  UIADD3 UR10, UR8, 0x100, URZ ;  /* 0x00000100080a7890 */ /* 0x000fe2000fffe03f */
[----:B------:R-:W-:Y:S01]  /*9dc0*/  FADD.FTZ R183, R183, R206 ;  /* 0x000000ceb7b77221 */ /* 0x000fe20000010000 */
[----:B------:R-:W-:Y:S01]  /*9dd0*/  UIADD3 UR8, UR8, 0x180, URZ ;  /* 0x0000018008087890 */ /* 0x000fe2000fffe03f */
[----:B------:R-:W-:Y:S02]  /*9de0*/  FADD.FTZ R173, R173, R168 ;  /* 0x000000a8adad7221 */ /* 0x000fe40000010000 */
[----:B------:R-:W-:Y:S02]  /*9df0*/  FADD.FTZ R183, R174, R183 ;  /* 0x000000b7aeb77221 */ /* 0x000fe40000010000 */
[----:B------:R-:W-:-:S02]  /*9e00*/  FADD.FTZ R170, R170, R173 ;  /* 0x000000adaaaa7221 */ /* 0x000fc40000010000 */
[----:B------:R-:W-:Y:S02]  /*9e10*/  FADD.FTZ R182, R182, R183 ;  /* 0x000000b7b6b67221 */ /* 0x000fe40000010000 */
[----:B------:R-:W-:Y:S02]  /*9e20*/  FADD.FTZ R175, R175, R170 ;  /* 0x000000aaafaf7221 */ /* 0x000fe40000010000 */
[----:B------:R-:W-:Y:S02]  /*9e30*/  FADD.FTZ R203, R203, R182 ;  /* 0x000000b6cbcb7221 */ /* 0x000fe40000010000 */
        /* <DEDUP_REMOVED lines=38> */
[----:B------:R-:W-:Y:S01]  /*a0a0*/  IMAD.MOV.U32 R8, RZ, RZ, R180 ;  /* 0x000000ffff087224 */ /* 0x000fe200078e00b4 */
[----:B------:R-:W-:Y:S01]  /*a0b0*/  UMOV UR36, UR6 ;  /* 0x0000000600247c82 */ /* 0x000fe20008000000 */
[----:B------:R-:W-:-:S07]  /*a0c0*/  IMAD.MOV.U32 R6, RZ, RZ, R10 ;  /* 0x000000ffff067224 */ /* 0x000fce00078e000a */
.L_x_5115:
[----:B------:R-:W0:Y:S01]  /*a0d0*/  LDC R13, c[0x0][0xadc] ;  /* 0x0002b700ff0d7b82 */ /* 0x000e220000000800 */
[----:B------:R-:W-:-:S05]  /*a0e0*/  IADD3 R10, R17, 0x40, -R18 ;  /* 0x00000040110a7810 */ /* 0x000fca0007ffe812 */
[----:B------:R-:W-:-:S04]  /*a0f0*/  IMAD R10, R185, 0x40, R10 ;  /* 0x00000040b90a7824 */ /* 0x000fc800078e020a */
[----:B-1----:R-:W-:Y:S01]  /*a100*/  VIADD R9, R10, -UR18 ;  /* 0x800000120a097c36 */ /* 0x002fe20008000000 */
        /* <DEDUP_REMOVED lines=11> */
.L_x_5134:
[----:B------:R-:W-:-:S13]  /*a1c0*/  ISETP.NE.AND P2, PT, R13, 0x1, PT ;  /* 0x000000010d00780c */ /* 0x000fda0003f45270 */
[----:B------:R-:W0:Y:S02]  /*a1d0*/  @P2 LDC.64 R14, c[0x0][0xae0] ;  /* 0x0002b800ff0e2b82 */ /* 0x000e240000000a00 */
[----:B0-----:R-:W-:-:S05]  /*a1e0*/  @P2 IMAD.HI.U32 R12, R10, R14, RZ ;  /* 0x0000000e0a0c2227 */ /* 0x001fca00078e00ff */
[----:B------:R-:W-:-:S07]  /*a1f0*/  @P2 SHF.R.U32.HI R10, RZ, R15, R12 ;  /* 0x0000000fff0a2219 */ /* 0x000fce000001160c */
.L_x_5135:
[----:B------:R-:W-:-:S05]  /*a200*/  IMAD R10, R10, R13, RZ ;  /* 0x0000000d0a0a7224 */ /* 0x000fca00078e02ff */
[----:B------:R-:W-:-:S07]  /*a210*/  VIMNMX R9, R9, R10, !PT ;  /* 0x0000000a09097248 */ /* 0x000fce0007fe0100 */
.L_x_5133:
[----:B------:R-:W-:-:S05]  /*a220*/  VIADD R9, R9, 0x3f ;  /* 0x0000003f09097836 */ /* 0x000fca0000000000 */
[----:B------:R-:W-:-:S04]  /*a230*/  SHF.R.S32.HI R10, RZ, 0x1f, R9 ;  /* 0x0000001fff0a7819 */ /* 0x000fc80000011409 */
[----:B------:R-:W-:-:S04]  /*a240*/  LEA.HI R10, R10, R9, RZ, 0x6 ;  /* 0x000000090a0a7211 */ /* 0x000fc800078f30ff */
[----:B------:R-:W-:-:S04]  /*a250*/  SHF.R.S32.HI R9, RZ, 0x6, R10 ;  /* 0x00000006ff097819 */ /* 0x000fc8000001140a */
[----:B------:R-:W-:-:S04]  /*a260*/  VIMNMX R10, R184, R9, !PT ;  /* 0x00000009b80a7248 */ /* 0x000fc80007fe0100 */
[----:B------:R-:W-:-:S13]  /*a270*/  ISETP.GE.AND P2, PT, R7, R10, PT ;  /* 0x0000000a0700720c */ /* 0x000fda0003f46270 */
[----:B------:R-:W-:Y:S05]  /*a280*/  @!P2 BRA `(.L_x_5136) ;  /* 0x000000280080a947 */ /* 0x000fea0003800000 */
[----:B------:R-:W-:Y:S01]  /*a290*/  MOV R185, R8 ;  /* 0x0000000800b97202 */ /* 0x000fe20000000f00 */
[----:B------:R-:W-:Y:S01]  /*a2a0*/  IMAD.MOV.U32 R11, RZ, RZ, R6 ;  /* 0x000000ffff0b7224 */ /* 0x000fe200078e0006 */
[----:B------:R-:W-:Y:S01]  /*a2b0*/  UMOV UR7, UR36 ;  /* 0x0000002400077c82 */ /* 0x000fe20008000000 */
[----:B------:R-:W-:-:S07]  /*a2c0*/  IMAD.MOV.U32 R9, RZ, RZ, R7 ;  /* 0x000000ffff097224 */ /* 0x000fce00078e0007 */
.L_x_5145:
[----:B------:R-:W-:Y:S01]  /*a2d0*/  UIADD3 UR14, UR7, 0x1, URZ ;  /* 0x00000001070e7890 */ /* 0x000fe2000fffe03f */
[----:B------:R-:W-:Y:S02]  /*a2e0*/  IMAD.MOV.U32 R7, RZ, RZ, R9 ;  /* 0x000000ffff077224 */ /* 0x000fe400078e0009 */
[----:B------:R-:W-:Y:S01]  /*a2f0*/  VIADD R9, R9, 0xffffffff ;  /* 0xffffffff09097836 */ /* 0x000fe20000000000 */
[----:B------:R-:W-:Y:S02]  /*a300*/  UISETP.NE.AND UP0, UPT, UR14, 0x2, UPT ;  /* 0x000000020e00788c */ /* 0x000fe4000bf05270 */
[----:B------:R-:W-:Y:S02]  /*a310*/  ISETP.GT.AND P2, PT, R7, R10, PT ;  /* 0x0000000a0700720c */ /* 0x000fe40003f44270 */
[----:B------:R-:W-:Y:S02]  /*a320*/  USEL UR14, UR14, URZ, UP0 ;  /* 0x0000003f0e0e7287 */ /* 0x000fe40008000000 */
[----:B------:R-:W-:-:S05]  /*a330*/  USEL UR6, URZ, 0x1, UP0 ;  /* 0x000000013f067887 */ /* 0x000fca0008000000 */
[----:B------:R-:W-:Y:S01]  /*a340*/  UMOV UR36, UR14 ;  /* 0x0000000e00247c82 */ /* 0x000fe20008000000 */
[----:B------:R-:W-:Y:S01]  /*a350*/  LOP3.LUT R2, R2, UR6, RZ, 0x3c, !PT ;  /* 0x0000000602027c12 */ /* 0x000fe2000f8e3cff */
[----:B-1----:R-:W-:Y:S06]  /*a360*/  @!P0 BRA `(.L_x_5137) ;  /* 0x0000000000048947 */ /* 0x002fec0003800000 */
[----:B------:R-:W-:Y:S01]  /*a370*/  BPT.TRAP 0x1 ;  /* 0x000000040000795c */ /* 0x000fe20000300000 */
.L_x_5137:
[----:B------:R-:W-:Y:S01]  /*a380*/  ULEA UR6, UR36, UR37, 0x3 ;  /* 0x0000002524067291 */ /* 0x000fe2000f8e183f */
[----:B------:R-:W-:-:S08]  /*a390*/  SHF.L.U32 R6, R2, 0x1f, RZ ;  /* 0x0000001f02067819 */ /* 0x000fd000000006ff */
[----:B------:R0:W1:Y:S01]  /*a3a0*/  SYNCS.PHASECHK.TRANS64.TRYWAIT P3, [UR6+0x38830], R6 ;  /* 0x03883006ff0075a7 */ /* 0x0000620008060146 */
[----:B------:R-:W-:Y:S05]  /*a3b0*/  @!P0 BRA `(.L_x_5138) ;  /* 0x0000000000048947 */ /* 0x000fea0003800000 */
[----:B------:R-:W-:Y:S01]  /*a3c0*/  BPT.TRAP 0x1 ;  /* 0x000000040000795c */ /* 0x000fe20000300000 */
.L_x_5138:
[----:B-1----:R-:W-:Y:S05]  /*a3d0*/  @P3 BRA `(.L_x_5139) ;  /* 0x0000000000083947 */ /* 0x002fea0003800000 */
[----:B------:R-:W1:Y:S02]  /*a3e0*/  SYNCS.PHASECHK.TRANS64.TRYWAIT P3, [UR6+0x38830], R6 ;  /* 0x03883006ff0075a7 */ /* 0x000e640008060146 */
[----:B-1----:R-:W-:Y:S05]  /*a3f0*/  @!P3 BRA `(.L_x_5140) ;  /* 0x000000e800e8b947 */ /* 0x002fea0003800000 */
.L_x_5139:
        /* <DEDUP_REMOVED lines=32> */
.L_x_5141:
[----:B------:R2:W3:Y:S01]  /*a600*/  SYNCS.PHASECHK.TRANS64.TRYWAIT P3, [UR6+0x38850], R6 ;  /* 0x03885006ff0075a7 */ /* 0x0004e20008060146 */
[----:B------:R-:W-:Y:S05]  /*a610*/  @!P0 BRA `(.L_x_5142) ;  /* 0x0000000000048947 */ /* 0x000fea0003800000 */
[----:B------:R-:W-:Y:S01]  /*a620*/  BPT.TRAP 0x1 ;  /* 0x000000040000795c */ /* 0x000fe20000300000 */
.L_x_5142:
[----:B---3--:R-:W-:Y:S05]  /*a630*/  @P3 BRA `(.L_x_5143) ;  /* 0x0000000000083947 */ /* 0x008fea0003800000 */
[----:B------:R-:W3:Y:S02]  /*a640*/  SYNCS.PHASECHK.TRANS64.TRYWAIT P3, [UR6+0x38850], R6 ;  /* 0x03885006ff0075a7 */ /* 0x000ee40008060146 */
[----:B---3--:R-:W-:Y:S05]  /*a650*/  @!P3 BRA `(.L_x_5144) ;  /* 0x000000e80068b947 */ /* 0x008fea0003800000 */
.L_x_5143:
[----:B------:R-:W-:Y:S01]  /*a660*/  ULEA UR8, UR14, UR4, 0xc ;  /* 0x000000040e087291 */ /* 0x000fe2000f8e603f */
[----:B------:R-:W-:Y:S01]  /*a670*/  WARPGROUP.ARRIVE ;  /* 0x00000000000079c5 */ /* 0x000fe20000000000 */
[----:B------:R-:W-:Y:S01]  /*a680*/  UMOV UR27, 0x40000040 ;  /* 0x40000040001b7882 */ /* 0x000fe20000000000 */
[----:B------:R-:W-:-:S04]  /*a690*/  UIADD3 UR28, UR5, 0x2, URZ ;  /* 0x00000002051c7890 */ /* 0x000fc8000fffe03f */
[----:B-1----:R-:W1:Y:S01]  /*a6a0*/  S2R R7, SR_TID.X ;  /* 0x0000000000077919 */ /* 0x002e620000002100 */
[----:B------:R-:W-:Y:S02]  /*a6b0*/  UIADD3 UR30, UR8, 0x2, URZ ;  /* 0x00000002081e7890 */ /* 0x000fe4000fffe03f */
        /* <DEDUP_REMOVED lines=9> */
[----:B0-----:R-:W-:-:S13]  /*a750*/  R2UR UR9, R6 ;  /* 0x00000000060972ca */ /* 0x001fda00000e0000 */
[----:B------:R-:W-:-:S04]  /*a760*/  UISETP.GT.AND UP0, UPT, UR9, 0x7f, UPT ;  /* 0x0000007f0900788c */ /* 0x000fc8000bf04270 */
[----:B------:R-:W-:Y:S02]  /*a770*/  USEL UR9, URZ, 0x2, !UP0 ;  /* 0x000000023f097887 */ /* 0x000fe4000c000000 */
[----:B------:R-:W-:Y:S01]  /*a780*/  USEL UR10, UR11, 0x2, UP0 ;  /* 0x000000020b0a7887 */ /* 0x000fe20008000000 */
[----:B------:R-:W-:Y:S02]  /*a790*/  WARPGROUP.DEPBAR.LE gsb0, 0x0 ;  /* 0x00008000000079c5 */ /* 0x000fe40000010000 */
[----:B------:R-:W-:Y:S01]  /*a7a0*/  WARPGROUP.ARRIVE ;  /* 0x00000000000079c5 */ /* 0x000fe20000000000 */
[----:B------:R-:W-:-:S05]  /*a7b0*/  USEL UR11, UR11, 0x6, !UP0 ;  /* 0x000000060b0b7887 */ /* 0x000fca000c000000 */
        /* <DEDUP_REMOVED lines=233> */
[----:B------:R-:W-:Y:S02]  /*b650*/  UMOV UR15, 0x40000040 ;  /* 0x40000040000f7882 */ /* 0x000fe40000000000 */
[----:B------:R-:W-:-:S02]  /*b660*/  UMOV UR9, 0x40000040 ;  /* 0x4000004000097882 */ /* 0x000fc40000000000 */
        /* <DEDUP_REMOVED lines=35> */
[----:B------:R-:W-:Y:S02]  /*b8a0*/  FMNMX.FTZ R8, R166, R7, !PT ;  /* 0x00000007a6087209 */ /* 0x000fe40007810000 */
[----:B0-----:R-:W-:-:S05]  /*b8b0*/  FMNMX.FTZ R6, R13, R14, !PT ;  /* 0x0000000e0d067209 */ /* 0x001fca0007810000 */
[C---:B------:R-:W-:Y:S01]  /*b8c0*/  FADD.FTZ R11, -R6.reuse, R11 ;  /* 0x0000000b060b7221 */ /* 0x040fe20000010100 */
[----:B------:R-:W-:-:S03]  /*b8d0*/  FMUL.FTZ R187, R6, UR11 ;  /* 0x0000000b06bb7c20 */ /* 0x000fc60008410000 */
[----:B------:R-:W-:Y:S01]  /*b8e0*/  FMUL.FTZ R7, R11, UR11 ;  /* 0x0000000b0b077c20 */ /* 0x000fe20008410000 */
[----:B------:R-:W-:Y:S01]  /*b8f0*/  FMNMX.FTZ R11, R167, R8, !PT ;  /* 0x00000008a70b7209 */ /* 0x000fe20007810000 */
[--C-:B------:R-:W-:Y:S01]  /*b900*/  FFMA.FTZ R12, R152, UR11, -R187.reuse ;  /* 0x0000000b980c7c23 */ /* 0x100fe200080108bb */
[--C-:B------:R-:W-:Y:S01]  /*b910*/  FFMA.FTZ R14, R157, UR11, -R187.reuse ;  /* 0x0000000b9d0e7c23 */ /* 0x100fe200080108bb */
[--C-:B------:R-:W-:Y:S01]  /*b920*/  FFMA.FTZ R20, R161, UR11, -R187.reuse ;  /* 0x0000000ba1147c23 */ /* 0x100fe200080108bb */
[----:B------:R-:W-:Y:S01]  /*b930*/  FMNMX.FTZ R8, R170, R11, !PT ;  /* 0x0000000baa087209 */ /* 0x000fe20007810000 */
[----:B------:R-:W0:Y:S01]  /*b940*/  MUFU.EX2 R7, R7 ;  /* 0x0000000700077308 */ /* 0x000e220000000800 */
        /* <DEDUP_REMOVED lines=16> */
[----:B------:R-:W-:Y:S01]  /*ba50*/  MUFU.EX2 R12, R12 ;  /* 0x0000000c000c7308 */ /* 0x000fe20000000800 */
[-C--:B0-----:R-:W-:Y:S01]  /*ba60*/  FMUL.FTZ R24, R24, R7.reuse ;  /* 0x0000000718187220 */ /* 0x081fe20000410000 */
[----:B------:R-:W-:Y:S01]  /*ba70*/  FMNMX.FTZ R15, R179, R8, !PT ;  /* 0x00000008b30f7209 */ /* 0x000fe20007810000 */
[-C--:B------:R-:W-:Y:S01]  /*ba80*/  FMUL.FTZ R25, R25, R7.reuse ;  /* 0x0000000719197220 */ /* 0x080fe20000410000 */
[-C--:B------:R-:W-:Y:S01]  /*ba90*/  FMUL.FTZ R28, R28, R7.reuse ;  /* 0x000000071c1c7220 */ /* 0x080fe20000410000 */
[----:B------:R-:W-:Y:S01]  /*baa0*/  FMUL.FTZ R29, R29, R7 ;  /* 0x000000071d1d7220 */ /* 0x000fe20000410000 */
[----:B------:R-:W-:Y:S01]  /*bab0*/  FMNMX.FTZ R8, R182, R15, !PT ;  /* 0x0000000fb6087209 */ /* 0x000fe20007810000 */
[----:B------:R-:W-:Y:S01]  /*bac0*/  FFMA.FTZ R15, R160, UR11, -R187 ;  /* 0x0000000ba00f7c23 */ /* 0x000fe200080108bb */
[----:B------:R-:W-:Y:S01]  /*bad0*/  MUFU.EX2 R11, R11 ;  /* 0x0000000b000b7308 */ /* 0x000fe20000000800 */
[-C--:B------:R-:W-:Y:S01]  /*bae0*/  FMUL.FTZ R32, R32, R7.reuse ;  /* 0x0000000720207220 */ /* 0x080fe20000410000 */
[----:B------:R-:W-:Y:S01]  /*baf0*/  FMNMX.FTZ R8, R183, R8, !PT ;  /* 0x00000008b7087209 */ /* 0x000fe20007810000 */
[-C--:B------:R-:W-:Y:S01]  /*bb00*/  FMUL.FTZ R33, R33, R7.reuse ;  /* 0x0000000721217220 */ /* 0x080fe20000410000 */
[-C--:B------:R-:W-:Y:S01]  /*bb10*/  FMUL.FTZ R36, R36, R7.reuse ;  /* 0x0000000724247220 */ /* 0x080fe20000410000 */
[-C--:B------:R-:W-:Y:S01]  /*bb20*/  FMUL.FTZ R37, R37, R7.reuse ;  /* 0x0000000725257220 */ /* 0x080fe20000410000 */
[-C--:B------:R-:W-:Y:S01]  /*bb30*/  FMUL.FTZ R40, R40, R7.reuse ;  /* 0x0000000728287220 */ /* 0x080fe20000410000 */
[----:B------:R-:W0:Y:S01]  /*bb40*/  SHFL.BFLY PT, R153, R8, 0x2, 0x1f ;  /* 0x0c401f0008997f89 */ /* 0x000e2200000e0000 */
        /* <DEDUP_REMOVED lines=23> */
[----:B0-----:R-:W-:Y:S01]  /*bcc0*/  FMNMX.FTZ R153, R8, R153, !PT ;  /* 0x0000009908997209 */ /* 0x001fe20007810000 */
[----:B------:R-:W-:Y:S01]  /*bcd0*/  MUFU.EX2 R20, R20 ;  /* 0x0000001400147308 */ /* 0x000fe20000000800 */
[-C--:B------:R-:W-:Y:S01]  /*bce0*/  FMUL.FTZ R81, R81, R7.reuse ;  /* 0x0000000751517220 */ /* 0x080fe20000410000 */
[-C--:B------:R-:W-:Y:S01]  /*bcf0*/  FMUL.FTZ R84, R84, R7.reuse ;  /* 0x0000000754547220 */ /* 0x080fe20000410000 */
[-C--:B------:R-:W-:Y:S01]  /*bd00*/  FMUL.FTZ R85, R85, R7.reuse ;  /* 0x0000000755557220 */ /* 0x080fe20000410000 */
[----:B------:R-:W0:Y:S01]  /*bd10*/  SHFL.BFLY PT, R8, R153, 0x1, 0x1f ;  /* 0x0c201f0099087f89 */ /* 0x000e2200000e0000 */
        /* <DEDUP_REMOVED lines=24> */
[----:B------:R-:W-:-:S02]  /*bea0*/  IMAD.MOV R153, RZ, RZ, -R22 ;  /* 0x000000ffff997224 */ /* 0x000fc400078e0a16 */
[-C--:B------:R-:W-:Y:S01]  /*beb0*/  FMUL.FTZ R128, R128, R7.reuse ;  /* 0x0000000780807220 */ /* 0x080fe20000410000 */
[----:B------:R-:W-:Y:S01]  /*bec0*/  FMUL.FTZ R129, R129, R7 ;  /* 0x0000000781817220 */ /* 0x000fe20000410000 */
[----:B------:R-:W-:Y:S01]  /*bed0*/  MUFU.EX2 R169, R169 ;  /* 0x000000a900a97308 */ /* 0x000fe20000000800 */
[----:B------:R-:W-:Y:S01]  /*bee0*/  FADD.FTZ R152, -R8, R185 ;  /* 0x000000b908987221 */ /* 0x000fe20000010100 */
[----:B------:R-:W-:Y:S01]  /*bef0*/  ISETP.NE.AND P3, PT, R16, R153, PT ;  /* 0x000000991000720c */ /* 0x000fe20003f65270 */
[----:B------:R-:W-:Y:S01]  /*bf00*/  FMUL.FTZ R156, R8, UR11 ;  /* 0x0000000b089c7c20 */ /* 0x000fe20008410000 */
[-C--:B------:R-:W-:Y:S01]  /*bf10*/  FMUL.FTZ R132, R132, R7.reuse ;  /* 0x0000000784847220 */ /* 0x080fe20000410000 */
[----:B------:R-:W-:Y:S01]  /*bf20*/  FMUL.FTZ R152, R152, UR11 ;  /* 0x0000000b98987c20 */ /* 0x000fe20008410000 */
[----:B------:R-:W-:Y:S01]  /*bf30*/  FMUL.FTZ R133, R133, R7 ;  /* 0x0000000785857220 */ /* 0x000fe20000410000 */
[--C-:B------:R-:W-:Y:S01]  /*bf40*/  FFMA.FTZ R185, R154, UR11, -R156.reuse ;  /* 0x0000000b9ab97c23 */ /* 0x100fe2000801089c */
[----:B------:R-:W-:Y:S01]  /*bf50*/  FFMA.FTZ R205, R179, UR11, -R156 ;  /* 0x0000000bb3cd7c23 */ /* 0x000fe2000801089c */
[----:B------:R0:W2:Y:S01]  /*bf60*/  MUFU.EX2 R202, R152 ;  /* 0x0000009800ca7308 */ /* 0x0000a20000000800 */
[----:B------:R-:W-:-:S02]  /*bf70*/  IMAD.U32 R179, RZ, RZ, UR6 ;  /* 0x00000006ffb37e24 */ /* 0x000fc4000f8e00ff */
[--C-:B------:R-:W-:Y:S01]  /*bf80*/  FFMA.FTZ R204, R155, UR11, -R156.reuse ;  /* 0x0000000b9bcc7c23 */ /* 0x100fe2000801089c */
[----:B------:R-:W-:Y:S02]  /*bf90*/  IMAD.U32 R154, RZ, RZ, UR7 ;  /* 0x00000007ff9a7e24 */ /* 0x000fe4000f8e00ff */
[--C-:B------:R-:W-:Y:S01]  /*bfa0*/  FFMA.FTZ R187, R158, UR11, -R156.reuse ;  /* 0x0000000b9ebb7c23 */ /* 0x100fe2000801089c */
[--C-:B------:R-:W-:Y:S01]  /*bfb0*/  FFMA.FTZ R206, R159, UR11, -R156.reuse ;  /* 0x0000000b9fce7c23 */ /* 0x100fe2000801089c */
[--C-:B------:R-:W-:Y:S01]  /*bfc0*/  FFMA.FTZ R201, R162, UR11, -R156.reuse ;  /* 0x0000000ba2c97c23 */ /* 0x100fe2000801089c */
[----:B------:R-:W-:Y:S02]  /*bfd0*/  @!P3 IMAD R153, R154, 0x40, R19 ;  /* 0x000000409a99b824 */ /* 0x000fe400078e0213 */
[--C-:B------:R-:W-:Y:S01]  /*bfe0*/  FFMA.FTZ R208, R163, UR11, -R156.reuse ;  /* 0x0000000ba3d07c23 */ /* 0x100fe2000801089c */
[----:B0-----:R-:W-:Y:S02]  /*bff0*/  @!P1 VIADD R152, R179, 0x38840 ;  /* 0x00038840b3989836 */ /* 0x001fe40000000000 */
[--C-:B------:R-:W-:Y:S01]  /*c000*/  FFMA.FTZ R203, R166, UR11, -R156.reuse ;  /* 0x0000000ba6cb7c23 */ /* 0x100fe2000801089c */
[--C-:B------:R-:W-:Y:S01]  /*c010*/  FFMA.FTZ R210, R167, UR11, -R156.reuse ;  /* 0x0000000ba7d27c23 */ /* 0x100fe2000801089c */
[----:B------:R-:W-:Y:S01]  /*c020*/  @!P3 LEA R153, R153, UR37, 0x2 ;  /* 0x000000259999bc11 */ /* 0x000fe2000f8e10ff */
[----:B------:R-:W-:Y:S01]  /*c030*/  FFMA.FTZ R170, R170, UR11, -R156 ;  /* 0x0000000baaaa7c23 */ /* 0x000fe2000801089c */
[----:B------:R-:W-:Y:S01]  /*c040*/  @!P1 PRMT R152, RZ, 0x654, R152 ;  /* 0x00000654ff989816 */ /* 0x000fe20000000098 */
[--C-:B------:R-:W-:Y:S01]  /*c050*/  FFMA.FTZ R171, R171, UR11, -R156.reuse ;  /* 0x0000000babab7c23 */ /* 0x100fe2000801089c */
[--C-:B------:R-:W-:Y:S01]  /*c060*/  FFMA.FTZ R174, R174, UR11, -R156.reuse ;  /* 0x0000000baeae7c23 */ /* 0x100fe2000801089c */
[--C-:B------:R-:W-:Y:S01]  /*c070*/  FFMA.FTZ R175, R175, UR11, -R156.reuse ;  /* 0x0000000bafaf7c23 */ /* 0x100fe2000801089c */
[----:B------:R0:W-:Y:S01]  /*c080*/  @!P1 SYNCS.ARRIVE.TRANS64.RED.A1T0 RZ, [R152+URZ], RZ ;  /* 0x000000ff98ff99a7 */ /* 0x0001e2000810043f */
[--C-:B------:R-:W-:Y:S01]  /*c090*/  FFMA.FTZ R178, R178, UR11, -R156.reuse ;  /* 0x0000000bb2b27c23 */ /* 0x100fe2000801089c */
[--C-:B------:R-:W-:Y:S01]  /*c0a0*/  FFMA.FTZ R182, R182, UR11, -R156.reuse ;  /* 0x0000000bb6b67c23 */ /* 0x100fe2000801089c */
[----:B------:R-:W-:Y:S01]  /*c0b0*/  FFMA.FTZ R183, R183, UR11, -R156 ;  /* 0x0000000bb7b77c23 */ /* 0x000fe2000801089c */
[----:B------:R-:W-:Y:S01]  /*c0c0*/  @!P3 STS [R153+0x38400], R7 ;  /* 0x038400079900b388 */ /* 0x000fe20000000800 */
[----:B------:R-:W-:Y:S01]  /*c0d0*/  MUFU.EX2 R185, R185 ;  /* 0x000000b900b97308 */ /* 0x000fe20000000800 */
[----:B-1----:R-:W-:Y:S01]  /*c0e0*/  F2FP.BF16.F32.PACK_AB R154, R14, R13 ;  /* 0x0000000d0e9a723e */ /* 0x002fe200000010ff */
[----:B--2---:R-:W-:Y:S01]  /*c0f0*/  FMUL.FTZ R26, R26, R202 ;  /* 0x000000ca1a1a7220 */ /* 0x004fe20000410000 */
[----:B------:R1:W-:Y:S01]  /*c100*/  @!P3 STS [R153+0x38420], R202 ;  /* 0x038420ca9900b388 */ /* 0x0003e20000000800 */
[----:B0-----:R-:W-:Y:S01]  /*c110*/  F2FP.BF16.F32.PACK_AB R152, R11, R12 ;  /* 0x0000000c0b98723e */ /* 0x001fe200000010ff */
[-C--:B------:R-:W-:Y:S01]  /*c120*/  FMUL.FTZ R27, R27, R202.reuse ;  /* 0x000000ca1b1b7220 */ /* 0x080fe20000410000 */
[----:B------:R-:W-:Y:S01]  /*c130*/  F2FP.BF16.F32.PACK_AB R156, R20, R15 ;  /* 0x0000000f149c723e */ /* 0x000fe200000010ff */
[-C--:B------:R-:W-:Y:S01]  /*c140*/  FMUL.FTZ R30, R30, R202.reuse ;  /* 0x000000ca1e1e7220 */ /* 0x080fe20000410000 */
[----:B------:R-:W1:Y:S01]  /*c150*/  MUFU.EX2 R204, R204 ;  /* 0x000000cc00cc7308 */ /* 0x000e620000000800 */
[----:B------:R-:W-:Y:S01]  /*c160*/  F2FP.BF16.F32.PACK_AB R158, R186, R21 ;  /* 0x00000015ba9e723e */ /* 0x000fe200000010ff */
[----:B------:R-:W-:Y:S01]  /*c170*/  FMUL.FTZ R31, R31, R202 ;  /* 0x000000ca1f1f7220 */ /* 0x000fe20000410000 */
[----:B------:R-:W-:Y:S01]  /*c180*/  F2FP.BF16.F32.PACK_AB R160, R169, R168 ;  /* 0x000000a8a9a0723e */ /* 0x000fe200000010ff */
        /* <DEDUP_REMOVED lines=73> */
[----:B------:R-:W-:Y:S01]  /*c620*/  FMUL.FTZ R143, R143, R202 ;  /* 0x000000ca8f8f7220 */ /* 0x000fe20000410000 */
[-C--:B------:R-:W-:Y:S01]  /*c630*/  FMUL.FTZ R144, R144, R7.reuse ;  /* 0x0000000790907220 */ /* 0x080fe20000410000 */
[-C--:B------:R-:W-:Y:S01]  /*c640*/  FMUL.FTZ R145, R145, R7.reuse ;  /* 0x0000000791917220 */ /* 0x080fe20000410000 */
[----:B------:R-:W0:Y:S01]  /*c650*/  MUFU.EX2 R171, R171 ;  /* 0x000000ab00ab7308 */ /* 0x000e220000000800 */
[----:B-1----:R-:W-:Y:S01]  /*c660*/  F2FP.BF16.F32.PACK_AB R162, R173, R172 ;  /* 0x000000acada2723e */ /* 0x002fe200000010ff */
[-C--:B------:R-:W-:Y:S01]  /*c670*/  FMUL.FTZ R146, R146, R202.reuse ;  /* 0x000000ca92927220 */ /* 0x080fe20000410000 */
[-C--:B------:R-:W-:Y:S01]  /*c680*/  FMUL.FTZ R147, R147, R202.reuse ;  /* 0x000000ca93937220 */ /* 0x080fe20000410000 */
[-C--:B------:R-:W-:Y:S01]  /*c690*/  FMUL.FTZ R148, R148, R7.reuse ;  /* 0x0000000794947220 */ /* 0x080fe20000410000 */
[----:B------:R-:W-:Y:S01]  /*c6a0*/  FMUL.FTZ R149, R149, R7 ;  /* 0x0000000795957220 */ /* 0x000fe20000410000 */
[-C--:B------:R-:W-:Y:S01]  /*c6b0*/  FMUL.FTZ R150, R150, R202.reuse ;  /* 0x000000ca96967220 */ /* 0x080fe20000410000 */
[----:B------:R-:W-:Y:S01]  /*c6c0*/  FMUL.FTZ R151, R151, R202 ;  /* 0x000000ca97977220 */ /* 0x000fe20000410000 */
[----:B------:R-:W-:Y:S01]  /*c6d0*/  MUFU.EX2 R174, R174 ;  /* 0x000000ae00ae7308 */ /* 0x000fe20000000800 */
[----:B------:R1:W-:Y:S01]  /*c6e0*/  STSM.16.M88.4 [R23+0x36400], R152 ;  /* 0x0364009817007844 */ /* 0x0003e20000000200 */
[----:B------:R-:W-:Y:S01]  /*c6f0*/  ULEA UR6, UR14, UR38, 0xc ;  /* 0x000000260e067291 */ /* 0x000fe2000f8e603f */
[----:B------:R-:W-:Y:S01]  /*c700*/  FFMA.FTZ R4, R7, R4, R12 ;  /* 0x0000000407047223 */ /* 0x000fe2000001000c */
[----:B------:R-:W-:Y:S01]  /*c710*/  UMOV UR7, 0x40000040 ;  /* 0x4000004000077882 */ /* 0x000fe20000000000 */
[----:B------:R1:W-:Y:S01]  /*c720*/  STSM.16.M88.4 [R190], R156 ;  /* 0x0000009cbe007844 */ /* 0x0003e20000000200 */
[----:B------:R-:W-:Y:S01]  /*c730*/  UIADD3 UR8, UR6, 0x80, URZ ;  /* 0x0000008006087890 */ /* 0x000fe2000fffe03f */
[----:B------:R-:W-:Y:S01]  /*c740*/  FFMA.FTZ R5, R202, R5, R185 ;  /* 0x00000005ca057223 */ /* 0x000fe200000100b9 */
[----:B------:R-:W2:Y:S01]  /*c750*/  MUFU.EX2 R175, R175 ;  /* 0x000000af00af7308 */ /* 0x000ea20000000800 */
[----:B0-----:R-:W-:Y:S01]  /*c760*/  F2FP.BF16.F32.PACK_AB R161, R171, R170 ;  /* 0x000000aaaba1723e */ /* 0x001fe200000010ff */
[----:B------:R-:W-:Y:S01]  /*c770*/  FADD.FTZ R4, R11, R4 ;  /* 0x000000040b047221 */ /* 0x000fe20000010000 */
[----:B------:R-:W-:Y:S01]  /*c780*/  FADD.FTZ R204, R204, R5 ;  /* 0x00000005cccc7221 */ /* 0x000fe20000010000 */
[----:B------:R-:W-:Y:S01]  /*c790*/  @!P1 VIADD R179, R179, 0x38860 ;  /* 0x00038860b3b39836 */ /* 0x000fe20000000000 */
[----:B------:R-:W-:Y:S01]  /*c7a0*/  UMOV UR14, UR8 ;  /* 0x00000008000e7c82 */ /* 0x000fe20008000000 */
[----:B------:R-:W-:Y:S01]  /*c7b0*/  UIADD3 UR8, UR6, 0x100, URZ ;  /* 0x0000010006087890 */ /* 0x000fe2000fffe03f */
[----:B------:R-:W-:Y:S01]  /*c7c0*/  FADD.FTZ R13, R13, R4 ;  /* 0x000000040d0d7221 */ /* 0x000fe20000010000 */
[----:B------:R-:W-:Y:S01]  /*c7d0*/  MUFU.EX2 R176, R176 ;  /* 0x000000b000b07308 */ /* 0x000fe20000000800 */
[----:B------:R-:W-:Y:S01]  /*c7e0*/  FADD.FTZ R187, R187, R204 ;  /* 0x000000ccbbbb7221 */ /* 0x000fe20000010000 */
[----:B------:R-:W-:Y:S01]  /*c7f0*/  @!P1 PRMT R179, RZ, 0x654, R179 ;  /* 0x00000654ffb39816 */ /* 0x000fe200000000b3 */
[----:B------:R-:W-:Y:S01]  /*c800*/  FADD.FTZ R14, R14, R13 ;  /* 0x0000000d0e0e7221 */ /* 0x000fe20000010000 */
[----:B------:R-:W-:-:S02]  /*c810*/  IMAD.MOV.U32 R185, RZ, RZ, R8 ;  /* 0x000000ffffb97224 */ /* 0x000fc400078e0008 */
[----:B------:R-:W-:Y:S01]  /*c820*/  FADD.FTZ R206, R206, R187 ;  /* 0x000000bbcece7221 */ /* 0x000fe20000010000 */
[----:B------:R-:W-:Y:S02]  /*c830*/  IMAD.MOV.U32 R11, RZ, RZ, R6 ;  /* 0x000000ffff0b7224 */ /* 0x000fe400078e0006 */
[----:B------:R-:W-:Y:S01]  /*c840*/  FADD.FTZ R15, R15, R14 ;  /* 0x0000000e0f0f7221 */ /* 0x000fe20000010000 */
[----:B------:R-:W0:Y:S01]  /*c850*/  MUFU.EX2 R177, R177 ;  /* 0x000000b100b17308 */ /* 0x000e220000000800 */
[----:B--2---:R-:W-:Y:S01]  /*c860*/  F2FP.BF16.F32.PACK_AB R163, R175, R174 ;  /* 0x000000aeafa3723e */ /* 0x004fe200000010ff */
[----:B------:R-:W-:Y:S01]  /*c870*/  FADD.FTZ R201, R201, R206 ;  /* 0x000000cec9c97221 */ /* 0x000fe20000010000 */
[----:B------:R-:W-:-:S03]  /*c880*/  FADD.FTZ R20, R20, R15 ;  /* 0x0000000f14147221 */ /* 0x000fc60000010000 */
[----:B------:R1:W-:Y:S01]  /*c890*/  STSM.16.M88.4 [R188], R160 ;  /* 0x000000a0bc007844 */ /* 0x0003e20000000200 */
[----:B------:R-:W-:Y:S01]  /*c8a0*/  FADD.FTZ R208, R208, R201 ;  /* 0x000000c9d0d07221 */ /* 0x000fe20000010000 */
[----:B------:R-:W-:Y:S01]  /*c8b0*/  MUFU.EX2 R180, R180 ;  /* 0x000000b400b47308 */ /* 0x000fe20000000800 */
[----:B------:R-:W-:Y:S02]  /*c8c0*/  FADD.FTZ R21, R21, R20 ;  /* 0x0000001415157221 */ /* 0x000fe40000010000 */
[----:B------:R-:W-:Y:S02]  /*c8d0*/  FADD.FTZ R203, R203, R208 ;  /* 0x000000d0cbcb7221 */ /* 0x000fe40000010000 */
[----:B------:R-:W-:Y:S02]  /*c8e0*/  FADD.FTZ R21, R186, R21 ;  /* 0x00000015ba157221 */ /* 0x000fe40000010000 */
[----:B------:R-:W-:Y:S01]  /*c8f0*/  FADD.FTZ R203, R210, R203 ;  /* 0x000000cbd2cb7221 */ /* 0x000fe20000010000 */
[----:B------:R-:W2:Y:S01]  /*c900*/  MUFU.EX2 R181, R181 ;  /* 0x000000b500b57308 */ /* 0x000ea20000000800 */
[----:B0-----:R-:W-:Y:S01]  /*c910*/  F2FP.BF16.F32.PACK_AB R164, R177, R176 ;  /* 0x000000b0b1a4723e */ /* 0x001fe200000010ff */
        /* <DEDUP_REMOVED lines=9> */
[----:B------:R-:W0:Y:S01]  /*c9b0*/  MUFU.EX2 R205, R205 ;  /* 0x000000cd00cd7308 */ /* 0x000e220000000800 */
[----:B--2---:R-:W-:Y:S01]  /*c9c0*/  F2FP.BF16.F32.PACK_AB R166, R181, R180 ;  /* 0x000000b4b5a6723e */ /* 0x004fe200000010ff */
[----:B------:R-:W-:-:S04]  /*c9d0*/  FADD.FTZ R176, R176, R173 ;  /* 0x000000adb0b07221 */ /* 0x000fc80000010000 */
[----:B------:R-:W-:Y:S02]  /*c9e0*/  FADD.FTZ R177, R177, R176 ;  /* 0x000000b0b1b17221 */ /* 0x000fe40000010000 */
[----:B------:R-:W-:Y:S02]  /*c9f0*/  MUFU.EX2 R182, R182 ;  /* 0x000000b600b67308 */ /* 0x000fe40000000800 */
[----:B------:R-:W-:-:S04]  /*ca00*/  FADD.FTZ R4, R180, R177 ;  /* 0x000000b1b4047221 */ /* 0x000fc80000010000 */
[----:B------:R-:W-:Y:S02]  /*ca10*/  FADD.FTZ R4, R181, R4 ;  /* 0x00000004b5047221 */ /* 0x000fe40000010000 */
[----:B------:R-:W2:Y:S01]  /*ca20*/  MUFU.EX2 R183, R183 ;  /* 0x000000b700b77308 */ /* 0x000ea20000000800 */
[----:B0-----:R-:W-:Y:S01]  /*ca30*/  F2FP.BF16.F32.PACK_AB R165, R205, R178 ;  /* 0x000000b2cda5723e */ /* 0x001fe200000010ff */
[----:B------:R-:W-:-:S04]  /*ca40*/  FADD.FTZ R178, R178, R175 ;  /* 0x000000afb2b27221 */ /* 0x000fc80000010000 */
[----:B------:R-:W-:Y:S01]  /*ca50*/  FADD.FTZ R205, R205, R178 ;  /* 0x000000b2cdcd7221 */ /* 0x000fe20000010000 */
[----:B--2---:R-:W-:-:S03]  /*ca60*/  F2FP.BF16.F32.PACK_AB R167, R183, R182 ;  /* 0x000000b6b7a7723e */ /* 0x004fc600000010ff */
[----:B------:R-:W-:Y:S02]  /*ca70*/  FADD.FTZ R182, R182, R205 ;  /* 0x000000cdb6b67221 */ /* 0x000fe40000010000 */
[----:B------:R1:W-:Y:S01]  /*ca80*/  STSM.16.M88.4 [R189], R164 ;  /* 0x000000a4bd007844 */ /* 0x0003e20000000200 */
[----:B------:R-:W-:Y:S01]  /*ca90*/  WARPGROUP.ARRIVE ;  /* 0x00000000000079c5 */ /* 0x000fe20000000000 */
[----:B------:R-:W-:-:S05]  /*caa0*/  FADD.FTZ R5, R183, R182 ;  /* 0x000000b6b7057221 */ /* 0x000fca0000010000 */
[----:B------:R-:W-:Y:S01]  /*cab0*/  HGMMA.64x256x16.F32.BF16 R24, R152, gdesc[UR4].tnspB, R24, gsb0 ;  /* 0x43e0000498187df0 */ /* 0x000fe20008001818 */
        /* <DEDUP_REMOVED lines=28> */
[----:B------:R-:W-:-:S07]  /*cc80*/  IMAD.MOV.U32 R7, RZ, RZ, R9 ;  /* 0x000000ffff077224 */ /* 0x000fce00078e0009 */
.L_x_5136:
[----:B------:R-:W-:-:S13]  /*cc90*/  ISETP.GE.AND P2, PT, R7, R184, PT ;  /* 0x000000b80700720c */ /* 0x000fda0003f46270 */
[----:B------:R-:W-:Y:S05]  /*cca0*/  @!P2 BRA `(.L_x_5146) ;  /* 0x00000034000ca947 */ /* 0x000fea0003800000 */
[----:B------:R-:W-:Y:S01]  /*ccb0*/  IMAD.IADD R11, R17, 0x1, -R18 ;  /* 0x00000001110b7824 */ /* 0x000fe200078e0a12 */
[----:B------:R-:W-:Y:S01]  /*ccc0*/  UMOV UR6, UR36 ;  /* 0x0000002400067c82 */ /* 0x000fe20008000000 */
[----:B------:R-:W-:Y:S02]  /*ccd0*/  IMAD.MOV.U32 R20, RZ, RZ, R8 ;  /* 0x000000ffff147224 */ /* 0x000fe400078e0008 */
[----:B------:R-:W-:Y:S01]  /*cce0*/  IMAD.MOV.U32 R12, RZ, RZ, R6 ;  /* 0x000000ffff0c7224 */ /* 0x000fe200078e0006 */
[----:B------:R-:W-:Y:S01]  /*ccf0*/  IADD3 R9, R11, 0x8, R0 ;  /* 0x000000080b097810 */ /* 0x000fe20007ffe000 */
[----:B------:R-:W-:-:S03]  /*cd00*/  IMAD.IADD R11, R0, 0x1, R11 ;  /* 0x00000001000b7824 */ /* 0x000fc600078e020b */
[----:B------:R-:W-:-:S07]  /*cd10*/  LOP3.LUT R13, RZ, R9, RZ, 0x33, !PT ;  /* 0x00000009ff0d7212 */ /* 0x000fce00078e33ff */
.L_x_5163:
[----:B------:R-:W-:-:S04]  /*cd20*/  UIADD3 UR14, UR6, 0x1, URZ ;  /* 0x00000001060e7890 */ /* 0x000fc8000fffe03f */
[----:B------:R-:W-:-:S04]  /*cd30*/  UISETP.NE.AND UP0, UPT, UR14, 0x2, UPT ;  /* 0x000000020e00788c */ /* 0x000fc8000bf05270 */
[----:B------:R-:W-:Y:S02]  /*cd40*/  USEL UR14, UR14, URZ, UP0 ;  /* 0x0000003f0e0e7287 */ /* 0x000fe40008000000 */
[----:B------:R-:W-:-:S05]  /*cd50*/  USEL UR7, URZ, 0x1, UP0 ;  /* 0x000000013f077887 */ /* 0x000fca0008000000 */
[----:B------:R-:W-:Y:S01]  /*cd60*/  UMOV UR36, UR14 ;  /* 0x0000000e00247c82 */ /* 0x000fe20008000000 */
[----:B------:R-:W-:Y:S01]  /*cd70*/  LOP3.LUT R2, R2, UR7, RZ, 0x3c, !PT ;  /* 0x0000000702027c12 */ /* 0x000fe2000f8e3cff */
[----:B0-----:R-:W-:Y:S06]  /*cd80*/  @!P0 BRA `(.L_x_5147) ;  /* 0x0000000000048947 */ /* 0x001fec0003800000 */
[----:B------:R-:W-:Y:S01]  /*cd90*/  BPT.TRAP 0x1 ;  /* 0x000000040000795c */ /* 0x000fe20000300000 */
.L_x_5147:
[----:B------:R-:W-:Y:S01]  /*cda0*/  ULEA UR7, UR36, UR37, 0x3 ;  /* 0x0000002524077291 */ /* 0x000fe2000f8e183f */
[----:B------:R-:W-:-:S08]  /*cdb0*/  SHF.L.U32 R6, R2, 0x1f, RZ ;  /* 0x0000001f02067819 */ /* 0x000fd000000006ff */
[----:B------:R0:W2:Y:S01]  /*cdc0*/  SYNCS.PHASECHK.TRANS64.TRYWAIT P2, [UR7+0x38830], R6 ;  /* 0x03883006ff0075a7 */ /* 0x0000a20008040147 */
[----:B------:R-:W-:Y:S05]  /*cdd0*/  @!P0 BRA `(.L_x_5148) ;  /* 0x0000000000048947 */ /* 0x000fea0003800000 */
[----:B------:R-:W-:Y:S01]  /*cde0*/  BPT.TRAP 0x1 ;  /* 0x000000040000795c */ /* 0x000fe20000300000 */
.L_x_5148:
[----:B--2---:R-:W-:Y:S05]  /*cdf0*/  @P2 BRA `(.L_x_5149) ;  /* 0x0000000000082947 */ /* 0x004fea0003800000 */
[----:B------:R-:W2:Y:S02]  /*ce00*/  SYNCS.PHASECHK.TRANS64.TRYWAIT P2, [UR7+0x38830], R6 ;  /* 0x03883006ff0075a7 */ /* 0x000ea40008040147 */
[----:B--2---:R-:W-:Y:S05]  /*ce10*/  @!P2 BRA `(.L_x_5150) ;  /* 0x000000c00090a947 */ /* 0x004fea0003800000 */
.L_x_5149:
[----:B------:R-:W-:Y:S01]  /*ce20*/  R2UR UR15, R3 ;  /* 0x00000000030f72ca */ /* 0x000fe200000e0000 */
[----:B-1----:R-:W-:Y:S01]  /*ce30*/  WARPGROUP.ARRIVE ;  /* 0x00000000000079c5 */ /* 0x002fe20000000000 */
        /* <DEDUP_REMOVED lines=30> */
.L_x_5151:
[----:B------:R1:W3:Y:S01]  /*d020*/  SYNCS.PHASECHK.TRANS64.TRYWAIT P2, [UR7+0x38850], R6 ;  /* 0x03885006ff0075a7 */ /* 0x0002e20008040147 */
[----:B------:R-:W-:Y:S05]  /*d030*/  @!P0 BRA `(.L_x_5152) ;  /* 0x0000000000048947 */ /* 0x000fea0003800000 */
[----:B------:R-:W-:Y:S01]  /*d040*/  BPT.TRAP 0x1 ;  /* 0x000000040000795c */ /* 0x000fe20000300000 */
.L_x_5152:
[----:B---3--:R-:W-:Y:S05]  /*d050*/  @P2 BRA `(.L_x_5153) ;  /* 0x0000000000082947 */ /* 0x008fea0003800000 */
[----:B------:R-:W3:Y:S02]  /*d060*/  SYNCS.PHASECHK.TRANS64.TRYWAIT P2, [UR7+0x38850], R6 ;  /* 0x03885006ff0075a7 */ /* 0x000ee40008040147 */
[----:B---3--:R-:W-:Y:S05]  /*d070*/  @!P2 BRA `(.L_x_5154) ;  /* 0x000000c00010a947 */ /* 0x008fea0003800000 */
.L_x_5153:
[----:B------:R-:W-:Y:S01]  /*d080*/  ULEA UR8, UR14, UR4, 0xc ;  /* 0x000000040e087291 */ /* 0x000fe2000f8e603f */
[----:B------:R-:W-:Y:S01]  /*d090*/  WARPGROUP.ARRIVE ;  /* 0x00000000000079c5 */ /* 0x000fe20000000000 */
[----:B------:R-:W-:Y:S01]  /*d0a0*/  UMOV UR27, 0x40000040 ;  /* 0x40000040001b7882 */ /* 0x000fe20000000000 */
[----:B------:R-:W-:-:S04]  /*d0b0*/  UIADD3 UR28, UR5, 0x2, URZ ;  /* 0x00000002051c7890 */ /* 0x000fc8000fffe03f */
[----:B------:R-:W3:Y:S01]  /*d0c0*/  S2R R8, SR_TID.X ;  /* 0x0000000000087919 */ /* 0x000ee20000002100 */
[----:B------:R-:W-:Y:S01]  /*d0d0*/  UIADD3 UR30, UR8, 0x2, URZ ;  /* 0x00000002081e7890 */ /* 0x000fe2000fffe03f */
[----:B------:R-:W-:Y:S01]  /*d0e0*/  IMAD.U32 R10, RZ, RZ, UR7 ;  /* 0x00000007ff0a7e24 */ /* 0x000fe2000f8e00ff */
[----:B------:R-:W-:Y:S01]  /*d0f0*/  UMOV UR26, UR8 ;  /* 0x00000008001a7c82 */ /* 0x000fe20008000000 */
[----:B------:R-:W-:Y:S01]  /*d100*/  UMOV UR29, 0x40000040 ;  /* 0x40000040001d7882 */ /* 0x000fe20000000000 */
[----:B------:R-:W-:Y:S01]  /*d110*/  HGMMA.64x64x16.F32.BF16 R152, gdesc[UR24], R152, gsb0 ;  /* 0x00e00000189879f0 */ /* 0x000fe20008001898 */
[----:B------:R-:W-:Y:S01]  /*d120*/  UMOV UR31, 0x40000040 ;  /* 0x40000040001f7882 */ /* 0x000fe20000000000 */
[----:B------:R-:W-:Y:S02]  /*d130*/  UIADD3 UR18, UR5, 0x800, URZ ;  /* 0x0000080005127890 */ /* 0x000fe4000fffe03f */
[----:B------:R-:W-:Y:S01]  /*d140*/  UIADD3 UR15, UR8, 0x800, URZ ;  /* 0x00000800080f7890 */ /* 0x000fe2000fffe03f */
[----:B------:R-:W-:Y:S01]  /*d150*/  UMOV UR11, 0x4 ;  /* 0x00000004000b7882 */ /* 0x000fe20000000000 */
[----:B------:R-:W-:-:S02]  /*d160*/  ULDC UR7, c[0x0][0xad4] ;  /* 0x0002b50000077ab9 */ /* 0x000fc40000000800 */
[----:B------:R-:W-:Y:S01]  /*d170*/  ULOP3.LUT UR7, URZ, UR7, URZ, 0x33, !UPT ;  /* 0x000000073f077292 */ /* 0x000fe2000f8e333f */
[----:B---3--:R-:W-:-:S05]  /*d180*/  SHF.R.U32.HI R8, RZ, 0x7, R8 ;  /* 0x00000007ff087819 */ /* 0x008fca0000011608 */
[----:B012---:R-:W0:Y:S02]  /*d190*/  SHFL.IDX PT, R6, R8, RZ, 0x1f ;  /* 0x00001fff08067589 */ /* 0x007e2400000e0000 */
[----:B0-----:R-:W-:Y:S01]  /*d1a0*/  R2UR UR9, R6 ;  /* 0x00000000060972ca */ /* 0x001fe200000e0000 */
[----:B------:R-:W-:-:S05]  /*d1b0*/  @!P1 VIADD R6, R10, 0x38840 ;  /* 0x000388400a069836 */ /* 0x000fca0000000000 */
[----:B------:R-:W-:Y:S02]  /*d1c0*/  @!P1 PRMT R8, RZ, 0x654, R6 ;  /* 0x00000654ff089816 */ /* 0x000fe40000000006 */
[----:B------:R-:W-:-:S04]  /*d1d0*/  SHF.L.U32 R6, R7, 0x6, RZ ;  /* 0x0000000607067819 */ /* 0x000fc800000006ff */
[----:B------:R-:W-:Y:S01]  /*d1e0*/  IADD3 R15, R17, 0x1, -R6 ;  /* 0x00000001110f7810 */ /* 0x000fe20007ffe806 */
[----:B------:R-:W-:-:S03]  /*d1f0*/  UISETP.GT.AND UP0, UPT, UR9, 0x7f, UPT ;  /* 0x0000007f0900788c */ /* 0x000fc6000bf04270 */
[----:B------:R-:W-:Y:S01]  /*d200*/  IADD3 R15, -R16, R15, -R18 ;  /* 0x0000000f100f7210 */ /* 0x000fe20007ffe912 */
[----:B------:R-:W-:Y:S02]  /*d210*/  USEL UR9, URZ, 0x2, !UP0 ;  /* 0x000000023f097887 */ /* 0x000fe4000c000000 */
[----:B------:R-:W-:Y:S01]  /*d220*/  USEL UR10, UR11, 0x2, UP0 ;  /* 0x000000020b0a7887 */ /* 0x000fe20008000000 */
[----:B------:R-:W-:Y:S02]  /*d230*/  WARPGROUP.DEPBAR.LE gsb0, 0x0 ;  /* 0x00008000000079c5 */ /* 0x000fe40000010000 */
[----:B------:R-:W-:Y:S01]  /*d240*/  WARPGROUP.ARRIVE ;  /* 0x00000000000079c5 */ /* 0x000fe20000000000 */
[----:B------:R-:W-:Y:S01]  /*d250*/  USEL UR11, UR11, 0x6, !UP0 ;  /* 0x000000060b0b7887 */ /* 0x000fe2000c000000 */
[----:B------:R-:W-:Y:S01]  /*d260*/  VIADD R205, R15, UR7 ;  /* 0x000000070fcd7c36 */ /* 0x000fe20008000000 */
[----:B------:R-:W-:-:S03]  /*d270*/  ULDC UR7, c[0x0][0xadc] ;  /* 0x0002b70000077ab9 */ /* 0x000fc60000000800 */
[----:B------:R-:W-:Y:S01]  /*d280*/  HGMMA.64x64x16.F32.BF16 R152, gdesc[UR28], R152, gsb0 ;  /* 0x00e000001c9879f0 */ /* 0x000fe20008001898 */
[----:B------:R-:W-:Y:S01]  /*d290*/  UIADD3 UR28, UR5, 0x4, URZ ;  /* 0x00000004051c7890 */ /* 0x000fe2000fffe03f */
[----:B------:R-:W-:Y:S01]  /*d2a0*/  IMAD.IADD R201, R0, 0x1, R205 ;  /* 0x0000000100c97824 */ /* 0x000fe200078e02cd */
        /* <DEDUP_REMOVED lines=245> */
[----:B------:R-:W-:Y:S05]  /*e200*/  @!P6 BRA `(.L_x_5155) ;  /* 0x00000000005ce947 */ /* 0x000fea0003800000 */
[----:B------:R-:W-:Y:S01]  /*e210*/  ISETP.GT.AND P2, PT, R11, -0x1, PT ;  /* 0xffffffff0b00780c */ /* 0x000fe20003f44270 */
[----:B------:R-:W-:-:S12]  /*e220*/  BSSY B0, `(.L_x_5156) ;  /* 0x0000011000007945 */ /* 0x000fd80003800000 */
[----:B------:R-:W-:Y:S05]  /*e230*/  @P2 BRA `(.L_x_5157) ;  /* 0x0000000000242947 */ /* 0x000fea0003800000 */
[----:B------:R-:W-:Y:S01]  /*e240*/  IMAD.U32 R185, RZ, RZ, UR7 ;  /* 0x00000007ffb97e24 */ /* 0x000fe2000f8e00ff */
[----:B0-----:R-:W-:-:S04]  /*e250*/  IADD3 R8, R0, R17, -R18 ;  /* 0x0000001100087210 */ /* 0x001fc80007ffe812 */
[----:B------:R-:W-:Y:S02]  /*e260*/  ISETP.NE.AND P2, PT, R185, 0x1, PT ;  /* 0x00000001b900780c */ /* 0x000fe40003f45270 */
[----:B------:R-:W-:-:S11]  /*e270*/  LOP3.LUT R21, RZ, R8, RZ, 0x33, !PT ;  /* 0x00000008ff157212 */ /* 0x000fd600078e33ff */
[----:B------:R-:W0:Y:S02]  /*e280*/  @P2 LDC.64 R14, c[0x0][0xae0] ;  /* 0x0002b800ff0e2b82 */ /* 0x000e240000000a00 */
[----:B0-----:R-:W-:-:S05]  /*e290*/  @P2 IMAD.HI.U32 R14, R21, R14, RZ ;  /* 0x0000000e150e2227 */ /* 0x001fca00078e00ff */
[----:B------:R-:W-:-:S04]  /*e2a0*/  @P2 SHF.R.U32.HI R21, RZ, R15, R14 ;  /* 0x0000000fff152219 */ /* 0x000fc8000001160e */
[----:B------:R-:W-:Y:S01]  /*e2b0*/  LOP3.LUT R21, RZ, R21, RZ, 0x33, !PT ;  /* 0x00000015ff157212 */ /* 0x000fe200078e33ff */
[----:B------:R-:W-:Y:S06]  /*e2c0*/  BRA `(.L_x_5158) ;  /* 0x0000000000187947 */ /* 0x000fec0003800000 */
.L_x_5157:
[----:B------:R-:W-:Y:S02]  /*e2d0*/  IMAD.U32 R185, RZ, RZ, UR7 ;  /* 0x00000007ffb97e24 */ /* 0x000fe4000f8e00ff */
[----:B------:R-:W-:-:S03]  /*e2e0*/  IMAD.MOV.U32 R21, RZ, RZ, R11 ;  /* 0x000000ffff157224 */ /* 0x000fc600078e000b */
[----:B------:R-:W-:-:S13]  /*e2f0*/  ISETP.NE.AND P2, PT, R185, 0x1, PT ;  /* 0x00000001b900780c */ /* 0x000fda0003f45270 */
[----:B------:R-:W1:Y:S02]  /*e300*/  @P2 LDC.64 R14, c[0x0][0xae0] ;  /* 0x0002b800ff0e2b82 */ /* 0x000e640000000a00 */
[----:B-1----:R-:W-:-:S05]  /*e310*/  @P2 IMAD.HI.U32 R14, R11, R14, RZ ;  /* 0x0000000e0b0e2227 */ /* 0x002fca00078e00ff */
[----:B------:R-:W-:-:S07]  /*e320*/  @P2 SHF.R.U32.HI R21, RZ, R15, R14 ;  /* 0x0000000fff152219 */ /* 0x000fce000001160e */
.L_x_5158:
[----:B------:R-:W-:Y:S05]  /*e330*/  BSYNC B0 ;  /* 0x0000000000007941 */ /* 0x000fea0003800000 */
.L_x_5156:
[----:B------:R-:W-:-:S04]  /*e340*/  IMAD R15, R21, R185, -R6 ;  /* 0x000000b9150f7224 */ /* 0x000fc800078e0a06 */
[----:B------:R-:W-:-:S05]  /*e350*/  IMAD.IADD R15, R15, 0x1, -R16 ;  /* 0x000000010f0f7824 */ /* 0x000fca00078e0a10 */
[----:B------:R-:W-:Y:S02]  /*e360*/  VIADDMNMX R186, R15, R185, R186, PT ;  /* 0x000000b90fba7246 */ /* 0x000fe400038001ba */
[----:B------:R-:W-:-:S07]  /*e370*/  VIMNMX R201, R201, R15, !PT ;  /* 0x0000000fc9c97248 */ /* 0x000fce0007fe0100 */
.L_x_5155:
        /* <DEDUP_REMOVED lines=29> */
[----:B0-----:R-:W-:Y:S02]  /*e550*/  FSEL R8, R168, -INF , !P3 ;  /* 0xff800000a8087808 */ /* 0x001fe40005800000 */
        /* <DEDUP_REMOVED lines=33> */
.L_x_5161:
[----:B------:R-:W-:Y:S02]  /*e770*/  IMAD.U32 R186, RZ, RZ, UR7 ;  /* 0x00000007ffba7e24 */ /* 0x000fe4000f8e00ff */
[----:B------:R-:W-:-:S03]  /*e780*/  IMAD.MOV.U32 R173, RZ, RZ, R9 ;  /* 0x000000ffffad7224 */ /* 0x000fc600078e0009 */
[----:B------:R-:W-:-:S13]  /*e790*/  ISETP.NE.AND P3, PT, R186, 0x1, PT ;  /* 0x00000001ba00780c */ /* 0x000fda0003f65270 */
[----:B------:R-:W0:Y:S02]  /*e7a0*/  @P3 LDC.64 R14, c[0x0][0xae0] ;  /* 0x0002b800ff0e3b82 */ /* 0x000e240000000a00 */
[----:B0-----:R-:W-:-:S05]  /*e7b0*/  @P3 IMAD.HI.U32 R14, R9, R14, RZ ;  /* 0x0000000e090e3227 */ /* 0x001fca00078e00ff */
[----:B------:R-:W-:-:S07]  /*e7c0*/  @P3 SHF.R.U32.HI R173, RZ, R15, R14 ;  /* 0x0000000fffad3219 */ /* 0x000fce000001160e */
.L_x_5162:
[----:B------:R-:W-:Y:S05]  /*e7d0*/  BSYNC B0 ;  /* 0x0000000000007941 */ /* 0x000fea0003800000 */
.L_x_5160:
[----:B------:R-:W-:-:S04]  /*e7e0*/  IMAD R15, R173, R186, -R6 ;  /* 0x000000baad0f7224 */ /* 0x000fc800078e0a06 */
[----:B------:R-:W-:-:S05]  /*e7f0*/  IMAD.IADD R15, R15, 0x1, -R16 ;  /* 0x000000010f0f7824 */ /* 0x000fca00078e0a10 */
[----:B------:R-:W-:Y:S02]  /*e800*/  VIADDMNMX R168, R15, R186, R168, PT ;  /* 0x000000ba0fa87246 */ /* 0x000fe400038001a8 */
[----:B------:R-:W-:-:S07]  /*e810*/  VIMNMX R169, R169, R15, !PT ;  /* 0x0000000fa9a97248 */ /* 0x000fce0007fe0100 */
.L_x_5159:
[----:B------:R-:W-:Y:S01]  /*e820*/  FMNMX.FTZ R6, R187, R12, !PT ;  /* 0x0000000cbb067209 */ /* 0x000fe20007810000 */
[----:B------:R-:W-:Y:S01]  /*e830*/  ULDC UR11, c[0x0][0xa80] ;  /* 0x0002a000000b7ab9 */ /* 0x000fe20000000800 */
[----:B------:R-:W-:Y:S01]  /*e840*/  ISETP.GT.AND P3, PT, R169, 0x1, P2 ;  /* 0x00000001a900780c */ /* 0x000fe20001764270 */
[----:B------:R-:W-:Y:S01]  /*e850*/  UMOV UR7, 0x40000040 ;  /* 0x4000004000077882 */ /* 0x000fe20000000000 */
[----:B------:R-:W-:Y:S01]  /*e860*/  FMNMX.FTZ R6, R185, R6, !PT ;  /* 0x00000006b9067209 */ /* 0x000fe20007810000 */
[----:B------:R-:W-:Y:S01]  /*e870*/  UMOV UR15, 0x40000040 ;  /* 0x40000040000f7882 */ /* 0x000fe20000000000 */
[----:B------:R-:W-:Y:S01]  /*e880*/  ISETP.LT.OR P3, PT, R168, 0x2, P3 ;  /* 0x00000002a800780c */ /* 0x000fe20001f61670 */
[----:B------:R-:W-:Y:S01]  /*e890*/  @!P1 VIADD R10, R10, 0x38860 ;  /* 0x000388600a0a9836 */ /* 0x000fe20000000000 */
        /* <DEDUP_REMOVED lines=27> */
[C---:B------:R-:W-:Y:S02]  /*ea50*/  ISETP.GT.AND P3, PT, R169.reuse, 0x18, P2 ;  /* 0x00000018a900780c */ /* 0x040fe40001764270 */
[----:B------:R-:W-:Y:S01]  /*ea60*/  FSEL R162, R162, -INF , !P4 ;  /* 0xff800000a2a27808 */ /* 0x000fe20006000000 */
[----:B------:R-:W0:Y:S01]  /*ea70*/  SHFL.BFLY PT, R15, R14, 0x2, 0x1f ;  /* 0x0c401f000e0f7f89 */ /* 0x000e2200000e0000 */
[C---:B------:R-:W-:Y:S02]  /*ea80*/  ISETP.LT.OR P5, PT, R168.reuse, 0x12, P5 ;  /* 0x00000012a800780c */ /* 0x040fe40002fa1670 */
[----:B------:R-:W-:Y:S02]  /*ea90*/  ISETP.LT.OR P3, PT, R168, 0x19, P3 ;  /* 0x00000019a800780c */ /* 0x000fe40001f61670 */
[----:B------:R-:W-:-:S02]  /*eaa0*/  ISETP.GT.AND P4, PT, R169, 0x19, P2 ;  /* 0x00000019a900780c */ /* 0x000fc40001784270 */
[----:B------:R-:W-:Y:S02]  /*eab0*/  FSEL R163, R163, -INF , !P5 ;  /* 0xff800000a3a37808 */ /* 0x000fe40006800000 */
[----:B------:R-:W-:Y:S02]  /*eac0*/  FSEL R166, R166, -INF , !P3 ;  /* 0xff800000a6a67808 */ /* 0x000fe40005800000 */
[C---:B------:R-:W-:Y:S02]  /*ead0*/  ISETP.GT.AND P3, PT, R169.reuse, 0x21, P2 ;  /* 0x00000021a900780c */ /* 0x040fe40001764270 */
[----:B------:R-:W-:Y:S02]  /*eae0*/  ISETP.GT.AND P5, PT, R169, 0x20, P2 ;  /* 0x00000020a900780c */ /* 0x000fe400017a4270 */
[C---:B------:R-:W-:Y:S02]  /*eaf0*/  ISETP.LT.OR P4, PT, R168.reuse, 0x1a, P4 ;  /* 0x0000001aa800780c */ /* 0x040fe40002781670 */
[----:B------:R-:W-:-:S02]  /*eb00*/  ISETP.LT.OR P3, PT, R168, 0x22, P3 ;  /* 0x00000022a800780c */ /* 0x000fc40001f61670 */
[----:B------:R-:W-:Y:S02]  /*eb10*/  ISETP.LT.OR P5, PT, R168, 0x21, P5 ;  /* 0x00000021a800780c */ /* 0x000fe40002fa1670 */
[----:B------:R-:W-:Y:S02]  /*eb20*/  FSEL R167, R167, -INF , !P4 ;  /* 0xff800000a7a77808 */ /* 0x000fe40006000000 */
[----:B------:R-:W-:Y:S02]  /*eb30*/  ISETP.GT.AND P4, PT, R169, 0x28, P2 ;  /* 0x00000028a900780c */ /* 0x000fe40001784270 */
[----:B0-----:R-:W-:Y:S02]  /*eb40*/  FMNMX.FTZ R15, R14, R15, !PT ;  /* 0x0000000f0e0f7209 */ /* 0x001fe40007810000 */
[----:B------:R-:W-:Y:S02]  /*eb50*/  FMNMX.FTZ R14, R201, R20, !PT ;  /* 0x00000014c90e7209 */ /* 0x000fe40007810000 */
[----:B------:R-:W-:Y:S01]  /*eb60*/  FSEL R186, R171, -INF , !P3 ;  /* 0xff800000abba7808 */ /* 0x000fe20005800000 */
[----:B------:R-:W0:Y:S01]  /*eb70*/  SHFL.BFLY PT, R6, R15, 0x1, 0x1f ;  /* 0x0c201f000f067f89 */ /* 0x000e2200000e0000 */
[----:B------:R-:W-:-:S02]  /*eb80*/  FSEL R154, R170, -INF , !P5 ;  /* 0xff800000aa9a7808 */ /* 0x000fc40006800000 */
[----:B------:R-:W-:Y:S02]  /*eb90*/  ISETP.LT.OR P4, PT, R168, 0x29, P4 ;  /* 0x00000029a800780c */ /* 0x000fe40002781670 */
[C---:B------:R-:W-:Y:S02]  /*eba0*/  ISETP.GT.AND P3, PT, R169.reuse, 0x29, P2 ;  /* 0x00000029a900780c */ /* 0x040fe40001764270 */
[----:B------:R-:W-:Y:S02]  /*ebb0*/  FSEL R202, R174, -INF , !P4 ;  /* 0xff800000aeca7808 */ /* 0x000fe40006000000 */
[----:B------:R-:W-:Y:S02]  /*ebc0*/  ISETP.GT.AND P4, PT, R169, 0x30, P2 ;  /* 0x00000030a900780c */ /* 0x000fe40001784270 */
[C---:B------:R-:W-:Y:S02]  /*ebd0*/  ISETP.LT.OR P3, PT, R168.reuse, 0x2a, P3 ;  /* 0x0000002aa800780c */ /* 0x040fe40001f61670 */
[----:B------:R-:W-:-:S02]  /*ebe0*/  ISETP.LT.OR P4, PT, R168, 0x31, P4 ;  /* 0x00000031a800780c */ /* 0x000fc40002781670 */
[----:B------:R-:W-:Y:S02]  /*ebf0*/  @!P1 PRMT R10, RZ, 0x654, R10 ;  /* 0x00000654ff0a9816 */ /* 0x000fe4000000000a */
        /* <DEDUP_REMOVED lines=28> */
[----:B------:R-:W-:Y:S01]  /*edc0*/  MUFU.EX2 R15, R15 ;  /* 0x0000000f000f7308 */ /* 0x000fe20000000800 */
[----:B------:R-:W-:Y:S01]  /*edd0*/  FMNMX.FTZ R170, R202, R171, !PT ;  /* 0x000000abcaaa7209 */ /* 0x000fe20007810000 */
[----:B------:R-:W-:Y:S01]  /*ede0*/  FFMA.FTZ R171, R164, UR11, -R204 ;  /* 0x0000000ba4ab7c23 */ /* 0x000fe200080108cc */
[----:B------:R-:W-:-:S02]  /*edf0*/  ISETP.LT.OR P3, PT, R168, 0x32, P3 ;  /* 0x00000032a800780c */ /* 0x000fc40001f61670 */
[----:B------:R-:W-:Y:S02]  /*ee00*/  FMNMX.FTZ R170, R187, R170, !PT ;  /* 0x000000aabbaa7209 */ /* 0x000fe40007810000 */
[----:B------:R-:W-:Y:S01]  /*ee10*/  ISETP.GT.AND P2, PT, R169, 0x39, P2 ;  /* 0x00000039a900780c */ /* 0x000fe20001744270 */
[--C-:B------:R-:W-:Y:S01]  /*ee20*/  FFMA.FTZ R169, R160, UR11, -R204.reuse ;  /* 0x0000000ba0a97c23 */ /* 0x100fe200080108cc */
[----:B------:R-:W-:Y:S01]  /*ee30*/  ISETP.LT.OR P4, PT, R168, 0x39, P4 ;  /* 0x00000039a800780c */ /* 0x000fe20002781670 */
[----:B------:R-:W-:Y:S01]  /*ee40*/  MUFU.EX2 R14, R14 ;  /* 0x0000000e000e7308 */ /* 0x000fe20000000800 */
[----:B------:R-:W-:Y:S01]  /*ee50*/  FSEL R203, R179, -INF , !P3 ;  /* 0xff800000b3cb7808 */ /* 0x000fe20005800000 */
[--C-:B------:R-:W-:Y:S01]  /*ee60*/  FFMA.FTZ R179, R180, UR11, -R204.reuse ;  /* 0x0000000bb4b37c23 */ /* 0x100fe200080108cc */
[----:B------:R-:W-:Y:S02]  /*ee70*/  FMNMX.FTZ R170, R185, R170, !PT ;  /* 0x000000aab9aa7209 */ /* 0x000fe40007810000 */
[----:B------:R-:W-:Y:S01]  /*ee80*/  ISETP.LT.OR P2, PT, R168, 0x3a, P2 ;  /* 0x0000003aa800780c */ /* 0x000fe20001741670 */
[----:B------:R-:W-:Y:S01]  /*ee90*/  FFMA.FTZ R168, R157, UR11, -R204 ;  /* 0x0000000b9da87c23 */ /* 0x000fe200080108cc */
[----:B------:R-:W-:Y:S01]  /*eea0*/  FSEL R182, R182, -INF , !P4 ;  /* 0xff800000b6b67808 */ /* 0x000fe20006000000 */
[----:B------:R-:W-:Y:S01]  /*eeb0*/  MUFU.EX2 R21, R21 ;  /* 0x0000001500157308 */ /* 0x000fe20000000800 */
[----:B------:R-:W-:-:S02]  /*eec0*/  FMNMX.FTZ R157, R203, R170, !PT ;  /* 0x000000aacb9d7209 */ /* 0x000fc40007810000 */
[----:B------:R-:W-:Y:S02]  /*eed0*/  FSEL R183, R183, -INF , !P2 ;  /* 0xff800000b7b77808 */ /* 0x000fe40005000000 */
[----:B------:R-:W-:-:S03]  /*eee0*/  FMNMX.FTZ R170, R182, R157, !PT ;  /* 0x0000009db6aa7209 */ /* 0x000fc60007810000 */
[----:B------:R-:W-:Y:S01]  /*eef0*/  MUFU.EX2 R168, R168 ;  /* 0x000000a800a87308 */ /* 0x000fe20000000800 */
[----:B------:R-:W-:Y:S01]  /*ef00*/  FMNMX.FTZ R157, R183, R170, !PT ;  /* 0x000000aab79d7209 */ /* 0x000fe20007810000 */
[----:B------:R-:W-:-:S04]  /*ef10*/  FFMA.FTZ R170, R161, UR11, -R204 ;  /* 0x0000000ba1aa7c23 */ /* 0x000fc800080108cc */
[----:B------:R-:W0:Y:S02]  /*ef20*/  SHFL.BFLY PT, R160, R157, 0x2, 0x1f ;  /* 0x0c401f009da07f89 */ /* 0x000e2400000e0000 */
[----:B------:R-:W-:Y:S08]  /*ef30*/  MUFU.EX2 R169, R169 ;  /* 0x000000a900a97308 */ /* 0x000ff00000000800 */
[----:B------:R-:W-:Y:S08]  /*ef40*/  MUFU.EX2 R170, R170 ;  /* 0x000000aa00aa7308 */ /* 0x000ff00000000800 */
[----:B------:R-:W-:Y:S01]  /*ef50*/  MUFU.EX2 R171, R171 ;  /* 0x000000ab00ab7308 */ /* 0x000fe20000000800 */
[----:B0-----:R-:W-:-:S02]  /*ef60*/  FMNMX.FTZ R160, R157, R160, !PT ;  /* 0x000000a09da07209 */ /* 0x001fc40007810000 */
[----:B------:R-:W-:-:S05]  /*ef70*/  FSEL R157, R6, RZ, P5 ;  /* 0x000000ff069d7208 */ /* 0x000fca0002800000 */
[----:B------:R-:W-:Y:S01]  /*ef80*/  MUFU.EX2 R172, R172 ;  /* 0x000000ac00ac7308 */ /* 0x000fe20000000800 */
[----:B------:R-:W0:Y:S01]  /*ef90*/  SHFL.BFLY PT, R153, R160, 0x1, 0x1f ;  /* 0x0c201f00a0997f89 */ /* 0x000e2200000e0000 */
[----:B------:R-:W-:-:S04]  /*efa0*/  FADD.FTZ R157, -R157, R12 ;  /* 0x0000000c9d9d7221 */ /* 0x000fc80000010100 */
[----:B------:R-:W-:Y:S02]  /*efb0*/  FMUL.FTZ R157, R157, UR11 ;  /* 0x0000000b9d9d7c20 */ /* 0x000fe40008410000 */
[----:B------:R1:W-:Y:S08]  /*efc0*/  MUFU.EX2 R12, R152 ;  /* 0x00000098000c7308 */ /* 0x0003f00000000800 */
[----:B------:R-:W2:Y:S01]  /*efd0*/  MUFU.EX2 R180, R157 ;  /* 0x0000009d00b47308 */ /* 0x000ea20000000800 */
[----:B-1----:R-:W-:Y:S01]  /*efe0*/  IMAD.U32 R152, RZ, RZ, UR6 ;  /* 0x00000006ff987e24 */ /* 0x002fe2000f8e00ff */
[----:B------:R-:W-:-:S04]  /*eff0*/  ULEA UR6, UR14, UR38, 0xc ;  /* 0x000000260e067291 */ /* 0x000fc8000f8e603f */
[----:B------:R-:W-:Y:S02]  /*f000*/  UIADD3 UR8, UR6, 0x80, URZ ;  /* 0x0000008006087890 */ /* 0x000fe4000fffe03f */
[----:B------:R-:W-:Y:S01]  /*f010*/  MUFU.EX2 R173, R173 ;  /* 0x000000ad00ad7308 */ /* 0x000fe20000000800 */
[----:B0-----:R-:W-:-:S04]  /*f020*/  FMNMX.FTZ R8, R160, R153, !PT ;  /* 0x00000099a0087209 */ /* 0x001fc80007810000 */
[C---:B------:R-:W-:Y:S01]  /*f030*/  FSETP.NEU.FTZ.AND P2, PT, R8.reuse, -INF , PT ;  /* 0xff8000000800780b */ /* 0x040fe20003f5d000 */
[C---:B------:R-:W-:Y:S01]  /*f040*/  FMUL.FTZ R156, R8.reuse, UR11 ;  /* 0x0000000b089c7c20 */ /* 0x040fe20008410000 */
[----:B------:R-:W-:Y:S01]  /*f050*/  UMOV UR14, UR8 ;  /* 0x00000008000e7c82 */ /* 0x000fe20008000000 */
[----:B------:R-:W0:Y:S01]  /*f060*/  MUFU.EX2 R174, R174 ;  /* 0x000000ae00ae7308 */ /* 0x000e220000000800 */
[----:B------:R-:W-:Y:S01]  /*f070*/  FSEL R153, R8, RZ, P2 ;  /* 0x000000ff08997208 */ /* 0x000fe20001000000 */
[-C--:B--2---:R-:W-:Y:S01]  /*f080*/  FMUL.FTZ R24, R24, R180.reuse ;  /* 0x000000b418187220 */ /* 0x084fe20000410000 */
[----:B------:R-:W-:Y:S01]  /*f090*/  FSEL R156, R156, RZ, P2 ;  /* 0x000000ff9c9c7208 */ /* 0x000fe20001000000 */
[-C--:B------:R-:W-:Y:S01]  /*f0a0*/  FMUL.FTZ R25, R25, R180.reuse ;  /* 0x000000b419197220 */ /* 0x080fe20000410000 */
[-C--:B------:R-:W-:Y:S01]  /*f0b0*/  FMUL.FTZ R28, R28, R180.reuse ;  /* 0x000000b41c1c7220 */ /* 0x080fe20000410000 */
[----:B------:R-:W-:Y:S01]  /*f0c0*/  FADD.FTZ R153, -R153, R20 ;  /* 0x0000001499997221 */ /* 0x000fe20000010100 */
[----:B------:R-:W-:Y:S01]  /*f0d0*/  FMUL.FTZ R29, R29, R180 ;  /* 0x000000b41d1d7220 */ /* 0x000fe20000410000 */
        /* <DEDUP_REMOVED lines=18> */
[----:B------:R-:W-:Y:S01]  /*f200*/  FFMA.FTZ R209, R183, UR11, -R156 ;  /* 0x0000000bb7d17c23 */ /* 0x000fe2000801089c */
[----:B------:R-:W-:-:S02]  /*f210*/  @!P2 IMAD R152, R152, 0x40, R19 ;  /* 0x000000409898a824 */ /* 0x000fc400078e0213 */
[--C-:B-1----:R-:W-:Y:S01]  /*f220*/  FFMA.FTZ R153, R187, UR11, -R156.reuse ;  /* 0x0000000bbb997c23 */ /* 0x102fe2000801089c */
[----:B------:R-:W-:Y:S01]  /*f230*/  F2FP.BF16.F32.PACK_AB R158, R172, R171 ;  /* 0x000000abac9e723e */ /* 0x000fe200000010ff */
[-C--:B------:R-:W-:Y:S01]  /*f240*/  FMUL.FTZ R32, R32, R180.reuse ;  /* 0x000000b420207220 */ /* 0x080fe20000410000 */
[----:B------:R-:W-:Y:S01]  /*f250*/  MUFU.EX2 R204, R204 ;  /* 0x000000cc00cc7308 */ /* 0x000fe20000000800 */
[----:B------:R-:W-:Y:S01]  /*f260*/  @!P2 LEA R155, R152, UR37, 0x2 ;  /* 0x00000025989bac11 */ /* 0x000fe2000f8e10ff */
[----:B---3--:R-:W-:Y:S01]  /*f270*/  FFMA.FTZ R159, R154, UR11, -R156 ;  /* 0x0000000b9a9f7c23 */ /* 0x008fe2000801089c */
[----:B------:R-:W-:Y:S01]  /*f280*/  F2FP.BF16.F32.PACK_AB R152, R14, R15 ;  /* 0x0000000f0e98723e */ /* 0x000fe200000010ff */
[-C--:B------:R-:W-:Y:S01]  /*f290*/  FMUL.FTZ R33, R33, R180.reuse ;  /* 0x000000b421217220 */ /* 0x080fe20000410000 */
[----:B------:R-:W-:Y:S01]  /*f2a0*/  F2FP.BF16.F32.PACK_AB R154, R168, R21 ;  /* 0x00000015a89a723e */ /* 0x000fe200000010ff */
[----:B------:R-:W-:Y:S01]  /*f2b0*/  @!P2 STS [R155+0x38400], R180 ;  /* 0x038400b49b00a388 */ /* 0x000fe20000000800 */
[----:B------:R-:W-:Y:S01]  /*f2c0*/  F2FP.BF16.F32.PACK_AB R156, R170, R169 ;  /* 0x000000a9aa9c723e */ /* 0x000fe200000010ff */
[----:B------:R-:W-:Y:S01]  /*f2d0*/  MUFU.EX2 R181, R181 ;  /* 0x000000b500b57308 */ /* 0x000fe20000000800 */
[----:B0-----:R-:W-:Y:S01]  /*f2e0*/  F2FP.BF16.F32.PACK_AB R160, R174, R173 ;  /* 0x000000adaea0723e */ /* 0x001fe200000010ff */
        /* <DEDUP_REMOVED lines=69> */
[-C--:B------:R-:W-:Y:S01]  /*f740*/  FMUL.FTZ R26, R26, R205.reuse ;  /* 0x000000cd1a1a7220 */ /* 0x080fe20000410000 */
[----:B------:R-:W2:Y:S01]  /*f750*/  MUFU.EX2 R185, R161 ;  /* 0x000000a100b97308 */ /* 0x000ea20000000800 */
[----:B0-----:R-:W-:Y:S01]  /*f760*/  F2FP.BF16.F32.PACK_AB R159, R183, R210 ;  /* 0x000000d2b79f723e */ /* 0x001fe200000010ff */
[----:B------:R-:W-:Y:S01]  /*f770*/  FMUL.FTZ R27, R27, R205 ;  /* 0x000000cd1b1b7220 */ /* 0x000fe20000410000 */
        /* <DEDUP_REMOVED lines=13> */
[----:B------:R0:W1:Y:S01]  /*f850*/  MUFU.EX2 R203, R153 ;  /* 0x0000009900cb7308 */ /* 0x0000620000000800 */
        /* <DEDUP_REMOVED lines=8> */
[----:B0-----:R-:W-:Y:S01]  /*f8e0*/  F2FP.BF16.F32.PACK_AB R153, R181, R204 ;  /* 0x000000ccb599723e */ /* 0x001fe200000010ff */
[----:B------:R-:W-:Y:S01]  /*f8f0*/  BAR.SYNC.DEFER_BLOCKING 0xf, 0x100 ;  /* 0x03c4000000007b1d */ /* 0x000fe20000010000 */
        /* <DEDUP_REMOVED lines=55> */
[----:B------:R0:W-:Y:S01]  /*fc70*/  STSM.16.M88.4 [R23+0x36400], R152 ;  /* 0x0364009817007844 */ /* 0x0001e20000000200 */
[----:B------:R-:W-:Y:S01]  /*fc80*/  UIADD3 UR8, UR6, 0x100, URZ ;  /* 0x0000010006087890 */ /* 0x000fe2000fffe03f */
[----:B------:R-:W-:Y:S01]  /*fc90*/  FFMA.FTZ R15, R180, R4, R15 ;  /* 0x00000004b40f7223 */ /* 0x000fe2000001000f */
[----:B------:R-:W-:Y:S01]  /*fca0*/  FFMA.FTZ R204, R205, R5, R204 ;  /* 0x00000005cdcc7223 */ /* 0x000fe200000100cc */
[----:B------:R0:W-:Y:S01]  /*fcb0*/  STSM.16.M88.4 [R190], R156 ;  /* 0x0000009cbe007844 */ /* 0x0001e20000000200 */
[----:B------:R-:W-:Y:S01]  /*fcc0*/  ISETP.GT.AND P2, PT, R7, R184, PT ;  /* 0x000000b80700720c */ /* 0x000fe20003f44270 */
[----:B------:R-:W-:Y:S01]  /*fcd0*/  FADD.FTZ R14, R14, R15 ;  /* 0x0000000f0e0e7221 */ /* 0x000fe20000010000 */
[----:B-1----:R-:W-:Y:S01]  /*fce0*/  F2FP.BF16.F32.PACK_AB R167, R209, R208 ;  /* 0x000000d0d1a7723e */ /* 0x002fe200000010ff */
[----:B------:R0:W-:Y:S01]  /*fcf0*/  STSM.16.M88.4 [R188], R160 ;  /* 0x000000a0bc007844 */ /* 0x0001e20000000200 */
[----:B------:R-:W-:Y:S01]  /*fd00*/  FADD.FTZ R204, R181, R204 ;  /* 0x000000ccb5cc7221 */ /* 0x000fe20000010000 */
[----:B------:R-:W-:Y:S01]  /*fd10*/  FADD.FTZ R21, R21, R14 ;  /* 0x0000000e15157221 */ /* 0x000fe20000010000 */
[----:B------:R-:W-:Y:S01]  /*fd20*/  VIADD R7, R7, 0xffffffff ;  /* 0xffffffff07077836 */ /* 0x000fe20000000000 */
[----:B------:R0:W-:Y:S01]  /*fd30*/  STSM.16.M88.4 [R189], R164 ;  /* 0x000000a4bd007844 */ /* 0x0001e20000000200 */
[----:B------:R-:W-:Y:S01]  /*fd40*/  WARPGROUP.ARRIVE ;  /* 0x00000000000079c5 */ /* 0x000fe20000000000 */
[----:B------:R-:W-:Y:S01]  /*fd50*/  FADD.FTZ R201, R201, R204 ;  /* 0x000000ccc9c97221 */ /* 0x000fe20000010000 */
[----:B------:R-:W-:-:S03]  /*fd60*/  FADD.FTZ R168, R168, R21 ;  /* 0x00000015a8a87221 */ /* 0x000fc60000010000 */
[----:B------:R-:W-:Y:S01]  /*fd70*/  FADD.FTZ R201, R20, R201 ;  /* 0x000000c914c97221 */ /* 0x000fe20000010000 */
[----:B------:R-:W-:Y:S01]  /*fd80*/  HGMMA.64x256x16.F32.BF16 R24, R152, gdesc[UR4].tnspB, R24, gsb0 ;  /* 0x43e0000498187df0 */ /* 0x000fe20008001818 */
[----:B------:R-:W-:Y:S01]  /*fd90*/  UIADD3 UR6, UR6, 0x180, URZ ;  /* 0x0000018006067890 */ /* 0x000fe2000fffe03f */
[----:B------:R-:W-:Y:S01]  /*fda0*/  FADD.FTZ R169, R169, R168 ;  /* 0x000000a8a9a97221 */ /* 0x000fe20000010000 */
[----:B------:R-:W-:Y:S01]  /*fdb0*/  UMOV UR7, 0x40000040 ;  /* 0x4000004000077882 */ /* 0x000fe20000000000 */
[----:B------:R-:W-:Y:S01]  /*fdc0*/  FADD.FTZ R206, R206, R201 ;  /* 0x000000c9cece7221 */ /* 0x000fe20000010000 */
[----:B------:R-:W-:Y:S01]  /*fdd0*/  MOV R20, R8 ;  /* 0x0000000800147202 */ /* 0x000fe20000000f00 */
        /* <DEDUP_REMOVED lines=20> */
[----:B------:R-:W-:Y:S01]  /*ff20*/  FADD.FTZ R4, R12, R179 ;  /* 0x000000b30c047221 */ /* 0x000fe20000010000 */
[----:B------:R-:W-:-:S02]  /*ff30*/  IMAD.MOV.U32 R12, RZ, RZ, R6 ;  /* 0x000000ffff0c7224 */ /* 0x000fc400078e0006 */
        /* <DEDUP_REMOVED lines=26> */
.L_x_5146:
[----:B------:R-:W2:Y:S01]  /*100e0*/  SHFL.BFLY PT, R3, R4, 0x2, 0x1f ;  /* 0x0c401f0004037f89 */ /* 0x000ea200000e0000 */
[----:B------:R-:W-:Y:S02]  /*100f0*/  IMAD.MOV R11, RZ, RZ, -R22 ;  /* 0x000000ffff0b7224 */ /* 0x000fe400078e0a16 */
[----:B------:R-:W-:Y:S01]  /*10100*/  IMAD.MOV.U32 R9, RZ, RZ, RZ ;  /* 0x000000ffff097224 */ /* 0x000fe200078e00ff */
[----:B0-----:R-:W0:Y:S01]  /*10110*/  SHFL.BFLY PT, R10, R5, 0x2, 0x1f ;  /* 0x0c401f00050a7f89 */ /* 0x001e2200000e0000 */
[----:B------:R-:W-:Y:S01]  /*10120*/  IMAD.U32 R17, RZ, RZ, UR11 ;  /* 0x0000000bff117e24 */ /* 0x000fe2000f8e00ff */
[----:B------:R-:W-:Y:S08]  /*10130*/  BAR.ARV 0x8, 0xa0 ;  /* 0x0202800000007b1d */ /* 0x000ff00000002000 */
[----:B------:R-:W-:Y:S01]  /*10140*/  BAR.SYNC.DEFER_BLOCKING 0xf, 0x100 ;  /* 0x03c4000000007b1d */ /* 0x000fe20000010000 */
[----:B------:R-:W-:Y:S01]  /*10150*/  ISETP.NE.AND P0, PT, R16, R11, PT ;  /* 0x0000000b1000720c */ /* 0x000fe20003f05270 */
[----:B------:R-:W-:-:S02]  /*10160*/  VIADD R197, R197, 0x1 ;  /* 0x00000001c5c57836 */ /* 0x000fc40000000000 */
[----:B--2---:R-:W-:Y:S01]  /*10170*/  FADD.FTZ R3, R3, R4 ;  /* 0x0000000403037221 */ /* 0x004fe20000010000 */
[----:B------:R-:W-:Y:S02]  /*10180*/  IMAD.MOV.U32 R4, RZ, RZ, RZ ;  /* 0x000000ffff047224 */ /* 0x000fe400078e00ff */
[----:B0-----:R-:W-:Y:S02]  /*10190*/  FADD.FTZ R10, R10, R5 ;  /* 0x000000050a0a7221 */ /* 0x001fe40000010000 */
[----:B------:R-:W0:Y:S04]  /*101a0*/  SHFL.BFLY PT, R0, R3, 0x1, 0x1f ;  /* 0x0c201f0003007f89 */ /* 0x000e2800000e0000 */
[----:B------:R-:W2:Y:S01]  /*101b0*/  SHFL.BFLY PT, R7, R10, 0x1, 0x1f ;  /* 0x0c201f000a077f89 */ /* 0x000ea200000e0000 */
[----:B0-----:R-:W-:Y:S01]  /*101c0*/  FADD.FTZ R18, R3, R0 ;  /* 0x0000000003127221 */ /* 0x001fe20000010000 */
[----:B------:R-:W-:Y:S01]  /*101d0*/  IMAD.U32 R0, RZ, RZ, UR36 ;  /* 0x00000024ff007e24 */ /* 0x000fe2000f8e00ff */
[----:B------:R-:W-:Y:S01]  /*101e0*/  UIADD3 UR36, UR36, 0x1, URZ ;  /* 0x0000000124247890 */ /* 0x000fe2000fffe03f */
[----:B------:R-:W-:-:S02]  /*101f0*/  IMAD.MOV.U32 R3, RZ, RZ, -0x800000 ;  /* 0xff800000ff037424 */ /* 0x000fc400078e00ff */
[----:B--2---:R-:W-:Y:S01]  /*10200*/  FADD.FTZ R21, R10, R7 ;  /* 0x000000070a157221 */ /* 0x004fe20000010000 */
[----:B------:R-:W-:Y:S01]  /*10210*/  FSETP.NE.FTZ.AND P1, PT, R18, RZ, PT ;  /* 0x000000ff1200720b */ /* 0x000fe20003f35000 */
[----:B------:R-:W-:Y:S01]  /*10220*/  @!P0 IMAD R0, R0, 0x40, R19 ;  /* 0x0000004000008824 */ /* 0x000fe200078e0213 */
[----:B------:R-:W-:Y:S02]  /*10230*/  UISETP.NE.AND UP0, UPT, UR36, 0x2, UPT ;  /* 0x000000022400788c */ /* 0x000fe4000bf05270 */
[----:B------:R-:W-:Y:S02]  /*10240*/  FSETP.NE.FTZ.AND P2, PT, R21, RZ, PT ;  /* 0x000000ff1500720b */ /* 0x000fe40003f55000 */
[----:B------:R-:W-:Y:S01]  /*10250*/  @!P0 LEA R5, R0, UR37, 0x2 ;  /* 0x0000002500058c11 */ /* 0x000fe2000f8e10ff */
[----:B------:R-:W-:Y:S01]  /*10260*/  USEL UR4, URZ, 0x1, UP0 ;  /* 0x000000013f047887 */ /* 0x000fe20008000000 */
[----:B------:R-:W-:Y:S01]  /*10270*/  IMAD.MOV.U32 R0, RZ, RZ, -0x800000 ;  /* 0xff800000ff007424 */ /* 0x000fe200078e00ff */
[----:B------:R-:W-:-:S04]  /*10280*/  USEL UR36, UR36, URZ, UP0 ;  /* 0x0000003f24247287 */ /* 0x000fc80008000000 */
[----:B------:R-:W0:Y:S01]  /*10290*/  @P1 MUFU.RCP R9, R18 ;  /* 0x0000001200091308 */ /* 0x000e220000001000 */
[----:B------:R-:W-:Y:S01]  /*102a0*/  @P1 FMUL.FTZ R17, R17, 0.69314718246459960938 ;  /* 0x3f31721811111820 */ /* 0x000fe20000410000 */
[----:B------:R-:W-:-:S06]  /*102b0*/  LOP3.LUT R2, R2, UR4, RZ, 0x3c, !PT ;  /* 0x0000000402027c12 */ /* 0x000fcc000f8e3cff */
[----:B------:R-:W2:Y:S08]  /*102c0*/  @P2 MUFU.RCP R4, R21 ;  /* 0x0000001500042308 */ /* 0x000eb00000001000 */
[----:B------:R-:W3:Y:S01]  /*102d0*/  @P1 MUFU.LG2 R18, R18 ;  /* 0x0000001200121308 */ /* 0x000ee20000000c00 */
[----:B0-----:R-:W-:Y:S01]  /*102e0*/  @!P0 STS [R5+0x38400], R9 ;  /* 0x0384000905008388 */ /* 0x001fe20000000800 */
[----:B------:R-:W-:Y:S01]  /*102f0*/  FMUL.FTZ R170, R28, R9 ;  /* 0x000000091caa7220 */ /* 0x000fe20000410000 */
[----:B------:R-:W-:-:S02]  /*10300*/  IMAD.U32 R28, RZ, RZ, UR11 ;  /* 0x0000000bff1c7e24 */ /* 0x000fc4000f8e00ff */
[-C--:B------:R-:W-:Y:S01]  /*10310*/  FMUL.FTZ R171, R24, R9.reuse ;  /* 0x0000000918ab7220 */ /* 0x080fe20000410000 */
[-C--:B------:R-:W-:Y:S01]  /*10320*/  FMUL.FTZ R24, R25, R9.reuse ;  /* 0x0000000919187220 */ /* 0x080fe20000410000 */
[-C--:B------:R-:W-:Y:S01]  /*10330*/  FMUL.FTZ R20, R29, R9.reuse ;  /* 0x000000091d147220 */ /* 0x080fe20000410000 */
[----:B------:R-:W-:Y:S01]  /*10340*/  @P2 FMUL.FTZ R28, R28, 0.69314718246459960938 ;  /* 0x3f3172181c1c2820 */ /* 0x000fe20000410000 */
[----:B------:R-:W0:Y:S01]  /*10350*/  @P2 MUFU.LG2 R21, R21 ;  /* 0x0000001500152308 */ /* 0x000e220000000c00 */
[----:B--2---:R2:W-:Y:S01]  /*10360*/  @!P0 STS [R5+0x38420], R4 ;  /* 0x0384200405008388 */ /* 0x0045e20000000800 */
[-C--:B------:R-:W-:Y:S01]  /*10370*/  FMUL.FTZ R169, R32, R9.reuse ;  /* 0x0000000920a97220 */ /* 0x080fe20000410000 */
[-C--:B-1----:R-:W-:Y:S01]  /*10380*/  FMUL.FTZ R159, R33, R9.reuse ;  /* 0x00000009219f7220 */ /* 0x082fe20000410000 */
        /* <DEDUP_REMOVED lines=128> */
.L_x_5084:
        /* <DEDUP_REMOVED lines=35> */
[----:B------:R-:W-:Y:S02]  /*10dc0*/  IADD3 R177, P0, R130, 0x40, RZ ;  /* 0x0000004082b17810 */ /* 0x000fe40007f1e0ff */
[----:B------:R-:W-:Y:S01]  /*10dd0*/  LOP3.LUT R4, R175, 0x380, RZ, 0xc0, !PT ;  /* 0x00000380af047812 */ /* 0x000fe200078ec0ff */
[--C-:B------:R-:W-:Y:S01]  /*10de0*/  IMAD.X R29, RZ, RZ, R131.reuse, P1 ;  /* 0x000000ffff1d7224 */ /* 0x100fe200008e0683 */
[----:B------:R-:W-:Y:S01]  /*10df0*/  LOP3.LUT R6, R177, 0x380, RZ, 0xc0, !PT ;  /* 0x00000380b1067812 */ /* 0x000fe200078ec0ff */
[----:B------:R-:W-:Y:S01]  /*10e00*/  IMAD.X R33, RZ, RZ, R131, P0 ;  /* 0x000000ffff217224 */ /* 0x000fe200000e0683 */
[----:B------:R-:W-:-:S02]  /*10e10*/  SHF.R.U64 R4, R4, 0x3, RZ ;  /* 0x0000000304047819 */ /* 0x000fc400000012ff */
[----:B------:R-:W-:Y:S02]  /*10e20*/  SHF.R.U64 R6, R6, 0x3, RZ ;  /* 0x0000000306067819 */ /* 0x000fe400000012ff */
[C---:B------:R-:W-:Y:S02]  /*10e30*/  IADD3 R183, P6, R130.reuse, 0x2020, RZ ;  /* 0x0000202082b77810 */ /* 0x040fe40007fde0ff */
[C---:B------:R-:W-:Y:S02]  /*10e40*/  IADD3 R201, P5, R130.reuse, 0x2040, RZ ;  /* 0x0000204082c97810 */ /* 0x040fe40007fbe0ff */
[----:B------:R-:W-:Y:S01]  /*10e50*/  IADD3 R179, P4, R130, 0x60, RZ ;  /* 0x0000006082b37810 */ /* 0x000fe20007f9e0ff */
[--C-:B------:R-:W-:Y:S01]  /*10e60*/  IMAD.X R95, RZ, RZ, R131.reuse, P6 ;  /* 0x000000ffff5f7224 */ /* 0x100fe200030e0683 */
[----:B------:R-:W-:Y:S01]  /*10e70*/  LOP3.LUT R28, R4, R175, RZ, 0x3c, !PT ;  /* 0x000000af041c7212 */ /* 0x000fe200078e3cff */
[--C-:B------:R-:W-:Y:S01]  /*10e80*/  IMAD.X R99, RZ, RZ, R131.reuse, P5 ;  /* 0x000000ffff637224 */ /* 0x100fe200028e0683 */
[----:B------:R-:W-:Y:S01]  /*10e90*/  LOP3.LUT R32, R6, R177, RZ, 0x3c, !PT ;  /* 0x000000b106207212 */ /* 0x000fe200078e3cff */
[----:B------:R-:W-:Y:S01]  /*10ea0*/  IMAD.X R37, RZ, RZ, R131, P4 ;  /* 0x000000ffff257224 */ /* 0x000fe200020e0683 */
[----:B------:R-:W-:-:S02]  /*10eb0*/  LOP3.LUT R4, R183, 0x380, RZ, 0xc0, !PT ;  /* 0x00000380b7047812 */ /* 0x000fc400078ec0ff */
[----:B------:R-:W-:Y:S02]  /*10ec0*/  LOP3.LUT R6, R201, 0x380, RZ, 0xc0, !PT ;  /* 0x00000380c9067812 */ /* 0x000fe400078ec0ff */
[----:B------:R-:W-:Y:S02]  /*10ed0*/  SHF.R.U64 R4, R4, 0x3, RZ ;  /* 0x0000000304047819 */ /* 0x000fe400000012ff */
[----:B------:R-:W-:Y:S02]  /*10ee0*/  SHF.R.U64 R6, R6, 0x3, RZ ;  /* 0x0000000306067819 */ /* 0x000fe400000012ff */
[C---:B------:R-:W-:Y:S02]  /*10ef0*/  IADD3 R207, P0, R130.reuse, 0x4020, RZ ;  /* 0x0000402082cf7810 */ /* 0x040fe40007f1e0ff */
[C---:B------:R-:W-:Y:S02]  /*10f00*/  IADD3 R209, P4, R130.reuse, 0x4040, RZ ;  /* 0x0000404082d17810 */ /* 0x040fe40007f9e0ff */
[C---:B------:R-:W-:Y:S01]  /*10f10*/  LOP3.LUT R21, R130.reuse, 0x380, RZ, 0xc0, !PT ;  /* 0x0000038082157812 */ /* 0x040fe200078ec0ff */
        /* <DEDUP_REMOVED lines=8> */
[----:B------:R-:W-:Y:S02]  /*10fa0*/  LOP3.LUT R98, R6, R201, RZ, 0x3c, !PT ;  /* 0x000000c906627212 */ /* 0x000fe400078e3cff */
[----:B------:R-:W-:Y:S02]  /*10fb0*/  LOP3.LUT R4, R207, 0x380, RZ, 0xc0, !PT ;  /* 0x00000380cf047812 */ /* 0x000fe400078ec0ff */
[----:B------:R-:W-:Y:S02]  /*10fc0*/  LOP3.LUT R6, R209, 0x380, RZ, 0xc0, !PT ;  /* 0x00000380d1067812 */ /* 0x000fe400078ec0ff */
[----:B------:R-:W-:-:S02]  /*10fd0*/  SHF.R.U64 R21, R21, 0x3, RZ ;  /* 0x0000000315157819 */ /* 0x000fc400000012ff */
[----:B------:R-:W-:Y:S02]  /*10fe0*/  IADD3.X R107, RZ, R131, RZ, P1, !PT ;  /* 0x00000083ff6b7210 */ /* 0x000fe40000ffe4ff */
[C---:B------:R-:W-:Y:S02]  /*10ff0*/  IADD3 R211, P3, R130.reuse, 0x4060, RZ ;  /* 0x0000406082d37810 */ /* 0x040fe40007f7e0ff */
[C---:B------:R-:W-:Y:S02]  /*11000*/  IADD3 R213, P6, R130.reuse, 0x6000, RZ ;  /* 0x0000600082d57810 */ /* 0x040fe40007fde0ff */
[C---:B------:R-:W-:Y:S01]  /*11010*/  IADD3 R8, P5, R130.reuse, 0x6020, RZ ;  /* 0x0000602082087810 */ /* 0x040fe20007fbe0ff */
[--C-:B------:R-:W-:Y:S01]  /*11020*/  IMAD.X R119, RZ, RZ, R131.reuse, P3 ;  /* 0x000000ffff777224 */ /* 0x100fe200018e0683 */
[C---:B------:R-:W-:Y:S01]  /*11030*/  IADD3 R18, P2, R130.reuse, 0x6040, RZ ;  /* 0x0000604082127810 */ /* 0x040fe20007f5e0ff */
[--C-:B------:R-:W-:Y:S01]  /*11040*/  IMAD.X R123, RZ, RZ, R131.reuse, P6 ;  /* 0x000000ffff7b7224 */ /* 0x100fe200030e0683 */
[----:B------:R-:W-:Y:S01]  /*11050*/  IADD3 R17, P1, R130, 0x6060, RZ ;  /* 0x0000606082117810 */ /* 0x000fe20007f3e0ff */
[----:B------:R-:W-:Y:S01]  /*11060*/  IMAD.X R127, RZ, RZ, R131, P5 ;  /* 0x000000ffff7f7224 */ /* 0x000fe200028e0683 */
[----:B------:R-:W-:-:S02]  /*11070*/  SHF.R.U64 R4, R4, 0x3, RZ ;  /* 0x0000000304047819 */ /* 0x000fc400000012ff */
[----:B------:R-:W-:Y:S01]  /*11080*/  SHF.R.U64 R6, R6, 0x3, RZ ;  /* 0x0000000306067819 */ /* 0x000fe200000012ff */
[--C-:B------:R-:W-:Y:S01]  /*11090*/  IMAD.X R25, RZ, RZ, R131.reuse, P1 ;  /* 0x000000ffff197224 */ /* 0x100fe200008e0683 */
[----:B------:R-:W-:Y:S01]  /*110a0*/  LOP3.LUT R130, R21, R130, RZ, 0x3c, !PT ;  /* 0x0000008215827212 */ /* 0x000fe200078e3cff */
[----:B------:R-:W-:Y:S01]  /*110b0*/  IMAD.X R21, RZ, RZ, R131, P2 ;  /* 0x000000ffff157224 */ /* 0x000fe200010e0683 */
[----:B------:R-:W-:Y:S02]  /*110c0*/  LOP3.LUT R36, R179, 0x380, RZ, 0xc0, !PT ;  /* 0x00000380b3247812 */ /* 0x000fe400078ec0ff */
[----:B------:R-:W-:Y:S02]  /*110d0*/  LOP3.LUT R110, R4, R207, RZ, 0x3c, !PT ;  /* 0x000000cf046e7212 */ /* 0x000fe400078e3cff */
[----:B------:R-:W-:Y:S02]  /*110e0*/  LOP3.LUT R114, R6, R209, RZ, 0x3c, !PT ;  /* 0x000000d106727212 */ /* 0x000fe400078e3cff */
[----:B------:R-:W-:-:S02]  /*110f0*/  LOP3.LUT R40, R181, 0x380, RZ, 0xc0, !PT ;  /* 0x00000380b5287812 */ /* 0x000fc400078ec0ff */
[----:B------:R-:W-:Y:S02]  /*11100*/  MOV R130, R130 ;  /* 0x0000008200827202 */ /* 0x000fe40000000f00 */
[----:B------:R-:W-:Y:S02]  /*11110*/  F2FP.BF16.F32.PACK_AB R4, R24, R171 ;  /* 0x000000ab1804723e */ /* 0x000fe400000010ff */
[----:B------:R-:W-:Y:S02]  /*11120*/  LOP3.LUT R27, R8, 0x380, RZ, 0xc0, !PT ;  /* 0x00000380081b7812 */ /* 0x000fe400078ec0ff */
[----:B------:R-:W-:Y:S02]  /*11130*/  F2FP.BF16.F32.PACK_AB R6, R20, R170 ;  /* 0x000000aa1406723e */ /* 0x000fe400000010ff */
[----:B------:R-:W-:Y:S02]  /*11140*/  SHF.R.U64 R36, R36, 0x3, RZ ;  /* 0x0000000324247819 */ /* 0x000fe400000012ff */
[----:B------:R-:W-:Y:S01]  /*11150*/  LOP3.LUT R102, R203, 0x380, RZ, 0xc0, !PT ;  /* 0x00000380cb667812 */ /* 0x000fe200078ec0ff */
[----:B------:R0:W-:Y:S01]  /*11160*/  STSM.16.M88.4 [R130], R4 ;  /* 0x0000000482007844 */ /* 0x0001e20000000200 */
[----:B------:R-:W-:-:S02]  /*11170*/  SHF.R.U64 R40, R40, 0x3, RZ ;  /* 0x0000000328287819 */ /* 0x000fc400000012ff */
[----:B------:R-:W-:Y:S02]  /*11180*/  LOP3.LUT R106, R205, 0x380, RZ, 0xc0, !PT ;  /* 0x00000380cd6a7812 */ /* 0x000fe400078ec0ff */
[----:B------:R-:W-:Y:S02]  /*11190*/  SHF.R.U64 R27, R27, 0x3, RZ ;  /* 0x000000031b1b7819 */ /* 0x000fe400000012ff */
[----:B------:R-:W-:Y:S02]  /*111a0*/  MOV R28, R28 ;  /* 0x0000001c001c7202 */ /* 0x000fe40000000f00 */
[----:B------:R-:W-:Y:S02]  /*111b0*/  LOP3.LUT R36, R36, R179, RZ, 0x3c, !PT ;  /* 0x000000b324247212 */ /* 0x000fe400078e3cff */
[----:B------:R-:W-:Y:S02]  /*111c0*/  SHF.R.U64 R102, R102, 0x3, RZ ;  /* 0x0000000366667819 */ /* 0x000fe400000012ff */
[----:B------:R-:W-:-:S02]  /*111d0*/  LOP3.LUT R118, R211, 0x380, RZ, 0xc0, !PT ;  /* 0x00000380d3767812 */ /* 0x000fc400078ec0ff */
[----:B------:R-:W-:Y:S02]  /*111e0*/  LOP3.LUT R131, R18, 0x380, RZ, 0xc0, !PT ;  /* 0x0000038012837812 */ /* 0x000fe400078ec0ff */
[----:B0-----:R-:W-:Y:S02]  /*111f0*/  F2FP.BF16.F32.PACK_AB R4, R159, R169 ;  /* 0x000000a99f04723e */ /* 0x001fe400000010ff */
[----:B------:R-:W-:Y:S02]  /*11200*/  F2FP.BF16.F32.PACK_AB R5, R35, R34 ;  /* 0x000000222305723e */ /* 0x000fe400000010ff */
[----:B------:R-:W-:Y:S02]  /*11210*/  F2FP.BF16.F32.PACK_AB R6, R155, R165 ;  /* 0x000000a59b06723e */ /* 0x000fe400000010ff */
[----:B------:R-:W-:Y:S02]  /*11220*/  F2FP.BF16.F32.PACK_AB R7, R39, R38 ;  /* 0x000000262707723e */ /* 0x000fe400000010ff */
[----:B------:R-:W-:-:S02]  /*11230*/  LOP3.LUT R40, R40, R181, RZ, 0x3c, !PT ;  /* 0x000000b528287212 */ /* 0x000fc400078e3cff */
[----:B------:R-:W-:Y:S01]  /*11240*/  SHF.R.U64 R106, R106, 0x3, RZ ;  /* 0x000000036a6a7819 */ /* 0x000fe200000012ff */
[----:B------:R0:W-:Y:S01]  /*11250*/  STSM.16.M88.4 [R28], R4 ;  /* 0x000000041c007844 */ /* 0x0001e20000000200 */
[----:B------:R-:W-:Y:S02]  /*11260*/  LOP3.LUT R122, R213, 0x380, RZ, 0xc0, !PT ;  /* 0x00000380d57a7812 */ /* 0x000fe400078ec0ff */
[----:B------:R-:W-:Y:S02]  /*11270*/  LOP3.LUT R126, R27, R8, RZ, 0x3c, !PT ;  /* 0x000000081b7e7212 */ /* 0x000fe400078e3cff */
[----:B------:R-:W-:Y:S02]  /*11280*/  LOP3.LUT R24, R17, 0x380, RZ, 0xc0, !PT ;  /* 0x0000038011187812 */ /* 0x000fe400078ec0ff */
[----:B------:R-:W-:Y:S02]  /*11290*/  F2FP.BF16.F32.PACK_AB R8, R10, R157 ;  /* 0x0000009d0a08723e */ /* 0x000fe400000010ff */
[----:B------:R-:W-:-:S02]  /*112a0*/  MOV R32, R32 ;  /* 0x0000002000207202 */ /* 0x000fc40000000f00 */
[----:B------:R-:W-:Y:S02]  /*112b0*/  F2FP.BF16.F32.PACK_AB R10, R45, R14 ;  /* 0x0000000e2d0a723e */ /* 0x000fe400000010ff */
[----:B------:R-:W-:Y:S02]  /*112c0*/  LOP3.LUT R102, R102, R203, RZ, 0x3c, !PT ;  /* 0x000000cb66667212 */ /* 0x000fe400078e3cff */
[----:B------:R-:W-:Y:S01]  /*112d0*/  SHF.R.U64 R118, R118, 0x3, RZ ;  /* 0x0000000376767819 */ /* 0x000fe200000012ff */
[----:B0-----:R-:W0:Y:S01]  /*112e0*/  LDC.64 R6, c[0x0][0xcd8] ;  /* 0x00033600ff067b82 */ /* 0x001e220000000a00 */
[----:B------:R-:W-:Y:S01]  /*112f0*/  SHF.R.U64 R131, R131, 0x3, RZ ;  /* 0x0000000383837819 */ /* 0x000fe200000012ff */
[----:B------:R1:W-:Y:S01]  /*11300*/  STSM.16.M88.4 [R32], R8 ;  /* 0x0000000820007844 */ /* 0x0003e20000000200 */
[----:B------:R-:W-:Y:S02]  /*11310*/  MOV R36, R36 ;  /* 0x0000002400247202 */ /* 0x000fe40000000f00 */
[----:B------:R-:W-:-:S02]  /*11320*/  F2FP.BF16.F32.PACK_AB R14, R53, R52 ;  /* 0x00000034350e723e */ /* 0x000fc400000010ff */
[----:B------:R-:W-:Y:S01]  /*11330*/  LOP3.LUT R106, R106, R205, RZ, 0x3c, !PT ;  /* 0x000000cd6a6a7212 */ /* 0x000fe200078e3cff */
[----:B------:R-:W2:Y:S01]  /*11340*/  LDC.64 R4, c[0x0][0xcd8] ;  /* 0x00033600ff047b82 */ /* 0x000ea20000000a00 */
[----:B------:R-:W-:Y:S01]  /*11350*/  SHF.R.U64 R122, R122, 0x3, RZ ;  /* 0x000000037a7a7819 */ /* 0x000fe200000012ff */
[----:B------:R-:W-:Y:S01]  /*11360*/  STSM.16.M88.4 [R36], R12 ;  /* 0x0000000c24007844 */ /* 0x000fe20000000200 */
[----:B------:R-:W-:Y:S02]  /*11370*/  MOV R40, R40 ;  /* 0x0000002800287202 */ /* 0x000fe40000000f00 */
[----:B------:R-:W-:Y:S02]  /*11380*/  SHF.R.U64 R24, R24, 0x3, RZ ;  /* 0x0000000318187819 */ /* 0x000fe400000012ff */
[----:B------:R-:W-:Y:S01]  /*11390*/  MOV R94, R94 ;  /* 0x0000005e005e7202 */ /* 0x000fe20000000f00 */
[----:B------:R-:W-:Y:S01]  /*113a0*/  STSM.16.M88.4 [R40], R56 ;  /* 0x0000003828007844 */ /* 0x000fe20000000200 */
[----:B------:R-:W-:Y:S01]  /*113b0*/  F2FP.BF16.F32.PACK_AB R80, R81, R80 ;  /* 0x000000505150723e */ /* 0x000fe200000010ff */
[----:B-1----:R-:W1:Y:S01]  /*113c0*/  LDC.64 R8, c[0x0][0xce0] ;  /* 0x00033800ff087b82 */ /* 0x002e620000000a00 */
[----:B------:R-:W-:Y:S01]  /*113d0*/  MOV R27, R98 ;  /* 0x00000062001b7202 */ /* 0x000fe20000000f00 */
[----:B------:R-:W-:Y:S01]  /*113e0*/  STSM.16.M88.4 [R94], R64 ;  /* 0x000000405e007844 */ /* 0x000fe20000000200 */
[----:B------:R-:W-:-:S02]  /*113f0*/  F2FP.BF16.F32.PACK_AB R74, R77, R76 ;  /* 0x0000004c4d4a723e */ /* 0x000fc400000010ff */
[----:B------:R-:W-:Y:S02]  /*11400*/  F2FP.BF16.F32.PACK_AB R75, R79, R78 ;  /* 0x0000004e4f4b723e */ /* 0x000fe400000010ff */
[----:B------:R-:W-:Y:S02]  /*11410*/  F2FP.BF16.F32.PACK_AB R81, R83, R82 ;  /* 0x000000525351723e */ /* 0x000fe400000010ff */
[----:B------:R-:W-:Y:S01]  /*11420*/  F2FP.BF16.F32.PACK_AB R88, R89, R88 ;  /* 0x000000585958723e */ /* 0x000fe200000010ff */
[----:B------:R-:W-:Y:S01]  /*11430*/  STSM.16.M88.4 [R27], R72 ;  /* 0x000000481b007844 */ /* 0x000fe20000000200 */
[----:B------:R-:W-:Y:S02]  /*11440*/  LOP3.LUT R118, R118, R211, RZ, 0x3c, !PT ;  /* 0x000000d376767212 */ /* 0x000fe400078e3cff */
[----:B------:R-:W-:Y:S02]  /*11450*/  LOP3.LUT R20, R131, R18, RZ, 0x3c, !PT ;  /* 0x0000001283147212 */ /* 0x000fe400078e3cff */
[----:B------:R-:W-:-:S02]  /*11460*/  MOV R102, R102 ;  /* 0x0000006600667202 */ /* 0x000fc40000000f00 */
        /* <DEDUP_REMOVED lines=9> */
[----:B------:R-:W-:Y:S01]  /*11500*/  LOP3.LUT R24, R24, R17, RZ, 0x3c, !PT ;  /* 0x0000001118187212 */ /* 0x000fe200078e3cff */
[----:B------:R-:W-:Y:S01]  /*11510*/  STSM.16.M88.4 [R18], R88 ;  /* 0x0000005812007844 */ /* 0x000fe20000000200 */
[----:B------:R-:W-:Y:S02]  /*11520*/  MOV R110, R110 ;  /* 0x0000006e006e7202 */ /* 0x000fe40000000f00 */
[----:B------:R-:W-:Y:S02]  /*11530*/  F2FP.BF16.F32.PACK_AB R97, R44, R42 ;  /* 0x0000002a2c61723e */ /* 0x000fe400000010ff */
[----:B------:R-:W-:-:S02]  /*11540*/  F2FP.BF16.F32.PACK_AB R98, R101, R100 ;  /* 0x000000646562723e */ /* 0x000fc400000010ff */
[----:B------:R-:W-:Y:S02]  /*11550*/  F2FP.BF16.F32.PACK_AB R99, R48, R46 ;  /* 0x0000002e3063723e */ /* 0x000fe400000010ff */
[----:B------:R-:W-:Y:S02]  /*11560*/  F2FP.BF16.F32.PACK_AB R104, R105, R104 ;  /* 0x000000686968723e */ /* 0x000fe400000010ff */
[----:B------:R-:W-:Y:S01]  /*11570*/  MOV R17, R114 ;  /* 0x0000007200117202 */ /* 0x000fe20000000f00 */
[----:B------:R-:W-:Y:S01]  /*11580*/  STSM.16.M88.4 [R110], R96 ;  /* 0x000000606e007844 */ /* 0x000fe20000000200 */
        /* <DEDUP_REMOVED lines=16> */
[----:B------:R-:W-:Y:S01]  /*11690*/  F2FP.BF16.F32.PACK_AB R136, R137, R136 ;  /* 0x000000888988723e */ /* 0x000fe200000010ff */
[----:B------:R-:W-:Y:S01]  /*116a0*/  STSM.16.M88.4 [R122], R160 ;  /* 0x000000a07a007844 */ /* 0x000fe20000000200 */
[----:B------:R-:W-:-:S02]  /*116b0*/  MOV R126, R126 ;  /* 0x0000007e007e7202 */ /* 0x000fc40000000f00 */
        /* <DEDUP_REMOVED lines=10> */
[----:B------:R-:W-:Y:S01]  /*11760*/  MOV R24, R24 ;  /* 0x0000001800187202 */ /* 0x000fe20000000f00 */
[----:B------:R-:W-:Y:S01]  /*11770*/  STSM.16.M88.4 [R20], R136 ;  /* 0x0000008814007844 */ /* 0x000fe20000000200 */
[----:B------:R-:W-:Y:S02]  /*11780*/  F2FP.BF16.F32.PACK_AB R146, R149, R148 ;  /* 0x000000949592723e */ /* 0x000fe400000010ff */
[----:B------:R-:W-:-:S02]  /*11790*/  F2FP.BF16.F32.PACK_AB R147, R151, R150 ;  /* 0x000000969793723e */ /* 0x000fc400000010ff */
[----:B0-----:R-:W-:-:S03]  /*117a0*/  ISETP.NE.U32.AND P0, PT, R6, RZ, PT ;  /* 0x000000ff0600720c */ /* 0x001fc60003f05070 */
[----:B------:R0:W-:Y:S01]  /*117b0*/  STSM.16.M88.4 [R24], R144 ;  /* 0x0000009018007844 */ /* 0x0001e20000000200 */
[----:B------:R-:W-:Y:S01]  /*117c0*/  BAR.SYNC.DEFER_BLOCKING 0x1, 0x100 ;  /* 0x0044000000007b1d */ /* 0x000fe20000010000 */
[----:B------:R-:W-:Y:S01]  /*117d0*/  ISETP.NE.AND.EX P0, PT, R7, RZ, PT, P0 ;  /* 0x000000ff0700720c */ /* 0x000fe20003f05300 */
[----:B--2---:R-:W-:-:S12]  /*117e0*/  IMAD.WIDE R6, R193, 0x4, R4 ;  /* 0x00000004c1067825 */ /* 0x004fd800078e0204 */
[----:B------:R-:W2:Y:S01]  /*117f0*/  @P0 LDG.E R10, desc[UR8][R6.64] ;  /* 0x00000008060a0981 */ /* 0x000ea2000c1e1900 */
[----:B-1----:R-:W-:Y:S01]  /*11800*/  ISETP.NE.U32.AND P6, PT, R8, RZ, PT ;  /* 0x000000ff0800720c */ /* 0x002fe20003fc5070 */
[----:B------:R-:W-:Y:S01]  /*11810*/  IMAD R5, R194, 0x40, R191 ;  /* 0x00000040c2057824 */ /* 0x000fe200078e02bf */
[----:B---3--:R-:W1:Y:S02]  /*11820*/  LDC R17, c[0x0][0xb88] ;  /* 0x0002e200ff117b82 */ /* 0x008e640000000800 */
[----:B------:R-:W-:Y:S01]  /*11830*/  ISETP.NE.AND.EX P6, PT, R9, RZ, PT, P6 ;  /* 0x000000ff0900720c */ /* 0x000fe20003fc5360 */
[----:B------:R-:W-:-:S03]  /*11840*/  IMAD.WIDE R172, R5, 0x2, R172 ;  /* 0x0000000205ac7825 */ /* 0x000fc600078e02ac */
[C---:B------:R-:W-:Y:S02]  /*11850*/  IADD3 R9, P1, R172.reuse, 0x1000, RZ ;  /* 0x00001000ac097810 */ /* 0x040fe40007f3e0ff */
[C---:B------:R-:W-:Y:S02]  /*11860*/  IADD3 R25, P2, R172.reuse, 0x2000, RZ ;  /* 0x00002000ac197810 */ /* 0x040fe40007f5e0ff */
[C---:B------:R-:W-:Y:S02]  /*11870*/  IADD3 R13, P3, R172.reuse, 0x3000, RZ ;  /* 0x00003000ac0d7810 */ /* 0x040fe40007f7e0ff */
[----:B------:R-:W-:-:S03]  /*11880*/  IADD3 R33, P4, R172, 0x4000, RZ ;  /* 0x00004000ac217810 */ /* 0x000fc60007f9e0ff */
[----:B------:R-:W3:Y:S01]  /*11890*/  @P6 LDC.64 R4, c[0x0][0xce0] ;  /* 0x00033800ff046b82 */ /* 0x000ee20000000a00 */
[----:B------:R-:W-:Y:S02]  /*118a0*/  LOP3.LUT R8, R9, 0x380, RZ, 0xc0, !PT ;  /* 0x0000038009087812 */ /* 0x000fe400078ec0ff */
[----:B0-----:R-:W-:Y:S02]  /*118b0*/  LOP3.LUT R24, R25, 0x380, RZ, 0xc0, !PT ;  /* 0x0000038019187812 */ /* 0x001fe400078ec0ff */
        /* <DEDUP_REMOVED lines=14> */
[C---:B------:R-:W-:Y:S01]  /*119a0*/  IADD3 R29, P5, R172.reuse, 0x5000, RZ ;  /* 0x00005000ac1d7810 */ /* 0x040fe20007fbe0ff */
[----:B---3--:R-:W-:Y:S01]  /*119b0*/  @P6 IMAD.WIDE R4, R193, 0x4, R4 ;  /* 0x00000004c1046825 */ /* 0x008fe200078e0204 */
[----:B------:R-:W-:-:S02]  /*119c0*/  IADD3 R45, P1, R172, 0x6000, RZ ;  /* 0x00006000ac2d7810 */ /* 0x000fc40007f3e0ff */
[C---:B------:R-:W-:Y:S02]  /*119d0*/  IADD3 R37, P2, R172.reuse, 0x7000, RZ ;  /* 0x00007000ac257810 */ /* 0x040fe40007f5e0ff */
[C---:B------:R-:W-:Y:S01]  /*119e0*/  IADD3 R49, P3, R172.reuse, 0x8000, RZ ;  /* 0x00008000ac317810 */ /* 0x040fe20007f7e0ff */
[----:B------:R-:W-:Y:S01]  /*119f0*/  UMOV UR4, URZ ;  /* 0x0000003f00047c82 */ /* 0x000fe20008000000 */
[----:B------:R-:W-:Y:S01]  /*11a00*/  IADD3 R41, P4, R172, 0x9000, RZ ;  /* 0x00009000ac297810 */ /* 0x000fe20007f9e0ff */
[----:B-1----:R0:W5:Y:S01]  /*11a10*/  @P6 LDG.E R17, desc[UR8][R4.64] ;  /* 0x0000000804116981 */ /* 0x002162000c1e1900 */
[----:B------:R-:W-:Y:S02]  /*11a20*/  P2R R11, PR, RZ, 0x20 ;  /* 0x00000020ff0b7803 */ /* 0x000fe40000000000 */
[----:B------:R-:W-:Y:S02]  /*11a30*/  LOP3.LUT R28, R29, 0x380, RZ, 0xc0, !PT ;  /* 0x000003801d1c7812 */ /* 0x000fe400078ec0ff */
[----:B------:R-:W-:-:S02]  /*11a40*/  LOP3.LUT R44, R45, 0x380, RZ, 0xc0, !PT ;  /* 0x000003802d2c7812 */ /* 0x000fc400078ec0ff */
[----:B------:R-:W-:Y:S02]  /*11a50*/  LOP3.LUT R36, R37, 0x380, RZ, 0xc0, !PT ;  /* 0x0000038025247812 */ /* 0x000fe400078ec0ff */
[----:B------:R-:W-:Y:S02]  /*11a60*/  LOP3.LUT R48, R49, 0x380, RZ, 0xc0, !PT ;  /* 0x0000038031307812 */ /* 0x000fe400078ec0ff */
[----:B------:R-:W-:Y:S02]  /*11a70*/  LOP3.LUT R40, R41, 0x380, RZ, 0xc0, !PT ;  /* 0x0000038029287812 */ /* 0x000fe400078ec0ff */
[----:B------:R-:W-:Y:S02]  /*11a80*/  IADD3 R57, P5, R172, 0xa000, RZ ;  /* 0x0000a000ac397810 */ /* 0x000fe40007fbe0ff */
[----:B------:R-:W-:Y:S02]  /*11a90*/  SHF.R.U64 R28, R28, 0x3, RZ ;  /* 0x000000031c1c7819 */ /* 0x000fe400000012ff */
[----:B------:R-:W-:-:S02]  /*11aa0*/  SHF.R.U64 R44, R44, 0x3, RZ ;  /* 0x000000032c2c7819 */ /* 0x000fc400000012ff */
[----:B------:R-:W-:Y:S02]  /*11ab0*/  SHF.R.U64 R36, R36, 0x3, RZ ;  /* 0x0000000324247819 */ /* 0x000fe400000012ff */
[----:B------:R-:W-:Y:S02]  /*11ac0*/  SHF.R.U64 R48, R48, 0x3, RZ ;  /* 0x0000000330307819 */ /* 0x000fe400000012ff */
[----:B------:R-:W-:Y:S02]  /*11ad0*/  SHF.R.U64 R40, R40, 0x3, RZ ;  /* 0x0000000328287819 */ /* 0x000fe400000012ff */
[----:B------:R-:W-:Y:S02]  /*11ae0*/  LOP3.LUT R56, R57, 0x380, RZ, 0xc0, !PT ;  /* 0x0000038039387812 */ /* 0x000fe400078ec0ff */
[----:B------:R-:W-:Y:S02]  /*11af0*/  LOP3.LUT R28, R28, R29, RZ, 0x3c, !PT ;  /* 0x0000001d1c1c7212 */ /* 0x000fe400078e3cff */
[----:B------:R-:W-:-:S02]  /*11b00*/  LOP3.LUT R44, R44, R45, RZ, 0x3c, !PT ;  /* 0x0000002d2c2c7212 */ /* 0x000fc400078e3cff */
[----:B------:R-:W-:Y:S02]  /*11b10*/  LOP3.LUT R36, R36, R37, RZ, 0x3c, !PT ;  /* 0x0000002524247212 */ /* 0x000fe400078e3cff */
[----:B------:R-:W-:Y:S02]  /*11b20*/  LOP3.LUT R48, R48, R49, RZ, 0x3c, !PT ;  /* 0x0000003130307212 */ /* 0x000fe400078e3cff */
[----:B------:R-:W-:Y:S02]  /*11b30*/  LOP3.LUT R40, R40, R41, RZ, 0x3c, !PT ;  /* 0x0000002928287212 */ /* 0x000fe400078e3cff */
[----:B------:R-:W-:Y:S02]  /*11b40*/  SHF.R.U64 R56, R56, 0x3, RZ ;  /* 0x0000000338387819 */ /* 0x000fe400000012ff */
[----:B--2---:R-:W-:Y:S01]  /*11b50*/  @P0 R2UR UR4, R10 ;  /* 0x000000000a0402ca */ /* 0x004fe200000e0000 */
[----:B0-----:R-:W-:-:S14]  /*11b60*/  @P6 BRA `(.L_x_5166) ;  /* 0x0000000000146947 */ /* 0x001fdc0003800000 */
[----:B------:R-:W-:Y:S05]  /*11b70*/  @!P0 BRA `(.L_x_5166) ;  /* 0x0000000000108947 */ /* 0x000fea0003800000 */
[----:B------:R-:W-:Y:S02]  /*11b80*/  ULDC.64 UR6, c[0x0][0x208] ;  /* 0x0000820000067ab9 */ /* 0x000fe40000000a00 */
[----:B------:R-:W2:Y:S04]  /*11b90*/  LDG.E R4, desc[UR6][R6.64] ;  /* 0x0000000606047981 */ /* 0x000ea8000c1e1900 */
[----:B-----5:R-:W2:Y:S02]  /*11ba0*/  LDG.E R17, desc[UR6][R6.64+0x4] ;  /* 0x0000040606117981 */ /* 0x020ea4000c1e1900 */
[----:B--2---:R-:W-:-:S07]  /*11bb0*/  IMAD.IADD R17, R17, 0x1, -R4 ;  /* 0x0000000111117824 */ /* 0x004fce00078e0a04 */
.L_x_5166:
        /* <DEDUP_REMOVED lines=14> */
[----:B------:R-:W-:Y:S01]  /*11ca0*/  USHF.R.S32.HI UR9, URZ, 0x1f, UR4 ;  /* 0x0000001f3f097899 */ /* 0x000fe20008011404 */
[----:B------:R-:W-:Y:S01]  /*11cb0*/  LOP3.LUT R52, R53, 0x380, RZ, 0xc0, !PT ;  /* 0x0000038035347812 */ /* 0x000fe200078ec0ff */
[----:B------:R-:W-:Y:S01]  /*11cc0*/  USHF.R.S32.HI UR12, URZ, 0x1f, UR39 ;  /* 0x0000001f3f0c7899 */ /* 0x000fe20008011427 */
[----:B------:R-:W-:Y:S01]  /*11cd0*/  LOP3.LUT R64, R65, 0x380, RZ, 0xc0, !PT ;  /* 0x0000038041407812 */ /* 0x000fe200078ec0ff */
[----:B------:R-:W-:Y:S01]  /*11ce0*/  IMAD.X R69, RZ, RZ, R173, P5 ;  /* 0x000000ffff457224 */ /* 0x000fe200028e06ad */
[----:B------:R-:W-:-:S02]  /*11cf0*/  LOP3.LUT R60, R61, 0x380, RZ, 0xc0, !PT ;  /* 0x000003803d3c7812 */ /* 0x000fc400078ec0ff */
[----:B------:R-:W-:Y:S02]  /*11d00*/  LOP3.LUT R72, R73, 0x380, RZ, 0xc0, !PT ;  /* 0x0000038049487812 */ /* 0x000fe400078ec0ff */
[----:B------:R-:W-:Y:S02]  /*11d10*/  LOP3.LUT R7, R172, 0x380, RZ, 0xc0, !PT ;  /* 0x00000380ac077812 */ /* 0x000fe400078ec0ff */
[----:B0-----:R-:W-:Y:S02]  /*11d20*/  ISETP.NE.AND P4, PT, R4, RZ, PT ;  /* 0x000000ff0400720c */ /* 0x001fe40003f85270 */
[----:B------:R-:W-:Y:S02]  /*11d30*/  LOP3.LUT R5, R6, 0x380, RZ, 0xc0, !PT ;  /* 0x0000038006057812 */ /* 0x000fe400078ec0ff */
[----:B------:R-:W-:Y:S02]  /*11d40*/  SHF.R.U64 R52, R52, 0x3, RZ ;  /* 0x0000000334347819 */ /* 0x000fe400000012ff */
[----:B------:R-:W-:-:S02]  /*11d50*/  SHF.R.U64 R64, R64, 0x3, RZ ;  /* 0x0000000340407819 */ /* 0x000fc400000012ff */
[----:B------:R-:W-:Y:S02]  /*11d60*/  SHF.R.U64 R60, R60, 0x3, RZ ;  /* 0x000000033c3c7819 */ /* 0x000fe400000012ff */
[----:B------:R-:W-:Y:S02]  /*11d70*/  SHF.R.U64 R72, R72, 0x3, RZ ;  /* 0x0000000348487819 */ /* 0x000fe400000012ff */
[----:B------:R-:W-:Y:S02]  /*11d80*/  SHF.R.U64 R7, R7, 0x3, RZ ;  /* 0x0000000307077819 */ /* 0x000fe400000012ff */
[----:B------:R-:W-:Y:S02]  /*11d90*/  SHF.R.U64 R5, R5, 0x3, RZ ;  /* 0x0000000305057819 */ /* 0x000fe400000012ff */
[----:B------:R-:W-:Y:S02]  /*11da0*/  SHF.R.S32.HI R4, RZ, 0x1f, R193 ;  /* 0x0000001fff047819 */ /* 0x000fe400000114c1 */
[----:B------:R-:W-:-:S02]  /*11db0*/  LOP3.LUT R52, R52, R53, RZ, 0x3c, !PT ;  /* 0x0000003534347212 */ /* 0x000fc400078e3cff */
[----:B------:R-:W-:Y:S01]  /*11dc0*/  LOP3.LUT R64, R64, R65, RZ, 0x3c, !PT ;  /* 0x0000004140407212 */ /* 0x000fe200078e3cff */
[--C-:B------:R-:W-:Y:S01]  /*11dd0*/  IMAD.X R65, RZ, RZ, R173.reuse, P1 ;  /* 0x000000ffff417224 */ /* 0x100fe200008e06ad */
[----:B------:R-:W-:Y:S01]  /*11de0*/  LOP3.LUT R60, R60, R61, RZ, 0x3c, !PT ;  /* 0x0000003d3c3c7212 */ /* 0x000fe200078e3cff */
[--C-:B------:R-:W-:Y:S01]  /*11df0*/  IMAD.X R61, RZ, RZ, R173.reuse, P2 ;  /* 0x000000ffff3d7224 */ /* 0x100fe200010e06ad */
[----:B------:R-:W-:Y:S01]  /*11e00*/  LOP3.LUT R72, R72, R73, RZ, 0x3c, !PT ;  /* 0x0000004948487212 */ /* 0x000fe200078e3cff */
[----:B------:R-:W-:Y:S01]  /*11e10*/  IMAD.X R73, RZ, RZ, R173, P3 ;  /* 0x000000ffff497224 */ /* 0x000fe200018e06ad */
[----:B------:R-:W-:Y:S02]  /*11e20*/  IADD3.X R53, RZ, R173, RZ, P6, !PT ;  /* 0x000000adff357210 */ /* 0x000fe400037fe4ff */
[----:B------:R-:W-:Y:S02]  /*11e30*/  LOP3.LUT R172, R7, R172, RZ, 0x3c, !PT ;  /* 0x000000ac07ac7212 */ /* 0x000fe400078e3cff */
[----:B------:R-:W-:-:S02]  /*11e40*/  LOP3.LUT R68, R5, R6, RZ, 0x3c, !PT ;  /* 0x0000000605447212 */ /* 0x000fc400078e3cff */
[----:B------:R-:W-:Y:S02]  /*11e50*/  SEL R79, R193, RZ, !P0 ;  /* 0x000000ffc14f7207 */ /* 0x000fe40004000000 */
[----:B------:R-:W-:Y:S01]  /*11e60*/  SEL R76, R4, RZ, !P0 ;  /* 0x000000ff044c7207 */ /* 0x000fe20004000000 */
[----:B------:R-:W-:Y:S06]  /*11e70*/  @P4 BRA `(.L_x_5167) ;  /* 0x0000000000744947 */ /* 0x000fec0003800000 */
[----:B------:R-:W-:Y:S01]  /*11e80*/  ULDC.64 UR10, c[0x0][0xc70] ;  /* 0x00031c00000a7ab9 */ /* 0x000fe20000000a00 */
[----:B------:R-:W-:Y:S01]  /*11e90*/  UMOV UR6, UR4 ;  /* 0x0000000400067c82 */ /* 0x000fe20008000000 */
[----:B------:R-:W-:Y:S01]  /*11ea0*/  UIMAD UR8, UR12, UR10, URZ ;  /* 0x0000000a0c0872a4 */ /* 0x000fe2000f8e023f */
[----:B------:R-:W-:Y:S01]  /*11eb0*/  IMAD.MOV R7, RZ, RZ, -R22 ;  /* 0x000000ffff077224 */ /* 0x000fe200078e0a16 */
[----:B------:R-:W-:Y:S01]  /*11ec0*/  UMOV UR7, UR9 ;  /* 0x0000000900077c82 */ /* 0x000fe20008000000 */
[----:B------:R-:W-:Y:S01]  /*11ed0*/  IMAD R14, R196, 0x40, R19 ;  /* 0x00000040c40e7824 */ /* 0x000fe200078e0213 */
[----:B------:R-:W-:Y:S02]  /*11ee0*/  UIMAD.WIDE.U32 UR6, UR39, UR10, UR6 ;  /* 0x0000000a270672a5 */ /* 0x000fe4000f8e0006 */
[----:B------:R-:W-:Y:S01]  /*11ef0*/  UIMAD UR8, UR39, UR11, UR8 ;  /* 0x0000000b270872a4 */ /* 0x000fe2000f8e0208 */
[----:B------:R-:W-:Y:S01]  /*11f00*/  ISETP.NE.AND P0, PT, R16, R7, PT ;  /* 0x000000071000720c */ /* 0x000fe20003f05270 */
[----:B------:R-:W-:Y:S01]  /*11f10*/  ULDC.64 UR14, c[0x0][0x208] ;  /* 0x00008200000e7ab9 */ /* 0x000fe20000000a00 */
[----:B------:R-:W-:Y:S01]  /*11f20*/  SHF.R.S32.HI R7, RZ, 0x1f, R14 ;  /* 0x0000001fff077819 */ /* 0x000fe2000001140e */
[----:B------:R-:W-:Y:S01]  /*11f30*/  UIADD3 UR8, UR7, UR8, URZ ;  /* 0x0000000807087290 */ /* 0x000fe2000fffe03f */
[----:B------:R-:W-:Y:S01]  /*11f40*/  IMAD.U32 R4, RZ, RZ, UR6 ;  /* 0x00000006ff047e24 */ /* 0x000fe2000f8e00ff */
[----:B-----5:R-:W-:Y:S01]  /*11f50*/  ISETP.GE.OR P1, PT, R14, R17, P0 ;  /* 0x000000110e00720c */ /* 0x020fe20000726670 */
[----:B------:R-:W-:Y:S01]  /*11f60*/  IMAD.U32 R5, RZ, RZ, UR7 ;  /* 0x00000007ff057e24 */ /* 0x000fe2000f8e00ff */
[----:B------:R-:W-:-:S02]  /*11f70*/  ULDC.64 UR6, c[0x0][0xc78] ;  /* 0x00031e0000067ab9 */ /* 0x000fc40000000a00 */
[----:B------:R-:W-:Y:S02]  /*11f80*/  IMAD.U32 R5, RZ, RZ, UR8 ;  /* 0x00000008ff057e24 */ /* 0x000fe4000f8e00ff */
[----:B------:R-:W-:Y:S02]  /*11f90*/  IMAD R6, R76, UR6, RZ ;  /* 0x000000064c067c24 */ /* 0x000fe4000f8e02ff */
[----:B------:R-:W-:-:S04]  /*11fa0*/  IMAD.WIDE.U32 R4, R79, UR6, R4 ;  /* 0x000000064f047c25 */ /* 0x000fc8000f8e0004 */
[----:B------:R-:W-:Y:S01]  /*11fb0*/  IMAD R11, R79, UR7, R6 ;  /* 0x000000074f0b7c24 */ /* 0x000fe2000f8e0206 */
[C---:B------:R-:W-:Y:S01]  /*11fc0*/  IADD3 R10, P2, R14.reuse, R4, RZ ;  /* 0x000000040e0a7210 */ /* 0x040fe20007f5e0ff */
[----:B------:R-:W-:Y:S01]  /*11fd0*/  VIADD R6, R14, 0x8 ;  /* 0x000000080e067836 */ /* 0x000fe20000000000 */
[----:B------:R-:W-:Y:S02]  /*11fe0*/  ULDC.64 UR6, c[0x0][0xc40] ;  /* 0x0003100000067ab9 */ /* 0x000fe40000000a00 */
[----:B------:R-:W-:Y:S02]  /*11ff0*/  IADD3.X R7, R7, R5, R11, P2, !PT ;  /* 0x0000000507077210 */ /* 0x000fe400017fe40b */
[----:B------:R-:W-:Y:S02]  /*12000*/  ISETP.GE.OR P0, PT, R6, R17, P0 ;  /* 0x000000110600720c */ /* 0x000fe40000706670 */
[----:B------:R-:W-:-:S04]  /*12010*/  LEA R4, P2, R10, UR6, 0x2 ;  /* 0x000000060a047c11 */ /* 0x000fc8000f8410ff */
[----:B------:R-:W-:-:S05]  /*12020*/  LEA.HI.X R5, R10, UR7, R7, 0x2, P2 ;  /* 0x000000070a057c11 */ /* 0x000fca00090f1407 */
[----:B------:R0:W-:Y:S04]  /*12030*/  @!P1 STG.E desc[UR14][R4.64], R3 ;  /* 0x0000000304009986 */ /* 0x0001e8000c10190e */
[----:B------:R0:W-:Y:S02]  /*12040*/  @!P0 STG.E desc[UR14][R4.64+0x20], R0 ;  /* 0x0000200004008986 */ /* 0x0001e4000c10190e */
.L_x_5167:
[----:B------:R-:W-:Y:S01]  /*12050*/  ULDC.64 UR6, c[0x0][0x208] ;  /* 0x0000820000067ab9 */ /* 0x000fe20000000a00 */
[C---:B0-----:R-:W-:Y:S01]  /*12060*/  VIADD R3, R191.reuse, 0x40 ;  /* 0x00000040bf037836 */ /* 0x041fe20000000000 */
[----:B------:R0:W5:Y:S01]  /*12070*/  LD.E.128 R4, desc[UR6][R172.64] ;  /* 0x00000006ac047980 */ /* 0x000162000c101d00 */
[C---:B------:R-:W-:Y:S01]  /*12080*/  VIADD R82, R191.reuse, 0x80 ;  /* 0x00000080bf527836 */ /* 0x040fe20000000000 */
[----:B------:R-:W-:Y:S02]  /*12090*/  ULDC.64 UR10, c[0x0][0xba0] ;  /* 0x0002e800000a7ab9 */ /* 0x000fe40000000a00 */
[----:B------:R-:W5:Y:S04]  /*120a0*/  LD.E.128 R8, desc[UR6][R8.64] ;  /* 0x0000000608087980 */ /* 0x000f68000c101d00 */
        /* <DEDUP_REMOVED lines=13> */
[----:B------:R-:W5:Y:S01]  /*12180*/  LD.E.128 R68, desc[UR6][R68.64] ;  /* 0x0000000644447980 */ /* 0x000f62000c101d00 */
[----:B------:R-:W-:Y:S01]  /*12190*/  ULDC UR7, c[0x0][0xb8c] ;  /* 0x0002e30000077ab9 */ /* 0x000fe20000000800 */
[----:B------:R-:W-:Y:S01]  /*121a0*/  VIADD R83, R191, 0xc0 ;  /* 0x000000c0bf537836 */ /* 0x000fe20000000000 */
[----:B------:R-:W-:Y:S01]  /*121b0*/  ISETP.GE.AND P1, PT, R3, UR7, PT ;  /* 0x0000000703007c0c */ /* 0x000fe2000bf26270 */
[C---:B------:R-:W-:Y:S01]  /*121c0*/  VIADD R20, R191.reuse, 0x180 ;  /* 0x00000180bf147836 */ /* 0x040fe20000000000 */
[C---:B------:R-:W-:Y:S01]  /*121d0*/  ISETP.GE.AND P0, PT, R191.reuse, UR7, PT ;  /* 0x00000007bf007c0c */ /* 0x040fe2000bf06270 */
[C---:B------:R-:W-:Y:S01]  /*121e0*/  VIADD R84, R191.reuse, 0x100 ;  /* 0x00000100bf547836 */ /* 0x040fe20000000000 */
[----:B------:R-:W-:Y:S01]  /*121f0*/  SEL R18, RZ, 0xffffffff, P1 ;  /* 0xffffffffff127807 */ /* 0x000fe20000800000 */
[----:B------:R-:W-:Y:S01]  /*12200*/  VIADD R86, R191, 0x140 ;  /* 0x00000140bf567836 */ /* 0x000fe20000000000 */
[----:B------:R-:W-:Y:S01]  /*12210*/  SEL R0, RZ, 0x1, P0 ;  /* 0x00000001ff007807 */ /* 0x000fe20000000000 */
[----:B------:R-:W-:Y:S01]  /*12220*/  IMAD.U32 R77, RZ, RZ, UR10 ;  /* 0x0000000aff4d7e24 */ /* 0x000fe2000f8e00ff */
[----:B------:R-:W-:Y:S01]  /*12230*/  ISETP.GE.AND P0, PT, R82, UR7, PT ;  /* 0x0000000752007c0c */ /* 0x000fe2000bf06270 */
[----:B------:R-:W-:Y:S01]  /*12240*/  IMAD.SHL.U32 R21, R18, 0x2, RZ ;  /* 0x0000000212157824 */ /* 0x000fe200078e00ff */
[----:B------:R-:W-:Y:S01]  /*12250*/  ISETP.GE.AND P1, PT, R83, UR7, PT ;  /* 0x0000000753007c0c */ /* 0x000fe2000bf26270 */
[----:B------:R-:W-:Y:S01]  /*12260*/  UIMAD UR6, UR9, UR10, URZ ;  /* 0x0000000a090672a4 */ /* 0x000fe2000f8e023f */
[----:B------:R-:W-:Y:S01]  /*12270*/  ISETP.GE.AND P2, PT, R20, UR7, PT ;  /* 0x0000000714007c0c */ /* 0x000fe2000bf46270 */
[----:B------:R-:W-:Y:S01]  /*12280*/  IMAD.MOV.U32 R20, RZ, RZ, R191 ;  /* 0x000000ffff147224 */ /* 0x000fe200078e00bf */
[----:B------:R-:W-:Y:S01]  /*12290*/  LOP3.LUT R0, R21, 0x2, R0, 0xe2, !PT ;  /* 0x0000000215007812 */ /* 0x000fe200078ee200 */
[----:B------:R-:W-:Y:S01]  /*122a0*/  @!PT LDS RZ, [RZ] ;  /* 0x00000000fffff984 */ /* 0x000fe20000000800 */
[----:B------:R-:W-:Y:S01]  /*122b0*/  @!PT LDS RZ, [RZ] ;  /* 0x00000000fffff984 */ /* 0x000fe20000000800 */
[----:B------:R-:W-:Y:S01]  /*122c0*/  @!PT LDS RZ, [RZ] ;  /* 0x00000000fffff984 */ /* 0x000fe20000000800 */
[----:B------:R-:W-:Y:S01]  /*122d0*/  @!PT LDS RZ, [RZ] ;  /* 0x00000000fffff984 */ /* 0x000fe20000000800 */
[----:B------:R1:W-:Y:S06]  /*122e0*/  MEMBAR.ALL.CTA ;  /* 0x0000000000007992 */ /* 0x0003ec0000008000 */
[----:B-1----:R-:W1:Y:S01]  /*122f0*/  FENCE.VIEW.ASYNC.S ;  /* 0x00000000000073c6 */ /* 0x002e620000000000 */
[----:B------:R-:W-:Y:S01]  /*12300*/  SEL R21, RZ, 0x4, P0 ;  /* 0x00000004ff157807 */ /* 0x000fe20000000000 */
[----:B------:R-:W-:Y:S01]  /*12310*/  UIMAD UR6, UR4, UR11, UR6 ;  /* 0x0000000b040672a4 */ /* 0x000fe2000f8e0206 */
[----:B------:R-:W-:Y:S01]  /*12320*/  SEL R18, RZ, 0x8, P1 ;  /* 0x00000008ff127807 */ /* 0x000fe20000800000 */
[----:B------:R-:W-:Y:S01]  /*12330*/  ULDC.64 UR8, c[0x0][0xbe0] ;  /* 0x0002f80000087ab9 */ /* 0x000fe20000000a00 */
[----:B------:R-:W-:Y:S01]  /*12340*/  ISETP.GE.AND P0, PT, R84, UR7, PT ;  /* 0x0000000754007c0c */ /* 0x000fe2000bf06270 */
[----:B------:R-:W-:Y:S01]  /*12350*/  IMAD.U32 R81, RZ, RZ, UR8 ;  /* 0x00000008ff517e24 */ /* 0x000fe2000f8e00ff */
[----:B------:R-:W-:Y:S01]  /*12360*/  LOP3.LUT R0, R18, R0, R21, 0xfe, !PT ;  /* 0x0000000012007212 */ /* 0x000fe200078efe15 */
[----:B------:R-:W-:Y:S01]  /*12370*/  BSSY B1, `(.L_x_5168) ;  /* 0x000003c000017945 */ /* 0x000fe20003800000 */
[----:B------:R-:W-:-:S02]  /*12380*/  SHF.R.S32.HI R21, RZ, 0x1f, R191 ;  /* 0x0000001fff157819 */ /* 0x000fc400000114bf */
[----:B------:R-:W-:Y:S02]  /*12390*/  ISETP.GE.AND P1, PT, R86, UR7, PT ;  /* 0x0000000756007c0c */ /* 0x000fe4000bf26270 */
[----:B------:R-:W-:Y:S01]  /*123a0*/  IADD3 R78, R191, 0x1c0, RZ ;  /* 0x000001c0bf4e7810 */ /* 0x000fe20007ffe0ff */
[----:B------:R-:W-:Y:S01]  /*123b0*/  IMAD.WIDE.U32 R20, R77, UR4, R20 ;  /* 0x000000044d147c25 */ /* 0x000fe2000f8e0014 */
[----:B------:R-:W-:Y:S01]  /*123c0*/  SEL R77, RZ, 0x10, P0 ;  /* 0x00000010ff4d7807 */ /* 0x000fe20000000000 */
[----:B------:R-:W-:Y:S01]  /*123d0*/  UIMAD UR4, UR12, UR8, URZ ;  /* 0x000000080c0472a4 */ /* 0x000fe2000f8e023f */
[----:B------:R-:W-:Y:S01]  /*123e0*/  SEL R18, RZ, 0x20, P1 ;  /* 0x00000020ff127807 */ /* 0x000fe20000800000 */
[----:B------:R-:W-:Y:S01]  /*123f0*/  VIADD R21, R21, UR6 ;  /* 0x0000000615157c36 */ /* 0x000fe20008000000 */
[----:B------:R-:W-:Y:S01]  /*12400*/  ISETP.GE.AND P1, PT, R78, UR7, PT ;  /* 0x000000074e007c0c */ /* 0x000fe2000bf26270 */
[----:B------:R-:W-:Y:S01]  /*12410*/  UIMAD UR6, UR39, UR9, UR4 ;  /* 0x00000009270672a4 */ /* 0x000fe2000f8e0204 */
[----:B------:R-:W-:Y:S01]  /*12420*/  LOP3.LUT R77, R18, R0, R77, 0xfe, !PT ;  /* 0x00000000124d7212 */ /* 0x000fe200078efe4d */
[----:B-----5:R-:W-:Y:S01]  /*12430*/  IMAD R18, R196, -0x40, R17 ;  /* 0xffffffc0c4127824 */ /* 0x020fe200078e0211 */
[----:B------:R-:W-:Y:S01]  /*12440*/  UIADD3 UR4, UR37, 0x38820, URZ ;  /* 0x0003882025047890 */ /* 0x000fe2000fffe03f */
[----:B------:R-:W-:Y:S01]  /*12450*/  SEL R0, RZ, 0x40, P2 ;  /* 0x00000040ff007807 */ /* 0x000fe20001000000 */
[C---:B------:R-:W-:Y:S01]  /*12460*/  VIADD R17, R194.reuse, 0x20 ;  /* 0x00000020c2117836 */ /* 0x040fe20000000000 */
[----:B------:R-:W-:Y:S01]  /*12470*/  ULDC.64 UR8, c[0x0][0xbe8] ;  /* 0x0002fa0000087ab9 */ /* 0x000fe20000000a00 */
[-C--:B------:R-:W-:Y:S01]  /*12480*/  ISETP.GE.AND P2, PT, R194, R18.reuse, PT ;  /* 0x00000012c200720c */ /* 0x080fe20003f46270 */
[----:B------:R-:W-:Y:S01]  /*12490*/  IMAD.WIDE.U32 R20, R81, UR39, R20 ;  /* 0x0000002751147c25 */ /* 0x000fe2000f8e0014 */
[----:B------:R-:W-:Y:S01]  /*124a0*/  UPRMT UR4, URZ, 0x654, UR4 ;  /* 0x000006543f047896 */ /* 0x000fe20008000004 */
[----:B------:R-:W-:-:S02]  /*124b0*/  ISETP.GE.AND P0, PT, R17, R18, PT ;  /* 0x000000121100720c */ /* 0x000fc40003f06270 */
[----:B------:R-:W-:Y:S01]  /*124c0*/  IMAD R17, R76, UR8, RZ ;  /* 0x000000084c117c24 */ /* 0x000fe2000f8e02ff */
[----:B------:R-:W-:Y:S01]  /*124d0*/  SHF.R.S32.HI R195, RZ, 0x1f, R194 ;  /* 0x0000001fffc37819 */ /* 0x000fe200000114c2 */
[----:B------:R-:W-:Y:S01]  /*124e0*/  VIADD R21, R21, UR6 ;  /* 0x0000000615157c36 */ /* 0x000fe20008000000 */
[----:B------:R-:W-:Y:S01]  /*124f0*/  LOP3.LUT R0, R77, R0, RZ, 0xfc, !PT ;  /* 0x000000004d007212 */ /* 0x000fe200078efcff */
[C---:B------:R-:W-:Y:S01]  /*12500*/  IMAD R81, R79.reuse, UR9, R17 ;  /* 0x000000094f517c24 */ /* 0x040fe2000f8e0211 */
[----:B------:R-:W-:Y:S01]  /*12510*/  SEL R17, RZ, 0x80, P1 ;  /* 0x00000080ff117807 */ /* 0x000fe20000800000 */
[----:B------:R-:W-:Y:S01]  /*12520*/  IMAD.WIDE.U32 R78, R79, UR8, R20 ;  /* 0x000000084f4e7c25 */ /* 0x000fe2000f8e0014 */
[----:B-1----:R-:W-:Y:S02]  /*12530*/  SYNCS.ARRIVE.TRANS64.RED.A1T0 RZ, [UR4], RZ ;  /* 0x000000ffffff79a7 */ /* 0x002fe40008100404 */
[----:B------:R-:W-:Y:S01]  /*12540*/  LOP3.LUT R17, R0, R17, RZ, 0xfc, !PT ;  /* 0x0000001100117212 */ /* 0x000fe200078efcff */
[----:B------:R-:W-:-:S04]  /*12550*/  IMAD.WIDE R76, R196, 0x40, R194 ;  /* 0x00000040c44c7825 */ /* 0x000fc800078e02c2 */
[----:B------:R-:W-:Y:S01]  /*12560*/  IMAD.IADD R85, R79, 0x1, R81 ;  /* 0x000000014f557824 */ /* 0x000fe200078e0251 */
[----:B0-----:R-:W-:Y:S06]  /*12570*/  @P2 BRA `(.L_x_5169) ;  /* 0x00000000006c2947 */ /* 0x001fec0003800000 */
        /* <DEDUP_REMOVED lines=11> */
[----:B------:R-:W-:-:S02]  /*12630*/  LOP3.LUT P5, RZ, R0, 0x40, RZ, 0xc0, !PT ;  /* 0x0000004000ff7812 */ /* 0x000fc400078ac0ff */
[----:B------:R-:W-:Y:S01]  /*12640*/  IMAD.IADD R21, R21, 0x1, R81 ;  /* 0x0000000115157824 */ /* 0x000fe200078e0251 */
[C---:B------:R-:W-:Y:S02]  /*12650*/  LEA R80, P1, R20.reuse, UR8, 0x1 ;  /* 0x0000000814507c11 */ /* 0x040fe4000f8208ff */
        /* <DEDUP_REMOVED lines=13> */
.L_x_5169:
[----:B------:R-:W-:Y:S05]  /*12730*/  BSYNC B1 ;  /* 0x0000000000017941 */ /* 0x000fea0003800000 */
.L_x_5168:
[----:B------:R-:W-:Y:S05]  /*12740*/  @P0 BRA `(.L_x_5170) ;  /* 0x0000000c00280947 */ /* 0x000fea0003800000 */
[----:B0-----:R-:W-:Y:S01]  /*12750*/  IADD3 R7, P0, R76, 0x20, RZ ;  /* 0x000000204c077810 */ /* 0x001fe20007f1e0ff */
[----:B------:R-:W-:Y:S01]  /*12760*/  ULDC.64 UR8, c[0x0][0xbd8] ;  /* 0x0002f60000087ab9 */ /* 0x000fe20000000a00 */
[----:B------:R-:W-:Y:S01]  /*12770*/  IMAD.MOV.U32 R4, RZ, RZ, R78 ;  /* 0x000000ffff047224 */ /* 0x000fe200078e004e */
[----:B------:R-:W-:Y:S01]  /*12780*/  ISETP.GE.AND P4, PT, R3, UR7, PT ;  /* 0x0000000703007c0c */ /* 0x000fe2000bf86270 */
        /* <DEDUP_REMOVED lines=28> */
.L_x_5165:
[----:B------:R-:W0:Y:S01]  /*12950*/  LDC.64 R6, c[0x0][0xcd8] ;  /* 0x00033600ff067b82 */ /* 0x000e220000000a00 */
[----:B------:R-:W-:Y:S01]  /*12960*/  IMAD.MOV.U32 R9, RZ, RZ, RZ ;  /* 0x000000ffff097224 */ /* 0x000fe200078e00ff */
[----:B------:R-:W-:-:S06]  /*12970*/  ULDC.64 UR6, c[0x0][0x208] ;  /* 0x0000820000067ab9 */ /* 0x000fcc0000000a00 */
[----:B------:R-:W1:Y:S01]  /*12980*/  LDC.64 R4, c[0x0][0xcd8] ;  /* 0x00033600ff047b82 */ /* 0x000e620000000a00 */
[----:B0-----:R-:W-:-:S04]  /*12990*/  ISETP.NE.U32.AND P0, PT, R6, RZ, PT ;  /* 0x000000ff0600720c */ /* 0x001fc80003f05070 */
[----:B------:R-:W-:-:S03]  /*129a0*/  ISETP.NE.AND.EX P0, PT, R7, RZ, PT, P0 ;  /* 0x000000ff0700720c */ /* 0x000fc60003f05300 */
[----:B------:R-:W0:Y:S01]  /*129b0*/  LDC.64 R6, c[0x0][0xce0] ;  /* 0x00033800ff067b82 */ /* 0x000e220000000a00 */
[----:B-1----:R-:W-:-:S07]  /*129c0*/  IMAD.WIDE R4, R193, 0x4, R4 ;  /* 0x00000004c1047825 */ /* 0x002fce00078e0204 */
[----:B------:R-:W1:Y:S01]  /*129d0*/  LDC R3, c[0x0][0xb88] ;  /* 0x0002e200ff037b82 */ /* 0x000e620000000800 */
[----:B------:R-:W-:Y:S01]  /*129e0*/  VIADD R13, R191, 0x40 ;  /* 0x00000040bf0d7836 */ /* 0x000fe20000000000 */
[----:B------:R-:W5:Y:S01]  /*129f0*/  @P0 LDG.E R9, desc[UR6][R4.64] ;  /* 0x0000000604090981 */ /* 0x000f62000c1e1900 */
[----:B0-----:R-:W-:-:S04]  /*12a00*/  ISETP.NE.U32.AND P1, PT, R6, RZ, PT ;  /* 0x000000ff0600720c */ /* 0x001fc80003f25070 */
[----:B------:R-:W-:-:S13]  /*12a10*/  ISETP.NE.AND.EX P1, PT, R7, RZ, PT, P1 ;  /* 0x000000ff0700720c */ /* 0x000fda0003f25310 */
[----:B------:R-:W0:Y:S01]  /*12a20*/  @P1 LDC.64 R6, c[0x0][0xce0] ;  /* 0x00033800ff061b82 */ /* 0x000e220000000a00 */
[C---:B------:R-:W-:Y:S02]  /*12a30*/  VIADD R14, R191.reuse, 0x80 ;  /* 0x00000080bf0e7836 */ /* 0x040fe40000000000 */
[----:B------:R-:W-:Y:S02]  /*12a40*/  VIADD R15, R191, 0xc0 ;  /* 0x000000c0bf0f7836 */ /* 0x000fe40000000000 */
[----:B0-----:R-:W-:-:S05]  /*12a50*/  @P1 IMAD.WIDE R6, R193, 0x4, R6 ;  /* 0x00000004c1061825 */ /* 0x001fca00078e0206 */
[----:B-1----:R0:W5:Y:S01]  /*12a60*/  @P1 LDG.E R3, desc[UR6][R6.64] ;  /* 0x0000000606031981 */ /* 0x002162000c1e1900 */
[----:B------:R-:W-:Y:S02]  /*12a70*/  ULDC UR7, c[0x0][0xb8c] ;  /* 0x0002e30000077ab9 */ /* 0x000fe40000000800 */
[----:B------:R-:W-:Y:S02]  /*12a80*/  ISETP.GE.AND P3, PT, R13, UR7, PT ;  /* 0x000000070d007c0c */ /* 0x000fe4000bf66270 */
[----:B------:R-:W-:Y:S02]  /*12a90*/  ISETP.GE.AND P2, PT, R191, UR7, PT ;  /* 0x00000007bf007c0c */ /* 0x000fe4000bf46270 */
[----:B------:R-:W-:Y:S02]  /*12aa0*/  SEL R8, RZ, 0xffffffff, P3 ;  /* 0xffffffffff087807 */ /* 0x000fe40001800000 */
[----:B------:R-:W-:Y:S02]  /*12ab0*/  SEL R0, RZ, 0x1, P2 ;  /* 0x00000001ff007807 */ /* 0x000fe40001000000 */
[----:B------:R-:W-:Y:S01]  /*12ac0*/  ISETP.GE.AND P2, PT, R14, UR7, PT ;  /* 0x000000070e007c0c */ /* 0x000fe2000bf46270 */
[----:B------:R-:W-:Y:S01]  /*12ad0*/  IMAD.SHL.U32 R11, R8, 0x2, RZ ;  /* 0x00000002080b7824 */ /* 0x000fe200078e00ff */
[----:B------:R-:W-:-:S02]  /*12ae0*/  ISETP.GE.AND P3, PT, R15, UR7, PT ;  /* 0x000000070f007c0c */ /* 0x000fc4000bf66270 */
[----:B0-----:R-:W-:Y:S02]  /*12af0*/  SEL R7, RZ, 0x4, P2 ;  /* 0x00000004ff077807 */ /* 0x001fe40001000000 */
[----:B------:R-:W-:Y:S02]  /*12b00*/  LOP3.LUT R0, R11, 0x2, R0, 0xe2, !PT ;  /* 0x000000020b007812 */ /* 0x000fe400078ee200 */
[----:B------:R-:W-:-:S04]  /*12b10*/  SEL R6, RZ, 0x8, P3 ;  /* 0x00000008ff067807 */ /* 0x000fc80001800000 */
[----:B------:R-:W-:Y:S01]  /*12b20*/  LOP3.LUT R17, R6, R0, R7, 0xfe, !PT ;  /* 0x0000000006117212 */ /* 0x000fe200078efe07 */
[----:B------:R-:W-:Y:S06]  /*12b30*/  @P1 BRA `(.L_x_5171) ;  /* 0x0000000000141947 */ /* 0x000fec0003800000 */
[----:B------:R-:W-:Y:S05]  /*12b40*/  @!P0 BRA `(.L_x_5171) ;  /* 0x0000000000108947 */ /* 0x000fea0003800000 */
[----:B------:R-:W-:Y:S02]  /*12b50*/  ULDC.64 UR8, c[0x0][0x208] ;  /* 0x0000820000087ab9 */ /* 0x000fe40000000a00 */
[----:B------:R-:W2:Y:S04]  /*12b60*/  LDG.E R0, desc[UR8][R4.64] ;  /* 0x0000000804007981 */ /* 0x000ea8000c1e1900 */
[----:B-----5:R-:W2:Y:S02]  /*12b70*/  LDG.E R3, desc[UR8][R4.64+0x4] ;  /* 0x0000040804037981 */ /* 0x020ea4000c1e1900 */
[----:B--2---:R-:W-:-:S07]  /*12b80*/  IMAD.IADD R3, R3, 0x1, -R0 ;  /* 0x0000000103037824 */ /* 0x004fce00078e0a00 */
.L_x_5171:
[----:B------:R-:W-:Y:S01]  /*12b90*/  ISETP.GT.AND P1, PT, R200, 0x3f, PT ;  /* 0x0000003fc800780c */ /* 0x000fe20003f24270 */
[----:B------:R-:W-:Y:S01]  /*12ba0*/  USHF.R.S32.HI UR6, URZ, 0x1f, UR39 ;  /* 0x0000001f3f067899 */ /* 0x000fe20008011427 */
[----:B------:R-:W-:Y:S01]  /*12bb0*/  SHF.R.S32.HI R0, RZ, 0x1f, R193 ;  /* 0x0000001fff007819 */ /* 0x000fe200000114c1 */
[----:B------:R-:W-:Y:S01]  /*12bc0*/  BSSY B1, `(.L_x_5172) ;  /* 0x0000020000017945 */ /* 0x000fe20003800000 */
[----:B------:R-:W-:Y:S01]  /*12bd0*/  SHF.R.S32.HI R12, RZ, 0x1f, R191 ;  /* 0x0000001fff0c7819 */ /* 0x000fe200000114bf */
[C---:B------:R-:W-:Y:S01]  /*12be0*/  VIADD R18, R191.reuse, 0x100 ;  /* 0x00000100bf127836 */ /* 0x040fe20000000000 */
[----:B------:R-:W-:Y:S02]  /*12bf0*/  IADD3 R24, R191, 0x140, RZ ;  /* 0x00000140bf187810 */ /* 0x000fe40007ffe0ff */
[----:B------:R-:W-:Y:S02]  /*12c00*/  SEL R11, R193, RZ, !P0 ;  /* 0x000000ffc10b7207 */ /* 0x000fe40004000000 */
[----:B------:R-:W-:-:S02]  /*12c10*/  SEL R10, R0, RZ, !P0 ;  /* 0x000000ff000a7207 */ /* 0x000fc40004000000 */
[----:B-----5:R-:W-:Y:S01]  /*12c20*/  SHF.R.S32.HI R8, RZ, 0x1f, R9 ;  /* 0x0000001fff087819 */ /* 0x020fe20000011409 */
[----:B------:R-:W-:Y:S06]  /*12c30*/  @P1 BRA `(.L_x_5173) ;  /* 0x0000000000601947 */ /* 0x000fec0003800000 */
        /* <DEDUP_REMOVED lines=13> */
[----:B------:R-:W-:-:S03]  /*12d10*/  ULDC.64 UR8, c[0x0][0xc78] ;  /* 0x00031e0000087ab9 */ /* 0x000fc60000000a00 */
[----:B------:R-:W-:Y:S02]  /*12d20*/  IMAD R0, R10, UR8, RZ ;  /* 0x000000080a007c24 */ /* 0x000fe4000f8e02ff */
[----:B------:R-:W-:Y:S02]  /*12d30*/  VIADD R5, R5, UR4 ;  /* 0x0000000405057c36 */ /* 0x000fe40008000000 */
        /* <DEDUP_REMOVED lines=8> */
.L_x_5173:
[----:B------:R-:W-:Y:S05]  /*12dc0*/  BSYNC B1 ;  /* 0x0000000000017941 */ /* 0x000fea0003800000 */
.L_x_5172:
[----:B------:R-:W-:Y:S01]  /*12dd0*/  ULDC.64 UR8, c[0x0][0xba0] ;  /* 0x0002e80000087ab9 */ /* 0x000fe20000000a00 */
[----:B------:R-:W-:Y:S01]  /*12de0*/  IMAD.MOV.U32 R4, RZ, RZ, R191 ;  /* 0x000000ffff047224 */ /* 0x000fe200078e00bf */
[----:B------:R-:W-:Y:S01]  /*12df0*/  ISETP.GE.AND P0, PT, R18, UR7, PT ;  /* 0x0000000712007c0c */ /* 0x000fe2000bf06270 */
[----:B0-----:R-:W-:Y:S01]  /*12e00*/  IMAD.MOV.U32 R5, RZ, RZ, R12 ;  /* 0x000000ffff057224 */ /* 0x001fe200078e000c */
[----:B------:R-:W-:Y:S01]  /*12e10*/  ISETP.GE.AND P1, PT, R24, UR7, PT ;  /* 0x0000000718007c0c */ /* 0x000fe2000bf26270 */
[----:B------:R-:W-:Y:S01]  /*12e20*/  IMAD R0, R8, UR8, RZ ;  /* 0x0000000808007c24 */ /* 0x000fe2000f8e02ff */
[----:B------:R-:W-:Y:S01]  /*12e30*/  BSSY B1, `(.L_x_5174) ;  /* 0x000003d000017945 */ /* 0x000fe20003800000 */
[----:B------:R-:W-:Y:S01]  /*12e40*/  IMAD.WIDE.U32 R4, R9, UR8, R4 ;  /* 0x0000000809047c25 */ /* 0x000fe2000f8e0004 */
[----:B------:R-:W-:-:S03]  /*12e50*/  SEL R6, RZ, 0x20, P1 ;  /* 0x00000020ff067807 */ /* 0x000fc60000800000 */
[----:B------:R-:W-:Y:S01]  /*12e60*/  IMAD R9, R9, UR9, R0 ;  /* 0x0000000909097c24 */ /* 0x000fe2000f8e0200 */
[----:B------:R-:W-:Y:S01]  /*12e70*/  SEL R0, RZ, 0x10, P0 ;  /* 0x00000010ff007807 */ /* 0x000fe20000000000 */
[----:B------:R-:W-:Y:S01]  /*12e80*/  VIADD R7, R191, 0x180 ;  /* 0x00000180bf077836 */ /* 0x000fe20000000000 */
[----:B------:R-:W-:Y:S01]  /*12e90*/  ULDC.64 UR8, c[0x0][0xbe0] ;  /* 0x0002f80000087ab9 */ /* 0x000fe20000000a00 */
[----:B------:R-:W-:Y:S01]  /*12ea0*/  IMAD R3, R196, -0x40, R3 ;  /* 0xffffffc0c4037824 */ /* 0x000fe200078e0203 */
[----:B------:R-:W-:Y:S01]  /*12eb0*/  LOP3.LUT R17, R6, R17, R0, 0xfe, !PT ;  /* 0x0000001106117212 */ /* 0x000fe200078efe00 */
[----:B------:R-:W-:Y:S01]  /*12ec0*/  UIMAD UR4, UR6, UR8, URZ ;  /* 0x00000008060472a4 */ /* 0x000fe2000f8e023f */
[----:B------:R-:W-:Y:S01]  /*12ed0*/  ISETP.GE.AND P0, PT, R7, UR7, PT ;  /* 0x0000000707007c0c */ /* 0x000fe2000bf06270 */
[----:B------:R-:W-:Y:S01]  /*12ee0*/  VIADD R6, R191, 0x1c0 ;  /* 0x000001c0bf067836 */ /* 0x000fe20000000000 */
[----:B------:R-:W-:Y:S01]  /*12ef0*/  ISETP.GE.AND P1, PT, R194, R3, PT ;  /* 0x00000003c200720c */ /* 0x000fe20003f26270 */
[----:B------:R-:W-:Y:S01]  /*12f00*/  IMAD.IADD R5, R5, 0x1, R9 ;  /* 0x0000000105057824 */ /* 0x000fe200078e0209 */
[----:B------:R-:W-:Y:S01]  /*12f10*/  UIMAD UR4, UR39, UR9, UR4 ;  /* 0x00000009270472a4 */ /* 0x000fe2000f8e0204 */
[----:B------:R-:W-:Y:S01]  /*12f20*/  IMAD.U32 R7, RZ, RZ, UR8 ;  /* 0x00000008ff077e24 */ /* 0x000fe2000f8e00ff */
[----:B------:R-:W-:Y:S01]  /*12f30*/  SEL R0, RZ, 0x40, P0 ;  /* 0x00000040ff007807 */ /* 0x000fe20000000000 */
[----:B------:R-:W-:Y:S01]  /*12f40*/  ULDC.64 UR8, c[0x0][0xbe8] ;  /* 0x0002fa0000087ab9 */ /* 0x000fe20000000a00 */
[----:B------:R-:W-:Y:S01]  /*12f50*/  ISETP.GE.AND P2, PT, R6, UR7, PT ;  /* 0x0000000706007c0c */ /* 0x000fe2000bf46270 */
[----:B------:R-:W-:Y:S01]  /*12f60*/  IMAD.WIDE.U32 R4, R7, UR39, R4 ;  /* 0x0000002707047c25 */ /* 0x000fe2000f8e0004 */
[----:B------:R-:W-:-:S02]  /*12f70*/  LOP3.LUT R17, R17, R0, RZ, 0xfc, !PT ;  /* 0x0000000011117212 */ /* 0x000fc400078efcff */
[----:B------:R-:W-:Y:S01]  /*12f80*/  SHF.R.S32.HI R9, RZ, 0x1f, R194 ;  /* 0x0000001fff097819 */ /* 0x000fe200000114c2 */
[----:B------:R-:W-:Y:S02]  /*12f90*/  VIADD R6, R194, 0x20 ;  /* 0x00000020c2067836 */ /* 0x000fe40000000000 */
[----:B------:R-:W-:Y:S02]  /*12fa0*/  IMAD R0, R10, UR8, RZ ;  /* 0x000000080a007c24 */ /* 0x000fe4000f8e02ff */
[----:B------:R-:W-:Y:S01]  /*12fb0*/  VIADD R5, R5, UR4 ;  /* 0x0000000405057c36 */ /* 0x000fe20008000000 */
[----:B------:R-:W-:Y:S01]  /*12fc0*/  ISETP.GE.AND P0, PT, R6, R3, PT ;  /* 0x000000030600720c */ /* 0x000fe20003f06270 */
[C---:B------:R-:W-:Y:S01]  /*12fd0*/  IMAD R3, R11.reuse, UR9, R0 ;  /* 0x000000090b037c24 */ /* 0x040fe2000f8e0200 */
[----:B------:R-:W-:Y:S01]  /*12fe0*/  SEL R0, RZ, 0x80, P2 ;  /* 0x00000080ff007807 */ /* 0x000fe20001000000 */
[----:B------:R-:W-:-:S03]  /*12ff0*/  IMAD.WIDE.U32 R6, R11, UR8, R4 ;  /* 0x000000080b067c25 */ /* 0x000fc6000f8e0004 */
[----:B------:R-:W-:Y:S01]  /*13000*/  LOP3.LUT R0, R17, R0, RZ, 0xfc, !PT ;  /* 0x0000000011007212 */ /* 0x000fe200078efcff */
[----:B------:R-:W-:Y:S02]  /*13010*/  IMAD.MOV.U32 R8, RZ, RZ, R194 ;  /* 0x000000ffff087224 */ /* 0x000fe400078e00c2 */
[----:B------:R-:W-:Y:S02]  /*13020*/  IMAD.IADD R11, R7, 0x1, R3 ;  /* 0x00000001070b7824 */ /* 0x000fe400078e0203 */
        /* <DEDUP_REMOVED lines=29> */
.L_x_5175:
[----:B------:R-:W-:Y:S05]  /*13200*/  BSYNC B1 ;  /* 0x0000000000017941 */ /* 0x000fea0003800000 */
.L_x_5174:
[----:B------:R-:W-:Y:S05]  /*13210*/  @P0 BRA `(.L_x_5170) ;  /* 0x0000000000740947 */ /* 0x000fea0003800000 */
[----:B------:R-:W-:Y:S01]  /*13220*/  IADD3 R3, P0, R8, 0x20, RZ ;  /* 0x0000002008037810 */ /* 0x000fe20007f1e0ff */
[----:B------:R-:W-:Y:S01]  /*13230*/  ULDC.64 UR8, c[0x0][0xbd8] ;  /* 0x0002f60000087ab9 */ /* 0x000fe20000000a00 */
[----:B------:R-:W-:Y:S01]  /*13240*/  IMAD.MOV.U32 R4, RZ, RZ, R6 ;  /* 0x000000ffff047224 */ /* 0x000fe200078e0006 */
[----:B------:R-:W-:Y:S01]  /*13250*/  ULDC.64 UR10, c[0x0][0x208] ;  /* 0x00008200000a7ab9 */ /* 0x000fe20000000a00 */
[----:B------:R-:W-:Y:S01]  /*13260*/  IADD3.X R8, RZ, R9, RZ, P0, !PT ;  /* 0x00000009ff087210 */ /* 0x000fe200007fe4ff */
[----:B------:R-:W-:Y:S01]  /*13270*/  IMAD.MOV.U32 R5, RZ, RZ, R11 ;  /* 0x000000ffff057224 */ /* 0x000fe200078e000b */
[----:B------:R-:W-:Y:S02]  /*13280*/  ISETP.GE.AND P0, PT, R13, UR7, PT ;  /* 0x000000070d007c0c */ /* 0x000fe4000bf06270 */
[----:B------:R-:W-:Y:S01]  /*13290*/  ISETP.GE.AND P1, PT, R14, UR7, PT ;  /* 0x000000070e007c0c */ /* 0x000fe2000bf26270 */
[----:B------:R-:W-:Y:S01]  /*132a0*/  IMAD R8, R8, UR8, RZ ;  /* 0x0000000808087c24 */ /* 0x000fe2000f8e02ff */
[----:B------:R-:W-:Y:S01]  /*132b0*/  ISETP.GE.AND P2, PT, R15, UR7, PT ;  /* 0x000000070f007c0c */ /* 0x000fe2000bf46270 */
[----:B------:R-:W-:Y:S01]  /*132c0*/  IMAD.WIDE.U32 R4, R3, UR8, R4 ;  /* 0x0000000803047c25 */ /* 0x000fe2000f8e0004 */
        /* <DEDUP_REMOVED lines=18> */
.L_x_5170:
[----:B------:R-:W-:Y:S05]  /*133f0*/  BSYNC B0 ;  /* 0x0000000000007941 */ /* 0x000fea0003800000 */
.L_x_5164:
[----:B------:R-:W-:Y:S02]  /*13400*/  ULDC UR4, c[0x0][0xd14] ;  /* 0x0003450000047ab9 */ /* 0x000fe40000000800 */
[----:B------:R-:W-:-:S13]  /*13410*/  ISETP.GE.AND P0, PT, R187, UR4, PT ;  /* 0x00000004bb007c0c */ /* 0x000fda000bf06270 */
[----:B------:R-:W-:Y:S05]  /*13420*/  @!P0 BRA `(.L_x_5176) ;  /* 0xfffffed800cc8947 */ /* 0x000fea000383ffff */
[----:B------:R-:W-:Y:S05]  /*13430*/  EXIT ;  /* 0x000000000000794d */ /* 0x000fea0003800000 */
.L_x_5072:
        /* <DEDUP_REMOVED lines=62> */
.L_x_5181:
        /* <DEDUP_REMOVED lines=16> */
.L_x_5180:
[----:B------:R-:W-:Y:S05]  /*13920*/  BSYNC B0 ;  /* 0x0000000000007941 */ /* 0x000fea0003800000 */
.L_x_5179:
        /* <DEDUP_REMOVED lines=25> */
.L_x_5177:
        /* <DEDUP_REMOVED lines=21> */
.L_x_5182:
        /* <DEDUP_REMOVED lines=21> */
[----:B------:R-:W-:Y:S01]  /*13d60*/  IMAD R4, R8, R9, RZ ;  /* 0x0000000908047224 */ /* 0x000fe200078e02ff */
[----:B------:R-:W-:-:S03]  /*13d70*/  IADD3 R9, -R9, RZ, RZ ;  /* 0x000000ff09097210 */ /* 0x000fc60007ffe1ff */
        /* <DEDUP_REMOVED lines=33> */
.L_x_5178:
[----:B------:R-:W-:Y:S02]  /*13f90*/  IMAD.MOV.U32 R17, RZ, RZ, RZ ;  /* 0x000000ffff117224 */ /* 0x000fe400078e00ff */
[----:B------:R-:W-:Y:S02]  /*13fa0*/  IMAD.U32 R16, RZ, RZ, UR6 ;  /* 0x00000006ff107e24 */ /* 0x000fe4000f8e00ff */
[----:B------:R-:W-:-:S07]  /*13fb0*/  IMAD.MOV.U32 R18, RZ, RZ, RZ ;  /* 0x000000ffff127224 */ /* 0x000fce00078e00ff */
.L_x_5183:
[----:B------:R-:W1:Y:S01]  /*13fc0*/  S2R R2, SR_TID.X ;  /* 0x0000000000027919 */ /* 0x000e620000002100 */
[----:B------:R-:W-:Y:S01]  /*13fd0*/  UMOV UR4, URZ ;  /* 0x0000003f00047c82 */ /* 0x000fe20008000000 */
        /* <DEDUP_REMOVED lines=10> */
[----:B------:R1:W-:Y:S02]  /*14080*/  STL [R1+0x4], R0 ;  /* 0x0000040001007387 */ /* 0x0003e40000100800 */
[----:B-1----:R-:W-:-:S05]  /*14090*/  IMAD.U32 R0, RZ, RZ, UR4 ;  /* 0x00000004ff007e24 */ /* 0x002fca000f8e00ff */
[----:B------:R1:W-:Y:S01]  /*140a0*/  STL [R1+0x1c], R0 ;  /* 0x00001c0001007387 */ /* 0x0003e20000100800 */
[----:B------:R-:W-:Y:S05]  /*140b0*/  @P0 BRA `(.L_x_5184) ;  /* 0x00000048003c0947 */ /* 0x000fea0003800000 */
[----:B------:R-:W-:Y:S01]  /*140c0*/  ULDC UR4, c[0x0][0xc] ;  /* 0x0000030000047ab9 */ /* 0x000fe20000000800 */
[----:B------:R-:W-:Y:S01]  /*140d0*/  IMAD.MOV.U32 R2, RZ, RZ, 0x1 ;  /* 0x00000001ff027424 */ /* 0x000fe200078e00ff */
[----:B------:R-:W-:Y:S01]  /*140e0*/  ULDC.64 UR54, c[0x0][0x198] ;  /* 0x0000660000367ab9 */ /* 0x000fe20000000a00 */
[----:B-1----:R-:W-:Y:S01]  /*140f0*/  IMAD.U32 R0, RZ, RZ, UR4 ;  /* 0x00000004ff007e24 */ /* 0x002fe2000f8e00ff */
[----:B------:R-:W-:Y:S02]  /*14100*/  UMOV UR4, URZ ;  /* 0x0000003f00047c82 */ /* 0x000fe40008000000 */
[----:B------:R-:W-:Y:S04]  /*14110*/  STL [R1+0x4], R2 ;  /* 0x0000040201007387 */ /* 0x000fe80000100800 */
[----:B------:R-:W-:Y:S04]  /*14120*/  STL [R1], RZ ;  /* 0x000000ff01007387 */ /* 0x000fe80000100800 */
[----:B------:R1:W-:Y:S02]  /*14130*/  STL [R1+0x20], R0 ;  /* 0x0000200001007387 */ /* 0x0003e40000100800 */
[----:B-1----:R-:W-:-:S05]  /*14140*/  IMAD.U32 R0, RZ, RZ, UR4 ;  /* 0x00000004ff007e24 */ /* 0x002fca000f8e00ff */
[----:B------:R1:W-:Y:S02]  /*14150*/  STL [R1+0x1c], R0 ;  /* 0x00001c0001007387 */ /* 0x0003e40000100800 */
.L_x_5258:
[----:B------:R-:W-:Y:S05]  /*14160*/  YIELD ;  /* 0x0000000000007946 */ /* 0x000fea0003800000 */
[----:B------:R-:W-:Y:S01]  /*14170*/  ULDC.64 UR4, c[0x0][0xb20] ;  /* 0x0002c80000047ab9 */ /* 0x000fe20000000a00 */
[----:B-1----:R-:W-:Y:S01]  /*14180*/  MOV R0, RZ ;  /* 0x000000ff00007202 */ /* 0x002fe20000000f00 */
[----:B------:R-:W-:Y:S01]  /*14190*/  ULDC.64 UR6, c[0x0][0x208] ;  /* 0x0000820000067ab9 */ /* 0x000fe20000000a00 */
[----:B------:R-:W-:-:S04]  /*141a0*/  ISETP.NE.U32.AND P0, PT, RZ, UR4, PT ;  /* 0x00000004ff007c0c */ /* 0x000fc8000bf05070 */
[----:B------:R-:W-:Y:S01]  /*141b0*/  ISETP.NE.AND.EX P0, PT, RZ, UR5, PT, P0 ;  /* 0x00000005ff007c0c */ /* 0x000fe2000bf05300 */
[----:B------:R-:W-:-:S12]  /*141c0*/  ULDC.64 UR4, c[0x0][0xaf8] ;  /* 0x0002be0000047ab9 */ /* 0x000fd80000000a00 */
[----:B--2---:R-:W1:Y:S01]  /*141d0*/  @P0 LDC.64 R2, c[0x0][0xb20] ;  /* 0x0002c800ff020b82 */ /* 0x004e620000000a00 */
[----:B------:R-:W-:Y:S01]  /*141e0*/  ISETP.NE.U32.AND P2, PT, RZ, UR4, PT ;  /* 0x00000004ff007c0c */ /* 0x000fe2000bf45070 */
[----:B-1----:R-:W-:-:S05]  /*141f0*/  @P0 IMAD.WIDE R2, R19, 0x4, R2 ;  /* 0x0000000413020825 */ /* 0x002fca00078e0202 */
[----:B------:R1:W5:Y:S01]  /*14200*/  @P0 LDG.E R0, desc[UR6][R2.64] ;  /* 0x0000000602000981 */ /* 0x000362000c1e1900 */
[----:B------:R-:W-:Y:S01]  /*14210*/  ISETP.NE.AND.EX P2, PT, RZ, UR5, PT, P2 ;  /* 0x00000005ff007c0c */ /* 0x000fe2000bf45320 */
[----:B------:R-:W-:Y:S01]  /*14220*/  IMAD.MOV.U32 R4, RZ, RZ, RZ ;  /* 0x000000ffff047224 */ /* 0x000fe200078e00ff */
[----:B------:R-:W-:Y:S01]  /*14230*/  ULDC.64 UR4, c[0x0][0xb10] ;  /* 0x0002c40000047ab9 */ /* 0x000fe20000000a00 */
[----:B-1----:R-:W1:Y:S02]  /*14240*/  LDC.64 R2, c[0x0][0xaf8] ;  /* 0x0002be00ff027b82 */ /* 0x002e640000000a00 */
[----:B-1----:R-:W-:-:S08]  /*14250*/  IMAD.WIDE R2, R19, 0x4, R2 ;  /* 0x0000000413027825 */ /* 0x002fd000078e0202 */
[----:B------:R-:W2:Y:S01]  /*14260*/  @P2 LDG.E R4, desc[UR6][R2.64] ;  /* 0x0000000602042981 */ /* 0x000ea2000c1e1900 */
[----:B------:R-:W-:Y:S01]  /*14270*/  ISETP.NE.U32.AND P1, PT, RZ, UR4, PT ;  /* 0x00000004ff007c0c */ /* 0x000fe2000bf25070 */
[----:B------:R-:W-:Y:S02]  /*14280*/  ULDC UR4, c[0x0][0x288] ;  /* 0x0000a20000047ab9 */ /* 0x000fe40000000800 */
[----:B------:R-:W-:Y:S01]  /*14290*/  IMAD.U32 R6, RZ, RZ, UR4 ;  /* 0x00000004ff067e24 */ /* 0x000fe2000f8e00ff */
[----:B------:R-:W-:Y:S01]  /*142a0*/  ISETP.NE.AND.EX P1, PT, RZ, UR5, PT, P1 ;  /* 0x00000005ff007c0c */ /* 0x000fe2000bf25310 */
[----:B------:R-:W-:Y:S02]  /*142b0*/  ULDC.64 UR4, c[0x0][0x3f8] ;  /* 0x0000fe0000047ab9 */ /* 0x000fe40000000a00 */
[----:B------:R-:W-:-:S03]  /*142c0*/  UISETP.NE.U32.AND UP0, UPT, UR4, URZ, UPT ;  /* 0x0000003f0400728c */ /* 0x000fc6000bf05070 */
[----:B------:R-:W-:Y:S01]  /*142d0*/  ULDC UR4, c[0x0][0x404] ;  /* 0x0001010000047ab9 */ /* 0x000fe20000000800 */
[----:B------:R-:W-:-:S03]  /*142e0*/  UISETP.NE.AND.EX UP0, UPT, UR5, URZ, UPT, UP0 ;  /* 0x0000003f0500728c */ /* 0x000fc6000bf05300 */
[----:B------:R-:W-:Y:S01]  /*142f0*/  ULDC UR5, c[0x0][0x2e0] ;  /* 0x0000b80000057ab9 */ /* 0x000fe20000000800 */
[----:B------:R-:W-:-:S04]  /*14300*/  USEL UR4, UR4, 0x1, UP0 ;  /* 0x0000000104047887 */ /* 0x000fc80008000000 */
[----:B------:R-:W-:Y:S01]  /*14310*/  UIMAD UR4, UR4, UR5, URZ ;  /* 0x00000005040472a4 */ /* 0x000fe2000f8e023f */
[----:B--2---:R1:W-:Y:S02]  /*14320*/  STL [R1+0x18], R4 ;  /* 0x0000180401007387 */ /* 0x0043e40000100800 */
[----:B-1----:R-:W1:Y:S02]  /*14330*/  @P1 LDC.64 R4, c[0x0][0xb10] ;  /* 0x0002c400ff041b82 */ /* 0x002e640000000a00 */
[----:B-1----:R-:W-:-:S05]  /*14340*/  @P1 IMAD.WIDE R4, R19, 0x4, R4 ;  /* 0x0000000413041825 */ /* 0x002fca00078e0204 */
[----:B------:R1:W5:Y:S01]  /*14350*/  @P1 LDG.E R6, desc[UR6][R4.64] ;  /* 0x0000000604061981 */ /* 0x000362000c1e1900 */
[----:B------:R-:W-:Y:S02]  /*14360*/  ULDC.64 UR6, c[0x0][0xb00] ;  /* 0x0002c00000067ab9 */ /* 0x000fe40000000a00 */
[----:B------:R-:W-:-:S04]  /*14370*/  ISETP.NE.U32.AND P0, PT, RZ, UR6, PT ;  /* 0x00000006ff007c0c */ /* 0x000fc8000bf05070 */
[----:B------:R-:W-:Y:S01]  /*14380*/  ISETP.NE.AND.EX P0, PT, RZ, UR7, PT, P0 ;  /* 0x00000007ff007c0c */ /* 0x000fe2000bf05300 */
[----:B-1----:R-:W-:Y:S01]  /*14390*/  IMAD.U32 R4, RZ, RZ, UR4 ;  /* 0x00000004ff047e24 */ /* 0x002fe2000f8e00ff */
[----:B------:R-:W-:Y:S11]  /*143a0*/  @P1 BRA `(.L_x_5185) ;  /* 0x0000000000141947 */ /* 0x000ff60003800000 */
[----:B------:R-:W-:Y:S05]  /*143b0*/  @!P2 BRA `(.L_x_5185) ;  /* 0x000000000010a947 */ /* 0x000fea0003800000 */
[----:B------:R-:W-:Y:S02]  /*143c0*/  ULDC.64 UR4, c[0x0][0x208] ;  /* 0x0000820000047ab9 */ /* 0x000fe40000000a00 */
[----:B------:R-:W2:Y:S04]  /*143d0*/  LDG.E R5, desc[UR4][R2.64] ;  /* 0x0000000402057981 */ /* 0x000ea8000c1e1900 */
[----:B-----5:R-:W2:Y:S02]  /*143e0*/  LDG.E R6, desc[UR4][R2.64+0x4] ;  /* 0x0000040402067981 */ /* 0x020ea4000c1e1900 */
[----:B--2---:R-:W-:-:S07]  /*143f0*/  IMAD.IADD R6, R6, 0x1, -R5 ;  /* 0x0000000106067824 */ /* 0x004fce00078e0a05 */
.L_x_5185:
[----:B------:R-:W1:Y:S01]  /*14400*/  LDC.64 R2, c[0x0][0xb00] ;  /* 0x0002c000ff027b82 */ /* 0x000e620000000a00 */
[----:B------:R-:W-:Y:S01]  /*14410*/  IMAD.MOV.U32 R5, RZ, RZ, RZ ;  /* 0x000000ffff057224 */ /* 0x000fe200078e00ff */
[----:B------:R-:W-:Y:S01]  /*14420*/  ULDC.64 UR4, c[0x0][0x208] ;  /* 0x0000820000047ab9 */ /* 0x000fe20000000a00 */
[----:B-1----:R-:W-:-:S05]  /*14430*/  IMAD.WIDE R2, R19, 0x4, R2 ;  /* 0x0000000413027825 */ /* 0x002fca00078e0202 */
[----:B------:R-:W2:Y:S01]  /*14440*/  @P0 LDG.E R5, desc[UR4][R2.64] ;  /* 0x0000000402050981 */ /* 0x000ea2000c1e1900 */
[----:B------:R-:W-:Y:S02]  /*14450*/  ULDC.64 UR4, c[0x0][0xb18] ;  /* 0x0002c60000047ab9 */ /* 0x000fe40000000a00 */
[----:B------:R-:W-:-:S04]  /*14460*/  ISETP.NE.U32.AND P1, PT, RZ, UR4, PT ;  /* 0x00000004ff007c0c */ /* 0x000fc8000bf25070 */
[----:B------:R-:W-:Y:S01]  /*14470*/  ISETP.NE.AND.EX P1, PT, RZ, UR5, PT, P1 ;  /* 0x00000005ff007c0c */ /* 0x000fe2000bf25310 */
[----:B--2--5:R-:W-:-:S05]  /*14480*/  IMAD.IADD R5, R5, 0x1, R0 ;  /* 0x0000000105057824 */ /* 0x024fca00078e0200 */
[----:B------:R1:W-:Y:S07]  /*14490*/  STL [R1+0x8], R5 ;  /* 0x0000080501007387 */ /* 0x0003ee0000100800 */
[----:B------:R-:W-:Y:S05]  /*144a0*/  @!P1 BRA `(.L_x_5186) ;  /* 0x0000000000149947 */ /* 0x000fea0003800000 */
[----:B------:R-:W2:Y:S01]  /*144b0*/  LDC.64 R2, c[0x0][0xb18] ;  /* 0x0002c600ff027b82 */ /* 0x000ea20000000a00 */
[----:B------:R-:W-:Y:S01]  /*144c0*/  ULDC.64 UR4, c[0x0][0x208] ;  /* 0x0000820000047ab9 */ /* 0x000fe20000000a00 */
[----:B--2---:R-:W-:-:S05]  /*144d0*/  IMAD.WIDE R2, R19, 0x4, R2 ;  /* 0x0000000413027825 */ /* 0x004fca00078e0202 */
[----:B------:R2:W5:Y:S01]  /*144e0*/  LDG.E R4, desc[UR4][R2.64] ;  /* 0x0000000402047981 */ /* 0x000562000c1e1900 */
[----:B------:R-:W-:Y:S05]  /*144f0*/  BRA `(.L_x_5187) ;  /* 0x0000000000147947 */ /* 0x000fea0003800000 */
.L_x_5186:
[----:B------:R-:W-:Y:S05]  /*14500*/  @!P0 BRA `(.L_x_5187) ;  /* 0x0000000000108947 */ /* 0x000fea0003800000 */
[----:B------:R-:W-:Y:S02]  /*14510*/  ULDC.64 UR4, c[0x0][0x208] ;  /* 0x0000820000047ab9 */ /* 0x000fe40000000a00 */
[----:B-1----:R-:W2:Y:S04]  /*14520*/  LDG.E R5, desc[UR4][R2.64] ;  /* 0x0000000402057981 */ /* 0x002ea8000c1e1900 */
[----:B------:R-:W2:Y:S02]  /*14530*/  LDG.E R4, desc[UR4][R2.64+0x4] ;  /* 0x0000040402047981 */ /* 0x000ea4000c1e1900 */
[----:B--2---:R-:W-:-:S07]  /*14540*/  IMAD.IADD R4, R4, 0x1, -R5 ;  /* 0x0000000104047824 */ /* 0x004fce00078e0a05 */
.L_x_5187:
        /* <DEDUP_REMOVED lines=9> */
[----:B------:R-:W-:-:S11]  /*145e0*/  VIADD R8, R7, 0xffffffff ;  /* 0xffffffff07087836 */ /* 0x000fd60000000000 */
[----:B------:R-:W-:Y:S05]  /*145f0*/  @P1 BRA `(.L_x_5190) ;  /* 0x00000000001c1947 */ /* 0x000fea0003800000 */
[----:B------:R-:W-:Y:S01]  /*14600*/  ISETP.NE.AND P1, PT, R3, 0x1, PT ;  /* 0x000000010300780c */ /* 0x000fe20003f25270 */
[----:B------:R-:W-:-:S12]  /*14610*/  IMAD.MOV R7, RZ, RZ, -R7 ;  /* 0x000000ffff077224 */ /* 0x000fd800078e0a07 */
[----:B-1----:R-:W1:Y:S02]  /*14620*/  @P1 LDC.64 R4, c[0x0][0xae0] ;  /* 0x0002b800ff041b82 */ /* 0x002e640000000a00 */
[----:B-1----:R-:W-:-:S05]  /*14630*/  @P1 IMAD.HI.U32 R4, R7, R4, RZ ;  /* 0x0000000407041227 */ /* 0x002fca00078e00ff */
[----:B------:R-:W-:-:S04]  /*14640*/  @P1 SHF.R.U32.HI R7, RZ, R5, R4 ;  /* 0x00000005ff071219 */ /* 0x000fc80000011604 */
[----:B------:R-:W-:Y:S01]  /*14650*/  LOP3.LUT R8, RZ, R7, RZ, 0x33, !PT ;  /* 0x00000007ff087212 */ /* 0x000fe200078e33ff */
[----:B------:R-:W-:Y:S06]  /*14660*/  BRA `(.L_x_5191) ;  /* 0x0000000000107947 */ /* 0x000fec0003800000 */
.L_x_5190:
[----:B------:R-:W-:-:S13]  /*14670*/  ISETP.NE.AND P1, PT, R3, 0x1, PT ;  /* 0x000000010300780c */ /* 0x000fda0003f25270 */
[----:B-1----:R-:W1:Y:S02]  /*14680*/  @P1 LDC.64 R4, c[0x0][0xae0] ;  /* 0x0002b800ff041b82 */ /* 0x002e640000000a00 */
[----:B-1----:R-:W-:-:S05]  /*14690*/  @P1 IMAD.HI.U32 R4, R8, R4, RZ ;  /* 0x0000000408041227 */ /* 0x002fca00078e00ff */
[----:B------:R-:W-:-:S07]  /*146a0*/  @P1 SHF.R.U32.HI R8, RZ, R5, R4 ;  /* 0x00000005ff081219 */ /* 0x000fce0000011604 */
.L_x_5191:
[----:B------:R-:W-:Y:S05]  /*146b0*/  BSYNC B0 ;  /* 0x0000000000007941 */ /* 0x000fea0003800000 */
.L_x_5189:
[----:B------:R-:W-:-:S05]  /*146c0*/  IMAD R5, R8, R3, R3 ;  /* 0x0000000308057224 */ /* 0x000fca00078e0203 */
[----:B------:R-:W-:-:S07]  /*146d0*/  VIMNMX R2, R2, R5, PT ;  /* 0x0000000502027248 */ /* 0x000fce0003fe0100 */
.L_x_5188:
[----:B------:R-:W-:Y:S01]  /*146e0*/  VIADD R2, R2, 0x3f ;  /* 0x0000003f02027836 */ /* 0x000fe20000000000 */
[----:B------:R-:W-:Y:S01]  /*146f0*/  ULDC UR4, c[0x0][0xad4] ;  /* 0x0002b50000047ab9 */ /* 0x000fe20000000800 */
[----:B------:R-:W-:Y:S02]  /*14700*/  VIADD R4, R0, 0x3f ;  /* 0x0000003f00047836 */ /* 0x000fe40000000000 */
[----:B------:R-:W-:Y:S01]  /*14710*/  IMAD R7, R17, 0x40, -R6 ;  /* 0x0000004011077824 */ /* 0x000fe200078e0a06 */
[----:B-1----:R-:W-:-:S03]  /*14720*/  SHF.R.S32.HI R5, RZ, 0x1f, R2 ;  /* 0x0000001fff057819 */ /* 0x002fc60000011402 */
[----:B------:R-:W-:Y:S01]  /*14730*/  IMAD.IADD R7, R0, 0x1, R7 ;  /* 0x0000000100077824 */ /* 0x000fe200078e0207 */
[----:B------:R-:W-:Y:S02]  /*14740*/  LEA.HI R2, R5, R2, RZ, 0x6 ;  /* 0x0000000205027211 */ /* 0x000fe400078f30ff */
[----:B------:R-:W-:Y:S01]  /*14750*/  SHF.R.S32.HI R5, RZ, 0x1f, R4 ;  /* 0x0000001fff057819 */ /* 0x000fe20000011404 */
[----:B------:R-:W-:Y:S01]  /*14760*/  VIADD R0, R7, -UR4 ;  /* 0x8000000407007c36 */ /* 0x000fe20008000000 */
[----:B------:R-:W-:Y:S02]  /*14770*/  SHF.R.S32.HI R2, RZ, 0x6, R2 ;  /* 0x00000006ff027819 */ /* 0x000fe40000011402 */
[----:B------:R-:W-:-:S04]  /*14780*/  LEA.HI R5, R5, R4, RZ, 0x6 ;  /* 0x0000000405057211 */ /* 0x000fc800078f30ff */
[----:B------:R-:W-:-:S04]  /*14790*/  SHF.R.S32.HI R5, RZ, 0x6, R5 ;  /* 0x00000006ff057819 */ /* 0x000fc80000011405 */
[----:B------:R-:W-:-:S05]  /*147a0*/  VIMNMX R8, R5, R2, PT ;  /* 0x0000000205087248 */ /* 0x000fca0003fe0100 */
[----:B------:R1:W-:Y:S01]  /*147b0*/  STL [R1+0x14], R8 ;  /* 0x0000140801007387 */ /* 0x0003e20000100800 */
[----:B------:R-:W-:Y:S05]  /*147c0*/  @!P0 BRA `(.L_x_5192) ;  /* 0x0000000000488947 */ /* 0x000fea0003800000 */
[----:B------:R-:W-:Y:S01]  /*147d0*/  IMAD.MOV.U32 R2, RZ, RZ, R7 ;  /* 0x000000ffff027224 */ /* 0x000fe200078e0007 */
[----:B------:R-:W-:Y:S04]  /*147e0*/  BSSY B0, `(.L_x_5193) ;  /* 0x000000e000007945 */ /* 0x000fe80003800000 */
[----:B------:R-:W-:-:S13]  /*147f0*/  ISETP.GT.AND P0, PT, R2, -0x1, PT ;  /* 0xffffffff0200780c */ /* 0x000fda0003f04270 */
        /* <DEDUP_REMOVED lines=8> */
.L_x_5194:
[----:B------:R-:W-:-:S13]  /*14880*/  ISETP.NE.AND P0, PT, R3, 0x1, PT ;  /* 0x000000010300780c */ /* 0x000fda0003f05270 */
[----:B------:R-:W2:Y:S02]  /*14890*/  @P0 LDC.64 R4, c[0x0][0xae0] ;  /* 0x0002b800ff040b82 */ /* 0x000ea40000000a00 */
[----:B--2---:R-:W-:-:S05]  /*148a0*/  @P0 IMAD.HI.U32 R4, R2, R4, RZ ;  /* 0x0000000402040227 */ /* 0x004fca00078e00ff */
[----:B------:R-:W-:-:S07]  /*148b0*/  @P0 SHF.R.U32.HI R2, RZ, R5, R4 ;  /* 0x00000005ff020219 */ /* 0x000fce0000011604 */
.L_x_5195:
[----:B------:R-:W-:Y:S05]  /*148c0*/  BSYNC B0 ;  /* 0x0000000000007941 */ /* 0x000fea0003800000 */
.L_x_5193:
[----:B------:R-:W-:-:S05]  /*148d0*/  IMAD R3, R2, R3, RZ ;  /* 0x0000000302037224 */ /* 0x000fca00078e02ff */
[----:B------:R-:W-:-:S07]  /*148e0*/  VIMNMX R0, R0, R3, !PT ;  /* 0x0000000300007248 */ /* 0x000fce0007fe0100 */
.L_x_5192:
        /* <DEDUP_REMOVED lines=12> */
[----:B------:R-:W2:Y:S01]  /*149b0*/  LDL R2, [R1+0x20] ;  /* 0x0000200001027983 */ /* 0x000ea20000100800 */
        /* <DEDUP_REMOVED lines=13> */
[----:B---3--:R-:W-:Y:S01]  /*14a90*/  IADD3 R16, R0, UR5, R7 ;  /* 0x0000000500107c10 */ /* 0x008fe2000fffe007 */
[----:B------:R-:W-:Y:S06]  /*14aa0*/  BRA `(.L_x_5198) ;  /* 0x0000003000ac7947 */ /* 0x000fec0003800000 */
.L_x_5197:
        /* <DEDUP_REMOVED lines=11> */
[----:B------:R-:W-:Y:S01]  /*14b60*/  MOV R4, UR6 ;  /* 0x0000000600047c02 */ /* 0x000fe20008000f00 */
[----:B------:R-:W-:Y:S01]  /*14b70*/  IMAD.U32 R5, RZ, RZ, UR7 ;  /* 0x00000007ff057e24 */ /* 0x000fe2000f8e00ff */
[----:B------:R-:W2:Y:S01]  /*14b80*/  LDC.64 R2, c[0x4][R2] ;  /* 0x0100000002027b82 */ /* 0x000ea20000000a00 */
[----:B------:R-:W-:Y:S02]  /*14b90*/  IMAD.U32 R6, RZ, RZ, UR8 ;  /* 0x00000008ff067e24 */ /* 0x000fe4000f8e00ff */
[----:B------:R-:W-:Y:S02]  /*14ba0*/  IMAD.U32 R7, RZ, RZ, UR9 ;  /* 0x00000009ff077e24 */ /* 0x000fe4000f8e00ff */
[----:B------:R-:W-:-:S02]  /*14bb0*/  IMAD.U32 R10, RZ, RZ, UR4 ;  /* 0x00000004ff0a7e24 */ /* 0x000fc4000f8e00ff */
[----:B------:R-:W-:Y:S02]  /*14bc0*/  IMAD.U32 R11, RZ, RZ, UR5 ;  /* 0x00000005ff0b7e24 */ /* 0x000fe4000f8e00ff */
[----:B-1----:R-:W-:Y:S02]  /*14bd0*/  IMAD.MOV.U32 R8, RZ, RZ, 0x70 ;  /* 0x00000070ff087424 */ /* 0x002fe400078e00ff */
[----:B------:R-:W-:Y:S02]  /*14be0*/  IMAD.MOV.U32 R12, RZ, RZ, 0x1 ;  /* 0x00000001ff0c7424 */ /* 0x000fe400078e00ff */
[----:B0-----:R-:W-:-:S07]  /*14bf0*/  IMAD.MOV.U32 R13, RZ, RZ, RZ ;  /* 0x000000ffff0d7224 */ /* 0x001fce00078e00ff */
[----:B------:R-:W-:-:S07]  /*14c00*/  LEPC R20, `(.L_x_5199) ;  /* 0x000000001014794e */ /* 0x000fce0000000000 */
[----:B--2---:R-:W-:Y:S05]  /*14c10*/  CALL.ABS.NOINC R2 ;  /* 0x0000000002007343 */ /* 0x004fea0003c00000 */
.L_x_5199:
        /* <DEDUP_REMOVED lines=11> */
[----:B------:R-:W-:Y:S02]  /*14cd0*/  IMAD.U32 R6, RZ, RZ, UR8 ;  /* 0x00000008ff067e24 */ /* 0x000fe4000f8e00ff */
[----:B------:R-:W-:-:S02]  /*14ce0*/  IMAD.U32 R7, RZ, RZ, UR9 ;  /* 0x00000009ff077e24 */ /* 0x000fc4000f8e00ff */
[----:B------:R-:W-:Y:S02]  /*14cf0*/  IMAD.U32 R10, RZ, RZ, UR4 ;  /* 0x00000004ff0a7e24 */ /* 0x000fe4000f8e00ff */
[----:B------:R-:W-:Y:S02]  /*14d00*/  IMAD.U32 R11, RZ, RZ, UR5 ;  /* 0x00000005ff0b7e24 */ /* 0x000fe4000f8e00ff */
[----:B-1----:R-:W-:Y:S02]  /*14d10*/  IMAD.MOV.U32 R8, RZ, RZ, 0x70 ;  /* 0x00000070ff087424 */ /* 0x002fe400078e00ff */
[----:B------:R-:W-:Y:S02]  /*14d20*/  IMAD.MOV.U32 R12, RZ, RZ, 0x1 ;  /* 0x00000001ff0c7424 */ /* 0x000fe400078e00ff */
[----:B0-2---:R-:W-:-:S07]  /*14d30*/  IMAD.MOV.U32 R13, RZ, RZ, RZ ;  /* 0x000000ffff0d7224 */ /* 0x005fce00078e00ff */
[----:B------:R-:W-:-:S07]  /*14d40*/  LEPC R20, `(.L_x_5201) ;  /* 0x000000001014794e */ /* 0x000fce0000000000 */
[----:B---3--:R-:W-:Y:S05]  /*14d50*/  CALL.ABS.NOINC R2 ;  /* 0x0000000002007343 */ /* 0x008fea0003c00000 */
.L_x_5201:
        /* <DEDUP_REMOVED lines=16> */
.L_x_5200:
[----:B------:R-:W2:Y:S01]  /*14e60*/  LDL.LU R7, [R1+0x18] ;  /* 0x0000180001077983 */ /* 0x000ea20000300800 */
[----:B------:R-:W3:Y:S01]  /*14e70*/  LDC R0, c[0x0][0x428] ;  /* 0x00010a00ff007b82 */ /* 0x000ee20000000800 */
[----:B------:R-:W-:Y:S01]  /*14e80*/  ULDC.64 UR4, c[0x0][0xaf0] ;  /* 0x0002bc0000047ab9 */ /* 0x000fe20000000a00 */
[----:B------:R-:W-:Y:S01]  /*14e90*/  IMAD.MOV.U32 R4, RZ, RZ, R19 ;  /* 0x000000ffff047224 */ /* 0x000fe200078e0013 */
[----:B------:R-:W4:Y:S01]  /*14ea0*/  S2R R6, SR_TID.X ;  /* 0x0000000000067919 */ /* 0x000f220000002100 */
[----:B------:R-:W-:Y:S01]  /*14eb0*/  ULDC.64 UR6, c[0x0][0x208] ;  /* 0x0000820000067ab9 */ /* 0x000fe20000000a00 */
[----:B---3--:R-:W-:Y:S01]  /*14ec0*/  ISETP.NE.AND P0, PT, R0, 0x1, PT ;  /* 0x000000010000780c */ /* 0x008fe20003f05270 */
[----:B------:R-:W-:Y:S01]  /*14ed0*/  IMAD.MOV.U32 R0, RZ, RZ, R18 ;  /* 0x000000ffff007224 */ /* 0x000fe200078e0012 */
[----:B----4-:R-:W-:-:S11]  /*14ee0*/  LOP3.LUT R6, R6, 0x1f, RZ, 0xc0, !PT ;  /* 0x0000001f06067812 */ /* 0x010fd600078ec0ff */
[----:B------:R-:W3:Y:S08]  /*14ef0*/  @P0 LDC R3, c[0x0][0x42c] ;  /* 0x00010b00ff030b82 */ /* 0x000ef00000000800 */
[----:B------:R-:W4:Y:S01]  /*14f00*/  @P0 LDC R5, c[0x0][0x430] ;  /* 0x00010c00ff050b82 */ /* 0x000f220000000800 */
[----:B---3--:R-:W-:-:S05]  /*14f10*/  @P0 IMAD.HI.U32 R2, R18, R3, RZ ;  /* 0x0000000312020227 */ /* 0x008fca00078e00ff */
[----:B----4-:R-:W-:Y:S02]  /*14f20*/  @P0 SHF.R.U32.HI R0, RZ, R5, R2 ;  /* 0x00000005ff000219 */ /* 0x010fe40000011602 */
[----:B------:R-:W-:-:S04]  /*14f30*/  ISETP.NE.U32.AND P0, PT, RZ, UR4, PT ;  /* 0x00000004ff007c0c */ /* 0x000fc8000bf05070 */
[----:B------:R-:W-:Y:S01]  /*14f40*/  ISETP.NE.AND.EX P0, PT, RZ, UR5, PT, P0 ;  /* 0x00000005ff007c0c */ /* 0x000fe2000bf05300 */
[----:B------:R-:W-:-:S12]  /*14f50*/  ULDC.64 UR4, c[0x0][0xaf8] ;  /* 0x0002be0000047ab9 */ /* 0x000fd80000000a00 */
[----:B------:R-:W3:Y:S01]  /*14f60*/  @P0 LDC.64 R2, c[0x0][0xaf0] ;  /* 0x0002bc00ff020b82 */ /* 0x000ee20000000a00 */
[----:B------:R-:W-:-:S04]  /*14f70*/  ISETP.NE.AND P6, PT, R6, RZ, PT ;  /* 0x000000ff0600720c */ /* 0x000fc80003fc5270 */
[----:B------:R-:W-:-:S09]  /*14f80*/  PLOP3.LUT P1, PT, P6, PT, PT, 0x8, 0x0 ;  /* 0x000000000000781c */ /* 0x000fd2000372e170 */
[----:B------:R-:W-:Y:S01]  /*14f90*/  VOTEU.ALL UP1, P6 ;  /* 0x00000000003f7886 */ /* 0x000fe20003020000 */
[----:B---3--:R-:W-:-:S05]  /*14fa0*/  @P0 IMAD.WIDE R2, R19, 0x4, R2 ;  /* 0x0000000413020825 */ /* 0x008fca00078e0202 */
[----:B------:R3:W5:Y:S01]  /*14fb0*/  @P0 LDG.E R4, desc[UR6][R2.64] ;  /* 0x0000000602040981 */ /* 0x000762000c1e1900 */
[----:B------:R-:W-:Y:S01]  /*14fc0*/  ISETP.NE.U32.AND P0, PT, RZ, UR4, PT ;  /* 0x00000004ff007c0c */ /* 0x000fe2000bf05070 */
[----:B------:R-:W-:-:S03]  /*14fd0*/  @!UP1 UIADD3 UR8, UP0, UR54, 0x270, URZ ;  /* 0x0000027036089890 */ /* 0x000fc6000ff1e03f */
[----:B------:R-:W-:Y:S01]  /*14fe0*/  ISETP.NE.AND.EX P0, PT, RZ, UR5, PT, P0 ;  /* 0x00000005ff007c0c */ /* 0x000fe2000bf05300 */
[----:B------:R-:W-:-:S03]  /*14ff0*/  @!UP1 UIADD3.X UR9, URZ, UR55, URZ, UP0, !UPT ;  /* 0x000000373f099290 */ /* 0x000fc600087fe43f */
[----:B------:R-:W-:Y:S01]  /*15000*/  SEL R6, R19, RZ, !P0 ;  /* 0x000000ff13067207 */ /* 0x000fe20004000000 */
[----:B------:R-:W-:Y:S01]  /*15010*/  VOTEU.ALL UP0, P6 ;  /* 0x00000000003f7886 */ /* 0x000fe20003000000 */
[----:B--23--:R-:W-:-:S07]  /*15020*/  IMAD R17, R17, 0x40, R7 ;  /* 0x0000004011117824 */ /* 0x00cfce00078e0207 */
.L_x_5202:
        /* <DEDUP_REMOVED lines=10> */
[----:B------:R-:W1:Y:S01]  /*150d0*/  LDL R5, [R1+0x14] ;  /* 0x0000140001057983 */ /* 0x000e620000100800 */
[----:B------:R-:W2:Y:S01]  /*150e0*/  LDC.64 R2, c[0x0][0x3f8] ;  /* 0x0000fe00ff027b82 */ /* 0x000ea20000000a00 */
[----:B------:R-:W-:Y:S02]  /*150f0*/  ULDC.64 UR4, c[0x0][0xb00] ;  /* 0x0002c00000047ab9 */ /* 0x000fe40000000a00 */
[----:B--2---:R-:W-:Y:S01]  /*15100*/  LOP3.LUT P0, RZ, R2, UR4, RZ, 0xfc, !PT ;  /* 0x0000000402ff7c12 */ /* 0x004fe2000f80fcff */
[----:B------:R-:W-:-:S03]  /*15110*/  UMOV UR4, 0xffffffff ;  /* 0xffffffff00047882 */ /* 0x000fc60000000000 */
[----:B------:R-:W-:-:S04]  /*15120*/  LOP3.LUT P0, RZ, R3, UR5, RZ, 0xfc, P0 ;  /* 0x0000000503ff7c12 */ /* 0x000fc8000800fcff */
[----:B-----5:R-:W-:Y:S01]  /*15130*/  SEL R7, R4, RZ, !P0 ;  /* 0x000000ff04077207 */ /* 0x020fe20004000000 */
[----:B-1----:R-:W-:Y:S01]  /*15140*/  VIADD R8, R5, 0xffffffff ;  /* 0xffffffff05087836 */ /* 0x002fe20000000000 */
[----:B------:R-:W-:Y:S07]  /*15150*/  BRA.DIV UR4, `(.L_x_5203) ;  /* 0x0000003e04f07947 */ /* 0x000fee000b800000 */
.L_x_5274:
[----:B------:R-:W-:Y:S01]  /*15160*/  UMOV UR4, 0xffffffff ;  /* 0xffffffff00047882 */ /* 0x000fe20000000000 */
[----:B------:R-:W-:Y:S02]  /*15170*/  SHF.R.S32.HI R5, RZ, 0x1f, R4 ;  /* 0x0000001fff057819 */ /* 0x000fe40000011404 */
[----:B------:R-:W-:Y:S05]  /*15180*/  BRA.DIV UR4, `(.L_x_5204) ;  /* 0x0000004204187947 */ /* 0x000fea000b800000 */
[----:B------:R-:W-:-:S13]  /*15190*/  ELECT P6, URZ, PT ;  /* 0x00000000003f782f */ /* 0x000fda00038c0000 */
.L_x_5277:
[----:B------:R-:W-:Y:S05]  /*151a0*/  @!P6 BRA `(.L_x_5205) ;  /* 0x000000040000e947 */ /* 0x000fea0003800000 */
[----:B------:R-:W-:-:S04]  /*151b0*/  ISETP.NE.U32.AND P0, PT, R2, RZ, PT ;  /* 0x000000ff0200720c */ /* 0x000fc80003f05070 */
[----:B------:R-:W-:-:S13]  /*151c0*/  ISETP.NE.AND.EX P0, PT, R3, RZ, PT, P0 ;  /* 0x000000ff0300720c */ /* 0x000fda0003f05300 */
[----:B------:R-:W-:Y:S05]  /*151d0*/  @!P0 BRA `(.L_x_5206) ;  /* 0x00000000004c8947 */ /* 0x000fea0003800000 */
        /* <DEDUP_REMOVED lines=19> */
.L_x_5206:
        /* <DEDUP_REMOVED lines=9> */
.L_x_5278:
        /* <DEDUP_REMOVED lines=11> */
.L_x_5208:
        /* <DEDUP_REMOVED lines=14> */
[----:B--2---:R-:W-:Y:S02]  /*15530*/  LEA R9, R11, R12, 0xd ;  /* 0x0000000c0b097211 */ /* 0x004fe400078e68ff */
[----:B---3--:R-:W-:Y:S02]  /*15540*/  R2UR UR4, R10 ;  /* 0x000000000a0472ca */ /* 0x008fe400000e0000 */
[----:B------:R-:W-:-:S11]  /*15550*/  R2UR UR8, R9 ;  /* 0x00000000090872ca */ /* 0x000fd600000e0000 */
[----:B------:R-:W-:Y:S02]  /*15560*/  ULEA UR11, UR11, UR4, 0x6 ;  /* 0x000000040b0b7291 */ /* 0x000fe4000f8e303f */
[----:B------:R-:W-:Y:S01]  /*15570*/  UIADD3 UR8, UR8, 0x22400, URZ ;  /* 0x0002240008087890 */ /* 0x000fe2000fffe03f */
[----:B------:R-:W-:-:S08]  /*15580*/  UMOV UR4, 0x0 ;  /* 0x0000000000047882 */ /* 0x000fd00000000000 */
[----:B------:R1:W-:Y:S02]  /*15590*/  UTMALDG.4D [UR8], [UR6], desc[UR4] ;  /* 0x00000408060075b4 */ /* 0x0003e40008019000 */
[----:B-1----:R-:W-:Y:S01]  /*155a0*/  NOP ;  /* 0x0000000000007918 */ /* 0x002fe20000000000 */
.L_x_5205:
[----:B------:R-:W1:Y:S01]  /*155b0*/  S2R R12, SR_CgaCtaId ;  /* 0x00000000000c7919 */ /* 0x000e620000008800 */
[----:B------:R-:W-:Y:S05]  /*155c0*/  WARPSYNC.ALL ;  /* 0x0000000000007948 */ /* 0x000fea0003800000 */
[----:B------:R-:W-:Y:S01]  /*155d0*/  BAR.SYNC.DEFER_BLOCKING 0x8, 0xa0 ;  /* 0x0202800000007b1d */ /* 0x000fe20000010000 */
[----:B------:R-:W-:Y:S02]  /*155e0*/  ELECT P0, URZ, PT ;  /* 0x00000000003f782f */ /* 0x000fe40003800000 */
[----:B------:R-:W-:-:S03]  /*155f0*/  MOV R11, 0x400 ;  /* 0x00000400000b7802 */ /* 0x000fc60000000f00 */
[----:B------:R-:W-:Y:S01]  /*15600*/  BSSY B0, `(.L_x_5209) ;  /* 0x000004c000007945 */ /* 0x000fe20003800000 */
[----:B-1----:R-:W-:-:S07]  /*15610*/  LEA R11, R12, R11, 0x18 ;  /* 0x0000000b0c0b7211 */ /* 0x002fce00078ec0ff */
        /* <DEDUP_REMOVED lines=8> */
[----:B------:R-:W-:Y:S01]  /*156a0*/  IMAD.MOV.U32 R6, RZ, RZ, 0x2000 ;  /* 0x00002000ff067424 */ /* 0x000fe200078e00ff */
[----:B------:R-:W-:Y:S01]  /*156b0*/  UIADD3 UR4, UP0, UR54, 0x770, URZ ;  /* 0x0000077036047890 */ /* 0x000fe2000ff1e03f */
[----:B------:R-:W-:Y:S01]  /*156c0*/  MOV R9, UR46 ;  /* 0x0000002e00097c02 */ /* 0x000fe20008000f00 */
[----:B------:R-:W-:Y:S01]  /*156d0*/  UMOV UR7, 0x12f00000 ;  /* 0x12f0000000077882 */ /* 0x000fe20000000000 */
[----:B------:R-:W-:Y:S01]  /*156e0*/  UMOV UR10, URZ ;  /* 0x0000003f000a7c82 */ /* 0x000fe20008000000 */
[----:B------:R1:W-:Y:S01]  /*156f0*/  SYNCS.ARRIVE.TRANS64 RZ, [R11+URZ+0x38800], R6 ;  /* 0x038800060bff79a7 */ /* 0x0003e2000800003f */
[----:B------:R-:W-:Y:S01]  /*15700*/  UIADD3 UR8, UR16, 0x20400, URZ ;  /* 0x0002040010087890 */ /* 0x000fe2000fffe03f */
[----:B------:R-:W-:Y:S01]  /*15710*/  R2UR UR46, R9 ;  /* 0x00000000092e72ca */ /* 0x000fe200000e0000 */
[----:B------:R-:W-:-:S02]  /*15720*/  UIADD3 UR9, UR16, 0x38800, URZ ;  /* 0x0003880010097890 */ /* 0x000fc4000fffe03f */
[----:B------:R-:W-:Y:S02]  /*15730*/  UIADD3.X UR5, URZ, UR55, URZ, UP0, !UPT ;  /* 0x000000373f057290 */ /* 0x000fe400087fe43f */
[----:B------:R-:W-:Y:S01]  /*15740*/  UIADD3 UR40, UR16, 0x28400, URZ ;  /* 0x0002840010287890 */ /* 0x000fe2000fffe03f */
[----:B------:R-:W-:Y:S01]  /*15750*/  UMOV UR42, 0x100 ;  /* 0x00000100002a7882 */ /* 0x000fe20000000000 */
[----:B-1----:R-:W-:Y:S01]  /*15760*/  IMAD.MOV.U32 R6, RZ, RZ, 0x10000 ;  /* 0x00010000ff067424 */ /* 0x002fe200078e00ff */
[----:B------:R-:W-:Y:S02]  /*15770*/  MOV R10, UR42 ;  /* 0x0000002a000a7c02 */ /* 0x000fe40008000f00 */
[----:B------:R1:W-:Y:S01]  /*15780*/  UTMALDG.4D [UR8], [UR14], desc[UR6] ;  /* 0x000006080e0075b4 */ /* 0x0003e20008019000 */
[----:B------:R-:W-:Y:S01]  /*15790*/  UMOV UR42, 0x40 ;  /* 0x00000040002a7882 */ /* 0x000fe20000000000 */
[----:B------:R-:W-:Y:S01]  /*157a0*/  UMOV UR43, UR11 ;  /* 0x0000000b002b7c82 */ /* 0x000fe20008000000 */
[----:B------:R-:W-:Y:S01]  /*157b0*/  UMOV UR44, UR12 ;  /* 0x0000000c002c7c82 */ /* 0x000fe20008000000 */
        /* <DEDUP_REMOVED lines=19> */
[----:B--2---:R-:W-:Y:S01]  /*158f0*/  MOV R6, UR47 ;  /* 0x0000002f00067c02 */ /* 0x004fe20008000f00 */
[----:B------:R-:W-:Y:S01]  /*15900*/  UIADD3 UR9, UR16, 0x38810, URZ ;  /* 0x0003881010097890 */ /* 0x000fe2000fffe03f */
[----:B------:R-:W-:Y:S01]  /*15910*/  UMOV UR26, 0x180 ;  /* 0x00000180001a7882 */ /* 0x000fe20000000000 */
[----:B------:R-:W-:Y:S01]  /*15920*/  UMOV UR27, UR11 ;  /* 0x0000000b001b7c82 */ /* 0x000fe20008000000 */
[----:B------:R-:W-:Y:S01]  /*15930*/  UMOV UR28, UR12 ;  /* 0x0000000c001c7c82 */ /* 0x000fe20008000000 */
[----:B------:R-:W-:Y:S01]  /*15940*/  UMOV UR29, UR13 ;  /* 0x0000000d001d7c82 */ /* 0x000fe20008000000 */
[----:B------:R-:W-:-:S02]  /*15950*/  UMOV UR18, 0x1c0 ;  /* 0x000001c000127882 */ /* 0x000fc40000000000 */
        /* <DEDUP_REMOVED lines=9> */
[----:B------:R-:W-:Y:S01]  /*159f0*/  UMOV UR17, UR9 ;  /* 0x0000000900117c82 */ /* 0x000fe20008000000 */
[----:B------:R1:W-:Y:S01]  /*15a00*/  UTMALDG.4D [UR40], [UR4], desc[UR6] ;  /* 0x00000628040075b4 */ /* 0x0003e20008019000 */
[----:B------:R-:W-:Y:S01]  /*15a10*/  R2UR UR47, R6 ;  /* 0x00000000062f72ca */ /* 0x000fe200000e0000 */
[----:B------:R2:W-:Y:S01]  /*15a20*/  UTMALDG.4D [UR56], [UR4], desc[UR6] ;  /* 0x00000638040075b4 */ /* 0x0005e20008019000 */
[----:B------:R2:W-:Y:S01]  /*15a30*/  UTMALDG.4D [UR48], [UR4], desc[UR6] ;  /* 0x00000630040075b4 */ /* 0x0005e20008019000 */
[----:B-1----:R-:W-:Y:S01]  /*15a40*/  R2UR UR42, R10 ;  /* 0x000000000a2a72ca */ /* 0x002fe200000e0000 */
[----:B------:R-:W-:-:S02]  /*15a50*/  UIADD3 UR40, UR16, 0x2e400, URZ ;  /* 0x0002e40010287890 */ /* 0x000fc4000fffe03f */
[----:B------:R-:W-:-:S10]  /*15a60*/  UIADD3 UR16, UR16, 0x34400, URZ ;  /* 0x0003440010107890 */ /* 0x000fd4000fffe03f */
[----:B------:R2:W-:Y:S01]  /*15a70*/  UTMALDG.4D [UR40], [UR4], desc[UR6] ;  /* 0x00000628040075b4 */ /* 0x0005e20008019000 */
[----:B------:R2:W-:Y:S01]  /*15a80*/  UTMALDG.4D [UR32], [UR4], desc[UR6] ;  /* 0x00000620040075b4 */ /* 0x0005e20008019000 */
[----:B------:R2:W-:Y:S01]  /*15a90*/  UTMALDG.4D [UR24], [UR4], desc[UR6] ;  /* 0x00000618040075b4 */ /* 0x0005e20008019000 */
[----:B------:R2:W-:Y:S02]  /*15aa0*/  UTMALDG.4D [UR16], [UR4], desc[UR6] ;  /* 0x00000610040075b4 */ /* 0x0005e40008019000 */
[----:B--2---:R-:W-:Y:S01]  /*15ab0*/  NOP ;  /* 0x0000000000007918 */ /* 0x004fe20000000000 */
.L_x_5210:
[----:B------:R-:W-:Y:S05]  /*15ac0*/  BSYNC B0 ;  /* 0x0000000000007941 */ /* 0x000fea0003800000 */
.L_x_5209:
        /* <DEDUP_REMOVED lines=8> */
[----:B-1----:R-:W-:-:S05]  /*15b50*/  IMAD.U32 R6, RZ, RZ, UR4 ;  /* 0x00000004ff067e24 */ /* 0x002fca000f8e00ff */
[----:B------:R-:W-:-:S04]  /*15b60*/  SHF.L.U32 R6, R6, 0x1f, RZ ;  /* 0x0000001f06067819 */ /* 0x000fc800000006ff */
[----:B------:R-:W1:Y:S02]  /*15b70*/  SYNCS.PHASECHK.TRANS64.TRYWAIT P0, [R11+URZ+0x38820], R6 ;  /* 0x038820060b0075a7 */ /* 0x000e64000800017f */
[----:B-1----:R-:W-:Y:S05]  /*15b80*/  @!P0 BRA `(.L_x_5211) ;  /* 0x0000003400cc8947 */ /* 0x002fea0003800000 */
.L_x_5279:
[----:B------:R-:W-:Y:S01]  /*15b90*/  ULDC.64 UR38, c[0x0][0x3f8] ;  /* 0x0000fe0000267ab9 */ /* 0x000fe20000000a00 */
[----:B------:R-:W-:Y:S01]  /*15ba0*/  ULDC.64 UR46, c[0x0][0x408] ;  /* 0x00010200002e7ab9 */ /* 0x000fe20000000a00 */
        /* <DEDUP_REMOVED lines=11> */
.L_x_5280:
        /* <DEDUP_REMOVED lines=11> */
.L_x_5215:
        /* <DEDUP_REMOVED lines=43> */
[----:B------:R-:W-:-:S02]  /*15fc0*/  UMOV UR10, UR21 ;  /* 0x00000015000a7c82 */ /* 0x000fc40008000000 */
[----:B------:R1:W-:Y:S01]  /*15fd0*/  UTMALDG.4D [UR8], [UR4], desc[UR6] ;  /* 0x00000608040075b4 */ /* 0x0003e20008019000 */
        /* <DEDUP_REMOVED lines=12> */
.L_x_5213:
[----:B------:R-:W-:Y:S05]  /*160a0*/  BSYNC B0 ;  /* 0x0000000000007941 */ /* 0x000fea0003800000 */
.L_x_5212:
        /* <DEDUP_REMOVED lines=47> */
.L_x_5222:
[----:B-1----:R-:W1:Y:S01]  /*163a0*/  S2R R3, SR_CgaCtaId ;  /* 0x0000000000037919 */ /* 0x002e620000008800 */
[----:B------:R-:W-:-:S04]  /*163b0*/  MOV R2, 0x400 ;  /* 0x0000040000027802 */ /* 0x000fc80000000f00 */
[----:B-1----:R-:W-:Y:S02]  /*163c0*/  LEA R2, R3, R2, 0x18 ;  /* 0x0000000203027211 */ /* 0x002fe400078ec0ff */
[----:B------:R-:W-:-:S03]  /*163d0*/  SHF.L.U32 R3, R13, 0x1f, RZ ;  /* 0x0000001f0d037819 */ /* 0x000fc600000006ff */
[----:B------:R-:W-:-:S04]  /*163e0*/  IMAD R2, R14, 0x8, R2 ;  /* 0x000000080e027824 */ /* 0x000fc800078e0202 */
[----:B------:R-:W1:Y:S02]  /*163f0*/  SYNCS.PHASECHK.TRANS64.TRYWAIT P0, [R2+URZ+0x38840], R3 ;  /* 0x03884003020075a7 */ /* 0x000e64000800017f */
[----:B-1----:R-:W-:Y:S05]  /*16400*/  @!P0 BRA `(.L_x_5223) ;  /* 0x0000002c00e08947 */ /* 0x002fea0003800000 */
.L_x_5281:
        /* <DEDUP_REMOVED lines=11> */
.L_x_5224:
        /* <DEDUP_REMOVED lines=15> */
[----:B------:R-:W-:Y:S02]  /*165b0*/  R2UR UR8, R6 ;  /* 0x00000000060872ca */ /* 0x000fe400000e0000 */
[----:B---3--:R-:W-:-:S04]  /*165c0*/  LEA R8, R8, R9, 0x6 ;  /* 0x0000000908087211 */ /* 0x008fc800078e30ff */
[----:B------:R-:W-:-:S07]  /*165d0*/  R2UR UR11, R8 ;  /* 0x00000000080b72ca */ /* 0x000fce00000e0000 */
[----:B------:R-:W-:-:S09]  /*165e0*/  UIADD3 UR8, UR8, 0x22400, URZ ;  /* 0x0002240008087890 */ /* 0x000fd2000fffe03f */
[----:B------:R2:W-:Y:S01]  /*165f0*/  UTMALDG.4D [UR8], [UR4], desc[UR6] ;  /* 0x00000608040075b4 */ /* 0x0005e20008019000 */
[----:B------:R-:W3:Y:S02]  /*16600*/  SYNCS.PHASECHK.TRANS64.TRYWAIT P0, [R2+URZ+0x38860], R3 ;  /* 0x03886003020075a7 */ /* 0x000ee4000800017f */
[----:B--23--:R-:W-:Y:S05]  /*16610*/  @!P0 BRA `(.L_x_5225) ;  /* 0x0000002c00708947 */ /* 0x00cfea0003800000 */
.L_x_5282:
        /* <DEDUP_REMOVED lines=8> */
.L_x_5226:
        /* <DEDUP_REMOVED lines=54> */
.L_x_5221:
[----:B------:R-:W-:Y:S05]  /*16a00*/  BSYNC B2 ;  /* 0x0000000000027941 */ /* 0x000fea0003800000 */
.L_x_5220:
[----:B------:R-:W2:Y:S02]  /*16a10*/  LDL R2, [R1+0x14] ;  /* 0x0000140001027983 */ /* 0x000ea40000100800 */
[----:B--2---:R-:W-:-:S07]  /*16a20*/  VIADD R8, R2, 0xfffffffd ;  /* 0xfffffffd02087836 */ /* 0x004fce0000000000 */
.L_x_5219:
[----:B------:R-:W-:Y:S05]  /*16a30*/  BSYNC B1 ;  /* 0x0000000000017941 */ /* 0x000fea0003800000 */
.L_x_5218:
[----:B------:R-:W2:Y:S01]  /*16a40*/  LDL.LU R2, [R1+0x14] ;  /* 0x0000140001027983 */ /* 0x000ea20000300800 */
[----:B------:R-:W-:Y:S01]  /*16a50*/  VIADD R10, R10, 0xfffffffe ;  /* 0xfffffffe0a0a7836 */ /* 0x000fe20000000000 */
[----:B--2---:R-:W-:-:S04]  /*16a60*/  LOP3.LUT R3, RZ, R2, RZ, 0x33, !PT ;  /* 0x00000002ff037212 */ /* 0x004fc800078e33ff */
[----:B------:R-:W-:-:S13]  /*16a70*/  ISETP.NE.AND P0, PT, R10, R3, PT ;  /* 0x000000030a00720c */ /* 0x000fda0003f05270 */
[----:B------:R-:W-:Y:S05]  /*16a80*/  @!P0 BRA `(.L_x_5217) ;  /* 0x0000001000388947 */ /* 0x000fea0003800000 */
.L_x_5241:
        /* <DEDUP_REMOVED lines=31> */
.L_x_5229:
[----:B------:R-:W2:Y:S01]  /*16c80*/  S2R R3, SR_CgaCtaId ;  /* 0x0000000000037919 */ /* 0x000ea20000008800 */
[----:B------:R-:W-:-:S04]  /*16c90*/  MOV R2, 0x400 ;  /* 0x0000040000027802 */ /* 0x000fc80000000f00 */
[----:B--2---:R-:W-:Y:S02]  /*16ca0*/  LEA R2, R3, R2, 0x18 ;  /* 0x0000000203027211 */ /* 0x004fe400078ec0ff */
[----:B------:R-:W-:-:S03]  /*16cb0*/  SHF.L.U32 R3, R10, 0x1f, RZ ;  /* 0x0000001f0a037819 */ /* 0x000fc600000006ff */
[----:B------:R-:W-:-:S04]  /*16cc0*/  IMAD R2, R9, 0x8, R2 ;  /* 0x0000000809027824 */ /* 0x000fc800078e0202 */
[----:B------:R-:W2:Y:S02]  /*16cd0*/  SYNCS.PHASECHK.TRANS64.TRYWAIT P0, [R2+URZ+0x38840], R3 ;  /* 0x03884003020075a7 */ /* 0x000ea4000800017f */
[----:B--2---:R-:W-:Y:S05]  /*16ce0*/  @!P0 BRA `(.L_x_5230) ;  /* 0x0000002400d08947 */ /* 0x004fea0003800000 */
.L_x_5283:
        /* <DEDUP_REMOVED lines=11> */
.L_x_5231:
[----:B------:R-:W3:Y:S01]  /*16da0*/  LDL R12, [R1+0x8] ;  /* 0x00000800010c7983 */ /* 0x000ee20000100800 */
[----:B-1----:R-:W-:Y:S01]  /*16db0*/  MOV R6, 0x400 ;  /* 0x0000040000067802 */ /* 0x002fe20000000f00 */
        /* <DEDUP_REMOVED lines=19> */
.L_x_5284:
        /* <DEDUP_REMOVED lines=8> */
.L_x_5233:
        /* <DEDUP_REMOVED lines=53> */
.L_x_5228:
[----:B------:R-:W-:Y:S05]  /*172c0*/  BSYNC B1 ;  /* 0x0000000000017941 */ /* 0x000fea0003800000 */
.L_x_5227:
        /* <DEDUP_REMOVED lines=10> */
[----:B------:R-:W-:Y:S01]  /*17370*/  ISETP.NE.U32.AND P0, PT, RZ, UR38, PT ;  /* 0x00000026ff007c0c */ /* 0x000fe2000bf05070 */
[----:B------:R-:W-:-:S03]  /*17380*/  IMAD.MOV.U32 R10, RZ, RZ, R9 ;  /* 0x000000ffff0a7224 */ /* 0x000fc600078e0009 */
        /* <DEDUP_REMOVED lines=17> */
[----:B------:R-:W-:-:S06]  /*174a0*/  LEA.HI.X R7, R2, UR39, R3, 0x2, P0 ;  /* 0x0000002702077c11 */ /* 0x000fcc00080f1403 */
[----:B------:R2:W5:Y:S03]  /*174b0*/  LDG.E R7, desc[UR4][R6.64] ;  /* 0x0000000406077981 */ /* 0x000566000c1e1900 */
.L_x_5236:
[----:B------:R-:W3:Y:S01]  /*174c0*/  S2R R3, SR_CgaCtaId ;  /* 0x0000000000037919 */ /* 0x000ee20000008800 */
[----:B------:R-:W-:-:S04]  /*174d0*/  MOV R2, 0x400 ;  /* 0x0000040000027802 */ /* 0x000fc80000000f00 */
[----:B---3--:R-:W-:Y:S02]  /*174e0*/  LEA R2, R3, R2, 0x18 ;  /* 0x0000000203027211 */ /* 0x008fe400078ec0ff */
[----:B------:R-:W-:-:S03]  /*174f0*/  SHF.L.U32 R3, R11, 0x1f, RZ ;  /* 0x0000001f0b037819 */ /* 0x000fc600000006ff */
[----:B------:R-:W-:-:S04]  /*17500*/  IMAD R2, R12, 0x8, R2 ;  /* 0x000000080c027824 */ /* 0x000fc800078e0202 */
[----:B------:R-:W3:Y:S02]  /*17510*/  SYNCS.PHASECHK.TRANS64.TRYWAIT P0, [R2+URZ+0x38840], R3 ;  /* 0x03884003020075a7 */ /* 0x000ee4000800017f */
[----:B---3--:R-:W-:Y:S05]  /*17520*/  @!P0 BRA `(.L_x_5237) ;  /* 0x0000001c00e88947 */ /* 0x008fea0003800000 */
.L_x_5285:
        /* <DEDUP_REMOVED lines=11> */
.L_x_5238:
[----:B--2---:R-:W2:Y:S01]  /*175e0*/  LDL R6, [R1] ;  /* 0x0000000001067983 */ /* 0x004ea20000100800 */
        /* <DEDUP_REMOVED lines=21> */
.L_x_5286:
        /* <DEDUP_REMOVED lines=8> */
.L_x_5240:
        /* <DEDUP_REMOVED lines=54> */
.L_x_5235:
[----:B------:R-:W-:Y:S05]  /*17b20*/  BSYNC B1 ;  /* 0x0000000000017941 */ /* 0x000fea0003800000 */
.L_x_5234:
[----:B------:R-:W2:Y:S01]  /*17b30*/  LDL R2, [R1+0xc] ;  /* 0x00000c0001027983 */ /* 0x000ea20000100800 */
[----:B------:R-:W-:Y:S01]  /*17b40*/  VIADD R8, R8, 0xfffffffe ;  /* 0xfffffffe08087836 */ /* 0x000fe20000000000 */
[----:B--2---:R-:W-:-:S13]  /*17b50*/  ISETP.GT.AND P0, PT, R9, R2, PT ;  /* 0x000000020900720c */ /* 0x004fda0003f04270 */
[----:B------:R-:W-:Y:S05]  /*17b60*/  @P0 BRA `(.L_x_5241) ;  /* 0xffffffec00c80947 */ /* 0x000fea000383ffff */
.L_x_5217:
[----:B------:R-:W-:Y:S05]  /*17b70*/  BSYNC B0 ;  /* 0x0000000000007941 */ /* 0x000fea0003800000 */
.L_x_5216:
        /* <DEDUP_REMOVED lines=26> */
.L_x_5243:
[----:B------:R-:W-:Y:S05]  /*17d20*/  BSYNC B0 ;  /* 0x0000000000007941 */ /* 0x000fea0003800000 */
.L_x_5242:
[----:B--2---:R-:W2:Y:S02]  /*17d30*/  LDL.LU R2, [R1+0x4] ;  /* 0x0000040001027983 */ /* 0x004ea40000300800 */
[----:B--2---:R-:W-:-:S05]  /*17d40*/  LOP3.LUT R2, R2, R0, RZ, 0x3c, !PT ;  /* 0x0000000002027212 */ /* 0x004fca00078e3cff */
[----:B------:R2:W-:Y:S02]  /*17d50*/  STL [R1+0x4], R2 ;  /* 0x0000040201007387 */ /* 0x0005e40000100800 */
.L_x_5198:
[----:B------:R-:W-:Y:S05]  /*17d60*/  BSYNC B6 ;  /* 0x0000000000067941 */ /* 0x000fea0003800000 */
.L_x_5196:
[----:B------:R-:W-:-:S03]  /*17d70*/  UMOV UR4, 0xffffffff ;  /* 0xffffffff00047882 */ /* 0x000fc60000000000 */
[----:B------:R-:W-:Y:S05]  /*17d80*/  BRA.DIV UR4, `(.L_x_5244) ;  /* 0x0000001604f87947 */ /* 0x000fea000b800000 */
[----:B------:R3:W4:Y:S04]  /*17d90*/  SHFL.IDX PT, R4, R16, RZ, 0x1f ;  /* 0x00001fff10047589 */ /* 0x00072800000e0000 */
[----:B------:R-:W0:Y:S02]  /*17da0*/  SHFL.IDX PT, R16, R16, 0x1, 0x1f ;  /* 0x00201f0010107f89 */ /* 0x000e2400000e0000 */
.L_x_5290:
[----:B------:R-:W1:Y:S01]  /*17db0*/  S2R R0, SR_TID.X ;  /* 0x0000000000007919 */ /* 0x000e620000002100 */
        /* <DEDUP_REMOVED lines=9> */
[----:B--2---:R-:W1:Y:S01]  /*17e50*/  LDC.64 R2, c[0x0][0xd58] ;  /* 0x00035600ff027b82 */ /* 0x004e620000000a00 */
[----:B------:R-:W-:Y:S01]  /*17e60*/  ULDC.64 UR4, c[0x0][0x208] ;  /* 0x0000820000047ab9 */ /* 0x000fe20000000a00 */
[----:B-1----:R-:W-:-:S06]  /*17e70*/  IMAD.WIDE R2, R5, 0x4, R2 ;  /* 0x0000000405027825 */ /* 0x002fcc00078e0202 */
[----:B------:R1:W5:Y:S02]  /*17e80*/  LDG.E R3, desc[UR4][R2.64] ;  /* 0x0000000402037981 */ /* 0x000364000c1e1900 */
.L_x_5246:
[----:B------:R-:W-:Y:S05]  /*17e90*/  BSYNC B0 ;  /* 0x0000000000007941 */ /* 0x000fea0003800000 */
.L_x_5245:
        /* <DEDUP_REMOVED lines=19> */
[----:B------:R-:W1:Y:S02]  /*17fd0*/  SHFL.UP PT, R14, R7, 0x10, RZ ;  /* 0x06000000070e7989 */ /* 0x000e6400000e00ff */
[----:B-12---:R-:W-:-:S05]  /*17fe0*/  SEL R2, R14, RZ, P0 ;  /* 0x000000ff0e027207 */ /* 0x006fca0000000000 */
[----:B------:R-:W-:-:S05]  /*17ff0*/  IMAD.IADD R2, R7, 0x1, R2 ;  /* 0x0000000107027824 */ /* 0x000fca00078e0202 */
[----:B------:R0:W1:Y:S02]  /*18000*/  SHFL.IDX PT, R14, R2, 0x1f, 0x1f ;  /* 0x03e01f00020e7f89 */ /* 0x00006400000e0000 */
.L_x_5298:
[----:B------:R-:W-:Y:S02]  /*18010*/  ULDC UR4, c[0x0][0xd10] ;  /* 0x0003440000047ab9 */ /* 0x000fe40000000800 */
[----:B------:R-:W-:-:S05]  /*18020*/  MOV R5, UR4 ;  /* 0x0000000400057c02 */ /* 0x000fca0008000f00 */
[----:B-1----:R-:W-:-:S04]  /*18030*/  IMAD R7, R14, R5, RZ ;  /* 0x000000050e077224 */ /* 0x002fc800078e02ff */
[----:B---3--:R-:W-:-:S05]  /*18040*/  IMAD.IADD R16, R16, 0x1, R7 ;  /* 0x0000000110107824 */ /* 0x008fca00078e0207 */
[----:B----4-:R-:W-:-:S13]  /*18050*/  ISETP.GT.AND P0, PT, R16, R4, PT ;  /* 0x000000041000720c */ /* 0x010fda0003f04270 */
[----:B------:R-:W-:Y:S05]  /*18060*/  @P0 BRA `(.L_x_5248) ;  /* 0x0000000000b80947 */ /* 0x000fea0003800000 */
[----:B------:R-:W1:Y:S02]  /*18070*/  LDC R0, c[0x0][0xd14] ;  /* 0x00034500ff007b82 */ /* 0x000e640000000800 */
.L_x_5253:
        /* <DEDUP_REMOVED lines=15> */
.L_x_5251:
[----:B------:R-:W-:Y:S05]  /*18170*/  BSYNC B0 ;  /* 0x0000000000007941 */ /* 0x000fea0003800000 */
.L_x_5250:
        /* <DEDUP_REMOVED lines=23> */
.L_x_5306:
[----:B------:R-:W-:Y:S02]  /*182f0*/  ULDC UR4, c[0x0][0xd10] ;  /* 0x0003440000047ab9 */ /* 0x000fe40000000800 */
[----:B------:R-:W-:-:S04]  /*18300*/  IMAD.U32 R5, RZ, RZ, UR4 ;  /* 0x00000004ff057e24 */ /* 0x000fc8000f8e00ff */
[----:B-1----:R-:W-:-:S04]  /*18310*/  IMAD R7, R14, R5, RZ ;  /* 0x000000050e077224 */ /* 0x002fc800078e02ff */
[----:B------:R-:W-:-:S05]  /*18320*/  IMAD.IADD R16, R7, 0x1, R16 ;  /* 0x0000000107107824 */ /* 0x000fca00078e0210 */
[----:B------:R-:W-:-:S13]  /*18330*/  ISETP.GT.AND P0, PT, R16, R4, PT ;  /* 0x000000041000720c */ /* 0x000fda0003f04270 */
[----:B------:R-:W-:Y:S05]  /*18340*/  @!P0 BRA `(.L_x_5253) ;  /* 0xfffffffc004c8947 */ /* 0x000fea000383ffff */
.L_x_5248:
        /* <DEDUP_REMOVED lines=8> */
.L_x_5310:
[----:B------:R-:W-:Y:S01]  /*183d0*/  ISETP.NE.AND P0, PT, R6, RZ, PT ;  /* 0x000000ff0600720c */ /* 0x000fe20003f05270 */
[----:B------:R-:W-:-:S12]  /*183e0*/  IMAD.MOV.U32 R8, RZ, RZ, RZ ;  /* 0x000000ffff087224 */ /* 0x000fd800078e00ff */
[----:B------:R-:W-:Y:S05]  /*183f0*/  @!P0 BRA `(.L_x_5255) ;  /* 0x0000000000108947 */ /* 0x000fea0003800000 */
[----:B------:R-:W-:Y:S01]  /*18400*/  UMOV UR4, 0xffffffff ;  /* 0xffffffff00047882 */ /* 0x000fe20000000000 */
[----:B------:R-:W-:Y:S02]  /*18410*/  VIADD R12, R7, 0xffffffff ;  /* 0xffffffff070c7836 */ /* 0x000fe40000000000 */
[----:B------:R-:W-:Y:S05]  /*18420*/  BRA.DIV UR4, `(.L_x_5256) ;  /* 0x0000001a04847947 */ /* 0x000fea000b800000 */
[----:B------:R3:W4:Y:S02]  /*18430*/  SHFL.IDX PT, R8, R2, R12, 0x1f ;  /* 0x00001f0c02087589 */ /* 0x00072400000e0000 */
.L_x_5255:
[----:B01-3--:R-:W0:Y:S01]  /*18440*/  LDC.64 R2, c[0x0][0xd68] ;  /* 0x00035a00ff027b82 */ /* 0x00be220000000a00 */
[----:B------:R-:W-:Y:S01]  /*18450*/  IMAD.IADD R19, R7, 0x1, R19 ;  /* 0x0000000107137824 */ /* 0x000fe200078e0213 */
[----:B------:R-:W-:-:S03]  /*18460*/  ULDC.64 UR4, c[0x0][0x208] ;  /* 0x0000820000047ab9 */ /* 0x000fc60000000a00 */
[----:B0-----:R-:W-:-:S05]  /*18470*/  IMAD.WIDE R2, R19, 0x4, R2 ;  /* 0x0000000413027825 */ /* 0x001fca00078e0202 */
[----:B------:R0:W2:Y:S01]  /*18480*/  LDG.E R10, desc[UR4][R2.64] ;  /* 0x00000004020a7981 */ /* 0x0000a2000c1e1900 */
[----:B----4-:R-:W-:Y:S02]  /*18490*/  IMAD R16, R8, R5, R16 ;  /* 0x0000000508107224 */ /* 0x010fe400078e0210 */
[----:B0-----:R-:W-:Y:S02]  /*184a0*/  IMAD.MOV.U32 R2, RZ, RZ, RZ ;  /* 0x000000ffff027224 */ /* 0x001fe400078e00ff */
[----:B--2---:R-:W-:-:S05]  /*184b0*/  IMAD R6, R17, R10, RZ ;  /* 0x0000000a11067224 */ /* 0x004fca00078e02ff */
        /* <DEDUP_REMOVED lines=57> */
[----:B------:R-:W-:-:S03]  /*18850*/  IMAD R18, R3, R5, R4 ;  /* 0x0000000503127224 */ /* 0x000fc600078e0204 */
[----:B------:R-:W-:Y:S01]  /*18860*/  IADD3 R17, R17, R2, RZ ;  /* 0x0000000211117210 */ /* 0x000fe20007ffe0ff */
[----:B------:R-:W-:Y:S06]  /*18870*/  BRA `(.L_x_5257) ;  /* 0x00000000001c7947 */ /* 0x000fec0003800000 */
.L_x_5249:
[----:B------:R-:W-:Y:S01]  /*18880*/  UMOV UR4, URZ ;  /* 0x0000003f00047c82 */ /* 0x000fe20008000000 */
[----:B------:R-:W-:Y:S01]  /*18890*/  UMOV UR5, URZ ;  /* 0x0000003f00057c82 */ /* 0x000fe20008000000 */
[----:B------:R-:W-:Y:S01]  /*188a0*/  ULDC UR6, c[0x0][0xd14] ;  /* 0x0003450000067ab9 */ /* 0x000fe20000000800 */
[----:B------:R-:W-:Y:S02]  /*188b0*/  IMAD.MOV.U32 R16, RZ, RZ, R4 ;  /* 0x000000ffff107224 */ /* 0x000fe400078e0004 */
[----:B------:R-:W-:Y:S02]  /*188c0*/  IMAD.U32 R17, RZ, RZ, UR4 ;  /* 0x00000004ff117e24 */ /* 0x000fe4000f8e00ff */
[----:B------:R-:W-:Y:S02]  /*188d0*/  IMAD.U32 R18, RZ, RZ, UR5 ;  /* 0x00000005ff127e24 */ /* 0x000fe4000f8e00ff */
[----:B------:R-:W-:-:S07]  /*188e0*/  IMAD.U32 R19, RZ, RZ, UR6 ;  /* 0x00000006ff137e24 */ /* 0x000fce000f8e00ff */
.L_x_5257:
        /* <DEDUP_REMOVED lines=12> */
.L_x_5184:
[----:B-1----:R-:W3:Y:S01]  /*189b0*/  LDL R0, [R1+0x1c] ;  /* 0x00001c0001007983 */ /* 0x002ee20000100800 */
[----:B------:R-:W1:Y:S01]  /*189c0*/  S2R R3, SR_CgaCtaId ;  /* 0x0000000000037919 */ /* 0x000e620000008800 */
[----:B---3--:R-:W-:Y:S02]  /*189d0*/  R2UR UR4, R0 ;  /* 0x00000000000472ca */ /* 0x008fe400000e0000 */
[----:B------:R-:W-:-:S04]  /*189e0*/  MOV R0, 0x400 ;  /* 0x0000040000007802 */ /* 0x000fc80000000f00 */
[----:B-1----:R-:W-:-:S07]  /*189f0*/  LEA R0, R3, R0, 0x18 ;  /* 0x0000000003007211 */ /* 0x002fce00078ec0ff */
[----:B------:R-:W-:-:S04]  /*18a00*/  UIADD3 UR4, UR4, 0x1, URZ ;  /* 0x0000000104047890 */ /* 0x000fc8000fffe03f */
[----:B------:R-:W-:-:S04]  /*18a10*/  ULEA.HI UR5, UR4, UR4, URZ, 0x1 ;  /* 0x0000000404057291 */ /* 0x000fc8000f8f083f */
[----:B------:R-:W-:-:S04]  /*18a20*/  ULOP3.LUT UR5, UR5, 0xfffffffe, URZ, 0xc0, !UPT ;  /* 0xfffffffe05057892 */ /* 0x000fc8000f8ec03f */
[----:B------:R-:W-:-:S06]  /*18a30*/  UIADD3 UR5, UR4, -UR5, URZ ;  /* 0x8000000504057290 */ /* 0x000fcc000fffe03f */
[----:B------:R-:W-:-:S05]  /*18a40*/  IMAD.U32 R3, RZ, RZ, UR5 ;  /* 0x00000005ff037e24 */ /* 0x000fca000f8e00ff */
[----:B------:R-:W-:-:S04]  /*18a50*/  SHF.L.U32 R3, R3, 0x1f, RZ ;  /* 0x0000001f03037819 */ /* 0x000fc800000006ff */
[----:B------:R-:W1:Y:S02]  /*18a60*/  SYNCS.PHASECHK.TRANS64.TRYWAIT P0, [R0+URZ+0x38820], R3 ;  /* 0x03882003000075a7 */ /* 0x000e64000800017f */
[----:B-1----:R-:W-:Y:S05]  /*18a70*/  @!P0 BRA `(.L_x_5259) ;  /* 0x0000001400188947 */ /* 0x002fea0003800000 */
.L_x_5313:
[----:B------:R-:W-:-:S03]  /*18a80*/  UMOV UR4, 0xffffffff ;  /* 0xffffffff00047882 */ /* 0x000fc60000000000 */
[----:B------:R-:W-:Y:S05]  /*18a90*/  BRA.DIV UR4, `(.L_x_5260) ;  /* 0x0000001604247947 */ /* 0x000fea000b800000 */
[----:B--2---:R-:W2:Y:S02]  /*18aa0*/  S2R R2, SR_TID.X ;  /* 0x0000000000027919 */ /* 0x004ea40000002100 */
[----:B--2---:R-:W-:-:S04]  /*18ab0*/  SHF.R.U32.HI R2, RZ, 0x5, R2 ;  /* 0x00000005ff027819 */ /* 0x004fc80000011602 */
[----:B------:R-:W-:-:S05]  /*18ac0*/  LOP3.LUT R2, R2, 0x3, RZ, 0xc0, !PT ;  /* 0x0000000302027812 */ /* 0x000fca00078ec0ff */
[----:B------:R2:W3:Y:S02]  /*18ad0*/  SHFL.IDX PT, R14, R2, RZ, 0x1f ;  /* 0x00001fff020e7589 */ /* 0x0004e400000e0000 */
.L_x_5316:
[----:B---3--:R-:W-:Y:S01]  /*18ae0*/  ISETP.NE.AND P0, PT, R14, RZ, PT ;  /* 0x000000ff0e00720c */ /* 0x008fe20003f05270 */
[----:B------:R-:W-:-:S12]  /*18af0*/  BSSY B0, `(.L_x_5261) ;  /* 0x0000027000007945 */ /* 0x000fd80003800000 */
[----:B------:R-:W-:Y:S05]  /*18b00*/  @P0 BRA `(.L_x_5262) ;  /* 0x0000000000940947 */ /* 0x000fea0003800000 */
[----:B------:R-:W-:-:S03]  /*18b10*/  UMOV UR4, 0xffffffff ;  /* 0xffffffff00047882 */ /* 0x000fc60000000000 */
[----:B------:R-:W-:Y:S05]  /*18b20*/  BRA.DIV UR4, `(.L_x_5263) ;  /* 0x0000001604347947 */ /* 0x000fea000b800000 */
[----:B------:R-:W-:-:S13]  /*18b30*/  ELECT P6, URZ, PT ;  /* 0x00000000003f782f */ /* 0x000fda00038c0000 */
.L_x_5319:
[----:B------:R-:W-:Y:S05]  /*18b40*/  @!P6 BRA `(.L_x_5262) ;  /* 0x000000000084e947 */ /* 0x000fea0003800000 */
[----:B--2---:R-:W2:Y:S02]  /*18b50*/  LDL.LU R2, [R1+0x24] ;  /* 0x0000240001027983 */ /* 0x004ea40000300800 */
[----:B--2---:R-:W-:-:S04]  /*18b60*/  LOP3.LUT R2, R2, 0x2, RZ, 0xfc, !PT ;  /* 0x0000000202027812 */ /* 0x004fc800078efcff */
[----:B------:R-:W-:-:S13]  /*18b70*/  ISETP.NE.AND P2, PT, R2, 0x3, PT ;  /* 0x000000030200780c */ /* 0x000fda0003f45270 */
[----:B------:R-:W-:Y:S05]  /*18b80*/  @!P2 BRA `(.L_x_5264) ;  /* 0x000000000004a947 */ /* 0x000fea0003800000 */
[----:B------:R-:W-:Y:S01]  /*18b90*/  BPT.TRAP 0x1 ;  /* 0x000000040000795c */ /* 0x000fe20000300000 */
.L_x_5264:
        /* <DEDUP_REMOVED lines=14> */
.L_x_5320:
[----:B------:R-:W2:Y:S02]  /*18c80*/  SYNCS.PHASECHK.TRANS64.TRYWAIT P0, [R7+URZ], R2 ;  /* 0x00000002070075a7 */ /* 0x000ea4000800017f */
[----:B--2---:R-:W-:Y:S05]  /*18c90*/  @!P0 BRA `(.L_x_5266) ;  /* 0x00000014000c8947 */ /* 0x004fea0003800000 */
.L_x_5321:
[----:B------:R-:W-:Y:S05]  /*18ca0*/  @!P2 BRA `(.L_x_5267) ;  /* 0x000000000004a947 */ /* 0x000fea0003800000 */
[----:B------:R-:W-:Y:S01]  /*18cb0*/  BPT.TRAP 0x1 ;  /* 0x000000040000795c */ /* 0x000fe20000300000 */
.L_x_5267:
[----:B------:R-:W3:Y:S01]  /*18cc0*/  LDL.LU R4, [R1] ;  /* 0x0000000001047983 */ /* 0x000ee20000300800 */
[----:B------:R-:W-:-:S04]  /*18cd0*/  VIADD R0, R0, 0x38860 ;  /* 0x0003886000007836 */ /* 0x000fc80000000000 */
[----:B---3--:R-:W-:-:S04]  /*18ce0*/  IMAD R4, R4, 0x8, R0 ;  /* 0x0000000804047824 */ /* 0x008fc800078e0200 */
[----:B------:R-:W3:Y:S02]  /*18cf0*/  SYNCS.PHASECHK.TRANS64.TRYWAIT P0, [R4+URZ], R5 ;  /* 0x00000005040075a7 */ /* 0x000ee4000800017f */
[----:B---3--:R-:W-:Y:S05]  /*18d00*/  @!P0 BRA `(.L_x_5268) ;  /* 0x0000001400048947 */ /* 0x008fea0003800000 */
.L_x_5322:
[----:B------:R-:W-:-:S07]  /*18d10*/  IMAD R3, R3, 0x8, R0 ;  /* 0x0000000803037824 */ /* 0x000fce00078e0200 */
.L_x_5269:
[----:B----4-:R4:W0:Y:S02]  /*18d20*/  SYNCS.PHASECHK.TRANS64.TRYWAIT P0, [R3+URZ], R2 ;  /* 0x00000002030075a7 */ /* 0x010824000800017f */
[----:B0-----:R-:W-:Y:S05]  /*18d30*/  @!P0 NANOSLEEP.SYNCS 0x989680 ;  /* 0x009896800000895d */ /* 0x001fea0003900000 */
[----:B------:R-:W0:Y:S02]  /*18d40*/  @!P0 SYNCS.PHASECHK.TRANS64 P0, [R3+URZ], R2 ;  /* 0x00000002030085a7 */ /* 0x000e24000800007f */
[----:B0-----:R-:W-:Y:S05]  /*18d50*/  @!P0 BRA `(.L_x_5269) ;  /* 0xfffffffc00f08947 */ /* 0x001fea000383ffff */
.L_x_5262:
[----:B------:R-:W-:Y:S05]  /*18d60*/  BSYNC B0 ;  /* 0x0000000000007941 */ /* 0x000fea0003800000 */
.L_x_5261:
[----:B------:R-:W-:Y:S05]  /*18d70*/  EXIT ;  /* 0x000000000000794d */ /* 0x000fea0003800000 */
.L_x_5094:
[----:B0-----:R-:W-:-:S04]  /*18d80*/  IMAD.U32 R3, RZ, RZ, UR37 ;  /* 0x00000025ff037e24 */ /* 0x001fc8000f8e00ff */
[----:B------:R0:W1:Y:S03]  /*18d90*/  SYNCS.PHASECHK.TRANS64.TRYWAIT P1, [R3+URZ+0x38800], R0 ;  /* 0x03880000030075a7 */ /* 0x000066000802017f */
[----:B-1----:R-:W-:Y:S05]  /*18da0*/  @!P1 NANOSLEEP.SYNCS 0x989680 ;  /* 0x009896800000995d */ /* 0x002fea0003900000 */
[----:B------:R-:W1:Y:S02]  /*18db0*/  @!P1 SYNCS.PHASECHK.TRANS64 P1, [R3+URZ+0x38800], R0 ;  /* 0x03880000030095a7 */ /* 0x000e64000802007f */
[----:B-1----:R-:W-:Y:S05]  /*18dc0*/  @!P1 BRA `(.L_x_5094) ;  /* 0xfffffffc00ec9947 */ /* 0x002fea000383ffff */
[----:B------:R-:W-:Y:S05]  /*18dd0*/  BRA `(.L_x_5270) ;  /* 0xfffffeac00947947 */ /* 0x000fea000383ffff */
.L_x_5098:
[----:B--2---:R2:W3:Y:S02]  /*18de0*/  SYNCS.PHASECHK.TRANS64.TRYWAIT P1, [R4+URZ+0x38830], R5 ;  /* 0x03883005040075a7 */ /* 0x0044e4000802017f */
[----:B---3--:R-:W-:Y:S05]  /*18df0*/  @!P1 NANOSLEEP.SYNCS 0x989680 ;  /* 0x009896800000995d */ /* 0x008fea0003900000 */
[----:B------:R-:W3:Y:S02]  /*18e00*/  @!P1 SYNCS.PHASECHK.TRANS64 P1, [R4+URZ+0x38830], R5 ;  /* 0x03883005040095a7 */ /* 0x000ee4000802007f */
[----:B---3--:R-:W-:Y:S05]  /*18e10*/  @!P1 BRA `(.L_x_5098) ;  /* 0xfffffffc00f09947 */ /* 0x008fea000383ffff */
[----:B------:R-:W-:Y:S05]  /*18e20*/  BRA `(.L_x_5097) ;  /* 0xfffffeac00ac7947 */ /* 0x000fea000383ffff */
.L_x_5099:
[----:B0-----:R-:W-:-:S04]  /*18e30*/  IMAD.U32 R7, RZ, RZ, UR37 ;  /* 0x00000025ff077e24 */ /* 0x001fc8000f8e00ff */
[----:B------:R0:W3:Y:S03]  /*18e40*/  SYNCS.PHASECHK.TRANS64.TRYWAIT P1, [R7+URZ+0x38810], R0 ;  /* 0x03881000070075a7 */ /* 0x0000e6000802017f */
[----:B---3--:R-:W-:Y:S05]  /*18e50*/  @!P1 NANOSLEEP.SYNCS 0x989680 ;  /* 0x009896800000995d */ /* 0x008fea0003900000 */
[----:B------:R-:W3:Y:S02]  /*18e60*/  @!P1 SYNCS.PHASECHK.TRANS64 P1, [R7+URZ+0x38810], R0 ;  /* 0x03881000070095a7 */ /* 0x000ee4000802007f */
[----:B---3--:R-:W-:Y:S05]  /*18e70*/  @!P1 BRA `(.L_x_5099) ;  /* 0xfffffffc00ec9947 */ /* 0x008fea000383ffff */
[----:B------:R-:W-:Y:S05]  /*18e80*/  BRA `(.L_x_5271) ;  /* 0xfffffeb000347947 */ /* 0x000fea000383ffff */
.L_x_5103:
[----:B----4-:R4:W0:Y:S02]  /*18e90*/  SYNCS.PHASECHK.TRANS64.TRYWAIT P1, [R4+URZ+0x38850], R5 ;  /* 0x03885005040075a7 */ /* 0x010824000802017f */
[----:B0-----:R-:W-:Y:S05]  /*18ea0*/  @!P1 NANOSLEEP.SYNCS 0x989680 ;  /* 0x009896800000995d */ /* 0x001fea0003900000 */
[----:B------:R-:W0:Y:S02]  /*18eb0*/  @!P1 SYNCS.PHASECHK.TRANS64 P1, [R4+URZ+0x38850], R5 ;  /* 0x03885005040095a7 */ /* 0x000e24000802007f */
[----:B0-----:R-:W-:Y:S05]  /*18ec0*/  @!P1 BRA `(.L_x_5103) ;  /* 0xfffffffc00f09947 */ /* 0x001fea000383ffff */
[----:B------:R-:W-:Y:S05]  /*18ed0*/  BRA `(.L_x_5102) ;  /* 0xfffffeb000407947 */ /* 0x000fea000383ffff */
.L_x_5119:
[----:B-1----:R-:W-:-:S04]  /*18ee0*/  IMAD.U32 R10, RZ, RZ, UR7 ;  /* 0x00000007ff0a7e24 */ /* 0x002fc8000f8e00ff */
[----:B------:R1:W2:Y:S03]  /*18ef0*/  SYNCS.PHASECHK.TRANS64.TRYWAIT P2, [R10+URZ+0x38830], R9 ;  /* 0x038830090a0075a7 */ /* 0x0002a6000804017f */
[----:B--2---:R-:W-:Y:S05]  /*18f00*/  @!P2 NANOSLEEP.SYNCS 0x989680 ;  /* 0x009896800000a95d */ /* 0x004fea0003900000 */
[----:B------:R-:W2:Y:S02]  /*18f10*/  @!P2 SYNCS.PHASECHK.TRANS64 P2, [R10+URZ+0x38830], R9 ;  /* 0x038830090a00a5a7 */ /* 0x000ea4000804007f */
[----:B--2---:R-:W-:Y:S05]  /*18f20*/  @!P2 BRA `(.L_x_5119) ;  /* 0xfffffffc00eca947 */ /* 0x004fea000383ffff */
[----:B------:R-:W-:Y:S05]  /*18f30*/  BRA `(.L_x_5118) ;  /* 0xfffffedc00987947 */ /* 0x000fea000383ffff */
.L_x_5123:
[----:B-1----:R-:W-:-:S04]  /*18f40*/  IMAD.U32 R10, RZ, RZ, UR7 ;  /* 0x00000007ff0a7e24 */ /* 0x002fc8000f8e00ff */
[----:B------:R1:W3:Y:S03]  /*18f50*/  SYNCS.PHASECHK.TRANS64.TRYWAIT P2, [R10+URZ+0x38850], R9 ;  /* 0x038850090a0075a7 */ /* 0x0002e6000804017f */
[----:B---3--:R-:W-:Y:S05]  /*18f60*/  @!P2 NANOSLEEP.SYNCS 0x989680 ;  /* 0x009896800000a95d */ /* 0x008fea0003900000 */
[----:B------:R-:W3:Y:S02]  /*18f70*/  @!P2 SYNCS.PHASECHK.TRANS64 P2, [R10+URZ+0x38850], R9 ;  /* 0x038850090a00a5a7 */ /* 0x000ee4000804007f */
[----:B---3--:R-:W-:Y:S05]  /*18f80*/  @!P2 BRA `(.L_x_5123) ;  /* 0xfffffffc00eca947 */ /* 0x008fea000383ffff */
[----:B------:R-:W-:Y:S05]  /*18f90*/  BRA `(.L_x_5122) ;  /* 0xfffffee000187947 */ /* 0x000fea000383ffff */
.L_x_5140:
[----:B-1----:R-:W-:-:S04]  /*18fa0*/  IMAD.U32 R7, RZ, RZ, UR6 ;  /* 0x00000006ff077e24 */ /* 0x002fc8000f8e00ff */
[----:B------:R1:W2:Y:S03]  /*18fb0*/  SYNCS.PHASECHK.TRANS64.TRYWAIT P3, [R7+URZ+0x38830], R6 ;  /* 0x03883006070075a7 */ /* 0x0002a6000806017f */
[----:B--2---:R-:W-:Y:S05]  /*18fc0*/  @!P3 NANOSLEEP.SYNCS 0x989680 ;  /* 0x009896800000b95d */ /* 0x004fea0003900000 */
[----:B------:R-:W2:Y:S02]  /*18fd0*/  @!P3 SYNCS.PHASECHK.TRANS64 P3, [R7+URZ+0x38830], R6 ;  /* 0x038830060700b5a7 */ /* 0x000ea4000806007f */
[----:B--2---:R-:W-:Y:S05]  /*18fe0*/  @!P3 BRA `(.L_x_5140) ;  /* 0xfffffffc00ecb947 */ /* 0x004fea000383ffff */
[----:B------:R-:W-:Y:S05]  /*18ff0*/  BRA `(.L_x_5139) ;  /* 0xffffff1400007947 */ /* 0x000fea000383ffff */
.L_x_5144:
[----:B-1----:R-:W-:-:S04]  /*19000*/  IMAD.U32 R7, RZ, RZ, UR6 ;  /* 0x00000006ff077e24 */ /* 0x002fc8000f8e00ff */
[----:B------:R1:W3:Y:S03]  /*19010*/  SYNCS.PHASECHK.TRANS64.TRYWAIT P3, [R7+URZ+0x38850], R6 ;  /* 0x03885006070075a7 */ /* 0x0002e6000806017f */
[----:B---3--:R-:W-:Y:S05]  /*19020*/  @!P3 NANOSLEEP.SYNCS 0x989680 ;  /* 0x009896800000b95d */ /* 0x008fea0003900000 */
[----:B------:R-:W3:Y:S02]  /*19030*/  @!P3 SYNCS.PHASECHK.TRANS64 P3, [R7+URZ+0x38850], R6 ;  /* 0x038850060700b5a7 */ /* 0x000ee4000806007f */
[----:B---3--:R-:W-:Y:S05]  /*19040*/  @!P3 BRA `(.L_x_5144) ;  /* 0xfffffffc00ecb947 */ /* 0x008fea000383ffff */
[----:B------:R-:W-:Y:S05]  /*19050*/  BRA `(.L_x_5143) ;  /* 0xffffff1400807947 */ /* 0x000fea000383ffff */
.L_x_5150:
[----:B--2---:R-:W-:-:S04]  /*19060*/  MOV R15, UR7 ;  /* 0x00000007000f7c02 */ /* 0x004fc80008000f00 */
[----:B------:R2:W3:Y:S03]  /*19070*/  SYNCS.PHASECHK.TRANS64.TRYWAIT P2, [R15+URZ+0x38830], R6 ;  /* 0x038830060f0075a7 */ /* 0x0004e6000804017f */
[----:B---3--:R-:W-:Y:S05]  /*19080*/  @!P2 NANOSLEEP.SYNCS 0x989680 ;  /* 0x009896800000a95d */ /* 0x008fea0003900000 */
[----:B------:R-:W3:Y:S02]  /*19090*/  @!P2 SYNCS.PHASECHK.TRANS64 P2, [R15+URZ+0x38830], R6 ;  /* 0x038830060f00a5a7 */ /* 0x000ee4000804007f */
[----:B---3--:R-:W-:Y:S05]  /*190a0*/  @!P2 BRA `(.L_x_5150) ;  /* 0xfffffffc00eca947 */ /* 0x008fea000383ffff */
[----:B------:R-:W-:Y:S05]  /*190b0*/  BRA `(.L_x_5149) ;  /* 0xffffff3c00587947 */ /* 0x000fea000383ffff */
.L_x_5154:
[----:B--2---:R-:W-:-:S04]  /*190c0*/  IMAD.U32 R15, RZ, RZ, UR7 ;  /* 0x00000007ff0f7e24 */ /* 0x004fc8000f8e00ff */
[----:B------:R2:W3:Y:S03]  /*190d0*/  SYNCS.PHASECHK.TRANS64.TRYWAIT P2, [R15+URZ+0x38850], R6 ;  /* 0x038850060f0075a7 */ /* 0x0004e6000804017f */
[----:B---3--:R-:W-:Y:S05]  /*190e0*/  @!P2 NANOSLEEP.SYNCS 0x989680 ;  /* 0x009896800000a95d */ /* 0x008fea0003900000 */
[----:B------:R-:W3:Y:S02]  /*190f0*/  @!P2 SYNCS.PHASECHK.TRANS64 P2, [R15+URZ+0x38850], R6 ;  /* 0x038850060f00a5a7 */ /* 0x000ee4000804007f */
[----:B---3--:R-:W-:Y:S05]  /*19100*/  @!P2 BRA `(.L_x_5154) ;  /* 0xfffffffc00eca947 */ /* 0x008fea000383ffff */
[----:B------:R-:W-:Y:S05]  /*19110*/  BRA `(.L_x_5153) ;  /* 0xffffff3c00d87947 */ /* 0x000fea000383ffff */
.L_x_5203:
        /* <DEDUP_REMOVED lines=11> */
.L_x_5273:
[----:B------:R-:W-:Y:S05]  /*191d0*/  BSYNC B0 ;  /* 0x0000000000007941 */ /* 0x000fea0003800000 */
.L_x_5272:
[----:B------:R-:W-:Y:S05]  /*191e0*/  BRA `(.L_x_5274) ;  /* 0xffffffbc00dc7947 */ /* 0x000fea000383ffff */
.L_x_5204:
[----:B------:R-:W-:Y:S01]  /*191f0*/  BSSY B0, `(.L_x_5275) ;  /* 0x0000006000007945 */ /* 0x000fe20003800000 */
[----:B------:R-:W-:-:S07]  /*19200*/  IMAD.MOV.U32 R15, RZ, RZ, -0x1 ;  /* 0xffffffffff0f7424 */ /* 0x000fce00078e00ff */
[----:B0-----:R-:W-:Y:S05]  /*19210*/  WARPSYNC.COLLECTIVE R15, `(.L_x_5276) ;  /* 0x000000000f0c7348 */ /* 0x001fea0003c00000 */
[----:B------:R-:W-:Y:S02]  /*19220*/  ELECT P6, UR62, PT ;  /* 0x00000000003e782f */ /* 0x000fe400038c0000 */
[----:B------:R-:W-:Y:S01]  /*19230*/  MOV R14, UR62 ;  /* 0x0000003e000e7c02 */ /* 0x000fe20008000f00 */
[----:B0-----:R-:W-:Y:S10]  /*19240*/  ENDCOLLECTIVE ;  /* 0x000000000000791b */ /* 0x001ff40003800000 */
.L_x_5276:
[----:B------:R-:W-:Y:S05]  /*19250*/  BSYNC B0 ;  /* 0x0000000000007941 */ /* 0x000fea0003800000 */
.L_x_5275:
[----:B------:R-:W-:Y:S05]  /*19260*/  BRA `(.L_x_5277) ;  /* 0xffffffbc00cc7947 */ /* 0x000fea000383ffff */
.L_x_5207:
[----:B-1----:R1:W2:Y:S02]  /*19270*/  SYNCS.PHASECHK.TRANS64.TRYWAIT P0, [R9+URZ+0x38840], R10 ;  /* 0x0388400a090075a7 */ /* 0x0022a4000800017f */
[----:B--2---:R-:W-:Y:S05]  /*19280*/  @!P0 NANOSLEEP.SYNCS 0x989680 ;  /* 0x009896800000895d */ /* 0x004fea0003900000 */
[----:B------:R-:W2:Y:S02]  /*19290*/  @!P0 SYNCS.PHASECHK.TRANS64 P0, [R9+URZ+0x38840], R10 ;  /* 0x0388400a090085a7 */ /* 0x000ea4000800007f */
[----:B--2---:R-:W-:Y:S05]  /*192a0*/  @!P0 BRA `(.L_x_5207) ;  /* 0xfffffffc00f08947 */ /* 0x004fea000383ffff */
[----:B------:R-:W-:Y:S05]  /*192b0*/  BRA `(.L_x_5278) ;  /* 0xffffffc000387947 */ /* 0x000fea000383ffff */
.L_x_5211:
        /* <DEDUP_REMOVED lines=8> */
.L_x_5214:
[----:B-1----:R1:W2:Y:S02]  /*19340*/  SYNCS.PHASECHK.TRANS64.TRYWAIT P0, [R6+URZ+0x38860], R9 ;  /* 0x03886009060075a7 */ /* 0x0022a4000800017f */
[----:B--2---:R-:W-:Y:S05]  /*19350*/  @!P0 NANOSLEEP.SYNCS 0x989680 ;  /* 0x009896800000895d */ /* 0x004fea0003900000 */
[----:B------:R-:W2:Y:S02]  /*19360*/  @!P0 SYNCS.PHASECHK.TRANS64 P0, [R6+URZ+0x38860], R9 ;  /* 0x03886009060085a7 */ /* 0x000ea4000800007f */
[----:B--2---:R-:W-:Y:S05]  /*19370*/  @!P0 BRA `(.L_x_5214) ;  /* 0xfffffffc00f08947 */ /* 0x004fea000383ffff */
[----:B------:R-:W-:Y:S05]  /*19380*/  BRA `(.L_x_5280) ;  /* 0xffffffc800347947 */ /* 0x000fea000383ffff */
.L_x_5223:
[----:B-1----:R1:W2:Y:S02]  /*19390*/  SYNCS.PHASECHK.TRANS64.TRYWAIT P0, [R2+URZ+0x38840], R3 ;  /* 0x03884003020075a7 */ /* 0x0022a4000800017f */
[----:B--2---:R-:W-:Y:S05]  /*193a0*/  @!P0 NANOSLEEP.SYNCS 0x989680 ;  /* 0x009896800000895d */ /* 0x004fea0003900000 */
[----:B------:R-:W2:Y:S02]  /*193b0*/  @!P0 SYNCS.PHASECHK.TRANS64 P0, [R2+URZ+0x38840], R3 ;  /* 0x03884003020085a7 */ /* 0x000ea4000800007f */
[----:B--2---:R-:W-:Y:S05]  /*193c0*/  @!P0 BRA `(.L_x_5223) ;  /* 0xfffffffc00f08947 */ /* 0x004fea000383ffff */
[----:B------:R-:W-:Y:S05]  /*193d0*/  BRA `(.L_x_5281) ;  /* 0xffffffd0000c7947 */ /* 0x000fea000383ffff */
.L_x_5225:
[----:B--2---:R2:W3:Y:S02]  /*193e0*/  SYNCS.PHASECHK.TRANS64.TRYWAIT P0, [R2+URZ+0x38860], R3 ;  /* 0x03886003020075a7 */ /* 0x0044e4000800017f */
[----:B---3--:R-:W-:Y:S05]  /*193f0*/  @!P0 NANOSLEEP.SYNCS 0x989680 ;  /* 0x009896800000895d */ /* 0x008fea0003900000 */
[----:B------:R-:W3:Y:S02]  /*19400*/  @!P0 SYNCS.PHASECHK.TRANS64 P0, [R2+URZ+0x38860], R3 ;  /* 0x03886003020085a7 */ /* 0x000ee4000800007f */
[----:B---3--:R-:W-:Y:S05]  /*19410*/  @!P0 BRA `(.L_x_5225) ;  /* 0xfffffffc00f08947 */ /* 0x008fea000383ffff */
[----:B------:R-:W-:Y:S05]  /*19420*/  BRA `(.L_x_5282) ;  /* 0xffffffd0007c7947 */ /* 0x000fea000383ffff */
.L_x_5230:
[----:B--2---:R2:W3:Y:S02]  /*19430*/  SYNCS.PHASECHK.TRANS64.TRYWAIT P0, [R2+URZ+0x38840], R3 ;  /* 0x03884003020075a7 */ /* 0x0044e4000800017f */
[----:B---3--:R-:W-:Y:S05]  /*19440*/  @!P0 NANOSLEEP.SYNCS 0x989680 ;  /* 0x009896800000895d */ /* 0x008fea0003900000 */
[----:B------:R-:W3:Y:S02]  /*19450*/  @!P0 SYNCS.PHASECHK.TRANS64 P0, [R2+URZ+0x38840], R3 ;  /* 0x03884003020085a7 */ /* 0x000ee4000800007f */
[----:B---3--:R-:W-:Y:S05]  /*19460*/  @!P0 BRA `(.L_x_5230) ;  /* 0xfffffffc00f08947 */ /* 0x008fea000383ffff */
[----:B------:R-:W-:Y:S05]  /*19470*/  BRA `(.L_x_5283) ;  /* 0xffffffd8001c7947 */ /* 0x000fea000383ffff */
.L_x_5232:
[----:B0-----:R0:W1:Y:S02]  /*19480*/  SYNCS.PHASECHK.TRANS64.TRYWAIT P1, [R2+URZ+0x38860], R3 ;  /* 0x03886003020075a7 */ /* 0x001064000802017f */
[----:B-1----:R-:W-:Y:S05]  /*19490*/  @!P1 NANOSLEEP.SYNCS 0x989680 ;  /* 0x009896800000995d */ /* 0x002fea0003900000 */
[----:B------:R-:W1:Y:S02]  /*194a0*/  @!P1 SYNCS.PHASECHK.TRANS64 P1, [R2+URZ+0x38860], R3 ;  /* 0x03886003020095a7 */ /* 0x000e64000802007f */
[----:B-1----:R-:W-:Y:S05]  /*194b0*/  @!P1 BRA `(.L_x_5232) ;  /* 0xfffffffc00f09947 */ /* 0x002fea000383ffff */
[----:B------:R-:W-:Y:S05]  /*194c0*/  BRA `(.L_x_5284) ;  /* 0xffffffd800887947 */ /* 0x000fea000383ffff */
.L_x_5237:
[----:B---3--:R3:W4:Y:S02]  /*194d0*/  SYNCS.PHASECHK.TRANS64.TRYWAIT P0, [R2+URZ+0x38840], R3 ;  /* 0x03884003020075a7 */ /* 0x008724000800017f */
[----:B----4-:R-:W-:Y:S05]  /*194e0*/  @!P0 NANOSLEEP.SYNCS 0x989680 ;  /* 0x009896800000895d */ /* 0x010fea0003900000 */
[----:B------:R-:W4:Y:S02]  /*194f0*/  @!P0 SYNCS.PHASECHK.TRANS64 P0, [R2+URZ+0x38840], R3 ;  /* 0x03884003020085a7 */ /* 0x000f24000800007f */
[----:B----4-:R-:W-:Y:S05]  /*19500*/  @!P0 BRA `(.L_x_5237) ;  /* 0xfffffffc00f08947 */ /* 0x010fea000383ffff */
[----:B------:R-:W-:Y:S05]  /*19510*/  BRA `(.L_x_5285) ;  /* 0xffffffe000047947 */ /* 0x000fea000383ffff */
.L_x_5239:
[----:B0-----:R0:W1:Y:S02]  /*19520*/  SYNCS.PHASECHK.TRANS64.TRYWAIT P1, [R2+URZ+0x38860], R3 ;  /* 0x03886003020075a7 */ /* 0x001064000802017f */
[----:B-1----:R-:W-:Y:S05]  /*19530*/  @!P1 NANOSLEEP.SYNCS 0x989680 ;  /* 0x009896800000995d */ /* 0x002fea0003900000 */
[----:B------:R-:W1:Y:S02]  /*19540*/  @!P1 SYNCS.PHASECHK.TRANS64 P1, [R2+URZ+0x38860], R3 ;  /* 0x03886003020095a7 */ /* 0x000e64000802007f */
[----:B-1----:R-:W-:Y:S05]  /*19550*/  @!P1 BRA `(.L_x_5239) ;  /* 0xfffffffc00f09947 */ /* 0x002fea000383ffff */
[----:B------:R-:W-:Y:S05]  /*19560*/  BRA `(.L_x_5286) ;  /* 0xffffffe000747947 */ /* 0x000fea000383ffff */
.L_x_5244:
        /* <DEDUP_REMOVED lines=8> */
.L_x_5288:
[----:B------:R-:W-:Y:S05]  /*195f0*/  BSYNC B0 ;  /* 0x0000000000007941 */ /* 0x000fea0003800000 */
.L_x_5287:
        /* <DEDUP_REMOVED lines=8> */
.L_x_5289:
[----:B------:R-:W-:Y:S01]  /*19680*/  IMAD.MOV.U32 R16, RZ, RZ, R14 ;  /* 0x000000ffff107224 */ /* 0x000fe200078e000e */
[----:B------:R-:W-:Y:S06]  /*19690*/  BRA `(.L_x_5290) ;  /* 0xffffffe400c47947 */ /* 0x000fec000383ffff */
.L_x_5247:
[----:B------:R-:W-:Y:S01]  /*196a0*/  BSSY B0, `(.L_x_5291) ;  /* 0x0000008000007945 */ /* 0x000fe20003800000 */
[----:B0----5:R-:W-:Y:S01]  /*196b0*/  IMAD.MOV.U32 R13, RZ, RZ, R3 ;  /* 0x000000ffff0d7224 */ /* 0x021fe200078e0003 */
[----:B------:R-:W-:Y:S01]  /*196c0*/  MOV R11, RZ ;  /* 0x000000ff000b7202 */ /* 0x000fe20000000f00 */
[----:B------:R-:W-:Y:S02]  /*196d0*/  IMAD.MOV.U32 R12, RZ, RZ, 0x1 ;  /* 0x00000001ff0c7424 */ /* 0x000fe400078e00ff */
[----:B------:R-:W-:-:S07]  /*196e0*/  IMAD.MOV.U32 R15, RZ, RZ, -0x1 ;  /* 0xffffffffff0f7424 */ /* 0x000fce00078e00ff */
[----:B-1234-:R-:W-:Y:S05]  /*196f0*/  WARPSYNC.COLLECTIVE R15, `(.L_x_5292) ;  /* 0x000000000f087348 */ /* 0x01efea0003c00000 */
[----:B------:R0:W0:Y:S02]  /*19700*/  SHFL.UP P6, R14, R13, R12, R11 ;  /* 0x0400000c0d0e7389 */ /* 0x00002400000c000b */
[----:B01234-:R-:W-:Y:S01]  /*19710*/  ENDCOLLECTIVE ;  /* 0x000000000000791b */ /* 0x01ffe20003800000 */
.L_x_5292:
[----:B------:R-:W-:Y:S05]  /*19720*/  BSYNC B0 ;  /* 0x0000000000007941 */ /* 0x000fea0003800000 */
.L_x_5291:
        /* <DEDUP_REMOVED lines=10> */
.L_x_5293:
        /* <DEDUP_REMOVED lines=8> */
.L_x_5294:
        /* <DEDUP_REMOVED lines=8> */
.L_x_5295:
        /* <DEDUP_REMOVED lines=8> */
.L_x_5296:
        /* <DEDUP_REMOVED lines=8> */
.L_x_5297:
[----:B------:R-:W-:Y:S05]  /*199d0*/  BRA `(.L_x_5298) ;  /* 0xffffffe4008c7947 */ /* 0x000fea000383ffff */
.L_x_5252:
[----:B------:R-:W-:Y:S01]  /*199e0*/  BSSY B0, `(.L_x_5299) ;  /* 0x0000008000007945 */ /* 0x000fe20003800000 */
[----:B-----5:R-:W-:Y:S01]  /*199f0*/  MOV R13, R3 ;  /* 0x00000003000d7202 */ /* 0x020fe20000000f00 */
[----:B------:R-:W-:Y:S02]  /*19a00*/  IMAD.MOV.U32 R12, RZ, RZ, 0x1 ;  /* 0x00000001ff0c7424 */ /* 0x000fe400078e00ff */
[----:B------:R-:W-:Y:S02]  /*19a10*/  IMAD.MOV.U32 R11, RZ, RZ, RZ ;  /* 0x000000ffff0b7224 */ /* 0x000fe400078e00ff */
[----:B------:R-:W-:-:S07]  /*19a20*/  IMAD.MOV.U32 R15, RZ, RZ, -0x1 ;  /* 0xffffffffff0f7424 */ /* 0x000fce00078e00ff */
[----:B0-----:R-:W-:Y:S05]  /*19a30*/  WARPSYNC.COLLECTIVE R15, `(.L_x_5300) ;  /* 0x000000000f087348 */ /* 0x001fea0003c00000 */
[----:B------:R1:W2:Y:S02]  /*19a40*/  SHFL.UP P6, R14, R13, R12, R11 ;  /* 0x0400000c0d0e7389 */ /* 0x0002a400000c000b */
[----:B012---:R-:W-:Y:S01]  /*19a50*/  ENDCOLLECTIVE ;  /* 0x000000000000791b */ /* 0x007fe20003800000 */
.L_x_5300:
[----:B------:R-:W-:Y:S05]  /*19a60*/  BSYNC B0 ;  /* 0x0000000000007941 */ /* 0x000fea0003800000 */
.L_x_5299:
        /* <DEDUP_REMOVED lines=10> */
.L_x_5301:
        /* <DEDUP_REMOVED lines=8> */
.L_x_5302:
        /* <DEDUP_REMOVED lines=8> */
.L_x_5303:
        /* <DEDUP_REMOVED lines=8> */
.L_x_5304:
        /* <DEDUP_REMOVED lines=8> */
.L_x_5305:
[----:B------:R-:W-:Y:S05]  /*19d10*/  BRA `(.L_x_5306) ;  /* 0xffffffe400747947 */ /* 0x000fea000383ffff */
.L_x_5254:
[----:B------:R-:W-:Y:S01]  /*19d20*/  BSSY B0, `(.L_x_5307) ;  /* 0x0000006000007945 */ /* 0x000fe20003800000 */
[----:B------:R-:W-:Y:S01]  /*19d30*/  PLOP3.LUT P6, PT, P6, PT, PT, 0x8, 0x0 ;  /* 0x000000000000781c */ /* 0x000fe200037ce170 */
[----:B------:R-:W-:-:S12]  /*19d40*/  IMAD.MOV.U32 R15, RZ, RZ, -0x1 ;  /* 0xffffffffff0f7424 */ /* 0x000fd800078e00ff */
[----:B0-----:R-:W-:Y:S05]  /*19d50*/  WARPSYNC.COLLECTIVE R15, `(.L_x_5308) ;  /* 0x000000000f087348 */ /* 0x001fea0003c00000 */
[----:B------:R-:W-:Y:S01]  /*19d60*/  VOTE.ANY R14, PT, P6 ;  /* 0x00000000000e7806 */ /* 0x000fe200030e0100 */
[----:B0-----:R-:W-:Y:S06]  /*19d70*/  ENDCOLLECTIVE ;  /* 0x000000000000791b */ /* 0x001fec0003800000 */
.L_x_5308:
[----:B------:R-:W-:Y:S05]  /*19d80*/  BSYNC B0 ;  /* 0x0000000000007941 */ /* 0x000fea0003800000 */
.L_x_5307:
        /* <DEDUP_REMOVED lines=9> */
.L_x_5309:
[----:B------:R-:W-:Y:S01]  /*19e20*/  IMAD.MOV.U32 R17, RZ, RZ, R14 ;  /* 0x000000ffff117224 */ /* 0x000fe200078e000e */
[----:B------:R-:W-:Y:S06]  /*19e30*/  BRA `(.L_x_5310) ;  /* 0xffffffe400647947 */ /* 0x000fec000383ffff */
.L_x_5256:
[----:B------:R-:W-:Y:S01]  /*19e40*/  BSSY B0, `(.L_x_5311) ;  /* 0x0000007000007945 */ /* 0x000fe20003800000 */
[----:B------:R-:W-:Y:S02]  /*19e50*/  IMAD.MOV.U32 R13, RZ, RZ, R2 ;  /* 0x000000ffff0d7224 */ /* 0x000fe400078e0002 */
[----:B------:R-:W-:Y:S02]  /*19e60*/  IMAD.MOV.U32 R11, RZ, RZ, 0x1f ;  /* 0x0000001fff0b7424 */ /* 0x000fe400078e00ff */
[----:B------:R-:W-:-:S07]  /*19e70*/  IMAD.MOV.U32 R15, RZ, RZ, -0x1 ;  /* 0xffffffffff0f7424 */ /* 0x000fce00078e00ff */
[----:B012---:R-:W-:Y:S05]  /*19e80*/  WARPSYNC.COLLECTIVE R15, `(.L_x_5312) ;  /* 0x000000000f087348 */ /* 0x007fea0003c00000 */
[----:B------:R3:W4:Y:S02]  /*19e90*/  SHFL.IDX P6, R14, R13, R12, R11 ;  /* 0x0000000c0d0e7389 */ /* 0x00072400000c000b */
[----:B01234-:R-:W-:Y:S01]  /*19ea0*/  ENDCOLLECTIVE ;  /* 0x000000000000791b */ /* 0x01ffe20003800000 */
.L_x_5312:
[----:B------:R-:W-:Y:S05]  /*19eb0*/  BSYNC B0 ;  /* 0x0000000000007941 */ /* 0x000fea0003800000 */
.L_x_5311:
[----:B------:R-:W-:Y:S01]  /*19ec0*/  IMAD.MOV.U32 R8, RZ, RZ, R14 ;  /* 0x000000ffff087224 */ /* 0x000fe200078e000e */
[----:B------:R-:W-:Y:S06]  /*19ed0*/  BRA `(.L_x_5255) ;  /* 0xffffffe400587947 */ /* 0x000fec000383ffff */
.L_x_5259:
[----:B-1----:R1:W3:Y:S02]  /*19ee0*/  SYNCS.PHASECHK.TRANS64.TRYWAIT P0, [R0+URZ+0x38820], R3 ;  /* 0x03882003000075a7 */ /* 0x0022e4000800017f */
[----:B---3--:R-:W-:Y:S05]  /*19ef0*/  @!P0 NANOSLEEP.SYNCS 0x989680 ;  /* 0x009896800000895d */ /* 0x008fea0003900000 */
[----:B------:R-:W3:Y:S02]  /*19f00*/  @!P0 SYNCS.PHASECHK.TRANS64 P0, [R0+URZ+0x38820], R3 ;  /* 0x03882003000085a7 */ /* 0x000ee4000800007f */
[----:B---3--:R-:W-:Y:S05]  /*19f10*/  @!P0 BRA `(.L_x_5259) ;  /* 0xfffffffc00f08947 */ /* 0x008fea000383ffff */
[----:B------:R-:W-:Y:S05]  /*19f20*/  BRA `(.L_x_5313) ;  /* 0xffffffe800d47947 */ /* 0x000fea000383ffff */
.L_x_5260:
[----:B--2---:R-:W2:Y:S01]  /*19f30*/  S2R R2, SR_TID.X ;  /* 0x0000000000027919 */ /* 0x004ea20000002100 */
        /* <DEDUP_REMOVED lines=10> */
.L_x_5315:
[----:B------:R-:W-:Y:S05]  /*19fe0*/  BSYNC B0 ;  /* 0x0000000000007941 */ /* 0x000fea0003800000 */
.L_x_5314:
[----:B------:R-:W-:Y:S05]  /*19ff0*/  BRA `(.L_x_5316) ;  /* 0xffffffe800b87947 */ /* 0x000fea000383ffff */
.L_x_5263:
[----:B------:R-:W-:Y:S01]  /*1a000*/  BSSY B1, `(.L_x_5317) ;  /* 0x0000006000017945 */ /* 0x000fe20003800000 */
[----:B------:R-:W-:-:S07]  /*1a010*/  IMAD.MOV.U32 R15, RZ, RZ, -0x1 ;  /* 0xffffffffff0f7424 */ /* 0x000fce00078e00ff */
[----:B012---:R-:W-:Y:S05]  /*1a020*/  WARPSYNC.COLLECTIVE R15, `(.L_x_5318) ;  /* 0x000000000f0c7348 */ /* 0x007fea0003c00000 */
[----:B------:R-:W-:Y:S02]  /*1a030*/  ELECT P6, UR62, PT ;  /* 0x00000000003e782f */ /* 0x000fe400038c0000 */
[----:B------:R-:W-:Y:S01]  /*1a040*/  MOV R14, UR62 ;  /* 0x0000003e000e7c02 */ /* 0x000fe20008000f00 */
[----:B012---:R-:W-:Y:S10]  /*1a050*/  ENDCOLLECTIVE ;  /* 0x000000000000791b */ /* 0x007ff40003800000 */
.L_x_5318:
[----:B------:R-:W-:Y:S05]  /*1a060*/  BSYNC B1 ;  /* 0x0000000000017941 */ /* 0x000fea0003800000 */
.L_x_5317:
[----:B------:R-:W-:Y:S05]  /*1a070*/  BRA `(.L_x_5319) ;  /* 0xffffffe800b07947 */ /* 0x000fea000383ffff */
.L_x_5265:
[----:B-1----:R1:W2:Y:S02]  /*1a080*/  SYNCS.PHASECHK.TRANS64.TRYWAIT P0, [R6+URZ], R5 ;  /* 0x00000005060075a7 */ /* 0x0022a4000800017f */
[----:B--2---:R-:W-:Y:S05]  /*1a090*/  @!P0 NANOSLEEP.SYNCS 0x989680 ;  /* 0x009896800000895d */ /* 0x004fea0003900000 */
[----:B------:R-:W2:Y:S02]  /*1a0a0*/  @!P0 SYNCS.PHASECHK.TRANS64 P0, [R6+URZ], R5 ;  /* 0x00000005060085a7 */ /* 0x000ea4000800007f */
[----:B--2---:R-:W-:Y:S05]  /*1a0b0*/  @!P0 BRA `(.L_x_5265) ;  /* 0xfffffffc00f08947 */ /* 0x004fea000383ffff */
[----:B------:R-:W-:Y:S05]  /*1a0c0*/  BRA `(.L_x_5320) ;  /* 0xffffffe800ec7947 */ /* 0x000fea000383ffff */
.L_x_5266:
[----:B--2---:R2:W3:Y:S02]  /*1a0d0*/  SYNCS.PHASECHK.TRANS64.TRYWAIT P0, [R7+URZ], R2 ;  /* 0x00000002070075a7 */ /* 0x0044e4000800017f */
[----:B---3--:R-:W-:Y:S05]  /*1a0e0*/  @!P0 NANOSLEEP.SYNCS 0x989680 ;  /* 0x009896800000895d */ /* 0x008fea0003900000 */
[----:B------:R-:W3:Y:S02]  /*1a0f0*/  @!P0 SYNCS.PHASECHK.TRANS64 P0, [R7+URZ], R2 ;  /* 0x00000002070085a7 */ /* 0x000ee4000800007f */
[----:B---3--:R-:W-:Y:S05]  /*1a100*/  @!P0 BRA `(.L_x_5266) ;  /* 0xfffffffc00f08947 */ /* 0x008fea000383ffff */
[----:B------:R-:W-:Y:S05]  /*1a110*/  BRA `(.L_x_5321) ;  /* 0xffffffe800e07947 */ /* 0x000fea000383ffff */
.L_x_5268:
[----:B---3--:R3:W4:Y:S02]  /*1a120*/  SYNCS.PHASECHK.TRANS64.TRYWAIT P0, [R4+URZ], R5 ;  /* 0x00000005040075a7 */ /* 0x008724000800017f */
[----:B----4-:R-:W-:Y:S05]  /*1a130*/  @!P0 NANOSLEEP.SYNCS 0x989680 ;  /* 0x009896800000895d */ /* 0x010fea0003900000 */
[----:B------:R-:W4:Y:S02]  /*1a140*/  @!P0 SYNCS.PHASECHK.TRANS64 P0, [R4+URZ], R5 ;  /* 0x00000005040085a7 */ /* 0x000f24000800007f */
[----:B----4-:R-:W-:Y:S05]  /*1a150*/  @!P0 BRA `(.L_x_5268) ;  /* 0xfffffffc00f08947 */ /* 0x010fea000383ffff */
[----:B------:R-:W-:Y:S05]  /*1a160*/  BRA `(.L_x_5322) ;  /* 0xffffffe800e87947 */ /* 0x000fea000383ffff */
.L_x_5323:
        /* <DEDUP_REMOVED lines=9> */
.L_x_11950:


//--------------------- .text._ZN7cutlass13device_kernelIN5flash11enable_sm90INS1_16FlashAttnFwdSm90INS1_25CollectiveMainloopFwdSm90ILi2EN4cute5tupleIJNS5_1CILi1EEES8_S8_EEENS6_IJNS7_ILi64EEESA_SA_EEELi512ENS_10bfloat16_tEfNS_4arch4Sm90ELb0ELb1ELb0ELb1ELb0ELb1ELb1ELb0ELb0ELb0ELb0ELb0EEENS1_21CollectiveEpilogueFwdINS6_IJSA_NS7_ILi512EEESA_EEES9_SC_SE_Li256ELb1ELb0ELb0ELb0EEENS1_36VarlenDynamicPersistentTileSchedulerILi64ELi64ELi256ELi32ELb0ELb0ELb1ELb1ELb0ELb1EEEEEEEEEvNT_6ParamsE --------------------------
	.section	.text._ZN7cutlass13device_kernelIN5flash11enable_sm90INS1_16FlashAttnFwdSm90INS1_25CollectiveMainloopFwdSm90ILi2EN4cute5tupleIJNS5_1CILi1EEES8_S8_EEENS6_IJNS7_ILi64EEESA_SA_EEELi512ENS_10bfloat16_tEfNS_4arch4Sm90ELb0ELb1ELb0ELb1ELb0ELb1ELb1ELb0ELb0ELb0ELb0ELb0EEENS1_21CollectiveEpilogueFwdINS6_IJSA_NS7_ILi512EEESA_EEES9_SC_SE_Li256ELb1ELb0ELb0ELb0EEENS1_36VarlenDynamicPersistentTileSchedulerILi64ELi64ELi256ELi32ELb0ELb0ELb1ELb1ELb0ELb1EEEEEEEEEvNT_6ParamsE,"ax",@progbits
	.align	128
.text._ZN7cutlass13device_kernelIN5flash11enable_sm90INS1_16FlashAttnFwdSm90INS1_25CollectiveMainloopFwdSm90ILi2EN4cute5tupleIJNS5_1CILi1EEES8_S8_EEENS6_IJNS7_ILi64EEESA_SA_EEELi512ENS_10bfloat16_tEfNS_4arch4Sm90ELb0ELb1ELb0ELb1ELb0ELb1ELb1ELb0ELb0ELb0ELb0ELb0EEENS1_21CollectiveEpilogueFwdINS6_IJSA_NS7_ILi512EEESA_EEES9_SC_SE_Li256ELb1ELb0ELb0ELb0EEENS1_36VarlenDynamicPersistentTileSchedulerILi64ELi64ELi256ELi32ELb0ELb0ELb1ELb1ELb0ELb1EEEEEEEEEvNT_6ParamsE:
        .type           _ZN7cutlass13device_kernelIN5flash11enable_sm90INS1_16FlashAttnFwdSm90INS1_25CollectiveMainloopFwdSm90ILi2EN4cute5tupleIJNS5_1CILi1EEES8_S8_EEENS6_IJNS7_ILi64EEESA_SA_EEELi512ENS_10bfloat16_tEfNS_4arch4Sm90ELb0ELb1ELb0ELb1ELb0ELb1ELb1ELb0ELb0ELb0ELb0ELb0EEENS1_21CollectiveEpilogueFwdINS6_IJSA_NS7_ILi512EEESA_EEES9_SC_SE_Li256ELb1ELb0ELb0ELb0EEENS1_36VarlenDynamicPersistentTileSchedulerILi64ELi64ELi256ELi32ELb0ELb0ELb1ELb1ELb0ELb1EEEEEEEEEvNT_6ParamsE,@function
        .size           _ZN7cutlass13device_kernelIN5flash11enable_sm90INS1_16FlashAttnFwdSm90INS1_25CollectiveMainloopFwdSm90ILi2EN4cute5tupleIJNS5_1CILi1EEES8_S8_EEENS6_IJNS7_ILi64EEESA_SA_EEELi512ENS_10bfloat16_tEfNS_4arch4Sm90ELb0ELb1ELb0ELb1ELb0ELb1ELb1ELb0ELb0ELb0ELb0ELb0EEENS1_21CollectiveEpilogueFwdINS6_IJSA_NS7_ILi512EEESA_EEES9_SC_SE_Li256ELb1ELb0ELb0ELb0EEENS1_36VarlenDynamicPersistentTileSchedulerILi64ELi64ELi256ELi32ELb0ELb0ELb1ELb1ELb0ELb1EEEEEEEEEvNT_6ParamsE,(.L_x_11951 - _ZN7cutlass13device_kernelIN5flash11enable_sm90INS1_16FlashAttnFwdSm90INS1_25CollectiveMainloopFwdSm90ILi2EN4cute5tupleIJNS5_1CILi1EEES8_S8_EEENS6_IJNS7_ILi64EEESA_SA_EEELi512ENS_10bfloat16_tEfNS_4arch4Sm90ELb0ELb1ELb0ELb1ELb0ELb1ELb1ELb0ELb0ELb0ELb0ELb0EEENS1_21CollectiveEpilogueFwdINS6_IJSA_NS7_ILi512EEESA_EEES9_SC_SE_Li256ELb1ELb0ELb0ELb0EEENS1_36VarlenDynamicPersistentTileSchedulerILi64ELi64ELi256ELi32ELb0ELb0ELb1ELb1ELb0ELb1EEEEEEEEEvNT_6ParamsE)
        .other          _ZN7cutlass13device_kernelIN5flash11enable_sm90INS1_16FlashAttnFwdSm90INS1_25CollectiveMainloopFwdSm90ILi2EN4cute5tupleIJNS5_1CILi1EEES8_S8_EEENS6_IJNS7_ILi64EEESA_SA_EEELi512ENS_10bfloat16_tEfNS_4arch4Sm90ELb0ELb1ELb0ELb1ELb0ELb1ELb1ELb0ELb0ELb0ELb0ELb0EEENS1_21CollectiveEpilogueFwdINS6_IJSA_NS7_ILi512EEESA_EEES9_SC_SE_Li256ELb1ELb0ELb0ELb0EEENS1_36VarlenDynamicPersistentTileSchedulerILi64ELi64ELi256ELi32ELb0ELb0ELb1ELb1ELb0ELb1EEEEEEEEEvNT_6ParamsE,@"STO_CUDA_ENTRY STV_DEFAULT"
_ZN7cutlass13device_kernelIN5flash11enable_sm90INS1_16FlashAttnFwdSm90INS1_25CollectiveMainloopFwdSm90ILi2EN4cute5tupleIJNS5_1CILi1EEES8_S8_EEENS6_IJNS7_ILi64EEESA_SA_EEELi512ENS_10bfloat16_tEfNS_4arch4Sm90ELb0ELb1ELb0ELb1ELb0ELb1ELb1ELb0ELb0ELb0ELb0ELb0EEENS1_21CollectiveEpilogueFwdINS6_IJSA_NS7_ILi512EEESA_EEES9_SC_SE_Li256ELb1ELb0ELb0ELb0EEENS1_36VarlenDynamicPersistentTileSchedulerILi64ELi64ELi256ELi32ELb0ELb0ELb1ELb1ELb0ELb1EEEEEEEEEvNT_6ParamsE:
[----:B------:R-:W0:Y:S02]  /*0000*/  LDC R1, c[0x0][0x28] ;  /* 0x00000a00ff017b82 */ /* 0x000e240000000800 */
[----:B0-----:R-:W-:Y:S01]  /*0010*/  VIADD R1, R1, 0xffffffc8 ;  /* 0xffffffc801017836 */ /* 0x001fe20000000000 */
[----:B------:R-:W0:Y:S01]  /*0020*/  S2R R3, SR_TID.X ;  /* 0x0000000000037919 */ /* 0x000e220000002100 */
[----:B------:R-:W-:Y:S01]  /*0030*/  ELECT P0, URZ, PT ;  /* 0x00000000003f782f */ /* 0x000fe20003800000 */
[----:B------:R-:W-:Y:S01]  /*0040*/  BSSY B0, `(.L_x_5324) ;  /* 0x000001a000007945 */ /* 0x000fe20003800000 */
[--C-:B0-----:R-:W-:Y:S02]  /*0050*/  SHF.R.U32.HI R0, RZ, 0x5, R3.reuse ;  /* 0x00000005ff007819 */ /* 0x101fe40000011603 */
[----:B------:R-:W-:-:S03]  /*0060*/  SHF.R.U32.HI R4, RZ, 0x7, R3 ;  /* 0x00000007ff047819 */ /* 0x000fc60000011603 */
        /* <DEDUP_REMOVED lines=23> */
.L_x_5325:
[----:B------:R-:W-:Y:S05]  /*01e0*/  BSYNC B0 ;  /* 0x0000000000007941 */ /* 0x000fea0003800000 */
.L_x_5324:
[----:B------:R-:W0:Y:S01]  /*01f0*/  SHFL.IDX PT, R4, R4, RZ, 0x1f ;  /* 0x00001fff04047589 */ /* 0x000e2200000e0000 */
[----:B------:R-:W-:Y:S01]  /*0200*/  VOTEU.ANY UP0, P0 ;  /* 0x00000000003f7886 */ /* 0x000fe20000000100 */
[----:B------:R-:W-:Y:S01]  /*0210*/  UMOV UR4, 0x1 ;  /* 0x0000000100047882 */ /* 0x000fe20000000000 */
[----:B------:R-:W-:Y:S01]  /*0220*/  UMOV UR7, 0x100 ;  /* 0x0000010000077882 */ /* 0x000fe20000000000 */
[----:B------:R-:W1:Y:S01]  /*0230*/  SHFL.IDX PT, R2, R0, RZ, 0x1f ;  /* 0x00001fff00027589 */ /* 0x000e6200000e0000 */
[----:B------:R-:W-:Y:S01]  /*0240*/  VOTEU.ANY UP1, P0 ;  /* 0x00000000003f7886 */ /* 0x000fe20000020100 */
[----:B------:R-:W2:Y:S01]  /*0250*/  @UP0 S2UR UR8, SR_CgaCtaId ;  /* 0x00000000000809c3 */ /* 0x000ea20000008800 */
[----:B------:R-:W-:Y:S01]  /*0260*/  @UP0 UMOV UR6, 0x400 ;  /* 0x0000040000060882 */ /* 0x000fe20000000000 */
[----:B------:R-:W-:-:S04]  /*0270*/  @UP0 UIADD3 UR4, -UR4, 0x100000, URZ ;  /* 0x0010000004040890 */ /* 0x000fc8000fffe13f */
[----:B------:R-:W-:Y:S02]  /*0280*/  @UP0 USHF.L.U32 UR5, UR4, 0xb, URZ ;  /* 0x0000000b04050899 */ /* 0x000fe4000800063f */
[----:B------:R-:W-:Y:S01]  /*0290*/  @UP0 USHF.L.U32 UR4, UR4, 0x1, URZ ;  /* 0x0000000104040899 */ /* 0x000fe2000800063f */
[----:B------:R-:W-:Y:S01]  /*02a0*/  VOTEU.ANY UP2, P0 ;  /* 0x00000000003f7886 */ /* 0x000fe20000040100 */
[----:B------:R-:W-:Y:S01]  /*02b0*/  VOTEU.ANY UP3, P0 ;  /* 0x00000000003f7886 */ /* 0x000fe20000060100 */
[----:B0-----:R-:W-:Y:S02]  /*02c0*/  R2UR UR9, R4 ;  /* 0x00000000040972ca */ /* 0x001fe400000e0000 */
[----:B-1----:R-:W-:Y:S01]  /*02d0*/  ISETP.NE.AND P1, PT, R2, RZ, PT ;  /* 0x000000ff0200720c */ /* 0x002fe20003f25270 */
[----:B--2---:R-:W-:Y:S02]  /*02e0*/  @UP0 ULEA UR8, UR8, UR6, 0x18 ;  /* 0x0000000608080291 */ /* 0x004fe4000f8ec03f */
[----:B------:R-:W-:-:S04]  /*02f0*/  @UP0 UIADD3 UR6, -UR7, 0x100000, URZ ;  /* 0x0010000007060890 */ /* 0x000fc8000fffe13f */
[----:B------:R-:W-:Y:S02]  /*0300*/  @UP0 USHF.L.U32 UR7, UR6, 0xb, URZ ;  /* 0x0000000b06070899 */ /* 0x000fe4000800063f */
[----:B------:R-:W-:Y:S02]  /*0310*/  @UP0 USHF.L.U32 UR6, UR6, 0x1, URZ ;  /* 0x0000000106060899 */ /* 0x000fe4000800063f */
[----:B------:R-:W-:Y:S01]  /*0320*/  IMAD.U32 R4, RZ, RZ, UR9 ;  /* 0x00000009ff047e24 */ /* 0x000fe2000f8e00ff */
[----:B------:R-:W-:-:S04]  /*0330*/  UISETP.NE.AND UP0, UPT, UR9, URZ, UPT ;  /* 0x0000003f0900728c */ /* 0x000fc8000bf05270 */
[----:B------:R0:W-:Y:S04]  /*0340*/  STL [R1+0x2c], R4 ;  /* 0x00002c0401007387 */ /* 0x0001e80000100800 */
[----:B------:R-:W1:Y:S02]  /*0350*/  FENCE.VIEW.ASYNC.S ;  /* 0x00000000000073c6 */ /* 0x000e640000000000 */
[----:B-1----:R0:W1:Y:S01]  /*0360*/  @UP1 SYNCS.EXCH.64 URZ, [UR8+0x38800], UR4 ;  /* 0x03880004083f15b2 */ /* 0x0020620008000100 */
[----:B------:R0:W2:Y:S01]  /*0370*/  @UP2 SYNCS.EXCH.64 URZ, [UR8+0x38810], UR4 ;  /* 0x03881004083f25b2 */ /* 0x0000a20008000100 */
[----:B------:R0:W3:Y:S01]  /*0380*/  @UP3 SYNCS.EXCH.64 URZ, [UR8+0x38820], UR6 ;  /* 0x03882006083f35b2 */ /* 0x0000e20008000100 */
        /* <DEDUP_REMOVED lines=14> */
[----:B----4-:R-:W-:Y:S01]  /*0470*/  NOP ;  /* 0x0000000000007918 */ /* 0x010fe20000000000 */
.L_x_5326:
[----:B------:R-:W4:Y:S01]  /*0480*/  SHFL.IDX PT, R2, R0, RZ, 0x1f ;  /* 0x00001fff00027589 */ /* 0x000f2200000e0000 */
[----:B------:R-:W-:Y:S01]  /*0490*/  NOP ;  /* 0x0000000000007918 */ /* 0x000fe20000000000 */
[----:B----4-:R-:W-:-:S13]  /*04a0*/  ISETP.NE.AND P0, PT, R2, RZ, PT ;  /* 0x000000ff0200720c */ /* 0x010fda0003f05270 */
        /* <DEDUP_REMOVED lines=18> */
[----:B----4-:R-:W-:Y:S01]  /*05d0*/  NOP ;  /* 0x0000000000007918 */ /* 0x010fe20000000000 */
.L_x_5327:
[----:B------:R-:W4:Y:S01]  /*05e0*/  SHFL.IDX PT, R2, R0, RZ, 0x1f ;  /* 0x00001fff00027589 */ /* 0x000f2200000e0000 */
[----:B------:R-:W-:Y:S01]  /*05f0*/  NOP ;  /* 0x0000000000007918 */ /* 0x000fe20000000000 */
[----:B----4-:R-:W-:-:S13]  /*0600*/  ISETP.NE.AND P0, PT, R2, RZ, PT ;  /* 0x000000ff0200720c */ /* 0x010fda0003f05270 */
        /* <DEDUP_REMOVED lines=15> */
.L_x_5328:
        /* <DEDUP_REMOVED lines=22> */
.L_x_5329:
        /* <DEDUP_REMOVED lines=22> */
.L_x_5330:
        /* <DEDUP_REMOVED lines=8> */
[----:B-123--:R-:W-:Y:S06]  /*0a40*/  BAR.SYNC.DEFER_BLOCKING 0x0 ;  /* 0x0000000000007b1d */ /* 0x00efec0000010000 */
[----:B------:R-:W-:Y:S05]  /*0a50*/  @!P0 BRA `(.L_x_5332) ;  /* 0x000001b000948947 */ /* 0x000fea0003800000 */
.L_x_5333:
[----:B------:R-:W-:-:S08]  /*0a60*/  NOP ;  /* 0x0000000000007918 */ /* 0x000fd00000000000 */
[----:B------:R-:W1:Y:S02]  /*0a70*/  USETMAXREG.TRY_ALLOC.CTAPOOL UP0, 0xf0 ;  /* 0x000000f0000079c8 */ /* 0x000e640008000600 */
[----:B-1----:R-:W-:-:S13]  /*0a80*/  PLOP3.LUT P0, PT, PT, PT, UP0, 0x80, 0x0 ;  /* 0x000000000000781c */ /* 0x002fda0003f0f008 */
[----:B------:R-:W-:Y:S05]  /*0a90*/  @!P0 BRA `(.L_x_5333) ;  /* 0xfffffffc00f08947 */ /* 0x000fea000383ffff */
[----:B------:R-:W-:Y:S01]  /*0aa0*/  SHF.R.U32.HI R0, RZ, 0x7, R3 ;  /* 0x00000007ff007819 */ /* 0x000fe20000011603 */
[----:B------:R-:W1:Y:S01]  /*0ab0*/  S2UR UR5, SR_CgaCtaId ;  /* 0x00000000000579c3 */ /* 0x000e620000008800 */
[----:B------:R-:W-:Y:S02]  /*0ac0*/  UMOV UR4, 0x400 ;  /* 0x0000040000047882 */ /* 0x000fe40000000000 */
[----:B------:R-:W-:-:S13]  /*0ad0*/  ISETP.NE.AND P0, PT, R0, 0x1, PT ;  /* 0x000000010000780c */ /* 0x000fda0003f05270 */
[----:B------:R-:W-:Y:S06]  /*0ae0*/  @!P0 BAR.ARV 0x8, 0xa0 ;  /* 0x0202800000008b1d */ /* 0x000fec0000002000 */
[----:B------:R-:W-:Y:S01]  /*0af0*/  ISETP.GE.U32.AND P0, PT, R3, 0x100, PT ;  /* 0x000001000300780c */ /* 0x000fe20003f06070 */
[----:B-1----:R-:W-:-:S06]  /*0b00*/  ULEA UR4, UR5, UR4, 0x18 ;  /* 0x0000000405047291 */ /* 0x002fcc000f8ec03f */
[----:B------:R-:W-:Y:S01]  /*0b10*/  IMAD.U32 R18, RZ, RZ, UR4 ;  /* 0x00000004ff127e24 */ /* 0x000fe2000f8e00ff */
[----:B------:R-:W-:-:S05]  /*0b20*/  ULDC UR4, c[0x0][0xd14] ;  /* 0x0003450000047ab9 */ /* 0x000fca0000000800 */
[----:B------:R-:W-:Y:S08]  /*0b30*/  @P0 BAR.ARV 0xf, 0x100 ;  /* 0x03c4000000000b1d */ /* 0x000ff00000002000 */
[----:B------:R-:W-:Y:S06]  /*0b40*/  BAR.SYNC.DEFER_BLOCKING 0x5, 0x120 ;  /* 0x0144800000007b1d */ /* 0x000fec0000010000 */
[----:B------:R-:W1:Y:S02]  /*0b50*/  LDS.128 R188, [R18+0x388d0] ;  /* 0x0388d00012bc7984 */ /* 0x000e640000000c00 */
[----:B------:R-:W-:Y:S06]  /*0b60*/  BAR.ARV 0x4, 0x120 ;  /* 0x0104800000007b1d */ /* 0x000fec0000002000 */
[----:B-1----:R-:W-:-:S13]  /*0b70*/  ISETP.GE.AND P0, PT, R191, UR4, PT ;  /* 0x00000004bf007c0c */ /* 0x002fda000bf06270 */
[----:B------:R-:W-:Y:S05]  /*0b80*/  @P0 BRA `(.L_x_5334) ;  /* 0x0000021c00c00947 */ /* 0x000fea0003800000 */
[----:B------:R-:W2:Y:S01]  /*0b90*/  LDL R0, [R1+0x30] ;  /* 0x0000300001007983 */ /* 0x000ea20000100800 */
[----:B------:R-:W-:Y:S02]  /*0ba0*/  VIADD R234, R3, 0xffffff80 ;  /* 0xffffff8003ea7836 */ /* 0x000fe40000000000 */
[----:B------:R-:W-:Y:S02]  /*0bb0*/  IMAD.MOV.U32 R208, RZ, RZ, 0x20 ;  /* 0x00000020ffd07424 */ /* 0x000fe400078e00ff */
[----:B------:R-:W-:Y:S01]  /*0bc0*/  IMAD.MOV.U32 R186, RZ, RZ, RZ ;  /* 0x000000ffffba7224 */ /* 0x000fe200078e00ff */
[----:B------:R-:W-:Y:S01]  /*0bd0*/  SHF.R.S32.HI R3, RZ, 0x1f, R234 ;  /* 0x0000001fff037819 */ /* 0x000fe200000114ea */
[----:B------:R-:W-:Y:S02]  /*0be0*/  IMAD.MOV.U32 R192, RZ, RZ, RZ ;  /* 0x000000ffffc07224 */ /* 0x000fe400078e00ff */
[----:B------:R-:W-:Y:S01]  /*0bf0*/  IMAD.MOV.U32 R22, RZ, RZ, RZ ;  /* 0x000000ffff167224 */ /* 0x000fe200078e00ff */
[CC--:B0-----:R-:W-:Y:S01]  /*0c00*/  LEA.HI R2, R3.reuse, R234.reuse, RZ, 0x4 ;  /* 0x000000ea03027211 */ /* 0x0c1fe200078f20ff */
[----:B------:R-:W-:Y:S01]  /*0c10*/  IMAD.MOV.U32 R19, RZ, RZ, RZ ;  /* 0x000000ffff137224 */ /* 0x000fe200078e00ff */
[----:B------:R-:W-:Y:S01]  /*0c20*/  LEA.HI R6, R3, R234, RZ, 0x5 ;  /* 0x000000ea03067211 */ /* 0x000fe200078f28ff */
[----:B------:R-:W-:Y:S01]  /*0c30*/  IMAD.MOV.U32 R218, RZ, RZ, RZ ;  /* 0x000000ffffda7224 */ /* 0x000fe200078e00ff */
[----:B------:R-:W-:-:S02]  /*0c40*/  LOP3.LUT R5, R2, 0xfffffff0, RZ, 0xc0, !PT ;  /* 0xfffffff002057812 */ /* 0x000fc400078ec0ff */
[--C-:B------:R-:W-:Y:S02]  /*0c50*/  SHF.R.S32.HI R213, RZ, 0x5, R6.reuse ;  /* 0x00000005ffd57819 */ /* 0x100fe40000011406 */
[----:B------:R-:W-:Y:S01]  /*0c60*/  SHF.R.S32.HI R6, RZ, 0x1f, R6 ;  /* 0x0000001fff067819 */ /* 0x000fe20000011406 */
[----:B------:R-:W-:Y:S01]  /*0c70*/  IMAD.IADD R4, R234, 0x1, -R5 ;  /* 0x00000001ea047824 */ /* 0x000fe200078e0a05 */
[----:B------:R-:W-:Y:S02]  /*0c80*/  SHF.R.S32.HI R5, RZ, 0x4, R2 ;  /* 0x00000004ff057819 */ /* 0x000fe40000011402 */
[----:B------:R-:W-:Y:S02]  /*0c90*/  LEA.HI R6, R6, R213, RZ, 0x2 ;  /* 0x000000d506067211 */ /* 0x000fe400078f10ff */
[----:B------:R-:W-:Y:S02]  /*0ca0*/  SHF.R.S32.HI R9, RZ, 0x1f, R4 ;  /* 0x0000001fff097819 */ /* 0x000fe40000011404 */
[----:B------:R-:W-:-:S02]  /*0cb0*/  LEA.HI R2, R2, R5, RZ, 0x1 ;  /* 0x0000000502027211 */ /* 0x000fc400078f08ff */
[----:B------:R-:W-:Y:S02]  /*0cc0*/  LEA.HI R12, R9, R4, RZ, 0x3 ;  /* 0x00000004090c7211 */ /* 0x000fe400078f18ff */
[----:B------:R-:W-:Y:S02]  /*0cd0*/  LOP3.LUT R2, R2, 0x1ffffffe, RZ, 0xc0, !PT ;  /* 0x1ffffffe02027812 */ /* 0x000fe400078ec0ff */
[C---:B------:R-:W-:Y:S01]  /*0ce0*/  LOP3.LUT R13, R12.reuse, 0xfffffff8, RZ, 0xc0, !PT ;  /* 0xfffffff80c0d7812 */ /* 0x040fe200078ec0ff */
[----:B------:R-:W-:Y:S01]  /*0cf0*/  IMAD.SHL.U32 R12, R12, 0x40, RZ ;  /* 0x000000400c0c7824 */ /* 0x000fe200078e00ff */
[----:B------:R-:W-:Y:S01]  /*0d00*/  LOP3.LUT R6, R6, 0x3ffffc, RZ, 0xc0, !PT ;  /* 0x003ffffc06067812 */ /* 0x000fe200078ec0ff */
[----:B------:R-:W-:Y:S02]  /*0d10*/  IMAD.IADD R2, R5, 0x1, -R2 ;  /* 0x0000000105027824 */ /* 0x000fe400078e0a02 */
[----:B------:R-:W-:Y:S01]  /*0d20*/  IMAD.IADD R13, R4, 0x1, -R13 ;  /* 0x00000001040d7824 */ /* 0x000fe200078e0a0d */
[----:B------:R-:W-:Y:S01]  /*0d30*/  LOP3.LUT R12, R12, 0x7ffffe00, RZ, 0xc0, !PT ;  /* 0x7ffffe000c0c7812 */ /* 0x000fe200078ec0ff */
[----:B------:R-:W-:-:S02]  /*0d40*/  IMAD.IADD R6, R213, 0x1, -R6 ;  /* 0x00000001d5067824 */ /* 0x000fc400078e0a06 */
[----:B------:R-:W-:Y:S01]  /*0d50*/  IMAD.SHL.U32 R2, R2, 0x8, RZ ;  /* 0x0000000802027824 */ /* 0x000fe200078e00ff */
[----:B------:R-:W-:Y:S01]  /*0d60*/  R2P PR, R13, 0x6 ;  /* 0x000000060d007804 */ /* 0x000fe20000000000 */
[----:B------:R-:W-:-:S04]  /*0d70*/  IMAD R12, R213, 0x400, R12 ;  /* 0x00000400d50c7824 */ /* 0x000fc800078e020c */
[----:B------:R-:W-:Y:S02]  /*0d80*/  SEL R208, R208, 0xffffffe0, !P1 ;  /* 0xffffffe0d0d07807 */ /* 0x000fe40004800000 */
[----:B--2---:R-:W-:Y:S02]  /*0d90*/  R2UR UR4, R0 ;  /* 0x00000000000472ca */ /* 0x004fe400000e0000 */
[----:B------:R-:W-:-:S04]  /*0da0*/  LEA.HI R0, R3, R234, RZ, 0x7 ;  /* 0x000000ea03007211 */ /* 0x000fc800078f38ff */
[----:B------:R-:W-:Y:S02]  /*0db0*/  SHF.R.S32.HI R221, RZ, 0x7, R0 ;  /* 0x00000007ffdd7819 */ /* 0x000fe40000011400 */
[C---:B------:R-:W-:Y:S02]  /*0dc0*/  LOP3.LUT R7, R0.reuse, 0xffffff80, RZ, 0xc0, !PT ;  /* 0xffffff8000077812 */ /* 0x040fe400078ec0ff */
[----:B------:R-:W-:Y:S01]  /*0dd0*/  LEA.HI R0, R0, R221, RZ, 0x1 ;  /* 0x000000dd00007211 */ /* 0x000fe200078f08ff */
[----:B------:R-:W-:Y:S02]  /*0de0*/  IMAD R15, R221, 0x100, R4 ;  /* 0x00000100dd0f7824 */ /* 0x000fe400078e0204 */
[----:B------:R-:W-:Y:S01]  /*0df0*/  IMAD.SHL.U32 R4, R13, 0x40, RZ ;  /* 0x000000400d047824 */ /* 0x000fe200078e00ff */
[----:B------:R-:W-:Y:S01]  /*0e00*/  LOP3.LUT R0, R0, 0xfffffe, RZ, 0xc0, !PT ;  /* 0x00fffffe00007812 */ /* 0x000fe200078ec0ff */
[----:B------:R-:W-:Y:S01]  /*0e10*/  IMAD.IADD R7, R234, 0x1, -R7 ;  /* 0x00000001ea077824 */ /* 0x000fe200078e0a07 */
[----:B------:R-:W-:Y:S01]  /*0e20*/  ULOP3.LUT UR36, UR4, 0x1, URZ, 0xfc, !UPT ;  /* 0x0000000104247892 */ /* 0x000fe2000f8efc3f */
[----:B------:R-:W-:Y:S01]  /*0e30*/  IMAD R15, R6, 0x10, R15 ;  /* 0x00000010060f7824 */ /* 0x000fe200078e020f */
[----:B------:R-:W-:Y:S01]  /*0e40*/  LOP3.LUT R5, R4, 0x1c0, RZ, 0xc0, !PT ;  /* 0x000001c004057812 */ /* 0x000fe200078ec0ff */
[----:B------:R-:W-:Y:S01]  /*0e50*/  IMAD.IADD R0, R221, 0x1, -R0 ;  /* 0x00000001dd007824 */ /* 0x000fe200078e0a00 */
[----:B------:R-:W-:Y:S01]  /*0e60*/  SHF.R.S32.HI R8, RZ, 0x1f, R7 ;  /* 0x0000001fff087819 */ /* 0x000fe20000011407 */
[--C-:B------:R-:W-:Y:S01]  /*0e70*/  IMAD.U32 R230, R15, 0x40, R2.reuse ;  /* 0x000000400fe67824 */ /* 0x100fe200078e0002 */
[----:B------:R-:W-:Y:S01]  /*0e80*/  LEA.HI R6, R3, R234, RZ, 0x2 ;  /* 0x000000ea03067211 */ /* 0x000fe200078f10ff */
[----:B------:R-:W-:Y:S01]  /*0e90*/  IMAD.SHL.U32 R196, R0, 0x100, RZ ;  /* 0x0000010000c47824 */ /* 0x000fe200078e00ff */
[----:B------:R-:W-:-:S02]  /*0ea0*/  LOP3.LUT R2, R5, 0x8, R2, 0xf8, !PT ;  /* 0x0000000805027812 */ /* 0x000fc400078ef802 */
[----:B------:R-:W-:Y:S02]  /*0eb0*/  LEA.HI R9, R8, R7, RZ, 0x2 ;  /* 0x0000000708097211 */ /* 0x000fe400078f10ff */
[----:B------:R-:W-:Y:S02]  /*0ec0*/  SHF.R.U32.HI R5, RZ, 0x3, R5 ;  /* 0x00000003ff057819 */ /* 0x000fe40000011605 */
[----:B------:R-:W-:Y:S02]  /*0ed0*/  SHF.R.S32.HI R187, RZ, 0x2, R6 ;  /* 0x00000002ffbb7819 */ /* 0x000fe40000011406 */
[----:B------:R-:W-:Y:S02]  /*0ee0*/  LOP3.LUT R4, R9, 0x7ffffffc, RZ, 0xc0, !PT ;  /* 0x7ffffffc09047812 */ /* 0x000fe400078ec0ff */
[----:B------:R-:W-:Y:S01]  /*0ef0*/  LOP3.LUT R5, R2, R5, RZ, 0x3c, !PT ;  /* 0x0000000502057212 */ /* 0x000fe200078e3cff */
[----:B------:R-:W-:Y:S01]  /*0f00*/  VIADD R235, R187, 0x20 ;  /* 0x00000020bbeb7836 */ /* 0x000fe20000000000 */
[----:B------:R-:W-:Y:S01]  /*0f10*/  LEA.HI R2, R3, R234, RZ, 0x3 ;  /* 0x000000ea03027211 */ /* 0x000fe200078f18ff */
[----:B------:R-:W-:Y:S01]  /*0f20*/  IMAD.IADD R4, R7, 0x1, -R4 ;  /* 0x0000000107047824 */ /* 0x000fe200078e0a04 */
[----:B------:R-:W-:Y:S01]  /*0f30*/  LEA.HI R8, R8, R7, RZ, 0x5 ;  /* 0x0000000708087211 */ /* 0x000fe200078f28ff */
[----:B------:R-:W-:Y:S01]  /*0f40*/  IMAD.SHL.U32 R228, R235, 0x40, RZ ;  /* 0x00000040ebe47824 */ /* 0x000fe200078e00ff */
[----:B------:R-:W-:Y:S01]  /*0f50*/  SHF.R.S32.HI R214, RZ, 0x3, R2 ;  /* 0x00000003ffd67819 */ /* 0x000fe20000011402 */
[----:B------:R-:W-:Y:S01]  /*0f60*/  IMAD.IADD R5, R12, 0x1, R5 ;  /* 0x000000010c057824 */ /* 0x000fe200078e0205 */
[----:B------:R-:W-:Y:S01]  /*0f70*/  LOP3.LUT R3, R2, 0x1ffffff8, RZ, 0xc0, !PT ;  /* 0x1ffffff802037812 */ /* 0x000fe200078ec0ff */
[----:B------:R-:W-:Y:S01]  /*0f80*/  IMAD.SHL.U32 R185, R4, 0x2, RZ ;  /* 0x0000000204b97824 */ /* 0x000fe200078e00ff */
[----:B------:R-:W-:Y:S01]  /*0f90*/  LOP3.LUT R7, R6, 0xfffffffc, RZ, 0xc0, !PT ;  /* 0xfffffffc06077812 */ /* 0x000fe200078ec0ff */
[----:B------:R-:W-:Y:S01]  /*0fa0*/  IMAD R197, R5, 0x2, R18 ;  /* 0x0000000205c57824 */ /* 0x000fe200078e0212 */
[----:B------:R-:W-:Y:S01]  /*0fb0*/  SHF.R.S32.HI R2, RZ, 0x1f, R235 ;  /* 0x0000001fff027819 */ /* 0x000fe200000114eb */
[C---:B------:R-:W-:Y:S01]  /*0fc0*/  IMAD.IADD R3, R234.reuse, 0x1, -R3 ;  /* 0x00000001ea037824 */ /* 0x040fe200078e0a03 */
[----:B------:R-:W-:Y:S01]  /*0fd0*/  SHF.R.S32.HI R10, RZ, 0x2, R9 ;  /* 0x00000002ff0a7819 */ /* 0x000fe20000011409 */
[----:B------:R-:W-:Y:S01]  /*0fe0*/  IMAD.IADD R220, R234, 0x1, -R7 ;  /* 0x00000001eadc7824 */ /* 0x000fe200078e0a07 */
[----:B------:R-:W-:Y:S01]  /*0ff0*/  LEA.HI R2, R2, R235, RZ, 0x3 ;  /* 0x000000eb02027211 */ /* 0x000fe200078f18ff */
[----:B------:R-:W-:Y:S01]  /*1000*/  VIADD R209, R197, 0x36400 ;  /* 0x00036400c5d17836 */ /* 0x000fe20000000000 */
[----:B------:R-:W-:Y:S01]  /*1010*/  SHF.R.S32.HI R11, RZ, 0x1f, R9 ;  /* 0x0000001fff0b7819 */ /* 0x000fe20000011409 */
[----:B------:R-:W-:Y:S01]  /*1020*/  IMAD.SHL.U32 R16, R220, 0x8, RZ ;  /* 0x00000008dc107824 */ /* 0x000fe200078e00ff */
[----:B------:R-:W-:Y:S01]  /*1030*/  SHF.R.S32.HI R6, RZ, 0x1f, R6 ;  /* 0x0000001fff067819 */ /* 0x000fe20000011406 */
[----:B------:R-:W-:Y:S01]  /*1040*/  IMAD.SHL.U32 R229, R2, 0x40, RZ ;  /* 0x0000004002e57824 */ /* 0x000fe200078e00ff */
[----:B------:R-:W-:Y:S01]  /*1050*/  LEA.HI R11, R11, R10, RZ, 0x3 ;  /* 0x0000000a0b0b7211 */ /* 0x000fe200078f18ff */
[----:B------:R-:W-:Y:S01]  /*1060*/  VIADD R198, R197, 0x36440 ;  /* 0x00036440c5c67836 */ /* 0x000fe20000000000 */
[----:B------:R-:W-:Y:S01]  /*1070*/  LOP3.LUT R228, R228, 0x1c0, RZ, 0xc0, !PT ;  /* 0x000001c0e4e47812 */ /* 0x000fe200078ec0ff */
[----:B------:R-:W-:Y:S01]  /*1080*/  @P2 VIADD R198, R209, 0xffffffc0 ;  /* 0xffffffc0d1c62836 */ /* 0x000fe20000000000 */
[----:B------:R-:W-:Y:S01]  /*1090*/  LOP3.LUT R11, R11, 0xfffffff8, RZ, 0xc0, !PT ;  /* 0xfffffff80b0b7812 */ /* 0x000fe200078ec0ff */
[----:B------:R-:W-:Y:S01]  /*10a0*/  IMAD.IADD R209, R209, 0x1, R208 ;  /* 0x00000001d1d17824 */ /* 0x000fe200078e02d0 */
[----:B------:R-:W-:Y:S01]  /*10b0*/  LEA.HI R6, R6, R187, RZ, 0x3 ;  /* 0x000000bb06067211 */ /* 0x000fe200078f18ff */
[----:B------:R-:W-:Y:S01]  /*10c0*/  IMAD.SHL.U32 R211, R3, 0x8, RZ ;  /* 0x0000000803d37824 */ /* 0x000fe200078e00ff */
[----:B------:R-:W-:Y:S01]  /*10d0*/  LOP3.LUT R2, R228, 0x38, R16, 0xf8, !PT ;  /* 0x00000038e4027812 */ /* 0x000fe200078ef810 */
[----:B------:R-:W-:Y:S01]  /*10e0*/  IMAD.IADD R11, R10, 0x1, -R11 ;  /* 0x000000010a0b7824 */ /* 0x000fe200078e0a0b */
[----:B------:R-:W-:Y:S01]  /*10f0*/  SHF.R.U32.HI R236, RZ, 0x3, R228 ;  /* 0x00000003ffec7819 */ /* 0x000fe200000116e4 */
[----:B------:R-:W-:Y:S01]  /*1100*/  IMAD.IADD R208, R208, 0x1, R198 ;  /* 0x00000001d0d07824 */ /* 0x000fe200078e02c6 */
[----:B------:R-:W-:-:S02]  /*1110*/  LOP3.LUT R229, R229, 0xfffffe00, RZ, 0xc0, !PT ;  /* 0xfffffe00e5e57812 */ /* 0x000fc400078ec0ff */
[----:B------:R-:W-:Y:S02]  /*1120*/  SHF.R.S32.HI R8, RZ, 0x5, R8 ;  /* 0x00000005ff087819 */ /* 0x000fe40000011408 */
[----:B------:R-:W-:Y:S02]  /*1130*/  LOP3.LUT R6, R6, 0xfffffff8, RZ, 0xc0, !PT ;  /* 0xfffffff806067812 */ /* 0x000fe400078ec0ff */
[----:B------:R-:W-:Y:S01]  /*1140*/  LOP3.LUT R225, R229, R2, R236, 0xf6, !PT ;  /* 0x00000002e5e17212 */ /* 0x000fe200078ef6ec */
[----:B------:R-:W-:Y:S01]  /*1150*/  IMAD R194, R8, 0x10, R11 ;  /* 0x0000001008c27824 */ /* 0x000fe200078e020b */
[----:B------:R-:W-:Y:S01]  /*1160*/  SHF.R.S32.HI R224, RZ, 0x1f, R187 ;  /* 0x0000001fffe07819 */ /* 0x000fe200000114bb */
[----:B------:R-:W-:Y:S01]  /*1170*/  IMAD.IADD R195, R187, 0x1, -R6 ;  /* 0x00000001bbc37824 */ /* 0x000fe200078e0a06 */
[----:B------:R-:W-:Y:S01]  /*1180*/  SHF.R.S32.HI R17, RZ, 0x1f, R16 ;  /* 0x0000001fff117819 */ /* 0x000fe20000011410 */
[----:B------:R-:W-:-:S07]  /*1190*/  IMAD R225, R225, 0x2, R18 ;  /* 0x00000002e1e17824 */ /* 0x000fce00078e0212 */
.L_x_5544:
[----:B------:R-:W-:Y:S01]  /*11a0*/  ULDC.64 UR4, c[0x0][0xb20] ;  /* 0x0002c80000047ab9 */ /* 0x000fe20000000a00 */
[----:B0-23-5:R-:W0:Y:S01]  /*11b0*/  LDC.64 R4, c[0x0][0xb00] ;  /* 0x0002c000ff047b82 */ /* 0x02de220000000a00 */
        /* <DEDUP_REMOVED lines=17> */
[----:B------:R2:W5:Y:S01]  /*12d0*/  @P3 LDG.E R25, desc[UR54][R8.64] ;  /* 0x0000003608193981 */ /* 0x000562000c1e1900 */
        /* <DEDUP_REMOVED lines=16> */
[----:B--2---:R-:W-:Y:S06]  /*13e0*/  @P1 BRA `(.L_x_5335) ;  /* 0x0000000000241947 */ /* 0x004fec0003800000 */
        /* <DEDUP_REMOVED lines=9> */
.L_x_5335:
[----:B------:R-:W-:Y:S02]  /*1480*/  IMAD.U32 R32, RZ, RZ, UR5 ;  /* 0x00000005ff207e24 */ /* 0x000fe4000f8e00ff */
[----:B------:R-:W-:Y:S01]  /*1490*/  IMAD.U32 R24, RZ, RZ, UR4 ;  /* 0x00000004ff187e24 */ /* 0x000fe2000f8e00ff */
[----:B------:R-:W-:Y:S06]  /*14a0*/  @!P2 BRA `(.L_x_5336) ;  /* 0x000000000010a947 */ /* 0x000fec0003800000 */
[----:B------:R-:W0:Y:S02]  /*14b0*/  LDC.64 R2, c[0x0][0xb18] ;  /* 0x0002c600ff027b82 */ /* 0x000e240000000a00 */
[----:B0-----:R-:W-:-:S05]  /*14c0*/  IMAD.WIDE R2, R191, 0x4, R2 ;  /* 0x00000004bf027825 */ /* 0x001fca00078e0202 */
[----:B------:R0:W5:Y:S01]  /*14d0*/  LDG.E R24, desc[UR54][R2.64] ;  /* 0x0000003602187981 */ /* 0x000162000c1e1900 */
[----:B------:R-:W-:Y:S05]  /*14e0*/  BRA `(.L_x_5337) ;  /* 0x0000000000107947 */ /* 0x000fea0003800000 */
.L_x_5336:
[----:B------:R-:W-:Y:S05]  /*14f0*/  @!P3 BRA `(.L_x_5337) ;  /* 0x00000000000cb947 */ /* 0x000fea0003800000 */
[----:B------:R-:W2:Y:S04]  /*1500*/  LDG.E R3, desc[UR54][R8.64] ;  /* 0x0000003608037981 */ /* 0x000ea8000c1e1900 */
[----:B------:R-:W2:Y:S02]  /*1510*/  LDG.E R24, desc[UR54][R8.64+0x4] ;  /* 0x0000043608187981 */ /* 0x000ea4000c1e1900 */
[----:B--2---:R-:W-:-:S07]  /*1520*/  IMAD.IADD R24, R24, 0x1, -R3 ;  /* 0x0000000118187824 */ /* 0x004fce00078e0a03 */
.L_x_5337:
        /* <DEDUP_REMOVED lines=13> */
[----:B--2---:R-:W-:-:S04]  /*1600*/  @P1 IMAD.WIDE R4, R191, 0x4, R4 ;  /* 0x00000004bf041825 */ /* 0x004fc800078e0204 */
[----:B------:R-:W-:Y:S01]  /*1610*/  IMAD.IADD R10, R24, 0x1, -R11 ;  /* 0x00000001180a7824 */ /* 0x000fe200078e0a0b */
[----:B------:R0:W5:Y:S01]  /*1620*/  @P1 LDG.E R33, desc[UR54][R4.64] ;  /* 0x0000003604211981 */ /* 0x000162000c1e1900 */
[----:B-1----:R-:W-:Y:S02]  /*1630*/  ISETP.GE.AND P1, PT, R9, 0x1, PT ;  /* 0x000000010900780c */ /* 0x002fe40003f26270 */
[----:B------:R-:W-:Y:S01]  /*1640*/  LEA R47, R189, 0x40, 0x6 ;  /* 0x00000040bd2f7811 */ /* 0x000fe200078e30ff */
[----:B---3--:R-:W-:-:S04]  /*1650*/  @P0 IMAD.IADD R32, R7, 0x1, -R0 ;  /* 0x0000000107200824 */ /* 0x008fc800078e0a00 */
        /* <DEDUP_REMOVED lines=19> */
.L_x_5340:
[----:B------:R-:W-:-:S13]  /*1790*/  ISETP.NE.AND P0, PT, R9, 0x1, PT ;  /* 0x000000010900780c */ /* 0x000fda0003f05270 */
[----:B------:R-:W0:Y:S02]  /*17a0*/  @P0 LDC.64 R4, c[0x0][0xae0] ;  /* 0x0002b800ff040b82 */ /* 0x000e240000000a00 */
[----:B0-----:R-:W-:-:S05]  /*17b0*/  @P0 IMAD.HI.U32 R4, R2, R4, RZ ;  /* 0x0000000402040227 */ /* 0x001fca00078e00ff */
[----:B------:R-:W-:-:S07]  /*17c0*/  @P0 SHF.R.U32.HI R2, RZ, R5, R4 ;  /* 0x00000005ff020219 */ /* 0x000fce0000011604 */
.L_x_5341:
[----:B------:R-:W-:Y:S05]  /*17d0*/  BSYNC B0 ;  /* 0x0000000000007941 */ /* 0x000fea0003800000 */
.L_x_5339:
[----:B------:R-:W-:-:S05]  /*17e0*/  IMAD R3, R2, R9, R9 ;  /* 0x0000000902037224 */ /* 0x000fca00078e0209 */
[----:B------:R-:W-:-:S07]  /*17f0*/  VIMNMX R0, R0, R3, PT ;  /* 0x0000000300007248 */ /* 0x000fce0003fe0100 */
.L_x_5338:
        /* <DEDUP_REMOVED lines=15> */
.L_x_5344:
[----:B------:R-:W-:Y:S01]  /*18f0*/  ISETP.NE.AND P0, PT, R9, 0x1, PT ;  /* 0x000000010900780c */ /* 0x000fe20003f05270 */
[----:B------:R-:W-:-:S12]  /*1900*/  IMAD.MOV.U32 R4, RZ, RZ, R45 ;  /* 0x000000ffff047224 */ /* 0x000fd800078e002d */
[----:B------:R-:W0:Y:S02]  /*1910*/  @P0 LDC.64 R6, c[0x0][0xae0] ;  /* 0x0002b800ff060b82 */ /* 0x000e240000000a00 */
[----:B0-----:R-:W-:-:S05]  /*1920*/  @P0 IMAD.HI.U32 R6, R45, R6, RZ ;  /* 0x000000062d060227 */ /* 0x001fca00078e00ff */
[----:B------:R-:W-:-:S07]  /*1930*/  @P0 SHF.R.U32.HI R4, RZ, R7, R6 ;  /* 0x00000007ff040219 */ /* 0x000fce0000011606 */
.L_x_5345:
[----:B------:R-:W-:Y:S05]  /*1940*/  BSYNC B0 ;  /* 0x0000000000007941 */ /* 0x000fea0003800000 */
.L_x_5343:
[----:B------:R-:W-:-:S05]  /*1950*/  IMAD R3, R4, R9, RZ ;  /* 0x0000000904037224 */ /* 0x000fca00078e02ff */
[----:B------:R-:W-:-:S07]  /*1960*/  VIMNMX R2, R2, R3, !PT ;  /* 0x0000000302027248 */ /* 0x000fce0007fe0100 */
.L_x_5342:
        /* <DEDUP_REMOVED lines=43> */
.L_x_5348:
[----:B------:R-:W-:Y:S05]  /*1c20*/  BSYNC B6 ;  /* 0x0000000000067941 */ /* 0x000fea0003800000 */
.L_x_5347:
        /* <DEDUP_REMOVED lines=20> */
.L_x_5350:
[----:B------:R-:W-:Y:S05]  /*1d70*/  BSYNC B6 ;  /* 0x0000000000067941 */ /* 0x000fea0003800000 */
.L_x_5349:
[----:B------:R-:W-:Y:S01]  /*1d80*/  ULDC.64 UR4, c[0x0][0xaf0] ;  /* 0x0002bc0000047ab9 */ /* 0x000fe20000000a00 */
[----:B------:R-:W0:Y:S01]  /*1d90*/  LDC R0, c[0x0][0x428] ;  /* 0x00010a00ff007b82 */ /* 0x000e220000000800 */
[----:B------:R-:W-:-:S07]  /*1da0*/  ISETP.NE.U32.AND P0, PT, RZ, UR4, PT ;  /* 0x00000004ff007c0c */ /* 0x000fce000bf05070 */
[----:B------:R-:W1:Y:S01]  /*1db0*/  LDC.64 R52, c[0x0][0x2f0] ;  /* 0x0000bc00ff347b82 */ /* 0x000e620000000a00 */
[----:B------:R-:W-:Y:S01]  /*1dc0*/  ISETP.NE.AND.EX P0, PT, RZ, UR5, PT, P0 ;  /* 0x00000005ff007c0c */ /* 0x000fe2000bf05300 */
[----:B------:R-:W-:Y:S01]  /*1dd0*/  IMAD.IADD R10, R25, 0x1, R24 ;  /* 0x00000001190a7824 */ /* 0x000fe200078e0218 */
[----:B------:R-:W-:Y:S01]  /*1de0*/  ULDC.64 UR8, c[0x0][0xb00] ;  /* 0x0002c00000087ab9 */ /* 0x000fe20000000a00 */
[----:B------:R-:W2:Y:S01]  /*1df0*/  S2R R20, SR_TID.X ;  /* 0x0000000000147919 */ /* 0x000ea20000002100 */
[----:B------:R-:W-:Y:S01]  /*1e00*/  ULDC.64 UR4, c[0x0][0x2f8] ;  /* 0x0000be0000047ab9 */ /* 0x000fe20000000a00 */
[----:B------:R-:W-:Y:S02]  /*1e10*/  ULDC.64 UR6, c[0x0][0x320] ;  /* 0x0000c80000067ab9 */ /* 0x000fe40000000a00 */
[----:B------:R-:W3:Y:S08]  /*1e20*/  LDC.64 R26, c[0x0][0x3e8] ;  /* 0x0000fa00ff1a7b82 */ /* 0x000ef00000000a00 */
[----:B------:R-:W4:Y:S08]  /*1e30*/  @P0 LDC.64 R2, c[0x0][0xaf0] ;  /* 0x0002bc00ff020b82 */ /* 0x000f300000000a00 */
[----:B------:R-:W2:Y:S08]  /*1e40*/  LDC R25, c[0x0][0x3d4] ;  /* 0x0000f500ff197b82 */ /* 0x000eb00000000800 */
[----:B------:R-:W3:Y:S01]  /*1e50*/  LDC.64 R54, c[0x0][0x3d8] ;  /* 0x0000f600ff367b82 */ /* 0x000ee20000000a00 */
[----:B----4-:R-:W-:-:S07]  /*1e60*/  @P0 IMAD.WIDE R2, R191, 0x4, R2 ;  /* 0x00000004bf020825 */ /* 0x010fce00078e0202 */
[----:B------:R-:W4:Y:S01]  /*1e70*/  LDC R59, c[0x0][0x3d4] ;  /* 0x0000f500ff3b7b82 */ /* 0x000f220000000800 */
[----:B------:R3:W4:Y:S01]  /*1e80*/  @P0 LDG.E R191, desc[UR54][R2.64] ;  /* 0x0000003602bf0981 */ /* 0x000722000c1e1900 */
[----:B0-----:R-:W-:Y:S01]  /*1e90*/  ISETP.NE.AND P0, PT, R0, 0x1, PT ;  /* 0x000000010000780c */ /* 0x001fe20003f05270 */
[----:B------:R-:W-:Y:S01]  /*1ea0*/  IMAD.SHL.U32 R40, R220, 0x4, RZ ;  /* 0x00000004dc287824 */ /* 0x000fe200078e00ff */
[----:B------:R-:W-:-:S04]  /*1eb0*/  SHF.R.S32.HI R13, RZ, 0x1f, R10 ;  /* 0x0000001fff0d7819 */ /* 0x000fc8000001140a */
[----:B------:R-:W0:Y:S01]  /*1ec0*/  LDC R61, c[0x0][0x2e4] ;  /* 0x0000b900ff3d7b82 */ /* 0x000e220000000800 */
[----:B--2---:R-:W-:Y:S01]  /*1ed0*/  ISETP.GE.AND P1, PT, R16, R25, PT ;  /* 0x000000191000720c */ /* 0x004fe20003f26270 */
[----:B------:R-:W-:Y:S01]  /*1ee0*/  IMAD.SHL.U32 R57, R195, 0x40, RZ ;  /* 0x00000040c3397824 */ /* 0x000fe200078e00ff */
[----:B------:R-:W-:Y:S01]  /*1ef0*/  SHF.R.S32.HI R41, RZ, 0x1f, R40 ;  /* 0x0000001fff297819 */ /* 0x000fe20000011428 */
[-C--:B-1----:R-:W-:Y:S01]  /*1f00*/  IMAD R4, R13, R52.reuse, RZ ;  /* 0x000000340d047224 */ /* 0x082fe200078e02ff */
[----:B------:R-:W-:Y:S01]  /*1f10*/  SEL R11, R25, RZ, P1 ;  /* 0x000000ff190b7207 */ /* 0x000fe20000800000 */
[----:B---3--:R-:W-:Y:S01]  /*1f20*/  IMAD.WIDE.U32 R2, R10, R52, RZ ;  /* 0x000000340a027225 */ /* 0x008fe200078e00ff */
[----:B------:R-:W-:Y:S02]  /*1f30*/  SHF.R.U32.HI R20, RZ, 0x7, R20 ;  /* 0x00000007ff147819 */ /* 0x000fe40000011614 */
[----:B------:R-:W-:Y:S01]  /*1f40*/  LOP3.LUT R57, R57, 0x1c0, RZ, 0xc0, !PT ;  /* 0x000001c039397812 */ /* 0x000fe200078ec0ff */
[----:B------:R-:W1:Y:S01]  /*1f50*/  @P0 LDC R5, c[0x0][0x42c] ;  /* 0x00010b00ff050b82 */ /* 0x000e620000000800 */
[----:B------:R-:W-:Y:S01]  /*1f60*/  IMAD.IADD R11, R16, 0x1, R11 ;  /* 0x00000001100b7824 */ /* 0x000fe200078e020b */
[----:B------:R-:W-:Y:S01]  /*1f70*/  SHF.L.U64.HI R51, R52, 0x6, R53 ;  /* 0x0000000634337819 */ /* 0x000fe20000010235 */
[----:B------:R-:W-:Y:S01]  /*1f80*/  VIADD R58, R20, 0x8 ;  /* 0x00000008143a7836 */ /* 0x000fe20000000000 */
[----:B------:R-:W-:Y:S01]  /*1f90*/  SHF.R.U32.HI R60, RZ, 0x3, R57 ;  /* 0x00000003ff3c7819 */ /* 0x000fe20000011639 */
[----:B------:R-:W-:Y:S01]  /*1fa0*/  VIADD R80, R16, 0x20 ;  /* 0x0000002010507836 */ /* 0x000fe20000000000 */
[----:B------:R-:W-:Y:S01]  /*1fb0*/  SHF.R.S32.HI R50, RZ, 0x1f, R11 ;  /* 0x0000001fff327819 */ /* 0x000fe2000001140b */
[----:B------:R-:W-:Y:S01]  /*1fc0*/  IMAD.SHL.U32 R56, R26, 0x40, RZ ;  /* 0x000000401a387824 */ /* 0x000fe200078e00ff */
[----:B------:R-:W2:Y:S01]  /*1fd0*/  @P0 LDC R7, c[0x0][0x430] ;  /* 0x00010c00ff070b82 */ /* 0x000ea20000000800 */
[----:B------:R-:W-:Y:S01]  /*1fe0*/  P2R R72, PR, RZ, 0x2 ;  /* 0x00000002ff487803 */ /* 0x000fe20000000000 */
[----:B------:R-:W-:Y:S01]  /*1ff0*/  IMAD.SHL.U32 R62, R25, 0x2, RZ ;  /* 0x00000002193e7824 */ /* 0x000fe200078e00ff */
[----:B------:R-:W-:-:S04]  /*2000*/  LEA.HI R50, R50, R11, RZ, 0x3 ;  /* 0x0000000b32327211 */ /* 0x000fc800078f18ff */
[----:B------:R-:W-:-:S04]  /*2010*/  LOP3.LUT R67, R50, 0xfffffff8, RZ, 0xc0, !PT ;  /* 0xfffffff832437812 */ /* 0x000fc800078ec0ff */
[----:B------:R-:W-:Y:S01]  /*2020*/  SHF.R.S32.HI R71, RZ, 0x1f, R67 ;  /* 0x0000001fff477819 */ /* 0x000fe20000011443 */
[----:B-1----:R-:W-:-:S04]  /*2030*/  @P0 IMAD.HI.U32 R0, R190, R5, RZ ;  /* 0x00000005be000227 */ /* 0x002fc800078e00ff */
[----:B------:R-:W-:Y:S01]  /*2040*/  IMAD R5, R10, R53, R4 ;  /* 0x000000350a057224 */ /* 0x000fe200078e0204 */
[----:B--2---:R-:W-:-:S03]  /*2050*/  @P0 SHF.R.U32.HI R190, RZ, R7, R0 ;  /* 0x00000007ffbe0219 */ /* 0x004fc60000011600 */
[----:B------:R-:W-:Y:S01]  /*2060*/  IMAD.IADD R3, R3, 0x1, R5 ;  /* 0x0000000103037824 */ /* 0x000fe200078e0205 */
[----:B------:R-:W-:Y:S02]  /*2070*/  ISETP.NE.U32.AND P0, PT, RZ, UR8, PT ;  /* 0x00000008ff007c0c */ /* 0x000fe4000bf05070 */
[----:B------:R-:W-:Y:S01]  /*2080*/  SHF.R.S32.HI R0, RZ, 0x1f, R190 ;  /* 0x0000001fff007819 */ /* 0x000fe200000114be */
[----:B------:R-:W-:Y:S01]  /*2090*/  IMAD.WIDE.U32 R2, R190, UR4, R2 ;  /* 0x00000004be027c25 */ /* 0x000fe2000f8e0002 */
[----:B------:R-:W-:-:S03]  /*20a0*/  ISETP.NE.AND.EX P0, PT, RZ, UR9, PT, P0 ;  /* 0x00000009ff007c0c */ /* 0x000fc6000bf05300 */
[C---:B------:R-:W-:Y:S02]  /*20b0*/  IMAD R5, R0.reuse, UR4, RZ ;  /* 0x0000000400057c24 */ /* 0x040fe4000f8e02ff */
[----:B------:R-:W-:Y:S02]  /*20c0*/  IMAD R9, R0, UR6, RZ ;  /* 0x0000000600097c24 */ /* 0x000fe4000f8e02ff */
[C---:B------:R-:W-:Y:S01]  /*20d0*/  IMAD R7, R190.reuse, UR5, R5 ;  /* 0x00000005be077c24 */ /* 0x040fe2000f8e0205 */
[----:B------:R-:W-:Y:S01]  /*20e0*/  ULDC.64 UR4, c[0x0][0x300] ;  /* 0x0000c00000047ab9 */ /* 0x000fe20000000a00 */
[C---:B------:R-:W-:Y:S02]  /*20f0*/  IMAD R9, R190.reuse, UR7, R9 ;  /* 0x00000007be097c24 */ /* 0x040fe4000f8e0209 */
[----:B------:R-:W-:Y:S02]  /*2100*/  IMAD.IADD R3, R3, 0x1, R7 ;  /* 0x0000000103037824 */ /* 0x000fe400078e0207 */
[----:B------:R-:W-:-:S04]  /*2110*/  IMAD.WIDE.U32 R4, R190, UR6, R16 ;  /* 0x00000006be047c25 */ /* 0x000fc8000f8e0010 */
[----:B------:R-:W-:Y:S01]  /*2120*/  IMAD.IADD R5, R5, 0x1, R9 ;  /* 0x0000000105057824 */ /* 0x000fe200078e0209 */
[----:B----4-:R-:W-:Y:S02]  /*2130*/  SHF.R.S32.HI R0, RZ, 0x1f, R191 ;  /* 0x0000001fff007819 */ /* 0x010fe400000114bf */
[----:B------:R-:W-:Y:S02]  /*2140*/  SEL R39, R191, RZ, !P0 ;  /* 0x000000ffbf277207 */ /* 0x000fe40004000000 */
[----:B------:R-:W-:-:S03]  /*2150*/  SEL R0, R0, RZ, !P0 ;  /* 0x000000ff00007207 */ /* 0x000fc60004000000 */
[----:B------:R-:W-:-:S04]  /*2160*/  IMAD.WIDE.U32 R42, R39, UR4, R2 ;  /* 0x00000004272a7c25 */ /* 0x000fc8000f8e0002 */
[----:B------:R-:W-:Y:S02]  /*2170*/  IMAD R6, R0, UR4, RZ ;  /* 0x0000000400067c24 */ /* 0x000fe4000f8e02ff */
[----:B------:R-:W-:-:S04]  /*2180*/  IMAD.WIDE.U32 R2, R187, R52, R16 ;  /* 0x00000034bb027225 */ /* 0x000fc800078e0010 */
[----:B------:R-:W-:Y:S01]  /*2190*/  IMAD R7, R39, UR5, R6 ;  /* 0x0000000527077c24 */ /* 0x000fe2000f8e0206 */
[----:B------:R-:W-:Y:S01]  /*21a0*/  ULDC.64 UR4, c[0x0][0x328] ;  /* 0x0000ca0000047ab9 */ /* 0x000fe20000000a00 */
[----:B------:R-:W-:Y:S01]  /*21b0*/  IMAD R6, R224, R52, RZ ;  /* 0x00000034e0067224 */ /* 0x000fe200078e02ff */
[----:B------:R-:W-:Y:S01]  /*21c0*/  IADD3 R46, P0, R42, R2, RZ ;  /* 0x000000022a2e7210 */ /* 0x000fe20007f1e0ff */
[----:B------:R-:W-:Y:S02]  /*21d0*/  IMAD R8, R0, UR4, RZ ;  /* 0x0000000400087c24 */ /* 0x000fe4000f8e02ff */
[----:B------:R-:W-:Y:S01]  /*21e0*/  IMAD R9, R187, R53, R6 ;  /* 0x00000035bb097224 */ /* 0x000fe200078e0206 */
[----:B------:R-:W-:Y:S01]  /*21f0*/  SHF.L.U64.HI R53, R54, 0x6, R55 ;  /* 0x0000000636357819 */ /* 0x000fe20000010237 */
[----:B------:R-:W-:Y:S02]  /*2200*/  IMAD R73, R39, UR5, R8 ;  /* 0x0000000527497c24 */ /* 0x000fe4000f8e0208 */
[----:B------:R-:W-:-:S02]  /*2210*/  IMAD.IADD R0, R43, 0x1, R7 ;  /* 0x000000012b007824 */ /* 0x000fc400078e0207 */
[----:B------:R-:W-:Y:S01]  /*2220*/  IMAD.WIDE.U32 R38, R39, UR4, R4 ;  /* 0x0000000427267c25 */ /* 0x000fe2000f8e0004 */
[----:B------:R-:W-:Y:S02]  /*2230*/  ULDC UR4, c[0x0][0x2e4] ;  /* 0x0000b90000047ab9 */ /* 0x000fe40000000800 */
[----:B------:R-:W-:Y:S01]  /*2240*/  IADD3.X R48, R0, R3, R9, P0, !PT ;  /* 0x0000000300307210 */ /* 0x000fe200007fe409 */
[----:B------:R-:W-:Y:S01]  /*2250*/  IMAD R4, R224, R26, RZ ;  /* 0x0000001ae0047224 */ /* 0x000fe200078e02ff */
[----:B------:R-:W-:Y:S01]  /*2260*/  ISETP.GE.AND P4, PT, R16, UR4, PT ;  /* 0x0000000410007c0c */ /* 0x000fe2000bf86270 */
[----:B------:R-:W-:Y:S01]  /*2270*/  IMAD R2, R224, R54, RZ ;  /* 0x00000036e0027224 */ /* 0x000fe200078e02ff */
[----:B------:R-:W-:Y:S01]  /*2280*/  ISETP.GE.AND P3, PT, R80, UR4, PT ;  /* 0x0000000450007c0c */ /* 0x000fe2000bf66270 */
[C---:B------:R-:W-:Y:S02]  /*2290*/  IMAD R21, R187.reuse, R27, R4 ;  /* 0x0000001bbb157224 */ /* 0x040fe400078e0204 */
[----:B------:R-:W-:-:S02]  /*22a0*/  IMAD R15, R187, R55, R2 ;  /* 0x00000037bb0f7224 */ /* 0x000fc400078e0202 */
[----:B------:R-:W-:-:S04]  /*22b0*/  IMAD.WIDE.U32 R8, R187, R26, R16 ;  /* 0x0000001abb087225 */ /* 0x000fc800078e0010 */
[----:B------:R-:W-:-:S04]  /*22c0*/  IMAD.WIDE.U32 R4, R187, R26, R40 ;  /* 0x0000001abb047225 */ /* 0x000fc800078e0028 */
[----:B------:R-:W-:-:S04]  /*22d0*/  IMAD.WIDE.U32 R6, R187, R54, R16 ;  /* 0x00000036bb067225 */ /* 0x000fc800078e0010 */
[----:B------:R-:W-:-:S04]  /*22e0*/  IMAD.WIDE.U32 R2, R187, R54, R40 ;  /* 0x00000036bb027225 */ /* 0x000fc800078e0028 */
[----:B------:R-:W-:Y:S02]  /*22f0*/  IMAD.IADD R9, R21, 0x1, R9 ;  /* 0x0000000115097824 */ /* 0x000fe400078e0209 */
[----:B------:R-:W-:Y:S02]  /*2300*/  IMAD.IADD R5, R5, 0x1, R21 ;  /* 0x0000000105057824 */ /* 0x000fe400078e0215 */
[----:B------:R-:W-:Y:S01]  /*2310*/  IMAD.IADD R7, R15, 0x1, R7 ;  /* 0x000000010f077824 */ /* 0x000fe200078e0207 */
[----:B------:R-:W1:Y:S01]  /*2320*/  LDC.64 R20, c[0x0][0x2d8] ;  /* 0x0000b600ff147b82 */ /* 0x000e620000000a00 */
[----:B------:R-:W-:Y:S01]  /*2330*/  IMAD.IADD R3, R3, 0x1, R15 ;  /* 0x0000000103037824 */ /* 0x000fe200078e020f */
[----:B-----5:R-:W-:Y:S01]  /*2340*/  SHF.R.S32.HI R15, RZ, 0x1f, R33 ;  /* 0x0000001fff0f7819 */ /* 0x020fe20000011421 */
[----:B------:R-:W-:Y:S01]  /*2350*/  IMAD.WIDE.U32 R28, R33, R26, R4 ;  /* 0x0000001a211c7225 */ /* 0x000fe200078e0004 */
[----:B------:R-:W-:-:S03]  /*2360*/  LOP3.LUT R5, R57, 0x38, R50, 0xf8, !PT ;  /* 0x0000003839057812 */ /* 0x000fc600078ef832 */
[----:B------:R-:W-:Y:S01]  /*2370*/  IMAD R12, R15, R54, RZ ;  /* 0x000000360f0c7224 */ /* 0x000fe200078e02ff */
[----:B------:R-:W-:Y:S01]  /*2380*/  LOP3.LUT R68, R5, R60, RZ, 0x3c, !PT ;  /* 0x0000003c05447212 */ /* 0x000fe200078e3cff */
[----:B------:R-:W-:Y:S01]  /*2390*/  IMAD.WIDE.U32 R34, R33, R54, R2 ;  /* 0x0000003621227225 */ /* 0x000fe200078e0002 */
[----:B------:R-:W-:Y:S02]  /*23a0*/  LOP3.LUT R3, R57, 0x18, R16, 0xf8, !PT ;  /* 0x0000001839037812 */ /* 0x000fe400078ef810 */
[----:B------:R-:W-:Y:S01]  /*23b0*/  IADD3 R2, P0, R187, R10, RZ ;  /* 0x0000000abb027210 */ /* 0x000fe20007f1e0ff */
[----:B------:R-:W-:Y:S01]  /*23c0*/  IMAD R11, R33, R55, R12 ;  /* 0x00000037210b7224 */ /* 0x000fe200078e020c */
[----:B------:R-:W-:Y:S01]  /*23d0*/  LOP3.LUT R4, R3, R60, RZ, 0x3c, !PT ;  /* 0x0000003c03047212 */ /* 0x000fe200078e3cff */
[-C--:B------:R-:W-:Y:S01]  /*23e0*/  IMAD R12, R15, R26.reuse, RZ ;  /* 0x0000001a0f0c7224 */ /* 0x080fe200078e02ff */
[----:B------:R-:W-:Y:S01]  /*23f0*/  SHF.L.U64.HI R55, R26, 0x6, R27 ;  /* 0x000000061a377819 */ /* 0x000fe2000001021b */
[----:B------:R-:W-:-:S04]  /*2400*/  IMAD.WIDE.U32 R30, R33, R26, R8 ;  /* 0x0000001a211e7225 */ /* 0x000fc800078e0008 */
[C---:B------:R-:W-:Y:S02]  /*2410*/  IMAD R69, R33.reuse, R27, R12 ;  /* 0x0000001b21457224 */ /* 0x040fe400078e020c */
[----:B------:R-:W-:-:S04]  /*2420*/  IMAD.WIDE.U32 R36, R33, R54, R6 ;  /* 0x0000003621247225 */ /* 0x000fc800078e0006 */
[----:B------:R-:W-:Y:S02]  /*2430*/  IMAD.IADD R65, R69, 0x1, R31 ;  /* 0x0000000145417824 */ /* 0x000fe400078e021f */
[----:B------:R-:W-:Y:S02]  /*2440*/  IMAD.SHL.U32 R52, R52, 0x40, RZ ;  /* 0x0000004034347824 */ /* 0x000fe400078e00ff */
[----:B------:R-:W-:Y:S02]  /*2450*/  IMAD.SHL.U32 R54, R54, 0x40, RZ ;  /* 0x0000004036367824 */ /* 0x000fe400078e00ff */
[----:B------:R-:W-:Y:S02]  /*2460*/  IMAD.X R3, R224, 0x1, R13, P0 ;  /* 0x00000001e0037824 */ /* 0x000fe400000e060d */
[----:B------:R-:W-:Y:S02]  /*2470*/  IMAD R63, R213, 0x200, R4 ;  /* 0x00000200d53f7824 */ /* 0x000fe400078e0204 */
[----:B------:R-:W-:-:S02]  /*2480*/  IMAD.IADD R64, R11, 0x1, R37 ;  /* 0x000000010b407824 */ /* 0x000fc400078e0225 */
[----:B------:R-:W-:Y:S02]  /*2490*/  IMAD.IADD R66, R35, 0x1, R11 ;  /* 0x0000000123427824 */ /* 0x000fe400078e020b */
[----:B------:R-:W-:Y:S02]  /*24a0*/  IMAD.IADD R69, R29, 0x1, R69 ;  /* 0x000000011d457824 */ /* 0x000fe400078e0245 */
[----:B------:R-:W-:Y:S02]  /*24b0*/  IMAD R68, R213, 0x200, R68 ;  /* 0x00000200d5447824 */ /* 0x000fe400078e0244 */
[----:B0-----:R-:W-:-:S07]  /*24c0*/  IMAD.IADD R73, R39, 0x1, R73 ;  /* 0x0000000127497824 */ /* 0x001fce00078e0249 */
.L_x_5380:
[----:B------:R-:W-:Y:S01]  /*24d0*/  VIADD R49, R49, 0xffffffff ;  /* 0xffffffff31317836 */ /* 0x000fe20000000000 */
[----:B------:R-:W-:Y:S05]  /*24e0*/  YIELD ;  /* 0x0000000000007946 */ /* 0x000fea0003800000 */
[----:B----4-:R-:W-:Y:S01]  /*24f0*/  SHF.R.S32.HI R75, RZ, 0x1f, R49 ;  /* 0x0000001fff4b7819 */ /* 0x010fe20000011431 */
[-C--:B------:R-:W-:Y:S01]  /*2500*/  IMAD R5, R51, R49.reuse, RZ ;  /* 0x0000003133057224 */ /* 0x080fe200078e02ff */
[----:B------:R-:W-:Y:S01]  /*2510*/  BSSY B0, `(.L_x_5351) ;  /* 0x0000194000007945 */ /* 0x000fe20003800000 */
[----:B------:R-:W-:Y:S01]  /*2520*/  IMAD.WIDE.U32 R24, R52, R49, RZ ;  /* 0x0000003134187225 */ /* 0x000fe200078e00ff */
[----:B------:R-:W-:-:S03]  /*2530*/  ISETP.GT.AND P2, PT, R49, R44, PT ;  /* 0x0000002c3100720c */ /* 0x000fc60003f44270 */
[----:B------:R-:W-:Y:S01]  /*2540*/  IMAD R5, R75, R52, R5 ;  /* 0x000000344b057224 */ /* 0x000fe200078e0205 */
[----:B-1----:R-:W-:Y:S01]  /*2550*/  IADD3 R4, P0, R46, R24, RZ ;  /* 0x000000182e047210 */ /* 0x002fe20007f1e0ff */
[----:B---3--:R-:W-:Y:S02]  /*2560*/  IMAD.SHL.U32 R14, R186, 0x1000, RZ ;  /* 0x00001000ba0e7824 */ /* 0x008fe400078e00ff */
[----:B------:R-:W-:Y:S01]  /*2570*/  IMAD.IADD R77, R25, 0x1, R5 ;  /* 0x00000001194d7824 */ /* 0x000fe200078e0205 */
[----:B-1----:R-:W-:Y:S01]  /*2580*/  LEA R12, P1, R4, R20, 0x1 ;  /* 0x00000014040c7211 */ /* 0x002fe200078208ff */
[----:B------:R-:W-:Y:S02]  /*2590*/  IMAD.IADD R5, R63, 0x1, R14 ;  /* 0x000000013f057824 */ /* 0x000fe400078e020e */
[----:B------:R-:W-:Y:S01]  /*25a0*/  IMAD.X R6, R77, 0x1, R48, P0 ;  /* 0x000000014d067824 */ /* 0x000fe200000e0630 */
[----:B------:R-:W-:Y:S01]  /*25b0*/  ISETP.GE.AND P0, PT, R59, 0x1, PT ;  /* 0x000000013b00780c */ /* 0x000fe20003f06270 */
[----:B------:R-:W-:-:S03]  /*25c0*/  IMAD R15, R5, 0x2, R18 ;  /* 0x00000002050f7824 */ /* 0x000fc600078e0212 */
        /* <DEDUP_REMOVED lines=41> */
.L_x_5355:
[----:B------:R-:W-:Y:S05]  /*2860*/  BSYNC B1 ;  /* 0x0000000000017941 */ /* 0x000fea0003800000 */
.L_x_5354:
[----:B------:R-:W-:Y:S01]  /*2870*/  UISETP.NE.AND UP0, UPT, UR36, 0x3, UPT ;  /* 0x000000032400788c */ /* 0x000fe2000bf05270 */
[----:B-----5:R-:W-:Y:S02]  /*2880*/  IMAD.MOV.U32 R4, RZ, RZ, R8 ;  /* 0x000000ffff047224 */ /* 0x020fe400078e0008 */
[----:B------:R-:W-:Y:S02]  /*2890*/  IMAD.MOV.U32 R5, RZ, RZ, R9 ;  /* 0x000000ffff057224 */ /* 0x000fe400078e0009 */
[----:B0-----:R-:W-:Y:S01]  /*28a0*/  IMAD.MOV.U32 R6, RZ, RZ, R26 ;  /* 0x000000ffff067224 */ /* 0x001fe200078e001a */
        /* <DEDUP_REMOVED lines=16> */
.L_x_5356:
[----:B------:R-:W-:Y:S01]  /*29b0*/  IMAD R70, R186, 0x8, R18 ;  /* 0x00000008ba467824 */ /* 0x000fe200078e0212 */
[----:B------:R-:W-:Y:S01]  /*29c0*/  SHF.L.U32 R75, R192, 0x1f, RZ ;  /* 0x0000001fc04b7819 */ /* 0x000fe200000006ff */
[----:B------:R-:W-:Y:S03]  /*29d0*/  BSSY B1, `(.L_x_5357) ;  /* 0x0000003000017945 */ /* 0x000fe60003800000 */
[----:B------:R-:W0:Y:S02]  /*29e0*/  SYNCS.PHASECHK.TRANS64.TRYWAIT P5, [R70+URZ+0x38890], R75 ;  /* 0x0388904b460075a7 */ /* 0x000e2400080a017f */
[----:B0-----:R-:W-:Y:S05]  /*29f0*/  @!P5 BRA `(.L_x_5358) ;  /* 0x00000200002cd947 */ /* 0x001fea0003800000 */
.L_x_5662:
[----:B------:R-:W-:Y:S05]  /*2a00*/  BSYNC B1 ;  /* 0x0000000000017941 */ /* 0x000fea0003800000 */
.L_x_5357:
[----:B------:R-:W-:Y:S05]  /*2a10*/  @P1 BRA `(.L_x_5359) ;  /* 0x00000014000c1947 */ /* 0x000fea0003800000 */
[----:B------:R-:W-:Y:S04]  /*2a20*/  BSSY B1, `(.L_x_5360) ;  /* 0x0000036000017945 */ /* 0x000fe80003800000 */
[----:B------:R-:W-:Y:S05]  /*2a30*/  @P4 BRA `(.L_x_5361) ;  /* 0x0000000000d04947 */ /* 0x000fea0003800000 */
[----:B------:R1:W2:Y:S01]  /*2a40*/  LDS.128 R4, [R15+0x22400] ;  /* 0x022400000f047984 */ /* 0x0002a20000000c00 */
[----:B------:R-:W-:Y:S01]  /*2a50*/  ISETP.GE.AND P5, PT, R40, R59, PT ;  /* 0x0000003b2800720c */ /* 0x000fe20003fa6270 */
[----:B------:R-:W-:-:S12]  /*2a60*/  BSSY B2, `(.L_x_5362) ;  /* 0x0000030000027945 */ /* 0x000fd80003800000 */
[----:B-1----:R-:W-:Y:S05]  /*2a70*/  @P5 BRA `(.L_x_5363) ;  /* 0x0000000000b85947 */ /* 0x002fea0003800000 */
[----:B------:R-:W-:Y:S01]  /*2a80*/  SHF.R.U32.HI R81, RZ, 0x10, R25 ;  /* 0x00000010ff517819 */ /* 0x000fe20000011619 */
[----:B--2---:R-:W-:Y:S01]  /*2a90*/  IMAD.U32 R15, R6, 0x10000, RZ ;  /* 0x00010000060f7824 */ /* 0x004fe200078e00ff */
[----:B------:R-:W-:Y:S02]  /*2aa0*/  SHF.R.U32.HI R76, RZ, 0x10, R27 ;  /* 0x00000010ff4c7819 */ /* 0x000fe4000001161b */
[----:B------:R-:W-:Y:S01]  /*2ab0*/  SHF.R.U64 R78, R24, 0x10, R25 ;  /* 0x00000010184e7819 */ /* 0x000fe20000001219 */
[----:B------:R-:W-:Y:S01]  /*2ac0*/  IMAD.U32 R25, R7, 0x10000, RZ ;  /* 0x0001000007197824 */ /* 0x000fe200078e00ff */
[----:B------:R-:W-:Y:S02]  /*2ad0*/  PRMT R81, R77, 0x5410, R81 ;  /* 0x000054104d517816 */ /* 0x000fe40000000051 */
[----:B------:R-:W-:Y:S02]  /*2ae0*/  SHF.R.U64 R74, R26, 0x10, R27 ;  /* 0x000000101a4a7819 */ /* 0x000fe4000000121b */
        /* <DEDUP_REMOVED lines=8> */
[CC--:B------:R-:W-:Y:S01]  /*2b70*/  FMUL.FTZ R86, R24.reuse, R82.reuse ;  /* 0x0000005218567220 */ /* 0x0c0fe20000410000 */
        /* <DEDUP_REMOVED lines=14> */
[----:B------:R-:W-:Y:S01]  /*2c60*/  FMUL.FTZ R26, R26, R76 ;  /* 0x0000004c1a1a7220 */ /* 0x000fe20000410000 */
        /* <DEDUP_REMOVED lines=15> */
.L_x_5363:
[----:B------:R-:W-:Y:S05]  /*2d60*/  BSYNC B2 ;  /* 0x0000000000027941 */ /* 0x000fea0003800000 */
.L_x_5362:
[----:B--2---:R1:W-:Y:S02]  /*2d70*/  STG.E.128 desc[UR54][R12.64], R4 ;  /* 0x000000040c007986 */ /* 0x0043e4000c101d36 */
.L_x_5361:
[----:B------:R-:W-:Y:S05]  /*2d80*/  BSYNC B1 ;  /* 0x0000000000017941 */ /* 0x000fea0003800000 */
.L_x_5360:
[----:B------:R-:W-:Y:S05]  /*2d90*/  @P3 BRA `(.L_x_5359) ;  /* 0x00000010002c3947 */ /* 0x000fea0003800000 */
[----:B-1----:R-:W-:Y:S01]  /*2da0*/  IMAD.MOV.U32 R5, RZ, RZ, 0x20 ;  /* 0x00000020ff057424 */ /* 0x002fe200078e00ff */
[----:B------:R-:W-:Y:S01]  /*2db0*/  LOP3.LUT P5, RZ, R195, 0x4, RZ, 0xc0, !PT ;  /* 0x00000004c3ff7812 */ /* 0x000fe200078ac0ff */
[----:B------:R-:W-:Y:S03]  /*2dc0*/  BSSY B1, `(.L_x_5364) ;  /* 0x0000036000017945 */ /* 0x000fe60003800000 */
[----:B------:R-:W-:-:S04]  /*2dd0*/  SEL R5, R5, 0xffffffe0, !P5 ;  /* 0xffffffe005057807 */ /* 0x000fc80006800000 */
[----:B------:R-:W-:Y:S01]  /*2de0*/  IADD3 R5, R5, R63, R14 ;  /* 0x0000003f05057210 */ /* 0x000fe20007ffe00e */
[----:B------:R-:W-:-:S04]  /*2df0*/  VIADD R14, R40, 0x10 ;  /* 0x00000010280e7836 */ /* 0x000fc80000000000 */
[----:B------:R-:W-:Y:S01]  /*2e00*/  IMAD R4, R5, 0x2, R18 ;  /* 0x0000000205047824 */ /* 0x000fe200078e0212 */
[----:B------:R-:W-:-:S05]  /*2e10*/  ISETP.GE.AND P5, PT, R14, R59, PT ;  /* 0x0000003b0e00720c */ /* 0x000fca0003fa6270 */
[----:B------:R-:W1:Y:S08]  /*2e20*/  LDS.128 R4, [R4+0x22400] ;  /* 0x0224000004047984 */ /* 0x000e700000000c00 */
        /* <DEDUP_REMOVED lines=47> */
.L_x_5365:
[----:B------:R-:W-:Y:S05]  /*3120*/  BSYNC B1 ;  /* 0x0000000000017941 */ /* 0x000fea0003800000 */
.L_x_5364:
[----:B-1----:R2:W-:Y:S01]  /*3130*/  STG.E.128 desc[UR54][R12.64+0x40], R4 ;  /* 0x000040040c007986 */ /* 0x0025e2000c101d36 */
[----:B------:R-:W-:Y:S05]  /*3140*/  BRA `(.L_x_5359) ;  /* 0x0000000c00407947 */ /* 0x000fea0003800000 */
.L_x_5353:
        /* <DEDUP_REMOVED lines=39> */
[----:B------:R-:W-:-:S04]  /*33c0*/  PRMT R84, R13, 0x5410, R12 ;  /* 0x000054100d547816 */ /* 0x000fc8000000000c */
[----:B------:R-:W-:Y:S01]  /*33d0*/  PRMT R91, R15, 0x5410, R26 ;  /* 0x000054100f5b7816 */ /* 0x000fe2000000001a */
[----:B------:R-:W-:Y:S06]  /*33e0*/  @!P0 BRA `(.L_x_5366) ;  /* 0x0000000000048947 */ /* 0x000fec0003800000 */
[----:B------:R-:W-:Y:S01]  /*33f0*/  BPT.TRAP 0x1 ;  /* 0x000000040000795c */ /* 0x000fe20000300000 */
.L_x_5366:
[----:B------:R-:W-:Y:S01]  /*3400*/  IMAD R70, R186, 0x8, R18 ;  /* 0x00000008ba467824 */ /* 0x000fe200078e0212 */
[----:B------:R-:W-:Y:S01]  /*3410*/  SHF.L.U32 R75, R192, 0x1f, RZ ;  /* 0x0000001fc04b7819 */ /* 0x000fe200000006ff */
[----:B------:R-:W-:Y:S03]  /*3420*/  BSSY B1, `(.L_x_5367) ;  /* 0x0000003000017945 */ /* 0x000fe60003800000 */
[----:B------:R-:W0:Y:S02]  /*3430*/  SYNCS.PHASECHK.TRANS64.TRYWAIT P5, [R70+URZ+0x38890], R75 ;  /* 0x0388904b460075a7 */ /* 0x000e2400080a017f */
[----:B0-----:R-:W-:Y:S05]  /*3440*/  @!P5 BRA `(.L_x_5368) ;  /* 0x000001f400acd947 */ /* 0x001fea0003800000 */
.L_x_5663:
[----:B------:R-:W-:Y:S05]  /*3450*/  BSYNC B1 ;  /* 0x0000000000017941 */ /* 0x000fea0003800000 */
.L_x_5367:
        /* <DEDUP_REMOVED lines=28> */
[----:B------:R-:W-:Y:S02]  /*3620*/  IMAD R24, R15, 0x2, R18 ;  /* 0x000000020f187824 */ /* 0x000fe400078e0212 */
        /* <DEDUP_REMOVED lines=13> */
[--C-:B------:R-:W-:Y:S01]  /*3700*/  SHF.R.U64 R89, R10, 0x10, R11.reuse ;  /* 0x000000100a597819 */ /* 0x100fe2000000120b */
[----:B--2---:R-:W-:Y:S01]  /*3710*/  IMAD.U32 R10, R24, 0x10000, RZ ;  /* 0x00010000180a7824 */ /* 0x004fe200078e00ff */
[----:B------:R-:W-:Y:S01]  /*3720*/  SHF.R.U32.HI R90, RZ, 0x10, R11 ;  /* 0x00000010ff5a7819 */ /* 0x000fe2000001160b */
[----:B------:R-:W-:Y:S01]  /*3730*/  IMAD.U32 R11, R25, 0x10000, RZ ;  /* 0x00010000190b7824 */ /* 0x000fe200078e00ff */
        /* <DEDUP_REMOVED lines=21> */
[----:B------:R-:W-:Y:S01]  /*3890*/  LOP3.LUT R27, R27, 0xffff0000, RZ, 0xc0, !PT ;  /* 0xffff00001b1b7812 */ /* 0x000fe200078ec0ff */
[C---:B------:R-:W-:Y:S01]  /*38a0*/  IMAD.U32 R11, R90.reuse, 0x10000, RZ ;  /* 0x000100005a0b7824 */ /* 0x040fe200078e00ff */
[----:B------:R-:W-:Y:S01]  /*38b0*/  LOP3.LUT R90, R90, 0xffff0000, RZ, 0xc0, !PT ;  /* 0xffff00005a5a7812 */ /* 0x000fe200078ec0ff */
[-C--:B------:R-:W-:Y:S01]  /*38c0*/  FMUL.FTZ R13, R13, R82.reuse ;  /* 0x000000520d0d7220 */ /* 0x080fe20000410000 */
[C---:B------:R-:W-:Y:S01]  /*38d0*/  FFMA.FTZ R91, R6.reuse, R82, -R91 ;  /* 0x00000052065b7223 */ /* 0x040fe2000001085b */
[C---:B------:R-:W-:Y:S01]  /*38e0*/  FMUL.FTZ R82, R25.reuse, R5 ;  /* 0x0000000519527220 */ /* 0x040fe20000410000 */
[----:B------:R-:W-:Y:S01]  /*38f0*/  FMUL.FTZ R93, R25, R11 ;  /* 0x0000000b195d7220 */ /* 0x000fe20000410000 */
[----:B------:R-:W-:Y:S01]  /*3900*/  FFMA.FTZ R87, R6, R87, R13 ;  /* 0x0000005706577223 */ /* 0x000fe2000001000d */
[----:B------:R-:W-:Y:S01]  /*3910*/  LOP3.LUT R6, R85, 0xffff0000, RZ, 0xc0, !PT ;  /* 0xffff000055067812 */ /* 0x000fe200078ec0ff */
[C---:B------:R-:W-:Y:S01]  /*3920*/  FFMA.FTZ R82, R8.reuse, R11, R82 ;  /* 0x0000000b08527223 */ /* 0x040fe20000010052 */
[----:B------:R-:W-:Y:S01]  /*3930*/  FFMA.FTZ R93, R8, R5, -R93 ;  /* 0x00000005085d7223 */ /* 0x000fe2000001085d */
        /* <DEDUP_REMOVED lines=45> */
.L_x_5370:
[----:B------:R-:W-:Y:S05]  /*3c10*/  BSYNC B1 ;  /* 0x0000000000017941 */ /* 0x000fea0003800000 */
.L_x_5369:
        /* <DEDUP_REMOVED lines=10> */
.L_x_5352:
[----:B------:R-:W-:-:S06]  /*3cc0*/  UISETP.NE.AND UP0, UPT, UR36, 0x3, UPT ;  /* 0x000000032400788c */ /* 0x000fcc000bf05270 */
[----:B------:R-:W-:-:S13]  /*3cd0*/  PLOP3.LUT P0, PT, PT, PT, UP0, 0x80, 0x0 ;  /* 0x000000000000781c */ /* 0x000fda0003f0f008 */
[----:B------:R-:W-:Y:S05]  /*3ce0*/  @!P0 BRA `(.L_x_5371) ;  /* 0x0000000000048947 */ /* 0x000fea0003800000 */
[----:B------:R-:W-:Y:S01]  /*3cf0*/  BPT.TRAP 0x1 ;  /* 0x000000040000795c */ /* 0x000fe20000300000 */
.L_x_5371:
        /* <DEDUP_REMOVED lines=8> */
.L_x_5664:
[----:B------:R-:W-:Y:S05]  /*3d80*/  BSYNC B1 ;  /* 0x0000000000017941 */ /* 0x000fea0003800000 */
.L_x_5372:
[----:B------:R-:W-:Y:S05]  /*3d90*/  @P1 BRA `(.L_x_5359) ;  /* 0x00000000002c1947 */ /* 0x000fea0003800000 */
[----:B------:R-:W-:Y:S01]  /*3da0*/  @!P3 LOP3.LUT P5, RZ, R195, 0x4, RZ, 0xc0, !PT ;  /* 0x00000004c3ffb812 */ /* 0x000fe200078ac0ff */
[----:B------:R-:W-:Y:S01]  /*3db0*/  @!P3 VIADD R4, R63, 0x20 ;  /* 0x000000203f04b836 */ /* 0x000fe20000000000 */
[----:B------:R-:W-:Y:S02]  /*3dc0*/  PLOP3.LUT P6, PT, PT, PT, PT, 0x8, 0x0 ;  /* 0x000000000000781c */ /* 0x000fe40003fce170 */
[----:B------:R-:W-:-:S13]  /*3dd0*/  @!P3 PLOP3.LUT P6, PT, P5, PT, PT, 0x80, 0x0 ;  /* 0x000000000000b81c */ /* 0x000fda0002fcf070 */
[----:B------:R-:W-:-:S04]  /*3de0*/  @P6 VIADD R4, R63, 0xffffffe0 ;  /* 0xffffffe03f046836 */ /* 0x000fc80000000000 */
[----:B------:R-:W-:-:S04]  /*3df0*/  @!P3 IMAD.IADD R5, R14, 0x1, R4 ;  /* 0x000000010e05b824 */ /* 0x000fc800078e0204 */
[----:B------:R-:W-:Y:S02]  /*3e00*/  @!P3 IMAD R8, R5, 0x2, R18 ;  /* 0x000000020508b824 */ /* 0x000fe400078e0212 */
[----:B------:R-:W1:Y:S04]  /*3e10*/  @!P4 LDS.128 R4, [R15+0x22400] ;  /* 0x022400000f04c984 */ /* 0x000e680000000c00 */
[----:B------:R-:W2:Y:S04]  /*3e20*/  @!P3 LDS.128 R8, [R8+0x22400] ;  /* 0x022400000808b984 */ /* 0x000ea80000000c00 */
[----:B-1----:R1:W-:Y:S04]  /*3e30*/  @!P4 STG.E.128 desc[UR54][R12.64], R4 ;  /* 0x000000040c00c986 */ /* 0x0023e8000c101d36 */
[----:B--2---:R1:W-:Y:S02]  /*3e40*/  @!P3 STG.E.128 desc[UR54][R12.64+0x40], R8 ;  /* 0x000040080c00b986 */ /* 0x0043e4000c101d36 */
.L_x_5359:
[----:B------:R-:W-:Y:S05]  /*3e50*/  BSYNC B0 ;  /* 0x0000000000007941 */ /* 0x000fea0003800000 */
.L_x_5351:
        /* <DEDUP_REMOVED lines=17> */
.L_x_5375:
[----:B------:R-:W-:Y:S05]  /*3f70*/  BSYNC B0 ;  /* 0x0000000000007941 */ /* 0x000fea0003800000 */
.L_x_5374:
[----:B------:R-:W2:Y:S01]  /*3f80*/  SYNCS.PHASECHK.TRANS64.TRYWAIT P0, [R70+URZ+0x388b0], R75 ;  /* 0x0388b04b460075a7 */ /* 0x000ea2000800017f */
[----:B------:R-:W-:Y:S04]  /*3f90*/  BSSY B0, `(.L_x_5376) ;  /* 0x0000002000007945 */ /* 0x000fe80003800000 */
[----:B--2---:R-:W-:Y:S05]  /*3fa0*/  @!P0 BRA `(.L_x_5377) ;  /* 0x000001e800fc8947 */ /* 0x004fea0003800000 */
.L_x_5665:
[----:B------:R-:W-:Y:S05]  /*3fb0*/  BSYNC B0 ;  /* 0x0000000000007941 */ /* 0x000fea0003800000 */
.L_x_5376:
        /* <DEDUP_REMOVED lines=25> */
[----:B------:R-:W-:-:S04]  /*4150*/  VIADD R78, R16, 0x140 ;  /* 0x00000140104e7836 */ /* 0x000fc80000000000 */
        /* <DEDUP_REMOVED lines=56> */
.L_x_5379:
[----:B------:R-:W-:Y:S05]  /*44e0*/  BSYNC B0 ;  /* 0x0000000000007941 */ /* 0x000fea0003800000 */
.L_x_5378:
        /* <DEDUP_REMOVED lines=8> */
[----:B0-2---:R-:W-:-:S03]  /*4570*/  @!P5 VIADD R70, R70, 0x388c0 ;  /* 0x000388c04646d836 */ /* 0x005fc60000000000 */
        /* <DEDUP_REMOVED lines=8> */
.L_x_5346:
[----:B------:R-:W-:Y:S04]  /*4600*/  BSSY B0, `(.L_x_5381) ;  /* 0x0000004000007945 */ /* 0x000fe80003800000 */
[----:B------:R-:W-:Y:S05]  /*4610*/  @P0 BRA `(.L_x_5382) ;  /* 0x0000000000080947 */ /* 0x000fea0003800000 */
[----:B------:R-:W0:Y:S02]  /*4620*/  FENCE.VIEW.ASYNC.G ;  /* 0x00000000000073c6 */ /* 0x000e240000000100 */
[----:B0-----:R-:W-:Y:S06]  /*4630*/  BAR.ARV 0xc, 0x120 ;  /* 0x0304800000007b1d */ /* 0x001fec0000002000 */
.L_x_5382:
[----:B------:R-:W-:Y:S05]  /*4640*/  BSYNC B0 ;  /* 0x0000000000007941 */ /* 0x000fea0003800000 */
.L_x_5381:
[----:B------:R-:W2:Y:S01]  /*4650*/  LDL R0, [R1+0x2c] ;  /* 0x00002c0001007983 */ /* 0x000ea20000100800 */
[----:B------:R-:W-:Y:S01]  /*4660*/  BSSY B7, `(.L_x_5383) ;  /* 0x00014ef000077945 */ /* 0x000fe20003800000 */
[----:B--2---:R-:W-:-:S13]  /*4670*/  R2UR UR4, R0 ;  /* 0x00000000000472ca */ /* 0x004fda00000e0000 */
[----:B------:R-:W-:-:S03]  /*4680*/  UISETP.NE.AND UP0, UPT, UR4, 0x1, UPT ;  /* 0x000000010400788c */ /* 0x000fc6000bf05270 */
[----:B------:R-:W-:Y:S02]  /*4690*/  ULDC UR4, c[0x0][0xad8] ;  /* 0x0002b60000047ab9 */ /* 0x000fe40000000800 */
[----:B------:R-:W-:Y:S01]  /*46a0*/  VIADD R0, R47, UR4 ;  /* 0x000000042f007c36 */ /* 0x000fe20008000000 */
[----:B------:R-:W-:-:S13]  /*46b0*/  PLOP3.LUT P0, PT, PT, PT, UP0, 0x80, 0x0 ;  /* 0x000000000000781c */ /* 0x000fda0003f0f008 */
[----:B------:R-:W-:Y:S05]  /*46c0*/  @!P0 BRA `(.L_x_5384) ;  /* 0x00000020001c8947 */ /* 0x000fea0003800000 */
[----:B-1----:R-:W0:Y:S02]  /*46d0*/  LDC R4, c[0x0][0xadc] ;  /* 0x0002b700ff047b82 */ /* 0x002e240000000800 */
        /* <DEDUP_REMOVED lines=13> */
.L_x_5387:
[----:B------:R-:W-:-:S13]  /*47b0*/  ISETP.NE.AND P1, PT, R4, 0x1, PT ;  /* 0x000000010400780c */ /* 0x000fda0003f25270 */
[----:B------:R-:W0:Y:S02]  /*47c0*/  @P1 LDC.64 R6, c[0x0][0xae0] ;  /* 0x0002b800ff061b82 */ /* 0x000e240000000a00 */
[----:B0-----:R-:W-:-:S05]  /*47d0*/  @P1 IMAD.HI.U32 R2, R3, R6, RZ ;  /* 0x0000000603021227 */ /* 0x001fca00078e00ff */
[----:B------:R-:W-:-:S07]  /*47e0*/  @P1 SHF.R.U32.HI R3, RZ, R7, R2 ;  /* 0x00000007ff031219 */ /* 0x000fce0000011602 */
.L_x_5388:
[----:B------:R-:W-:Y:S05]  /*47f0*/  BSYNC B0 ;  /* 0x0000000000007941 */ /* 0x000fea0003800000 */
.L_x_5386:
[----:B------:R-:W-:-:S05]  /*4800*/  IMAD R3, R3, R4, R4 ;  /* 0x0000000403037224 */ /* 0x000fca00078e0204 */
[----:B------:R-:W-:-:S07]  /*4810*/  VIMNMX R0, R0, R3, PT ;  /* 0x0000000300007248 */ /* 0x000fce0003fe0100 */
.L_x_5385:
[----:B------:R-:W-:Y:S01]  /*4820*/  VIADD R0, R0, 0x3f ;  /* 0x0000003f00007836 */ /* 0x000fe20000000000 */
[----:B------:R-:W-:Y:S02]  /*4830*/  ULDC UR4, c[0x0][0xad4] ;  /* 0x0002b50000047ab9 */ /* 0x000fe40000000800 */
[----:B------:R-:W-:Y:S02]  /*4840*/  VIADD R2, R45, -UR4 ;  /* 0x800000042d027c36 */ /* 0x000fe40008000000 */
[----:B------:R-:W-:-:S04]  /*4850*/  SHF.R.S32.HI R3, RZ, 0x1f, R0 ;  /* 0x0000001fff037819 */ /* 0x000fc80000011400 */
[----:B------:R-:W-:-:S04]  /*4860*/  LEA.HI R3, R3, R0, RZ, 0x6 ;  /* 0x0000000003037211 */ /* 0x000fc800078f30ff */
[----:B------:R-:W-:-:S04]  /*4870*/  SHF.R.S32.HI R3, RZ, 0x6, R3 ;  /* 0x00000006ff037819 */ /* 0x000fc80000011403 */
[----:B---34-:R-:W-:Y:S01]  /*4880*/  VIMNMX R14, R168, R3, PT ;  /* 0x00000003a80e7248 */ /* 0x018fe20003fe0100 */
        /* <DEDUP_REMOVED lines=11> */
.L_x_5391:
[----:B------:R-:W-:-:S13]  /*4940*/  ISETP.NE.AND P0, PT, R4, 0x1, PT ;  /* 0x000000010400780c */ /* 0x000fda0003f05270 */
[----:B------:R-:W0:Y:S02]  /*4950*/  @P0 LDC.64 R6, c[0x0][0xae0] ;  /* 0x0002b800ff060b82 */ /* 0x000e240000000a00 */
[----:B0-----:R-:W-:-:S05]  /*4960*/  @P0 IMAD.HI.U32 R6, R45, R6, RZ ;  /* 0x000000062d060227 */ /* 0x001fca00078e00ff */
[----:B------:R-:W-:-:S07]  /*4970*/  @P0 SHF.R.U32.HI R45, RZ, R7, R6 ;  /* 0x00000007ff2d0219 */ /* 0x000fce0000011606 */
.L_x_5392:
[----:B------:R-:W-:Y:S05]  /*4980*/  BSYNC B0 ;  /* 0x0000000000007941 */ /* 0x000fea0003800000 */
.L_x_5390:
[----:B------:R-:W-:-:S05]  /*4990*/  IMAD R45, R45, R4, RZ ;  /* 0x000000042d2d7224 */ /* 0x000fca00078e02ff */
[----:B------:R-:W-:-:S07]  /*49a0*/  VIMNMX R2, R2, R45, !PT ;  /* 0x0000002d02027248 */ /* 0x000fce0007fe0100 */
.L_x_5389:
[----:B------:R-:W-:Y:S01]  /*49b0*/  SHF.R.S32.HI R3, RZ, 0x1f, R2 ;  /* 0x0000001fff037819 */ /* 0x000fe20000011402 */
[----:B------:R-:W-:Y:S01]  /*49c0*/  IMAD.MOV.U32 R0, RZ, RZ, RZ ;  /* 0x000000ffff007224 */ /* 0x000fe200078e00ff */
[----:B------:R-:W-:Y:S02]  /*49d0*/  PLOP3.LUT P0, PT, PT, PT, PT, 0x80, 0x0 ;  /* 0x000000000000781c */ /* 0x000fe40003f0f070 */
[----:B------:R-:W-:Y:S02]  /*49e0*/  CS2R R150, SRZ ;  /* 0x0000000000967805 */ /* 0x000fe4000001ff00 */
        /* <DEDUP_REMOVED lines=64> */
[----:B------:R-:W-:Y:S01]  /*4df0*/  CS2R R6, SRZ ;  /* 0x0000000000067805 */ /* 0x000fe2000001ff00 */
[----:B------:R-:W-:Y:S01]  /*4e00*/  IMAD.MOV.U32 R31, RZ, RZ, RZ ;  /* 0x000000ffff1f7224 */ /* 0x000fe200078e00ff */
[----:B------:R-:W-:Y:S01]  /*4e10*/  CS2R R172, SRZ ;  /* 0x0000000000ac7805 */ /* 0x000fe2000001ff00 */
[----:B------:R-:W-:-:S02]  /*4e20*/  IMAD.MOV.U32 R27, RZ, RZ, RZ ;  /* 0x000000ffff1b7224 */ /* 0x000fc400078e00ff */
[----:B------:R-:W-:Y:S02]  /*4e30*/  IMAD.MOV.U32 R5, RZ, RZ, RZ ;  /* 0x000000ffff057224 */ /* 0x000fe400078e00ff */
[----:B------:R-:W-:Y:S01]  /*4e40*/  IMAD.MOV.U32 R174, RZ, RZ, RZ ;  /* 0x000000ffffae7224 */ /* 0x000fe200078e00ff */
[----:B------:R-:W-:Y:S06]  /*4e50*/  @!P1 BRA `(.L_x_5393) ;  /* 0x0000014400bc9947 */ /* 0x000fec0003800000 */
[----:B------:R-:W0:Y:S01]  /*4e60*/  SHFL.IDX PT, R0, R221, RZ, 0x1f ;  /* 0x00001fffdd007589 */ /* 0x000e2200000e0000 */
[----:B------:R-:W-:Y:S01]  /*4e70*/  IMAD.MOV.U32 R7, RZ, RZ, 0x40000040 ;  /* 0x40000040ff077424 */ /* 0x000fe200078e00ff */
[----:B------:R-:W-:Y:S01]  /*4e80*/  BSSY B0, `(.L_x_5394) ;  /* 0x00000fc000007945 */ /* 0x000fe20003800000 */
[----:B------:R-:W-:Y:S01]  /*4e90*/  IMAD.MOV.U32 R13, RZ, RZ, 0x40000040 ;  /* 0x40000040ff0d7424 */ /* 0x000fe200078e00ff */
[----:B------:R-:W-:Y:S01]  /*4ea0*/  BAR.SYNC.DEFER_BLOCKING 0xe, 0x100 ;  /* 0x0384000000007b1d */ /* 0x000fe20000010000 */
[----:B------:R-:W-:Y:S01]  /*4eb0*/  IMAD.MOV.U32 R9, RZ, RZ, 0x40000040 ;  /* 0x40000040ff097424 */ /* 0x000fe200078e00ff */
[----:B------:R-:W-:Y:S01]  /*4ec0*/  R2UR UR7, R7 ;  /* 0x00000000070772ca */ /* 0x000fe200000e0000 */
[----:B------:R-:W-:Y:S02]  /*4ed0*/  IMAD.MOV.U32 R11, RZ, RZ, 0x40000040 ;  /* 0x40000040ff0b7424 */ /* 0x000fe400078e00ff */
[----:B------:R-:W-:Y:S02]  /*4ee0*/  IMAD.MOV.U32 R7, RZ, RZ, 0x40000040 ;  /* 0x40000040ff077424 */ /* 0x000fe400078e00ff */
[----:B------:R-:W-:Y:S01]  /*4ef0*/  IMAD.MOV.U32 R21, RZ, RZ, 0x40000040 ;  /* 0x40000040ff157424 */ /* 0x000fe200078e00ff */
[----:B------:R-:W1:Y:S01]  /*4f00*/  S2R R15, SR_TID.X ;  /* 0x00000000000f7919 */ /* 0x000e620000002100 */
[----:B------:R-:W-:-:S05]  /*4f10*/  VIADD R5, R14, 0xfffffffe ;  /* 0xfffffffe0e057836 */ /* 0x000fca0000000000 */
[----:B------:R-:W-:Y:S02]  /*4f20*/  ISETP.GE.AND P0, PT, R5, R4, PT ;  /* 0x000000040500720c */ /* 0x000fe40003f06270 */
        /* <DEDUP_REMOVED lines=13> */
[C---:B------:R-:W-:Y:S01]  /*5000*/  VIADD R12, R2.reuse, 0x2 ;  /* 0x00000002020c7836 */ /* 0x040fe20000000000 */
[----:B------:R-:W-:Y:S01]  /*5010*/  LOP3.LUT R152, R3, 0x2000000, RZ, 0xfc, !PT ;  /* 0x0200000003987812 */ /* 0x000fe200078efcff */
[----:B------:R-:W-:Y:S01]  /*5020*/  IMAD.MOV.U32 R3, RZ, RZ, 0x40000040 ;  /* 0x40000040ff037424 */ /* 0x000fe200078e00ff */
[----:B-1----:R-:W-:Y:S01]  /*5030*/  LOP3.LUT R15, R15, 0x7f, RZ, 0xc0, !PT ;  /* 0x0000007f0f0f7812 */ /* 0x002fe200078ec0ff */
[----:B------:R-:W-:-:S02]  /*5040*/  VIADD R10, R2, 0x4 ;  /* 0x00000004020a7836 */ /* 0x000fc40000000000 */
[----:B------:R-:W-:Y:S01]  /*5050*/  IMAD R6, R19, 0x1000, R152 ;  /* 0x0000100013067824 */ /* 0x000fe200078e0298 */
[----:B------:R-:W-:Y:S01]  /*5060*/  R2UR UR5, R3 ;  /* 0x00000000030572ca */ /* 0x000fe200000e0000 */
[----:B------:R-:W-:Y:S01]  /*5070*/  VIADD R20, R2, 0x6 ;  /* 0x0000000602147836 */ /* 0x000fe20000000000 */
[----:B------:R-:W-:Y:S01]  /*5080*/  ISETP.NE.AND P2, PT, R15, RZ, PT ;  /* 0x000000ff0f00720c */ /* 0x000fe20003f45270 */
[C---:B------:R-:W-:Y:S01]  /*5090*/  VIADD R8, R6.reuse, 0x80 ;  /* 0x0000008006087836 */ /* 0x040fe20000000000 */
[----:B------:R-:W-:-:S11]  /*50a0*/  R2UR UR6, R6 ;  /* 0x00000000060672ca */ /* 0x000fd600000e0000 */
[----:B------:R-:W-:Y:S02]  /*50b0*/  @!P2 IMAD R0, R19, 0x8, R18 ;  /* 0x000000081300a824 */ /* 0x000fe400078e0212 */
[----:B------:R-:W-:Y:S01]  /*50c0*/  HGMMA.64x256x16.F32.BF16 R24, gdesc[UR4].tnspB, RZ, !UPT, gsb0 ;  /* 0x43e00000041879f0 */ /* 0x000fe2000c0018ff */
[----:B------:R-:W-:Y:S01]  /*50d0*/  R2UR UR4, R12 ;  /* 0x000000000c0472ca */ /* 0x000fe200000e0000 */
[----:B------:R-:W-:Y:S01]  /*50e0*/  @!P2 VIADD R0, R0, 0x38860 ;  /* 0x000388600000a836 */ /* 0x000fe20000000000 */
[----:B------:R-:W-:Y:S02]  /*50f0*/  R2UR UR5, R13 ;  /* 0x000000000d0572ca */ /* 0x000fe400000e0000 */
[----:B------:R-:W-:Y:S01]  /*5100*/  R2UR UR6, R8 ;  /* 0x00000000080672ca */ /* 0x000fe200000e0000 */
[C---:B------:R-:W-:Y:S01]  /*5110*/  VIADD R8, R6.reuse, 0x100 ;  /* 0x0000010006087836 */ /* 0x040fe20000000000 */
[----:B------:R-:W-:Y:S01]  /*5120*/  R2UR UR7, R9 ;  /* 0x00000000090772ca */ /* 0x000fe200000e0000 */
[----:B------:R-:W-:Y:S01]  /*5130*/  IMAD.MOV.U32 R9, RZ, RZ, 0x40000040 ;  /* 0x40000040ff097424 */ /* 0x000fe200078e00ff */
[----:B------:R-:W-:Y:S01]  /*5140*/  @!P2 PRMT R0, RZ, 0x654, R0 ;  /* 0x00000654ff00a816 */ /* 0x000fe20000000000 */
        /* <DEDUP_REMOVED lines=24> */
.L_x_5396:
[----:B------:R-:W-:Y:S01]  /*52d0*/  BAR.SYNC.DEFER_BLOCKING 0xe, 0x100 ;  /* 0x0384000000007b1d */ /* 0x000fe20000010000 */
[C---:B------:R-:W-:Y:S01]  /*52e0*/  IMAD R7, R19.reuse, 0x40, R194 ;  /* 0x0000004013077824 */ /* 0x040fe200078e02c2 */
[----:B------:R-:W-:Y:S01]  /*52f0*/  R2UR UR4, R2 ;  /* 0x00000000020472ca */ /* 0x000fe200000e0000 */
[----:B------:R-:W-:Y:S01]  /*5300*/  VIADD R19, R19, 0x1 ;  /* 0x0000000113137836 */ /* 0x000fe20000000000 */
[----:B------:R-:W-:Y:S01]  /*5310*/  R2UR UR5, R3 ;  /* 0x00000000030572ca */ /* 0x000fe200000e0000 */
[----:B01----:R-:W-:Y:S01]  /*5320*/  IMAD R0, R7, 0x4, R18 ;  /* 0x0000000407007824 */ /* 0x003fe200078e0212 */
[----:B------:R-:W-:Y:S01]  /*5330*/  ISETP.GT.AND P1, PT, R5, R4, PT ;  /* 0x000000040500720c */ /* 0x000fe20003f24270 */
[----:B------:R-:W-:Y:S01]  /*5340*/  IMAD.MOV.U32 R7, RZ, RZ, 0x40000040 ;  /* 0x40000040ff077424 */ /* 0x000fe200078e00ff */
[----:B------:R-:W-:Y:S01]  /*5350*/  ISETP.NE.AND P0, PT, R19, 0x2, PT ;  /* 0x000000021300780c */ /* 0x000fe20003f05270 */
[----:B------:R-:W-:-:S03]  /*5360*/  VIADD R5, R5, 0xffffffff ;  /* 0xffffffff05057836 */ /* 0x000fc60000000000 */
[----:B------:R-:W-:Y:S02]  /*5370*/  SEL R19, R19, RZ, P0 ;  /* 0x000000ff13137207 */ /* 0x000fe40000000000 */
[----:B------:R-:W-:Y:S01]  /*5380*/  R2UR UR7, R7 ;  /* 0x00000000070772ca */ /* 0x000fe200000e0000 */
[----:B------:R-:W-:Y:S02]  /*5390*/  IMAD.MOV.U32 R7, RZ, RZ, 0x40000040 ;  /* 0x40000040ff077424 */ /* 0x000fe400078e00ff */
[----:B------:R-:W-:-:S05]  /*53a0*/  IMAD R6, R19, 0x1000, R152 ;  /* 0x0000100013067824 */ /* 0x000fca00078e0298 */
[----:B------:R-:W-:Y:S01]  /*53b0*/  R2UR UR6, R6 ;  /* 0x00000000060672ca */ /* 0x000fe200000e0000 */
[----:B------:R-:W0:Y:S04]  /*53c0*/  LDS R8, [R0+0x38400] ;  /* 0x0384000000087984 */ /* 0x000e280000000800 */
[----:B------:R1:W2:Y:S02]  /*53d0*/  LDS R9, [R0+0x38420] ;  /* 0x0384200000097984 */ /* 0x0002a40000000800 */
[----:B-1----:R-:W-:-:S04]  /*53e0*/  @!P2 IMAD R0, R19, 0x8, R18 ;  /* 0x000000081300a824 */ /* 0x002fc800078e0212 */
        /* <DEDUP_REMOVED lines=130> */
[----:B------:R-:W-:-:S02]  /*5c10*/  VIADD R8, R6, 0x80 ;  /* 0x0000008006087836 */ /* 0x000fc40000000000 */
[----:B------:R-:W-:-:S03]  /*5c20*/  IMAD.MOV.U32 R9, RZ, RZ, 0x40000040 ;  /* 0x40000040ff097424 */ /* 0x000fc600078e00ff */
[----:B------:R-:W-:-:S06]  /*5c30*/  WARPGROUP.ARRIVE ;  /* 0x00000000000079c5 */ /* 0x000fcc0000000000 */
        /* <DEDUP_REMOVED lines=22> */
[----:B------:R-:W-:Y:S02]  /*5da0*/  R2UR UR7, R7 ;  /* 0x00000000070772ca */ /* 0x000fe400000e0000 */
[----:B------:R-:W-:-:S04]  /*5db0*/  SEL R7, RZ, 0x1, P0 ;  /* 0x00000001ff077807 */ /* 0x000fc80000000000 */
[----:B------:R-:W-:Y:S01]  /*5dc0*/  LOP3.LUT R22, R22, R7, RZ, 0x3c, !PT ;  /* 0x0000000716167212 */ /* 0x000fe200078e3cff */
[----:B------:R-:W-:Y:S02]  /*5dd0*/  WARPGROUP.DEPBAR.LE gsb0, 0x0 ;  /* 0x00008000000079c5 */ /* 0x000fe40000010000 */
[----:B------:R-:W-:-:S12]  /*5de0*/  WARPGROUP.ARRIVE ;  /* 0x00000000000079c5 */ /* 0x000fd80000000000 */
[----:B------:R-:W-:Y:S03]  /*5df0*/  HGMMA.64x256x16.F32.BF16 R24, gdesc[UR4].tnspB, R24, gsb0 ;  /* 0x43e00000041879f0 */ /* 0x000fe60008001818 */
[----:B------:R-:W-:Y:S02]  /*5e00*/  WARPGROUP.DEPBAR.LE gsb0, 0x0 ;  /* 0x00008000000079c5 */ /* 0x000fe40000010000 */
[----:B------:R-:W-:Y:S06]  /*5e10*/  BAR.ARV 0xf, 0x100 ;  /* 0x03c4000000007b1d */ /* 0x000fec0000002000 */
[----:B------:R1:W-:Y:S01]  /*5e20*/  @!P2 SYNCS.ARRIVE.TRANS64.RED.A1T0 RZ, [R0+URZ], RZ ;  /* 0x000000ff00ffa9a7 */ /* 0x0003e2000810043f */
[----:B------:R-:W-:Y:S05]  /*5e30*/  @P1 BRA `(.L_x_5396) ;  /* 0xfffffff400241947 */ /* 0x000fea000383ffff */
.L_x_5395:
[----:B------:R-:W-:Y:S05]  /*5e40*/  BSYNC B0 ;  /* 0x0000000000007941 */ /* 0x000fea0003800000 */
.L_x_5394:
[----:B------:R-:W-:Y:S01]  /*5e50*/  BAR.SYNC.DEFER_BLOCKING 0xe, 0x100 ;  /* 0x0384000000007b1d */ /* 0x000fe20000010000 */
[C---:B------:R-:W-:Y:S01]  /*5e60*/  IMAD R3, R19.reuse, 0x40, R194 ;  /* 0x0000004013037824 */ /* 0x040fe200078e02c2 */
[----:B------:R-:W-:Y:S01]  /*5e70*/  PLOP3.LUT P0, PT, PT, PT, PT, 0x8, 0x0 ;  /* 0x000000000000781c */ /* 0x000fe20003f0e170 */
[----:B------:R-:W-:Y:S02]  /*5e80*/  VIADD R19, R19, 0x1 ;  /* 0x0000000113137836 */ /* 0x000fe40000000000 */
[----:B------:R-:W-:-:S03]  /*5e90*/  IMAD R3, R3, 0x4, R18 ;  /* 0x0000000403037824 */ /* 0x000fc600078e0212 */
[----:B------:R-:W-:-:S04]  /*5ea0*/  ISETP.NE.AND P1, PT, R19, 0x2, PT ;  /* 0x000000021300780c */ /* 0x000fc80003f25270 */
[----:B------:R-:W-:Y:S02]  /*5eb0*/  SEL R5, RZ, 0x1, P1 ;  /* 0x00000001ff057807 */ /* 0x000fe40000800000 */
[----:B------:R-:W-:Y:S02]  /*5ec0*/  SEL R19, R19, RZ, P1 ;  /* 0x000000ff13137207 */ /* 0x000fe40000800000 */
[----:B------:R-:W-:Y:S01]  /*5ed0*/  LOP3.LUT R22, R22, R5, RZ, 0x3c, !PT ;  /* 0x0000000516167212 */ /* 0x000fe200078e3cff */
[----:B------:R-:W2:Y:S04]  /*5ee0*/  LDS R2, [R3+0x38400] ;  /* 0x0384000003027984 */ /* 0x000ea80000000800 */
[----:B01----:R-:W0:Y:S01]  /*5ef0*/  LDS R0, [R3+0x38420] ;  /* 0x0384200003007984 */ /* 0x003e220000000800 */
[-C--:B--2---:R-:W-:Y:S01]  /*5f00*/  FMUL.FTZ R172, R25, R2.reuse ;  /* 0x0000000219ac7220 */ /* 0x084fe20000410000 */
[-C--:B------:R-:W-:Y:S01]  /*5f10*/  FMUL.FTZ R6, R29, R2.reuse ;  /* 0x000000021d067220 */ /* 0x080fe20000410000 */
[-C--:B------:R-:W-:Y:S01]  /*5f20*/  FMUL.FTZ R174, R24, R2.reuse ;  /* 0x0000000218ae7220 */ /* 0x080fe20000410000 */
[-C--:B------:R-:W-:Y:S01]  /*5f30*/  FMUL.FTZ R173, R28, R2.reuse ;  /* 0x000000021cad7220 */ /* 0x080fe20000410000 */
[----:B------:R-:W-:Y:S01]  /*5f40*/  FMUL.FTZ R155, R64, R2 ;  /* 0x00000002409b7220 */ /* 0x000fe20000410000 */
[-C--:B0-----:R-:W-:Y:S01]  /*5f50*/  FMUL.FTZ R9, R42, R0.reuse ;  /* 0x000000002a097220 */ /* 0x081fe20000410000 */
        /* <DEDUP_REMOVED lines=126> */
.L_x_5384:
        /* <DEDUP_REMOVED lines=14> */
.L_x_5399:
[----:B------:R-:W-:-:S13]  /*6820*/  ISETP.NE.AND P1, PT, R4, 0x1, PT ;  /* 0x000000010400780c */ /* 0x000fda0003f25270 */
[----:B------:R-:W0:Y:S02]  /*6830*/  @P1 LDC.64 R6, c[0x0][0xae0] ;  /* 0x0002b800ff061b82 */ /* 0x000e240000000a00 */
[----:B0-----:R-:W-:-:S05]  /*6840*/  @P1 IMAD.HI.U32 R2, R3, R6, RZ ;  /* 0x0000000603021227 */ /* 0x001fca00078e00ff */
[----:B------:R-:W-:-:S07]  /*6850*/  @P1 SHF.R.U32.HI R3, RZ, R7, R2 ;  /* 0x00000007ff031219 */ /* 0x000fce0000011602 */
.L_x_5400:
[----:B------:R-:W-:Y:S05]  /*6860*/  BSYNC B0 ;  /* 0x0000000000007941 */ /* 0x000fea0003800000 */
.L_x_5398:
[----:B------:R-:W-:-:S05]  /*6870*/  IMAD R3, R3, R4, R4 ;  /* 0x0000000403037224 */ /* 0x000fca00078e0204 */
[----:B------:R-:W-:-:S07]  /*6880*/  VIMNMX R0, R0, R3, PT ;  /* 0x0000000300007248 */ /* 0x000fce0003fe0100 */
.L_x_5397:
        /* <DEDUP_REMOVED lines=18> */
.L_x_5403:
[----:B------:R-:W-:-:S13]  /*69b0*/  ISETP.NE.AND P0, PT, R4, 0x1, PT ;  /* 0x000000010400780c */ /* 0x000fda0003f05270 */
[----:B------:R-:W0:Y:S02]  /*69c0*/  @P0 LDC.64 R6, c[0x0][0xae0] ;  /* 0x0002b800ff060b82 */ /* 0x000e240000000a00 */
[----:B0-----:R-:W-:-:S05]  /*69d0*/  @P0 IMAD.HI.U32 R6, R45, R6, RZ ;  /* 0x000000062d060227 */ /* 0x001fca00078e00ff */
[----:B------:R-:W-:-:S07]  /*69e0*/  @P0 SHF.R.U32.HI R45, RZ, R7, R6 ;  /* 0x00000007ff2d0219 */ /* 0x000fce0000011606 */
.L_x_5404:
[----:B------:R-:W-:Y:S05]  /*69f0*/  BSYNC B0 ;  /* 0x0000000000007941 */ /* 0x000fea0003800000 */
.L_x_5402:
[----:B------:R-:W-:-:S05]  /*6a00*/  IMAD R45, R45, R4, RZ ;  /* 0x000000042d2d7224 */ /* 0x000fca00078e02ff */
[----:B------:R-:W-:-:S07]  /*6a10*/  VIMNMX R2, R2, R45, !PT ;  /* 0x0000002d02027248 */ /* 0x000fce0007fe0100 */
.L_x_5401:
        /* <DEDUP_REMOVED lines=104> */
.L_x_5406:
[----:B------:R-:W-:Y:S05]  /*70a0*/  BSYNC B6 ;  /* 0x0000000000067941 */ /* 0x000fea0003800000 */
.L_x_5405:
        /* <DEDUP_REMOVED lines=12> */
.L_x_5410:
[----:B-1----:R1:W2:Y:S02]  /*7170*/  SYNCS.PHASECHK.TRANS64.TRYWAIT P0, [R18+URZ+0x38800], R3 ;  /* 0x03880003120075a7 */ /* 0x0022a4000800017f */
[----:B--2---:R-:W-:Y:S05]  /*7180*/  @!P0 NANOSLEEP.SYNCS 0x989680 ;  /* 0x009896800000895d */ /* 0x004fea0003900000 */
[----:B------:R-:W2:Y:S02]  /*7190*/  @!P0 SYNCS.PHASECHK.TRANS64 P0, [R18+URZ+0x38800], R3 ;  /* 0x03880003120085a7 */ /* 0x000ea4000800007f */
[----:B--2---:R-:W-:Y:S05]  /*71a0*/  @!P0 BRA `(.L_x_5410) ;  /* 0xfffffffc00f08947 */ /* 0x004fea000383ffff */
.L_x_5409:
[----:B------:R-:W-:Y:S05]  /*71b0*/  BSYNC B0 ;  /* 0x0000000000007941 */ /* 0x000fea0003800000 */
.L_x_5408:
[----:B------:R-:W-:Y:S05]  /*71c0*/  BRA `(.L_x_5411) ;  /* 0x0000002c00ec7947 */ /* 0x000fea0003800000 */
.L_x_5407:
        /* <DEDUP_REMOVED lines=10> */
[-C--:B0-----:R-:W-:Y:S01]  /*7270*/  IMAD R4, R5, R38.reuse, RZ ;  /* 0x0000002605047224 */ /* 0x081fe200078e02ff */
[----:B------:R-:W-:Y:S01]  /*7280*/  SHF.L.U64.HI R44, R38, 0x5, R39 ;  /* 0x00000005262c7819 */ /* 0x000fe20000010227 */
[----:B------:R-:W-:-:S04]  /*7290*/  IMAD.WIDE.U32 R8, R187, R38, R2 ;  /* 0x00000026bb087225 */ /* 0x000fc800078e0002 */
[----:B------:R-:W-:Y:S02]  /*72a0*/  IMAD R49, R33, R39, R4 ;  /* 0x0000002721317224 */ /* 0x000fe400078e0204 */
[-C--:B-1----:R-:W-:Y:S01]  /*72b0*/  IMAD R0, R5, R10.reuse, RZ ;  /* 0x0000000a05007224 */ /* 0x082fe200078e02ff */
[----:B------:R-:W-:Y:S01]  /*72c0*/  SHF.L.U64.HI R46, R10, 0x5, R11 ;  /* 0x000000050a2e7819 */ /* 0x000fe2000001020b */
        /* <DEDUP_REMOVED lines=13> */
[----:B------:R-:W-:Y:S02]  /*73a0*/  IMAD R14, R187, R39, R14 ;  /* 0x00000027bb0e7224 */ /* 0x000fe400078e020e */
[----:B------:R-:W-:Y:S02]  /*73b0*/  IMAD.IADD R47, R47, 0x1, R43 ;  /* 0x000000012f2f7824 */ /* 0x000fe400078e022b */
        /* <DEDUP_REMOVED lines=24> */
.L_x_5413:
[----:B------:R-:W-:Y:S05]  /*7540*/  BSYNC B6 ;  /* 0x0000000000067941 */ /* 0x000fea0003800000 */
.L_x_5412:
[----:B------:R-:W0:Y:S01]  /*7550*/  LDC.64 R4, c[0x0][0x3d8] ;  /* 0x0000f600ff047b82 */ /* 0x000e220000000a00 */
[----:B------:R-:W-:Y:S01]  /*7560*/  SHF.R.S32.HI R7, RZ, 0x1f, R189 ;  /* 0x0000001fff077819 */ /* 0x000fe200000114bd */
[----:B------:R-:W-:Y:S01]  /*7570*/  ULDC.U8 UR4, c[0x0][0x3f0] ;  /* 0x0000fc0000047ab9 */ /* 0x000fe20000000000 */
[----:B------:R-:W-:Y:S01]  /*7580*/  BSSY B0, `(.L_x_5414) ;  /* 0x00002b7000007945 */ /* 0x000fe20003800000 */
[----:B------:R-:W-:-:S04]  /*7590*/  ISETP.NE.AND P0, PT, RZ, UR4, PT ;  /* 0x00000004ff007c0c */ /* 0x000fc8000bf05270 */
[----:B------:R-:W1:Y:S01]  /*75a0*/  LDC.64 R2, c[0x0][0x3e8] ;  /* 0x0000fa00ff027b82 */ /* 0x000e620000000a00 */
[----:B0-----:R-:W-:-:S04]  /*75b0*/  IMAD R0, R7, R4, RZ ;  /* 0x0000000407007224 */ /* 0x001fc800078e02ff */
[C---:B------:R-:W-:Y:S02]  /*75c0*/  IMAD R11, R189.reuse, R5, R0 ;  /* 0x00000005bd0b7224 */ /* 0x040fe400078e0200 */
[----:B------:R-:W-:Y:S02]  /*75d0*/  IMAD R0, R189, -0x40, R184 ;  /* 0xffffffc0bd007824 */ /* 0x000fe400078e02b8 */
[----:B-1----:R-:W-:Y:S02]  /*75e0*/  IMAD R10, R7, R2, RZ ;  /* 0x00000002070a7224 */ /* 0x002fe400078e02ff */
[----:B------:R-:W-:Y:S01]  /*75f0*/  IMAD.WIDE.U32 R6, R189, R4, RZ ;  /* 0x00000004bd067225 */ /* 0x000fe200078e00ff */
[----:B------:R-:W-:-:S03]  /*7600*/  VIMNMX R58, R0, 0x40, PT ;  /* 0x00000040003a7848 */ /* 0x000fc60003fe0100 */
[----:B------:R-:W-:-:S04]  /*7610*/  IMAD.WIDE.U32 R8, R189, R2, RZ ;  /* 0x00000002bd087225 */ /* 0x000fc800078e00ff */
[----:B------:R-:W-:Y:S02]  /*7620*/  IMAD R13, R189, R3, R10 ;  /* 0x00000003bd0d7224 */ /* 0x000fe400078e020a */
[----:B------:R-:W-:Y:S02]  /*7630*/  IMAD.IADD R11, R7, 0x1, R11 ;  /* 0x00000001070b7824 */ /* 0x000fe400078e020b */
[----:B------:R-:W-:Y:S02]  /*7640*/  IMAD.IADD R7, R9, 0x1, R13 ;  /* 0x0000000109077824 */ /* 0x000fe400078e020d */
[C---:B------:R-:W-:Y:S01]  /*7650*/  IMAD.SHL.U32 R57, R6.reuse, 0x40, RZ ;  /* 0x0000004006397824 */ /* 0x040fe200078e00ff */
[----:B------:R-:W-:Y:S01]  /*7660*/  SHF.L.U64.HI R50, R6, 0x6, R11 ;  /* 0x0000000606327819 */ /* 0x000fe2000001020b */
[C---:B------:R-:W-:Y:S01]  /*7670*/  IMAD.SHL.U32 R54, R8.reuse, 0x40, RZ ;  /* 0x0000004008367824 */ /* 0x040fe200078e00ff */
[----:B------:R-:W-:Y:S01]  /*7680*/  SHF.L.U64.HI R52, R8, 0x6, R7 ;  /* 0x0000000608347819 */ /* 0x000fe20000010207 */
[----:B------:R-:W-:Y:S06]  /*7690*/  @!P0 BRA `(.L_x_5415) ;  /* 0x0000001400888947 */ /* 0x000fec0003800000 */
[----:B------:R-:W0:Y:S01]  /*76a0*/  LDC R0, c[0x0][0x428] ;  /* 0x00010a00ff007b82 */ /* 0x000e220000000800 */
[----:B------:R-:W-:Y:S01]  /*76b0*/  IMAD R7, R189, 0x40, R187 ;  /* 0x00000040bd077824 */ /* 0x000fe200078e02bb */
[-C--:B------:R-:W-:Y:S01]  /*76c0*/  ISETP.GE.AND P0, PT, R187, R58.reuse, PT ;  /* 0x0000003abb00720c */ /* 0x080fe20003f06270 */
[----:B------:R-:W-:Y:S01]  /*76d0*/  BSSY B1, `(.L_x_5416) ;  /* 0x000002c000017945 */ /* 0x000fe20003800000 */
        /* <DEDUP_REMOVED lines=27> */
[----:B------:R-:W-:Y:S01]  /*7890*/  IMAD.X R30, R50, 0x1, R51, P4 ;  /* 0x00000001321e7824 */ /* 0x000fe200020e0633 */
[----:B------:R-:W-:Y:S01]  /*78a0*/  ISETP.GE.AND P3, PT, R24, UR4, PT ;  /* 0x0000000418007c0c */ /* 0x000fe2000bf66270 */
[----:B------:R-:W-:Y:S01]  /*78b0*/  ULDC.64 UR8, c[0x0][0x3e0] ;  /* 0x0000f80000087ab9 */ /* 0x000fe20000000a00 */
[----:B------:R-:W-:Y:S01]  /*78c0*/  LEA R12, P4, R13, UR6, 0x1 ;  /* 0x000000060d0c7c11 */ /* 0x000fe2000f8808ff */
[----:B------:R-:W-:Y:S01]  /*78d0*/  IMAD.X R15, R52, 0x1, R55, P5 ;  /* 0x00000001340f7824 */ /* 0x000fe200028e0637 */
[----:B------:R-:W-:-:S02]  /*78e0*/  LEA R14, P5, R0, UR8, 0x1 ;  /* 0x00000008000e7c11 */ /* 0x000fc4000f8a08ff */
[----:B------:R-:W-:Y:S02]  /*78f0*/  CS2R R36, SRZ ;  /* 0x0000000000247805 */ /* 0x000fe4000001ff00 */
[----:B------:R-:W-:Y:S02]  /*7900*/  LEA.HI.X R13, R13, UR7, R30, 0x1, P4 ;  /* 0x000000070d0d7c11 */ /* 0x000fe4000a0f0c1e */
[----:B------:R-:W-:Y:S02]  /*7910*/  CS2R R32, SRZ ;  /* 0x0000000000207805 */ /* 0x000fe4000001ff00 */
[----:B------:R-:W-:Y:S02]  /*7920*/  CS2R R34, SRZ ;  /* 0x0000000000227805 */ /* 0x000fe4000001ff00 */
[----:B------:R-:W-:Y:S02]  /*7930*/  CS2R R30, SRZ ;  /* 0x00000000001e7805 */ /* 0x000fe4000001ff00 */
[----:B------:R-:W-:Y:S01]  /*7940*/  LEA.HI.X R15, R0, UR9, R15, 0x1, P5 ;  /* 0x00000009000f7c11 */ /* 0x000fe2000a8f0c0f */
[----:B------:R0:W5:Y:S04]  /*7950*/  @!P3 LDG.E.64 R36, desc[UR54][R12.64] ;  /* 0x000000360c24b981 */ /* 0x000168000c1e1b00 */
[----:B------:R0:W5:Y:S04]  /*7960*/  @!P2 LDG.E.64 R32, desc[UR54][R12.64+0x20] ;  /* 0x000020360c20a981 */ /* 0x000168000c1e1b00 */
[----:B------:R0:W5:Y:S04]  /*7970*/  @!P3 LDG.E.64 R34, desc[UR54][R14.64] ;  /* 0x000000360e22b981 */ /* 0x000168000c1e1b00 */
[----:B------:R0:W5:Y:S02]  /*7980*/  @!P2 LDG.E.64 R30, desc[UR54][R14.64+0x20] ;  /* 0x000020360e1ea981 */ /* 0x000164000c1e1b00 */
.L_x_5417:
[----:B------:R-:W-:Y:S05]  /*7990*/  BSYNC B1 ;  /* 0x0000000000017941 */ /* 0x000fea0003800000 */
.L_x_5416:
        /* <DEDUP_REMOVED lines=24> */
.L_x_5419:
[----:B------:R-:W-:Y:S05]  /*7b20*/  BSYNC B1 ;  /* 0x0000000000017941 */ /* 0x000fea0003800000 */
.L_x_5418:
[----:B01----:R-:W-:Y:S01]  /*7b30*/  IMAD.SHL.U32 R12, R195, 0x40, RZ ;  /* 0x00000040c30c7824 */ /* 0x003fe200078e00ff */
[----:B------:R-:W-:Y:S01]  /*7b40*/  LEA.HI R0, R218, R218, RZ, 0x1 ;  /* 0x000000dada007211 */ /* 0x000fe200078f08ff */
[C---:B------:R-:W-:Y:S01]  /*7b50*/  IMAD.WIDE.U32 R6, R39.reuse, R4, R6 ;  /* 0x0000000427067225 */ /* 0x040fe200078e0006 */
[----:B------:R-:W-:Y:S01]  /*7b60*/  ULDC.64 UR4, c[0x0][0x3c8] ;  /* 0x0000f20000047ab9 */ /* 0x000fe20000000a00 */
[----:B------:R-:W-:Y:S01]  /*7b70*/  ULDC.64 UR6, c[0x0][0x3e0] ;  /* 0x0000f80000067ab9 */ /* 0x000fe20000000a00 */
[----:B------:R-:W-:Y:S01]  /*7b80*/  LOP3.LUT R15, R12, 0x1c0, RZ, 0xc0, !PT ;  /* 0x000001c00c0f7812 */ /* 0x000fe200078ec0ff */
[----:B------:R-:W-:Y:S01]  /*7b90*/  IMAD.WIDE.U32 R10, R39, R2, R10 ;  /* 0x00000002270a7225 */ /* 0x000fe200078e000a */
[----:B------:R-:W-:-:S03]  /*7ba0*/  LOP3.LUT R13, R0, 0xfffffffe, RZ, 0xc0, !PT ;  /* 0xfffffffe000d7812 */ /* 0x000fc600078ec0ff */
[C---:B------:R-:W-:Y:S01]  /*7bb0*/  IMAD R4, R41.reuse, R4, RZ ;  /* 0x0000000429047224 */ /* 0x040fe200078e02ff */
[----:B------:R-:W-:Y:S01]  /*7bc0*/  LEA R0, P3, R10, UR6, 0x1 ;  /* 0x000000060a007c11 */ /* 0x000fe2000f8608ff */
[----:B------:R-:W-:Y:S02]  /*7bd0*/  IMAD R2, R41, R2, RZ ;  /* 0x0000000229027224 */ /* 0x000fe400078e02ff */
[C---:B------:R-:W-:Y:S02]  /*7be0*/  IMAD R5, R39.reuse, R5, R4 ;  /* 0x0000000527057224 */ /* 0x040fe400078e0204 */
[----:B------:R-:W-:Y:S01]  /*7bf0*/  IMAD R39, R39, R3, R2 ;  /* 0x0000000327277224 */ /* 0x000fe200078e0202 */
[----:B------:R-:W-:Y:S01]  /*7c00*/  LOP3.LUT R2, R15, 0x18, R16, 0xf8, !PT ;  /* 0x000000180f027812 */ /* 0x000fe200078ef810 */
[----:B------:R-:W-:Y:S01]  /*7c10*/  IMAD.IADD R7, R7, 0x1, R5 ;  /* 0x0000000107077824 */ /* 0x000fe200078e0205 */
[----:B------:R-:W-:Y:S01]  /*7c20*/  SHF.R.U32.HI R15, RZ, 0x3, R15 ;  /* 0x00000003ff0f7819 */ /* 0x000fe2000001160f */
[----:B------:R-:W-:Y:S01]  /*7c30*/  IMAD.IADD R5, R11, 0x1, R39 ;  /* 0x000000010b057824 */ /* 0x000fe200078e0227 */
[----:B------:R-:W-:Y:S01]  /*7c40*/  LEA R3, P2, R6, UR4, 0x1 ;  /* 0x0000000406037c11 */ /* 0x000fe2000f8408ff */
[----:B------:R-:W-:Y:S01]  /*7c50*/  IMAD.IADD R56, R218, 0x1, -R13 ;  /* 0x00000001da387824 */ /* 0x000fe200078e0a0d */
[----:B------:R-:W-:Y:S01]  /*7c60*/  UMOV UR4, 0xffffffff ;  /* 0xffffffff00047882 */ /* 0x000fe20000000000 */
[----:B------:R-:W-:-:S02]  /*7c70*/  LOP3.LUT R38, R2, R15, RZ, 0x3c, !PT ;  /* 0x0000000f02267212 */ /* 0x000fc400078e3cff */
[----:B------:R-:W-:Y:S02]  /*7c80*/  LEA.HI.X R4, R6, UR5, R7, 0x1, P2 ;  /* 0x0000000506047c11 */ /* 0x000fe400090f0c07 */
[----:B------:R-:W-:Y:S02]  /*7c90*/  LEA.HI.X R2, R10, UR7, R5, 0x1, P3 ;  /* 0x000000070a027c11 */ /* 0x000fe400098f0c05 */
[----:B------:R-:W-:Y:S01]  /*7ca0*/  SHF.L.U32 R5, R56, 0x1f, RZ ;  /* 0x0000001f38057819 */ /* 0x000fe200000006ff */
[----:B------:R-:W-:Y:S06]  /*7cb0*/  BRA.DIV UR4, `(.L_x_5420) ;  /* 0x000001ae04cc7947 */ /* 0x000fec000b800000 */
.L_x_5668:
[----:B------:R-:W-:-:S03]  /*7cc0*/  UMOV UR4, 0xffffffff ;  /* 0xffffffff00047882 */ /* 0x000fc60000000000 */
[----:B------:R-:W-:Y:S05]  /*7cd0*/  BRA.DIV UR4, `(.L_x_5421) ;  /* 0x000001ae04ec7947 */ /* 0x000fea000b800000 */
.L_x_5671:
[----:B------:R-:W-:-:S03]  /*7ce0*/  UMOV UR4, 0xffffffff ;  /* 0xffffffff00047882 */ /* 0x000fc60000000000 */
[----:B------:R-:W-:Y:S05]  /*7cf0*/  BRA.DIV UR4, `(.L_x_5422) ;  /* 0x000001b2040c7947 */ /* 0x000fea000b800000 */
.L_x_5674:
[----:B------:R-:W-:-:S03]  /*7d00*/  UMOV UR4, 0xffffffff ;  /* 0xffffffff00047882 */ /* 0x000fc60000000000 */
[----:B------:R-:W-:Y:S05]  /*7d10*/  BRA.DIV UR4, `(.L_x_5423) ;  /* 0x000001b2042c7947 */ /* 0x000fea000b800000 */
.L_x_5677:
[----:B------:R-:W-:-:S03]  /*7d20*/  UMOV UR4, 0xffffffff ;  /* 0xffffffff00047882 */ /* 0x000fc60000000000 */
[----:B------:R-:W-:Y:S05]  /*7d30*/  BRA.DIV UR4, `(.L_x_5424) ;  /* 0x000001b2044c7947 */ /* 0x000fea000b800000 */
.L_x_5680:
[----:B------:R-:W-:-:S03]  /*7d40*/  UMOV UR4, 0xffffffff ;  /* 0xffffffff00047882 */ /* 0x000fc60000000000 */
[----:B------:R-:W-:Y:S05]  /*7d50*/  BRA.DIV UR4, `(.L_x_5425) ;  /* 0x000001b2046c7947 */ /* 0x000fea000b800000 */
.L_x_5683:
[----:B------:R-:W-:-:S03]  /*7d60*/  UMOV UR4, 0xffffffff ;  /* 0xffffffff00047882 */ /* 0x000fc60000000000 */
[----:B------:R-:W-:Y:S05]  /*7d70*/  BRA.DIV UR4, `(.L_x_5426) ;  /* 0x000001b2048c7947 */ /* 0x000fea000b800000 */
.L_x_5686:
[----:B------:R-:W-:-:S03]  /*7d80*/  UMOV UR4, 0xffffffff ;  /* 0xffffffff00047882 */ /* 0x000fc60000000000 */
[----:B------:R-:W-:Y:S05]  /*7d90*/  BRA.DIV UR4, `(.L_x_5427) ;  /* 0x000001b204ac7947 */ /* 0x000fea000b800000 */
.L_x_5689:
        /* <DEDUP_REMOVED lines=12> */
[----:B------:R-:W-:Y:S02]  /*7e60*/  IMAD.MOV.U32 R6, RZ, RZ, R34 ;  /* 0x000000ffff067224 */ /* 0x000fe400078e0022 */
[----:B------:R-:W-:Y:S01]  /*7e70*/  IMAD R2, R3, 0x2, R18 ;  /* 0x0000000203027824 */ /* 0x000fe200078e0212 */
[----:B------:R-:W-:Y:S01]  /*7e80*/  PRMT R38, R4, 0x5410, R0 ;  /* 0x0000541004267816 */ /* 0x000fe20000000000 */
[----:B------:R-:W-:Y:S01]  /*7e90*/  IMAD.MOV.U32 R4, RZ, RZ, R35 ;  /* 0x000000ffff047224 */ /* 0x000fe200078e0023 */
[----:B------:R-:W-:Y:S01]  /*7ea0*/  PRMT R11, R11, 0x5410, R6 ;  /* 0x000054100b0b7816 */ /* 0x000fe20000000006 */
[----:B------:R-:W-:Y:S02]  /*7eb0*/  VIADD R3, R2, 0x20400 ;  /* 0x0002040002037836 */ /* 0x000fe40000000000 */
[----:B------:R-:W-:Y:S01]  /*7ec0*/  IMAD.MOV.U32 R6, RZ, RZ, R8 ;  /* 0x000000ffff067224 */ /* 0x000fe200078e0008 */
[----:B------:R-:W-:Y:S01]  /*7ed0*/  PRMT R11, R4, 0x7610, R11 ;  /* 0x00007610040b7816 */ /* 0x000fe2000000000b */
[----:B------:R-:W-:-:S02]  /*7ee0*/  IMAD.MOV.U32 R7, RZ, RZ, R9 ;  /* 0x000000ffff077224 */ /* 0x000fc400078e0009 */
[----:B------:R-:W-:Y:S02]  /*7ef0*/  VIADD R0, R2, 0x20440 ;  /* 0x0002044002007836 */ /* 0x000fe40000000000 */
[----:B------:R-:W-:Y:S01]  /*7f00*/  @P3 VIADD R0, R3, 0xffffffc0 ;  /* 0xffffffc003003836 */ /* 0x000fe20000000000 */
[----:B------:R-:W-:Y:S01]  /*7f10*/  PRMT R41, R7, 0x5410, R6 ;  /* 0x0000541007297816 */ /* 0x000fe20000000006 */
[----:B------:R-:W-:Y:S02]  /*7f20*/  IMAD.MOV.U32 R3, RZ, RZ, R26 ;  /* 0x000000ffff037224 */ /* 0x000fe400078e001a */
[----:B------:R-:W-:Y:S02]  /*7f30*/  IMAD.MOV.U32 R4, RZ, RZ, R27 ;  /* 0x000000ffff047224 */ /* 0x000fe400078e001b */
[----:B------:R-:W-:Y:S02]  /*7f40*/  IMAD.MOV.U32 R6, RZ, RZ, R20 ;  /* 0x000000ffff067224 */ /* 0x000fe400078e0014 */
[----:B------:R-:W-:Y:S01]  /*7f50*/  IMAD.MOV.U32 R7, RZ, RZ, R21 ;  /* 0x000000ffff077224 */ /* 0x000fe200078e0015 */
[----:B------:R-:W-:Y:S01]  /*7f60*/  PRMT R42, R3, 0x5410, R4 ;  /* 0x00005410032a7816 */ /* 0x000fe20000000004 */
[----:B------:R-:W-:Y:S01]  /*7f70*/  IMAD.MOV.U32 R3, RZ, RZ, R28 ;  /* 0x000000ffff037224 */ /* 0x000fe200078e001c */
[----:B------:R-:W-:Y:S01]  /*7f80*/  PRMT R43, R43, 0x5410, R6 ;  /* 0x000054102b2b7816 */ /* 0x000fe20000000006 */
[----:B------:R-:W-:Y:S01]  /*7f90*/  IMAD.MOV.U32 R4, RZ, RZ, R29 ;  /* 0x000000ffff047224 */ /* 0x000fe200078e001d */
[----:B------:R-:W-:Y:S01]  /*7fa0*/  PRMT R44, R44, 0x5410, R7 ;  /* 0x000054102c2c7816 */ /* 0x000fe20000000007 */
[----:B0-----:R-:W-:Y:S06]  /*7fb0*/  @!P2 BRA `(.L_x_5429) ;  /* 0x000001b0004ca947 */ /* 0x001fec0003800000 */
.L_x_5690:
[----:B------:R-:W-:Y:S05]  /*7fc0*/  BSYNC B1 ;  /* 0x0000000000017941 */ /* 0x000fea0003800000 */
.L_x_5428:
        /* <DEDUP_REMOVED lines=11> */
[--C-:B------:R-:W-:Y:S02]  /*8080*/  SHF.R.U64 R34, R34, 0x10, R35.reuse ;  /* 0x0000001022227819 */ /* 0x100fe40000001223 */
[----:B------:R-:W-:Y:S02]  /*8090*/  SHF.R.U32.HI R35, RZ, 0x10, R35 ;  /* 0x00000010ff237819 */ /* 0x000fe40000011623 */
[----:B------:R-:W-:Y:S02]  /*80a0*/  SHF.R.U32.HI R14, RZ, 0x10, R37 ;  /* 0x00000010ff0e7819 */ /* 0x000fe40000011625 */
[C---:B------:R-:W-:Y:S02]  /*80b0*/  PRMT R35, R11.reuse, 0x5410, R35 ;  /* 0x000054100b237816 */ /* 0x040fe40000000023 */
[----:B------:R-:W-:Y:S02]  /*80c0*/  PRMT R14, R10, 0x5432, R14 ;  /* 0x000054320a0e7816 */ /* 0x000fe4000000000e */
[----:B------:R-:W-:-:S02]  /*80d0*/  PRMT R34, R11, 0x5432, R34 ;  /* 0x000054320b227816 */ /* 0x000fc40000000022 */
[----:B------:R-:W-:Y:S01]  /*80e0*/  SHF.R.U64 R13, R36, 0x10, R37 ;  /* 0x00000010240d7819 */ /* 0x000fe20000001225 */
[C---:B------:R-:W-:Y:S01]  /*80f0*/  IMAD.U32 R36, R35.reuse, 0x10000, RZ ;  /* 0x0001000023247824 */ /* 0x040fe200078e00ff */
[----:B------:R-:W-:Y:S01]  /*8100*/  LOP3.LUT R35, R35, 0xffff0000, RZ, 0xc0, !PT ;  /* 0xffff000023237812 */ /* 0x000fe200078ec0ff */
[----:B------:R-:W-:Y:S01]  /*8110*/  IMAD.U32 R15, R14, 0x10000, RZ ;  /* 0x000100000e0f7824 */ /* 0x000fe200078e00ff */
[----:B------:R-:W-:Y:S02]  /*8120*/  PRMT R13, R10, 0x5410, R13 ;  /* 0x000054100a0d7816 */ /* 0x000fe4000000000d */
[----:B------:R-:W-:Y:S02]  /*8130*/  LOP3.LUT R14, R14, 0xffff0000, RZ, 0xc0, !PT ;  /* 0xffff00000e0e7812 */ /* 0x000fe400078ec0ff */
[C---:B0-----:R-:W-:Y:S01]  /*8140*/  LOP3.LUT R11, R6.reuse, 0xffff0000, RZ, 0xc0, !PT ;  /* 0xffff0000060b7812 */ /* 0x041fe200078ec0ff */
[C---:B------:R-:W-:Y:S01]  /*8150*/  IMAD.U32 R12, R7.reuse, 0x10000, RZ ;  /* 0x00010000070c7824 */ /* 0x040fe200078e00ff */
[----:B------:R-:W-:Y:S01]  /*8160*/  LOP3.LUT R7, R7, 0xffff0000, RZ, 0xc0, !PT ;  /* 0xffff000007077812 */ /* 0x000fe200078ec0ff */
[----:B------:R-:W-:-:S02]  /*8170*/  IMAD.U32 R10, R6, 0x10000, RZ ;  /* 0x00010000060a7824 */ /* 0x000fc400078e00ff */
[CC--:B------:R-:W-:Y:S01]  /*8180*/  FMUL.FTZ R37, R11.reuse, R36.reuse ;  /* 0x000000240b257220 */ /* 0x0c0fe20000410000 */
[----:B------:R-:W-:Y:S01]  /*8190*/  FMUL.FTZ R11, R11, R15 ;  /* 0x0000000f0b0b7220 */ /* 0x000fe20000410000 */
[C---:B------:R-:W-:Y:S01]  /*81a0*/  FMUL.FTZ R39, R7.reuse, R35 ;  /* 0x0000002307277220 */ /* 0x040fe20000410000 */
[----:B------:R-:W-:Y:S02]  /*81b0*/  IMAD.U32 R3, R4, 0x10000, RZ ;  /* 0x0001000004037824 */ /* 0x000fe400078e00ff */
[C---:B------:R-:W-:Y:S01]  /*81c0*/  FFMA.FTZ R37, R10.reuse, R15, -R37 ;  /* 0x0000000f0a257223 */ /* 0x040fe20000010825 */
[----:B------:R-:W-:Y:S01]  /*81d0*/  FFMA.FTZ R36, R10, R36, R11 ;  /* 0x000000240a247223 */ /* 0x000fe2000001000b */
[-C--:B------:R-:W-:Y:S01]  /*81e0*/  FMUL.FTZ R11, R7, R14.reuse ;  /* 0x0000000e070b7220 */ /* 0x080fe20000410000 */
[C---:B------:R-:W-:Y:S01]  /*81f0*/  IMAD.U32 R6, R5.reuse, 0x10000, RZ ;  /* 0x0001000005067824 */ /* 0x040fe200078e00ff */
[----:B------:R-:W-:Y:S01]  /*8200*/  LOP3.LUT R4, R4, 0xffff0000, RZ, 0xc0, !PT ;  /* 0xffff000004047812 */ /* 0x000fe200078ec0ff */
[C---:B------:R-:W-:Y:S01]  /*8210*/  IMAD.U32 R10, R34.reuse, 0x10000, RZ ;  /* 0x00010000220a7824 */ /* 0x040fe200078e00ff */
[----:B------:R-:W-:Y:S01]  /*8220*/  LOP3.LUT R5, R5, 0xffff0000, RZ, 0xc0, !PT ;  /* 0xffff000005057812 */ /* 0x000fe200078ec0ff */
[C---:B------:R-:W-:Y:S01]  /*8230*/  IMAD.U32 R7, R13.reuse, 0x10000, RZ ;  /* 0x000100000d077824 */ /* 0x040fe200078e00ff */
[----:B------:R-:W-:Y:S01]  /*8240*/  LOP3.LUT R34, R34, 0xffff0000, RZ, 0xc0, !PT ;  /* 0xffff000022227812 */ /* 0x000fe200078ec0ff */
[C---:B------:R-:W-:Y:S01]  /*8250*/  FFMA.FTZ R39, R12.reuse, R14, -R39 ;  /* 0x0000000e0c277223 */ /* 0x040fe20000010827 */
        /* <DEDUP_REMOVED lines=15> */
.L_x_5433:
[----:B------:R-:W-:Y:S05]  /*8350*/  BSYNC B2 ;  /* 0x0000000000027941 */ /* 0x000fea0003800000 */
.L_x_5432:
[----:B------:R-:W-:Y:S05]  /*8360*/  @P2 BRA `(.L_x_5431) ;  /* 0x0000000000b82947 */ /* 0x000fea0003800000 */
[----:B01----:R-:W0:Y:S01]  /*8370*/  LDS.128 R4, [R0] ;  /* 0x0000000000047984 */ /* 0x003e220000000c00 */
[--C-:B------:R-:W-:Y:S02]  /*8380*/  SHF.R.U64 R30, R30, 0x10, R31.reuse ;  /* 0x000000101e1e7819 */ /* 0x100fe4000000121f */
        /* <DEDUP_REMOVED lines=9> */
[----:B------:R-:W-:Y:S02]  /*8420*/  PRMT R13, R40, 0x5410, R13 ;  /* 0x00005410280d7816 */ /* 0x000fe4000000000d */
[----:B------:R-:W-:Y:S02]  /*8430*/  PRMT R30, R38, 0x5432, R30 ;  /* 0x00005432261e7816 */ /* 0x000fe4000000001e */
[C---:B0-----:R-:W-:Y:S01]  /*8440*/  LOP3.LUT R11, R6.reuse, 0xffff0000, RZ, 0xc0, !PT ;  /* 0xffff0000060b7812 */ /* 0x041fe200078ec0ff */
[C---:B------:R-:W-:Y:S01]  /*8450*/  IMAD.U32 R12, R7.reuse, 0x10000, RZ ;  /* 0x00010000070c7824 */ /* 0x040fe200078e00ff */
[----:B------:R-:W-:Y:S01]  /*8460*/  LOP3.LUT R7, R7, 0xffff0000, RZ, 0xc0, !PT ;  /* 0xffff000007077812 */ /* 0x000fe200078ec0ff */
[----:B------:R-:W-:Y:S02]  /*8470*/  IMAD.U32 R10, R6, 0x10000, RZ ;  /* 0x00010000060a7824 */ /* 0x000fe400078e00ff */
        /* <DEDUP_REMOVED lines=29> */
.L_x_5431:
[----:B------:R-:W-:Y:S05]  /*8650*/  BSYNC B1 ;  /* 0x0000000000017941 */ /* 0x000fea0003800000 */
.L_x_5430:
[----:B------:R-:W-:Y:S05]  /*8660*/  @P1 BRA `(.L_x_5434) ;  /* 0x0000001800a01947 */ /* 0x000fea0003800000 */
[----:B------:R-:W3:Y:S01]  /*8670*/  LDC R3, c[0x0][0x3d4] ;  /* 0x0000f500ff037b82 */ /* 0x000ee20000000800 */
[C---:B-12---:R-:W-:Y:S01]  /*8680*/  VIADD R4, R24.reuse, 0x10 ;  /* 0x0000001018047836 */ /* 0x046fe20000000000 */
[----:B------:R-:W-:Y:S01]  /*8690*/  BSSY B1, `(.L_x_5435) ;  /* 0x0000032000017945 */ /* 0x000fe20003800000 */
[----:B---3--:R-:W-:-:S03]  /*86a0*/  ISETP.GE.AND P0, PT, R24, R3, PT ;  /* 0x000000031800720c */ /* 0x008fc60003f06270 */
[----:B------:R-:W-:-:S10]  /*86b0*/  ISETP.GE.AND P1, PT, R4, R3, PT ;  /* 0x000000030400720c */ /* 0x000fd40003f26270 */
[----:B------:R-:W-:Y:S05]  /*86c0*/  @P0 BRA `(.L_x_5436) ;  /* 0x0000000000b80947 */ /* 0x000fea0003800000 */
[----:B0-----:R-:W0:Y:S01]  /*86d0*/  LDS.128 R4, [R2+0x21400] ;  /* 0x0214000002047984 */ /* 0x001e220000000c00 */
[----:B------:R-:W-:Y:S02]  /*86e0*/  SHF.R.U32.HI R25, RZ, 0x10, R29 ;  /* 0x00000010ff197819 */ /* 0x000fe4000001161d */
[----:B------:R-:W-:Y:S02]  /*86f0*/  SHF.R.U32.HI R14, RZ, 0x10, R27 ;  /* 0x00000010ff0e7819 */ /* 0x000fe4000001161b */
[----:B------:R-:W-:Y:S02]  /*8700*/  PRMT R25, R43, 0x5410, R25 ;  /* 0x000054102b197816 */ /* 0x000fe40000000019 */
[----:B------:R-:W-:Y:S02]  /*8710*/  PRMT R14, R42, 0x5432, R14 ;  /* 0x000054322a0e7816 */ /* 0x000fe4000000000e */
[----:B------:R-:W-:Y:S01]  /*8720*/  SHF.R.U64 R13, R26, 0x10, R27 ;  /* 0x000000101a0d7819 */ /* 0x000fe2000000121b */
[C---:B------:R-:W-:Y:S01]  /*8730*/  IMAD.U32 R26, R25.reuse, 0x10000, RZ ;  /* 0x00010000191a7824 */ /* 0x040fe200078e00ff */
[----:B------:R-:W-:Y:S01]  /*8740*/  SHF.R.U64 R24, R28, 0x10, R29 ;  /* 0x000000101c187819 */ /* 0x000fe2000000121d */
[----:B------:R-:W-:Y:S01]  /*8750*/  IMAD.U32 R15, R14, 0x10000, RZ ;  /* 0x000100000e0f7824 */ /* 0x000fe200078e00ff */
[----:B------:R-:W-:-:S02]  /*8760*/  LOP3.LUT R25, R25, 0xffff0000, RZ, 0xc0, !PT ;  /* 0xffff000019197812 */ /* 0x000fc400078ec0ff */
[----:B------:R-:W-:Y:S02]  /*8770*/  PRMT R24, R45, 0x5432, R24 ;  /* 0x000054322d187816 */ /* 0x000fe40000000018 */
        /* <DEDUP_REMOVED lines=35> */
.L_x_5436:
[----:B------:R-:W-:Y:S05]  /*89b0*/  BSYNC B1 ;  /* 0x0000000000017941 */ /* 0x000fea0003800000 */
.L_x_5435:
[----:B------:R-:W-:Y:S05]  /*89c0*/  @P1 BRA `(.L_x_5434) ;  /* 0x0000001400c81947 */ /* 0x000fea0003800000 */
[----:B0-----:R-:W0:Y:S01]  /*89d0*/  LDS.128 R4, [R0+0x1000] ;  /* 0x0010000000047984 */ /* 0x001e220000000c00 */
[----:B------:R-:W-:Y:S02]  /*89e0*/  SHF.R.U32.HI R12, RZ, 0x10, R21 ;  /* 0x00000010ff0c7819 */ /* 0x000fe40000011615 */
[----:B------:R-:W-:Y:S02]  /*89f0*/  SHF.R.U32.HI R11, RZ, 0x10, R9 ;  /* 0x00000010ff0b7819 */ /* 0x000fe40000011609 */
[----:B------:R-:W-:Y:S02]  /*8a00*/  PRMT R12, R44, 0x5432, R12 ;  /* 0x000054322c0c7816 */ /* 0x000fe4000000000c */
[----:B------:R-:W-:Y:S02]  /*8a10*/  PRMT R11, R41, 0x5410, R11 ;  /* 0x00005410290b7816 */ /* 0x000fe4000000000b */
[----:B------:R-:W-:Y:S01]  /*8a20*/  SHF.R.U64 R10, R8, 0x10, R9 ;  /* 0x00000010080a7819 */ /* 0x000fe20000001209 */
[----:B------:R-:W-:Y:S01]  /*8a30*/  IMAD.U32 R15, R12, 0x10000, RZ ;  /* 0x000100000c0f7824 */ /* 0x000fe200078e00ff */
[----:B------:R-:W-:Y:S01]  /*8a40*/  SHF.R.U64 R14, R20, 0x10, R21 ;  /* 0x00000010140e7819 */ /* 0x000fe20000001215 */
[----:B------:R-:W-:Y:S01]  /*8a50*/  IMAD.U32 R13, R11, 0x10000, RZ ;  /* 0x000100000b0d7824 */ /* 0x000fe200078e00ff */
[----:B------:R-:W-:-:S02]  /*8a60*/  LOP3.LUT R20, R12, 0xffff0000, RZ, 0xc0, !PT ;  /* 0xffff00000c147812 */ /* 0x000fc400078ec0ff */
[----:B------:R-:W-:Y:S02]  /*8a70*/  LOP3.LUT R12, R11, 0xffff0000, RZ, 0xc0, !PT ;  /* 0xffff00000b0c7812 */ /* 0x000fe400078ec0ff */
[----:B------:R-:W-:Y:S02]  /*8a80*/  PRMT R14, R43, 0x5432, R14 ;  /* 0x000054322b0e7816 */ /* 0x000fe4000000000e */
[----:B------:R-:W-:Y:S01]  /*8a90*/  PRMT R10, R41, 0x5432, R10 ;  /* 0x00005432290a7816 */ /* 0x000fe2000000000a */
[C---:B0-----:R-:W-:Y:S01]  /*8aa0*/  IMAD.U32 R8, R6.reuse, 0x10000, RZ ;  /* 0x0001000006087824 */ /* 0x041fe200078e00ff */
[----:B------:R-:W-:Y:S01]  /*8ab0*/  LOP3.LUT R6, R6, 0xffff0000, RZ, 0xc0, !PT ;  /* 0xffff000006067812 */ /* 0x000fe200078ec0ff */
[C---:B------:R-:W-:Y:S01]  /*8ac0*/  IMAD.U32 R9, R7.reuse, 0x10000, RZ ;  /* 0x0001000007097824 */ /* 0x040fe200078e00ff */
[----:B------:R-:W-:Y:S01]  /*8ad0*/  LOP3.LUT R7, R7, 0xffff0000, RZ, 0xc0, !PT ;  /* 0xffff000007077812 */ /* 0x000fe200078ec0ff */
[C---:B-1----:R-:W-:Y:S01]  /*8ae0*/  IMAD.U32 R2, R4.reuse, 0x10000, RZ ;  /* 0x0001000004027824 */ /* 0x042fe200078e00ff */
        /* <DEDUP_REMOVED lines=8> */
[----:B------:R-:W-:Y:S01]  /*8b70*/  IMAD.U32 R7, R14, 0x10000, RZ ;  /* 0x000100000e077824 */ /* 0x000fe200078e00ff */
[----:B------:R-:W-:Y:S01]  /*8b80*/  LOP3.LUT R5, R5, 0xffff0000, RZ, 0xc0, !PT ;  /* 0xffff000005057812 */ /* 0x000fe200078ec0ff */
[----:B------:R-:W-:Y:S01]  /*8b90*/  IMAD.U32 R6, R10, 0x10000, RZ ;  /* 0x000100000a067824 */ /* 0x000fe200078e00ff */
[----:B------:R-:W-:Y:S01]  /*8ba0*/  LOP3.LUT R14, R14, 0xffff0000, RZ, 0xc0, !PT ;  /* 0xffff00000e0e7812 */ /* 0x000fe200078ec0ff */
[C---:B------:R-:W-:Y:S01]  /*8bb0*/  FFMA.FTZ R26, R9.reuse, R12, -R26 ;  /* 0x0000000c091a7223 */ /* 0x040fe2000001081a */
[----:B------:R-:W-:Y:S01]  /*8bc0*/  LOP3.LUT R10, R10, 0xffff0000, RZ, 0xc0, !PT ;  /* 0xffff00000a0a7812 */ /* 0x000fe200078ec0ff */
[----:B------:R-:W-:Y:S01]  /*8bd0*/  FFMA.FTZ R13, R9, R20, R8 ;  /* 0x00000014090d7223 */ /* 0x000fe20000010008 */
[CC--:B------:R-:W-:Y:S01]  /*8be0*/  FMUL.FTZ R9, R3.reuse, R7.reuse ;  /* 0x0000000703097220 */ /* 0x0c0fe20000410000 */
        /* <DEDUP_REMOVED lines=13> */
.L_x_5415:
[----:B------:R-:W0:Y:S01]  /*8cc0*/  LDC R21, c[0x0][0x3d4] ;  /* 0x0000f500ff157b82 */ /* 0x000e220000000800 */
[-C--:B------:R-:W-:Y:S01]  /*8cd0*/  ISETP.GE.AND P0, PT, R235, R58.reuse, PT ;  /* 0x0000003aeb00720c */ /* 0x080fe20003f06270 */
[----:B------:R-:W-:Y:S01]  /*8ce0*/  ULDC.64 UR4, c[0x0][0x3c8] ;  /* 0x0000f20000047ab9 */ /* 0x000fe20000000a00 */
[----:B------:R-:W-:Y:S02]  /*8cf0*/  ISETP.GE.AND P1, PT, R187, R58, PT ;  /* 0x0000003abb00720c */ /* 0x000fe40003f26270 */
[----:B------:R-:W-:Y:S02]  /*8d00*/  CS2R R32, SRZ ;  /* 0x0000000000207805 */ /* 0x000fe4000001ff00 */
[----:B------:R-:W-:Y:S01]  /*8d10*/  CS2R R34, SRZ ;  /* 0x0000000000227805 */ /* 0x000fe2000001ff00 */
[----:B------:R-:W-:Y:S01]  /*8d20*/  ULDC.64 UR6, c[0x0][0x3e0] ;  /* 0x0000f80000067ab9 */ /* 0x000fe20000000a00 */
[CC--:B0-----:R-:W-:Y:S02]  /*8d30*/  ISETP.GE.OR P0, PT, R16.reuse, R21.reuse, P0 ;  /* 0x000000151000720c */ /* 0x0c1fe40000706670 */
[----:B------:R-:W-:-:S11]  /*8d40*/  ISETP.GE.OR P1, PT, R16, R21, P1 ;  /* 0x000000151000720c */ /* 0x000fd60000f26670 */
[----:B------:R-:W0:Y:S01]  /*8d50*/  @!P0 LDC.64 R36, c[0x0][0x3e0] ;  /* 0x0000f800ff248b82 */ /* 0x000e220000000a00 */
[----:B------:R-:W-:Y:S02]  /*8d60*/  @!P0 IADD3 R0, P2, P3, R29, R38, R54 ;  /* 0x000000261d008210 */ /* 0x000fe40007b5e036 */
[----:B------:R-:W-:Y:S02]  /*8d70*/  @!P1 IADD3 R7, P4, R57, R26, RZ ;  /* 0x0000001a39079210 */ /* 0x000fe40007f9e0ff */
[----:B------:R-:W-:Y:S02]  /*8d80*/  @!P0 IADD3.X R13, R31, R44, R52, P2, P3 ;  /* 0x0000002c1f0d8210 */ /* 0x000fe400017e6434 */
[----:B------:R-:W-:Y:S01]  /*8d90*/  @!P0 IADD3 R11, P5, P6, R26, R45, R57 ;  /* 0x0000002d1a0b8210 */ /* 0x000fe20007ebe039 */
        /* <DEDUP_REMOVED lines=8> */
[----:B------:R-:W-:Y:S02]  /*8e20*/  CS2R R28, SRZ ;  /* 0x00000000001c7805 */ /* 0x000fe4000001ff00 */
[----:B------:R-:W-:Y:S02]  /*8e30*/  CS2R R26, SRZ ;  /* 0x00000000001a7805 */ /* 0x000fe4000001ff00 */
[----:B------:R-:W-:Y:S01]  /*8e40*/  @!P0 LEA.HI.X R13, R0, R37, R13, 0x1, P4 ;  /* 0x00000025000d8211 */ /* 0x000fe200020f0c0d */
[----:B------:R0:W5:Y:S01]  /*8e50*/  @!P1 LDG.E.128 R32, desc[UR54][R6.64] ;  /* 0x0000003606209981 */ /* 0x000162000c1e1d00 */
[----:B------:R-:W2:Y:S01]  /*8e60*/  LDC R0, c[0x0][0x428] ;  /* 0x00010a00ff007b82 */ /* 0x000ea20000000800 */
[----:B-1----:R-:W-:Y:S02]  /*8e70*/  @!P0 LEA R10, P3, R11, R24, 0x1 ;  /* 0x000000180b0a8211 */ /* 0x002fe400078608ff */
[----:B------:R-:W-:Y:S01]  /*8e80*/  CS2R R30, SRZ ;  /* 0x00000000001e7805 */ /* 0x000fe2000001ff00 */
[----:B------:R-:W-:Y:S01]  /*8e90*/  IMAD R15, R189, 0x40, R187 ;  /* 0x00000040bd0f7824 */ /* 0x000fe200078e02bb */
[----:B------:R-:W-:-:S02]  /*8ea0*/  @!P1 LEA R8, P2, R9, UR6, 0x1 ;  /* 0x0000000609089c11 */ /* 0x000fc4000f8408ff */
[----:B------:R-:W-:Y:S02]  /*8eb0*/  @!P0 LEA.HI.X R11, R11, R25, R14, 0x1, P3 ;  /* 0x000000190b0b8211 */ /* 0x000fe400018f0c0e */
[----:B------:R-:W-:Y:S01]  /*8ec0*/  CS2R R24, SRZ ;  /* 0x0000000000187805 */ /* 0x000fe2000001ff00 */
[----:B------:R-:W-:Y:S01]  /*8ed0*/  IMAD R15, R220, 0x20, R15 ;  /* 0x00000020dc0f7824 */ /* 0x000fe200078e020f */
[----:B------:R-:W-:Y:S02]  /*8ee0*/  CS2R R38, SRZ ;  /* 0x0000000000267805 */ /* 0x000fe4000001ff00 */
[----:B------:R-:W-:Y:S01]  /*8ef0*/  CS2R R36, SRZ ;  /* 0x0000000000247805 */ /* 0x000fe2000001ff00 */
[----:B------:R-:W5:Y:S01]  /*8f00*/  @!P0 LDG.E.128 R28, desc[UR54][R10.64] ;  /* 0x000000360a1c8981 */ /* 0x000f62000c1e1d00 */
[----:B------:R-:W-:-:S03]  /*8f10*/  @!P1 LEA.HI.X R9, R9, UR7, R20, 0x1, P2 ;  /* 0x0000000709099c11 */ /* 0x000fc600090f0c14 */
[----:B------:R-:W5:Y:S01]  /*8f20*/  @!P0 LDG.E.128 R24, desc[UR54][R12.64] ;  /* 0x000000360c188981 */ /* 0x000f62000c1e1d00 */
[----:B0-----:R-:W-:-:S03]  /*8f30*/  IMAD.MOV.U32 R6, RZ, RZ, R42 ;  /* 0x000000ffff067224 */ /* 0x001fc600078e002a */
[----:B------:R0:W5:Y:S01]  /*8f40*/  @!P1 LDG.E.128 R36, desc[UR54][R8.64] ;  /* 0x0000003608249981 */ /* 0x000162000c1e1d00 */
[----:B--2---:R-:W-:-:S13]  /*8f50*/  ISETP.NE.AND P0, PT, R0, 0x1, PT ;  /* 0x000000010000780c */ /* 0x004fda0003f05270 */
[----:B------:R-:W1:Y:S08]  /*8f60*/  @P0 LDC R0, c[0x0][0x42c] ;  /* 0x00010b00ff000b82 */ /* 0x000e700000000800 */
[----:B------:R-:W2:Y:S01]  /*8f70*/  @P0 LDC R7, c[0x0][0x430] ;  /* 0x00010c00ff070b82 */ /* 0x000ea20000000800 */
[----:B0-----:R-:W-:Y:S02]  /*8f80*/  IMAD.MOV.U32 R8, RZ, RZ, R40 ;  /* 0x000000ffff087224 */ /* 0x001fe400078e0028 */
[----:B-1----:R-:W-:-:S05]  /*8f90*/  @P0 IMAD.HI.U32 R0, R15, R0, RZ ;  /* 0x000000000f000227 */ /* 0x002fca00078e00ff */
[----:B--2---:R-:W-:-:S04]  /*8fa0*/  @P0 SHF.R.U32.HI R15, RZ, R7, R0 ;  /* 0x00000007ff0f0219 */ /* 0x004fc80000011600 */
[----:B------:R-:W-:Y:S01]  /*8fb0*/  SHF.R.S32.HI R41, RZ, 0x1f, R15 ;  /* 0x0000001fff297819 */ /* 0x000fe2000001140f */
[----:B------:R-:W-:Y:S02]  /*8fc0*/  IMAD.MOV.U32 R7, RZ, RZ, R47 ;  /* 0x000000ffff077224 */ /* 0x000fe400078e002f */
[----:B------:R-:W-:Y:S02]  /*8fd0*/  IMAD.MOV.U32 R9, RZ, RZ, R49 ;  /* 0x000000ffff097224 */ /* 0x000fe400078e0031 */
[C---:B------:R-:W-:Y:S02]  /*8fe0*/  IMAD R0, R41.reuse, R4, RZ ;  /* 0x0000000429007224 */ /* 0x040fe400078e02ff */
[----:B------:R-:W-:Y:S02]  /*8ff0*/  IMAD R10, R41, R2, RZ ;  /* 0x00000002290a7224 */ /* 0x000fe400078e02ff */
[----:B------:R-:W-:-:S04]  /*9000*/  IMAD.WIDE.U32 R6, R15, R4, R6 ;  /* 0x000000040f067225 */ /* 0x000fc800078e0006 */
[----:B------:R-:W-:-:S04]  /*9010*/  IMAD.WIDE.U32 R8, R15, R2, R8 ;  /* 0x000000020f087225 */ /* 0x000fc800078e0008 */
[C---:B------:R-:W-:Y:S02]  /*9020*/  IMAD R5, R15.reuse, R5, R0 ;  /* 0x000000050f057224 */ /* 0x040fe400078e0200 */
[----:B------:R-:W-:Y:S02]  /*9030*/  IMAD R15, R15, R3, R10 ;  /* 0x000000030f0f7224 */ /* 0x000fe400078e020a */
[----:B------:R-:W-:Y:S01]  /*9040*/  IMAD.IADD R7, R7, 0x1, R5 ;  /* 0x0000000107077824 */ /* 0x000fe200078e0205 */
[----:B------:R-:W-:Y:S01]  /*9050*/  LEA R3, P0, R6, UR4, 0x1 ;  /* 0x0000000406037c11 */ /* 0x000fe2000f8008ff */
[----:B------:R-:W-:Y:S01]  /*9060*/  IMAD.IADD R5, R9, 0x1, R15 ;  /* 0x0000000109057824 */ /* 0x000fe200078e020f */
[----:B------:R-:W-:Y:S01]  /*9070*/  LEA R0, P1, R8, UR6, 0x1 ;  /* 0x0000000608007c11 */ /* 0x000fe2000f8208ff */
[----:B------:R-:W-:Y:S01]  /*9080*/  UMOV UR4, 0xffffffff ;  /* 0xffffffff00047882 */ /* 0x000fe20000000000 */
[----:B------:R-:W-:Y:S02]  /*9090*/  LEA.HI.X R4, R6, UR5, R7, 0x1, P0 ;  /* 0x0000000506047c11 */ /* 0x000fe400080f0c07 */
[----:B------:R-:W-:-:S02]  /*90a0*/  LEA.HI.X R2, R8, UR7, R5, 0x1, P1 ;  /* 0x0000000708027c11 */ /* 0x000fc400088f0c05 */
[----:B------:R-:W-:Y:S01]  /*90b0*/  LEA.HI R5, R218, R218, RZ, 0x1 ;  /* 0x000000dada057211 */ /* 0x000fe200078f08ff */
[----:B------:R-:W-:Y:S06]  /*90c0*/  BRA.DIV UR4, `(.L_x_5437) ;  /* 0x000001a2041c7947 */ /* 0x000fec000b800000 */
.L_x_5693:
[----:B------:R-:W-:-:S03]  /*90d0*/  UMOV UR4, 0xffffffff ;  /* 0xffffffff00047882 */ /* 0x000fc60000000000 */
[----:B------:R-:W-:Y:S05]  /*90e0*/  BRA.DIV UR4, `(.L_x_5438) ;  /* 0x000001a2043c7947 */ /* 0x000fea000b800000 */
.L_x_5696:
[----:B------:R-:W-:-:S03]  /*90f0*/  UMOV UR4, 0xffffffff ;  /* 0xffffffff00047882 */ /* 0x000fc60000000000 */
[----:B------:R-:W-:Y:S05]  /*9100*/  BRA.DIV UR4, `(.L_x_5439) ;  /* 0x000001a2045c7947 */ /* 0x000fea000b800000 */
.L_x_5699:
[----:B------:R-:W-:-:S03]  /*9110*/  UMOV UR4, 0xffffffff ;  /* 0xffffffff00047882 */ /* 0x000fc60000000000 */
[----:B------:R-:W-:Y:S05]  /*9120*/  BRA.DIV UR4, `(.L_x_5440) ;  /* 0x000001a2047c7947 */ /* 0x000fea000b800000 */
.L_x_5702:
[----:B------:R-:W-:-:S03]  /*9130*/  UMOV UR4, 0xffffffff ;  /* 0xffffffff00047882 */ /* 0x000fc60000000000 */
[----:B------:R-:W-:Y:S05]  /*9140*/  BRA.DIV UR4, `(.L_x_5441) ;  /* 0x000001a2049c7947 */ /* 0x000fea000b800000 */
.L_x_5705:
[----:B------:R-:W-:Y:S01]  /*9150*/  UMOV UR4, 0xffffffff ;  /* 0xffffffff00047882 */ /* 0x000fe20000000000 */
[----:B------:R-:W-:Y:S02]  /*9160*/  LOP3.LUT R5, R5, 0xfffffffe, RZ, 0xc0, !PT ;  /* 0xfffffffe05057812 */ /* 0x000fe400078ec0ff */
[----:B------:R-:W-:Y:S05]  /*9170*/  BRA.DIV UR4, `(.L_x_5442) ;  /* 0x000001a204b87947 */ /* 0x000fea000b800000 */
.L_x_5708:
[----:B------:R-:W-:Y:S01]  /*9180*/  UMOV UR4, 0xffffffff ;  /* 0xffffffff00047882 */ /* 0x000fe20000000000 */
[----:B------:R-:W-:Y:S02]  /*9190*/  IMAD.IADD R56, R218, 0x1, -R5 ;  /* 0x00000001da387824 */ /* 0x000fe400078e0a05 */
[----:B------:R-:W-:Y:S05]  /*91a0*/  BRA.DIV UR4, `(.L_x_5443) ;  /* 0x000001a204d47947 */ /* 0x000fea000b800000 */
.L_x_5711:
[----:B------:R-:W-:Y:S01]  /*91b0*/  UMOV UR4, 0xffffffff ;  /* 0xffffffff00047882 */ /* 0x000fe20000000000 */
[----:B------:R-:W-:Y:S02]  /*91c0*/  SHF.L.U32 R3, R56, 0x1f, RZ ;  /* 0x0000001f38037819 */ /* 0x000fe400000006ff */
[----:B------:R-:W-:Y:S05]  /*91d0*/  BRA.DIV UR4, `(.L_x_5444) ;  /* 0x000001a204f07947 */ /* 0x000fea000b800000 */
.L_x_5714:
        /* <DEDUP_REMOVED lines=26> */
[----:B------:R-:W-:Y:S01]  /*9380*/  MOV R0, R24 ;  /* 0x0000001800007202 */ /* 0x000fe20000000f00 */
[----:B------:R-:W-:Y:S01]  /*9390*/  IMAD.MOV.U32 R52, RZ, RZ, R26 ;  /* 0x000000ffff347224 */ /* 0x000fe200078e001a */
[----:B------:R-:W-:Y:S01]  /*93a0*/  ISETP.GE.OR P0, PT, R235, R58, P0 ;  /* 0x0000003aeb00720c */ /* 0x000fe20000706670 */
[----:B------:R-:W-:Y:S01]  /*93b0*/  IMAD.MOV.U32 R53, RZ, RZ, R27 ;  /* 0x000000ffff357224 */ /* 0x000fe200078e001b */
[----:B------:R-:W-:-:S02]  /*93c0*/  PRMT R50, R50, 0x5410, R4 ;  /* 0x0000541032327816 */ /* 0x000fc40000000004 */
[----:B------:R-:W-:Y:S02]  /*93d0*/  PRMT R51, R51, 0x5410, R5 ;  /* 0x0000541033337816 */ /* 0x000fe40000000005 */
[----:B------:R-:W-:Y:S01]  /*93e0*/  PRMT R46, R0, 0x5410, R2 ;  /* 0x00005410002e7816 */ /* 0x000fe20000000002 */
[----:B0-----:R-:W-:Y:S06]  /*93f0*/  @!P1 BRA `(.L_x_5446) ;  /* 0x000001a000909947 */ /* 0x001fec0003800000 */
.L_x_5715:
[----:B------:R-:W-:Y:S05]  /*9400*/  BSYNC B1 ;  /* 0x0000000000017941 */ /* 0x000fea0003800000 */
.L_x_5445:
[----:B------:R-:W-:Y:S04]  /*9410*/  BSSY B1, `(.L_x_5447) ;  /* 0x000006a000017945 */ /* 0x000fe80003800000 */
[----:B------:R-:W-:Y:S05]  /*9420*/  @P2 BRA `(.L_x_5448) ;  /* 0x0000000400a02947 */ /* 0x000fea0003800000 */
[----:B------:R-:W-:Y:S01]  /*9430*/  IMAD.SHL.U32 R0, R195, 0x40, RZ ;  /* 0x00000040c3007824 */ /* 0x000fe200078e00ff */
[----:B------:R-:W-:Y:S01]  /*9440*/  SHF.R.U64 R32, R32, 0x10, R33 ;  /* 0x0000001020207819 */ /* 0x000fe20000001221 */
[----:B------:R-:W-:Y:S01]  /*9450*/  IMAD.IADD R2, R16, 0x1, R21 ;  /* 0x0000000110027824 */ /* 0x000fe200078e0215 */
[--C-:B------:R-:W-:Y:S02]  /*9460*/  SHF.R.U64 R40, R38, 0x10, R39.reuse ;  /* 0x0000001026287819 */ /* 0x100fe40000001227 */
[----:B0-----:R-:W-:Y:S02]  /*9470*/  LOP3.LUT R3, R0, 0x1c0, RZ, 0xc0, !PT ;  /* 0x000001c000037812 */ /* 0x001fe400078ec0ff */
[----:B------:R-:W-:Y:S02]  /*9480*/  SHF.R.U32.HI R41, RZ, 0x10, R39 ;  /* 0x00000010ff297819 */ /* 0x000fe40000011627 */
[----:B------:R-:W-:Y:S02]  /*9490*/  LOP3.LUT R0, R3, 0x38, R16, 0xf8, !PT ;  /* 0x0000003803007812 */ /* 0x000fe400078ef810 */
[----:B------:R-:W-:-:S02]  /*94a0*/  SHF.R.U32.HI R5, RZ, 0x3, R3 ;  /* 0x00000003ff057819 */ /* 0x000fc40000011603 */
[----:B------:R-:W-:Y:S02]  /*94b0*/  LOP3.LUT R2, R3, 0x38, R2, 0xf8, !PT ;  /* 0x0000003803027812 */ /* 0x000fe400078ef802 */
[-C--:B------:R-:W-:Y:S02]  /*94c0*/  LOP3.LUT R0, R0, R5.reuse, RZ, 0x3c, !PT ;  /* 0x0000000500007212 */ /* 0x080fe400078e3cff */
[----:B------:R-:W-:Y:S02]  /*94d0*/  LOP3.LUT R2, R2, R5, RZ, 0x3c, !PT ;  /* 0x0000000502027212 */ /* 0x000fe400078e3cff */
[----:B------:R-:W-:Y:S01]  /*94e0*/  SHF.R.U32.HI R33, RZ, 0x10, R33 ;  /* 0x00000010ff217819 */ /* 0x000fe20000011621 */
[----:B------:R-:W-:Y:S01]  /*94f0*/  IMAD R3, R213, 0x200, R0 ;  /* 0x00000200d5037824 */ /* 0x000fe200078e0200 */
[----:B------:R-:W-:Y:S02]  /*9500*/  SHF.R.U32.HI R0, RZ, 0x10, R37 ;  /* 0x00000010ff007819 */ /* 0x000fe40000011625 */
[----:B------:R-:W-:Y:S01]  /*9510*/  PRMT R32, R20, 0x5432, R32 ;  /* 0x0000543214207816 */ /* 0x000fe20000000020 */
[----:B------:R-:W-:Y:S01]  /*9520*/  IMAD R42, R3, 0x2, R18 ;  /* 0x00000002032a7824 */ /* 0x000fe200078e0212 */
[----:B------:R-:W-:Y:S01]  /*9530*/  SHF.R.U64 R12, R34, 0x10, R35 ;  /* 0x00000010220c7819 */ /* 0x000fe20000001223 */
[----:B------:R-:W-:Y:S01]  /*9540*/  IMAD R3, R213, 0x200, R2 ;  /* 0x00000200d5037824 */ /* 0x000fe200078e0202 */
[----:B------:R-:W-:-:S02]  /*9550*/  SHF.R.U64 R2, R36, 0x10, R37 ;  /* 0x0000001024027819 */ /* 0x000fc40000001225 */
[----:B------:R-:W0:Y:S01]  /*9560*/  LDS.128 R8, [R42+0x20400] ;  /* 0x020400002a087984 */ /* 0x000e220000000c00 */
[----:B------:R-:W-:Y:S01]  /*9570*/  IMAD R44, R3, 0x2, R18 ;  /* 0x00000002032c7824 */ /* 0x000fe200078e0212 */
[C---:B------:R-:W-:Y:S02]  /*9580*/  PRMT R37, R14.reuse, 0x5432, R2 ;  /* 0x000054320e257816 */ /* 0x040fe40000000002 */
[C---:B------:R-:W-:Y:S02]  /*9590*/  PRMT R40, R13.reuse, 0x5432, R40 ;  /* 0x000054320d287816 */ /* 0x040fe40000000028 */
[----:B------:R-:W1:Y:S01]  /*95a0*/  LDS.128 R4, [R44+0x20400] ;  /* 0x020400002c047984 */ /* 0x000e620000000c00 */
[----:B------:R-:W-:Y:S01]  /*95b0*/  PRMT R41, R13, 0x5410, R41 ;  /* 0x000054100d297816 */ /* 0x000fe20000000029 */
[----:B------:R-:W-:Y:S01]  /*95c0*/  IMAD.U32 R38, R37, 0x10000, RZ ;  /* 0x0001000025267824 */ /* 0x000fe200078e00ff */
[----:B------:R-:W-:Y:S01]  /*95d0*/  PRMT R34, R14, 0x5410, R33 ;  /* 0x000054100e227816 */ /* 0x000fe20000000021 */
[----:B------:R-:W-:Y:S01]  /*95e0*/  IMAD.U32 R33, R32, 0x10000, RZ ;  /* 0x0001000020217824 */ /* 0x000fe200078e00ff */
[----:B------:R-:W-:-:S02]  /*95f0*/  SHF.R.U32.HI R3, RZ, 0x10, R35 ;  /* 0x00000010ff037819 */ /* 0x000fc40000011623 */
[----:B------:R-:W-:Y:S02]  /*9600*/  PRMT R35, R43, 0x5432, R12 ;  /* 0x000054322b237816 */ /* 0x000fe4000000000c */
[----:B------:R-:W-:Y:S02]  /*9610*/  PRMT R39, R15, 0x5432, R0 ;  /* 0x000054320f277816 */ /* 0x000fe40000000000 */
[----:B------:R-:W-:Y:S02]  /*9620*/  LOP3.LUT R37, R37, 0xffff0000, RZ, 0xc0, !PT ;  /* 0xffff000025257812 */ /* 0x000fe400078ec0ff */
[----:B------:R-:W-:Y:S01]  /*9630*/  PRMT R36, R15, 0x5410, R3 ;  /* 0x000054100f247816 */ /* 0x000fe20000000003 */
        /* <DEDUP_REMOVED lines=14> */
[----:B------:R-:W-:Y:S01]  /*9720*/  FFMA.FTZ R43, R0, R33, -R43 ;  /* 0x00000021002b7223 */ /* 0x000fe2000001082b */
[----:B------:R-:W-:Y:S01]  /*9730*/  FMUL.FTZ R33, R4, R37 ;  /* 0x0000002504217220 */ /* 0x000fe20000410000 */
[----:B------:R-:W-:Y:S01]  /*9740*/  FFMA.FTZ R45, R0, R38, R45 ;  /* 0x00000026002d7223 */ /* 0x000fe2000001002d */
[----:B------:R-:W-:Y:S02]  /*9750*/  IMAD.U32 R0, R34, 0x10000, RZ ;  /* 0x0001000022007824 */ /* 0x000fe400078e00ff */
[-C--:B------:R-:W-:Y:S01]  /*9760*/  FMUL.FTZ R47, R4, R13.reuse ;  /* 0x0000000d042f7220 */ /* 0x080fe20000410000 */
[----:B------:R-:W-:Y:S01]  /*9770*/  FFMA.FTZ R4, R2, R13, -R33 ;  /* 0x0000000d02047223 */ /* 0x000fe20000010821 */
[C---:B------:R-:W-:Y:S01]  /*9780*/  FMUL.FTZ R38, R14.reuse, R32 ;  /* 0x000000200e267220 */ /* 0x040fe20000410000 */
[----:B------:R-:W-:Y:S01]  /*9790*/  LOP3.LUT R39, R39, 0xffff0000, RZ, 0xc0, !PT ;  /* 0xffff000027277812 */ /* 0x000fe200078ec0ff */
[-C--:B------:R-:W-:Y:S01]  /*97a0*/  FMUL.FTZ R13, R14, R0.reuse ;  /* 0x000000000e0d7220 */ /* 0x080fe20000410000 */
[----:B------:R-:W-:Y:S01]  /*97b0*/  LOP3.LUT R34, R34, 0xffff0000, RZ, 0xc0, !PT ;  /* 0xffff000022227812 */ /* 0x000fe200078ec0ff */
[C---:B------:R-:W-:Y:S01]  /*97c0*/  FFMA.FTZ R38, R3.reuse, R0, -R38 ;  /* 0x0000000003267223 */ /* 0x040fe20000010826 */
[----:B------:R-:W-:Y:S01]  /*97d0*/  FFMA.FTZ R14, R2, R37, R47 ;  /* 0x00000025020e7223 */ /* 0x000fe2000001002f */
[----:B------:R-:W-:Y:S01]  /*97e0*/  FFMA.FTZ R13, R3, R32, R13 ;  /* 0x00000020030d7223 */ /* 0x000fe2000001000d */
[----:B------:R-:W-:Y:S01]  /*97f0*/  FMUL.FTZ R3, R5, R39 ;  /* 0x0000002705037220 */ /* 0x000fe20000410000 */
[----:B------:R-:W-:-:S02]  /*9800*/  IMAD.U32 R15, R6, 0x10000, RZ ;  /* 0x00010000060f7824 */ /* 0x000fc400078e00ff */
[-C--:B------:R-:W-:Y:S01]  /*9810*/  FMUL.FTZ R37, R5, R34.reuse ;  /* 0x0000002205257220 */ /* 0x080fe20000410000 */
[----:B------:R-:W-:Y:S02]  /*9820*/  IMAD.U32 R2, R40, 0x10000, RZ ;  /* 0x0001000028027824 */ /* 0x000fe400078e00ff */
[C---:B------:R-:W-:Y:S01]  /*9830*/  FFMA.FTZ R33, R8.reuse, R34, -R3 ;  /* 0x0000002208217223 */ /* 0x040fe20000010803 */
[----:B------:R-:W-:Y:S02]  /*9840*/  IMAD.U32 R0, R35, 0x10000, RZ ;  /* 0x0001000023007824 */ /* 0x000fe400078e00ff */
[----:B------:R-:W-:Y:S01]  /*9850*/  FFMA.FTZ R32, R8, R39, R37 ;  /* 0x0000002708207223 */ /* 0x000fe20000010025 */
[----:B------:R-:W-:Y:S02]  /*9860*/  IMAD.U32 R20, R7, 0x10000, RZ ;  /* 0x0001000007147824 */ /* 0x000fe400078e00ff */
[----:B------:R-:W-:Y:S01]  /*9870*/  FMUL.FTZ R34, R15, R2 ;  /* 0x000000020f227220 */ /* 0x000fe20000410000 */
[----:B------:R-:W-:-:S02]  /*9880*/  IMAD.U32 R5, R41, 0x10000, RZ ;  /* 0x0001000029057824 */ /* 0x000fc400078e00ff */
[-C--:B------:R-:W-:Y:S01]  /*9890*/  FMUL.FTZ R15, R15, R0.reuse ;  /* 0x000000000f0f7220 */ /* 0x080fe20000410000 */
[----:B------:R-:W-:Y:S02]  /*98a0*/  IMAD.U32 R12, R11, 0x10000, RZ ;  /* 0x000100000b0c7824 */ /* 0x000fe400078e00ff */
[C---:B------:R-:W-:Y:S01]  /*98b0*/  FFMA.FTZ R34, R9.reuse, R0, -R34 ;  /* 0x0000000009227223 */ /* 0x040fe20000010822 */
[----:B------:R-:W-:Y:S02]  /*98c0*/  IMAD.U32 R3, R36, 0x10000, RZ ;  /* 0x0001000024037824 */ /* 0x000fe400078e00ff */
[----:B------:R-:W-:Y:S01]  /*98d0*/  FMUL.FTZ R37, R20, R5 ;  /* 0x0000000514257220 */ /* 0x000fe20000410000 */
[----:B------:R-:W-:Y:S01]  /*98e0*/  FFMA.FTZ R15, R9, R2, R15 ;  /* 0x00000002090f7223 */ /* 0x000fe2000001000f */
[----:B------:R-:W-:Y:S01]  /*98f0*/  LOP3.LUT R6, R6, 0xffff0000, RZ, 0xc0, !PT ;  /* 0xffff000006067812 */ /* 0x000fe200078ec0ff */
[-C--:B------:R-:W-:Y:S01]  /*9900*/  FMUL.FTZ R9, R20, R3.reuse ;  /* 0x0000000314097220 */ /* 0x080fe20000410000 */
[----:B------:R-:W-:Y:S01]  /*9910*/  FFMA.FTZ R37, R12, R3, -R37 ;  /* 0x000000030c257223 */ /* 0x000fe20000010825 */
[----:B------:R-:W-:-:S02]  /*9920*/  LOP3.LUT R7, R7, 0xffff0000, RZ, 0xc0, !PT ;  /* 0xffff000007077812 */ /* 0x000fc400078ec0ff */
[----:B------:R-:W-:Y:S01]  /*9930*/  LOP3.LUT R3, R40, 0xffff0000, RZ, 0xc0, !PT ;  /* 0xffff000028037812 */ /* 0x000fe200078ec0ff */
[----:B------:R-:W-:Y:S01]  /*9940*/  FFMA.FTZ R12, R12, R5, R9 ;  /* 0x000000050c0c7223 */ /* 0x000fe20000010009 */
[----:B------:R-:W-:Y:S02]  /*9950*/  LOP3.LUT R0, R41, 0xffff0000, RZ, 0xc0, !PT ;  /* 0xffff000029007812 */ /* 0x000fe400078ec0ff */
[----:B------:R-:W-:Y:S01]  /*9960*/  LOP3.LUT R35, R35, 0xffff0000, RZ, 0xc0, !PT ;  /* 0xffff000023237812 */ /* 0x000fe200078ec0ff */
[----:B------:R-:W-:Y:S01]  /*9970*/  FMUL.FTZ R5, R6, R3 ;  /* 0x0000000306057220 */ /* 0x000fe20000410000 */
[----:B------:R-:W-:Y:S01]  /*9980*/  LOP3.LUT R36, R36, 0xffff0000, RZ, 0xc0, !PT ;  /* 0xffff000024247812 */ /* 0x000fe200078ec0ff */
[----:B------:R-:W-:Y:S01]  /*9990*/  FMUL.FTZ R2, R7, R0 ;  /* 0x0000000007027220 */ /* 0x000fe20000410000 */
[----:B------:R-:W-:Y:S01]  /*99a0*/  LOP3.LUT R11, R11, 0xffff0000, RZ, 0xc0, !PT ;  /* 0xffff00000b0b7812 */ /* 0x000fe200078ec0ff */
[-C--:B------:R-:W-:Y:S01]  /*99b0*/  FMUL.FTZ R6, R6, R35.reuse ;  /* 0x0000002306067220 */ /* 0x080fe20000410000 */
[----:B------:R-:W-:Y:S01]  /*99c0*/  FFMA.FTZ R35, R10, R35, -R5 ;  /* 0x000000230a237223 */ /* 0x000fe20000010805 */
[-C--:B------:R-:W-:Y:S01]  /*99d0*/  FMUL.FTZ R7, R7, R36.reuse ;  /* 0x0000002407077220 */ /* 0x080fe20000410000 */
[----:B------:R-:W-:Y:S01]  /*99e0*/  F2FP.BF16.F32.PACK_AB R4, R4, R43 ;  /* 0x0000002b0404723e */ /* 0x000fe200000010ff */
        /* <DEDUP_REMOVED lines=8> */
[----:B------:R1:W-:Y:S01]  /*9a70*/  STS.128 [R42+0x20400], R4 ;  /* 0x020400042a007388 */ /* 0x0003e20000000c00 */
[----:B------:R-:W-:Y:S02]  /*9a80*/  F2FP.BF16.F32.PACK_AB R10, R10, R15 ;  /* 0x0000000f0a0a723e */ /* 0x000fe400000010ff */
[----:B------:R-:W-:-:S05]  /*9a90*/  F2FP.BF16.F32.PACK_AB R11, R11, R12 ;  /* 0x0000000c0b0b723e */ /* 0x000fca00000010ff */
[----:B------:R1:W-:Y:S02]  /*9aa0*/  STS.128 [R44+0x20400], R8 ;  /* 0x020400082c007388 */ /* 0x0003e40000000c00 */
.L_x_5448:
[----:B------:R-:W-:Y:S05]  /*9ab0*/  BSYNC B1 ;  /* 0x0000000000017941 */ /* 0x000fea0003800000 */
.L_x_5447:
[----:B------:R-:W-:Y:S01]  /*9ac0*/  PRMT R13, R52, 0x5410, R53 ;  /* 0x00005410340d7816 */ /* 0x000fe20000000035 */
[----:B------:R-:W-:Y:S06]  /*9ad0*/  @P0 BRA `(.L_x_5434) ;  /* 0x0000000400840947 */ /* 0x000fec0003800000 */
[----:B0-----:R-:W-:Y:S01]  /*9ae0*/  IMAD.IADD R3, R16, 0x1, R21 ;  /* 0x0000000110037824 */ /* 0x001fe200078e0215 */
[----:B-1----:R-:W0:Y:S01]  /*9af0*/  LDS.128 R8, [R225+0x20400] ;  /* 0x02040000e1087984 */ /* 0x002e220000000c00 */
[--C-:B------:R-:W-:Y:S02]  /*9b00*/  SHF.R.U64 R12, R28, 0x10, R29.reuse ;  /* 0x000000101c0c7819 */ /* 0x100fe4000000121d */
[----:B------:R-:W-:Y:S02]  /*9b10*/  SHF.R.U32.HI R2, RZ, 0x10, R29 ;  /* 0x00000010ff027819 */ /* 0x000fe4000001161d */
[----:B------:R-:W-:Y:S02]  /*9b20*/  LOP3.LUT R3, R228, 0x38, R3, 0xf8, !PT ;  /* 0x00000038e4037812 */ /* 0x000fe400078ef803 */
[----:B------:R-:W-:Y:S02]  /*9b30*/  SHF.R.U64 R29, R24, 0x10, R25 ;  /* 0x00000010181d7819 */ /* 0x000fe40000001219 */
[----:B------:R-:W-:-:S02]  /*9b40*/  LOP3.LUT R0, R3, R236, RZ, 0x3c, !PT ;  /* 0x000000ec03007212 */ /* 0x000fc400078e3cff */
[----:B------:R-:W-:Y:S02]  /*9b50*/  PRMT R29, R46, 0x5410, R29 ;  /* 0x000054102e1d7816 */ /* 0x000fe4000000001d */
[----:B------:R-:W-:Y:S01]  /*9b60*/  PRMT R24, R48, 0x5432, R12 ;  /* 0x0000543230187816 */ /* 0x000fe2000000000c */
[----:B------:R-:W-:Y:S01]  /*9b70*/  IMAD.IADD R3, R229, 0x1, R0 ;  /* 0x00000001e5037824 */ /* 0x000fe200078e0200 */
[----:B------:R-:W-:Y:S02]  /*9b80*/  SHF.R.U64 R0, R30, 0x10, R31 ;  /* 0x000000101e007819 */ /* 0x000fe4000000121f */
[----:B------:R-:W-:Y:S01]  /*9b90*/  SHF.R.U32.HI R30, RZ, 0x10, R25 ;  /* 0x00000010ff1e7819 */ /* 0x000fe20000011619 */
[----:B------:R-:W-:Y:S01]  /*9ba0*/  IMAD R3, R3, 0x2, R18 ;  /* 0x0000000203037824 */ /* 0x000fe200078e0212 */
[----:B------:R-:W-:Y:S01]  /*9bb0*/  SHF.R.U32.HI R28, RZ, 0x10, R31 ;  /* 0x00000010ff1c7819 */ /* 0x000fe2000001161f */
[----:B------:R-:W-:Y:S01]  /*9bc0*/  IMAD.U32 R31, R29, 0x10000, RZ ;  /* 0x000100001d1f7824 */ /* 0x000fe200078e00ff */
[----:B------:R-:W-:Y:S01]  /*9bd0*/  PRMT R30, R46, 0x5432, R30 ;  /* 0x000054322e1e7816 */ /* 0x000fe2000000001e */
[----:B------:R-:W-:Y:S01]  /*9be0*/  IMAD.U32 R25, R24, 0x10000, RZ ;  /* 0x0001000018197824 */ /* 0x000fe200078e00ff */
[----:B------:R-:W1:Y:S01]  /*9bf0*/  LDS.128 R4, [R3+0x20400] ;  /* 0x0204000003047984 */ /* 0x000e620000000c00 */
[----:B------:R-:W-:-:S02]  /*9c00*/  SHF.R.U64 R33, R26, 0x10, R27 ;  /* 0x000000101a217819 */ /* 0x000fc4000000121b */
[----:B------:R-:W-:Y:S01]  /*9c10*/  SHF.R.U32.HI R34, RZ, 0x10, R27 ;  /* 0x00000010ff227819 */ /* 0x000fe2000001161b */
[----:B------:R-:W-:Y:S01]  /*9c20*/  IMAD.U32 R32, R30, 0x10000, RZ ;  /* 0x000100001e207824 */ /* 0x000fe200078e00ff */
[----:B------:R-:W-:Y:S02]  /*9c30*/  PRMT R26, R49, 0x5432, R2 ;  /* 0x00005432311a7816 */ /* 0x000fe40000000002 */
[----:B------:R-:W-:Y:S02]  /*9c40*/  PRMT R27, R50, 0x5432, R0 ;  /* 0x00005432321b7816 */ /* 0x000fe40000000000 */
[----:B------:R-:W-:Y:S02]  /*9c50*/  PRMT R34, R13, 0x5432, R34 ;  /* 0x000054320d227816 */ /* 0x000fe40000000022 */
[----:B------:R-:W-:Y:S02]  /*9c60*/  PRMT R28, R51, 0x5432, R28 ;  /* 0x00005432331c7816 */ /* 0x000fe4000000001c */
[----:B------:R-:W-:Y:S01]  /*9c70*/  PRMT R33, R13, 0x5410, R33 ;  /* 0x000054100d217816 */ /* 0x000fe20000000021 */
[----:B------:R-:W-:Y:S01]  /*9c80*/  IMAD.U32 R36, R34, 0x10000, RZ ;  /* 0x0001000022247824 */ /* 0x000fe200078e00ff */
[----:B------:R-:W-:Y:S01]  /*9c90*/  LOP3.LUT R29, R29, 0xffff0000, RZ, 0xc0, !PT ;  /* 0xffff00001d1d7812 */ /* 0x000fe200078ec0ff */
[C---:B0-----:R-:W-:Y:S01]  /*9ca0*/  IMAD.U32 R0, R8.reuse, 0x10000, RZ ;  /* 0x0001000008007824 */ /* 0x041fe200078e00ff */
[----:B------:R-:W-:Y:S01]  /*9cb0*/  LOP3.LUT R2, R8, 0xffff0000, RZ, 0xc0, !PT ;  /* 0xffff000008027812 */ /* 0x000fe200078ec0ff */
[----:B------:R-:W-:Y:S01]  /*9cc0*/  IMAD.U32 R12, R9, 0x10000, RZ ;  /* 0x00010000090c7824 */ /* 0x000fe200078e00ff */
[----:B------:R-:W-:Y:S01]  /*9cd0*/  LOP3.LUT R30, R30, 0xffff0000, RZ, 0xc0, !PT ;  /* 0xffff00001e1e7812 */ /* 0x000fe200078ec0ff */
[----:B------:R-:W-:Y:S01]  /*9ce0*/  IMAD.U32 R13, R11, 0x10000, RZ ;  /* 0x000100000b0d7824 */ /* 0x000fe200078e00ff */
[----:B------:R-:W-:Y:S01]  /*9cf0*/  LOP3.LUT R8, R9, 0xffff0000, RZ, 0xc0, !PT ;  /* 0xffff000009087812 */ /* 0x000fe200078ec0ff */
[----:B------:R-:W-:Y:S01]  /*9d00*/  IMAD.U32 R9, R10, 0x10000, RZ ;  /* 0x000100000a097824 */ /* 0x000fe200078e00ff */
[----:B------:R-:W-:-:S02]  /*9d10*/  LOP3.LUT R34, R34, 0xffff0000, RZ, 0xc0, !PT ;  /* 0xffff000022227812 */ /* 0x000fc400078ec0ff */
[----:B------:R-:W-:Y:S02]  /*9d20*/  LOP3.LUT R10, R10, 0xffff0000, RZ, 0xc0, !PT ;  /* 0xffff00000a0a7812 */ /* 0x000fe400078ec0ff */
[----:B------:R-:W-:Y:S01]  /*9d30*/  LOP3.LUT R11, R11, 0xffff0000, RZ, 0xc0, !PT ;  /* 0xffff00000b0b7812 */ /* 0x000fe200078ec0ff */
[C---:B-1----:R-:W-:Y:S01]  /*9d40*/  IMAD.U32 R14, R4.reuse, 0x10000, RZ ;  /* 0x00010000040e7824 */ /* 0x042fe200078e00ff */
[----:B------:R-:W-:Y:S01]  /*9d50*/  LOP3.LUT R4, R4, 0xffff0000, RZ, 0xc0, !PT ;  /* 0xffff000004047812 */ /* 0x000fe200078ec0ff */
[C---:B------:R-:W-:Y:S01]  /*9d60*/  IMAD.U32 R15, R5.reuse, 0x10000, RZ ;  /* 0x00010000050f7824 */ /* 0x040fe200078e00ff */
[----:B------:R-:W-:Y:S01]  /*9d70*/  LOP3.LUT R5, R5, 0xffff0000, RZ, 0xc0, !PT ;  /* 0xffff000005057812 */ /* 0x000fe200078ec0ff */
[C---:B------:R-:W-:Y:S01]  /*9d80*/  FMUL.FTZ R35, R14.reuse, R31 ;  /* 0x0000001f0e237220 */ /* 0x040fe20000410000 */
[-C--:B------:R-:W-:Y:S01]  /*9d90*/  FMUL.FTZ R37, R14, R25.reuse ;  /* 0x000000190e257220 */ /* 0x080fe20000410000 */
[C---:B------:R-:W-:Y:S01]  /*9da0*/  IMAD.U32 R14, R26.reuse, 0x10000, RZ ;  /* 0x000100001a0e7824 */ /* 0x040fe200078e00ff */
[----:B------:R-:W-:Y:S01]  /*9db0*/  LOP3.LUT R26, R26, 0xffff0000, RZ, 0xc0, !PT ;  /* 0xffff00001a1a7812 */ /* 0x000fe200078ec0ff */
[----:B------:R-:W-:Y:S01]  /*9dc0*/  FFMA.FTZ R35, R0, R25, -R35 ;  /* 0x0000001900237223 */ /* 0x000fe20000010823 */
[----:B------:R-:W-:Y:S01]  /*9dd0*/  FMUL.FTZ R25, R15, R32 ;  /* 0x000000200f197220 */ /* 0x000fe20000410000 */
[----:B------:R-:W-:-:S02]  /*9de0*/  IMAD.U32 R21, R7, 0x10000, RZ ;  /* 0x0001000007157824 */ /* 0x000fc400078e00ff */
[----:B------:R-:W-:Y:S01]  /*9df0*/  FFMA.FTZ R37, R0, R31, R37 ;  /* 0x0000001f00257223 */ /* 0x000fe20000010025 */
[----:B------:R-:W-:Y:S02]  /*9e00*/  IMAD.U32 R0, R28, 0x10000, RZ ;  /* 0x000100001c007824 */ /* 0x000fe400078e00ff */
[-C--:B------:R-:W-:Y:S01]  /*9e10*/  FMUL.FTZ R15, R15, R14.reuse ;  /* 0x0000000e0f0f7220 */ /* 0x080fe20000410000 */
[C---:B------:R-:W-:Y:S01]  /*9e20*/  FFMA.FTZ R25, R12.reuse, R14, -R25 ;  /* 0x0000000e0c197223 */ /* 0x040fe20000010819 */
[C---:B------:R-:W-:Y:S01]  /*9e30*/  FMUL.FTZ R14, R21.reuse, R36 ;  /* 0x00000024150e7220 */ /* 0x040fe20000410000 */
[----:B------:R-:W-:Y:S01]  /*9e40*/  FMUL.FTZ R21, R21, R0 ;  /* 0x0000000015157220 */ /* 0x000fe20000410000 */
[----:B------:R-:W-:Y:S01]  /*9e50*/  FFMA.FTZ R32, R12, R32, R15 ;  /* 0x000000200c207223 */ /* 0x000fe2000001000f */
[----:B------:R-:W-:Y:S01]  /*9e60*/  LOP3.LUT R15, R24, 0xffff0000, RZ, 0xc0, !PT ;  /* 0xffff0000180f7812 */ /* 0x000fe200078ec0ff */
[C---:B------:R-:W-:Y:S01]  /*9e70*/  FFMA.FTZ R31, R13.reuse, R0, -R14 ;  /* 0x000000000d1f7223 */ /* 0x040fe2000001080e */
[----:B------:R-:W-:Y:S01]  /*9e80*/  FFMA.FTZ R36, R13, R36, R21 ;  /* 0x000000240d247223 */ /* 0x000fe20000010015 */
[----:B------:R-:W-:Y:S01]  /*9e90*/  FMUL.FTZ R13, R4, R29 ;  /* 0x0000001d040d7220 */ /* 0x000fe20000410000 */
[----:B------:R-:W-:-:S02]  /*9ea0*/  IMAD.U32 R20, R6, 0x10000, RZ ;  /* 0x0001000006147824 */ /* 0x000fc400078e00ff */
[-C--:B------:R-:W-:Y:S01]  /*9eb0*/  FMUL.FTZ R21, R4, R15.reuse ;  /* 0x0000000f04157220 */ /* 0x080fe20000410000 */
[----:B------:R-:W-:Y:S02]  /*9ec0*/  IMAD.U32 R4, R33, 0x10000, RZ ;  /* 0x0001000021047824 */ /* 0x000fe400078e00ff */
[----:B------:R-:W-:Y:S01]  /*9ed0*/  FFMA.FTZ R12, R2, R15, -R13 ;  /* 0x0000000f020c7223 */ /* 0x000fe2000001080d */
[----:B------:R-:W-:Y:S01]  /*9ee0*/  FMUL.FTZ R13, R5, R30 ;  /* 0x0000001e050d7220 */ /* 0x000fe20000410000 */
[----:B------:R-:W-:Y:S01]  /*9ef0*/  LOP3.LUT R6, R6, 0xffff0000, RZ, 0xc0, !PT ;  /* 0xffff000006067812 */ /* 0x000fe200078ec0ff */
[----:B------:R-:W-:Y:S01]  /*9f00*/  IMAD.U32 R0, R27, 0x10000, RZ ;  /* 0x000100001b007824 */ /* 0x000fe200078e00ff */
[----:B------:R-:W-:Y:S01]  /*9f10*/  LOP3.LUT R7, R7, 0xffff0000, RZ, 0xc0, !PT ;  /* 0xffff000007077812 */ /* 0x000fe200078ec0ff */
[----:B------:R-:W-:Y:S01]  /*9f20*/  FMUL.FTZ R5, R5, R26 ;  /* 0x0000001a05057220 */ /* 0x000fe20000410000 */
[----:B------:R-:W-:Y:S01]  /*9f30*/  FMUL.FTZ R14, R20, R4 ;  /* 0x00000004140e7220 */ /* 0x000fe20000410000 */
[----:B------:R-:W-:Y:S01]  /*9f40*/  LOP3.LUT R33, R33, 0xffff0000, RZ, 0xc0, !PT ;  /* 0xffff000021217812 */ /* 0x000fe200078ec0ff */
[C---:B------:R-:W-:Y:S01]  /*9f50*/  FFMA.FTZ R26, R8.reuse, R26, -R13 ;  /* 0x0000001a081a7223 */ /* 0x040fe2000001080d */
[----:B------:R-:W-:Y:S01]  /*9f60*/  LOP3.LUT R27, R27, 0xffff0000, RZ, 0xc0, !PT ;  /* 0xffff00001b1b7812 */ /* 0x000fe200078ec0ff */
[----:B------:R-:W-:Y:S01]  /*9f70*/  FFMA.FTZ R13, R8, R30, R5 ;  /* 0x0000001e080d7223 */ /* 0x000fe20000010005 */
[----:B------:R-:W-:Y:S01]  /*9f80*/  LOP3.LUT R28, R28, 0xffff0000, RZ, 0xc0, !PT ;  /* 0xffff00001c1c7812 */ /* 0x000fe200078ec0ff */
[-C--:B------:R-:W-:Y:S01]  /*9f90*/  FMUL.FTZ R20, R20, R0.reuse ;  /* 0x0000000014147220 */ /* 0x080fe20000410000 */
[----:B------:R-:W-:Y:S01]  /*9fa0*/  FFMA.FTZ R14, R9, R0, -R14 ;  /* 0x00000000090e7223 */ /* 0x000fe2000001080e */
[C---:B------:R-:W-:Y:S01]  /*9fb0*/  FMUL.FTZ R5, R6.reuse, R33 ;  /* 0x0000002106057220 */ /* 0x040fe20000410000 */
[C---:B------:R-:W-:Y:S01]  /*9fc0*/  FMUL.FTZ R0, R7.reuse, R34 ;  /* 0x0000002207007220 */ /* 0x040fe20000410000 */
[-C--:B------:R-:W-:Y:S01]  /*9fd0*/  FMUL.FTZ R6, R6, R27.reuse ;  /* 0x0000001b06067220 */ /* 0x080fe20000410000 */
[-C--:B------:R-:W-:Y:S01]  /*9fe0*/  FMUL.FTZ R7, R7, R28.reuse ;  /* 0x0000001c07077220 */ /* 0x080fe20000410000 */
        /* <DEDUP_REMOVED lines=16> */
.L_x_5434:
[----:B------:R-:W-:Y:S05]  /*a0f0*/  BSYNC B0 ;  /* 0x0000000000007941 */ /* 0x000fea0003800000 */
.L_x_5414:
        /* <DEDUP_REMOVED lines=8> */
.L_x_5411:
[----:B--23--:R-:W-:-:S05]  /*a180*/  IMAD.U32 R0, RZ, RZ, UR36 ;  /* 0x00000024ff007e24 */ /* 0x00cfca000f8e00ff */
[----:B------:R-:W-:-:S13]  /*a190*/  ISETP.NE.AND P0, PT, R0, 0x3, PT ;  /* 0x000000030000780c */ /* 0x000fda0003f05270 */
[----:B------:R-:W-:Y:S05]  /*a1a0*/  @!P0 BRA `(.L_x_5449) ;  /* 0x0000000000048947 */ /* 0x000fea0003800000 */
[----:B------:R-:W-:Y:S01]  /*a1b0*/  BPT.TRAP 0x1 ;  /* 0x000000040000795c */ /* 0x000fe20000300000 */
.L_x_5449:
[----:B------:R-:W-:Y:S01]  /*a1c0*/  IMAD R20, R19, 0x8, R18 ;  /* 0x0000000813147824 */ /* 0x000fe200078e0212 */
[----:B-1--4-:R-:W-:-:S04]  /*a1d0*/  SHF.L.U32 R7, R22, 0x1f, RZ ;  /* 0x0000001f16077819 */ /* 0x012fc800000006ff */
[----:B------:R1:W2:Y:S01]  /*a1e0*/  SYNCS.PHASECHK.TRANS64.TRYWAIT P1, [R20+URZ+0x38830], R7 ;  /* 0x03883007140075a7 */ /* 0x0002a2000802017f */
[----:B------:R-:W-:Y:S05]  /*a1f0*/  @!P0 BRA `(.L_x_5450) ;  /* 0x0000000000048947 */ /* 0x000fea0003800000 */
[----:B------:R-:W-:Y:S01]  /*a200*/  BPT.TRAP 0x1 ;  /* 0x000000040000795c */ /* 0x000fe20000300000 */
.L_x_5450:
[C---:B------:R-:W-:Y:S02]  /*a210*/  VIADD R0, R18.reuse, 0x22400 ;  /* 0x0002240012007836 */ /* 0x040fe40000000000 */
[----:B------:R-:W-:-:S03]  /*a220*/  VIADD R2, R18, 0x20400 ;  /* 0x0002040012027836 */ /* 0x000fc60000000000 */
[----:B------:R-:W-:Y:S02]  /*a230*/  SHF.R.U32.HI R0, RZ, 0x4, R0 ;  /* 0x00000004ff007819 */ /* 0x000fe40000011600 */
[----:B------:R-:W-:Y:S02]  /*a240*/  SHF.R.U32.HI R2, RZ, 0x4, R2 ;  /* 0x00000004ff027819 */ /* 0x000fe40000011602 */
[----:B------:R-:W-:Y:S02]  /*a250*/  LOP3.LUT R0, R0, 0x3fff, RZ, 0xc0, !PT ;  /* 0x00003fff00007812 */ /* 0x000fe400078ec0ff */
[----:B------:R-:W-:Y:S02]  /*a260*/  LOP3.LUT R2, R2, 0x3fff, RZ, 0xc0, !PT ;  /* 0x00003fff02027812 */ /* 0x000fe400078ec0ff */
[----:B------:R-:W-:Y:S01]  /*a270*/  LOP3.LUT R190, R0, 0x10000, RZ, 0xfc, !PT ;  /* 0x0001000000be7812 */ /* 0x000fe200078efcff */
[----:B--2---:R-:W-:Y:S06]  /*a280*/  @P1 BRA `(.L_x_5451) ;  /* 0x0000000000081947 */ /* 0x004fec0003800000 */
[----:B------:R-:W2:Y:S02]  /*a290*/  SYNCS.PHASECHK.TRANS64.TRYWAIT P1, [R20+URZ+0x38830], R7 ;  /* 0x03883007140075a7 */ /* 0x000ea4000802017f */
[----:B--2---:R-:W-:Y:S05]  /*a2a0*/  @!P1 BRA `(.L_x_5452) ;  /* 0x0000019000f89947 */ /* 0x004fea0003800000 */
.L_x_5451:
[----:B------:R-:W-:Y:S01]  /*a2b0*/  LOP3.LUT R4, R2, 0x10000, RZ, 0xfc, !PT ;  /* 0x0001000002047812 */ /* 0x000fe200078efcff */
[----:B------:R-:W-:Y:S01]  /*a2c0*/  IMAD R2, R19, 0x200, R190 ;  /* 0x0000020013027824 */ /* 0x000fe200078e02be */
[----:B------:R-:W-:Y:S05]  /*a2d0*/  WARPSYNC.ALL ;  /* 0x0000000000007948 */ /* 0x000fea0003800000 */
[----:B0-----:R-:W-:Y:S01]  /*a2e0*/  IMAD.MOV.U32 R5, RZ, RZ, 0x40000040 ;  /* 0x40000040ff057424 */ /* 0x001fe200078e00ff */
[----:B------:R-:W-:Y:S01]  /*a2f0*/  R2UR UR4, R4 ;  /* 0x00000000040472ca */ /* 0x000fe200000e0000 */
[----:B------:R-:W-:Y:S01]  /*a300*/  IMAD.MOV.U32 R3, RZ, RZ, 0x40000040 ;  /* 0x40000040ff037424 */ /* 0x000fe200078e00ff */
[----:B------:R-:W-:Y:S01]  /*a310*/  R2UR UR6, R2 ;  /* 0x00000000020672ca */ /* 0x000fe200000e0000 */
[----:B-----5:R-:W-:Y:S01]  /*a320*/  WARPGROUP.ARRIVE ;  /* 0x00000000000079c5 */ /* 0x020fe20000000000 */
[----:B------:R-:W-:Y:S01]  /*a330*/  R2UR UR5, R5 ;  /* 0x00000000050572ca */ /* 0x000fe200000e0000 */
[----:B------:R-:W-:Y:S01]  /*a340*/  VIADD R12, R4, 0x2 ;  /* 0x00000002040c7836 */ /* 0x000fe20000000000 */
[----:B------:R-:W-:Y:S01]  /*a350*/  R2UR UR7, R3 ;  /* 0x00000000030772ca */ /* 0x000fe200000e0000 */
[----:B------:R-:W-:Y:S01]  /*a360*/  VIADD R8, R2, 0x2 ;  /* 0x0000000202087836 */ /* 0x000fe20000000000 */
[----:B------:R-:W-:Y:S01]  /*a370*/  BSSY B0, `(.L_x_5453) ;  /* 0x0000025000007945 */ /* 0x000fe20003800000 */
[----:B------:R-:W-:-:S02]  /*a380*/  IMAD.MOV.U32 R13, RZ, RZ, 0x40000040 ;  /* 0x40000040ff0d7424 */ /* 0x000fc400078e00ff */
[----:B------:R-:W-:Y:S02]  /*a390*/  IMAD.MOV.U32 R9, RZ, RZ, 0x40000040 ;  /* 0x40000040ff097424 */ /* 0x000fe400078e00ff */
[----:B------:R-:W-:Y:S02]  /*a3a0*/  VIADD R10, R4, 0x4 ;  /* 0x00000004040a7836 */ /* 0x000fe40000000000 */
[----:B------:R-:W-:Y:S02]  /*a3b0*/  IMAD.MOV.U32 R11, RZ, RZ, 0x40000040 ;  /* 0x40000040ff0b7424 */ /* 0x000fe400078e00ff */
[----:B------:R-:W-:Y:S02]  /*a3c0*/  IMAD.MOV.U32 R3, RZ, RZ, 0x40000040 ;  /* 0x40000040ff037424 */ /* 0x000fe400078e00ff */
[----:B------:R-:W-:Y:S01]  /*a3d0*/  HGMMA.64x64x16.F32.BF16 R24, gdesc[UR4], RZ, !UPT, gsb0 ;  /* 0x00e00000041879f0 */ /* 0x000fe2000c0018ff */
[----:B------:R-:W-:Y:S02]  /*a3e0*/  R2UR UR4, R12 ;  /* 0x000000000c0472ca */ /* 0x000fe400000e0000 */
[----:B------:R-:W-:-:S02]  /*a3f0*/  R2UR UR5, R13 ;  /* 0x000000000d0572ca */ /* 0x000fc400000e0000 */
[----:B------:R-:W-:Y:S01]  /*a400*/  R2UR UR6, R8 ;  /* 0x00000000080672ca */ /* 0x000fe200000e0000 */
[C---:B------:R-:W-:Y:S01]  /*a410*/  VIADD R8, R2.reuse, 0x4 ;  /* 0x0000000402087836 */ /* 0x040fe20000000000 */
[----:B------:R-:W-:Y:S01]  /*a420*/  R2UR UR7, R9 ;  /* 0x00000000090772ca */ /* 0x000fe200000e0000 */
[----:B------:R-:W-:Y:S02]  /*a430*/  IMAD.MOV.U32 R9, RZ, RZ, 0x40000040 ;  /* 0x40000040ff097424 */ /* 0x000fe400078e00ff */
[----:B------:R-:W-:Y:S01]  /*a440*/  VIADD R2, R2, 0x6 ;  /* 0x0000000602027836 */ /* 0x000fe20000000000 */
[----:B------:R-:W-:Y:S02]  /*a450*/  WARPGROUP.DEPBAR.LE gsb0, 0x0 ;  /* 0x00008000000079c5 */ /* 0x000fe40000010000 */
[----:B------:R-:W-:-:S07]  /*a460*/  WARPGROUP.ARRIVE ;  /* 0x00000000000079c5 */ /* 0x000fce0000000000 */
[----:B------:R-:W-:Y:S01]  /*a470*/  HGMMA.64x64x16.F32.BF16 R24, gdesc[UR4], R24, gsb0 ;  /* 0x00e00000041879f0 */ /* 0x000fe20008001818 */
[----:B------:R-:W-:Y:S02]  /*a480*/  R2UR UR4, R10 ;  /* 0x000000000a0472ca */ /* 0x000fe400000e0000 */
[----:B------:R-:W-:Y:S02]  /*a490*/  R2UR UR5, R11 ;  /* 0x000000000b0572ca */ /* 0x000fe400000e0000 */
        /* <DEDUP_REMOVED lines=8> */
[----:B------:R-:W-:Y:S02]  /*a520*/  R2UR UR5, R9 ;  /* 0x00000000090572ca */ /* 0x000fe400000e0000 */
[----:B------:R-:W-:Y:S02]  /*a530*/  R2UR UR6, R2 ;  /* 0x00000000020672ca */ /* 0x000fe400000e0000 */
[----:B------:R-:W-:Y:S02]  /*a540*/  R2UR UR7, R3 ;  /* 0x00000000030772ca */ /* 0x000fe400000e0000 */
[----:B------:R-:W-:Y:S01]  /*a550*/  SHF.L.U32 R3, R56, 0x1f, RZ ;  /* 0x0000001f38037819 */ /* 0x000fe200000006ff */
[----:B------:R-:W-:-:S02]  /*a560*/  WARPGROUP.DEPBAR.LE gsb0, 0x0 ;  /* 0x00008000000079c5 */ /* 0x000fc40000010000 */
[----:B------:R-:W-:-:S08]  /*a570*/  WARPGROUP.ARRIVE ;  /* 0x00000000000079c5 */ /* 0x000fd00000000000 */
[----:B------:R-:W-:Y:S03]  /*a580*/  HGMMA.64x64x16.F32.BF16 R24, gdesc[UR4], R24, gsb0 ;  /* 0x00e00000041879f0 */ /* 0x000fe60008001818 */
[----:B------:R-:W-:Y:S02]  /*a590*/  WARPGROUP.DEPBAR.LE gsb0, 0x0 ;  /* 0x00008000000079c5 */ /* 0x000fe40000010000 */
[----:B------:R-:W0:Y:S02]  /*a5a0*/  SYNCS.PHASECHK.TRANS64.TRYWAIT P1, [R18+URZ+0x38810], R3 ;  /* 0x03881003120075a7 */ /* 0x000e24000802017f */
[----:B0-----:R-:W-:Y:S05]  /*a5b0*/  @!P1 BRA `(.L_x_5454) ;  /* 0x0000019000489947 */ /* 0x001fea0003800000 */
.L_x_5716:
[----:B------:R-:W-:Y:S05]  /*a5c0*/  BSYNC B0 ;  /* 0x0000000000007941 */ /* 0x000fea0003800000 */
.L_x_5453:
[----:B------:R-:W-:Y:S05]  /*a5d0*/  @!P0 BRA `(.L_x_5455) ;  /* 0x0000000000048947 */ /* 0x000fea0003800000 */
[----:B------:R-:W-:Y:S01]  /*a5e0*/  BPT.TRAP 0x1 ;  /* 0x000000040000795c */ /* 0x000fe20000300000 */
.L_x_5455:
[----:B------:R3:W4:Y:S01]  /*a5f0*/  SYNCS.PHASECHK.TRANS64.TRYWAIT P2, [R20+URZ+0x38850], R7 ;  /* 0x03885007140075a7 */ /* 0x000722000804017f */
[----:B------:R-:W-:Y:S05]  /*a600*/  @!P0 BRA `(.L_x_5456) ;  /* 0x0000000000048947 */ /* 0x000fea0003800000 */
[----:B------:R-:W-:Y:S01]  /*a610*/  BPT.TRAP 0x1 ;  /* 0x000000040000795c */ /* 0x000fe20000300000 */
.L_x_5456:
[----:B------:R-:W5:Y:S02]  /*a620*/  S2R R0, SR_TID.X ;  /* 0x0000000000007919 */ /* 0x000f640000002100 */
[----:B-----5:R-:W-:-:S04]  /*a630*/  LOP3.LUT R0, R0, 0x7f, RZ, 0xc0, !PT ;  /* 0x0000007f00007812 */ /* 0x020fc800078ec0ff */
[----:B------:R-:W-:Y:S01]  /*a640*/  ISETP.NE.AND P1, PT, R0, RZ, PT ;  /* 0x000000ff0000720c */ /* 0x000fe20003f25270 */
[----:B------:R-:W-:-:S05]  /*a650*/  VIADD R0, R18, 0x400 ;  /* 0x0000040012007836 */ /* 0x000fca0000000000 */
[----:B------:R-:W-:Y:S01]  /*a660*/  SHF.R.U32.HI R0, RZ, 0x4, R0 ;  /* 0x00000004ff007819 */ /* 0x000fe20000011600 */
[----:B----4-:R-:W-:Y:S06]  /*a670*/  @P2 BRA `(.L_x_5457) ;  /* 0x0000000000082947 */ /* 0x010fec0003800000 */
[----:B------:R-:W4:Y:S02]  /*a680*/  SYNCS.PHASECHK.TRANS64.TRYWAIT P2, [R20+URZ+0x38850], R7 ;  /* 0x03885007140075a7 */ /* 0x000f24000804017f */
[----:B----4-:R-:W-:Y:S05]  /*a690*/  @!P2 BRA `(.L_x_5458) ;  /* 0x000001900024a947 */ /* 0x010fea0003800000 */
.L_x_5457:
[----:B------:R-:W-:Y:S01]  /*a6a0*/  LOP3.LUT R0, R0, 0x3fff, RZ, 0xc0, !PT ;  /* 0x00003fff00007812 */ /* 0x000fe200078ec0ff */
[----:B------:R-:W-:Y:S05]  /*a6b0*/  WARPSYNC.ALL ;  /* 0x0000000000007948 */ /* 0x000fea0003800000 */
[----:B------:R-:W-:Y:S01]  /*a6c0*/  LOP3.LUT R191, R0, 0x10000, RZ, 0xfc, !PT ;  /* 0x0001000000bf7812 */ /* 0x000fe200078efcff */
[----:B------:R-:W-:Y:S01]  /*a6d0*/  VIADD R0, R18, 0x26400 ;  /* 0x0002640012007836 */ /* 0x000fe20000000000 */
[----:B------:R-:W-:-:S03]  /*a6e0*/  WARPGROUP.ARRIVE ;  /* 0x00000000000079c5 */ /* 0x000fc60000000000 */
[----:B------:R-:W-:-:S03]  /*a6f0*/  IMAD R6, R19, 0x1000, R191 ;  /* 0x0000100013067824 */ /* 0x000fc600078e02bf */
[----:B------:R-:W5:Y:S01]  /*a700*/  S2R R21, SR_TID.X ;  /* 0x0000000000157919 */ /* 0x000f620000002100 */
[----:B-1234-:R-:W-:Y:S01]  /*a710*/  IMAD.MOV.U32 R7, RZ, RZ, 0x40000040 ;  /* 0x40000040ff077424 */ /* 0x01efe200078e00ff */
[----:B------:R-:W-:Y:S01]  /*a720*/  SHF.R.U32.HI R0, RZ, 0x4, R0 ;  /* 0x00000004ff007819 */ /* 0x000fe20000011600 */
[----:B0-----:R-:W-:Y:S01]  /*a730*/  IMAD.MOV.U32 R3, RZ, RZ, 0x40000040 ;  /* 0x40000040ff037424 */ /* 0x001fe200078e00ff */
        /* <DEDUP_REMOVED lines=11> */
[----:B------:R-:W-:-:S02]  /*a7f0*/  VIADD R56, R2, 0x2 ;  /* 0x0000000202387836 */ /* 0x000fc40000000000 */
[----:B------:R-:W-:Y:S02]  /*a800*/  VIADD R7, R2, 0x800 ;  /* 0x0000080002077836 */ /* 0x000fe40000000000 */
[----:B------:R-:W-:-:S08]  /*a810*/  IMAD.MOV.U32 R63, RZ, RZ, 0x40000040 ;  /* 0x40000040ff3f7424 */ /* 0x000fd000078e00ff */
        /* <DEDUP_REMOVED lines=9> */
[----:B-----5:R-:W-:-:S05]  /*a8b0*/  SHF.R.U32.HI R21, RZ, 0x7, R21 ;  /* 0x00000007ff157819 */ /* 0x020fca0000011615 */
[----:B------:R0:W1:Y:S02]  /*a8c0*/  SHFL.IDX PT, R0, R21, RZ, 0x1f ;  /* 0x00001fff15007589 */ /* 0x00006400000e0000 */
[----:B0-----:R-:W-:Y:S01]  /*a8d0*/  VIADD R21, R6, 0x800 ;  /* 0x0000080006157836 */ /* 0x001fe20000000000 */
        /* <DEDUP_REMOVED lines=186> */
[----:B------:R-:W-:Y:S02]  /*b480*/  R2UR UR6, R56 ;  /* 0x00000000380672ca */ /* 0x000fe400000e0000 */
[----:B------:R-:W-:Y:S01]  /*b490*/  R2UR UR7, R57 ;  /* 0x00000000390772ca */ /* 0x000fe200000e0000 */
[----:B------:R-:W-:Y:S01]  /*b4a0*/  IMAD.MOV.U32 R57, RZ, RZ, 0x40000040 ;  /* 0x40000040ff397424 */ /* 0x000fe200078e00ff */
[----:B------:R-:W-:Y:S01]  /*b4b0*/  R2UR UR4, R14 ;  /* 0x000000000e0472ca */ /* 0x000fe200000e0000 */
[----:B------:R-:W-:Y:S01]  /*b4c0*/  IMAD.MOV.U32 R14, RZ, RZ, 0xa00 ;  /* 0x00000a00ff0e7424 */ /* 0x000fe200078e00ff */
[----:B------:R-:W-:Y:S01]  /*b4d0*/  R2UR UR5, R15 ;  /* 0x000000000f0572ca */ /* 0x000fe200000e0000 */
[----:B------:R-:W-:-:S03]  /*b4e0*/  IMAD.MOV.U32 R15, RZ, RZ, 0x40000040 ;  /* 0x40000040ff0f7424 */ /* 0x000fc600078e00ff */
[----:B------:R-:W-:-:S04]  /*b4f0*/  SEL R14, R14, 0x980, P2 ;  /* 0x000009800e0e7807 */ /* 0x000fc80001000000 */
[----:B------:R-:W-:-:S04]  /*b500*/  LOP3.LUT R14, R14, 0xa00, RZ, 0xc0, !PT ;  /* 0x00000a000e0e7812 */ /* 0x000fc800078ec0ff */
[CC--:B------:R-:W-:Y:S02]  /*b510*/  IADD3 R56, R7.reuse, R14.reuse, R2 ;  /* 0x0000000e07387210 */ /* 0x0c0fe40007ffe002 */
[----:B------:R-:W-:Y:S01]  /*b520*/  IADD3 R14, R7, R14, R6 ;  /* 0x0000000e070e7210 */ /* 0x000fe20007ffe006 */
        /* <DEDUP_REMOVED lines=8> */
[----:B------:R-:W-:Y:S01]  /*b5b0*/  VIADD R57, R6, 0xa00 ;  /* 0x00000a0006397836 */ /* 0x000fe20000000000 */
[----:B------:R-:W-:Y:S02]  /*b5c0*/  R2UR UR6, R14 ;  /* 0x000000000e0672ca */ /* 0x000fe400000e0000 */
[----:B------:R-:W-:Y:S01]  /*b5d0*/  R2UR UR7, R15 ;  /* 0x000000000f0772ca */ /* 0x000fe200000e0000 */
[----:B------:R-:W-:Y:S02]  /*b5e0*/  VIADD R15, R2, 0xa00 ;  /* 0x00000a00020f7836 */ /* 0x000fe40000000000 */
[----:B------:R-:W-:-:S02]  /*b5f0*/  IMAD.IADD R64, R0, 0x1, R57 ;  /* 0x0000000100407824 */ /* 0x000fc400078e0239 */
[----:B------:R-:W-:Y:S02]  /*b600*/  IMAD.IADD R62, R0, 0x1, R15 ;  /* 0x00000001003e7824 */ /* 0x000fe400078e020f */
[C---:B------:R-:W-:Y:S02]  /*b610*/  IMAD.IADD R56, R60.reuse, 0x1, R57 ;  /* 0x000000013c387824 */ /* 0x040fe400078e0239 */
[----:B------:R-:W-:Y:S01]  /*b620*/  IMAD.IADD R14, R60, 0x1, R15 ;  /* 0x000000013c0e7824 */ /* 0x000fe200078e020f */
        /* <DEDUP_REMOVED lines=11> */
[----:B------:R-:W-:-:S02]  /*b6e0*/  IMAD.MOV.U32 R57, RZ, RZ, 0x40000040 ;  /* 0x40000040ff397424 */ /* 0x000fc400078e00ff */
        /* <DEDUP_REMOVED lines=75> */
[----:B------:R-:W-:Y:S01]  /*bba0*/  VIADD R7, R2, 0xe00 ;  /* 0x00000e0002077836 */ /* 0x000fe20000000000 */
[----:B------:R-:W-:Y:S02]  /*bbb0*/  WARPGROUP.DEPBAR.LE gsb0, 0x0 ;  /* 0x00008000000079c5 */ /* 0x000fe40000010000 */
[----:B------:R-:W-:-:S06]  /*bbc0*/  WARPGROUP.ARRIVE ;  /* 0x00000000000079c5 */ /* 0x000fcc0000000000 */
[----:B------:R-:W-:Y:S01]  /*bbd0*/  HGMMA.64x64x16.F32.BF16 R24, gdesc[UR4], R24, gsb0 ;  /* 0x00e00000041879f0 */ /* 0x000fe20008001818 */
[----:B------:R-:W-:Y:S02]  /*bbe0*/  R2UR UR4, R56 ;  /* 0x00000000380472ca */ /* 0x000fe400000e0000 */
[----:B------:R-:W-:Y:S01]  /*bbf0*/  R2UR UR5, R57 ;  /* 0x00000000390572ca */ /* 0x000fe200000e0000 */
[----:B------:R-:W-:Y:S01]  /*bc00*/  VIADD R57, R6, 0xe00 ;  /* 0x00000e0006397836 */ /* 0x000fe20000000000 */
[----:B------:R-:W-:Y:S01]  /*bc10*/  R2UR UR6, R14 ;  /* 0x000000000e0672ca */ /* 0x000fe200000e0000 */
[C---:B------:R-:W-:Y:S01]  /*bc20*/  IMAD.IADD R14, R0.reuse, 0x1, R7 ;  /* 0x00000001000e7824 */ /* 0x040fe200078e0207 */
[----:B------:R-:W-:Y:S01]  /*bc30*/  R2UR UR7, R15 ;  /* 0x000000000f0772ca */ /* 0x000fe200000e0000 */
[----:B------:R-:W-:Y:S02]  /*bc40*/  IMAD.IADD R62, R0, 0x1, R57 ;  /* 0x00000001003e7824 */ /* 0x000fe400078e0239 */
[----:B------:R-:W-:-:S02]  /*bc50*/  IMAD.MOV.U32 R15, RZ, RZ, 0x40000040 ;  /* 0x40000040ff0f7424 */ /* 0x000fc400078e00ff */
[----:B------:R-:W-:Y:S02]  /*bc60*/  IMAD.IADD R56, R60, 0x1, R57 ;  /* 0x000000013c387824 */ /* 0x000fe400078e0239 */
[----:B------:R-:W-:-:S05]  /*bc70*/  IMAD.MOV.U32 R0, RZ, RZ, 0x40 ;  /* 0x00000040ff007424 */ /* 0x000fca00078e00ff */
[----:B------:R-:W-:Y:S01]  /*bc80*/  SEL R0, R0, 0x3e, P2 ;  /* 0x0000003e00007807 */ /* 0x000fe20001000000 */
        /* <DEDUP_REMOVED lines=11> */
[----:B------:R-:W-:Y:S01]  /*bd40*/  IMAD.MOV.U32 R57, RZ, RZ, 0x40000040 ;  /* 0x40000040ff397424 */ /* 0x000fe200078e00ff */
[----:B------:R-:W-:-:S02]  /*bd50*/  WARPGROUP.DEPBAR.LE gsb0, 0x0 ;  /* 0x00008000000079c5 */ /* 0x000fc40000010000 */
[----:B------:R-:W-:-:S07]  /*bd60*/  WARPGROUP.ARRIVE ;  /* 0x00000000000079c5 */ /* 0x000fce0000000000 */
[----:B------:R-:W-:Y:S01]  /*bd70*/  HGMMA.64x64x16.F32.BF16 R24, gdesc[UR4], R24, gsb0 ;  /* 0x00e00000041879f0 */ /* 0x000fe20008001818 */
[----:B------:R-:W-:Y:S02]  /*bd80*/  R2UR UR6, R62 ;  /* 0x000000003e0672ca */ /* 0x000fe400000e0000 */
[----:B------:R-:W-:Y:S02]  /*bd90*/  R2UR UR7, R63 ;  /* 0x000000003f0772ca */ /* 0x000fe400000e0000 */
[----:B------:R-:W-:Y:S01]  /*bda0*/  R2UR UR4, R14 ;  /* 0x000000000e0472ca */ /* 0x000fe200000e0000 */
[----:B------:R-:W-:Y:S01]  /*bdb0*/  IMAD.IADD R14, R60, 0x1, R7 ;  /* 0x000000013c0e7824 */ /* 0x000fe200078e0207 */
[----:B------:R-:W-:Y:S01]  /*bdc0*/  R2UR UR5, R15 ;  /* 0x000000000f0572ca */ /* 0x000fe200000e0000 */
[----:B------:R-:W-:Y:S01]  /*bdd0*/  IMAD.MOV.U32 R15, RZ, RZ, 0x40000040 ;  /* 0x40000040ff0f7424 */ /* 0x000fe200078e00ff */
[----:B------:R-:W-:Y:S01]  /*bde0*/  LOP3.LUT R7, R0, 0x6, RZ, 0xc0, !PT ;  /* 0x0000000600077812 */ /* 0x000fe200078ec0ff */
[----:B------:R-:W-:-:S05]  /*bdf0*/  @!P1 VIADD R0, R20, 0x38840 ;  /* 0x0003884014009836 */ /* 0x000fca0000000000 */
[----:B------:R-:W-:Y:S01]  /*be00*/  @!P1 PRMT R0, RZ, 0x654, R0 ;  /* 0x00000654ff009816 */ /* 0x000fe20000000000 */
        /* <DEDUP_REMOVED lines=8> */
[----:B------:R-:W-:Y:S02]  /*be90*/  R2UR UR5, R15 ;  /* 0x000000000f0572ca */ /* 0x000fe400000e0000 */
[----:B------:R-:W-:Y:S02]  /*bea0*/  LEA R15, R168, 0xffffffc0, 0x6 ;  /* 0xffffffc0a80f7811 */ /* 0x000fe400078e30ff */
[----:B------:R-:W-:-:S02]  /*beb0*/  SEL R14, R14, 0xf80, P2 ;  /* 0x00000f800e0e7807 */ /* 0x000fc40001000000 */
[----:B------:R-:W-:Y:S02]  /*bec0*/  IADD3 R21, -R185, R23, -R15 ;  /* 0x00000017b9157210 */ /* 0x000fe40007ffe90f */
        /* <DEDUP_REMOVED lines=11> */
[----:B------:R-:W-:-:S04]  /*bf80*/  IMAD.MOV.U32 R7, RZ, RZ, -0x40 ;  /* 0xffffffc0ff077424 */ /* 0x000fc800078e00ff */
[----:B------:R-:W-:-:S04]  /*bf90*/  IMAD R6, R168, R7, 0x41 ;  /* 0x00000041a8067424 */ /* 0x000fc800078e0207 */
[----:B------:R-:W-:Y:S01]  /*bfa0*/  VIADD R58, R6, 0xffffffff ;  /* 0xffffffff063a7836 */ /* 0x000fe20000000000 */
[----:B------:R-:W-:-:S05]  /*bfb0*/  IADD3 R14, -R184, R6, R23 ;  /* 0x00000006b80e7210 */ /* 0x000fca0007ffe117 */
[----:B------:R-:W-:Y:S01]  /*bfc0*/  IMAD.IADD R14, R14, 0x1, -R185 ;  /* 0x000000010e0e7824 */ /* 0x000fe200078e0ab9 */
[----:B------:R-:W-:Y:S02]  /*bfd0*/  WARPGROUP.DEPBAR.LE gsb0, 0x0 ;  /* 0x00008000000079c5 */ /* 0x000fe40000010000 */
[----:B------:R-:W-:-:S06]  /*bfe0*/  WARPGROUP.ARRIVE ;  /* 0x00000000000079c5 */ /* 0x000fcc0000000000 */
[----:B------:R-:W-:Y:S01]  /*bff0*/  HGMMA.64x64x16.F32.BF16 R24, gdesc[UR4], R24, gsb0 ;  /* 0x00e00000041879f0 */ /* 0x000fe20008001818 */
[----:B------:R-:W-:Y:S01]  /*c000*/  ULDC.64 UR4, c[0x0][0xad8] ;  /* 0x0002b60000047ab9 */ /* 0x000fe20000000a00 */
[----:B------:R-:W-:Y:S01]  /*c010*/  ULDC UR6, c[0x0][0xad4] ;  /* 0x0002b50000067ab9 */ /* 0x000fe20000000800 */
[----:B------:R-:W-:Y:S01]  /*c020*/  UISETP.GE.AND UP0, UPT, UR5, 0x1, UPT ;  /* 0x000000010500788c */ /* 0x000fe2000bf06270 */
[----:B------:R-:W-:Y:S02]  /*c030*/  IMAD.U32 R188, RZ, RZ, UR6 ;  /* 0x00000006ffbc7e24 */ /* 0x000fe4000f8e00ff */
[----:B------:R-:W-:Y:S01]  /*c040*/  VIADD R56, R14, UR4 ;  /* 0x000000040e387c36 */ /* 0x000fe20008000000 */
[----:B------:R-:W-:Y:S02]  /*c050*/  UP2UR UR46, UPR, URZ, 0x1 ;  /* 0x000000013f2e7883 */ /* 0x000fe40008000000 */
[----:B------:R-:W-:Y:S02]  /*c060*/  PLOP3.LUT P2, PT, PT, PT, UP0, 0x40, 0x0 ;  /* 0x000000000000781c */ /* 0x000fe40003f4e808 */
        /* <DEDUP_REMOVED lines=20> */
.L_x_5461:
[----:B------:R-:W-:-:S06]  /*c1b0*/  UISETP.NE.AND UP0, UPT, UR5, 0x1, UPT ;  /* 0x000000010500788c */ /* 0x000fcc000bf05270 */
[----:B------:R-:W-:-:S05]  /*c1c0*/  PLOP3.LUT P2, PT, PT, PT, UP0, 0x80, 0x0 ;  /* 0x000000000000781c */ /* 0x000fca0003f4f008 */
[----:B------:R-:W-:-:S08]  /*c1d0*/  @UP0 ULDC.64 UR6, c[0x0][0xae0] ;  /* 0x0002b80000060ab9 */ /* 0x000fd00000000a00 */
[----:B------:R-:W-:-:S05]  /*c1e0*/  @P2 IMAD.HI.U32 R59, R14, UR6, RZ ;  /* 0x000000060e3b2c27 */ /* 0x000fca000f8e00ff */
[----:B------:R-:W-:-:S07]  /*c1f0*/  @P2 SHF.R.U32.HI R14, RZ, UR7, R59 ;  /* 0x00000007ff0e2c19 */ /* 0x000fce000801163b */
.L_x_5462:
[----:B------:R-:W-:Y:S05]  /*c200*/  BSYNC B0 ;  /* 0x0000000000007941 */ /* 0x000fea0003800000 */
.L_x_5460:
[----:B------:R-:W-:-:S04]  /*c210*/  IMAD R14, R14, UR5, -R15 ;  /* 0x000000050e0e7c24 */ /* 0x000fc8000f8e0a0f */
[----:B------:R-:W-:-:S05]  /*c220*/  IMAD.IADD R14, R14, 0x1, -R185 ;  /* 0x000000010e0e7824 */ /* 0x000fca00078e0ab9 */
[----:B------:R-:W-:Y:S02]  /*c230*/  VIMNMX R7, R7, R14, !PT ;  /* 0x0000000e07077248 */ /* 0x000fe40007fe0100 */
[----:B------:R-:W-:-:S07]  /*c240*/  VIADDMNMX R6, R14, UR5, R6, PT ;  /* 0x000000050e067c46 */ /* 0x000fce000b800106 */
.L_x_5459:
[C---:B------:R-:W-:Y:S01]  /*c250*/  ISETP.GE.AND P2, PT, R58.reuse, 0x2, PT ;  /* 0x000000023a00780c */ /* 0x040fe20003f46270 */
[----:B------:R-:W-:Y:S01]  /*c260*/  UISETP.NE.AND UP0, UPT, UR46, URZ, UPT ;  /* 0x0000003f2e00728c */ /* 0x000fe2000bf05270 */
[C---:B------:R-:W-:Y:S02]  /*c270*/  ISETP.GE.AND P6, PT, R58.reuse, 0xa, PT ;  /* 0x0000000a3a00780c */ /* 0x040fe40003fc6270 */
        /* <DEDUP_REMOVED lines=10> */
[----:B------:R-:W-:Y:S02]  /*c320*/  ISETP.LT.OR P5, PT, R6, 0x9, P5 ;  /* 0x000000090600780c */ /* 0x000fe40002fa1670 */
        /* <DEDUP_REMOVED lines=82> */
.L_x_5465:
[----:B------:R-:W-:-:S06]  /*c850*/  UISETP.NE.AND UP0, UPT, UR5, 0x1, UPT ;  /* 0x000000010500788c */ /* 0x000fcc000bf05270 */
[----:B------:R-:W-:-:S05]  /*c860*/  PLOP3.LUT P6, PT, PT, PT, UP0, 0x80, 0x0 ;  /* 0x000000000000781c */ /* 0x000fca0003fcf008 */
[----:B------:R-:W-:-:S08]  /*c870*/  @UP0 ULDC.64 UR6, c[0x0][0xae0] ;  /* 0x0002b80000060ab9 */ /* 0x000fd00000000a00 */
[----:B------:R-:W-:Y:S01]  /*c880*/  @P6 IMAD.HI.U32 R21, R14, UR6, RZ ;  /* 0x000000060e156c27 */ /* 0x000fe2000f8e00ff */
[----:B------:R-:W-:-:S13]  /*c890*/  PLOP3.LUT P6, PT, PT, PT, UP0, 0x80, 0x0 ;  /* 0x000000000000781c */ /* 0x000fda0003fcf008 */
[----:B------:R-:W-:-:S07]  /*c8a0*/  @P6 SHF.R.U32.HI R14, RZ, UR7, R21 ;  /* 0x00000007ff0e6c19 */ /* 0x000fce0008011615 */
.L_x_5466:
[----:B------:R-:W-:Y:S05]  /*c8b0*/  BSYNC B0 ;  /* 0x0000000000007941 */ /* 0x000fea0003800000 */
.L_x_5464:
[----:B------:R-:W-:-:S04]  /*c8c0*/  IMAD R14, R14, UR5, -R15 ;  /* 0x000000050e0e7c24 */ /* 0x000fc8000f8e0a0f */
[----:B------:R-:W-:-:S05]  /*c8d0*/  IMAD.IADD R14, R14, 0x1, -R185 ;  /* 0x000000010e0e7824 */ /* 0x000fca00078e0ab9 */
[----:B------:R-:W-:Y:S02]  /*c8e0*/  VIMNMX R7, R7, R14, !PT ;  /* 0x0000000e07077248 */ /* 0x000fe40007fe0100 */
[----:B------:R-:W-:-:S07]  /*c8f0*/  VIADDMNMX R6, R14, UR5, R6, PT ;  /* 0x000000050e067c46 */ /* 0x000fce000b800106 */
.L_x_5463:
[----:B------:R-:W-:Y:S01]  /*c900*/  ISETP.GT.AND P2, PT, R7, 0x1, !P2 ;  /* 0x000000010700780c */ /* 0x000fe20005744270 */
[----:B------:R-:W-:Y:S01]  /*c910*/  ULDC UR6, c[0x0][0xa80] ;  /* 0x0002a00000067ab9 */ /* 0x000fe20000000800 */
[----:B------:R-:W-:Y:S01]  /*c920*/  FMNMX.FTZ R14, R169, R59, !PT ;  /* 0x0000003ba90e7209 */ /* 0x000fe20007810000 */
[----:B------:R-:W-:Y:S01]  /*c930*/  UISETP.NE.AND UP0, UPT, UR46, URZ, UPT ;  /* 0x0000003f2e00728c */ /* 0x000fe2000bf05270 */
[----:B------:R-:W-:Y:S01]  /*c940*/  BAR.SYNC.DEFER_BLOCKING 0xf, 0x100 ;  /* 0x03c4000000007b1d */ /* 0x000fe20000010000 */
[----:B------:R-:W-:Y:S01]  /*c950*/  ISETP.LT.OR P2, PT, R6, 0x2, P2 ;  /* 0x000000020600780c */ /* 0x000fe20001741670 */
[----:B------:R-:W-:Y:S01]  /*c960*/  @!P1 VIADD R20, R20, 0x38860 ;  /* 0x0003886014149836 */ /* 0x000fe20000000000 */
        /* <DEDUP_REMOVED lines=25> */
[C---:B------:R-:W-:Y:S02]  /*cb00*/  ISETP.GT.AND P2, PT, R7.reuse, 0x18, !P2 ;  /* 0x000000180700780c */ /* 0x040fe40005744270 */
[----:B------:R-:W-:-:S02]  /*cb10*/  ISETP.GT.AND P3, PT, R7, 0x8, !P3 ;  /* 0x000000080700780c */ /* 0x000fc40005f64270 */
[----:B------:R-:W-:Y:S02]  /*cb20*/  ISETP.LT.OR P2, PT, R6, 0x19, P2 ;  /* 0x000000190600780c */ /* 0x000fe40001741670 */
[----:B------:R-:W-:Y:S02]  /*cb30*/  FMNMX.FTZ R14, R49, R14, !PT ;  /* 0x0000000e310e7209 */ /* 0x000fe40007810000 */
[----:B------:R-:W-:Y:S02]  /*cb40*/  FSEL R38, R38, -INF , !P2 ;  /* 0xff80000026267808 */ /* 0x000fe40005000000 */
[----:B------:R-:W-:Y:S02]  /*cb50*/  ISETP.NE.AND P2, PT, R36, RZ, PT ;  /* 0x000000ff2400720c */ /* 0x000fe40003f45270 */
[----:B------:R-:W-:Y:S02]  /*cb60*/  ISETP.LT.OR P3, PT, R6, 0x9, P3 ;  /* 0x000000090600780c */ /* 0x000fe40001f61670 */
[----:B------:R-:W-:-:S02]  /*cb70*/  ISETP.GT.AND P2, PT, R7, 0x19, !P2 ;  /* 0x000000190700780c */ /* 0x000fc40005744270 */
[----:B------:R-:W-:Y:S02]  /*cb80*/  FMNMX.FTZ R14, R199, R14, !PT ;  /* 0x0000000ec70e7209 */ /* 0x000fe40007810000 */
[----:B------:R-:W-:Y:S02]  /*cb90*/  ISETP.LT.OR P2, PT, R6, 0x1a, P2 ;  /* 0x0000001a0600780c */ /* 0x000fe40001741670 */
[----:B------:R-:W-:Y:S02]  /*cba0*/  FSEL R30, R30, -INF , !P3 ;  /* 0xff8000001e1e7808 */ /* 0x000fe40005800000 */
[----:B------:R-:W-:Y:S02]  /*cbb0*/  FSEL R32, R39, -INF , !P2 ;  /* 0xff80000027207808 */ /* 0x000fe40005000000 */
[----:B------:R-:W-:Y:S02]  /*cbc0*/  ISETP.NE.AND P2, PT, R64, RZ, PT ;  /* 0x000000ff4000720c */ /* 0x000fe40003f45270 */
[----:B------:R-:W-:-:S02]  /*cbd0*/  ISETP.NE.AND P3, PT, R66, RZ, PT ;  /* 0x000000ff4200720c */ /* 0x000fc40003f65270 */
[----:B------:R-:W-:Y:S02]  /*cbe0*/  ISETP.GT.AND P2, PT, R7, 0x20, !P2 ;  /* 0x000000200700780c */ /* 0x000fe40005744270 */
[----:B------:R-:W-:Y:S02]  /*cbf0*/  FMNMX.FTZ R21, R53, R14, !PT ;  /* 0x0000000e35157209 */ /* 0x000fe40007810000 */
[----:B------:R-:W-:Y:S02]  /*cc00*/  ISETP.LT.OR P2, PT, R6, 0x21, P2 ;  /* 0x000000210600780c */ /* 0x000fe40001741670 */
[----:B------:R-:W-:Y:S01]  /*cc10*/  ISETP.NE.AND P6, PT, R25, RZ, PT ;  /* 0x000000ff1900720c */ /* 0x000fe20003fc5270 */
[----:B------:R-:W0:Y:S01]  /*cc20*/  SHFL.BFLY PT, R14, R21, 0x2, 0x1f ;  /* 0x0c401f00150e7f89 */ /* 0x000e2200000e0000 */
        /* <DEDUP_REMOVED lines=8> */
[C---:B------:R-:W-:Y:S02]  /*ccb0*/  ISETP.GT.AND P2, PT, R7.reuse, 0x28, !P3 ;  /* 0x000000280700780c */ /* 0x040fe40005f44270 */
[----:B------:R-:W-:Y:S02]  /*ccc0*/  ISETP.NE.AND P3, PT, R68, RZ, PT ;  /* 0x000000ff4400720c */ /* 0x000fe40003f65270 */
[----:B------:R-:W-:Y:S02]  /*ccd0*/  ISETP.LT.OR P2, PT, R6, 0x29, P2 ;  /* 0x000000290600780c */ /* 0x000fe40001741670 */
[C---:B------:R-:W-:Y:S02]  /*cce0*/  ISETP.GT.AND P3, PT, R7.reuse, 0x30, !P3 ;  /* 0x000000300700780c */ /* 0x040fe40005f64270 */
[----:B------:R-:W-:Y:S02]  /*ccf0*/  FSEL R46, R46, -INF , !P2 ;  /* 0xff8000002e2e7808 */ /* 0x000fe40005000000 */
[----:B------:R-:W-:-:S02]  /*cd00*/  ISETP.GT.AND P2, PT, R7, RZ, !P6 ;  /* 0x000000ff0700720c */ /* 0x000fc40007744270 */
[----:B0-----:R-:W-:Y:S01]  /*cd10*/  FMNMX.FTZ R25, R21, R14, !PT ;  /* 0x0000000e15197209 */ /* 0x001fe20007810000 */
[----:B------:R-:W-:Y:S01]  /*cd20*/  IMAD.U32 R21, RZ, RZ, UR6 ;  /* 0x00000006ff157e24 */ /* 0x000fe2000f8e00ff */
[C---:B------:R-:W-:Y:S02]  /*cd30*/  ISETP.LT.OR P2, PT, R6.reuse, 0x1, P2 ;  /* 0x000000010600780c */ /* 0x040fe40001741670 */
[----:B------:R-:W-:Y:S01]  /*cd40*/  ISETP.LT.OR P3, PT, R6, 0x31, P3 ;  /* 0x000000310600780c */ /* 0x000fe20001f61670 */
[----:B------:R-:W0:Y:S01]  /*cd50*/  SHFL.BFLY PT, R14, R25, 0x1, 0x1f ;  /* 0x0c201f00190e7f89 */ /* 0x000e2200000e0000 */
        /* <DEDUP_REMOVED lines=11> */
[----:B------:R-:W-:Y:S02]  /*ce10*/  FSEL R50, R50, -INF , !P3 ;  /* 0xff80000032327808 */ /* 0x000fe40005800000 */
[----:B------:R-:W-:Y:S02]  /*ce20*/  FMNMX.FTZ R15, R38, R15, !PT ;  /* 0x0000000f260f7209 */ /* 0x000fe40007810000 */
[----:B0-----:R-:W-:Y:S02]  /*ce30*/  FMNMX.FTZ R14, R25, R14, !PT ;  /* 0x0000000e190e7209 */ /* 0x001fe40007810000 */
[----:B------:R-:W-:-:S02]  /*ce40*/  FMNMX.FTZ R15, R32, R15, !PT ;  /* 0x0000000f200f7209 */ /* 0x000fc40007810000 */
[C---:B------:R-:W-:Y:S01]  /*ce50*/  FSETP.NEU.FTZ.AND P2, PT, R14.reuse, -INF , PT ;  /* 0xff8000000e00780b */ /* 0x040fe20003f5d000 */
[----:B------:R-:W-:Y:S01]  /*ce60*/  FMUL.FTZ R25, R14, R21 ;  /* 0x000000150e197220 */ /* 0x000fe20000410000 */
[----:B------:R-:W-:Y:S02]  /*ce70*/  FMNMX.FTZ R15, R42, R15, !PT ;  /* 0x0000000f2a0f7209 */ /* 0x000fe40007810000 */
[----:B------:R-:W-:Y:S02]  /*ce80*/  ISETP.LT.OR P5, PT, R6, 0x39, P5 ;  /* 0x000000390600780c */ /* 0x000fe40002fa1670 */
[----:B------:R-:W-:Y:S02]  /*ce90*/  FMNMX.FTZ R15, R36, R15, !PT ;  /* 0x0000000f240f7209 */ /* 0x000fe40007810000 */
[----:B------:R-:W-:Y:S01]  /*cea0*/  FSEL R52, R25, RZ, P2 ;  /* 0x000000ff19347208 */ /* 0x000fe20001000000 */
[----:B------:R-:W-:Y:S01]  /*ceb0*/  IMAD.MOV.U32 R25, RZ, RZ, 0x40000040 ;  /* 0x40000040ff197424 */ /* 0x000fe200078e00ff */
[----:B------:R-:W-:-:S02]  /*cec0*/  FMNMX.FTZ R15, R46, R15, !PT ;  /* 0x0000000f2e0f7209 */ /* 0x000fc40007810000 */
        /* <DEDUP_REMOVED lines=26> */
[----:B------:R-:W-:Y:S01]  /*d070*/  FFMA.FTZ R200, R53, R21, -R52 ;  /* 0x0000001535c87223 */ /* 0x000fe20000010834 */
[----:B------:R-:W-:Y:S01]  /*d080*/  MUFU.EX2 R169, R169 ;  /* 0x000000a900a97308 */ /* 0x000fe20000000800 */
[----:B------:R-:W-:-:S02]  /*d090*/  R2UR UR11, R25 ;  /* 0x00000000190b72ca */ /* 0x000fc400000e0000 */
[----:B------:R-:W-:-:S05]  /*d0a0*/  @!P1 PRMT R20, RZ, 0x654, R20 ;  /* 0x00000654ff149816 */ /* 0x000fca0000000014 */
[----:B------:R-:W1:Y:S08]  /*d0b0*/  MUFU.EX2 R170, R170 ;  /* 0x000000aa00aa7308 */ /* 0x000e700000000800 */
[----:B------:R-:W-:Y:S01]  /*d0c0*/  MUFU.EX2 R172, R172 ;  /* 0x000000ac00ac7308 */ /* 0x000fe20000000800 */
[----:B0-----:R-:W-:-:S07]  /*d0d0*/  FMNMX.FTZ R6, R15, R6, !PT ;  /* 0x000000060f067209 */ /* 0x001fce0007810000 */
[----:B------:R-:W0:Y:S01]  /*d0e0*/  MUFU.EX2 R173, R173 ;  /* 0x000000ad00ad7308 */ /* 0x000e220000000800 */
[----:B-1----:R-:W-:Y:S01]  /*d0f0*/  F2FP.BF16.F32.PACK_AB R164, R170, R169 ;  /* 0x000000a9aaa4723e */ /* 0x002fe200000010ff */
[----:B------:R-:W-:Y:S01]  /*d100*/  FADD.FTZ R169, R169, R170 ;  /* 0x000000aaa9a97221 */ /* 0x000fe20000010000 */
[----:B------:R-:W1:Y:S05]  /*d110*/  SHFL.BFLY PT, R15, R6, 0x1, 0x1f ;  /* 0x0c201f00060f7f89 */ /* 0x000e6a00000e0000 */
        /* <DEDUP_REMOVED lines=8> */
[-C--:B------:R-:W-:Y:S02]  /*d1a0*/  FMUL.FTZ R6, R15, R21.reuse ;  /* 0x000000150f067220 */ /* 0x080fe40000410000 */
[----:B------:R-:W0:Y:S01]  /*d1b0*/  MUFU.EX2 R177, R177 ;  /* 0x000000b100b17308 */ /* 0x000e220000000800 */
[----:B--2---:R-:W-:Y:S01]  /*d1c0*/  F2FP.BF16.F32.PACK_AB R160, R175, R174 ;  /* 0x000000aeafa0723e */ /* 0x004fe200000010ff */
[----:B------:R-:W-:Y:S01]  /*d1d0*/  FADD.FTZ R174, R174, R173 ;  /* 0x000000adaeae7221 */ /* 0x000fe20000010000 */
[----:B------:R-:W-:Y:S01]  /*d1e0*/  FSEL R7, R6, RZ, P2 ;  /* 0x000000ff06077208 */ /* 0x000fe20001000000 */
[----:B------:R-:W-:Y:S02]  /*d1f0*/  IMAD R6, R19, 0x1000, R193 ;  /* 0x0000100013067824 */ /* 0x000fe400078e02c1 */
[----:B------:R-:W-:Y:S01]  /*d200*/  FADD.FTZ R175, R175, R174 ;  /* 0x000000aeafaf7221 */ /* 0x000fe20000010000 */
[----:B------:R-:W-:Y:S01]  /*d210*/  PLOP3.LUT P2, PT, PT, PT, UP0, 0x40, 0x0 ;  /* 0x000000000000781c */ /* 0x000fe20003f4e808 */
        /* <DEDUP_REMOVED lines=17> */
[----:B------:R-:W-:Y:S01]  /*d330*/  MUFU.EX2 R201, R201 ;  /* 0x000000c900c97308 */ /* 0x000fe20000000800 */
[----:B------:R-:W-:Y:S01]  /*d340*/  IMAD.MOV.U32 R7, RZ, RZ, 0x40000040 ;  /* 0x40000040ff077424 */ /* 0x000fe200078e00ff */
[----:B0-----:R-:W-:Y:S01]  /*d350*/  F2FP.BF16.F32.PACK_AB R162, R177, R176 ;  /* 0x000000b0b1a2723e */ /* 0x001fe200000010ff */
[C---:B------:R-:W-:Y:S01]  /*d360*/  VIADD R24, R6.reuse, 0x80 ;  /* 0x0000008006187836 */ /* 0x040fe20000000000 */
[C---:B------:R-:W-:Y:S01]  /*d370*/  R2UR UR6, R6.reuse ;  /* 0x00000000060672ca */ /* 0x040fe200000e0000 */
[----:B------:R-:W-:Y:S01]  /*d380*/  VIADD R26, R6, 0x100 ;  /* 0x00000100061a7836 */ /* 0x000fe20000000000 */
[----:B------:R-:W-:Y:S01]  /*d390*/  R2UR UR7, R7 ;  /* 0x00000000070772ca */ /* 0x000fe200000e0000 */
[----:B------:R-:W-:Y:S01]  /*d3a0*/  IMAD.MOV.U32 R27, RZ, RZ, 0x40000040 ;  /* 0x40000040ff1b7424 */ /* 0x000fe200078e00ff */
[----:B------:R-:W0:Y:S01]  /*d3b0*/  MUFU.EX2 R202, R202 ;  /* 0x000000ca00ca7308 */ /* 0x000e220000000800 */
[----:B------:R-:W-:Y:S01]  /*d3c0*/  R2UR UR10, R24 ;  /* 0x00000000180a72ca */ /* 0x000fe200000e0000 */
[----:B------:R-:W-:Y:S01]  /*d3d0*/  VIADD R6, R6, 0x180 ;  /* 0x0000018006067836 */ /* 0x000fe20000000000 */
[----:B------:R-:W-:Y:S01]  /*d3e0*/  R2UR UR14, R26 ;  /* 0x000000001a0e72ca */ /* 0x000fe200000e0000 */
[----:B------:R-:W-:Y:S01]  /*d3f0*/  IMAD.MOV.U32 R7, RZ, RZ, 0x40000040 ;  /* 0x40000040ff077424 */ /* 0x000fe200078e00ff */
[----:B------:R-:W-:Y:S01]  /*d400*/  R2UR UR15, R27 ;  /* 0x000000001b0f72ca */ /* 0x000fe200000e0000 */
[----:B------:R-:W-:-:S02]  /*d410*/  FADD.FTZ R176, R176, R175 ;  /* 0x000000afb0b07221 */ /* 0x000fc40000010000 */
[----:B------:R-:W-:Y:S02]  /*d420*/  MUFU.EX2 R203, R203 ;  /* 0x000000cb00cb7308 */ /* 0x000fe40000000800 */
[----:B------:R-:W-:-:S06]  /*d430*/  FADD.FTZ R177, R177, R176 ;  /* 0x000000b0b1b17221 */ /* 0x000fcc0000010000 */
[----:B------:R-:W1:Y:S01]  /*d440*/  MUFU.EX2 R204, R204 ;  /* 0x000000cc00cc7308 */ /* 0x000e620000000800 */
[----:B0-----:R-:W-:Y:S01]  /*d450*/  F2FP.BF16.F32.PACK_AB R165, R202, R201 ;  /* 0x000000c9caa5723e */ /* 0x001fe200000010ff */
[----:B------:R-:W-:-:S06]  /*d460*/  FADD.FTZ R202, R201, R202 ;  /* 0x000000cac9ca7221 */ /* 0x000fcc0000010000 */
[----:B------:R-:W-:Y:S08]  /*d470*/  MUFU.EX2 R205, R205 ;  /* 0x000000cd00cd7308 */ /* 0x000ff00000000800 */
[----:B------:R-:W0:Y:S01]  /*d480*/  MUFU.EX2 R206, R206 ;  /* 0x000000ce00ce7308 */ /* 0x000e220000000800 */
[----:B-1----:R-:W-:Y:S01]  /*d490*/  F2FP.BF16.F32.PACK_AB R167, R204, R203 ;  /* 0x000000cbcca7723e */ /* 0x002fe200000010ff */
[----:B------:R-:W-:-:S04]  /*d4a0*/  FADD.FTZ R203, R203, R202 ;  /* 0x000000cacbcb7221 */ /* 0x000fc80000010000 */
[----:B------:R-:W-:Y:S01]  /*d4b0*/  STSM.16.M88.4 [R197+0x36400], R164 ;  /* 0x036400a4c5007844 */ /* 0x000fe20000000200 */
[----:B------:R-:W-:Y:S01]  /*d4c0*/  FADD.FTZ R204, R204, R203 ;  /* 0x000000cbcccc7221 */ /* 0x000fe20000010000 */
[----:B------:R-:W-:Y:S08]  /*d4d0*/  MUFU.EX2 R207, R207 ;  /* 0x000000cf00cf7308 */ /* 0x000ff00000000800 */
[----:B------:R-:W1:Y:S01]  /*d4e0*/  MUFU.EX2 R210, R210 ;  /* 0x000000d200d27308 */ /* 0x000e620000000800 */
[----:B0-----:R-:W-:Y:S01]  /*d4f0*/  F2FP.BF16.F32.PACK_AB R161, R206, R205 ;  /* 0x000000cdcea1723e */ /* 0x001fe200000010ff */
[----:B------:R-:W-:-:S04]  /*d500*/  FADD.FTZ R205, R205, R204 ;  /* 0x000000cccdcd7221 */ /* 0x000fc80000010000 */
[----:B------:R-:W-:Y:S02]  /*d510*/  FADD.FTZ R206, R206, R205 ;  /* 0x000000cdcece7221 */ /* 0x000fe40000010000 */
[----:B------:R-:W0:Y:S08]  /*d520*/  MUFU.EX2 R179, R179 ;  /* 0x000000b300b37308 */ /* 0x000e300000000800 */
[----:B------:R-:W-:Y:S01]  /*d530*/  MUFU.EX2 R180, R180 ;  /* 0x000000b400b47308 */ /* 0x000fe20000000800 */
[----:B-1----:R-:W-:Y:S01]  /*d540*/  F2FP.BF16.F32.PACK_AB R163, R210, R207 ;  /* 0x000000cfd2a3723e */ /* 0x002fe200000010ff */
[----:B------:R-:W-:-:S04]  /*d550*/  FADD.FTZ R207, R207, R206 ;  /* 0x000000cecfcf7221 */ /* 0x000fc80000010000 */
[----:B------:R-:W-:Y:S01]  /*d560*/  STSM.16.M88.4 [R209], R160 ;  /* 0x000000a0d1007844 */ /* 0x000fe20000000200 */
[----:B------:R-:W-:Y:S01]  /*d570*/  FADD.FTZ R207, R210, R207 ;  /* 0x000000cfd2cf7221 */ /* 0x000fe20000010000 */
[----:B------:R-:W1:Y:S01]  /*d580*/  MUFU.EX2 R181, R181 ;  /* 0x000000b500b57308 */ /* 0x000e620000000800 */
[----:B0-----:R-:W-:Y:S01]  /*d590*/  F2FP.BF16.F32.PACK_AB R156, R179, R178 ;  /* 0x000000b2b39c723e */ /* 0x001fe200000010ff */
[----:B------:R-:W-:-:S04]  /*d5a0*/  FADD.FTZ R178, R178, R177 ;  /* 0x000000b1b2b27221 */ /* 0x000fc80000010000 */
[----:B------:R-:W-:Y:S02]  /*d5b0*/  FADD.FTZ R179, R179, R178 ;  /* 0x000000b2b3b37221 */ /* 0x000fe40000010000 */
[----:B------:R-:W-:Y:S08]  /*d5c0*/  MUFU.EX2 R222, R222 ;  /* 0x000000de00de7308 */ /* 0x000ff00000000800 */
[----:B------:R-:W0:Y:S01]  /*d5d0*/  MUFU.EX2 R223, R223 ;  /* 0x000000df00df7308 */ /* 0x000e220000000800 */
[----:B-1----:R-:W-:Y:S01]  /*d5e0*/  F2FP.BF16.F32.PACK_AB R158, R181, R180 ;  /* 0x000000b4b59e723e */ /* 0x002fe200000010ff */
[----:B------:R-:W-:-:S04]  /*d5f0*/  FADD.FTZ R180, R180, R179 ;  /* 0x000000b3b4b47221 */ /* 0x000fc80000010000 */
[----:B------:R-:W-:Y:S02]  /*d600*/  FADD.FTZ R181, R181, R180 ;  /* 0x000000b4b5b57221 */ /* 0x000fe40000010000 */
[----:B------:R-:W-:Y:S08]  /*d610*/  MUFU.EX2 R226, R226 ;  /* 0x000000e200e27308 */ /* 0x000ff00000000800 */
        /* <DEDUP_REMOVED lines=8> */
[----:B------:R-:W-:Y:S01]  /*d6a0*/  STSM.16.M88.4 [R198], R156 ;  /* 0x0000009cc6007844 */ /* 0x000fe20000000200 */
[----:B------:R-:W-:Y:S01]  /*d6b0*/  FADD.FTZ R226, R227, R226 ;  /* 0x000000e2e3e27221 */ /* 0x000fe20000010000 */
        /* <DEDUP_REMOVED lines=8> */
[----:B------:R-:W-:-:S06]  /*d740*/  FADD.FTZ R199, R199, R182 ;  /* 0x000000b6c7c77221 */ /* 0x000fcc0000010000 */
[----:B------:R-:W1:Y:S08]  /*d750*/  MUFU.EX2 R233, R233 ;  /* 0x000000e900e97308 */ /* 0x000e700000000800 */
[----:B------:R-:W2:Y:S01]  /*d760*/  MUFU.EX2 R171, R171 ;  /* 0x000000ab00ab7308 */ /* 0x000ea20000000800 */
[----:B0-----:R-:W-:Y:S01]  /*d770*/  F2FP.BF16.F32.PACK_AB R153, R232, R231 ;  /* 0x000000e7e899723e */ /* 0x001fe200000010ff */
[----:B------:R-:W-:-:S04]  /*d780*/  FADD.FTZ R231, R231, R226 ;  /* 0x000000e2e7e77221 */ /* 0x000fc80000010000 */
[----:B------:R-:W-:-:S04]  /*d790*/  FADD.FTZ R232, R232, R231 ;  /* 0x000000e7e8e87221 */ /* 0x000fc80000010000 */
[----:B-1----:R-:W-:Y:S01]  /*d7a0*/  FADD.FTZ R232, R233, R232 ;  /* 0x000000e8e9e87221 */ /* 0x002fe20000010000 */
[----:B--2---:R-:W-:-:S05]  /*d7b0*/  F2FP.BF16.F32.PACK_AB R155, R171, R233 ;  /* 0x000000e9ab9b723e */ /* 0x004fca00000010ff */
[----:B------:R0:W-:Y:S01]  /*d7c0*/  STSM.16.M88.4 [R208], R152 ;  /* 0x00000098d0007844 */ /* 0x0001e20000000200 */
[----:B------:R-:W-:-:S06]  /*d7d0*/  WARPGROUP.ARRIVE ;  /* 0x00000000000079c5 */ /* 0x000fcc0000000000 */
[----:B------:R-:W-:Y:S01]  /*d7e0*/  HGMMA.64x256x16.F32.BF16 R24, R164, gdesc[UR4].tnspB, RZ, !UPT, gsb0 ;  /* 0x43e00004a4187df0 */ /* 0x000fe2000c0018ff */
[----:B------:R-:W-:Y:S01]  /*d7f0*/  R2UR UR6, R6 ;  /* 0x00000000060672ca */ /* 0x000fe200000e0000 */
[----:B------:R-:W-:Y:S01]  /*d800*/  IMAD.IADD R6, R23, 0x1, -R184 ;  /* 0x0000000117067824 */ /* 0x000fe200078e0ab8 */
[----:B------:R-:W-:Y:S01]  /*d810*/  R2UR UR7, R7 ;  /* 0x00000000070772ca */ /* 0x000fe200000e0000 */
[----:B------:R-:W-:Y:S01]  /*d820*/  FADD.FTZ R7, R171, R232 ;  /* 0x000000e8ab077221 */ /* 0x000fe20000010000 */
[----:B------:R-:W-:Y:S02]  /*d830*/  WARPGROUP.DEPBAR.LE gsb0, 0x0 ;  /* 0x00008000000079c5 */ /* 0x000fe40000010000 */
[----:B------:R-:W-:-:S15]  /*d840*/  WARPGROUP.ARRIVE ;  /* 0x00000000000079c5 */ /* 0x000fde0000000000 */
[----:B------:R-:W-:-:S06]  /*d850*/  NOP ;  /* 0x0000000000007918 */ /* 0x000fcc0000000000 */
[----:B------:R-:W-:Y:S03]  /*d860*/  HGMMA.64x256x16.F32.BF16 R24, R160, gdesc[UR8].tnspB, R24, gsb0 ;  /* 0x43e00008a0187df0 */ /* 0x000fe60008001818 */
        /* <DEDUP_REMOVED lines=9> */
[----:B------:R1:W-:Y:S06]  /*d900*/  MEMBAR.ALL.CTA ;  /* 0x0000000000007992 */ /* 0x0003ec0000008000 */
[----:B-1----:R-:W1:Y:S01]  /*d910*/  FENCE.VIEW.ASYNC.S ;  /* 0x00000000000073c6 */ /* 0x002e620000000000 */
[----:B0-----:R-:W-:-:S02]  /*d920*/  IMAD R154, R189, 0x40, R6 ;  /* 0x00000040bd9a7824 */ /* 0x001fc400078e0206 */
[----:B------:R-:W-:Y:S02]  /*d930*/  FADD.FTZ R6, R200, R199 ;  /* 0x000000c7c8067221 */ /* 0x000fe40000010000 */
[----:B------:R-:W-:Y:S01]  /*d940*/  VIADD R152, R154, UR4 ;  /* 0x000000049a987c36 */ /* 0x000fe20008000000 */
[----:B-1----:R-:W-:Y:S01]  /*d950*/  NOP ;  /* 0x0000000000007918 */ /* 0x002fe20000000000 */
        /* <DEDUP_REMOVED lines=16> */
.L_x_5469:
[----:B------:R-:W-:-:S06]  /*da60*/  UISETP.NE.AND UP0, UPT, UR5, 0x1, UPT ;  /* 0x000000010500788c */ /* 0x000fcc000bf05270 */
[----:B------:R-:W-:-:S05]  /*da70*/  PLOP3.LUT P2, PT, PT, PT, UP0, 0x80, 0x0 ;  /* 0x000000000000781c */ /* 0x000fca0003f4f008 */
[----:B------:R-:W-:-:S08]  /*da80*/  @UP0 ULDC.64 UR6, c[0x0][0xae0] ;  /* 0x0002b80000060ab9 */ /* 0x000fd00000000a00 */
[----:B------:R-:W-:-:S05]  /*da90*/  @P2 IMAD.HI.U32 R154, R153, UR6, RZ ;  /* 0x00000006999a2c27 */ /* 0x000fca000f8e00ff */
[----:B------:R-:W-:-:S07]  /*daa0*/  @P2 SHF.R.U32.HI R153, RZ, UR7, R154 ;  /* 0x00000007ff992c19 */ /* 0x000fce000801169a */
.L_x_5470:
[----:B------:R-:W-:Y:S05]  /*dab0*/  BSYNC B0 ;  /* 0x0000000000007941 */ /* 0x000fea0003800000 */
.L_x_5468:
[----:B------:R-:W-:-:S04]  /*dac0*/  IMAD.U32 R154, RZ, RZ, UR5 ;  /* 0x00000005ff9a7e24 */ /* 0x000fc8000f8e00ff */
[----:B------:R-:W-:-:S05]  /*dad0*/  IMAD R153, R153, R154, UR5 ;  /* 0x0000000599997e24 */ /* 0x000fca000f8e029a */
[----:B------:R-:W-:-:S07]  /*dae0*/  VIMNMX R152, R152, R153, PT ;  /* 0x0000009998987248 */ /* 0x000fce0003fe0100 */
.L_x_5467:
[----:B------:R-:W-:Y:S01]  /*daf0*/  SHF.R.S32.HI R153, RZ, 0x1f, R152 ;  /* 0x0000001fff997819 */ /* 0x000fe20000011498 */
[----:B------:R-:W-:Y:S01]  /*db00*/  ULDC UR38, c[0x0][0xadc] ;  /* 0x0002b70000267ab9 */ /* 0x000fe20000000800 */
[----:B------:R-:W-:Y:S01]  /*db10*/  ULDC UR41, c[0x0][0xadc] ;  /* 0x0002b70000297ab9 */ /* 0x000fe20000000800 */
[----:B------:R-:W-:Y:S01]  /*db20*/  ULDC UR42, c[0x0][0xad4] ;  /* 0x0002b500002a7ab9 */ /* 0x000fe20000000800 */
[----:B------:R-:W-:Y:S01]  /*db30*/  LEA.HI R153, R153, R152, RZ, 0x6 ;  /* 0x0000009899997211 */ /* 0x000fe200078f30ff */
[----:B------:R-:W-:Y:S01]  /*db40*/  ULDC UR44, c[0x0][0xad4] ;  /* 0x0002b500002c7ab9 */ /* 0x000fe20000000800 */
[----:B------:R-:W-:Y:S01]  /*db50*/  ULDC UR37, c[0x0][0xa80] ;  /* 0x0002a00000257ab9 */ /* 0x000fe20000000800 */
[----:B------:R-:W-:Y:S01]  /*db60*/  ULDC UR40, c[0x0][0xa80] ;  /* 0x0002a00000287ab9 */ /* 0x000fe20000000800 */
[----:B------:R-:W-:Y:S01]  /*db70*/  SHF.R.S32.HI R153, RZ, 0x6, R153 ;  /* 0x00000006ff997819 */ /* 0x000fe20000011499 */
[----:B------:R-:W-:Y:S01]  /*db80*/  ULDC UR39, c[0x0][0xa80] ;  /* 0x0002a00000277ab9 */ /* 0x000fe20000000800 */
[----:B------:R-:W-:Y:S01]  /*db90*/  ULDC UR43, c[0x0][0xad8] ;  /* 0x0002b600002b7ab9 */ /* 0x000fe20000000800 */
[----:B------:R-:W-:Y:S01]  /*dba0*/  ULDC UR45, c[0x0][0xad8] ;  /* 0x0002b600002d7ab9 */ /* 0x000fe20000000800 */
[----:B------:R-:W-:Y:S01]  /*dbb0*/  VIMNMX R210, R212, R153, !PT ;  /* 0x00000099d4d27248 */ /* 0x000fe20007fe0100 */
[----:B------:R-:W-:Y:S03]  /*dbc0*/  BSSY B1, `(.L_x_5471) ;  /* 0x00003d5000017945 */ /* 0x000fe60003800000 */
[----:B------:R-:W-:-:S13]  /*dbd0*/  ISETP.GE.AND P2, PT, R20, R210, PT ;  /* 0x000000d21400720c */ /* 0x000fda0003f46270 */
[----:B------:R-:W-:Y:S05]  /*dbe0*/  @!P2 BRA `(.L_x_5472) ;  /* 0x0000003c0048a947 */ /* 0x000fea0003800000 */
[----:B------:R-:W-:Y:S01]  /*dbf0*/  IADD3 R200, R0, R23, -R184 ;  /* 0x0000001700c87210 */ /* 0x000fe20007ffe8b8 */
[----:B------:R-:W-:Y:S04]  /*dc00*/  BSSY B0, `(.L_x_5473) ;  /* 0x00003cc000007945 */ /* 0x000fe80003800000 */
[----:B------:R-:W-:-:S07]  /*dc10*/  VIADD R200, R200, 0x8 ;  /* 0x00000008c8c87836 */ /* 0x000fce0000000000 */
.L_x_5492:
[----:B------:R-:W-:-:S05]  /*dc20*/  VIADD R201, R19, 0x1 ;  /* 0x0000000113c97836 */ /* 0x000fca0000000000 */
[----:B------:R-:W-:-:S04]  /*dc30*/  ISETP.NE.AND P2, PT, R201, 0x2, PT ;  /* 0x00000002c900780c */ /* 0x000fc80003f45270 */
[----:B------:R-:W-:Y:S02]  /*dc40*/  SEL R21, RZ, 0x1, P2 ;  /* 0x00000001ff157807 */ /* 0x000fe40001000000 */
[----:B------:R-:W-:Y:S02]  /*dc50*/  SEL R201, R201, RZ, P2 ;  /* 0x000000ffc9c97207 */ /* 0x000fe40001000000 */
[----:B------:R-:W-:Y:S01]  /*dc60*/  LOP3.LUT R22, R22, R21, RZ, 0x3c, !PT ;  /* 0x0000001516167212 */ /* 0x000fe200078e3cff */
[----:B--2---:R-:W-:Y:S06]  /*dc70*/  @!P0 BRA `(.L_x_5474) ;  /* 0x0000000000048947 */ /* 0x004fec0003800000 */
[----:B------:R-:W-:Y:S01]  /*dc80*/  BPT.TRAP 0x1 ;  /* 0x000000040000795c */ /* 0x000fe20000300000 */
.L_x_5474:
[----:B------:R-:W-:Y:S01]  /*dc90*/  IMAD R199, R201, 0x8, R18 ;  /* 0x00000008c9c77824 */ /* 0x000fe200078e0212 */
[----:B------:R-:W-:-:S04]  /*dca0*/  SHF.L.U32 R188, R22, 0x1f, RZ ;  /* 0x0000001f16bc7819 */ /* 0x000fc800000006ff */
[----:B------:R0:W1:Y:S01]  /*dcb0*/  SYNCS.PHASECHK.TRANS64.TRYWAIT P2, [R199+URZ+0x38830], R188 ;  /* 0x038830bcc70075a7 */ /* 0x000062000804017f */
[----:B------:R-:W-:Y:S05]  /*dcc0*/  @!P0 BRA `(.L_x_5475) ;  /* 0x0000000000048947 */ /* 0x000fea0003800000 */
[----:B------:R-:W-:Y:S01]  /*dcd0*/  BPT.TRAP 0x1 ;  /* 0x000000040000795c */ /* 0x000fe20000300000 */
.L_x_5475:
[----:B------:R-:W-:Y:S01]  /*dce0*/  BSSY B2, `(.L_x_5476) ;  /* 0x0000006000027945 */ /* 0x000fe20003800000 */
[----:B------:R-:W-:Y:S02]  /*dcf0*/  IMAD R202, R201, 0x200, R190 ;  /* 0x00000200c9ca7824 */ /* 0x000fe400078e02be */
[----:B------:R-:W-:Y:S01]  /*dd00*/  IMAD.MOV.U32 R203, RZ, RZ, 0x40000040 ;  /* 0x40000040ffcb7424 */ /* 0x000fe200078e00ff */
[----:B-1----:R-:W-:Y:S06]  /*dd10*/  @P2 BRA `(.L_x_5477) ;  /* 0x0000000000082947 */ /* 0x002fec0003800000 */
[----:B------:R-:W1:Y:S02]  /*dd20*/  SYNCS.PHASECHK.TRANS64.TRYWAIT P2, [R199+URZ+0x38830], R188 ;  /* 0x038830bcc70075a7 */ /* 0x000e64000804017f */
[----:B-1----:R-:W-:Y:S05]  /*dd30*/  @!P2 BRA `(.L_x_5478) ;  /* 0x000001580090a947 */ /* 0x002fea0003800000 */
.L_x_5477:
[----:B------:R-:W-:Y:S05]  /*dd40*/  BSYNC B2 ;  /* 0x0000000000027941 */ /* 0x000fea0003800000 */
.L_x_5476:
[C---:B------:R-:W-:Y:S01]  /*dd50*/  R2UR UR6, R202.reuse ;  /* 0x00000000ca0672ca */ /* 0x040fe200000e0000 */
[----:B------:R-:W-:Y:S01]  /*dd60*/  WARPGROUP.ARRIVE ;  /* 0x00000000000079c5 */ /* 0x000fe20000000000 */
[----:B------:R-:W-:Y:S01]  /*dd70*/  R2UR UR7, R203 ;  /* 0x00000000cb0772ca */ /* 0x000fe200000e0000 */
[----:B------:R-:W-:Y:S01]  /*dd80*/  VIADD R204, R202, 0x2 ;  /* 0x00000002cacc7836 */ /* 0x000fe20000000000 */
[----:B------:R-:W-:Y:S01]  /*dd90*/  R2UR UR4, R4 ;  /* 0x00000000040472ca */ /* 0x000fe200000e0000 */
[----:B------:R-:W-:Y:S01]  /*dda0*/  IMAD.MOV.U32 R205, RZ, RZ, 0x40000040 ;  /* 0x40000040ffcd7424 */ /* 0x000fe200078e00ff */
[----:B------:R-:W-:Y:S01]  /*ddb0*/  R2UR UR5, R5 ;  /* 0x00000000050572ca */ /* 0x000fe200000e0000 */
[----:B------:R-:W-:-:S12]  /*ddc0*/  IMAD.MOV.U32 R203, RZ, RZ, 0x40000040 ;  /* 0x40000040ffcb7424 */ /* 0x000fd800078e00ff */
        /* <DEDUP_REMOVED lines=28> */
.L_x_5479:
[----:B------:R2:W3:Y:S01]  /*df90*/  SYNCS.PHASECHK.TRANS64.TRYWAIT P2, [R199+URZ+0x38850], R188 ;  /* 0x038850bcc70075a7 */ /* 0x0004e2000804017f */
[----:B------:R-:W-:Y:S05]  /*dfa0*/  @!P0 BRA `(.L_x_5480) ;  /* 0x0000000000048947 */ /* 0x000fea0003800000 */
[----:B------:R-:W-:Y:S01]  /*dfb0*/  BPT.TRAP 0x1 ;  /* 0x000000040000795c */ /* 0x000fe20000300000 */
.L_x_5480:
[----:B------:R-:W-:Y:S04]  /*dfc0*/  BSSY B2, `(.L_x_5481) ;  /* 0x0000004000027945 */ /* 0x000fe80003800000 */
[----:B---3--:R-:W-:Y:S05]  /*dfd0*/  @P2 BRA `(.L_x_5482) ;  /* 0x0000000000082947 */ /* 0x008fea0003800000 */
[----:B------:R-:W3:Y:S02]  /*dfe0*/  SYNCS.PHASECHK.TRANS64.TRYWAIT P2, [R199+URZ+0x38850], R188 ;  /* 0x038850bcc70075a7 */ /* 0x000ee4000804017f */
[----:B---3--:R-:W-:Y:S05]  /*dff0*/  @!P2 BRA `(.L_x_5483) ;  /* 0x0000015400f4a947 */ /* 0x008fea0003800000 */
.L_x_5482:
[----:B------:R-:W-:Y:S05]  /*e000*/  BSYNC B2 ;  /* 0x0000000000027941 */ /* 0x000fea0003800000 */
.L_x_5481:
[----:B------:R-:W-:Y:S01]  /*e010*/  IMAD R202, R201, 0x1000, R191 ;  /* 0x00001000c9ca7824 */ /* 0x000fe200078e02bf */
[----:B------:R-:W-:Y:S01]  /*e020*/  R2UR UR4, R2 ;  /* 0x00000000020472ca */ /* 0x000fe200000e0000 */
[----:B------:R-:W-:Y:S01]  /*e030*/  IMAD.MOV.U32 R203, RZ, RZ, 0x40000040 ;  /* 0x40000040ffcb7424 */ /* 0x000fe200078e00ff */
[----:B------:R-:W-:Y:S01]  /*e040*/  R2UR UR5, R3 ;  /* 0x00000000030572ca */ /* 0x000fe200000e0000 */
[----:B------:R-:W-:Y:S01]  /*e050*/  WARPGROUP.ARRIVE ;  /* 0x00000000000079c5 */ /* 0x000fe20000000000 */
[----:B------:R-:W-:Y:S01]  /*e060*/  R2UR UR6, R202 ;  /* 0x00000000ca0672ca */ /* 0x000fe200000e0000 */
[----:B------:R-:W-:Y:S01]  /*e070*/  VIADD R204, R2, 0x2 ;  /* 0x0000000202cc7836 */ /* 0x000fe20000000000 */
[----:B------:R-:W-:Y:S01]  /*e080*/  R2UR UR7, R203 ;  /* 0x00000000cb0772ca */ /* 0x000fe200000e0000 */
[----:B------:R-:W-:Y:S02]  /*e090*/  IMAD.MOV.U32 R205, RZ, RZ, 0x40000040 ;  /* 0x40000040ffcd7424 */ /* 0x000fe400078e00ff */
[----:B------:R-:W4:Y:S01]  /*e0a0*/  S2R R21, SR_TID.X ;  /* 0x0000000000157919 */ /* 0x000f220000002100 */
[----:B------:R-:W-:Y:S01]  /*e0b0*/  VIADD R206, R202, 0x800 ;  /* 0x00000800cace7836 */ /* 0x000fe20000000000 */
[----:B------:R-:W-:Y:S01]  /*e0c0*/  UISETP.NE.AND UP0, UPT, UR46, URZ, UPT ;  /* 0x0000003f2e00728c */ /* 0x000fe2000bf05270 */
[----:B------:R-:W-:-:S02]  /*e0d0*/  VIADD R207, R2, 0x800 ;  /* 0x0000080002cf7836 */ /* 0x000fc40000000000 */
[----:B0123--:R-:W-:-:S05]  /*e0e0*/  IMAD.MOV.U32 R188, RZ, RZ, 0x4 ;  /* 0x00000004ffbc7424 */ /* 0x00ffca00078e00ff */
        /* <DEDUP_REMOVED lines=9> */
[----:B----4-:R-:W-:-:S06]  /*e180*/  SHF.R.U32.HI R21, RZ, 0x7, R21 ;  /* 0x00000007ff157819 */ /* 0x010fcc0000011615 */
[----:B------:R-:W0:Y:S02]  /*e190*/  SHFL.IDX PT, R21, R21, RZ, 0x1f ;  /* 0x00001fff15157589 */ /* 0x000e2400000e0000 */
[----:B0-----:R-:W-:-:S04]  /*e1a0*/  ISETP.GT.AND P2, PT, R21, 0x7f, PT ;  /* 0x0000007f1500780c */ /* 0x001fc80003f44270 */
        /* <DEDUP_REMOVED lines=184> */
[----:B------:R-:W-:Y:S02]  /*ed30*/  R2UR UR4, R204 ;  /* 0x00000000cc0472ca */ /* 0x000fe400000e0000 */
[----:B------:R-:W-:Y:S02]  /*ed40*/  IADD3 R204, R206, R188, RZ ;  /* 0x000000bccecc7210 */ /* 0x000fe40007ffe0ff */
[----:B------:R-:W-:Y:S01]  /*ed50*/  R2UR UR7, R205 ;  /* 0x00000000cd0772ca */ /* 0x000fe200000e0000 */
[----:B------:R-:W-:Y:S01]  /*ed60*/  IMAD.MOV.U32 R205, RZ, RZ, 0xa00 ;  /* 0x00000a00ffcd7424 */ /* 0x000fe200078e00ff */
[----:B------:R-:W-:Y:S01]  /*ed70*/  R2UR UR6, R204 ;  /* 0x00000000cc0672ca */ /* 0x000fe200000e0000 */
[----:B------:R-:W-:-:S03]  /*ed80*/  IMAD.MOV.U32 R204, RZ, RZ, 0x28 ;  /* 0x00000028ffcc7424 */ /* 0x000fc600078e00ff */
[----:B------:R-:W-:Y:S02]  /*ed90*/  SEL R205, R205, 0x980, P2 ;  /* 0x00000980cdcd7807 */ /* 0x000fe40001000000 */
[----:B------:R-:W-:Y:S02]  /*eda0*/  SEL R204, R204, 0x26, P2 ;  /* 0x00000026cccc7807 */ /* 0x000fe40001000000 */
[----:B------:R-:W-:Y:S02]  /*edb0*/  LOP3.LUT R205, R205, 0xa00, RZ, 0xc0, !PT ;  /* 0x00000a00cdcd7812 */ /* 0x000fe400078ec0ff */
[----:B------:R-:W-:-:S04]  /*edc0*/  LOP3.LUT R207, R204, 0x6, RZ, 0xc0, !PT ;  /* 0x00000006cccf7812 */ /* 0x000fc800078ec0ff */
[CC--:B------:R-:W-:Y:S02]  /*edd0*/  IADD3 R204, R207.reuse, R205.reuse, R2 ;  /* 0x000000cdcfcc7210 */ /* 0x0c0fe40007ffe002 */
[----:B------:R-:W-:Y:S01]  /*ede0*/  IADD3 R206, R207, R205, R202 ;  /* 0x000000cdcfce7210 */ /* 0x000fe20007ffe0ca */
[----:B------:R-:W-:Y:S02]  /*edf0*/  IMAD.MOV.U32 R205, RZ, RZ, 0x40000040 ;  /* 0x40000040ffcd7424 */ /* 0x000fe400078e00ff */
[----:B------:R-:W-:Y:S01]  /*ee00*/  IMAD.MOV.U32 R207, RZ, RZ, 0x40000040 ;  /* 0x40000040ffcf7424 */ /* 0x000fe200078e00ff */
[----:B------:R-:W-:Y:S02]  /*ee10*/  WARPGROUP.DEPBAR.LE gsb0, 0x0 ;  /* 0x00008000000079c5 */ /* 0x000fe40000010000 */
[----:B------:R-:W-:-:S06]  /*ee20*/  WARPGROUP.ARRIVE ;  /* 0x00000000000079c5 */ /* 0x000fcc0000000000 */
[----:B------:R-:W-:Y:S01]  /*ee30*/  HGMMA.64x64x16.F32.BF16 R152, gdesc[UR4], R152, gsb0 ;  /* 0x00e00000049879f0 */ /* 0x000fe20008001898 */
[----:B------:R-:W-:Y:S02]  /*ee40*/  R2UR UR4, R204 ;  /* 0x00000000cc0472ca */ /* 0x000fe400000e0000 */
[----:B------:R-:W-:Y:S01]  /*ee50*/  R2UR UR5, R205 ;  /* 0x00000000cd0572ca */ /* 0x000fe200000e0000 */
[----:B------:R-:W-:Y:S01]  /*ee60*/  IMAD.MOV.U32 R205, RZ, RZ, 0x40000040 ;  /* 0x40000040ffcd7424 */ /* 0x000fe200078e00ff */
[----:B------:R-:W-:Y:S01]  /*ee70*/  R2UR UR6, R206 ;  /* 0x00000000ce0672ca */ /* 0x000fe200000e0000 */
[----:B------:R-:W-:Y:S01]  /*ee80*/  VIADD R206, R2, 0xa00 ;  /* 0x00000a0002ce7836 */ /* 0x000fe20000000000 */
[----:B------:R-:W-:Y:S01]  /*ee90*/  R2UR UR7, R207 ;  /* 0x00000000cf0772ca */ /* 0x000fe200000e0000 */
[----:B------:R-:W-:Y:S02]  /*eea0*/  VIADD R207, R202, 0xa00 ;  /* 0x00000a00cacf7836 */ /* 0x000fe40000000000 */
[----:B------:R-:W-:Y:S01]  /*eeb0*/  IMAD.IADD R204, R206, 0x1, R21 ;  /* 0x00000001cecc7824 */ /* 0x000fe200078e0215 */
[----:B------:R-:W-:-:S02]  /*eec0*/  WARPGROUP.DEPBAR.LE gsb0, 0x0 ;  /* 0x00008000000079c5 */ /* 0x000fc40000010000 */
[----:B------:R-:W-:-:S07]  /*eed0*/  WARPGROUP.ARRIVE ;  /* 0x00000000000079c5 */ /* 0x000fce0000000000 */
        /* <DEDUP_REMOVED lines=120> */
[--C-:B------:R-:W-:Y:S01]  /*f660*/  IMAD.IADD R204, R203, 0x1, R206.reuse ;  /* 0x00000001cbcc7824 */ /* 0x100fe200078e02ce */
[----:B------:R-:W-:Y:S01]  /*f670*/  R2UR UR5, R205 ;  /* 0x00000000cd0572ca */ /* 0x000fe200000e0000 */
[----:B------:R-:W-:Y:S02]  /*f680*/  IMAD.MOV.U32 R205, RZ, RZ, 0x40000040 ;  /* 0x40000040ffcd7424 */ /* 0x000fe400078e00ff */
[----:B------:R-:W-:Y:S01]  /*f690*/  IMAD.IADD R206, R188, 0x1, R206 ;  /* 0x00000001bcce7824 */ /* 0x000fe200078e02ce */
[----:B------:R-:W-:Y:S01]  /*f6a0*/  R2UR UR6, R204 ;  /* 0x00000000cc0672ca */ /* 0x000fe200000e0000 */
[----:B------:R-:W-:Y:S01]  /*f6b0*/  IMAD.IADD R204, R207, 0x1, R188 ;  /* 0x00000001cfcc7824 */ /* 0x000fe200078e02bc */
[----:B------:R-:W-:Y:S01]  /*f6c0*/  R2UR UR7, R205 ;  /* 0x00000000cd0772ca */ /* 0x000fe200000e0000 */
[----:B------:R-:W-:-:S02]  /*f6d0*/  IMAD.MOV.U32 R205, RZ, RZ, 0x40000040 ;  /* 0x40000040ffcd7424 */ /* 0x000fc400078e00ff */
[----:B------:R-:W-:Y:S02]  /*f6e0*/  IMAD.MOV.U32 R207, RZ, RZ, 0x40000040 ;  /* 0x40000040ffcf7424 */ /* 0x000fe400078e00ff */
[----:B------:R-:W-:Y:S02]  /*f6f0*/  IMAD.MOV.U32 R188, RZ, RZ, 0x1000 ;  /* 0x00001000ffbc7424 */ /* 0x000fe400078e00ff */
[----:B------:R-:W-:-:S03]  /*f700*/  IMAD.MOV.U32 R203, RZ, RZ, 0x40000040 ;  /* 0x40000040ffcb7424 */ /* 0x000fc600078e00ff */
[----:B------:R-:W-:Y:S02]  /*f710*/  SEL R188, R188, 0xf80, P2 ;  /* 0x00000f80bcbc7807 */ /* 0x000fe40001000000 */
[----:B------:R-:W-:Y:S02]  /*f720*/  PLOP3.LUT P2, PT, PT, PT, UP0, 0x40, 0x0 ;  /* 0x000000000000781c */ /* 0x000fe40003f4e808 */
[----:B------:R-:W-:-:S04]  /*f730*/  LOP3.LUT R188, R188, 0x1e00, RZ, 0xc0, !PT ;  /* 0x00001e00bcbc7812 */ /* 0x000fc800078ec0ff */
[----:B------:R-:W-:Y:S01]  /*f740*/  IADD3 R202, R21, R188, R202 ;  /* 0x000000bc15ca7210 */ /* 0x000fe20007ffe0ca */
[----:B------:R-:W-:Y:S02]  /*f750*/  WARPGROUP.DEPBAR.LE gsb0, 0x0 ;  /* 0x00008000000079c5 */ /* 0x000fe40000010000 */
[----:B------:R-:W-:-:S06]  /*f760*/  WARPGROUP.ARRIVE ;  /* 0x00000000000079c5 */ /* 0x000fcc0000000000 */
[----:B------:R-:W-:Y:S01]  /*f770*/  HGMMA.64x64x16.F32.BF16 R152, gdesc[UR4], R152, gsb0 ;  /* 0x00e00000049879f0 */ /* 0x000fe20008001898 */
[----:B------:R-:W-:Y:S02]  /*f780*/  R2UR UR4, R204 ;  /* 0x00000000cc0472ca */ /* 0x000fe400000e0000 */
[----:B------:R-:W-:Y:S01]  /*f790*/  R2UR UR5, R205 ;  /* 0x00000000cd0572ca */ /* 0x000fe200000e0000 */
[----:B------:R-:W-:Y:S01]  /*f7a0*/  IMAD.MOV.U32 R205, RZ, RZ, 0x40000040 ;  /* 0x40000040ffcd7424 */ /* 0x000fe200078e00ff */
[----:B------:R-:W-:Y:S02]  /*f7b0*/  R2UR UR6, R206 ;  /* 0x00000000ce0672ca */ /* 0x000fe400000e0000 */
[----:B------:R-:W-:Y:S02]  /*f7c0*/  R2UR UR7, R207 ;  /* 0x00000000cf0772ca */ /* 0x000fe400000e0000 */
[----:B------:R-:W-:Y:S01]  /*f7d0*/  IADD3 R204, R21, R188, R2 ;  /* 0x000000bc15cc7210 */ /* 0x000fe20007ffe002 */
[----:B------:R-:W-:-:S02]  /*f7e0*/  @!P1 VIADD R21, R199, 0x38840 ;  /* 0x00038840c7159836 */ /* 0x000fc40000000000 */
[----:B------:R-:W-:-:S03]  /*f7f0*/  IMAD.U32 R188, RZ, RZ, UR42 ;  /* 0x0000002affbc7e24 */ /* 0x000fc6000f8e00ff */
[----:B------:R-:W-:Y:S02]  /*f800*/  @!P1 PRMT R21, RZ, 0x654, R21 ;  /* 0x00000654ff159816 */ /* 0x000fe40000000015 */
[----:B------:R-:W-:Y:S01]  /*f810*/  LOP3.LUT R207, RZ, R188, RZ, 0x33, !PT ;  /* 0x000000bcffcf7212 */ /* 0x000fe200078e33ff */
        /* <DEDUP_REMOVED lines=11> */
[----:B------:R0:W-:Y:S02]  /*f8d0*/  @!P1 SYNCS.ARRIVE.TRANS64.RED.A1T0 RZ, [R21+URZ], RZ ;  /* 0x000000ff15ff99a7 */ /* 0x0001e4000810043f */
[----:B0-----:R-:W-:-:S05]  /*f8e0*/  IMAD.SHL.U32 R21, R20, 0x40, RZ ;  /* 0x0000004014157824 */ /* 0x001fca00078e00ff */
[----:B------:R-:W-:-:S04]  /*f8f0*/  IADD3 R202, R23, 0x1, -R21 ;  /* 0x0000000117ca7810 */ /* 0x000fc80007ffe815 */
[----:B------:R-:W-:-:S05]  /*f900*/  IADD3 R202, -R185, R202, -R184 ;  /* 0x000000cab9ca7210 */ /* 0x000fca0007ffe9b8 */
[----:B------:R-:W-:Y:S02]  /*f910*/  IMAD.IADD R207, R207, 0x1, R202 ;  /* 0x00000001cfcf7824 */ /* 0x000fe400078e02ca */
[----:B------:R-:W-:Y:S02]  /*f920*/  VIADD R206, R202, UR45 ;  /* 0x0000002dcace7c36 */ /* 0x000fe40008000000 */
[C---:B------:R-:W-:Y:S02]  /*f930*/  IMAD.IADD R204, R0.reuse, 0x1, R207 ;  /* 0x0000000100cc7824 */ /* 0x040fe400078e02cf */
[----:B------:R-:W-:Y:S01]  /*f940*/  IMAD.IADD R205, R0, 0x1, R206 ;  /* 0x0000000100cd7824 */ /* 0x000fe200078e02ce */
[----:B------:R-:W-:Y:S06]  /*f950*/  @P2 BRA `(.L_x_5484) ;  /* 0x0000000000582947 */ /* 0x000fec0003800000 */
[----:B------:R-:W-:Y:S01]  /*f960*/  IADD3 R223, R0, R23, -R184 ;  /* 0x0000001700df7210 */ /* 0x000fe20007ffe8b8 */
[----:B------:R-:W-:Y:S03]  /*f970*/  BSSY B2, `(.L_x_5485) ;  /* 0x0000010000027945 */ /* 0x000fe60003800000 */
        /* <DEDUP_REMOVED lines=10> */
.L_x_5486:
[----:B------:R-:W-:-:S05]  /*fa20*/  IMAD.U32 R222, RZ, RZ, UR41 ;  /* 0x00000029ffde7e24 */ /* 0x000fca000f8e00ff */
[----:B------:R-:W-:-:S13]  /*fa30*/  ISETP.NE.AND P2, PT, R222, 0x1, PT ;  /* 0x00000001de00780c */ /* 0x000fda0003f45270 */
[----:B------:R-:W0:Y:S02]  /*fa40*/  @P2 LDC.64 R202, c[0x0][0xae0] ;  /* 0x0002b800ffca2b82 */ /* 0x000e240000000a00 */
[----:B0-----:R-:W-:-:S05]  /*fa50*/  @P2 IMAD.HI.U32 R202, R223, R202, RZ ;  /* 0x000000cadfca2227 */ /* 0x001fca00078e00ff */
[----:B------:R-:W-:-:S07]  /*fa60*/  @P2 SHF.R.U32.HI R223, RZ, R203, R202 ;  /* 0x000000cbffdf2219 */ /* 0x000fce00000116ca */
.L_x_5487:
[----:B------:R-:W-:Y:S05]  /*fa70*/  BSYNC B2 ;  /* 0x0000000000027941 */ /* 0x000fea0003800000 */
.L_x_5485:
[----:B------:R-:W-:-:S04]  /*fa80*/  IMAD R202, R223, R222, -R21 ;  /* 0x000000dedfca7224 */ /* 0x000fc800078e0a15 */
[----:B------:R-:W-:-:S05]  /*fa90*/  IMAD.IADD R203, R202, 0x1, -R185 ;  /* 0x00000001cacb7824 */ /* 0x000fca00078e0ab9 */
[----:B------:R-:W-:Y:S02]  /*faa0*/  VIADDMNMX R205, R203, R222, R205, PT ;  /* 0x000000decbcd7246 */ /* 0x000fe400038001cd */
[----:B------:R-:W-:-:S07]  /*fab0*/  VIMNMX R204, R204, R203, !PT ;  /* 0x000000cbcccc7248 */ /* 0x000fce0007fe0100 */
.L_x_5484:
        /* <DEDUP_REMOVED lines=57> */
[----:B------:R-:W-:Y:S01]  /*fe50*/  IMAD.U32 R168, RZ, RZ, UR41 ;  /* 0x00000029ffa87e24 */ /* 0x000fe2000f8e00ff */
[----:B------:R-:W-:-:S04]  /*fe60*/  IADD3 R169, R0, R23, -R184 ;  /* 0x0000001700a97210 */ /* 0x000fc80007ffe8b8 */
[----:B------:R-:W-:Y:S01]  /*fe70*/  ISETP.NE.AND P3, PT, R168, 0x1, PT ;  /* 0x00000001a800780c */ /* 0x000fe20003f65270 */
[----:B------:R-:W-:-:S05]  /*fe80*/  VIADD R169, R169, 0x8 ;  /* 0x00000008a9a97836 */ /* 0x000fca0000000000 */
[----:B------:R-:W-:-:S07]  /*fe90*/  LOP3.LUT R169, RZ, R169, RZ, 0x33, !PT ;  /* 0x000000a9ffa97212 */ /* 0x000fce00078e33ff */
[----:B------:R-:W0:Y:S02]  /*fea0*/  @P3 LDC.64 R152, c[0x0][0xae0] ;  /* 0x0002b800ff983b82 */ /* 0x000e240000000a00 */
[----:B0-----:R-:W-:-:S05]  /*feb0*/  @P3 IMAD.HI.U32 R152, R169, R152, RZ ;  /* 0x00000098a9983227 */ /* 0x001fca00078e00ff */
[----:B------:R-:W-:-:S04]  /*fec0*/  @P3 SHF.R.U32.HI R169, RZ, R153, R152 ;  /* 0x00000099ffa93219 */ /* 0x000fc80000011698 */
[----:B------:R-:W-:Y:S01]  /*fed0*/  LOP3.LUT R152, RZ, R169, RZ, 0x33, !PT ;  /* 0x000000a9ff987212 */ /* 0x000fe200078e33ff */
[----:B------:R-:W-:Y:S06]  /*fee0*/  BRA `(.L_x_5491) ;  /* 0x0000000000187947 */ /* 0x000fec0003800000 */
.L_x_5490:
[----:B------:R-:W-:-:S05]  /*fef0*/  IMAD.U32 R168, RZ, RZ, UR41 ;  /* 0x00000029ffa87e24 */ /* 0x000fca000f8e00ff */
[----:B------:R-:W-:-:S13]  /*ff00*/  ISETP.NE.AND P3, PT, R168, 0x1, PT ;  /* 0x00000001a800780c */ /* 0x000fda0003f65270 */
[----:B------:R-:W0:Y:S02]  /*ff10*/  @P3 LDC.64 R152, c[0x0][0xae0] ;  /* 0x0002b800ff983b82 */ /* 0x000e240000000a00 */
[----:B0-----:R-:W-:-:S04]  /*ff20*/  @P3 IMAD.HI.U32 R204, R200, R152, RZ ;  /* 0x00000098c8cc3227 */ /* 0x001fc800078e00ff */
[----:B------:R-:W-:Y:S01]  /*ff30*/  IMAD.MOV.U32 R152, RZ, RZ, R200 ;  /* 0x000000ffff987224 */ /* 0x000fe200078e00c8 */
[----:B------:R-:W-:-:S07]  /*ff40*/  @P3 SHF.R.U32.HI R152, RZ, R153, R204 ;  /* 0x00000099ff983219 */ /* 0x000fce00000116cc */
.L_x_5491:
[----:B------:R-:W-:Y:S05]  /*ff50*/  BSYNC B2 ;  /* 0x0000000000027941 */ /* 0x000fea0003800000 */
.L_x_5489:
[----:B------:R-:W-:-:S04]  /*ff60*/  IMAD R152, R152, R168, -R21 ;  /* 0x000000a898987224 */ /* 0x000fc800078e0a15 */
[----:B------:R-:W-:-:S05]  /*ff70*/  IMAD.IADD R21, R152, 0x1, -R185 ;  /* 0x0000000198157824 */ /* 0x000fca00078e0ab9 */
[----:B------:R-:W-:Y:S02]  /*ff80*/  VIADDMNMX R206, R21, R168, R206, PT ;  /* 0x000000a815ce7246 */ /* 0x000fe400038001ce */
[----:B------:R-:W-:-:S07]  /*ff90*/  VIMNMX R207, R207, R21, !PT ;  /* 0x00000015cfcf7248 */ /* 0x000fce0007fe0100 */
.L_x_5488:
[----:B------:R-:W-:Y:S01]  /*ffa0*/  FMNMX.FTZ R152, R202, R14, !PT ;  /* 0x0000000eca987209 */ /* 0x000fe20007810000 */
[----:B------:R-:W-:Y:S01]  /*ffb0*/  IMAD.MOV.U32 R169, RZ, RZ, 0x40000040 ;  /* 0x40000040ffa97424 */ /* 0x000fe200078e00ff */
[----:B------:R-:W-:Y:S01]  /*ffc0*/  ISETP.GT.AND P4, PT, R207, 0x9, P2 ;  /* 0x00000009cf00780c */ /* 0x000fe20001784270 */
[----:B------:R-:W-:Y:S01]  /*ffd0*/  IMAD R168, R201, 0x1000, R193 ;  /* 0x00001000c9a87824 */ /* 0x000fe200078e02c1 */
[----:B------:R-:W-:Y:S01]  /*ffe0*/  FMNMX.FTZ R21, R203, R152, !PT ;  /* 0x00000098cb157209 */ /* 0x000fe20007810000 */
[----:B------:R-:W-:Y:S01]  /*fff0*/  @!P1 VIADD R199, R199, 0x38860 ;  /* 0x00038860c7c79836 */ /* 0x000fe20000000000 */
[C---:B------:R-:W-:Y:S02]  /*10000*/  ISETP.GT.AND P6, PT, R207.reuse, 0x8, P2 ;  /* 0x00000008cf00780c */ /* 0x040fe400017c4270 */
[----:B------:R-:W-:Y:S02]  /*10010*/  FMNMX.FTZ R152, R156, R21, !PT ;  /* 0x000000159c987209 */ /* 0x000fe40007810000 */
[----:B------:R-:W-:-:S02]  /*10020*/  ISETP.GT.AND P5, PT, R207, 0x10, P2 ;  /* 0x00000010cf00780c */ /* 0x000fc400017a4270 */
[----:B------:R-:W-:Y:S02]  /*10030*/  FMNMX.FTZ R21, R157, R152, !PT ;  /* 0x000000989d157209 */ /* 0x000fe40007810000 */
[----:B------:R-:W-:Y:S02]  /*10040*/  ISETP.LT.OR P4, PT, R206, 0xa, P4 ;  /* 0x0000000ace00780c */ /* 0x000fe40002781670 */
[----:B------:R-:W-:Y:S02]  /*10050*/  FMNMX.FTZ R152, R160, R21, !PT ;  /* 0x00000015a0987209 */ /* 0x000fe40007810000 */
[C---:B------:R-:W-:Y:S02]  /*10060*/  ISETP.LT.OR P6, PT, R206.reuse, 0x9, P6 ;  /* 0x00000009ce00780c */ /* 0x040fe400037c1670 */
        /* <DEDUP_REMOVED lines=9> */
[----:B------:R-:W-:Y:S02]  /*10100*/  FSEL R162, R162, -INF , !P5 ;  /* 0xff800000a2a27808 */ /* 0x000fe40006800000 */
[----:B------:R-:W-:Y:S02]  /*10110*/  FMNMX.FTZ R152, R172, R21, !PT ;  /* 0x00000015ac987209 */ /* 0x000fe40007810000 */
[----:B------:R-:W-:Y:S02]  /*10120*/  ISETP.GT.AND P6, PT, R207, 0x18, P2 ;  /* 0x00000018cf00780c */ /* 0x000fe400017c4270 */
[----:B------:R-:W-:Y:S02]  /*10130*/  FMNMX.FTZ R21, R173, R152, !PT ;  /* 0x00000098ad157209 */ /* 0x000fe40007810000 */
[----:B------:R-:W-:-:S02]  /*10140*/  ISETP.GT.AND P5, PT, R207, 0x20, P2 ;  /* 0x00000020cf00780c */ /* 0x000fc400017a4270 */
[----:B------:R-:W-:Y:S02]  /*10150*/  FMNMX.FTZ R152, R176, R21, !PT ;  /* 0x00000015b0987209 */ /* 0x000fe40007810000 */
[----:B------:R-:W-:Y:S02]  /*10160*/  ISETP.LT.OR P4, PT, R206, 0x1a, P4 ;  /* 0x0000001ace00780c */ /* 0x000fe40002781670 */
[----:B------:R-:W-:Y:S02]  /*10170*/  FMNMX.FTZ R21, R177, R152, !PT ;  /* 0x00000098b1157209 */ /* 0x000fe40007810000 */
[----:B------:R-:W-:Y:S02]  /*10180*/  R2UR UR7, R169 ;  /* 0x00000000a90772ca */ /* 0x000fe400000e0000 */
[----:B------:R-:W-:Y:S02]  /*10190*/  FMNMX.FTZ R152, R180, R21, !PT ;  /* 0x00000015b4987209 */ /* 0x000fe40007810000 */
[----:B------:R-:W-:-:S02]  /*101a0*/  ISETP.LT.OR P6, PT, R206, 0x19, P6 ;  /* 0x00000019ce00780c */ /* 0x000fc400037c1670 */
[----:B------:R-:W-:Y:S02]  /*101b0*/  FMNMX.FTZ R152, R181, R152, !PT ;  /* 0x00000098b5987209 */ /* 0x000fe40007810000 */
[----:B------:R-:W-:Y:S02]  /*101c0*/  ISETP.LT.OR P5, PT, R206, 0x21, P5 ;  /* 0x00000021ce00780c */ /* 0x000fe40002fa1670 */
[----:B------:R-:W-:Y:S01]  /*101d0*/  FSEL R167, R167, -INF , !P4 ;  /* 0xff800000a7a77808 */ /* 0x000fe20006000000 */
[----:B------:R-:W0:Y:S01]  /*101e0*/  SHFL.BFLY PT, R21, R152, 0x2, 0x1f ;  /* 0x0c401f0098157f89 */ /* 0x000e2200000e0000 */
[C---:B------:R-:W-:Y:S02]  /*101f0*/  ISETP.GT.AND P4, PT, R207.reuse, RZ, P2 ;  /* 0x000000ffcf00720c */ /* 0x040fe40001784270 */
[----:B------:R-:W-:Y:S02]  /*10200*/  FSEL R166, R166, -INF , !P6 ;  /* 0xff800000a6a67808 */ /* 0x000fe40007000000 */
[----:B------:R-:W-:-:S02]  /*10210*/  ISETP.GT.AND P6, PT, R207, 0x28, P2 ;  /* 0x00000028cf00780c */ /* 0x000fc400017c4270 */
[----:B------:R-:W-:Y:S02]  /*10220*/  ISETP.GT.AND P3, PT, R207, 0x1, P2 ;  /* 0x00000001cf00780c */ /* 0x000fe40001764270 */
[C---:B------:R-:W-:Y:S02]  /*10230*/  ISETP.LT.OR P4, PT, R206.reuse, 0x1, P4 ;  /* 0x00000001ce00780c */ /* 0x040fe40002781670 */
[C---:B------:R-:W-:Y:S02]  /*10240*/  ISETP.LT.OR P6, PT, R206.reuse, 0x29, P6 ;  /* 0x00000029ce00780c */ /* 0x040fe400037c1670 */
[----:B------:R-:W-:Y:S02]  /*10250*/  ISETP.LT.OR P3, PT, R206, 0x2, P3 ;  /* 0x00000002ce00780c */ /* 0x000fe40001f61670 */
[----:B------:R-:W-:Y:S02]  /*10260*/  FSEL R154, R154, -INF , !P4 ;  /* 0xff8000009a9a7808 */ /* 0x000fe40006000000 */
[----:B------:R-:W-:-:S02]  /*10270*/  FSEL R204, R174, -INF , !P6 ;  /* 0xff800000aecc7808 */ /* 0x000fc40007000000 */
[----:B------:R-:W-:Y:S02]  /*10280*/  FSEL R155, R155, -INF , !P3 ;  /* 0xff8000009b9b7808 */ /* 0x000fe40005800000 */
[----:B------:R-:W-:Y:S02]  /*10290*/  FMNMX.FTZ R174, R154, R15, !PT ;  /* 0x0000000f9aae7209 */ /* 0x000fe40007810000 */
[----:B------:R-:W-:Y:S02]  /*102a0*/  ISETP.GT.AND P3, PT, R207, 0x11, P2 ;  /* 0x00000011cf00780c */ /* 0x000fe40001764270 */
[----:B0-----:R-:W-:Y:S02]  /*102b0*/  FMNMX.FTZ R169, R152, R21, !PT ;  /* 0x0000001598a97209 */ /* 0x001fe40007810000 */
[----:B------:R-:W-:Y:S02]  /*102c0*/  FSEL R152, R170, -INF , !P5 ;  /* 0xff800000aa987808 */ /* 0x000fe40006800000 */
[----:B------:R-:W-:Y:S01]  /*102d0*/  FMNMX.FTZ R21, R155, R174, !PT ;  /* 0x000000ae9b157209 */ /* 0x000fe20007810000 */
[----:B------:R-:W0:Y:S01]  /*102e0*/  SHFL.BFLY PT, R170, R169, 0x1, 0x1f ;  /* 0x0c201f00a9aa7f89 */ /* 0x000e2200000e0000 */
[----:B------:R-:W-:-:S02]  /*102f0*/  ISETP.LT.OR P3, PT, R206, 0x12, P3 ;  /* 0x00000012ce00780c */ /* 0x000fc40001f61670 */
[----:B------:R-:W-:Y:S02]  /*10300*/  FMNMX.FTZ R174, R158, R21, !PT ;  /* 0x000000159eae7209 */ /* 0x000fe40007810000 */
[----:B------:R-:W-:Y:S02]  /*10310*/  FSEL R163, R163, -INF , !P3 ;  /* 0xff800000a3a37808 */ /* 0x000fe40005800000 */
[----:B------:R-:W-:Y:S02]  /*10320*/  ISETP.GT.AND P3, PT, R207, 0x21, P2 ;  /* 0x00000021cf00780c */ /* 0x000fe40001764270 */
[----:B------:R-:W-:Y:S02]  /*10330*/  FMNMX.FTZ R21, R159, R174, !PT ;  /* 0x000000ae9f157209 */ /* 0x000fe40007810000 */
[----:B------:R-:W-:Y:S02]  /*10340*/  ISETP.LT.OR P3, PT, R206, 0x22, P3 ;  /* 0x00000022ce00780c */ /* 0x000fe40001f61670 */
[----:B------:R-:W-:-:S02]  /*10350*/  ISETP.GT.AND P5, PT, R207, 0x29, P2 ;  /* 0x00000029cf00780c */ /* 0x000fc400017a4270 */
[----:B------:R-:W-:Y:S02]  /*10360*/  FSEL R153, R171, -INF , !P3 ;  /* 0xff800000ab997808 */ /* 0x000fe40005800000 */
[C---:B------:R-:W-:Y:S02]  /*10370*/  ISETP.GT.AND P3, PT, R207.reuse, 0x30, P2 ;  /* 0x00000030cf00780c */ /* 0x040fe40001764270 */
[C---:B------:R-:W-:Y:S02]  /*10380*/  ISETP.LT.OR P5, PT, R206.reuse, 0x2a, P5 ;  /* 0x0000002ace00780c */ /* 0x040fe40002fa1670 */
[----:B------:R-:W-:Y:S02]  /*10390*/  ISETP.GT.AND P4, PT, R207, 0x31, P2 ;  /* 0x00000031cf00780c */ /* 0x000fe40001784270 */
[----:B------:R-:W-:Y:S02]  /*103a0*/  ISETP.LT.OR P3, PT, R206, 0x31, P3 ;  /* 0x00000031ce00780c */ /* 0x000fe40001f61670 */
[----:B0-----:R-:W-:-:S02]  /*103b0*/  FMNMX.FTZ R169, R169, R170, !PT ;  /* 0x000000aaa9a97209 */ /* 0x001fc40007810000 */
[----:B------:R-:W-:Y:S01]  /*103c0*/  FMNMX.FTZ R170, R162, R21, !PT ;  /* 0x00000015a2aa7209 */ /* 0x000fe20007810000 */
[----:B------:R-:W-:Y:S01]  /*103d0*/  IMAD.U32 R21, RZ, RZ, UR40 ;  /* 0x00000028ff157e24 */ /* 0x000fe2000f8e00ff */
[----:B------:R-:W-:Y:S02]  /*103e0*/  FSEL R205, R175, -INF , !P5 ;  /* 0xff800000afcd7808 */ /* 0x000fe40006800000 */
[----:B------:R-:W-:Y:S02]  /*103f0*/  FMNMX.FTZ R171, R163, R170, !PT ;  /* 0x000000aaa3ab7209 */ /* 0x000fe40007810000 */
[C---:B------:R-:W-:Y:S02]  /*10400*/  ISETP.GT.AND P6, PT, R207.reuse, 0x38, P2 ;  /* 0x00000038cf00780c */ /* 0x040fe400017c4270 */
[----:B------:R-:W-:Y:S02]  /*10410*/  FMNMX.FTZ R170, R166, R171, !PT ;  /* 0x000000aba6aa7209 */ /* 0x000fe40007810000 */
[----:B------:R-:W-:-:S02]  /*10420*/  ISETP.GT.AND P2, PT, R207, 0x39, P2 ;  /* 0x00000039cf00780c */ /* 0x000fc40001744270 */
[----:B------:R-:W-:Y:S02]  /*10430*/  FMNMX.FTZ R171, R167, R170, !PT ;  /* 0x000000aaa7ab7209 */ /* 0x000fe40007810000 */
[----:B------:R-:W-:Y:S02]  /*10440*/  ISETP.LT.OR P4, PT, R206, 0x32, P4 ;  /* 0x00000032ce00780c */ /* 0x000fe40002781670 */
[----:B------:R-:W-:Y:S02]  /*10450*/  FMNMX.FTZ R170, R152, R171, !PT ;  /* 0x000000ab98aa7209 */ /* 0x000fe40007810000 */
[----:B------:R-:W-:Y:S02]  /*10460*/  FSEL R207, R178, -INF , !P3 ;  /* 0xff800000b2cf7808 */ /* 0x000fe40005800000 */
[----:B------:R-:W-:Y:S02]  /*10470*/  FMNMX.FTZ R171, R153, R170, !PT ;  /* 0x000000aa99ab7209 */ /* 0x000fe40007810000 */
[----:B------:R-:W-:-:S02]  /*10480*/  ISETP.LT.OR P6, PT, R206, 0x39, P6 ;  /* 0x00000039ce00780c */ /* 0x000fc400037c1670 */
[----:B------:R-:W-:Y:S02]  /*10490*/  FMNMX.FTZ R170, R204, R171, !PT ;  /* 0x000000abccaa7209 */ /* 0x000fe40007810000 */
[----:B------:R-:W-:Y:S02]  /*104a0*/  FSEL R226, R179, -INF , !P4 ;  /* 0xff800000b3e27808 */ /* 0x000fe40006000000 */
[----:B------:R-:W-:Y:S02]  /*104b0*/  FMNMX.FTZ R170, R205, R170, !PT ;  /* 0x000000aacdaa7209 */ /* 0x000fe40007810000 */
[----:B------:R-:W-:Y:S01]  /*104c0*/  ISETP.LT.OR P2, PT, R206, 0x3a, P2 ;  /* 0x0000003ace00780c */ /* 0x000fe20001741670 */
[----:B------:R-:W-:Y:S01]  /*104d0*/  FMUL.FTZ R206, R169, R21 ;  /* 0x00000015a9ce7220 */ /* 0x000fe20000410000 */
[----:B------:R-:W-:Y:S02]  /*104e0*/  FMNMX.FTZ R171, R207, R170, !PT ;  /* 0x000000aacfab7209 */ /* 0x000fe40007810000 */
[----:B------:R-:W-:-:S02]  /*104f0*/  FSEL R182, R182, -INF , !P6 ;  /* 0xff800000b6b67808 */ /* 0x000fc40007000000 */
[----:B------:R-:W-:Y:S02]  /*10500*/  FMNMX.FTZ R171, R226, R171, !PT ;  /* 0x000000abe2ab7209 */ /* 0x000fe40007810000 */
[----:B------:R-:W-:Y:S02]  /*10510*/  FSEL R183, R183, -INF , !P2 ;  /* 0xff800000b7b77808 */ /* 0x000fe40005000000 */
[----:B------:R-:W-:Y:S02]  /*10520*/  FMNMX.FTZ R178, R182, R171, !PT ;  /* 0x000000abb6b27209 */ /* 0x000fe40007810000 */
[----:B------:R-:W-:Y:S02]  /*10530*/  FSETP.NEU.FTZ.AND P5, PT, R169, -INF , PT ;  /* 0xff800000a900780b */ /* 0x000fe40003fbd000 */
[----:B------:R-:W-:Y:S02]  /*10540*/  FMNMX.FTZ R178, R183, R178, !PT ;  /* 0x000000b2b7b27209 */ /* 0x000fe40007810000 */
[----:B------:R-:W-:-:S02]  /*10550*/  FSEL R206, R206, RZ, P5 ;  /* 0x000000ffcece7208 */ /* 0x000fc40002800000 */
[----:B------:R-:W-:Y:S01]  /*10560*/  R2UR UR6, R168 ;  /* 0x00000000a80672ca */ /* 0x000fe200000e0000 */
[----:B------:R-:W0:Y:S01]  /*10570*/  SHFL.BFLY PT, R179, R178, 0x2, 0x1f ;  /* 0x0c401f00b2b37f89 */ /* 0x000e2200000e0000 */
[----:B------:R-:W-:Y:S01]  /*10580*/  @!P1 PRMT R199, RZ, 0x654, R199 ;  /* 0x00000654ffc79816 */ /* 0x000fe200000000c7 */
[-CC-:B------:R-:W-:Y:S01]  /*10590*/  FFMA.FTZ R227, R157, R21.reuse, -R206.reuse ;  /* 0x000000159de37223 */ /* 0x180fe200000108ce */
[-CC-:B------:R-:W-:Y:S01]  /*105a0*/  FFMA.FTZ R157, R160, R21.reuse, -R206.reuse ;  /* 0x00000015a09d7223 */ /* 0x180fe200000108ce */
[-CC-:B------:R-:W-:Y:S01]  /*105b0*/  FFMA.FTZ R170, R161, R21.reuse, -R206.reuse ;  /* 0x00000015a1aa7223 */ /* 0x180fe200000108ce */
[----:B------:R-:W-:Y:S01]  /*105c0*/  FSEL R161, R169, RZ, P5 ;  /* 0x000000ffa9a17208 */ /* 0x000fe20002800000 */
        /* <DEDUP_REMOVED lines=13> */
[----:B------:R-:W-:-:S02]  /*106a0*/  FFMA.FTZ R181, R181, R21, -R206 ;  /* 0x00000015b5b57223 */ /* 0x000fc400000108ce */
[----:B------:R-:W-:Y:S01]  /*106b0*/  MUFU.EX2 R203, R203 ;  /* 0x000000cb00cb7308 */ /* 0x000fe20000000800 */
[----:B0-----:R-:W-:-:S05]  /*106c0*/  FMNMX.FTZ R160, R178, R179, !PT ;  /* 0x000000b3b2a07209 */ /* 0x001fca0007810000 */
[----:B------:R-:W0:Y:S02]  /*106d0*/  SHFL.BFLY PT, R179, R160, 0x1, 0x1f ;  /* 0x0c201f00a0b37f89 */ /* 0x000e2400000e0000 */
[----:B------:R-:W-:Y:S08]  /*106e0*/  MUFU.EX2 R156, R156 ;  /* 0x0000009c009c7308 */ /* 0x000ff00000000800 */
[----:B------:R-:W-:Y:S08]  /*106f0*/  MUFU.EX2 R227, R227 ;  /* 0x000000e300e37308 */ /* 0x000ff00000000800 */
[----:B------:R-:W-:Y:S01]  /*10700*/  MUFU.EX2 R157, R157 ;  /* 0x0000009d009d7308 */ /* 0x000fe20000000800 */
[----:B0-----:R-:W-:Y:S01]  /*10710*/  FMNMX.FTZ R179, R160, R179, !PT ;  /* 0x000000b3a0b37209 */ /* 0x001fe20007810000 */
[----:B------:R-:W-:-:S06]  /*10720*/  IMAD.MOV R160, RZ, RZ, -R196 ;  /* 0x000000ffffa07224 */ /* 0x000fcc00078e0ac4 */
[----:B------:R-:W-:Y:S01]  /*10730*/  MUFU.EX2 R170, R170 ;  /* 0x000000aa00aa7308 */ /* 0x000fe20000000800 */
[----:B------:R-:W-:Y:S02]  /*10740*/  FSETP.NEU.FTZ.AND P3, PT, R179, -INF , PT ;  /* 0xff800000b300780b */ /* 0x000fe40003f7d000 */
[----:B------:R-:W-:Y:S01]  /*10750*/  ISETP.NE.AND P2, PT, R185, R160, PT ;  /* 0x000000a0b900720c */ /* 0x000fe20003f45270 */
[----:B------:R-:W-:Y:S01]  /*10760*/  FADD.FTZ R160, -R161, R14 ;  /* 0x0000000ea1a07221 */ /* 0x000fe20000010100 */
[C---:B------:R-:W-:Y:S01]  /*10770*/  FSEL R164, R179.reuse, RZ, P3 ;  /* 0x000000ffb3a47208 */ /* 0x040fe20001800000 */
[-C--:B------:R-:W-:Y:S02]  /*10780*/  FMUL.FTZ R161, R179, R21.reuse ;  /* 0x00000015b3a17220 */ /* 0x080fe40000410000 */
[----:B------:R0:W-:Y:S01]  /*10790*/  MUFU.EX2 R14, R181 ;  /* 0x000000b5000e7308 */ /* 0x0001e20000000800 */
[----:B------:R-:W-:Y:S01]  /*107a0*/  FMUL.FTZ R160, R160, R21 ;  /* 0x00000015a0a07220 */ /* 0x000fe20000410000 */
[----:B------:R-:W-:Y:S01]  /*107b0*/  FADD.FTZ R164, -R164, R15 ;  /* 0x0000000fa4a47221 */ /* 0x000fe20000010100 */
[----:B------:R-:W-:-:S03]  /*107c0*/  FSEL R161, R161, RZ, P3 ;  /* 0x000000ffa1a17208 */ /* 0x000fc60001800000 */
[-C--:B------:R-:W-:Y:S02]  /*107d0*/  FMUL.FTZ R222, R164, R21.reuse ;  /* 0x00000015a4de7220 */ /* 0x080fe40000410000 */
[----:B------:R-:W1:Y:S01]  /*107e0*/  MUFU.EX2 R160, R160 ;  /* 0x000000a000a07308 */ /* 0x000e620000000800 */
[-CC-:B------:R-:W-:Y:S01]  /*107f0*/  FFMA.FTZ R206, R154, R21.reuse, -R161.reuse ;  /* 0x000000159ace7223 */ /* 0x180fe200000108a1 */
[-CC-:B------:R-:W-:Y:S01]  /*10800*/  FFMA.FTZ R154, R158, R21.reuse, -R161.reuse ;  /* 0x000000159e9a7223 */ /* 0x180fe200000108a1 */
[----:B------:R-:W-:Y:S02]  /*10810*/  @!P2 IMAD R19, R19, 0x40, R194 ;  /* 0x000000401313a824 */ /* 0x000fe400078e02c2 */
[-CC-:B------:R-:W-:Y:S01]  /*10820*/  FFMA.FTZ R165, R155, R21.reuse, -R161.reuse ;  /* 0x000000159ba57223 */ /* 0x180fe200000108a1 */
[-CC-:B------:R-:W-:Y:S01]  /*10830*/  FFMA.FTZ R164, R159, R21.reuse, -R161.reuse ;  /* 0x000000159fa47223 */ /* 0x180fe200000108a1 */
[-CC-:B0-----:R-:W-:Y:S01]  /*10840*/  FFMA.FTZ R181, R163, R21.reuse, -R161.reuse ;  /* 0x00000015a3b57223 */ /* 0x181fe200000108a1 */
[-CC-:B------:R-:W-:Y:S01]  /*10850*/  FFMA.FTZ R162, R162, R21.reuse, -R161.reuse ;  /* 0x00000015a2a27223 */ /* 0x180fe200000108a1 */
[----:B------:R-:W0:Y:S01]  /*10860*/  MUFU.EX2 R158, R222 ;  /* 0x000000de009e7308 */ /* 0x000e220000000800 */
        /* <DEDUP_REMOVED lines=8> */
[----:B-1----:R-:W-:Y:S01]  /*108f0*/  FFMA.FTZ R6, R160, R6, R202 ;  /* 0x00000006a0067223 */ /* 0x002fe200000100ca */
[----:B------:R-:W-:Y:S01]  /*10900*/  F2FP.BF16.F32.PACK_AB R152, R203, R202 ;  /* 0x000000cacb98723e */ /* 0x000fe200000010ff */
[-C--:B------:R-:W-:Y:S01]  /*10910*/  FMUL.FTZ R24, R24, R160.reuse ;  /* 0x000000a018187220 */ /* 0x080fe20000410000 */
[-C--:B------:R-:W-:Y:S01]  /*10920*/  FMUL.FTZ R25, R25, R160.reuse ;  /* 0x000000a019197220 */ /* 0x080fe20000410000 */
[-C--:B------:R-:W-:Y:S01]  /*10930*/  FMUL.FTZ R28, R28, R160.reuse ;  /* 0x000000a01c1c7220 */ /* 0x080fe20000410000 */
[-C--:B------:R-:W-:Y:S01]  /*10940*/  FMUL.FTZ R29, R29, R160.reuse ;  /* 0x000000a01d1d7220 */ /* 0x080fe20000410000 */
[----:B------:R-:W-:Y:S01]  /*10950*/  FMUL.FTZ R32, R32, R160 ;  /* 0x000000a020207220 */ /* 0x000fe20000410000 */
[----:B------:R-:W1:Y:S01]  /*10960*/  MUFU.EX2 R153, R165 ;  /* 0x000000a500997308 */ /* 0x000e620000000800 */
[-CC-:B--2---:R-:W-:Y:S01]  /*10970*/  FFMA.FTZ R206, R207, R21.reuse, -R161.reuse ;  /* 0x00000015cfce7223 */ /* 0x184fe200000108a1 */
[-CC-:B------:R-:W-:Y:S01]  /*10980*/  FFMA.FTZ R207, R226, R21.reuse, -R161.reuse ;  /* 0x00000015e2cf7223 */ /* 0x180fe200000108a1 */
[----:B------:R-:W-:Y:S01]  /*10990*/  FFMA.FTZ R161, R183, R21, -R161 ;  /* 0x00000015b7a17223 */ /* 0x000fe200000108a1 */
[----:B------:R-:W-:-:S02]  /*109a0*/  @!P2 IMAD R183, R19, 0x4, R18 ;  /* 0x0000000413b7a824 */ /* 0x000fc400078e0212 */
[----:B------:R-:W-:Y:S01]  /*109b0*/  FADD.FTZ R19, R203, R6 ;  /* 0x00000006cb137221 */ /* 0x000fe20000010000 */
[-C--:B0-----:R-:W-:Y:S01]  /*109c0*/  FMUL.FTZ R26, R26, R158.reuse ;  /* 0x0000009e1a1a7220 */ /* 0x081fe20000410000 */
[-C--:B------:R-:W-:Y:S01]  /*109d0*/  FMUL.FTZ R27, R27, R158.reuse ;  /* 0x0000009e1b1b7220 */ /* 0x080fe20000410000 */
[----:B------:R0:W2:Y:S01]  /*109e0*/  MUFU.EX2 R165, R154 ;  /* 0x0000009a00a57308 */ /* 0x0000a20000000800 */
[----:B------:R-:W-:Y:S01]  /*109f0*/  @!P2 STS [R183+0x38400], R160 ;  /* 0x038400a0b700a388 */ /* 0x000fe20000000800 */
[----:B------:R-:W-:Y:S01]  /*10a00*/  FADD.FTZ R6, R156, R19 ;  /* 0x000000139c067221 */ /* 0x000fe20000010000 */
[-C--:B------:R-:W-:Y:S01]  /*10a10*/  FMUL.FTZ R30, R30, R158.reuse ;  /* 0x0000009e1e1e7220 */ /* 0x080fe20000410000 */
[-C--:B------:R-:W-:Y:S01]  /*10a20*/  FMUL.FTZ R31, R31, R158.reuse ;  /* 0x0000009e1f1f7220 */ /* 0x080fe20000410000 */
[----:B------:R4:W-:Y:S01]  /*10a30*/  @!P2 STS [R183+0x38420], R158 ;  /* 0x0384209eb700a388 */ /* 0x0009e20000000800 */
[C---:B------:R-:W-:Y:S01]  /*10a40*/  FADD.FTZ R6, R227.reuse, R6 ;  /* 0x00000006e3067221 */ /* 0x040fe20000010000 */
[----:B------:R-:W-:Y:S01]  /*10a50*/  FMUL.FTZ R34, R34, R158 ;  /* 0x0000009e22227220 */ /* 0x000fe20000410000 */
[----:B------:R-:W5:Y:S01]  /*10a60*/  MUFU.EX2 R164, R164 ;  /* 0x000000a400a47308 */ /* 0x000f620000000800 */
[----:B0-----:R-:W-:Y:S01]  /*10a70*/  F2FP.BF16.F32.PACK_AB R154, R227, R156 ;  /* 0x0000009ce39a723e */ /* 0x001fe200000010ff */
[----:B---3--:R-:W-:Y:S01]  /*10a80*/  FFMA.FTZ R156, R158, R7, R15 ;  /* 0x000000079e9c7223 */ /* 0x008fe2000001000f */
[-C--:B------:R-:W-:Y:S01]  /*10a90*/  FMUL.FTZ R35, R35, R158.reuse ;  /* 0x0000009e23237220 */ /* 0x080fe20000410000 */
[-C--:B------:R-:W-:Y:S01]  /*10aa0*/  FMUL.FTZ R38, R38, R158.reuse ;  /* 0x0000009e26267220 */ /* 0x080fe20000410000 */
[-C--:B------:R-:W-:Y:S01]  /*10ab0*/  FMUL.FTZ R39, R39, R158.reuse ;  /* 0x0000009e27277220 */ /* 0x080fe20000410000 */
[C---:B-1----:R-:W-:Y:S01]  /*10ac0*/  FADD.FTZ R156, R153.reuse, R156 ;  /* 0x0000009c999c7221 */ /* 0x042fe20000010000 */
[----:B------:R-:W-:Y:S01]  /*10ad0*/  F2FP.BF16.F32.PACK_AB R153, R153, R15 ;  /* 0x0000000f9999723e */ /* 0x000fe200000010ff */
[----:B------:R-:W-:Y:S01]  /*10ae0*/  MUFU.EX2 R171, R171 ;  /* 0x000000ab00ab7308 */ /* 0x000fe20000000800 */
[-C--:B------:R-:W-:Y:S01]  /*10af0*/  FMUL.FTZ R42, R42, R158.reuse ;  /* 0x0000009e2a2a7220 */ /* 0x080fe20000410000 */
[----:B--2---:R-:W-:Y:S01]  /*10b00*/  FADD.FTZ R7, R165, R156 ;  /* 0x0000009ca5077221 */ /* 0x004fe20000010000 */
        /* <DEDUP_REMOVED lines=37> */
[----:B----4-:R-:W2:Y:S01]  /*10d60*/  MUFU.EX2 R183, R167 ;  /* 0x000000a700b77308 */ /* 0x010ea20000000800 */
        /* <DEDUP_REMOVED lines=25> */
[----:B------:R-:W-:Y:S01]  /*10f00*/  FADD.FTZ R226, R157, R6 ;  /* 0x000000069de27221 */ /* 0x000fe20000010000 */
[----:B------:R-:W-:Y:S01]  /*10f10*/  F2FP.BF16.F32.PACK_AB R156, R170, R157 ;  /* 0x0000009daa9c723e */ /* 0x000fe200000010ff */
        /* <DEDUP_REMOVED lines=21> */
[----:B-----5:R-:W-:Y:S01]  /*11070*/  F2FP.BF16.F32.PACK_AB R155, R164, R165 ;  /* 0x000000a5a49b723e */ /* 0x020fe200000010ff */
        /* <DEDUP_REMOVED lines=48> */
[----:B0-----:R-:W-:Y:S01]  /*11380*/  F2FP.BF16.F32.PACK_AB R158, R174, R171 ;  /* 0x000000abae9e723e */ /* 0x001fe200000010ff */
[----:B------:R-:W-:Y:S01]  /*11390*/  FADD.FTZ R15, R164, R7 ;  /* 0x00000007a40f7221 */ /* 0x000fe20000010000 */
[----:B-1----:R-:W-:Y:S01]  /*113a0*/  F2FP.BF16.F32.PACK_AB R157, R181, R19 ;  /* 0x00000013b59d723e */ /* 0x002fe200000010ff */
[----:B------:R0:W-:Y:S01]  /*113b0*/  STSM.16.M88.4 [R197+0x36400], R152 ;  /* 0x03640098c5007844 */ /* 0x0001e20000000200 */
[----:B--2---:R-:W-:Y:S01]  /*113c0*/  F2FP.BF16.F32.PACK_AB R159, R183, R182 ;  /* 0x000000b6b79f723e */ /* 0x004fe200000010ff */
[----:B------:R-:W-:Y:S01]  /*113d0*/  VIADD R6, R168, 0x80 ;  /* 0x00000080a8067836 */ /* 0x000fe20000000000 */
[----:B------:R-:W1:Y:S01]  /*113e0*/  MUFU.EX2 R207, R207 ;  /* 0x000000cf00cf7308 */ /* 0x000e620000000800 */
[----:B---3--:R-:W-:Y:S01]  /*113f0*/  F2FP.BF16.F32.PACK_AB R160, R178, R175 ;  /* 0x000000afb2a0723e */ /* 0x008fe200000010ff */
[----:B------:R-:W-:Y:S01]  /*11400*/  IMAD.MOV.U32 R7, RZ, RZ, 0x40000040 ;  /* 0x40000040ff077424 */ /* 0x000fe200078e00ff */
[----:B----4-:R-:W-:Y:S01]  /*11410*/  F2FP.BF16.F32.PACK_AB R162, R173, R172 ;  /* 0x000000acada2723e */ /* 0x010fe200000010ff */
[----:B------:R2:W-:Y:S01]  /*11420*/  STSM.16.M88.4 [R209], R156 ;  /* 0x0000009cd1007844 */ /* 0x0005e20000000200 */
[----:B-----5:R-:W-:Y:S01]  /*11430*/  F2FP.BF16.F32.PACK_AB R164, R177, R176 ;  /* 0x000000b0b1a4723e */ /* 0x020fe200000010ff */
[----:B------:R-:W-:Y:S01]  /*11440*/  FADD.FTZ R226, R170, R226 ;  /* 0x000000e2aae27221 */ /* 0x000fe20000010000 */
[----:B------:R-:W-:Y:S01]  /*11450*/  F2FP.BF16.F32.PACK_AB R166, R14, R180 ;  /* 0x000000b40ea6723e */ /* 0x000fe200000010ff */
[----:B------:R3:W-:Y:S01]  /*11460*/  MUFU.EX2 R222, R163 ;  /* 0x000000a300de7308 */ /* 0x0007e20000000800 */
[----:B------:R-:W-:Y:S01]  /*11470*/  ISETP.GT.AND P2, PT, R20, R210, PT ;  /* 0x000000d21400720c */ /* 0x000fe20003f44270 */
[----:B------:R-:W-:-:S04]  /*11480*/  FADD.FTZ R171, R171, R226 ;  /* 0x000000e2abab7221 */ /* 0x000fc80000010000 */
[----:B------:R-:W-:Y:S02]  /*11490*/  FADD.FTZ R174, R174, R171 ;  /* 0x000000abaeae7221 */ /* 0x000fe40000010000 */
[----:B------:R4:W5:Y:S01]  /*114a0*/  MUFU.EX2 R223, R161 ;  /* 0x000000a100df7308 */ /* 0x0009620000000800 */
[----:B---3--:R-:W-:Y:S01]  /*114b0*/  F2FP.BF16.F32.PACK_AB R163, R205, R204 ;  /* 0x000000cccda3723e */ /* 0x008fe200000010ff */
[----:B------:R-:W-:Y:S01]  /*114c0*/  FADD.FTZ R175, R175, R174 ;  /* 0x000000aeafaf7221 */ /* 0x000fe20000010000 */
[----:B-1----:R-:W-:-:S03]  /*114d0*/  F2FP.BF16.F32.PACK_AB R165, R207, R206 ;  /* 0x000000cecfa5723e */ /* 0x002fc600000010ff */
[----:B------:R-:W-:Y:S01]  /*114e0*/  FADD.FTZ R175, R178, R175 ;  /* 0x000000afb2af7221 */ /* 0x000fe20000010000 */
[----:B----4-:R-:W-:-:S03]  /*114f0*/  F2FP.BF16.F32.PACK_AB R161, R203, R202 ;  /* 0x000000cacba1723e */ /* 0x010fc600000010ff */
[----:B------:R-:W-:Y:S02]  /*11500*/  FADD.FTZ R172, R172, R175 ;  /* 0x000000afacac7221 */ /* 0x000fe40000010000 */
[----:B------:R2:W-:Y:S02]  /*11510*/  STSM.16.M88.4 [R198], R160 ;  /* 0x000000a0c6007844 */ /* 0x0005e40000000200 */
[----:B------:R-:W-:Y:S01]  /*11520*/  FADD.FTZ R173, R173, R172 ;  /* 0x000000acadad7221 */ /* 0x000fe20000010000 */
[----:B-----5:R-:W-:-:S03]  /*11530*/  F2FP.BF16.F32.PACK_AB R167, R223, R222 ;  /* 0x000000dedfa7723e */ /* 0x020fc600000010ff */
[----:B------:R-:W-:Y:S02]  /*11540*/  FADD.FTZ R176, R176, R173 ;  /* 0x000000adb0b07221 */ /* 0x000fe40000010000 */
[----:B------:R2:W-:Y:S01]  /*11550*/  STSM.16.M88.4 [R208], R164 ;  /* 0x000000a4d0007844 */ /* 0x0005e20000000200 */
[----:B------:R-:W-:Y:S01]  /*11560*/  WARPGROUP.ARRIVE ;  /* 0x00000000000079c5 */ /* 0x000fe20000000000 */
[----:B------:R-:W-:-:S04]  /*11570*/  FADD.FTZ R177, R177, R176 ;  /* 0x000000b0b1b17221 */ /* 0x000fc80000010000 */
[----:B------:R-:W-:Y:S01]  /*11580*/  FADD.FTZ R177, R180, R177 ;  /* 0x000000b1b4b17221 */ /* 0x000fe20000010000 */
[----:B------:R-:W-:Y:S01]  /*11590*/  HGMMA.64x256x16.F32.BF16 R24, R152, gdesc[UR4].tnspB, R24, gsb0 ;  /* 0x43e0000498187df0 */ /* 0x000fe20008001818 */
[----:B------:R-:W-:Y:S01]  /*115a0*/  R2UR UR6, R6 ;  /* 0x00000000060672ca */ /* 0x000fe200000e0000 */
[----:B------:R-:W-:Y:S01]  /*115b0*/  VIADD R6, R168, 0x100 ;  /* 0x00000100a8067836 */ /* 0x000fe20000000000 */
[----:B------:R-:W-:Y:S01]  /*115c0*/  R2UR UR7, R7 ;  /* 0x00000000070772ca */ /* 0x000fe200000e0000 */
[----:B------:R-:W-:Y:S01]  /*115d0*/  IMAD.MOV.U32 R7, RZ, RZ, 0x40000040 ;  /* 0x40000040ff077424 */ /* 0x000fe200078e00ff */
[----:B------:R-:W-:Y:S02]  /*115e0*/  WARPGROUP.DEPBAR.LE gsb0, 0x0 ;  /* 0x00008000000079c5 */ /* 0x000fe40000010000 */
[----:B------:R-:W-:Y:S01]  /*115f0*/  WARPGROUP.ARRIVE ;  /* 0x00000000000079c5 */ /* 0x000fe20000000000 */
[----:B0-----:R-:W-:-:S04]  /*11600*/  VIADD R152, R20, 0xffffffff ;  /* 0xffffffff14987836 */ /* 0x001fc80000000000 */
[----:B------:R-:W-:-:S15]  /*11610*/  IMAD.MOV.U32 R20, RZ, RZ, R152 ;  /* 0x000000ffff147224 */ /* 0x000fde00078e0098 */
[----:B------:R-:W-:-:S01]  /*11620*/  NOP ;  /* 0x0000000000007918 */ /* 0x000fc20000000000 */
[----:B------:R-:W-:Y:S01]  /*11630*/  HGMMA.64x256x16.F32.BF16 R24, R156, gdesc[UR4].tnspB, R24, gsb0 ;  /* 0x43e000049c187df0 */ /* 0x000fe20008001818 */
[----:B------:R-:W-:Y:S01]  /*11640*/  R2UR UR6, R6 ;  /* 0x00000000060672ca */ /* 0x000fe200000e0000 */
[----:B------:R-:W-:Y:S01]  /*11650*/  VIADD R6, R168, 0x180 ;  /* 0x00000180a8067836 */ /* 0x000fe20000000000 */
[----:B------:R-:W-:Y:S01]  /*11660*/  R2UR UR7, R7 ;  /* 0x00000000070772ca */ /* 0x000fe200000e0000 */
[----:B------:R-:W-:Y:S01]  /*11670*/  IMAD.MOV.U32 R7, RZ, RZ, 0x40000040 ;  /* 0x40000040ff077424 */ /* 0x000fe200078e00ff */
[----:B------:R-:W-:Y:S02]  /*11680*/  WARPGROUP.DEPBAR.LE gsb0, 0x0 ;  /* 0x00008000000079c5 */ /* 0x000fe40000010000 */
[----:B------:R-:W-:-:S15]  /*11690*/  WARPGROUP.ARRIVE ;  /* 0x00000000000079c5 */ /* 0x000fde0000000000 */
[----:B------:R-:W-:-:S06]  /*116a0*/  NOP ;  /* 0x0000000000007918 */ /* 0x000fcc0000000000 */
[----:B------:R-:W-:Y:S01]  /*116b0*/  HGMMA.64x256x16.F32.BF16 R24, R160, gdesc[UR4].tnspB, R24, gsb0 ;  /* 0x43e00004a0187df0 */ /* 0x000fe20008001818 */
[----:B------:R-:W-:Y:S01]  /*116c0*/  R2UR UR6, R6 ;  /* 0x00000000060672ca */ /* 0x000fe200000e0000 */
[----:B------:R-:W-:Y:S01]  /*116d0*/  FADD.FTZ R6, R19, R15 ;  /* 0x0000000f13067221 */ /* 0x000fe20000010000 */
[----:B------:R-:W-:Y:S01]  /*116e0*/  R2UR UR7, R7 ;  /* 0x00000000070772ca */ /* 0x000fe200000e0000 */
[----:B------:R-:W-:Y:S02]  /*116f0*/  IMAD.MOV.U32 R19, RZ, RZ, R201 ;  /* 0x000000ffff137224 */ /* 0x000fe400078e00c9 */
[----:B------:R-:W-:Y:S01]  /*11700*/  FADD.FTZ R181, R181, R6 ;  /* 0x00000006b5b57221 */ /* 0x000fe20000010000 */
[----:B------:R-:W-:Y:S01]  /*11710*/  FADD.FTZ R6, R14, R177 ;  /* 0x000000b10e067221 */ /* 0x000fe20000010000 */
[----:B------:R-:W-:Y:S02]  /*11720*/  IMAD.MOV.U32 R14, RZ, RZ, R169 ;  /* 0x000000ffff0e7224 */ /* 0x000fe400078e00a9 */
        /* <DEDUP_REMOVED lines=26> */
.L_x_5473:
[----:B------:R-:W-:Y:S02]  /*118d0*/  IMAD.MOV.U32 R15, RZ, RZ, R179 ;  /* 0x000000ffff0f7224 */ /* 0x000fe400078e00b3 */
[----:B------:R-:W-:Y:S02]  /*118e0*/  IMAD.MOV.U32 R14, RZ, RZ, R169 ;  /* 0x000000ffff0e7224 */ /* 0x000fe400078e00a9 */
[----:B------:R-:W-:Y:S02]  /*118f0*/  IMAD.MOV.U32 R19, RZ, RZ, R201 ;  /* 0x000000ffff137224 */ /* 0x000fe400078e00c9 */
[----:B------:R-:W-:-:S07]  /*11900*/  IMAD.MOV.U32 R20, RZ, RZ, R152 ;  /* 0x000000ffff147224 */ /* 0x000fce00078e0098 */
.L_x_5472:
[----:B------:R-:W-:Y:S05]  /*11910*/  BSYNC B1 ;  /* 0x0000000000017941 */ /* 0x000fea0003800000 */
.L_x_5471:
[----:B------:R-:W0:Y:S01]  /*11920*/  LDC R154, c[0x0][0xadc] ;  /* 0x0002b700ff9a7b82 */ /* 0x000e220000000800 */
[----:B------:R-:W-:-:S05]  /*11930*/  IADD3 R152, R23, 0x40, -R184 ;  /* 0x0000004017987810 */ /* 0x000fca0007ffe8b8 */
[----:B------:R-:W-:-:S04]  /*11940*/  IMAD R153, R189, 0x40, R152 ;  /* 0x00000040bd997824 */ /* 0x000fc800078e0298 */
[----:B------:R-:W-:Y:S01]  /*11950*/  IMAD.IADD R188, R153, 0x1, -R188 ;  /* 0x0000000199bc7824 */ /* 0x000fe200078e0abc */
[----:B0-----:R-:W-:-:S13]  /*11960*/  ISETP.GE.AND P6, PT, R154, 0x1, PT ;  /* 0x000000019a00780c */ /* 0x001fda0003fc6270 */
[----:B------:R-:W-:Y:S05]  /*11970*/  @!P6 BRA `(.L_x_5493) ;  /* 0x000000000048e947 */ /* 0x000fea0003800000 */
[----:B------:R-:W-:Y:S01]  /*11980*/  IMAD.MOV.U32 R155, RZ, RZ, R153 ;  /* 0x000000ffff9b7224 */ /* 0x000fe200078e0099 */
[----:B------:R-:W-:Y:S04]  /*11990*/  BSSY B0, `(.L_x_5494) ;  /* 0x000000e000007945 */ /* 0x000fe80003800000 */
        /* <DEDUP_REMOVED lines=9> */
.L_x_5495:
[----:B------:R-:W-:-:S13]  /*11a30*/  ISETP.NE.AND P2, PT, R154, 0x1, PT ;  /* 0x000000019a00780c */ /* 0x000fda0003f45270 */
[----:B------:R-:W0:Y:S02]  /*11a40*/  @P2 LDC.64 R152, c[0x0][0xae0] ;  /* 0x0002b800ff982b82 */ /* 0x000e240000000a00 */
[----:B0-----:R-:W-:-:S05]  /*11a50*/  @P2 IMAD.HI.U32 R152, R155, R152, RZ ;  /* 0x000000989b982227 */ /* 0x001fca00078e00ff */
[----:B------:R-:W-:-:S07]  /*11a60*/  @P2 SHF.R.U32.HI R155, RZ, R153, R152 ;  /* 0x00000099ff9b2219 */ /* 0x000fce0000011698 */
.L_x_5496:
[----:B------:R-:W-:Y:S05]  /*11a70*/  BSYNC B0 ;  /* 0x0000000000007941 */ /* 0x000fea0003800000 */
.L_x_5494:
[----:B------:R-:W-:-:S05]  /*11a80*/  IMAD R155, R155, R154, RZ ;  /* 0x0000009a9b9b7224 */ /* 0x000fca00078e02ff */
[----:B------:R-:W-:-:S07]  /*11a90*/  VIMNMX R188, R188, R155, !PT ;  /* 0x0000009bbcbc7248 */ /* 0x000fce0007fe0100 */
.L_x_5493:
        /* <DEDUP_REMOVED lines=10> */
[----:B--2---:R-:W-:Y:S02]  /*11b40*/  IMAD.MOV.U32 R199, RZ, RZ, R14 ;  /* 0x000000ffffc77224 */ /* 0x004fe400078e000e */
[----:B------:R-:W-:Y:S02]  /*11b50*/  IMAD.MOV.U32 R189, RZ, RZ, R20 ;  /* 0x000000ffffbd7224 */ /* 0x000fe400078e0014 */
[----:B------:R-:W-:-:S07]  /*11b60*/  IMAD.MOV.U32 R201, RZ, RZ, R19 ;  /* 0x000000ffffc97224 */ /* 0x000fce00078e0013 */
.L_x_5510:
[----:B------:R-:W-:Y:S01]  /*11b70*/  VIADD R19, R201, 0x1 ;  /* 0x00000001c9137836 */ /* 0x000fe20000000000 */
[C---:B------:R-:W-:Y:S01]  /*11b80*/  ISETP.GT.AND P2, PT, R189.reuse, R210, PT ;  /* 0x000000d2bd00720c */ /* 0x040fe20003f44270 */
[----:B------:R-:W-:-:S03]  /*11b90*/  VIADD R189, R189, 0xffffffff ;  /* 0xffffffffbdbd7836 */ /* 0x000fc60000000000 */
[----:B------:R-:W-:-:S04]  /*11ba0*/  ISETP.NE.AND P3, PT, R19, 0x2, PT ;  /* 0x000000021300780c */ /* 0x000fc80003f65270 */
[----:B------:R-:W-:Y:S02]  /*11bb0*/  SEL R15, RZ, 0x1, P3 ;  /* 0x00000001ff0f7807 */ /* 0x000fe40001800000 */
[----:B------:R-:W-:Y:S02]  /*11bc0*/  SEL R19, R19, RZ, P3 ;  /* 0x000000ff13137207 */ /* 0x000fe40001800000 */
[----:B------:R-:W-:Y:S01]  /*11bd0*/  LOP3.LUT R22, R22, R15, RZ, 0x3c, !PT ;  /* 0x0000000f16167212 */ /* 0x000fe200078e3cff */
[----:B----4-:R-:W-:Y:S06]  /*11be0*/  @!P0 BRA `(.L_x_5500) ;  /* 0x0000000000048947 */ /* 0x010fec0003800000 */
[----:B------:R-:W-:Y:S01]  /*11bf0*/  BPT.TRAP 0x1 ;  /* 0x000000040000795c */ /* 0x000fe20000300000 */
.L_x_5500:
[----:B------:R-:W-:Y:S01]  /*11c00*/  IMAD R188, R19, 0x8, R18 ;  /* 0x0000000813bc7824 */ /* 0x000fe200078e0212 */
[----:B------:R-:W-:-:S04]  /*11c10*/  SHF.L.U32 R203, R22, 0x1f, RZ ;  /* 0x0000001f16cb7819 */ /* 0x000fc800000006ff */
[----:B------:R0:W1:Y:S01]  /*11c20*/  SYNCS.PHASECHK.TRANS64.TRYWAIT P3, [R188+URZ+0x38830], R203 ;  /* 0x038830cbbc0075a7 */ /* 0x000062000806017f */
[----:B------:R-:W-:Y:S05]  /*11c30*/  @!P0 BRA `(.L_x_5501) ;  /* 0x0000000000048947 */ /* 0x000fea0003800000 */
[----:B------:R-:W-:Y:S01]  /*11c40*/  BPT.TRAP 0x1 ;  /* 0x000000040000795c */ /* 0x000fe20000300000 */
.L_x_5501:
[----:B------:R-:W-:Y:S01]  /*11c50*/  BSSY B2, `(.L_x_5502) ;  /* 0x0000006000027945 */ /* 0x000fe20003800000 */
[----:B------:R-:W-:Y:S02]  /*11c60*/  IMAD R14, R19, 0x200, R190 ;  /* 0x00000200130e7824 */ /* 0x000fe400078e02be */
[----:B------:R-:W-:Y:S01]  /*11c70*/  IMAD.MOV.U32 R15, RZ, RZ, 0x40000040 ;  /* 0x40000040ff0f7424 */ /* 0x000fe200078e00ff */
[----:B-1----:R-:W-:Y:S06]  /*11c80*/  @P3 BRA `(.L_x_5503) ;  /* 0x0000000000083947 */ /* 0x002fec0003800000 */
[----:B------:R-:W1:Y:S02]  /*11c90*/  SYNCS.PHASECHK.TRANS64.TRYWAIT P3, [R188+URZ+0x38830], R203 ;  /* 0x038830cbbc0075a7 */ /* 0x000e64000806017f */
[----:B-1----:R-:W-:Y:S05]  /*11ca0*/  @!P3 BRA `(.L_x_5504) ;  /* 0x0000011800dcb947 */ /* 0x002fea0003800000 */
.L_x_5503:
[----:B------:R-:W-:Y:S05]  /*11cb0*/  BSYNC B2 ;  /* 0x0000000000027941 */ /* 0x000fea0003800000 */
.L_x_5502:
        /* <DEDUP_REMOVED lines=36> */
.L_x_5505:
[----:B------:R2:W3:Y:S01]  /*11f00*/  SYNCS.PHASECHK.TRANS64.TRYWAIT P3, [R188+URZ+0x38850], R203 ;  /* 0x038850cbbc0075a7 */ /* 0x0004e2000806017f */
[----:B------:R-:W-:Y:S05]  /*11f10*/  @!P0 BRA `(.L_x_5506) ;  /* 0x0000000000048947 */ /* 0x000fea0003800000 */
[----:B------:R-:W-:Y:S01]  /*11f20*/  BPT.TRAP 0x1 ;  /* 0x000000040000795c */ /* 0x000fe20000300000 */
.L_x_5506:
[----:B------:R-:W-:Y:S04]  /*11f30*/  BSSY B2, `(.L_x_5507) ;  /* 0x0000004000027945 */ /* 0x000fe80003800000 */
[----:B---3--:R-:W-:Y:S05]  /*11f40*/  @P3 BRA `(.L_x_5508) ;  /* 0x0000000000083947 */ /* 0x008fea0003800000 */
[----:B------:R-:W3:Y:S02]  /*11f50*/  SYNCS.PHASECHK.TRANS64.TRYWAIT P3, [R188+URZ+0x38850], R203 ;  /* 0x038850cbbc0075a7 */ /* 0x000ee4000806017f */
[----:B---3--:R-:W-:Y:S05]  /*11f60*/  @!P3 BRA `(.L_x_5509) ;  /* 0x000001180040b947 */ /* 0x008fea0003800000 */
.L_x_5508:
[----:B------:R-:W-:Y:S05]  /*11f70*/  BSYNC B2 ;  /* 0x0000000000027941 */ /* 0x000fea0003800000 */
.L_x_5507:
[----:B------:R-:W-:Y:S01]  /*11f80*/  IMAD R202, R19, 0x1000, R191 ;  /* 0x0000100013ca7824 */ /* 0x000fe200078e02bf */
[----:B------:R-:W-:Y:S01]  /*11f90*/  R2UR UR4, R2 ;  /* 0x00000000020472ca */ /* 0x000fe200000e0000 */
[----:B0123--:R-:W-:Y:S01]  /*11fa0*/  IMAD.MOV.U32 R203, RZ, RZ, 0x40000040 ;  /* 0x40000040ffcb7424 */ /* 0x00ffe200078e00ff */
[----:B------:R-:W-:Y:S01]  /*11fb0*/  R2UR UR5, R3 ;  /* 0x00000000030572ca */ /* 0x000fe200000e0000 */
[----:B------:R-:W-:Y:S01]  /*11fc0*/  WARPGROUP.ARRIVE ;  /* 0x00000000000079c5 */ /* 0x000fe20000000000 */
[----:B------:R-:W-:Y:S01]  /*11fd0*/  R2UR UR6, R202 ;  /* 0x00000000ca0672ca */ /* 0x000fe200000e0000 */
[----:B------:R-:W-:Y:S01]  /*11fe0*/  VIADD R14, R2, 0x2 ;  /* 0x00000002020e7836 */ /* 0x000fe20000000000 */
[----:B------:R-:W-:Y:S01]  /*11ff0*/  R2UR UR7, R203 ;  /* 0x00000000cb0772ca */ /* 0x000fe200000e0000 */
[----:B------:R-:W-:Y:S02]  /*12000*/  IMAD.MOV.U32 R15, RZ, RZ, 0x40000040 ;  /* 0x40000040ff0f7424 */ /* 0x000fe400078e00ff */
[----:B------:R-:W0:Y:S01]  /*12010*/  S2R R20, SR_TID.X ;  /* 0x0000000000147919 */ /* 0x000e220000002100 */
[----:B------:R-:W-:-:S02]  /*12020*/  VIADD R203, R202, 0x800 ;  /* 0x00000800cacb7836 */ /* 0x000fc40000000000 */
[----:B------:R-:W-:Y:S02]  /*12030*/  IMAD.MOV.U32 R21, RZ, RZ, 0x40000040 ;  /* 0x40000040ff157424 */ /* 0x000fe400078e00ff */
[----:B------:R-:W-:Y:S02]  /*12040*/  VIADD R206, R2, 0x800 ;  /* 0x0000080002ce7836 */ /* 0x000fe40000000000 */
[----:B------:R-:W-:Y:S02]  /*12050*/  IMAD.MOV.U32 R205, RZ, RZ, 0x40000040 ;  /* 0x40000040ffcd7424 */ /* 0x000fe400078e00ff */
[----:B------:R-:W-:Y:S01]  /*12060*/  IMAD.MOV.U32 R207, RZ, RZ, 0x40000040 ;  /* 0x40000040ffcf7424 */ /* 0x000fe200078e00ff */
        /* <DEDUP_REMOVED lines=9> */
[----:B0-----:R-:W-:Y:S01]  /*12100*/  SHF.R.U32.HI R20, RZ, 0x7, R20 ;  /* 0x00000007ff147819 */ /* 0x001fe20000011614 */
[----:B------:R-:W-:Y:S02]  /*12110*/  WARPGROUP.DEPBAR.LE gsb0, 0x0 ;  /* 0x00008000000079c5 */ /* 0x000fe40000010000 */
[----:B------:R-:W-:-:S08]  /*12120*/  WARPGROUP.ARRIVE ;  /* 0x00000000000079c5 */ /* 0x000fd00000000000 */
        /* <DEDUP_REMOVED lines=148> */
[----:B------:R-:W-:Y:S02]  /*12a70*/  R2UR UR6, R14 ;  /* 0x000000000e0672ca */ /* 0x000fe400000e0000 */
[----:B------:R-:W-:Y:S01]  /*12a80*/  R2UR UR7, R15 ;  /* 0x000000000f0772ca */ /* 0x000fe200000e0000 */
[----:B------:R-:W0:Y:S01]  /*12a90*/  SHFL.IDX PT, R14, R20, RZ, 0x1f ;  /* 0x00001fff140e7589 */ /* 0x000e2200000e0000 */
[----:B------:R-:W-:Y:S01]  /*12aa0*/  IMAD.MOV.U32 R15, RZ, RZ, 0x4 ;  /* 0x00000004ff0f7424 */ /* 0x000fe200078e00ff */
[----:B0-----:R-:W-:-:S04]  /*12ab0*/  ISETP.GT.AND P3, PT, R14, 0x7f, PT ;  /* 0x0000007f0e00780c */ /* 0x001fc80003f64270 */
[----:B------:R-:W-:-:S05]  /*12ac0*/  SEL R14, RZ, 0x2, !P3 ;  /* 0x00000002ff0e7807 */ /* 0x000fca0005800000 */
        /* <DEDUP_REMOVED lines=11> */
[C---:B------:R-:W-:Y:S02]  /*12b80*/  SEL R20, R15.reuse, 0x2, P3 ;  /* 0x000000020f147807 */ /* 0x040fe40001800000 */
[----:B------:R-:W-:Y:S02]  /*12b90*/  SEL R15, R15, 0x6, !P3 ;  /* 0x000000060f0f7807 */ /* 0x000fe40005800000 */
[----:B------:R-:W-:Y:S01]  /*12ba0*/  SEL R21, R21, 0x26, P3 ;  /* 0x0000002615157807 */ /* 0x000fe20001800000 */
[----:B------:R-:W-:-:S03]  /*12bb0*/  IMAD.IADD R204, R203, 0x1, R20 ;  /* 0x00000001cbcc7824 */ /* 0x000fc600078e0214 */
[----:B------:R-:W-:Y:S01]  /*12bc0*/  LOP3.LUT R21, R21, 0x6, RZ, 0xc0, !PT ;  /* 0x0000000615157812 */ /* 0x000fe200078ec0ff */
        /* <DEDUP_REMOVED lines=23> */
[----:B------:R-:W-:-:S04]  /*12d40*/  LOP3.LUT R203, R203, 0xa00, RZ, 0xc0, !PT ;  /* 0x00000a00cbcb7812 */ /* 0x000fc800078ec0ff */
[CC--:B------:R-:W-:Y:S02]  /*12d50*/  IADD3 R204, R21.reuse, R203.reuse, R2 ;  /* 0x000000cb15cc7210 */ /* 0x0c0fe40007ffe002 */
[----:B------:R-:W-:Y:S01]  /*12d60*/  IADD3 R206, R21, R203, R202 ;  /* 0x000000cb15ce7210 */ /* 0x000fe20007ffe0ca */
[----:B------:R-:W-:Y:S02]  /*12d70*/  VIADD R21, R2, 0xa00 ;  /* 0x00000a0002157836 */ /* 0x000fe40000000000 */
        /* <DEDUP_REMOVED lines=118> */
[----:B------:R-:W-:Y:S01]  /*134e0*/  R2UR UR6, R204 ;  /* 0x00000000cc0672ca */ /* 0x000fe200000e0000 */
[C---:B------:R-:W-:Y:S01]  /*134f0*/  IMAD.IADD R204, R206.reuse, 0x1, R14 ;  /* 0x00000001cecc7824 */ /* 0x040fe200078e020e */
[----:B------:R-:W-:Y:S01]  /*13500*/  R2UR UR7, R205 ;  /* 0x00000000cd0772ca */ /* 0x000fe200000e0000 */
[----:B------:R-:W-:Y:S02]  /*13510*/  IMAD.MOV.U32 R205, RZ, RZ, 0x40000040 ;  /* 0x40000040ffcd7424 */ /* 0x000fe400078e00ff */
[----:B------:R-:W-:Y:S01]  /*13520*/  IMAD.IADD R14, R206, 0x1, R15 ;  /* 0x00000001ce0e7824 */ /* 0x000fe200078e020f */
[----:B------:R-:W-:Y:S01]  /*13530*/  R2UR UR4, R204 ;  /* 0x00000000cc0472ca */ /* 0x000fe200000e0000 */
[----:B------:R-:W-:Y:S01]  /*13540*/  IMAD.IADD R204, R206, 0x1, R20 ;  /* 0x00000001cecc7824 */ /* 0x000fe200078e0214 */
[----:B------:R-:W-:Y:S01]  /*13550*/  R2UR UR5, R205 ;  /* 0x00000000cd0572ca */ /* 0x000fe200000e0000 */
[----:B------:R-:W-:-:S02]  /*13560*/  IMAD.MOV.U32 R205, RZ, RZ, 0x40000040 ;  /* 0x40000040ffcd7424 */ /* 0x000fc400078e00ff */
[----:B------:R-:W-:Y:S01]  /*13570*/  IMAD.IADD R20, R20, 0x1, R203 ;  /* 0x0000000114147824 */ /* 0x000fe200078e02cb */
[----:B------:R-:W-:Y:S02]  /*13580*/  WARPGROUP.DEPBAR.LE gsb0, 0x0 ;  /* 0x00008000000079c5 */ /* 0x000fe40000010000 */
[----:B------:R-:W-:-:S07]  /*13590*/  WARPGROUP.ARRIVE ;  /* 0x00000000000079c5 */ /* 0x000fce0000000000 */
[----:B------:R-:W-:Y:S01]  /*135a0*/  HGMMA.64x64x16.F32.BF16 R152, gdesc[UR4], R152, gsb0 ;  /* 0x00e00000049879f0 */ /* 0x000fe20008001898 */
[----:B------:R-:W-:Y:S02]  /*135b0*/  R2UR UR4, R204 ;  /* 0x00000000cc0472ca */ /* 0x000fe400000e0000 */
[----:B------:R-:W-:Y:S02]  /*135c0*/  R2UR UR5, R205 ;  /* 0x00000000cd0572ca */ /* 0x000fe400000e0000 */
        /* <DEDUP_REMOVED lines=8> */
[----:B------:R-:W-:Y:S01]  /*13650*/  R2UR UR4, R14 ;  /* 0x000000000e0472ca */ /* 0x000fe200000e0000 */
[----:B------:R-:W-:Y:S01]  /*13660*/  IMAD.MOV.U32 R14, RZ, RZ, 0x40 ;  /* 0x00000040ff0e7424 */ /* 0x000fe200078e00ff */
[----:B------:R-:W-:Y:S01]  /*13670*/  R2UR UR5, R15 ;  /* 0x000000000f0572ca */ /* 0x000fe200000e0000 */
[----:B------:R-:W-:Y:S01]  /*13680*/  IMAD.MOV.U32 R15, RZ, RZ, 0x1000 ;  /* 0x00001000ff0f7424 */ /* 0x000fe200078e00ff */
[----:B------:R-:W-:Y:S01]  /*13690*/  R2UR UR6, R20 ;  /* 0x00000000140672ca */ /* 0x000fe200000e0000 */
[----:B------:R-:W-:Y:S01]  /*136a0*/  IMAD R20, R19, 0x1000, R193 ;  /* 0x0000100013147824 */ /* 0x000fe200078e02c1 */
        /* <DEDUP_REMOVED lines=20> */
[----:B------:R-:W-:Y:S01]  /*137f0*/  R2UR UR7, R21 ;  /* 0x00000000150772ca */ /* 0x000fe200000e0000 */
[----:B------:R-:W-:Y:S01]  /*13800*/  IMAD.U32 R21, RZ, RZ, UR39 ;  /* 0x00000027ff157e24 */ /* 0x000fe2000f8e00ff */
        /* <DEDUP_REMOVED lines=31> */
[CC--:B------:R-:W-:Y:S01]  /*13a00*/  FMUL.FTZ R206, R14.reuse, R21.reuse ;  /* 0x000000150ece7220 */ /* 0x0c0fe20000410000 */
[----:B------:R-:W-:Y:S01]  /*13a10*/  FMNMX.FTZ R15, R171, R202, !PT ;  /* 0x000000caab0f7209 */ /* 0x000fe20007810000 */
[----:B------:R-:W-:Y:S02]  /*13a20*/  FADD.FTZ R204, -R14, R199 ;  /* 0x000000c70ecc7221 */ /* 0x000fe40000010100 */
[--C-:B------:R-:W-:Y:S01]  /*13a30*/  FFMA.FTZ R199, R160, R21, -R206.reuse ;  /* 0x00000015a0c77223 */ /* 0x100fe200000108ce */
[----:B------:R-:W-:Y:S01]  /*13a40*/  FMNMX.FTZ R202, R174, R15, !PT ;  /* 0x0000000faeca7209 */ /* 0x000fe20007810000 */
[-CC-:B------:R-:W-:Y:S01]  /*13a50*/  FFMA.FTZ R203, R164, R21.reuse, -R206.reuse ;  /* 0x00000015a4cb7223 */ /* 0x180fe200000108ce */
[-C--:B------:R-:W-:Y:S01]  /*13a60*/  FMUL.FTZ R204, R204, R21.reuse ;  /* 0x00000015cccc7220 */ /* 0x080fe20000410000 */
[-CC-:B------:R-:W-:Y:S01]  /*13a70*/  FFMA.FTZ R152, R152, R21.reuse, -R206.reuse ;  /* 0x0000001598987223 */ /* 0x180fe200000108ce */
[----:B------:R-:W-:Y:S01]  /*13a80*/  FMNMX.FTZ R15, R175, R202, !PT ;  /* 0x000000caaf0f7209 */ /* 0x000fe20007810000 */
[-CC-:B------:R-:W-:Y:S01]  /*13a90*/  FFMA.FTZ R153, R153, R21.reuse, -R206.reuse ;  /* 0x0000001599997223 */ /* 0x180fe200000108ce */
[----:B------:R0:W1:Y:S01]  /*13aa0*/  MUFU.EX2 R205, R204 ;  /* 0x000000cc00cd7308 */ /* 0x0000620000000800 */
[--C-:B------:R-:W-:Y:S01]  /*13ab0*/  FFMA.FTZ R156, R156, R21, -R206.reuse ;  /* 0x000000159c9c7223 */ /* 0x100fe200000108ce */
[----:B------:R-:W-:Y:S01]  /*13ac0*/  FMNMX.FTZ R202, R178, R15, !PT ;  /* 0x0000000fb2ca7209 */ /* 0x000fe20007810000 */
[-CC-:B------:R-:W-:Y:S01]  /*13ad0*/  FFMA.FTZ R157, R157, R21.reuse, -R206.reuse ;  /* 0x000000159d9d7223 */ /* 0x180fe200000108ce */
[-CC-:B------:R-:W-:Y:S01]  /*13ae0*/  FFMA.FTZ R168, R168, R21.reuse, -R206.reuse ;  /* 0x00000015a8a87223 */ /* 0x180fe200000108ce */
[-CC-:B------:R-:W-:Y:S01]  /*13af0*/  FFMA.FTZ R169, R169, R21.reuse, -R206.reuse ;  /* 0x00000015a9a97223 */ /* 0x180fe200000108ce */
[----:B------:R-:W-:Y:S01]  /*13b00*/  FMNMX.FTZ R15, R179, R202, !PT ;  /* 0x000000cab30f7209 */ /* 0x000fe20007810000 */
[-CC-:B------:R-:W-:Y:S01]  /*13b10*/  FFMA.FTZ R172, R172, R21.reuse, -R206.reuse ;  /* 0x00000015acac7223 */ /* 0x180fe200000108ce */
[----:B------:R-:W2:Y:S01]  /*13b20*/  MUFU.EX2 R152, R152 ;  /* 0x0000009800987308 */ /* 0x000ea20000000800 */
[--C-:B0-----:R-:W-:Y:S01]  /*13b30*/  FFMA.FTZ R204, R165, R21, -R206.reuse ;  /* 0x00000015a5cc7223 */ /* 0x101fe200000108ce */
[----:B------:R-:W-:Y:S01]  /*13b40*/  FMNMX.FTZ R202, R182, R15, !PT ;  /* 0x0000000fb6ca7209 */ /* 0x000fe20007810000 */
[-CC-:B------:R-:W-:Y:S01]  /*13b50*/  FFMA.FTZ R173, R173, R21.reuse, -R206.reuse ;  /* 0x00000015adad7223 */ /* 0x180fe200000108ce */
[-CC-:B------:R-:W-:Y:S01]  /*13b60*/  FFMA.FTZ R176, R176, R21.reuse, -R206.reuse ;  /* 0x00000015b0b07223 */ /* 0x180fe200000108ce */
[-CC-:B------:R-:W-:Y:S01]  /*13b70*/  FFMA.FTZ R177, R177, R21.reuse, -R206.reuse ;  /* 0x00000015b1b17223 */ /* 0x180fe200000108ce */
[----:B------:R-:W-:Y:S01]  /*13b80*/  FMNMX.FTZ R15, R183, R202, !PT ;  /* 0x000000cab70f7209 */ /* 0x000fe20007810000 */
[-CC-:B------:R-:W-:Y:S01]  /*13b90*/  FFMA.FTZ R202, R161, R21.reuse, -R206.reuse ;  /* 0x00000015a1ca7223 */ /* 0x180fe200000108ce */
[----:B------:R-:W0:Y:S01]  /*13ba0*/  MUFU.EX2 R153, R153 ;  /* 0x0000009900997308 */ /* 0x000e220000000800 */
[-CC-:B------:R-:W-:Y:S01]  /*13bb0*/  FFMA.FTZ R180, R180, R21.reuse, -R206.reuse ;  /* 0x00000015b4b47223 */ /* 0x180fe200000108ce */
[----:B------:R-:W-:Y:S01]  /*13bc0*/  FFMA.FTZ R181, R181, R21, -R206 ;  /* 0x00000015b5b57223 */ /* 0x000fe200000108ce */
[----:B------:R-:W3:Y:S01]  /*13bd0*/  SHFL.BFLY PT, R160, R15, 0x2, 0x1f ;  /* 0x0c401f000fa07f89 */ /* 0x000ee200000e0000 */
[-C--:B-1----:R-:W-:Y:S01]  /*13be0*/  FMUL.FTZ R24, R24, R205.reuse ;  /* 0x000000cd18187220 */ /* 0x082fe20000410000 */
[-C--:B------:R-:W-:Y:S01]  /*13bf0*/  FMUL.FTZ R25, R25, R205.reuse ;  /* 0x000000cd19197220 */ /* 0x080fe20000410000 */
[-C--:B------:R-:W-:Y:S01]  /*13c00*/  FMUL.FTZ R28, R28, R205.reuse ;  /* 0x000000cd1c1c7220 */ /* 0x080fe20000410000 */
[-C--:B------:R-:W-:Y:S01]  /*13c10*/  FMUL.FTZ R29, R29, R205.reuse ;  /* 0x000000cd1d1d7220 */ /* 0x080fe20000410000 */
[----:B------:R-:W1:Y:S01]  /*13c20*/  MUFU.EX2 R156, R156 ;  /* 0x0000009c009c7308 */ /* 0x000e620000000800 */
[----:B--2---:R-:W-:Y:S01]  /*13c30*/  FFMA.FTZ R6, R205, R6, R152 ;  /* 0x00000006cd067223 */ /* 0x004fe20000010098 */
        /* <DEDUP_REMOVED lines=50> */
[----:B------:R-:W-:Y:S01]  /*13f60*/  FMUL.FTZ R109, R109, R205 ;  /* 0x000000cd6d6d7220 */ /* 0x000fe20000410000 */
[C---:B------:R-:W-:Y:S01]  /*13f70*/  FMUL.FTZ R164, R15.reuse, R21 ;  /* 0x000000150fa47220 */ /* 0x040fe20000410000 */
[----:B------:R-:W-:Y:S01]  /*13f80*/  FADD.FTZ R160, -R15, R200 ;  /* 0x000000c80fa07221 */ /* 0x000fe20000010100 */
[-C--:B------:R-:W-:Y:S01]  /*13f90*/  FMUL.FTZ R112, R112, R205.reuse ;  /* 0x000000cd70707220 */ /* 0x080fe20000410000 */
[----:B------:R-:W-:Y:S01]  /*13fa0*/  FMUL.FTZ R113, R113, R205 ;  /* 0x000000cd71717220 */ /* 0x000fe20000410000 */
[----:B------:R-:W-:Y:S01]  /*13fb0*/  FFMA.FTZ R161, R154, R21, -R164 ;  /* 0x000000159aa17223 */ /* 0x000fe200000108a4 */
[----:B------:R-:W-:-:S02]  /*13fc0*/  IMAD.MOV R154, RZ, RZ, -R196 ;  /* 0x000000ffff9a7224 */ /* 0x000fc400078e0ac4 */
[-C--:B------:R-:W-:Y:S01]  /*13fd0*/  FMUL.FTZ R160, R160, R21.reuse ;  /* 0x00000015a0a07220 */ /* 0x080fe20000410000 */
[-CC-:B------:R-:W-:Y:S01]  /*13fe0*/  FFMA.FTZ R207, R163, R21.reuse, -R164.reuse ;  /* 0x00000015a3cf7223 */ /* 0x180fe200000108a4 */
[-CC-:B------:R-:W-:Y:S01]  /*13ff0*/  FFMA.FTZ R155, R155, R21.reuse, -R164.reuse ;  /* 0x000000159b9b7223 */ /* 0x180fe200000108a4 */
[-CC-:B------:R-:W-:Y:S01]  /*14000*/  FFMA.FTZ R158, R158, R21.reuse, -R164.reuse ;  /* 0x000000159e9e7223 */ /* 0x180fe200000108a4 */
[----:B------:R-:W-:Y:S01]  /*14010*/  ISETP.NE.AND P3, PT, R185, R154, PT ;  /* 0x0000009ab900720c */ /* 0x000fe20003f65270 */
        /* <DEDUP_REMOVED lines=9> */
[----:B------:R-:W3:Y:S01]  /*140b0*/  MUFU.EX2 R161, R161 ;  /* 0x000000a100a17308 */ /* 0x000ee20000000800 */
[----:B------:R1:W-:Y:S01]  /*140c0*/  @!P1 SYNCS.ARRIVE.TRANS64.RED.A1T0 RZ, [R154+URZ], RZ ;  /* 0x000000ff9aff99a7 */ /* 0x0003e2000810043f */
[----:B------:R-:W-:Y:S01]  /*140d0*/  FFMA.FTZ R174, R174, R21, -R164 ;  /* 0x00000015aeae7223 */ /* 0x000fe200000108a4 */
[----:B------:R-:W-:-:S02]  /*140e0*/  @!P3 IMAD R163, R201, 0x40, R194 ;  /* 0x00000040c9a3b824 */ /* 0x000fc400078e02c2 */
[-CC-:B------:R-:W-:Y:S01]  /*140f0*/  FFMA.FTZ R175, R175, R21.reuse, -R164.reuse ;  /* 0x00000015afaf7223 */ /* 0x180fe200000108a4 */
[-CC-:B------:R-:W-:Y:S01]  /*14100*/  FFMA.FTZ R178, R178, R21.reuse, -R164.reuse ;  /* 0x00000015b2b27223 */ /* 0x180fe200000108a4 */
[-C--:B------:R-:W-:Y:S01]  /*14110*/  FFMA.FTZ R201, R183, R21.reuse, -R164 ;  /* 0x00000015b7c97223 */ /* 0x080fe200000108a4 */
[----:B------:R-:W-:Y:S01]  /*14120*/  @!P3 IMAD R163, R163, 0x4, R18 ;  /* 0x00000004a3a3b824 */ /* 0x000fe200078e0212 */
[----:B------:R-:W4:Y:S01]  /*14130*/  MUFU.EX2 R155, R155 ;  /* 0x0000009b009b7308 */ /* 0x000f220000000800 */
[-CC-:B------:R-:W-:Y:S01]  /*14140*/  FFMA.FTZ R162, R179, R21.reuse, -R164.reuse ;  /* 0x00000015b3a27223 */ /* 0x180fe200000108a4 */
[----:B------:R-:W-:Y:S01]  /*14150*/  FFMA.FTZ R159, R182, R21, -R164 ;  /* 0x00000015b69f7223 */ /* 0x000fe200000108a4 */
[----:B-1----:R-:W-:Y:S01]  /*14160*/  FADD.FTZ R154, R156, R165 ;  /* 0x000000a59c9a7221 */ /* 0x002fe20000010000 */
[----:B------:R1:W-:Y:S01]  /*14170*/  @!P3 STS [R163+0x38400], R205 ;  /* 0x038400cda300b388 */ /* 0x0003e20000000800 */
[-C--:B------:R-:W-:Y:S01]  /*14180*/  FMUL.FTZ R116, R116, R205.reuse ;  /* 0x000000cd74747220 */ /* 0x080fe20000410000 */
[----:B------:R-:W-:Y:S01]  /*14190*/  FMUL.FTZ R117, R117, R205 ;  /* 0x000000cd75757220 */ /* 0x000fe20000410000 */
[----:B--2---:R-:W-:Y:S01]  /*141a0*/  FADD.FTZ R179, R157, R154 ;  /* 0x0000009a9db37221 */ /* 0x004fe20000010000 */
[----:B0-----:R0:W-:Y:S01]  /*141b0*/  @!P3 STS [R163+0x38420], R160 ;  /* 0x038420a0a300b388 */ /* 0x0011e20000000800 */
[----:B------:R-:W1:Y:S01]  /*141c0*/  MUFU.EX2 R158, R158 ;  /* 0x0000009e009e7308 */ /* 0x000e620000000800 */
[----:B---3--:R-:W-:Y:S01]  /*141d0*/  FFMA.FTZ R6, R160, R7, R161 ;  /* 0x00000007a0067223 */ /* 0x008fe200000100a1 */
[-C--:B------:R-:W-:Y:S01]  /*141e0*/  FMUL.FTZ R120, R120, R205.reuse ;  /* 0x000000cd78787220 */ /* 0x080fe20000410000 */
        /* <DEDUP_REMOVED lines=19> */
[----:B------:R-:W-:Y:S01]  /*14320*/  F2FP.BF16.F32.PACK_AB R154, R157, R156 ;  /* 0x0000009c9d9a723e */ /* 0x000fe200000010ff */
[----:B-1----:R-:W-:Y:S01]  /*14330*/  FADD.FTZ R205, R158, R7 ;  /* 0x000000079ecd7221 */ /* 0x002fe20000010000 */
[----:B------:R-:W1:Y:S01]  /*14340*/  MUFU.EX2 R207, R207 ;  /* 0x000000cf00cf7308 */ /* 0x000e620000000800 */
[----:B--2---:R-:W-:Y:S01]  /*14350*/  F2FP.BF16.F32.PACK_AB R155, R200, R158 ;  /* 0x0000009ec89b723e */ /* 0x004fe200000010ff */
        /* <DEDUP_REMOVED lines=73> */
[----:B------:R-:W-:Y:S01]  /*147f0*/  FMUL.FTZ R151, R151, R160 ;  /* 0x000000a097977220 */ /* 0x000fe20000410000 */
[----:B------:R-:W-:Y:S01]  /*14800*/  F2FP.BF16.F32.PACK_AB R156, R202, R199 ;  /* 0x000000c7ca9c723e */ /* 0x000fe200000010ff */
[----:B------:R4:W-:Y:S01]  /*14810*/  STSM.16.M88.4 [R197+0x36400], R152 ;  /* 0x03640098c5007844 */ /* 0x0009e20000000200 */
[----:B-1----:R-:W-:Y:S01]  /*14820*/  F2FP.BF16.F32.PACK_AB R157, R207, R206 ;  /* 0x000000cecf9d723e */ /* 0x002fe200000010ff */
[----:B------:R-:W-:Y:S01]  /*14830*/  VIADD R6, R20, 0x80 ;  /* 0x0000008014067836 */ /* 0x000fe20000000000 */
[----:B------:R-:W-:Y:S01]  /*14840*/  MUFU.EX2 R176, R176 ;  /* 0x000000b000b07308 */ /* 0x000fe20000000800 */
[----:B------:R-:W-:Y:S01]  /*14850*/  F2FP.BF16.F32.PACK_AB R158, R204, R203 ;  /* 0x000000cbcc9e723e */ /* 0x000fe200000010ff */
[----:B------:R-:W-:Y:S01]  /*14860*/  IMAD.MOV.U32 R7, RZ, RZ, 0x40000040 ;  /* 0x40000040ff077424 */ /* 0x000fe200078e00ff */
[----:B0-----:R-:W-:Y:S01]  /*14870*/  F2FP.BF16.F32.PACK_AB R160, R169, R168 ;  /* 0x000000a8a9a0723e */ /* 0x001fe200000010ff */
[----:B------:R-:W-:Y:S01]  /*14880*/  FADD.FTZ R205, R200, R205 ;  /* 0x000000cdc8cd7221 */ /* 0x000fe20000010000 */
[----:B--2---:R-:W-:Y:S01]  /*14890*/  F2FP.BF16.F32.PACK_AB R161, R171, R170 ;  /* 0x000000aaaba1723e */ /* 0x004fe200000010ff */
[----:B------:R-:W-:Y:S01]  /*148a0*/  FADD.FTZ R179, R199, R179 ;  /* 0x000000b3c7b37221 */ /* 0x000fe20000010000 */
[----:B------:R-:W-:Y:S01]  /*148b0*/  @!P1 VIADD R188, R188, 0x38860 ;  /* 0x00038860bcbc9836 */ /* 0x000fe20000000000 */
[----:B------:R-:W0:Y:S01]  /*148c0*/  MUFU.EX2 R177, R177 ;  /* 0x000000b100b17308 */ /* 0x000e220000000800 */
[----:B---3--:R-:W-:Y:S01]  /*148d0*/  F2FP.BF16.F32.PACK_AB R163, R175, R174 ;  /* 0x000000aeafa3723e */ /* 0x008fe200000010ff */
[----:B------:R-:W-:Y:S01]  /*148e0*/  FADD.FTZ R206, R206, R205 ;  /* 0x000000cdcece7221 */ /* 0x000fe20000010000 */
[----:B------:R-:W-:Y:S01]  /*148f0*/  FADD.FTZ R202, R202, R179 ;  /* 0x000000b3caca7221 */ /* 0x000fe20000010000 */
[----:B------:R-:W-:Y:S01]  /*14900*/  @!P1 PRMT R188, RZ, 0x654, R188 ;  /* 0x00000654ffbc9816 */ /* 0x000fe200000000bc */
[----:B------:R-:W-:-:S02]  /*14910*/  IMAD.MOV.U32 R200, RZ, RZ, R15 ;  /* 0x000000ffffc87224 */ /* 0x000fc400078e000f */
[----:B------:R-:W-:Y:S01]  /*14920*/  FADD.FTZ R207, R207, R206 ;  /* 0x000000cecfcf7221 */ /* 0x000fe20000010000 */
[----:B------:R-:W-:Y:S01]  /*14930*/  FADD.FTZ R203, R203, R202 ;  /* 0x000000cacbcb7221 */ /* 0x000fe20000010000 */
[----:B------:R-:W-:Y:S01]  /*14940*/  MUFU.EX2 R180, R180 ;  /* 0x000000b400b47308 */ /* 0x000fe20000000800 */
[----:B------:R-:W-:Y:S02]  /*14950*/  IMAD.MOV.U32 R199, RZ, RZ, R14 ;  /* 0x000000ffffc77224 */ /* 0x000fe400078e000e */
[----:B------:R-:W-:-:S04]  /*14960*/  FADD.FTZ R203, R204, R203 ;  /* 0x000000cbcccb7221 */ /* 0x000fc80000010000 */
[----:B------:R-:W-:Y:S01]  /*14970*/  FADD.FTZ R168, R168, R203 ;  /* 0x000000cba8a87221 */ /* 0x000fe20000010000 */
[----:B------:R-:W1:Y:S01]  /*14980*/  MUFU.EX2 R181, R181 ;  /* 0x000000b500b57308 */ /* 0x000e620000000800 */
[----:B0-----:R-:W-:Y:S02]  /*14990*/  F2FP.BF16.F32.PACK_AB R164, R177, R176 ;  /* 0x000000b0b1a4723e */ /* 0x001fe400000010ff */
[----:B------:R-:W-:-:S05]  /*149a0*/  FADD.FTZ R169, R169, R168 ;  /* 0x000000a8a9a97221 */ /* 0x000fca0000010000 */
[----:B------:R-:W-:Y:S08]  /*149b0*/  MUFU.EX2 R178, R178 ;  /* 0x000000b200b27308 */ /* 0x000ff00000000800 */
[----:B------:R0:W2:Y:S01]  /*149c0*/  MUFU.EX2 R182, R162 ;  /* 0x000000a200b67308 */ /* 0x0000a20000000800 */
[----:B-1----:R-:W-:-:S07]  /*149d0*/  F2FP.BF16.F32.PACK_AB R166, R181, R180 ;  /* 0x000000b4b5a6723e */ /* 0x002fce00000010ff */
[----:B------:R1:W-:Y:S01]  /*149e0*/  MUFU.EX2 R183, R159 ;  /* 0x0000009f00b77308 */ /* 0x0003e20000000800 */
[----:B0-----:R-:W-:Y:S01]  /*149f0*/  F2FP.BF16.F32.PACK_AB R162, R173, R172 ;  /* 0x000000acada2723e */ /* 0x001fe200000010ff */
[----:B------:R-:W-:-:S04]  /*14a00*/  FADD.FTZ R172, R172, R169 ;  /* 0x000000a9acac7221 */ /* 0x000fc80000010000 */
[----:B------:R-:W-:Y:S02]  /*14a10*/  FADD.FTZ R173, R173, R172 ;  /* 0x000000acadad7221 */ /* 0x000fe40000010000 */
[----:B------:R-:W0:Y:S01]  /*14a20*/  MUFU.EX2 R201, R201 ;  /* 0x000000c900c97308 */ /* 0x000e220000000800 */
[C---:B-1----:R-:W-:Y:S01]  /*14a30*/  F2FP.BF16.F32.PACK_AB R159, R223.reuse, R222 ;  /* 0x000000dedf9f723e */ /* 0x042fe200000010ff */
[----:B------:R-:W-:Y:S01]  /*14a40*/  FADD.FTZ R222, R222, R207 ;  /* 0x000000cfdede7221 */ /* 0x000fe20000010000 */
[----:B--2---:R-:W-:Y:S01]  /*14a50*/  F2FP.BF16.F32.PACK_AB R165, R182, R178 ;  /* 0x000000b2b6a5723e */ /* 0x004fe200000010ff */
[----:B------:R-:W-:Y:S02]  /*14a60*/  FADD.FTZ R176, R176, R173 ;  /* 0x000000adb0b07221 */ /* 0x000fe40000010000 */
[----:B------:R4:W-:Y:S01]  /*14a70*/  STSM.16.M88.4 [R209], R156 ;  /* 0x0000009cd1007844 */ /* 0x0009e20000000200 */
[----:B------:R-:W-:Y:S01]  /*14a80*/  FADD.FTZ R223, R223, R222 ;  /* 0x000000dedfdf7221 */ /* 0x000fe20000010000 */
[----:B------:R-:W-:-:S02]  /*14a90*/  FADD.FTZ R177, R177, R176 ;  /* 0x000000b0b1b17221 */ /* 0x000fc40000010000 */
[----:B------:R4:W-:Y:S01]  /*14aa0*/  STSM.16.M88.4 [R198], R160 ;  /* 0x000000a0c6007844 */ /* 0x0009e20000000200 */
[----:B------:R-:W-:-:S04]  /*14ab0*/  FADD.FTZ R170, R170, R223 ;  /* 0x000000dfaaaa7221 */ /* 0x000fc80000010000 */
[----:B------:R-:W-:Y:S01]  /*14ac0*/  FADD.FTZ R171, R171, R170 ;  /* 0x000000aaabab7221 */ /* 0x000fe20000010000 */
[----:B0-----:R-:W-:-:S03]  /*14ad0*/  F2FP.BF16.F32.PACK_AB R167, R201, R183 ;  /* 0x000000b7c9a7723e */ /* 0x001fc600000010ff */
        /* <DEDUP_REMOVED lines=9> */
[----:B------:R-:W-:Y:S02]  /*14b70*/  IMAD.MOV.U32 R7, RZ, RZ, 0x40000040 ;  /* 0x40000040ff077424 */ /* 0x000fe400078e00ff */
[----:B------:R-:W-:-:S04]  /*14b80*/  FADD.FTZ R182, R182, R175 ;  /* 0x000000afb6b67221 */ /* 0x000fc80000010000 */
[----:B------:R-:W-:Y:S01]  /*14b90*/  FADD.FTZ R182, R183, R182 ;  /* 0x000000b6b7b67221 */ /* 0x000fe20000010000 */
[----:B------:R-:W-:Y:S02]  /*14ba0*/  WARPGROUP.DEPBAR.LE gsb0, 0x0 ;  /* 0x00008000000079c5 */ /* 0x000fe40000010000 */
[----:B------:R-:W-:-:S15]  /*14bb0*/  WARPGROUP.ARRIVE ;  /* 0x00000000000079c5 */ /* 0x000fde0000000000 */
        /* <DEDUP_REMOVED lines=12> */
[----:B------:R-:W-:Y:S01]  /*14c80*/  FADD.FTZ R7, R201, R182 ;  /* 0x000000b6c9077221 */ /* 0x000fe20000010000 */
[----:B------:R-:W-:Y:S02]  /*14c90*/  IMAD.MOV.U32 R201, RZ, RZ, R19 ;  /* 0x000000ffffc97224 */ /* 0x000fe400078e0013 */
[----:B------:R-:W-:Y:S01]  /*14ca0*/  FADD.FTZ R6, R181, R6 ;  /* 0x00000006b5067221 */ /* 0x000fe20000010000 */
[----:B------:R-:W-:Y:S02]  /*14cb0*/  WARPGROUP.DEPBAR.LE gsb0, 0x0 ;  /* 0x00008000000079c5 */ /* 0x000fe40000010000 */
[----:B------:R-:W-:-:S15]  /*14cc0*/  WARPGROUP.ARRIVE ;  /* 0x00000000000079c5 */ /* 0x000fde0000000000 */
[----:B------:R-:W-:-:S03]  /*14cd0*/  NOP ;  /* 0x0000000000007918 */ /* 0x000fc60000000000 */
        /* <DEDUP_REMOVED lines=13> */
.L_x_5499:
[----:B------:R-:W-:-:S07]  /*14db0*/  IMAD.MOV.U32 R20, RZ, RZ, R189 ;  /* 0x000000ffff147224 */ /* 0x000fce00078e00bd */
.L_x_5498:
[----:B------:R-:W-:Y:S05]  /*14dc0*/  BSYNC B1 ;  /* 0x0000000000017941 */ /* 0x000fea0003800000 */
.L_x_5497:
[----:B------:R-:W-:Y:S01]  /*14dd0*/  ISETP.GE.AND P2, PT, R20, R212, PT ;  /* 0x000000d41400720c */ /* 0x000fe20003f46270 */
[----:B------:R-:W-:-:S12]  /*14de0*/  BSSY B0, `(.L_x_5511) ;  /* 0x00003ce000007945 */ /* 0x000fd80003800000 */
[----:B------:R-:W-:Y:S05]  /*14df0*/  @!P2 BRA `(.L_x_5512) ;  /* 0x0000003c0030a947 */ /* 0x000fea0003800000 */
[----:B----4-:R-:W-:Y:S02]  /*14e00*/  VIADD R188, R0, 0x8 ;  /* 0x0000000800bc7836 */ /* 0x010fe40000000000 */
[----:B--2---:R-:W-:Y:S02]  /*14e10*/  IMAD.MOV.U32 R199, RZ, RZ, R15 ;  /* 0x000000ffffc77224 */ /* 0x004fe400078e000f */
[----:B------:R-:W-:Y:S01]  /*14e20*/  IMAD.MOV.U32 R200, RZ, RZ, R14 ;  /* 0x000000ffffc87224 */ /* 0x000fe200078e000e */
[----:B------:R-:W-:Y:S01]  /*14e30*/  IADD3 R188, R188, R23, -R184 ;  /* 0x00000017bcbc7210 */ /* 0x000fe20007ffe8b8 */
[----:B------:R-:W-:-:S07]  /*14e40*/  IMAD.MOV.U32 R201, RZ, RZ, R19 ;  /* 0x000000ffffc97224 */ /* 0x000fce00078e0013 */
.L_x_5531:
[----:B------:R-:W-:-:S05]  /*14e50*/  VIADD R19, R201, 0x1 ;  /* 0x00000001c9137836 */ /* 0x000fca0000000000 */
[----:B------:R-:W-:-:S04]  /*14e60*/  ISETP.NE.AND P2, PT, R19, 0x2, PT ;  /* 0x000000021300780c */ /* 0x000fc80003f45270 */
[----:B------:R-:W-:Y:S02]  /*14e70*/  SEL R15, RZ, 0x1, P2 ;  /* 0x00000001ff0f7807 */ /* 0x000fe40001000000 */
[----:B------:R-:W-:Y:S02]  /*14e80*/  SEL R19, R19, RZ, P2 ;  /* 0x000000ff13137207 */ /* 0x000fe40001000000 */
[----:B------:R-:W-:Y:S01]  /*14e90*/  LOP3.LUT R22, R22, R15, RZ, 0x3c, !PT ;  /* 0x0000000f16167212 */ /* 0x000fe200078e3cff */
[----:B--2---:R-:W-:Y:S06]  /*14ea0*/  @!P0 BRA `(.L_x_5513) ;  /* 0x0000000000048947 */ /* 0x004fec0003800000 */
[----:B------:R-:W-:Y:S01]  /*14eb0*/  BPT.TRAP 0x1 ;  /* 0x000000040000795c */ /* 0x000fe20000300000 */
.L_x_5513:
[----:B------:R-:W-:Y:S01]  /*14ec0*/  IMAD R189, R19, 0x8, R18 ;  /* 0x0000000813bd7824 */ /* 0x000fe200078e0212 */
[----:B------:R-:W-:-:S04]  /*14ed0*/  SHF.L.U32 R204, R22, 0x1f, RZ ;  /* 0x0000001f16cc7819 */ /* 0x000fc800000006ff */
[----:B------:R0:W1:Y:S01]  /*14ee0*/  SYNCS.PHASECHK.TRANS64.TRYWAIT P2, [R189+URZ+0x38830], R204 ;  /* 0x038830ccbd0075a7 */ /* 0x000062000804017f */
[----:B------:R-:W-:Y:S05]  /*14ef0*/  @!P0 BRA `(.L_x_5514) ;  /* 0x0000000000048947 */ /* 0x000fea0003800000 */
[----:B------:R-:W-:Y:S01]  /*14f00*/  BPT.TRAP 0x1 ;  /* 0x000000040000795c */ /* 0x000fe20000300000 */
.L_x_5514:
[----:B------:R-:W-:Y:S01]  /*14f10*/  BSSY B1, `(.L_x_5515) ;  /* 0x0000006000017945 */ /* 0x000fe20003800000 */
[----:B------:R-:W-:Y:S02]  /*14f20*/  IMAD R14, R19, 0x200, R190 ;  /* 0x00000200130e7824 */ /* 0x000fe400078e02be */
[----:B------:R-:W-:Y:S01]  /*14f30*/  IMAD.MOV.U32 R15, RZ, RZ, 0x40000040 ;  /* 0x40000040ff0f7424 */ /* 0x000fe200078e00ff */
[----:B-1----:R-:W-:Y:S06]  /*14f40*/  @P2 BRA `(.L_x_5516) ;  /* 0x0000000000082947 */ /* 0x002fec0003800000 */
[----:B------:R-:W1:Y:S02]  /*14f50*/  SYNCS.PHASECHK.TRANS64.TRYWAIT P2, [R189+URZ+0x38830], R204 ;  /* 0x038830ccbd0075a7 */ /* 0x000e64000804017f */
[----:B-1----:R-:W-:Y:S05]  /*14f60*/  @!P2 BRA `(.L_x_5517) ;  /* 0x000000e80054a947 */ /* 0x002fea0003800000 */
.L_x_5516:
[----:B------:R-:W-:Y:S05]  /*14f70*/  BSYNC B1 ;  /* 0x0000000000017941 */ /* 0x000fea0003800000 */
.L_x_5515:
        /* <DEDUP_REMOVED lines=36> */
.L_x_5518:
[----:B------:R2:W3:Y:S01]  /*151c0*/  SYNCS.PHASECHK.TRANS64.TRYWAIT P2, [R189+URZ+0x38850], R204 ;  /* 0x038850ccbd0075a7 */ /* 0x0004e2000804017f */
[----:B------:R-:W-:Y:S05]  /*151d0*/  @!P0 BRA `(.L_x_5519) ;  /* 0x0000000000048947 */ /* 0x000fea0003800000 */
[----:B------:R-:W-:Y:S01]  /*151e0*/  BPT.TRAP 0x1 ;  /* 0x000000040000795c */ /* 0x000fe20000300000 */
.L_x_5519:
[----:B------:R-:W-:Y:S04]  /*151f0*/  BSSY B1, `(.L_x_5520) ;  /* 0x0000004000017945 */ /* 0x000fe80003800000 */
[----:B---3--:R-:W-:Y:S05]  /*15200*/  @P2 BRA `(.L_x_5521) ;  /* 0x0000000000082947 */ /* 0x008fea0003800000 */
[----:B------:R-:W3:Y:S02]  /*15210*/  SYNCS.PHASECHK.TRANS64.TRYWAIT P2, [R189+URZ+0x38850], R204 ;  /* 0x038850ccbd0075a7 */ /* 0x000ee4000804017f */
[----:B---3--:R-:W-:Y:S05]  /*15220*/  @!P2 BRA `(.L_x_5522) ;  /* 0x000000e400b8a947 */ /* 0x008fea0003800000 */
.L_x_5521:
[----:B------:R-:W-:Y:S05]  /*15230*/  BSYNC B1 ;  /* 0x0000000000017941 */ /* 0x000fea0003800000 */
.L_x_5520:
        /* <DEDUP_REMOVED lines=10> */
[----:B------:R-:W-:-:S02]  /*152e0*/  VIADD R203, R202, 0x800 ;  /* 0x00000800cacb7836 */ /* 0x000fc40000000000 */
[----:B------:R-:W-:Y:S02]  /*152f0*/  IMAD.MOV.U32 R205, RZ, RZ, 0x40000040 ;  /* 0x40000040ffcd7424 */ /* 0x000fe400078e00ff */
[----:B------:R-:W-:Y:S02]  /*15300*/  VIADD R206, R2, 0x800 ;  /* 0x0000080002ce7836 */ /* 0x000fe40000000000 */
[----:B------:R-:W-:-:S03]  /*15310*/  IMAD.MOV.U32 R207, RZ, RZ, 0x40000040 ;  /* 0x40000040ffcf7424 */ /* 0x000fc600078e00ff */
        /* <DEDUP_REMOVED lines=9> */
[----:B----4-:R-:W-:Y:S01]  /*153b0*/  SHF.R.U32.HI R21, RZ, 0x7, R21 ;  /* 0x00000007ff157819 */ /* 0x010fe20000011615 */
        /* <DEDUP_REMOVED lines=75> */
[----:B------:R-:W-:Y:S02]  /*15870*/  R2UR UR7, R15 ;  /* 0x000000000f0772ca */ /* 0x000fe400000e0000 */
[----:B------:R-:W-:Y:S01]  /*15880*/  MOV R15, 0x40000040 ;  /* 0x40000040000f7802 */ /* 0x000fe20000000f00 */
        /* <DEDUP_REMOVED lines=75> */
[----:B------:R-:W4:Y:S01]  /*15d40*/  SHFL.IDX PT, R14, R21, RZ, 0x1f ;  /* 0x00001fff150e7589 */ /* 0x000f2200000e0000 */
[----:B------:R-:W-:Y:S01]  /*15d50*/  IMAD.MOV.U32 R15, RZ, RZ, 0x4 ;  /* 0x00000004ff0f7424 */ /* 0x000fe200078e00ff */
[----:B----4-:R-:W-:-:S04]  /*15d60*/  ISETP.GT.AND P2, PT, R14, 0x7f, PT ;  /* 0x0000007f0e00780c */ /* 0x010fc80003f44270 */
[----:B------:R-:W-:Y:S02]  /*15d70*/  SEL R14, RZ, 0x2, !P2 ;  /* 0x00000002ff0e7807 */ /* 0x000fe40005000000 */
[C---:B------:R-:W-:Y:S02]  /*15d80*/  SEL R21, R15.reuse, 0x2, P2 ;  /* 0x000000020f157807 */ /* 0x040fe40001000000 */
[----:B------:R-:W-:Y:S01]  /*15d90*/  SEL R15, R15, 0x6, !P2 ;  /* 0x000000060f0f7807 */ /* 0x000fe20005000000 */
[----:B0123--:R-:W-:Y:S01]  /*15da0*/  IMAD.IADD R204, R14, 0x1, R203 ;  /* 0x000000010ecc7824 */ /* 0x00ffe200078e02cb */
        /* <DEDUP_REMOVED lines=30> */
[----:B------:R-:W-:Y:S01]  /*15f90*/  R2UR UR6, R204 ;  /* 0x00000000cc0672ca */ /* 0x000fe200000e0000 */
[----:B------:R-:W-:Y:S01]  /*15fa0*/  IMAD.MOV.U32 R204, RZ, RZ, 0xa00 ;  /* 0x00000a00ffcc7424 */ /* 0x000fe200078e00ff */
[----:B------:R-:W-:Y:S01]  /*15fb0*/  R2UR UR7, R205 ;  /* 0x00000000cd0772ca */ /* 0x000fe200000e0000 */
[----:B------:R-:W-:Y:S01]  /*15fc0*/  IMAD.MOV.U32 R205, RZ, RZ, 0x40000040 ;  /* 0x40000040ffcd7424 */ /* 0x000fe200078e00ff */
[----:B------:R-:W-:-:S02]  /*15fd0*/  SEL R203, R203, 0x26, P2 ;  /* 0x00000026cbcb7807 */ /* 0x000fc40001000000 */
        /* <DEDUP_REMOVED lines=131> */
[----:B------:R-:W-:Y:S01]  /*16810*/  IMAD.MOV.U32 R205, RZ, RZ, 0x40000040 ;  /* 0x40000040ffcd7424 */ /* 0x000fe200078e00ff */
[----:B------:R-:W-:-:S02]  /*16820*/  WARPGROUP.DEPBAR.LE gsb0, 0x0 ;  /* 0x00008000000079c5 */ /* 0x000fc40000010000 */
[----:B------:R-:W-:-:S09]  /*16830*/  WARPGROUP.ARRIVE ;  /* 0x00000000000079c5 */ /* 0x000fd20000000000 */
[----:B------:R-:W-:Y:S01]  /*16840*/  HGMMA.64x64x16.F32.BF16 R152, gdesc[UR4], R152, gsb0 ;  /* 0x00e00000049879f0 */ /* 0x000fe20008001898 */
[----:B------:R-:W-:Y:S01]  /*16850*/  R2UR UR4, R204 ;  /* 0x00000000cc0472ca */ /* 0x000fe200000e0000 */
[--C-:B------:R-:W-:Y:S01]  /*16860*/  IMAD.IADD R204, R21, 0x1, R203.reuse ;  /* 0x0000000115cc7824 */ /* 0x100fe200078e02cb */
[----:B------:R-:W-:Y:S01]  /*16870*/  R2UR UR5, R205 ;  /* 0x00000000cd0572ca */ /* 0x000fe200000e0000 */
[----:B------:R-:W-:Y:S02]  /*16880*/  IMAD.MOV.U32 R205, RZ, RZ, 0x40000040 ;  /* 0x40000040ffcd7424 */ /* 0x000fe400078e00ff */
[----:B------:R-:W-:Y:S01]  /*16890*/  IMAD.SHL.U32 R21, R20, 0x40, RZ ;  /* 0x0000004014157824 */ /* 0x000fe200078e00ff */
[----:B------:R-:W-:Y:S01]  /*168a0*/  R2UR UR6, R204 ;  /* 0x00000000cc0672ca */ /* 0x000fe200000e0000 */
[----:B------:R-:W-:Y:S01]  /*168b0*/  IMAD.IADD R204, R15, 0x1, R203 ;  /* 0x000000010fcc7824 */ /* 0x000fe200078e02cb */
[----:B------:R-:W-:Y:S01]  /*168c0*/  R2UR UR7, R205 ;  /* 0x00000000cd0772ca */ /* 0x000fe200000e0000 */
[----:B------:R-:W-:-:S02]  /*168d0*/  IMAD.MOV.U32 R15, RZ, RZ, 0x40000040 ;  /* 0x40000040ff0f7424 */ /* 0x000fc400078e00ff */
[----:B------:R-:W-:Y:S01]  /*168e0*/  IMAD.MOV.U32 R205, RZ, RZ, 0x40000040 ;  /* 0x40000040ffcd7424 */ /* 0x000fe200078e00ff */
[----:B------:R-:W-:Y:S02]  /*168f0*/  WARPGROUP.DEPBAR.LE gsb0, 0x0 ;  /* 0x00008000000079c5 */ /* 0x000fe40000010000 */
[----:B------:R-:W-:-:S07]  /*16900*/  WARPGROUP.ARRIVE ;  /* 0x00000000000079c5 */ /* 0x000fce0000000000 */
[----:B------:R-:W-:Y:S01]  /*16910*/  HGMMA.64x64x16.F32.BF16 R152, gdesc[UR4], R152, gsb0 ;  /* 0x00e00000049879f0 */ /* 0x000fe20008001898 */
[----:B------:R-:W-:Y:S01]  /*16920*/  R2UR UR4, R14 ;  /* 0x000000000e0472ca */ /* 0x000fe200000e0000 */
[----:B------:R-:W-:Y:S01]  /*16930*/  IMAD.MOV.U32 R14, RZ, RZ, 0x40 ;  /* 0x00000040ff0e7424 */ /* 0x000fe200078e00ff */
[----:B------:R-:W-:Y:S01]  /*16940*/  R2UR UR5, R15 ;  /* 0x000000000f0572ca */ /* 0x000fe200000e0000 */
[----:B------:R-:W-:Y:S01]  /*16950*/  IMAD.MOV.U32 R15, RZ, RZ, 0x1000 ;  /* 0x00001000ff0f7424 */ /* 0x000fe200078e00ff */
[----:B------:R-:W-:Y:S02]  /*16960*/  R2UR UR6, R204 ;  /* 0x00000000cc0672ca */ /* 0x000fe400000e0000 */
[----:B------:R-:W-:Y:S02]  /*16970*/  R2UR UR7, R205 ;  /* 0x00000000cd0772ca */ /* 0x000fe400000e0000 */
        /* <DEDUP_REMOVED lines=11> */
[----:B------:R-:W-:Y:S01]  /*16a30*/  R2UR UR4, R14 ;  /* 0x000000000e0472ca */ /* 0x000fe200000e0000 */
[----:B------:R-:W-:Y:S01]  /*16a40*/  @!P1 VIADD R14, R189, 0x38840 ;  /* 0x00038840bd0e9836 */ /* 0x000fe20000000000 */
[----:B------:R-:W-:Y:S02]  /*16a50*/  R2UR UR5, R15 ;  /* 0x000000000f0572ca */ /* 0x000fe400000e0000 */
[----:B------:R-:W-:Y:S02]  /*16a60*/  R2UR UR6, R202 ;  /* 0x00000000ca0672ca */ /* 0x000fe400000e0000 */
[----:B------:R-:W-:Y:S02]  /*16a70*/  R2UR UR7, R203 ;  /* 0x00000000cb0772ca */ /* 0x000fe400000e0000 */
[----:B------:R-:W-:Y:S01]  /*16a80*/  @!P1 PRMT R14, RZ, 0x654, R14 ;  /* 0x00000654ff0e9816 */ /* 0x000fe2000000000e */
[----:B------:R-:W-:-:S02]  /*16a90*/  WARPGROUP.DEPBAR.LE gsb0, 0x0 ;  /* 0x00008000000079c5 */ /* 0x000fc40000010000 */
[----:B------:R-:W-:-:S08]  /*16aa0*/  WARPGROUP.ARRIVE ;  /* 0x00000000000079c5 */ /* 0x000fd00000000000 */
[----:B------:R-:W-:Y:S01]  /*16ab0*/  HGMMA.64x64x16.F32.BF16 R152, gdesc[UR4], R152, gsb0 ;  /* 0x00e00000049879f0 */ /* 0x000fe20008001898 */
[----:B------:R-:W-:Y:S02]  /*16ac0*/  ULOP3.LUT UR4, URZ, UR44, URZ, 0x33, !UPT ;  /* 0x0000002c3f047292 */ /* 0x000fe4000f8e333f */
[----:B------:R-:W-:Y:S02]  /*16ad0*/  WARPGROUP.DEPBAR.LE gsb0, 0x0 ;  /* 0x00008000000079c5 */ /* 0x000fe40000010000 */
[----:B------:R0:W-:Y:S02]  /*16ae0*/  @!P1 SYNCS.ARRIVE.TRANS64.RED.A1T0 RZ, [R14+URZ], RZ ;  /* 0x000000ff0eff99a7 */ /* 0x0001e4000810043f */
[----:B0-----:R-:W-:-:S04]  /*16af0*/  IADD3 R14, R23, 0x1, -R21 ;  /* 0x00000001170e7810 */ /* 0x001fc80007ffe815 */
        /* <DEDUP_REMOVED lines=14> */
[----:B0-----:R-:W-:-:S04]  /*16be0*/  @P2 IMAD.HI.U32 R210, R207, R14, RZ ;  /* 0x0000000ecfd22227 */ /* 0x001fc800078e00ff */
[----:B------:R-:W-:Y:S01]  /*16bf0*/  IMAD.MOV.U32 R14, RZ, RZ, R207 ;  /* 0x000000ffff0e7224 */ /* 0x000fe200078e00cf */
[----:B------:R-:W-:-:S04]  /*16c00*/  @P2 SHF.R.U32.HI R14, RZ, R15, R210 ;  /* 0x0000000fff0e2219 */ /* 0x000fc800000116d2 */
[----:B------:R-:W-:Y:S01]  /*16c10*/  LOP3.LUT R14, RZ, R14, RZ, 0x33, !PT ;  /* 0x0000000eff0e7212 */ /* 0x000fe200078e33ff */
[----:B------:R-:W-:Y:S06]  /*16c20*/  BRA `(.L_x_5526) ;  /* 0x0000000000187947 */ /* 0x000fec0003800000 */
.L_x_5525:
[----:B------:R-:W-:-:S05]  /*16c30*/  IMAD.U32 R206, RZ, RZ, UR38 ;  /* 0x00000026ffce7e24 */ /* 0x000fca000f8e00ff */
[----:B------:R-:W-:-:S13]  /*16c40*/  ISETP.NE.AND P2, PT, R206, 0x1, PT ;  /* 0x00000001ce00780c */ /* 0x000fda0003f45270 */
[----:B------:R-:W0:Y:S02]  /*16c50*/  @P2 LDC.64 R14, c[0x0][0xae0] ;  /* 0x0002b800ff0e2b82 */ /* 0x000e240000000a00 */
[----:B0-----:R-:W-:-:S04]  /*16c60*/  @P2 IMAD.HI.U32 R210, R207, R14, RZ ;  /* 0x0000000ecfd22227 */ /* 0x001fc800078e00ff */
[----:B------:R-:W-:Y:S01]  /*16c70*/  IMAD.MOV.U32 R14, RZ, RZ, R207 ;  /* 0x000000ffff0e7224 */ /* 0x000fe200078e00cf */
[----:B------:R-:W-:-:S07]  /*16c80*/  @P2 SHF.R.U32.HI R14, RZ, R15, R210 ;  /* 0x0000000fff0e2219 */ /* 0x000fce00000116d2 */
.L_x_5526:
[----:B------:R-:W-:Y:S05]  /*16c90*/  BSYNC B1 ;  /* 0x0000000000017941 */ /* 0x000fea0003800000 */
.L_x_5524:
[----:B------:R-:W-:-:S04]  /*16ca0*/  IMAD R14, R14, R206, -R21 ;  /* 0x000000ce0e0e7224 */ /* 0x000fc800078e0a15 */
[----:B------:R-:W-:-:S05]  /*16cb0*/  IMAD.IADD R15, R14, 0x1, -R185 ;  /* 0x000000010e0f7824 */ /* 0x000fca00078e0ab9 */
[----:B------:R-:W-:Y:S02]  /*16cc0*/  VIADDMNMX R203, R15, R206, R203, PT ;  /* 0x000000ce0fcb7246 */ /* 0x000fe400038001cb */
[----:B------:R-:W-:-:S07]  /*16cd0*/  VIMNMX R202, R202, R15, !PT ;  /* 0x0000000fcaca7248 */ /* 0x000fce0007fe0100 */
.L_x_5523:
        /* <DEDUP_REMOVED lines=65> */
.L_x_5529:
[----:B------:R-:W-:-:S05]  /*170f0*/  IMAD.U32 R168, RZ, RZ, UR38 ;  /* 0x00000026ffa87e24 */ /* 0x000fca000f8e00ff */
[----:B------:R-:W-:-:S13]  /*17100*/  ISETP.NE.AND P3, PT, R168, 0x1, PT ;  /* 0x00000001a800780c */ /* 0x000fda0003f65270 */
[----:B------:R-:W0:Y:S02]  /*17110*/  @P3 LDC.64 R14, c[0x0][0xae0] ;  /* 0x0002b800ff0e3b82 */ /* 0x000e240000000a00 */
[----:B0-----:R-:W-:-:S04]  /*17120*/  @P3 IMAD.HI.U32 R202, R188, R14, RZ ;  /* 0x0000000ebcca3227 */ /* 0x001fc800078e00ff */
[----:B------:R-:W-:Y:S01]  /*17130*/  IMAD.MOV.U32 R14, RZ, RZ, R188 ;  /* 0x000000ffff0e7224 */ /* 0x000fe200078e00bc */
[----:B------:R-:W-:-:S07]  /*17140*/  @P3 SHF.R.U32.HI R14, RZ, R15, R202 ;  /* 0x0000000fff0e3219 */ /* 0x000fce00000116ca */
.L_x_5530:
[----:B------:R-:W-:Y:S05]  /*17150*/  BSYNC B1 ;  /* 0x0000000000017941 */ /* 0x000fea0003800000 */
.L_x_5528:
[----:B------:R-:W-:-:S04]  /*17160*/  IMAD R14, R14, R168, -R21 ;  /* 0x000000a80e0e7224 */ /* 0x000fc800078e0a15 */
[----:B------:R-:W-:-:S05]  /*17170*/  IMAD.IADD R15, R14, 0x1, -R185 ;  /* 0x000000010e0f7824 */ /* 0x000fca00078e0ab9 */
[----:B------:R-:W-:Y:S02]  /*17180*/  VIADDMNMX R205, R15, R168, R205, PT ;  /* 0x000000a80fcd7246 */ /* 0x000fe400038001cd */
[----:B------:R-:W-:-:S07]  /*17190*/  VIMNMX R204, R204, R15, !PT ;  /* 0x0000000fcccc7248 */ /* 0x000fce0007fe0100 */
.L_x_5527:
[----:B------:R-:W-:Y:S01]  /*171a0*/  FMNMX.FTZ R14, R152, R200, !PT ;  /* 0x000000c8980e7209 */ /* 0x000fe20007810000 */
[----:B------:R-:W-:Y:S01]  /*171b0*/  IMAD.MOV.U32 R169, RZ, RZ, 0x40000040 ;  /* 0x40000040ffa97424 */ /* 0x000fe200078e00ff */
[C---:B------:R-:W-:Y:S01]  /*171c0*/  ISETP.GT.AND P5, PT, R204.reuse, 0x9, P2 ;  /* 0x00000009cc00780c */ /* 0x040fe200017a4270 */
[----:B------:R-:W-:Y:S01]  /*171d0*/  IMAD.U32 R21, RZ, RZ, UR37 ;  /* 0x00000025ff157e24 */ /* 0x000fe2000f8e00ff */
[----:B------:R-:W-:Y:S01]  /*171e0*/  FMNMX.FTZ R15, R153, R14, !PT ;  /* 0x0000000e990f7209 */ /* 0x000fe20007810000 */
[----:B------:R-:W-:Y:S01]  /*171f0*/  IMAD R168, R19, 0x1000, R193 ;  /* 0x0000100013a87824 */ /* 0x000fe200078e02c1 */
[----:B------:R-:W-:Y:S01]  /*17200*/  ISETP.GT.AND P3, PT, R204, 0x1, P2 ;  /* 0x00000001cc00780c */ /* 0x000fe20001764270 */
[----:B------:R-:W-:Y:S01]  /*17210*/  @!P1 VIADD R189, R189, 0x38860 ;  /* 0x00038860bdbd9836 */ /* 0x000fe20000000000 */
[----:B------:R-:W-:Y:S02]  /*17220*/  FMNMX.FTZ R14, R156, R15, !PT ;  /* 0x0000000f9c0e7209 */ /* 0x000fe40007810000 */
[----:B------:R-:W-:-:S02]  /*17230*/  ISETP.LT.OR P5, PT, R205, 0xa, P5 ;  /* 0x0000000acd00780c */ /* 0x000fc40002fa1670 */
[----:B------:R-:W-:Y:S02]  /*17240*/  FMNMX.FTZ R15, R157, R14, !PT ;  /* 0x0000000e9d0f7209 */ /* 0x000fe40007810000 */
[----:B------:R-:W-:Y:S02]  /*17250*/  ISETP.LT.OR P3, PT, R205, 0x2, P3 ;  /* 0x00000002cd00780c */ /* 0x000fe40001f61670 */
        /* <DEDUP_REMOVED lines=11> */
[C---:B------:R-:W-:Y:S02]  /*17310*/  ISETP.LT.OR P4, PT, R205.reuse, 0x9, P4 ;  /* 0x00000009cd00780c */ /* 0x040fe40002781670 */
        /* <DEDUP_REMOVED lines=12> */
[C---:B------:R-:W-:Y:S01]  /*173e0*/  ISETP.GT.AND P5, PT, R204.reuse, 0x21, P2 ;  /* 0x00000021cc00780c */ /* 0x040fe200017a4270 */
[----:B------:R-:W0:Y:S01]  /*173f0*/  SHFL.BFLY PT, R14, R15, 0x2, 0x1f ;  /* 0x0c401f000f0e7f89 */ /* 0x000e2200000e0000 */
[----:B------:R-:W-:Y:S02]  /*17400*/  ISETP.GT.AND P3, PT, R204, 0x19, P2 ;  /* 0x00000019cc00780c */ /* 0x000fe40001764270 */
[C---:B------:R-:W-:Y:S02]  /*17410*/  ISETP.LT.OR P4, PT, R205.reuse, 0x12, P4 ;  /* 0x00000012cd00780c */ /* 0x040fe40002781670 */
[----:B------:R-:W-:-:S02]  /*17420*/  ISETP.LT.OR P5, PT, R205, 0x22, P5 ;  /* 0x00000022cd00780c */ /* 0x000fc40002fa1670 */
[----:B------:R-:W-:Y:S02]  /*17430*/  ISETP.LT.OR P3, PT, R205, 0x1a, P3 ;  /* 0x0000001acd00780c */ /* 0x000fe40001f61670 */
[----:B------:R-:W-:Y:S02]  /*17440*/  FSEL R163, R163, -INF , !P4 ;  /* 0xff800000a3a37808 */ /* 0x000fe40006000000 */
[C---:B------:R-:W-:Y:S02]  /*17450*/  ISETP.GT.AND P4, PT, R204.reuse, 0x20, P2 ;  /* 0x00000020cc00780c */ /* 0x040fe40001784270 */
[----:B------:R-:W-:Y:S02]  /*17460*/  FSEL R203, R171, -INF , !P5 ;  /* 0xff800000abcb7808 */ /* 0x000fe40006800000 */
[----:B------:R-:W-:Y:S02]  /*17470*/  FSEL R167, R167, -INF , !P3 ;  /* 0xff800000a7a77808 */ /* 0x000fe40005800000 */
[----:B------:R-:W-:-:S02]  /*17480*/  ISETP.GT.AND P5, PT, R204, RZ, P2 ;  /* 0x000000ffcc00720c */ /* 0x000fc400017a4270 */
[----:B------:R-:W-:Y:S02]  /*17490*/  ISETP.GT.AND P3, PT, R204, 0x28, P2 ;  /* 0x00000028cc00780c */ /* 0x000fe40001764270 */
[C---:B------:R-:W-:Y:S02]  /*174a0*/  ISETP.LT.OR P4, PT, R205.reuse, 0x21, P4 ;  /* 0x00000021cd00780c */ /* 0x040fe40002781670 */
[----:B------:R-:W-:Y:S02]  /*174b0*/  ISETP.LT.OR P5, PT, R205, 0x1, P5 ;  /* 0x00000001cd00780c */ /* 0x000fe40002fa1670 */
[----:B0-----:R-:W-:Y:S02]  /*174c0*/  FMNMX.FTZ R14, R15, R14, !PT ;  /* 0x0000000e0f0e7209 */ /* 0x001fe40007810000 */
[----:B------:R-:W-:Y:S02]  /*174d0*/  ISETP.LT.OR P3, PT, R205, 0x29, P3 ;  /* 0x00000029cd00780c */ /* 0x000fe40001f61670 */
[----:B------:R-:W-:Y:S01]  /*174e0*/  FSEL R202, R170, -INF , !P4 ;  /* 0xff800000aaca7808 */ /* 0x000fe20006000000 */
[----:B------:R-:W0:Y:S01]  /*174f0*/  SHFL.BFLY PT, R15, R14, 0x1, 0x1f ;  /* 0x0c201f000e0f7f89 */ /* 0x000e2200000e0000 */
[----:B------:R-:W-:-:S02]  /*17500*/  ISETP.GT.AND P4, PT, R204, 0x29, P2 ;  /* 0x00000029cc00780c */ /* 0x000fc40001784270 */
[----:B------:R-:W-:Y:S02]  /*17510*/  FSEL R154, R154, -INF , !P5 ;  /* 0xff8000009a9a7808 */ /* 0x000fe40006800000 */
[----:B------:R-:W-:Y:S02]  /*17520*/  FSEL R210, R174, -INF , !P3 ;  /* 0xff800000aed27808 */ /* 0x000fe40005800000 */
[----:B------:R-:W-:Y:S02]  /*17530*/  ISETP.GT.AND P3, PT, R204, 0x30, P2 ;  /* 0x00000030cc00780c */ /* 0x000fe40001764270 */
[C---:B------:R-:W-:Y:S02]  /*17540*/  ISETP.LT.OR P4, PT, R205.reuse, 0x2a, P4 ;  /* 0x0000002acd00780c */ /* 0x040fe40002781670 */
[----:B------:R-:W-:Y:S02]  /*17550*/  FMNMX.FTZ R170, R154, R199, !PT ;  /* 0x000000c79aaa7209 */ /* 0x000fe40007810000 */
[----:B------:R-:W-:-:S02]  /*17560*/  ISETP.LT.OR P3, PT, R205, 0x31, P3 ;  /* 0x00000031cd00780c */ /* 0x000fc40001f61670 */
[----:B------:R-:W-:Y:S02]  /*17570*/  FSEL R222, R175, -INF , !P4 ;  /* 0xff800000afde7808 */ /* 0x000fe40006000000 */
[C---:B------:R-:W-:Y:S02]  /*17580*/  ISETP.GT.AND P4, PT, R204.reuse, 0x31, P2 ;  /* 0x00000031cc00780c */ /* 0x040fe40001784270 */
[C---:B------:R-:W-:Y:S02]  /*17590*/  ISETP.GT.AND P5, PT, R204.reuse, 0x38, P2 ;  /* 0x00000038cc00780c */ /* 0x040fe400017a4270 */
[----:B------:R-:W-:Y:S02]  /*175a0*/  R2UR UR7, R169 ;  /* 0x00000000a90772ca */ /* 0x000fe400000e0000 */
[----:B------:R-:W-:Y:S02]  /*175b0*/  ISETP.GT.AND P2, PT, R204, 0x39, P2 ;  /* 0x00000039cc00780c */ /* 0x000fe40001744270 */
[----:B0-----:R-:W-:-:S02]  /*175c0*/  FMNMX.FTZ R14, R14, R15, !PT ;  /* 0x0000000f0e0e7209 */ /* 0x001fc40007810000 */
[----:B------:R-:W-:Y:S02]  /*175d0*/  FMNMX.FTZ R15, R155, R170, !PT ;  /* 0x000000aa9b0f7209 */ /* 0x000fe40007810000 */
[----:B------:R-:W-:Y:S01]  /*175e0*/  FSEL R204, R178, -INF , !P3 ;  /* 0xff800000b2cc7808 */ /* 0x000fe20005800000 */
[C---:B------:R-:W-:Y:S01]  /*175f0*/  FMUL.FTZ R169, R14.reuse, R21 ;  /* 0x000000150ea97220 */ /* 0x040fe20000410000 */
[----:B------:R-:W-:Y:S02]  /*17600*/  FSETP.NEU.FTZ.AND P3, PT, R14, -INF , PT ;  /* 0xff8000000e00780b */ /* 0x000fe40003f7d000 */
[----:B------:R-:W-:Y:S02]  /*17610*/  FMNMX.FTZ R170, R158, R15, !PT ;  /* 0x0000000f9eaa7209 */ /* 0x000fe40007810000 */
[----:B------:R-:W-:Y:S02]  /*17620*/  FSEL R15, R169, RZ, P3 ;  /* 0x000000ffa90f7208 */ /* 0x000fe40001800000 */
[----:B------:R-:W-:-:S02]  /*17630*/  FMNMX.FTZ R169, R159, R170, !PT ;  /* 0x000000aa9fa97209 */ /* 0x000fc40007810000 */
[C---:B------:R-:W-:Y:S01]  /*17640*/  ISETP.LT.OR P4, PT, R205.reuse, 0x32, P4 ;  /* 0x00000032cd00780c */ /* 0x040fe20002781670 */
[--C-:B------:R-:W-:Y:S01]  /*17650*/  FFMA.FTZ R174, R160, R21, -R15.reuse ;  /* 0x00000015a0ae7223 */ /* 0x100fe2000001080f */
[----:B------:R-:W-:Y:S01]  /*17660*/  FMNMX.FTZ R170, R162, R169, !PT ;  /* 0x000000a9a2aa7209 */ /* 0x000fe20007810000 */
[-CC-:B------:R-:W-:Y:S01]  /*17670*/  FFMA.FTZ R152, R152, R21.reuse, -R15.reuse ;  /* 0x0000001598987223 */ /* 0x180fe2000001080f */
[----:B------:R-:W-:Y:S01]  /*17680*/  ISETP.LT.OR P5, PT, R205, 0x39, P5 ;  /* 0x00000039cd00780c */ /* 0x000fe20002fa1670 */
[-CC-:B------:R-:W-:Y:S01]  /*17690*/  FFMA.FTZ R153, R153, R21.reuse, -R15.reuse ;  /* 0x0000001599997223 */ /* 0x180fe2000001080f */
[----:B------:R-:W-:Y:S01]  /*176a0*/  FMNMX.FTZ R169, R163, R170, !PT ;  /* 0x000000aaa3a97209 */ /* 0x000fe20007810000 */
[-CC-:B------:R-:W-:Y:S01]  /*176b0*/  FFMA.FTZ R156, R156, R21.reuse, -R15.reuse ;  /* 0x000000159c9c7223 */ /* 0x180fe2000001080f */
[----:B------:R-:W-:Y:S01]  /*176c0*/  ISETP.LT.OR P2, PT, R205, 0x3a, P2 ;  /* 0x0000003acd00780c */ /* 0x000fe20001741670 */
[--C-:B------:R-:W-:Y:S01]  /*176d0*/  FFMA.FTZ R157, R157, R21, -R15.reuse ;  /* 0x000000159d9d7223 */ /* 0x100fe2000001080f */
[----:B------:R-:W-:Y:S01]  /*176e0*/  FMNMX.FTZ R170, R166, R169, !PT ;  /* 0x000000a9a6aa7209 */ /* 0x000fe20007810000 */
[-CC-:B------:R-:W-:Y:S01]  /*176f0*/  FFMA.FTZ R165, R165, R21.reuse, -R15.reuse ;  /* 0x00000015a5a57223 */ /* 0x180fe2000001080f */
[----:B------:R-:W-:Y:S01]  /*17700*/  FSEL R205, R179, -INF , !P4 ;  /* 0xff800000b3cd7808 */ /* 0x000fe20006000000 */
[-CC-:B------:R-:W-:Y:S01]  /*17710*/  FFMA.FTZ R179, R180, R21.reuse, -R15.reuse ;  /* 0x00000015b4b37223 */ /* 0x180fe2000001080f */
[----:B------:R-:W-:Y:S01]  /*17720*/  FMNMX.FTZ R169, R167, R170, !PT ;  /* 0x000000aaa7a97209 */ /* 0x000fe20007810000 */
[-CC-:B------:R-:W-:Y:S01]  /*17730*/  FFMA.FTZ R175, R206, R21.reuse, -R15.reuse ;  /* 0x00000015ceaf7223 */ /* 0x180fe2000001080f */
[----:B------:R-:W-:Y:S01]  /*17740*/  FSEL R182, R182, -INF , !P5 ;  /* 0xff800000b6b67808 */ /* 0x000fe20006800000 */
[--C-:B------:R-:W-:Y:S01]  /*17750*/  FFMA.FTZ R178, R207, R21, -R15.reuse ;  /* 0x00000015cfb27223 */ /* 0x100fe2000001080f */
[----:B------:R-:W-:Y:S01]  /*17760*/  FMNMX.FTZ R170, R202, R169, !PT ;  /* 0x000000a9caaa7209 */ /* 0x000fe20007810000 */
[-CC-:B------:R-:W-:Y:S01]  /*17770*/  FFMA.FTZ R172, R172, R21.reuse, -R15.reuse ;  /* 0x00000015acac7223 */ /* 0x180fe2000001080f */
[----:B------:R-:W-:Y:S01]  /*17780*/  FSEL R183, R183, -INF , !P2 ;  /* 0xff800000b7b77808 */ /* 0x000fe20005000000 */
[-CC-:B------:R-:W-:Y:S01]  /*17790*/  FFMA.FTZ R173, R173, R21.reuse, -R15.reuse ;  /* 0x00000015adad7223 */ /* 0x180fe2000001080f */
[----:B------:R-:W-:Y:S01]  /*177a0*/  FMNMX.FTZ R169, R203, R170, !PT ;  /* 0x000000aacba97209 */ /* 0x000fe20007810000 */
[-CC-:B------:R-:W-:Y:S01]  /*177b0*/  FFMA.FTZ R170, R161, R21.reuse, -R15.reuse ;  /* 0x00000015a1aa7223 */ /* 0x180fe2000001080f */
[-CC-:B------:R-:W-:Y:S01]  /*177c0*/  FFMA.FTZ R176, R176, R21.reuse, -R15.reuse ;  /* 0x00000015b0b07223 */ /* 0x180fe2000001080f */
[--C-:B------:R-:W-:Y:S01]  /*177d0*/  FFMA.FTZ R177, R177, R21, -R15.reuse ;  /* 0x00000015b1b17223 */ /* 0x100fe2000001080f */
[----:B------:R-:W-:Y:S01]  /*177e0*/  FMNMX.FTZ R169, R210, R169, !PT ;  /* 0x000000a9d2a97209 */ /* 0x000fe20007810000 */
[----:B------:R-:W-:Y:S01]  /*177f0*/  FFMA.FTZ R180, R181, R21, -R15 ;  /* 0x00000015b5b47223 */ /* 0x000fe2000001080f */
[----:B------:R-:W-:Y:S01]  /*17800*/  MUFU.EX2 R152, R152 ;  /* 0x0000009800987308 */ /* 0x000fe20000000800 */
[----:B------:R-:W-:-:S02]  /*17810*/  R2UR UR6, R168 ;  /* 0x00000000a80672ca */ /* 0x000fc400000e0000 */
[----:B------:R-:W-:Y:S02]  /*17820*/  FMNMX.FTZ R169, R222, R169, !PT ;  /* 0x000000a9dea97209 */ /* 0x000fe40007810000 */
[----:B------:R-:W-:Y:S02]  /*17830*/  @!P1 PRMT R189, RZ, 0x654, R189 ;  /* 0x00000654ffbd9816 */ /* 0x000fe400000000bd */
[----:B------:R-:W-:Y:S01]  /*17840*/  FMNMX.FTZ R160, R204, R169, !PT ;  /* 0x000000a9cca07209 */ /* 0x000fe20007810000 */
[----:B------:R-:W-:Y:S03]  /*17850*/  MUFU.EX2 R153, R153 ;  /* 0x0000009900997308 */ /* 0x000fe60000000800 */
[----:B------:R-:W-:-:S04]  /*17860*/  FMNMX.FTZ R171, R205, R160, !PT ;  /* 0x000000a0cdab7209 */ /* 0x000fc80007810000 */
[----:B------:R-:W-:Y:S01]  /*17870*/  FMNMX.FTZ R160, R182, R171, !PT ;  /* 0x000000abb6a07209 */ /* 0x000fe20007810000 */
[----:B------:R-:W-:Y:S01]  /*17880*/  FFMA.FTZ R171, R164, R21, -R15 ;  /* 0x00000015a4ab7223 */ /* 0x000fe2000001080f */
[----:B------:R-:W-:Y:S01]  /*17890*/  FSEL R15, R14, RZ, P3 ;  /* 0x000000ff0e0f7208 */ /* 0x000fe20001800000 */
[----:B------:R-:W-:Y:S01]  /*178a0*/  MUFU.EX2 R169, R174 ;  /* 0x000000ae00a97308 */ /* 0x000fe20000000800 */
[----:B------:R-:W-:-:S03]  /*178b0*/  FMNMX.FTZ R160, R183, R160, !PT ;  /* 0x000000a0b7a07209 */ /* 0x000fc60007810000 */
[----:B------:R-:W-:Y:S02]  /*178c0*/  FADD.FTZ R164, -R15, R200 ;  /* 0x000000c80fa47221 */ /* 0x000fe40000010100 */
[----:B------:R-:W0:Y:S02]  /*178d0*/  SHFL.BFLY PT, R161, R160, 0x2, 0x1f ;  /* 0x0c401f00a0a17f89 */ /* 0x000e2400000e0000 */
[----:B------:R1:W-:Y:S08]  /*178e0*/  MUFU.EX2 R174, R165 ;  /* 0x000000a500ae7308 */ /* 0x0003f00000000800 */
        /* <DEDUP_REMOVED lines=9> */
[----:B------:R-:W-:Y:S01]  /*17980*/  FMUL.FTZ R160, R164, R21 ;  /* 0x00000015a4a07220 */ /* 0x000fe20000410000 */
[----:B------:R-:W-:-:S02]  /*17990*/  IMAD.MOV R164, RZ, RZ, -R196 ;  /* 0x000000ffffa47224 */ /* 0x000fc400078e0ac4 */
[C---:B------:R-:W-:Y:S01]  /*179a0*/  FSETP.NEU.FTZ.AND P2, PT, R15.reuse, -INF , PT ;  /* 0xff8000000f00780b */ /* 0x040fe20003f5d000 */
[----:B-1----:R-:W-:Y:S02]  /*179b0*/  FMUL.FTZ R165, R15, R21 ;  /* 0x000000150fa57220 */ /* 0x002fe40000410000 */
[----:B------:R-:W-:Y:S01]  /*179c0*/  MUFU.EX2 R172, R172 ;  /* 0x000000ac00ac7308 */ /* 0x000fe20000000800 */
[----:B------:R-:W-:Y:S02]  /*179d0*/  ISETP.NE.AND P3, PT, R185, R164, PT ;  /* 0x000000a4b900720c */ /* 0x000fe40003f65270 */
[----:B------:R-:W-:-:S05]  /*179e0*/  FSEL R165, R165, RZ, P2 ;  /* 0x000000ffa5a57208 */ /* 0x000fca0001000000 */
[----:B------:R-:W0:Y:S01]  /*179f0*/  MUFU.EX2 R160, R160 ;  /* 0x000000a000a07308 */ /* 0x000e220000000800 */
[-CC-:B------:R-:W-:Y:S01]  /*17a00*/  FFMA.FTZ R161, R154, R21.reuse, -R165.reuse ;  /* 0x000000159aa17223 */ /* 0x180fe200000108a5 */
[----:B------:R-:W-:Y:S01]  /*17a10*/  FSEL R154, R15, RZ, P2 ;  /* 0x000000ff0f9a7208 */ /* 0x000fe20001000000 */
[-CC-:B------:R-:W-:Y:S01]  /*17a20*/  FFMA.FTZ R155, R155, R21.reuse, -R165.reuse ;  /* 0x000000159b9b7223 */ /* 0x180fe200000108a5 */
[-CC-:B------:R-:W-:Y:S01]  /*17a30*/  FFMA.FTZ R200, R159, R21.reuse, -R165.reuse ;  /* 0x000000159fc87223 */ /* 0x180fe200000108a5 */
[-C--:B------:R-:W-:Y:S01]  /*17a40*/  FFMA.FTZ R206, R222, R21.reuse, -R165 ;  /* 0x00000015dece7223 */ /* 0x080fe200000108a5 */
[----:B------:R-:W-:Y:S02]  /*17a50*/  @!P3 IMAD R181, R201, 0x40, R194 ;  /* 0x00000040c9b5b824 */ /* 0x000fe400078e02c2 */
[----:B------:R-:W-:Y:S01]  /*17a60*/  FADD.FTZ R154, -R154, R199 ;  /* 0x000000c79a9a7221 */ /* 0x000fe20000010100 */
[----:B------:R-:W-:Y:S01]  /*17a70*/  MUFU.EX2 R161, R161 ;  /* 0x000000a100a17308 */ /* 0x000fe20000000800 */
[-CC-:B------:R-:W-:Y:S01]  /*17a80*/  FFMA.FTZ R199, R163, R21.reuse, -R165.reuse ;  /* 0x00000015a3c77223 */ /* 0x180fe200000108a5 */
[-C--:B------:R-:W-:Y:S01]  /*17a90*/  FFMA.FTZ R201, R166, R21.reuse, -R165 ;  /* 0x00000015a6c97223 */ /* 0x080fe200000108a5 */
[----:B------:R-:W-:Y:S01]  /*17aa0*/  FMUL.FTZ R164, R154, R21 ;  /* 0x000000159aa47220 */ /* 0x000fe20000410000 */
[----:B------:R-:W-:-:S02]  /*17ab0*/  @!P3 IMAD R154, R181, 0x4, R18 ;  /* 0x00000004b59ab824 */ /* 0x000fc400078e0212 */
[-CC-:B------:R-:W-:Y:S01]  /*17ac0*/  FFMA.FTZ R181, R158, R21.reuse, -R165.reuse ;  /* 0x000000159eb57223 */ /* 0x180fe200000108a5 */
[-CC-:B------:R-:W-:Y:S01]  /*17ad0*/  FFMA.FTZ R223, R162, R21.reuse, -R165.reuse ;  /* 0x00000015a2df7223 */ /* 0x180fe200000108a5 */
[-CC-:B------:R-:W-:Y:S01]  /*17ae0*/  FFMA.FTZ R167, R167, R21.reuse, -R165.reuse ;  /* 0x00000015a7a77223 */ /* 0x180fe200000108a5 */
[-CC-:B------:R-:W-:Y:S01]  /*17af0*/  FFMA.FTZ R210, R210, R21.reuse, -R165.reuse ;  /* 0x00000015d2d27223 */ /* 0x180fe200000108a5 */
[----:B------:R-:W1:Y:S01]  /*17b00*/  MUFU.EX2 R164, R164 ;  /* 0x000000a400a47308 */ /* 0x000e620000000800 */
[-CC-:B------:R-:W-:Y:S01]  /*17b10*/  FFMA.FTZ R207, R204, R21.reuse, -R165.reuse ;  /* 0x00000015cccf7223 */ /* 0x180fe200000108a5 */
[-CC-:B------:R-:W-:Y:S01]  /*17b20*/  FFMA.FTZ R222, R182, R21.reuse, -R165.reuse ;  /* 0x00000015b6de7223 */ /* 0x180fe200000108a5 */
[-CC-:B------:R-:W-:Y:S01]  /*17b30*/  FFMA.FTZ R226, R183, R21.reuse, -R165.reuse ;  /* 0x00000015b7e27223 */ /* 0x180fe200000108a5 */
[----:B0-----:R-:W-:Y:S01]  /*17b40*/  @!P3 STS [R154+0x38400], R160 ;  /* 0x038400a09a00b388 */ /* 0x001fe20000000800 */
[-CC-:B------:R-:W-:Y:S01]  /*17b50*/  FFMA.FTZ R158, R202, R21.reuse, -R165.reuse ;  /* 0x00000015ca9e7223 */ /* 0x180fe200000108a5 */
[-CC-:B------:R-:W-:Y:S01]  /*17b60*/  FFMA.FTZ R159, R203, R21.reuse, -R165.reuse ;  /* 0x00000015cb9f7223 */ /* 0x180fe200000108a5 */
[----:B------:R-:W-:Y:S01]  /*17b70*/  FFMA.FTZ R162, R205, R21, -R165 ;  /* 0x00000015cda27223 */ /* 0x000fe200000108a5 */
[----:B------:R-:W0:Y:S01]  /*17b80*/  MUFU.EX2 R155, R155 ;  /* 0x0000009b009b7308 */ /* 0x000e220000000800 */
[----:B------:R-:W-:Y:S01]  /*17b90*/  FFMA.FTZ R6, R160, R6, R152 ;  /* 0x00000006a0067223 */ /* 0x000fe20000010098 */
[----:B------:R-:W-:Y:S01]  /*17ba0*/  F2FP.BF16.F32.PACK_AB R152, R153, R152 ;  /* 0x000000989998723e */ /* 0x000fe200000010ff */
[-C--:B------:R-:W-:Y:S01]  /*17bb0*/  FMUL.FTZ R24, R24, R160.reuse ;  /* 0x000000a018187220 */ /* 0x080fe20000410000 */
[-C--:B------:R-:W-:Y:S01]  /*17bc0*/  FMUL.FTZ R25, R25, R160.reuse ;  /* 0x000000a019197220 */ /* 0x080fe20000410000 */
[----:B------:R-:W-:Y:S01]  /*17bd0*/  FADD.FTZ R163, R153, R6 ;  /* 0x0000000699a37221 */ /* 0x000fe20000010000 */
[-C--:B------:R-:W-:Y:S01]  /*17be0*/  FMUL.FTZ R28, R28, R160.reuse ;  /* 0x000000a01c1c7220 */ /* 0x080fe20000410000 */
[-C--:B------:R-:W-:Y:S01]  /*17bf0*/  FMUL.FTZ R29, R29, R160.reuse ;  /* 0x000000a01d1d7220 */ /* 0x080fe20000410000 */
[----:B------:R-:W-:Y:S01]  /*17c00*/  MUFU.EX2 R181, R181 ;  /* 0x000000b500b57308 */ /* 0x000fe20000000800 */
[----:B-1----:R1:W-:Y:S01]  /*17c10*/  @!P3 STS [R154+0x38420], R164 ;  /* 0x038420a49a00b388 */ /* 0x0023e20000000800 */
[----:B------:R-:W-:Y:S01]  /*17c20*/  FADD.FTZ R6, R156, R163 ;  /* 0x000000a39c067221 */ /* 0x000fe20000010000 */
[-C--:B------:R-:W-:Y:S01]  /*17c30*/  FMUL.FTZ R32, R32, R160.reuse ;  /* 0x000000a020207220 */ /* 0x080fe20000410000 */
[-C--:B------:R-:W-:Y:S01]  /*17c40*/  FMUL.FTZ R33, R33, R160.reuse ;  /* 0x000000a021217220 */ /* 0x080fe20000410000 */
[-C--:B------:R-:W-:Y:S01]  /*17c50*/  FMUL.FTZ R36, R36, R160.reuse ;  /* 0x000000a024247220 */ /* 0x080fe20000410000 */
[-C--:B------:R-:W-:Y:S01]  /*17c60*/  FMUL.FTZ R37, R37, R160.reuse ;  /* 0x000000a025257220 */ /* 0x080fe20000410000 */
[-C--:B------:R-:W-:Y:S01]  /*17c70*/  FMUL.FTZ R40, R40, R160.reuse ;  /* 0x000000a028287220 */ /* 0x080fe20000410000 */
[----:B------:R2:W3:Y:S01]  /*17c80*/  MUFU.EX2 R182, R200 ;  /* 0x000000c800b67308 */ /* 0x0004e20000000800 */
[----:B0-----:R-:W-:Y:S01]  /*17c90*/  F2FP.BF16.F32.PACK_AB R153, R155, R161 ;  /* 0x000000a19b99723e */ /* 0x001fe200000010ff */
[----:B------:R-:W-:Y:S01]  /*17ca0*/  FMUL.FTZ R41, R41, R160 ;  /* 0x000000a029297220 */ /* 0x000fe20000410000 */
[----:B-1----:R-:W-:Y:S01]  /*17cb0*/  F2FP.BF16.F32.PACK_AB R154, R157, R156 ;  /* 0x0000009c9d9a723e */ /* 0x002fe200000010ff */
[-C--:B------:R-:W-:Y:S01]  /*17cc0*/  FMUL.FTZ R44, R44, R160.reuse ;  /* 0x000000a02c2c7220 */ /* 0x080fe20000410000 */
[-C--:B------:R-:W-:Y:S01]  /*17cd0*/  FMUL.FTZ R45, R45, R160.reuse ;  /* 0x000000a02d2d7220 */ /* 0x080fe20000410000 */
[-C--:B------:R-:W-:Y:S01]  /*17ce0*/  FMUL.FTZ R48, R48, R160.reuse ;  /* 0x000000a030307220 */ /* 0x080fe20000410000 */
[-C--:B------:R-:W-:Y:S01]  /*17cf0*/  FMUL.FTZ R49, R49, R160.reuse ;  /* 0x000000a031317220 */ /* 0x080fe20000410000 */
[----:B------:R0:W-:Y:S01]  /*17d00*/  MUFU.EX2 R183, R223 ;  /* 0x000000df00b77308 */ /* 0x0001e20000000800 */
[----:B--2---:R-:W-:Y:S01]  /*17d10*/  FADD.FTZ R200, R157, R6 ;  /* 0x000000069dc87221 */ /* 0x004fe20000010000 */
[----:B------:R-:W-:Y:S01]  /*17d20*/  FFMA.FTZ R6, R164, R7, R161 ;  /* 0x00000007a4067223 */ /* 0x000fe200000100a1 */
[-C--:B------:R-:W-:Y:S01]  /*17d30*/  FMUL.FTZ R52, R52, R160.reuse ;  /* 0x000000a034347220 */ /* 0x080fe20000410000 */
[-C--:B------:R-:W-:Y:S01]  /*17d40*/  FMUL.FTZ R53, R53, R160.reuse ;  /* 0x000000a035357220 */ /* 0x080fe20000410000 */
[-C--:B------:R-:W-:Y:S01]  /*17d50*/  FMUL.FTZ R56, R56, R160.reuse ;  /* 0x000000a038387220 */ /* 0x080fe20000410000 */
[-C--:B------:R-:W-:Y:S01]  /*17d60*/  FMUL.FTZ R57, R57, R160.reuse ;  /* 0x000000a039397220 */ /* 0x080fe20000410000 */
[-C--:B------:R-:W-:Y:S01]  /*17d70*/  FMUL.FTZ R60, R60, R160.reuse ;  /* 0x000000a03c3c7220 */ /* 0x080fe20000410000 */
[----:B------:R-:W1:Y:S01]  /*17d80*/  MUFU.EX2 R199, R199 ;  /* 0x000000c700c77308 */ /* 0x000e620000000800 */
[----:B0-----:R-:W-:Y:S01]  /*17d90*/  FADD.FTZ R223, R155, R6 ;  /* 0x000000069bdf7221 */ /* 0x001fe20000010000 */
        /* <DEDUP_REMOVED lines=54> */
[-C--:B------:R-:W-:Y:S01]  /*18100*/  FMUL.FTZ R26, R26, R164.reuse ;  /* 0x000000a41a1a7220 */ /* 0x080fe20000410000 */
[----:B------:R-:W5:Y:S01]  /*18110*/  MUFU.EX2 R206, R206 ;  /* 0x000000ce00ce7308 */ /* 0x000f620000000800 */
[----:B---3--:R-:W-:Y:S01]  /*18120*/  F2FP.BF16.F32.PACK_AB R158, R174, R171 ;  /* 0x000000abae9e723e */ /* 0x008fe200000010ff */
[-C--:B------:R-:W-:Y:S01]  /*18130*/  FMUL.FTZ R27, R27, R164.reuse ;  /* 0x000000a41b1b7220 */ /* 0x080fe20000410000 */
[----:B-1----:R-:W-:Y:S01]  /*18140*/  F2FP.BF16.F32.PACK_AB R157, R199, R183 ;  /* 0x000000b7c79d723e */ /* 0x002fe200000010ff */
[-C--:B------:R-:W-:Y:S01]  /*18150*/  FMUL.FTZ R30, R30, R164.reuse ;  /* 0x000000a41e1e7220 */ /* 0x080fe20000410000 */
[----:B0-----:R-:W-:Y:S01]  /*18160*/  F2FP.BF16.F32.PACK_AB R159, R202, R201 ;  /* 0x000000c9ca9f723e */ /* 0x001fe200000010ff */
        /* <DEDUP_REMOVED lines=70> */
[----:B------:R3:W-:Y:S01]  /*185d0*/  STSM.16.M88.4 [R197+0x36400], R152 ;  /* 0x03640098c5007844 */ /* 0x0007e20000000200 */
[----:B--2---:R-:W-:Y:S01]  /*185e0*/  F2FP.BF16.F32.PACK_AB R162, R173, R172 ;  /* 0x000000acada2723e */ /* 0x004fe200000010ff */
[----:B------:R-:W-:Y:S01]  /*185f0*/  VIADD R6, R168, 0x80 ;  /* 0x00000080a8067836 */ /* 0x000fe20000000000 */
[----:B----4-:R-:W-:Y:S01]  /*18600*/  F2FP.BF16.F32.PACK_AB R161, R204, R203 ;  /* 0x000000cbcca1723e */ /* 0x010fe200000010ff */
[----:B------:R2:W-:Y:S01]  /*18610*/  STSM.16.M88.4 [R209], R156 ;  /* 0x0000009cd1007844 */ /* 0x0005e20000000200 */
[----:B-----5:R-:W-:Y:S01]  /*18620*/  F2FP.BF16.F32.PACK_AB R163, R206, R205 ;  /* 0x000000cdcea3723e */ /* 0x020fe200000010ff */
[----:B------:R-:W-:Y:S01]  /*18630*/  IMAD.MOV.U32 R7, RZ, RZ, 0x40000040 ;  /* 0x40000040ff077424 */ /* 0x000fe200078e00ff */
[----:B0-----:R-:W-:Y:S01]  /*18640*/  F2FP.BF16.F32.PACK_AB R164, R177, R176 ;  /* 0x000000b0b1a4723e */ /* 0x001fe200000010ff */
[----:B------:R-:W-:Y:S01]  /*18650*/  FADD.FTZ R223, R181, R223 ;  /* 0x000000dfb5df7221 */ /* 0x000fe20000010000 */
[----:B-1----:R-:W-:Y:S01]  /*18660*/  F2FP.BF16.F32.PACK_AB R166, R180, R179 ;  /* 0x000000b3b4a6723e */ /* 0x002fe200000010ff */
[----:B------:R2:W-:Y:S01]  /*18670*/  STSM.16.M88.4 [R198], R160 ;  /* 0x000000a0c6007844 */ /* 0x0005e20000000200 */
[----:B---3--:R-:W-:Y:S01]  /*18680*/  F2FP.BF16.F32.PACK_AB R165, R210, R207 ;  /* 0x000000cfd2a5723e */ /* 0x008fe200000010ff */
[----:B------:R-:W-:Y:S01]  /*18690*/  FADD.FTZ R182, R182, R223 ;  /* 0x000000dfb6b67221 */ /* 0x000fe20000010000 */
[----:B------:R-:W-:Y:S01]  /*186a0*/  F2FP.BF16.F32.PACK_AB R167, R226, R222 ;  /* 0x000000dee2a7723e */ /* 0x000fe200000010ff */
[----:B------:R-:W-:Y:S01]  /*186b0*/  FADD.FTZ R169, R169, R200 ;  /* 0x000000c8a9a97221 */ /* 0x000fe20000010000 */
[----:B------:R-:W-:Y:S01]  /*186c0*/  ISETP.GT.AND P2, PT, R20, R212, PT ;  /* 0x000000d41400720c */ /* 0x000fe20003f44270 */
        /* <DEDUP_REMOVED lines=9> */
[----:B------:R-:W-:Y:S01]  /*18760*/  R2UR UR6, R6 ;  /* 0x00000000060672ca */ /* 0x000fe200000e0000 */
[----:B------:R-:W-:Y:S01]  /*18770*/  VIADD R6, R168, 0x100 ;  /* 0x00000100a8067836 */ /* 0x000fe20000000000 */
[----:B------:R-:W-:Y:S01]  /*18780*/  R2UR UR7, R7 ;  /* 0x00000000070772ca */ /* 0x000fe200000e0000 */
[----:B------:R-:W-:Y:S02]  /*18790*/  IMAD.MOV.U32 R7, RZ, RZ, 0x40000040 ;  /* 0x40000040ff077424 */ /* 0x000fe400078e00ff */
        /* <DEDUP_REMOVED lines=19> */
[----:B------:R-:W-:Y:S01]  /*188d0*/  WARPGROUP.ARRIVE ;  /* 0x00000000000079c5 */ /* 0x000fe20000000000 */
[----:B------:R-:W-:-:S04]  /*188e0*/  VIADD R152, R20, 0xffffffff ;  /* 0xffffffff14987836 */ /* 0x000fc80000000000 */
[----:B------:R-:W-:Y:S01]  /*188f0*/  IMAD.MOV.U32 R20, RZ, RZ, R152 ;  /* 0x000000ffff147224 */ /* 0x000fe200078e0098 */
        /* <DEDUP_REMOVED lines=13> */
[----:B------:R-:W-:Y:S02]  /*189d0*/  WARPGROUP.DEPBAR.LE gsb0, 0x0 ;  /* 0x00008000000079c5 */ /* 0x000fe40000010000 */
[----:B------:R-:W-:-:S15]  /*189e0*/  WARPGROUP.ARRIVE ;  /* 0x00000000000079c5 */ /* 0x000fde0000000000 */
[----:B------:R-:W-:-:S06]  /*189f0*/  NOP ;  /* 0x0000000000007918 */ /* 0x000fcc0000000000 */
        /* <DEDUP_REMOVED lines=12> */
.L_x_5512:
[----:B------:R-:W-:Y:S05]  /*18ac0*/  BSYNC B0 ;  /* 0x0000000000007941 */ /* 0x000fea0003800000 */
.L_x_5511:
[----:B------:R-:W0:Y:S01]  /*18ad0*/  SHFL.BFLY PT, R3, R6, 0x2, 0x1f ;  /* 0x0c401f0006037f89 */ /* 0x000e2200000e0000 */
[----:B------:R-:W-:Y:S02]  /*18ae0*/  IMAD.MOV.U32 R4, RZ, RZ, RZ ;  /* 0x000000ffff047224 */ /* 0x000fe400078e00ff */
[----:B------:R-:W-:Y:S01]  /*18af0*/  VIADD R20, R19, 0x1 ;  /* 0x0000000113147836 */ /* 0x000fe20000000000 */
[----:B------:R-:W1:Y:S01]  /*18b00*/  SHFL.BFLY PT, R0, R7, 0x2, 0x1f ;  /* 0x0c401f0007007f89 */ /* 0x000e6200000e0000 */
[----:B------:R-:W-:Y:S01]  /*18b10*/  VIADD R218, R218, 0x1 ;  /* 0x00000001dada7836 */ /* 0x000fe20000000000 */
[----:B------:R-:W-:Y:S08]  /*18b20*/  BAR.ARV 0x8, 0xa0 ;  /* 0x0202800000007b1d */ /* 0x000ff00000002000 */
[----:B------:R-:W-:Y:S01]  /*18b30*/  BAR.SYNC.DEFER_BLOCKING 0xf, 0x100 ;  /* 0x03c4000000007b1d */ /* 0x000fe20000010000 */
[----:B------:R-:W-:Y:S01]  /*18b40*/  ISETP.NE.AND P1, PT, R20, 0x2, PT ;  /* 0x000000021400780c */ /* 0x000fe20003f25270 */
[----:B0-----:R-:W-:Y:S01]  /*18b50*/  FADD.FTZ R2, R3, R6 ;  /* 0x0000000603027221 */ /* 0x001fe20000010000 */
[----:B-1----:R-:W-:-:S04]  /*18b60*/  FADD.FTZ R5, R0, R7 ;  /* 0x0000000700057221 */ /* 0x002fc80000010000 */
[----:B------:R-:W0:Y:S04]  /*18b70*/  SHFL.BFLY PT, R3, R2, 0x1, 0x1f ;  /* 0x0c201f0002037f89 */ /* 0x000e2800000e0000 */
[----:B------:R-:W1:Y:S01]  /*18b80*/  SHFL.BFLY PT, R0, R5, 0x1, 0x1f ;  /* 0x0c201f0005007f89 */ /* 0x000e6200000e0000 */
[----:B0-----:R-:W-:Y:S01]  /*18b90*/  FADD.FTZ R9, R2, R3 ;  /* 0x0000000302097221 */ /* 0x001fe20000010000 */
[----:B------:R-:W-:Y:S02]  /*18ba0*/  IMAD.MOV.U32 R2, RZ, RZ, -0x800000 ;  /* 0xff800000ff027424 */ /* 0x000fe400078e00ff */
[----:B-1----:R-:W-:Y:S02]  /*18bb0*/  FADD.FTZ R3, R5, R0 ;  /* 0x0000000005037221 */ /* 0x002fe40000010000 */
[----:B------:R-:W-:Y:S01]  /*18bc0*/  FSETP.NE.FTZ.AND P2, PT, R9, RZ, PT ;  /* 0x000000ff0900720b */ /* 0x000fe20003f55000 */
[----:B------:R-:W-:Y:S01]  /*18bd0*/  IMAD.MOV R0, RZ, RZ, -R196 ;  /* 0x000000ffff007224 */ /* 0x000fe200078e0ac4 */
[----:B------:R-:W-:-:S02]  /*18be0*/  SEL R5, RZ, 0x1, P1 ;  /* 0x00000001ff057807 */ /* 0x000fc40000800000 */
[----:B------:R-:W-:Y:S02]  /*18bf0*/  FSETP.NE.FTZ.AND P3, PT, R3, RZ, PT ;  /* 0x000000ff0300720b */ /* 0x000fe40003f75000 */
[----:B------:R-:W-:Y:S01]  /*18c00*/  ISETP.NE.AND P0, PT, R185, R0, PT ;  /* 0x00000000b900720c */ /* 0x000fe20003f05270 */
[----:B------:R-:W-:Y:S01]  /*18c10*/  IMAD.MOV.U32 R0, RZ, RZ, RZ ;  /* 0x000000ffff007224 */ /* 0x000fe200078e00ff */
[----:B------:R-:W-:-:S05]  /*18c20*/  LOP3.LUT R22, R22, R5, RZ, 0x3c, !PT ;  /* 0x0000000516167212 */ /* 0x000fca00078e3cff */
[----:B------:R-:W0:Y:S06]  /*18c30*/  @P2 MUFU.RCP R0, R9 ;  /* 0x0000000900002308 */ /* 0x000e2c0000001000 */
[----:B------:R-:W-:Y:S02]  /*18c40*/  @!P0 IMAD R19, R19, 0x40, R194 ;  /* 0x0000004013138824 */ /* 0x000fe400078e02c2 */
[----:B------:R-:W1:Y:S02]  /*18c50*/  @P3 MUFU.RCP R4, R3 ;  /* 0x0000000300043308 */ /* 0x000e640000001000 */
[----:B------:R-:W-:-:S06]  /*18c60*/  @!P0 IMAD R19, R19, 0x4, R18 ;  /* 0x0000000413138824 */ /* 0x000fcc00078e0212 */
[----:B------:R-:W3:Y:S01]  /*18c70*/  @P2 MUFU.LG2 R18, R9 ;  /* 0x0000000900122308 */ /* 0x000ee20000000c00 */
[----:B0-----:R-:W-:Y:S01]  /*18c80*/  @!P0 STS [R19+0x38400], R0 ;  /* 0x0384000013008388 */ /* 0x001fe20000000800 */
[-C--:B------:R-:W-:Y:S01]  /*18c90*/  FMUL.FTZ R174, R24, R0.reuse ;  /* 0x0000000018ae7220 */ /* 0x080fe20000410000 */
[-C--:B------:R-:W-:Y:S01]  /*18ca0*/  FMUL.FTZ R173, R28, R0.reuse ;  /* 0x000000001cad7220 */ /* 0x080fe20000410000 */
[-C--:B------:R-:W-:Y:S01]  /*18cb0*/  FMUL.FTZ R172, R25, R0.reuse ;  /* 0x0000000019ac7220 */ /* 0x080fe20000410000 */
[-C--:B------:R-:W-:Y:S01]  /*18cc0*/  FMUL.FTZ R6, R29, R0.reuse ;  /* 0x000000001d067220 */ /* 0x080fe20000410000 */
[-C--:B------:R-:W-:Y:S01]  /*18cd0*/  FMUL.FTZ R171, R32, R0.reuse ;  /* 0x0000000020ab7220 */ /* 0x080fe20000410000 */
[----:B------:R-:W-:Y:S01]  /*18ce0*/  FMUL.FTZ R169, R33, R0 ;  /* 0x0000000021a97220 */ /* 0x000fe20000410000 */
[----:B------:R-:W0:Y:S01]  /*18cf0*/  @P3 MUFU.LG2 R23, R3 ;  /* 0x0000000300173308 */ /* 0x000e220000000c00 */
[----:B-1----:R1:W-:Y:S01]  /*18d00*/  @!P0 STS [R19+0x38420], R4 ;  /* 0x0384200413008388 */ /* 0x0023e20000000800 */
[----:B------:R-:W-:Y:S01]  /*18d10*/  FMUL.FTZ R5, R26, R4 ;  /* 0x000000041a057220 */ /* 0x000fe20000410000 */
[-C--:B------:R-:W-:Y:S01]  /*18d20*/  FMUL.FTZ R170, R36, R0.reuse ;  /* 0x0000000024aa7220 */ /* 0x080fe20000410000 */
[-C--:B--2-4-:R-:W-:Y:S01]  /*18d30*/  FMUL.FTZ R166, R37, R0.reuse ;  /* 0x0000000025a67220 */ /* 0x094fe20000410000 */
[-C--:B------:R-:W-:Y:S01]  /*18d40*/  FMUL.FTZ R167, R40, R0.reuse ;  /* 0x0000000028a77220 */ /* 0x080fe20000410000 */
[-C--:B------:R-:W-:Y:S01]  /*18d50*/  FMUL.FTZ R8, R41, R0.reuse ;  /* 0x0000000029087220 */ /* 0x080fe20000410000 */
[-C--:B------:R-:W-:Y:S01]  /*18d60*/  FMUL.FTZ R165, R44, R0.reuse ;  /* 0x000000002ca57220 */ /* 0x080fe20000410000 */
[-C--:B------:R-:W-:Y:S01]  /*18d70*/  FMUL.FTZ R10, R45, R0.reuse ;  /* 0x000000002d0a7220 */ /* 0x080fe20000410000 */
[----:B---3--:R-:W-:Y:S01]  /*18d80*/  @P2 FMUL.FTZ R18, R18, 0.69314718246459960938 ;  /* 0x3f31721812122820 */ /* 0x008fe20000410000 */
[-C--:B------:R-:W-:Y:S01]  /*18d90*/  FMUL.FTZ R164, R48, R0.reuse ;  /* 0x0000000030a47220 */ /* 0x080fe20000410000 */
[C---:B-1----:R-:W-:Y:S01]  /*18da0*/  @P2 FMUL.FTZ R19, R21.reuse, 0.69314718246459960938 ;  /* 0x3f31721815132820 */ /* 0x042fe20000410000 */
[----:B------:R-:W-:Y:S01]  /*18db0*/  @P3 FMUL.FTZ R21, R21, 0.69314718246459960938 ;  /* 0x3f31721815153820 */ /* 0x000fe20000410000 */
        /* <DEDUP_REMOVED lines=52> */
[----:B------:R-:W-:-:S02]  /*19100*/  IMAD.MOV.U32 R0, RZ, RZ, -0x800000 ;  /* 0xff800000ff007424 */ /* 0x000fc400078e00ff */
[-C--:B------:R-:W-:Y:S01]  /*19110*/  FMUL.FTZ R9, R42, R4.reuse ;  /* 0x000000042a097220 */ /* 0x080fe20000410000 */
[-C--:B------:R-:W-:Y:S01]  /*19120*/  FMUL.FTZ R11, R46, R4.reuse ;  /* 0x000000042e0b7220 */ /* 0x080fe20000410000 */
[-C--:B------:R-:W-:Y:S01]  /*19130*/  FMUL.FTZ R13, R50, R4.reuse ;  /* 0x00000004320d7220 */ /* 0x080fe20000410000 */
[-C--:B------:R-:W-:Y:S01]  /*19140*/  FMUL.FTZ R25, R58, R4.reuse ;  /* 0x000000043a197220 */ /* 0x080fe20000410000 */
[----:B------:R-:W-:Y:S01]  /*19150*/  FMUL.FTZ R29, R66, R4 ;  /* 0x00000004421d7220 */ /* 0x000fe20000410000 */
        /* <DEDUP_REMOVED lines=63> */
.L_x_5393:
[----:B------:R-:W-:Y:S05]  /*19550*/  BSYNC B7 ;  /* 0x0000000000077941 */ /* 0x000fea0003800000 */
.L_x_5383:
        /* <DEDUP_REMOVED lines=29> */
[----:B------:R-:W-:Y:S01]  /*19730*/  F2FP.BF16.F32.PACK_AB R74, R77, R76 ;  /* 0x0000004c4d4a723e */ /* 0x000fe200000010ff */
[----:B------:R-:W-:Y:S01]  /*19740*/  IMAD.MOV.U32 R76, RZ, RZ, RZ ;  /* 0x000000ffff4c7224 */ /* 0x000fe200078e00ff */
        /* <DEDUP_REMOVED lines=8> */
[----:B------:R-:W-:Y:S01]  /*197d0*/  LOP3.LUT R14, R175, 0x380, RZ, 0xc0, !PT ;  /* 0x00000380af0e7812 */ /* 0x000fe200078ec0ff */
[--C-:B------:R-:W-:Y:S01]  /*197e0*/  IMAD.X R15, RZ, RZ, R123.reuse, P1 ;  /* 0x000000ffff0f7224 */ /* 0x100fe200008e067b */
[----:B------:R-:W-:Y:S02]  /*197f0*/  SHF.R.U64 R44, R44, 0x3, RZ ;  /* 0x000000032c2c7819 */ /* 0x000fe400000012ff */
[C---:B------:R-:W-:Y:S02]  /*19800*/  IADD3 R60, P1, R122.reuse, 0x4000, RZ ;  /* 0x000040007a3c7810 */ /* 0x040fe40007f3e0ff */
[----:B------:R-:W-:Y:S02]  /*19810*/  IADD3 R48, P6, R122, 0x2020, RZ ;  /* 0x000020207a307810 */ /* 0x000fe40007fde0ff */
[----:B------:R-:W-:Y:S01]  /*19820*/  SHF.R.U64 R14, R14, 0x3, RZ ;  /* 0x000000030e0e7819 */ /* 0x000fe200000012ff */
[--C-:B------:R-:W-:Y:S01]  /*19830*/  IMAD.X R61, RZ, RZ, R123.reuse, P1 ;  /* 0x000000ffff3d7224 */ /* 0x100fe200008e067b */
[----:B------:R-:W-:Y:S01]  /*19840*/  LOP3.LUT R44, R44, R181, RZ, 0x3c, !PT ;  /* 0x000000b52c2c7212 */ /* 0x000fe200078e3cff */
[----:B------:R-:W-:Y:S01]  /*19850*/  IMAD.X R49, RZ, RZ, R123, P6 ;  /* 0x000000ffff317224 */ /* 0x000fe200030e067b */
[----:B------:R-:W-:-:S02]  /*19860*/  LOP3.LUT R181, R60, 0x380, RZ, 0xc0, !PT ;  /* 0x000003803cb57812 */ /* 0x000fc400078ec0ff */
[----:B------:R-:W-:Y:S02]  /*19870*/  IADD3 R177, P0, R122, 0x40, RZ ;  /* 0x000000407ab17810 */ /* 0x000fe40007f1e0ff */
[----:B------:R-:W-:Y:S02]  /*19880*/  LOP3.LUT R14, R14, R175, RZ, 0x3c, !PT ;  /* 0x000000af0e0e7212 */ /* 0x000fe400078e3cff */
[----:B------:R-:W-:Y:S01]  /*19890*/  LOP3.LUT R175, R48, 0x380, RZ, 0xc0, !PT ;  /* 0x0000038030af7812 */ /* 0x000fe200078ec0ff */
[----:B------:R-:W-:Y:S01]  /*198a0*/  IMAD.X R37, RZ, RZ, R123, P0 ;  /* 0x000000ffff257224 */ /* 0x000fe200000e067b */
[----:B------:R-:W-:Y:S02]  /*198b0*/  SHF.R.U64 R181, R181, 0x3, RZ ;  /* 0x00000003b5b57819 */ /* 0x000fe400000012ff */
[C---:B------:R-:W-:Y:S02]  /*198c0*/  IADD3 R32, P6, R122.reuse, 0x6000, RZ ;  /* 0x000060007a207810 */ /* 0x040fe40007fde0ff */
[----:B-----5:R-:W-:-:S02]  /*198d0*/  LOP3.LUT R33, R122, 0x380, RZ, 0xc0, !PT ;  /* 0x000003807a217812 */ /* 0x020fc400078ec0ff */
[C---:B------:R-:W-:Y:S01]  /*198e0*/  IADD3 R179, P4, R122.reuse, 0x60, RZ ;  /* 0x000000607ab37810 */ /* 0x040fe20007f9e0ff */
[--C-:B------:R-:W-:Y:S01]  /*198f0*/  IMAD.X R111, RZ, RZ, R123.reuse, P6 ;  /* 0x000000ffff6f7224 */ /* 0x100fe200030e067b */
[C---:B------:R-:W-:Y:S02]  /*19900*/  IADD3 R52, P5, R122.reuse, 0x2040, RZ ;  /* 0x000020407a347810 */ /* 0x040fe40007fbe0ff */
[C---:B------:R-:W-:Y:S01]  /*19910*/  IADD3 R56, P2, R122.reuse, 0x2060, RZ ;  /* 0x000020607a387810 */ /* 0x040fe20007f5e0ff */
[--C-:B------:R-:W-:Y:S01]  /*19920*/  IMAD.X R41, RZ, RZ, R123.reuse, P4 ;  /* 0x000000ffff297224 */ /* 0x100fe200020e067b */
[----:B------:R-:W-:Y:S01]  /*19930*/  SHF.R.U64 R175, R175, 0x3, RZ ;  /* 0x00000003afaf7819 */ /* 0x000fe200000012ff */
[--C-:B------:R-:W-:Y:S01]  /*19940*/  IMAD.X R53, RZ, RZ, R123.reuse, P5 ;  /* 0x000000ffff357224 */ /* 0x100fe200028e067b */
[----:B------:R-:W-:Y:S01]  /*19950*/  LOP3.LUT R60, R181, R60, RZ, 0x3c, !PT ;  /* 0x0000003cb53c7212 */ /* 0x000fe200078e3cff */
[----:B------:R-:W-:Y:S01]  /*19960*/  IMAD.X R57, RZ, RZ, R123, P2 ;  /* 0x000000ffff397224 */ /* 0x000fe200010e067b */
[----:B------:R-:W-:-:S02]  /*19970*/  IADD3 R4, P0, R122, 0x4020, RZ ;  /* 0x000040207a047810 */ /* 0x000fc40007f1e0ff */
[----:B------:R-:W-:Y:S02]  /*19980*/  LOP3.LUT R181, R32, 0x380, RZ, 0xc0, !PT ;  /* 0x0000038020b57812 */ /* 0x000fe400078ec0ff */
[----:B------:R-:W-:Y:S01]  /*19990*/  SHF.R.U64 R33, R33, 0x3, RZ ;  /* 0x0000000321217819 */ /* 0x000fe200000012ff */
[--C-:B------:R-:W-:Y:S01]  /*199a0*/  IMAD.X R99, RZ, RZ, R123.reuse, P0 ;  /* 0x000000ffff637224 */ /* 0x100fe200000e067b */
[----:B------:R-:W-:Y:S02]  /*199b0*/  LOP3.LUT R48, R175, R48, RZ, 0x3c, !PT ;  /* 0x00000030af307212 */ /* 0x000fe400078e3cff */
[C---:B------:R-:W-:Y:S02]  /*199c0*/  IADD3 R102, P4, R122.reuse, 0x4040, RZ ;  /* 0x000040407a667810 */ /* 0x040fe40007f9e0ff */
[C---:B------:R-:W-:Y:S02]  /*199d0*/  IADD3 R106, P3, R122.reuse, 0x4060, RZ ;  /* 0x000040607a6a7810 */ /* 0x040fe40007f7e0ff */
        /* <DEDUP_REMOVED lines=8> */
[----:B------:R-:W-:-:S02]  /*19a60*/  SHF.R.U64 R181, R181, 0x3, RZ ;  /* 0x00000003b5b57819 */ /* 0x000fc400000012ff */
[----:B------:R-:W-:Y:S01]  /*19a70*/  LOP3.LUT R122, R33, R122, RZ, 0x3c, !PT ;  /* 0x0000007a217a7212 */ /* 0x000fe200078e3cff */
[----:B------:R-:W-:Y:S01]  /*19a80*/  IMAD.X R33, RZ, RZ, R123, P1 ;  /* 0x000000ffff217224 */ /* 0x000fe200008e067b */
[----:B------:R-:W-:Y:S02]  /*19a90*/  SHF.R.U64 R175, R175, 0x3, RZ ;  /* 0x00000003afaf7819 */ /* 0x000fe400000012ff */
[----:B------:R-:W-:Y:S02]  /*19aa0*/  LOP3.LUT R110, R181, R32, RZ, 0x3c, !PT ;  /* 0x00000020b56e7212 */ /* 0x000fe400078e3cff */
[----:B------:R-:W-:Y:S02]  /*19ab0*/  MOV R168, R122 ;  /* 0x0000007a00a87202 */ /* 0x000fe40000000f00 */
[----:B------:R-:W-:Y:S02]  /*19ac0*/  LOP3.LUT R32, R23, 0x380, RZ, 0xc0, !PT ;  /* 0x0000038017207812 */ /* 0x000fe400078ec0ff */
[----:B------:R-:W-:-:S02]  /*19ad0*/  LOP3.LUT R123, R26, 0x380, RZ, 0xc0, !PT ;  /* 0x000003801a7b7812 */ /* 0x000fc400078ec0ff */
[----:B------:R-:W-:Y:S02]  /*19ae0*/  LOP3.LUT R98, R175, R4, RZ, 0x3c, !PT ;  /* 0x00000004af627212 */ /* 0x000fe400078e3cff */
[----:B------:R-:W-:Y:S02]  /*19af0*/  LOP3.LUT R40, R179, 0x380, RZ, 0xc0, !PT ;  /* 0x00000380b3287812 */ /* 0x000fe400078ec0ff */
[----:B------:R-:W-:Y:S01]  /*19b00*/  F2FP.BF16.F32.PACK_AB R4, R172, R174 ;  /* 0x000000aeac04723e */ /* 0x000fe200000010ff */
[----:B------:R-:W-:Y:S01]  /*19b10*/  BAR.SYNC.DEFER_BLOCKING 0x1, 0x100 ;  /* 0x0044000000007b1d */ /* 0x000fe20000010000 */
[----:B------:R-:W-:Y:S02]  /*19b20*/  SHF.R.U64 R32, R32, 0x3, RZ ;  /* 0x0000000320207819 */ /* 0x000fe400000012ff */
[----:B------:R-:W-:Y:S02]  /*19b30*/  LOP3.LUT R36, R177, 0x380, RZ, 0xc0, !PT ;  /* 0x00000380b1247812 */ /* 0x000fe400078ec0ff */
[----:B------:R-:W-:-:S02]  /*19b40*/  SHF.R.U64 R123, R123, 0x3, RZ ;  /* 0x000000037b7b7819 */ /* 0x000fc400000012ff */
[----:B------:R-:W-:Y:S02]  /*19b50*/  SHF.R.U64 R40, R40, 0x3, RZ ;  /* 0x0000000328287819 */ /* 0x000fe400000012ff */
[----:B------:R-:W-:Y:S02]  /*19b60*/  LOP3.LUT R114, R32, R23, RZ, 0x3c, !PT ;  /* 0x0000001720727212 */ /* 0x000fe400078e3cff */
[----:B------:R-:W-:Y:S02]  /*19b70*/  SHF.R.U64 R36, R36, 0x3, RZ ;  /* 0x0000000324247819 */ /* 0x000fe400000012ff */
[----:B------:R-:W-:Y:S02]  /*19b80*/  LOP3.LUT R32, R123, R26, RZ, 0x3c, !PT ;  /* 0x0000001a7b207212 */ /* 0x000fe400078e3cff */
[----:B------:R-:W-:Y:S02]  /*19b90*/  MOV R123, R14 ;  /* 0x0000000e007b7202 */ /* 0x000fe40000000f00 */
[----:B------:R-:W-:-:S02]  /*19ba0*/  LOP3.LUT R40, R40, R179, RZ, 0x3c, !PT ;  /* 0x000000b328287212 */ /* 0x000fc400078e3cff */
[----:B------:R-:W-:Y:S02]  /*19bb0*/  LOP3.LUT R36, R36, R177, RZ, 0x3c, !PT ;  /* 0x000000b124247212 */ /* 0x000fe400078e3cff */
[----:B------:R-:W-:Y:S02]  /*19bc0*/  LOP3.LUT R179, R56, 0x380, RZ, 0xc0, !PT ;  /* 0x0000038038b37812 */ /* 0x000fe400078ec0ff */
[----:B------:R-:W-:Y:S01]  /*19bd0*/  LOP3.LUT R177, R52, 0x380, RZ, 0xc0, !PT ;  /* 0x0000038034b17812 */ /* 0x000fe200078ec0ff */
[----:B------:R2:W-:Y:S01]  /*19be0*/  STSM.16.M88.4 [R168], R4 ;  /* 0x00000004a8007844 */ /* 0x0005e20000000200 */
[----:B------:R-:W-:Y:S02]  /*19bf0*/  SHF.R.U64 R179, R179, 0x3, RZ ;  /* 0x00000003b3b37819 */ /* 0x000fe400000012ff */
[----:B------:R-:W-:Y:S02]  /*19c00*/  ISETP.NE.U32.AND P0, PT, RZ, UR4, PT ;  /* 0x00000004ff007c0c */ /* 0x000fe4000bf05070 */
[----:B------:R-:W-:-:S02]  /*19c10*/  SHF.R.U64 R177, R177, 0x3, RZ ;  /* 0x00000003b1b17819 */ /* 0x000fc400000012ff */
[----:B------:R-:W-:Y:S02]  /*19c20*/  LOP3.LUT R27, R30, 0x380, RZ, 0xc0, !PT ;  /* 0x000003801e1b7812 */ /* 0x000fe400078ec0ff */
[----:B------:R-:W-:Y:S02]  /*19c30*/  LOP3.LUT R56, R179, R56, RZ, 0x3c, !PT ;  /* 0x00000038b3387212 */ /* 0x000fe400078e3cff */
[----:B------:R-:W-:Y:S01]  /*19c40*/  ISETP.NE.AND.EX P0, PT, RZ, UR5, PT, P0 ;  /* 0x00000005ff007c0c */ /* 0x000fe2000bf05300 */
[----:B------:R-:W-:Y:S01]  /*19c50*/  ULDC.64 UR4, c[0x0][0xce0] ;  /* 0x0003380000047ab9 */ /* 0x000fe20000000a00 */
[----:B------:R-:W-:Y:S02]  /*19c60*/  LOP3.LUT R52, R177, R52, RZ, 0x3c, !PT ;  /* 0x00000034b1347212 */ /* 0x000fe400078e3cff */
[----:B------:R-:W-:Y:S02]  /*19c70*/  LOP3.LUT R179, R106, 0x380, RZ, 0xc0, !PT ;  /* 0x000003806ab37812 */ /* 0x000fe400078ec0ff */
[----:B--2---:R-:W-:-:S02]  /*19c80*/  F2FP.BF16.F32.PACK_AB R4, R169, R171 ;  /* 0x000000aba904723e */ /* 0x004fc400000010ff */
[----:B------:R-:W-:Y:S02]  /*19c90*/  F2FP.BF16.F32.PACK_AB R5, R35, R34 ;  /* 0x000000222305723e */ /* 0x000fe400000010ff */
[----:B------:R-:W-:Y:S02]  /*19ca0*/  F2FP.BF16.F32.PACK_AB R6, R166, R170 ;  /* 0x000000aaa606723e */ /* 0x000fe400000010ff */
[----:B------:R-:W-:Y:S02]  /*19cb0*/  F2FP.BF16.F32.PACK_AB R7, R39, R38 ;  /* 0x000000262707723e */ /* 0x000fe400000010ff */
[----:B------:R-:W-:Y:S02]  /*19cc0*/  LOP3.LUT R177, R102, 0x380, RZ, 0xc0, !PT ;  /* 0x0000038066b17812 */ /* 0x000fe400078ec0ff */
[----:B------:R-:W-:Y:S01]  /*19cd0*/  SHF.R.U64 R27, R27, 0x3, RZ ;  /* 0x000000031b1b7819 */ /* 0x000fe200000012ff */
[----:B------:R2:W-:Y:S01]  /*19ce0*/  STSM.16.M88.4 [R123], R4 ;  /* 0x000000047b007844 */ /* 0x0005e20000000200 */
[----:B------:R-:W-:-:S02]  /*19cf0*/  ISETP.NE.U32.AND P6, PT, RZ, UR4, PT ;  /* 0x00000004ff007c0c */ /* 0x000fc4000bfc5070 */
[----:B------:R-:W-:Y:S02]  /*19d00*/  SHF.R.U64 R179, R179, 0x3, RZ ;  /* 0x00000003b3b37819 */ /* 0x000fe400000012ff */
[----:B------:R-:W-:Y:S02]  /*19d10*/  SHF.R.U64 R177, R177, 0x3, RZ ;  /* 0x00000003b1b17819 */ /* 0x000fe400000012ff */
[----:B------:R-:W-:Y:S02]  /*19d20*/  MOV R122, R36 ;  /* 0x00000024007a7202 */ /* 0x000fe40000000f00 */
[----:B------:R-:W-:Y:S02]  /*19d30*/  LOP3.LUT R118, R27, R30, RZ, 0x3c, !PT ;  /* 0x0000001e1b767212 */ /* 0x000fe400078e3cff */
[----:B------:R-:W-:Y:S01]  /*19d40*/  MOV R40, R40 ;  /* 0x0000002800287202 */ /* 0x000fe20000000f00 */
[----:B------:R3:W-:Y:S01]  /*19d50*/  STSM.16.M88.4 [R122], R8 ;  /* 0x000000087a007844 */ /* 0x0007e20000000200 */
[----:B------:R-:W-:-:S02]  /*19d60*/  F2FP.BF16.F32.PACK_AB R14, R161, R163 ;  /* 0x000000a3a10e723e */ /* 0x000fc400000010ff */
[----:B------:R-:W-:Y:S01]  /*19d70*/  F2FP.BF16.F32.PACK_AB R15, R55, R54 ;  /* 0x00000036370f723e */ /* 0x000fe200000010ff */
[----:B--2---:R-:W2:Y:S01]  /*19d80*/  LDC.64 R4, c[0x0][0xcd8] ;  /* 0x00033600ff047b82 */ /* 0x004ea20000000a00 */
[----:B------:R-:W-:Y:S02]  /*19d90*/  ISETP.NE.AND.EX P6, PT, RZ, UR5, PT, P6 ;  /* 0x00000005ff007c0c */ /* 0x000fe4000bfc5360 */
[----:B------:R-:W-:Y:S01]  /*19da0*/  MOV R44, R44 ;  /* 0x0000002c002c7202 */ /* 0x000fe20000000f00 */
[----:B------:R4:W-:Y:S01]  /*19db0*/  STSM.16.M88.4 [R40], R12 ;  /* 0x0000000c28007844 */ /* 0x0009e20000000200 */
[----:B------:R-:W-:Y:S02]  /*19dc0*/  F2FP.BF16.F32.PACK_AB R26, R28, R158 ;  /* 0x0000009e1c1a723e */ /* 0x000fe400000010ff */
[----:B------:R-:W-:Y:S02]  /*19dd0*/  F2FP.BF16.F32.PACK_AB R27, R63, R62 ;  /* 0x0000003e3f1b723e */ /* 0x000fe400000010ff */
[----:B------:R-:W-:-:S02]  /*19de0*/  LOP3.LUT R106, R179, R106, RZ, 0x3c, !PT ;  /* 0x0000006ab36a7212 */ /* 0x000fc400078e3cff */
[----:B------:R-:W-:Y:S01]  /*19df0*/  MOV R48, R48 ;  /* 0x0000003000307202 */ /* 0x000fe20000000f00 */
[----:B------:R0:W-:Y:S01]  /*19e00*/  STSM.16.M88.4 [R44], R24 ;  /* 0x000000182c007844 */ /* 0x0001e20000000200 */
[----:B------:R-:W-:Y:S02]  /*19e10*/  F2FP.BF16.F32.PACK_AB R28, R65, R155 ;  /* 0x0000009b411c723e */ /* 0x000fe400000010ff */
[----:B------:R-:W-:Y:S02]  /*19e20*/  F2FP.BF16.F32.PACK_AB R30, R69, R68 ;  /* 0x00000044451e723e */ /* 0x000fe400000010ff */
[----:B------:R-:W-:Y:S02]  /*19e30*/  LOP3.LUT R102, R177, R102, RZ, 0x3c, !PT ;  /* 0x00000066b1667212 */ /* 0x000fe400078e3cff */
[----:B------:R-:W-:Y:S01]  /*19e40*/  MOV R52, R52 ;  /* 0x0000003400347202 */ /* 0x000fe20000000f00 */
[----:B------:R1:W-:Y:S01]  /*19e50*/  STSM.16.M88.4 [R48], R28 ;  /* 0x0000001c30007844 */ /* 0x0003e20000000200 */
[----:B------:R-:W-:-:S02]  /*19e60*/  MOV R56, R56 ;  /* 0x0000003800387202 */ /* 0x000fc40000000f00 */
[----:B------:R-:W-:Y:S01]  /*19e70*/  F2FP.BF16.F32.PACK_AB R82, R85, R84 ;  /* 0x000000545552723e */ /* 0x000fe200000010ff */
[----:B------:R-:W-:Y:S01]  /*19e80*/  STSM.16.M88.4 [R52], R72 ;  /* 0x0000004834007844 */ /* 0x000fe20000000200 */
[----:B------:R-:W-:Y:S01]  /*19e90*/  F2FP.BF16.F32.PACK_AB R83, R87, R86 ;  /* 0x000000565753723e */ /* 0x000fe200000010ff */
[----:B--2---:R-:W-:Y:S01]  /*19ea0*/  IMAD.WIDE R6, R217, 0x4, R4 ;  /* 0x00000004d9067825 */ /* 0x004fe200078e0204 */
[----:B------:R-:W-:Y:S01]  /*19eb0*/  F2FP.BF16.F32.PACK_AB R89, R91, R90 ;  /* 0x0000005a5b59723e */ /* 0x000fe200000010ff */
[----:B------:R-:W2:Y:S01]  /*19ec0*/  @P6 LDC.64 R4, c[0x0][0xce0] ;  /* 0x00033800ff046b82 */ /* 0x000ea20000000a00 */
[----:B------:R-:W-:Y:S01]  /*19ed0*/  MOV R60, R60 ;  /* 0x0000003c003c7202 */ /* 0x000fe20000000f00 */
[----:B------:R-:W-:Y:S01]  /*19ee0*/  STSM.16.M88.4 [R56], R80 ;  /* 0x0000005038007844 */ /* 0x000fe20000000200 */
[----:B------:R-:W-:Y:S02]  /*19ef0*/  MOV R36, R98 ;  /* 0x0000006200247202 */ /* 0x000fe40000000f00 */
        /* <DEDUP_REMOVED lines=10> */
[----:B------:R-:W-:Y:S01]  /*19fa0*/  STSM.16.M88.4 [R36], R96 ;  /* 0x0000006024007844 */ /* 0x000fe20000000200 */
[----:B------:R-:W-:Y:S02]  /*19fb0*/  MOV R23, R114 ;  /* 0x0000007200177202 */ /* 0x000fe40000000f00 */
[----:B------:R-:W-:Y:S02]  /*19fc0*/  F2FP.BF16.F32.PACK_AB R105, R64, R58 ;  /* 0x0000003a4069723e */ /* 0x000fe400000010ff */
        /* <DEDUP_REMOVED lines=12> */
[----:B---3--:R-:W-:Y:S02]  /*1a090*/  F2FP.BF16.F32.PACK_AB R122, R125, R124 ;  /* 0x0000007c7d7a723e */ /* 0x008fe400000010ff */
        /* <DEDUP_REMOVED lines=14> */
[----:B------:R-:W-:Y:S01]  /*1a180*/  STSM.16.M88.4 [R118], R136 ;  /* 0x0000008876007844 */ /* 0x000fe20000000200 */
[----:B------:R-:W-:Y:S02]  /*1a190*/  F2FP.BF16.F32.PACK_AB R146, R149, R148 ;  /* 0x000000949592723e */ /* 0x000fe400000010ff */
[----:B------:R-:W-:-:S05]  /*1a1a0*/  F2FP.BF16.F32.PACK_AB R147, R151, R150 ;  /* 0x000000969793723e */ /* 0x000fca00000010ff */
[----:B------:R3:W-:Y:S01]  /*1a1b0*/  STSM.16.M88.4 [R32], R144 ;  /* 0x0000009020007844 */ /* 0x0007e20000000200 */
[----:B------:R-:W-:Y:S01]  /*1a1c0*/  BAR.SYNC.DEFER_BLOCKING 0x1, 0x100 ;  /* 0x0044000000007b1d */ /* 0x000fe20000010000 */
[----:B--2---:R-:W-:-:S05]  /*1a1d0*/  @P6 IMAD.WIDE R4, R217, 0x4, R4 ;  /* 0x00000004d9046825 */ /* 0x004fca00078e0204 */
[----:B------:R-:W-:Y:S02]  /*1a1e0*/  ULDC UR4, c[0x0][0xb88] ;  /* 0x0002e20000047ab9 */ /* 0x000fe40000000800 */
[----:B------:R-:W-:Y:S01]  /*1a1f0*/  IMAD.U32 R78, RZ, RZ, UR4 ;  /* 0x00000004ff4e7e24 */ /* 0x000fe2000f8e00ff */
[----:B------:R2:W5:Y:S01]  /*1a200*/  @P0 LDG.E R76, desc[UR54][R6.64] ;  /* 0x00000036064c0981 */ /* 0x000562000c1e1900 */
[----:B------:R-:W-:-:S04]  /*1a210*/  IMAD R3, R214, 0x40, R211 ;  /* 0x00000040d6037824 */ /* 0x000fc800078e02d3 */
[----:B------:R2:W5:Y:S01]  /*1a220*/  @P6 LDG.E R78, desc[UR54][R4.64] ;  /* 0x00000036044e6981 */ /* 0x000562000c1e1900 */
[----:B------:R-:W-:-:S03]  /*1a230*/  IMAD.WIDE R20, R3, 0x2, R20 ;  /* 0x0000000203147825 */ /* 0x000fc600078e0214 */
[C---:B------:R-:W-:Y:S02]  /*1a240*/  IADD3 R9, P1, R20.reuse, 0x1000, RZ ;  /* 0x0000100014097810 */ /* 0x040fe40007f3e0ff */
[C---:B----4-:R-:W-:Y:S02]  /*1a250*/  IADD3 R13, P2, R20.reuse, 0x2000, RZ ;  /* 0x00002000140d7810 */ /* 0x050fe40007f5e0ff */
[C---:B0-----:R-:W-:Y:S02]  /*1a260*/  IADD3 R25, P3, R20.reuse, 0x3000, RZ ;  /* 0x0000300014197810 */ /* 0x041fe40007f7e0ff */
[----:B-1----:R-:W-:Y:S02]  /*1a270*/  IADD3 R29, P4, R20, 0x4000, RZ ;  /* 0x00004000141d7810 */ /* 0x002fe40007f9e0ff */
        /* <DEDUP_REMOVED lines=16> */
[C---:B------:R-:W-:Y:S02]  /*1a380*/  IADD3 R33, P5, R20.reuse, 0x5000, RZ ;  /* 0x0000500014217810 */ /* 0x040fe40007fbe0ff */
[----:B------:R-:W-:-:S02]  /*1a390*/  IADD3 R37, P1, R20, 0x6000, RZ ;  /* 0x0000600014257810 */ /* 0x000fc40007f3e0ff */
[C---:B------:R-:W-:Y:S02]  /*1a3a0*/  IADD3 R41, P2, R20.reuse, 0x7000, RZ ;  /* 0x0000700014297810 */ /* 0x040fe40007f5e0ff */
[C---:B------:R-:W-:Y:S02]  /*1a3b0*/  IADD3 R45, P3, R20.reuse, 0x8000, RZ ;  /* 0x00008000142d7810 */ /* 0x040fe40007f7e0ff */
[----:B------:R-:W-:Y:S02]  /*1a3c0*/  IADD3 R49, P4, R20, 0x9000, RZ ;  /* 0x0000900014317810 */ /* 0x000fe40007f9e0ff */
[----:B------:R-:W-:Y:S02]  /*1a3d0*/  P2R R10, PR, RZ, 0x20 ;  /* 0x00000020ff0a7803 */ /* 0x000fe40000000000 */
[----:B---3--:R-:W-:Y:S02]  /*1a3e0*/  LOP3.LUT R32, R33, 0x380, RZ, 0xc0, !PT ;  /* 0x0000038021207812 */ /* 0x008fe400078ec0ff */
[----:B------:R-:W-:-:S02]  /*1a3f0*/  LOP3.LUT R36, R37, 0x380, RZ, 0xc0, !PT ;  /* 0x0000038025247812 */ /* 0x000fc400078ec0ff */
[----:B------:R-:W-:Y:S02]  /*1a400*/  LOP3.LUT R40, R41, 0x380, RZ, 0xc0, !PT ;  /* 0x0000038029287812 */ /* 0x000fe400078ec0ff */
[----:B------:R-:W-:Y:S02]  /*1a410*/  LOP3.LUT R44, R45, 0x380, RZ, 0xc0, !PT ;  /* 0x000003802d2c7812 */ /* 0x000fe400078ec0ff */
[----:B------:R-:W-:Y:S02]  /*1a420*/  LOP3.LUT R48, R49, 0x380, RZ, 0xc0, !PT ;  /* 0x0000038031307812 */ /* 0x000fe400078ec0ff */
[----:B------:R-:W-:Y:S02]  /*1a430*/  IADD3 R53, P5, R20, 0xa000, RZ ;  /* 0x0000a00014357810 */ /* 0x000fe40007fbe0ff */
[----:B------:R-:W-:Y:S02]  /*1a440*/  SHF.R.U64 R32, R32, 0x3, RZ ;  /* 0x0000000320207819 */ /* 0x000fe400000012ff */
[----:B------:R-:W-:-:S02]  /*1a450*/  SHF.R.U64 R36, R36, 0x3, RZ ;  /* 0x0000000324247819 */ /* 0x000fc400000012ff */
[----:B------:R-:W-:Y:S02]  /*1a460*/  LOP3.LUT R52, R53, 0x380, RZ, 0xc0, !PT ;  /* 0x0000038035347812 */ /* 0x000fe400078ec0ff */
[----:B------:R-:W-:Y:S02]  /*1a470*/  SHF.R.U64 R40, R40, 0x3, RZ ;  /* 0x0000000328287819 */ /* 0x000fe400000012ff */
[----:B------:R-:W-:Y:S02]  /*1a480*/  SHF.R.U64 R44, R44, 0x3, RZ ;  /* 0x000000032c2c7819 */ /* 0x000fe400000012ff */
[----:B------:R-:W-:Y:S02]  /*1a490*/  SHF.R.U64 R48, R48, 0x3, RZ ;  /* 0x0000000330307819 */ /* 0x000fe400000012ff */
[----:B------:R-:W-:Y:S02]  /*1a4a0*/  LOP3.LUT R32, R32, R33, RZ, 0x3c, !PT ;  /* 0x0000002120207212 */ /* 0x000fe400078e3cff */
[----:B------:R-:W-:-:S02]  /*1a4b0*/  LOP3.LUT R36, R36, R37, RZ, 0x3c, !PT ;  /* 0x0000002524247212 */ /* 0x000fc400078e3cff */
[----:B------:R-:W-:Y:S02]  /*1a4c0*/  LOP3.LUT R40, R40, R41, RZ, 0x3c, !PT ;  /* 0x0000002928287212 */ /* 0x000fe400078e3cff */
[----:B------:R-:W-:Y:S02]  /*1a4d0*/  LOP3.LUT R44, R44, R45, RZ, 0x3c, !PT ;  /* 0x0000002d2c2c7212 */ /* 0x000fe400078e3cff */
[----:B------:R-:W-:Y:S02]  /*1a4e0*/  LOP3.LUT R48, R48, R49, RZ, 0x3c, !PT ;  /* 0x0000003130307212 */ /* 0x000fe400078e3cff */
[----:B------:R-:W-:Y:S01]  /*1a4f0*/  SHF.R.U64 R52, R52, 0x3, RZ ;  /* 0x0000000334347819 */ /* 0x000fe200000012ff */
[----:B--2---:R-:W-:Y:S06]  /*1a500*/  @P6 BRA `(.L_x_5534) ;  /* 0x0000000000106947 */ /* 0x004fec0003800000 */
[----:B------:R-:W-:Y:S05]  /*1a510*/  @!P0 BRA `(.L_x_5534) ;  /* 0x00000000000c8947 */ /* 0x000fea0003800000 */
[----:B------:R-:W2:Y:S04]  /*1a520*/  LDG.E R3, desc[UR54][R6.64] ;  /* 0x0000003606037981 */ /* 0x000ea8000c1e1900 */
[----:B-----5:R-:W2:Y:S02]  /*1a530*/  LDG.E R78, desc[UR54][R6.64+0x4] ;  /* 0x00000436064e7981 */ /* 0x020ea4000c1e1900 */
[----:B--2---:R-:W-:-:S07]  /*1a540*/  IMAD.IADD R78, R78, 0x1, -R3 ;  /* 0x000000014e4e7824 */ /* 0x004fce00078e0a03 */
.L_x_5534:
        /* <DEDUP_REMOVED lines=13> */
[----:B------:R-:W-:-:S02]  /*1a620*/  LOP3.LUT R3, R20, 0x380, RZ, 0xc0, !PT ;  /* 0x0000038014037812 */ /* 0x000fc400078ec0ff */
[----:B------:R-:W-:Y:S02]  /*1a630*/  IADD3 R5, P5, R20, 0xf000, RZ ;  /* 0x0000f00014057810 */ /* 0x000fe40007fbe0ff */
[----:B------:R-:W-:Y:S02]  /*1a640*/  LOP3.LUT R56, R57, 0x380, RZ, 0xc0, !PT ;  /* 0x0000038039387812 */ /* 0x000fe400078ec0ff */
[----:B------:R-:W-:Y:S01]  /*1a650*/  LOP3.LUT R60, R61, 0x380, RZ, 0xc0, !PT ;  /* 0x000003803d3c7812 */ /* 0x000fe200078ec0ff */
[----:B------:R-:W-:Y:S01]  /*1a660*/  IMAD.X R73, RZ, RZ, R21, P5 ;  /* 0x000000ffff497224 */ /* 0x000fe200028e0615 */
[----:B------:R-:W-:Y:S02]  /*1a670*/  LOP3.LUT R64, R65, 0x380, RZ, 0xc0, !PT ;  /* 0x0000038041407812 */ /* 0x000fe400078ec0ff */
[----:B------:R-:W-:Y:S02]  /*1a680*/  LOP3.LUT R68, R69, 0x380, RZ, 0xc0, !PT ;  /* 0x0000038045447812 */ /* 0x000fe400078ec0ff */
[----:B0-----:R-:W-:-:S02]  /*1a690*/  ISETP.NE.AND P4, PT, R4, RZ, PT ;  /* 0x000000ff0400720c */ /* 0x001fc40003f85270 */
[----:B------:R-:W-:Y:S02]  /*1a6a0*/  SHF.R.U64 R3, R3, 0x3, RZ ;  /* 0x0000000303037819 */ /* 0x000fe400000012ff */
[----:B------:R-:W-:Y:S02]  /*1a6b0*/  LOP3.LUT R4, R5, 0x380, RZ, 0xc0, !PT ;  /* 0x0000038005047812 */ /* 0x000fe400078ec0ff */
[----:B------:R-:W-:Y:S02]  /*1a6c0*/  SHF.R.U64 R56, R56, 0x3, RZ ;  /* 0x0000000338387819 */ /* 0x000fe400000012ff */
[----:B------:R-:W-:Y:S02]  /*1a6d0*/  SHF.R.U64 R60, R60, 0x3, RZ ;  /* 0x000000033c3c7819 */ /* 0x000fe400000012ff */
[----:B------:R-:W-:Y:S02]  /*1a6e0*/  SHF.R.U64 R64, R64, 0x3, RZ ;  /* 0x0000000340407819 */ /* 0x000fe400000012ff */
[----:B------:R-:W-:-:S02]  /*1a6f0*/  SHF.R.U64 R68, R68, 0x3, RZ ;  /* 0x0000000344447819 */ /* 0x000fc400000012ff */
[----:B------:R-:W-:Y:S02]  /*1a700*/  LOP3.LUT R20, R3, R20, RZ, 0x3c, !PT ;  /* 0x0000001403147212 */ /* 0x000fe400078e3cff */
        /* <DEDUP_REMOVED lines=11> */
[----:B------:R-:W-:Y:S02]  /*1a7c0*/  SHF.R.S32.HI R23, RZ, 0x1f, R216 ;  /* 0x0000001fff177819 */ /* 0x000fe400000114d8 */
[----:B------:R-:W-:Y:S02]  /*1a7d0*/  SEL R85, R217, RZ, !P0 ;  /* 0x000000ffd9557207 */ /* 0x000fe40004000000 */
[----:B------:R-:W-:Y:S02]  /*1a7e0*/  SEL R79, R3, RZ, !P0 ;  /* 0x000000ff034f7207 */ /* 0x000fe40004000000 */
[----:B-----5:R-:W-:Y:S01]  /*1a7f0*/  SHF.R.S32.HI R77, RZ, 0x1f, R76 ;  /* 0x0000001fff4d7819 */ /* 0x020fe2000001144c */
[----:B------:R-:W-:Y:S06]  /*1a800*/  @P4 BRA `(.L_x_5535) ;  /* 0x00000000005c4947 */ /* 0x000fec0003800000 */
[----:B------:R-:W-:Y:S01]  /*1a810*/  ULDC.64 UR4, c[0x0][0xc70] ;  /* 0x00031c0000047ab9 */ /* 0x000fe20000000a00 */
[----:B------:R-:W-:Y:S02]  /*1a820*/  IMAD.MOV R6, RZ, RZ, -R196 ;  /* 0x000000ffff067224 */ /* 0x000fe400078e0ac4 */
[----:B------:R-:W-:Y:S02]  /*1a830*/  IMAD R3, R23, UR4, RZ ;  /* 0x0000000417037c24 */ /* 0x000fe4000f8e02ff */
[----:B------:R-:W-:Y:S01]  /*1a840*/  IMAD.WIDE.U32 R4, R216, UR4, R76 ;  /* 0x00000004d8047c25 */ /* 0x000fe2000f8e004c */
[----:B------:R-:W-:-:S03]  /*1a850*/  ISETP.NE.AND P0, PT, R185, R6, PT ;  /* 0x00000006b900720c */ /* 0x000fc60003f05270 */
[----:B------:R-:W-:Y:S01]  /*1a860*/  IMAD R3, R216, UR5, R3 ;  /* 0x00000005d8037c24 */ /* 0x000fe2000f8e0203 */
[----:B------:R-:W-:Y:S01]  /*1a870*/  ULDC.64 UR4, c[0x0][0xc78] ;  /* 0x00031e0000047ab9 */ /* 0x000fe20000000a00 */
[----:B------:R-:W-:Y:S02]  /*1a880*/  IMAD R11, R219, 0x40, R194 ;  /* 0x00000040db0b7824 */ /* 0x000fe400078e02c2 */
[----:B------:R-:W-:Y:S02]  /*1a890*/  IMAD.IADD R5, R5, 0x1, R3 ;  /* 0x0000000105057824 */ /* 0x000fe400078e0203 */
[----:B------:R-:W-:Y:S01]  /*1a8a0*/  IMAD R3, R79, UR4, RZ ;  /* 0x000000044f037c24 */ /* 0x000fe2000f8e02ff */
[----:B------:R-:W-:Y:S01]  /*1a8b0*/  SHF.R.S32.HI R7, RZ, 0x1f, R11 ;  /* 0x0000001fff077819 */ /* 0x000fe2000001140b */
[----:B------:R-:W-:Y:S01]  /*1a8c0*/  IMAD.WIDE.U32 R4, R85, UR4, R4 ;  /* 0x0000000455047c25 */ /* 0x000fe2000f8e0004 */
[----:B------:R-:W-:-:S03]  /*1a8d0*/  ISETP.GE.OR P1, PT, R11, R78, P0 ;  /* 0x0000004e0b00720c */ /* 0x000fc60000726670 */
        /* <DEDUP_REMOVED lines=10> */
.L_x_5535:
[----:B------:R-:W1:Y:S01]  /*1a980*/  LDC R86, c[0x0][0xb8c] ;  /* 0x0002e300ff567b82 */ /* 0x000e620000000800 */
[----:B------:R-:W-:Y:S01]  /*1a990*/  ULDC.64 UR4, c[0x0][0xba0] ;  /* 0x0002e80000047ab9 */ /* 0x000fe20000000a00 */
[----:B0-----:R0:W5:Y:S01]  /*1a9a0*/  LD.E.128 R4, desc[UR54][R20.64] ;  /* 0x0000003614047980 */ /* 0x001162000c101d00 */
[--C-:B------:R-:W-:Y:S01]  /*1a9b0*/  SHF.R.S32.HI R3, RZ, 0x1f, R211.reuse ;  /* 0x0000001fff037819 */ /* 0x100fe200000114d3 */
[----:B------:R-:W-:Y:S02]  /*1a9c0*/  IMAD.MOV.U32 R2, RZ, RZ, R211 ;  /* 0x000000ffff027224 */ /* 0x000fe400078e00d3 */
[----:B------:R-:W5:Y:S02]  /*1a9d0*/  LD.E.128 R8, desc[UR54][R8.64] ;  /* 0x0000003608087980 */ /* 0x000f64000c101d00 */
[----:B------:R-:W-:Y:S02]  /*1a9e0*/  IMAD.WIDE.U32 R2, R76, UR4, R2 ;  /* 0x000000044c027c25 */ /* 0x000fe4000f8e0002 */
[----:B------:R-:W5:Y:S02]  /*1a9f0*/  LD.E.128 R12, desc[UR54][R12.64] ;  /* 0x000000360c0c7980 */ /* 0x000f64000c101d00 */
[----:B0-----:R-:W-:-:S02]  /*1aa00*/  IMAD R21, R77, UR4, RZ ;  /* 0x000000044d157c24 */ /* 0x001fc4000f8e02ff */
[----:B------:R-:W5:Y:S02]  /*1aa10*/  LD.E.128 R24, desc[UR54][R24.64] ;  /* 0x0000003618187980 */ /* 0x000f64000c101d00 */
[----:B------:R-:W-:Y:S01]  /*1aa20*/  IMAD R21, R76, UR5, R21 ;  /* 0x000000054c157c24 */ /* 0x000fe2000f8e0215 */
[----:B------:R-:W-:Y:S01]  /*1aa30*/  ULDC.64 UR4, c[0x0][0xbe0] ;  /* 0x0002f80000047ab9 */ /* 0x000fe20000000a00 */
[----:B------:R-:W5:Y:S02]  /*1aa40*/  LD.E.128 R28, desc[UR54][R28.64] ;  /* 0x000000361c1c7980 */ /* 0x000f64000c101d00 */
[----:B------:R-:W-:Y:S02]  /*1aa50*/  IMAD.IADD R3, R3, 0x1, R21 ;  /* 0x0000000103037824 */ /* 0x000fe400078e0215 */
[----:B------:R-:W-:Y:S01]  /*1aa60*/  IMAD R21, R23, UR4, RZ ;  /* 0x0000000417157c24 */ /* 0x000fe2000f8e02ff */
[----:B------:R-:W5:Y:S01]  /*1aa70*/  LD.E.128 R32, desc[UR54][R32.64] ;  /* 0x0000003620207980 */ /* 0x000f62000c101d00 */
[----:B------:R-:W-:-:S03]  /*1aa80*/  VIADD R23, R211, 0x40 ;  /* 0x00000040d3177836 */ /* 0x000fc60000000000 */
[----:B------:R-:W5:Y:S02]  /*1aa90*/  LD.E.128 R36, desc[UR54][R36.64] ;  /* 0x0000003624247980 */ /* 0x000f64000c101d00 */
[-C--:B-1----:R-:W-:Y:S01]  /*1aaa0*/  ISETP.GE.AND P3, PT, R23, R86.reuse, PT ;  /* 0x000000561700720c */ /* 0x082fe20003f66270 */
[----:B------:R-:W-:Y:S01]  /*1aab0*/  IMAD R77, R219, -0x40, R78 ;  /* 0xffffffc0db4d7824 */ /* 0x000fe200078e024e */
[----:B------:R-:W5:Y:S01]  /*1aac0*/  LD.E.128 R40, desc[UR54][R40.64] ;  /* 0x0000003628287980 */ /* 0x000f62000c101d00 */
[----:B------:R-:W-:Y:S01]  /*1aad0*/  VIADD R0, R214, 0x20 ;  /* 0x00000020d6007836 */ /* 0x000fe20000000000 */
[----:B------:R-:W-:Y:S01]  /*1aae0*/  SEL R20, RZ, 0xffffffff, P3 ;  /* 0xffffffffff147807 */ /* 0x000fe20001800000 */
[C---:B------:R-:W-:Y:S01]  /*1aaf0*/  IMAD R21, R216.reuse, UR5, R21 ;  /* 0x00000005d8157c24 */ /* 0x040fe2000f8e0215 */
[----:B------:R-:W5:Y:S01]  /*1ab00*/  LD.E.128 R44, desc[UR54][R44.64] ;  /* 0x000000362c2c7980 */ /* 0x000f62000c101d00 */
[----:B------:R-:W-:Y:S01]  /*1ab10*/  IMAD.WIDE.U32 R2, R216, UR4, R2 ;  /* 0x00000004d8027c25 */ /* 0x000fe2000f8e0002 */
[C---:B------:R-:W-:Y:S01]  /*1ab20*/  ISETP.GE.AND P2, PT, R211.reuse, R86, PT ;  /* 0x00000056d300720c */ /* 0x040fe20003f46270 */
[----:B------:R-:W-:Y:S01]  /*1ab30*/  ULDC.64 UR4, c[0x0][0xbe8] ;  /* 0x0002fa0000047ab9 */ /* 0x000fe20000000a00 */
        /* <DEDUP_REMOVED lines=23> */
[----:B------:R-:W-:Y:S01]  /*1acb0*/  VIADD R76, R211, 0x180 ;  /* 0x00000180d34c7836 */ /* 0x000fe20000000000 */
[----:B------:R-:W-:Y:S01]  /*1acc0*/  LOP3.LUT R0, R21, 0x2, R0, 0xe2, !PT ;  /* 0x0000000215007812 */ /* 0x000fe200078ee200 */
[----:B------:R-:W-:Y:S01]  /*1acd0*/  BSSY B1, `(.L_x_5536) ;  /* 0x0000035000017945 */ /* 0x000fe20003800000 */
[----:B------:R-:W-:-:S02]  /*1ace0*/  SEL R21, RZ, 0x4, P2 ;  /* 0x00000004ff157807 */ /* 0x000fc40001000000 */
[----:B------:R-:W-:Y:S02]  /*1acf0*/  SEL R20, RZ, 0x8, P3 ;  /* 0x00000008ff147807 */ /* 0x000fe40001800000 */
[----:B------:R-:W-:Y:S02]  /*1ad00*/  ISETP.GE.AND P2, PT, R82, R86, PT ;  /* 0x000000565200720c */ /* 0x000fe40003f46270 */
[----:B------:R-:W-:Y:S01]  /*1ad10*/  LOP3.LUT R20, R20, R0, R21, 0xfe, !PT ;  /* 0x0000000014147212 */ /* 0x000fe200078efe15 */
[----:B------:R-:W-:Y:S01]  /*1ad20*/  VIADD R0, R18, 0x38820 ;  /* 0x0003882012007836 */ /* 0x000fe20000000000 */
[-C--:B------:R-:W-:Y:S02]  /*1ad30*/  ISETP.GE.AND P3, PT, R83, R86.reuse, PT ;  /* 0x000000565300720c */ /* 0x080fe40003f66270 */
[----:B------:R-:W-:Y:S01]  /*1ad40*/  ISETP.GE.AND P1, PT, R214, R77, PT ;  /* 0x0000004dd600720c */ /* 0x000fe20003f26270 */
[----:B------:R-:W-:Y:S01]  /*1ad50*/  VIADD R77, R211, 0x1c0 ;  /* 0x000001c0d34d7836 */ /* 0x000fe20000000000 */
[----:B------:R-:W-:-:S02]  /*1ad60*/  ISETP.GE.AND P4, PT, R76, R86, PT ;  /* 0x000000564c00720c */ /* 0x000fc40003f86270 */
        /* <DEDUP_REMOVED lines=43> */
.L_x_5537:
[----:B------:R-:W-:Y:S05]  /*1b020*/  BSYNC B1 ;  /* 0x0000000000017941 */ /* 0x000fea0003800000 */
.L_x_5536:
        /* <DEDUP_REMOVED lines=31> */
.L_x_5533:
[----:B------:R-:W-:Y:S01]  /*1b220*/  ULDC.64 UR4, c[0x0][0xcd8] ;  /* 0x0003360000047ab9 */ /* 0x000fe20000000a00 */
[----:B------:R-:W2:Y:S01]  /*1b230*/  LDC.64 R2, c[0x0][0xcd8] ;  /* 0x00033600ff027b82 */ /* 0x000ea20000000a00 */
[----:B------:R-:W-:Y:S01]  /*1b240*/  ISETP.NE.U32.AND P0, PT, RZ, UR4, PT ;  /* 0x00000004ff007c0c */ /* 0x000fe2000bf05070 */
[----:B------:R-:W-:-:S03]  /*1b250*/  IMAD.MOV.U32 R7, RZ, RZ, RZ ;  /* 0x000000ffff077224 */ /* 0x000fc600078e00ff */
[----:B------:R-:W-:Y:S01]  /*1b260*/  ISETP.NE.AND.EX P0, PT, RZ, UR5, PT, P0 ;  /* 0x00000005ff007c0c */ /* 0x000fe2000bf05300 */
[----:B------:R-:W-:Y:S02]  /*1b270*/  ULDC.64 UR4, c[0x0][0xce0] ;  /* 0x0003380000047ab9 */ /* 0x000fe40000000a00 */
[----:B------:R-:W-:Y:S01]  /*1b280*/  ISETP.NE.U32.AND P1, PT, RZ, UR4, PT ;  /* 0x00000004ff007c0c */ /* 0x000fe2000bf25070 */
[----:B------:R-:W3:Y:S03]  /*1b290*/  LDC R12, c[0x0][0xb8c] ;  /* 0x0002e300ff0c7b82 */ /* 0x000ee60000000800 */
[----:B------:R-:W-:Y:S01]  /*1b2a0*/  ISETP.NE.AND.EX P1, PT, RZ, UR5, PT, P1 ;  /* 0x00000005ff007c0c */ /* 0x000fe2000bf25310 */
[----:B--2---:R-:W-:-:S12]  /*1b2b0*/  IMAD.WIDE R2, R217, 0x4, R2 ;  /* 0x00000004d9027825 */ /* 0x004fd800078e0202 */
[----:B------:R-:W2:Y:S01]  /*1b2c0*/  @P1 LDC.64 R4, c[0x0][0xce0] ;  /* 0x00033800ff041b82 */ /* 0x000ea20000000a00 */
[----:B------:R-:W-:Y:S02]  /*1b2d0*/  ULDC UR4, c[0x0][0xb88] ;  /* 0x0002e20000047ab9 */ /* 0x000fe40000000800 */
[----:B------:R-:W-:Y:S01]  /*1b2e0*/  IMAD.U32 R0, RZ, RZ, UR4 ;  /* 0x00000004ff007e24 */ /* 0x000fe2000f8e00ff */
[----:B------:R4:W5:Y:S01]  /*1b2f0*/  @P0 LDG.E R7, desc[UR54][R2.64] ;  /* 0x0000003602070981 */ /* 0x000962000c1e1900 */
[----:B--2---:R-:W-:-:S05]  /*1b300*/  @P1 IMAD.WIDE R4, R217, 0x4, R4 ;  /* 0x00000004d9041825 */ /* 0x004fca00078e0204 */
[----:B------:R4:W5:Y:S01]  /*1b310*/  @P1 LDG.E R0, desc[UR54][R4.64] ;  /* 0x0000003604001981 */ /* 0x000962000c1e1900 */
[----:B------:R-:W-:Y:S01]  /*1b320*/  ISETP.GT.AND P2, PT, R234, 0x3f, PT ;  /* 0x0000003fea00780c */ /* 0x000fe20003f44270 */
[----:B---3--:R-:W-:-:S12]  /*1b330*/  @P1 BRA `(.L_x_5539) ;  /* 0x0000000000101947 */ /* 0x008fd80003800000 */
[----:B------:R-:W-:Y:S05]  /*1b340*/  @!P0 BRA `(.L_x_5539) ;  /* 0x00000000000c8947 */ /* 0x000fea0003800000 */
[----:B----4-:R-:W2:Y:S04]  /*1b350*/  LDG.E R5, desc[UR54][R2.64] ;  /* 0x0000003602057981 */ /* 0x010ea8000c1e1900 */
[----:B-----5:R-:W2:Y:S02]  /*1b360*/  LDG.E R0, desc[UR54][R2.64+0x4] ;  /* 0x0000043602007981 */ /* 0x020ea4000c1e1900 */
[----:B--2---:R-:W-:-:S07]  /*1b370*/  IMAD.IADD R0, R0, 0x1, -R5 ;  /* 0x0000000100007824 */ /* 0x004fce00078e0a05 */
.L_x_5539:
        /* <DEDUP_REMOVED lines=8> */
[----:B------:R-:W2:Y:S02]  /*1b400*/  S2R R2, SR_TID.X ;  /* 0x0000000000027919 */ /* 0x000ea40000002100 */
        /* <DEDUP_REMOVED lines=21> */
.L_x_5541:
[----:B------:R-:W-:Y:S05]  /*1b560*/  BSYNC B1 ;  /* 0x0000000000017941 */ /* 0x000fea0003800000 */
.L_x_5540:
[----:B------:R-:W-:Y:S01]  /*1b570*/  ULDC.64 UR4, c[0x0][0xba0] ;  /* 0x0002e80000047ab9 */ /* 0x000fe20000000a00 */
[----:B------:R-:W-:Y:S01]  /*1b580*/  IMAD.MOV.U32 R2, RZ, RZ, R211 ;  /* 0x000000ffff027224 */ /* 0x000fe200078e00d3 */
[----:B------:R-:W-:Y:S01]  /*1b590*/  ISETP.GE.AND P2, PT, R211, R12, PT ;  /* 0x0000000cd300720c */ /* 0x000fe20003f46270 */
[----:B--2---:R-:W-:Y:S01]  /*1b5a0*/  IMAD.MOV.U32 R3, RZ, RZ, R10 ;  /* 0x000000ffff037224 */ /* 0x004fe200078e000a */
[----:B------:R-:W-:Y:S01]  /*1b5b0*/  BSSY B1, `(.L_x_5542) ;  /* 0x000004d000017945 */ /* 0x000fe20003800000 */
[----:B------:R-:W-:Y:S02]  /*1b5c0*/  IMAD R4, R6, UR4, RZ ;  /* 0x0000000406047c24 */ /* 0x000fe4000f8e02ff */
[----:B------:R-:W-:-:S04]  /*1b5d0*/  IMAD.WIDE.U32 R2, R7, UR4, R2 ;  /* 0x0000000407027c25 */ /* 0x000fc8000f8e0002 */
[----:B------:R-:W-:Y:S02]  /*1b5e0*/  VIADD R13, R211, 0x40 ;  /* 0x00000040d30d7836 */ /* 0x000fe40000000000 */
[----:B------:R-:W-:Y:S01]  /*1b5f0*/  IMAD R7, R7, UR5, R4 ;  /* 0x0000000507077c24 */ /* 0x000fe2000f8e0204 */
[----:B------:R-:W-:Y:S01]  /*1b600*/  ULDC.64 UR4, c[0x0][0xbe0] ;  /* 0x0002f80000047ab9 */ /* 0x000fe20000000a00 */
[----:B------:R-:W-:Y:S01]  /*1b610*/  VIADD R15, R211, 0x80 ;  /* 0x00000080d30f7836 */ /* 0x000fe20000000000 */
[----:B------:R-:W-:Y:S01]  /*1b620*/  ISETP.GE.AND P0, PT, R13, R12, PT ;  /* 0x0000000c0d00720c */ /* 0x000fe20003f06270 */
[----:B------:R-:W-:Y:S02]  /*1b630*/  IMAD R5, R8, UR4, RZ ;  /* 0x0000000408057c24 */ /* 0x000fe4000f8e02ff */
[----:B------:R-:W-:Y:S01]  /*1b640*/  IMAD.IADD R3, R3, 0x1, R7 ;  /* 0x0000000103037824 */ /* 0x000fe200078e0207 */
[----:B------:R-:W-:Y:S01]  /*1b650*/  SEL R4, RZ, 0xffffffff, P0 ;  /* 0xffffffffff047807 */ /* 0x000fe20000000000 */
[----:B------:R-:W-:-:S02]  /*1b660*/  IMAD R7, R219, -0x40, R0 ;  /* 0xffffffc0db077824 */ /* 0x000fc400078e0200 */
[C---:B------:R-:W-:Y:S02]  /*1b670*/  IMAD R5, R216.reuse, UR5, R5 ;  /* 0x00000005d8057c24 */ /* 0x040fe4000f8e0205 */
[----:B------:R-:W-:Y:S01]  /*1b680*/  IMAD.WIDE.U32 R2, R216, UR4, R2 ;  /* 0x00000004d8027c25 */ /* 0x000fe2000f8e0002 */
[CC--:B------:R-:W-:Y:S01]  /*1b690*/  ISETP.GE.AND P1, PT, R214.reuse, R7.reuse, PT ;  /* 0x00000007d600720c */ /* 0x0c0fe20003f26270 */
[----:B------:R-:W-:Y:S02]  /*1b6a0*/  ULDC.64 UR4, c[0x0][0xbe8] ;  /* 0x0002fa0000047ab9 */ /* 0x000fe40000000a00 */
[----:B------:R-:W-:Y:S02]  /*1b6b0*/  VIADD R0, R214, 0x20 ;  /* 0x00000020d6007836 */ /* 0x000fe40000000000 */
[----:B------:R-:W-:Y:S02]  /*1b6c0*/  VIADD R21, R211, 0xc0 ;  /* 0x000000c0d3157836 */ /* 0x000fe40000000000 */
[----:B------:R-:W-:Y:S01]  /*1b6d0*/  IMAD.IADD R3, R3, 0x1, R5 ;  /* 0x0000000103037824 */ /* 0x000fe200078e0205 */
[----:B------:R-:W-:Y:S01]  /*1b6e0*/  ISETP.GE.AND P0, PT, R0, R7, PT ;  /* 0x000000070000720c */ /* 0x000fe20003f06270 */
[----:B------:R-:W-:Y:S01]  /*1b6f0*/  IMAD.SHL.U32 R5, R4, 0x2, RZ ;  /* 0x0000000204057824 */ /* 0x000fe200078e00ff */
[----:B------:R-:W-:Y:S01]  /*1b700*/  SEL R0, RZ, 0x1, P2 ;  /* 0x00000001ff007807 */ /* 0x000fe20001000000 */
[----:B------:R-:W-:Y:S01]  /*1b710*/  VIADD R23, R211, 0x100 ;  /* 0x00000100d3177836 */ /* 0x000fe20000000000 */
[-C--:B------:R-:W-:Y:S01]  /*1b720*/  ISETP.GE.AND P2, PT, R15, R12.reuse, PT ;  /* 0x0000000c0f00720c */ /* 0x080fe20003f46270 */
[----:B------:R-:W-:Y:S01]  /*1b730*/  VIADD R25, R211, 0x140 ;  /* 0x00000140d3197836 */ /* 0x000fe20000000000 */
[----:B------:R-:W-:Y:S01]  /*1b740*/  ISETP.GE.AND P3, PT, R21, R12, PT ;  /* 0x0000000c1500720c */ /* 0x000fe20003f66270 */
[----:B------:R-:W-:Y:S01]  /*1b750*/  VIADD R7, R211, 0x180 ;  /* 0x00000180d3077836 */ /* 0x000fe20000000000 */
[----:B------:R-:W-:-:S02]  /*1b760*/  LOP3.LUT R0, R5, 0x2, R0, 0xe2, !PT ;  /* 0x0000000205007812 */ /* 0x000fc400078ee200 */
[----:B------:R-:W-:Y:S02]  /*1b770*/  SEL R5, RZ, 0x4, P2 ;  /* 0x00000004ff057807 */ /* 0x000fe40001000000 */
[----:B------:R-:W-:Y:S02]  /*1b780*/  SEL R4, RZ, 0x8, P3 ;  /* 0x00000008ff047807 */ /* 0x000fe40001800000 */
[-C--:B------:R-:W-:Y:S02]  /*1b790*/  ISETP.GE.AND P2, PT, R23, R12.reuse, PT ;  /* 0x0000000c1700720c */ /* 0x080fe40003f46270 */
[----:B------:R-:W-:Y:S02]  /*1b7a0*/  ISETP.GE.AND P3, PT, R25, R12, PT ;  /* 0x0000000c1900720c */ /* 0x000fe40003f66270 */
[----:B------:R-:W-:Y:S01]  /*1b7b0*/  LOP3.LUT R4, R4, R0, R5, 0xfe, !PT ;  /* 0x0000000004047212 */ /* 0x000fe200078efe05 */
[----:B------:R-:W-:Y:S01]  /*1b7c0*/  IMAD R0, R9, UR4, RZ ;  /* 0x0000000409007c24 */ /* 0x000fe2000f8e02ff */
[----:B------:R-:W-:Y:S01]  /*1b7d0*/  ISETP.GE.AND P4, PT, R7, R12, PT ;  /* 0x0000000c0700720c */ /* 0x000fe20003f86270 */
[----:B------:R-:W-:Y:S01]  /*1b7e0*/  VIADD R7, R211, 0x1c0 ;  /* 0x000001c0d3077836 */ /* 0x000fe20000000000 */
[----:B------:R-:W-:Y:S01]  /*1b7f0*/  SEL R5, RZ, 0x10, P2 ;  /* 0x00000010ff057807 */ /* 0x000fe20001000000 */
[----:B------:R-:W-:Y:S01]  /*1b800*/  IMAD R9, R11, UR5, R0 ;  /* 0x000000050b097c24 */ /* 0x000fe2000f8e0200 */
[----:B------:R-:W-:-:S02]  /*1b810*/  SEL R6, RZ, 0x20, P3 ;  /* 0x00000020ff067807 */ /* 0x000fc40001800000 */
[----:B------:R-:W-:Y:S02]  /*1b820*/  ISETP.GE.AND P2, PT, R7, R12, PT ;  /* 0x0000000c0700720c */ /* 0x000fe40003f46270 */
[----:B------:R-:W-:Y:S01]  /*1b830*/  LOP3.LUT R27, R6, R4, R5, 0xfe, !PT ;  /* 0x00000004061b7212 */ /* 0x000fe200078efe05 */
[----:B------:R-:W-:Y:S01]  /*1b840*/  IMAD.WIDE.U32 R4, R11, UR4, R2 ;  /* 0x000000040b047c25 */ /* 0x000fe2000f8e0002 */
[----:B------:R-:W-:Y:S02]  /*1b850*/  SEL R6, RZ, 0x40, P4 ;  /* 0x00000040ff067807 */ /* 0x000fe40002000000 */
[--C-:B------:R-:W-:Y:S01]  /*1b860*/  SHF.R.S32.HI R7, RZ, 0x1f, R214.reuse ;  /* 0x0000001fff077819 */ /* 0x100fe200000114d6 */
[----:B------:R-:W-:Y:S01]  /*1b870*/  IMAD.IADD R11, R5, 0x1, R9 ;  /* 0x00000001050b7824 */ /* 0x000fe200078e0209 */
[----:B------:R-:W-:Y:S01]  /*1b880*/  LOP3.LUT R27, R27, R6, RZ, 0xfc, !PT ;  /* 0x000000061b1b7212 */ /* 0x000fe200078efcff */
[----:B------:R-:W-:Y:S01]  /*1b890*/  IMAD.MOV.U32 R6, RZ, RZ, R214 ;  /* 0x000000ffff067224 */ /* 0x000fe200078e00d6 */
[----:B------:R-:W-:-:S03]  /*1b8a0*/  SEL R0, RZ, 0x80, P2 ;  /* 0x00000080ff007807 */ /* 0x000fc60001000000 */
        /* <DEDUP_REMOVED lines=29> */
.L_x_5543:
[----:B------:R-:W-:Y:S05]  /*1ba80*/  BSYNC B1 ;  /* 0x0000000000017941 */ /* 0x000fea0003800000 */
.L_x_5542:
        /* <DEDUP_REMOVED lines=29> */
.L_x_5538:
[----:B------:R-:W-:Y:S05]  /*1bc60*/  BSYNC B0 ;  /* 0x0000000000007941 */ /* 0x000fea0003800000 */
.L_x_5532:
[----:B------:R-:W-:Y:S02]  /*1bc70*/  ULDC UR4, c[0x0][0xd14] ;  /* 0x0003450000047ab9 */ /* 0x000fe40000000800 */
[----:B-1----:R-:W-:-:S13]  /*1bc80*/  ISETP.GE.AND P0, PT, R191, UR4, PT ;  /* 0x00000004bf007c0c */ /* 0x002fda000bf06270 */
[----:B------:R-:W-:Y:S05]  /*1bc90*/  @!P0 BRA `(.L_x_5544) ;  /* 0xfffffe5400408947 */ /* 0x000fea000383ffff */
[----:B------:R-:W-:Y:S05]  /*1bca0*/  BRA `(.L_x_5334) ;  /* 0x0000006c00787947 */ /* 0x000fea0003800000 */
.L_x_5332:
[----:B------:R-:W-:-:S08]  /*1bcb0*/  NOP ;  /* 0x0000000000007918 */ /* 0x000fd00000000000 */
[----:B0-----:R-:W0:-:S00]  /*1bcc0*/  USETMAXREG.DEALLOC.CTAPOOL 0x18 ;  /* 0x00000018000079c8 */ /* 0x001e0000080e0500 */
        /* <DEDUP_REMOVED lines=58> */
.L_x_5549:
        /* <DEDUP_REMOVED lines=16> */
.L_x_5548:
[----:B------:R-:W-:Y:S05]  /*1c170*/  BSYNC B0 ;  /* 0x0000000000007941 */ /* 0x000fea0003800000 */
.L_x_5547:
        /* <DEDUP_REMOVED lines=26> */
.L_x_5545:
        /* <DEDUP_REMOVED lines=18> */
[----:B0-----:R-:W-:-:S05]  /*1c440*/  VIADD R13, R4, 0xffffffff ;  /* 0xffffffff040d7836 */ /* 0x001fca0000000000 */
[----:B------:R2:W3:Y:S02]  /*1c450*/  SHFL.IDX PT, R16, R6, R13, 0x1f ;  /* 0x00001f0d06107589 */ /* 0x0004e400000e0000 */
.L_x_5550:
[----:B-1----:R-:W-:Y:S02]  /*1c460*/  IMAD.MOV R2, RZ, RZ, -R3 ;  /* 0x000000ffff027224 */ /* 0x002fe400078e0a03 */
        /* <DEDUP_REMOVED lines=26> */
[----:B------:R-:W-:-:S04]  /*1c610*/  IABS R5, R10 ;  /* 0x0000000a00057213 */ /* 0x000fc80000000000 */
[----:B--2---:R-:W1:Y:S08]  /*1c620*/  I2F.RP R6, R5 ;  /* 0x0000000500067306 */ /* 0x004e700000209400 */
[----:B-1----:R-:W1:Y:S02]  /*1c630*/  MUFU.RCP R6, R6 ;  /* 0x0000000600067308 */ /* 0x002e640000001000 */
[----:B-1----:R-:W-:Y:S01]  /*1c640*/  VIADD R3, R6, 0xffffffe ;  /* 0x0ffffffe06037836 */ /* 0x002fe20000000000 */
[----:B------:R-:W-:-:S05]  /*1c650*/  IABS R6, R10 ;  /* 0x0000000a00067213 */ /* 0x000fca0000000000 */
[----:B------:R-:W1:Y:S01]  /*1c660*/  F2I.FTZ.U32.TRUNC.NTZ R3, R3 ;  /* 0x0000000300037305 */ /* 0x000e62000021f000 */
[----:B------:R-:W-:Y:S02]  /*1c670*/  IMAD.MOV R6, RZ, RZ, -R6 ;  /* 0x000000ffff067224 */ /* 0x000fe400078e0a06 */
        /* <DEDUP_REMOVED lines=23> */
.L_x_5546:
[----:B------:R-:W-:Y:S02]  /*1c7f0*/  IMAD.MOV.U32 R17, RZ, RZ, RZ ;  /* 0x000000ffff117224 */ /* 0x000fe400078e00ff */
[----:B------:R-:W-:Y:S02]  /*1c800*/  IMAD.U32 R16, RZ, RZ, UR6 ;  /* 0x00000006ff107e24 */ /* 0x000fe4000f8e00ff */
[----:B------:R-:W-:-:S07]  /*1c810*/  IMAD.MOV.U32 R18, RZ, RZ, RZ ;  /* 0x000000ffff127224 */ /* 0x000fce00078e00ff */
.L_x_5551:
        /* <DEDUP_REMOVED lines=16> */
[----:B-1----:R-:W-:Y:S01]  /*1c920*/  IMAD.MOV.U32 R0, RZ, RZ, 0x1 ;  /* 0x00000001ff007424 */ /* 0x002fe200078e00ff */
[----:B------:R-:W-:Y:S01]  /*1c930*/  ULDC UR4, c[0x0][0xc] ;  /* 0x0000030000047ab9 */ /* 0x000fe20000000800 */
[----:B------:R-:W-:Y:S01]  /*1c940*/  STL [R1+0x4], RZ ;  /* 0x000004ff01007387 */ /* 0x000fe20000100800 */
[----:B------:R-:W-:-:S03]  /*1c950*/  IMAD.MOV.U32 R2, RZ, RZ, 0x1 ;  /* 0x00000001ff027424 */ /* 0x000fc600078e00ff */
[----:B------:R1:W-:Y:S04]  /*1c960*/  STL [R1+0xc], R0 ;  /* 0x00000c0001007387 */ /* 0x0003e80000100800 */
[----:B------:R-:W-:Y:S01]  /*1c970*/  STL [R1], RZ ;  /* 0x000000ff01007387 */ /* 0x000fe20000100800 */
[----:B-1----:R-:W-:Y:S01]  /*1c980*/  IMAD.U32 R0, RZ, RZ, UR4 ;  /* 0x00000004ff007e24 */ /* 0x002fe2000f8e00ff */
[----:B------:R-:W-:-:S04]  /*1c990*/  UMOV UR4, URZ ;  /* 0x0000003f00047c82 */ /* 0x000fc80008000000 */
[----:B------:R1:W-:Y:S04]  /*1c9a0*/  STL [R1+0x28], R0 ;  /* 0x0000280001007387 */ /* 0x0003e80000100800 */
[----:B------:R2:W-:Y:S01]  /*1c9b0*/  STL [R1+0x8], R2 ;  /* 0x0000080201007387 */ /* 0x0005e20000100800 */
[----:B-1----:R-:W-:-:S05]  /*1c9c0*/  IMAD.U32 R0, RZ, RZ, UR4 ;  /* 0x00000004ff007e24 */ /* 0x002fca000f8e00ff */
[----:B------:R2:W-:Y:S02]  /*1c9d0*/  STL [R1+0x24], R0 ;  /* 0x0000240001007387 */ /* 0x0005e40000100800 */
.L_x_5652:
[----:B------:R-:W-:Y:S05]  /*1c9e0*/  YIELD ;  /* 0x0000000000007946 */ /* 0x000fea0003800000 */
[----:B------:R-:W-:Y:S01]  /*1c9f0*/  ULDC.64 UR4, c[0x0][0xb20] ;  /* 0x0002c80000047ab9 */ /* 0x000fe20000000a00 */
[----:B------:R-:W-:Y:S01]  /*1ca00*/  IMAD.MOV.U32 R6, RZ, RZ, RZ ;  /* 0x000000ffff067224 */ /* 0x000fe200078e00ff */
[----:B------:R-:W-:Y:S01]  /*1ca10*/  ISETP.NE.U32.AND P0, PT, RZ, UR4, PT ;  /* 0x00000004ff007c0c */ /* 0x000fe2000bf05070 */
[----:B--2---:R-:W-:Y:S01]  /*1ca20*/  IMAD.MOV.U32 R0, RZ, RZ, RZ ;  /* 0x000000ffff007224 */ /* 0x004fe200078e00ff */
[----:B------:R-:W-:Y:S01]  /*1ca30*/  ULDC.64 UR8, c[0x0][0xb00] ;  /* 0x0002c00000087ab9 */ /* 0x000fe20000000a00 */
[----:B------:R-:W-:Y:S01]  /*1ca40*/  ULDC.64 UR10, c[0x0][0xb08] ;  /* 0x0002c200000a7ab9 */ /* 0x000fe20000000a00 */
[----:B------:R-:W-:Y:S01]  /*1ca50*/  ISETP.NE.AND.EX P0, PT, RZ, UR5, PT, P0 ;  /* 0x00000005ff007c0c */ /* 0x000fe2000bf05300 */
[----:B------:R-:W-:-:S12]  /*1ca60*/  ULDC.64 UR4, c[0x0][0xaf8] ;  /* 0x0002be0000047ab9 */ /* 0x000fd80000000a00 */
[----:B-1-3--:R-:W1:Y:S01]  /*1ca70*/  @P0 LDC.64 R2, c[0x0][0xb20] ;  /* 0x0002c800ff020b82 */ /* 0x00ae620000000a00 */
        /* <DEDUP_REMOVED lines=32> */
[----:B-----5:R-:W2:Y:S04]  /*1cc80*/  LDG.E R0, desc[UR54][R2.64] ;  /* 0x0000003602007981 */ /* 0x020ea8000c1e1900 */
[----:B------:R-:W2:Y:S02]  /*1cc90*/  LDG.E R5, desc[UR54][R2.64+0x4] ;  /* 0x0000043602057981 */ /* 0x000ea4000c1e1900 */
[----:B--2---:R-:W-:-:S07]  /*1cca0*/  IMAD.IADD R0, R5, 0x1, -R0 ;  /* 0x0000000105007824 */ /* 0x004fce00078e0a00 */
.L_x_5553:
        /* <DEDUP_REMOVED lines=10> */
[----:B------:R-:W-:Y:S01]  /*1cd50*/  ISETP.NE.AND.EX P0, PT, RZ, UR5, PT, P0 ;  /* 0x00000005ff007c0c */ /* 0x000fe2000bf05300 */
[----:B---3-5:R-:W-:-:S05]  /*1cd60*/  IMAD.IADD R8, R8, 0x1, R6 ;  /* 0x0000000108087824 */ /* 0x028fca00078e0206 */
[----:B------:R1:W-:Y:S07]  /*1cd70*/  STL [R1+0x10], R8 ;  /* 0x0000100801007387 */ /* 0x0003ee0000100800 */
[----:B------:R-:W-:Y:S05]  /*1cd80*/  @!P0 BRA `(.L_x_5554) ;  /* 0x0000000000108947 */ /* 0x000fea0003800000 */
[----:B------:R-:W2:Y:S02]  /*1cd90*/  LDC.64 R4, c[0x0][0xb18] ;  /* 0x0002c600ff047b82 */ /* 0x000ea40000000a00 */
[----:B--2---:R-:W-:-:S05]  /*1cda0*/  IMAD.WIDE R4, R19, 0x4, R4 ;  /* 0x0000000413047825 */ /* 0x004fca00078e0204 */
[----:B------:R2:W5:Y:S01]  /*1cdb0*/  LDG.E R7, desc[UR54][R4.64] ;  /* 0x0000003604077981 */ /* 0x000562000c1e1900 */
[----:B------:R-:W-:Y:S05]  /*1cdc0*/  BRA `(.L_x_5555) ;  /* 0x0000000000107947 */ /* 0x000fea0003800000 */
.L_x_5554:
[----:B------:R-:W-:Y:S05]  /*1cdd0*/  @!P3 BRA `(.L_x_5555) ;  /* 0x00000000000cb947 */ /* 0x000fea0003800000 */
[----:B------:R-:W2:Y:S04]  /*1cde0*/  LDG.E R7, desc[UR54][R4.64] ;  /* 0x0000003604077981 */ /* 0x000ea8000c1e1900 */
[----:B------:R-:W2:Y:S02]  /*1cdf0*/  LDG.E R4, desc[UR54][R4.64+0x4] ;  /* 0x0000043604047981 */ /* 0x000ea4000c1e1900 */
[----:B--2---:R-:W-:-:S07]  /*1ce00*/  IMAD.IADD R7, R4, 0x1, -R7 ;  /* 0x0000000104077824 */ /* 0x004fce00078e0a07 */
.L_x_5555:
[----:B--2---:R-:W2:Y:S04]  /*1ce10*/  @P1 LDG.E R4, desc[UR54][R2.64] ;  /* 0x0000003602041981 */ /* 0x004ea8000c1e1900 */
[----:B-1----:R-:W2:Y:S01]  /*1ce20*/  @P1 LDG.E R2, desc[UR54][R2.64+0x4] ;  /* 0x0000043602021981 */ /* 0x002ea2000c1e1900 */
[----:B-----5:R-:W-:Y:S02]  /*1ce30*/  IMAD.IADD R5, R7, 0x1, -R6 ;  /* 0x0000000107057824 */ /* 0x020fe400078e0a06 */
[----:B--2---:R-:W-:Y:S01]  /*1ce40*/  @P1 IMAD.IADD R9, R2, 0x1, -R4 ;  /* 0x0000000102091824 */ /* 0x004fe200078e0a04 */
[----:B------:R-:W-:-:S03]  /*1ce50*/  LEA R4, R17, 0x40, 0x6 ;  /* 0x0000004011047811 */ /* 0x000fc600078e30ff */
[----:B------:R-:W-:-:S04]  /*1ce60*/  IMAD.IADD R8, R5, 0x1, R9 ;  /* 0x0000000105087824 */ /* 0x000fc800078e0209 */
[C---:B------:R-:W-:Y:S01]  /*1ce70*/  VIADD R20, R8.reuse, 0x3f ;  /* 0x0000003f08147836 */ /* 0x040fe20000000000 */
[----:B------:R-:W-:-:S04]  /*1ce80*/  IADD3 R4, R8, R4, -R0 ;  /* 0x0000000408047210 */ /* 0x000fc80007ffe800 */
[----:B------:R-:W-:-:S04]  /*1ce90*/  SHF.R.S32.HI R2, RZ, 0x1f, R20 ;  /* 0x0000001fff027819 */ /* 0x000fc80000011414 */
[----:B------:R-:W-:Y:S02]  /*1cea0*/  LEA.HI R20, R2, R20, RZ, 0x6 ;  /* 0x0000001402147211 */ /* 0x000fe400078f30ff */
[----:B------:R-:W1:Y:S02]  /*1ceb0*/  LDC.64 R2, c[0x0][0xad8] ;  /* 0x0002b600ff027b82 */ /* 0x000e640000000a00 */
[----:B------:R-:W-:Y:S02]  /*1cec0*/  SHF.R.S32.HI R20, RZ, 0x6, R20 ;  /* 0x00000006ff147819 */ /* 0x000fe40000011414 */
[----:B-1----:R-:W-:Y:S01]  /*1ced0*/  ISETP.GE.AND P2, PT, R3, 0x1, PT ;  /* 0x000000010300780c */ /* 0x002fe20003f46270 */
        /* <DEDUP_REMOVED lines=13> */
.L_x_5558:
[----:B------:R-:W-:-:S13]  /*1cfb0*/  ISETP.NE.AND P0, PT, R3, 0x1, PT ;  /* 0x000000010300780c */ /* 0x000fda0003f05270 */
[----:B------:R-:W1:Y:S02]  /*1cfc0*/  @P0 LDC.64 R6, c[0x0][0xae0] ;  /* 0x0002b800ff060b82 */ /* 0x000e640000000a00 */
[----:B-1----:R-:W-:-:S05]  /*1cfd0*/  @P0 IMAD.HI.U32 R6, R11, R6, RZ ;  /* 0x000000060b060227 */ /* 0x002fca00078e00ff */
[----:B------:R-:W-:-:S07]  /*1cfe0*/  @P0 SHF.R.U32.HI R11, RZ, R7, R6 ;  /* 0x00000007ff0b0219 */ /* 0x000fce0000011606 */
.L_x_5559:
[----:B------:R-:W-:Y:S05]  /*1cff0*/  BSYNC B0 ;  /* 0x0000000000007941 */ /* 0x000fea0003800000 */
.L_x_5557:
[----:B------:R-:W-:-:S05]  /*1d000*/  IMAD R11, R11, R3, R3 ;  /* 0x000000030b0b7224 */ /* 0x000fca00078e0203 */
[----:B------:R-:W-:-:S07]  /*1d010*/  VIMNMX R2, R2, R11, PT ;  /* 0x0000000b02027248 */ /* 0x000fce0003fe0100 */
.L_x_5556:
        /* <DEDUP_REMOVED lines=15> */
.L_x_5562:
[----:B------:R-:W-:Y:S01]  /*1d110*/  ISETP.NE.AND P0, PT, R3, 0x1, PT ;  /* 0x000000010300780c */ /* 0x000fe20003f05270 */
[----:B------:R-:W-:-:S12]  /*1d120*/  IMAD.MOV.U32 R11, RZ, RZ, R0 ;  /* 0x000000ffff0b7224 */ /* 0x000fd800078e0000 */
[----:B------:R-:W1:Y:S02]  /*1d130*/  @P0 LDC.64 R6, c[0x0][0xae0] ;  /* 0x0002b800ff060b82 */ /* 0x000e640000000a00 */
[----:B-1----:R-:W-:-:S05]  /*1d140*/  @P0 IMAD.HI.U32 R6, R0, R6, RZ ;  /* 0x0000000600060227 */ /* 0x002fca00078e00ff */
[----:B------:R-:W-:-:S07]  /*1d150*/  @P0 SHF.R.U32.HI R11, RZ, R7, R6 ;  /* 0x00000007ff0b0219 */ /* 0x000fce0000011606 */
.L_x_5563:
[----:B------:R-:W-:Y:S05]  /*1d160*/  BSYNC B0 ;  /* 0x0000000000007941 */ /* 0x000fea0003800000 */
.L_x_5561:
[----:B------:R-:W-:-:S05]  /*1d170*/  IMAD R3, R11, R3, RZ ;  /* 0x000000030b037224 */ /* 0x000fca00078e02ff */
[----:B------:R-:W-:-:S07]  /*1d180*/  VIMNMX R8, R8, R3, !PT ;  /* 0x0000000308087248 */ /* 0x000fce0007fe0100 */
.L_x_5560:
        /* <DEDUP_REMOVED lines=34> */
.L_x_5719:
[----:B------:R-:W-:-:S03]  /*1d3b0*/  UMOV UR4, 0xffffffff ;  /* 0xffffffff00047882 */ /* 0x000fc60000000000 */
[----:B------:R-:W-:Y:S05]  /*1d3c0*/  BRA.DIV UR4, `(.L_x_5567) ;  /* 0x0000006604987947 */ /* 0x000fea000b800000 */
[----:B------:R-:W-:-:S13]  /*1d3d0*/  ELECT P6, URZ, PT ;  /* 0x00000000003f782f */ /* 0x000fda00038c0000 */
.L_x_5722:
[----:B------:R-:W2:Y:S01]  /*1d3e0*/  LDL R7, [R1+0x24] ;  /* 0x0000240001077983 */ /* 0x000ea20000100800 */
[----:B------:R-:W-:Y:S02]  /*1d3f0*/  MOV R8, 0x400 ;  /* 0x0000040000087802 */ /* 0x000fe40000000f00 */
[----:B--2---:R-:W-:Y:S02]  /*1d400*/  R2UR UR4, R7 ;  /* 0x00000000070472ca */ /* 0x004fe400000e0000 */
[----:B------:R-:W1:Y:S11]  /*1d410*/  S2R R7, SR_CgaCtaId ;  /* 0x0000000000077919 */ /* 0x000e760000008800 */
[----:B------:R-:W-:-:S04]  /*1d420*/  UIADD3 UR4, UR4, 0x1, URZ ;  /* 0x0000000104047890 */ /* 0x000fc8000fffe03f */
[----:B------:R-:W-:-:S04]  /*1d430*/  ULEA.HI UR5, UR4, UR4, URZ, 0x1 ;  /* 0x0000000404057291 */ /* 0x000fc8000f8f083f */
[----:B------:R-:W-:-:S04]  /*1d440*/  ULOP3.LUT UR5, UR5, 0xfffffffe, URZ, 0xc0, !UPT ;  /* 0xfffffffe05057892 */ /* 0x000fc8000f8ec03f */
[----:B------:R-:W-:Y:S01]  /*1d450*/  UIADD3 UR5, UR4, -UR5, URZ ;  /* 0x8000000504057290 */ /* 0x000fe2000fffe03f */
[----:B-1----:R-:W-:-:S05]  /*1d460*/  LEA R7, R7, R8, 0x18 ;  /* 0x0000000807077211 */ /* 0x002fca00078ec0ff */
[----:B------:R-:W-:-:S04]  /*1d470*/  MOV R8, UR5 ;  /* 0x0000000500087c02 */ /* 0x000fc80008000f00 */
[----:B------:R-:W-:-:S04]  /*1d480*/  SHF.L.U32 R8, R8, 0x1f, RZ ;  /* 0x0000001f08087819 */ /* 0x000fc800000006ff */
[----:B------:R-:W1:Y:S02]  /*1d490*/  SYNCS.PHASECHK.TRANS64.TRYWAIT P0, [R7+URZ+0x38820], R8 ;  /* 0x03882008070075a7 */ /* 0x000e64000800017f */
[----:B-1----:R-:W-:Y:S05]  /*1d4a0*/  @!P0 BRA `(.L_x_5568) ;  /* 0x0000006400808947 */ /* 0x002fea0003800000 */
.L_x_5723:
        /* <DEDUP_REMOVED lines=8> */
.L_x_5724:
        /* <DEDUP_REMOVED lines=11> */
.L_x_5572:
[----:B--2---:R-:W2:Y:S01]  /*1d5e0*/  LDL R11, [R1+0x4] ;  /* 0x00000400010b7983 */ /* 0x004ea20000100800 */
        /* <DEDUP_REMOVED lines=12> */
[----:B------:R-:W-:-:S04]  /*1d6b0*/  IMAD R11, R3, 0x40, R10 ;  /* 0x00000040030b7824 */ /* 0x000fc800078e020a */
[----:B------:R-:W-:-:S05]  /*1d6c0*/  VIADD R11, R11, 0xffffffc0 ;  /* 0xffffffc00b0b7836 */ /* 0x000fca0000000000 */
[----:B------:R-:W-:-:S03]  /*1d6d0*/  R2UR UR11, R11 ;  /* 0x000000000b0b72ca */ /* 0x000fc600000e0000 */
[----:B------:R-:W-:-:S10]  /*1d6e0*/  UIADD3 UR8, UR8, 0x22400, URZ ;  /* 0x0002240008087890 */ /* 0x000fd4000fffe03f */
[----:B------:R2:W-:Y:S01]  /*1d6f0*/  UTMALDG.4D [UR8], [UR4], desc[UR6] ;  /* 0x00000608040075b4 */ /* 0x0005e20008019000 */
[----:B------:R-:W3:Y:S02]  /*1d700*/  SYNCS.PHASECHK.TRANS64.TRYWAIT P0, [R8+URZ+0x388c0], R9 ;  /* 0x0388c009080075a7 */ /* 0x000ee4000800017f */
[----:B--23--:R-:W-:Y:S05]  /*1d710*/  @!P0 BRA `(.L_x_5573) ;  /* 0x00000064000c8947 */ /* 0x00cfea0003800000 */
.L_x_5725:
        /* <DEDUP_REMOVED lines=8> */
.L_x_5574:
[----:B-12---:R-:W2:Y:S01]  /*1d7a0*/  LDL R9, [R1+0x4] ;  /* 0x0000040001097983 */ /* 0x006ea20000100800 */
        /* <DEDUP_REMOVED lines=51> */
.L_x_5570:
[----:B------:R-:W-:Y:S05]  /*1dae0*/  BSYNC B1 ;  /* 0x0000000000017941 */ /* 0x000fea0003800000 */
.L_x_5569:
        /* <DEDUP_REMOVED lines=16> */
.L_x_5581:
        /* <DEDUP_REMOVED lines=9> */
.L_x_5726:
        /* <DEDUP_REMOVED lines=11> */
.L_x_5578:
[----:B--2---:R-:W2:Y:S01]  /*1dd30*/  LDL R11, [R1+0x4] ;  /* 0x00000400010b7983 */ /* 0x004ea20000100800 */
        /* <DEDUP_REMOVED lines=15> */
[----:B------:R-:W3:Y:S02]  /*1de30*/  SYNCS.PHASECHK.TRANS64.TRYWAIT P1, [R9+URZ+0x388c0], R10 ;  /* 0x0388c00a090075a7 */ /* 0x000ee4000802017f */
[----:B--23--:R-:W-:Y:S05]  /*1de40*/  @!P1 BRA `(.L_x_5579) ;  /* 0x0000005c00689947 */ /* 0x00cfea0003800000 */
.L_x_5727:
        /* <DEDUP_REMOVED lines=8> */
.L_x_5580:
        /* <DEDUP_REMOVED lines=52> */
.L_x_5576:
[----:B------:R-:W-:Y:S05]  /*1e210*/  BSYNC B1 ;  /* 0x0000000000017941 */ /* 0x000fea0003800000 */
.L_x_5575:
        /* <DEDUP_REMOVED lines=13> */
.L_x_5565:
[----:B------:R-:W-:Y:S05]  /*1e2f0*/  BSYNC B0 ;  /* 0x0000000000007941 */ /* 0x000fea0003800000 */
.L_x_5564:
        /* <DEDUP_REMOVED lines=17> */
.L_x_5584:
[----:B------:R-:W-:-:S13]  /*1e410*/  ISETP.NE.AND P1, PT, R3, 0x1, PT ;  /* 0x000000010300780c */ /* 0x000fda0003f25270 */
[----:B------:R-:W2:Y:S02]  /*1e420*/  @P1 LDC.64 R4, c[0x0][0xae0] ;  /* 0x0002b800ff041b82 */ /* 0x000ea40000000a00 */
[----:B--2---:R-:W-:-:S05]  /*1e430*/  @P1 IMAD.HI.U32 R4, R6, R4, RZ ;  /* 0x0000000406041227 */ /* 0x004fca00078e00ff */
[----:B------:R-:W-:-:S07]  /*1e440*/  @P1 SHF.R.U32.HI R6, RZ, R5, R4 ;  /* 0x00000005ff061219 */ /* 0x000fce0000011604 */
.L_x_5585:
[----:B------:R-:W-:Y:S05]  /*1e450*/  BSYNC B0 ;  /* 0x0000000000007941 */ /* 0x000fea0003800000 */
.L_x_5583:
[----:B------:R-:W-:-:S05]  /*1e460*/  IMAD R6, R6, R3, R3 ;  /* 0x0000000306067224 */ /* 0x000fca00078e0203 */
[----:B------:R-:W-:-:S07]  /*1e470*/  VIMNMX R2, R2, R6, PT ;  /* 0x0000000602027248 */ /* 0x000fce0003fe0100 */
.L_x_5582:
        /* <DEDUP_REMOVED lines=19> */
.L_x_5588:
[----:B------:R-:W-:-:S13]  /*1e5b0*/  ISETP.NE.AND P0, PT, R3, 0x1, PT ;  /* 0x000000010300780c */ /* 0x000fda0003f05270 */
[----:B------:R-:W3:Y:S02]  /*1e5c0*/  @P0 LDC.64 R4, c[0x0][0xae0] ;  /* 0x0002b800ff040b82 */ /* 0x000ee40000000a00 */
[----:B---3--:R-:W-:-:S05]  /*1e5d0*/  @P0 IMAD.HI.U32 R4, R0, R4, RZ ;  /* 0x0000000400040227 */ /* 0x008fca00078e00ff */
[----:B------:R-:W-:-:S07]  /*1e5e0*/  @P0 SHF.R.U32.HI R0, RZ, R5, R4 ;  /* 0x00000005ff000219 */ /* 0x000fce0000011604 */
.L_x_5589:
[----:B------:R-:W-:Y:S05]  /*1e5f0*/  BSYNC B0 ;  /* 0x0000000000007941 */ /* 0x000fea0003800000 */
.L_x_5587:
[----:B------:R-:W-:-:S05]  /*1e600*/  IMAD R3, R0, R3, RZ ;  /* 0x0000000300037224 */ /* 0x000fca00078e02ff */
[----:B------:R-:W-:-:S07]  /*1e610*/  VIMNMX R2, R2, R3, !PT ;  /* 0x0000000302027248 */ /* 0x000fce0007fe0100 */
.L_x_5586:
        /* <DEDUP_REMOVED lines=12> */
[----:B------:R-:W3:Y:S01]  /*1e6e0*/  LDL R0, [R1+0x28] ;  /* 0x0000280001007983 */ /* 0x000ee20000100800 */
[----:B------:R-:W-:Y:S01]  /*1e6f0*/  VOTEU.ANY UR4, UPT, PT ;  /* 0x0000000000047886 */ /* 0x000fe200038e0100 */
[----:B------:R-:W4:Y:S01]  /*1e700*/  LDC.64 R2, c[0x0][0xd38] ;  /* 0x00034e00ff027b82 */ /* 0x000f220000000a00 */
[----:B------:R-:W-:Y:S01]  /*1e710*/  POPC R5, UR4 ;  /* 0x0000000400057d09 */ /* 0x000fe20008000000 */
[----:B------:R-:W5:Y:S01]  /*1e720*/  S2R R7, SR_LANEID ;  /* 0x0000000000077919 */ /* 0x000f620000000000 */
[----:B---3--:R-:W-:-:S06]  /*1e730*/  R2UR UR5, R0 ;  /* 0x00000000000572ca */ /* 0x008fcc00000e0000 */
[----:B------:R-:W5:Y:S02]  /*1e740*/  FLO.U32 R0, UR4 ;  /* 0x0000000400007d00 */ /* 0x000f6400080e0000 */
[----:B-----5:R-:W-:-:S13]  /*1e750*/  ISETP.EQ.U32.AND P0, PT, R0, R7, PT ;  /* 0x000000070000720c */ /* 0x020fda0003f02070 */
[----:B----4-:R-:W3:Y:S01]  /*1e760*/  @P0 ATOMG.E.ADD.STRONG.GPU PT, R3, desc[UR54][R2.64], R5 ;  /* 0x00000005020309a8 */ /* 0x010ee200081ee1f6 */
[----:B------:R-:W4:Y:S02]  /*1e770*/  S2R R4, SR_LTMASK ;  /* 0x0000000000047919 */ /* 0x000f240000003900 */
[----:B----4-:R-:W-:-:S04]  /*1e780*/  LOP3.LUT R4, R4, UR4, RZ, 0xc0, !PT ;  /* 0x0000000404047c12 */ /* 0x010fc8000f8ec0ff */
[----:B------:R-:W4:Y:S01]  /*1e790*/  POPC R7, R4 ;  /* 0x0000000400077309 */ /* 0x000f220000000000 */
[----:B---3--:R-:W4:Y:S02]  /*1e7a0*/  SHFL.IDX PT, R0, R3, R0, 0x1f ;  /* 0x00001f0003007589 */ /* 0x008f2400000e0000 */
[----:B----4-:R-:W-:Y:S01]  /*1e7b0*/  IADD3 R16, R0, UR5, R7 ;  /* 0x0000000500107c10 */ /* 0x010fe2000fffe007 */
[----:B------:R-:W-:Y:S06]  /*1e7c0*/  BRA `(.L_x_5592) ;  /* 0x0000003000b87947 */ /* 0x000fec0003800000 */
.L_x_5591:
        /* <DEDUP_REMOVED lines=16> */
[----:B------:R-:W-:Y:S02]  /*1e8d0*/  IMAD.U32 R10, RZ, RZ, UR4 ;  /* 0x00000004ff0a7e24 */ /* 0x000fe4000f8e00ff */
[----:B-1----:R-:W-:Y:S02]  /*1e8e0*/  IMAD.U32 R11, RZ, RZ, UR5 ;  /* 0x00000005ff0b7e24 */ /* 0x002fe4000f8e00ff */
[----:B------:R-:W-:Y:S02]  /*1e8f0*/  IMAD.MOV.U32 R8, RZ, RZ, 0x70 ;  /* 0x00000070ff087424 */ /* 0x000fe400078e00ff */
[----:B------:R-:W-:Y:S02]  /*1e900*/  IMAD.MOV.U32 R12, RZ, RZ, 0x1 ;  /* 0x00000001ff0c7424 */ /* 0x000fe400078e00ff */
[----:B0-----:R-:W-:-:S07]  /*1e910*/  IMAD.MOV.U32 R13, RZ, RZ, RZ ;  /* 0x000000ffff0d7224 */ /* 0x001fce00078e00ff */
[----:B------:R-:W-:-:S07]  /*1e920*/  LEPC R20, `(.L_x_5593) ;  /* 0x000000001014794e */ /* 0x000fce0000000000 */
[----:B---3--:R-:W-:Y:S05]  /*1e930*/  CALL.ABS.NOINC R2 ;  /* 0x0000000002007343 */ /* 0x008fea0003c00000 */
.L_x_5593:
        /* <DEDUP_REMOVED lines=20> */
.L_x_5595:
        /* <DEDUP_REMOVED lines=16> */
.L_x_5594:
[----:B--2---:R-:W2:Y:S01]  /*1eb80*/  LDL.LU R6, [R1+0x20] ;  /* 0x0000200001067983 */ /* 0x004ea20000300800 */
[----:B------:R-:W3:Y:S01]  /*1eb90*/  LDC R0, c[0x0][0x428] ;  /* 0x00010a00ff007b82 */ /* 0x000ee20000000800 */
[----:B------:R-:W-:Y:S01]  /*1eba0*/  ULDC.64 UR4, c[0x0][0xaf0] ;  /* 0x0002bc0000047ab9 */ /* 0x000fe20000000a00 */
[----:B------:R-:W-:Y:S01]  /*1ebb0*/  IMAD.MOV.U32 R4, RZ, RZ, R19 ;  /* 0x000000ffff047224 */ /* 0x000fe200078e0013 */
[----:B---3--:R-:W-:Y:S01]  /*1ebc0*/  ISETP.NE.AND P0, PT, R0, 0x1, PT ;  /* 0x000000010000780c */ /* 0x008fe20003f05270 */
[----:B------:R-:W3:Y:S01]  /*1ebd0*/  S2R R5, SR_TID.X ;  /* 0x0000000000057919 */ /* 0x000ee20000002100 */
[----:B------:R-:W-:-:S11]  /*1ebe0*/  IMAD.MOV.U32 R0, RZ, RZ, R18 ;  /* 0x000000ffff007224 */ /* 0x000fd600078e0012 */
[----:B------:R-:W4:Y:S08]  /*1ebf0*/  @P0 LDC R3, c[0x0][0x42c] ;  /* 0x00010b00ff030b82 */ /* 0x000f300000000800 */
[----:B------:R-:W0:Y:S01]  /*1ec00*/  @P0 LDC R2, c[0x0][0x430] ;  /* 0x00010c00ff020b82 */ /* 0x000e220000000800 */
[----:B----4-:R-:W-:-:S05]  /*1ec10*/  @P0 IMAD.HI.U32 R3, R18, R3, RZ ;  /* 0x0000000312030227 */ /* 0x010fca00078e00ff */
[----:B0-----:R-:W-:Y:S02]  /*1ec20*/  @P0 SHF.R.U32.HI R0, RZ, R2, R3 ;  /* 0x00000002ff000219 */ /* 0x001fe40000011603 */
[----:B------:R-:W-:-:S04]  /*1ec30*/  ISETP.NE.U32.AND P0, PT, RZ, UR4, PT ;  /* 0x00000004ff007c0c */ /* 0x000fc8000bf05070 */
[----:B------:R-:W-:Y:S01]  /*1ec40*/  ISETP.NE.AND.EX P0, PT, RZ, UR5, PT, P0 ;  /* 0x00000005ff007c0c */ /* 0x000fe2000bf05300 */
[----:B------:R-:W-:-:S12]  /*1ec50*/  ULDC.64 UR4, c[0x0][0xaf8] ;  /* 0x0002be0000047ab9 */ /* 0x000fd80000000a00 */
[----:B------:R-:W0:Y:S01]  /*1ec60*/  @P0 LDC.64 R2, c[0x0][0xaf0] ;  /* 0x0002bc00ff020b82 */ /* 0x000e220000000a00 */
[----:B---3--:R-:W-:-:S04]  /*1ec70*/  LOP3.LUT R5, R5, 0x1f, RZ, 0xc0, !PT ;  /* 0x0000001f05057812 */ /* 0x008fc800078ec0ff */
[----:B------:R-:W-:Y:S01]  /*1ec80*/  ISETP.NE.AND P6, PT, R5, RZ, PT ;  /* 0x000000ff0500720c */ /* 0x000fe20003fc5270 */
[----:B------:R-:W-:-:S03]  /*1ec90*/  ULDC.64 UR6, c[0x0][0x198] ;  /* 0x0000660000067ab9 */ /* 0x000fc60000000a00 */
[----:B------:R-:W-:-:S09]  /*1eca0*/  PLOP3.LUT P1, PT, P6, PT, PT, 0x8, 0x0 ;  /* 0x000000000000781c */ /* 0x000fd2000372e170 */
[----:B------:R-:W-:Y:S01]  /*1ecb0*/  VOTEU.ALL UP1, P6 ;  /* 0x00000000003f7886 */ /* 0x000fe20003020000 */
[----:B0-----:R-:W-:-:S05]  /*1ecc0*/  @P0 IMAD.WIDE R2, R19, 0x4, R2 ;  /* 0x0000000413020825 */ /* 0x001fca00078e0202 */
[----:B------:R0:W5:Y:S01]  /*1ecd0*/  @P0 LDG.E R4, desc[UR54][R2.64] ;  /* 0x0000003602040981 */ /* 0x000162000c1e1900 */
[----:B------:R-:W-:Y:S01]  /*1ece0*/  ISETP.NE.U32.AND P0, PT, RZ, UR4, PT ;  /* 0x00000004ff007c0c */ /* 0x000fe2000bf05070 */
[----:B------:R-:W-:-:S03]  /*1ecf0*/  @!UP1 UIADD3 UR8, UP0, UR6, 0x270, URZ ;  /* 0x0000027006089890 */ /* 0x000fc6000ff1e03f */
[----:B------:R-:W-:Y:S01]  /*1ed00*/  ISETP.NE.AND.EX P0, PT, RZ, UR5, PT, P0 ;  /* 0x00000005ff007c0c */ /* 0x000fe2000bf05300 */
[----:B------:R-:W-:-:S03]  /*1ed10*/  @!UP1 UIADD3.X UR9, URZ, UR7, URZ, UP0, !UPT ;  /* 0x000000073f099290 */ /* 0x000fc600087fe43f */
[----:B------:R-:W-:Y:S01]  /*1ed20*/  VOTEU.ALL UP0, P6 ;  /* 0x00000000003f7886 */ /* 0x000fe20003000000 */
[----:B0-----:R-:W-:Y:S01]  /*1ed30*/  SEL R2, R19, RZ, !P0 ;  /* 0x000000ff13027207 */ /* 0x001fe20004000000 */
[----:B--2---:R-:W-:-:S07]  /*1ed40*/  IMAD R17, R17, 0x40, R6 ;  /* 0x0000004011117824 */ /* 0x004fce00078e0206 */
.L_x_5596:
        /* <DEDUP_REMOVED lines=10> */
[----:B------:R-:W2:Y:S01]  /*1edf0*/  LDL R3, [R1+0x1c] ;  /* 0x00001c0001037983 */ /* 0x000ea20000100800 */
[----:B------:R-:W0:Y:S01]  /*1ee00*/  LDC.64 R20, c[0x0][0x3f8] ;  /* 0x0000fe00ff147b82 */ /* 0x000e220000000a00 */
[----:B------:R-:W-:Y:S02]  /*1ee10*/  ULDC.64 UR4, c[0x0][0xb00] ;  /* 0x0002c00000047ab9 */ /* 0x000fe40000000a00 */
[----:B0-----:R-:W-:Y:S01]  /*1ee20*/  LOP3.LUT P0, RZ, R20, UR4, RZ, 0xfc, !PT ;  /* 0x0000000414ff7c12 */ /* 0x001fe2000f80fcff */
[----:B------:R-:W-:-:S03]  /*1ee30*/  UMOV UR4, 0xffffffff ;  /* 0xffffffff00047882 */ /* 0x000fc60000000000 */
[----:B------:R-:W-:-:S04]  /*1ee40*/  LOP3.LUT P0, RZ, R21, UR5, RZ, 0xfc, P0 ;  /* 0x0000000515ff7c12 */ /* 0x000fc8000800fcff */
[----:B-----5:R-:W-:Y:S01]  /*1ee50*/  SEL R6, R4, RZ, !P0 ;  /* 0x000000ff04067207 */ /* 0x020fe20004000000 */
[----:B--2---:R-:W-:Y:S01]  /*1ee60*/  VIADD R3, R3, 0xffffffff ;  /* 0xffffffff03037836 */ /* 0x004fe20000000000 */
[----:B------:R-:W-:Y:S07]  /*1ee70*/  BRA.DIV UR4, `(.L_x_5597) ;  /* 0x0000004e04707947 */ /* 0x000fee000b800000 */
.L_x_5730:
[----:B------:R-:W-:Y:S01]  /*1ee80*/  UMOV UR4, 0xffffffff ;  /* 0xffffffff00047882 */ /* 0x000fe20000000000 */
[----:B------:R-:W-:Y:S02]  /*1ee90*/  SHF.R.S32.HI R8, RZ, 0x1f, R4 ;  /* 0x0000001fff087819 */ /* 0x000fe40000011404 */
[----:B------:R-:W-:Y:S05]  /*1eea0*/  BRA.DIV UR4, `(.L_x_5598) ;  /* 0x0000004e04987947 */ /* 0x000fea000b800000 */
[----:B------:R-:W-:-:S13]  /*1eeb0*/  ELECT P6, URZ, PT ;  /* 0x00000000003f782f */ /* 0x000fda00038c0000 */
.L_x_5733:
        /* <DEDUP_REMOVED lines=22> */
.L_x_5600:
        /* <DEDUP_REMOVED lines=9> */
.L_x_5734:
        /* <DEDUP_REMOVED lines=11> */
.L_x_5602:
[----:B------:R-:W2:Y:S04]  /*1f160*/  LDL R9, [R1] ;  /* 0x0000000001097983 */ /* 0x000ea80000100800 */
[----:B0-----:R-:W3:Y:S01]  /*1f170*/  LDL R7, [R1+0x10] ;  /* 0x0000100001077983 */ /* 0x001ee20000100800 */
[----:B------:R-:W-:Y:S01]  /*1f180*/  MOV R10, 0x400 ;  /* 0x00000400000a7802 */ /* 0x000fe20000000f00 */
[----:B------:R-:W-:Y:S01]  /*1f190*/  ULDC.64 UR14, c[0x0][0x198] ;  /* 0x00006600000e7ab9 */ /* 0x000fe20000000a00 */
[----:B------:R-:W-:Y:S01]  /*1f1a0*/  R2UR UR9, R5 ;  /* 0x00000000050972ca */ /* 0x000fe200000e0000 */
[----:B------:R-:W0:Y:S01]  /*1f1b0*/  S2R R11, SR_CgaCtaId ;  /* 0x00000000000b7919 */ /* 0x000e220000008800 */
[----:B------:R-:W-:Y:S01]  /*1f1c0*/  R2UR UR11, R3 ;  /* 0x00000000030b72ca */ /* 0x000fe200000e0000 */
[----:B------:R-:W-:Y:S01]  /*1f1d0*/  UIADD3 UR6, UP0, UR14, 0x370, URZ ;  /* 0x000003700e067890 */ /* 0x000fe2000ff1e03f */
[----:B------:R-:W-:Y:S01]  /*1f1e0*/  R2UR UR12, R0 ;  /* 0x00000000000c72ca */ /* 0x000fe200000e0000 */
[----:B------:R-:W-:Y:S01]  /*1f1f0*/  UMOV UR5, 0x14f00000 ;  /* 0x14f0000000057882 */ /* 0x000fe20000000000 */
[----:B-----5:R-:W-:Y:S01]  /*1f200*/  R2UR UR13, R6 ;  /* 0x00000000060d72ca */ /* 0x020fe200000e0000 */
[----:B------:R-:W-:Y:S01]  /*1f210*/  UIADD3.X UR7, URZ, UR15, URZ, UP0, !UPT ;  /* 0x0000000f3f077290 */ /* 0x000fe200087fe43f */
[----:B------:R-:W-:-:S05]  /*1f220*/  UMOV UR10, URZ ;  /* 0x0000003f000a7c82 */ /* 0x000fca0008000000 */
[----:B------:R-:W-:Y:S01]  /*1f230*/  UIADD3 UR9, UR9, 0x38830, URZ ;  /* 0x0003883009097890 */ /* 0x000fe2000fffe03f */
[----:B0-----:R-:W-:-:S05]  /*1f240*/  LEA R10, R11, R10, 0x18 ;  /* 0x0000000a0b0a7211 */ /* 0x001fca00078ec0ff */
        /* <DEDUP_REMOVED lines=8> */
.L_x_5599:
[----:B------:R-:W0:Y:S01]  /*1f2d0*/  S2R R10, SR_CgaCtaId ;  /* 0x00000000000a7919 */ /* 0x000e220000008800 */
[----:B------:R-:W-:Y:S05]  /*1f2e0*/  WARPSYNC.ALL ;  /* 0x0000000000007948 */ /* 0x000fea0003800000 */
[----:B------:R-:W-:Y:S01]  /*1f2f0*/  BAR.SYNC.DEFER_BLOCKING 0x8, 0xa0 ;  /* 0x0202800000007b1d */ /* 0x000fe20000010000 */
[----:B------:R-:W-:Y:S02]  /*1f300*/  ELECT P0, URZ, PT ;  /* 0x00000000003f782f */ /* 0x000fe40003800000 */
[----:B-1----:R-:W-:-:S03]  /*1f310*/  MOV R9, 0x400 ;  /* 0x0000040000097802 */ /* 0x002fc60000000f00 */
        /* <DEDUP_REMOVED lines=19> */
[----:B------:R-:W-:Y:S01]  /*1f450*/  R2UR UR54, R5 ;  /* 0x00000000053672ca */ /* 0x000fe200000e0000 */
[----:B------:R-:W-:-:S02]  /*1f460*/  UIADD3.X UR5, URZ, UR21, URZ, UP0, !UPT ;  /* 0x000000153f057290 */ /* 0x000fc400087fe43f */
[----:B------:R-:W-:Y:S01]  /*1f470*/  UIADD3 UR48, UR16, 0x28400, URZ ;  /* 0x0002840010307890 */ /* 0x000fe2000fffe03f */
[----:B------:R-:W-:Y:S01]  /*1f480*/  UMOV UR50, 0xc0 ;  /* 0x000000c000327882 */ /* 0x000fe20000000000 */
[----:B------:R-:W-:Y:S01]  /*1f490*/  UMOV UR51, UR11 ;  /* 0x0000000b00337c82 */ /* 0x000fe20008000000 */
[----:B------:R-:W-:Y:S02]  /*1f4a0*/  MOV R7, UR50 ;  /* 0x0000003200077c02 */ /* 0x000fe40008000f00 */
[----:B------:R1:W-:Y:S01]  /*1f4b0*/  UTMALDG.4D [UR8], [UR14], desc[UR6] ;  /* 0x000006080e0075b4 */ /* 0x0003e20008019000 */
[----:B0-----:R-:W-:Y:S01]  /*1f4c0*/  IMAD.MOV.U32 R2, RZ, RZ, 0x10000 ;  /* 0x00010000ff027424 */ /* 0x001fe200078e00ff */
[----:B------:R-:W-:Y:S01]  /*1f4d0*/  UMOV UR50, 0x40 ;  /* 0x0000004000327882 */ /* 0x000fe20000000000 */
        /* <DEDUP_REMOVED lines=20> */
[----:B-1----:R-:W-:Y:S01]  /*1f620*/  UIADD3 UR8, UR16, 0x26400, URZ ;  /* 0x0002640010087890 */ /* 0x002fe2000fffe03f */
[----:B0-----:R-:W-:Y:S01]  /*1f630*/  MOV R2, UR55 ;  /* 0x0000003700027c02 */ /* 0x001fe20008000f00 */
[----:B------:R-:W-:Y:S01]  /*1f640*/  UIADD3 UR9, UR16, 0x38810, URZ ;  /* 0x0003881010097890 */ /* 0x000fe2000fffe03f */
[----:B------:R-:W-:Y:S01]  /*1f650*/  UMOV UR27, UR11 ;  /* 0x0000000b001b7c82 */ /* 0x000fe20008000000 */
[----:B------:R-:W-:Y:S01]  /*1f660*/  UMOV UR28, UR12 ;  /* 0x0000000c001c7c82 */ /* 0x000fe20008000000 */
[----:B------:R-:W-:Y:S01]  /*1f670*/  UMOV UR29, UR13 ;  /* 0x0000000d001d7c82 */ /* 0x000fe20008000000 */
[----:B------:R-:W-:Y:S01]  /*1f680*/  UMOV UR18, 0x1c0 ;  /* 0x000001c000127882 */ /* 0x000fe20000000000 */
        /* <DEDUP_REMOVED lines=10> */
[----:B------:R-:W-:Y:S01]  /*1f730*/  R2UR UR55, R2 ;  /* 0x00000000023772ca */ /* 0x000fe200000e0000 */
        /* <DEDUP_REMOVED lines=11> */
.L_x_5604:
[----:B------:R-:W-:Y:S05]  /*1f7f0*/  BSYNC B0 ;  /* 0x0000000000007941 */ /* 0x000fea0003800000 */
.L_x_5603:
        /* <DEDUP_REMOVED lines=12> */
.L_x_5735:
        /* <DEDUP_REMOVED lines=13> */
.L_x_5736:
        /* <DEDUP_REMOVED lines=11> */
.L_x_5609:
        /* <DEDUP_REMOVED lines=9> */
[----:B------:R-:W-:Y:S01]  /*1fad0*/  UMOV UR10, URZ ;  /* 0x0000003f000a7c82 */ /* 0x000fe20008000000 */
        /* <DEDUP_REMOVED lines=9> */
[----:B0-----:R-:W-:-:S05]  /*1fb70*/  LEA R9, R10, R9, 0x18 ;  /* 0x000000090a097211 */ /* 0x001fca00078ec0ff */
        /* <DEDUP_REMOVED lines=38> */
.L_x_5607:
[----:B------:R-:W-:Y:S05]  /*1fde0*/  BSYNC B0 ;  /* 0x0000000000007941 */ /* 0x000fea0003800000 */
.L_x_5606:
        /* <DEDUP_REMOVED lines=45> */
.L_x_5616:
[----:B------:R-:W2:Y:S01]  /*200c0*/  S2R R3, SR_CgaCtaId ;  /* 0x0000000000037919 */ /* 0x000ea20000008800 */
[----:B------:R-:W-:-:S04]  /*200d0*/  MOV R2, 0x400 ;  /* 0x0000040000027802 */ /* 0x000fc80000000f00 */
[----:B--2---:R-:W-:Y:S02]  /*200e0*/  LEA R2, R3, R2, 0x18 ;  /* 0x0000000203027211 */ /* 0x004fe400078ec0ff */
[----:B------:R-:W-:-:S03]  /*200f0*/  SHF.L.U32 R3, R12, 0x1f, RZ ;  /* 0x0000001f0c037819 */ /* 0x000fc600000006ff */
[----:B------:R-:W-:-:S04]  /*20100*/  IMAD R2, R13, 0x8, R2 ;  /* 0x000000080d027824 */ /* 0x000fc800078e0202 */
[----:B------:R-:W2:Y:S02]  /*20110*/  SYNCS.PHASECHK.TRANS64.TRYWAIT P0, [R2+URZ+0x38840], R3 ;  /* 0x03884003020075a7 */ /* 0x000ea4000800017f */
[----:B--2---:R-:W-:Y:S05]  /*20120*/  @!P0 BRA `(.L_x_5617) ;  /* 0x0000003c00608947 */ /* 0x004fea0003800000 */
.L_x_5737:
        /* <DEDUP_REMOVED lines=11> */
.L_x_5618:
[----:B---3--:R-:W3:Y:S01]  /*201e0*/  LDL R7, [R1] ;  /* 0x0000000001077983 */ /* 0x008ee20000100800 */
[----:B------:R-:W-:-:S03]  /*201f0*/  MOV R11, 0x400 ;  /* 0x00000400000b7802 */ /* 0x000fc60000000f00 */
[----:B------:R-:W4:Y:S01]  /*20200*/  LDL R10, [R1+0x10] ;  /* 0x00001000010a7983 */ /* 0x000f220000100800 */
[----:B0-----:R-:W0:Y:S01]  /*20210*/  S2R R12, SR_CgaCtaId ;  /* 0x00000000000c7919 */ /* 0x001e220000008800 */
[----:B------:R-:W-:Y:S01]  /*20220*/  R2UR UR9, R2 ;  /* 0x00000000020972ca */ /* 0x000fe200000e0000 */
[----:B------:R-:W-:Y:S01]  /*20230*/  ULDC.64 UR6, c[0x0][0x198] ;  /* 0x0000660000067ab9 */ /* 0x000fe20000000a00 */
[----:B------:R-:W-:Y:S01]  /*20240*/  R2UR UR12, R0 ;  /* 0x00000000000c72ca */ /* 0x000fe200000e0000 */
[----:B------:R-:W-:Y:S01]  /*20250*/  UIADD3 UR4, UP0, UR6, 0x370, URZ ;  /* 0x0000037006047890 */ /* 0x000fe2000ff1e03f */
[----:B-----5:R-:W-:-:S03]  /*20260*/  R2UR UR13, R6 ;  /* 0x00000000060d72ca */ /* 0x020fc600000e0000 */
[----:B------:R-:W-:Y:S01]  /*20270*/  UIADD3.X UR5, URZ, UR7, URZ, UP0, !UPT ;  /* 0x000000073f057290 */ /* 0x000fe200087fe43f */
[----:B0-----:R-:W-:-:S05]  /*20280*/  LEA R11, R12, R11, 0x18 ;  /* 0x0000000b0c0b7211 */ /* 0x001fca00078ec0ff */
        /* <DEDUP_REMOVED lines=12> */
.L_x_5738:
        /* <DEDUP_REMOVED lines=8> */
.L_x_5620:
[----:B0-2---:R-:W2:Y:S01]  /*203d0*/  LDL R3, [R1] ;  /* 0x0000000001037983 */ /* 0x005ea20000100800 */
        /* <DEDUP_REMOVED lines=18> */
[----:B0-----:R-:W-:-:S05]  /*20500*/  LEA R7, R10, R7, 0x18 ;  /* 0x000000070a077211 */ /* 0x001fca00078ec0ff */
        /* <DEDUP_REMOVED lines=35> */
.L_x_5615:
[----:B------:R-:W-:Y:S05]  /*20740*/  BSYNC B2 ;  /* 0x0000000000027941 */ /* 0x000fea0003800000 */
.L_x_5614:
[----:B------:R-:W2:Y:S02]  /*20750*/  LDL R2, [R1+0x1c] ;  /* 0x00001c0001027983 */ /* 0x000ea40000100800 */
[----:B--2---:R-:W-:-:S07]  /*20760*/  VIADD R5, R2, 0xfffffffd ;  /* 0xfffffffd02057836 */ /* 0x004fce0000000000 */
.L_x_5613:
[----:B------:R-:W-:Y:S05]  /*20770*/  BSYNC B1 ;  /* 0x0000000000017941 */ /* 0x000fea0003800000 */
.L_x_5612:
[----:B------:R-:W2:Y:S01]  /*20780*/  LDL.LU R2, [R1+0x1c] ;  /* 0x00001c0001027983 */ /* 0x000ea20000300800 */
[----:B------:R-:W-:Y:S01]  /*20790*/  VIADD R9, R9, 0xfffffffe ;  /* 0xfffffffe09097836 */ /* 0x000fe20000000000 */
[----:B--2---:R-:W-:-:S04]  /*207a0*/  LOP3.LUT R2, RZ, R2, RZ, 0x33, !PT ;  /* 0x00000002ff027212 */ /* 0x004fc800078e33ff */
[----:B------:R-:W-:-:S13]  /*207b0*/  ISETP.NE.AND P0, PT, R9, R2, PT ;  /* 0x000000020900720c */ /* 0x000fda0003f05270 */
[----:B------:R-:W-:Y:S05]  /*207c0*/  @!P0 BRA `(.L_x_5611) ;  /* 0x0000001000408947 */ /* 0x000fea0003800000 */
.L_x_5635:
        /* <DEDUP_REMOVED lines=10> */
[----:B------:R-:W-:Y:S01]  /*20870*/  ISETP.NE.U32.AND P0, PT, RZ, UR38, PT ;  /* 0x00000026ff007c0c */ /* 0x000fe2000bf05070 */
[----:B------:R-:W-:-:S03]  /*20880*/  IMAD.MOV.U32 R11, RZ, RZ, R5 ;  /* 0x000000ffff0b7224 */ /* 0x000fc600078e0005 */
[----:B------:R-:W-:-:S13]  /*20890*/  ISETP.NE.AND.EX P0, PT, RZ, UR39, PT, P0 ;  /* 0x00000027ff007c0c */ /* 0x000fda000bf05300 */
[----:B------:R-:W-:Y:S05]  /*208a0*/  @!P0 BRA `(.L_x_5623) ;  /* 0x0000000000408947 */ /* 0x000fea0003800000 */
[----:B------:R-:W2:Y:S02]  /*208b0*/  LDC R11, c[0x0][0x41c] ;  /* 0x00010700ff0b7b82 */ /* 0x000ea40000000800 */
        /* <DEDUP_REMOVED lines=15> */
.L_x_5623:
[----:B------:R-:W3:Y:S01]  /*209b0*/  S2R R3, SR_CgaCtaId ;  /* 0x0000000000037919 */ /* 0x000ee20000008800 */
[----:B------:R-:W-:-:S04]  /*209c0*/  MOV R2, 0x400 ;  /* 0x0000040000027802 */ /* 0x000fc80000000f00 */
[----:B---3--:R-:W-:Y:S02]  /*209d0*/  LEA R2, R3, R2, 0x18 ;  /* 0x0000000203027211 */ /* 0x008fe400078ec0ff */
[----:B------:R-:W-:-:S03]  /*209e0*/  SHF.L.U32 R3, R10, 0x1f, RZ ;  /* 0x0000001f0a037819 */ /* 0x000fc600000006ff */
[----:B------:R-:W-:-:S04]  /*209f0*/  IMAD R2, R9, 0x8, R2 ;  /* 0x0000000809027824 */ /* 0x000fc800078e0202 */
[----:B------:R-:W3:Y:S02]  /*20a00*/  SYNCS.PHASECHK.TRANS64.TRYWAIT P0, [R2+URZ+0x38840], R3 ;  /* 0x03884003020075a7 */ /* 0x000ee4000800017f */
[----:B---3--:R-:W-:Y:S05]  /*20a10*/  @!P0 BRA `(.L_x_5624) ;  /* 0x00000034004c8947 */ /* 0x008fea0003800000 */
.L_x_5739:
        /* <DEDUP_REMOVED lines=11> */
.L_x_5625:
[----:B0-----:R-:W4:Y:S01]  /*20ad0*/  LDL R12, [R1+0x10] ;  /* 0x00001000010c7983 */ /* 0x001f220000100800 */
[----:B--2---:R-:W-:Y:S01]  /*20ae0*/  MOV R7, 0x400 ;  /* 0x0000040000077802 */ /* 0x004fe20000000f00 */
[----:B------:R-:W0:Y:S01]  /*20af0*/  S2R R13, SR_CgaCtaId ;  /* 0x00000000000d7919 */ /* 0x000e220000008800 */
[----:B------:R-:W-:Y:S01]  /*20b00*/  R2UR UR9, R2 ;  /* 0x00000000020972ca */ /* 0x000fe200000e0000 */
[----:B------:R-:W-:Y:S01]  /*20b10*/  ULDC.64 UR6, c[0x0][0x198] ;  /* 0x0000660000067ab9 */ /* 0x000fe20000000a00 */
[----:B------:R-:W-:Y:S01]  /*20b20*/  R2UR UR12, R0 ;  /* 0x00000000000c72ca */ /* 0x000fe200000e0000 */
[----:B------:R-:W-:Y:S01]  /*20b30*/  UIADD3 UR4, UP0, UR6, 0x370, URZ ;  /* 0x0000037006047890 */ /* 0x000fe2000ff1e03f */
[----:B-----5:R-:W-:-:S03]  /*20b40*/  R2UR UR13, R6 ;  /* 0x00000000060d72ca */ /* 0x020fc600000e0000 */
        /* <DEDUP_REMOVED lines=14> */
.L_x_5740:
        /* <DEDUP_REMOVED lines=8> */
.L_x_5627:
[----:B------:R-:W2:Y:S01]  /*20cb0*/  S2R R11, SR_CgaCtaId ;  /* 0x00000000000b7919 */ /* 0x000ea20000008800 */
[----:B0--3--:R-:W-:Y:S01]  /*20cc0*/  MOV R3, 0x400 ;  /* 0x0000040000037802 */ /* 0x009fe20000000f00 */
        /* <DEDUP_REMOVED lines=52> */
.L_x_5622:
[----:B------:R-:W-:Y:S05]  /*21010*/  BSYNC B1 ;  /* 0x0000000000017941 */ /* 0x000fea0003800000 */
.L_x_5621:
[----:B------:R-:W-:Y:S01]  /*21020*/  VIADD R9, R9, 0x1 ;  /* 0x0000000109097836 */ /* 0x000fe20000000000 */
[----:B------:R-:W-:Y:S04]  /*21030*/  BSSY B1, `(.L_x_5628) ;  /* 0x0000085000017945 */ /* 0x000fe80003800000 */
[----:B------:R-:W-:-:S04]  /*21040*/  ISETP.NE.AND P0, PT, R9, 0x2, PT ;  /* 0x000000020900780c */ /* 0x000fc80003f05270 */
[----:B------:R-:W-:Y:S02]  /*21050*/  SEL R2, RZ, 0x1, P0 ;  /* 0x00000001ff027807 */ /* 0x000fe40000000000 */
[----:B0-----:R-:W-:Y:S01]  /*21060*/  SEL R12, R9, RZ, P0 ;  /* 0x000000ff090c7207 */ /* 0x001fe20000000000 */
        /* <DEDUP_REMOVED lines=25> */
.L_x_5630:
[----:B------:R-:W3:Y:S01]  /*21200*/  S2R R3, SR_CgaCtaId ;  /* 0x0000000000037919 */ /* 0x000ee20000008800 */
[----:B------:R-:W-:-:S04]  /*21210*/  MOV R2, 0x400 ;  /* 0x0000040000027802 */ /* 0x000fc80000000f00 */
[----:B---3--:R-:W-:Y:S02]  /*21220*/  LEA R2, R3, R2, 0x18 ;  /* 0x0000000203027211 */ /* 0x008fe400078ec0ff */
[----:B------:R-:W-:-:S03]  /*21230*/  SHF.L.U32 R3, R11, 0x1f, RZ ;  /* 0x0000001f0b037819 */ /* 0x000fc600000006ff */
[----:B------:R-:W-:-:S04]  /*21240*/  IMAD R2, R12, 0x8, R2 ;  /* 0x000000080c027824 */ /* 0x000fc800078e0202 */
[----:B------:R-:W3:Y:S02]  /*21250*/  SYNCS.PHASECHK.TRANS64.TRYWAIT P0, [R2+URZ+0x38840], R3 ;  /* 0x03884003020075a7 */ /* 0x000ee4000800017f */
[----:B---3--:R-:W-:Y:S05]  /*21260*/  @!P0 BRA `(.L_x_5631) ;  /* 0x0000002c00608947 */ /* 0x008fea0003800000 */
.L_x_5741:
        /* <DEDUP_REMOVED lines=11> */
.L_x_5632:
[----:B--2---:R-:W2:Y:S01]  /*21320*/  LDL R7, [R1] ;  /* 0x0000000001077983 */ /* 0x004ea20000100800 */
[----:B0-----:R-:W-:-:S03]  /*21330*/  MOV R12, 0x400 ;  /* 0x00000400000c7802 */ /* 0x001fc60000000f00 */
[----:B------:R-:W4:Y:S01]  /*21340*/  LDL R11, [R1+0x10] ;  /* 0x00001000010b7983 */ /* 0x000f220000100800 */
        /* <DEDUP_REMOVED lines=20> */
.L_x_5742:
        /* <DEDUP_REMOVED lines=8> */
.L_x_5634:
[----:B0--3--:R-:W2:Y:S01]  /*21510*/  LDL R3, [R1] ;  /* 0x0000000001037983 */ /* 0x009ea20000100800 */
        /* <DEDUP_REMOVED lines=54> */
.L_x_5629:
[----:B------:R-:W-:Y:S05]  /*21880*/  BSYNC B1 ;  /* 0x0000000000017941 */ /* 0x000fea0003800000 */
.L_x_5628:
[----:B------:R-:W2:Y:S01]  /*21890*/  LDL R2, [R1+0x14] ;  /* 0x0000140001027983 */ /* 0x000ea20000100800 */
[----:B------:R-:W-:Y:S01]  /*218a0*/  VIADD R5, R5, 0xfffffffe ;  /* 0xfffffffe05057836 */ /* 0x000fe20000000000 */
[----:B--2---:R-:W-:-:S13]  /*218b0*/  ISETP.GT.AND P0, PT, R9, R2, PT ;  /* 0x000000020900720c */ /* 0x004fda0003f04270 */
[----:B------:R-:W-:Y:S05]  /*218c0*/  @P0 BRA `(.L_x_5635) ;  /* 0xffffffec00c00947 */ /* 0x000fea000383ffff */
.L_x_5611:
[----:B------:R-:W-:Y:S05]  /*218d0*/  BSYNC B0 ;  /* 0x0000000000007941 */ /* 0x000fea0003800000 */
.L_x_5610:
        /* <DEDUP_REMOVED lines=25> */
.L_x_5637:
[----:B------:R-:W-:Y:S05]  /*21a70*/  BSYNC B0 ;  /* 0x0000000000007941 */ /* 0x000fea0003800000 */
.L_x_5636:
[----:B--2---:R-:W2:Y:S02]  /*21a80*/  LDL.LU R2, [R1+0x8] ;  /* 0x0000080001027983 */ /* 0x004ea40000300800 */
[----:B--2---:R-:W-:-:S05]  /*21a90*/  LOP3.LUT R2, R2, R0, RZ, 0x3c, !PT ;  /* 0x0000000002027212 */ /* 0x004fca00078e3cff */
[----:B------:R3:W-:Y:S02]  /*21aa0*/  STL [R1+0x8], R2 ;  /* 0x0000080201007387 */ /* 0x0007e40000100800 */
.L_x_5592:
[----:B------:R-:W-:Y:S05]  /*21ab0*/  BSYNC B6 ;  /* 0x0000000000067941 */ /* 0x000fea0003800000 */
.L_x_5590:
[----:B------:R-:W-:-:S03]  /*21ac0*/  UMOV UR4, 0xffffffff ;  /* 0xffffffff00047882 */ /* 0x000fc60000000000 */
[----:B------:R-:W-:Y:S05]  /*21ad0*/  BRA.DIV UR4, `(.L_x_5638) ;  /* 0x00000026046c7947 */ /* 0x000fea000b800000 */
[----:B------:R4:W0:Y:S04]  /*21ae0*/  SHFL.IDX PT, R4, R16, RZ, 0x1f ;  /* 0x00001fff10047589 */ /* 0x00082800000e0000 */
[----:B------:R-:W0:Y:S02]  /*21af0*/  SHFL.IDX PT, R16, R16, 0x1, 0x1f ;  /* 0x00201f0010107f89 */ /* 0x000e2400000e0000 */
.L_x_5746:
        /* <DEDUP_REMOVED lines=10> */
[----:B---3--:R-:W3:Y:S02]  /*21ba0*/  LDC.64 R2, c[0x0][0xd58] ;  /* 0x00035600ff027b82 */ /* 0x008ee40000000a00 */
[----:B---3--:R-:W-:-:S05]  /*21bb0*/  IMAD.WIDE R2, R5, 0x4, R2 ;  /* 0x0000000405027825 */ /* 0x008fca00078e0202 */
[----:B------:R3:W5:Y:S02]  /*21bc0*/  LDG.E R17, desc[UR54][R2.64] ;  /* 0x0000003602117981 */ /* 0x000764000c1e1900 */
.L_x_5640:
[----:B------:R-:W-:Y:S05]  /*21bd0*/  BSYNC B0 ;  /* 0x0000000000007941 */ /* 0x000fea0003800000 */
.L_x_5639:
        /* <DEDUP_REMOVED lines=11> */
[----:B---3--:R-:W-:-:S05]  /*21c90*/  IMAD.IADD R3, R13, 0x1, R14 ;  /* 0x000000010d037824 */ /* 0x008fca00078e020e */
        /* <DEDUP_REMOVED lines=10> */
[----:B------:R0:W2:Y:S02]  /*21d40*/  SHFL.IDX PT, R14, R2, 0x1f, 0x1f ;  /* 0x03e01f00020e7f89 */ /* 0x0000a400000e0000 */
.L_x_5754:
[----:B------:R-:W-:Y:S02]  /*21d50*/  ULDC UR4, c[0x0][0xd10] ;  /* 0x0003440000047ab9 */ /* 0x000fe40000000800 */
[----:B------:R-:W-:-:S04]  /*21d60*/  IMAD.U32 R5, RZ, RZ, UR4 ;  /* 0x00000004ff057e24 */ /* 0x000fc8000f8e00ff */
[----:B--2---:R-:W-:-:S04]  /*21d70*/  IMAD R3, R14, R5, RZ ;  /* 0x000000050e037224 */ /* 0x004fc800078e02ff */
[----:B----4-:R-:W-:-:S05]  /*21d80*/  IMAD.IADD R16, R16, 0x1, R3 ;  /* 0x0000000110107824 */ /* 0x010fca00078e0203 */
[----:B------:R-:W-:-:S13]  /*21d90*/  ISETP.GT.AND P0, PT, R16, R4, PT ;  /* 0x000000041000720c */ /* 0x000fda0003f04270 */
[----:B------:R-:W-:Y:S05]  /*21da0*/  @P0 BRA `(.L_x_5642) ;  /* 0x0000000000b40947 */ /* 0x000fea0003800000 */
[----:B------:R-:W2:Y:S02]  /*21db0*/  LDC R0, c[0x0][0xd14] ;  /* 0x00034500ff007b82 */ /* 0x000ea40000000800 */
.L_x_5647:
[----:B------:R-:W-:-:S05]  /*21dc0*/  VIADD R19, R19, 0x1f ;  /* 0x0000001f13137836 */ /* 0x000fca0000000000 */
        /* <DEDUP_REMOVED lines=13> */
.L_x_5645:
[----:B------:R-:W-:Y:S05]  /*21ea0*/  BSYNC B0 ;  /* 0x0000000000007941 */ /* 0x000fea0003800000 */
.L_x_5644:
[----:B------:R-:W-:-:S03]  /*21eb0*/  UMOV UR4, 0xffffffff ;  /* 0xffffffff00047882 */ /* 0x000fc60000000000 */
[----:B------:R-:W-:Y:S05]  /*21ec0*/  BRA.DIV UR4, `(.L_x_5646) ;  /* 0x00000026048c7947 */ /* 0x000fea000b800000 */
[----:B-----5:R-:W0:Y:S01]  /*21ed0*/  SHFL.UP PT, R14, R17, 0x1, RZ ;  /* 0x04200000110e7989 */ /* 0x020e2200000e00ff */
[C---:B------:R-:W-:Y:S02]  /*21ee0*/  ISETP.NE.AND P0, PT, R6.reuse, RZ, PT ;  /* 0x000000ff0600720c */ /* 0x040fe40003f05270 */
[----:B------:R-:W-:Y:S02]  /*21ef0*/  ISETP.GE.U32.AND P1, PT, R6, 0x2, PT ;  /* 0x000000020600780c */ /* 0x000fe40003f26070 */
        /* <DEDUP_REMOVED lines=18> */
.L_x_5762:
[----:B------:R-:W-:Y:S02]  /*22020*/  ULDC UR4, c[0x0][0xd10] ;  /* 0x0003440000047ab9 */ /* 0x000fe40000000800 */
[----:B------:R-:W-:-:S04]  /*22030*/  IMAD.U32 R5, RZ, RZ, UR4 ;  /* 0x00000004ff057e24 */ /* 0x000fc8000f8e00ff */
[----:B--2---:R-:W-:-:S04]  /*22040*/  IMAD R3, R14, R5, RZ ;  /* 0x000000050e037224 */ /* 0x004fc800078e02ff */
[----:B------:R-:W-:-:S05]  /*22050*/  IMAD.IADD R16, R3, 0x1, R16 ;  /* 0x0000000103107824 */ /* 0x000fca00078e0210 */
[----:B------:R-:W-:-:S13]  /*22060*/  ISETP.GT.AND P0, PT, R16, R4, PT ;  /* 0x000000041000720c */ /* 0x000fda0003f04270 */
[----:B------:R-:W-:Y:S05]  /*22070*/  @!P0 BRA `(.L_x_5647) ;  /* 0xfffffffc00508947 */ /* 0x000fea000383ffff */
.L_x_5642:
        /* <DEDUP_REMOVED lines=8> */
.L_x_5766:
[----:B------:R-:W-:Y:S01]  /*22100*/  ISETP.NE.AND P0, PT, R3, RZ, PT ;  /* 0x000000ff0300720c */ /* 0x000fe20003f05270 */
[----:B------:R-:W-:-:S12]  /*22110*/  IMAD.MOV.U32 R7, RZ, RZ, RZ ;  /* 0x000000ffff077224 */ /* 0x000fd800078e00ff */
[----:B------:R-:W-:Y:S05]  /*22120*/  @!P0 BRA `(.L_x_5649) ;  /* 0x0000000000108947 */ /* 0x000fea0003800000 */
[----:B------:R-:W-:Y:S01]  /*22130*/  UMOV UR4, 0xffffffff ;  /* 0xffffffff00047882 */ /* 0x000fe20000000000 */
[----:B------:R-:W-:Y:S02]  /*22140*/  VIADD R12, R6, 0xffffffff ;  /* 0xffffffff060c7836 */ /* 0x000fe40000000000 */
[----:B------:R-:W-:Y:S05]  /*22150*/  BRA.DIV UR4, `(.L_x_5650) ;  /* 0x0000002a04047947 */ /* 0x000fea000b800000 */
[----:B------:R4:W0:Y:S02]  /*22160*/  SHFL.IDX PT, R7, R2, R12, 0x1f ;  /* 0x00001f0c02077589 */ /* 0x00082400000e0000 */
.L_x_5649:
[----:B0---4-:R-:W0:Y:S01]  /*22170*/  LDC.64 R2, c[0x0][0xd68] ;  /* 0x00035a00ff027b82 */ /* 0x011e220000000a00 */
[----:B------:R-:W-:-:S04]  /*22180*/  IMAD.IADD R19, R6, 0x1, R19 ;  /* 0x0000000106137824 */ /* 0x000fc800078e0213 */
[----:B0-----:R-:W-:-:S05]  /*22190*/  IMAD.WIDE R2, R19, 0x4, R2 ;  /* 0x0000000413027825 */ /* 0x001fca00078e0202 */
[----:B-1----:R-:W2:Y:S01]  /*221a0*/  LDG.E R9, desc[UR54][R2.64] ;  /* 0x0000003602097981 */ /* 0x002ea2000c1e1900 */
[----:B------:R-:W-:Y:S02]  /*221b0*/  IMAD R16, R7, R5, R16 ;  /* 0x0000000507107224 */ /* 0x000fe400078e0210 */
[----:B--23--:R-:W-:-:S05]  /*221c0*/  IMAD R6, R17, R9, RZ ;  /* 0x0000000911067224 */ /* 0x00cfca00078e02ff */
        /* <DEDUP_REMOVED lines=61> */
.L_x_5643:
[----:B------:R-:W-:Y:S01]  /*225a0*/  UMOV UR4, URZ ;  /* 0x0000003f00047c82 */ /* 0x000fe20008000000 */
[----:B------:R-:W-:Y:S01]  /*225b0*/  UMOV UR5, URZ ;  /* 0x0000003f00057c82 */ /* 0x000fe20008000000 */
[----:B------:R-:W-:Y:S01]  /*225c0*/  ULDC UR6, c[0x0][0xd14] ;  /* 0x0003450000067ab9 */ /* 0x000fe20000000800 */
[----:B------:R-:W-:Y:S02]  /*225d0*/  IMAD.MOV.U32 R16, RZ, RZ, R4 ;  /* 0x000000ffff107224 */ /* 0x000fe400078e0004 */
[----:B------:R-:W-:Y:S02]  /*225e0*/  IMAD.U32 R17, RZ, RZ, UR4 ;  /* 0x00000004ff117e24 */ /* 0x000fe4000f8e00ff */
[----:B------:R-:W-:Y:S02]  /*225f0*/  IMAD.U32 R18, RZ, RZ, UR5 ;  /* 0x00000005ff127e24 */ /* 0x000fe4000f8e00ff */
[----:B------:R-:W-:-:S07]  /*22600*/  IMAD.U32 R19, RZ, RZ, UR6 ;  /* 0x00000006ff137e24 */ /* 0x000fce000f8e00ff */
.L_x_5651:
        /* <DEDUP_REMOVED lines=12> */
.L_x_5552:
[----:B-1----:R-:W2:Y:S01]  /*226d0*/  LDL R0, [R1+0x24] ;  /* 0x0000240001007983 */ /* 0x002ea20000100800 */
[----:B------:R-:W1:Y:S01]  /*226e0*/  S2R R3, SR_CgaCtaId ;  /* 0x0000000000037919 */ /* 0x000e620000008800 */
[----:B--2---:R-:W-:Y:S02]  /*226f0*/  R2UR UR4, R0 ;  /* 0x00000000000472ca */ /* 0x004fe400000e0000 */
        /* <DEDUP_REMOVED lines=10> */
.L_x_5769:
[----:B------:R-:W-:-:S03]  /*227a0*/  UMOV UR4, 0xffffffff ;  /* 0xffffffff00047882 */ /* 0x000fc60000000000 */
[----:B------:R-:W-:Y:S05]  /*227b0*/  BRA.DIV UR4, `(.L_x_5654) ;  /* 0x0000002204a87947 */ /* 0x000fea000b800000 */
[----:B---3--:R-:W2:Y:S02]  /*227c0*/  S2R R2, SR_TID.X ;  /* 0x0000000000027919 */ /* 0x008ea40000002100 */
[----:B--2---:R-:W-:-:S04]  /*227d0*/  SHF.R.U32.HI R2, RZ, 0x5, R2 ;  /* 0x00000005ff027819 */ /* 0x004fc80000011602 */
[----:B------:R-:W-:-:S05]  /*227e0*/  LOP3.LUT R2, R2, 0x3, RZ, 0xc0, !PT ;  /* 0x0000000302027812 */ /* 0x000fca00078ec0ff */
[----:B------:R2:W3:Y:S02]  /*227f0*/  SHFL.IDX PT, R14, R2, RZ, 0x1f ;  /* 0x00001fff020e7589 */ /* 0x0004e400000e0000 */
.L_x_5772:
[----:B---3--:R-:W-:-:S13]  /*22800*/  ISETP.NE.AND P0, PT, R14, RZ, PT ;  /* 0x000000ff0e00720c */ /* 0x008fda0003f05270 */
[----:B------:R-:W-:Y:S05]  /*22810*/  @P0 BRA `(.L_x_5334) ;  /* 0x00000000009c0947 */ /* 0x000fea0003800000 */
[----:B------:R-:W-:-:S03]  /*22820*/  UMOV UR4, 0xffffffff ;  /* 0xffffffff00047882 */ /* 0x000fc60000000000 */
[----:B------:R-:W-:Y:S05]  /*22830*/  BRA.DIV UR4, `(.L_x_5655) ;  /* 0x0000002204bc7947 */ /* 0x000fea000b800000 */
[----:B------:R-:W-:-:S13]  /*22840*/  ELECT P6, URZ, PT ;  /* 0x00000000003f782f */ /* 0x000fda00038c0000 */
.L_x_5775:
        /* <DEDUP_REMOVED lines=8> */
.L_x_5656:
        /* <DEDUP_REMOVED lines=14> */
.L_x_5776:
[----:B------:R-:W2:Y:S02]  /*229b0*/  SYNCS.PHASECHK.TRANS64.TRYWAIT P0, [R7+URZ], R2 ;  /* 0x00000002070075a7 */ /* 0x000ea4000800017f */
[----:B--2---:R-:W-:Y:S05]  /*229c0*/  @!P0 BRA `(.L_x_5658) ;  /* 0x00000020008c8947 */ /* 0x004fea0003800000 */
.L_x_5777:
[----:B------:R-:W-:Y:S05]  /*229d0*/  @!P2 BRA `(.L_x_5659) ;  /* 0x000000000004a947 */ /* 0x000fea0003800000 */
[----:B------:R-:W-:Y:S01]  /*229e0*/  BPT.TRAP 0x1 ;  /* 0x000000040000795c */ /* 0x000fe20000300000 */
.L_x_5659:
[----:B------:R-:W3:Y:S01]  /*229f0*/  LDL.LU R4, [R1] ;  /* 0x0000000001047983 */ /* 0x000ee20000300800 */
[----:B------:R-:W-:-:S04]  /*22a00*/  VIADD R0, R0, 0x38860 ;  /* 0x0003886000007836 */ /* 0x000fc80000000000 */
[----:B---3--:R-:W-:-:S04]  /*22a10*/  IMAD R4, R4, 0x8, R0 ;  /* 0x0000000804047824 */ /* 0x008fc800078e0200 */
[----:B------:R-:W3:Y:S02]  /*22a20*/  SYNCS.PHASECHK.TRANS64.TRYWAIT P0, [R4+URZ], R5 ;  /* 0x00000005040075a7 */ /* 0x000ee4000800017f */
[----:B---3--:R-:W-:Y:S05]  /*22a30*/  @!P0 BRA `(.L_x_5660) ;  /* 0x0000002000848947 */ /* 0x008fea0003800000 */
.L_x_5778:
[----:B------:R-:W-:-:S07]  /*22a40*/  IMAD R3, R3, 0x8, R0 ;  /* 0x0000000803037824 */ /* 0x000fce00078e0200 */
.L_x_5661:
[----:B----4-:R4:W0:Y:S02]  /*22a50*/  SYNCS.PHASECHK.TRANS64.TRYWAIT P0, [R3+URZ], R2 ;  /* 0x00000002030075a7 */ /* 0x010824000800017f */
[----:B0-----:R-:W-:Y:S05]  /*22a60*/  @!P0 NANOSLEEP.SYNCS 0x989680 ;  /* 0x009896800000895d */ /* 0x001fea0003900000 */
[----:B------:R-:W0:Y:S02]  /*22a70*/  @!P0 SYNCS.PHASECHK.TRANS64 P0, [R3+URZ], R2 ;  /* 0x00000002030085a7 */ /* 0x000e24000800007f */
[----:B0-----:R-:W-:Y:S05]  /*22a80*/  @!P0 BRA `(.L_x_5661) ;  /* 0xfffffffc00f08947 */ /* 0x001fea000383ffff */
.L_x_5334:
[----:B------:R-:W-:Y:S05]  /*22a90*/  BSYNC B8 ;  /* 0x0000000000087941 */ /* 0x000fea0003800000 */
.L_x_5331:
[----:B------:R-:W-:Y:S05]  /*22aa0*/  EXIT ;  /* 0x000000000000794d */ /* 0x000fea0003800000 */
.L_x_5358:
[----:B0-----:R0:W1:Y:S02]  /*22ab0*/  SYNCS.PHASECHK.TRANS64.TRYWAIT P5, [R70+URZ+0x38890], R75 ;  /* 0x0388904b460075a7 */ /* 0x00106400080a017f */
[----:B-1----:R-:W-:Y:S05]  /*22ac0*/  @!P5 NANOSLEEP.SYNCS 0x989680 ;  /* 0x009896800000d95d */ /* 0x002fea0003900000 */
[----:B------:R-:W1:Y:S02]  /*22ad0*/  @!P5 SYNCS.PHASECHK.TRANS64 P5, [R70+URZ+0x38890], R75 ;  /* 0x0388904b4600d5a7 */ /* 0x000e6400080a007f */
[----:B-1----:R-:W-:Y:S05]  /*22ae0*/  @!P5 BRA `(.L_x_5358) ;  /* 0xfffffffc00f0d947 */ /* 0x002fea000383ffff */
[----:B------:R-:W-:Y:S05]  /*22af0*/  BRA `(.L_x_5662) ;  /* 0xfffffdfc00c07947 */ /* 0x000fea000383ffff */
.L_x_5368:
[----:B0-----:R0:W1:Y:S02]  /*22b00*/  SYNCS.PHASECHK.TRANS64.TRYWAIT P5, [R70+URZ+0x38890], R75 ;  /* 0x0388904b460075a7 */ /* 0x00106400080a017f */
[----:B-1----:R-:W-:Y:S05]  /*22b10*/  @!P5 NANOSLEEP.SYNCS 0x989680 ;  /* 0x009896800000d95d */ /* 0x002fea0003900000 */
[----:B------:R-:W1:Y:S02]  /*22b20*/  @!P5 SYNCS.PHASECHK.TRANS64 P5, [R70+URZ+0x38890], R75 ;  /* 0x0388904b4600d5a7 */ /* 0x000e6400080a007f */
[----:B-1----:R-:W-:Y:S05]  /*22b30*/  @!P5 BRA `(.L_x_5368) ;  /* 0xfffffffc00f0d947 */ /* 0x002fea000383ffff */
[----:B------:R-:W-:Y:S05]  /*22b40*/  BRA `(.L_x_5663) ;  /* 0xfffffe0800407947 */ /* 0x000fea000383ffff */
.L_x_5373:
[----:B0-----:R0:W1:Y:S02]  /*22b50*/  SYNCS.PHASECHK.TRANS64.TRYWAIT P5, [R70+URZ+0x38890], R75 ;  /* 0x0388904b460075a7 */ /* 0x00106400080a017f */
[----:B-1----:R-:W-:Y:S05]  /*22b60*/  @!P5 NANOSLEEP.SYNCS 0x989680 ;  /* 0x009896800000d95d */ /* 0x002fea0003900000 */
[----:B------:R-:W1:Y:S02]  /*22b70*/  @!P5 SYNCS.PHASECHK.TRANS64 P5, [R70+URZ+0x38890], R75 ;  /* 0x0388904b4600d5a7 */ /* 0x000e6400080a007f */
[----:B-1----:R-:W-:Y:S05]  /*22b80*/  @!P5 BRA `(.L_x_5373) ;  /* 0xfffffffc00f0d947 */ /* 0x002fea000383ffff */
[----:B------:R-:W-:Y:S05]  /*22b90*/  BRA `(.L_x_5664) ;  /* 0xfffffe1000787947 */ /* 0x000fea000383ffff */
.L_x_5377:
[----:B--2---:R2:W4:Y:S02]  /*22ba0*/  SYNCS.PHASECHK.TRANS64.TRYWAIT P0, [R70+URZ+0x388b0], R75 ;  /* 0x0388b04b460075a7 */ /* 0x004524000800017f */
[----:B----4-:R-:W-:Y:S05]  /*22bb0*/  @!P0 NANOSLEEP.SYNCS 0x989680 ;  /* 0x009896800000895d */ /* 0x010fea0003900000 */
[----:B------:R-:W4:Y:S02]  /*22bc0*/  @!P0 SYNCS.PHASECHK.TRANS64 P0, [R70+URZ+0x388b0], R75 ;  /* 0x0388b04b460085a7 */ /* 0x000f24000800007f */
[----:B----4-:R-:W-:Y:S05]  /*22bd0*/  @!P0 BRA `(.L_x_5377) ;  /* 0xfffffffc00f08947 */ /* 0x010fea000383ffff */
[----:B------:R-:W-:Y:S05]  /*22be0*/  BRA `(.L_x_5665) ;  /* 0xfffffe1000f07947 */ /* 0x000fea000383ffff */
.L_x_5420:
        /* <DEDUP_REMOVED lines=8> */
.L_x_5667:
[----:B------:R-:W-:Y:S05]  /*22c70*/  BSYNC B1 ;  /* 0x0000000000017941 */ /* 0x000fea0003800000 */
.L_x_5666:
[----:B------:R-:W-:Y:S05]  /*22c80*/  BRA `(.L_x_5668) ;  /* 0xfffffe50000c7947 */ /* 0x000fea000383ffff */
.L_x_5421:
        /* <DEDUP_REMOVED lines=8> */
.L_x_5670:
[----:B------:R-:W-:Y:S05]  /*22d10*/  BSYNC B1 ;  /* 0x0000000000017941 */ /* 0x000fea0003800000 */
.L_x_5669:
[----:B------:R-:W-:Y:S05]  /*22d20*/  BRA `(.L_x_5671) ;  /* 0xfffffe4c00ec7947 */ /* 0x000fea000383ffff */
.L_x_5422:
        /* <DEDUP_REMOVED lines=8> */
.L_x_5673:
[----:B------:R-:W-:Y:S05]  /*22db0*/  BSYNC B1 ;  /* 0x0000000000017941 */ /* 0x000fea0003800000 */
.L_x_5672:
[----:B------:R-:W-:Y:S05]  /*22dc0*/  BRA `(.L_x_5674) ;  /* 0xfffffe4c00cc7947 */ /* 0x000fea000383ffff */
.L_x_5423:
        /* <DEDUP_REMOVED lines=8> */
.L_x_5676:
[----:B------:R-:W-:Y:S05]  /*22e50*/  BSYNC B1 ;  /* 0x0000000000017941 */ /* 0x000fea0003800000 */
.L_x_5675:
[----:B------:R-:W-:Y:S05]  /*22e60*/  BRA `(.L_x_5677) ;  /* 0xfffffe4c00ac7947 */ /* 0x000fea000383ffff */
.L_x_5424:
        /* <DEDUP_REMOVED lines=8> */
.L_x_5679:
[----:B------:R-:W-:Y:S05]  /*22ef0*/  BSYNC B1 ;  /* 0x0000000000017941 */ /* 0x000fea0003800000 */
.L_x_5678:
[----:B------:R-:W-:Y:S05]  /*22f00*/  BRA `(.L_x_5680) ;  /* 0xfffffe4c008c7947 */ /* 0x000fea000383ffff */
.L_x_5425:
        /* <DEDUP_REMOVED lines=8> */
.L_x_5682:
[----:B------:R-:W-:Y:S05]  /*22f90*/  BSYNC B1 ;  /* 0x0000000000017941 */ /* 0x000fea0003800000 */
.L_x_5681:
[----:B------:R-:W-:Y:S05]  /*22fa0*/  BRA `(.L_x_5683) ;  /* 0xfffffe4c006c7947 */ /* 0x000fea000383ffff */
.L_x_5426:
        /* <DEDUP_REMOVED lines=8> */
.L_x_5685:
[----:B------:R-:W-:Y:S05]  /*23030*/  BSYNC B1 ;  /* 0x0000000000017941 */ /* 0x000fea0003800000 */
.L_x_5684:
[----:B------:R-:W-:Y:S05]  /*23040*/  BRA `(.L_x_5686) ;  /* 0xfffffe4c004c7947 */ /* 0x000fea000383ffff */
.L_x_5427:
        /* <DEDUP_REMOVED lines=8> */
.L_x_5688:
[----:B------:R-:W-:Y:S05]  /*230d0*/  BSYNC B1 ;  /* 0x0000000000017941 */ /* 0x000fea0003800000 */
.L_x_5687:
[----:B------:R-:W-:Y:S05]  /*230e0*/  BRA `(.L_x_5689) ;  /* 0xfffffe4c002c7947 */ /* 0x000fea000383ffff */
.L_x_5429:
[----:B0-----:R0:W1:Y:S02]  /*230f0*/  SYNCS.PHASECHK.TRANS64.TRYWAIT P2, [R18+URZ+0x38800], R5 ;  /* 0x03880005120075a7 */ /* 0x001064000804017f */
[----:B-1----:R-:W-:Y:S05]  /*23100*/  @!P2 NANOSLEEP.SYNCS 0x989680 ;  /* 0x009896800000a95d */ /* 0x002fea0003900000 */
[----:B------:R-:W1:Y:S02]  /*23110*/  @!P2 SYNCS.PHASECHK.TRANS64 P2, [R18+URZ+0x38800], R5 ;  /* 0x038800051200a5a7 */ /* 0x000e64000804007f */
[----:B-1----:R-:W-:Y:S05]  /*23120*/  @!P2 BRA `(.L_x_5429) ;  /* 0xfffffffc00f0a947 */ /* 0x002fea000383ffff */
[----:B------:R-:W-:Y:S05]  /*23130*/  BRA `(.L_x_5690) ;  /* 0xfffffe4c00a07947 */ /* 0x000fea000383ffff */
.L_x_5437:
        /* <DEDUP_REMOVED lines=8> */
.L_x_5692:
[----:B------:R-:W-:Y:S05]  /*231c0*/  BSYNC B1 ;  /* 0x0000000000017941 */ /* 0x000fea0003800000 */
.L_x_5691:
[----:B------:R-:W-:Y:S05]  /*231d0*/  BRA `(.L_x_5693) ;  /* 0xfffffe5c00bc7947 */ /* 0x000fea000383ffff */
.L_x_5438:
        /* <DEDUP_REMOVED lines=8> */
.L_x_5695:
[----:B------:R-:W-:Y:S05]  /*23260*/  BSYNC B1 ;  /* 0x0000000000017941 */ /* 0x000fea0003800000 */
.L_x_5694:
[----:B------:R-:W-:Y:S05]  /*23270*/  BRA `(.L_x_5696) ;  /* 0xfffffe5c009c7947 */ /* 0x000fea000383ffff */
.L_x_5439:
        /* <DEDUP_REMOVED lines=8> */
.L_x_5698:
[----:B------:R-:W-:Y:S05]  /*23300*/  BSYNC B1 ;  /* 0x0000000000017941 */ /* 0x000fea0003800000 */
.L_x_5697:
[----:B------:R-:W-:Y:S05]  /*23310*/  BRA `(.L_x_5699) ;  /* 0xfffffe5c007c7947 */ /* 0x000fea000383ffff */
.L_x_5440:
        /* <DEDUP_REMOVED lines=8> */
.L_x_5701:
[----:B------:R-:W-:Y:S05]  /*233a0*/  BSYNC B1 ;  /* 0x0000000000017941 */ /* 0x000fea0003800000 */
.L_x_5700:
[----:B------:R-:W-:Y:S05]  /*233b0*/  BRA `(.L_x_5702) ;  /* 0xfffffe5c005c7947 */ /* 0x000fea000383ffff */
.L_x_5441:
        /* <DEDUP_REMOVED lines=8> */
.L_x_5704:
[----:B------:R-:W-:Y:S05]  /*23440*/  BSYNC B1 ;  /* 0x0000000000017941 */ /* 0x000fea0003800000 */
.L_x_5703:
[----:B------:R-:W-:Y:S05]  /*23450*/  BRA `(.L_x_5705) ;  /* 0xfffffe5c003c7947 */ /* 0x000fea000383ffff */
.L_x_5442:
        /* <DEDUP_REMOVED lines=8> */
.L_x_5707:
[----:B------:R-:W-:Y:S05]  /*234e0*/  BSYNC B1 ;  /* 0x0000000000017941 */ /* 0x000fea0003800000 */
.L_x_5706:
[----:B------:R-:W-:Y:S05]  /*234f0*/  BRA `(.L_x_5708) ;  /* 0xfffffe5c00207947 */ /* 0x000fea000383ffff */
.L_x_5443:
        /* <DEDUP_REMOVED lines=8> */
.L_x_5710:
[----:B------:R-:W-:Y:S05]  /*23580*/  BSYNC B1 ;  /* 0x0000000000017941 */ /* 0x000fea0003800000 */
.L_x_5709:
[----:B------:R-:W-:Y:S05]  /*23590*/  BRA `(.L_x_5711) ;  /* 0xfffffe5c00047947 */ /* 0x000fea000383ffff */
.L_x_5444:
        /* <DEDUP_REMOVED lines=8> */
.L_x_5713:
[----:B------:R-:W-:Y:S05]  /*23620*/  BSYNC B1 ;  /* 0x0000000000017941 */ /* 0x000fea0003800000 */
.L_x_5712:
[----:B------:R-:W-:Y:S05]  /*23630*/  BRA `(.L_x_5714) ;  /* 0xfffffe5800e87947 */ /* 0x000fea000383ffff */
.L_x_5446:
[----:B0-----:R0:W1:Y:S02]  /*23640*/  SYNCS.PHASECHK.TRANS64.TRYWAIT P1, [R18+URZ+0x38800], R3 ;  /* 0x03880003120075a7 */ /* 0x001064000802017f */
[----:B-1----:R-:W-:Y:S05]  /*23650*/  @!P1 NANOSLEEP.SYNCS 0x989680 ;  /* 0x009896800000995d */ /* 0x002fea0003900000 */
[----:B------:R-:W1:Y:S02]  /*23660*/  @!P1 SYNCS.PHASECHK.TRANS64 P1, [R18+URZ+0x38800], R3 ;  /* 0x03880003120095a7 */ /* 0x000e64000802007f */
[----:B-1----:R-:W-:Y:S05]  /*23670*/  @!P1 BRA `(.L_x_5446) ;  /* 0xfffffffc00f09947 */ /* 0x002fea000383ffff */
[----:B------:R-:W-:Y:S05]  /*23680*/  BRA `(.L_x_5715) ;  /* 0xfffffe5c005c7947 */ /* 0x000fea000383ffff */
.L_x_5452:
[----:B--2---:R2:W3:Y:S02]  /*23690*/  SYNCS.PHASECHK.TRANS64.TRYWAIT P1, [R20+URZ+0x38830], R7 ;  /* 0x03883007140075a7 */ /* 0x0044e4000802017f */
[----:B---3--:R-:W-:Y:S05]  /*236a0*/  @!P1 NANOSLEEP.SYNCS 0x989680 ;  /* 0x009896800000995d */ /* 0x008fea0003900000 */
[----:B------:R-:W3:Y:S02]  /*236b0*/  @!P1 SYNCS.PHASECHK.TRANS64 P1, [R20+URZ+0x38830], R7 ;  /* 0x03883007140095a7 */ /* 0x000ee4000802007f */
[----:B---3--:R-:W-:Y:S05]  /*236c0*/  @!P1 BRA `(.L_x_5452) ;  /* 0xfffffffc00f09947 */ /* 0x008fea000383ffff */
[----:B------:R-:W-:Y:S05]  /*236d0*/  BRA `(.L_x_5451) ;  /* 0xfffffe6800f47947 */ /* 0x000fea000383ffff */
.L_x_5454:
[----:B0-----:R0:W3:Y:S02]  /*236e0*/  SYNCS.PHASECHK.TRANS64.TRYWAIT P1, [R18+URZ+0x38810], R3 ;  /* 0x03881003120075a7 */ /* 0x0010e4000802017f */
[----:B---3--:R-:W-:Y:S05]  /*236f0*/  @!P1 NANOSLEEP.SYNCS 0x989680 ;  /* 0x009896800000995d */ /* 0x008fea0003900000 */
[----:B------:R-:W3:Y:S02]  /*23700*/  @!P1 SYNCS.PHASECHK.TRANS64 P1, [R18+URZ+0x38810], R3 ;  /* 0x03881003120095a7 */ /* 0x000ee4000802007f */
[----:B---3--:R-:W-:Y:S05]  /*23710*/  @!P1 BRA `(.L_x_5454) ;  /* 0xfffffffc00f09947 */ /* 0x008fea000383ffff */
[----:B------:R-:W-:Y:S05]  /*23720*/  BRA `(.L_x_5716) ;  /* 0xfffffe6c00a47947 */ /* 0x000fea000383ffff */
.L_x_5458:
[----:B----4-:R4:W0:Y:S02]  /*23730*/  SYNCS.PHASECHK.TRANS64.TRYWAIT P2, [R20+URZ+0x38850], R7 ;  /* 0x03885007140075a7 */ /* 0x010824000804017f */
[----:B0-----:R-:W-:Y:S05]  /*23740*/  @!P2 NANOSLEEP.SYNCS 0x989680 ;  /* 0x009896800000a95d */ /* 0x001fea0003900000 */
[----:B------:R-:W0:Y:S02]  /*23750*/  @!P2 SYNCS.PHASECHK.TRANS64 P2, [R20+URZ+0x38850], R7 ;  /* 0x038850071400a5a7 */ /* 0x000e24000804007f */
[----:B0-----:R-:W-:Y:S05]  /*23760*/  @!P2 BRA `(.L_x_5458) ;  /* 0xfffffffc00f0a947 */ /* 0x001fea000383ffff */
[----:B------:R-:W-:Y:S05]  /*23770*/  BRA `(.L_x_5457) ;  /* 0xfffffe6c00c87947 */ /* 0x000fea000383ffff */
.L_x_5478:
[----:B-1----:R1:W2:Y:S02]  /*23780*/  SYNCS.PHASECHK.TRANS64.TRYWAIT P2, [R199+URZ+0x38830], R188 ;  /* 0x038830bcc70075a7 */ /* 0x0022a4000804017f */
[----:B--2---:R-:W-:Y:S05]  /*23790*/  @!P2 NANOSLEEP.SYNCS 0x989680 ;  /* 0x009896800000a95d */ /* 0x004fea0003900000 */
[----:B------:R-:W2:Y:S02]  /*237a0*/  @!P2 SYNCS.PHASECHK.TRANS64 P2, [R199+URZ+0x38830], R188 ;  /* 0x038830bcc700a5a7 */ /* 0x000ea4000804007f */
[----:B--2---:R-:W-:Y:S05]  /*237b0*/  @!P2 BRA `(.L_x_5478) ;  /* 0xfffffffc00f0a947 */ /* 0x004fea000383ffff */
[----:B------:R-:W-:Y:S05]  /*237c0*/  BRA `(.L_x_5477) ;  /* 0xfffffea4005c7947 */ /* 0x000fea000383ffff */
.L_x_5483:
[----:B---3--:R3:W4:Y:S02]  /*237d0*/  SYNCS.PHASECHK.TRANS64.TRYWAIT P2, [R199+URZ+0x38850], R188 ;  /* 0x038850bcc70075a7 */ /* 0x008724000804017f */
[----:B----4-:R-:W-:Y:S05]  /*237e0*/  @!P2 NANOSLEEP.SYNCS 0x989680 ;  /* 0x009896800000a95d */ /* 0x010fea0003900000 */
[----:B------:R-:W4:Y:S02]  /*237f0*/  @!P2 SYNCS.PHASECHK.TRANS64 P2, [R199+URZ+0x38850], R188 ;  /* 0x038850bcc700a5a7 */ /* 0x000f24000804007f */
[----:B----4-:R-:W-:Y:S05]  /*23800*/  @!P2 BRA `(.L_x_5483) ;  /* 0xfffffffc00f0a947 */ /* 0x010fea000383ffff */
[----:B------:R-:W-:Y:S05]  /*23810*/  BRA `(.L_x_5482) ;  /* 0xfffffea400f87947 */ /* 0x000fea000383ffff */
.L_x_5504:
[----:B-1----:R1:W2:Y:S02]  /*23820*/  SYNCS.PHASECHK.TRANS64.TRYWAIT P3, [R188+URZ+0x38830], R203 ;  /* 0x038830cbbc0075a7 */ /* 0x0022a4000806017f */
[----:B--2---:R-:W-:Y:S05]  /*23830*/  @!P3 NANOSLEEP.SYNCS 0x989680 ;  /* 0x009896800000b95d */ /* 0x004fea0003900000 */
[----:B------:R-:W2:Y:S02]  /*23840*/  @!P3 SYNCS.PHASECHK.TRANS64 P3, [R188+URZ+0x38830], R203 ;  /* 0x038830cbbc00b5a7 */ /* 0x000ea4000806007f */
[----:B--2---:R-:W-:Y:S05]  /*23850*/  @!P3 BRA `(.L_x_5504) ;  /* 0xfffffffc00f0b947 */ /* 0x004fea000383ffff */
[----:B------:R-:W-:Y:S05]  /*23860*/  BRA `(.L_x_5503) ;  /* 0xfffffee400107947 */ /* 0x000fea000383ffff */
.L_x_5509:
[----:B---3--:R3:W4:Y:S02]  /*23870*/  SYNCS.PHASECHK.TRANS64.TRYWAIT P3, [R188+URZ+0x38850], R203 ;  /* 0x038850cbbc0075a7 */ /* 0x008724000806017f */
[----:B----4-:R-:W-:Y:S05]  /*23880*/  @!P3 NANOSLEEP.SYNCS 0x989680 ;  /* 0x009896800000b95d */ /* 0x010fea0003900000 */
[----:B------:R-:W4:Y:S02]  /*23890*/  @!P3 SYNCS.PHASECHK.TRANS64 P3, [R188+URZ+0x38850], R203 ;  /* 0x038850cbbc00b5a7 */ /* 0x000f24000806007f */
[----:B----4-:R-:W-:Y:S05]  /*238a0*/  @!P3 BRA `(.L_x_5509) ;  /* 0xfffffffc00f0b947 */ /* 0x010fea000383ffff */
[----:B------:R-:W-:Y:S05]  /*238b0*/  BRA `(.L_x_5508) ;  /* 0xfffffee400ac7947 */ /* 0x000fea000383ffff */
.L_x_5517:
[----:B-1----:R1:W2:Y:S02]  /*238c0*/  SYNCS.PHASECHK.TRANS64.TRYWAIT P2, [R189+URZ+0x38830], R204 ;  /* 0x038830ccbd0075a7 */ /* 0x0022a4000804017f */
[----:B--2---:R-:W-:Y:S05]  /*238d0*/  @!P2 NANOSLEEP.SYNCS 0x989680 ;  /* 0x009896800000a95d */ /* 0x004fea0003900000 */
[----:B------:R-:W2:Y:S02]  /*238e0*/  @!P2 SYNCS.PHASECHK.TRANS64 P2, [R189+URZ+0x38830], R204 ;  /* 0x038830ccbd00a5a7 */ /* 0x000ea4000804007f */
[----:B--2---:R-:W-:Y:S05]  /*238f0*/  @!P2 BRA `(.L_x_5517) ;  /* 0xfffffffc00f0a947 */ /* 0x004fea000383ffff */
[----:B------:R-:W-:Y:S05]  /*23900*/  BRA `(.L_x_5516) ;  /* 0xffffff1400987947 */ /* 0x000fea000383ffff */
.L_x_5522:
[----:B---3--:R3:W4:Y:S02]  /*23910*/  SYNCS.PHASECHK.TRANS64.TRYWAIT P2, [R189+URZ+0x38850], R204 ;  /* 0x038850ccbd0075a7 */ /* 0x008724000804017f */
[----:B----4-:R-:W-:Y:S05]  /*23920*/  @!P2 NANOSLEEP.SYNCS 0x989680 ;  /* 0x009896800000a95d */ /* 0x010fea0003900000 */
[----:B------:R-:W4:Y:S02]  /*23930*/  @!P2 SYNCS.PHASECHK.TRANS64 P2, [R189+URZ+0x38850], R204 ;  /* 0x038850ccbd00a5a7 */ /* 0x000f24000804007f */
[----:B----4-:R-:W-:Y:S05]  /*23940*/  @!P2 BRA `(.L_x_5522) ;  /* 0xfffffffc00f0a947 */ /* 0x010fea000383ffff */
[----:B------:R-:W-:Y:S05]  /*23950*/  BRA `(.L_x_5521) ;  /* 0xffffff1800347947 */ /* 0x000fea000383ffff */
.L_x_5566:
        /* <DEDUP_REMOVED lines=11> */
.L_x_5718:
[----:B------:R-:W-:Y:S05]  /*23a10*/  BSYNC B1 ;  /* 0x0000000000017941 */ /* 0x000fea0003800000 */
.L_x_5717:
[----:B------:R-:W-:Y:S05]  /*23a20*/  BRA `(.L_x_5719) ;  /* 0xffffff9800607947 */ /* 0x000fea000383ffff */
.L_x_5567:
[----:B------:R-:W-:Y:S01]  /*23a30*/  BSSY B1, `(.L_x_5720) ;  /* 0x0000006000017945 */ /* 0x000fe20003800000 */
[----:B------:R-:W-:-:S07]  /*23a40*/  IMAD.MOV.U32 R15, RZ, RZ, -0x1 ;  /* 0xffffffffff0f7424 */ /* 0x000fce00078e00ff */
[----:B0-----:R-:W-:Y:S05]  /*23a50*/  WARPSYNC.COLLECTIVE R15, `(.L_x_5721) ;  /* 0x000000000f0c7348 */ /* 0x001fea0003c00000 */
[----:B------:R-:W-:Y:S02]  /*23a60*/  ELECT P6, UR62, PT ;  /* 0x00000000003e782f */ /* 0x000fe400038c0000 */
[----:B------:R-:W-:Y:S01]  /*23a70*/  MOV R14, UR62 ;  /* 0x0000003e000e7c02 */ /* 0x000fe20008000f00 */
[----:B0-----:R-:W-:Y:S10]  /*23a80*/  ENDCOLLECTIVE ;  /* 0x000000000000791b */ /* 0x001ff40003800000 */
.L_x_5721:
[----:B------:R-:W-:Y:S05]  /*23a90*/  BSYNC B1 ;  /* 0x0000000000017941 */ /* 0x000fea0003800000 */
.L_x_5720:
[----:B------:R-:W-:Y:S05]  /*23aa0*/  BRA `(.L_x_5722) ;  /* 0xffffff98004c7947 */ /* 0x000fea000383ffff */
.L_x_5568:
[----:B-1----:R1:W2:Y:S02]  /*23ab0*/  SYNCS.PHASECHK.TRANS64.TRYWAIT P0, [R7+URZ+0x38820], R8 ;  /* 0x03882008070075a7 */ /* 0x0022a4000800017f */
[----:B--2---:R-:W-:Y:S05]  /*23ac0*/  @!P0 NANOSLEEP.SYNCS 0x989680 ;  /* 0x009896800000895d */ /* 0x004fea0003900000 */
[----:B------:R-:W2:Y:S02]  /*23ad0*/  @!P0 SYNCS.PHASECHK.TRANS64 P0, [R7+URZ+0x38820], R8 ;  /* 0x03882008070085a7 */ /* 0x000ea4000800007f */
[----:B--2---:R-:W-:Y:S05]  /*23ae0*/  @!P0 BRA `(.L_x_5568) ;  /* 0xfffffffc00f08947 */ /* 0x004fea000383ffff */
[----:B------:R-:W-:Y:S05]  /*23af0*/  BRA `(.L_x_5723) ;  /* 0xffffff98006c7947 */ /* 0x000fea000383ffff */
.L_x_5571:
[----:B-1----:R1:W2:Y:S02]  /*23b00*/  SYNCS.PHASECHK.TRANS64.TRYWAIT P0, [R8+URZ+0x388a0], R9 ;  /* 0x0388a009080075a7 */ /* 0x0022a4000800017f */
[----:B--2---:R-:W-:Y:S05]  /*23b10*/  @!P0 NANOSLEEP.SYNCS 0x989680 ;  /* 0x009896800000895d */ /* 0x004fea0003900000 */
[----:B------:R-:W2:Y:S02]  /*23b20*/  @!P0 SYNCS.PHASECHK.TRANS64 P0, [R8+URZ+0x388a0], R9 ;  /* 0x0388a009080085a7 */ /* 0x000ea4000800007f */
[----:B--2---:R-:W-:Y:S05]  /*23b30*/  @!P0 BRA `(.L_x_5571) ;  /* 0xfffffffc00f08947 */ /* 0x004fea000383ffff */
[----:B------:R-:W-:Y:S05]  /*23b40*/  BRA `(.L_x_5724) ;  /* 0xffffff9800787947 */ /* 0x000fea000383ffff */
.L_x_5573:
[----:B--2---:R2:W3:Y:S02]  /*23b50*/  SYNCS.PHASECHK.TRANS64.TRYWAIT P0, [R8+URZ+0x388c0], R9 ;  /* 0x0388c009080075a7 */ /* 0x0044e4000800017f */
[----:B---3--:R-:W-:Y:S05]  /*23b60*/  @!P0 NANOSLEEP.SYNCS 0x989680 ;  /* 0x009896800000895d */ /* 0x008fea0003900000 */
[----:B------:R-:W3:Y:S02]  /*23b70*/  @!P0 SYNCS.PHASECHK.TRANS64 P0, [R8+URZ+0x388c0], R9 ;  /* 0x0388c009080085a7 */ /* 0x000ee4000800007f */
[----:B---3--:R-:W-:Y:S05]  /*23b80*/  @!P0 BRA `(.L_x_5573) ;  /* 0xfffffffc00f08947 */ /* 0x008fea000383ffff */
[----:B------:R-:W-:Y:S05]  /*23b90*/  BRA `(.L_x_5725) ;  /* 0xffffff9800e07947 */ /* 0x000fea000383ffff */
.L_x_5577:
[----:B-1----:R1:W2:Y:S02]  /*23ba0*/  SYNCS.PHASECHK.TRANS64.TRYWAIT P0, [R9+URZ+0x388a0], R10 ;  /* 0x0388a00a090075a7 */ /* 0x0022a4000800017f */
[----:B--2---:R-:W-:Y:S05]  /*23bb0*/  @!P0 NANOSLEEP.SYNCS 0x989680 ;  /* 0x009896800000895d */ /* 0x004fea0003900000 */
[----:B------:R-:W2:Y:S02]  /*23bc0*/  @!P0 SYNCS.PHASECHK.TRANS64 P0, [R9+URZ+0x388a0], R10 ;  /* 0x0388a00a090085a7 */ /* 0x000ea4000800007f */
[----:B--2---:R-:W-:Y:S05]  /*23bd0*/  @!P0 BRA `(.L_x_5577) ;  /* 0xfffffffc00f08947 */ /* 0x004fea000383ffff */
[----:B------:R-:W-:Y:S05]  /*23be0*/  BRA `(.L_x_5726) ;  /* 0xffffffa000247947 */ /* 0x000fea000383ffff */
.L_x_5579:
[----:B--2---:R2:W3:Y:S02]  /*23bf0*/  SYNCS.PHASECHK.TRANS64.TRYWAIT P1, [R9+URZ+0x388c0], R10 ;  /* 0x0388c00a090075a7 */ /* 0x0044e4000802017f */
[----:B---3--:R-:W-:Y:S05]  /*23c00*/  @!P1 NANOSLEEP.SYNCS 0x989680 ;  /* 0x009896800000995d */ /* 0x008fea0003900000 */
[----:B------:R-:W3:Y:S02]  /*23c10*/  @!P1 SYNCS.PHASECHK.TRANS64 P1, [R9+URZ+0x388c0], R10 ;  /* 0x0388c00a090095a7 */ /* 0x000ee4000802007f */
[----:B---3--:R-:W-:Y:S05]  /*23c20*/  @!P1 BRA `(.L_x_5579) ;  /* 0xfffffffc00f09947 */ /* 0x008fea000383ffff */
[----:B------:R-:W-:Y:S05]  /*23c30*/  BRA `(.L_x_5727) ;  /* 0xffffffa000847947 */ /* 0x000fea000383ffff */
.L_x_5597:
[----:B------:R-:W0:Y:S01]  /*23c40*/  S2R R5, SR_TID.X ;  /* 0x0000000000057919 */ /* 0x000e220000002100 */
[----:B------:R-:W-:Y:S01]  /*23c50*/  BSSY B0, `(.L_x_5728) ;  /* 0x000000a000007945 */ /* 0x000fe20003800000 */
[----:B------:R-:W-:Y:S02]  /*23c60*/  IMAD.MOV.U32 R12, RZ, RZ, RZ ;  /* 0x000000ffff0c7224 */ /* 0x000fe400078e00ff */
[----:B-1----:R-:W-:Y:S02]  /*23c70*/  IMAD.MOV.U32 R11, RZ, RZ, 0x1f ;  /* 0x0000001fff0b7424 */ /* 0x002fe400078e00ff */
[----:B------:R-:W-:Y:S01]  /*23c80*/  IMAD.MOV.U32 R15, RZ, RZ, -0x1 ;  /* 0xffffffffff0f7424 */ /* 0x000fe200078e00ff */
[----:B0-----:R-:W-:-:S04]  /*23c90*/  SHF.R.U32.HI R5, RZ, 0x5, R5 ;  /* 0x00000005ff057819 */ /* 0x001fc80000011605 */
[----:B------:R-:W-:-:S05]  /*23ca0*/  LOP3.LUT R5, R5, 0x3, RZ, 0xc0, !PT ;  /* 0x0000000305057812 */ /* 0x000fca00078ec0ff */
[----:B------:R-:W-:-:S07]  /*23cb0*/  IMAD.MOV.U32 R13, RZ, RZ, R5 ;  /* 0x000000ffff0d7224 */ /* 0x000fce00078e0005 */
[----:B------:R-:W-:Y:S05]  /*23cc0*/  WARPSYNC.COLLECTIVE R15, `(.L_x_5729) ;  /* 0x000000000f087348 */ /* 0x000fea0003c00000 */
[----:B------:R0:W1:Y:S02]  /*23cd0*/  SHFL.IDX P6, R14, R13, R12, R11 ;  /* 0x0000000c0d0e7389 */ /* 0x00006400000c000b */
[----:B01----:R-:W-:Y:S01]  /*23ce0*/  ENDCOLLECTIVE ;  /* 0x000000000000791b */ /* 0x003fe20003800000 */
.L_x_5729:
[----:B------:R-:W-:Y:S05]  /*23cf0*/  BSYNC B0 ;  /* 0x0000000000007941 */ /* 0x000fea0003800000 */
.L_x_5728:
[----:B------:R-:W-:Y:S05]  /*23d00*/  BRA `(.L_x_5730) ;  /* 0xffffffb0005c7947 */ /* 0x000fea000383ffff */
.L_x_5598:
[----:B------:R-:W-:Y:S01]  /*23d10*/  BSSY B0, `(.L_x_5731) ;  /* 0x0000006000007945 */ /* 0x000fe20003800000 */
[----:B------:R-:W-:-:S07]  /*23d20*/  IMAD.MOV.U32 R15, RZ, RZ, -0x1 ;  /* 0xffffffffff0f7424 */ /* 0x000fce00078e00ff */
[----:B-1----:R-:W-:Y:S05]  /*23d30*/  WARPSYNC.COLLECTIVE R15, `(.L_x_5732) ;  /* 0x000000000f0c7348 */ /* 0x002fea0003c00000 */
[----:B------:R-:W-:Y:S02]  /*23d40*/  ELECT P6, UR62, PT ;  /* 0x00000000003e782f */ /* 0x000fe400038c0000 */
[----:B------:R-:W-:Y:S01]  /*23d50*/  MOV R14, UR62 ;  /* 0x0000003e000e7c02 */ /* 0x000fe20008000f00 */
[----:B-1----:R-:W-:Y:S10]  /*23d60*/  ENDCOLLECTIVE ;  /* 0x000000000000791b */ /* 0x002ff40003800000 */
.L_x_5732:
[----:B------:R-:W-:Y:S05]  /*23d70*/  BSYNC B0 ;  /* 0x0000000000007941 */ /* 0x000fea0003800000 */
.L_x_5731:
[----:B------:R-:W-:Y:S05]  /*23d80*/  BRA `(.L_x_5733) ;  /* 0xffffffb0004c7947 */ /* 0x000fea000383ffff */
.L_x_5601:
[----:B0-----:R0:W1:Y:S02]  /*23d90*/  SYNCS.PHASECHK.TRANS64.TRYWAIT P0, [R5+URZ+0x38840], R7 ;  /* 0x03884007050075a7 */ /* 0x001064000800017f */
[----:B-1----:R-:W-:Y:S05]  /*23da0*/  @!P0 NANOSLEEP.SYNCS 0x989680 ;  /* 0x009896800000895d */ /* 0x002fea0003900000 */
[----:B------:R-:W1:Y:S02]  /*23db0*/  @!P0 SYNCS.PHASECHK.TRANS64 P0, [R5+URZ+0x38840], R7 ;  /* 0x03884007050085a7 */ /* 0x000e64000800007f */
[----:B-1----:R-:W-:Y:S05]  /*23dc0*/  @!P0 BRA `(.L_x_5601) ;  /* 0xfffffffc00f08947 */ /* 0x002fea000383ffff */
[----:B------:R-:W-:Y:S05]  /*23dd0*/  BRA `(.L_x_5734) ;  /* 0xffffffb000b47947 */ /* 0x000fea000383ffff */
.L_x_5605:
        /* <DEDUP_REMOVED lines=8> */
.L_x_5608:
[----:B0-----:R0:W1:Y:S02]  /*23e60*/  SYNCS.PHASECHK.TRANS64.TRYWAIT P0, [R2+URZ+0x38860], R5 ;  /* 0x03886005020075a7 */ /* 0x001064000800017f */
[----:B-1----:R-:W-:Y:S05]  /*23e70*/  @!P0 NANOSLEEP.SYNCS 0x989680 ;  /* 0x009896800000895d */ /* 0x002fea0003900000 */
[----:B------:R-:W1:Y:S02]  /*23e80*/  @!P0 SYNCS.PHASECHK.TRANS64 P0, [R2+URZ+0x38860], R5 ;  /* 0x03886005020085a7 */ /* 0x000e64000800007f */
[----:B-1----:R-:W-:Y:S05]  /*23e90*/  @!P0 BRA `(.L_x_5608) ;  /* 0xfffffffc00f08947 */ /* 0x002fea000383ffff */
[----:B------:R-:W-:Y:S05]  /*23ea0*/  BRA `(.L_x_5736) ;  /* 0xffffffb800b87947 */ /* 0x000fea000383ffff */
.L_x_5617:
[----:B--2---:R2:W3:Y:S02]  /*23eb0*/  SYNCS.PHASECHK.TRANS64.TRYWAIT P0, [R2+URZ+0x38840], R3 ;  /* 0x03884003020075a7 */ /* 0x0044e4000800017f */
[----:B---3--:R-:W-:Y:S05]  /*23ec0*/  @!P0 NANOSLEEP.SYNCS 0x989680 ;  /* 0x009896800000895d */ /* 0x008fea0003900000 */
[----:B------:R-:W3:Y:S02]  /*23ed0*/  @!P0 SYNCS.PHASECHK.TRANS64 P0, [R2+URZ+0x38840], R3 ;  /* 0x03884003020085a7 */ /* 0x000ee4000800007f */
[----:B---3--:R-:W-:Y:S05]  /*23ee0*/  @!P0 BRA `(.L_x_5617) ;  /* 0xfffffffc00f08947 */ /* 0x008fea000383ffff */
[----:B------:R-:W-:Y:S05]  /*23ef0*/  BRA `(.L_x_5737) ;  /* 0xffffffc0008c7947 */ /* 0x000fea000383ffff */
.L_x_5619:
[----:B0-----:R0:W3:Y:S02]  /*23f00*/  SYNCS.PHASECHK.TRANS64.TRYWAIT P0, [R2+URZ+0x38860], R3 ;  /* 0x03886003020075a7 */ /* 0x0010e4000800017f */
[----:B---3--:R-:W-:Y:S05]  /*23f10*/  @!P0 NANOSLEEP.SYNCS 0x989680 ;  /* 0x009896800000895d */ /* 0x008fea0003900000 */
[----:B------:R-:W3:Y:S02]  /*23f20*/  @!P0 SYNCS.PHASECHK.TRANS64 P0, [R2+URZ+0x38860], R3 ;  /* 0x03886003020085a7 */ /* 0x000ee4000800007f */
[----:B---3--:R-:W-:Y:S05]  /*23f30*/  @!P0 BRA `(.L_x_5619) ;  /* 0xfffffffc00f08947 */ /* 0x008fea000383ffff */
[----:B------:R-:W-:Y:S05]  /*23f40*/  BRA `(.L_x_5738) ;  /* 0xffffffc400007947 */ /* 0x000fea000383ffff */
.L_x_5624:
[----:B---3--:R3:W4:Y:S02]  /*23f50*/  SYNCS.PHASECHK.TRANS64.TRYWAIT P0, [R2+URZ+0x38840], R3 ;  /* 0x03884003020075a7 */ /* 0x008724000800017f */
[----:B----4-:R-:W-:Y:S05]  /*23f60*/  @!P0 NANOSLEEP.SYNCS 0x989680 ;  /* 0x009896800000895d */ /* 0x010fea0003900000 */
[----:B------:R-:W4:Y:S02]  /*23f70*/  @!P0 SYNCS.PHASECHK.TRANS64 P0, [R2+URZ+0x38840], R3 ;  /* 0x03884003020085a7 */ /* 0x000f24000800007f */
[----:B----4-:R-:W-:Y:S05]  /*23f80*/  @!P0 BRA `(.L_x_5624) ;  /* 0xfffffffc00f08947 */ /* 0x010fea000383ffff */
[----:B------:R-:W-:Y:S05]  /*23f90*/  BRA `(.L_x_5739) ;  /* 0xffffffc800a07947 */ /* 0x000fea000383ffff */
.L_x_5626:
[----:B0-----:R0:W2:Y:S02]  /*23fa0*/  SYNCS.PHASECHK.TRANS64.TRYWAIT P1, [R2+URZ+0x38860], R3 ;  /* 0x03886003020075a7 */ /* 0x0010a4000802017f */
[----:B--2---:R-:W-:Y:S05]  /*23fb0*/  @!P1 NANOSLEEP.SYNCS 0x989680 ;  /* 0x009896800000995d */ /* 0x004fea0003900000 */
[----:B------:R-:W2:Y:S02]  /*23fc0*/  @!P1 SYNCS.PHASECHK.TRANS64 P1, [R2+URZ+0x38860], R3 ;  /* 0x03886003020095a7 */ /* 0x000ea4000802007f */
[----:B--2---:R-:W-:Y:S05]  /*23fd0*/  @!P1 BRA `(.L_x_5626) ;  /* 0xfffffffc00f09947 */ /* 0x004fea000383ffff */
[----:B------:R-:W-:Y:S05]  /*23fe0*/  BRA `(.L_x_5740) ;  /* 0xffffffcc00107947 */ /* 0x000fea000383ffff */
.L_x_5631:
[----:B---3--:R3:W4:Y:S02]  /*23ff0*/  SYNCS.PHASECHK.TRANS64.TRYWAIT P0, [R2+URZ+0x38840], R3 ;  /* 0x03884003020075a7 */ /* 0x008724000800017f */
[----:B----4-:R-:W-:Y:S05]  /*24000*/  @!P0 NANOSLEEP.SYNCS 0x989680 ;  /* 0x009896800000895d */ /* 0x010fea0003900000 */
[----:B------:R-:W4:Y:S02]  /*24010*/  @!P0 SYNCS.PHASECHK.TRANS64 P0, [R2+URZ+0x38840], R3 ;  /* 0x03884003020085a7 */ /* 0x000f24000800007f */
[----:B----4-:R-:W-:Y:S05]  /*24020*/  @!P0 BRA `(.L_x_5631) ;  /* 0xfffffffc00f08947 */ /* 0x010fea000383ffff */
[----:B------:R-:W-:Y:S05]  /*24030*/  BRA `(.L_x_5741) ;  /* 0xffffffd0008c7947 */ /* 0x000fea000383ffff */
.L_x_5633:
[----:B0-----:R0:W2:Y:S02]  /*24040*/  SYNCS.PHASECHK.TRANS64.TRYWAIT P1, [R2+URZ+0x38860], R3 ;  /* 0x03886003020075a7 */ /* 0x0010a4000802017f */
[----:B--2---:R-:W-:Y:S05]  /*24050*/  @!P1 NANOSLEEP.SYNCS 0x989680 ;  /* 0x009896800000995d */ /* 0x004fea0003900000 */
[----:B------:R-:W2:Y:S02]  /*24060*/  @!P1 SYNCS.PHASECHK.TRANS64 P1, [R2+URZ+0x38860], R3 ;  /* 0x03886003020095a7 */ /* 0x000ea4000802007f */
[----:B--2---:R-:W-:Y:S05]  /*24070*/  @!P1 BRA `(.L_x_5633) ;  /* 0xfffffffc00f09947 */ /* 0x004fea000383ffff */
[----:B------:R-:W-:Y:S05]  /*24080*/  BRA `(.L_x_5742) ;  /* 0xffffffd400007947 */ /* 0x000fea000383ffff */
.L_x_5638:
[----:B------:R-:W-:Y:S01]  /*24090*/  BSSY B0, `(.L_x_5743) ;  /* 0x0000008000007945 */ /* 0x000fe20003800000 */
[----:B0-----:R-:W-:Y:S02]  /*240a0*/  IMAD.MOV.U32 R13, RZ, RZ, R16 ;  /* 0x000000ffff0d7224 */ /* 0x001fe400078e0010 */
[----:B------:R-:W-:Y:S02]  /*240b0*/  IMAD.MOV.U32 R12, RZ, RZ, RZ ;  /* 0x000000ffff0c7224 */ /* 0x000fe400078e00ff */
[----:B-1----:R-:W-:Y:S02]  /*240c0*/  IMAD.MOV.U32 R11, RZ, RZ, 0x1f ;  /* 0x0000001fff0b7424 */ /* 0x002fe400078e00ff */
[----:B------:R-:W-:-:S07]  /*240d0*/  IMAD.MOV.U32 R15, RZ, RZ, -0x1 ;  /* 0xffffffffff0f7424 */ /* 0x000fce00078e00ff */
[----:B--23--:R-:W-:Y:S05]  /*240e0*/  WARPSYNC.COLLECTIVE R15, `(.L_x_5744) ;  /* 0x000000000f087348 */ /* 0x00cfea0003c00000 */
[----:B------:R0:W1:Y:S02]  /*240f0*/  SHFL.IDX P6, R14, R13, R12, R11 ;  /* 0x0000000c0d0e7389 */ /* 0x00006400000c000b */
[----:B0123--:R-:W-:Y:S01]  /*24100*/  ENDCOLLECTIVE ;  /* 0x000000000000791b */ /* 0x00ffe20003800000 */
.L_x_5744:
[----:B------:R-:W-:Y:S05]  /*24110*/  BSYNC B0 ;  /* 0x0000000000007941 */ /* 0x000fea0003800000 */
.L_x_5743:
        /* <DEDUP_REMOVED lines=8> */
.L_x_5745:
[----:B------:R-:W-:Y:S01]  /*241a0*/  IMAD.MOV.U32 R16, RZ, RZ, R14 ;  /* 0x000000ffff107224 */ /* 0x000fe200078e000e */
[----:B------:R-:W-:Y:S06]  /*241b0*/  BRA `(.L_x_5746) ;  /* 0xffffffd800507947 */ /* 0x000fec000383ffff */
.L_x_5641:
        /* <DEDUP_REMOVED lines=8> */
.L_x_5748:
[----:B------:R-:W-:Y:S05]  /*24240*/  BSYNC B0 ;  /* 0x0000000000007941 */ /* 0x000fea0003800000 */
.L_x_5747:
        /* <DEDUP_REMOVED lines=10> */
.L_x_5749:
        /* <DEDUP_REMOVED lines=8> */
.L_x_5750:
        /* <DEDUP_REMOVED lines=8> */
.L_x_5751:
        /* <DEDUP_REMOVED lines=8> */
.L_x_5752:
        /* <DEDUP_REMOVED lines=8> */
.L_x_5753:
[----:B------:R-:W-:Y:S05]  /*244f0*/  BRA `(.L_x_5754) ;  /* 0xffffffd800147947 */ /* 0x000fea000383ffff */
.L_x_5646:
        /* <DEDUP_REMOVED lines=8> */
.L_x_5756:
[----:B------:R-:W-:Y:S05]  /*24580*/  BSYNC B0 ;  /* 0x0000000000007941 */ /* 0x000fea0003800000 */
.L_x_5755:
        /* <DEDUP_REMOVED lines=11> */
.L_x_5757:
        /* <DEDUP_REMOVED lines=8> */
.L_x_5758:
        /* <DEDUP_REMOVED lines=8> */
.L_x_5759:
        /* <DEDUP_REMOVED lines=8> */
.L_x_5760:
        /* <DEDUP_REMOVED lines=8> */
.L_x_5761:
[----:B------:R-:W-:Y:S05]  /*24840*/  BRA `(.L_x_5762) ;  /* 0xffffffd400f47947 */ /* 0x000fea000383ffff */
.L_x_5648:
[----:B------:R-:W-:Y:S01]  /*24850*/  BSSY B0, `(.L_x_5763) ;  /* 0x0000006000007945 */ /* 0x000fe20003800000 */
[----:B------:R-:W-:Y:S01]  /*24860*/  PLOP3.LUT P6, PT, P6, PT, PT, 0x8, 0x0 ;  /* 0x000000000000781c */ /* 0x000fe200037ce170 */
[----:B------:R-:W-:-:S12]  /*24870*/  IMAD.MOV.U32 R15, RZ, RZ, -0x1 ;  /* 0xffffffffff0f7424 */ /* 0x000fd800078e00ff */
[----:B01----:R-:W-:Y:S05]  /*24880*/  WARPSYNC.COLLECTIVE R15, `(.L_x_5764) ;  /* 0x000000000f087348 */ /* 0x003fea0003c00000 */
[----:B------:R-:W-:Y:S01]  /*24890*/  VOTE.ANY R14, PT, P6 ;  /* 0x00000000000e7806 */ /* 0x000fe200030e0100 */
[----:B01----:R-:W-:Y:S06]  /*248a0*/  ENDCOLLECTIVE ;  /* 0x000000000000791b */ /* 0x003fec0003800000 */
.L_x_5764:
[----:B------:R-:W-:Y:S05]  /*248b0*/  BSYNC B0 ;  /* 0x0000000000007941 */ /* 0x000fea0003800000 */
.L_x_5763:
        /* <DEDUP_REMOVED lines=9> */
.L_x_5765:
[----:B------:R-:W-:Y:S01]  /*24950*/  IMAD.MOV.U32 R17, RZ, RZ, R14 ;  /* 0x000000ffff117224 */ /* 0x000fe200078e000e */
[----:B------:R-:W-:Y:S06]  /*24960*/  BRA `(.L_x_5766) ;  /* 0xffffffd400e47947 */ /* 0x000fec000383ffff */
.L_x_5650:
[----:B------:R-:W-:Y:S01]  /*24970*/  BSSY B0, `(.L_x_5767) ;  /* 0x0000007000007945 */ /* 0x000fe20003800000 */
[----:B------:R-:W-:Y:S02]  /*24980*/  IMAD.MOV.U32 R13, RZ, RZ, R2 ;  /* 0x000000ffff0d7224 */ /* 0x000fe400078e0002 */
[----:B-1----:R-:W-:Y:S02]  /*24990*/  IMAD.MOV.U32 R11, RZ, RZ, 0x1f ;  /* 0x0000001fff0b7424 */ /* 0x002fe400078e00ff */
[----:B------:R-:W-:-:S07]  /*249a0*/  IMAD.MOV.U32 R15, RZ, RZ, -0x1 ;  /* 0xffffffffff0f7424 */ /* 0x000fce00078e00ff */
[----:B0-23--:R-:W-:Y:S05]  /*249b0*/  WARPSYNC.COLLECTIVE R15, `(.L_x_5768) ;  /* 0x000000000f087348 */ /* 0x00dfea0003c00000 */
[----:B------:R1:W4:Y:S02]  /*249c0*/  SHFL.IDX P6, R14, R13, R12, R11 ;  /* 0x0000000c0d0e7389 */ /* 0x00032400000c000b */
[----:B01234-:R-:W-:Y:S01]  /*249d0*/  ENDCOLLECTIVE ;  /* 0x000000000000791b */ /* 0x01ffe20003800000 */
.L_x_5768:
[----:B------:R-:W-:Y:S05]  /*249e0*/  BSYNC B0 ;  /* 0x0000000000007941 */ /* 0x000fea0003800000 */
.L_x_5767:
[----:B------:R-:W-:Y:S01]  /*249f0*/  IMAD.MOV.U32 R7, RZ, RZ, R14 ;  /* 0x000000ffff077224 */ /* 0x000fe200078e000e */
[----:B------:R-:W-:Y:S06]  /*24a00*/  BRA `(.L_x_5649) ;  /* 0xffffffd400d87947 */ /* 0x000fec000383ffff */
.L_x_5653:
[----:B-1----:R1:W2:Y:S02]  /*24a10*/  SYNCS.PHASECHK.TRANS64.TRYWAIT P0, [R0+URZ+0x38820], R3 ;  /* 0x03882003000075a7 */ /* 0x0022a4000800017f */
[----:B--2---:R-:W-:Y:S05]  /*24a20*/  @!P0 NANOSLEEP.SYNCS 0x989680 ;  /* 0x009896800000895d */ /* 0x004fea0003900000 */
[----:B------:R-:W2:Y:S02]  /*24a30*/  @!P0 SYNCS.PHASECHK.TRANS64 P0, [R0+URZ+0x38820], R3 ;  /* 0x03882003000085a7 */ /* 0x000ea4000800007f */
[----:B--2---:R-:W-:Y:S05]  /*24a40*/  @!P0 BRA `(.L_x_5653) ;  /* 0xfffffffc00f08947 */ /* 0x004fea000383ffff */
[----:B------:R-:W-:Y:S05]  /*24a50*/  BRA `(.L_x_5769) ;  /* 0xffffffdc00507947 */ /* 0x000fea000383ffff */
.L_x_5654:
[----:B---3--:R-:W2:Y:S01]  /*24a60*/  S2R R2, SR_TID.X ;  /* 0x0000000000027919 */ /* 0x008ea20000002100 */
        /* <DEDUP_REMOVED lines=10> */
.L_x_5771:
[----:B------:R-:W-:Y:S05]  /*24b10*/  BSYNC B0 ;  /* 0x0000000000007941 */ /* 0x000fea0003800000 */
.L_x_5770:
[----:B------:R-:W-:Y:S05]  /*24b20*/  BRA `(.L_x_5772) ;  /* 0xffffffdc00347947 */ /* 0x000fea000383ffff */
.L_x_5655:
[----:B------:R-:W-:Y:S01]  /*24b30*/  BSSY B0, `(.L_x_5773) ;  /* 0x0000006000007945 */ /* 0x000fe20003800000 */
[----:B------:R-:W-:-:S07]  /*24b40*/  IMAD.MOV.U32 R15, RZ, RZ, -0x1 ;  /* 0xffffffffff0f7424 */ /* 0x000fce00078e00ff */
[----:B012---:R-:W-:Y:S05]  /*24b50*/  WARPSYNC.COLLECTIVE R15, `(.L_x_5774) ;  /* 0x000000000f0c7348 */ /* 0x007fea0003c00000 */
[----:B------:R-:W-:Y:S02]  /*24b60*/  ELECT P6, UR62, PT ;  /* 0x00000000003e782f */ /* 0x000fe400038c0000 */
[----:B------:R-:W-:Y:S01]  /*24b70*/  MOV R14, UR62 ;  /* 0x0000003e000e7c02 */ /* 0x000fe20008000f00 */
[----:B012---:R-:W-:Y:S10]  /*24b80*/  ENDCOLLECTIVE ;  /* 0x000000000000791b */ /* 0x007ff40003800000 */
.L_x_5774:
[----:B------:R-:W-:Y:S05]  /*24b90*/  BSYNC B0 ;  /* 0x0000000000007941 */ /* 0x000fea0003800000 */
.L_x_5773:
[----:B------:R-:W-:Y:S05]  /*24ba0*/  BRA `(.L_x_5775) ;  /* 0xffffffdc00287947 */ /* 0x000fea000383ffff */
.L_x_5657:
[----:B-1----:R1:W2:Y:S02]  /*24bb0*/  SYNCS.PHASECHK.TRANS64.TRYWAIT P0, [R6+URZ], R5 ;  /* 0x00000005060075a7 */ /* 0x0022a4000800017f */
[----:B--2---:R-:W-:Y:S05]  /*24bc0*/  @!P0 NANOSLEEP.SYNCS 0x989680 ;  /* 0x009896800000895d */ /* 0x004fea0003900000 */
[----:B------:R-:W2:Y:S02]  /*24bd0*/  @!P0 SYNCS.PHASECHK.TRANS64 P0, [R6+URZ], R5 ;  /* 0x00000005060085a7 */ /* 0x000ea4000800007f */
[----:B--2---:R-:W-:Y:S05]  /*24be0*/  @!P0 BRA `(.L_x_5657) ;  /* 0xfffffffc00f08947 */ /* 0x004fea000383ffff */
[----:B------:R-:W-:Y:S05]  /*24bf0*/  BRA `(.L_x_5776) ;  /* 0xffffffdc006c7947 */ /* 0x000fea000383ffff */
.L_x_5658:
[----:B--2---:R2:W3:Y:S02]  /*24c00*/  SYNCS.PHASECHK.TRANS64.TRYWAIT P0, [R7+URZ], R2 ;  /* 0x00000002070075a7 */ /* 0x0044e4000800017f */
[----:B---3--:R-:W-:Y:S05]  /*24c10*/  @!P0 NANOSLEEP.SYNCS 0x989680 ;  /* 0x009896800000895d */ /* 0x008fea0003900000 */
[----:B------:R-:W3:Y:S02]  /*24c20*/  @!P0 SYNCS.PHASECHK.TRANS64 P0, [R7+URZ], R2 ;  /* 0x00000002070085a7 */ /* 0x000ee4000800007f */
[----:B---3--:R-:W-:Y:S05]  /*24c30*/  @!P0 BRA `(.L_x_5658) ;  /* 0xfffffffc00f08947 */ /* 0x008fea000383ffff */
[----:B------:R-:W-:Y:S05]  /*24c40*/  BRA `(.L_x_5777) ;  /* 0xffffffdc00607947 */ /* 0x000fea000383ffff */
.L_x_5660:
[----:B---3--:R3:W4:Y:S02]  /*24c50*/  SYNCS.PHASECHK.TRANS64.TRYWAIT P0, [R4+URZ], R5 ;  /* 0x00000005040075a7 */ /* 0x008724000800017f */
[----:B----4-:R-:W-:Y:S05]  /*24c60*/  @!P0 NANOSLEEP.SYNCS 0x989680 ;  /* 0x009896800000895d */ /* 0x010fea0003900000 */
[----:B------:R-:W4:Y:S02]  /*24c70*/  @!P0 SYNCS.PHASECHK.TRANS64 P0, [R4+URZ], R5 ;  /* 0x00000005040085a7 */ /* 0x000f24000800007f */
[----:B----4-:R-:W-:Y:S05]  /*24c80*/  @!P0 BRA `(.L_x_5660) ;  /* 0xfffffffc00f08947 */ /* 0x010fea000383ffff */
[----:B------:R-:W-:Y:S05]  /*24c90*/  BRA `(.L_x_5778) ;  /* 0xffffffdc00687947 */ /* 0x000fea000383ffff */
.L_x_5779:
        /* <DEDUP_REMOVED lines=14> */
.L_x_11951:


//--------------------- .text._ZN7cutlass13device_kernelIN5flash11enable_sm90INS1_16FlashAttnFwdSm90INS1_25CollectiveMainloopFwdSm90ILi2EN4cute5tupleIJNS5_1CILi1EEES8_S8_EEENS6_IJNS7_ILi64EEESA_SA_EEELi512ENS_10bfloat16_tEfNS_4arch4Sm90ELb1ELb0ELb0ELb0ELb0ELb0ELb0ELb0ELb0ELb0ELb0ELb0EEENS1_21CollectiveEpilogueFwdINS6_IJSA_NS7_ILi512EEESA_EEES9_SC_SE_Li256ELb0ELb0ELb0ELb0EEENS1_30DynamicPersistentTileSchedulerILi256ELi32ELb0ELb0ELb1EEEEEEEEEvNT_6ParamsE --------------------------
	.section	.text._ZN7cutlass13device_kernelIN5flash11enable_sm90INS1_16FlashAttnFwdSm90INS1_25CollectiveMainloopFwdSm90ILi2EN4cute5tupleIJNS5_1CILi1EEES8_S8_EEENS6_IJNS7_ILi64EEESA_SA_EEELi512ENS_10bfloat16_tEfNS_4arch4Sm90ELb1ELb0ELb0ELb0ELb0ELb0ELb0ELb0ELb0ELb0ELb0ELb0EEENS1_21CollectiveEpilogueFwdINS6_IJSA_NS7_ILi512EEESA_EEES9_SC_SE_Li256ELb0ELb0ELb0ELb0EEENS1_30DynamicPersistentTileSchedulerILi256ELi32ELb0ELb0ELb1EEEEEEEEEvNT_6ParamsE,"ax",@progbits
	.align	128
.text._ZN7cutlass13device_kernelIN5flash11enable_sm90INS1_16FlashAttnFwdSm90INS1_25CollectiveMainloopFwdSm90ILi2EN4cute5tupleIJNS5_1CILi1EEES8_S8_EEENS6_IJNS7_ILi64EEESA_SA_EEELi512ENS_10bfloat16_tEfNS_4arch4Sm90ELb1ELb0ELb0ELb0ELb0ELb0ELb0ELb0ELb0ELb0ELb0ELb0EEENS1_21CollectiveEpilogueFwdINS6_IJSA_NS7_ILi512EEESA_EEES9_SC_SE_Li256ELb0ELb0ELb0ELb0EEENS1_30DynamicPersistentTileSchedulerILi256ELi32ELb0ELb0ELb1EEEEEEEEEvNT_6ParamsE:
        .type           _ZN7cutlass13device_kernelIN5flash11enable_sm90INS1_16FlashAttnFwdSm90INS1_25CollectiveMainloopFwdSm90ILi2EN4cute5tupleIJNS5_1CILi1EEES8_S8_EEENS6_IJNS7_ILi64EEESA_SA_EEELi512ENS_10bfloat16_tEfNS_4arch4Sm90ELb1ELb0ELb0ELb0ELb0ELb0ELb0ELb0ELb0ELb0ELb0ELb0EEENS1_21CollectiveEpilogueFwdINS6_IJSA_NS7_ILi512EEESA_EEES9_SC_SE_Li256ELb0ELb0ELb0ELb0EEENS1_30DynamicPersistentTileSchedulerILi256ELi32ELb0ELb0ELb1EEEEEEEEEvNT_6ParamsE,@function
        .size           _ZN7cutlass13device_kernelIN5flash11enable_sm90INS1_16FlashAttnFwdSm90INS1_25CollectiveMainloopFwdSm90ILi2EN4cute5tupleIJNS5_1CILi1EEES8_S8_EEENS6_IJNS7_ILi64EEESA_SA_EEELi512ENS_10bfloat16_tEfNS_4arch4Sm90ELb1ELb0ELb0ELb0ELb0ELb0ELb0ELb0ELb0ELb0ELb0ELb0EEENS1_21CollectiveEpilogueFwdINS6_IJSA_NS7_ILi512EEESA_EEES9_SC_SE_Li256ELb0ELb0ELb0ELb0EEENS1_30DynamicPersistentTileSchedulerILi256ELi32ELb0ELb0ELb1EEEEEEEEEvNT_6ParamsE,(.L_x_11952 - _ZN7cutlass13device_kernelIN5flash11enable_sm90INS1_16FlashAttnFwdSm90INS1_25CollectiveMainloopFwdSm90ILi2EN4cute5tupleIJNS5_1CILi1EEES8_S8_EEENS6_IJNS7_ILi64EEESA_SA_EEELi512ENS_10bfloat16_tEfNS_4arch4Sm90ELb1ELb0ELb0ELb0ELb0ELb0ELb0ELb0ELb0ELb0ELb0ELb0EEENS1_21CollectiveEpilogueFwdINS6_IJSA_NS7_ILi512EEESA_EEES9_SC_SE_Li256ELb0ELb0ELb0ELb0EEENS1_30DynamicPersistentTileSchedulerILi256ELi32ELb0ELb0ELb1EEEEEEEEEvNT_6ParamsE)
        .other          _ZN7cutlass13device_kernelIN5flash11enable_sm90INS1_16FlashAttnFwdSm90INS1_25CollectiveMainloopFwdSm90ILi2EN4cute5tupleIJNS5_1CILi1EEES8_S8_EEENS6_IJNS7_ILi64EEESA_SA_EEELi512ENS_10bfloat16_tEfNS_4arch4Sm90ELb1ELb0ELb0ELb0ELb0ELb0ELb0ELb0ELb0ELb0ELb0ELb0EEENS1_21CollectiveEpilogueFwdINS6_IJSA_NS7_ILi512EEESA_EEES9_SC_SE_Li256ELb0ELb0ELb0ELb0EEENS1_30DynamicPersistentTileSchedulerILi256ELi32ELb0ELb0ELb1EEEEEEEEEvNT_6ParamsE,@"STO_CUDA_ENTRY STV_DEFAULT"
_ZN7cutlass13device_kernelIN5flash11enable_sm90INS1_16FlashAttnFwdSm90INS1_25CollectiveMainloopFwdSm90ILi2EN4cute5tupleIJNS5_1CILi1EEES8_S8_EEENS6_IJNS7_ILi64EEESA_SA_EEELi512ENS_10bfloat16_tEfNS_4arch4Sm90ELb1ELb0ELb0ELb0ELb0ELb0ELb0ELb0ELb0ELb0ELb0ELb0EEENS1_21CollectiveEpilogueFwdINS6_IJSA_NS7_ILi512EEESA_EEES9_SC_SE_Li256ELb0ELb0ELb0ELb0EEENS1_30DynamicPersistentTileSchedulerILi256ELi32ELb0ELb0ELb1EEEEEEEEEvNT_6ParamsE:
        /* <DEDUP_REMOVED lines=23> */
.L_x_5781:
[----:B------:R-:W-:Y:S05]  /*0170*/  BSYNC B0 ;  /* 0x0000000000007941 */ /* 0x000fea0003800000 */
.L_x_5780:
        /* <DEDUP_REMOVED lines=33> */
.L_x_5782:
        /* <DEDUP_REMOVED lines=22> */
.L_x_5783:
        /* <DEDUP_REMOVED lines=18> */
.L_x_5784:
        /* <DEDUP_REMOVED lines=22> */
.L_x_5785:
        /* <DEDUP_REMOVED lines=22> */
.L_x_5786:
[----:B------:R-:W-:Y:S01]  /*08d0*/  PLOP3.LUT P0, PT, PT, PT, UP0, 0x80, 0x0 ;  /* 0x000000000000781c */ /* 0x000fe20003f0f008 */
[----:B------:R-:W-:Y:S01]  /*08e0*/  UMOV UR36, 0x1 ;  /* 0x0000000100247882 */ /* 0x000fe20000000000 */
[----:B------:R-:W-:Y:S01]  /*08f0*/  NOP ;  /* 0x0000000000007918 */ /* 0x000fe20000000000 */
[----:B------:R-:W-:Y:S01]  /*0900*/  USEL UR36, UR36, 0x2, !UP0 ;  /* 0x0000000224247887 */ /* 0x000fe2000c000000 */
[----:B------:R-:W-:Y:S01]  /*0910*/  ULDC.64 UR50, c[0x0][0x208] ;  /* 0x0000820000327ab9 */ /* 0x000fe20000000a00 */
[----:B-123--:R-:W-:Y:S08]  /*0920*/  BAR.SYNC.DEFER_BLOCKING 0x0 ;  /* 0x0000000000007b1d */ /* 0x00eff00000010000 */
[----:B------:R-:W-:Y:S05]  /*0930*/  @!P0 BRA `(.L_x_5787) ;  /* 0x0000009800ec8947 */ /* 0x000fea0003800000 */
.L_x_5788:
[----:B------:R-:W-:-:S08]  /*0940*/  NOP ;  /* 0x0000000000007918 */ /* 0x000fd00000000000 */
[----:B------:R-:W1:Y:S02]  /*0950*/  USETMAXREG.TRY_ALLOC.CTAPOOL UP0, 0xf0 ;  /* 0x000000f0000079c8 */ /* 0x000e640008000600 */
[----:B-1----:R-:W-:-:S13]  /*0960*/  PLOP3.LUT P0, PT, PT, PT, UP0, 0x80, 0x0 ;  /* 0x000000000000781c */ /* 0x002fda0003f0f008 */
[----:B------:R-:W-:Y:S05]  /*0970*/  @!P0 BRA `(.L_x_5788) ;  /* 0xfffffffc00f08947 */ /* 0x000fea000383ffff */
[----:B------:R-:W1:Y:S01]  /*0980*/  S2R R2, SR_TID.X ;  /* 0x0000000000027919 */ /* 0x000e620000002100 */
[----:B------:R-:W2:Y:S08]  /*0990*/  S2UR UR4, SR_CTAID.X ;  /* 0x00000000000479c3 */ /* 0x000eb00000002500 */
[----:B------:R-:W-:Y:S06]  /*09a0*/  BAR.ARV 0x4, 0x120 ;  /* 0x0104800000007b1d */ /* 0x000fec0000002000 */
[----:B-1----:R-:W-:-:S04]  /*09b0*/  LOP3.LUT R0, R2, 0xffffff80, RZ, 0xc0, !PT ;  /* 0xffffff8002007812 */ /* 0x002fc800078ec0ff */
[----:B------:R-:W-:Y:S02]  /*09c0*/  ISETP.NE.AND P0, PT, R0, 0x80, PT ;  /* 0x000000800000780c */ /* 0x000fe40003f05270 */
[----:B------:R-:W2:Y:S11]  /*09d0*/  LDC R0, c[0x0][0xda8] ;  /* 0x00036a00ff007b82 */ /* 0x000eb60000000800 */
[----:B------:R-:W-:Y:S06]  /*09e0*/  @!P0 BAR.ARV 0x8, 0xa0 ;  /* 0x0202800000008b1d */ /* 0x000fec0000002000 */
[----:B------:R-:W-:-:S13]  /*09f0*/  ISETP.GE.U32.AND P0, PT, R2, 0x100, PT ;  /* 0x000001000200780c */ /* 0x000fda0003f06070 */
[----:B------:R-:W-:Y:S06]  /*0a00*/  @P0 BAR.ARV 0xf, 0x100 ;  /* 0x03c4000000000b1d */ /* 0x000fec0000002000 */
[----:B--2---:R-:W-:-:S13]  /*0a10*/  ISETP.LE.AND P0, PT, R0, UR4, PT ;  /* 0x0000000400007c0c */ /* 0x004fda000bf03270 */
[----:B------:R-:W-:Y:S05]  /*0a20*/  @P0 EXIT ;  /* 0x000000000000094d */ /* 0x000fea0003800000 */
[----:B------:R-:W-:Y:S01]  /*0a30*/  IADD3 R191, R2, -0x80, RZ ;  /* 0xffffff8002bf7810 */ /* 0x000fe20007ffe0ff */
[----:B------:R-:W1:Y:S01]  /*0a40*/  S2UR UR5, SR_CgaCtaId ;  /* 0x00000000000579c3 */ /* 0x000e620000008800 */
[----:B------:R-:W-:Y:S01]  /*0a50*/  UMOV UR48, 0x400 ;  /* 0x0000040000307882 */ /* 0x000fe20000000000 */
[----:B------:R-:W-:Y:S01]  /*0a60*/  IMAD.MOV.U32 R22, RZ, RZ, 0x20 ;  /* 0x00000020ff167424 */ /* 0x000fe200078e00ff */
[----:B------:R-:W-:Y:S01]  /*0a70*/  SHF.R.S32.HI R0, RZ, 0x1f, R191 ;  /* 0x0000001fff007819 */ /* 0x000fe200000114bf */
[----:B------:R-:W-:Y:S01]  /*0a80*/  ULOP3.LUT UR47, UR36, 0x1, URZ, 0xfc, !UPT ;  /* 0x00000001242f7892 */ /* 0x000fe2000f8efc3f */
[----:B------:R-:W-:Y:S02]  /*0a90*/  ULDC.64 UR52, c[0x0][0x198] ;  /* 0x0000660000347ab9 */ /* 0x000fe40000000a00 */
[CC--:B------:R-:W-:Y:S01]  /*0aa0*/  LEA.HI R4, R0.reuse, R191.reuse, RZ, 0x4 ;  /* 0x000000bf00047211 */ /* 0x0c0fe200078f20ff */
[----:B------:R-:W-:Y:S01]  /*0ab0*/  UMOV UR37, URZ ;  /* 0x0000003f00257c82 */ /* 0x000fe20008000000 */
[-C--:B------:R-:W-:Y:S01]  /*0ac0*/  LEA.HI R2, R0, R191.reuse, RZ, 0x5 ;  /* 0x000000bf00027211 */ /* 0x080fe200078f28ff */
[----:B------:R-:W-:Y:S01]  /*0ad0*/  UMOV UR38, URZ ;  /* 0x0000003f00267c82 */ /* 0x000fe20008000000 */
[----:B------:R-:W-:Y:S01]  /*0ae0*/  LOP3.LUT R6, R4, 0xfffffff0, RZ, 0xc0, !PT ;  /* 0xfffffff004067812 */ /* 0x000fe200078ec0ff */
[----:B------:R-:W-:Y:S01]  /*0af0*/  UMOV UR39, URZ ;  /* 0x0000003f00277c82 */ /* 0x000fe20008000000 */
[----:B------:R-:W-:-:S02]  /*0b00*/  LEA.HI R3, R0, R191, RZ, 0x7 ;  /* 0x000000bf00037211 */ /* 0x000fc400078f38ff */
[--C-:B------:R-:W-:Y:S02]  /*0b10*/  SHF.R.S32.HI R189, RZ, 0x5, R2.reuse ;  /* 0x00000005ffbd7819 */ /* 0x100fe40000011402 */
[----:B------:R-:W-:Y:S02]  /*0b20*/  SHF.R.S32.HI R8, RZ, 0x1f, R2 ;  /* 0x0000001fff087819 */ /* 0x000fe40000011402 */
[----:B------:R-:W-:Y:S02]  /*0b30*/  IADD3 R9, R191, -R6, RZ ;  /* 0x80000006bf097210 */ /* 0x000fe40007ffe0ff */
[----:B------:R-:W-:Y:S02]  /*0b40*/  LOP3.LUT R2, R3, 0xffffff80, RZ, 0xc0, !PT ;  /* 0xffffff8003027812 */ /* 0x000fe400078ec0ff */
[----:B------:R-:W-:Y:S01]  /*0b50*/  LEA.HI R8, R8, R189, RZ, 0x2 ;  /* 0x000000bd08087211 */ /* 0x000fe200078f10ff */
[----:B-1----:R-:W-:Y:S01]  /*0b60*/  ULEA UR48, UR5, UR48, 0x18 ;  /* 0x0000003005307291 */ /* 0x002fe2000f8ec03f */
[----:B------:R-:W-:Y:S01]  /*0b70*/  SHF.R.S32.HI R6, RZ, 0x1f, R9 ;  /* 0x0000001fff067819 */ /* 0x000fe20000011409 */
[----:B------:R-:W-:Y:S01]  /*0b80*/  IMAD.IADD R2, R191, 0x1, -R2 ;  /* 0x00000001bf027824 */ /* 0x000fe200078e0a02 */
[----:B------:R-:W-:-:S02]  /*0b90*/  SHF.R.S32.HI R11, RZ, 0x4, R4 ;  /* 0x00000004ff0b7819 */ /* 0x000fc40000011404 */
[----:B------:R-:W-:Y:S02]  /*0ba0*/  LOP3.LUT R10, R8, 0x3ffffc, RZ, 0xc0, !PT ;  /* 0x003ffffc080a7812 */ /* 0x000fe400078ec0ff */
[----:B------:R-:W-:Y:S02]  /*0bb0*/  LEA.HI R8, R6, R9, RZ, 0x3 ;  /* 0x0000000906087211 */ /* 0x000fe400078f18ff */
[----:B------:R-:W-:Y:S02]  /*0bc0*/  LEA.HI R4, R4, R11, RZ, 0x1 ;  /* 0x0000000b04047211 */ /* 0x000fe400078f08ff */
[----:B------:R-:W-:Y:S02]  /*0bd0*/  SHF.R.S32.HI R5, RZ, 0x1f, R2 ;  /* 0x0000001fff057819 */ /* 0x000fe40000011402 */
[----:B------:R-:W-:Y:S02]  /*0be0*/  IADD3 R13, R189, -R10, RZ ;  /* 0x8000000abd0d7210 */ /* 0x000fe40007ffe0ff */
[----:B------:R-:W-:-:S02]  /*0bf0*/  LOP3.LUT R10, R8, 0xfffffff8, RZ, 0xc0, !PT ;  /* 0xfffffff8080a7812 */ /* 0x000fc400078ec0ff */
[----:B------:R-:W-:Y:S02]  /*0c00*/  SHF.R.S32.HI R188, RZ, 0x7, R3 ;  /* 0x00000007ffbc7819 */ /* 0x000fe40000011403 */
[----:B------:R-:W-:Y:S01]  /*0c10*/  LOP3.LUT R12, R4, 0x1ffffffe, RZ, 0xc0, !PT ;  /* 0x1ffffffe040c7812 */ /* 0x000fe200078ec0ff */
[----:B------:R-:W-:Y:S01]  /*0c20*/  IMAD.IADD R10, R9, 0x1, -R10 ;  /* 0x00000001090a7824 */ /* 0x000fe200078e0a0a */
[----:B------:R-:W-:Y:S01]  /*0c30*/  LEA.HI R4, R5, R2, RZ, 0x2 ;  /* 0x0000000205047211 */ /* 0x000fe200078f10ff */
[----:B------:R-:W-:Y:S01]  /*0c40*/  IMAD R14, R188, 0x100, R9 ;  /* 0x00000100bc0e7824 */ /* 0x000fe200078e0209 */
[----:B------:R-:W-:Y:S01]  /*0c50*/  SHF.L.U32 R8, R8, 0x6, RZ ;  /* 0x0000000608087819 */ /* 0x000fe200000006ff */
[----:B------:R-:W-:Y:S01]  /*0c60*/  IMAD.IADD R12, R11, 0x1, -R12 ;  /* 0x000000010b0c7824 */ /* 0x000fe200078e0a0c */
[----:B------:R-:W-:Y:S02]  /*0c70*/  LOP3.LUT R9, R4, 0x7ffffffc, RZ, 0xc0, !PT ;  /* 0x7ffffffc04097812 */ /* 0x000fe400078ec0ff */
[----:B------:R-:W-:-:S02]  /*0c80*/  SHF.R.S32.HI R6, RZ, 0x2, R4 ;  /* 0x00000002ff067819 */ /* 0x000fc40000011404 */
[----:B------:R-:W-:Y:S01]  /*0c90*/  SHF.R.S32.HI R7, RZ, 0x1f, R4 ;  /* 0x0000001fff077819 */ /* 0x000fe20000011404 */
[----:B------:R-:W-:Y:S01]  /*0ca0*/  IMAD.IADD R16, R2, 0x1, -R9 ;  /* 0x0000000102107824 */ /* 0x000fe200078e0a09 */
[----:B------:R-:W-:Y:S01]  /*0cb0*/  SHF.L.U32 R4, R10, 0x6, RZ ;  /* 0x000000060a047819 */ /* 0x000fe200000006ff */
[----:B------:R-:W-:Y:S01]  /*0cc0*/  IMAD.SHL.U32 R9, R12, 0x8, RZ ;  /* 0x000000080c097824 */ /* 0x000fe200078e00ff */
[----:B------:R-:W-:Y:S01]  /*0cd0*/  LEA R14, R13, R14, 0x4 ;  /* 0x0000000e0d0e7211 */ /* 0x000fe200078e20ff */
[----:B------:R-:W-:Y:S01]  /*0ce0*/  IMAD.SHL.U32 R16, R16, 0x2, RZ ;  /* 0x0000000210107824 */ /* 0x000fe200078e00ff */
[----:B------:R-:W-:Y:S02]  /*0cf0*/  LOP3.LUT R4, R4, 0x1c0, RZ, 0xc0, !PT ;  /* 0x000001c004047812 */ /* 0x000fe400078ec0ff */
[----:B------:R-:W-:Y:S01]  /*0d00*/  LOP3.LUT R8, R8, 0x7ffffe00, RZ, 0xc0, !PT ;  /* 0x7ffffe0008087812 */ /* 0x000fe200078ec0ff */
[--C-:B------:R-:W-:Y:S01]  /*0d10*/  IMAD.U32 R190, R14, 0x40, R9.reuse ;  /* 0x000000400ebe7824 */ /* 0x100fe200078e0009 */
[----:B------:R-:W-:-:S02]  /*0d20*/  LOP3.LUT R9, R4, 0x8, R9, 0xf8, !PT ;  /* 0x0000000804097812 */ /* 0x000fc400078ef809 */
[----:B------:R-:W-:Y:S01]  /*0d30*/  SHF.R.U32.HI R4, RZ, 0x3, R4 ;  /* 0x00000003ff047819 */ /* 0x000fe20000011604 */
[----:B------:R-:W-:Y:S01]  /*0d40*/  IMAD R8, R189, 0x400, R8 ;  /* 0x00000400bd087824 */ /* 0x000fe200078e0208 */
[----:B------:R-:W-:Y:S02]  /*0d50*/  R2P PR, R10, 0x6 ;  /* 0x000000060a007804 */ /* 0x000fe40000000000 */
[----:B------:R-:W-:Y:S02]  /*0d60*/  LOP3.LUT R9, R9, R4, RZ, 0x3c, !PT ;  /* 0x0000000409097212 */ /* 0x000fe400078e3cff */
[----:B------:R-:W-:Y:S02]  /*0d70*/  LEA.HI R3, R3, R188, RZ, 0x1 ;  /* 0x000000bc03037211 */ /* 0x000fe400078f08ff */
[----:B------:R-:W-:Y:S02]  /*0d80*/  IADD3 R8, R8, R9, RZ ;  /* 0x0000000908087210 */ /* 0x000fe40007ffe0ff */
[----:B------:R-:W-:-:S02]  /*0d90*/  LEA.HI R7, R7, R6, RZ, 0x3 ;  /* 0x0000000607077211 */ /* 0x000fc400078f18ff */
[----:B------:R-:W-:Y:S02]  /*0da0*/  LEA R18, R8, UR48, 0x1 ;  /* 0x0000003008127c11 */ /* 0x000fe4000f8e08ff */
[----:B------:R-:W-:Y:S02]  /*0db0*/  LEA.HI R0, R0, R191, RZ, 0x3 ;  /* 0x000000bf00007211 */ /* 0x000fe400078f18ff */
[----:B------:R-:W-:Y:S01]  /*0dc0*/  LOP3.LUT R3, R3, 0xfffffe, RZ, 0xc0, !PT ;  /* 0x00fffffe03037812 */ /* 0x000fe200078ec0ff */
[----:B------:R-:W-:Y:S01]  /*0dd0*/  VIADD R23, R18, 0x26800 ;  /* 0x0002680012177836 */ /* 0x000fe20000000000 */
[----:B------:R-:W-:Y:S02]  /*0de0*/  LOP3.LUT R7, R7, 0xfffffff8, RZ, 0xc0, !PT ;  /* 0xfffffff807077812 */ /* 0x000fe400078ec0ff */
[----:B------:R-:W-:Y:S01]  /*0df0*/  LEA.HI R5, R5, R2, RZ, 0x5 ;  /* 0x0000000205057211 */ /* 0x000fe200078f28ff */
[----:B------:R-:W-:Y:S01]  /*0e00*/  IMAD.IADD R3, R188, 0x1, -R3 ;  /* 0x00000001bc037824 */ /* 0x000fe200078e0a03 */
[----:B------:R-:W-:-:S02]  /*0e10*/  LOP3.LUT R4, R0, 0x1ffffff8, RZ, 0xc0, !PT ;  /* 0x1ffffff800047812 */ /* 0x000fc400078ec0ff */
[----:B------:R-:W-:Y:S01]  /*0e20*/  IADD3 R19, R18, 0x26840, RZ ;  /* 0x0002684012137810 */ /* 0x000fe20007ffe0ff */
[----:B------:R-:W-:Y:S01]  /*0e30*/  @P2 VIADD R19, R23, 0xffffffc0 ;  /* 0xffffffc017132836 */ /* 0x000fe20000000000 */
[----:B------:R-:W-:Y:S02]  /*0e40*/  SEL R22, R22, 0xffffffe0, !P1 ;  /* 0xffffffe016167807 */ /* 0x000fe40004800000 */
[----:B------:R-:W-:Y:S02]  /*0e50*/  IADD3 R7, R6, -R7, RZ ;  /* 0x8000000706077210 */ /* 0x000fe40007ffe0ff */
[----:B------:R-:W-:Y:S02]  /*0e60*/  SHF.R.S32.HI R2, RZ, 0x5, R5 ;  /* 0x00000005ff027819 */ /* 0x000fe40000011405 */
[----:B------:R-:W-:Y:S02]  /*0e70*/  IADD3 R4, R191, -R4, RZ ;  /* 0x80000004bf047210 */ /* 0x000fe40007ffe0ff */
[----:B------:R-:W-:Y:S01]  /*0e80*/  IADD3 R23, R23, R22, RZ ;  /* 0x0000001617177210 */ /* 0x000fe20007ffe0ff */
[----:B------:R-:W-:Y:S01]  /*0e90*/  IMAD.IADD R22, R22, 0x1, R19 ;  /* 0x0000000116167824 */ /* 0x000fe200078e0213 */
[----:B------:R-:W-:-:S02]  /*0ea0*/  LEA R2, R2, R7, 0x4 ;  /* 0x0000000702027211 */ /* 0x000fc400078e20ff */
[----:B------:R-:W-:Y:S02]  /*0eb0*/  SHF.R.S32.HI R186, RZ, 0x3, R0 ;  /* 0x00000003ffba7819 */ /* 0x000fe40000011400 */
[----:B------:R-:W-:Y:S02]  /*0ec0*/  SHF.L.U32 R184, R4, 0x3, RZ ;  /* 0x0000000304b87819 */ /* 0x000fe400000006ff */
[----:B------:R-:W-:-:S07]  /*0ed0*/  SHF.L.U32 R17, R3, 0x8, RZ ;  /* 0x0000000803117819 */ /* 0x000fce00000006ff */
.L_x_5841:
        /* <DEDUP_REMOVED lines=20> */
.L_x_5789:
[----:B------:R-:W-:Y:S01]  /*1020*/  ULDC UR6, c[0x0][0xdc4] ;  /* 0x0003710000067ab9 */ /* 0x000fe20000000800 */
[----:B------:R-:W-:Y:S01]  /*1030*/  UMOV UR40, UR7 ;  /* 0x0000000700287c82 */ /* 0x000fe20008000000 */
[----:B------:R-:W-:-:S11]  /*1040*/  UISETP.NE.AND UP0, UPT, UR6, 0x1, UPT ;  /* 0x000000010600788c */ /* 0x000fd6000bf05270 */
[----:B------:R-:W-:Y:S02]  /*1050*/  @UP0 ULDC.64 UR10, c[0x0][0xdc8] ;  /* 0x00037200000a0ab9 */ /* 0x000fe40000000a00 */
[----:B------:R-:W-:-:S04]  /*1060*/  UIMAD.WIDE.U32 UR4, UR7, UR10, URZ ;  /* 0x0000000a070472a5 */ /* 0x000fc8000f8e003f */
[----:B------:R-:W-:-:S04]  /*1070*/  @UP0 USHF.R.U32.HI UR40, URZ, UR11, UR5 ;  /* 0x0000000b3f280299 */ /* 0x000fc80008011605 */
[----:B------:R-:W-:-:S12]  /*1080*/  UIMAD UR4, UR40, UR6, URZ ;  /* 0x00000006280472a4 */ /* 0x000fd8000f8e023f */
.L_x_5790:
[----:B------:R-:W-:Y:S01]  /*1090*/  ULOP3.LUT UR5, URZ, UR40, URZ, 0x33, !UPT ;  /* 0x000000283f057292 */ /* 0x000fe2000f8e333f */
[----:B------:R-:W-:Y:S01]  /*10a0*/  CS2R R154, SRZ ;  /* 0x00000000009a7805 */ /* 0x000fe2000001ff00 */
        /* <DEDUP_REMOVED lines=10> */
[----:B------:R-:W-:Y:S01]  /*1150*/  UIADD3 UR4, UR7, -UR4, URZ ;  /* 0x8000000407047290 */ /* 0x000fe2000fffe03f */
[----:B------:R-:W-:Y:S01]  /*1160*/  CS2R R144, SRZ ;  /* 0x0000000000907805 */ /* 0x000fe2000001ff00 */
[----:B------:R-:W-:Y:S01]  /*1170*/  ULDC UR43, c[0x0][0xdb8] ;  /* 0x00036e00002b7ab9 */ /* 0x000fe20000000800 */
[----:B------:R-:W-:Y:S01]  /*1180*/  ULDC UR49, c[0x0][0x404] ;  /* 0x0001010000317ab9 */ /* 0x000fe20000000800 */
[----:B------:R-:W-:Y:S01]  /*1190*/  ULDC UR7, c[0x0][0x288] ;  /* 0x0000a20000077ab9 */ /* 0x000fe20000000800 */
[----:B------:R-:W-:Y:S01]  /*11a0*/  UISETP.NE.AND UP1, UPT, UR43, 0x1, UPT ;  /* 0x000000012b00788c */ /* 0x000fe2000bf25270 */
        /* <DEDUP_REMOVED lines=13> */
[----:B------:R-:W-:Y:S01]  /*1280*/  UISETP.NE.AND UP2, UPT, UR46, 0x1, UPT ;  /* 0x000000012e00788c */ /* 0x000fe2000bf45270 */
[----:B------:R-:W-:Y:S01]  /*1290*/  CS2R R130, SRZ ;  /* 0x0000000000827805 */ /* 0x000fe2000001ff00 */
[----:B------:R-:W-:Y:S01]  /*12a0*/  USHF.R.S32.HI UR7, URZ, 0x1f, UR6 ;  /* 0x0000001f3f077899 */ /* 0x000fe20008011406 */
[----:B------:R-:W-:Y:S01]  /*12b0*/  CS2R R128, SRZ ;  /* 0x0000000000807805 */ /* 0x000fe2000001ff00 */
[----:B------:R-:W-:Y:S01]  /*12c0*/  USHF.R.S32.HI UR9, URZ, 0x1f, UR8 ;  /* 0x0000001f3f097899 */ /* 0x000fe20008011408 */
[----:B------:R-:W-:Y:S01]  /*12d0*/  CS2R R126, SRZ ;  /* 0x00000000007e7805 */ /* 0x000fe2000001ff00 */
[----:B------:R-:W-:Y:S01]  /*12e0*/  @UP1 ULDC UR4, c[0x0][0xdbc] ;  /* 0x00036f0000041ab9 */ /* 0x000fe20000000800 */
[----:B------:R-:W-:Y:S01]  /*12f0*/  ULEA.HI UR7, UR7, UR6, URZ, 0x6 ;  /* 0x0000000607077291 */ /* 0x000fe2000f8f303f */
[----:B------:R-:W-:Y:S01]  /*1300*/  PLOP3.LUT P0, PT, PT, PT, UP2, 0x80, 0x0 ;  /* 0x000000000000781c */ /* 0x000fe20003f0f028 */
[----:B------:R-:W-:Y:S01]  /*1310*/  UIMAD.WIDE.U32 UR4, UR10, UR4, URZ ;  /* 0x000000040a0472a5 */ /* 0x000fe2000f8e003f */
[----:B------:R-:W-:Y:S01]  /*1320*/  CS2R R124, SRZ ;  /* 0x00000000007c7805 */ /* 0x000fe2000001ff00 */
[----:B------:R-:W-:Y:S01]  /*1330*/  ULEA.HI UR9, UR9, UR8, URZ, 0x6 ;  /* 0x0000000809097291 */ /* 0x000fe2000f8f303f */
[----:B------:R-:W-:Y:S01]  /*1340*/  CS2R R122, SRZ ;  /* 0x00000000007a7805 */ /* 0x000fe2000001ff00 */
[----:B------:R-:W-:Y:S01]  /*1350*/  @UP1 ULDC UR11, c[0x0][0xdc0] ;  /* 0x00037000000b1ab9 */ /* 0x000fe20000000800 */
[----:B------:R-:W-:Y:S01]  /*1360*/  UMOV UR44, UR10 ;  /* 0x0000000a002c7c82 */ /* 0x000fe20008000000 */
[----:B------:R-:W-:Y:S01]  /*1370*/  @UP1 USHF.R.U32.HI UR44, URZ, UR11, UR5 ;  /* 0x0000000b3f2c1299 */ /* 0x000fe20008011605 */
[----:B------:R-:W-:Y:S01]  /*1380*/  CS2R R120, SRZ ;  /* 0x0000000000787805 */ /* 0x000fe2000001ff00 */
[----:B------:R-:W-:Y:S01]  /*1390*/  USHF.R.S32.HI UR7, URZ, 0x6, UR7 ;  /* 0x000000063f077899 */ /* 0x000fe20008011407 */
[----:B------:R-:W-:Y:S01]  /*13a0*/  CS2R R118, SRZ ;  /* 0x0000000000767805 */ /* 0x000fe2000001ff00 */
[----:B------:R-:W-:Y:S01]  /*13b0*/  USHF.R.S32.HI UR9, URZ, 0x6, UR9 ;  /* 0x000000063f097899 */ /* 0x000fe20008011409 */
[----:B------:R-:W-:Y:S01]  /*13c0*/  CS2R R116, SRZ ;  /* 0x0000000000747805 */ /* 0x000fe2000001ff00 */
[----:B------:R-:W-:Y:S01]  /*13d0*/  UIADD3 UR4, -UR44, URZ, URZ ;  /* 0x0000003f2c047290 */ /* 0x000fe2000fffe13f */
[----:B------:R-:W-:Y:S01]  /*13e0*/  CS2R R170, SRZ ;  /* 0x0000000000aa7805 */ /* 0x000fe2000001ff00 */
[----:B------:R-:W-:Y:S01]  /*13f0*/  UISETP.LT.AND UP0, UPT, UR7, UR9, UPT ;  /* 0x000000090700728c */ /* 0x000fe2000bf01270 */
[----:B------:R-:W-:Y:S01]  /*1400*/  CS2R R112, SRZ ;  /* 0x0000000000707805 */ /* 0x000fe2000001ff00 */
[----:B------:R-:W-:Y:S01]  /*1410*/  UIMAD UR43, UR43, UR4, UR10 ;  /* 0x000000042b2b72a4 */ /* 0x000fe2000f8e020a */
[----:B------:R-:W-:Y:S01]  /*1420*/  CS2R R168, SRZ ;  /* 0x0000000000a87805 */ /* 0x000fe2000001ff00 */
[----:B------:R-:W-:Y:S01]  /*1430*/  USEL UR45, UR7, UR9, UP0 ;  /* 0x00000009072d7287 */ /* 0x000fe20008000000 */
        /* <DEDUP_REMOVED lines=42> */
[----:B------:R-:W-:Y:S06]  /*16e0*/  @!P0 BRA `(.L_x_5791) ;  /* 0x00000018005c8947 */ /* 0x000fec0003800000 */
[----:B------:R-:W-:Y:S01]  /*16f0*/  UISETP.GE.AND UP0, UPT, UR45, 0x1, UPT ;  /* 0x000000012d00788c */ /* 0x000fe2000bf06270 */
[----:B------:R-:W-:-:S05]  /*1700*/  PLOP3.LUT P0, PT, PT, PT, PT, 0x80, 0x0 ;  /* 0x000000000000781c */ /* 0x000fca0003f0f070 */
[----:B------:R-:W-:-:S13]  /*1710*/  PLOP3.LUT P1, PT, PT, PT, UP0, 0x80, 0x0 ;  /* 0x000000000000781c */ /* 0x000fda0003f2f008 */
[----:B------:R-:W-:Y:S05]  /*1720*/  @!P1 BRA `(.L_x_5792) ;  /* 0x0000007000cc9947 */ /* 0x000fea0003800000 */
        /* <DEDUP_REMOVED lines=14> */
.L_x_5793:
[----:B------:R-:W-:Y:S01]  /*1810*/  ULEA UR16, UR39, UR48, 0x3 ;  /* 0x0000003027107291 */ /* 0x000fe2000f8e183f */
[----:B------:R-:W-:-:S04]  /*1820*/  MOV R0, UR38 ;  /* 0x0000002600007c02 */ /* 0x000fc80008000f00 */
[----:B------:R-:W-:-:S04]  /*1830*/  SHF.L.U32 R0, R0, 0x1f, RZ ;  /* 0x0000001f00007819 */ /* 0x000fc800000006ff */
[----:B------:R-:W1:Y:S02]  /*1840*/  SYNCS.PHASECHK.TRANS64.TRYWAIT P0, [UR16+0x28c50], R0 ;  /* 0x028c5000ff0075a7 */ /* 0x000e640008000150 */
[----:B-1----:R-:W-:Y:S05]  /*1850*/  @!P0 BRA `(.L_x_5794) ;  /* 0x000000bc00708947 */ /* 0x002fea0003800000 */
.L_x_5900:
[----:B------:R-:W-:Y:S01]  /*1860*/  BAR.SYNC.DEFER_BLOCKING 0xe, 0x100 ;  /* 0x0384000000007b1d */ /* 0x000fe20000010000 */
[----:B------:R-:W-:Y:S01]  /*1870*/  UIADD3 UR4, UR48, 0x26800, URZ ;  /* 0x0002680030047890 */ /* 0x000fe2000fffe03f */
[----:B-1----:R-:W-:Y:S01]  /*1880*/  IMAD.U32 R0, RZ, RZ, UR16 ;  /* 0x00000010ff007e24 */ /* 0x002fe2000f8e00ff */
        /* <DEDUP_REMOVED lines=46> */
.L_x_5800:
[----:B------:R-:W-:Y:S01]  /*1b70*/  BAR.SYNC.DEFER_BLOCKING 0xe, 0x100 ;  /* 0x0384000000007b1d */ /* 0x000fe20000010000 */
[----:B-1----:R-:W-:Y:S01]  /*1b80*/  MOV R3, UR39 ;  /* 0x0000002700037c02 */ /* 0x002fe20008000f00 */
[----:B------:R-:W-:Y:S01]  /*1b90*/  UISETP.NE.AND UP1, UPT, UR47, 0x3, UPT ;  /* 0x000000032f00788c */ /* 0x000fe2000bf25270 */
[C---:B------:R-:W-:Y:S01]  /*1ba0*/  ISETP.GT.AND P1, PT, R0.reuse, RZ, PT ;  /* 0x000000ff0000720c */ /* 0x040fe20003f24270 */
[----:B------:R-:W-:Y:S01]  /*1bb0*/  UIADD3 UR39, UR39, 0x1, URZ ;  /* 0x0000000127277890 */ /* 0x000fe2000fffe03f */
[----:B------:R-:W-:Y:S01]  /*1bc0*/  IADD3 R0, R0, -0x1, RZ ;  /* 0xffffffff00007810 */ /* 0x000fe20007ffe0ff */
[----:B------:R-:W-:Y:S02]  /*1bd0*/  IMAD R3, R3, 0x40, R2 ;  /* 0x0000004003037824 */ /* 0x000fe400078e0202 */
[----:B------:R-:W-:Y:S01]  /*1be0*/  PLOP3.LUT P2, PT, PT, PT, UP1, 0x80, 0x0 ;  /* 0x000000000000781c */ /* 0x000fe20003f4f018 */
[----:B------:R-:W-:Y:S02]  /*1bf0*/  UISETP.NE.AND UP0, UPT, UR39, 0x2, UPT ;  /* 0x000000022700788c */ /* 0x000fe4000bf05270 */
[----:B------:R-:W-:-:S02]  /*1c00*/  LEA R3, R3, UR48, 0x2 ;  /* 0x0000003003037c11 */ /* 0x000fc4000f8e10ff */
        /* <DEDUP_REMOVED lines=135> */
.L_x_5796:
[----:B------:R-:W-:Y:S01]  /*2480*/  ULEA UR6, UR39, UR48, 0x3 ;  /* 0x0000003027067291 */ /* 0x000fe2000f8e183f */
[----:B------:R-:W-:-:S05]  /*2490*/  IMAD.U32 R3, RZ, RZ, UR38 ;  /* 0x00000026ff037e24 */ /* 0x000fca000f8e00ff */
[----:B------:R-:W-:-:S04]  /*24a0*/  SHF.L.U32 R3, R3, 0x1f, RZ ;  /* 0x0000001f03037819 */ /* 0x000fc800000006ff */
[----:B------:R1:W2:Y:S01]  /*24b0*/  SYNCS.PHASECHK.TRANS64.TRYWAIT P0, [UR6+0x28c50], R3 ;  /* 0x028c5003ff0075a7 */ /* 0x0002a20008000146 */
[----:B------:R-:W-:Y:S05]  /*24c0*/  @!P2 BRA `(.L_x_5797) ;  /* 0x000000000004a947 */ /* 0x000fea0003800000 */
[----:B------:R-:W-:Y:S01]  /*24d0*/  BPT.TRAP 0x1 ;  /* 0x000000040000795c */ /* 0x000fe20000300000 */
.L_x_5797:
[----:B--2---:R-:W-:Y:S05]  /*24e0*/  @P0 BRA `(.L_x_5798) ;  /* 0x0000000000080947 */ /* 0x004fea0003800000 */
[----:B------:R-:W2:Y:S02]  /*24f0*/  SYNCS.PHASECHK.TRANS64.TRYWAIT P0, [UR6+0x28c50], R3 ;  /* 0x028c5003ff0075a7 */ /* 0x000ea40008000146 */
[----:B--2---:R-:W-:Y:S05]  /*2500*/  @!P0 BRA `(.L_x_5799) ;  /* 0x000000b0005c8947 */ /* 0x004fea0003800000 */
.L_x_5798:
        /* <DEDUP_REMOVED lines=37> */
.L_x_5795:
[----:B------:R-:W-:Y:S01]  /*2760*/  BAR.SYNC.DEFER_BLOCKING 0xe, 0x100 ;  /* 0x0384000000007b1d */ /* 0x000fe20000010000 */
[----:B-1----:R-:W-:Y:S01]  /*2770*/  MOV R3, UR39 ;  /* 0x0000002700037c02 */ /* 0x002fe20008000f00 */
[----:B------:R-:W-:Y:S01]  /*2780*/  UIADD3 UR39, UR39, 0x1, URZ ;  /* 0x0000000127277890 */ /* 0x000fe2000fffe03f */
[----:B------:R-:W-:Y:S01]  /*2790*/  PLOP3.LUT P0, PT, PT, PT, PT, 0x8, 0x0 ;  /* 0x000000000000781c */ /* 0x000fe20003f0e170 */
[----:B------:R-:W-:Y:S01]  /*27a0*/  IMAD.MOV.U32 R155, RZ, RZ, RZ ;  /* 0x000000ffff9b7224 */ /* 0x000fe200078e00ff */
[----:B------:R-:W-:Y:S01]  /*27b0*/  MOV R156, RZ ;  /* 0x000000ff009c7202 */ /* 0x000fe20000000f00 */
[----:B------:R-:W-:Y:S01]  /*27c0*/  IMAD R0, R3, 0x40, R2 ;  /* 0x0000004003007824 */ /* 0x000fe200078e0202 */
[----:B------:R-:W-:-:S04]  /*27d0*/  UISETP.NE.AND UP0, UPT, UR39, 0x2, UPT ;  /* 0x000000022700788c */ /* 0x000fc8000bf05270 */
        /* <DEDUP_REMOVED lines=136> */
.L_x_5791:
[----:B------:R-:W-:Y:S01]  /*3060*/  UISETP.GE.AND UP0, UPT, UR45, 0x1, UPT ;  /* 0x000000012d00788c */ /* 0x000fe2000bf06270 */
[----:B------:R-:W-:-:S05]  /*3070*/  PLOP3.LUT P0, PT, PT, PT, PT, 0x80, 0x0 ;  /* 0x000000000000781c */ /* 0x000fca0003f0f070 */
[----:B------:R-:W-:-:S13]  /*3080*/  PLOP3.LUT P1, PT, PT, PT, UP0, 0x80, 0x0 ;  /* 0x000000000000781c */ /* 0x000fda0003f2f008 */
[----:B------:R-:W-:Y:S05]  /*3090*/  @!P1 BRA `(.L_x_5792) ;  /* 0x0000005800709947 */ /* 0x000fea0003800000 */
        /* <DEDUP_REMOVED lines=18> */
[----:B------:R1:W2:Y:S01]  /*31c0*/  LDC.64 R14, c[0x4][R0] ;  /* 0x01000000000e7b82 */ /* 0x0002a20000000a00 */
[----:B------:R-:W-:Y:S01]  /*31d0*/  IMAD.U32 R5, RZ, RZ, UR5 ;  /* 0x00000005ff057e24 */ /* 0x000fe2000f8e00ff */
[----:B------:R-:W-:Y:S01]  /*31e0*/  ULDC.64 UR4, c[0x4][0x110] ;  /* 0x0100440000047ab9 */ /* 0x000fe20000000a00 */
[----:B------:R-:W-:Y:S01]  /*31f0*/  MOV R10, UR6 ;  /* 0x00000006000a7c02 */ /* 0x000fe20008000f00 */
[----:B------:R-:W-:Y:S01]  /*3200*/  IMAD.U32 R7, RZ, RZ, UR5 ;  /* 0x00000005ff077e24 */ /* 0x000fe2000f8e00ff */
[----:B------:R-:W-:Y:S01]  /*3210*/  MOV R6, UR4 ;  /* 0x0000000400067c02 */ /* 0x000fe20008000f00 */
[----:B------:R-:W-:Y:S01]  /*3220*/  IMAD.U32 R11, RZ, RZ, UR7 ;  /* 0x00000007ff0b7e24 */ /* 0x000fe2000f8e00ff */
[----:B------:R-:W-:Y:S01]  /*3230*/  MOV R8, 0x70 ;  /* 0x0000007000087802 */ /* 0x000fe20000000f00 */
[----:B------:R-:W-:Y:S01]  /*3240*/  IMAD.MOV.U32 R12, RZ, RZ, 0x1 ;  /* 0x00000001ff0c7424 */ /* 0x000fe200078e00ff */
[----:B-1----:R-:W-:-:S07]  /*3250*/  MOV R13, RZ ;  /* 0x000000ff000d7202 */ /* 0x002fce0000000f00 */
[----:B------:R-:W-:-:S07]  /*3260*/  LEPC R20, `(.L_x_5801) ;  /* 0x000000001014794e */ /* 0x000fce0000000000 */
[----:B--2---:R-:W-:Y:S05]  /*3270*/  CALL.ABS.NOINC R14 ;  /* 0x000000000e007343 */ /* 0x004fea0003c00000 */
.L_x_5801:
        /* <DEDUP_REMOVED lines=9> */
.L_x_5901:
[----:B------:R-:W-:Y:S05]  /*3310*/  @!P0 BRA `(.L_x_5803) ;  /* 0x0000000000048947 */ /* 0x000fea0003800000 */
[----:B------:R-:W-:Y:S01]  /*3320*/  BPT.TRAP 0x1 ;  /* 0x000000040000795c */ /* 0x000fe20000300000 */
.L_x_5803:
[----:B------:R-:W-:Y:S01]  /*3330*/  IMAD.U32 R7, RZ, RZ, UR39 ;  /* 0x00000027ff077e24 */ /* 0x000fe2000f8e00ff */
[----:B------:R-:W-:-:S04]  /*3340*/  MOV R8, UR38 ;  /* 0x0000002600087c02 */ /* 0x000fc80008000f00 */
[----:B------:R-:W-:Y:S02]  /*3350*/  LEA R7, R7, UR48, 0x3 ;  /* 0x0000003007077c11 */ /* 0x000fe4000f8e18ff */
[----:B------:R-:W-:-:S04]  /*3360*/  SHF.L.U32 R8, R8, 0x1f, RZ ;  /* 0x0000001f08087819 */ /* 0x000fc800000006ff */
[----:B------:R2:W3:Y:S01]  /*3370*/  SYNCS.PHASECHK.TRANS64.TRYWAIT P1, [R7+URZ+0x28c30], R8 ;  /* 0x028c3008070075a7 */ /* 0x0004e2000802017f */
[----:B------:R-:W-:Y:S05]  /*3380*/  @!P0 BRA `(.L_x_5804) ;  /* 0x0000000000048947 */ /* 0x000fea0003800000 */
[----:B------:R-:W-:Y:S01]  /*3390*/  BPT.TRAP 0x1 ;  /* 0x000000040000795c */ /* 0x000fe20000300000 */
.L_x_5804:
[----:B---3--:R-:W-:Y:S05]  /*33a0*/  @P1 BRA `(.L_x_5805) ;  /* 0x0000000000081947 */ /* 0x008fea0003800000 */
[----:B------:R-:W3:Y:S02]  /*33b0*/  SYNCS.PHASECHK.TRANS64.TRYWAIT P1, [R7+URZ+0x28c30], R8 ;  /* 0x028c3008070075a7 */ /* 0x000ee4000802017f */
[----:B---3--:R-:W-:Y:S05]  /*33c0*/  @!P1 BRA `(.L_x_5806) ;  /* 0x000000a000dc9947 */ /* 0x008fea0003800000 */
.L_x_5805:
[----:B-1----:R-:W1:Y:S01]  /*33d0*/  S2R R0, SR_TID.X ;  /* 0x0000000000007919 */ /* 0x002e620000002100 */
[----:B------:R-:W-:-:S04]  /*33e0*/  UIADD3 UR4, UR48, 0x22400, URZ ;  /* 0x0002240030047890 */ /* 0x000fc8000fffe03f */
[----:B------:R-:W-:-:S04]  /*33f0*/  USHF.R.U32.HI UR4, URZ, 0x4, UR4 ;  /* 0x000000043f047899 */ /* 0x000fc80008011604 */
[----:B------:R-:W-:Y:S01]  /*3400*/  ULOP3.LUT UR4, UR4, 0x3fff, URZ, 0xc0, !UPT ;  /* 0x00003fff04047892 */ /* 0x000fe2000f8ec03f */
[----:B-1----:R-:W-:-:S05]  /*3410*/  LOP3.LUT R3, R0, 0x7f, RZ, 0xc0, !PT ;  /* 0x0000007f00037812 */ /* 0x002fca00078ec0ff */
[----:B------:R-:W-:Y:S01]  /*3420*/  IMAD.U32 R0, RZ, RZ, UR4 ;  /* 0x00000004ff007e24 */ /* 0x000fe2000f8e00ff */
[----:B------:R-:W-:Y:S05]  /*3430*/  WARPSYNC.ALL ;  /* 0x0000000000007948 */ /* 0x000fea0003800000 */
[----:B------:R-:W-:Y:S02]  /*3440*/  ISETP.NE.AND P1, PT, R3, RZ, PT ;  /* 0x000000ff0300720c */ /* 0x000fe40003f25270 */
[----:B------:R-:W-:-:S04]  /*3450*/  LOP3.LUT R0, R0, 0x10000, RZ, 0xfc, !PT ;  /* 0x0001000000007812 */ /* 0x000fc800078efcff */
[----:B------:R-:W-:Y:S01]  /*3460*/  R2UR UR18, R0 ;  /* 0x00000000001272ca */ /* 0x000fe200000e0000 */
[----:B------:R-:W-:Y:S01]  /*3470*/  UIADD3 UR4, UR48, 0x20400, URZ ;  /* 0x0002040030047890 */ /* 0x000fe2000fffe03f */
[----:B------:R-:W-:Y:S01]  /*3480*/  WARPGROUP.ARRIVE ;  /* 0x00000000000079c5 */ /* 0x000fe20000000000 */
[----:B------:R-:W-:Y:S01]  /*3490*/  UMOV UR19, 0x40000040 ;  /* 0x4000004000137882 */ /* 0x000fe20000000000 */
[----:B------:R-:W-:Y:S01]  /*34a0*/  UMOV UR17, 0x40000040 ;  /* 0x4000004000117882 */ /* 0x000fe20000000000 */
[----:B------:R-:W-:Y:S01]  /*34b0*/  USHF.R.U32.HI UR4, URZ, 0x4, UR4 ;  /* 0x000000043f047899 */ /* 0x000fe20008011604 */
[----:B------:R-:W-:Y:S01]  /*34c0*/  VIADD R5, R2, UR42 ;  /* 0x0000002a02057c36 */ /* 0x000fe20008000000 */
[----:B------:R-:W-:Y:S01]  /*34d0*/  UMOV UR7, 0x40000040 ;  /* 0x4000004000077882 */ /* 0x000fe20000000000 */
[----:B------:R-:W-:Y:S01]  /*34e0*/  UMOV UR5, 0x40000040 ;  /* 0x4000004000057882 */ /* 0x000fe20000000000 */
        /* <DEDUP_REMOVED lines=16> */
[----:B------:R-:W-:Y:S01]  /*35f0*/  HGMMA.64x64x16.F32.BF16 R24, gdesc[UR4], R24, gsb0 ;  /* 0x00e00000041879f0 */ /* 0x000fe20008001818 */
[----:B------:R-:W-:Y:S02]  /*3600*/  UMOV UR6, 0xffffffc0 ;  /* 0xffffffc000067882 */ /* 0x000fe40000000000 */
[----:B------:R-:W-:-:S04]  /*3610*/  UIMAD UR6, UR45, UR6, 0x40 ;  /* 0x000000402d0674a4 */ /* 0x000fc8000f8e0206 */
[----:B------:R-:W-:Y:S01]  /*3620*/  UIADD3 UR7, UR6, 0x1, URZ ;  /* 0x0000000106077890 */ /* 0x000fe2000fffe03f */
[----:B------:R-:W-:Y:S02]  /*3630*/  WARPGROUP.DEPBAR.LE gsb0, 0x0 ;  /* 0x00008000000079c5 */ /* 0x000fe40000010000 */
[----:B------:R-:W-:-:S06]  /*3640*/  WARPGROUP.ARRIVE ;  /* 0x00000000000079c5 */ /* 0x000fcc0000000000 */
[----:B------:R-:W-:Y:S01]  /*3650*/  HGMMA.64x64x16.F32.BF16 R24, gdesc[UR8], R24, gsb0 ;  /* 0x00e00000081879f0 */ /* 0x000fe20008001818 */
[----:B------:R-:W-:Y:S02]  /*3660*/  ULDC UR10, c[0x0][0x988] ;  /* 0x00026200000a7ab9 */ /* 0x000fe40000000800 */
[----:B------:R-:W-:Y:S02]  /*3670*/  WARPGROUP.DEPBAR.LE gsb0, 0x0 ;  /* 0x00008000000079c5 */ /* 0x000fe40000010000 */
[----:B------:R-:W-:-:S06]  /*3680*/  WARPGROUP.ARRIVE ;  /* 0x00000000000079c5 */ /* 0x000fcc0000000000 */
[----:B------:R-:W-:Y:S01]  /*3690*/  HGMMA.64x64x16.F32.BF16 R24, gdesc[UR12], R24, gsb0 ;  /* 0x00e000000c1879f0 */ /* 0x000fe20008001818 */
[----:B------:R-:W-:Y:S01]  /*36a0*/  ULDC UR14, c[0x0][0x2e0] ;  /* 0x0000b800000e7ab9 */ /* 0x000fe20000000800 */
[----:B------:R-:W-:Y:S01]  /*36b0*/  ULDC UR15, c[0x0][0x288] ;  /* 0x0000a200000f7ab9 */ /* 0x000fe20000000800 */
[----:B------:R-:W-:Y:S01]  /*36c0*/  UIMAD UR7, UR49, UR14, UR7 ;  /* 0x0000000e310772a4 */ /* 0x000fe2000f8e0207 */
[----:B------:R-:W-:Y:S01]  /*36d0*/  MOV R3, UR15 ;  /* 0x0000000f00037c02 */ /* 0x000fe20008000f00 */
[----:B------:R-:W-:-:S04]  /*36e0*/  UIMAD UR6, UR49, UR14, UR6 ;  /* 0x0000000e310672a4 */ /* 0x000fc8000f8e0206 */
[----:B------:R-:W-:Y:S02]  /*36f0*/  IADD3 R4, -R3, UR7, -R16 ;  /* 0x0000000703047c10 */ /* 0x000fe4000fffe910 */
[----:B------:R-:W-:Y:S02]  /*3700*/  IADD3 R3, -R16, UR6, RZ ;  /* 0x0000000610037c10 */ /* 0x000fe4000fffe1ff */
[----:B------:R-:W-:-:S04]  /*3710*/  IADD3 R6, R4, 0x8, R5 ;  /* 0x0000000804067810 */ /* 0x000fc80007ffe005 */
[----:B------:R-:W-:Y:S02]  /*3720*/  VIMNMX R6, R3, R6, PT ;  /* 0x0000000603067248 */ /* 0x000fe40003fe0100 */
[----:B------:R-:W-:Y:S02]  /*3730*/  VIADDMNMX R3, R5, R4, R3, PT ;  /* 0x0000000405037246 */ /* 0x000fe40003800103 */
[C---:B------:R-:W-:Y:S02]  /*3740*/  ISETP.GT.AND P2, PT, R6.reuse, RZ, PT ;  /* 0x000000ff0600720c */ /* 0x040fe40003f44270 */
[C---:B------:R-:W-:Y:S02]  /*3750*/  ISETP.GT.AND P3, PT, R6.reuse, 0x1, PT ;  /* 0x000000010600780c */ /* 0x040fe40003f64270 */
[----:B------:R-:W-:Y:S01]  /*3760*/  ISETP.GT.AND P4, PT, R6, 0x8, PT ;  /* 0x000000080600780c */ /* 0x000fe20003f84270 */
[----:B------:R-:W-:Y:S02]  /*3770*/  WARPGROUP.DEPBAR.LE gsb0, 0x0 ;  /* 0x00008000000079c5 */ /* 0x000fe40000010000 */
[----:B------:R-:W-:-:S02]  /*3780*/  FSEL R26, R26, -INF , P2 ;  /* 0xff8000001a1a7808 */ /* 0x000fc40001000000 */
[----:B------:R-:W-:Y:S02]  /*3790*/  FSEL R27, R27, -INF , P3 ;  /* 0xff8000001b1b7808 */ /* 0x000fe40001800000 */
        /* <DEDUP_REMOVED lines=39> */
[----:B------:R-:W-:Y:S02]  /*3a10*/  FSEL R55, R55, -INF , P2 ;  /* 0xff80000037377808 */ /* 0x000fe40001000000 */
[----:B------:R-:W-:-:S02]  /*3a20*/  FMNMX.FTZ R6, R54, R9, !PT ;  /* 0x0000000936067209 */ /* 0x000fc40007810000 */
[----:B------:R-:W-:Y:S02]  /*3a30*/  ISETP.GT.AND P2, PT, R3, RZ, PT ;  /* 0x000000ff0300720c */ /* 0x000fe40003f44270 */
[----:B------:R-:W-:Y:S02]  /*3a40*/  FMNMX.FTZ R6, R55, R6, !PT ;  /* 0x0000000637067209 */ /* 0x000fe40007810000 */
[C---:B------:R-:W-:Y:S02]  /*3a50*/  ISETP.GT.AND P3, PT, R3.reuse, 0x1, PT ;  /* 0x000000010300780c */ /* 0x040fe40003f64270 */
[----:B------:R-:W-:Y:S01]  /*3a60*/  ISETP.GT.AND P4, PT, R3, 0x8, PT ;  /* 0x000000080300780c */ /* 0x000fe20003f84270 */
[----:B------:R-:W1:Y:S01]  /*3a70*/  SHFL.BFLY PT, R9, R6, 0x2, 0x1f ;  /* 0x0c401f0006097f89 */ /* 0x000e6200000e0000 */
[----:B------:R-:W-:Y:S02]  /*3a80*/  FSEL R24, R24, -INF , P2 ;  /* 0xff80000018187808 */ /* 0x000fe40001000000 */
[----:B------:R-:W-:-:S02]  /*3a90*/  FSEL R25, R25, -INF , P3 ;  /* 0xff80000019197808 */ /* 0x000fc40001800000 */
[C---:B------:R-:W-:Y:S02]  /*3aa0*/  ISETP.GT.AND P2, PT, R3.reuse, 0x9, PT ;  /* 0x000000090300780c */ /* 0x040fe40003f44270 */
        /* <DEDUP_REMOVED lines=14> */
[----:B-1----:R-:W-:Y:S02]  /*3b90*/  FMNMX.FTZ R9, R6, R9, !PT ;  /* 0x0000000906097209 */ /* 0x002fe40007810000 */
[----:B------:R-:W-:Y:S02]  /*3ba0*/  ISETP.GT.AND P3, PT, R3, 0x20, PT ;  /* 0x000000200300780c */ /* 0x000fe40003f64270 */
[----:B------:R-:W-:Y:S01]  /*3bb0*/  FSEL R37, R37, -INF , P2 ;  /* 0xff80000025257808 */ /* 0x000fe20001000000 */
[----:B------:R-:W1:Y:S01]  /*3bc0*/  SHFL.BFLY PT, R10, R9, 0x1, 0x1f ;  /* 0x0c201f00090a7f89 */ /* 0x000e6200000e0000 */
        /* <DEDUP_REMOVED lines=22> */
[----:B------:R-:W-:Y:S02]  /*3d30*/  FSEL R53, R53, -INF , P3 ;  /* 0xff80000035357808 */ /* 0x000fe40001800000 */
[----:B------:R-:W-:Y:S02]  /*3d40*/  FMNMX.FTZ R6, R52, R3, !PT ;  /* 0x0000000334067209 */ /* 0x000fe40007810000 */
[----:B-1----:R-:W-:-:S02]  /*3d50*/  FMNMX.FTZ R4, R9, R10, !PT ;  /* 0x0000000a09047209 */ /* 0x002fc40007810000 */
[----:B------:R-:W-:Y:S02]  /*3d60*/  FMNMX.FTZ R6, R53, R6, !PT ;  /* 0x0000000635067209 */ /* 0x000fe40007810000 */
[C---:B------:R-:W-:Y:S01]  /*3d70*/  FSETP.NEU.FTZ.AND P5, PT, R4.reuse, -INF , PT ;  /* 0xff8000000400780b */ /* 0x040fe20003fbd000 */
[----:B------:R-:W-:Y:S02]  /*3d80*/  FMUL.FTZ R9, R4, UR10 ;  /* 0x0000000a04097c20 */ /* 0x000fe40008410000 */
[----:B------:R-:W1:Y:S03]  /*3d90*/  SHFL.BFLY PT, R3, R6, 0x2, 0x1f ;  /* 0x0c401f0006037f89 */ /* 0x000e6600000e0000 */
        /* <DEDUP_REMOVED lines=15> */
[----:B------:R-:W4:Y:S01]  /*3e90*/  MUFU.EX2 R27, R27 ;  /* 0x0000001b001b7308 */ /* 0x000f220000000800 */
[--C-:B------:R-:W-:Y:S01]  /*3ea0*/  FFMA.FTZ R51, R51, UR10, -R9.reuse ;  /* 0x0000000a33337c23 */ /* 0x100fe20008010809 */
[----:B-1----:R-:W-:Y:S01]  /*3eb0*/  FMNMX.FTZ R5, R6, R3, !PT ;  /* 0x0000000306057209 */ /* 0x002fe20007810000 */
[--C-:B------:R-:W-:Y:S01]  /*3ec0*/  FFMA.FTZ R54, R54, UR10, -R9.reuse ;  /* 0x0000000a36367c23 */ /* 0x100fe20008010809 */
[----:B------:R-:W-:-:S03]  /*3ed0*/  FFMA.FTZ R9, R55, UR10, -R9 ;  /* 0x0000000a37097c23 */ /* 0x000fc60008010809 */
[----:B------:R-:W1:Y:S01]  /*3ee0*/  SHFL.BFLY PT, R6, R5, 0x1, 0x1f ;  /* 0x0c201f0005067f89 */ /* 0x000e6200000e0000 */
[----:B------:R-:W-:Y:S08]  /*3ef0*/  MUFU.EX2 R30, R30 ;  /* 0x0000001e001e7308 */ /* 0x000ff00000000800 */
[----:B------:R-:W5:Y:S01]  /*3f00*/  MUFU.EX2 R31, R31 ;  /* 0x0000001f001f7308 */ /* 0x000f620000000800 */
[----:B----4-:R-:W-:-:S07]  /*3f10*/  F2FP.BF16.F32.PACK_AB R153, R27, R26 ;  /* 0x0000001a1b99723e */ /* 0x010fce00000010ff */
[----:B------:R-:W4:Y:S01]  /*3f20*/  MUFU.EX2 R34, R34 ;  /* 0x0000002200227308 */ /* 0x000f220000000800 */
[----:B-1----:R-:W-:-:S07]  /*3f30*/  FMNMX.FTZ R3, R5, R6, !PT ;  /* 0x0000000605037209 */ /* 0x002fce0007810000 */
[----:B------:R-:W1:Y:S01]  /*3f40*/  MUFU.EX2 R35, R35 ;  /* 0x0000002300237308 */ /* 0x000e620000000800 */
[----:B-----5:R-:W-:Y:S02]  /*3f50*/  F2FP.BF16.F32.PACK_AB R155, R31, R30 ;  /* 0x0000001e1f9b723e */ /* 0x020fe400000010ff */
[C---:B------:R-:W-:Y:S01]  /*3f60*/  FSETP.NEU.FTZ.AND P2, PT, R3.reuse, -INF , PT ;  /* 0xff8000000300780b */ /* 0x040fe20003f5d000 */
[----:B------:R-:W-:-:S04]  /*3f70*/  FMUL.FTZ R5, R3, UR10 ;  /* 0x0000000a03057c20 */ /* 0x000fc80008410000 */
[----:B------:R-:W-:Y:S01]  /*3f80*/  MUFU.EX2 R38, R38 ;  /* 0x0000002600267308 */ /* 0x000fe20000000800 */
[----:B------:R-:W-:Y:S01]  /*3f90*/  FSEL R6, R5, RZ, P2 ;  /* 0x000000ff05067208 */ /* 0x000fe20001000000 */
[----:B------:R-:W-:-:S04]  /*3fa0*/  FADD.FTZ R5, R26, R27 ;  /* 0x0000001b1a057221 */ /* 0x000fc80000010000 */
        /* <DEDUP_REMOVED lines=8> */
[----:B------:R-:W-:Y:S01]  /*4030*/  FADD.FTZ R10, R30, R5 ;  /* 0x000000051e0a7221 */ /* 0x000fe20000010000 */
[----:B------:R-:W-:Y:S01]  /*4040*/  @!P1 IADD3 R5, R7, 0x28c40, RZ ;  /* 0x00028c4007059810 */ /* 0x000fe20007ffe0ff */
[--C-:B------:R-:W-:Y:S01]  /*4050*/  FFMA.FTZ R37, R37, UR10, -R6.reuse ;  /* 0x0000000a25257c23 */ /* 0x100fe20008010806 */
[----:B------:R-:W-:Y:S01]  /*4060*/  FFMA.FTZ R40, R40, UR10, -R6 ;  /* 0x0000000a28287c23 */ /* 0x000fe20008010806 */
[----:B------:R-:W-:Y:S01]  /*4070*/  FADD.FTZ R13, R31, R10 ;  /* 0x0000000a1f0d7221 */ /* 0x000fe20000010000 */
[----:B------:R-:W-:Y:S01]  /*4080*/  @!P1 PRMT R5, RZ, 0x654, R5 ;  /* 0x00000654ff059816 */ /* 0x000fe20000000005 */
[----:B------:R-:W5:Y:S01]  /*4090*/  MUFU.EX2 R25, R25 ;  /* 0x0000001900197308 */ /* 0x000f620000000800 */
[--C-:B------:R-:W-:Y:S01]  /*40a0*/  FFMA.FTZ R41, R41, UR10, -R6.reuse ;  /* 0x0000000a29297c23 */ /* 0x100fe20008010806 */
[----:B----4-:R-:W-:Y:S01]  /*40b0*/  FADD.FTZ R12, R34, R13 ;  /* 0x0000000d220c7221 */ /* 0x010fe20000010000 */
[----:B------:R4:W-:Y:S01]  /*40c0*/  @!P1 SYNCS.ARRIVE.TRANS64.RED.A1T0 RZ, [R5+URZ], RZ ;  /* 0x000000ff05ff99a7 */ /* 0x0009e2000810043f */
[--C-:B------:R-:W-:Y:S01]  /*40d0*/  FFMA.FTZ R44, R44, UR10, -R6.reuse ;  /* 0x0000000a2c2c7c23 */ /* 0x100fe20008010806 */
[--C-:B------:R-:W-:Y:S01]  /*40e0*/  FFMA.FTZ R45, R45, UR10, -R6.reuse ;  /* 0x0000000a2d2d7c23 */ /* 0x100fe20008010806 */
[--C-:B------:R-:W-:Y:S01]  /*40f0*/  FFMA.FTZ R48, R48, UR10, -R6.reuse ;  /* 0x0000000a30307c23 */ /* 0x100fe20008010806 */
[--C-:B------:R-:W-:Y:S01]  /*4100*/  FFMA.FTZ R49, R49, UR10, -R6.reuse ;  /* 0x0000000a31317c23 */ /* 0x100fe20008010806 */
[----:B------:R-:W2:Y:S01]  /*4110*/  MUFU.EX2 R28, R28 ;  /* 0x0000001c001c7308 */ /* 0x000ea20000000800 */
[--C-:B------:R-:W-:Y:S01]  /*4120*/  FFMA.FTZ R52, R52, UR10, -R6.reuse ;  /* 0x0000000a34347c23 */ /* 0x100fe20008010806 */
[----:B------:R-:W-:Y:S01]  /*4130*/  FFMA.FTZ R6, R53, UR10, -R6 ;  /* 0x0000000a35067c23 */ /* 0x000fe20008010806 */
[----:B-1----:R-:W-:-:S05]  /*4140*/  F2FP.BF16.F32.PACK_AB R157, R35, R34 ;  /* 0x00000022239d723e */ /* 0x002fca00000010ff */
[----:B------:R-:W4:Y:S01]  /*4150*/  MUFU.EX2 R29, R29 ;  /* 0x0000001d001d7308 */ /* 0x000f220000000800 */
[----:B-----5:R-:W-:Y:S01]  /*4160*/  FADD.FTZ R11, R24, R25 ;  /* 0x00000019180b7221 */ /* 0x020fe20000010000 */
[----:B------:R-:W-:-:S06]  /*4170*/  F2FP.BF16.F32.PACK_AB R152, R25, R24 ;  /* 0x000000181998723e */ /* 0x000fcc00000010ff */
[----:B------:R-:W1:Y:S01]  /*4180*/  MUFU.EX2 R32, R32 ;  /* 0x0000002000207308 */ /* 0x000e620000000800 */
[----:B--2---:R-:W-:Y:S01]  /*4190*/  FADD.FTZ R10, R28, R11 ;  /* 0x0000000b1c0a7221 */ /* 0x004fe20000010000 */
[----:B------:R-:W-:-:S04]  /*41a0*/  FADD.FTZ R11, R35, R12 ;  /* 0x0000000c230b7221 */ /* 0x000fc80000010000 */
[----:B------:R-:W-:Y:S02]  /*41b0*/  FADD.FTZ R12, R38, R11 ;  /* 0x0000000b260c7221 */ /* 0x000fe40000010000 */
[----:B------:R-:W2:Y:S01]  /*41c0*/  MUFU.EX2 R33, R33 ;  /* 0x0000002100217308 */ /* 0x000ea20000000800 */
[C---:B----4-:R-:W-:Y:S01]  /*41d0*/  FADD.FTZ R5, R29.reuse, R10 ;  /* 0x0000000a1d057221 */ /* 0x050fe20000010000 */
[----:B------:R-:W-:Y:S01]  /*41e0*/  F2FP.BF16.F32.PACK_AB R154, R29, R28 ;  /* 0x0000001c1d9a723e */ /* 0x000fe200000010ff */
[----:B------:R-:W-:Y:S06]  /*41f0*/  BAR.SYNC.DEFER_BLOCKING 0xf, 0x100 ;  /* 0x03c4000000007b1d */ /* 0x000fec0000010000 */
[----:B------:R-:W4:Y:S01]  /*4200*/  MUFU.EX2 R39, R39 ;  /* 0x0000002700277308 */ /* 0x000f220000000800 */
[----:B-1----:R-:W-:-:S07]  /*4210*/  FADD.FTZ R10, R32, R5 ;  /* 0x00000005200a7221 */ /* 0x002fce0000010000 */
[----:B------:R-:W1:Y:S01]  /*4220*/  MUFU.EX2 R36, R36 ;  /* 0x0000002400247308 */ /* 0x000e620000000800 */
[C---:B--2---:R-:W-:Y:S01]  /*4230*/  FADD.FTZ R5, R33.reuse, R10 ;  /* 0x0000000a21057221 */ /* 0x044fe20000010000 */
[----:B------:R-:W-:-:S06]  /*4240*/  F2FP.BF16.F32.PACK_AB R156, R33, R32 ;  /* 0x00000020219c723e */ /* 0x000fcc00000010ff */
[----:B------:R-:W2:Y:S01]  /*4250*/  MUFU.EX2 R42, R42 ;  /* 0x0000002a002a7308 */ /* 0x000ea20000000800 */
[C---:B----4-:R-:W-:Y:S01]  /*4260*/  FADD.FTZ R11, R39.reuse, R12 ;  /* 0x0000000c270b7221 */ /* 0x050fe20000010000 */
[----:B------:R-:W-:Y:S01]  /*4270*/  F2FP.BF16.F32.PACK_AB R159, R39, R38 ;  /* 0x00000026279f723e */ /* 0x000fe200000010ff */
[----:B------:R4:W-:Y:S05]  /*4280*/  STSM.16.M88.4 [R18+0x26800], R152 ;  /* 0x0268009812007844 */ /* 0x0009ea0000000200 */
[----:B------:R-:W5:Y:S01]  /*4290*/  MUFU.EX2 R37, R37 ;  /* 0x0000002500257308 */ /* 0x000f620000000800 */
[----:B-1----:R-:W-:-:S07]  /*42a0*/  FADD.FTZ R10, R36, R5 ;  /* 0x00000005240a7221 */ /* 0x002fce0000010000 */
[----:B------:R-:W1:Y:S01]  /*42b0*/  MUFU.EX2 R40, R40 ;  /* 0x0000002800287308 */ /* 0x000e620000000800 */
[----:B--2---:R-:W-:-:S07]  /*42c0*/  FADD.FTZ R12, R42, R11 ;  /* 0x0000000b2a0c7221 */ /* 0x004fce0000010000 */
[----:B------:R-:W2:Y:S01]  /*42d0*/  MUFU.EX2 R43, R43 ;  /* 0x0000002b002b7308 */ /* 0x000ea20000000800 */
[C---:B-----5:R-:W-:Y:S01]  /*42e0*/  FADD.FTZ R11, R37.reuse, R10 ;  /* 0x0000000a250b7221 */ /* 0x060fe20000010000 */
[----:B------:R-:W-:-:S05]  /*42f0*/  F2FP.BF16.F32.PACK_AB R158, R37, R36 ;  /* 0x00000024259e723e */ /* 0x000fca00000010ff */
[----:B------:R4:W-:Y:S01]  /*4300*/  STSM.16.M88.4 [R23], R156 ;  /* 0x0000009c17007844 */ /* 0x0009e20000000200 */
[----:B------:R-:W5:Y:S01]  /*4310*/  MUFU.EX2 R41, R41 ;  /* 0x0000002900297308 */ /* 0x000f620000000800 */
[----:B-1----:R-:W-:-:S07]  /*4320*/  FADD.FTZ R10, R40, R11 ;  /* 0x0000000b280a7221 */ /* 0x002fce0000010000 */
[----:B------:R-:W1:Y:S01]  /*4330*/  MUFU.EX2 R46, R46 ;  /* 0x0000002e002e7308 */ /* 0x000e620000000800 */
[C---:B--2---:R-:W-:Y:S01]  /*4340*/  FADD.FTZ R13, R43.reuse, R12 ;  /* 0x0000000c2b0d7221 */ /* 0x044fe20000010000 */
[----:B------:R-:W-:-:S06]  /*4350*/  F2FP.BF16.F32.PACK_AB R161, R43, R42 ;  /* 0x0000002a2ba1723e */ /* 0x000fcc00000010ff */
[----:B------:R-:W-:Y:S01]  /*4360*/  MUFU.EX2 R44, R44 ;  /* 0x0000002c002c7308 */ /* 0x000fe20000000800 */
[C---:B-----5:R-:W-:Y:S01]  /*4370*/  FADD.FTZ R11, R41.reuse, R10 ;  /* 0x0000000a290b7221 */ /* 0x060fe20000010000 */
[----:B------:R-:W-:-:S06]  /*4380*/  F2FP.BF16.F32.PACK_AB R160, R41, R40 ;  /* 0x0000002829a0723e */ /* 0x000fcc00000010ff */
[----:B------:R-:W2:Y:S01]  /*4390*/  MUFU.EX2 R47, R47 ;  /* 0x0000002f002f7308 */ /* 0x000ea20000000800 */
[----:B-1----:R-:W-:-:S07]  /*43a0*/  FADD.FTZ R10, R46, R13 ;  /* 0x0000000d2e0a7221 */ /* 0x002fce0000010000 */
[----:B------:R-:W1:Y:S08]  /*43b0*/  MUFU.EX2 R45, R45 ;  /* 0x0000002d002d7308 */ /* 0x000e700000000800 */
[----:B------:R-:W-:Y:S01]  /*43c0*/  MUFU.EX2 R50, R50 ;  /* 0x0000003200327308 */ /* 0x000fe20000000800 */
[C---:B--2---:R-:W-:Y:S01]  /*43d0*/  F2FP.BF16.F32.PACK_AB R163, R47.reuse, R46 ;  /* 0x0000002e2fa3723e */ /* 0x044fe200000010ff */
[----:B------:R-:W-:-:S06]  /*43e0*/  FADD.FTZ R47, R47, R10 ;  /* 0x0000000a2f2f7221 */ /* 0x000fcc0000010000 */
[----:B------:R-:W2:Y:S01]  /*43f0*/  MUFU.EX2 R51, R51 ;  /* 0x0000003300337308 */ /* 0x000ea20000000800 */
[----:B-1----:R-:W-:-:S05]  /*4400*/  F2FP.BF16.F32.PACK_AB R162, R45, R44 ;  /* 0x0000002c2da2723e */ /* 0x002fca00000010ff */
[----:B------:R4:W-:Y:S02]  /*4410*/  STSM.16.M88.4 [R19], R160 ;  /* 0x000000a013007844 */ /* 0x0009e40000000200 */
[----:B------:R-:W-:Y:S08]  /*4420*/  MUFU.EX2 R48, R48 ;  /* 0x0000003000307308 */ /* 0x000ff00000000800 */
[----:B------:R-:W1:Y:S01]  /*4430*/  MUFU.EX2 R49, R49 ;  /* 0x0000003100317308 */ /* 0x000e620000000800 */
[----:B--2---:R-:W-:Y:S01]  /*4440*/  F2FP.BF16.F32.PACK_AB R165, R51, R50 ;  /* 0x0000003233a5723e */ /* 0x004fe200000010ff */
[----:B------:R-:W-:-:S04]  /*4450*/  FADD.FTZ R50, R50, R47 ;  /* 0x0000002f32327221 */ /* 0x000fc80000010000 */
[----:B------:R-:W-:Y:S02]  /*4460*/  FADD.FTZ R51, R51, R50 ;  /* 0x0000003233337221 */ /* 0x000fe40000010000 */
[----:B------:R-:W-:Y:S08]  /*4470*/  MUFU.EX2 R54, R54 ;  /* 0x0000003600367308 */ /* 0x000ff00000000800 */
[----:B------:R-:W2:Y:S01]  /*4480*/  MUFU.EX2 R9, R9 ;  /* 0x0000000900097308 */ /* 0x000ea20000000800 */
[----:B-1----:R-:W-:-:S07]  /*4490*/  F2FP.BF16.F32.PACK_AB R164, R49, R48 ;  /* 0x0000003031a4723e */ /* 0x002fce00000010ff */
[----:B------:R-:W-:Y:S08]  /*44a0*/  MUFU.EX2 R52, R52 ;  /* 0x0000003400347308 */ /* 0x000ff00000000800 */
[----:B------:R1:W5:Y:S01]  /*44b0*/  MUFU.EX2 R5, R6 ;  /* 0x0000000600057308 */ /* 0x0003620000000800 */
[----:B--2---:R-:W-:Y:S01]  /*44c0*/  F2FP.BF16.F32.PACK_AB R167, R9, R54 ;  /* 0x0000003609a7723e */ /* 0x004fe200000010ff */
[----:B-1----:R-:W-:-:S04]  /*44d0*/  FADD.FTZ R6, R44, R11 ;  /* 0x0000000b2c067221 */ /* 0x002fc80000010000 */
[----:B------:R-:W-:Y:S01]  /*44e0*/  FADD.FTZ R45, R45, R6 ;  /* 0x000000062d2d7221 */ /* 0x000fe20000010000 */
[----:B------:R-:W-:-:S03]  /*44f0*/  FADD.FTZ R6, R54, R51 ;  /* 0x0000003336067221 */ /* 0x000fc60000010000 */
[----:B------:R-:W-:Y:S01]  /*4500*/  FADD.FTZ R48, R48, R45 ;  /* 0x0000002d30307221 */ /* 0x000fe20000010000 */
[----:B-----5:R-:W-:Y:S01]  /*4510*/  F2FP.BF16.F32.PACK_AB R166, R5, R52 ;  /* 0x0000003405a6723e */ /* 0x020fe200000010ff */
[----:B------:R-:W-:Y:S02]  /*4520*/  FADD.FTZ R6, R9, R6 ;  /* 0x0000000609067221 */ /* 0x000fe40000010000 */
[----:B------:R-:W-:Y:S02]  /*4530*/  FADD.FTZ R49, R49, R48 ;  /* 0x0000003031317221 */ /* 0x000fe40000010000 */
[----:B------:R4:W-:Y:S02]  /*4540*/  STSM.16.M88.4 [R22], R164 ;  /* 0x000000a416007844 */ /* 0x0009e40000000200 */
[----:B------:R-:W-:-:S04]  /*4550*/  FADD.FTZ R52, R52, R49 ;  /* 0x0000003134347221 */ /* 0x000fc80000010000 */
[----:B------:R-:W-:Y:S01]  /*4560*/  FADD.FTZ R5, R5, R52 ;  /* 0x0000003405057221 */ /* 0x000fe20000010000 */
[----:B------:R-:W-:Y:S06]  /*4570*/  @!P0 BRA `(.L_x_5807) ;  /* 0x0000000000048947 */ /* 0x000fec0003800000 */
[----:B------:R-:W-:Y:S01]  /*4580*/  BPT.TRAP 0x1 ;  /* 0x000000040000795c */ /* 0x000fe20000300000 */
.L_x_5807:
[----:B------:R1:W2:Y:S01]  /*4590*/  SYNCS.PHASECHK.TRANS64.TRYWAIT P2, [R7+URZ+0x28c50], R8 ;  /* 0x028c5008070075a7 */ /* 0x0002a2000804017f */
[----:B------:R-:W-:Y:S05]  /*45a0*/  @!P0 BRA `(.L_x_5808) ;  /* 0x0000000000048947 */ /* 0x000fea0003800000 */
[----:B------:R-:W-:Y:S01]  /*45b0*/  BPT.TRAP 0x1 ;  /* 0x000000040000795c */ /* 0x000fe20000300000 */
.L_x_5808:
[----:B--2---:R-:W-:Y:S05]  /*45c0*/  @P2 BRA `(.L_x_5809) ;  /* 0x0000000000082947 */ /* 0x004fea0003800000 */
[----:B------:R-:W2:Y:S02]  /*45d0*/  SYNCS.PHASECHK.TRANS64.TRYWAIT P2, [R7+URZ+0x28c50], R8 ;  /* 0x028c5008070075a7 */ /* 0x000ea4000804017f */
[----:B--2---:R-:W-:Y:S05]  /*45e0*/  @!P2 BRA `(.L_x_5810) ;  /* 0x000000900068a947 */ /* 0x004fea0003800000 */
.L_x_5809:
[----:B------:R-:W-:Y:S01]  /*45f0*/  ULEA UR11, UR39, UR41, 0xc ;  /* 0x00000029270b7291 */ /* 0x000fe2000f8e603f */
[----:B------:R-:W-:Y:S01]  /*4600*/  WARPGROUP.ARRIVE ;  /* 0x00000000000079c5 */ /* 0x000fe20000000000 */
[----:B------:R-:W-:Y:S01]  /*4610*/  UMOV UR7, 0x40000040 ;  /* 0x4000004000077882 */ /* 0x000fe20000000000 */
[----:B------:R-:W-:Y:S01]  /*4620*/  UIMAD UR49, UR49, UR14, -UR15 ;  /* 0x0000000e313172a4 */ /* 0x000fe2000f8e0a0f */
[----:B-123--:R-:W-:Y:S01]  /*4630*/  @!P1 VIADD R7, R7, 0x28c60 ;  /* 0x00028c6007079836 */ /* 0x00efe20000000000 */
[----:B------:R-:W-:Y:S02]  /*4640*/  UIADD3 UR23, UR45, -0x2, URZ ;  /* 0xfffffffe2d177890 */ /* 0x000fe4000fffe03f */
[----:B------:R-:W-:Y:S01]  /*4650*/  UMOV UR6, UR11 ;  /* 0x0000000b00067c82 */ /* 0x000fe20008000000 */
[----:B------:R-:W-:Y:S01]  /*4660*/  UIADD3 UR49, UR42, UR49, URZ ;  /* 0x000000312a317290 */ /* 0x000fe2000fffe03f */
        /* <DEDUP_REMOVED lines=20> */
[----:B------:R-:W-:-:S04]  /*47b0*/  USHF.R.S32.HI UR6, URZ, 0x1f, UR49 ;  /* 0x0000001f3f067899 */ /* 0x000fc80008011431 */
[----:B------:R-:W-:-:S04]  /*47c0*/  ULEA.HI UR6, UR6, UR49, URZ, 0x6 ;  /* 0x0000003106067291 */ /* 0x000fc8000f8f303f */
[----:B------:R-:W-:-:S04]  /*47d0*/  USHF.R.S32.HI UR6, URZ, 0x6, UR6 ;  /* 0x000000063f067899 */ /* 0x000fc80008011406 */
[----:B------:R-:W-:-:S04]  /*47e0*/  UISETP.LT.AND UP0, UPT, URZ, UR6, UPT ;  /* 0x000000063f00728c */ /* 0x000fc8000bf01270 */
[----:B------:R-:W-:-:S04]  /*47f0*/  USEL UR22, URZ, UR6, !UP0 ;  /* 0x000000063f167287 */ /* 0x000fc8000c000000 */
[----:B------:R-:W-:-:S06]  /*4800*/  UISETP.GE.AND UP0, UPT, UR23, UR22, UPT ;  /* 0x000000161700728c */ /* 0x000fcc000bf06270 */
[----:B------:R-:W-:Y:S01]  /*4810*/  PLOP3.LUT P2, PT, PT, PT, UP0, 0x80, 0x0 ;  /* 0x000000000000781c */ /* 0x000fe20003f4f008 */
        /* <DEDUP_REMOVED lines=11> */
[----:B------:R-:W-:Y:S01]  /*48d0*/  MOV R8, R4 ;  /* 0x0000000400087202 */ /* 0x000fe20000000f00 */
[----:B------:R-:W-:Y:S01]  /*48e0*/  IMAD.MOV.U32 R9, RZ, RZ, R3 ;  /* 0x000000ffff097224 */ /* 0x000fe200078e0003 */
[----:B------:R-:W-:Y:S01]  /*48f0*/  UMOV UR25, UR39 ;  /* 0x0000002700197c82 */ /* 0x000fe20008000000 */
[----:B------:R-:W-:Y:S01]  /*4900*/  ULDC UR26, c[0x0][0x2e0] ;  /* 0x0000b800001a7ab9 */ /* 0x000fe20000000800 */
[----:B------:R-:W-:Y:S01]  /*4910*/  ULDC UR27, c[0x0][0x288] ;  /* 0x0000a200001b7ab9 */ /* 0x000fe20000000800 */
[----:B------:R-:W-:Y:S01]  /*4920*/  ULDC UR28, c[0x0][0x404] ;  /* 0x00010100001c7ab9 */ /* 0x000fe20000000800 */
[----:B------:R-:W-:Y:S01]  /*4930*/  ULDC UR24, c[0x0][0x988] ;  /* 0x0002620000187ab9 */ /* 0x000fe20000000800 */
[----:B------:R-:W-:-:S05]  /*4940*/  ULDC.64 UR20, c[0x0][0x3f8] ;  /* 0x0000fe0000147ab9 */ /* 0x000fca0000000a00 */
.L_x_5820:
[----:B------:R-:W-:-:S04]  /*4950*/  UIADD3 UR39, UR25, 0x1, URZ ;  /* 0x0000000119277890 */ /* 0x000fc8000fffe03f */
[----:B------:R-:W-:-:S04]  /*4960*/  UISETP.NE.AND UP0, UPT, UR39, 0x2, UPT ;  /* 0x000000022700788c */ /* 0x000fc8000bf05270 */
[----:B------:R-:W-:Y:S02]  /*4970*/  USEL UR6, URZ, 0x1, UP0 ;  /* 0x000000013f067887 */ /* 0x000fe40008000000 */
[----:B------:R-:W-:Y:S02]  /*4980*/  USEL UR39, UR39, URZ, UP0 ;  /* 0x0000003f27277287 */ /* 0x000fe40008000000 */
[----:B------:R-:W-:Y:S01]  /*4990*/  ULOP3.LUT UR38, UR38, UR6, URZ, 0x3c, !UPT ;  /* 0x0000000626267292 */ /* 0x000fe2000f8e3c3f */
[----:B--23--:R-:W-:Y:S11]  /*49a0*/  @!P0 BRA `(.L_x_5812) ;  /* 0x0000000000048947 */ /* 0x00cff60003800000 */
[----:B------:R-:W-:Y:S01]  /*49b0*/  BPT.TRAP 0x1 ;  /* 0x000000040000795c */ /* 0x000fe20000300000 */
.L_x_5812:
[----:B------:R-:W-:Y:S01]  /*49c0*/  ULEA UR29, UR39, UR48, 0x3 ;  /* 0x00000030271d7291 */ /* 0x000fe2000f8e183f */
[----:B-1----:R-:W-:-:S04]  /*49d0*/  MOV R7, UR38 ;  /* 0x0000002600077c02 */ /* 0x002fc80008000f00 */
[----:B------:R-:W-:-:S04]  /*49e0*/  SHF.L.U32 R7, R7, 0x1f, RZ ;  /* 0x0000001f07077819 */ /* 0x000fc800000006ff */
[----:B------:R1:W2:Y:S01]  /*49f0*/  SYNCS.PHASECHK.TRANS64.TRYWAIT P2, [UR29+0x28c30], R7 ;  /* 0x028c3007ff0075a7 */ /* 0x0002a2000804015d */
[----:B------:R-:W-:Y:S05]  /*4a00*/  @!P0 BRA `(.L_x_5813) ;  /* 0x0000000000048947 */ /* 0x000fea0003800000 */
[----:B------:R-:W-:Y:S01]  /*4a10*/  BPT.TRAP 0x1 ;  /* 0x000000040000795c */ /* 0x000fe20000300000 */
.L_x_5813:
[----:B--2---:R-:W-:Y:S05]  /*4a20*/  @P2 BRA `(.L_x_5814) ;  /* 0x0000000000082947 */ /* 0x004fea0003800000 */
[----:B------:R-:W2:Y:S02]  /*4a30*/  SYNCS.PHASECHK.TRANS64.TRYWAIT P2, [UR29+0x28c30], R7 ;  /* 0x028c3007ff0075a7 */ /* 0x000ea4000804015d */
[----:B--2---:R-:W-:Y:S05]  /*4a40*/  @!P2 BRA `(.L_x_5815) ;  /* 0x0000008c0064a947 */ /* 0x004fea0003800000 */
.L_x_5814:
[----:B------:R-:W-:Y:S01]  /*4a50*/  R2UR UR18, R0 ;  /* 0x00000000001272ca */ /* 0x000fe200000e0000 */
[----:B----4-:R-:W-:Y:S01]  /*4a60*/  WARPGROUP.ARRIVE ;  /* 0x00000000000079c5 */ /* 0x010fe20000000000 */
[----:B------:R-:W-:Y:S01]  /*4a70*/  UMOV UR19, 0x40000040 ;  /* 0x4000004000137882 */ /* 0x000fe20000000000 */
[----:B------:R-:W-:Y:S01]  /*4a80*/  UMOV UR7, 0x40000040 ;  /* 0x4000004000077882 */ /* 0x000fe20000000000 */
[----:B------:R-:W-:Y:S01]  /*4a90*/  UMOV UR11, 0x40000040 ;  /* 0x40000040000b7882 */ /* 0x000fe20000000000 */
[----:B------:R-:W-:Y:S01]  /*4aa0*/  UMOV UR15, 0x40000040 ;  /* 0x40000040000f7882 */ /* 0x000fe20000000000 */
[----:B------:R-:W-:Y:S01]  /*4ab0*/  UISETP.NE.U32.AND UP0, UPT, UR20, URZ, UPT ;  /* 0x0000003f1400728c */ /* 0x000fe2000bf05070 */
[----:B------:R-:W-:-:S03]  /*4ac0*/  IMAD.U32 R3, RZ, RZ, UR27 ;  /* 0x0000001bff037e24 */ /* 0x000fc6000f8e00ff */
[----:B------:R-:W-:-:S03]  /*4ad0*/  UISETP.NE.AND.EX UP0, UPT, UR21, URZ, UPT, UP0 ;  /* 0x0000003f1500728c */ /* 0x000fc6000bf05300 */
[----:B------:R-:W-:-:S04]  /*4ae0*/  ULEA UR18, UR39, UR18, 0x9 ;  /* 0x0000001227127291 */ /* 0x000fc8000f8e483f */
[----:B------:R-:W-:Y:S02]  /*4af0*/  UIADD3 UR6, UR18, 0x2, URZ ;  /* 0x0000000212067890 */ /* 0x000fe4000fffe03f */
[----:B------:R-:W-:Y:S02]  /*4b00*/  UIADD3 UR10, UR18, 0x4, URZ ;  /* 0x00000004120a7890 */ /* 0x000fe4000fffe03f */
[----:B------:R-:W-:Y:S02]  /*4b10*/  UIADD3 UR14, UR18, 0x6, URZ ;  /* 0x00000006120e7890 */ /* 0x000fe4000fffe03f */
[----:B------:R-:W-:Y:S03]  /*4b20*/  HGMMA.64x64x16.F32.BF16 R152, gdesc[UR16], RZ, !UPT, gsb0 ;  /* 0x00e00000109879f0 */ /* 0x000fe6000c0018ff */
[----:B------:R-:W-:Y:S02]  /*4b30*/  WARPGROUP.DEPBAR.LE gsb0, 0x0 ;  /* 0x00008000000079c5 */ /* 0x000fe40000010000 */
[----:B------:R-:W-:-:S06]  /*4b40*/  WARPGROUP.ARRIVE ;  /* 0x00000000000079c5 */ /* 0x000fcc0000000000 */
[----:B------:R-:W-:Y:S01]  /*4b50*/  HGMMA.64x64x16.F32.BF16 R152, gdesc[UR4], R152, gsb0 ;  /* 0x00e00000049879f0 */ /* 0x000fe20008001898 */
[----:B------:R-:W-:Y:S01]  /*4b60*/  UMOV UR6, 0xffffffc0 ;  /* 0xffffffc000067882 */ /* 0x000fe20000000000 */
[----:B------:R-:W-:Y:S02]  /*4b70*/  USEL UR7, UR28, 0x1, UP0 ;  /* 0x000000011c077887 */ /* 0x000fe40008000000 */
[----:B------:R-:W-:-:S04]  /*4b80*/  UIMAD UR6, UR23, UR6, 0x1 ;  /* 0x00000001170674a4 */ /* 0x000fc8000f8e0206 */
[----:B------:R-:W-:-:S04]  /*4b90*/  UIADD3 UR6, UR42, UR6, URZ ;  /* 0x000000062a067290 */ /* 0x000fc8000fffe03f */
[----:B------:R-:W-:-:S06]  /*4ba0*/  UIMAD UR6, UR7, UR26, UR6 ;  /* 0x0000001a070672a4 */ /* 0x000fcc000f8e0206 */
[----:B------:R-:W-:-:S04]  /*4bb0*/  IADD3 R3, -R3, UR6, -R16 ;  /* 0x0000000603037c10 */ /* 0x000fc8000fffe910 */
[----:B------:R-:W-:-:S04]  /*4bc0*/  IADD3 R3, R2, R3, RZ ;  /* 0x0000000302037210 */ /* 0x000fc80007ffe0ff */
[C---:B------:R-:W-:Y:S02]  /*4bd0*/  ISETP.GT.AND P2, PT, R3.reuse, RZ, PT ;  /* 0x000000ff0300720c */ /* 0x040fe40003f44270 */
[----:B------:R-:W-:Y:S01]  /*4be0*/  ISETP.GT.AND P3, PT, R3, 0x1, PT ;  /* 0x000000010300780c */ /* 0x000fe20003f64270 */
        /* <DEDUP_REMOVED lines=8> */
[----:B------:R-:W-:Y:S02]  /*4c70*/  FSEL R152, R152, -INF , P2 ;  /* 0xff80000098987808 */ /* 0x000fe40001000000 */
[----:B------:R-:W-:Y:S02]  /*4c80*/  ISETP.GT.AND P2, PT, R3, 0x8, PT ;  /* 0x000000080300780c */ /* 0x000fe40003f44270 */
[----:B------:R-:W-:Y:S02]  /*4c90*/  FSEL R153, R153, -INF , P3 ;  /* 0xff80000099997808 */ /* 0x000fe40001800000 */
[----:B--2---:R-:W-:-:S02]  /*4ca0*/  FMNMX.FTZ R4, R152, R9, !PT ;  /* 0x0000000998047209 */ /* 0x004fc40007810000 */
        /* <DEDUP_REMOVED lines=40> */
[----:B------:R-:W-:-:S04]  /*4f30*/  FMNMX.FTZ R4, R180, R11, !PT ;  /* 0x0000000bb4047209 */ /* 0x000fc80007810000 */
[----:B------:R-:W-:Y:S01]  /*4f40*/  FMNMX.FTZ R12, R181, R4, !PT ;  /* 0x00000004b50c7209 */ /* 0x000fe20007810000 */
[----:B------:R-:W-:-:S04]  /*4f50*/  VIADD R4, R3, 0x8 ;  /* 0x0000000803047836 */ /* 0x000fc80000000000 */
[----:B------:R-:W2:Y:S01]  /*4f60*/  SHFL.BFLY PT, R11, R12, 0x2, 0x1f ;  /* 0x0c401f000c0b7f89 */ /* 0x000ea200000e0000 */
[C---:B------:R-:W-:Y:S02]  /*4f70*/  ISETP.GT.AND P2, PT, R4.reuse, RZ, PT ;  /* 0x000000ff0400720c */ /* 0x040fe40003f44270 */
[C---:B------:R-:W-:Y:S02]  /*4f80*/  ISETP.GT.AND P3, PT, R4.reuse, 0x1, PT ;  /* 0x000000010400780c */ /* 0x040fe40003f64270 */
[C---:B------:R-:W-:Y:S02]  /*4f90*/  ISETP.GT.AND P4, PT, R4.reuse, 0x20, PT ;  /* 0x000000200400780c */ /* 0x040fe40003f84270 */
[----:B------:R-:W-:Y:S02]  /*4fa0*/  FSEL R155, R155, -INF , P3 ;  /* 0xff8000009b9b7808 */ /* 0x000fe40001800000 */
[C---:B------:R-:W-:Y:S02]  /*4fb0*/  ISETP.GT.AND P3, PT, R4.reuse, 0x9, PT ;  /* 0x000000090400780c */ /* 0x040fe40003f64270 */
[----:B------:R-:W-:-:S02]  /*4fc0*/  ISETP.GT.AND P5, PT, R4, 0x21, PT ;  /* 0x000000210400780c */ /* 0x000fc40003fa4270 */
[----:B------:R-:W-:Y:S02]  /*4fd0*/  FSEL R159, R159, -INF , P3 ;  /* 0xff8000009f9f7808 */ /* 0x000fe40001800000 */
[----:B------:R-:W-:Y:S02]  /*4fe0*/  ISETP.GT.AND P3, PT, R4, 0x11, PT ;  /* 0x000000110400780c */ /* 0x000fe40003f64270 */
[----:B------:R-:W-:Y:S02]  /*4ff0*/  FSEL R170, R170, -INF , P4 ;  /* 0xff800000aaaa7808 */ /* 0x000fe40002000000 */
[----:B------:R-:W-:Y:S02]  /*5000*/  FSEL R163, R163, -INF , P3 ;  /* 0xff800000a3a37808 */ /* 0x000fe40001800000 */
[----:B------:R-:W-:Y:S02]  /*5010*/  ISETP.GT.AND P3, PT, R4, 0x19, PT ;  /* 0x000000190400780c */ /* 0x000fe40003f64270 */
[----:B------:R-:W-:-:S02]  /*5020*/  FSEL R171, R171, -INF , P5 ;  /* 0xff800000abab7808 */ /* 0x000fc40002800000 */
[----:B--2---:R-:W-:Y:S02]  /*5030*/  FMNMX.FTZ R14, R12, R11, !PT ;  /* 0x0000000b0c0e7209 */ /* 0x004fe40007810000 */
[----:B------:R-:W-:Y:S02]  /*5040*/  FSEL R11, R154, -INF , P2 ;  /* 0xff8000009a0b7808 */ /* 0x000fe40001000000 */
[----:B------:R-:W-:Y:S01]  /*5050*/  ISETP.GT.AND P2, PT, R4, 0x8, PT ;  /* 0x000000080400780c */ /* 0x000fe20003f44270 */
[----:B------:R-:W2:Y:S01]  /*5060*/  SHFL.BFLY PT, R15, R14, 0x1, 0x1f ;  /* 0x0c201f000e0f7f89 */ /* 0x000ea200000e0000 */
        /* <DEDUP_REMOVED lines=13> */
[----:B------:R-:W-:Y:S02]  /*5140*/  ISETP.GT.AND P3, PT, R4, 0x28, PT ;  /* 0x000000280400780c */ /* 0x000fe40003f64270 */
        /* <DEDUP_REMOVED lines=8> */
[----:B--2---:R-:W-:Y:S02]  /*51d0*/  FMNMX.FTZ R3, R14, R15, !PT ;  /* 0x0000000f0e037209 */ /* 0x004fe40007810000 */
[----:B------:R-:W-:Y:S02]  /*51e0*/  ISETP.GT.AND P4, PT, R4, 0x31, PT ;  /* 0x000000310400780c */ /* 0x000fe40003f84270 */
[----:B------:R-:W-:Y:S01]  /*51f0*/  FSEL R178, R178, -INF , P3 ;  /* 0xff800000b2b27808 */ /* 0x000fe20001800000 */
[----:B------:R-:W-:Y:S01]  /*5200*/  FMUL.FTZ R12, R3, UR10 ;  /* 0x0000000a030c7c20 */ /* 0x000fe20008410000 */
[----:B------:R-:W-:Y:S02]  /*5210*/  FMNMX.FTZ R15, R175, R10, !PT ;  /* 0x0000000aaf0f7209 */ /* 0x000fe40007810000 */
[----:B------:R-:W-:-:S02]  /*5220*/  ISETP.GT.AND P3, PT, R4, 0x38, PT ;  /* 0x000000380400780c */ /* 0x000fc40003f64270 */
[----:B------:R-:W-:Y:S02]  /*5230*/  FSEL R179, R179, -INF , P4 ;  /* 0xff800000b3b37808 */ /* 0x000fe40002000000 */
[----:B------:R-:W-:Y:S02]  /*5240*/  FMNMX.FTZ R10, R178, R15, !PT ;  /* 0x0000000fb20a7209 */ /* 0x000fe40007810000 */
[----:B------:R-:W-:Y:S02]  /*5250*/  ISETP.GT.AND P4, PT, R4, 0x39, PT ;  /* 0x000000390400780c */ /* 0x000fe40003f84270 */
[----:B------:R-:W-:Y:S02]  /*5260*/  FSEL R182, R182, -INF , P3 ;  /* 0xff800000b6b67808 */ /* 0x000fe40001800000 */
[----:B------:R-:W-:Y:S02]  /*5270*/  FMNMX.FTZ R15, R179, R10, !PT ;  /* 0x0000000ab30f7209 */ /* 0x000fe40007810000 */
[----:B------:R-:W-:-:S02]  /*5280*/  FSETP.NEU.FTZ.AND P2, PT, R3, -INF , PT ;  /* 0xff8000000300780b */ /* 0x000fc40003f5d000 */
[----:B------:R-:W-:Y:S02]  /*5290*/  FSEL R183, R183, -INF , P4 ;  /* 0xff800000b7b77808 */ /* 0x000fe40002000000 */
[----:B------:R-:W-:Y:S02]  /*52a0*/  FMNMX.FTZ R4, R182, R15, !PT ;  /* 0x0000000fb6047209 */ /* 0x000fe40007810000 */
[----:B------:R-:W-:Y:S02]  /*52b0*/  FSEL R192, R12, RZ, P2 ;  /* 0x000000ff0cc07208 */ /* 0x000fe40001000000 */
[----:B------:R-:W-:Y:S02]  /*52c0*/  FMNMX.FTZ R4, R183, R4, !PT ;  /* 0x00000004b7047209 */ /* 0x000fe40007810000 */
[----:B------:R-:W-:Y:S01]  /*52d0*/  FSEL R20, R3, RZ, P2 ;  /* 0x000000ff03147208 */ /* 0x000fe20001000000 */
[--C-:B------:R-:W-:Y:S01]  /*52e0*/  FFMA.FTZ R15, R157, UR10, -R192.reuse ;  /* 0x0000000a9d0f7c23 */ /* 0x100fe200080108c0 */
[--C-:B------:R-:W-:Y:S01]  /*52f0*/  FFMA.FTZ R21, R161, UR10, -R192.reuse ;  /* 0x0000000aa1157c23 */ /* 0x100fe200080108c0 */
[----:B------:R-:W2:Y:S01]  /*5300*/  SHFL.BFLY PT, R157, R4, 0x2, 0x1f ;  /* 0x0c401f00049d7f89 */ /* 0x000ea200000e0000 */
[--C-:B------:R-:W-:Y:S01]  /*5310*/  FFMA.FTZ R12, R172, UR10, -R192.reuse ;  /* 0x0000000aac0c7c23 */ /* 0x100fe200080108c0 */
[----:B------:R-:W-:Y:S01]  /*5320*/  FADD.FTZ R20, -R20, R9 ;  /* 0x0000000914147221 */ /* 0x000fe20000010100 */
[--C-:B------:R-:W-:Y:S01]  /*5330*/  FFMA.FTZ R161, R173, UR10, -R192.reuse ;  /* 0x0000000aada17c23 */ /* 0x100fe200080108c0 */
[--C-:B------:R-:W-:Y:S01]  /*5340*/  FFMA.FTZ R152, R152, UR10, -R192.reuse ;  /* 0x0000000a98987c23 */ /* 0x100fe200080108c0 */
[--C-:B------:R-:W-:Y:S01]  /*5350*/  FFMA.FTZ R13, R153, UR10, -R192.reuse ;  /* 0x0000000a990d7c23 */ /* 0x100fe200080108c0 */
[----:B------:R-:W-:Y:S01]  /*5360*/  FMUL.FTZ R9, R20, UR10 ;  /* 0x0000000a14097c20 */ /* 0x000fe20008410000 */
        /* <DEDUP_REMOVED lines=10> */
[----:B--2---:R-:W-:Y:S01]  /*5410*/  FMNMX.FTZ R14, R4, R157, !PT ;  /* 0x0000009d040e7209 */ /* 0x004fe20007810000 */
[----:B------:R-:W-:-:S06]  /*5420*/  FFMA.FTZ R157, R169, UR10, -R192 ;  /* 0x0000000aa99d7c23 */ /* 0x000fcc00080108c0 */
[----:B------:R-:W2:Y:S01]  /*5430*/  MUFU.EX2 R9, R9 ;  /* 0x0000000900097308 */ /* 0x000ea20000000800 */
[----:B------:R-:W3:Y:S07]  /*5440*/  SHFL.BFLY PT, R169, R14, 0x1, 0x1f ;  /* 0x0c201f000ea97f89 */ /* 0x000eee00000e0000 */
[----:B------:R-:W4:Y:S08]  /*5450*/  MUFU.EX2 R13, R13 ;  /* 0x0000000d000d7308 */ /* 0x000f300000000800 */
[----:B------:R-:W5:Y:S01]  /*5460*/  MUFU.EX2 R154, R154 ;  /* 0x0000009a009a7308 */ /* 0x000f620000000800 */
[-C--:B--2---:R-:W-:Y:S01]  /*5470*/  FMUL.FTZ R24, R24, R9.reuse ;  /* 0x0000000918187220 */ /* 0x084fe20000410000 */
        /* <DEDUP_REMOVED lines=8> */
[----:B------:R-:W-:Y:S01]  /*5500*/  FMUL.FTZ R40, R40, R9 ;  /* 0x0000000928287220 */ /* 0x000fe20000410000 */
[----:B---3--:R-:W-:Y:S01]  /*5510*/  FMNMX.FTZ R4, R14, R169, !PT ;  /* 0x000000a90e047209 */ /* 0x008fe20007810000 */
[----:B------:R-:W-:Y:S01]  /*5520*/  FFMA.FTZ R169, R181, UR10, -R192 ;  /* 0x0000000ab5a97c23 */ /* 0x000fe200080108c0 */
[-C--:B------:R-:W-:Y:S01]  /*5530*/  FMUL.FTZ R41, R41, R9.reuse ;  /* 0x0000000929297220 */ /* 0x080fe20000410000 */
[-C--:B------:R-:W-:Y:S01]  /*5540*/  FMUL.FTZ R44, R44, R9.reuse ;  /* 0x000000092c2c7220 */ /* 0x080fe20000410000 */
[C---:B------:R-:W-:Y:S01]  /*5550*/  FSETP.NEU.FTZ.AND P2, PT, R4.reuse, -INF , PT ;  /* 0xff8000000400780b */ /* 0x040fe20003f5d000 */
[C---:B------:R-:W-:Y:S01]  /*5560*/  FMUL.FTZ R172, R4.reuse, UR10 ;  /* 0x0000000a04ac7c20 */ /* 0x040fe20008410000 */
[----:B------:R-:W3:Y:S01]  /*5570*/  MUFU.EX2 R21, R21 ;  /* 0x0000001500157308 */ /* 0x000ee20000000800 */
[-C--:B------:R-:W-:Y:S01]  /*5580*/  FMUL.FTZ R45, R45, R9.reuse ;  /* 0x000000092d2d7220 */ /* 0x080fe20000410000 */
[----:B------:R-:W-:Y:S01]  /*5590*/  FSEL R173, R4, RZ, P2 ;  /* 0x000000ff04ad7208 */ /* 0x000fe20001000000 */
[-C--:B------:R-:W-:Y:S01]  /*55a0*/  FMUL.FTZ R48, R48, R9.reuse ;  /* 0x0000000930307220 */ /* 0x080fe20000410000 */
[----:B------:R-:W-:Y:S01]  /*55b0*/  FSEL R172, R172, RZ, P2 ;  /* 0x000000ffacac7208 */ /* 0x000fe20001000000 */
[-C--:B------:R-:W-:Y:S01]  /*55c0*/  FMUL.FTZ R49, R49, R9.reuse ;  /* 0x0000000931317220 */ /* 0x080fe20000410000 */
[----:B------:R-:W-:Y:S01]  /*55d0*/  FMUL.FTZ R52, R52, R9 ;  /* 0x0000000934347220 */ /* 0x000fe20000410000 */
[----:B------:R-:W-:Y:S01]  /*55e0*/  FADD.FTZ R173, -R173, R8 ;  /* 0x00000008adad7221 */ /* 0x000fe20000010100 */
[----:B------:R1:W-:Y:S01]  /*55f0*/  MUFU.EX2 R14, R180 ;  /* 0x000000b4000e7308 */ /* 0x0003e20000000800 */
[--C-:B------:R-:W-:Y:S01]  /*5600*/  FFMA.FTZ R11, R11, UR10, -R172.reuse ;  /* 0x0000000a0b0b7c23 */ /* 0x100fe200080108ac */
[--C-:B------:R-:W-:Y:S01]  /*5610*/  FFMA.FTZ R20, R155, UR10, -R172.reuse ;  /* 0x0000000a9b147c23 */ /* 0x100fe200080108ac */
[----:B------:R-:W-:Y:S01]  /*5620*/  FMUL.FTZ R8, R173, UR10 ;  /* 0x0000000aad087c20 */ /* 0x000fe20008410000 */
[--C-:B------:R-:W-:Y:S01]  /*5630*/  FFMA.FTZ R155, R158, UR10, -R172.reuse ;  /* 0x0000000a9e9b7c23 */ /* 0x100fe200080108ac */
[----:B------:R-:W-:Y:S01]  /*5640*/  FFMA.FTZ R168, R159, UR10, -R172 ;  /* 0x0000000a9fa87c23 */ /* 0x000fe200080108ac */
[----:B------:R-:W-:Y:S01]  /*5650*/  FFMA.FTZ R158, R9, R5, R152 ;  /* 0x00000005099e7223 */ /* 0x000fe20000010098 */
[--C-:B------:R-:W-:Y:S01]  /*5660*/  FFMA.FTZ R159, R162, UR10, -R172.reuse ;  /* 0x0000000aa29f7c23 */ /* 0x100fe200080108ac */
[----:B------:R-:W-:Y:S01]  /*5670*/  MUFU.EX2 R11, R11 ;  /* 0x0000000b000b7308 */ /* 0x000fe20000000800 */
[----:B------:R-:W-:Y:S01]  /*5680*/  FFMA.FTZ R192, R171, UR10, -R172 ;  /* 0x0000000aabc07c23 */ /* 0x000fe200080108ac */
[----:B----4-:R-:W-:Y:S01]  /*5690*/  FADD.FTZ R171, R13, R158 ;  /* 0x0000009e0dab7221 */ /* 0x010fe20000010000 */
[----:B------:R-:W-:Y:S01]  /*56a0*/  FFMA.FTZ R176, R163, UR10, -R172 ;  /* 0x0000000aa3b07c23 */ /* 0x000fe200080108ac */
[----:B------:R-:W-:-:S02]  /*56b0*/  IMAD.MOV R173, RZ, RZ, -R17 ;  /* 0x000000ffffad7224 */ /* 0x000fc400078e0a11 */
[--C-:B------:R-:W-:Y:S01]  /*56c0*/  FFMA.FTZ R163, R166, UR10, -R172.reuse ;  /* 0x0000000aa6a37c23 */ /* 0x100fe200080108ac */
[----:B-----5:R-:W-:Y:S01]  /*56d0*/  FADD.FTZ R158, R154, R171 ;  /* 0x000000ab9a9e7221 */ /* 0x020fe20000010000 */
[----:B-1----:R-:W-:Y:S01]  /*56e0*/  FFMA.FTZ R180, R167, UR10, -R172 ;  /* 0x0000000aa7b47c23 */ /* 0x002fe200080108ac */
[----:B------:R-:W1:Y:S01]  /*56f0*/  MUFU.EX2 R8, R8 ;  /* 0x0000000800087308 */ /* 0x000e620000000800 */
[----:B------:R-:W-:Y:S01]  /*5700*/  ISETP.NE.AND P2, PT, R16, R173, PT ;  /* 0x000000ad1000720c */ /* 0x000fe20003f45270 */
[----:B------:R-:W-:Y:S01]  /*5710*/  FADD.FTZ R173, R15, R158 ;  /* 0x0000009e0fad7221 */ /* 0x000fe20000010000 */
[--C-:B------:R-:W-:Y:S01]  /*5720*/  FFMA.FTZ R167, R170, UR10, -R172.reuse ;  /* 0x0000000aaaa77c23 */ /* 0x100fe200080108ac */
[----:B------:R-:W-:Y:S01]  /*5730*/  MOV R170, UR29 ;  /* 0x0000001d00aa7c02 */ /* 0x000fe20008000f00 */
[--C-:B------:R-:W-:Y:S01]  /*5740*/  FFMA.FTZ R174, R174, UR10, -R172.reuse ;  /* 0x0000000aaeae7c23 */ /* 0x100fe200080108ac */
[----:B--2---:R-:W-:Y:S01]  /*5750*/  FADD.FTZ R162, R156, R173 ;  /* 0x000000ad9ca27221 */ /* 0x004fe20000010000 */
[----:B------:R-:W-:Y:S01]  /*5760*/  FFMA.FTZ R175, R175, UR10, -R172 ;  /* 0x0000000aafaf7c23 */ /* 0x000fe200080108ac */
[----:B------:R-:W2:Y:S01]  /*5770*/  MUFU.EX2 R20, R20 ;  /* 0x0000001400147308 */ /* 0x000ea20000000800 */
[----:B------:R-:W-:Y:S01]  /*5780*/  @!P1 IADD3 R5, R170, 0x28c40, RZ ;  /* 0x00028c40aa059810 */ /* 0x000fe20007ffe0ff */
[----:B---3--:R-:W-:Y:S01]  /*5790*/  FADD.FTZ R173, R21, R162 ;  /* 0x000000a215ad7221 */ /* 0x008fe20000010000 */
[----:B------:R-:W-:Y:S01]  /*57a0*/  F2FP.BF16.F32.PACK_AB R152, R13, R152 ;  /* 0x000000980d98723e */ /* 0x000fe200000010ff */
[--C-:B------:R-:W-:Y:S01]  /*57b0*/  FFMA.FTZ R178, R178, UR10, -R172.reuse ;  /* 0x0000000ab2b27c23 */ /* 0x100fe200080108ac */
[----:B------:R-:W-:Y:S01]  /*57c0*/  @!P1 PRMT R5, RZ, 0x654, R5 ;  /* 0x00000654ff059816 */ /* 0x000fe20000000005 */
[--C-:B------:R-:W-:Y:S01]  /*57d0*/  FFMA.FTZ R179, R179, UR10, -R172.reuse ;  /* 0x0000000ab3b37c23 */ /* 0x100fe200080108ac */
[--C-:B------:R-:W-:Y:S01]  /*57e0*/  FFMA.FTZ R182, R182, UR10, -R172.reuse ;  /* 0x0000000ab6b67c23 */ /* 0x100fe200080108ac */
[----:B------:R-:W3:Y:S01]  /*57f0*/  MUFU.EX2 R155, R155 ;  /* 0x0000009b009b7308 */ /* 0x000ee20000000800 */
[----:B-1----:R-:W-:Y:S01]  /*5800*/  FFMA.FTZ R171, R8, R6, R11 ;  /* 0x0000000608ab7223 */ /* 0x002fe2000001000b */
[----:B------:R1:W-:Y:S01]  /*5810*/  @!P1 SYNCS.ARRIVE.TRANS64.RED.A1T0 RZ, [R5+URZ], RZ ;  /* 0x000000ff05ff99a7 */ /* 0x0003e2000810043f */
[----:B------:R-:W-:Y:S01]  /*5820*/  FFMA.FTZ R172, R183, UR10, -R172 ;  /* 0x0000000ab7ac7c23 */ /* 0x000fe200080108ac */
[----:B------:R-:W-:Y:S01]  /*5830*/  F2FP.BF16.F32.PACK_AB R154, R15, R154 ;  /* 0x0000009a0f9a723e */ /* 0x000fe200000010ff */
[-C--:B------:R-:W-:Y:S01]  /*5840*/  FMUL.FTZ R53, R53, R9.reuse ;  /* 0x0000000935357220 */ /* 0x080fe20000410000 */
[----:B------:R-:W-:Y:S01]  /*5850*/  F2FP.BF16.F32.PACK_AB R156, R21, R156 ;  /* 0x0000009c159c723e */ /* 0x000fe200000010ff */
[----:B------:R-:W-:Y:S01]  /*5860*/  FMUL.FTZ R56, R56, R9 ;  /* 0x0000000938387220 */ /* 0x000fe20000410000 */
[----:B------:R-:W4:Y:S01]  /*5870*/  MUFU.EX2 R168, R168 ;  /* 0x000000a800a87308 */ /* 0x000f220000000800 */
[----:B--2---:R-:W-:Y:S01]  /*5880*/  FADD.FTZ R158, R20, R171 ;  /* 0x000000ab149e7221 */ /* 0x004fe20000010000 */
[----:B-1----:R-:W-:-:S02]  /*5890*/  IMAD.U32 R5, RZ, RZ, UR25 ;  /* 0x00000019ff057e24 */ /* 0x002fc4000f8e00ff */
[-C--:B------:R-:W-:Y:S01]  /*58a0*/  FMUL.FTZ R57, R57, R9.reuse ;  /* 0x0000000939397220 */ /* 0x080fe20000410000 */
[-C--:B------:R-:W-:Y:S01]  /*58b0*/  FMUL.FTZ R60, R60, R9.reuse ;  /* 0x000000093c3c7220 */ /* 0x080fe20000410000 */
[-C--:B------:R-:W-:Y:S01]  /*58c0*/  FMUL.FTZ R61, R61, R9.reuse ;  /* 0x000000093d3d7220 */ /* 0x080fe20000410000 */
[-C--:B------:R-:W-:Y:S01]  /*58d0*/  FMUL.FTZ R64, R64, R9.reuse ;  /* 0x0000000940407220 */ /* 0x080fe20000410000 */
[----:B------:R-:W-:Y:S01]  /*58e0*/  @!P2 LEA R5, R5, R2, 0x6 ;  /* 0x000000020505a211 */ /* 0x000fe200078e30ff */
[----:B------:R-:W1:Y:S01]  /*58f0*/  MUFU.EX2 R159, R159 ;  /* 0x0000009f009f7308 */ /* 0x000e620000000800 */
[----:B---3--:R-:W-:Y:S01]  /*5900*/  FADD.FTZ R171, R155, R158 ;  /* 0x0000009e9bab7221 */ /* 0x008fe20000010000 */
[-C--:B------:R-:W-:Y:S01]  /*5910*/  FMUL.FTZ R65, R65, R9.reuse ;  /* 0x0000000941417220 */ /* 0x080fe20000410000 */
[----:B------:R-:W-:Y:S01]  /*5920*/  @!P2 LEA R5, R5, UR48, 0x2 ;  /* 0x000000300505ac11 */ /* 0x000fe2000f8e10ff */
[-C--:B------:R-:W-:Y:S01]  /*5930*/  FMUL.FTZ R68, R68, R9.reuse ;  /* 0x0000000944447220 */ /* 0x080fe20000410000 */
[-C--:B------:R-:W-:Y:S01]  /*5940*/  FMUL.FTZ R69, R69, R9.reuse ;  /* 0x0000000945457220 */ /* 0x080fe20000410000 */
[-C--:B------:R-:W-:Y:S01]  /*5950*/  FMUL.FTZ R72, R72, R9.reuse ;  /* 0x0000000948487220 */ /* 0x080fe20000410000 */
[----:B------:R-:W-:Y:S01]  /*5960*/  FMUL.FTZ R73, R73, R9 ;  /* 0x0000000949497220 */ /* 0x000fe20000410000 */
[----:B------:R-:W2:Y:S01]  /*5970*/  MUFU.EX2 R176, R176 ;  /* 0x000000b000b07308 */ /* 0x000ea20000000800 */
[C---:B----4-:R-:W-:Y:S01]  /*5980*/  FADD.FTZ R158, R168.reuse, R171 ;  /* 0x000000aba89e7221 */ /* 0x050fe20000010000 */
[----:B------:R-:W-:Y:S01]  /*5990*/  @!P2 STS [R5+0x28800], R9 ;  /* 0x028800090500a388 */ /* 0x000fe20000000800 */
[----:B------:R-:W-:Y:S01]  /*59a0*/  F2FP.BF16.F32.PACK_AB R155, R168, R155 ;  /* 0x0000009ba89b723e */ /* 0x000fe200000010ff */
[-C--:B------:R-:W-:Y:S01]  /*59b0*/  FMUL.FTZ R76, R76, R9.reuse ;  /* 0x000000094c4c7220 */ /* 0x080fe20000410000 */
[-C--:B------:R-:W-:Y:S01]  /*59c0*/  FMUL.FTZ R77, R77, R9.reuse ;  /* 0x000000094d4d7220 */ /* 0x080fe20000410000 */
[----:B------:R3:W-:Y:S01]  /*59d0*/  @!P2 STS [R5+0x28820], R8 ;  /* 0x028820080500a388 */ /* 0x0007e20000000800 */
[-C--:B------:R-:W-:Y:S01]  /*59e0*/  FMUL.FTZ R80, R80, R9.reuse ;  /* 0x0000000950507220 */ /* 0x080fe20000410000 */
[----:B------:R-:W4:Y:S01]  /*59f0*/  MUFU.EX2 R10, R10 ;  /* 0x0000000a000a7308 */ /* 0x000f220000000800 */
        /* <DEDUP_REMOVED lines=45> */
[----:B------:R-:W-:Y:S01]  /*5cd0*/  FMUL.FTZ R149, R149, R9 ;  /* 0x0000000995957220 */ /* 0x000fe20000410000 */
        /* <DEDUP_REMOVED lines=10> */
[----:B--2---:R-:W-:Y:S01]  /*5d80*/  FADD.FTZ R13, R167, R158 ;  /* 0x0000009ea70d7221 */ /* 0x004fe20000010000 */
[----:B------:R-:W-:Y:S01]  /*5d90*/  F2FP.BF16.F32.PACK_AB R158, R153, R10 ;  /* 0x0000000a999e723e */ /* 0x000fe200000010ff */
[-C--:B------:R-:W-:Y:S01]  /*5da0*/  FMUL.FTZ R39, R39, R8.reuse ;  /* 0x0000000827277220 */ /* 0x080fe20000410000 */
[----:B------:R-:W-:Y:S01]  /*5db0*/  F2FP.BF16.F32.PACK_AB R153, R20, R11 ;  /* 0x0000000b1499723e */ /* 0x000fe200000010ff */
[----:B------:R-:W-:Y:S01]  /*5dc0*/  BAR.SYNC.DEFER_BLOCKING 0xf, 0x100 ;  /* 0x03c4000000007b1d */ /* 0x000fe20000010000 */
[-C--:B------:R-:W-:Y:S01]  /*5dd0*/  FMUL.FTZ R42, R42, R8.reuse ;  /* 0x000000082a2a7220 */ /* 0x080fe20000410000 */
[-C--:B------:R-:W-:Y:S01]  /*5de0*/  FMUL.FTZ R43, R43, R8.reuse ;  /* 0x000000082b2b7220 */ /* 0x080fe20000410000 */
[----:B------:R-:W-:Y:S01]  /*5df0*/  FMUL.FTZ R46, R46, R8 ;  /* 0x000000082e2e7220 */ /* 0x000fe20000410000 */
[C---:B----4-:R-:W-:Y:S01]  /*5e00*/  FADD.FTZ R173, R157.reuse, R162 ;  /* 0x000000a29dad7221 */ /* 0x050fe20000010000 */
[----:B------:R-:W-:Y:S01]  /*5e10*/  F2FP.BF16.F32.PACK_AB R160, R157, R160 ;  /* 0x000000a09da0723e */ /* 0x000fe200000010ff */
[----:B------:R-:W2:Y:S01]  /*5e20*/  MUFU.EX2 R12, R12 ;  /* 0x0000000c000c7308 */ /* 0x000ea20000000800 */
[----:B------:R-:W-:Y:S01]  /*5e30*/  F2FP.BF16.F32.PACK_AB R157, R176, R159 ;  /* 0x0000009fb09d723e */ /* 0x000fe200000010ff */
[-C--:B------:R-:W-:Y:S01]  /*5e40*/  FMUL.FTZ R47, R47, R8.reuse ;  /* 0x000000082f2f7220 */ /* 0x080fe20000410000 */
[----:B------:R-:W-:Y:S01]  /*5e50*/  F2FP.BF16.F32.PACK_AB R159, R180, R163 ;  /* 0x000000a3b49f723e */ /* 0x000fe200000010ff */
[-C--:B------:R-:W-:Y:S01]  /*5e60*/  FMUL.FTZ R50, R50, R8.reuse ;  /* 0x0000000832327220 */ /* 0x080fe20000410000 */
[-C--:B------:R-:W-:Y:S01]  /*5e70*/  FMUL.FTZ R51, R51, R8.reuse ;  /* 0x0000000833337220 */ /* 0x080fe20000410000 */
[----:B-1----:R-:W-:Y:S01]  /*5e80*/  FADD.FTZ R13, R192, R13 ;  /* 0x0000000dc00d7221 */ /* 0x002fe20000010000 */
        /* <DEDUP_REMOVED lines=11> */
[----:B------:R2:W-:Y:S01]  /*5f40*/  STSM.16.M88.4 [R18+0x26800], R152 ;  /* 0x0268009812007844 */ /* 0x0005e20000000200 */
[-C--:B------:R-:W-:Y:S01]  /*5f50*/  FMUL.FTZ R70, R70, R8.reuse ;  /* 0x0000000846467220 */ /* 0x080fe20000410000 */
[-C--:B------:R-:W-:Y:S01]  /*5f60*/  FMUL.FTZ R71, R71, R8.reuse ;  /* 0x0000000847477220 */ /* 0x080fe20000410000 */
[-C--:B------:R-:W-:Y:S01]  /*5f70*/  FMUL.FTZ R74, R74, R8.reuse ;  /* 0x000000084a4a7220 */ /* 0x080fe20000410000 */
[----:B------:R2:W-:Y:S01]  /*5f80*/  STSM.16.M88.4 [R23], R156 ;  /* 0x0000009c17007844 */ /* 0x0005e20000000200 */
[-C--:B------:R-:W-:Y:S01]  /*5f90*/  FMUL.FTZ R75, R75, R8.reuse ;  /* 0x000000084b4b7220 */ /* 0x080fe20000410000 */
[----:B------:R-:W5:Y:S01]  /*5fa0*/  MUFU.EX2 R164, R164 ;  /* 0x000000a400a47308 */ /* 0x000f620000000800 */
        /* <DEDUP_REMOVED lines=22> */
[----:B------:R-:W-:Y:S01]  /*6110*/  FMUL.FTZ R111, R111, R8 ;  /* 0x000000086f6f7220 */ /* 0x000fe20000410000 */
[----:B------:R-:W4:Y:S01]  /*6120*/  MUFU.EX2 R178, R178 ;  /* 0x000000b200b27308 */ /* 0x000f220000000800 */
[----:B-1----:R-:W-:Y:S01]  /*6130*/  FADD.FTZ R15, R165, R162 ;  /* 0x000000a2a50f7221 */ /* 0x002fe20000010000 */
[----:B------:R-:W-:Y:S01]  /*6140*/  F2FP.BF16.F32.PACK_AB R162, R161, R12 ;  /* 0x0000000ca1a2723e */ /* 0x000fe200000010ff */
[----:B------:R-:W-:Y:S01]  /*6150*/  FMUL.FTZ R114, R114, R8 ;  /* 0x0000000872727220 */ /* 0x000fe20000410000 */
[----:B------:R-:W-:Y:S01]  /*6160*/  F2FP.BF16.F32.PACK_AB R164, R165, R164 ;  /* 0x000000a4a5a4723e */ /* 0x000fe200000010ff */
[----:B------:R-:W-:Y:S01]  /*6170*/  FADD.FTZ R166, R14, R15 ;  /* 0x0000000f0ea67221 */ /* 0x000fe20000010000 */
[----:B------:R-:W-:Y:S01]  /*6180*/  F2FP.BF16.F32.PACK_AB R161, R192, R167 ;  /* 0x000000a7c0a1723e */ /* 0x000fe200000010ff */
[----:B------:R-:W-:Y:S01]  /*6190*/  FMUL.FTZ R115, R115, R8 ;  /* 0x0000000873737220 */ /* 0x000fe20000410000 */
[----:B------:R-:W1:Y:S01]  /*61a0*/  MUFU.EX2 R169, R169 ;  /* 0x000000a900a97308 */ /* 0x000e620000000800 */
[C---:B---3--:R-:W-:Y:S01]  /*61b0*/  FADD.FTZ R5, R175.reuse, R10 ;  /* 0x0000000aaf057221 */ /* 0x048fe20000010000 */
[----:B------:R-:W-:Y:S01]  /*61c0*/  F2FP.BF16.F32.PACK_AB R163, R175, R6 ;  /* 0x00000006afa3723e */ /* 0x000fe200000010ff */
[-C--:B------:R-:W-:Y:S01]  /*61d0*/  FMUL.FTZ R118, R118, R8.reuse ;  /* 0x0000000876767220 */ /* 0x080fe20000410000 */
[-C--:B------:R-:W-:Y:S01]  /*61e0*/  FMUL.FTZ R119, R119, R8.reuse ;  /* 0x0000000877777220 */ /* 0x080fe20000410000 */
[-C--:B------:R-:W-:Y:S01]  /*61f0*/  FMUL.FTZ R122, R122, R8.reuse ;  /* 0x000000087a7a7220 */ /* 0x080fe20000410000 */
[-C--:B------:R-:W-:Y:S01]  /*6200*/  FMUL.FTZ R123, R123, R8.reuse ;  /* 0x000000087b7b7220 */ /* 0x080fe20000410000 */
[----:B------:R2:W-:Y:S01]  /*6210*/  STSM.16.M88.4 [R19], R160 ;  /* 0x000000a013007844 */ /* 0x0005e20000000200 */
        /* <DEDUP_REMOVED lines=9> */
[C---:B-1----:R-:W-:Y:S01]  /*62b0*/  FADD.FTZ R5, R169.reuse, R166 ;  /* 0x000000a6a9057221 */ /* 0x042fe20000010000 */
[----:B------:R-:W-:Y:S01]  /*62c0*/  F2FP.BF16.F32.PACK_AB R166, R169, R14 ;  /* 0x0000000ea9a6723e */ /* 0x000fe200000010ff */
        /* <DEDUP_REMOVED lines=8> */
[-C--:B------:R-:W-:Y:S01]  /*6350*/  FMUL.FTZ R147, R147, R8.reuse ;  /* 0x0000000893937220 */ /* 0x080fe20000410000 */
[-C--:B------:R-:W-:Y:S01]  /*6360*/  FMUL.FTZ R150, R150, R8.reuse ;  /* 0x0000000896967220 */ /* 0x080fe20000410000 */
[----:B------:R-:W-:Y:S01]  /*6370*/  FMUL.FTZ R151, R151, R8 ;  /* 0x0000000897977220 */ /* 0x000fe20000410000 */
[----:B----4-:R-:W-:Y:S01]  /*6380*/  FADD.FTZ R10, R182, R11 ;  /* 0x0000000bb60a7221 */ /* 0x010fe20000010000 */
[----:B-1----:R-:W-:-:S03]  /*6390*/  F2FP.BF16.F32.PACK_AB R167, R13, R182 ;  /* 0x000000b60da7723e */ /* 0x002fc600000010ff */
[----:B------:R-:W-:Y:S02]  /*63a0*/  FADD.FTZ R6, R13, R10 ;  /* 0x0000000a0d067221 */ /* 0x000fe40000010000 */
[----:B------:R2:W-:Y:S01]  /*63b0*/  STSM.16.M88.4 [R22], R164 ;  /* 0x000000a416007844 */ /* 0x0005e20000000200 */
[----:B------:R-:W-:Y:S05]  /*63c0*/  @!P0 BRA `(.L_x_5816) ;  /* 0x0000000000048947 */ /* 0x000fea0003800000 */
[----:B------:R-:W-:Y:S01]  /*63d0*/  BPT.TRAP 0x1 ;  /* 0x000000040000795c */ /* 0x000fe20000300000 */
.L_x_5816:
[----:B------:R1:W3:Y:S01]  /*63e0*/  SYNCS.PHASECHK.TRANS64.TRYWAIT P2, [UR29+0x28c50], R7 ;  /* 0x028c5007ff0075a7 */ /* 0x0002e2000804015d */
[----:B------:R-:W-:Y:S05]  /*63f0*/  @!P0 BRA `(.L_x_5817) ;  /* 0x0000000000048947 */ /* 0x000fea0003800000 */
[----:B------:R-:W-:Y:S01]  /*6400*/  BPT.TRAP 0x1 ;  /* 0x000000040000795c */ /* 0x000fe20000300000 */
.L_x_5817:
[----:B---3--:R-:W-:Y:S05]  /*6410*/  @P2 BRA `(.L_x_5818) ;  /* 0x0000000000082947 */ /* 0x008fea0003800000 */
[----:B------:R-:W3:Y:S02]  /*6420*/  SYNCS.PHASECHK.TRANS64.TRYWAIT P2, [UR29+0x28c50], R7 ;  /* 0x028c5007ff0075a7 */ /* 0x000ee4000804015d */
[----:B---3--:R-:W-:Y:S05]  /*6430*/  @!P2 BRA `(.L_x_5819) ;  /* 0x000000740000a947 */ /* 0x008fea0003800000 */
.L_x_5818:
[----:B------:R-:W-:Y:S01]  /*6440*/  ULEA UR11, UR39, UR41, 0xc ;  /* 0x00000029270b7291 */ /* 0x000fe2000f8e603f */
[----:B------:R-:W-:Y:S01]  /*6450*/  WARPGROUP.ARRIVE ;  /* 0x00000000000079c5 */ /* 0x000fe20000000000 */
[----:B------:R-:W-:Y:S01]  /*6460*/  UMOV UR7, 0x40000040 ;  /* 0x4000004000077882 */ /* 0x000fe20000000000 */
[----:B------:R-:W-:Y:S01]  /*6470*/  UISETP.GT.AND UP0, UPT, UR23, UR22, UPT ;  /* 0x000000161700728c */ /* 0x000fe2000bf04270 */
[----:B---3--:R-:W-:Y:S01]  /*6480*/  @!P1 VIADD R170, R170, 0x28c60 ;  /* 0x00028c60aaaa9836 */ /* 0x008fe20000000000 */
[----:B------:R-:W-:Y:S01]  /*6490*/  UIADD3 UR23, UR23, -0x1, URZ ;  /* 0xffffffff17177890 */ /* 0x000fe2000fffe03f */
[----:B------:R-:W-:Y:S01]  /*64a0*/  MOV R8, R4 ;  /* 0x0000000400087202 */ /* 0x000fe20000000f00 */
[----:B------:R-:W-:Y:S01]  /*64b0*/  UMOV UR6, UR11 ;  /* 0x0000000b00067c82 */ /* 0x000fe20008000000 */
[----:B------:R-:W-:Y:S01]  /*64c0*/  UMOV UR25, UR39 ;  /* 0x0000002700197c82 */ /* 0x000fe20008000000 */
[----:B------:R-:W-:Y:S01]  /*64d0*/  HGMMA.64x256x16.F32.BF16 R24, R152, gdesc[UR4].tnspB, R24, gsb0 ;  /* 0x43e0000498187df0 */ /* 0x000fe20008001818 */
[----:B------:R-:W-:Y:S01]  /*64e0*/  UIADD3 UR6, UR11, 0x80, URZ ;  /* 0x000000800b067890 */ /* 0x000fe2000fffe03f */
[----:B------:R-:W-:Y:S01]  /*64f0*/  PLOP3.LUT P2, PT, PT, PT, UP0, 0x80, 0x0 ;  /* 0x000000000000781c */ /* 0x000fe20003f4f008 */
[----:B------:R-:W-:Y:S01]  /*6500*/  UMOV UR7, 0x40000040 ;  /* 0x4000004000077882 */ /* 0x000fe20000000000 */
[----:B------:R-:W-:Y:S01]  /*6510*/  @!P1 PRMT R170, RZ, 0x654, R170 ;  /* 0x00000654ffaa9816 */ /* 0x000fe200000000aa */
[----:B------:R-:W-:Y:S01]  /*6520*/  IMAD.MOV.U32 R9, RZ, RZ, R3 ;  /* 0x000000ffff097224 */ /* 0x000fe200078e0003 */
[----:B------:R-:W-:-:S02]  /*6530*/  WARPGROUP.DEPBAR.LE gsb0, 0x0 ;  /* 0x00008000000079c5 */ /* 0x000fc40000010000 */
[----:B------:R-:W-:-:S15]  /*6540*/  WARPGROUP.ARRIVE ;  /* 0x00000000000079c5 */ /* 0x000fde0000000000 */
[----:B------:R-:W-:-:S05]  /*6550*/  NOP ;  /* 0x0000000000007918 */ /* 0x000fca0000000000 */
        /* <DEDUP_REMOVED lines=24> */
.L_x_5811:
[----:B------:R-:W-:-:S13]  /*66e0*/  ISETP.LE.AND P2, PT, RZ, UR23, PT ;  /* 0x00000017ff007c0c */ /* 0x000fda000bf43270 */
[----:B------:R-:W-:Y:S05]  /*66f0*/  @!P2 BRA `(.L_x_5821) ;  /* 0x00000018002ca947 */ /* 0x000fea0003800000 */
[----:B------:R-:W-:Y:S01]  /*6700*/  MOV R9, R4 ;  /* 0x0000000400097202 */ /* 0x000fe20000000f00 */
[----:B------:R-:W-:Y:S01]  /*6710*/  IMAD.MOV.U32 R8, RZ, RZ, R3 ;  /* 0x000000ffff087224 */ /* 0x000fe200078e0003 */
[----:B------:R-:W-:Y:S01]  /*6720*/  UMOV UR21, UR39 ;  /* 0x0000002700157c82 */ /* 0x000fe20008000000 */
[----:B------:R-:W-:-:S05]  /*6730*/  ULDC UR20, c[0x0][0x988] ;  /* 0x0002620000147ab9 */ /* 0x000fca0000000800 */
.L_x_5830:
[----:B------:R-:W-:-:S04]  /*6740*/  UIADD3 UR39, UR21, 0x1, URZ ;  /* 0x0000000115277890 */ /* 0x000fc8000fffe03f */
[----:B------:R-:W-:-:S04]  /*6750*/  UISETP.NE.AND UP0, UPT, UR39, 0x2, UPT ;  /* 0x000000022700788c */ /* 0x000fc8000bf05270 */
[----:B------:R-:W-:Y:S02]  /*6760*/  USEL UR6, URZ, 0x1, UP0 ;  /* 0x000000013f067887 */ /* 0x000fe40008000000 */
[----:B------:R-:W-:Y:S02]  /*6770*/  USEL UR39, UR39, URZ, UP0 ;  /* 0x0000003f27277287 */ /* 0x000fe40008000000 */
[----:B------:R-:W-:Y:S01]  /*6780*/  ULOP3.LUT UR38, UR38, UR6, URZ, 0x3c, !UPT ;  /* 0x0000000626267292 */ /* 0x000fe2000f8e3c3f */
[----:B-12---:R-:W-:Y:S11]  /*6790*/  @!P0 BRA `(.L_x_5822) ;  /* 0x0000000000048947 */ /* 0x006ff60003800000 */
[----:B------:R-:W-:Y:S01]  /*67a0*/  BPT.TRAP 0x1 ;  /* 0x000000040000795c */ /* 0x000fe20000300000 */
.L_x_5822:
[----:B------:R-:W-:Y:S01]  /*67b0*/  ULEA UR22, UR39, UR48, 0x3 ;  /* 0x0000003027167291 */ /* 0x000fe2000f8e183f */
[----:B-1----:R-:W-:-:S04]  /*67c0*/  MOV R7, UR38 ;  /* 0x0000002600077c02 */ /* 0x002fc80008000f00 */
[----:B------:R-:W-:-:S04]  /*67d0*/  SHF.L.U32 R7, R7, 0x1f, RZ ;  /* 0x0000001f07077819 */ /* 0x000fc800000006ff */
[----:B------:R1:W1:Y:S01]  /*67e0*/  SYNCS.PHASECHK.TRANS64.TRYWAIT P2, [UR22+0x28c30], R7 ;  /* 0x028c3007ff0075a7 */ /* 0x0002620008040156 */
[----:B------:R-:W-:Y:S05]  /*67f0*/  @!P0 BRA `(.L_x_5823) ;  /* 0x0000000000048947 */ /* 0x000fea0003800000 */
[----:B------:R-:W-:Y:S01]  /*6800*/  BPT.TRAP 0x1 ;  /* 0x000000040000795c */ /* 0x000fe20000300000 */
.L_x_5823:
[----:B-1----:R-:W-:Y:S05]  /*6810*/  @P2 BRA `(.L_x_5824) ;  /* 0x0000000000082947 */ /* 0x002fea0003800000 */
[----:B------:R-:W1:Y:S02]  /*6820*/  SYNCS.PHASECHK.TRANS64.TRYWAIT P2, [UR22+0x28c30], R7 ;  /* 0x028c3007ff0075a7 */ /* 0x000e640008040156 */
[----:B-1----:R-:W-:Y:S05]  /*6830*/  @!P2 BRA `(.L_x_5825) ;  /* 0x000000700014a947 */ /* 0x002fea0003800000 */
.L_x_5824:
[----:B------:R-:W-:Y:S01]  /*6840*/  R2UR UR18, R0 ;  /* 0x00000000001272ca */ /* 0x000fe200000e0000 */
[----:B--234-:R-:W-:Y:S01]  /*6850*/  WARPGROUP.ARRIVE ;  /* 0x00000000000079c5 */ /* 0x01cfe20000000000 */
        /* <DEDUP_REMOVED lines=57> */
[----:B------:R-:W1:Y:S01]  /*6bf0*/  MUFU.EX2 R8, R8 ;  /* 0x0000000800087308 */ /* 0x000e620000000800 */
        /* <DEDUP_REMOVED lines=10> */
[----:B------:R-:W-:-:S02]  /*6ca0*/  FFMA.FTZ R164, R176, UR10, -R192 ;  /* 0x0000000ab0a47c23 */ /* 0x000fc400080108c0 */
[----:B------:R-:W-:-:S03]  /*6cb0*/  FMNMX.FTZ R4, R178, R13, !PT ;  /* 0x0000000db2047209 */ /* 0x000fc60007810000 */
[----:B------:R-:W3:Y:S01]  /*6cc0*/  MUFU.EX2 R152, R152 ;  /* 0x0000009800987308 */ /* 0x000ee20000000800 */
[----:B------:R-:W-:Y:S01]  /*6cd0*/  FMNMX.FTZ R13, R179, R4, !PT ;  /* 0x00000004b30d7209 */ /* 0x000fe20007810000 */
[-C--:B-1----:R-:W-:Y:S01]  /*6ce0*/  FMUL.FTZ R24, R24, R8.reuse ;  /* 0x0000000818187220 */ /* 0x082fe20000410000 */
[-C--:B------:R-:W-:Y:S01]  /*6cf0*/  FMUL.FTZ R25, R25, R8.reuse ;  /* 0x0000000819197220 */ /* 0x080fe20000410000 */
[----:B------:R-:W-:Y:S01]  /*6d00*/  FMUL.FTZ R28, R28, R8 ;  /* 0x000000081c1c7220 */ /* 0x000fe20000410000 */
[----:B------:R-:W-:Y:S01]  /*6d10*/  FMNMX.FTZ R4, R182, R13, !PT ;  /* 0x0000000db6047209 */ /* 0x000fe20007810000 */
[--C-:B------:R-:W-:Y:S01]  /*6d20*/  FFMA.FTZ R13, R157, UR10, -R192.reuse ;  /* 0x0000000a9d0d7c23 */ /* 0x100fe200080108c0 */
[----:B------:R-:W-:Y:S01]  /*6d30*/  FFMA.FTZ R157, R173, UR10, -R192 ;  /* 0x0000000aad9d7c23 */ /* 0x000fe200080108c0 */
[----:B------:R-:W1:Y:S01]  /*6d40*/  MUFU.EX2 R10, R10 ;  /* 0x0000000a000a7308 */ /* 0x000e620000000800 */
[----:B------:R-:W-:Y:S01]  /*6d50*/  FMNMX.FTZ R4, R183, R4, !PT ;  /* 0x00000004b7047209 */ /* 0x000fe20007810000 */
[----:B--2---:R-:W-:Y:S01]  /*6d60*/  FFMA.FTZ R5, R8, R5, R11 ;  /* 0x0000000508057223 */ /* 0x004fe2000001000b */
[----:B------:R-:W-:-:S02]  /*6d70*/  IMAD.MOV R173, RZ, RZ, -R17 ;  /* 0x000000ffffad7224 */ /* 0x000fc400078e0a11 */
[-C--:B------:R-:W-:Y:S01]  /*6d80*/  FMUL.FTZ R29, R29, R8.reuse ;  /* 0x000000081d1d7220 */ /* 0x080fe20000410000 */
[-C--:B------:R-:W-:Y:S01]  /*6d90*/  FMUL.FTZ R32, R32, R8.reuse ;  /* 0x0000000820207220 */ /* 0x080fe20000410000 */
[----:B------:R-:W2:Y:S01]  /*6da0*/  SHFL.BFLY PT, R153, R4, 0x2, 0x1f ;  /* 0x0c401f0004997f89 */ /* 0x000ea200000e0000 */
[-C--:B------:R-:W-:Y:S01]  /*6db0*/  FMUL.FTZ R33, R33, R8.reuse ;  /* 0x0000000821217220 */ /* 0x080fe20000410000 */
[----:B------:R-:W-:Y:S01]  /*6dc0*/  MUFU.EX2 R13, R13 ;  /* 0x0000000d000d7308 */ /* 0x000fe20000000800 */
[----:B---3--:R-:W-:Y:S01]  /*6dd0*/  FADD.FTZ R5, R152, R5 ;  /* 0x0000000598057221 */ /* 0x008fe20000010000 */
[----:B------:R-:W-:Y:S01]  /*6de0*/  ISETP.NE.AND P2, PT, R16, R173, PT ;  /* 0x000000ad1000720c */ /* 0x000fe20003f45270 */
[-C--:B------:R-:W-:Y:S01]  /*6df0*/  FMUL.FTZ R36, R36, R8.reuse ;  /* 0x0000000824247220 */ /* 0x080fe20000410000 */
[----:B------:R-:W-:Y:S01]  /*6e00*/  F2FP.BF16.F32.PACK_AB R152, R152, R11 ;  /* 0x0000000b9898723e */ /* 0x000fe200000010ff */
        /* <DEDUP_REMOVED lines=17> */
[----:B--2---:R-:W-:Y:S01]  /*6f20*/  FMNMX.FTZ R20, R4, R153, !PT ;  /* 0x0000009904147209 */ /* 0x004fe20007810000 */
[--C-:B------:R-:W-:Y:S01]  /*6f30*/  FFMA.FTZ R153, R169, UR10, -R192.reuse ;  /* 0x0000000aa9997c23 */ /* 0x100fe200080108c0 */
[----:B------:R-:W-:Y:S01]  /*6f40*/  MUFU.EX2 R12, R12 ;  /* 0x0000000c000c7308 */ /* 0x000fe20000000800 */
[-C--:B------:R-:W-:Y:S01]  /*6f50*/  FMUL.FTZ R68, R68, R8.reuse ;  /* 0x0000000844447220 */ /* 0x080fe20000410000 */
[-C--:B------:R-:W-:Y:S01]  /*6f60*/  FMUL.FTZ R69, R69, R8.reuse ;  /* 0x0000000845457220 */ /* 0x080fe20000410000 */
[----:B------:R-:W2:Y:S01]  /*6f70*/  SHFL.BFLY PT, R165, R20, 0x1, 0x1f ;  /* 0x0c201f0014a57f89 */ /* 0x000ea200000e0000 */
        /* <DEDUP_REMOVED lines=23> */
[----:B--2---:R-:W-:Y:S01]  /*70f0*/  FMNMX.FTZ R4, R20, R165, !PT ;  /* 0x000000a514047209 */ /* 0x004fe20007810000 */
[----:B------:R-:W-:Y:S01]  /*7100*/  FFMA.FTZ R165, R181, UR10, -R192 ;  /* 0x0000000ab5a57c23 */ /* 0x000fe200080108c0 */
        /* <DEDUP_REMOVED lines=14> */
[--C-:B--2---:R-:W-:Y:S01]  /*71f0*/  FFMA.FTZ R180, R167, UR10, -R177.reuse ;  /* 0x0000000aa7b47c23 */ /* 0x104fe200080108b1 */
[--C-:B------:R-:W-:Y:S01]  /*7200*/  FFMA.FTZ R167, R170, UR10, -R177.reuse ;  /* 0x0000000aaaa77c23 */ /* 0x100fe200080108b1 */
[----:B------:R-:W-:Y:S01]  /*7210*/  MOV R170, UR22 ;  /* 0x0000001600aa7c02 */ /* 0x000fe20008000f00 */
[--C-:B------:R-:W-:Y:S01]  /*7220*/  FFMA.FTZ R176, R163, UR10, -R177.reuse ;  /* 0x0000000aa3b07c23 */ /* 0x100fe200080108b1 */
[--C-:B------:R-:W-:Y:S01]  /*7230*/  FFMA.FTZ R163, R166, UR10, -R177.reuse ;  /* 0x0000000aa6a37c23 */ /* 0x100fe200080108b1 */
[--C-:B------:R-:W-:Y:S01]  /*7240*/  FFMA.FTZ R192, R171, UR10, -R177.reuse ;  /* 0x0000000aabc07c23 */ /* 0x100fe200080108b1 */
[----:B------:R-:W-:Y:S01]  /*7250*/  @!P1 IADD3 R154, R170, 0x28c40, RZ ;  /* 0x00028c40aa9a9810 */ /* 0x000fe20007ffe0ff */
[----:B------:R-:W2:Y:S01]  /*7260*/  MUFU.EX2 R168, R168 ;  /* 0x000000a800a87308 */ /* 0x000ea20000000800 */
[--C-:B------:R-:W-:Y:S01]  /*7270*/  FFMA.FTZ R171, R174, UR10, -R177.reuse ;  /* 0x0000000aaeab7c23 */ /* 0x100fe200080108b1 */
[----:B------:R-:W-:Y:S01]  /*7280*/  FFMA.FTZ R174, R175, UR10, -R177 ;  /* 0x0000000aafae7c23 */ /* 0x000fe200080108b1 */
[----:B------:R-:W-:Y:S01]  /*7290*/  @!P1 PRMT R154, RZ, 0x654, R154 ;  /* 0x00000654ff9a9816 */ /* 0x000fe2000000009a */
[----:B------:R-:W-:-:S02]  /*72a0*/  IMAD.U32 R175, RZ, RZ, UR21 ;  /* 0x00000015ffaf7e24 */ /* 0x000fc4000f8e00ff */
[--C-:B------:R-:W-:Y:S01]  /*72b0*/  FFMA.FTZ R173, R178, UR10, -R177.reuse ;  /* 0x0000000ab2ad7c23 */ /* 0x100fe200080108b1 */
[--C-:B------:R-:W-:Y:S01]  /*72c0*/  FFMA.FTZ R182, R182, UR10, -R177.reuse ;  /* 0x0000000ab6b67c23 */ /* 0x100fe200080108b1 */
[----:B------:R1:W-:Y:S01]  /*72d0*/  @!P1 SYNCS.ARRIVE.TRANS64.RED.A1T0 RZ, [R154+URZ], RZ ;  /* 0x000000ff9aff99a7 */ /* 0x0003e2000810043f */
[----:B------:R-:W3:Y:S01]  /*72e0*/  MUFU.EX2 R155, R155 ;  /* 0x0000009b009b7308 */ /* 0x000ee20000000800 */
[----:B------:R-:W-:Y:S02]  /*72f0*/  @!P2 IMAD R158, R175, 0x40, R2 ;  /* 0x00000040af9ea824 */ /* 0x000fe400078e0202 */
[--C-:B------:R-:W-:Y:S01]  /*7300*/  FFMA.FTZ R183, R183, UR10, -R177.reuse ;  /* 0x0000000ab7b77c23 */ /* 0x100fe200080108b1 */
[----:B------:R-:W-:Y:S01]  /*7310*/  FFMA.FTZ R179, R179, UR10, -R177 ;  /* 0x0000000ab3b37c23 */ /* 0x000fe200080108b1 */
[-C--:B------:R-:W-:Y:S01]  /*7320*/  FMUL.FTZ R120, R120, R8.reuse ;  /* 0x0000000878787220 */ /* 0x080fe20000410000 */
[----:B------:R-:W-:Y:S01]  /*7330*/  FMUL.FTZ R121, R121, R8 ;  /* 0x0000000879797220 */ /* 0x000fe20000410000 */
[----:B------:R-:W-:Y:S01]  /*7340*/  @!P2 LEA R158, R158, UR48, 0x2 ;  /* 0x000000309e9eac11 */ /* 0x000fe2000f8e10ff */
[----:B-1----:R-:W-:Y:S01]  /*7350*/  FADD.FTZ R154, R10, R5 ;  /* 0x000000050a9a7221 */ /* 0x002fe20000010000 */
[----:B------:R-:W1:Y:S01]  /*7360*/  MUFU.EX2 R169, R169 ;  /* 0x000000a900a97308 */ /* 0x000e620000000800 */
[----:B--2---:R-:W-:Y:S01]  /*7370*/  FFMA.FTZ R6, R9, R6, R168 ;  /* 0x0000000609067223 */ /* 0x004fe200000100a8 */
[-C--:B------:R-:W-:Y:S01]  /*7380*/  FMUL.FTZ R124, R124, R8.reuse ;  /* 0x000000087c7c7220 */ /* 0x080fe20000410000 */
[----:B------:R-:W-:Y:S01]  /*7390*/  FADD.FTZ R5, R13, R154 ;  /* 0x0000009a0d057221 */ /* 0x000fe20000010000 */
[----:B------:R-:W-:Y:S01]  /*73a0*/  @!P2 STS [R158+0x28800], R8 ;  /* 0x028800089e00a388 */ /* 0x000fe20000000800 */
[-C--:B------:R-:W-:Y:S01]  /*73b0*/  FMUL.FTZ R125, R125, R8.reuse ;  /* 0x000000087d7d7220 */ /* 0x080fe20000410000 */
[-C--:B------:R-:W-:Y:S01]  /*73c0*/  FMUL.FTZ R128, R128, R8.reuse ;  /* 0x0000000880807220 */ /* 0x080fe20000410000 */
[----:B------:R-:W-:Y:S01]  /*73d0*/  FADD.FTZ R154, R156, R5 ;  /* 0x000000059c9a7221 */ /* 0x000fe20000010000 */
[----:B------:R-:W2:Y:S01]  /*73e0*/  MUFU.EX2 R172, R172 ;  /* 0x000000ac00ac7308 */ /* 0x000ea20000000800 */
[----:B---3--:R-:W-:Y:S01]  /*73f0*/  FADD.FTZ R6, R155, R6 ;  /* 0x000000069b067221 */ /* 0x008fe20000010000 */
[----:B------:R3:W-:Y:S01]  /*7400*/  @!P2 STS [R158+0x28820], R9 ;  /* 0x028820099e00a388 */ /* 0x0007e20000000800 */
[----:B------:R-:W-:Y:S01]  /*7410*/  FADD.FTZ R175, R15, R154 ;  /* 0x0000009a0faf7221 */ /* 0x000fe20000010000 */
[-C--:B------:R-:W-:Y:S01]  /*7420*/  FMUL.FTZ R129, R129, R8.reuse ;  /* 0x0000000881817220 */ /* 0x080fe20000410000 */
[-C--:B------:R-:W-:Y:S01]  /*7430*/  FMUL.FTZ R132, R132, R8.reuse ;  /* 0x0000000884847220 */ /* 0x080fe20000410000 */
[-C--:B------:R-:W-:Y:S01]  /*7440*/  FMUL.FTZ R133, R133, R8.reuse ;  /* 0x0000000885857220 */ /* 0x080fe20000410000 */
[----:B------:R-:W-:Y:S01]  /*7450*/  FADD.FTZ R154, R12, R175 ;  /* 0x000000af0c9a7221 */ /* 0x000fe20000010000 */
[----:B------:R-:W4:Y:S01]  /*7460*/  MUFU.EX2 R159, R159 ;  /* 0x0000009f009f7308 */ /* 0x000f220000000800 */
[----:B-1----:R-:W-:Y:S01]  /*7470*/  FADD.FTZ R5, R169, R6 ;  /* 0x00000006a9057221 */ /* 0x002fe20000010000 */
[-C--:B------:R-:W-:Y:S01]  /*7480*/  FMUL.FTZ R136, R136, R8.reuse ;  /* 0x0000000888887220 */ /* 0x080fe20000410000 */
[----:B------:R-:W-:Y:S01]  /*7490*/  FADD.FTZ R175, R21, R154 ;  /* 0x0000009a15af7221 */ /* 0x000fe20000010000 */
[-C--:B------:R-:W-:Y:S01]  /*74a0*/  FMUL.FTZ R137, R137, R8.reuse ;  /* 0x0000000889897220 */ /* 0x080fe20000410000 */
[-C--:B------:R-:W-:Y:S01]  /*74b0*/  FMUL.FTZ R140, R140, R8.reuse ;  /* 0x000000088c8c7220 */ /* 0x080fe20000410000 */
[-C--:B------:R-:W-:Y:S01]  /*74c0*/  FMUL.FTZ R141, R141, R8.reuse ;  /* 0x000000088d8d7220 */ /* 0x080fe20000410000 */
[----:B------:R-:W-:Y:S01]  /*74d0*/  FADD.FTZ R154, R160, R175 ;  /* 0x000000afa09a7221 */ /* 0x000fe20000010000 */
[----:B------:R-:W1:Y:S01]  /*74e0*/  MUFU.EX2 R176, R176 ;  /* 0x000000b000b07308 */ /* 0x000e620000000800 */
[----:B--2---:R-:W-:Y:S01]  /*74f0*/  FADD.FTZ R6, R172, R5 ;  /* 0x00000005ac067221 */ /* 0x004fe20000010000 */
[-C--:B------:R-:W-:Y:S01]  /*7500*/  FMUL.FTZ R144, R144, R8.reuse ;  /* 0x0000000890907220 */ /* 0x080fe20000410000 */
[----:B------:R-:W-:Y:S01]  /*7510*/  FADD.FTZ R175, R153, R154 ;  /* 0x0000009a99af7221 */ /* 0x000fe20000010000 */
[-C--:B------:R-:W-:Y:S01]  /*7520*/  FMUL.FTZ R145, R145, R8.reuse ;  /* 0x0000000891917220 */ /* 0x080fe20000410000 */
[-C--:B------:R-:W-:Y:S01]  /*7530*/  FMUL.FTZ R148, R148, R8.reuse ;  /* 0x0000000894947220 */ /* 0x080fe20000410000 */
[----:B------:R-:W-:Y:S01]  /*7540*/  FMUL.FTZ R149, R149, R8 ;  /* 0x0000000895957220 */ /* 0x000fe20000410000 */
[----:B------:R-:W-:Y:S01]  /*7550*/  F2FP.BF16.F32.PACK_AB R160, R153, R160 ;  /* 0x000000a099a0723e */ /* 0x000fe200000010ff */
[----:B------:R-:W2:Y:S01]  /*7560*/  MUFU.EX2 R163, R163 ;  /* 0x000000a300a37308 */ /* 0x000ea20000000800 */
[----:B----4-:R-:W-:Y:S01]  /*7570*/  FADD.FTZ R5, R159, R6 ;  /* 0x000000069f057221 */ /* 0x010fe20000010000 */
[----:B------:R-:W-:Y:S01]  /*7580*/  F2FP.BF16.F32.PACK_AB R153, R155, R168 ;  /* 0x000000a89b99723e */ /* 0x000fe200000010ff */
[----:B------:R-:W-:Y:S01]  /*7590*/  FMUL.FTZ R26, R26, R9 ;  /* 0x000000091a1a7220 */ /* 0x000fe20000410000 */
[----:B------:R-:W-:Y:S01]  /*75a0*/  F2FP.BF16.F32.PACK_AB R155, R172, R169 ;  /* 0x000000a9ac9b723e */ /* 0x000fe200000010ff */
[-C--:B------:R-:W-:Y:S01]  /*75b0*/  FMUL.FTZ R27, R27, R9.reuse ;  /* 0x000000091b1b7220 */ /* 0x080fe20000410000 */
[----:B------:R-:W-:Y:S01]  /*75c0*/  F2FP.BF16.F32.PACK_AB R156, R15, R156 ;  /* 0x0000009c0f9c723e */ /* 0x000fe200000010ff */
[-C--:B------:R-:W-:Y:S01]  /*75d0*/  FMUL.FTZ R30, R30, R9.reuse ;  /* 0x000000091e1e7220 */ /* 0x080fe20000410000 */
[----:B------:R-:W4:Y:S01]  /*75e0*/  MUFU.EX2 R180, R180 ;  /* 0x000000b400b47308 */ /* 0x000f220000000800 */
[----:B-1----:R-:W-:Y:S01]  /*75f0*/  FADD.FTZ R6, R176, R5 ;  /* 0x00000005b0067221 */ /* 0x002fe20000010000 */
[----:B---3--:R-:W-:Y:S01]  /*7600*/  F2FP.BF16.F32.PACK_AB R158, R21, R12 ;  /* 0x0000000c159e723e */ /* 0x008fe200000010ff */
        /* <DEDUP_REMOVED lines=38> */
[C---:B---3--:R-:W-:Y:S01]  /*7870*/  FADD.FTZ R11, R157.reuse, R154 ;  /* 0x0000009a9d0b7221 */ /* 0x048fe20000010000 */
[----:B------:R-:W-:Y:S01]  /*7880*/  F2FP.BF16.F32.PACK_AB R162, R157, R14 ;  /* 0x0000000e9da2723e */ /* 0x000fe200000010ff */
[----:B------:R-:W-:Y:S01]  /*7890*/  FMUL.FTZ R90, R90, R9 ;  /* 0x000000095a5a7220 */ /* 0x000fe20000410000 */
[----:B------:R-:W-:Y:S01]  /*78a0*/  F2FP.BF16.F32.PACK_AB R154, R13, R10 ;  /* 0x0000000a0d9a723e */ /* 0x000fe200000010ff */
[----:B------:R-:W-:Y:S01]  /*78b0*/  BAR.SYNC.DEFER_BLOCKING 0xf, 0x100 ;  /* 0x03c4000000007b1d */ /* 0x000fe20000010000 */
[----:B------:R-:W-:Y:S01]  /*78c0*/  F2FP.BF16.F32.PACK_AB R157, R176, R159 ;  /* 0x0000009fb09d723e */ /* 0x000fe200000010ff */
[----:B------:R-:W-:Y:S01]  /*78d0*/  FMUL.FTZ R91, R91, R9 ;  /* 0x000000095b5b7220 */ /* 0x000fe20000410000 */
[----:B------:R-:W-:Y:S01]  /*78e0*/  F2FP.BF16.F32.PACK_AB R159, R180, R163 ;  /* 0x000000a3b49f723e */ /* 0x000fe200000010ff */
        /* <DEDUP_REMOVED lines=20> */
[----:B------:R1:W-:Y:S01]  /*7a30*/  STSM.16.M88.4 [R18+0x26800], R152 ;  /* 0x0268009812007844 */ /* 0x0003e20000000200 */
[-C--:B------:R-:W-:Y:S01]  /*7a40*/  FMUL.FTZ R122, R122, R9.reuse ;  /* 0x000000097a7a7220 */ /* 0x080fe20000410000 */
[-C--:B------:R-:W-:Y:S01]  /*7a50*/  FMUL.FTZ R123, R123, R9.reuse ;  /* 0x000000097b7b7220 */ /* 0x080fe20000410000 */
[-C--:B------:R-:W-:Y:S01]  /*7a60*/  FMUL.FTZ R126, R126, R9.reuse ;  /* 0x000000097e7e7220 */ /* 0x080fe20000410000 */
[----:B------:R1:W-:Y:S01]  /*7a70*/  STSM.16.M88.4 [R23], R156 ;  /* 0x0000009c17007844 */ /* 0x0003e20000000200 */
[-C--:B------:R-:W-:Y:S01]  /*7a80*/  FMUL.FTZ R127, R127, R9.reuse ;  /* 0x000000097f7f7220 */ /* 0x080fe20000410000 */
[----:B------:R-:W4:Y:S01]  /*7a90*/  MUFU.EX2 R173, R173 ;  /* 0x000000ad00ad7308 */ /* 0x000f220000000800 */
[C---:B--2---:R-:W-:Y:S01]  /*7aa0*/  FADD.FTZ R11, R161.reuse, R8 ;  /* 0x00000008a10b7221 */ /* 0x044fe20000010000 */
[----:B------:R-:W-:Y:S01]  /*7ab0*/  F2FP.BF16.F32.PACK_AB R164, R161, R164 ;  /* 0x000000a4a1a4723e */ /* 0x000fe200000010ff */
[----:B------:R-:W-:Y:S01]  /*7ac0*/  FMUL.FTZ R130, R130, R9 ;  /* 0x0000000982827220 */ /* 0x000fe20000410000 */
[----:B------:R-:W-:Y:S01]  /*7ad0*/  F2FP.BF16.F32.PACK_AB R161, R192, R167 ;  /* 0x000000a7c0a1723e */ /* 0x000fe200000010ff */
[----:B------:R-:W-:Y:S01]  /*7ae0*/  FADD.FTZ R8, R20, R11 ;  /* 0x0000000b14087221 */ /* 0x000fe20000010000 */
[-C--:B------:R-:W-:Y:S01]  /*7af0*/  FMUL.FTZ R131, R131, R9.reuse ;  /* 0x0000000983837220 */ /* 0x080fe20000410000 */
[----:B------:R-:W-:Y:S01]  /*7b00*/  FMUL.FTZ R134, R134, R9 ;  /* 0x0000000986867220 */ /* 0x000fe20000410000 */
[----:B------:R-:W2:Y:S01]  /*7b10*/  MUFU.EX2 R165, R165 ;  /* 0x000000a500a57308 */ /* 0x000ea20000000800 */
        /* <DEDUP_REMOVED lines=13> */
[----:B------:R-:W-:-:S02]  /*7bf0*/  FMUL.FTZ R151, R151, R9 ;  /* 0x0000000997977220 */ /* 0x000fc40000410000 */
[----:B------:R-:W4:Y:S01]  /*7c00*/  MUFU.EX2 R182, R182 ;  /* 0x000000b600b67308 */ /* 0x000f220000000800 */
[C---:B--2---:R-:W-:Y:S01]  /*7c10*/  FADD.FTZ R5, R165.reuse, R8 ;  /* 0x00000008a5057221 */ /* 0x044fe20000010000 */
[----:B------:R-:W-:-:S06]  /*7c20*/  F2FP.BF16.F32.PACK_AB R166, R165, R20 ;  /* 0x00000014a5a6723e */ /* 0x000fcc00000010ff */
[----:B------:R-:W2:Y:S01]  /*7c30*/  MUFU.EX2 R183, R183 ;  /* 0x000000b700b77308 */ /* 0x000ea20000000800 */
[C---:B---3--:R-:W-:Y:S01]  /*7c40*/  FADD.FTZ R11, R178.reuse, R11 ;  /* 0x0000000bb20b7221 */ /* 0x048fe20000010000 */
[----:B------:R-:W-:-:S03]  /*7c50*/  F2FP.BF16.F32.PACK_AB R165, R178, R173 ;  /* 0x000000adb2a5723e */ /* 0x000fc600000010ff */
[----:B----4-:R-:W-:Y:S01]  /*7c60*/  FADD.FTZ R6, R182, R11 ;  /* 0x0000000bb6067221 */ /* 0x010fe20000010000 */
[----:B--2---:R-:W-:-:S03]  /*7c70*/  F2FP.BF16.F32.PACK_AB R167, R183, R182 ;  /* 0x000000b6b7a7723e */ /* 0x004fc600000010ff */
[----:B------:R-:W-:Y:S02]  /*7c80*/  FADD.FTZ R6, R183, R6 ;  /* 0x00000006b7067221 */ /* 0x000fe40000010000 */
[----:B------:R1:W-:Y:S01]  /*7c90*/  STSM.16.M88.4 [R22], R164 ;  /* 0x000000a416007844 */ /* 0x0003e20000000200 */
[----:B------:R-:W-:Y:S05]  /*7ca0*/  @!P0 BRA `(.L_x_5826) ;  /* 0x0000000000048947 */ /* 0x000fea0003800000 */
[----:B------:R-:W-:Y:S01]  /*7cb0*/  BPT.TRAP 0x1 ;  /* 0x000000040000795c */ /* 0x000fe20000300000 */
.L_x_5826:
[----:B------:R2:W3:Y:S01]  /*7cc0*/  SYNCS.PHASECHK.TRANS64.TRYWAIT P2, [UR22+0x28c50], R7 ;  /* 0x028c5007ff0075a7 */ /* 0x0004e20008040156 */
[----:B------:R-:W-:Y:S05]  /*7cd0*/  @!P0 BRA `(.L_x_5827) ;  /* 0x0000000000048947 */ /* 0x000fea0003800000 */
[----:B------:R-:W-:Y:S01]  /*7ce0*/  BPT.TRAP 0x1 ;  /* 0x000000040000795c */ /* 0x000fe20000300000 */
.L_x_5827:
[----:B---3--:R-:W-:Y:S05]  /*7cf0*/  @P2 BRA `(.L_x_5828) ;  /* 0x0000000000082947 */ /* 0x008fea0003800000 */
[----:B------:R-:W3:Y:S02]  /*7d00*/  SYNCS.PHASECHK.TRANS64.TRYWAIT P2, [UR22+0x28c50], R7 ;  /* 0x028c5007ff0075a7 */ /* 0x000ee40008040156 */
[----:B---3--:R-:W-:Y:S05]  /*7d10*/  @!P2 BRA `(.L_x_5829) ;  /* 0x0000005800f4a947 */ /* 0x008fea0003800000 */
.L_x_5828:
[----:B------:R-:W-:Y:S01]  /*7d20*/  ULEA UR11, UR39, UR41, 0xc ;  /* 0x00000029270b7291 */ /* 0x000fe2000f8e603f */
[----:B------:R-:W-:Y:S01]  /*7d30*/  WARPGROUP.ARRIVE ;  /* 0x00000000000079c5 */ /* 0x000fe20000000000 */
[----:B------:R-:W-:Y:S01]  /*7d40*/  UMOV UR7, 0x40000040 ;  /* 0x4000004000077882 */ /* 0x000fe20000000000 */
[----:B------:R-:W-:Y:S01]  /*7d50*/  ISETP.LT.AND P2, PT, RZ, UR23, PT ;  /* 0x00000017ff007c0c */ /* 0x000fe2000bf41270 */
[----:B------:R-:W-:Y:S01]  /*7d60*/  UIADD3 UR23, UR23, -0x1, URZ ;  /* 0xffffffff17177890 */ /* 0x000fe2000fffe03f */
[----:B---3--:R-:W-:Y:S01]  /*7d70*/  @!P1 IADD3 R170, R170, 0x28c60, RZ ;  /* 0x00028c60aaaa9810 */ /* 0x008fe20007ffe0ff */
[----:B------:R-:W-:Y:S01]  /*7d80*/  UMOV UR21, UR39 ;  /* 0x0000002700157c82 */ /* 0x000fe20008000000 */
[----:B------:R-:W-:Y:S01]  /*7d90*/  UMOV UR6, UR11 ;  /* 0x0000000b00067c82 */ /* 0x000fe20008000000 */
[----:B------:R-:W-:Y:S01]  /*7da0*/  IMAD.MOV.U32 R9, RZ, RZ, R4 ;  /* 0x000000ffff097224 */ /* 0x000fe200078e0004 */
[----:B------:R-:W-:Y:S01]  /*7db0*/  HGMMA.64x256x16.F32.BF16 R24, R152, gdesc[UR4].tnspB, R24, gsb0 ;  /* 0x43e0000498187df0 */ /* 0x000fe20008001818 */
[----:B------:R-:W-:Y:S01]  /*7dc0*/  UIADD3 UR6, UR11, 0x80, URZ ;  /* 0x000000800b067890 */ /* 0x000fe2000fffe03f */
[----:B------:R-:W-:Y:S01]  /*7dd0*/  @!P1 PRMT R170, RZ, 0x654, R170 ;  /* 0x00000654ffaa9816 */ /* 0x000fe200000000aa */
[----:B------:R-:W-:Y:S01]  /*7de0*/  UMOV UR7, 0x40000040 ;  /* 0x4000004000077882 */ /* 0x000fe20000000000 */
[----:B------:R-:W-:Y:S01]  /*7df0*/  MOV R8, R3 ;  /* 0x0000000300087202 */ /* 0x000fe20000000f00 */
        /* <DEDUP_REMOVED lines=27> */
.L_x_5821:
[----:B------:R-:W5:Y:S01]  /*7fb0*/  SHFL.BFLY PT, R0, R5, 0x2, 0x1f ;  /* 0x0c401f0005007f89 */ /* 0x000f6200000e0000 */
[----:B------:R-:W-:Y:S01]  /*7fc0*/  MOV R12, UR10 ;  /* 0x0000000a000c7c02 */ /* 0x000fe20008000f00 */
[----:B-12-4-:R-:W-:Y:S01]  /*7fd0*/  IMAD.MOV.U32 R156, RZ, RZ, -0x800000 ;  /* 0xff800000ff9c7424 */ /* 0x016fe200078e00ff */
[----:B------:R-:W-:Y:S01]  /*7fe0*/  UIADD3 UR37, UR37, 0x1, URZ ;  /* 0x0000000125257890 */ /* 0x000fe2000fffe03f */
[----:B------:R-:W1:Y:S01]  /*7ff0*/  SHFL.BFLY PT, R9, R6, 0x2, 0x1f ;  /* 0x0c401f0006097f89 */ /* 0x000e6200000e0000 */
[----:B------:R-:W-:Y:S01]  /*8000*/  IMAD.MOV.U32 R155, RZ, RZ, -0x800000 ;  /* 0xff800000ff9b7424 */ /* 0x000fe200078e00ff */
[----:B------:R-:W-:Y:S08]  /*8010*/  BAR.ARV 0x8, 0xa0 ;  /* 0x0202800000007b1d */ /* 0x000ff00000002000 */
[----:B------:R-:W-:Y:S01]  /*8020*/  BAR.SYNC.DEFER_BLOCKING 0xf, 0x100 ;  /* 0x03c4000000007b1d */ /* 0x000fe20000010000 */
[----:B-----5:R-:W-:Y:S01]  /*8030*/  FADD.FTZ R0, R0, R5 ;  /* 0x0000000500007221 */ /* 0x020fe20000010000 */
[----:B------:R-:W-:Y:S01]  /*8040*/  IMAD.U32 R5, RZ, RZ, UR39 ;  /* 0x00000027ff057e24 */ /* 0x000fe2000f8e00ff */
[----:B------:R-:W-:Y:S01]  /*8050*/  UIADD3 UR39, UR39, 0x1, URZ ;  /* 0x0000000127277890 */ /* 0x000fe2000fffe03f */
[----:B-1----:R-:W-:-:S02]  /*8060*/  FADD.FTZ R9, R9, R6 ;  /* 0x0000000609097221 */ /* 0x002fc40000010000 */
[----:B------:R-:W1:Y:S01]  /*8070*/  SHFL.BFLY PT, R7, R0, 0x1, 0x1f ;  /* 0x0c201f0000077f89 */ /* 0x000e6200000e0000 */
[----:B------:R-:W-:-:S03]  /*8080*/  UISETP.NE.AND UP0, UPT, UR39, 0x2, UPT ;  /* 0x000000022700788c */ /* 0x000fc6000bf05270 */
[----:B------:R-:W2:Y:S01]  /*8090*/  SHFL.BFLY PT, R8, R9, 0x1, 0x1f ;  /* 0x0c201f0009087f89 */ /* 0x000ea200000e0000 */
[----:B------:R-:W-:Y:S02]  /*80a0*/  USEL UR4, URZ, 0x1, UP0 ;  /* 0x000000013f047887 */ /* 0x000fe40008000000 */
[----:B------:R-:W-:Y:S02]  /*80b0*/  USEL UR39, UR39, URZ, UP0 ;  /* 0x0000003f27277287 */ /* 0x000fe40008000000 */
[----:B------:R-:W-:Y:S01]  /*80c0*/  ULOP3.LUT UR38, UR38, UR4, URZ, 0x3c, !UPT ;  /* 0x0000000426267292 */ /* 0x000fe2000f8e3c3f */
[----:B-1----:R-:W-:Y:S01]  /*80d0*/  FADD.FTZ R10, R0, R7 ;  /* 0x00000007000a7221 */ /* 0x002fe20000010000 */
[----:B------:R-:W-:Y:S01]  /*80e0*/  IMAD.MOV R7, RZ, RZ, -R17 ;  /* 0x000000ffff077224 */ /* 0x000fe200078e0a11 */
[----:B------:R-:W-:Y:S01]  /*80f0*/  MOV R0, RZ ;  /* 0x000000ff00007202 */ /* 0x000fe20000000f00 */
[----:B--2---:R-:W-:Y:S02]  /*8100*/  FADD.FTZ R8, R9, R8 ;  /* 0x0000000809087221 */ /* 0x004fe40000010000 */
[----:B------:R-:W-:-:S02]  /*8110*/  FSETP.NE.FTZ.AND P1, PT, R10, RZ, PT ;  /* 0x000000ff0a00720b */ /* 0x000fc40003f35000 */
[----:B------:R-:W-:Y:S02]  /*8120*/  ISETP.NE.AND P0, PT, R16, R7, PT ;  /* 0x000000071000720c */ /* 0x000fe40003f05270 */
[----:B------:R-:W-:Y:S02]  /*8130*/  FSETP.NE.FTZ.AND P2, PT, R8, RZ, PT ;  /* 0x000000ff0800720b */ /* 0x000fe40003f55000 */
[----:B------:R-:W-:Y:S02]  /*8140*/  MOV R7, RZ ;  /* 0x000000ff00077202 */ /* 0x000fe40000000f00 */
[----:B------:R-:W-:-:S05]  /*8150*/  MOV R9, UR10 ;  /* 0x0000000a00097c02 */ /* 0x000fca0008000f00 */
[----:B------:R-:W1:Y:S02]  /*8160*/  @P1 MUFU.RCP R7, R10 ;  /* 0x0000000a00071308 */ /* 0x000e640000001000 */
[----:B------:R-:W-:Y:S02]  /*8170*/  @!P0 IMAD R5, R5, 0x40, R2 ;  /* 0x0000004005058824 */ /* 0x000fe400078e0202 */
[----:B------:R-:W-:-:S03]  /*8180*/  @P2 FMUL.FTZ R12, R12, 0.69314718246459960938 ;  /* 0x3f3172180c0c2820 */ /* 0x000fc60000410000 */
[----:B------:R-:W-:Y:S01]  /*8190*/  @!P0 LEA R6, R5, UR48, 0x2 ;  /* 0x0000003005068c11 */ /* 0x000fe2000f8e10ff */
        /* <DEDUP_REMOVED lines=76> */
[----:B-1----:R-:W1:Y:S01]  /*8660*/  @P2 MUFU.LG2 R7, R8 ;  /* 0x0000000800072308 */ /* 0x002e620000000c00 */
        /* <DEDUP_REMOVED lines=63> */
.L_x_5792:
        /* <DEDUP_REMOVED lines=38> */
[C---:B------:R-:W-:Y:S02]  /*8cc0*/  IADD3 R14, P1, R114.reuse, 0x2040, RZ ;  /* 0x00002040720e7810 */ /* 0x040fe40007f3e0ff */
[-C--:B------:R-:W-:Y:S01]  /*8cd0*/  IADD3.X R5, RZ, R115.reuse, RZ, P2, !PT ;  /* 0x00000073ff057210 */ /* 0x080fe200017fe4ff */
[--C-:B------:R-:W-:Y:S01]  /*8ce0*/  IMAD.X R11, RZ, RZ, R115.reuse, P5 ;  /* 0x000000ffff0b7224 */ /* 0x100fe200028e0673 */
[C---:B------:R-:W-:Y:S01]  /*8cf0*/  IADD3 R183, P3, R114.reuse, 0x4000, RZ ;  /* 0x0000400072b77810 */ /* 0x040fe20007f7e0ff */
[--C-:B------:R-:W-:Y:S01]  /*8d00*/  IMAD.X R15, RZ, RZ, R115.reuse, P1 ;  /* 0x000000ffff0f7224 */ /* 0x100fe200008e0673 */
[----:B------:R-:W-:Y:S02]  /*8d10*/  IADD3.X R9, RZ, R115, RZ, P4, !PT ;  /* 0x00000073ff097210 */ /* 0x000fe400027fe4ff */
[C---:B------:R-:W-:Y:S01]  /*8d20*/  IADD3 R179, P6, R114.reuse, 0x2020, RZ ;  /* 0x0000202072b37810 */ /* 0x040fe20007fde0ff */
[----:B------:R-:W-:Y:S01]  /*8d30*/  IMAD.X R83, RZ, RZ, R115, P3 ;  /* 0x000000ffff537224 */ /* 0x000fe200018e0673 */
[----:B------:R-:W-:-:S02]  /*8d40*/  IADD3 R181, P2, R114, 0x2060, RZ ;  /* 0x0000206072b57810 */ /* 0x000fc40007f5e0ff */
[C---:B------:R-:W-:Y:S02]  /*8d50*/  IADD3 R193, P4, R114.reuse, 0x4020, RZ ;  /* 0x0000402072c17810 */ /* 0x040fe40007f9e0ff */
[----:B------:R-:W-:Y:S02]  /*8d60*/  SHF.R.U64 R3, R3, 0x3, RZ ;  /* 0x0000000303037819 */ /* 0x000fe400000012ff */
[-C--:B------:R-:W-:Y:S02]  /*8d70*/  IADD3.X R13, RZ, R115.reuse, RZ, P6, !PT ;  /* 0x00000073ff0d7210 */ /* 0x080fe400037fe4ff */
[-C--:B------:R-:W-:Y:S02]  /*8d80*/  IADD3.X R21, RZ, R115.reuse, RZ, P2, !PT ;  /* 0x00000073ff157210 */ /* 0x080fe400017fe4ff */
[----:B------:R-:W-:Y:S02]  /*8d90*/  IADD3.X R87, RZ, R115, RZ, P4, !PT ;  /* 0x00000073ff577210 */ /* 0x000fe400027fe4ff */
[----:B------:R-:W-:-:S02]  /*8da0*/  IADD3 R90, P5, R114, 0x4040, RZ ;  /* 0x00004040725a7810 */ /* 0x000fc40007fbe0ff */
[C---:B------:R-:W-:Y:S02]  /*8db0*/  IADD3 R195, P6, R114.reuse, 0x4060, RZ ;  /* 0x0000406072c37810 */ /* 0x040fe40007fde0ff */
[C---:B------:R-:W-:Y:S01]  /*8dc0*/  IADD3 R197, P1, R114.reuse, 0x6000, RZ ;  /* 0x0000600072c57810 */ /* 0x040fe20007f3e0ff */
[--C-:B------:R-:W-:Y:S01]  /*8dd0*/  IMAD.X R91, RZ, RZ, R115.reuse, P5 ;  /* 0x000000ffff5b7224 */ /* 0x100fe200028e0673 */
[C---:B------:R-:W-:Y:S02]  /*8de0*/  IADD3 R199, P2, R114.reuse, 0x6020, RZ ;  /* 0x0000602072c77810 */ /* 0x040fe40007f5e0ff */
[C---:B------:R-:W-:Y:S01]  /*8df0*/  IADD3 R106, P3, R114.reuse, 0x6040, RZ ;  /* 0x00006040726a7810 */ /* 0x040fe20007f7e0ff */
[----:B------:R-:W-:Y:S01]  /*8e00*/  IMAD.X R99, RZ, RZ, R115, P1 ;  /* 0x000000ffff637224 */ /* 0x000fe200008e0673 */
[----:B------:R-:W-:Y:S02]  /*8e10*/  IADD3 R201, P4, R114, 0x6060, RZ ;  /* 0x0000606072c97810 */ /* 0x000fe40007f9e0ff */
[----:B------:R-:W-:-:S02]  /*8e20*/  LOP3.LUT R114, R3, R114, RZ, 0x3c, !PT ;  /* 0x0000007203727212 */ /* 0x000fc400078e3cff */
[----:B------:R-:W-:Y:S01]  /*8e30*/  LOP3.LUT R3, R6, 0x380, RZ, 0xc0, !PT ;  /* 0x0000038006037812 */ /* 0x000fe200078ec0ff */
[----:B------:R-:W-:Y:S01]  /*8e40*/  IMAD.X R111, RZ, RZ, R115, P4 ;  /* 0x000000ffff6f7224 */ /* 0x000fe200020e0673 */
[----:B------:R-:W-:Y:S02]  /*8e50*/  LOP3.LUT R0, R173, 0x380, RZ, 0xc0, !PT ;  /* 0x00000380ad007812 */ /* 0x000fe400078ec0ff */
[----:B------:R-:W-:Y:S02]  /*8e60*/  SHF.R.U64 R3, R3, 0x3, RZ ;  /* 0x0000000303037819 */ /* 0x000fe400000012ff */
[----:B------:R-:W-:Y:S02]  /*8e70*/  SHF.R.U64 R0, R0, 0x3, RZ ;  /* 0x0000000300007819 */ /* 0x000fe400000012ff */
[----:B------:R-:W-:Y:S02]  /*8e80*/  LOP3.LUT R6, R3, R6, RZ, 0x3c, !PT ;  /* 0x0000000603067212 */ /* 0x000fe400078e3cff */
[----:B------:R-:W-:-:S02]  /*8e90*/  LOP3.LUT R3, R14, 0x380, RZ, 0xc0, !PT ;  /* 0x000003800e037812 */ /* 0x000fc400078ec0ff */
[----:B------:R-:W-:Y:S02]  /*8ea0*/  LOP3.LUT R4, R0, R173, RZ, 0x3c, !PT ;  /* 0x000000ad00047212 */ /* 0x000fe400078e3cff */
[----:B------:R-:W-:Y:S02]  /*8eb0*/  LOP3.LUT R0, R179, 0x380, RZ, 0xc0, !PT ;  /* 0x00000380b3007812 */ /* 0x000fe400078ec0ff */
[----:B------:R-:W-:Y:S02]  /*8ec0*/  SHF.R.U64 R3, R3, 0x3, RZ ;  /* 0x0000000303037819 */ /* 0x000fe400000012ff */
[----:B------:R-:W-:Y:S02]  /*8ed0*/  SHF.R.U64 R0, R0, 0x3, RZ ;  /* 0x0000000300007819 */ /* 0x000fe400000012ff */
[----:B------:R-:W-:Y:S02]  /*8ee0*/  LOP3.LUT R14, R3, R14, RZ, 0x3c, !PT ;  /* 0x0000000e030e7212 */ /* 0x000fe400078e3cff */
[----:B------:R-:W-:-:S02]  /*8ef0*/  LOP3.LUT R3, R90, 0x380, RZ, 0xc0, !PT ;  /* 0x000003805a037812 */ /* 0x000fc400078ec0ff */
[----:B------:R-:W-:Y:S02]  /*8f00*/  LOP3.LUT R12, R0, R179, RZ, 0x3c, !PT ;  /* 0x000000b3000c7212 */ /* 0x000fe400078e3cff */
[----:B------:R-:W-:Y:S02]  /*8f10*/  LOP3.LUT R8, R175, 0x380, RZ, 0xc0, !PT ;  /* 0x00000380af087812 */ /* 0x000fe400078ec0ff */
[----:B------:R-:W-:Y:S02]  /*8f20*/  LOP3.LUT R0, R193, 0x380, RZ, 0xc0, !PT ;  /* 0x00000380c1007812 */ /* 0x000fe400078ec0ff */
[----:B------:R-:W-:Y:S02]  /*8f30*/  LOP3.LUT R10, R177, 0x380, RZ, 0xc0, !PT ;  /* 0x00000380b10a7812 */ /* 0x000fe400078ec0ff */
[----:B------:R-:W-:Y:S02]  /*8f40*/  SHF.R.U64 R3, R3, 0x3, RZ ;  /* 0x0000000303037819 */ /* 0x000fe400000012ff */
[----:B------:R-:W-:-:S02]  /*8f50*/  LOP3.LUT R27, R201, 0x380, RZ, 0xc0, !PT ;  /* 0x00000380c91b7812 */ /* 0x000fc400078ec0ff */
[----:B------:R-:W-:Y:S02]  /*8f60*/  LOP3.LUT R82, R183, 0x380, RZ, 0xc0, !PT ;  /* 0x00000380b7527812 */ /* 0x000fe400078ec0ff */
[----:B------:R-:W-:Y:S02]  /*8f70*/  SHF.R.U64 R8, R8, 0x3, RZ ;  /* 0x0000000308087819 */ /* 0x000fe400000012ff */
[----:B------:R-:W-:Y:S02]  /*8f80*/  LOP3.LUT R20, R181, 0x380, RZ, 0xc0, !PT ;  /* 0x00000380b5147812 */ /* 0x000fe400078ec0ff */
[----:B------:R-:W-:Y:S02]  /*8f90*/  SHF.R.U64 R0, R0, 0x3, RZ ;  /* 0x0000000300007819 */ /* 0x000fe400000012ff */
[----:B------:R-:W-:Y:S02]  /*8fa0*/  SHF.R.U64 R10, R10, 0x3, RZ ;  /* 0x000000030a0a7819 */ /* 0x000fe400000012ff */
[----:B------:R-:W-:-:S02]  /*8fb0*/  LOP3.LUT R98, R197, 0x380, RZ, 0xc0, !PT ;  /* 0x00000380c5627812 */ /* 0x000fc400078ec0ff */
[----:B------:R-:W-:Y:S02]  /*8fc0*/  LOP3.LUT R90, R3, R90, RZ, 0x3c, !PT ;  /* 0x0000005a035a7212 */ /* 0x000fe400078e3cff */
[----:B------:R-:W-:Y:S02]  /*8fd0*/  SHF.R.U64 R28, R27, 0x3, RZ ;  /* 0x000000031b1c7819 */ /* 0x000fe400000012ff */
[----:B------:R-:W-:Y:S02]  /*8fe0*/  LOP3.LUT R3, R106, 0x380, RZ, 0xc0, !PT ;  /* 0x000003806a037812 */ /* 0x000fe400078ec0ff */
[----:B------:R-:W-:Y:S02]  /*8ff0*/  SHF.R.U64 R82, R82, 0x3, RZ ;  /* 0x0000000352527819 */ /* 0x000fe400000012ff */
[----:B------:R-:W-:Y:S02]  /*9000*/  LOP3.LUT R8, R8, R175, RZ, 0x3c, !PT ;  /* 0x000000af08087212 */ /* 0x000fe400078e3cff */
[----:B------:R-:W-:-:S02]  /*9010*/  SHF.R.U64 R20, R20, 0x3, RZ ;  /* 0x0000000314147819 */ /* 0x000fc400000012ff */
[----:B------:R-:W-:Y:S02]  /*9020*/  LOP3.LUT R94, R195, 0x380, RZ, 0xc0, !PT ;  /* 0x00000380c35e7812 */ /* 0x000fe400078ec0ff */
[----:B------:R-:W-:Y:S02]  /*9030*/  LOP3.LUT R86, R0, R193, RZ, 0x3c, !PT ;  /* 0x000000c100567212 */ /* 0x000fe400078e3cff */
[----:B------:R-:W-:Y:S02]  /*9040*/  LOP3.LUT R10, R10, R177, RZ, 0x3c, !PT ;  /* 0x000000b10a0a7212 */ /* 0x000fe400078e3cff */
[----:B------:R-:W-:Y:S02]  /*9050*/  SHF.R.U64 R98, R98, 0x3, RZ ;  /* 0x0000000362627819 */ /* 0x000fe400000012ff */
[----:B------:R-:W-:Y:S02]  /*9060*/  MOV R114, R114 ;  /* 0x0000007200727202 */ /* 0x000fe40000000f00 */
[----:B------:R-:W-:-:S02]  /*9070*/  LOP3.LUT R0, R199, 0x380, RZ, 0xc0, !PT ;  /* 0x00000380c7007812 */ /* 0x000fc400078ec0ff */
[----:B------:R-:W-:Y:S02]  /*9080*/  F2FP.BF16.F32.PACK_AB R27, R31, R30 ;  /* 0x0000001e1f1b723e */ /* 0x000fe400000010ff */
[----:B------:R-:W-:Y:S02]  /*9090*/  LOP3.LUT R110, R28, R201, RZ, 0x3c, !PT ;  /* 0x000000c91c6e7212 */ /* 0x000fe400078e3cff */
[----:B------:R-:W-:Y:S01]  /*90a0*/  SHF.R.U64 R3, R3, 0x3, RZ ;  /* 0x0000000303037819 */ /* 0x000fe200000012ff */
[----:B------:R1:W-:Y:S01]  /*90b0*/  STSM.16.M88.4 [R114], R24 ;  /* 0x0000001872007844 */ /* 0x0003e20000000200 */
[----:B------:R-:W-:Y:S02]  /*90c0*/  MOV R28, R4 ;  /* 0x00000004001c7202 */ /* 0x000fe40000000f00 */
[----:B------:R-:W-:Y:S02]  /*90d0*/  LOP3.LUT R82, R82, R183, RZ, 0x3c, !PT ;  /* 0x000000b752527212 */ /* 0x000fe400078e3cff */
[----:B------:R-:W-:Y:S01]  /*90e0*/  MOV R6, R6 ;  /* 0x0000000600067202 */ /* 0x000fe20000000f00 */
[----:B------:R2:W-:Y:S01]  /*90f0*/  STSM.16.M88.4 [R28], R32 ;  /* 0x000000201c007844 */ /* 0x0005e20000000200 */
[----:B------:R-:W-:-:S02]  /*9100*/  LOP3.LUT R20, R20, R181, RZ, 0x3c, !PT ;  /* 0x000000b514147212 */ /* 0x000fc400078e3cff */
[----:B------:R-:W-:Y:S01]  /*9110*/  SHF.R.U64 R94, R94, 0x3, RZ ;  /* 0x000000035e5e7819 */ /* 0x000fe200000012ff */
[----:B------:R2:W-:Y:S01]  /*9120*/  STSM.16.M88.4 [R6], R40 ;  /* 0x0000002806007844 */ /* 0x0005e20000000200 */
[----:B------:R-:W-:Y:S02]  /*9130*/  MOV R8, R8 ;  /* 0x0000000800087202 */ /* 0x000fe40000000f00 */
[----:B------:R-:W-:Y:S02]  /*9140*/  F2FP.BF16.F32.PACK_AB R51, R55, R54 ;  /* 0x000000363733723e */ /* 0x000fe400000010ff */
[----:B------:R-:W-:Y:S02]  /*9150*/  F2FP.BF16.F32.PACK_AB R57, R59, R58 ;  /* 0x0000003a3b39723e */ /* 0x000fe400000010ff */
[----:B------:R-:W-:Y:S01]  /*9160*/  F2FP.BF16.F32.PACK_AB R64, R65, R64 ;  /* 0x000000404140723e */ /* 0x000fe200000010ff */
[----:B------:R2:W-:Y:S01]  /*9170*/  STSM.16.M88.4 [R8], R48 ;  /* 0x0000003008007844 */ /* 0x0005e20000000200 */
[----:B------:R-:W-:-:S02]  /*9180*/  LOP3.LUT R98, R98, R197, RZ, 0x3c, !PT ;  /* 0x000000c562627212 */ /* 0x000fc400078e3cff */
[----:B------:R-:W-:Y:S02]  /*9190*/  SHF.R.U64 R0, R0, 0x3, RZ ;  /* 0x0000000300007819 */ /* 0x000fe400000012ff */
[----:B------:R-:W-:Y:S02]  /*91a0*/  MOV R10, R10 ;  /* 0x0000000a000a7202 */ /* 0x000fe40000000f00 */
[----:B------:R-:W-:Y:S02]  /*91b0*/  F2FP.BF16.F32.PACK_AB R58, R61, R60 ;  /* 0x0000003c3d3a723e */ /* 0x000fe400000010ff */
[----:B------:R-:W-:Y:S02]  /*91c0*/  F2FP.BF16.F32.PACK_AB R59, R63, R62 ;  /* 0x0000003e3f3b723e */ /* 0x000fe400000010ff */
[----:B------:R-:W-:Y:S02]  /*91d0*/  F2FP.BF16.F32.PACK_AB R65, R67, R66 ;  /* 0x000000424341723e */ /* 0x000fe400000010ff */
[----:B------:R-:W-:Y:S01]  /*91e0*/  F2FP.BF16.F32.PACK_AB R72, R73, R72 ;  /* 0x000000484948723e */ /* 0x000fe200000010ff */
[----:B------:R2:W-:Y:S01]  /*91f0*/  STSM.16.M88.4 [R10], R56 ;  /* 0x000000380a007844 */ /* 0x0005e20000000200 */
[----:B------:R-:W-:-:S02]  /*9200*/  IADD3.X R107, RZ, R115, RZ, P3, !PT ;  /* 0x00000073ff6b7210 */ /* 0x000fc40001ffe4ff */
[----:B------:R-:W-:Y:S02]  /*9210*/  LOP3.LUT R106, R3, R106, RZ, 0x3c, !PT ;  /* 0x0000006a036a7212 */ /* 0x000fe400078e3cff */
[----:B------:R-:W-:Y:S02]  /*9220*/  MOV R12, R12 ;  /* 0x0000000c000c7202 */ /* 0x000fe40000000f00 */
[----:B------:R-:W-:Y:S02]  /*9230*/  F2FP.BF16.F32.PACK_AB R66, R69, R68 ;  /* 0x000000444542723e */ /* 0x000fe400000010ff */
[----:B------:R-:W-:Y:S02]  /*9240*/  F2FP.BF16.F32.PACK_AB R67, R71, R70 ;  /* 0x000000464743723e */ /* 0x000fe400000010ff */
[----:B------:R-:W-:Y:S02]  /*9250*/  F2FP.BF16.F32.PACK_AB R73, R75, R74 ;  /* 0x0000004a4b49723e */ /* 0x000fe400000010ff */
[----:B------:R-:W-:Y:S01]  /*9260*/  MOV R14, R14 ;  /* 0x0000000e000e7202 */ /* 0x000fe20000000f00 */
[----:B------:R2:W-:Y:S01]  /*9270*/  STSM.16.M88.4 [R12], R64 ;  /* 0x000000400c007844 */ /* 0x0005e20000000200 */
[----:B------:R-:W-:-:S02]  /*9280*/  MOV R5, R82 ;  /* 0x0000005200057202 */ /* 0x000fc40000000f00 */
[----:B------:R-:W-:Y:S02]  /*9290*/  F2FP.BF16.F32.PACK_AB R74, R77, R76 ;  /* 0x0000004c4d4a723e */ /* 0x000fe400000010ff */
[----:B------:R-:W-:Y:S02]  /*92a0*/  F2FP.BF16.F32.PACK_AB R75, R79, R78 ;  /* 0x0000004e4f4b723e */ /* 0x000fe400000010ff */
[----:B------:R-:W-:Y:S02]  /*92b0*/  F2FP.BF16.F32.PACK_AB R80, R81, R80 ;  /* 0x000000505150723e */ /* 0x000fe400000010ff */
[----:B------:R-:W-:Y:S01]  /*92c0*/  IADD3.X R95, RZ, R115, RZ, P6, !PT ;  /* 0x00000073ff5f7210 */ /* 0x000fe200037fe4ff */
[----:B------:R2:W-:Y:S01]  /*92d0*/  STSM.16.M88.4 [R14], R72 ;  /* 0x000000480e007844 */ /* 0x0005e20000000200 */
[----:B------:R-:W-:Y:S02]  /*92e0*/  LOP3.LUT R94, R94, R195, RZ, 0x3c, !PT ;  /* 0x000000c35e5e7212 */ /* 0x000fe400078e3cff */
[----:B------:R-:W-:-:S02]  /*92f0*/  MOV R20, R20 ;  /* 0x0000001400147202 */ /* 0x000fc40000000f00 */
[----:B------:R-:W-:Y:S02]  /*9300*/  MOV R4, R90 ;  /* 0x0000005a00047202 */ /* 0x000fe40000000f00 */
        /* <DEDUP_REMOVED lines=60> */
[----:B--2---:R-:W1:Y:S01]  /*96d0*/  LDC.64 R6, c[0x0][0xb78] ;  /* 0x0002de00ff067b82 */ /* 0x004e620000000a00 */
[----:B------:R-:W-:Y:S01]  /*96e0*/  USHF.R.S32.HI UR5, URZ, 0x1f, UR43 ;  /* 0x0000001f3f057899 */ /* 0x000fe2000801142b */
[----:B------:R-:W-:Y:S01]  /*96f0*/  IADD3 R9, R2, UR42, RZ ;  /* 0x0000002a02097c10 */ /* 0x000fe2000fffe0ff */
[----:B------:R-:W-:Y:S01]  /*9700*/  ULDC.64 UR8, c[0x0][0xb70] ;  /* 0x0002dc0000087ab9 */ /* 0x000fe20000000a00 */
[----:B------:R-:W-:Y:S01]  /*9710*/  IADD3 R3, -R17, RZ, RZ ;  /* 0x000000ff11037210 */ /* 0x000fe20007ffe1ff */
[----:B------:R-:W-:Y:S02]  /*9720*/  UIMAD UR5, UR5, UR8, URZ ;  /* 0x00000008050572a4 */ /* 0x000fe4000f8e023f */
[----:B------:R-:W-:Y:S01]  /*9730*/  UIMAD.WIDE.U32 UR6, UR43, UR8, URZ ;  /* 0x000000082b0672a5 */ /* 0x000fe2000f8e003f */
[----:B------:R-:W-:Y:S01]  /*9740*/  ISETP.NE.AND P0, PT, R16, R3, PT ;  /* 0x000000031000720c */ /* 0x000fe20003f05270 */
[----:B------:R-:W-:Y:S01]  /*9750*/  UIMAD UR5, UR43, UR9, UR5 ;  /* 0x000000092b0572a4 */ /* 0x000fe2000f8e0205 */
[----:B------:R-:W-:Y:S01]  /*9760*/  SHF.R.S32.HI R3, RZ, 0x1f, R9 ;  /* 0x0000001fff037819 */ /* 0x000fe20000011409 */
[----:B------:R-:W-:-:S02]  /*9770*/  USHF.R.S32.HI UR8, URZ, 0x1f, UR44 ;  /* 0x0000001f3f087899 */ /* 0x000fc4000801142c */
[----:B------:R-:W-:Y:S02]  /*9780*/  UIADD3 UR5, UR7, UR5, URZ ;  /* 0x0000000507057290 */ /* 0x000fe4000fffe03f */
[----:B------:R-:W-:Y:S01]  /*9790*/  IMAD.U32 R5, RZ, RZ, UR7 ;  /* 0x00000007ff057e24 */ /* 0x000fe2000f8e00ff */
[----:B------:R-:W-:Y:S01]  /*97a0*/  MOV R4, UR6 ;  /* 0x0000000600047c02 */ /* 0x000fe20008000f00 */
[----:B------:R-:W-:Y:S02]  /*97b0*/  ULDC.64 UR6, c[0x0][0xb40] ;  /* 0x0002d00000067ab9 */ /* 0x000fe40000000a00 */
[----:B------:R-:W-:Y:S01]  /*97c0*/  MOV R5, UR5 ;  /* 0x0000000500057c02 */ /* 0x000fe20008000f00 */
[----:B------:R-:W-:Y:S02]  /*97d0*/  ULDC UR5, c[0x0][0xa88] ;  /* 0x0002a20000057ab9 */ /* 0x000fe40000000800 */
[----:B------:R-:W-:Y:S01]  /*97e0*/  ISETP.GE.OR P1, PT, R9, UR5, P0 ;  /* 0x0000000509007c0c */ /* 0x000fe20008726670 */
[----:B-1----:R-:W-:-:S02]  /*97f0*/  IMAD R0, R6, UR8, RZ ;  /* 0x0000000806007c24 */ /* 0x002fc4000f8e02ff */
[----:B------:R-:W-:-:S04]  /*9800*/  IMAD.WIDE.U32 R4, R6, UR44, R4 ;  /* 0x0000002c06047c25 */ /* 0x000fc8000f8e0004 */
[----:B------:R-:W-:Y:S01]  /*9810*/  IMAD R6, R7, UR44, R0 ;  /* 0x0000002c07067c24 */ /* 0x000fe2000f8e0200 */
[C---:B------:R-:W-:Y:S01]  /*9820*/  IADD3 R0, P2, R9.reuse, R4, RZ ;  /* 0x0000000409007210 */ /* 0x040fe20007f5e0ff */
[----:B------:R-:W-:-:S03]  /*9830*/  VIADD R7, R9, 0x8 ;  /* 0x0000000809077836 */ /* 0x000fc60000000000 */
[----:B------:R-:W-:Y:S02]  /*9840*/  IADD3.X R3, R3, R5, R6, P2, !PT ;  /* 0x0000000503037210 */ /* 0x000fe400017fe406 */
[----:B------:R-:W-:Y:S02]  /*9850*/  ISETP.GE.OR P0, PT, R7, UR5, P0 ;  /* 0x0000000507007c0c */ /* 0x000fe40008706670 */
[----:B------:R-:W-:-:S04]  /*9860*/  LEA R4, P2, R0, UR6, 0x2 ;  /* 0x0000000600047c11 */ /* 0x000fc8000f8410ff */
[----:B------:R-:W-:-:S05]  /*9870*/  LEA.HI.X R5, R0, UR7, R3, 0x2, P2 ;  /* 0x0000000700057c11 */ /* 0x000fca00090f1403 */
[----:B------:R1:W-:Y:S04]  /*9880*/  @!P1 STG.E desc[UR50][R4.64], R156 ;  /* 0x0000009c04009986 */ /* 0x0003e8000c101932 */
[----:B------:R1:W-:Y:S02]  /*9890*/  @!P0 STG.E desc[UR50][R4.64+0x20], R155 ;  /* 0x0000209b04008986 */ /* 0x0003e4000c101932 */
.L_x_5832:
        /* <DEDUP_REMOVED lines=53> */
.L_x_5835:
[----:B------:R-:W-:Y:S05]  /*9bf0*/  BSYNC B0 ;  /* 0x0000000000007941 */ /* 0x000fea0003800000 */
.L_x_5834:
[----:B------:R-:W-:Y:S05]  /*9c00*/  BRA `(.L_x_5833) ;  /* 0x0000000800287947 */ /* 0x000fea0003800000 */
.L_x_5831:
[----:B------:R-:W1:Y:S01]  /*9c10*/  LDC.64 R8, c[0x0][0xae0] ;  /* 0x0002b800ff087b82 */ /* 0x000e620000000a00 */
[----:B------:R-:W-:Y:S01]  /*9c20*/  ISETP.GT.AND P0, PT, R191, 0x3f, PT ;  /* 0x0000003fbf00780c */ /* 0x000fe20003f04270 */
[----:B------:R-:W-:Y:S01]  /*9c30*/  USHF.R.S32.HI UR5, URZ, 0x1f, UR43 ;  /* 0x0000001f3f057899 */ /* 0x000fe2000801142b */
[----:B------:R-:W-:Y:S01]  /*9c40*/  BSSY B0, `(.L_x_5836) ;  /* 0x000001a000007945 */ /* 0x000fe20003800000 */
[----:B------:R-:W-:Y:S01]  /*9c50*/  USHF.R.S32.HI UR8, URZ, 0x1f, UR44 ;  /* 0x0000001f3f087899 */ /* 0x000fe2000801142c */
[----:B------:R-:W-:-:S09]  /*9c60*/  IADD3 R12, R184, 0x40, RZ ;  /* 0x00000040b80c7810 */ /* 0x000fd20007ffe0ff */
[----:B------:R-:W-:Y:S05]  /*9c70*/  @P0 BRA `(.L_x_5837) ;  /* 0x0000000000580947 */ /* 0x000fea0003800000 */
[----:B------:R-:W2:Y:S01]  /*9c80*/  S2R R0, SR_TID.X ;  /* 0x0000000000007919 */ /* 0x000ea20000002100 */
[----:B------:R-:W-:Y:S01]  /*9c90*/  MOV R4, UR42 ;  /* 0x0000002a00047c02 */ /* 0x000fe20008000f00 */
[----:B------:R-:W-:-:S03]  /*9ca0*/  ULDC UR6, c[0x0][0xa88] ;  /* 0x0002a20000067ab9 */ /* 0x000fc60000000800 */
        /* <DEDUP_REMOVED lines=13> */
[----:B------:R-:W-:-:S05]  /*9d80*/  IMAD.WIDE.U32 R4, R10, UR44, R4 ;  /* 0x0000002c0a047c25 */ /* 0x000fca000f8e0004 */
[----:B------:R-:W-:Y:S02]  /*9d90*/  IADD3 R3, R5, R3, RZ ;  /* 0x0000000305037210 */ /* 0x000fe40007ffe0ff */
[----:B------:R-:W-:-:S04]  /*9da0*/  LEA R6, P0, R4, UR6, 0x2 ;  /* 0x0000000604067c11 */ /* 0x000fc8000f8010ff */
[----:B------:R-:W-:Y:S02]  /*9db0*/  LEA.HI.X R7, R4, UR7, R3, 0x2, P0 ;  /* 0x0000000704077c11 */ /* 0x000fe400080f1403 */
[----:B------:R-:W-:-:S05]  /*9dc0*/  MOV R3, 0xff800000 ;  /* 0xff80000000037802 */ /* 0x000fca0000000f00 */
[----:B------:R2:W-:Y:S02]  /*9dd0*/  STG.E desc[UR50][R6.64], R3 ;  /* 0x0000000306007986 */ /* 0x0005e4000c101932 */
.L_x_5837:
[----:B------:R-:W-:Y:S05]  /*9de0*/  BSYNC B0 ;  /* 0x0000000000007941 */ /* 0x000fea0003800000 */
.L_x_5836:
[----:B------:R-:W-:Y:S01]  /*9df0*/  ULDC.64 UR6, c[0x0][0xa88] ;  /* 0x0002a20000067ab9 */ /* 0x000fe20000000a00 */
[----:B-12---:R-:W-:Y:S01]  /*9e00*/  IMAD R6, R8, UR5, RZ ;  /* 0x0000000508067c24 */ /* 0x006fe2000f8e02ff */
[----:B------:R-:W-:Y:S01]  /*9e10*/  ISETP.GE.AND P1, PT, R12, UR7, PT ;  /* 0x000000070c007c0c */ /* 0x000fe2000bf26270 */
[----:B------:R-:W1:Y:S01]  /*9e20*/  LDC.64 R10, c[0x0][0xae8] ;  /* 0x0002ba00ff0a7b82 */ /* 0x000e620000000a00 */
[C---:B------:R-:W-:Y:S01]  /*9e30*/  ISETP.GE.AND P0, PT, R184.reuse, UR7, PT ;  /* 0x00000007b8007c0c */ /* 0x040fe2000bf06270 */
[----:B------:R-:W-:Y:S01]  /*9e40*/  IMAD R7, R9, UR43, R6 ;  /* 0x0000002b09077c24 */ /* 0x000fe2000f8e0206 */
[----:B------:R-:W-:Y:S01]  /*9e50*/  SEL R3, RZ, 0xffffffff, P1 ;  /* 0xffffffffff037807 */ /* 0x000fe20000800000 */
[C---:B------:R-:W-:Y:S01]  /*9e60*/  VIADD R14, R184.reuse, 0x80 ;  /* 0x00000080b80e7836 */ /* 0x040fe20000000000 */
[C---:B------:R-:W-:Y:S01]  /*9e70*/  IADD3 R15, R184.reuse, 0xc0, RZ ;  /* 0x000000c0b80f7810 */ /* 0x040fe20007ffe0ff */
[C---:B------:R-:W-:Y:S01]  /*9e80*/  VIADD R21, R184.reuse, 0x140 ;  /* 0x00000140b8157836 */ /* 0x040fe20000000000 */
[----:B------:R-:W-:Y:S01]  /*9e90*/  SEL R0, RZ, 0x1, P0 ;  /* 0x00000001ff007807 */ /* 0x000fe20000000000 */
[----:B------:R-:W2:Y:S01]  /*9ea0*/  LDC R9, c[0x0][0xdac] ;  /* 0x00036b00ff097b82 */ /* 0x000ea20000000800 */
[----:B------:R-:W-:Y:S01]  /*9eb0*/  SHF.L.U32 R3, R3, 0x1, RZ ;  /* 0x0000000103037819 */ /* 0x000fe200000006ff */
[----:B------:R-:W-:Y:S01]  /*9ec0*/  VIADD R4, R184, 0x180 ;  /* 0x00000180b8047836 */ /* 0x000fe20000000000 */
[----:B------:R-:W-:Y:S01]  /*9ed0*/  ISETP.GE.AND P0, PT, R14, UR7, PT ;  /* 0x000000070e007c0c */ /* 0x000fe2000bf06270 */
[----:B------:R-:W-:Y:S01]  /*9ee0*/  UIADD3 UR42, -UR42, UR6, URZ ;  /* 0x000000062a2a7290 */ /* 0x000fe2000fffe13f */
[----:B------:R-:W-:Y:S01]  /*9ef0*/  ISETP.GE.AND P2, PT, R15, UR7, PT ;  /* 0x000000070f007c0c */ /* 0x000fe2000bf46270 */
[----:B------:R-:W-:Y:S01]  /*9f00*/  ULOP3.LUT UR40, URZ, UR40, URZ, 0x33, !UPT ;  /* 0x000000283f287292 */ /* 0x000fe2000f8e333f */
[----:B------:R-:W-:Y:S01]  /*9f10*/  LOP3.LUT R0, R3, 0x2, R0, 0xe2, !PT ;  /* 0x0000000203007812 */ /* 0x000fe200078ee200 */
[----:B------:R-:W-:Y:S01]  /*9f20*/  BSSY B0, `(.L_x_5838) ;  /* 0x0000039000007945 */ /* 0x000fe20003800000 */
[----:B------:R-:W-:-:S02]  /*9f30*/  IADD3 R20, R184, 0x100, RZ ;  /* 0x00000100b8147810 */ /* 0x000fc40007ffe0ff */
[----:B------:R-:W-:Y:S02]  /*9f40*/  SHF.R.S32.HI R185, RZ, 0x1f, R184 ;  /* 0x0000001fffb97819 */ /* 0x000fe400000114b8 */
[----:B------:R-:W-:Y:S02]  /*9f50*/  IADD3 R5, R184, 0x1c0, RZ ;  /* 0x000001c0b8057810 */ /* 0x000fe40007ffe0ff */
[----:B------:R-:W-:Y:S02]  /*9f60*/  SEL R3, RZ, 0x4, P0 ;  /* 0x00000004ff037807 */ /* 0x000fe40000000000 */
[----:B------:R-:W-:Y:S02]  /*9f70*/  SEL R6, RZ, 0x8, P2 ;  /* 0x00000008ff067807 */ /* 0x000fe40001000000 */
[----:B------:R-:W-:Y:S02]  /*9f80*/  ISETP.GE.AND P2, PT, R21, UR7, PT ;  /* 0x0000000715007c0c */ /* 0x000fe4000bf46270 */
[----:B------:R-:W-:-:S02]  /*9f90*/  ISETP.GE.AND P0, PT, R20, UR7, PT ;  /* 0x0000000714007c0c */ /* 0x000fc4000bf06270 */
[----:B------:R-:W-:Y:S02]  /*9fa0*/  ISETP.GE.AND P3, PT, R4, UR7, PT ;  /* 0x0000000704007c0c */ /* 0x000fe4000bf66270 */
[----:B------:R-:W-:Y:S01]  /*9fb0*/  ISETP.GE.AND P1, PT, R5, UR7, PT ;  /* 0x0000000705007c0c */ /* 0x000fe2000bf26270 */
[----:B------:R-:W-:Y:S01]  /*9fc0*/  IMAD.WIDE.U32 R4, R8, UR43, R184 ;  /* 0x0000002b08047c25 */ /* 0x000fe2000f8e00b8 */
[----:B------:R-:W-:Y:S02]  /*9fd0*/  LOP3.LUT R0, R6, R0, R3, 0xfe, !PT ;  /* 0x0000000006007212 */ /* 0x000fe400078efe03 */
[----:B------:R-:W-:Y:S02]  /*9fe0*/  SEL R6, RZ, 0x20, P2 ;  /* 0x00000020ff067807 */ /* 0x000fe40001000000 */
[C---:B------:R-:W-:Y:S02]  /*9ff0*/  IADD3 R8, R186.reuse, 0x20, RZ ;  /* 0x00000020ba087810 */ /* 0x040fe40007ffe0ff */
[----:B------:R-:W-:-:S02]  /*a000*/  ISETP.GE.AND P2, PT, R186, UR42, PT ;  /* 0x0000002aba007c0c */ /* 0x000fc4000bf46270 */
[----:B------:R-:W-:Y:S02]  /*a010*/  SEL R3, RZ, 0x10, P0 ;  /* 0x00000010ff037807 */ /* 0x000fe40000000000 */
[----:B------:R-:W-:Y:S01]  /*a020*/  ISETP.GE.AND P0, PT, R8, UR42, PT ;  /* 0x0000002a08007c0c */ /* 0x000fe2000bf06270 */
[----:B-1----:R-:W-:Y:S01]  /*a030*/  IMAD R8, R10, UR8, RZ ;  /* 0x000000080a087c24 */ /* 0x002fe2000f8e02ff */
[----:B------:R-:W-:Y:S01]  /*a040*/  IADD3 R5, R5, R7, RZ ;  /* 0x0000000705057210 */ /* 0x000fe20007ffe0ff */
[----:B--2---:R-:W-:Y:S01]  /*a050*/  VIADD R7, R9, UR40 ;  /* 0x0000002809077c36 */ /* 0x004fe20008000000 */
[----:B------:R-:W-:Y:S01]  /*a060*/  LOP3.LUT R3, R6, R0, R3, 0xfe, !PT ;  /* 0x0000000006037212 */ /* 0x000fe200078efe03 */
[----:B------:R-:W-:Y:S01]  /*a070*/  IMAD R11, R11, UR44, R8 ;  /* 0x0000002c0b0b7c24 */ /* 0x000fe2000f8e0208 */
[----:B------:R-:W-:Y:S01]  /*a080*/  SEL R0, RZ, 0x40, P3 ;  /* 0x00000040ff007807 */ /* 0x000fe20001800000 */
[----:B------:R-:W-:Y:S01]  /*a090*/  IMAD.WIDE.U32 R8, R10, UR44, R4 ;  /* 0x0000002c0a087c25 */ /* 0x000fe2000f8e0004 */
[----:B------:R-:W-:-:S02]  /*a0a0*/  SHF.R.S32.HI R187, RZ, 0x1f, R186 ;  /* 0x0000001fffbb7819 */ /* 0x000fc400000114ba */
[----:B------:R-:W-:Y:S02]  /*a0b0*/  LOP3.LUT R3, R3, R0, RZ, 0xfc, !PT ;  /* 0x0000000003037212 */ /* 0x000fe400078efcff */
[----:B------:R-:W-:Y:S01]  /*a0c0*/  SEL R0, RZ, 0x80, P1 ;  /* 0x00000080ff007807 */ /* 0x000fe20000800000 */
[----:B------:R-:W-:Y:S01]  /*a0d0*/  IMAD.WIDE R6, R7, 0x40, R186 ;  /* 0x0000004007067825 */ /* 0x000fe200078e02ba */
[----:B------:R-:W-:Y:S02]  /*a0e0*/  IADD3 R13, R9, R11, RZ ;  /* 0x0000000b090d7210 */ /* 0x000fe40007ffe0ff */
[----:B------:R-:W-:Y:S01]  /*a0f0*/  LOP3.LUT R0, R3, R0, RZ, 0xfc, !PT ;  /* 0x0000000003007212 */ /* 0x000fe200078efcff */
        /* <DEDUP_REMOVED lines=12> */
[----:B------:R-:W-:Y:S02]  /*a1c0*/  ISETP.GE.AND P5, PT, R21, UR7, PT ;  /* 0x0000000715007c0c */ /* 0x000fe4000bfa6270 */
        /* <DEDUP_REMOVED lines=14> */
.L_x_5839:
[----:B------:R-:W-:Y:S05]  /*a2b0*/  BSYNC B0 ;  /* 0x0000000000007941 */ /* 0x000fea0003800000 */
.L_x_5838:
[----:B------:R-:W-:Y:S04]  /*a2c0*/  BSSY B0, `(.L_x_5833) ;  /* 0x000001e000007945 */ /* 0x000fe80003800000 */
[----:B------:R-:W-:Y:S05]  /*a2d0*/  @P0 BRA `(.L_x_5840) ;  /* 0x0000000000700947 */ /* 0x000fea0003800000 */
[----:B------:R-:W-:Y:S01]  /*a2e0*/  IADD3 R9, P0, R6, 0x20, RZ ;  /* 0x0000002006097810 */ /* 0x000fe20007f1e0ff */
[----:B------:R-:W-:Y:S01]  /*a2f0*/  ULDC.64 UR8, c[0x0][0xad8] ;  /* 0x0002b60000087ab9 */ /* 0x000fe20000000a00 */
[----:B------:R-:W-:Y:S01]  /*a300*/  MOV R5, R13 ;  /* 0x0000000d00057202 */ /* 0x000fe20000000f00 */
[----:B------:R-:W-:Y:S01]  /*a310*/  IMAD.MOV.U32 R4, RZ, RZ, R8 ;  /* 0x000000ffff047224 */ /* 0x000fe200078e0008 */
[----:B------:R-:W-:Y:S02]  /*a320*/  IADD3.X R6, RZ, R7, RZ, P0, !PT ;  /* 0x00000007ff067210 */ /* 0x000fe400007fe4ff */
        /* <DEDUP_REMOVED lines=23> */
.L_x_5840:
[----:B------:R-:W-:Y:S05]  /*a4a0*/  BSYNC B0 ;  /* 0x0000000000007941 */ /* 0x000fea0003800000 */
.L_x_5833:
[----:B------:R-:W3:Y:S02]  /*a4b0*/  LDC R0, c[0x0][0xda8] ;  /* 0x00036a00ff007b82 */ /* 0x000ee40000000800 */
[----:B---3--:R-:W-:-:S13]  /*a4c0*/  ISETP.LE.AND P0, PT, R0, UR4, PT ;  /* 0x0000000400007c0c */ /* 0x008fda000bf03270 */
[----:B------:R-:W-:Y:S05]  /*a4d0*/  @!P0 BRA `(.L_x_5841) ;  /* 0xffffff6800808947 */ /* 0x000fea000383ffff */
[----:B------:R-:W-:Y:S05]  /*a4e0*/  EXIT ;  /* 0x000000000000794d */ /* 0x000fea0003800000 */
.L_x_5787:
        /* <DEDUP_REMOVED lines=8> */
[----:B------:R-:W-:Y:S01]  /*a570*/  IMAD.MOV.U32 R17, RZ, RZ, 0x1 ;  /* 0x00000001ff117424 */ /* 0x000fe200078e00ff */
[----:B------:R-:W-:-:S05]  /*a580*/  MOV R16, RZ ;  /* 0x000000ff00107202 */ /* 0x000fca0000000f00 */
[----:B------:R-:W1:Y:S02]  /*a590*/  LDC R0, c[0x0][0xda8] ;  /* 0x00036a00ff007b82 */ /* 0x000e640000000800 */
[----:B-1----:R-:W-:-:S13]  /*a5a0*/  ISETP.LE.AND P0, PT, R0, UR4, PT ;  /* 0x0000000400007c0c */ /* 0x002fda000bf03270 */
[----:B------:R-:W-:Y:S05]  /*a5b0*/  @P0 BRA `(.L_x_5842) ;  /* 0x0000002c00480947 */ /* 0x000fea0003800000 */
[----:B------:R-:W1:Y:S01]  /*a5c0*/  S2R R2, SR_TID.X ;  /* 0x0000000000027919 */ /* 0x000e620000002100 */
[----:B------:R-:W-:Y:S01]  /*a5d0*/  MOV R18, UR4 ;  /* 0x0000000400127c02 */ /* 0x000fe20008000f00 */
[----:B------:R-:W-:Y:S01]  /*a5e0*/  IMAD.MOV.U32 R16, RZ, RZ, RZ ;  /* 0x000000ffff107224 */ /* 0x000fe200078e00ff */
[----:B------:R-:W-:Y:S01]  /*a5f0*/  MOV R17, 0x1 ;  /* 0x0000000100117802 */ /* 0x000fe20000000f00 */
[----:B------:R-:W-:Y:S01]  /*a600*/  ULDC UR39, c[0x0][0xc] ;  /* 0x0000030000277ab9 */ /* 0x000fe20000000800 */
[----:B------:R-:W-:Y:S01]  /*a610*/  ULDC.64 UR46, c[0x0][0x198] ;  /* 0x00006600002e7ab9 */ /* 0x000fe20000000a00 */
[----:B------:R-:W-:Y:S01]  /*a620*/  UMOV UR44, URZ ;  /* 0x0000003f002c7c82 */ /* 0x000fe20008000000 */
[----:B-1----:R-:W-:-:S07]  /*a630*/  LOP3.LUT R19, R2, 0x1f, RZ, 0xc0, !PT ;  /* 0x0000001f02137812 */ /* 0x002fce00078ec0ff */
.L_x_5890:
        /* <DEDUP_REMOVED lines=21> */
.L_x_5843:
[----:B------:R-:W-:Y:S01]  /*a790*/  ULDC UR11, c[0x0][0xdc4] ;  /* 0x00037100000b7ab9 */ /* 0x000fe20000000800 */
[----:B------:R-:W-:Y:S01]  /*a7a0*/  UMOV UR9, UR10 ;  /* 0x0000000a00097c82 */ /* 0x000fe20008000000 */
[----:B------:R-:W-:-:S11]  /*a7b0*/  UISETP.NE.AND UP0, UPT, UR11, 0x1, UPT ;  /* 0x000000010b00788c */ /* 0x000fd6000bf05270 */
[----:B------:R-:W-:Y:S02]  /*a7c0*/  @UP0 ULDC.64 UR12, c[0x0][0xdc8] ;  /* 0x00037200000c0ab9 */ /* 0x000fe40000000a00 */
[----:B------:R-:W-:-:S04]  /*a7d0*/  UIMAD.WIDE.U32 UR6, UR10, UR12, URZ ;  /* 0x0000000c0a0672a5 */ /* 0x000fc8000f8e003f */
[----:B------:R-:W-:-:S04]  /*a7e0*/  @UP0 USHF.R.U32.HI UR9, URZ, UR13, UR7 ;  /* 0x0000000d3f090299 */ /* 0x000fc80008011607 */
[----:B------:R-:W-:-:S12]  /*a7f0*/  UIMAD UR6, UR9, UR11, URZ ;  /* 0x0000000b090672a4 */ /* 0x000fd8000f8e023f */
.L_x_5844:
        /* <DEDUP_REMOVED lines=37> */
[----:B------:R-:W-:Y:S02]  /*aa50*/  ISETP.NE.AND P0, PT, R19, RZ, PT ;  /* 0x000000ff1300720c */ /* 0x000fe40003f05270 */
[----:B------:R-:W-:-:S11]  /*aa60*/  MOV R13, R18 ;  /* 0x00000012000d7202 */ /* 0x000fd60000000f00 */
        /* <DEDUP_REMOVED lines=14> */
.L_x_5846:
        /* <DEDUP_REMOVED lines=23> */
.L_x_5848:
        /* <DEDUP_REMOVED lines=13> */
[----:B------:R-:W-:Y:S01]  /*ad90*/  IMAD.MOV.U32 R8, RZ, RZ, 0x70 ;  /* 0x00000070ff087424 */ /* 0x000fe200078e00ff */
[----:B------:R-:W-:-:S02]  /*ada0*/  MOV R10, UR4 ;  /* 0x00000004000a7c02 */ /* 0x000fc40008000f00 */
[----:B------:R-:W-:Y:S02]  /*adb0*/  MOV R11, UR5 ;  /* 0x00000005000b7c02 */ /* 0x000fe40008000f00 */
[----:B------:R-:W-:Y:S02]  /*adc0*/  MOV R12, 0x1 ;  /* 0x00000001000c7802 */ /* 0x000fe40000000f00 */
[----:B-1----:R-:W-:-:S07]  /*add0*/  MOV R13, RZ ;  /* 0x000000ff000d7202 */ /* 0x002fce0000000f00 */
[----:B------:R-:W-:-:S07]  /*ade0*/  LEPC R20, `(.L_x_5850) ;  /* 0x000000001014794e */ /* 0x000fce0000000000 */
[----:B--2---:R-:W-:Y:S05]  /*adf0*/  CALL.ABS.NOINC R2 ;  /* 0x0000000002007343 */ /* 0x004fea0003c00000 */
.L_x_5850:
        /* <DEDUP_REMOVED lines=16> */
.L_x_5849:
[----:B------:R-:W-:Y:S01]  /*af00*/  ULDC.64 UR4, c[0x0][0x9f8] ;  /* 0x00027e0000047ab9 */ /* 0x000fe20000000a00 */
[----:B------:R-:W-:Y:S01]  /*af10*/  IMAD.U32 R5, RZ, RZ, UR43 ;  /* 0x0000002bff057e24 */ /* 0x000fe2000f8e00ff */
[----:B------:R-:W-:Y:S01]  /*af20*/  ISETP.NE.U32.AND P0, PT, RZ, UR4, PT ;  /* 0x00000004ff007c0c */ /* 0x000fe2000bf05070 */
[----:B------:R-:W1:Y:S01]  /*af30*/  LDC R0, c[0x0][0x428] ;  /* 0x00010a00ff007b82 */ /* 0x000e620000000800 */
[----:B------:R-:W-:Y:S02]  /*af40*/  MOV R6, UR43 ;  /* 0x0000002b00067c02 */ /* 0x000fe40008000f00 */
[----:B------:R-:W-:-:S13]  /*af50*/  ISETP.NE.AND.EX P0, PT, RZ, UR5, PT, P0 ;  /* 0x00000005ff007c0c */ /* 0x000fda000bf05300 */
[----:B------:R-:W2:Y:S02]  /*af60*/  @P0 LDC.64 R2, c[0x0][0x9f8] ;  /* 0x00027e00ff020b82 */ /* 0x000ea40000000a00 */
[----:B--2---:R-:W-:-:S05]  /*af70*/  @P0 IMAD.WIDE R2, R5, 0x4, R2 ;  /* 0x0000000405020825 */ /* 0x004fca00078e0202 */
[----:B------:R2:W3:Y:S01]  /*af80*/  @P0 LDG.E R6, desc[UR50][R2.64] ;  /* 0x0000003202060981 */ /* 0x0004e2000c1e1900 */
[----:B-1----:R-:W-:Y:S01]  /*af90*/  ISETP.NE.AND P0, PT, R0, 0x1, PT ;  /* 0x000000010000780c */ /* 0x002fe20003f05270 */
[----:B------:R-:W-:Y:S01]  /*afa0*/  UMOV UR40, URZ ;  /* 0x0000003f00287c82 */ /* 0x000fe20008000000 */
[----:B------:R-:W-:Y:S01]  /*afb0*/  ISETP.NE.AND P1, PT, R19, RZ, PT ;  /* 0x000000ff1300720c */ /* 0x000fe20003f25270 */
[----:B------:R-:W-:Y:S01]  /*afc0*/  IMAD.U32 R10, RZ, RZ, UR38 ;  /* 0x00000026ff0a7e24 */ /* 0x000fe2000f8e00ff */
[----:B------:R-:W-:Y:S01]  /*afd0*/  MOV R0, UR42 ;  /* 0x0000002a00007c02 */ /* 0x000fe20008000f00 */
[----:B------:R-:W-:-:S03]  /*afe0*/  UMOV UR6, 0xffffffff ;  /* 0xffffffff00067882 */ /* 0x000fc60000000000 */
[----:B------:R-:W-:Y:S01]  /*aff0*/  IADD3 R10, R10, -0x1, RZ ;  /* 0xffffffff0a0a7810 */ /* 0x000fe20007ffe0ff */
[----:B--2---:R-:W1:Y:S06]  /*b000*/  LDC.64 R2, c[0x0][0x3f8] ;  /* 0x0000fe00ff027b82 */ /* 0x004e6c0000000a00 */
[----:B------:R-:W-:Y:S02]  /*b010*/  VOTEU.ALL UP1, P1 ;  /* 0x00000000003f7886 */ /* 0x000fe40000820000 */
[----:B------:R-:W2:Y:S03]  /*b020*/  @P0 LDC R4, c[0x0][0x42c] ;  /* 0x00010b00ff040b82 */ /* 0x000ea60000000800 */
        /* <DEDUP_REMOVED lines=10> */
.L_x_5903:
[----:B------:R-:W-:Y:S01]  /*b0d0*/  UMOV UR4, 0xffffffff ;  /* 0xffffffff00047882 */ /* 0x000fe20000000000 */
[----:B------:R-:W-:Y:S02]  /*b0e0*/  SHF.R.S32.HI R7, RZ, 0x1f, R6 ;  /* 0x0000001fff077819 */ /* 0x000fe40000011406 */
[----:B------:R-:W-:Y:S05]  /*b0f0*/  BRA.DIV UR4, `(.L_x_5852) ;  /* 0x0000002a043c7947 */ /* 0x000fea000b800000 */
[----:B------:R-:W-:-:S13]  /*b100*/  ELECT P6, URZ, PT ;  /* 0x00000000003f782f */ /* 0x000fda00038c0000 */
.L_x_5906:
[----:B------:R-:W-:Y:S05]  /*b110*/  @!P6 BRA `(.L_x_5853) ;  /* 0x0000000000c4e947 */ /* 0x000fea0003800000 */
[----:B------:R-:W-:Y:S01]  /*b120*/  MOV R4, R6 ;  /* 0x0000000600047202 */ /* 0x000fe20000000f00 */
        /* <DEDUP_REMOVED lines=10> */
[----:B------:R-:W-:Y:S02]  /*b1d0*/  SHF.R.S32.HI R5, RZ, 0x1f, R11 ;  /* 0x0000001fff057819 */ /* 0x000fe4000001140b */
[----:B------:R-:W-:-:S05]  /*b1e0*/  MOV R4, R11 ;  /* 0x0000000b00047202 */ /* 0x000fca0000000f00 */
[----:B------:R-:W-:-:S05]  /*b1f0*/  IMAD.WIDE.U32 R4, R6, UR4, R4 ;  /* 0x0000000406047c25 */ /* 0x000fca000f8e0004 */
[----:B------:R-:W-:Y:S02]  /*b200*/  IADD3 R5, R5, R9, RZ ;  /* 0x0000000905057210 */ /* 0x000fe40007ffe0ff */
[----:B------:R-:W-:-:S04]  /*b210*/  LEA R8, P2, R4, R2, 0x2 ;  /* 0x0000000204087211 */ /* 0x000fc800078410ff */
[----:B------:R-:W-:-:S05]  /*b220*/  LEA.HI.X R9, R4, R3, R5, 0x2, P2 ;  /* 0x0000000304097211 */ /* 0x000fca00010f1405 */
[----:B------:R1:W5:Y:S01]  /*b230*/  LDG.E R4, desc[UR50][R8.64] ;  /* 0x0000003208047981 */ /* 0x000362000c1e1900 */
[----:B------:R-:W-:-:S04]  /*b240*/  IMAD.MOV R5, RZ, RZ, -R11 ;  /* 0x000000ffff057224 */ /* 0x000fc800078e0a0b */
[----:B------:R-:W-:-:S07]  /*b250*/  IMAD R10, R12, R5, R10 ;  /* 0x000000050c0a7224 */ /* 0x000fce00078e020a */
.L_x_5854:
[----:B------:R-:W2:Y:S01]  /*b260*/  S2R R5, SR_TID.X ;  /* 0x0000000000057919 */ /* 0x000ea20000002100 */
[----:B-1----:R-:W-:Y:S02]  /*b270*/  LEA R8, R16, UR37, 0x3 ;  /* 0x0000002510087c11 */ /* 0x002fe4000f8e18ff */
[----:B--2---:R-:W-:Y:S02]  /*b280*/  LOP3.LUT R9, R5, 0x7f, RZ, 0xc0, !PT ;  /* 0x0000007f05097812 */ /* 0x004fe400078ec0ff */
[----:B------:R-:W-:Y:S02]  /*b290*/  SHF.L.U32 R5, R17, 0x1f, RZ ;  /* 0x0000001f11057819 */ /* 0x000fe400000006ff */
[----:B------:R-:W-:Y:S02]  /*b2a0*/  ISETP.NE.AND P3, PT, R9, RZ, PT ;  /* 0x000000ff0900720c */ /* 0x000fe40003f65270 */
[----:B------:R-:W1:Y:S02]  /*b2b0*/  SYNCS.PHASECHK.TRANS64.TRYWAIT P2, [R8+URZ+0x28c40], R5 ;  /* 0x028c4005080075a7 */ /* 0x000e64000804017f */
[----:B-1----:R-:W-:Y:S09]  /*b2c0*/  @!P2 BRA `(.L_x_5855) ;  /* 0x0000002400e8a947 */ /* 0x002ff20003800000 */
.L_x_5907:
[----:B------:R-:W-:Y:S05]  /*b2d0*/  @P3 BRA `(.L_x_5856) ;  /* 0x0000000000143947 */ /* 0x000fea0003800000 */
[----:B------:R-:W-:Y:S02]  /*b2e0*/  ISETP.NE.AND P2, PT, R19, RZ, PT ;  /* 0x000000ff1300720c */ /* 0x000fe40003f45270 */
[----:B-1----:R-:W-:-:S04]  /*b2f0*/  MOV R5, 0x2000 ;  /* 0x0000200000057802 */ /* 0x002fc80000000f00 */
[----:B------:R2:W-:Y:S07]  /*b300*/  SYNCS.ARRIVE.TRANS64 RZ, [R8+URZ+0x28c30], R5 ;  /* 0x028c300508ff79a7 */ /* 0x0005ee000800003f */
[----:B------:R-:W-:Y:S05]  /*b310*/  @!P2 BRA `(.L_x_5856) ;  /* 0x000000000004a947 */ /* 0x000fea0003800000 */
[----:B------:R-:W-:Y:S01]  /*b320*/  BPT.TRAP 0x1 ;  /* 0x000000040000795c */ /* 0x000fe20000300000 */
.L_x_5856:
        /* <DEDUP_REMOVED lines=16> */
.L_x_5853:
        /* <DEDUP_REMOVED lines=9> */
[----:B-12---:R-:W-:Y:S01]  /*b4c0*/  @P2 MOV R5, 0x2000 ;  /* 0x0000200000052802 */ /* 0x006fe20000000f00 */
        /* <DEDUP_REMOVED lines=14> */
.L_x_5908:
[----:B------:R-:W-:Y:S01]  /*b5b0*/  ULDC.64 UR4, c[0x0][0x408] ;  /* 0x0001020000047ab9 */ /* 0x000fe20000000a00 */
[----:B------:R-:W-:Y:S04]  /*b5c0*/  BSSY B0, `(.L_x_5858) ;  /* 0x0000042000007945 */ /* 0x000fe80003800000 */
[----:B------:R-:W-:Y:S05]  /*b5d0*/  @!P6 BRA `(.L_x_5859) ;  /* 0x000000040000e947 */ /* 0x000fea0003800000 */
[----:B-1----:R-:W1:Y:S01]  /*b5e0*/  S2R R8, SR_TID.X ;  /* 0x0000000000087919 */ /* 0x002e620000002100 */
[----:B------:R-:W-:Y:S02]  /*b5f0*/  SHF.L.U32 R5, R17, 0x1f, RZ ;  /* 0x0000001f11057819 */ /* 0x000fe400000006ff */
[----:B-1----:R-:W-:Y:S02]  /*b600*/  LOP3.LUT R9, R8, 0x7f, RZ, 0xc0, !PT ;  /* 0x0000007f08097812 */ /* 0x002fe400078ec0ff */
[----:B------:R-:W-:Y:S02]  /*b610*/  LEA R8, R16, UR37, 0x3 ;  /* 0x0000002510087c11 */ /* 0x000fe4000f8e18ff */
[----:B------:R-:W-:Y:S02]  /*b620*/  ISETP.NE.AND P3, PT, R9, RZ, PT ;  /* 0x000000ff0900720c */ /* 0x000fe40003f65270 */
[----:B------:R-:W1:Y:S02]  /*b630*/  SYNCS.PHASECHK.TRANS64.TRYWAIT P2, [R8+URZ+0x28c60], R5 ;  /* 0x028c6005080075a7 */ /* 0x000e64000804017f */
[----:B-1----:R-:W-:Y:S09]  /*b640*/  @!P2 BRA `(.L_x_5860) ;  /* 0x000000240034a947 */ /* 0x002ff20003800000 */
.L_x_5909:
[----:B------:R-:W-:Y:S05]  /*b650*/  @P3 BRA `(.L_x_5861) ;  /* 0x0000000000143947 */ /* 0x000fea0003800000 */
[----:B------:R-:W-:Y:S02]  /*b660*/  ISETP.NE.AND P2, PT, R19, RZ, PT ;  /* 0x000000ff1300720c */ /* 0x000fe40003f45270 */
[----:B-1----:R-:W-:-:S04]  /*b670*/  MOV R5, 0x10000 ;  /* 0x0001000000057802 */ /* 0x002fc80000000f00 */
[----:B------:R2:W-:Y:S07]  /*b680*/  SYNCS.ARRIVE.TRANS64 RZ, [R8+URZ+0x28c50], R5 ;  /* 0x028c500508ff79a7 */ /* 0x0005ee000800003f */
[----:B------:R-:W-:Y:S05]  /*b690*/  @!P2 BRA `(.L_x_5861) ;  /* 0x000000000004a947 */ /* 0x000fea0003800000 */
[----:B------:R-:W-:Y:S01]  /*b6a0*/  BPT.TRAP 0x1 ;  /* 0x000000040000795c */ /* 0x000fe20000300000 */
.L_x_5861:
        /* <DEDUP_REMOVED lines=51> */
.L_x_5859:
[----:B------:R-:W-:Y:S05]  /*b9e0*/  BSYNC B0 ;  /* 0x0000000000007941 */ /* 0x000fea0003800000 */
.L_x_5858:
[----:B------:R-:W-:-:S06]  /*b9f0*/  UISETP.GE.AND UP0, UPT, UR38, 0x2, UPT ;  /* 0x000000022600788c */ /* 0x000fcc000bf06270 */
[----:B------:R-:W-:-:S13]  /*ba00*/  PLOP3.LUT P2, PT, PT, PT, UP0, 0x80, 0x0 ;  /* 0x000000000000781c */ /* 0x000fda0003f4f008 */
[----:B------:R-:W-:Y:S05]  /*ba10*/  @!P2 BRA `(.L_x_5862) ;  /* 0x00000014009ca947 */ /* 0x000fea0003800000 */
[----:B------:R-:W-:Y:S02]  /*ba20*/  ULOP3.LUT UR6, UR38, 0x1, URZ, 0xc0, !UPT ;  /* 0x0000000126067892 */ /* 0x000fe4000f8ec03f */
[----:B------:R-:W-:Y:S02]  /*ba30*/  MOV R9, UR38 ;  /* 0x0000002600097c02 */ /* 0x000fe40008000f00 */
[----:B------:R-:W-:-:S03]  /*ba40*/  UISETP.NE.U32.AND UP0, UPT, UR6, 0x1, UPT ;  /* 0x000000010600788c */ /* 0x000fc6000bf05070 */
[----:B------:R-:W-:-:S03]  /*ba50*/  VIADD R9, R9, 0xfffffffe ;  /* 0xfffffffe09097836 */ /* 0x000fc60000000000 */
[----:B------:R-:W-:Y:S02]  /*ba60*/  PLOP3.LUT P2, PT, PT, PT, UP0, 0x80, 0x0 ;  /* 0x000000000000781c */ /* 0x000fe40003f4f008 */
[----:B-12---:R-:W-:-:S11]  /*ba70*/  MOV R8, R9 ;  /* 0x0000000900087202 */ /* 0x006fd60000000f00 */
[----:B------:R-:W-:Y:S05]  /*ba80*/  @!P2 BRA `(.L_x_5863) ;  /* 0x0000000400d0a947 */ /* 0x000fea0003800000 */
[----:B------:R-:W-:Y:S01]  /*ba90*/  IADD3 R16, R16, 0x1, RZ ;  /* 0x0000000110107810 */ /* 0x000fe20007ffe0ff */
[----:B------:R-:W-:Y:S03]  /*baa0*/  BSSY B0, `(.L_x_5864) ;  /* 0x0000070000007945 */ /* 0x000fe60003800000 */
        /* <DEDUP_REMOVED lines=20> */
[----:B------:R-:W-:-:S04]  /*bbf0*/  LEA R2, P2, R4, R2, 0x2 ;  /* 0x0000000204027211 */ /* 0x000fc800078410ff */
[----:B------:R-:W-:-:S05]  /*bc00*/  LEA.HI.X R3, R4, R3, R5, 0x2, P2 ;  /* 0x0000000304037211 */ /* 0x000fca00010f1405 */
[----:B------:R1:W5:Y:S01]  /*bc10*/  LDG.E R4, desc[UR50][R2.64] ;  /* 0x0000003202047981 */ /* 0x000362000c1e1900 */
[----:B------:R-:W-:-:S05]  /*bc20*/  IADD3 R5, -R10, RZ, RZ ;  /* 0x000000ff0a057210 */ /* 0x000fca0007ffe1ff */
[----:B------:R-:W-:-:S07]  /*bc30*/  IMAD R8, R8, R5, R9 ;  /* 0x0000000508087224 */ /* 0x000fce00078e0209 */
.L_x_5866:
[----:B-1----:R-:W1:Y:S01]  /*bc40*/  S2R R2, SR_TID.X ;  /* 0x0000000000027919 */ /* 0x002e620000002100 */
[----:B------:R-:W-:Y:S02]  /*bc50*/  SHF.L.U32 R3, R17, 0x1f, RZ ;  /* 0x0000001f11037819 */ /* 0x000fe400000006ff */
[----:B-1----:R-:W-:Y:S02]  /*bc60*/  LOP3.LUT R5, R2, 0x7f, RZ, 0xc0, !PT ;  /* 0x0000007f02057812 */ /* 0x002fe400078ec0ff */
[----:B------:R-:W-:Y:S02]  /*bc70*/  LEA R2, R16, UR37, 0x3 ;  /* 0x0000002510027c11 */ /* 0x000fe4000f8e18ff */
[----:B------:R-:W-:Y:S02]  /*bc80*/  ISETP.NE.AND P2, PT, R5, RZ, PT ;  /* 0x000000ff0500720c */ /* 0x000fe40003f45270 */
[----:B------:R-:W1:Y:S02]  /*bc90*/  SYNCS.PHASECHK.TRANS64.TRYWAIT P3, [R2+URZ+0x28c40], R3 ;  /* 0x028c4003020075a7 */ /* 0x000e64000806017f */
[----:B-1----:R-:W-:Y:S09]  /*bca0*/  @!P3 BRA `(.L_x_5867) ;  /* 0x0000001c00b0b947 */ /* 0x002ff20003800000 */
.L_x_5910:
[----:B------:R-:W-:Y:S05]  /*bcb0*/  @P2 BRA `(.L_x_5868) ;  /* 0x0000000000142947 */ /* 0x000fea0003800000 */
[----:B------:R-:W-:Y:S02]  /*bcc0*/  ISETP.NE.AND P3, PT, R19, RZ, PT ;  /* 0x000000ff1300720c */ /* 0x000fe40003f65270 */
[----:B------:R-:W-:-:S04]  /*bcd0*/  MOV R5, 0x2000 ;  /* 0x0000200000057802 */ /* 0x000fc80000000f00 */
[----:B------:R2:W-:Y:S07]  /*bce0*/  SYNCS.ARRIVE.TRANS64 RZ, [R2+URZ+0x28c30], R5 ;  /* 0x028c300502ff79a7 */ /* 0x0005ee000800003f */
[----:B------:R-:W-:Y:S05]  /*bcf0*/  @!P3 BRA `(.L_x_5868) ;  /* 0x000000000004b947 */ /* 0x000fea0003800000 */
[----:B------:R-:W-:Y:S01]  /*bd00*/  BPT.TRAP 0x1 ;  /* 0x000000040000795c */ /* 0x000fe20000300000 */
.L_x_5868:
        /* <DEDUP_REMOVED lines=17> */
.L_x_5911:
[----:B------:R-:W-:Y:S05]  /*be20*/  @P2 BRA `(.L_x_5870) ;  /* 0x0000000000142947 */ /* 0x000fea0003800000 */
[----:B------:R-:W-:Y:S02]  /*be30*/  ISETP.NE.AND P2, PT, R19, RZ, PT ;  /* 0x000000ff1300720c */ /* 0x000fe40003f45270 */
[----:B-12---:R-:W-:-:S04]  /*be40*/  MOV R3, 0x10000 ;  /* 0x0001000000037802 */ /* 0x006fc80000000f00 */
[----:B------:R3:W-:Y:S07]  /*be50*/  SYNCS.ARRIVE.TRANS64 RZ, [R2+URZ+0x28c50], R3 ;  /* 0x028c500302ff79a7 */ /* 0x0007ee000800003f */
[----:B------:R-:W-:Y:S05]  /*be60*/  @!P2 BRA `(.L_x_5870) ;  /* 0x000000000004a947 */ /* 0x000fea0003800000 */
[----:B------:R-:W-:Y:S01]  /*be70*/  BPT.TRAP 0x1 ;  /* 0x000000040000795c */ /* 0x000fe20000300000 */
.L_x_5870:
        /* <DEDUP_REMOVED lines=50> */
.L_x_5865:
[----:B------:R-:W-:Y:S05]  /*c1a0*/  BSYNC B0 ;  /* 0x0000000000007941 */ /* 0x000fea0003800000 */
.L_x_5864:
[----:B------:R-:W-:-:S06]  /*c1b0*/  UIADD3 UR6, UR38, -0x3, URZ ;  /* 0xfffffffd26067890 */ /* 0x000fcc000fffe03f */
[----:B------:R-:W-:-:S07]  /*c1c0*/  MOV R8, UR6 ;  /* 0x0000000600087c02 */ /* 0x000fce0008000f00 */
.L_x_5863:
[----:B------:R-:W-:Y:S01]  /*c1d0*/  ISETP.NE.AND P2, PT, R9, RZ, PT ;  /* 0x000000ff0900720c */ /* 0x000fe20003f45270 */
[----:B------:R-:W-:-:S12]  /*c1e0*/  BSSY B0, `(.L_x_5862) ;  /* 0x00000ea000007945 */ /* 0x000fd80003800000 */
[----:B------:R-:W-:Y:S05]  /*c1f0*/  @!P2 BRA `(.L_x_5871) ;  /* 0x0000000c00a0a947 */ /* 0x000fea0003800000 */
.L_x_5886:
        /* <DEDUP_REMOVED lines=8> */
[----:B------:R-:W-:Y:S01]  /*c280*/  MOV R10, R8 ;  /* 0x00000008000a7202 */ /* 0x000fe20000000f00 */
[----:B------:R-:W-:Y:S06]  /*c290*/  @!P0 BRA `(.L_x_5874) ;  /* 0x0000000000488947 */ /* 0x000fec0003800000 */
[----:B------:R-:W1:Y:S01]  /*c2a0*/  LDC R10, c[0x0][0x41c] ;  /* 0x00010700ff0a7b82 */ /* 0x000e620000000800 */
[----:B------:R-:W-:Y:S01]  /*c2b0*/  MOV R11, R8 ;  /* 0x00000008000b7202 */ /* 0x000fe20000000f00 */
[----:B------:R-:W-:-:S04]  /*c2c0*/  IMAD R13, R7, UR4, RZ ;  /* 0x00000004070d7c24 */ /* 0x000fc8000f8e02ff */
[----:B------:R-:W-:Y:S02]  /*c2d0*/  IMAD R13, R6, UR5, R13 ;  /* 0x00000005060d7c24 */ /* 0x000fe4000f8e020d */
[----:B------:R-:W2:Y:S01]  /*c2e0*/  LDC.64 R4, c[0x0][0x3f8] ;  /* 0x0000fe00ff047b82 */ /* 0x000ea20000000a00 */
[----:B-1----:R-:W-:-:S13]  /*c2f0*/  ISETP.NE.AND P2, PT, R10, 0x1, PT ;  /* 0x000000010a00780c */ /* 0x002fda0003f45270 */
[----:B------:R-:W1:Y:S02]  /*c300*/  @P2 LDC.64 R2, c[0x0][0x420] ;  /* 0x00010800ff022b82 */ /* 0x000e640000000a00 */
[----:B-1----:R-:W-:-:S05]  /*c310*/  @P2 IMAD.HI.U32 R2, R8, R2, RZ ;  /* 0x0000000208022227 */ /* 0x002fca00078e00ff */
[----:B------:R-:W-:-:S04]  /*c320*/  @P2 SHF.R.U32.HI R11, RZ, R3, R2 ;  /* 0x00000003ff0b2219 */ /* 0x000fc80000011602 */
[--C-:B------:R-:W-:Y:S01]  /*c330*/  SHF.R.S32.HI R3, RZ, 0x1f, R11.reuse ;  /* 0x0000001fff037819 */ /* 0x100fe2000001140b */
[----:B------:R-:W-:-:S04]  /*c340*/  IMAD.MOV.U32 R2, RZ, RZ, R11 ;  /* 0x000000ffff027224 */ /* 0x000fc800078e000b */
[----:B------:R-:W-:-:S05]  /*c350*/  IMAD.WIDE.U32 R2, R6, UR4, R2 ;  /* 0x0000000406027c25 */ /* 0x000fca000f8e0002 */
[----:B------:R-:W-:Y:S02]  /*c360*/  IADD3 R3, R13, R3, RZ ;  /* 0x000000030d037210 */ /* 0x000fe40007ffe0ff */
[----:B--2---:R-:W-:-:S04]  /*c370*/  LEA R4, P2, R2, R4, 0x2 ;  /* 0x0000000402047211 */ /* 0x004fc800078410ff */
[----:B------:R-:W-:-:S05]  /*c380*/  LEA.HI.X R5, R2, R5, R3, 0x2, P2 ;  /* 0x0000000502057211 */ /* 0x000fca00010f1403 */
[----:B------:R1:W5:Y:S01]  /*c390*/  LDG.E R4, desc[UR50][R4.64] ;  /* 0x0000003204047981 */ /* 0x000362000c1e1900 */
[----:B------:R-:W-:-:S05]  /*c3a0*/  IADD3 R3, -R11, RZ, RZ ;  /* 0x000000ff0b037210 */ /* 0x000fca0007ffe1ff */
[----:B------:R-:W-:-:S07]  /*c3b0*/  IMAD R10, R10, R3, R8 ;  /* 0x000000030a0a7224 */ /* 0x000fce00078e0208 */
.L_x_5874:
[----:B------:R-:W1:Y:S01]  /*c3c0*/  S2R R2, SR_TID.X ;  /* 0x0000000000027919 */ /* 0x000e620000002100 */
[----:B------:R-:W-:Y:S02]  /*c3d0*/  LEA R3, R9, UR37, 0x3 ;  /* 0x0000002509037c11 */ /* 0x000fe4000f8e18ff */
[----:B-1----:R-:W-:Y:S02]  /*c3e0*/  LOP3.LUT R5, R2, 0x7f, RZ, 0xc0, !PT ;  /* 0x0000007f02057812 */ /* 0x002fe400078ec0ff */
[----:B------:R-:W-:Y:S02]  /*c3f0*/  SHF.L.U32 R2, R17, 0x1f, RZ ;  /* 0x0000001f11027819 */ /* 0x000fe400000006ff */
[----:B------:R-:W-:Y:S02]  /*c400*/  ISETP.NE.AND P2, PT, R5, RZ, PT ;  /* 0x000000ff0500720c */ /* 0x000fe40003f45270 */
[----:B------:R-:W1:Y:S02]  /*c410*/  SYNCS.PHASECHK.TRANS64.TRYWAIT P3, [R3+URZ+0x28c40], R2 ;  /* 0x028c4002030075a7 */ /* 0x000e64000806017f */
[----:B-1----:R-:W-:Y:S09]  /*c420*/  @!P3 BRA `(.L_x_5875) ;  /* 0x0000001400f8b947 */ /* 0x002ff20003800000 */
.L_x_5912:
[----:B------:R-:W-:Y:S05]  /*c430*/  @P2 BRA `(.L_x_5876) ;  /* 0x0000000000142947 */ /* 0x000fea0003800000 */
[----:B------:R-:W-:Y:S01]  /*c440*/  ISETP.NE.AND P3, PT, R19, RZ, PT ;  /* 0x000000ff1300720c */ /* 0x000fe20003f65270 */
[----:B------:R-:W-:-:S04]  /*c450*/  IMAD.MOV.U32 R12, RZ, RZ, 0x2000 ;  /* 0x00002000ff0c7424 */ /* 0x000fc800078e00ff */
[----:B------:R2:W-:Y:S08]  /*c460*/  SYNCS.ARRIVE.TRANS64 RZ, [R3+URZ+0x28c30], R12 ;  /* 0x028c300c03ff79a7 */ /* 0x0005f0000800003f */
[----:B------:R-:W-:Y:S05]  /*c470*/  @!P3 BRA `(.L_x_5876) ;  /* 0x000000000004b947 */ /* 0x000fea0003800000 */
[----:B------:R-:W-:Y:S01]  /*c480*/  BPT.TRAP 0x1 ;  /* 0x000000040000795c */ /* 0x000fe20000300000 */
.L_x_5876:
        /* <DEDUP_REMOVED lines=17> */
.L_x_5913:
[----:B------:R-:W-:Y:S05]  /*c5a0*/  @P2 BRA `(.L_x_5878) ;  /* 0x0000000000142947 */ /* 0x000fea0003800000 */
[----:B------:R-:W-:Y:S02]  /*c5b0*/  ISETP.NE.AND P2, PT, R19, RZ, PT ;  /* 0x000000ff1300720c */ /* 0x000fe40003f45270 */
[----:B-1-3--:R-:W-:-:S04]  /*c5c0*/  MOV R2, 0x10000 ;  /* 0x0001000000027802 */ /* 0x00afc80000000f00 */
[----:B------:R4:W-:Y:S07]  /*c5d0*/  SYNCS.ARRIVE.TRANS64 RZ, [R3+URZ+0x28c50], R2 ;  /* 0x028c500203ff79a7 */ /* 0x0009ee000800003f */
[----:B------:R-:W-:Y:S05]  /*c5e0*/  @!P2 BRA `(.L_x_5878) ;  /* 0x000000000004a947 */ /* 0x000fea0003800000 */
[----:B------:R-:W-:Y:S01]  /*c5f0*/  BPT.TRAP 0x1 ;  /* 0x000000040000795c */ /* 0x000fe20000300000 */
.L_x_5878:
        /* <DEDUP_REMOVED lines=50> */
.L_x_5873:
[----:B------:R-:W-:Y:S05]  /*c920*/  BSYNC B1 ;  /* 0x0000000000017941 */ /* 0x000fea0003800000 */
.L_x_5872:
[----:B------:R-:W-:Y:S01]  /*c930*/  VIADD R9, R9, 0x1 ;  /* 0x0000000109097836 */ /* 0x000fe20000000000 */
[----:B------:R-:W-:Y:S04]  /*c940*/  BSSY B1, `(.L_x_5879) ;  /* 0x0000070000017945 */ /* 0x000fe80003800000 */
[----:B------:R-:W-:-:S04]  /*c950*/  ISETP.NE.AND P2, PT, R9, 0x2, PT ;  /* 0x000000020900780c */ /* 0x000fc80003f45270 */
[----:B---34-:R-:W-:Y:S02]  /*c960*/  SEL R2, RZ, 0x1, P2 ;  /* 0x00000001ff027807 */ /* 0x018fe40001000000 */
[----:B------:R-:W-:Y:S02]  /*c970*/  SEL R16, R9, RZ, P2 ;  /* 0x000000ff09107207 */ /* 0x000fe40001000000 */
[----:B------:R-:W-:Y:S01]  /*c980*/  LOP3.LUT R17, R17, R2, RZ, 0x3c, !PT ;  /* 0x0000000211117212 */ /* 0x000fe200078e3cff */
[----:B------:R-:W-:Y:S06]  /*c990*/  @!P6 BRA `(.L_x_5880) ;  /* 0x0000000400a8e947 */ /* 0x000fec0003800000 */
[----:B------:R-:W-:Y:S01]  /*c9a0*/  IADD3 R10, R8, -0x1, RZ ;  /* 0xffffffff080a7810 */ /* 0x000fe20007ffe0ff */
[----:B------:R-:W-:Y:S06]  /*c9b0*/  @!P0 BRA `(.L_x_5881) ;  /* 0x0000000000488947 */ /* 0x000fec0003800000 */
[----:B------:R-:W1:Y:S01]  /*c9c0*/  LDC R9, c[0x0][0x41c] ;  /* 0x00010700ff097b82 */ /* 0x000e620000000800 */
[----:B------:R-:W-:Y:S01]  /*c9d0*/  MOV R11, R10 ;  /* 0x0000000a000b7202 */ /* 0x000fe20000000f00 */
[----:B------:R-:W-:-:S04]  /*c9e0*/  IMAD R13, R7, UR4, RZ ;  /* 0x00000004070d7c24 */ /* 0x000fc8000f8e02ff */
[----:B------:R-:W-:Y:S02]  /*c9f0*/  IMAD R13, R6, UR5, R13 ;  /* 0x00000005060d7c24 */ /* 0x000fe4000f8e020d */
[----:B------:R-:W3:Y:S01]  /*ca00*/  LDC.64 R4, c[0x0][0x3f8] ;  /* 0x0000fe00ff047b82 */ /* 0x000ee20000000a00 */
[----:B-1----:R-:W-:-:S13]  /*ca10*/  ISETP.NE.AND P2, PT, R9, 0x1, PT ;  /* 0x000000010900780c */ /* 0x002fda0003f45270 */
[----:B--2---:R-:W1:Y:S02]  /*ca20*/  @P2 LDC.64 R2, c[0x0][0x420] ;  /* 0x00010800ff022b82 */ /* 0x004e640000000a00 */
[----:B-1----:R-:W-:-:S05]  /*ca30*/  @P2 IMAD.HI.U32 R2, R10, R2, RZ ;  /* 0x000000020a022227 */ /* 0x002fca00078e00ff */
[----:B------:R-:W-:-:S04]  /*ca40*/  @P2 SHF.R.U32.HI R11, RZ, R3, R2 ;  /* 0x00000003ff0b2219 */ /* 0x000fc80000011602 */
[--C-:B------:R-:W-:Y:S01]  /*ca50*/  SHF.R.S32.HI R3, RZ, 0x1f, R11.reuse ;  /* 0x0000001fff037819 */ /* 0x100fe2000001140b */
[----:B------:R-:W-:-:S04]  /*ca60*/  IMAD.MOV.U32 R2, RZ, RZ, R11 ;  /* 0x000000ffff027224 */ /* 0x000fc800078e000b */
[----:B------:R-:W-:-:S05]  /*ca70*/  IMAD.WIDE.U32 R2, R6, UR4, R2 ;  /* 0x0000000406027c25 */ /* 0x000fca000f8e0002 */
[----:B------:R-:W-:Y:S02]  /*ca80*/  IADD3 R3, R13, R3, RZ ;  /* 0x000000030d037210 */ /* 0x000fe40007ffe0ff */
[----:B---3--:R-:W-:-:S04]  /*ca90*/  LEA R4, P2, R2, R4, 0x2 ;  /* 0x0000000402047211 */ /* 0x008fc800078410ff */
[----:B------:R-:W-:-:S05]  /*caa0*/  LEA.HI.X R5, R2, R5, R3, 0x2, P2 ;  /* 0x0000000502057211 */ /* 0x000fca00010f1403 */
[----:B------:R1:W5:Y:S01]  /*cab0*/  LDG.E R4, desc[UR50][R4.64] ;  /* 0x0000003204047981 */ /* 0x000362000c1e1900 */
[----:B------:R-:W-:-:S05]  /*cac0*/  IADD3 R2, -R11, RZ, RZ ;  /* 0x000000ff0b027210 */ /* 0x000fca0007ffe1ff */
[----:B------:R-:W-:-:S07]  /*cad0*/  IMAD R10, R9, R2, R10 ;  /* 0x00000002090a7224 */ /* 0x000fce00078e020a */
.L_x_5881:
[----:B------:R-:W1:Y:S01]  /*cae0*/  S2R R2, SR_TID.X ;  /* 0x0000000000027919 */ /* 0x000e620000002100 */
[----:B--2---:R-:W-:Y:S02]  /*caf0*/  SHF.L.U32 R3, R17, 0x1f, RZ ;  /* 0x0000001f11037819 */ /* 0x004fe400000006ff */
[----:B-1----:R-:W-:Y:S02]  /*cb00*/  LOP3.LUT R5, R2, 0x7f, RZ, 0xc0, !PT ;  /* 0x0000007f02057812 */ /* 0x002fe400078ec0ff */
[----:B------:R-:W-:Y:S02]  /*cb10*/  LEA R2, R16, UR37, 0x3 ;  /* 0x0000002510027c11 */ /* 0x000fe4000f8e18ff */
[----:B------:R-:W-:Y:S02]  /*cb20*/  ISETP.NE.AND P2, PT, R5, RZ, PT ;  /* 0x000000ff0500720c */ /* 0x000fe40003f45270 */
[----:B------:R-:W1:Y:S02]  /*cb30*/  SYNCS.PHASECHK.TRANS64.TRYWAIT P3, [R2+URZ+0x28c40], R3 ;  /* 0x028c4003020075a7 */ /* 0x000e64000806017f */
[----:B-1----:R-:W-:Y:S09]  /*cb40*/  @!P3 BRA `(.L_x_5882) ;  /* 0x000000100058b947 */ /* 0x002ff20003800000 */
.L_x_5914:
[----:B------:R-:W-:Y:S05]  /*cb50*/  @P2 BRA `(.L_x_5883) ;  /* 0x0000000000142947 */ /* 0x000fea0003800000 */
[----:B------:R-:W-:Y:S01]  /*cb60*/  ISETP.NE.AND P3, PT, R19, RZ, PT ;  /* 0x000000ff1300720c */ /* 0x000fe20003f65270 */
[----:B------:R-:W-:-:S04]  /*cb70*/  IMAD.MOV.U32 R5, RZ, RZ, 0x2000 ;  /* 0x00002000ff057424 */ /* 0x000fc800078e00ff */
[----:B------:R2:W-:Y:S08]  /*cb80*/  SYNCS.ARRIVE.TRANS64 RZ, [R2+URZ+0x28c30], R5 ;  /* 0x028c300502ff79a7 */ /* 0x0005f0000800003f */
[----:B------:R-:W-:Y:S05]  /*cb90*/  @!P3 BRA `(.L_x_5883) ;  /* 0x000000000004b947 */ /* 0x000fea0003800000 */
[----:B------:R-:W-:Y:S01]  /*cba0*/  BPT.TRAP 0x1 ;  /* 0x000000040000795c */ /* 0x000fe20000300000 */
.L_x_5883:
        /* <DEDUP_REMOVED lines=17> */
.L_x_5915:
[----:B------:R-:W-:Y:S05]  /*ccc0*/  @P2 BRA `(.L_x_5885) ;  /* 0x0000000000142947 */ /* 0x000fea0003800000 */
[----:B------:R-:W-:Y:S02]  /*ccd0*/  ISETP.NE.AND P2, PT, R19, RZ, PT ;  /* 0x000000ff1300720c */ /* 0x000fe40003f45270 */
[----:B-1-3--:R-:W-:-:S04]  /*cce0*/  MOV R3, 0x10000 ;  /* 0x0001000000037802 */ /* 0x00afc80000000f00 */
[----:B------:R4:W-:Y:S07]  /*ccf0*/  SYNCS.ARRIVE.TRANS64 RZ, [R2+URZ+0x28c50], R3 ;  /* 0x028c500302ff79a7 */ /* 0x0009ee000800003f */
[----:B------:R-:W-:Y:S05]  /*cd00*/  @!P2 BRA `(.L_x_5885) ;  /* 0x000000000004a947 */ /* 0x000fea0003800000 */
[----:B------:R-:W-:Y:S01]  /*cd10*/  BPT.TRAP 0x1 ;  /* 0x000000040000795c */ /* 0x000fe20000300000 */
.L_x_5885:
        /* <DEDUP_REMOVED lines=50> */
.L_x_5880:
[----:B------:R-:W-:Y:S05]  /*d040*/  BSYNC B1 ;  /* 0x0000000000017941 */ /* 0x000fea0003800000 */
.L_x_5879:
[C---:B------:R-:W-:Y:S01]  /*d050*/  ISETP.GT.AND P2, PT, R8.reuse, 0x1, PT ;  /* 0x000000010800780c */ /* 0x040fe20003f44270 */
[----:B------:R-:W-:-:S12]  /*d060*/  VIADD R8, R8, 0xfffffffe ;  /* 0xfffffffe08087836 */ /* 0x000fd80000000000 */
[----:B------:R-:W-:Y:S05]  /*d070*/  @P2 BRA `(.L_x_5886) ;  /* 0xfffffff000602947 */ /* 0x000fea000383ffff */
.L_x_5871:
[----:B------:R-:W-:Y:S05]  /*d080*/  BSYNC B0 ;  /* 0x0000000000007941 */ /* 0x000fea0003800000 */
.L_x_5862:
        /* <DEDUP_REMOVED lines=18> */
.L_x_5888:
[----:B------:R-:W-:Y:S05]  /*d1b0*/  BSYNC B0 ;  /* 0x0000000000007941 */ /* 0x000fea0003800000 */
.L_x_5887:
[----:B------:R-:W-:Y:S02]  /*d1c0*/  SEL R16, R16, RZ, P0 ;  /* 0x000000ff10107207 */ /* 0x000fe40000000000 */
[----:B------:R-:W-:-:S07]  /*d1d0*/  MOV R13, R18 ;  /* 0x00000012000d7202 */ /* 0x000fce0000000f00 */
.L_x_5847:
[----:B------:R-:W-:Y:S05]  /*d1e0*/  BSYNC B6 ;  /* 0x0000000000067941 */ /* 0x000fea0003800000 */
.L_x_5845:
[----:B------:R-:W-:-:S03]  /*d1f0*/  UMOV UR6, 0xffffffff ;  /* 0xffffffff00067882 */ /* 0x000fc60000000000 */
[----:B------:R-:W-:Y:S05]  /*d200*/  BRA.DIV UR6, `(.L_x_5889) ;  /* 0x0000000a06d07947 */ /* 0x000fea000b800000 */
[----:B------:R1:W1:Y:S02]  /*d210*/  SHFL.IDX PT, R14, R13, RZ, 0x1f ;  /* 0x00001fff0d0e7589 */ /* 0x00026400000e0000 */
.L_x_5918:
        /* <DEDUP_REMOVED lines=12> */
.L_x_5842:
[----:B------:R-:W1:Y:S01]  /*d2e0*/  S2R R3, SR_CgaCtaId ;  /* 0x0000000000037919 */ /* 0x000e620000008800 */
[----:B------:R-:W-:Y:S01]  /*d2f0*/  UIADD3 UR44, UR44, 0x1, URZ ;  /* 0x000000012c2c7890 */ /* 0x000fe2000fffe03f */
[----:B------:R-:W-:-:S03]  /*d300*/  MOV R0, 0x400 ;  /* 0x0000040000007802 */ /* 0x000fc60000000f00 */
        /* <DEDUP_REMOVED lines=8> */
.L_x_5919:
        /* <DEDUP_REMOVED lines=14> */
.L_x_5894:
[----:B------:R-:W-:Y:S01]  /*d470*/  VIADD R3, R7, 0x28c40 ;  /* 0x00028c4007037836 */ /* 0x000fe20000000000 */
[----:B------:R-:W-:Y:S02]  /*d480*/  SHF.L.U32 R4, R17, 0x1f, RZ ;  /* 0x0000001f11047819 */ /* 0x000fe400000006ff */
[C---:B------:R-:W-:Y:S02]  /*d490*/  IADD3 R0, R16.reuse, 0x1, RZ ;  /* 0x0000000110007810 */ /* 0x040fe40007ffe0ff */
[----:B------:R-:W-:Y:S02]  /*d4a0*/  LEA R5, R16, R3, 0x3 ;  /* 0x0000000310057211 */ /* 0x000fe400078e18ff */
[----:B------:R-:W-:Y:S02]  /*d4b0*/  ISETP.NE.AND P1, PT, R0, 0x2, PT ;  /* 0x000000020000780c */ /* 0x000fe40003f25270 */
[----:B------:R-:W1:Y:S02]  /*d4c0*/  SYNCS.PHASECHK.TRANS64.TRYWAIT P0, [R5+URZ], R4 ;  /* 0x00000004050075a7 */ /* 0x000e64000800017f */
[----:B------:R-:W-:-:S04]  /*d4d0*/  SEL R2, RZ, 0x1, P1 ;  /* 0x00000001ff027807 */ /* 0x000fc80000800000 */
[----:B------:R-:W-:Y:S02]  /*d4e0*/  LOP3.LUT R17, R17, R2, RZ, 0x3c, !PT ;  /* 0x0000000211117212 */ /* 0x000fe400078e3cff */
[----:B------:R-:W-:Y:S02]  /*d4f0*/  SEL R2, R0, RZ, P1 ;  /* 0x000000ff00027207 */ /* 0x000fe40000800000 */
[----:B------:R-:W-:-:S03]  /*d500*/  SHF.L.U32 R0, R17, 0x1f, RZ ;  /* 0x0000001f11007819 */ /* 0x000fc600000006ff */
[----:B------:R-:W-:Y:S01]  /*d510*/  IMAD R3, R2, 0x8, R3 ;  /* 0x0000000802037824 */ /* 0x000fe200078e0203 */
[----:B-1----:R-:W-:Y:S06]  /*d520*/  @!P0 BRA `(.L_x_5895) ;  /* 0x0000000800408947 */ /* 0x002fec0003800000 */
.L_x_5920:
[----:B------:R-:W2:Y:S02]  /*d530*/  SYNCS.PHASECHK.TRANS64.TRYWAIT P0, [R3+URZ], R0 ;  /* 0x00000000030075a7 */ /* 0x000ea4000800017f */
[----:B--2---:R-:W-:Y:S05]  /*d540*/  @!P0 BRA `(.L_x_5896) ;  /* 0x00000008004c8947 */ /* 0x004fea0003800000 */
.L_x_5921:
[----:B------:R-:W-:Y:S05]  /*d550*/  @!P2 BRA `(.L_x_5897) ;  /* 0x000000000004a947 */ /* 0x000fea0003800000 */
[----:B------:R-:W-:Y:S01]  /*d560*/  BPT.TRAP 0x1 ;  /* 0x000000040000795c */ /* 0x000fe20000300000 */
.L_x_5897:
[----:B--2---:R-:W-:-:S04]  /*d570*/  IADD3 R3, R7, 0x28c60, RZ ;  /* 0x00028c6007037810 */ /* 0x004fc80007ffe0ff */
[----:B-1----:R-:W-:-:S04]  /*d580*/  LEA R5, R16, R3, 0x3 ;  /* 0x0000000310057211 */ /* 0x002fc800078e18ff */
[----:B------:R-:W1:Y:S02]  /*d590*/  SYNCS.PHASECHK.TRANS64.TRYWAIT P0, [R5+URZ], R4 ;  /* 0x00000004050075a7 */ /* 0x000e64000800017f */
[----:B-1----:R-:W-:Y:S05]  /*d5a0*/  @!P0 BRA `(.L_x_5898) ;  /* 0x0000000800488947 */ /* 0x002fea0003800000 */
.L_x_5922:
[----:B------:R-:W-:-:S07]  /*d5b0*/  IMAD R3, R2, 0x8, R3 ;  /* 0x0000000802037824 */ /* 0x000fce00078e0203 */
.L_x_5899:
[----:B--2---:R2:W3:Y:S02]  /*d5c0*/  SYNCS.PHASECHK.TRANS64.TRYWAIT P0, [R3+URZ], R0 ;  /* 0x00000000030075a7 */ /* 0x0044e4000800017f */
[----:B---3--:R-:W-:Y:S05]  /*d5d0*/  @!P0 NANOSLEEP.SYNCS 0x989680 ;  /* 0x009896800000895d */ /* 0x008fea0003900000 */
[----:B------:R-:W3:Y:S02]  /*d5e0*/  @!P0 SYNCS.PHASECHK.TRANS64 P0, [R3+URZ], R0 ;  /* 0x00000000030085a7 */ /* 0x000ee4000800007f */
[----:B---3--:R-:W-:Y:S05]  /*d5f0*/  @!P0 BRA `(.L_x_5899) ;  /* 0xfffffffc00f08947 */ /* 0x008fea000383ffff */
.L_x_5893:
[----:B------:R-:W-:Y:S05]  /*d600*/  BSYNC B0 ;  /* 0x0000000000007941 */ /* 0x000fea0003800000 */
.L_x_5892:
[----:B------:R-:W-:Y:S05]  /*d610*/  EXIT ;  /* 0x000000000000794d */ /* 0x000fea0003800000 */
.L_x_5794:
[----:B-1----:R-:W-:-:S04]  /*d620*/  MOV R3, UR16 ;  /* 0x0000001000037c02 */ /* 0x002fc80008000f00 */
[----:B------:R1:W2:Y:S03]  /*d630*/  SYNCS.PHASECHK.TRANS64.TRYWAIT P0, [R3+URZ+0x28c50], R0 ;  /* 0x028c5000030075a7 */ /* 0x0002a6000800017f */
[----:B--2---:R-:W-:Y:S05]  /*d640*/  @!P0 NANOSLEEP.SYNCS 0x989680 ;  /* 0x009896800000895d */ /* 0x004fea0003900000 */
[----:B------:R-:W2:Y:S02]  /*d650*/  @!P0 SYNCS.PHASECHK.TRANS64 P0, [R3+URZ+0x28c50], R0 ;  /* 0x028c5000030085a7 */ /* 0x000ea4000800007f */
[----:B--2---:R-:W-:Y:S05]  /*d660*/  @!P0 BRA `(.L_x_5794) ;  /* 0xfffffffc00ec8947 */ /* 0x004fea000383ffff */
[----:B------:R-:W-:Y:S05]  /*d670*/  BRA `(.L_x_5900) ;  /* 0xffffff4000787947 */ /* 0x000fea000383ffff */
.L_x_5799:
[----:B--2---:R-:W-:-:S04]  /*d680*/  MOV R4, UR6 ;  /* 0x0000000600047c02 */ /* 0x004fc80008000f00 */
[----:B------:R2:W3:Y:S03]  /*d690*/  SYNCS.PHASECHK.TRANS64.TRYWAIT P0, [R4+URZ+0x28c50], R3 ;  /* 0x028c5003040075a7 */ /* 0x0004e6000800017f */
[----:B---3--:R-:W-:Y:S05]  /*d6a0*/  @!P0 NANOSLEEP.SYNCS 0x989680 ;  /* 0x009896800000895d */ /* 0x008fea0003900000 */
[----:B------:R-:W3:Y:S02]  /*d6b0*/  @!P0 SYNCS.PHASECHK.TRANS64 P0, [R4+URZ+0x28c50], R3 ;  /* 0x028c5003040085a7 */ /* 0x000ee4000800007f */
[----:B---3--:R-:W-:Y:S05]  /*d6c0*/  @!P0 BRA `(.L_x_5799) ;  /* 0xfffffffc00ec8947 */ /* 0x008fea000383ffff */
[----:B------:R-:W-:Y:S05]  /*d6d0*/  BRA `(.L_x_5798) ;  /* 0xffffff4c008c7947 */ /* 0x000fea000383ffff */
.L_x_5802:
[----:B-1----:R-:W-:-:S04]  /*d6e0*/  IMAD.U32 R3, RZ, RZ, UR48 ;  /* 0x00000030ff037e24 */ /* 0x002fc8000f8e00ff */
[----:B------:R1:W2:Y:S03]  /*d6f0*/  SYNCS.PHASECHK.TRANS64.TRYWAIT P1, [R3+URZ+0x28c00], R0 ;  /* 0x028c0000030075a7 */ /* 0x0002a6000802017f */
[----:B--2---:R-:W-:Y:S05]  /*d700*/  @!P1 NANOSLEEP.SYNCS 0x989680 ;  /* 0x009896800000995d */ /* 0x004fea0003900000 */
[----:B------:R-:W2:Y:S02]  /*d710*/  @!P1 SYNCS.PHASECHK.TRANS64 P1, [R3+URZ+0x28c00], R0 ;  /* 0x028c0000030095a7 */ /* 0x000ea4000802007f */
[----:B--2---:R-:W-:Y:S05]  /*d720*/  @!P1 BRA `(.L_x_5802) ;  /* 0xfffffffc00ec9947 */ /* 0x004fea000383ffff */
[----:B------:R-:W-:Y:S05]  /*d730*/  BRA `(.L_x_5901) ;  /* 0xffffff5800f47947 */ /* 0x000fea000383ffff */
.L_x_5806:
[----:B---3--:R3:W4:Y:S02]  /*d740*/  SYNCS.PHASECHK.TRANS64.TRYWAIT P1, [R7+URZ+0x28c30], R8 ;  /* 0x028c3008070075a7 */ /* 0x008724000802017f */
[----:B----4-:R-:W-:Y:S05]  /*d750*/  @!P1 NANOSLEEP.SYNCS 0x989680 ;  /* 0x009896800000995d */ /* 0x010fea0003900000 */
[----:B------:R-:W4:Y:S02]  /*d760*/  @!P1 SYNCS.PHASECHK.TRANS64 P1, [R7+URZ+0x28c30], R8 ;  /* 0x028c3008070095a7 */ /* 0x000f24000802007f */
[----:B----4-:R-:W-:Y:S05]  /*d770*/  @!P1 BRA `(.L_x_5806) ;  /* 0xfffffffc00f09947 */ /* 0x010fea000383ffff */
[----:B------:R-:W-:Y:S05]  /*d780*/  BRA `(.L_x_5805) ;  /* 0xffffff5c00107947 */ /* 0x000fea000383ffff */
.L_x_5810:
[----:B--2---:R2:W1:Y:S02]  /*d790*/  SYNCS.PHASECHK.TRANS64.TRYWAIT P2, [R7+URZ+0x28c50], R8 ;  /* 0x028c5008070075a7 */ /* 0x004464000804017f */
[----:B-1----:R-:W-:Y:S05]  /*d7a0*/  @!P2 NANOSLEEP.SYNCS 0x989680 ;  /* 0x009896800000a95d */ /* 0x002fea0003900000 */
[----:B------:R-:W1:Y:S02]  /*d7b0*/  @!P2 SYNCS.PHASECHK.TRANS64 P2, [R7+URZ+0x28c50], R8 ;  /* 0x028c50080700a5a7 */ /* 0x000e64000804007f */
[----:B-1----:R-:W-:Y:S05]  /*d7c0*/  @!P2 BRA `(.L_x_5810) ;  /* 0xfffffffc00f0a947 */ /* 0x002fea000383ffff */
[----:B------:R-:W-:Y:S05]  /*d7d0*/  BRA `(.L_x_5809) ;  /* 0xffffff6c00847947 */ /* 0x000fea000383ffff */
.L_x_5815:
[----:B--2---:R-:W-:-:S04]  /*d7e0*/  MOV R4, UR29 ;  /* 0x0000001d00047c02 */ /* 0x004fc80008000f00 */
[----:B------:R2:W3:Y:S03]  /*d7f0*/  SYNCS.PHASECHK.TRANS64.TRYWAIT P2, [R4+URZ+0x28c30], R7 ;  /* 0x028c3007040075a7 */ /* 0x0004e6000804017f */
[----:B---3--:R-:W-:Y:S05]  /*d800*/  @!P2 NANOSLEEP.SYNCS 0x989680 ;  /* 0x009896800000a95d */ /* 0x008fea0003900000 */
[----:B------:R-:W3:Y:S02]  /*d810*/  @!P2 SYNCS.PHASECHK.TRANS64 P2, [R4+URZ+0x28c30], R7 ;  /* 0x028c30070400a5a7 */ /* 0x000ee4000804007f */
[----:B---3--:R-:W-:Y:S05]  /*d820*/  @!P2 BRA `(.L_x_5815) ;  /* 0xfffffffc00eca947 */ /* 0x008fea000383ffff */
[----:B------:R-:W-:Y:S05]  /*d830*/  BRA `(.L_x_5814) ;  /* 0xffffff7000847947 */ /* 0x000fea000383ffff */
.L_x_5819:
[----:B---3--:R3:W4:Y:S02]  /*d840*/  SYNCS.PHASECHK.TRANS64.TRYWAIT P2, [R170+URZ+0x28c50], R7 ;  /* 0x028c5007aa0075a7 */ /* 0x008724000804017f */
[----:B----4-:R-:W-:Y:S05]  /*d850*/  @!P2 NANOSLEEP.SYNCS 0x989680 ;  /* 0x009896800000a95d */ /* 0x010fea0003900000 */
[----:B------:R-:W4:Y:S02]  /*d860*/  @!P2 SYNCS.PHASECHK.TRANS64 P2, [R170+URZ+0x28c50], R7 ;  /* 0x028c5007aa00a5a7 */ /* 0x000f24000804007f */
[----:B----4-:R-:W-:Y:S05]  /*d870*/  @!P2 BRA `(.L_x_5819) ;  /* 0xfffffffc00f0a947 */ /* 0x010fea000383ffff */
[----:B------:R-:W-:Y:S05]  /*d880*/  BRA `(.L_x_5818) ;  /* 0xffffff8800ec7947 */ /* 0x000fea000383ffff */
.L_x_5825:
[----:B------:R-:W-:-:S04]  /*d890*/  MOV R4, UR22 ;  /* 0x0000001600047c02 */ /* 0x000fc80008000f00 */
[----:B------:R1:W1:Y:S03]  /*d8a0*/  SYNCS.PHASECHK.TRANS64.TRYWAIT P2, [R4+URZ+0x28c30], R7 ;  /* 0x028c3007040075a7 */ /* 0x000266000804017f */
[----:B-1----:R-:W-:Y:S05]  /*d8b0*/  @!P2 NANOSLEEP.SYNCS 0x989680 ;  /* 0x009896800000a95d */ /* 0x002fea0003900000 */
[----:B------:R-:W1:Y:S02]  /*d8c0*/  @!P2 SYNCS.PHASECHK.TRANS64 P2, [R4+URZ+0x28c30], R7 ;  /* 0x028c30070400a5a7 */ /* 0x000e64000804007f */
[----:B-1----:R-:W-:Y:S05]  /*d8d0*/  @!P2 BRA `(.L_x_5825) ;  /* 0xfffffffc00eca947 */ /* 0x002fea000383ffff */
[----:B------:R-:W-:Y:S05]  /*d8e0*/  BRA `(.L_x_5824) ;  /* 0xffffff8c00d47947 */ /* 0x000fea000383ffff */
.L_x_5829:
[----:B---3--:R3:W4:Y:S02]  /*d8f0*/  SYNCS.PHASECHK.TRANS64.TRYWAIT P2, [R170+URZ+0x28c50], R7 ;  /* 0x028c5007aa0075a7 */ /* 0x008724000804017f */
[----:B----4-:R-:W-:Y:S05]  /*d900*/  @!P2 NANOSLEEP.SYNCS 0x989680 ;  /* 0x009896800000a95d */ /* 0x010fea0003900000 */
[----:B------:R-:W4:Y:S02]  /*d910*/  @!P2 SYNCS.PHASECHK.TRANS64 P2, [R170+URZ+0x28c50], R7 ;  /* 0x028c5007aa00a5a7 */ /* 0x000f24000804007f */
[----:B----4-:R-:W-:Y:S05]  /*d920*/  @!P2 BRA `(.L_x_5829) ;  /* 0xfffffffc00f0a947 */ /* 0x010fea000383ffff */
[----:B------:R-:W-:Y:S05]  /*d930*/  BRA `(.L_x_5828) ;  /* 0xffffffa000f87947 */ /* 0x000fea000383ffff */
.L_x_5851:
[----:B------:R-:W1:Y:S01]  /*d940*/  S2R R7, SR_TID.X ;  /* 0x0000000000077919 */ /* 0x000e620000002100 */
[----:B------:R-:W-:Y:S01]  /*d950*/  MOV R12, RZ ;  /* 0x000000ff000c7202 */ /* 0x000fe20000000f00 */
[----:B------:R-:W-:Y:S01]  /*d960*/  IMAD.MOV.U32 R15, RZ, RZ, -0x1 ;  /* 0xffffffffff0f7424 */ /* 0x000fe200078e00ff */
[----:B------:R-:W-:Y:S02]  /*d970*/  MOV R11, 0x1f ;  /* 0x0000001f000b7802 */ /* 0x000fe40000000f00 */
[----:B-1----:R-:W-:-:S04]  /*d980*/  SHF.R.U32.HI R7, RZ, 0x5, R7 ;  /* 0x00000005ff077819 */ /* 0x002fc80000011607 */
[----:B------:R-:W-:-:S05]  /*d990*/  LOP3.LUT R7, R7, 0x3, RZ, 0xc0, !PT ;  /* 0x0000000307077812 */ /* 0x000fca00078ec0ff */
[----:B------:R-:W-:-:S07]  /*d9a0*/  IMAD.MOV.U32 R13, RZ, RZ, R7 ;  /* 0x000000ffff0d7224 */ /* 0x000fce00078e0007 */
[----:B------:R-:W-:Y:S05]  /*d9b0*/  WARPSYNC.COLLECTIVE R15, `(.L_x_5902) ;  /* 0x000000000f087348 */ /* 0x000fea0003c00000 */
[----:B------:R1:W2:Y:S02]  /*d9c0*/  SHFL.IDX P6, R14, R13, R12, R11 ;  /* 0x0000000c0d0e7389 */ /* 0x0002a400000c000b */
[----:B-12---:R-:W-:Y:S01]  /*d9d0*/  ENDCOLLECTIVE ;  /* 0x000000000000791b */ /* 0x006fe20003800000 */
.L_x_5902:
[----:B------:R-:W-:Y:S05]  /*d9e0*/  BRA `(.L_x_5903) ;  /* 0xffffffd400b87947 */ /* 0x000fea000383ffff */
.L_x_5852:
[----:B------:R-:W-:Y:S01]  /*d9f0*/  BSSY B0, `(.L_x_5904) ;  /* 0x0000006000007945 */ /* 0x000fe20003800000 */
[----:B------:R-:W-:-:S07]  /*da00*/  MOV R15, 0xffffffff ;  /* 0xffffffff000f7802 */ /* 0x000fce0000000f00 */
[----:B------:R-:W-:Y:S05]  /*da10*/  WARPSYNC.COLLECTIVE R15, `(.L_x_5905) ;  /* 0x000000000f0c7348 */ /* 0x000fea0003c00000 */
[----:B------:R-:W-:Y:S02]  /*da20*/  ELECT P6, UR62, PT ;  /* 0x00000000003e782f */ /* 0x000fe400038c0000 */
[----:B------:R-:W-:Y:S01]  /*da30*/  MOV R14, UR62 ;  /* 0x0000003e000e7c02 */ /* 0x000fe20008000f00 */
[----:B------:R-:W-:Y:S10]  /*da40*/  ENDCOLLECTIVE ;  /* 0x000000000000791b */ /* 0x000ff40003800000 */
.L_x_5905:
[----:B------:R-:W-:Y:S05]  /*da50*/  BSYNC B0 ;  /* 0x0000000000007941 */ /* 0x000fea0003800000 */
.L_x_5904:
[----:B------:R-:W-:Y:S05]  /*da60*/  BRA `(.L_x_5906) ;  /* 0xffffffd400a87947 */ /* 0x000fea000383ffff */
.L_x_5855:
[----:B-1----:R1:W2:Y:S02]  /*da70*/  SYNCS.PHASECHK.TRANS64.TRYWAIT P2, [R8+URZ+0x28c40], R5 ;  /* 0x028c4005080075a7 */ /* 0x0022a4000804017f */
[----:B--2---:R-:W-:Y:S05]  /*da80*/  @!P2 NANOSLEEP.SYNCS 0x989680 ;  /* 0x009896800000a95d */ /* 0x004fea0003900000 */
[----:B------:R-:W2:Y:S02]  /*da90*/  @!P2 SYNCS.PHASECHK.TRANS64 P2, [R8+URZ+0x28c40], R5 ;  /* 0x028c40050800a5a7 */ /* 0x000ea4000804007f */
[----:B--2---:R-:W-:Y:S05]  /*daa0*/  @!P2 BRA `(.L_x_5855) ;  /* 0xfffffffc00f0a947 */ /* 0x004fea000383ffff */
[----:B------:R-:W-:Y:S05]  /*dab0*/  BRA `(.L_x_5907) ;  /* 0xffffffd800047947 */ /* 0x000fea000383ffff */
.L_x_5857:
[----:B-1----:R-:W-:-:S04]  /*dac0*/  MOV R8, UR37 ;  /* 0x0000002500087c02 */ /* 0x002fc80008000f00 */
[----:B------:R1:W2:Y:S03]  /*dad0*/  SYNCS.PHASECHK.TRANS64.TRYWAIT P2, [R8+URZ+0x28c20], R5 ;  /* 0x028c2005080075a7 */ /* 0x0002a6000804017f */
[----:B--2---:R-:W-:Y:S05]  /*dae0*/  @!P2 NANOSLEEP.SYNCS 0x989680 ;  /* 0x009896800000a95d */ /* 0x004fea0003900000 */
[----:B------:R-:W2:Y:S02]  /*daf0*/  @!P2 SYNCS.PHASECHK.TRANS64 P2, [R8+URZ+0x28c20], R5 ;  /* 0x028c20050800a5a7 */ /* 0x000ea4000804007f */
[----:B--2---:R-:W-:Y:S05]  /*db00*/  @!P2 BRA `(.L_x_5857) ;  /* 0xfffffffc00eca947 */ /* 0x004fea000383ffff */
[----:B------:R-:W-:Y:S05]  /*db10*/  BRA `(.L_x_5908) ;  /* 0xffffffd800a47947 */ /* 0x000fea000383ffff */
.L_x_5860:
[----:B-1----:R1:W2:Y:S02]  /*db20*/  SYNCS.PHASECHK.TRANS64.TRYWAIT P2, [R8+URZ+0x28c60], R5 ;  /* 0x028c6005080075a7 */ /* 0x0022a4000804017f */
[----:B--2---:R-:W-:Y:S05]  /*db30*/  @!P2 NANOSLEEP.SYNCS 0x989680 ;  /* 0x009896800000a95d */ /* 0x004fea0003900000 */
[----:B------:R-:W2:Y:S02]  /*db40*/  @!P2 SYNCS.PHASECHK.TRANS64 P2, [R8+URZ+0x28c60], R5 ;  /* 0x028c60050800a5a7 */ /* 0x000ea4000804007f */
[----:B--2---:R-:W-:Y:S05]  /*db50*/  @!P2 BRA `(.L_x_5860) ;  /* 0xfffffffc00f0a947 */ /* 0x004fea000383ffff */
[----:B------:R-:W-:Y:S05]  /*db60*/  BRA `(.L_x_5909) ;  /* 0xffffffd800b87947 */ /* 0x000fea000383ffff */
.L_x_5867:
[----:B-1----:R1:W2:Y:S02]  /*db70*/  SYNCS.PHASECHK.TRANS64.TRYWAIT P3, [R2+URZ+0x28c40], R3 ;  /* 0x028c4003020075a7 */ /* 0x0022a4000806017f */
[----:B--2---:R-:W-:Y:S05]  /*db80*/  @!P3 NANOSLEEP.SYNCS 0x989680 ;  /* 0x009896800000b95d */ /* 0x004fea0003900000 */
[----:B------:R-:W2:Y:S02]  /*db90*/  @!P3 SYNCS.PHASECHK.TRANS64 P3, [R2+URZ+0x28c40], R3 ;  /* 0x028c40030200b5a7 */ /* 0x000ea4000806007f */
[----:B--2---:R-:W-:Y:S05]  /*dba0*/  @!P3 BRA `(.L_x_5867) ;  /* 0xfffffffc00f0b947 */ /* 0x004fea000383ffff */
[----:B------:R-:W-:Y:S05]  /*dbb0*/  BRA `(.L_x_5910) ;  /* 0xffffffe0003c7947 */ /* 0x000fea000383ffff */
.L_x_5869:
[----:B--2---:R2:W3:Y:S02]  /*dbc0*/  SYNCS.PHASECHK.TRANS64.TRYWAIT P3, [R2+URZ+0x28c60], R3 ;  /* 0x028c6003020075a7 */ /* 0x0044e4000806017f */
[----:B---3--:R-:W-:Y:S05]  /*dbd0*/  @!P3 NANOSLEEP.SYNCS 0x989680 ;  /* 0x009896800000b95d */ /* 0x008fea0003900000 */
[----:B------:R-:W3:Y:S02]  /*dbe0*/  @!P3 SYNCS.PHASECHK.TRANS64 P3, [R2+URZ+0x28c60], R3 ;  /* 0x028c60030200b5a7 */ /* 0x000ee4000806007f */
[----:B---3--:R-:W-:Y:S05]  /*dbf0*/  @!P3 BRA `(.L_x_5869) ;  /* 0xfffffffc00f0b947 */ /* 0x008fea000383ffff */
[----:B------:R-:W-:Y:S05]  /*dc00*/  BRA `(.L_x_5911) ;  /* 0xffffffe000847947 */ /* 0x000fea000383ffff */
.L_x_5875:
[----:B-1----:R1:W2:Y:S02]  /*dc10*/  SYNCS.PHASECHK.TRANS64.TRYWAIT P3, [R3+URZ+0x28c40], R2 ;  /* 0x028c4002030075a7 */ /* 0x0022a4000806017f */
[----:B--2---:R-:W-:Y:S05]  /*dc20*/  @!P3 NANOSLEEP.SYNCS 0x989680 ;  /* 0x009896800000b95d */ /* 0x004fea0003900000 */
[----:B------:R-:W2:Y:S02]  /*dc30*/  @!P3 SYNCS.PHASECHK.TRANS64 P3, [R3+URZ+0x28c40], R2 ;  /* 0x028c40020300b5a7 */ /* 0x000ea4000806007f */
[----:B--2---:R-:W-:Y:S05]  /*dc40*/  @!P3 BRA `(.L_x_5875) ;  /* 0xfffffffc00f0b947 */ /* 0x004fea000383ffff */
[----:B------:R-:W-:Y:S05]  /*dc50*/  BRA `(.L_x_5912) ;  /* 0xffffffe400f47947 */ /* 0x000fea000383ffff */
.L_x_5877:
[----:B---3--:R3:W4:Y:S02]  /*dc60*/  SYNCS.PHASECHK.TRANS64.TRYWAIT P3, [R3+URZ+0x28c60], R2 ;  /* 0x028c6002030075a7 */ /* 0x008724000806017f */
[----:B----4-:R-:W-:Y:S05]  /*dc70*/  @!P3 NANOSLEEP.SYNCS 0x989680 ;  /* 0x009896800000b95d */ /* 0x010fea0003900000 */
[----:B------:R-:W4:Y:S02]  /*dc80*/  @!P3 SYNCS.PHASECHK.TRANS64 P3, [R3+URZ+0x28c60], R2 ;  /* 0x028c60020300b5a7 */ /* 0x000f24000806007f */
[----:B----4-:R-:W-:Y:S05]  /*dc90*/  @!P3 BRA `(.L_x_5877) ;  /* 0xfffffffc00f0b947 */ /* 0x010fea000383ffff */
[----:B------:R-:W-:Y:S05]  /*dca0*/  BRA `(.L_x_5913) ;  /* 0xffffffe8003c7947 */ /* 0x000fea000383ffff */
.L_x_5882:
[----:B-1----:R1:W2:Y:S02]  /*dcb0*/  SYNCS.PHASECHK.TRANS64.TRYWAIT P3, [R2+URZ+0x28c40], R3 ;  /* 0x028c4003020075a7 */ /* 0x0022a4000806017f */
[----:B--2---:R-:W-:Y:S05]  /*dcc0*/  @!P3 NANOSLEEP.SYNCS 0x989680 ;  /* 0x009896800000b95d */ /* 0x004fea0003900000 */
[----:B------:R-:W2:Y:S02]  /*dcd0*/  @!P3 SYNCS.PHASECHK.TRANS64 P3, [R2+URZ+0x28c40], R3 ;  /* 0x028c40030200b5a7 */ /* 0x000ea4000806007f */
[----:B--2---:R-:W-:Y:S05]  /*dce0*/  @!P3 BRA `(.L_x_5882) ;  /* 0xfffffffc00f0b947 */ /* 0x004fea000383ffff */
[----:B------:R-:W-:Y:S05]  /*dcf0*/  BRA `(.L_x_5914) ;  /* 0xffffffec00947947 */ /* 0x000fea000383ffff */
.L_x_5884:
[----:B---3--:R3:W4:Y:S02]  /*dd00*/  SYNCS.PHASECHK.TRANS64.TRYWAIT P3, [R2+URZ+0x28c60], R3 ;  /* 0x028c6003020075a7 */ /* 0x008724000806017f */
[----:B----4-:R-:W-:Y:S05]  /*dd10*/  @!P3 NANOSLEEP.SYNCS 0x989680 ;  /* 0x009896800000b95d */ /* 0x010fea0003900000 */
[----:B------:R-:W4:Y:S02]  /*dd20*/  @!P3 SYNCS.PHASECHK.TRANS64 P3, [R2+URZ+0x28c60], R3 ;  /* 0x028c60030200b5a7 */ /* 0x000f24000806007f */
[----:B----4-:R-:W-:Y:S05]  /*dd30*/  @!P3 BRA `(.L_x_5884) ;  /* 0xfffffffc00f0b947 */ /* 0x010fea000383ffff */
[----:B------:R-:W-:Y:S05]  /*dd40*/  BRA `(.L_x_5915) ;  /* 0xffffffec00dc7947 */ /* 0x000fea000383ffff */
.L_x_5889:
[----:B------:R-:W-:Y:S01]  /*dd50*/  BSSY B0, `(.L_x_5916) ;  /* 0x0000007000007945 */ /* 0x000fe20003800000 */
[----:B--2---:R-:W-:Y:S01]  /*dd60*/  IMAD.MOV.U32 R12, RZ, RZ, RZ ;  /* 0x000000ffff0c7224 */ /* 0x004fe200078e00ff */
[----:B------:R-:W-:Y:S02]  /*dd70*/  MOV R11, 0x1f ;  /* 0x0000001f000b7802 */ /* 0x000fe40000000f00 */
[----:B------:R-:W-:-:S07]  /*dd80*/  MOV R15, 0xffffffff ;  /* 0xffffffff000f7802 */ /* 0x000fce0000000f00 */
[----:B-1-34-:R-:W-:Y:S05]  /*dd90*/  WARPSYNC.COLLECTIVE R15, `(.L_x_5917) ;  /* 0x000000000f087348 */ /* 0x01afea0003c00000 */
[----:B------:R2:W1:Y:S02]  /*dda0*/  SHFL.IDX P6, R14, R13, R12, R11 ;  /* 0x0000000c0d0e7389 */ /* 0x00046400000c000b */
[----:B-1234-:R-:W-:Y:S01]  /*ddb0*/  ENDCOLLECTIVE ;  /* 0x000000000000791b */ /* 0x01efe20003800000 */
.L_x_5917:
[----:B------:R-:W-:Y:S05]  /*ddc0*/  BSYNC B0 ;  /* 0x0000000000007941 */ /* 0x000fea0003800000 */
.L_x_5916:
[----:B------:R-:W-:Y:S05]  /*ddd0*/  BRA `(.L_x_5918) ;  /* 0xfffffff400107947 */ /* 0x000fea000383ffff */
.L_x_5891:
[----:B-1----:R1:W2:Y:S02]  /*dde0*/  SYNCS.PHASECHK.TRANS64.TRYWAIT P0, [R7+URZ+0x28c20], R0 ;  /* 0x028c2000070075a7 */ /* 0x0022a4000800017f */
[----:B--2---:R-:W-:Y:S05]  /*ddf0*/  @!P0 NANOSLEEP.SYNCS 0x989680 ;  /* 0x009896800000895d */ /* 0x004fea0003900000 */
[----:B------:R-:W2:Y:S02]  /*de00*/  @!P0 SYNCS.PHASECHK.TRANS64 P0, [R7+URZ+0x28c20], R0 ;  /* 0x028c2000070085a7 */ /* 0x000ea4000800007f */
[----:B--2---:R-:W-:Y:S05]  /*de10*/  @!P0 BRA `(.L_x_5891) ;  /* 0xfffffffc00f08947 */ /* 0x004fea000383ffff */
[----:B------:R-:W-:Y:S05]  /*de20*/  BRA `(.L_x_5919) ;  /* 0xfffffff400587947 */ /* 0x000fea000383ffff */
.L_x_5895:
[----:B-1----:R1:W2:Y:S02]  /*de30*/  SYNCS.PHASECHK.TRANS64.TRYWAIT P0, [R5+URZ], R4 ;  /* 0x00000004050075a7 */ /* 0x0022a4000800017f */
[----:B--2---:R-:W-:Y:S05]  /*de40*/  @!P0 NANOSLEEP.SYNCS 0x989680 ;  /* 0x009896800000895d */ /* 0x004fea0003900000 */
[----:B------:R-:W2:Y:S02]  /*de50*/  @!P0 SYNCS.PHASECHK.TRANS64 P0, [R5+URZ], R4 ;  /* 0x00000004050085a7 */ /* 0x000ea4000800007f */
[----:B--2---:R-:W-:Y:S05]  /*de60*/  @!P0 BRA `(.L_x_5895) ;  /* 0xfffffffc00f08947 */ /* 0x004fea000383ffff */
[----:B------:R-:W-:Y:S05]  /*de70*/  BRA `(.L_x_5920) ;  /* 0xfffffff400ac7947 */ /* 0x000fea000383ffff */
.L_x_5896:
[----:B--2---:R2:W3:Y:S02]  /*de80*/  SYNCS.PHASECHK.TRANS64.TRYWAIT P0, [R3+URZ], R0 ;  /* 0x00000000030075a7 */ /* 0x0044e4000800017f */
[----:B---3--:R-:W-:Y:S05]  /*de90*/  @!P0 NANOSLEEP.SYNCS 0x989680 ;  /* 0x009896800000895d */ /* 0x008fea0003900000 */
[----:B------:R-:W3:Y:S02]  /*dea0*/  @!P0 SYNCS.PHASECHK.TRANS64 P0, [R3+URZ], R0 ;  /* 0x00000000030085a7 */ /* 0x000ee4000800007f */
[----:B---3--:R-:W-:Y:S05]  /*deb0*/  @!P0 BRA `(.L_x_5896) ;  /* 0xfffffffc00f08947 */ /* 0x008fea000383ffff */
[----:B------:R-:W-:Y:S05]  /*dec0*/  BRA `(.L_x_5921) ;  /* 0xfffffff400a07947 */ /* 0x000fea000383ffff */
.L_x_5898:
[----:B-1----:R1:W2:Y:S02]  /*ded0*/  SYNCS.PHASECHK.TRANS64.TRYWAIT P0, [R5+URZ], R4 ;  /* 0x00000004050075a7 */ /* 0x0022a4000800017f */
[----:B--2---:R-:W-:Y:S05]  /*dee0*/  @!P0 NANOSLEEP.SYNCS 0x989680 ;  /* 0x009896800000895d */ /* 0x004fea0003900000 */
[----:B------:R-:W2:Y:S02]  /*def0*/  @!P0 SYNCS.PHASECHK.TRANS64 P0, [R5+URZ], R4 ;  /* 0x00000004050085a7 */ /* 0x000ea4000800007f */
[----:B--2---:R-:W-:Y:S05]  /*df00*/  @!P0 BRA `(.L_x_5898) ;  /* 0xfffffffc00f08947 */ /* 0x004fea000383ffff */
[----:B------:R-:W-:Y:S05]  /*df10*/  BRA `(.L_x_5922) ;  /* 0xfffffff400a47947 */ /* 0x000fea000383ffff */
.L_x_5923:
        /* <DEDUP_REMOVED lines=14> */
.L_x_11952:


//--------------------- .text._ZN7cutlass13device_kernelIN5flash11enable_sm90INS1_16FlashAttnFwdSm90INS1_25CollectiveMainloopFwdSm90ILi2EN4cute5tupleIJNS5_1CILi1EEES8_S8_EEENS6_IJNS7_ILi64EEESA_SA_EEELi512ENS_10bfloat16_tEfNS_4arch4Sm90ELb1ELb0ELb0ELb0ELb0ELb0ELb1ELb0ELb0ELb0ELb0ELb0EEENS1_21CollectiveEpilogueFwdINS6_IJSA_NS7_ILi512EEESA_EEES9_SC_SE_Li256ELb0ELb0ELb0ELb0EEENS1_30DynamicPersistentTileSchedulerILi256ELi32ELb0ELb0ELb1EEEEEEEEEvNT_6ParamsE --------------------------
	.section	.text._ZN7cutlass13device_kernelIN5flash11enable_sm90INS1_16FlashAttnFwdSm90INS1_25CollectiveMainloopFwdSm90ILi2EN4cute5tupleIJNS5_1CILi1EEES8_S8_EEENS6_IJNS7_ILi64EEESA_SA_EEELi512ENS_10bfloat16_tEfNS_4arch4Sm90ELb1ELb0ELb0ELb0ELb0ELb0ELb1ELb0ELb0ELb0ELb0ELb0EEENS1_21CollectiveEpilogueFwdINS6_IJSA_NS7_ILi512EEESA_EEES9_SC_SE_Li256ELb0ELb0ELb0ELb0EEENS1_30DynamicPersistentTileSchedulerILi256ELi32ELb0ELb0ELb1EEEEEEEEEvNT_6ParamsE,"ax",@progbits
	.align	128
.text._ZN7cutlass13device_kernelIN5flash11enable_sm90INS1_16FlashAttnFwdSm90INS1_25CollectiveMainloopFwdSm90ILi2EN4cute5tupleIJNS5_1CILi1EEES8_S8_EEENS6_IJNS7_ILi64EEESA_SA_EEELi512ENS_10bfloat16_tEfNS_4arch4Sm90ELb1ELb0ELb0ELb0ELb0ELb0ELb1ELb0ELb0ELb0ELb0ELb0EEENS1_21CollectiveEpilogueFwdINS6_IJSA_NS7_ILi512EEESA_EEES9_SC_SE_Li256ELb0ELb0ELb0ELb0EEENS1_30DynamicPersistentTileSchedulerILi256ELi32ELb0ELb0ELb1EEEEEEEEEvNT_6ParamsE:
        .type           _ZN7cutlass13device_kernelIN5flash11enable_sm90INS1_16FlashAttnFwdSm90INS1_25CollectiveMainloopFwdSm90ILi2EN4cute5tupleIJNS5_1CILi1EEES8_S8_EEENS6_IJNS7_ILi64EEESA_SA_EEELi512ENS_10bfloat16_tEfNS_4arch4Sm90ELb1ELb0ELb0ELb0ELb0ELb0ELb1ELb0ELb0ELb0ELb0ELb0EEENS1_21CollectiveEpilogueFwdINS6_IJSA_NS7_ILi512EEESA_EEES9_SC_SE_Li256ELb0ELb0ELb0ELb0EEENS1_30DynamicPersistentTileSchedulerILi256ELi32ELb0ELb0ELb1EEEEEEEEEvNT_6ParamsE,@function
        .size           _ZN7cutlass13device_kernelIN5flash11enable_sm90INS1_16FlashAttnFwdSm90INS1_25CollectiveMainloopFwdSm90ILi2EN4cute5tupleIJNS5_1CILi1EEES8_S8_EEENS6_IJNS7_ILi64EEESA_SA_EEELi512ENS_10bfloat16_tEfNS_4arch4Sm90ELb1ELb0ELb0ELb0ELb0ELb0ELb1ELb0ELb0ELb0ELb0ELb0EEENS1_21CollectiveEpilogueFwdINS6_IJSA_NS7_ILi512EEESA_EEES9_SC_SE_Li256ELb0ELb0ELb0ELb0EEENS1_30DynamicPersistentTileSchedulerILi256ELi32ELb0ELb0ELb1EEEEEEEEEvNT_6ParamsE,(.L_x_11953 - _ZN7cutlass13device_kernelIN5flash11enable_sm90INS1_16FlashAttnFwdSm90INS1_25CollectiveMainloopFwdSm90ILi2EN4cute5tupleIJNS5_1CILi1EEES8_S8_EEENS6_IJNS7_ILi64EEESA_SA_EEELi512ENS_10bfloat16_tEfNS_4arch4Sm90ELb1ELb0ELb0ELb0ELb0ELb0ELb1ELb0ELb0ELb0ELb0ELb0EEENS1_21CollectiveEpilogueFwdINS6_IJSA_NS7_ILi512EEESA_EEES9_SC_SE_Li256ELb0ELb0ELb0ELb0EEENS1_30DynamicPersistentTileSchedulerILi256ELi32ELb0ELb0ELb1EEEEEEEEEvNT_6ParamsE)
        .other          _ZN7cutlass13device_kernelIN5flash11enable_sm90INS1_16FlashAttnFwdSm90INS1_25CollectiveMainloopFwdSm90ILi2EN4cute5tupleIJNS5_1CILi1EEES8_S8_EEENS6_IJNS7_ILi64EEESA_SA_EEELi512ENS_10bfloat16_tEfNS_4arch4Sm90ELb1ELb0ELb0ELb0ELb0ELb0ELb1ELb0ELb0ELb0ELb0ELb0EEENS1_21CollectiveEpilogueFwdINS6_IJSA_NS7_ILi512EEESA_EEES9_SC_SE_Li256ELb0ELb0ELb0ELb0EEENS1_30DynamicPersistentTileSchedulerILi256ELi32ELb0ELb0ELb1EEEEEEEEEvNT_6ParamsE,@"STO_CUDA_ENTRY STV_DEFAULT"
_ZN7cutlass13device_kernelIN5flash11enable_sm90INS1_16FlashAttnFwdSm90INS1_25CollectiveMainloopFwdSm90ILi2EN4cute5tupleIJNS5_1CILi1EEES8_S8_EEENS6_IJNS7_ILi64EEESA_SA_EEELi512ENS_10bfloat16_tEfNS_4arch4Sm90ELb1ELb0ELb0ELb0ELb0ELb0ELb1ELb0ELb0ELb0ELb0ELb0EEENS1_21CollectiveEpilogueFwdINS6_IJSA_NS7_ILi512EEESA_EEES9_SC_SE_Li256ELb0ELb0ELb0ELb0EEENS1_30DynamicPersistentTileSchedulerILi256ELi32ELb0ELb0ELb1EEEEEEEEEvNT_6ParamsE:
        /* <DEDUP_REMOVED lines=27> */
.L_x_5925:
[----:B------:R-:W-:Y:S05]  /*01b0*/  BSYNC B0 ;  /* 0x0000000000007941 */ /* 0x000fea0003800000 */
.L_x_5924:
        /* <DEDUP_REMOVED lines=35> */
.L_x_5926:
        /* <DEDUP_REMOVED lines=22> */
.L_x_5927:
        /* <DEDUP_REMOVED lines=18> */
.L_x_5928:
        /* <DEDUP_REMOVED lines=22> */
.L_x_5929:
        /* <DEDUP_REMOVED lines=22> */
.L_x_5930:
[----:B-1----:R-:W-:Y:S01]  /*0930*/  UMOV UR4, 0x1 ;  /* 0x0000000100047882 */ /* 0x002fe20000000000 */
[----:B------:R-:W-:Y:S01]  /*0940*/  PLOP3.LUT P0, PT, PT, PT, UP0, 0x80, 0x0 ;  /* 0x000000000000781c */ /* 0x000fe20003f0f008 */
[----:B------:R-:W-:Y:S01]  /*0950*/  USEL UR4, UR4, 0x2, !UP0 ;  /* 0x0000000204047887 */ /* 0x000fe2000c000000 */
[----:B------:R-:W-:Y:S01]  /*0960*/  NOP ;  /* 0x0000000000007918 */ /* 0x000fe20000000000 */
[----:B------:R-:W-:-:S04]  /*0970*/  ULDC.64 UR54, c[0x0][0x208] ;  /* 0x0000820000367ab9 */ /* 0x000fc80000000a00 */
[----:B------:R-:W-:-:S05]  /*0980*/  IMAD.U32 R2, RZ, RZ, UR4 ;  /* 0x00000004ff027e24 */ /* 0x000fca000f8e00ff */
[----:B------:R1:W-:Y:S01]  /*0990*/  STL [R1], R2 ;  /* 0x0000000201007387 */ /* 0x0003e20000100800 */
[----:B--234-:R-:W-:Y:S06]  /*09a0*/  BAR.SYNC.DEFER_BLOCKING 0x0 ;  /* 0x0000000000007b1d */ /* 0x01cfec0000010000 */
[----:B------:R-:W-:Y:S05]  /*09b0*/  @!P0 BRA `(.L_x_5931) ;  /* 0x000000d400d88947 */ /* 0x000fea0003800000 */
.L_x_5932:
[----:B------:R-:W-:-:S08]  /*09c0*/  NOP ;  /* 0x0000000000007918 */ /* 0x000fd00000000000 */
[----:B------:R-:W2:Y:S02]  /*09d0*/  USETMAXREG.TRY_ALLOC.CTAPOOL UP0, 0xf0 ;  /* 0x000000f0000079c8 */ /* 0x000ea40008000600 */
[----:B--2---:R-:W-:-:S13]  /*09e0*/  PLOP3.LUT P0, PT, PT, PT, UP0, 0x80, 0x0 ;  /* 0x000000000000781c */ /* 0x004fda0003f0f008 */
[----:B------:R-:W-:Y:S05]  /*09f0*/  @!P0 BRA `(.L_x_5932) ;  /* 0xfffffffc00f08947 */ /* 0x000fea000383ffff */
[----:B-1----:R-:W1:Y:S01]  /*0a00*/  S2R R2, SR_TID.X ;  /* 0x0000000000027919 */ /* 0x002e620000002100 */
        /* <DEDUP_REMOVED lines=10> */
[----:B------:R-:W2:Y:S01]  /*0ab0*/  LDL R3, [R1] ;  /* 0x0000000001037983 */ /* 0x000ea20000100800 */
[----:B------:R-:W-:Y:S01]  /*0ac0*/  VIADD R195, R2, 0xffffff80 ;  /* 0xffffff8002c37836 */ /* 0x000fe20000000000 */
[----:B------:R-:W1:Y:S01]  /*0ad0*/  S2UR UR5, SR_CgaCtaId ;  /* 0x00000000000579c3 */ /* 0x000e620000008800 */
[----:B------:R-:W-:Y:S01]  /*0ae0*/  UMOV UR37, 0x400 ;  /* 0x0000040000257882 */ /* 0x000fe20000000000 */
[----:B------:R-:W-:Y:S01]  /*0af0*/  MOV R185, 0x20 ;  /* 0x0000002000b97802 */ /* 0x000fe20000000f00 */
[----:B------:R-:W-:Y:S01]  /*0b00*/  IMAD.MOV.U32 R16, RZ, RZ, RZ ;  /* 0x000000ffff107224 */ /* 0x000fe200078e00ff */
[----:B------:R-:W-:Y:S01]  /*0b10*/  SHF.R.S32.HI R0, RZ, 0x1f, R195 ;  /* 0x0000001fff007819 */ /* 0x000fe200000114c3 */
[----:B------:R-:W-:Y:S01]  /*0b20*/  ULDC.64 UR48, c[0x0][0x198] ;  /* 0x0000660000307ab9 */ /* 0x000fe20000000a00 */
[----:B------:R-:W-:Y:S02]  /*0b30*/  UMOV UR36, URZ ;  /* 0x0000003f00247c82 */ /* 0x000fe40008000000 */
[----:B------:R-:W-:-:S02]  /*0b40*/  LEA.HI R4, R0, R195, RZ, 0x4 ;  /* 0x000000c300047211 */ /* 0x000fc400078f20ff */
[----:B------:R-:W-:Y:S02]  /*0b50*/  LEA.HI R5, R0, R195, RZ, 0x5 ;  /* 0x000000c300057211 */ /* 0x000fe400078f28ff */
[----:B------:R-:W-:Y:S02]  /*0b60*/  LOP3.LUT R2, R4, 0xfffffff0, RZ, 0xc0, !PT ;  /* 0xfffffff004027812 */ /* 0x000fe400078ec0ff */
[--C-:B------:R-:W-:Y:S02]  /*0b70*/  SHF.R.S32.HI R193, RZ, 0x5, R5.reuse ;  /* 0x00000005ffc17819 */ /* 0x100fe40000011405 */
[----:B------:R-:W-:Y:S01]  /*0b80*/  SHF.R.S32.HI R6, RZ, 0x1f, R5 ;  /* 0x0000001fff067819 */ /* 0x000fe20000011405 */
[----:B------:R-:W-:Y:S01]  /*0b90*/  IMAD.IADD R7, R195, 0x1, -R2 ;  /* 0x00000001c3077824 */ /* 0x000fe200078e0a02 */
[----:B------:R-:W-:Y:S02]  /*0ba0*/  SHF.R.S32.HI R9, RZ, 0x4, R4 ;  /* 0x00000004ff097819 */ /* 0x000fe40000011404 */
[----:B------:R-:W-:-:S02]  /*0bb0*/  LEA.HI R6, R6, R193, RZ, 0x2 ;  /* 0x000000c106067211 */ /* 0x000fc400078f10ff */
[----:B------:R-:W-:Y:S02]  /*0bc0*/  LEA.HI R5, R4, R9, RZ, 0x1 ;  /* 0x0000000904057211 */ /* 0x000fe400078f08ff */
[----:B------:R-:W-:Y:S01]  /*0bd0*/  SHF.R.S32.HI R4, RZ, 0x1f, R7 ;  /* 0x0000001fff047819 */ /* 0x000fe20000011407 */
[----:B-1----:R-:W-:Y:S01]  /*0be0*/  ULEA UR37, UR5, UR37, 0x18 ;  /* 0x0000002505257291 */ /* 0x002fe2000f8ec03f */
[----:B------:R-:W-:Y:S02]  /*0bf0*/  LOP3.LUT R6, R6, 0x3ffffc, RZ, 0xc0, !PT ;  /* 0x003ffffc06067812 */ /* 0x000fe400078ec0ff */
[----:B------:R-:W-:Y:S02]  /*0c00*/  LEA.HI R8, R4, R7, RZ, 0x3 ;  /* 0x0000000704087211 */ /* 0x000fe400078f18ff */
[----:B------:R-:W-:Y:S01]  /*0c10*/  LOP3.LUT R10, R5, 0x1ffffffe, RZ, 0xc0, !PT ;  /* 0x1ffffffe050a7812 */ /* 0x000fe200078ec0ff */
[----:B------:R-:W-:Y:S01]  /*0c20*/  IMAD.IADD R4, R193, 0x1, -R6 ;  /* 0x00000001c1047824 */ /* 0x000fe200078e0a06 */
[C---:B------:R-:W-:Y:S01]  /*0c30*/  LOP3.LUT R6, R8.reuse, 0xfffffff8, RZ, 0xc0, !PT ;  /* 0xfffffff808067812 */ /* 0x040fe200078ec0ff */
[----:B------:R-:W-:-:S02]  /*0c40*/  IMAD.SHL.U32 R8, R8, 0x40, RZ ;  /* 0x0000004008087824 */ /* 0x000fc400078e00ff */
[----:B------:R-:W-:-:S03]  /*0c50*/  IMAD.IADD R10, R9, 0x1, -R10 ;  /* 0x00000001090a7824 */ /* 0x000fc600078e0a0a */
[----:B------:R-:W-:Y:S01]  /*0c60*/  LOP3.LUT R8, R8, 0x7ffffe00, RZ, 0xc0, !PT ;  /* 0x7ffffe0008087812 */ /* 0x000fe200078ec0ff */
[----:B------:R-:W-:-:S04]  /*0c70*/  IMAD.SHL.U32 R10, R10, 0x8, RZ ;  /* 0x000000080a0a7824 */ /* 0x000fc800078e00ff */
[----:B------:R-:W-:Y:S01]  /*0c80*/  IMAD R8, R193, 0x400, R8 ;  /* 0x00000400c1087824 */ /* 0x000fe200078e0208 */
[----:B--2---:R-:W-:Y:S02]  /*0c90*/  R2UR UR6, R3 ;  /* 0x00000000030672ca */ /* 0x004fe400000e0000 */
[CC--:B------:R-:W-:Y:S02]  /*0ca0*/  LEA.HI R3, R0.reuse, R195.reuse, RZ, 0x7 ;  /* 0x000000c300037211 */ /* 0x0c0fe400078f38ff */
[----:B------:R-:W-:Y:S02]  /*0cb0*/  LEA.HI R0, R0, R195, RZ, 0x3 ;  /* 0x000000c300007211 */ /* 0x000fe400078f18ff */
[----:B------:R-:W-:Y:S02]  /*0cc0*/  SHF.R.S32.HI R192, RZ, 0x7, R3 ;  /* 0x00000007ffc07819 */ /* 0x000fe40000011403 */
[C---:B------:R-:W-:Y:S02]  /*0cd0*/  LOP3.LUT R2, R3.reuse, 0xffffff80, RZ, 0xc0, !PT ;  /* 0xffffff8003027812 */ /* 0x040fe400078ec0ff */
[----:B------:R-:W-:Y:S01]  /*0ce0*/  LEA.HI R3, R3, R192, RZ, 0x1 ;  /* 0x000000c003037211 */ /* 0x000fe200078f08ff */
[----:B------:R-:W-:Y:S01]  /*0cf0*/  IMAD R11, R192, 0x100, R7 ;  /* 0x00000100c00b7824 */ /* 0x000fe200078e0207 */
[----:B------:R-:W-:Y:S01]  /*0d00*/  IADD3 R7, R7, -R6, RZ ;  /* 0x8000000607077210 */ /* 0x000fe20007ffe0ff */
[----:B------:R-:W-:Y:S01]  /*0d10*/  ULOP3.LUT UR46, UR6, 0x1, URZ, 0xfc, !UPT ;  /* 0x00000001062e7892 */ /* 0x000fe2000f8efc3f */
[----:B------:R-:W-:Y:S01]  /*0d20*/  IADD3 R2, R195, -R2, RZ ;  /* 0x80000002c3027210 */ /* 0x000fe20007ffe0ff */
[----:B------:R-:W-:Y:S01]  /*0d30*/  IMAD R13, R4, 0x10, R11 ;  /* 0x00000010040d7824 */ /* 0x000fe200078e020b */
[C---:B------:R-:W-:Y:S01]  /*0d40*/  R2P PR, R7.reuse, 0x6 ;  /* 0x0000000607007804 */ /* 0x040fe20000000000 */
[----:B------:R-:W-:Y:S01]  /*0d50*/  IMAD.SHL.U32 R9, R7, 0x40, RZ ;  /* 0x0000004007097824 */ /* 0x000fe200078e00ff */
[----:B------:R-:W-:-:S02]  /*0d60*/  SHF.R.S32.HI R5, RZ, 0x1f, R2 ;  /* 0x0000001fff057819 */ /* 0x000fc40000011402 */
[----:B------:R-:W-:Y:S02]  /*0d70*/  LEA R194, R13, R10, 0x6 ;  /* 0x0000000a0dc27211 */ /* 0x000fe400078e30ff */
[----:B------:R-:W-:Y:S02]  /*0d80*/  LOP3.LUT R9, R9, 0x1c0, RZ, 0xc0, !PT ;  /* 0x000001c009097812 */ /* 0x000fe400078ec0ff */
[-C--:B------:R-:W-:Y:S02]  /*0d90*/  LEA.HI R4, R5, R2.reuse, RZ, 0x2 ;  /* 0x0000000205047211 */ /* 0x080fe400078f10ff */
[----:B------:R-:W-:Y:S02]  /*0da0*/  LOP3.LUT R10, R9, 0x8, R10, 0xf8, !PT ;  /* 0x00000008090a7812 */ /* 0x000fe400078ef80a */
[----:B------:R-:W-:Y:S02]  /*0db0*/  SHF.R.U32.HI R9, RZ, 0x3, R9 ;  /* 0x00000003ff097819 */ /* 0x000fe40000011609 */
[----:B------:R-:W-:-:S02]  /*0dc0*/  LEA.HI R6, R5, R2, RZ, 0x5 ;  /* 0x0000000205067211 */ /* 0x000fc400078f28ff */
[----:B------:R-:W-:Y:S02]  /*0dd0*/  LOP3.LUT R11, R4, 0x7ffffffc, RZ, 0xc0, !PT ;  /* 0x7ffffffc040b7812 */ /* 0x000fe400078ec0ff */
[--C-:B------:R-:W-:Y:S02]  /*0de0*/  SHF.R.S32.HI R5, RZ, 0x2, R4.reuse ;  /* 0x00000002ff057819 */ /* 0x100fe40000011404 */
[----:B------:R-:W-:Y:S01]  /*0df0*/  SHF.R.S32.HI R4, RZ, 0x1f, R4 ;  /* 0x0000001fff047819 */ /* 0x000fe20000011404 */
[----:B------:R-:W-:Y:S01]  /*0e00*/  IMAD.IADD R11, R2, 0x1, -R11 ;  /* 0x00000001020b7824 */ /* 0x000fe200078e0a0b */
[----:B------:R-:W-:Y:S01]  /*0e10*/  LOP3.LUT R9, R10, R9, RZ, 0x3c, !PT ;  /* 0x000000090a097212 */ /* 0x000fe200078e3cff */
[----:B------:R-:W-:Y:S01]  /*0e20*/  IMAD.MOV.U32 R2, RZ, RZ, RZ ;  /* 0x000000ffff027224 */ /* 0x000fe200078e00ff */
[----:B------:R-:W-:Y:S02]  /*0e30*/  LEA.HI R4, R4, R5, RZ, 0x3 ;  /* 0x0000000504047211 */ /* 0x000fe400078f18ff */
[----:B------:R-:W-:Y:S01]  /*0e40*/  LOP3.LUT R3, R3, 0xfffffe, RZ, 0xc0, !PT ;  /* 0x00fffffe03037812 */ /* 0x000fe200078ec0ff */
[----:B------:R-:W-:Y:S01]  /*0e50*/  IMAD.IADD R8, R8, 0x1, R9 ;  /* 0x0000000108087824 */ /* 0x000fe200078e0209 */
[----:B------:R-:W-:-:S02]  /*0e60*/  LOP3.LUT R4, R4, 0xfffffff8, RZ, 0xc0, !PT ;  /* 0xfffffff804047812 */ /* 0x000fc400078ec0ff */
[----:B------:R-:W-:Y:S01]  /*0e70*/  SEL R185, R185, 0xffffffe0, !P1 ;  /* 0xffffffe0b9b97807 */ /* 0x000fe20004800000 */
[----:B------:R-:W-:Y:S01]  /*0e80*/  IMAD.IADD R3, R192, 0x1, -R3 ;  /* 0x00000001c0037824 */ /* 0x000fe200078e0a03 */
[----:B------:R-:W-:Y:S01]  /*0e90*/  LEA R23, R8, UR37, 0x1 ;  /* 0x0000002508177c11 */ /* 0x000fe2000f8e08ff */
[----:B------:R-:W-:Y:S01]  /*0ea0*/  IMAD.IADD R17, R5, 0x1, -R4 ;  /* 0x0000000105117824 */ /* 0x000fe200078e0a04 */
[----:B------:R-:W-:Y:S01]  /*0eb0*/  LOP3.LUT R4, R0, 0x1ffffff8, RZ, 0xc0, !PT ;  /* 0x1ffffff800047812 */ /* 0x000fe200078ec0ff */
[----:B------:R-:W-:Y:S01]  /*0ec0*/  IMAD.SHL.U32 R22, R3, 0x100, RZ ;  /* 0x0000010003167824 */ /* 0x000fe200078e00ff */
[----:B------:R-:W-:Y:S01]  /*0ed0*/  SHF.R.S32.HI R6, RZ, 0x5, R6 ;  /* 0x00000005ff067819 */ /* 0x000fe20000011406 */
[C---:B------:R-:W-:Y:S01]  /*0ee0*/  VIADD R186, R23.reuse, 0x36400 ;  /* 0x0003640017ba7836 */ /* 0x040fe20000000000 */
[----:B------:R-:W-:Y:S01]  /*0ef0*/  IADD3 R184, R23, 0x36440, RZ ;  /* 0x0003644017b87810 */ /* 0x000fe20007ffe0ff */
[----:B------:R-:W-:Y:S01]  /*0f00*/  IMAD.IADD R4, R195, 0x1, -R4 ;  /* 0x00000001c3047824 */ /* 0x000fe200078e0a04 */
[----:B------:R-:W-:Y:S01]  /*0f10*/  SHF.R.S32.HI R190, RZ, 0x3, R0 ;  /* 0x00000003ffbe7819 */ /* 0x000fe20000011400 */
[C---:B------:R-:W-:Y:S01]  /*0f20*/  @P2 VIADD R184, R186.reuse, 0xffffffc0 ;  /* 0xffffffc0bab82836 */ /* 0x040fe20000000000 */
[----:B------:R-:W-:Y:S01]  /*0f30*/  SHF.L.U32 R18, R11, 0x1, RZ ;  /* 0x000000010b127819 */ /* 0x000fe200000006ff */
[----:B------:R-:W-:-:S02]  /*0f40*/  IMAD.IADD R186, R186, 0x1, R185 ;  /* 0x00000001baba7824 */ /* 0x000fc400078e02b9 */
[----:B------:R-:W-:Y:S02]  /*0f50*/  IMAD R17, R6, 0x10, R17 ;  /* 0x0000001006117824 */ /* 0x000fe400078e0211 */
[----:B------:R-:W-:Y:S02]  /*0f60*/  IMAD.SHL.U32 R188, R4, 0x8, RZ ;  /* 0x0000000804bc7824 */ /* 0x000fe400078e00ff */
[----:B------:R-:W-:-:S07]  /*0f70*/  IMAD.IADD R185, R185, 0x1, R184 ;  /* 0x00000001b9b97824 */ /* 0x000fce00078e02b8 */
.L_x_5980:
        /* <DEDUP_REMOVED lines=20> */
.L_x_5933:
[----:B------:R-:W-:Y:S01]  /*10c0*/  ULDC UR6, c[0x0][0xec4] ;  /* 0x0003b10000067ab9 */ /* 0x000fe20000000800 */
[----:B------:R-:W-:Y:S01]  /*10d0*/  UMOV UR38, UR7 ;  /* 0x0000000700267c82 */ /* 0x000fe20008000000 */
[----:B------:R-:W-:-:S11]  /*10e0*/  UISETP.NE.AND UP0, UPT, UR6, 0x1, UPT ;  /* 0x000000010600788c */ /* 0x000fd6000bf05270 */
[----:B------:R-:W-:Y:S02]  /*10f0*/  @UP0 ULDC.64 UR10, c[0x0][0xec8] ;  /* 0x0003b200000a0ab9 */ /* 0x000fe40000000a00 */
[----:B------:R-:W-:-:S04]  /*1100*/  UIMAD.WIDE.U32 UR4, UR7, UR10, URZ ;  /* 0x0000000a070472a5 */ /* 0x000fc8000f8e003f */
[----:B------:R-:W-:-:S04]  /*1110*/  @UP0 USHF.R.U32.HI UR38, URZ, UR11, UR5 ;  /* 0x0000000b3f260299 */ /* 0x000fc80008011605 */
[----:B------:R-:W-:-:S12]  /*1120*/  UIMAD UR4, UR38, UR6, URZ ;  /* 0x00000006260472a4 */ /* 0x000fd8000f8e023f */
.L_x_5934:
[----:B------:R-:W1:Y:S01]  /*1130*/  LDC.64 R8, c[0x0][0x3f8] ;  /* 0x0000fe00ff087b82 */ /* 0x000e620000000a00 */
[----:B------:R-:W-:Y:S01]  /*1140*/  ULOP3.LUT UR5, URZ, UR38, URZ, 0x33, !UPT ;  /* 0x000000263f057292 */ /* 0x000fe2000f8e333f */
[----:B------:R-:W-:Y:S01]  /*1150*/  CS2R R150, SRZ ;  /* 0x0000000000967805 */ /* 0x000fe2000001ff00 */
[----:B------:R-:W-:Y:S01]  /*1160*/  ULDC UR6, c[0x0][0xeac] ;  /* 0x0003ab0000067ab9 */ /* 0x000fe20000000800 */
[----:B------:R-:W-:Y:S01]  /*1170*/  ULDC UR43, c[0x0][0xeb8] ;  /* 0x0003ae00002b7ab9 */ /* 0x000fe20000000800 */
[----:B------:R-:W-:Y:S01]  /*1180*/  UIADD3 UR5, UR5, UR6, URZ ;  /* 0x0000000605057290 */ /* 0x000fe2000fffe03f */
[----:B------:R-:W-:Y:S01]  /*1190*/  CS2R R148, SRZ ;  /* 0x0000000000947805 */ /* 0x000fe2000001ff00 */
[----:B------:R-:W-:Y:S01]  /*11a0*/  UISETP.NE.AND UP0, UPT, UR43, 0x1, UPT ;  /* 0x000000012b00788c */ /* 0x000fe2000bf05270 */
[----:B------:R-:W2:Y:S01]  /*11b0*/  LDC R169, c[0x0][0x404] ;  /* 0x00010100ffa97b82 */ /* 0x000ea20000000800 */
[----:B------:R-:W-:Y:S01]  /*11c0*/  USHF.L.U32 UR42, UR5, 0x6, URZ ;  /* 0x00000006052a7899 */ /* 0x000fe2000800063f */
[----:B------:R-:W-:Y:S01]  /*11d0*/  CS2R R146, SRZ ;  /* 0x0000000000927805 */ /* 0x000fe2000001ff00 */
[----:B------:R-:W-:Y:S01]  /*11e0*/  UIADD3 UR4, UR7, -UR4, URZ ;  /* 0x8000000407047290 */ /* 0x000fe2000fffe03f */
[----:B------:R-:W-:Y:S01]  /*11f0*/  CS2R R144, SRZ ;  /* 0x0000000000907805 */ /* 0x000fe2000001ff00 */
[----:B------:R-:W-:Y:S01]  /*1200*/  ULDC UR5, c[0x0][0xec4] ;  /* 0x0003b10000057ab9 */ /* 0x000fe20000000800 */
[----:B------:R-:W-:Y:S01]  /*1210*/  UISETP.NE.AND UP1, UPT, UR39, 0x1, UPT ;  /* 0x000000012700788c */ /* 0x000fe2000bf25270 */
[----:B------:R-:W-:Y:S01]  /*1220*/  IMAD.U32 R187, RZ, RZ, UR42 ;  /* 0x0000002affbb7e24 */ /* 0x000fe2000f8e00ff */
[----:B------:R-:W3:Y:S01]  /*1230*/  LDC R4, c[0x0][0x288] ;  /* 0x0000a200ff047b82 */ /* 0x000ee20000000800 */
[----:B------:R-:W-:Y:S01]  /*1240*/  UIMAD UR8, UR8, UR5, UR4 ;  /* 0x00000005080872a4 */ /* 0x000fe2000f8e0204 */
[----:B------:R-:W-:Y:S01]  /*1250*/  CS2R R142, SRZ ;  /* 0x00000000008e7805 */ /* 0x000fe2000001ff00 */
[----:B------:R-:W-:Y:S01]  /*1260*/  @UP0 ULDC UR6, c[0x0][0xec0] ;  /* 0x0003b00000060ab9 */ /* 0x000fe20000000800 */
[----:B------:R-:W-:Y:S01]  /*1270*/  @UP0 ULDC UR4, c[0x0][0xebc] ;  /* 0x0003af0000040ab9 */ /* 0x000fe20000000800 */
[----:B------:R-:W-:Y:S01]  /*1280*/  CS2R R140, SRZ ;  /* 0x00000000008c7805 */ /* 0x000fe2000001ff00 */
[----:B------:R-:W-:Y:S01]  /*1290*/  UIMAD.WIDE.U32 UR4, UR8, UR4, URZ ;  /* 0x00000004080472a5 */ /* 0x000fe2000f8e003f */
[----:B------:R-:W-:Y:S01]  /*12a0*/  CS2R R138, SRZ ;  /* 0x00000000008a7805 */ /* 0x000fe2000001ff00 */
[----:B------:R-:W4:Y:S01]  /*12b0*/  LDC R6, c[0x0][0x2e0] ;  /* 0x0000b800ff067b82 */ /* 0x000f220000000800 */
[----:B-1----:R-:W-:Y:S01]  /*12c0*/  ISETP.NE.U32.AND P0, PT, R8, RZ, PT ;  /* 0x000000ff0800720c */ /* 0x002fe20003f05070 */
[----:B------:R-:W-:Y:S01]  /*12d0*/  UMOV UR44, UR8 ;  /* 0x00000008002c7c82 */ /* 0x000fe20008000000 */
[----:B------:R-:W-:Y:S01]  /*12e0*/  @UP0 USHF.R.U32.HI UR44, URZ, UR6, UR5 ;  /* 0x000000063f2c0299 */ /* 0x000fe20008011605 */
[----:B------:R-:W-:-:S02]  /*12f0*/  CS2R R136, SRZ ;  /* 0x0000000000887805 */ /* 0x000fc4000001ff00 */
[----:B------:R-:W-:Y:S02]  /*1300*/  ISETP.NE.AND.EX P0, PT, R9, RZ, PT, P0 ;  /* 0x000000ff0900720c */ /* 0x000fe40003f05300 */
[----:B------:R-:W-:Y:S01]  /*1310*/  CS2R R134, SRZ ;  /* 0x0000000000867805 */ /* 0x000fe2000001ff00 */
[----:B------:R-:W-:Y:S01]  /*1320*/  UIADD3 UR4, -UR44, URZ, URZ ;  /* 0x0000003f2c047290 */ /* 0x000fe2000fffe13f */
[----:B------:R-:W-:Y:S02]  /*1330*/  CS2R R132, SRZ ;  /* 0x0000000000847805 */ /* 0x000fe4000001ff00 */
[----:B--2---:R-:W-:Y:S02]  /*1340*/  SEL R169, R169, 0x1, P0 ;  /* 0x00000001a9a97807 */ /* 0x004fe40000000000 */
[----:B------:R-:W-:Y:S02]  /*1350*/  CS2R R130, SRZ ;  /* 0x0000000000827805 */ /* 0x000fe4000001ff00 */
[----:B------:R-:W-:Y:S01]  /*1360*/  PLOP3.LUT P0, PT, PT, PT, UP1, 0x80, 0x0 ;  /* 0x000000000000781c */ /* 0x000fe20003f0f018 */
[----:B------:R-:W-:Y:S01]  /*1370*/  UIMAD UR43, UR43, UR4, UR8 ;  /* 0x000000042b2b72a4 */ /* 0x000fe2000f8e0208 */
[----:B------:R-:W-:-:S02]  /*1380*/  CS2R R128, SRZ ;  /* 0x0000000000807805 */ /* 0x000fc4000001ff00 */
[----:B------:R-:W-:Y:S02]  /*1390*/  CS2R R126, SRZ ;  /* 0x00000000007e7805 */ /* 0x000fe4000001ff00 */
[----:B------:R-:W-:Y:S02]  /*13a0*/  CS2R R124, SRZ ;  /* 0x00000000007c7805 */ /* 0x000fe4000001ff00 */
[----:B---3--:R-:W-:Y:S02]  /*13b0*/  IADD3 R4, R187, 0x7f, -R4 ;  /* 0x0000007fbb047810 */ /* 0x008fe40007ffe804 */
[----:B------:R-:W-:Y:S02]  /*13c0*/  CS2R R122, SRZ ;  /* 0x00000000007a7805 */ /* 0x000fe4000001ff00 */
[----:B------:R-:W-:Y:S02]  /*13d0*/  CS2R R120, SRZ ;  /* 0x0000000000787805 */ /* 0x000fe4000001ff00 */
[----:B------:R-:W-:-:S02]  /*13e0*/  CS2R R118, SRZ ;  /* 0x0000000000767805 */ /* 0x000fc4000001ff00 */
[----:B------:R-:W-:Y:S02]  /*13f0*/  CS2R R116, SRZ ;  /* 0x0000000000747805 */ /* 0x000fe4000001ff00 */
[----:B------:R-:W-:Y:S02]  /*1400*/  CS2R R166, SRZ ;  /* 0x0000000000a67805 */ /* 0x000fe4000001ff00 */
[----:B------:R-:W-:Y:S02]  /*1410*/  CS2R R164, SRZ ;  /* 0x0000000000a47805 */ /* 0x000fe4000001ff00 */
[----:B------:R-:W-:Y:S01]  /*1420*/  CS2R R112, SRZ ;  /* 0x0000000000707805 */ /* 0x000fe2000001ff00 */
[CC--:B----4-:R-:W-:Y:S01]  /*1430*/  IMAD R0, R169.reuse, R6.reuse, 0x3f ;  /* 0x0000003fa9007424 */ /* 0x0d0fe200078e0206 */
[----:B------:R-:W-:Y:S01]  /*1440*/  CS2R R162, SRZ ;  /* 0x0000000000a27805 */ /* 0x000fe2000001ff00 */
[----:B------:R-:W-:Y:S01]  /*1450*/  IMAD R4, R169, R6, R4 ;  /* 0x00000006a9047224 */ /* 0x000fe200078e0204 */
[----:B------:R-:W-:-:S02]  /*1460*/  CS2R R108, SRZ ;  /* 0x00000000006c7805 */ /* 0x000fc4000001ff00 */
[----:B------:R-:W-:Y:S02]  /*1470*/  CS2R R160, SRZ ;  /* 0x0000000000a07805 */ /* 0x000fe4000001ff00 */
[----:B------:R-:W-:Y:S02]  /*1480*/  SHF.R.S32.HI R3, RZ, 0x1f, R0 ;  /* 0x0000001fff037819 */ /* 0x000fe40000011400 */
[----:B------:R-:W-:Y:S02]  /*1490*/  CS2R R104, SRZ ;  /* 0x0000000000687805 */ /* 0x000fe4000001ff00 */
[----:B------:R-:W-:Y:S02]  /*14a0*/  SHF.R.S32.HI R5, RZ, 0x1f, R4 ;  /* 0x0000001fff057819 */ /* 0x000fe40000011404 */
[----:B------:R-:W-:Y:S02]  /*14b0*/  CS2R R158, SRZ ;  /* 0x00000000009e7805 */ /* 0x000fe4000001ff00 */
[----:B------:R-:W-:-:S02]  /*14c0*/  LEA.HI R3, R3, R0, RZ, 0x6 ;  /* 0x0000000003037211 */ /* 0x000fc400078f30ff */
[----:B------:R-:W-:Y:S02]  /*14d0*/  CS2R R156, SRZ ;  /* 0x00000000009c7805 */ /* 0x000fe4000001ff00 */
[----:B------:R-:W-:Y:S02]  /*14e0*/  LEA.HI R5, R5, R4, RZ, 0x6 ;  /* 0x0000000405057211 */ /* 0x000fe400078f30ff */
[----:B------:R-:W-:Y:S02]  /*14f0*/  CS2R R100, SRZ ;  /* 0x0000000000647805 */ /* 0x000fe4000001ff00 */
[----:B------:R-:W-:Y:S02]  /*1500*/  SHF.R.S32.HI R3, RZ, 0x6, R3 ;  /* 0x00000006ff037819 */ /* 0x000fe40000011403 */
[----:B------:R-:W-:Y:S02]  /*1510*/  CS2R R154, SRZ ;  /* 0x00000000009a7805 */ /* 0x000fe4000001ff00 */
[----:B------:R-:W-:-:S02]  /*1520*/  SHF.R.S32.HI R168, RZ, 0x6, R5 ;  /* 0x00000006ffa87819 */ /* 0x000fc40000011405 */
[----:B------:R-:W-:Y:S02]  /*1530*/  CS2R R96, SRZ ;  /* 0x0000000000607805 */ /* 0x000fe4000001ff00 */
[----:B------:R-:W-:Y:S02]  /*1540*/  MOV R0, RZ ;  /* 0x000000ff00007202 */ /* 0x000fe40000000f00 */
[----:B------:R-:W-:Y:S02]  /*1550*/  CS2R R152, SRZ ;  /* 0x0000000000987805 */ /* 0x000fe4000001ff00 */
[----:B------:R-:W-:Y:S01]  /*1560*/  VIMNMX R168, R3, R168, PT ;  /* 0x000000a803a87248 */ /* 0x000fe20003fe0100 */
[----:B------:R-:W-:Y:S01]  /*1570*/  IMAD.MOV.U32 R3, RZ, RZ, RZ ;  /* 0x000000ffff037224 */ /* 0x000fe200078e00ff */
        /* <DEDUP_REMOVED lines=35> */
[----:B------:R-:W-:Y:S02]  /*17b0*/  ISETP.GE.AND P1, PT, R168, 0x1, PT ;  /* 0x00000001a800780c */ /* 0x000fe40003f26270 */
[----:B------:R-:W-:-:S11]  /*17c0*/  PLOP3.LUT P0, PT, PT, PT, PT, 0x80, 0x0 ;  /* 0x000000000000781c */ /* 0x000fd60003f0f070 */
[----:B------:R-:W-:Y:S05]  /*17d0*/  @!P1 BRA `(.L_x_5936) ;  /* 0x000000ac00b09947 */ /* 0x000fea0003800000 */
[----:B------:R-:W1:Y:S01]  /*17e0*/  SHFL.IDX PT, R4, R192, RZ, 0x1f ;  /* 0x00001fffc0047589 */ /* 0x000e6200000e0000 */
[----:B------:R-:W-:Y:S01]  /*17f0*/  UIADD3 UR4, UR37, 0x36400, URZ ;  /* 0x0003640025047890 */ /* 0x000fe2000fffe03f */
[----:B------:R-:W-:Y:S01]  /*1800*/  ISETP.GE.AND P0, PT, R168, 0x2, PT ;  /* 0x00000002a800780c */ /* 0x000fe20003f06270 */
[----:B------:R-:W-:Y:S01]  /*1810*/  UMOV UR17, 0x40000040 ;  /* 0x4000004000117882 */ /* 0x000fe20000000000 */
[----:B------:R-:W-:Y:S01]  /*1820*/  BAR.SYNC.DEFER_BLOCKING 0xe, 0x100 ;  /* 0x0384000000007b1d */ /* 0x000fe20000010000 */
[----:B------:R-:W-:-:S04]  /*1830*/  USHF.R.U32.HI UR4, URZ, 0x4, UR4 ;  /* 0x000000043f047899 */ /* 0x000fc80008011604 */
[----:B------:R-:W-:Y:S01]  /*1840*/  ULOP3.LUT UR4, UR4, 0x3fff, URZ, 0xc0, !UPT ;  /* 0x00003fff04047892 */ /* 0x000fe2000f8ec03f */
[----:B------:R-:W-:Y:S01]  /*1850*/  UMOV UR19, 0x40000040 ;  /* 0x4000004000137882 */ /* 0x000fe20000000000 */
[----:B------:R-:W-:Y:S02]  /*1860*/  UMOV UR5, 0x40000040 ;  /* 0x4000004000057882 */ /* 0x000fe40000000000 */
        /* <DEDUP_REMOVED lines=30> */
[----:B------:R-:W-:-:S05]  /*1a50*/  @!P1 LEA R4, R2, UR37, 0x3 ;  /* 0x0000002502049c11 */ /* 0x000fca000f8e18ff */
[----:B------:R-:W-:-:S05]  /*1a60*/  @!P1 VIADD R4, R4, 0x38860 ;  /* 0x0003886004049836 */ /* 0x000fca0000000000 */
        /* <DEDUP_REMOVED lines=16> */
[----:B------:R-:W-:-:S07]  /*1b70*/  IADD3 R168, R168, -0x2, RZ ;  /* 0xfffffffea8a87810 */ /* 0x000fce0007ffe0ff */
.L_x_5938:
[----:B------:R-:W-:Y:S01]  /*1b80*/  BAR.SYNC.DEFER_BLOCKING 0xe, 0x100 ;  /* 0x0384000000007b1d */ /* 0x000fe20000010000 */
[----:B-12---:R-:W-:Y:S01]  /*1b90*/  IMAD R4, R2, 0x40, R17 ;  /* 0x0000004002047824 */ /* 0x006fe200078e0211 */
        /* <DEDUP_REMOVED lines=144> */
[----:B------:R-:W-:Y:S02]  /*24a0*/  R2UR UR6, R5 ;  /* 0x00000000050672ca */ /* 0x000fe400000e0000 */
[C---:B------:R-:W-:Y:S01]  /*24b0*/  IADD3 R5, R4.reuse, 0x100, RZ ;  /* 0x0000010004057810 */ /* 0x040fe20007ffe0ff */
[----:B------:R-:W-:Y:S02]  /*24c0*/  VIADD R4, R4, 0x180 ;  /* 0x0000018004047836 */ /* 0x000fe40000000000 */
[----:B------:R-:W-:Y:S01]  /*24d0*/  HGMMA.64x256x16.F32.BF16 R24, gdesc[UR16].tnspB, R24, gsb0 ;  /* 0x43e00000101879f0 */ /* 0x000fe20008001818 */
[----:B------:R-:W-:Y:S02]  /*24e0*/  R2UR UR10, R5 ;  /* 0x00000000050a72ca */ /* 0x000fe400000e0000 */
[----:B------:R-:W-:Y:S02]  /*24f0*/  R2UR UR14, R4 ;  /* 0x00000000040e72ca */ /* 0x000fe400000e0000 */
[----:B------:R-:W-:-:S02]  /*2500*/  @!P1 LEA R4, R2, UR37, 0x3 ;  /* 0x0000002502049c11 */ /* 0x000fc4000f8e18ff */
[----:B------:R-:W-:-:S03]  /*2510*/  SEL R5, RZ, 0x1, P0 ;  /* 0x00000001ff057807 */ /* 0x000fc60000000000 */
[----:B------:R-:W-:Y:S01]  /*2520*/  @!P1 VIADD R4, R4, 0x38860 ;  /* 0x0003886004049836 */ /* 0x000fe20000000000 */
[----:B------:R-:W-:-:S04]  /*2530*/  LOP3.LUT R16, R16, R5, RZ, 0x3c, !PT ;  /* 0x0000000510107212 */ /* 0x000fc800078e3cff */
        /* <DEDUP_REMOVED lines=16> */
.L_x_5937:
[----:B------:R-:W-:Y:S01]  /*2640*/  BAR.SYNC.DEFER_BLOCKING 0xe, 0x100 ;  /* 0x0384000000007b1d */ /* 0x000fe20000010000 */
[C---:B-12---:R-:W-:Y:S01]  /*2650*/  IMAD R4, R2.reuse, 0x40, R17 ;  /* 0x0000004002047824 */ /* 0x046fe200078e0211 */
[----:B------:R-:W-:Y:S02]  /*2660*/  IADD3 R2, R2, 0x1, RZ ;  /* 0x0000000102027810 */ /* 0x000fe40007ffe0ff */
[----:B------:R-:W-:Y:S02]  /*2670*/  PLOP3.LUT P0, PT, PT, PT, PT, 0x8, 0x0 ;  /* 0x000000000000781c */ /* 0x000fe40003f0e170 */
        /* <DEDUP_REMOVED lines=137> */
.L_x_5935:
[----:B------:R-:W-:Y:S02]  /*2f10*/  ISETP.GE.AND P1, PT, R168, 0x1, PT ;  /* 0x00000001a800780c */ /* 0x000fe40003f26270 */
[----:B------:R-:W-:-:S11]  /*2f20*/  PLOP3.LUT P0, PT, PT, PT, PT, 0x80, 0x0 ;  /* 0x000000000000781c */ /* 0x000fd60003f0f070 */
[----:B------:R-:W-:Y:S05]  /*2f30*/  @!P1 BRA `(.L_x_5936) ;  /* 0x0000009400d89947 */ /* 0x000fea0003800000 */
        /* <DEDUP_REMOVED lines=29> */
.L_x_5939:
        /* <DEDUP_REMOVED lines=9> */
.L_x_6041:
[----:B------:R-:W-:Y:S05]  /*31a0*/  @!P0 BRA `(.L_x_5941) ;  /* 0x0000000000048947 */ /* 0x000fea0003800000 */
[----:B------:R-:W-:Y:S01]  /*31b0*/  BPT.TRAP 0x1 ;  /* 0x000000040000795c */ /* 0x000fe20000300000 */
.L_x_5941:
[----:B------:R-:W-:Y:S02]  /*31c0*/  LEA R5, R2, UR37, 0x3 ;  /* 0x0000002502057c11 */ /* 0x000fe4000f8e18ff */
[----:B------:R-:W-:-:S04]  /*31d0*/  SHF.L.U32 R8, R16, 0x1f, RZ ;  /* 0x0000001f10087819 */ /* 0x000fc800000006ff */
[----:B------:R2:W3:Y:S01]  /*31e0*/  SYNCS.PHASECHK.TRANS64.TRYWAIT P1, [R5+URZ+0x38830], R8 ;  /* 0x03883008050075a7 */ /* 0x0004e2000802017f */
[----:B------:R-:W-:Y:S05]  /*31f0*/  @!P0 BRA `(.L_x_5942) ;  /* 0x0000000000048947 */ /* 0x000fea0003800000 */
[----:B------:R-:W-:Y:S01]  /*3200*/  BPT.TRAP 0x1 ;  /* 0x000000040000795c */ /* 0x000fe20000300000 */
.L_x_5942:
[----:B---3--:R-:W-:Y:S05]  /*3210*/  @P1 BRA `(.L_x_5943) ;  /* 0x0000000000081947 */ /* 0x008fea0003800000 */
[----:B------:R-:W3:Y:S02]  /*3220*/  SYNCS.PHASECHK.TRANS64.TRYWAIT P1, [R5+URZ+0x38830], R8 ;  /* 0x03883008050075a7 */ /* 0x000ee4000802017f */
[----:B---3--:R-:W-:Y:S05]  /*3230*/  @!P1 BRA `(.L_x_5944) ;  /* 0x000000e000f89947 */ /* 0x008fea0003800000 */
.L_x_5943:
[----:B------:R-:W-:-:S04]  /*3240*/  UIADD3 UR4, UR37, 0x22400, URZ ;  /* 0x0002240025047890 */ /* 0x000fc8000fffe03f */
[----:B------:R-:W-:-:S04]  /*3250*/  USHF.R.U32.HI UR4, URZ, 0x4, UR4 ;  /* 0x000000043f047899 */ /* 0x000fc80008011604 */
[----:B------:R-:W-:-:S06]  /*3260*/  ULOP3.LUT UR4, UR4, 0x3fff, URZ, 0xc0, !UPT ;  /* 0x00003fff04047892 */ /* 0x000fcc000f8ec03f */
[----:B-1----:R-:W-:Y:S01]  /*3270*/  IMAD.U32 R0, RZ, RZ, UR4 ;  /* 0x00000004ff007e24 */ /* 0x002fe2000f8e00ff */
[----:B------:R-:W-:Y:S05]  /*3280*/  WARPSYNC.ALL ;  /* 0x0000000000007948 */ /* 0x000fea0003800000 */
[----:B------:R-:W-:Y:S01]  /*3290*/  LOP3.LUT R0, R0, 0x10000, RZ, 0xfc, !PT ;  /* 0x0001000000007812 */ /* 0x000fe200078efcff */
[----:B------:R-:W-:-:S03]  /*32a0*/  UIADD3 UR4, UR37, 0x20400, URZ ;  /* 0x0002040025047890 */ /* 0x000fc6000fffe03f */
[----:B------:R-:W-:Y:S01]  /*32b0*/  LEA R4, R2, R0, 0x9 ;  /* 0x0000000002047211 */ /* 0x000fe200078e48ff */
[----:B------:R-:W-:Y:S01]  /*32c0*/  WARPGROUP.ARRIVE ;  /* 0x00000000000079c5 */ /* 0x000fe20000000000 */
[----:B------:R-:W-:Y:S01]  /*32d0*/  UMOV UR11, 0x40000040 ;  /* 0x40000040000b7882 */ /* 0x000fe20000000000 */
[----:B------:R-:W-:Y:S01]  /*32e0*/  USHF.R.U32.HI UR4, URZ, 0x4, UR4 ;  /* 0x000000043f047899 */ /* 0x000fe20008011604 */
[----:B------:R-:W-:Y:S01]  /*32f0*/  R2UR UR10, R4 ;  /* 0x00000000040a72ca */ /* 0x000fe200000e0000 */
[----:B------:R-:W-:Y:S01]  /*3300*/  UMOV UR9, 0x40000040 ;  /* 0x4000004000097882 */ /* 0x000fe20000000000 */
        /* <DEDUP_REMOVED lines=27> */
.L_x_6042:
[----:B------:R-:W-:Y:S05]  /*34c0*/  @!P0 BRA `(.L_x_5946) ;  /* 0x0000000000048947 */ /* 0x000fea0003800000 */
[----:B------:R-:W-:Y:S01]  /*34d0*/  BPT.TRAP 0x1 ;  /* 0x000000040000795c */ /* 0x000fe20000300000 */
.L_x_5946:
[----:B------:R4:W1:Y:S01]  /*34e0*/  SYNCS.PHASECHK.TRANS64.TRYWAIT P1, [R5+URZ+0x38850], R8 ;  /* 0x03885008050075a7 */ /* 0x000862000802017f */
[----:B------:R-:W-:Y:S05]  /*34f0*/  @!P0 BRA `(.L_x_5947) ;  /* 0x0000000000048947 */ /* 0x000fea0003800000 */
[----:B------:R-:W-:Y:S01]  /*3500*/  BPT.TRAP 0x1 ;  /* 0x000000040000795c */ /* 0x000fe20000300000 */
.L_x_5947:
[----:B-1----:R-:W-:-:S04]  /*3510*/  IMAD.U32 R4, RZ, RZ, UR37 ;  /* 0x00000025ff047e24 */ /* 0x002fc8000f8e00ff */
[C---:B------:R-:W-:Y:S02]  /*3520*/  VIADD R3, R4.reuse, 0x400 ;  /* 0x0000040004037836 */ /* 0x040fe40000000000 */
        /* <DEDUP_REMOVED lines=11> */
.L_x_5948:
[----:B------:R-:W-:Y:S01]  /*35e0*/  R2UR UR24, R4 ;  /* 0x00000000041872ca */ /* 0x000fe200000e0000 */
[----:B------:R-:W-:Y:S01]  /*35f0*/  WARPGROUP.ARRIVE ;  /* 0x00000000000079c5 */ /* 0x000fe20000000000 */
[C---:B------:R-:W-:Y:S01]  /*3600*/  R2UR UR26, R6.reuse ;  /* 0x00000000061a72ca */ /* 0x040fe200000e0000 */
[----:B------:R-:W-:Y:S01]  /*3610*/  UMOV UR25, 0x40000040 ;  /* 0x4000004000197882 */ /* 0x000fe20000000000 */
[----:B------:R-:W-:Y:S01]  /*3620*/  UMOV UR27, 0x40000040 ;  /* 0x40000040001b7882 */ /* 0x000fe20000000000 */
[----:B------:R-:W-:Y:S01]  /*3630*/  VIADD R7, R6, 0x2 ;  /* 0x0000000206077836 */ /* 0x000fe20000000000 */
[----:B--234-:R-:W-:Y:S01]  /*3640*/  IADD3 R8, R4, 0x2, RZ ;  /* 0x0000000204087810 */ /* 0x01cfe20007ffe0ff */
[----:B------:R-:W-:Y:S01]  /*3650*/  UMOV UR5, 0x40000040 ;  /* 0x4000004000057882 */ /* 0x000fe20000000000 */
        /* <DEDUP_REMOVED lines=8> */
[----:B------:R-:W-:-:S02]  /*36e0*/  VIADD R10, R6, 0x800 ;  /* 0x00000800060a7836 */ /* 0x000fc40000000000 */
[----:B------:R-:W-:-:S04]  /*36f0*/  IMAD R206, R2, 0x1000, R19 ;  /* 0x0000100002ce7824 */ /* 0x000fc800078e0213 */
[----:B------:R-:W-:Y:S01]  /*3700*/  VIADD R207, R206, 0x80 ;  /* 0x00000080cecf7836 */ /* 0x000fe20000000000 */
        /* <DEDUP_REMOVED lines=127> */
[----:B------:R-:W-:Y:S02]  /*3f00*/  IADD3 R8, R4, 0x800, RZ ;  /* 0x0000080004087810 */ /* 0x000fe40007ffe0ff */
        /* <DEDUP_REMOVED lines=58> */
[C---:B------:R-:W-:Y:S01]  /*42b0*/  IMAD.IADD R13, R9.reuse, 0x1, R10 ;  /* 0x00000001090d7824 */ /* 0x040fe200078e020a */
        /* <DEDUP_REMOVED lines=87> */
[C---:B------:R-:W-:Y:S01]  /*4830*/  IADD3 R7, R9.reuse, R8, RZ ;  /* 0x0000000809077210 */ /* 0x040fe20007ffe0ff */
[----:B------:R-:W-:Y:S02]  /*4840*/  IMAD.IADD R9, R9, 0x1, R10 ;  /* 0x0000000109097824 */ /* 0x000fe400078e020a */
[C---:B------:R-:W-:Y:S02]  /*4850*/  IMAD.IADD R8, R11.reuse, 0x1, R8 ;  /* 0x000000010b087824 */ /* 0x040fe400078e0208 */
[----:B------:R-:W-:-:S02]  /*4860*/  IMAD.IADD R10, R11, 0x1, R10 ;  /* 0x000000010b0a7824 */ /* 0x000fc400078e020a */
[----:B------:R-:W-:Y:S01]  /*4870*/  IMAD.MOV.U32 R11, RZ, RZ, 0x40 ;  /* 0x00000040ff0b7424 */ /* 0x000fe200078e00ff */
[----:B------:R-:W-:Y:S02]  /*4880*/  WARPGROUP.DEPBAR.LE gsb0, 0x0 ;  /* 0x00008000000079c5 */ /* 0x000fe40000010000 */
[----:B------:R-:W-:-:S06]  /*4890*/  WARPGROUP.ARRIVE ;  /* 0x00000000000079c5 */ /* 0x000fcc0000000000 */
[----:B------:R-:W-:Y:S01]  /*48a0*/  HGMMA.64x64x16.F32.BF16 R24, gdesc[UR4], R24, gsb0 ;  /* 0x00e00000041879f0 */ /* 0x000fe20008001818 */
[----:B------:R-:W-:Y:S01]  /*48b0*/  R2UR UR4, R7 ;  /* 0x00000000070472ca */ /* 0x000fe200000e0000 */
[----:B------:R-:W-:Y:S01]  /*48c0*/  UMOV UR5, 0x40000040 ;  /* 0x4000004000057882 */ /* 0x000fe20000000000 */
[----:B------:R-:W-:Y:S01]  /*48d0*/  R2UR UR6, R9 ;  /* 0x00000000090672ca */ /* 0x000fe200000e0000 */
[----:B------:R-:W-:Y:S01]  /*48e0*/  UMOV UR7, 0x40000040 ;  /* 0x4000004000077882 */ /* 0x000fe20000000000 */
        /* <DEDUP_REMOVED lines=10> */
[----:B------:R-:W-:-:S04]  /*4990*/  SEL R8, R8, 0xf80, P1 ;  /* 0x00000f8008087807 */ /* 0x000fc80000800000 */
[----:B------:R-:W-:-:S04]  /*49a0*/  LOP3.LUT R8, R8, 0x1e00, RZ, 0xc0, !PT ;  /* 0x00001e0008087812 */ /* 0x000fc800078ec0ff */
[CC--:B------:R-:W-:Y:S02]  /*49b0*/  IADD3 R9, R7.reuse, R8.reuse, R4 ;  /* 0x0000000807097210 */ /* 0x0c0fe40007ffe004 */
[----:B------:R-:W-:Y:S01]  /*49c0*/  IADD3 R6, R7, R8, R6 ;  /* 0x0000000807067210 */ /* 0x000fe20007ffe006 */
[----:B------:R-:W-:Y:S02]  /*49d0*/  IMAD R7, R168, -0x40, R11 ;  /* 0xffffffc0a8077824 */ /* 0x000fe400078e020b */
[----:B------:R-:W-:Y:S02]  /*49e0*/  VIADD R11, R17, UR42 ;  /* 0x0000002a110b7c36 */ /* 0x000fe40008000000 */
        /* <DEDUP_REMOVED lines=8> */
[----:B------:R-:W1:Y:S08]  /*4a70*/  LDC R6, c[0x0][0x2e0] ;  /* 0x0000b800ff067b82 */ /* 0x000e700000000800 */
[----:B------:R-:W2:Y:S01]  /*4a80*/  LDC R9, c[0x0][0x288] ;  /* 0x0000a200ff097b82 */ /* 0x000ea20000000800 */
[----:B-1----:R-:W-:-:S02]  /*4a90*/  IMAD R7, R169, R6, R7 ;  /* 0x00000006a9077224 */ /* 0x002fc400078e0207 */
[----:B------:R-:W-:Y:S02]  /*4aa0*/  IMAD R8, R169, R6, R8 ;  /* 0x00000006a9087224 */ /* 0x000fe400078e0208 */
[----:B------:R-:W-:-:S03]  /*4ab0*/  IMAD.IADD R7, R7, 0x1, -R18 ;  /* 0x0000000107077824 */ /* 0x000fc600078e0a12 */
[----:B--2---:R-:W-:Y:S01]  /*4ac0*/  IADD3 R8, R8, -R9, -R18 ;  /* 0x8000000908087210 */ /* 0x004fe20007ffe812 */
[----:B------:R-:W-:-:S03]  /*4ad0*/  IMAD R6, R169, R6, -R9 ;  /* 0x00000006a9067224 */ /* 0x000fc600078e0a09 */
[----:B------:R-:W-:Y:S01]  /*4ae0*/  VIADDMNMX R12, R11, R8, R7, PT ;  /* 0x000000080b0c7246 */ /* 0x000fe20003800107 */
[----:B------:R-:W-:Y:S01]  /*4af0*/  VIADD R6, R6, UR42 ;  /* 0x0000002a06067c36 */ /* 0x000fe20008000000 */
[----:B------:R-:W-:Y:S02]  /*4b00*/  IADD3 R8, R8, 0x8, R11 ;  /* 0x0000000808087810 */ /* 0x000fe40007ffe00b */
[C---:B------:R-:W-:Y:S02]  /*4b10*/  ISETP.GT.AND P1, PT, R12.reuse, RZ, PT ;  /* 0x000000ff0c00720c */ /* 0x040fe40003f24270 */
[C---:B------:R-:W-:Y:S02]  /*4b20*/  ISETP.GT.AND P2, PT, R12.reuse, 0x1, PT ;  /* 0x000000010c00780c */ /* 0x040fe40003f44270 */
[----:B------:R-:W-:Y:S02]  /*4b30*/  ISETP.GT.AND P3, PT, R12, 0x8, PT ;  /* 0x000000080c00780c */ /* 0x000fe40003f64270 */
[----:B------:R-:W-:-:S02]  /*4b40*/  VIMNMX R8, R7, R8, PT ;  /* 0x0000000807087248 */ /* 0x000fc40003fe0100 */
[----:B------:R-:W-:-:S04]  /*4b50*/  SHF.R.S32.HI R9, RZ, 0x1f, R6 ;  /* 0x0000001fff097819 */ /* 0x000fc80000011406 */
[----:B------:R-:W-:-:S04]  /*4b60*/  LEA.HI R9, R9, R6, RZ, 0x6 ;  /* 0x0000000609097211 */ /* 0x000fc800078f30ff */
[----:B------:R-:W-:-:S04]  /*4b70*/  SHF.R.S32.HI R9, RZ, 0x6, R9 ;  /* 0x00000006ff097819 */ /* 0x000fc80000011409 */
[----:B------:R-:W-:Y:S01]  /*4b80*/  VIMNMX R9, RZ, R9, !PT ;  /* 0x00000009ff097248 */ /* 0x000fe20007fe0100 */
[----:B------:R-:W-:Y:S02]  /*4b90*/  WARPGROUP.DEPBAR.LE gsb0, 0x0 ;  /* 0x00008000000079c5 */ /* 0x000fe40000010000 */
[----:B------:R-:W-:-:S06]  /*4ba0*/  WARPGROUP.ARRIVE ;  /* 0x00000000000079c5 */ /* 0x000fcc0000000000 */
[----:B------:R-:W-:Y:S01]  /*4bb0*/  HGMMA.64x64x16.F32.BF16 R24, gdesc[UR4], R24, gsb0 ;  /* 0x00e00000041879f0 */ /* 0x000fe20008001818 */
[----:B------:R-:W-:Y:S01]  /*4bc0*/  ULDC UR5, c[0x0][0xa80] ;  /* 0x0002a00000057ab9 */ /* 0x000fe20000000800 */
[----:B------:R-:W-:Y:S01]  /*4bd0*/  R2UR UR4, R206 ;  /* 0x00000000ce0472ca */ /* 0x000fe200000e0000 */
[----:B------:R-:W-:-:S12]  /*4be0*/  UMOV UR7, 0x40000040 ;  /* 0x4000004000077882 */ /* 0x000fd80000000000 */
[----:B------:R-:W-:Y:S01]  /*4bf0*/  UMOV UR6, UR4 ;  /* 0x0000000400067c82 */ /* 0x000fe20008000000 */
[----:B------:R-:W-:Y:S01]  /*4c00*/  R2UR UR4, R207 ;  /* 0x00000000cf0472ca */ /* 0x000fe200000e0000 */
[C---:B------:R-:W-:Y:S02]  /*4c10*/  VIADD R207, R206.reuse, 0x100 ;  /* 0x00000100cecf7836 */ /* 0x040fe40000000000 */
[----:B------:R-:W-:Y:S01]  /*4c20*/  VIADD R206, R206, 0x180 ;  /* 0x00000180cece7836 */ /* 0x000fe20000000000 */
[----:B------:R-:W-:Y:S02]  /*4c30*/  WARPGROUP.DEPBAR.LE gsb0, 0x0 ;  /* 0x00008000000079c5 */ /* 0x000fe40000010000 */
[----:B------:R-:W-:Y:S02]  /*4c40*/  FSEL R24, R24, -INF , P1 ;  /* 0xff80000018187808 */ /* 0x000fe40000800000 */
[----:B------:R-:W-:Y:S02]  /*4c50*/  FSEL R25, R25, -INF , P2 ;  /* 0xff80000019197808 */ /* 0x000fe40001000000 */
[----:B------:R-:W-:-:S02]  /*4c60*/  ISETP.GT.AND P1, PT, R12, 0x9, PT ;  /* 0x000000090c00780c */ /* 0x000fc40003f24270 */
[----:B------:R-:W-:Y:S02]  /*4c70*/  FSEL R28, R28, -INF , P3 ;  /* 0xff8000001c1c7808 */ /* 0x000fe40001800000 */
[----:B------:R-:W-:Y:S02]  /*4c80*/  FMNMX.FTZ R13, R24, R25, !PT ;  /* 0x00000019180d7209 */ /* 0x000fe40007810000 */
[----:B------:R-:W-:Y:S02]  /*4c90*/  ISETP.GT.AND P2, PT, R12, 0x10, PT ;  /* 0x000000100c00780c */ /* 0x000fe40003f44270 */
[----:B------:R-:W-:Y:S02]  /*4ca0*/  FSEL R29, R29, -INF , P1 ;  /* 0xff8000001d1d7808 */ /* 0x000fe40000800000 */
[----:B------:R-:W-:Y:S02]  /*4cb0*/  FMNMX.FTZ R10, R28, R13, !PT ;  /* 0x0000000d1c0a7209 */ /* 0x000fe40007810000 */
        /* <DEDUP_REMOVED lines=33> */
[----:B------:R-:W-:Y:S02]  /*4ed0*/  FSEL R53, R53, -INF , P1 ;  /* 0xff80000035357808 */ /* 0x000fe40000800000 */
[----:B------:R-:W-:Y:S02]  /*4ee0*/  FMNMX.FTZ R10, R52, R13, !PT ;  /* 0x0000000d340a7209 */ /* 0x000fe40007810000 */
[----:B------:R-:W-:Y:S02]  /*4ef0*/  ISETP.GT.AND P1, PT, R8, RZ, PT ;  /* 0x000000ff0800720c */ /* 0x000fe40003f24270 */
[----:B------:R-:W-:-:S02]  /*4f00*/  FMNMX.FTZ R10, R53, R10, !PT ;  /* 0x0000000a350a7209 */ /* 0x000fc40007810000 */
[C---:B------:R-:W-:Y:S02]  /*4f10*/  ISETP.GT.AND P2, PT, R8.reuse, 0x1, PT ;  /* 0x000000010800780c */ /* 0x040fe40003f44270 */
[----:B------:R-:W-:Y:S01]  /*4f20*/  ISETP.GT.AND P3, PT, R8, 0x8, PT ;  /* 0x000000080800780c */ /* 0x000fe20003f64270 */
[----:B------:R-:W1:Y:S01]  /*4f30*/  SHFL.BFLY PT, R13, R10, 0x2, 0x1f ;  /* 0x0c401f000a0d7f89 */ /* 0x000e6200000e0000 */
[----:B------:R-:W-:Y:S02]  /*4f40*/  FSEL R26, R26, -INF , P1 ;  /* 0xff8000001a1a7808 */ /* 0x000fe40000800000 */
[----:B------:R-:W-:Y:S02]  /*4f50*/  FSEL R27, R27, -INF , P2 ;  /* 0xff8000001b1b7808 */ /* 0x000fe40001000000 */
[----:B------:R-:W-:Y:S02]  /*4f60*/  ISETP.GT.AND P1, PT, R8, 0x9, PT ;  /* 0x000000090800780c */ /* 0x000fe40003f24270 */
[----:B------:R-:W-:-:S02]  /*4f70*/  FSEL R30, R30, -INF , P3 ;  /* 0xff8000001e1e7808 */ /* 0x000fc40001800000 */
[----:B------:R-:W-:Y:S02]  /*4f80*/  FMNMX.FTZ R7, R26, R27, !PT ;  /* 0x0000001b1a077209 */ /* 0x000fe40007810000 */
[C---:B------:R-:W-:Y:S02]  /*4f90*/  ISETP.GT.AND P2, PT, R8.reuse, 0x10, PT ;  /* 0x000000100800780c */ /* 0x040fe40003f44270 */
[----:B------:R-:W-:Y:S02]  /*4fa0*/  FSEL R31, R31, -INF , P1 ;  /* 0xff8000001f1f7808 */ /* 0x000fe40000800000 */
[----:B------:R-:W-:Y:S02]  /*4fb0*/  ISETP.GT.AND P1, PT, R8, 0x11, PT ;  /* 0x000000110800780c */ /* 0x000fe40003f24270 */
[----:B------:R-:W-:Y:S02]  /*4fc0*/  FSEL R34, R34, -INF , P2 ;  /* 0xff80000022227808 */ /* 0x000fe40001000000 */
[----:B------:R-:W-:-:S02]  /*4fd0*/  ISETP.GT.AND P2, PT, R8, 0x18, PT ;  /* 0x000000180800780c */ /* 0x000fc40003f44270 */
[----:B------:R-:W-:Y:S02]  /*4fe0*/  FSEL R35, R35, -INF , P1 ;  /* 0xff80000023237808 */ /* 0x000fe40000800000 */
[----:B------:R-:W-:Y:S02]  /*4ff0*/  ISETP.GT.AND P1, PT, R8, 0x19, PT ;  /* 0x000000190800780c */ /* 0x000fe40003f24270 */
[----:B-1----:R-:W-:Y:S02]  /*5000*/  FMNMX.FTZ R13, R10, R13, !PT ;  /* 0x0000000d0a0d7209 */ /* 0x002fe40007810000 */
[----:B------:R-:W-:Y:S02]  /*5010*/  FMNMX.FTZ R10, R30, R7, !PT ;  /* 0x000000071e0a7209 */ /* 0x000fe40007810000 */
[----:B------:R-:W-:Y:S01]  /*5020*/  FSEL R38, R38, -INF , P2 ;  /* 0xff80000026267808 */ /* 0x000fe20001000000 */
[----:B------:R-:W1:Y:S01]  /*5030*/  SHFL.BFLY PT, R12, R13, 0x1, 0x1f ;  /* 0x0c201f000d0c7f89 */ /* 0x000e6200000e0000 */
        /* <DEDUP_REMOVED lines=15> */
[----:B-1----:R-:W-:Y:S02]  /*5130*/  FMNMX.FTZ R7, R13, R12, !PT ;  /* 0x0000000c0d077209 */ /* 0x002fe40007810000 */
[----:B------:R-:W-:Y:S02]  /*5140*/  ISETP.GT.AND P1, PT, R8, 0x30, PT ;  /* 0x000000300800780c */ /* 0x000fe40003f24270 */
[----:B------:R-:W-:Y:S01]  /*5150*/  FSEL R47, R47, -INF , P3 ;  /* 0xff8000002f2f7808 */ /* 0x000fe20001800000 */
[----:B------:R-:W-:Y:S01]  /*5160*/  FMUL.FTZ R12, R7, UR5 ;  /* 0x00000005070c7c20 */ /* 0x000fe20008410000 */
[----:B------:R-:W-:-:S02]  /*5170*/  FMNMX.FTZ R10, R46, R11, !PT ;  /* 0x0000000b2e0a7209 */ /* 0x000fc40007810000 */
[----:B------:R-:W-:Y:S02]  /*5180*/  FSETP.NEU.FTZ.AND P4, PT, R7, -INF , PT ;  /* 0xff8000000700780b */ /* 0x000fe40003f9d000 */
[----:B------:R-:W-:Y:S02]  /*5190*/  ISETP.GT.AND P2, PT, R8, 0x31, PT ;  /* 0x000000310800780c */ /* 0x000fe40003f44270 */
[----:B------:R-:W-:Y:S02]  /*51a0*/  FSEL R50, R50, -INF , P1 ;  /* 0xff80000032327808 */ /* 0x000fe40000800000 */
[----:B------:R-:W-:Y:S02]  /*51b0*/  FMNMX.FTZ R11, R47, R10, !PT ;  /* 0x0000000a2f0b7209 */ /* 0x000fe40007810000 */
[----:B------:R-:W-:Y:S02]  /*51c0*/  FSEL R56, R12, RZ, P4 ;  /* 0x000000ff0c387208 */ /* 0x000fe40002000000 */
[----:B------:R-:W-:-:S02]  /*51d0*/  ISETP.GT.AND P1, PT, R8, 0x38, PT ;  /* 0x000000380800780c */ /* 0x000fc40003f24270 */
[----:B------:R-:W-:Y:S01]  /*51e0*/  FSEL R51, R51, -INF , P2 ;  /* 0xff80000033337808 */ /* 0x000fe20001000000 */
[--C-:B------:R-:W-:Y:S01]  /*51f0*/  FFMA.FTZ R24, R24, UR5, -R56.reuse ;  /* 0x0000000518187c23 */ /* 0x100fe20008010838 */
[----:B------:R-:W-:Y:S01]  /*5200*/  FMNMX.FTZ R12, R50, R11, !PT ;  /* 0x0000000b320c7209 */ /* 0x000fe20007810000 */
[--C-:B------:R-:W-:Y:S01]  /*5210*/  FFMA.FTZ R11, R25, UR5, -R56.reuse ;  /* 0x00000005190b7c23 */ /* 0x100fe20008010838 */
[----:B------:R-:W-:Y:S01]  /*5220*/  ISETP.GT.AND P2, PT, R8, 0x39, PT ;  /* 0x000000390800780c */ /* 0x000fe20003f44270 */
[----:B------:R-:W-:Y:S01]  /*5230*/  MUFU.EX2 R10, R24 ;  /* 0x00000018000a7308 */ /* 0x000fe20000000800 */
[----:B------:R-:W-:Y:S01]  /*5240*/  FSEL R54, R54, -INF , P1 ;  /* 0xff80000036367808 */ /* 0x000fe20000800000 */
[--C-:B------:R-:W-:Y:S01]  /*5250*/  FFMA.FTZ R14, R32, UR5, -R56.reuse ;  /* 0x00000005200e7c23 */ /* 0x100fe20008010838 */
[----:B------:R-:W-:Y:S01]  /*5260*/  FMNMX.FTZ R13, R51, R12, !PT ;  /* 0x0000000c330d7209 */ /* 0x000fe20007810000 */
[--C-:B------:R-:W-:Y:S01]  /*5270*/  FFMA.FTZ R12, R28, UR5, -R56.reuse ;  /* 0x000000051c0c7c23 */ /* 0x100fe20008010838 */
[----:B------:R-:W-:Y:S01]  /*5280*/  FSEL R55, R55, -INF , P2 ;  /* 0xff80000037377808 */ /* 0x000fe20001000000 */
        /* <DEDUP_REMOVED lines=12> */
[--C-:B------:R-:W-:Y:S01]  /*5350*/  FFMA.FTZ R175, R49, UR5, -R56.reuse ;  /* 0x0000000531af7c23 */ /* 0x100fe20008010838 */
[--C-:B------:R-:W-:Y:S01]  /*5360*/  FFMA.FTZ R176, R52, UR5, -R56.reuse ;  /* 0x0000000534b07c23 */ /* 0x100fe20008010838 */
[----:B------:R-:W-:Y:S01]  /*5370*/  FFMA.FTZ R177, R53, UR5, -R56 ;  /* 0x0000000535b17c23 */ /* 0x000fe20008010838 */
[----:B------:R-:W2:Y:S08]  /*5380*/  MUFU.EX2 R11, R11 ;  /* 0x0000000b000b7308 */ /* 0x000eb00000000800 */
[----:B------:R-:W-:Y:S08]  /*5390*/  MUFU.EX2 R12, R12 ;  /* 0x0000000c000c7308 */ /* 0x000ff00000000800 */
[----:B------:R-:W3:Y:S01]  /*53a0*/  MUFU.EX2 R13, R13 ;  /* 0x0000000d000d7308 */ /* 0x000ee20000000800 */
[----:B--2---:R-:W-:Y:S01]  /*53b0*/  F2FP.BF16.F32.PACK_AB R152, R11, R10 ;  /* 0x0000000a0b98723e */ /* 0x004fe200000010ff */
[----:B------:R-:W-:Y:S01]  /*53c0*/  FADD.FTZ R11, R10, R11 ;  /* 0x0000000b0a0b7221 */ /* 0x000fe20000010000 */
[----:B-1----:R-:W-:-:S05]  /*53d0*/  FMNMX.FTZ R25, R8, R25, !PT ;  /* 0x0000001908197209 */ /* 0x002fca0007810000 */
[----:B------:R-:W1:Y:S01]  /*53e0*/  SHFL.BFLY PT, R8, R25, 0x1, 0x1f ;  /* 0x0c201f0019087f89 */ /* 0x000e6200000e0000 */
[----:B------:R-:W-:Y:S08]  /*53f0*/  MUFU.EX2 R14, R14 ;  /* 0x0000000e000e7308 */ /* 0x000ff00000000800 */
[----:B------:R-:W2:Y:S01]  /*5400*/  MUFU.EX2 R15, R15 ;  /* 0x0000000f000f7308 */ /* 0x000ea20000000800 */
[----:B---3--:R-:W-:Y:S01]  /*5410*/  F2FP.BF16.F32.PACK_AB R154, R13, R12 ;  /* 0x0000000c0d9a723e */ /* 0x008fe200000010ff */
[----:B------:R-:W-:-:S04]  /*5420*/  FADD.FTZ R12, R12, R11 ;  /* 0x0000000b0c0c7221 */ /* 0x000fc80000010000 */
[----:B------:R-:W-:Y:S01]  /*5430*/  FADD.FTZ R13, R13, R12 ;  /* 0x0000000c0d0d7221 */ /* 0x000fe20000010000 */
[----:B------:R-:W-:Y:S01]  /*5440*/  VIADD R12, R168, 0xfffffffe ;  /* 0xfffffffea80c7836 */ /* 0x000fe20000000000 */
[----:B------:R-:W-:Y:S04]  /*5450*/  MUFU.EX2 R20, R20 ;  /* 0x0000001400147308 */ /* 0x000fe80000000800 */
[----:B------:R-:W-:Y:S02]  /*5460*/  ISETP.GE.AND P2, PT, R12, R9, PT ;  /* 0x000000090c00720c */ /* 0x000fe40003f46270 */
[----:B-1----:R-:W-:Y:S02]  /*5470*/  FMNMX.FTZ R8, R25, R8, !PT ;  /* 0x0000000819087209 */ /* 0x002fe40007810000 */
[----:B------:R-:W1:Y:S01]  /*5480*/  MUFU.EX2 R21, R21 ;  /* 0x0000001500157308 */ /* 0x000e620000000800 */
[----:B--2---:R-:W-:Y:S01]  /*5490*/  F2FP.BF16.F32.PACK_AB R156, R15, R14 ;  /* 0x0000000e0f9c723e */ /* 0x004fe200000010ff */
[----:B------:R-:W-:Y:S01]  /*54a0*/  FADD.FTZ R14, R14, R13 ;  /* 0x0000000d0e0e7221 */ /* 0x000fe20000010000 */
[C---:B------:R-:W-:Y:S01]  /*54b0*/  FSETP.NEU.FTZ.AND P1, PT, R8.reuse, -INF , PT ;  /* 0xff8000000800780b */ /* 0x040fe20003f3d000 */
[----:B------:R-:W-:-:S02]  /*54c0*/  FMUL.FTZ R24, R8, UR5 ;  /* 0x0000000508187c20 */ /* 0x000fc40008410000 */
        /* <DEDUP_REMOVED lines=24> */
[----:B-1----:R-:W-:Y:S01]  /*5650*/  F2FP.BF16.F32.PACK_AB R158, R21, R20 ;  /* 0x00000014159e723e */ /* 0x002fe200000010ff */
[----:B------:R-:W-:Y:S01]  /*5660*/  FADD.FTZ R20, R20, R15 ;  /* 0x0000000f14147221 */ /* 0x000fe20000010000 */
[----:B------:R-:W-:-:S03]  /*5670*/  @!P1 IADD3 R5, R5, 0x38860, RZ ;  /* 0x0003886005059810 */ /* 0x000fc60007ffe0ff */
[----:B------:R-:W-:Y:S01]  /*5680*/  FADD.FTZ R21, R21, R20 ;  /* 0x0000001415157221 */ /* 0x000fe20000010000 */
[----:B------:R-:W-:Y:S01]  /*5690*/  @!P1 PRMT R5, RZ, 0x654, R5 ;  /* 0x00000654ff059816 */ /* 0x000fe20000000005 */
[----:B------:R-:W1:Y:S08]  /*56a0*/  MUFU.EX2 R179, R179 ;  /* 0x000000b300b37308 */ /* 0x000e700000000800 */
        /* <DEDUP_REMOVED lines=50> */
[----:B------:R-:W-:-:S06]  /*59d0*/  FADD.FTZ R176, R176, R175 ;  /* 0x000000afb0b07221 */ /* 0x000fcc0000010000 */
[----:B------:R-:W3:Y:S08]  /*59e0*/  MUFU.EX2 R204, R204 ;  /* 0x000000cc00cc7308 */ /* 0x000ef00000000800 */
[----:B------:R-:W5:Y:S01]  /*59f0*/  MUFU.EX2 R205, R205 ;  /* 0x000000cd00cd7308 */ /* 0x000f620000000800 */
[----:B-1----:R-:W-:Y:S01]  /*5a00*/  F2FP.BF16.F32.PACK_AB R165, R202, R203 ;  /* 0x000000cbcaa5723e */ /* 0x002fe200000010ff */
[----:B------:R-:W-:-:S04]  /*5a10*/  FADD.FTZ R203, R203, R200 ;  /* 0x000000c8cbcb7221 */ /* 0x000fc80000010000 */
[----:B------:R-:W-:-:S04]  /*5a20*/  FADD.FTZ R203, R202, R203 ;  /* 0x000000cbcacb7221 */ /* 0x000fc80000010000 */
[----:B---3--:R-:W-:Y:S01]  /*5a30*/  FADD.FTZ R6, R204, R203 ;  /* 0x000000cbcc067221 */ /* 0x008fe20000010000 */
[----:B-----5:R-:W-:-:S03]  /*5a40*/  F2FP.BF16.F32.PACK_AB R167, R205, R204 ;  /* 0x000000cccda7723e */ /* 0x020fc600000010ff */
[----:B------:R-:W-:Y:S02]  /*5a50*/  FADD.FTZ R6, R205, R6 ;  /* 0x00000006cd067221 */ /* 0x000fe40000010000 */
[----:B------:R4:W-:Y:S01]  /*5a60*/  STSM.16.M88.4 [R185], R164 ;  /* 0x000000a4b9007844 */ /* 0x0009e20000000200 */
[----:B--2---:R-:W-:-:S06]  /*5a70*/  WARPGROUP.ARRIVE ;  /* 0x00000000000079c5 */ /* 0x004fcc0000000000 */
        /* <DEDUP_REMOVED lines=32> */
[----:B----4-:R-:W-:Y:S06]  /*5c80*/  @!P2 BRA `(.L_x_5950) ;  /* 0x000000300090a947 */ /* 0x010fec0003800000 */
[----:B------:R-:W-:Y:S01]  /*5c90*/  IMAD.MOV.U32 R11, RZ, RZ, R8 ;  /* 0x000000ffff0b7224 */ /* 0x000fe200078e0008 */
[----:B------:R-:W-:Y:S01]  /*5ca0*/  ULDC UR4, c[0x0][0x288] ;  /* 0x0000a20000047ab9 */ /* 0x000fe20000000800 */
[----:B------:R-:W-:Y:S01]  /*5cb0*/  IMAD.MOV.U32 R13, RZ, RZ, R7 ;  /* 0x000000ffff0d7224 */ /* 0x000fe200078e0007 */
[----:B------:R-:W-:Y:S01]  /*5cc0*/  ULDC.64 UR6, c[0x0][0x3f8] ;  /* 0x0000fe0000067ab9 */ /* 0x000fe20000000a00 */
[----:B------:R-:W-:-:S07]  /*5cd0*/  IMAD.MOV.U32 R14, RZ, RZ, R2 ;  /* 0x000000ffff0e7224 */ /* 0x000fce00078e0002 */
.L_x_5959:
[----:B------:R-:W-:-:S04]  /*5ce0*/  IADD3 R2, R14, 0x1, RZ ;  /* 0x000000010e027810 */ /* 0x000fc80007ffe0ff */
[----:B------:R-:W-:-:S04]  /*5cf0*/  ISETP.NE.AND P2, PT, R2, 0x2, PT ;  /* 0x000000020200780c */ /* 0x000fc80003f45270 */
[----:B------:R-:W-:Y:S02]  /*5d00*/  SEL R7, RZ, 0x1, P2 ;  /* 0x00000001ff077807 */ /* 0x000fe40001000000 */
[----:B------:R-:W-:Y:S02]  /*5d10*/  SEL R2, R2, RZ, P2 ;  /* 0x000000ff02027207 */ /* 0x000fe40001000000 */
[----:B------:R-:W-:Y:S01]  /*5d20*/  LOP3.LUT R16, R16, R7, RZ, 0x3c, !PT ;  /* 0x0000000710107212 */ /* 0x000fe200078e3cff */
[----:B------:R-:W-:Y:S06]  /*5d30*/  @!P0 BRA `(.L_x_5951) ;  /* 0x0000000000048947 */ /* 0x000fec0003800000 */
[----:B------:R-:W-:Y:S01]  /*5d40*/  BPT.TRAP 0x1 ;  /* 0x000000040000795c */ /* 0x000fe20000300000 */
.L_x_5951:
[----:B------:R-:W-:Y:S02]  /*5d50*/  LEA R10, R2, UR37, 0x3 ;  /* 0x00000025020a7c11 */ /* 0x000fe4000f8e18ff */
[----:B------:R-:W-:-:S04]  /*5d60*/  SHF.L.U32 R7, R16, 0x1f, RZ ;  /* 0x0000001f10077819 */ /* 0x000fc800000006ff */
[----:B------:R1:W2:Y:S01]  /*5d70*/  SYNCS.PHASECHK.TRANS64.TRYWAIT P2, [R10+URZ+0x38830], R7 ;  /* 0x038830070a0075a7 */ /* 0x0002a2000804017f */
[----:B------:R-:W-:Y:S05]  /*5d80*/  @!P0 BRA `(.L_x_5952) ;  /* 0x0000000000048947 */ /* 0x000fea0003800000 */
[----:B------:R-:W-:Y:S01]  /*5d90*/  BPT.TRAP 0x1 ;  /* 0x000000040000795c */ /* 0x000fe20000300000 */
.L_x_5952:
[----:B------:R-:W-:Y:S01]  /*5da0*/  IMAD R8, R2, 0x200, R0 ;  /* 0x0000020002087824 */ /* 0x000fe200078e0200 */
[----:B--2---:R-:W-:Y:S06]  /*5db0*/  @P2 BRA `(.L_x_5953) ;  /* 0x0000000000082947 */ /* 0x004fec0003800000 */
[----:B------:R-:W2:Y:S02]  /*5dc0*/  SYNCS.PHASECHK.TRANS64.TRYWAIT P2, [R10+URZ+0x38830], R7 ;  /* 0x038830070a0075a7 */ /* 0x000ea4000804017f */
[----:B--2---:R-:W-:Y:S05]  /*5dd0*/  @!P2 BRA `(.L_x_5954) ;  /* 0x000000b80050a947 */ /* 0x004fea0003800000 */
.L_x_5953:
        /* <DEDUP_REMOVED lines=22> */
.L_x_5955:
[----:B------:R3:W4:Y:S01]  /*5f40*/  SYNCS.PHASECHK.TRANS64.TRYWAIT P2, [R10+URZ+0x38850], R7 ;  /* 0x038850070a0075a7 */ /* 0x000722000804017f */
[----:B------:R-:W-:Y:S05]  /*5f50*/  @!P0 BRA `(.L_x_5956) ;  /* 0x0000000000048947 */ /* 0x000fea0003800000 */
[----:B------:R-:W-:Y:S01]  /*5f60*/  BPT.TRAP 0x1 ;  /* 0x000000040000795c */ /* 0x000fe20000300000 */
.L_x_5956:
[----:B----4-:R-:W-:Y:S05]  /*5f70*/  @P2 BRA `(.L_x_5957) ;  /* 0x0000000000082947 */ /* 0x010fea0003800000 */
[----:B------:R-:W4:Y:S02]  /*5f80*/  SYNCS.PHASECHK.TRANS64.TRYWAIT P2, [R10+URZ+0x38850], R7 ;  /* 0x038850070a0075a7 */ /* 0x000f24000804017f */
[----:B----4-:R-:W-:Y:S05]  /*5f90*/  @!P2 BRA `(.L_x_5958) ;  /* 0x000000b400f4a947 */ /* 0x010fea0003800000 */
.L_x_5957:
[----:B-1234-:R-:W-:Y:S01]  /*5fa0*/  IMAD R7, R2, 0x1000, R3 ;  /* 0x0000100002077824 */ /* 0x01efe200078e0203 */
[----:B------:R-:W-:Y:S01]  /*5fb0*/  WARPGROUP.ARRIVE ;  /* 0x00000000000079c5 */ /* 0x000fe20000000000 */
[----:B------:R-:W-:Y:S01]  /*5fc0*/  UMOV UR27, 0x40000040 ;  /* 0x40000040001b7882 */ /* 0x000fe20000000000 */
[C---:B------:R-:W-:Y:S01]  /*5fd0*/  VIADD R15, R4.reuse, 0x2 ;  /* 0x00000002040f7836 */ /* 0x040fe20000000000 */
[----:B------:R-:W-:Y:S01]  /*5fe0*/  UMOV UR29, 0x40000040 ;  /* 0x40000040001d7882 */ /* 0x000fe20000000000 */
[C---:B------:R-:W-:Y:S01]  /*5ff0*/  R2UR UR26, R7.reuse ;  /* 0x00000000071a72ca */ /* 0x040fe200000e0000 */
[----:B------:R-:W-:Y:S01]  /*6000*/  VIADD R8, R7, 0x2 ;  /* 0x0000000207087836 */ /* 0x000fe20000000000 */
[----:B------:R-:W-:Y:S01]  /*6010*/  UMOV UR31, 0x40000040 ;  /* 0x40000040001f7882 */ /* 0x000fe20000000000 */
[----:B------:R-:W-:Y:S01]  /*6020*/  R2UR UR28, R15 ;  /* 0x000000000f1c72ca */ /* 0x000fe200000e0000 */
[----:B------:R-:W1:Y:S01]  /*6030*/  S2R R20, SR_TID.X ;  /* 0x0000000000147919 */ /* 0x000e620000002100 */
[C---:B------:R-:W-:Y:S01]  /*6040*/  IADD3 R15, R4.reuse, 0x4, RZ ;  /* 0x00000004040f7810 */ /* 0x040fe20007ffe0ff */
[----:B------:R-:W-:Y:S01]  /*6050*/  VIADD R197, R4, 0x800 ;  /* 0x0000080004c57836 */ /* 0x000fe20000000000 */
[----:B------:R-:W-:Y:S01]  /*6060*/  R2UR UR30, R8 ;  /* 0x00000000081e72ca */ /* 0x000fe200000e0000 */
[C---:B------:R-:W-:Y:S01]  /*6070*/  VIADD R8, R7.reuse, 0x4 ;  /* 0x0000000407087836 */ /* 0x040fe20000000000 */
[----:B------:R-:W-:Y:S01]  /*6080*/  UISETP.NE.U32.AND UP0, UPT, UR6, URZ, UPT ;  /* 0x0000003f0600728c */ /* 0x000fe2000bf05070 */
[----:B------:R-:W-:Y:S01]  /*6090*/  VIADD R21, R7, 0x800 ;  /* 0x0000080007157836 */ /* 0x000fe20000000000 */
[----:B------:R-:W-:Y:S01]  /*60a0*/  ULDC UR5, c[0x0][0x404] ;  /* 0x0001010000057ab9 */ /* 0x000fe20000000800 */
[----:B------:R-:W-:Y:S01]  /*60b0*/  IMAD R208, R2, 0x1000, R19 ;  /* 0x0000100002d07824 */ /* 0x000fe200078e0213 */
[----:B------:R-:W-:Y:S01]  /*60c0*/  HGMMA.64x64x16.F32.BF16 R152, gdesc[UR24], R152, gsb0 ;  /* 0x00e00000189879f0 */ /* 0x000fe20008001898 */
[----:B------:R-:W-:Y:S01]  /*60d0*/  UISETP.NE.AND.EX UP0, UPT, UR7, URZ, UPT, UP0 ;  /* 0x0000003f0700728c */ /* 0x000fe2000bf05300 */
[----:B------:R-:W-:-:S02]  /*60e0*/  UMOV UR11, 0x40000040 ;  /* 0x40000040000b7882 */ /* 0x000fc40000000000 */
[----:B------:R-:W-:Y:S01]  /*60f0*/  R2UR UR10, R208 ;  /* 0x00000000d00a72ca */ /* 0x000fe200000e0000 */
[----:B------:R-:W-:Y:S01]  /*6100*/  USEL UR5, UR5, 0x1, UP0 ;  /* 0x0000000105057887 */ /* 0x000fe20008000000 */
        /* <DEDUP_REMOVED lines=150> */
[----:B------:R-:W-:Y:S01]  /*6a70*/  IADD3 R196, R197, R20, RZ ;  /* 0x00000014c5c47210 */ /* 0x000fe20007ffe0ff */
        /* <DEDUP_REMOVED lines=146> */
[----:B------:R-:W-:Y:S02]  /*73a0*/  IADD3 R7, R8, R15, R7 ;  /* 0x0000000f08077210 */ /* 0x000fe40007ffe007 */
[----:B------:R-:W1:Y:S01]  /*73b0*/  LDC R8, c[0x0][0x2e0] ;  /* 0x0000b800ff087b82 */ /* 0x000e620000000800 */
[----:B------:R-:W-:Y:S02]  /*73c0*/  WARPGROUP.DEPBAR.LE gsb0, 0x0 ;  /* 0x00008000000079c5 */ /* 0x000fe40000010000 */
[----:B------:R-:W-:-:S06]  /*73d0*/  WARPGROUP.ARRIVE ;  /* 0x00000000000079c5 */ /* 0x000fcc0000000000 */
[----:B------:R-:W-:Y:S01]  /*73e0*/  HGMMA.64x64x16.F32.BF16 R152, gdesc[UR28], R152, gsb0 ;  /* 0x00e000001c9879f0 */ /* 0x000fe20008001898 */
[----:B------:R-:W-:Y:S01]  /*73f0*/  R2UR UR28, R20 ;  /* 0x00000000141c72ca */ /* 0x000fe200000e0000 */
[----:B------:R-:W-:Y:S01]  /*7400*/  UMOV UR29, 0x40000040 ;  /* 0x40000040001d7882 */ /* 0x000fe20000000000 */
[----:B------:R-:W-:Y:S01]  /*7410*/  R2UR UR30, R7 ;  /* 0x00000000071e72ca */ /* 0x000fe200000e0000 */
[----:B------:R-:W-:Y:S01]  /*7420*/  UMOV UR31, 0x40000040 ;  /* 0x40000040001f7882 */ /* 0x000fe20000000000 */
[----:B------:R-:W-:-:S04]  /*7430*/  IMAD.MOV.U32 R7, RZ, RZ, -0x40 ;  /* 0xffffffc0ff077424 */ /* 0x000fc800078e00ff */
[----:B------:R-:W-:-:S05]  /*7440*/  IMAD R7, R12, R7, 0x1 ;  /* 0x000000010c077424 */ /* 0x000fca00078e0207 */
[----:B------:R-:W-:-:S05]  /*7450*/  IADD3 R7, R7, UR42, RZ ;  /* 0x0000002a07077c10 */ /* 0x000fca000fffe0ff */
[----:B-1----:R-:W-:Y:S01]  /*7460*/  IMAD R7, R8, UR5, R7 ;  /* 0x0000000508077c24 */ /* 0x002fe2000f8e0207 */
[----:B------:R-:W-:-:S04]  /*7470*/  ULDC UR5, c[0x0][0xa80] ;  /* 0x0002a00000057ab9 */ /* 0x000fc80000000800 */
[----:B------:R-:W-:-:S05]  /*7480*/  IADD3 R8, R7, -UR4, -R18 ;  /* 0x8000000407087c10 */ /* 0x000fca000fffe812 */
[----:B------:R-:W-:-:S05]  /*7490*/  IMAD.IADD R7, R17, 0x1, R8 ;  /* 0x0000000111077824 */ /* 0x000fca00078e0208 */
[C---:B------:R-:W-:Y:S02]  /*74a0*/  ISETP.GT.AND P2, PT, R7.reuse, RZ, PT ;  /* 0x000000ff0700720c */ /* 0x040fe40003f44270 */
[----:B------:R-:W-:Y:S01]  /*74b0*/  ISETP.GT.AND P3, PT, R7, 0x1, PT ;  /* 0x000000010700780c */ /* 0x000fe20003f64270 */
[----:B------:R-:W-:Y:S02]  /*74c0*/  WARPGROUP.DEPBAR.LE gsb0, 0x0 ;  /* 0x00008000000079c5 */ /* 0x000fe40000010000 */
[----:B------:R-:W-:-:S06]  /*74d0*/  WARPGROUP.ARRIVE ;  /* 0x00000000000079c5 */ /* 0x000fcc0000000000 */
[----:B------:R-:W-:Y:S03]  /*74e0*/  HGMMA.64x64x16.F32.BF16 R152, gdesc[UR28], R152, gsb0 ;  /* 0x00e000001c9879f0 */ /* 0x000fe60008001898 */
[----:B------:R-:W-:Y:S02]  /*74f0*/  WARPGROUP.DEPBAR.LE gsb0, 0x0 ;  /* 0x00008000000079c5 */ /* 0x000fe40000010000 */
[----:B------:R-:W-:Y:S02]  /*7500*/  FSEL R152, R152, -INF , P2 ;  /* 0xff80000098987808 */ /* 0x000fe40001000000 */
        /* <DEDUP_REMOVED lines=43> */
[----:B------:R-:W-:Y:S01]  /*77c0*/  FMNMX.FTZ R20, R180, R15, !PT ;  /* 0x0000000fb4147209 */ /* 0x000fe20007810000 */
[----:B------:R-:W-:-:S03]  /*77d0*/  VIADD R15, R7, 0x8 ;  /* 0x00000008070f7836 */ /* 0x000fc60000000000 */
[----:B------:R-:W-:Y:S02]  /*77e0*/  FMNMX.FTZ R21, R181, R20, !PT ;  /* 0x00000014b5157209 */ /* 0x000fe40007810000 */
[C---:B------:R-:W-:Y:S02]  /*77f0*/  ISETP.GT.AND P2, PT, R15.reuse, RZ, PT ;  /* 0x000000ff0f00720c */ /* 0x040fe40003f44270 */
[C---:B------:R-:W-:Y:S01]  /*7800*/  ISETP.GT.AND P3, PT, R15.reuse, 0x1, PT ;  /* 0x000000010f00780c */ /* 0x040fe20003f64270 */
[----:B------:R-:W1:Y:S01]  /*7810*/  SHFL.BFLY PT, R20, R21, 0x2, 0x1f ;  /* 0x0c401f0015147f89 */ /* 0x000e6200000e0000 */
        /* <DEDUP_REMOVED lines=26> */
[----:B------:R-:W-:Y:S02]  /*79c0*/  FMNMX.FTZ R20, R166, R21, !PT ;  /* 0x00000015a6147209 */ /* 0x000fe40007810000 */
[----:B------:R-:W-:Y:S02]  /*79d0*/  FSEL R200, R171, -INF , P3 ;  /* 0xff800000abc87808 */ /* 0x000fe40001800000 */
[----:B------:R-:W-:-:S02]  /*79e0*/  FMNMX.FTZ R20, R167, R20, !PT ;  /* 0x00000014a7147209 */ /* 0x000fc40007810000 */
[----:B-1----:R-:W-:Y:S02]  /*79f0*/  FMNMX.FTZ R7, R168, R169, !PT ;  /* 0x000000a9a8077209 */ /* 0x002fe40007810000 */
[----:B------:R-:W-:Y:S02]  /*7a00*/  FMNMX.FTZ R21, R199, R20, !PT ;  /* 0x00000014c7157209 */ /* 0x000fe40007810000 */
[----:B------:R-:W-:Y:S01]  /*7a10*/  ISETP.GT.AND P5, PT, R15, 0x29, PT ;  /* 0x000000290f00780c */ /* 0x000fe20003fa4270 */
[----:B------:R-:W-:Y:S01]  /*7a20*/  FMUL.FTZ R203, R7, UR5 ;  /* 0x0000000507cb7c20 */ /* 0x000fe20008410000 */
[----:B------:R-:W-:Y:S02]  /*7a30*/  FSEL R201, R174, -INF , P4 ;  /* 0xff800000aec97808 */ /* 0x000fe40002000000 */
[----:B------:R-:W-:Y:S02]  /*7a40*/  FMNMX.FTZ R20, R200, R21, !PT ;  /* 0x00000015c8147209 */ /* 0x000fe40007810000 */
[----:B------:R-:W-:-:S02]  /*7a50*/  ISETP.GT.AND P3, PT, R15, 0x30, PT ;  /* 0x000000300f00780c */ /* 0x000fc40003f64270 */
[----:B------:R-:W-:Y:S02]  /*7a60*/  FSEL R202, R175, -INF , P5 ;  /* 0xff800000afca7808 */ /* 0x000fe40002800000 */
[----:B------:R-:W-:Y:S02]  /*7a70*/  FMNMX.FTZ R21, R201, R20, !PT ;  /* 0x00000014c9157209 */ /* 0x000fe40007810000 */
[----:B------:R-:W-:Y:S02]  /*7a80*/  FSETP.NEU.FTZ.AND P2, PT, R7, -INF , PT ;  /* 0xff8000000700780b */ /* 0x000fe40003f5d000 */
[----:B------:R-:W-:Y:S02]  /*7a90*/  ISETP.GT.AND P4, PT, R15, 0x31, PT ;  /* 0x000000310f00780c */ /* 0x000fe40003f84270 */
[----:B------:R-:W-:Y:S02]  /*7aa0*/  FSEL R178, R178, -INF , P3 ;  /* 0xff800000b2b27808 */ /* 0x000fe40001800000 */
[----:B------:R-:W-:-:S02]  /*7ab0*/  FMNMX.FTZ R21, R202, R21, !PT ;  /* 0x00000015ca157209 */ /* 0x000fc40007810000 */
[----:B------:R-:W-:Y:S02]  /*7ac0*/  FSEL R203, R203, RZ, P2 ;  /* 0x000000ffcbcb7208 */ /* 0x000fe40001000000 */
[----:B------:R-:W-:Y:S02]  /*7ad0*/  ISETP.GT.AND P3, PT, R15, 0x38, PT ;  /* 0x000000380f00780c */ /* 0x000fe40003f64270 */
[----:B------:R-:W-:Y:S01]  /*7ae0*/  FSEL R179, R179, -INF , P4 ;  /* 0xff800000b3b37808 */ /* 0x000fe20002000000 */
[--C-:B------:R-:W-:Y:S01]  /*7af0*/  FFMA.FTZ R20, R152, UR5, -R203.reuse ;  /* 0x0000000598147c23 */ /* 0x100fe200080108cb */
[----:B------:R-:W-:Y:S01]  /*7b00*/  FMNMX.FTZ R168, R178, R21, !PT ;  /* 0x00000015b2a87209 */ /* 0x000fe20007810000 */
[--C-:B------:R-:W-:Y:S01]  /*7b10*/  FFMA.FTZ R173, R8, UR5, -R203.reuse ;  /* 0x0000000508ad7c23 */ /* 0x100fe200080108cb */
[----:B------:R-:W-:Y:S01]  /*7b20*/  ISETP.GT.AND P4, PT, R15, 0x39, PT ;  /* 0x000000390f00780c */ /* 0x000fe20003f84270 */
[--C-:B------:R-:W-:Y:S01]  /*7b30*/  FFMA.FTZ R15, R153, UR5, -R203.reuse ;  /* 0x00000005990f7c23 */ /* 0x100fe200080108cb */
        /* <DEDUP_REMOVED lines=18> */
[----:B------:R-:W-:Y:S01]  /*7c60*/  FFMA.FTZ R181, R181, UR5, -R203 ;  /* 0x00000005b5b57c23 */ /* 0x000fe200080108cb */
[----:B------:R-:W-:Y:S08]  /*7c70*/  MUFU.EX2 R20, R20 ;  /* 0x0000001400147308 */ /* 0x000ff00000000800 */
[----:B------:R-:W2:Y:S08]  /*7c80*/  MUFU.EX2 R15, R15 ;  /* 0x0000000f000f7308 */ /* 0x000eb00000000800 */
        /* <DEDUP_REMOVED lines=9> */
[C---:B------:R-:W-:Y:S02]  /*7d20*/  FMUL.FTZ R153, R8.reuse, UR5 ;  /* 0x0000000508997c20 */ /* 0x040fe40008410000 */
[----:B------:R-:W-:Y:S01]  /*7d30*/  MUFU.EX2 R172, R172 ;  /* 0x000000ac00ac7308 */ /* 0x000fe20000000800 */
[----:B------:R-:W-:Y:S02]  /*7d40*/  FSEL R156, R8, RZ, P3 ;  /* 0x000000ff089c7208 */ /* 0x000fe40001800000 */
[----:B------:R-:W-:-:S03]  /*7d50*/  FSEL R153, R153, RZ, P3 ;  /* 0x000000ff99997208 */ /* 0x000fc60001800000 */
[----:B------:R-:W-:Y:S01]  /*7d60*/  FADD.FTZ R156, -R156, R11 ;  /* 0x0000000b9c9c7221 */ /* 0x000fe20000010100 */
[----:B------:R-:W-:Y:S01]  /*7d70*/  @!P1 IADD3 R11, R10, 0x38840, RZ ;  /* 0x000388400a0b9810 */ /* 0x000fe20007ffe0ff */
[--C-:B------:R-:W-:Y:S01]  /*7d80*/  FFMA.FTZ R197, R154, UR5, -R153.reuse ;  /* 0x000000059ac57c23 */ /* 0x100fe20008010899 */
[----:B------:R-:W-:Y:S01]  /*7d90*/  FSEL R154, R7, RZ, P2 ;  /* 0x000000ff079a7208 */ /* 0x000fe20001000000 */
[--C-:B------:R-:W-:Y:S01]  /*7da0*/  FFMA.FTZ R196, R155, UR5, -R153.reuse ;  /* 0x000000059bc47c23 */ /* 0x100fe20008010899 */
[----:B------:R-:W-:Y:S02]  /*7db0*/  IMAD.MOV R155, RZ, RZ, -R22 ;  /* 0x000000ffff9b7224 */ /* 0x000fe400078e0a16 */
[----:B------:R-:W-:Y:S01]  /*7dc0*/  FMUL.FTZ R156, R156, UR5 ;  /* 0x000000059c9c7c20 */ /* 0x000fe20008410000 */
[----:B------:R-:W-:Y:S01]  /*7dd0*/  FFMA.FTZ R198, R158, UR5, -R153 ;  /* 0x000000059ec67c23 */ /* 0x000fe20008010899 */
[----:B------:R-:W-:Y:S01]  /*7de0*/  FADD.FTZ R154, -R154, R13 ;  /* 0x0000000d9a9a7221 */ /* 0x000fe20000010100 */
[--C-:B------:R-:W-:Y:S01]  /*7df0*/  FFMA.FTZ R203, R159, UR5, -R153.reuse ;  /* 0x000000059fcb7c23 */ /* 0x100fe20008010899 */
[----:B------:R-:W-:Y:S01]  /*7e00*/  ISETP.NE.AND P2, PT, R18, R155, PT ;  /* 0x0000009b1200720c */ /* 0x000fe20003f45270 */
[----:B------:R-:W1:Y:S01]  /*7e10*/  MUFU.EX2 R210, R156 ;  /* 0x0000009c00d27308 */ /* 0x000e620000000800 */
[----:B------:R-:W-:Y:S01]  /*7e20*/  FMUL.FTZ R154, R154, UR5 ;  /* 0x000000059a9a7c20 */ /* 0x000fe20008410000 */
[--C-:B------:R-:W-:Y:S01]  /*7e30*/  FFMA.FTZ R155, R152, UR5, -R153.reuse ;  /* 0x00000005989b7c23 */ /* 0x100fe20008010899 */
[--C-:B------:R-:W-:Y:S01]  /*7e40*/  FFMA.FTZ R204, R162, UR5, -R153.reuse ;  /* 0x00000005a2cc7c23 */ /* 0x100fe20008010899 */
[--C-:B------:R-:W-:Y:S01]  /*7e50*/  FFMA.FTZ R205, R163, UR5, -R153.reuse ;  /* 0x00000005a3cd7c23 */ /* 0x100fe20008010899 */
[--C-:B------:R-:W-:Y:S01]  /*7e60*/  FFMA.FTZ R206, R166, UR5, -R153.reuse ;  /* 0x00000005a6ce7c23 */ /* 0x100fe20008010899 */
[--C-:B------:R-:W-:Y:S01]  /*7e70*/  FFMA.FTZ R207, R167, UR5, -R153.reuse ;  /* 0x00000005a7cf7c23 */ /* 0x100fe20008010899 */
[--C-:B------:R-:W-:Y:S01]  /*7e80*/  FFMA.FTZ R199, R199, UR5, -R153.reuse ;  /* 0x00000005c7c77c23 */ /* 0x100fe20008010899 */
[----:B------:R3:W4:Y:S01]  /*7e90*/  MUFU.EX2 R209, R154 ;  /* 0x0000009a00d17308 */ /* 0x0007220000000800 */
[--C-:B------:R-:W-:Y:S01]  /*7ea0*/  FFMA.FTZ R200, R200, UR5, -R153.reuse ;  /* 0x00000005c8c87c23 */ /* 0x100fe20008010899 */
[--C-:B------:R-:W-:Y:S01]  /*7eb0*/  FFMA.FTZ R201, R201, UR5, -R153.reuse ;  /* 0x00000005c9c97c23 */ /* 0x100fe20008010899 */
[----:B------:R-:W-:Y:S01]  /*7ec0*/  FFMA.FTZ R202, R202, UR5, -R153 ;  /* 0x00000005caca7c23 */ /* 0x000fe20008010899 */
[----:B------:R-:W-:Y:S01]  /*7ed0*/  @!P2 IMAD R152, R14, 0x40, R17 ;  /* 0x000000400e98a824 */ /* 0x000fe200078e0211 */
[----:B------:R-:W-:Y:S01]  /*7ee0*/  @!P1 PRMT R14, RZ, 0x654, R11 ;  /* 0x00000654ff0e9816 */ /* 0x000fe2000000000b */
[--C-:B------:R-:W-:Y:S01]  /*7ef0*/  FFMA.FTZ R178, R178, UR5, -R153.reuse ;  /* 0x00000005b2b27c23 */ /* 0x100fe20008010899 */
[--C-:B------:R-:W-:Y:S01]  /*7f00*/  FFMA.FTZ R179, R179, UR5, -R153.reuse ;  /* 0x00000005b3b37c23 */ /* 0x100fe20008010899 */
[----:B------:R-:W-:Y:S01]  /*7f10*/  FFMA.FTZ R183, R183, UR5, -R153 ;  /* 0x00000005b7b77c23 */ /* 0x000fe20008010899 */
[----:B------:R-:W-:Y:S01]  /*7f20*/  @!P2 LEA R160, R152, UR37, 0x2 ;  /* 0x0000002598a0ac11 */ /* 0x000fe2000f8e10ff */
[----:B------:R5:W-:Y:S01]  /*7f30*/  @!P1 SYNCS.ARRIVE.TRANS64.RED.A1T0 RZ, [R14+URZ], RZ ;  /* 0x000000ff0eff99a7 */ /* 0x000be2000810043f */
[----:B------:R-:W-:Y:S01]  /*7f40*/  MUFU.EX2 R197, R197 ;  /* 0x000000c500c57308 */ /* 0x000fe20000000800 */
[----:B--2---:R-:W-:Y:S01]  /*7f50*/  F2FP.BF16.F32.PACK_AB R152, R15, R20 ;  /* 0x000000140f98723e */ /* 0x004fe200000010ff */
[-C--:B-1----:R-:W-:Y:S01]  /*7f60*/  FMUL.FTZ R26, R26, R210.reuse ;  /* 0x000000d21a1a7220 */ /* 0x082fe20000410000 */
[----:B------:R-:W-:Y:S01]  /*7f70*/  @!P2 STS [R160+0x38420], R210 ;  /* 0x038420d2a000a388 */ /* 0x000fe20000000800 */
[----:B---3--:R-:W-:Y:S01]  /*7f80*/  F2FP.BF16.F32.PACK_AB R154, R168, R21 ;  /* 0x00000015a89a723e */ /* 0x008fe200000010ff */
[-C--:B------:R-:W-:Y:S01]  /*7f90*/  FMUL.FTZ R27, R27, R210.reuse ;  /* 0x000000d21b1b7220 */ /* 0x080fe20000410000 */
[----:B------:R-:W-:Y:S01]  /*7fa0*/  F2FP.BF16.F32.PACK_AB R156, R170, R169 ;  /* 0x000000a9aa9c723e */ /* 0x000fe200000010ff */
[----:B----4-:R1:W-:Y:S01]  /*7fb0*/  @!P2 STS [R160+0x38400], R209 ;  /* 0x038400d1a000a388 */ /* 0x0103e20000000800 */
[----:B------:R-:W2:Y:S01]  /*7fc0*/  MUFU.EX2 R196, R196 ;  /* 0x000000c400c47308 */ /* 0x000ea20000000800 */
[----:B------:R-:W-:Y:S01]  /*7fd0*/  F2FP.BF16.F32.PACK_AB R158, R172, R171 ;  /* 0x000000abac9e723e */ /* 0x000fe200000010ff */
        /* <DEDUP_REMOVED lines=151> */
[----:B-1----:R-:W-:Y:S01]  /*8950*/  F2FP.BF16.F32.PACK_AB R164, R177, R176 ;  /* 0x000000b0b1a4723e */ /* 0x002fe200000010ff */
[----:B------:R-:W-:Y:S01]  /*8960*/  FMUL.FTZ R151, R151, R210 ;  /* 0x000000d297977220 */ /* 0x000fe20000410000 */
[----:B------:R-:W-:Y:S01]  /*8970*/  FFMA.FTZ R197, R210, R6, R197 ;  /* 0x00000006d2c57223 */ /* 0x000fe200000100c5 */
[----:B------:R-:W-:Y:S01]  /*8980*/  FFMA.FTZ R20, R209, R5, R20 ;  /* 0x00000005d1147223 */ /* 0x000fe20000010014 */
[----:B------:R-:W-:-:S02]  /*8990*/  ISETP.GT.AND P2, PT, R12, R9, PT ;  /* 0x000000090c00720c */ /* 0x000fc40003f44270 */
[----:B------:R-:W-:Y:S01]  /*89a0*/  FADD.FTZ R197, R196, R197 ;  /* 0x000000c5c4c57221 */ /* 0x000fe20000010000 */
[----:B------:R1:W3:Y:S01]  /*89b0*/  MUFU.EX2 R178, R179 ;  /* 0x000000b300b27308 */ /* 0x0002e20000000800 */
[----:B------:R-:W-:Y:S01]  /*89c0*/  FADD.FTZ R20, R15, R20 ;  /* 0x000000140f147221 */ /* 0x000fe20000010000 */
[----:B------:R-:W-:-:S03]  /*89d0*/  @!P1 IADD3 R10, R10, 0x38860, RZ ;  /* 0x000388600a0a9810 */ /* 0x000fc60007ffe0ff */
[----:B------:R-:W-:Y:S01]  /*89e0*/  FADD.FTZ R21, R21, R20 ;  /* 0x0000001415157221 */ /* 0x000fe20000010000 */
[----:B------:R-:W-:Y:S02]  /*89f0*/  @!P1 PRMT R10, RZ, 0x654, R10 ;  /* 0x00000654ff0a9816 */ /* 0x000fe4000000000a */
[----:B------:R4:W-:Y:S01]  /*8a00*/  MUFU.EX2 R11, R155 ;  /* 0x0000009b000b7308 */ /* 0x0009e20000000800 */
[----:B--2---:R-:W-:Y:S01]  /*8a10*/  F2FP.BF16.F32.PACK_AB R166, R181, R180 ;  /* 0x000000b4b5a6723e */ /* 0x004fe200000010ff */
[----:B-1----:R-:W-:Y:S02]  /*8a20*/  VIADD R179, R208, 0x80 ;  /* 0x00000080d0b37836 */ /* 0x002fe40000000000 */
[----:B------:R-:W-:-:S04]  /*8a30*/  FADD.FTZ R168, R168, R21 ;  /* 0x00000015a8a87221 */ /* 0x000fc80000010000 */
[----:B------:R-:W-:Y:S01]  /*8a40*/  FADD.FTZ R169, R169, R168 ;  /* 0x000000a8a9a97221 */ /* 0x000fe20000010000 */
[----:B-----5:R-:W1:Y:S01]  /*8a50*/  MUFU.EX2 R14, R183 ;  /* 0x000000b7000e7308 */ /* 0x020e620000000800 */
[----:B----4-:R-:W-:Y:S01]  /*8a60*/  F2FP.BF16.F32.PACK_AB R155, R203, R198 ;  /* 0x000000c6cb9b723e */ /* 0x010fe200000010ff */
[----:B------:R-:W-:Y:S01]  /*8a70*/  BAR.SYNC.DEFER_BLOCKING 0xf, 0x100 ;  /* 0x03c4000000007b1d */ /* 0x000fe20000010000 */
[----:B---3--:R-:W-:Y:S01]  /*8a80*/  F2FP.BF16.F32.PACK_AB R165, R178, R13 ;  /* 0x0000000db2a5723e */ /* 0x008fe200000010ff */
[----:B------:R-:W-:Y:S01]  /*8a90*/  FADD.FTZ R198, R198, R197 ;  /* 0x000000c5c6c67221 */ /* 0x000fe20000010000 */
[----:B------:R-:W-:-:S03]  /*8aa0*/  FADD.FTZ R170, R170, R169 ;  /* 0x000000a9aaaa7221 */ /* 0x000fc60000010000 */
[----:B------:R-:W-:Y:S01]  /*8ab0*/  FADD.FTZ R203, R203, R198 ;  /* 0x000000c6cbcb7221 */ /* 0x000fe20000010000 */
[----:B------:R-:W-:-:S03]  /*8ac0*/  FADD.FTZ R171, R171, R170 ;  /* 0x000000aaabab7221 */ /* 0x000fc60000010000 */
[----:B------:R-:W-:Y:S01]  /*8ad0*/  FADD.FTZ R204, R204, R203 ;  /* 0x000000cbcccc7221 */ /* 0x000fe20000010000 */
[----:B------:R-:W-:-:S03]  /*8ae0*/  FADD.FTZ R172, R172, R171 ;  /* 0x000000abacac7221 */ /* 0x000fc60000010000 */
[----:B------:R-:W-:Y:S01]  /*8af0*/  FADD.FTZ R205, R205, R204 ;  /* 0x000000cccdcd7221 */ /* 0x000fe20000010000 */
[----:B-1----:R-:W-:Y:S01]  /*8b00*/  F2FP.BF16.F32.PACK_AB R167, R14, R11 ;  /* 0x0000000b0ea7723e */ /* 0x002fe200000010ff */
[----:B------:R-:W-:Y:S02]  /*8b10*/  FADD.FTZ R173, R173, R172 ;  /* 0x000000acadad7221 */ /* 0x000fe40000010000 */
[----:B------:R-:W-:Y:S02]  /*8b20*/  FADD.FTZ R206, R206, R205 ;  /* 0x000000cdcece7221 */ /* 0x000fe40000010000 */
[----:B------:R-:W-:Y:S02]  /*8b30*/  FADD.FTZ R174, R174, R173 ;  /* 0x000000adaeae7221 */ /* 0x000fe40000010000 */
[----:B------:R-:W-:Y:S01]  /*8b40*/  FADD.FTZ R206, R207, R206 ;  /* 0x000000cecfce7221 */ /* 0x000fe20000010000 */
[----:B------:R1:W-:Y:S01]  /*8b50*/  STSM.16.M88.4 [R23+0x36400], R152 ;  /* 0x0364009817007844 */ /* 0x0003e20000000200 */
[----:B------:R-:W-:-:S02]  /*8b60*/  FADD.FTZ R175, R175, R174 ;  /* 0x000000aeafaf7221 */ /* 0x000fc40000010000 */
[----:B------:R-:W-:Y:S01]  /*8b70*/  FADD.FTZ R199, R199, R206 ;  /* 0x000000cec7c77221 */ /* 0x000fe20000010000 */
[----:B------:R1:W-:Y:S01]  /*8b80*/  STSM.16.M88.4 [R186], R156 ;  /* 0x0000009cba007844 */ /* 0x0003e20000000200 */
[----:B------:R-:W-:Y:S02]  /*8b90*/  FADD.FTZ R175, R182, R175 ;  /* 0x000000afb6af7221 */ /* 0x000fe40000010000 */
[----:B------:R-:W-:Y:S01]  /*8ba0*/  FADD.FTZ R200, R200, R199 ;  /* 0x000000c7c8c87221 */ /* 0x000fe20000010000 */
[----:B------:R1:W-:Y:S01]  /*8bb0*/  STSM.16.M88.4 [R184], R160 ;  /* 0x000000a0b8007844 */ /* 0x0003e20000000200 */
[----:B------:R-:W-:Y:S02]  /*8bc0*/  FADD.FTZ R176, R176, R175 ;  /* 0x000000afb0b07221 */ /* 0x000fe40000010000 */
[----:B------:R-:W-:Y:S01]  /*8bd0*/  FADD.FTZ R201, R201, R200 ;  /* 0x000000c8c9c97221 */ /* 0x000fe20000010000 */
[----:B------:R1:W-:Y:S01]  /*8be0*/  STSM.16.M88.4 [R185], R164 ;  /* 0x000000a4b9007844 */ /* 0x0003e20000000200 */
[----:B------:R-:W-:-:S02]  /*8bf0*/  WARPGROUP.ARRIVE ;  /* 0x00000000000079c5 */ /* 0x000fc40000000000 */
        /* <DEDUP_REMOVED lines=8> */
[----:B------:R-:W-:Y:S02]  /*8c80*/  VIADD R208, R208, 0x180 ;  /* 0x00000180d0d07836 */ /* 0x000fe40000000000 */
[----:B------:R-:W-:Y:S01]  /*8c90*/  FADD.FTZ R180, R180, R177 ;  /* 0x000000b1b4b47221 */ /* 0x000fe20000010000 */
[----:B------:R-:W-:Y:S01]  /*8ca0*/  MOV R13, R7 ;  /* 0x00000007000d7202 */ /* 0x000fe20000000f00 */
[----:B------:R-:W-:-:S02]  /*8cb0*/  FADD.FTZ R11, R11, R178 ;  /* 0x000000b20b0b7221 */ /* 0x000fc40000010000 */
[----:B------:R-:W-:Y:S02]  /*8cc0*/  FADD.FTZ R5, R181, R180 ;  /* 0x000000b4b5057221 */ /* 0x000fe40000010000 */
[----:B------:R-:W-:Y:S01]  /*8cd0*/  FADD.FTZ R6, R14, R11 ;  /* 0x0000000b0e067221 */ /* 0x000fe20000010000 */
[----:B------:R-:W-:Y:S02]  /*8ce0*/  IMAD.MOV.U32 R14, RZ, RZ, R2 ;  /* 0x000000ffff0e7224 */ /* 0x000fe400078e0002 */
[----:B------:R-:W-:Y:S01]  /*8cf0*/  IMAD.MOV.U32 R11, RZ, RZ, R8 ;  /* 0x000000ffff0b7224 */ /* 0x000fe200078e0008 */
[----:B------:R-:W-:Y:S02]  /*8d00*/  WARPGROUP.DEPBAR.LE gsb0, 0x0 ;  /* 0x00008000000079c5 */ /* 0x000fe40000010000 */
[----:B------:R-:W-:-:S08]  /*8d10*/  WARPGROUP.ARRIVE ;  /* 0x00000000000079c5 */ /* 0x000fd00000000000 */
        /* <DEDUP_REMOVED lines=26> */
[----:B------:R-:W-:-:S07]  /*8ec0*/  IMAD.MOV.U32 R12, RZ, RZ, R10 ;  /* 0x000000ffff0c7224 */ /* 0x000fce00078e000a */
.L_x_5950:
[----:B------:R-:W-:-:S13]  /*8ed0*/  ISETP.GE.AND P2, PT, R12, RZ, PT ;  /* 0x000000ff0c00720c */ /* 0x000fda0003f46270 */
[----:B------:R-:W-:Y:S05]  /*8ee0*/  @!P2 BRA `(.L_x_5960) ;  /* 0x0000002c0044a947 */ /* 0x000fea0003800000 */
[----:B------:R-:W-:Y:S01]  /*8ef0*/  IMAD.MOV.U32 R197, RZ, RZ, R8 ;  /* 0x000000ffffc57224 */ /* 0x000fe200078e0008 */
[----:B------:R-:W-:Y:S01]  /*8f00*/  ULDC UR4, c[0x0][0xa80] ;  /* 0x0002a00000047ab9 */ /* 0x000fe20000000800 */
[----:B------:R-:W-:Y:S02]  /*8f10*/  IMAD.MOV.U32 R10, RZ, RZ, R7 ;  /* 0x000000ffff0a7224 */ /* 0x000fe400078e0007 */
[----:B------:R-:W-:-:S07]  /*8f20*/  IMAD.MOV.U32 R200, RZ, RZ, R2 ;  /* 0x000000ffffc87224 */ /* 0x000fce00078e0002 */
.L_x_5969:
[----:B------:R-:W-:-:S04]  /*8f30*/  IADD3 R2, R200, 0x1, RZ ;  /* 0x00000001c8027810 */ /* 0x000fc80007ffe0ff */
[----:B------:R-:W-:-:S04]  /*8f40*/  ISETP.NE.AND P2, PT, R2, 0x2, PT ;  /* 0x000000020200780c */ /* 0x000fc80003f45270 */
[----:B------:R-:W-:Y:S02]  /*8f50*/  SEL R7, RZ, 0x1, P2 ;  /* 0x00000001ff077807 */ /* 0x000fe40001000000 */
[----:B------:R-:W-:Y:S02]  /*8f60*/  SEL R2, R2, RZ, P2 ;  /* 0x000000ff02027207 */ /* 0x000fe40001000000 */
[----:B------:R-:W-:Y:S01]  /*8f70*/  LOP3.LUT R16, R16, R7, RZ, 0x3c, !PT ;  /* 0x0000000710107212 */ /* 0x000fe200078e3cff */
[----:B------:R-:W-:Y:S06]  /*8f80*/  @!P0 BRA `(.L_x_5961) ;  /* 0x0000000000048947 */ /* 0x000fec0003800000 */
[----:B------:R-:W-:Y:S01]  /*8f90*/  BPT.TRAP 0x1 ;  /* 0x000000040000795c */ /* 0x000fe20000300000 */
.L_x_5961:
[----:B------:R-:W-:Y:S02]  /*8fa0*/  LEA R9, R2, UR37, 0x3 ;  /* 0x0000002502097c11 */ /* 0x000fe4000f8e18ff */
[----:B------:R-:W-:-:S04]  /*8fb0*/  SHF.L.U32 R8, R16, 0x1f, RZ ;  /* 0x0000001f10087819 */ /* 0x000fc800000006ff */
[----:B------:R1:W2:Y:S01]  /*8fc0*/  SYNCS.PHASECHK.TRANS64.TRYWAIT P2, [R9+URZ+0x38830], R8 ;  /* 0x03883008090075a7 */ /* 0x0002a2000804017f */
[----:B------:R-:W-:Y:S05]  /*8fd0*/  @!P0 BRA `(.L_x_5962) ;  /* 0x0000000000048947 */ /* 0x000fea0003800000 */
[----:B------:R-:W-:Y:S01]  /*8fe0*/  BPT.TRAP 0x1 ;  /* 0x000000040000795c */ /* 0x000fe20000300000 */
.L_x_5962:
[----:B------:R-:W-:Y:S01]  /*8ff0*/  IMAD R7, R2, 0x200, R0 ;  /* 0x0000020002077824 */ /* 0x000fe200078e0200 */
[----:B--2---:R-:W-:Y:S06]  /*9000*/  @P2 BRA `(.L_x_5963) ;  /* 0x0000000000082947 */ /* 0x004fec0003800000 */
[----:B------:R-:W2:Y:S02]  /*9010*/  SYNCS.PHASECHK.TRANS64.TRYWAIT P2, [R9+URZ+0x38830], R8 ;  /* 0x03883008090075a7 */ /* 0x000ea4000804017f */
[----:B--2---:R-:W-:Y:S05]  /*9020*/  @!P2 BRA `(.L_x_5964) ;  /* 0x0000008400e4a947 */ /* 0x004fea0003800000 */
.L_x_5963:
        /* <DEDUP_REMOVED lines=22> */
.L_x_5965:
[----:B------:R3:W4:Y:S01]  /*9190*/  SYNCS.PHASECHK.TRANS64.TRYWAIT P2, [R9+URZ+0x38850], R8 ;  /* 0x03885008090075a7 */ /* 0x000722000804017f */
[----:B------:R-:W-:Y:S05]  /*91a0*/  @!P0 BRA `(.L_x_5966) ;  /* 0x0000000000048947 */ /* 0x000fea0003800000 */
[----:B------:R-:W-:Y:S01]  /*91b0*/  BPT.TRAP 0x1 ;  /* 0x000000040000795c */ /* 0x000fe20000300000 */
.L_x_5966:
[----:B----4-:R-:W-:Y:S05]  /*91c0*/  @P2 BRA `(.L_x_5967) ;  /* 0x0000000000082947 */ /* 0x010fea0003800000 */
[----:B------:R-:W4:Y:S02]  /*91d0*/  SYNCS.PHASECHK.TRANS64.TRYWAIT P2, [R9+URZ+0x38850], R8 ;  /* 0x03885008090075a7 */ /* 0x000f24000804017f */
[----:B----4-:R-:W-:Y:S05]  /*91e0*/  @!P2 BRA `(.L_x_5968) ;  /* 0x000000840088a947 */ /* 0x010fea0003800000 */
.L_x_5967:
        /* <DEDUP_REMOVED lines=9> */
[----:B------:R-:W1:Y:S01]  /*9280*/  S2R R13, SR_TID.X ;  /* 0x00000000000d7919 */ /* 0x000e620000002100 */
[C---:B------:R-:W-:Y:S01]  /*9290*/  IADD3 R11, R4.reuse, 0x4, RZ ;  /* 0x00000004040b7810 */ /* 0x040fe20007ffe0ff */
[----:B------:R-:W-:Y:S01]  /*92a0*/  VIADD R20, R4, 0x800 ;  /* 0x0000080004147836 */ /* 0x000fe20000000000 */
[----:B------:R-:W-:Y:S01]  /*92b0*/  R2UR UR30, R8 ;  /* 0x00000000081e72ca */ /* 0x000fe200000e0000 */
[C---:B------:R-:W-:Y:S01]  /*92c0*/  VIADD R8, R7.reuse, 0x4 ;  /* 0x0000000407087836 */ /* 0x040fe20000000000 */
[----:B------:R-:W-:Y:S01]  /*92d0*/  UMOV UR5, UR4 ;  /* 0x0000000400057c82 */ /* 0x000fe20008000000 */
[----:B------:R-:W-:Y:S01]  /*92e0*/  VIADD R14, R7, 0x800 ;  /* 0x00000800070e7836 */ /* 0x000fe20000000000 */
[----:B------:R-:W-:Y:S01]  /*92f0*/  LEA R207, R2, R19, 0xc ;  /* 0x0000001302cf7211 */ /* 0x000fe200078e60ff */
[----:B------:R-:W-:Y:S01]  /*9300*/  UMOV UR7, 0x40000040 ;  /* 0x4000004000077882 */ /* 0x000fe20000000000 */
[----:B------:R-:W-:Y:S02]  /*9310*/  HGMMA.64x64x16.F32.BF16 R152, gdesc[UR24], R152, gsb0 ;  /* 0x00e00000189879f0 */ /* 0x000fe40008001898 */
[----:B------:R-:W-:-:S02]  /*9320*/  R2UR UR6, R207 ;  /* 0x00000000cf0672ca */ /* 0x000fc400000e0000 */
        /* <DEDUP_REMOVED lines=361> */
[----:B------:R-:W-:Y:S02]  /*a9c0*/  MUFU.EX2 R11, R11 ;  /* 0x0000000b000b7308 */ /* 0x000fe40000000800 */
[----:B------:R-:W-:Y:S01]  /*a9d0*/  FMNMX.FTZ R15, R179, R8, !PT ;  /* 0x00000008b30f7209 */ /* 0x000fe20007810000 */
[-C--:B-1----:R-:W-:Y:S01]  /*a9e0*/  FMUL.FTZ R24, R24, R10.reuse ;  /* 0x0000000a18187220 */ /* 0x082fe20000410000 */
[-C--:B------:R-:W-:Y:S01]  /*a9f0*/  FMUL.FTZ R25, R25, R10.reuse ;  /* 0x0000000a19197220 */ /* 0x080fe20000410000 */
[-C--:B------:R-:W-:Y:S01]  /*aa00*/  FMUL.FTZ R28, R28, R10.reuse ;  /* 0x0000000a1c1c7220 */ /* 0x080fe20000410000 */
[----:B------:R-:W-:Y:S01]  /*aa10*/  FMNMX.FTZ R8, R182, R15, !PT ;  /* 0x0000000fb6087209 */ /* 0x000fe20007810000 */
[----:B------:R-:W-:Y:S01]  /*aa20*/  FFMA.FTZ R15, R160, UR5, -R199 ;  /* 0x00000005a00f7c23 */ /* 0x000fe200080108c7 */
[----:B------:R-:W-:Y:S01]  /*aa30*/  MUFU.EX2 R14, R14 ;  /* 0x0000000e000e7308 */ /* 0x000fe20000000800 */
[----:B------:R-:W-:Y:S01]  /*aa40*/  FMUL.FTZ R29, R29, R10 ;  /* 0x0000000a1d1d7220 */ /* 0x000fe20000410000 */
[----:B------:R-:W-:Y:S01]  /*aa50*/  FMNMX.FTZ R8, R183, R8, !PT ;  /* 0x00000008b7087209 */ /* 0x000fe20007810000 */
[-C--:B------:R-:W-:Y:S01]  /*aa60*/  FMUL.FTZ R32, R32, R10.reuse ;  /* 0x0000000a20207220 */ /* 0x080fe20000410000 */
[-C--:B------:R-:W-:Y:S01]  /*aa70*/  FMUL.FTZ R33, R33, R10.reuse ;  /* 0x0000000a21217220 */ /* 0x080fe20000410000 */
[-C--:B------:R-:W-:Y:S01]  /*aa80*/  FMUL.FTZ R36, R36, R10.reuse ;  /* 0x0000000a24247220 */ /* 0x080fe20000410000 */
[-C--:B------:R-:W-:Y:S01]  /*aa90*/  FMUL.FTZ R37, R37, R10.reuse ;  /* 0x0000000a25257220 */ /* 0x080fe20000410000 */
[----:B------:R-:W1:Y:S01]  /*aaa0*/  SHFL.BFLY PT, R153, R8, 0x2, 0x1f ;  /* 0x0c401f0008997f89 */ /* 0x000e6200000e0000 */
        /* <DEDUP_REMOVED lines=23> */
[----:B-1----:R-:W-:Y:S01]  /*ac20*/  FMNMX.FTZ R153, R8, R153, !PT ;  /* 0x0000009908997209 */ /* 0x002fe20007810000 */
        /* <DEDUP_REMOVED lines=28> */
[----:B-1----:R-:W-:Y:S01]  /*adf0*/  FMNMX.FTZ R8, R153, R8, !PT ;  /* 0x0000000899087209 */ /* 0x002fe20007810000 */
[----:B------:R-:W-:-:S02]  /*ae00*/  IMAD.MOV R153, RZ, RZ, -R22 ;  /* 0x000000ffff997224 */ /* 0x000fc400078e0a16 */
[-C--:B------:R-:W-:Y:S01]  /*ae10*/  FMUL.FTZ R125, R125, R10.reuse ;  /* 0x0000000a7d7d7220 */ /* 0x080fe20000410000 */
[-C--:B------:R-:W-:Y:S01]  /*ae20*/  FMUL.FTZ R128, R128, R10.reuse ;  /* 0x0000000a80807220 */ /* 0x080fe20000410000 */
        /* <DEDUP_REMOVED lines=8> */
[--C-:B------:R-:W-:Y:S01]  /*aeb0*/  FFMA.FTZ R199, R155, UR5, -R156.reuse ;  /* 0x000000059bc77c23 */ /* 0x100fe2000801089c */
[----:B------:R1:W3:Y:S01]  /*aec0*/  MUFU.EX2 R197, R152 ;  /* 0x0000009800c57308 */ /* 0x0002e20000000800 */
[--C-:B------:R-:W-:Y:S01]  /*aed0*/  FFMA.FTZ R201, R158, UR5, -R156.reuse ;  /* 0x000000059ec97c23 */ /* 0x100fe2000801089c */
[--C-:B------:R-:W-:Y:S01]  /*aee0*/  FFMA.FTZ R204, R159, UR5, -R156.reuse ;  /* 0x000000059fcc7c23 */ /* 0x100fe2000801089c */
[--C-:B------:R-:W-:Y:S01]  /*aef0*/  FFMA.FTZ R203, R162, UR5, -R156.reuse ;  /* 0x00000005a2cb7c23 */ /* 0x100fe2000801089c */
[--C-:B------:R-:W-:Y:S01]  /*af00*/  FFMA.FTZ R206, R163, UR5, -R156.reuse ;  /* 0x00000005a3ce7c23 */ /* 0x100fe2000801089c */
[----:B------:R-:W-:Y:S01]  /*af10*/  FFMA.FTZ R205, R166, UR5, -R156 ;  /* 0x00000005a6cd7c23 */ /* 0x000fe2000801089c */
[----:B------:R-:W-:-:S02]  /*af20*/  @!P2 IMAD R153, R200, 0x40, R17 ;  /* 0x00000040c899a824 */ /* 0x000fc400078e0211 */
[--C-:B------:R-:W-:Y:S01]  /*af30*/  FFMA.FTZ R208, R167, UR5, -R156.reuse ;  /* 0x00000005a7d07c23 */ /* 0x100fe2000801089c */
[--C-:B------:R-:W-:Y:S01]  /*af40*/  FFMA.FTZ R170, R170, UR5, -R156.reuse ;  /* 0x00000005aaaa7c23 */ /* 0x100fe2000801089c */
[----:B-1----:R-:W-:Y:S02]  /*af50*/  @!P1 VIADD R152, R9, 0x38840 ;  /* 0x0003884009989836 */ /* 0x002fe40000000000 */
[--C-:B------:R-:W-:Y:S01]  /*af60*/  FFMA.FTZ R171, R171, UR5, -R156.reuse ;  /* 0x00000005abab7c23 */ /* 0x100fe2000801089c */
[----:B------:R-:W-:Y:S01]  /*af70*/  @!P2 LEA R153, R153, UR37, 0x2 ;  /* 0x000000259999ac11 */ /* 0x000fe2000f8e10ff */
[--C-:B------:R-:W-:Y:S01]  /*af80*/  FFMA.FTZ R174, R174, UR5, -R156.reuse ;  /* 0x00000005aeae7c23 */ /* 0x100fe2000801089c */
[----:B------:R-:W-:Y:S01]  /*af90*/  FFMA.FTZ R175, R175, UR5, -R156 ;  /* 0x00000005afaf7c23 */ /* 0x000fe2000801089c */
[----:B------:R-:W-:Y:S01]  /*afa0*/  @!P1 PRMT R152, RZ, 0x654, R152 ;  /* 0x00000654ff989816 */ /* 0x000fe20000000098 */
[--C-:B------:R-:W-:Y:S01]  /*afb0*/  FFMA.FTZ R178, R178, UR5, -R156.reuse ;  /* 0x00000005b2b27c23 */ /* 0x100fe2000801089c */
[--C-:B------:R-:W-:Y:S01]  /*afc0*/  FFMA.FTZ R179, R179, UR5, -R156.reuse ;  /* 0x00000005b3b37c23 */ /* 0x100fe2000801089c */
[--C-:B------:R-:W-:Y:S01]  /*afd0*/  FFMA.FTZ R182, R182, UR5, -R156.reuse ;  /* 0x00000005b6b67c23 */ /* 0x100fe2000801089c */
[----:B------:R1:W-:Y:S01]  /*afe0*/  @!P1 SYNCS.ARRIVE.TRANS64.RED.A1T0 RZ, [R152+URZ], RZ ;  /* 0x000000ff98ff99a7 */ /* 0x0003e2000810043f */
[----:B------:R-:W-:Y:S01]  /*aff0*/  FFMA.FTZ R183, R183, UR5, -R156 ;  /* 0x00000005b7b77c23 */ /* 0x000fe2000801089c */
[----:B------:R-:W-:Y:S01]  /*b000*/  @!P2 STS [R153+0x38400], R10 ;  /* 0x0384000a9900a388 */ /* 0x000fe20000000800 */
[----:B------:R-:W-:Y:S01]  /*b010*/  MUFU.EX2 R202, R202 ;  /* 0x000000ca00ca7308 */ /* 0x000fe20000000800 */
[----:B--2---:R-:W-:Y:S01]  /*b020*/  F2FP.BF16.F32.PACK_AB R154, R20, R13 ;  /* 0x0000000d149a723e */ /* 0x004fe200000010ff */
[----:B---3--:R-:W-:Y:S01]  /*b030*/  FMUL.FTZ R26, R26, R197 ;  /* 0x000000c51a1a7220 */ /* 0x008fe20000410000 */
[----:B------:R2:W-:Y:S01]  /*b040*/  @!P2 STS [R153+0x38420], R197 ;  /* 0x038420c59900a388 */ /* 0x0005e20000000800 */
[----:B------:R-:W-:Y:S01]  /*b050*/  F2FP.BF16.F32.PACK_AB R156, R196, R15 ;  /* 0x0000000fc49c723e */ /* 0x000fe200000010ff */
[----:B------:R-:W-:Y:S01]  /*b060*/  FMUL.FTZ R27, R27, R197 ;  /* 0x000000c51b1b7220 */ /* 0x000fe20000410000 */
[----:B-1----:R-:W-:Y:S01]  /*b070*/  F2FP.BF16.F32.PACK_AB R152, R14, R11 ;  /* 0x0000000b0e98723e */ /* 0x002fe200000010ff */
[----:B------:R-:W-:Y:S01]  /*b080*/  FMUL.FTZ R30, R30, R197 ;  /* 0x000000c51e1e7220 */ /* 0x000fe20000410000 */
[----:B------:R-:W2:Y:S01]  /*b090*/  MUFU.EX2 R199, R199 ;  /* 0x000000c700c77308 */ /* 0x000ea20000000800 */
[----:B------:R-:W-:Y:S01]  /*b0a0*/  F2FP.BF16.F32.PACK_AB R158, R198, R21 ;  /* 0x00000015c69e723e */ /* 0x000fe200000010ff */
[-C--:B------:R-:W-:Y:S01]  /*b0b0*/  FMUL.FTZ R31, R31, R197.reuse ;  /* 0x000000c51f1f7220 */ /* 0x080fe20000410000 */
        /* <DEDUP_REMOVED lines=83> */
[----:B------:R-:W-:Y:S01]  /*b5f0*/  FMUL.FTZ R149, R149, R10 ;  /* 0x0000000a95957220 */ /* 0x000fe20000410000 */
[-C--:B------:R-:W-:Y:S01]  /*b600*/  FMUL.FTZ R150, R150, R197.reuse ;  /* 0x000000c596967220 */ /* 0x080fe20000410000 */
[----:B------:R-:W-:Y:S01]  /*b610*/  MUFU.EX2 R174, R174 ;  /* 0x000000ae00ae7308 */ /* 0x000fe20000000800 */
[----:B------:R-:W-:Y:S01]  /*b620*/  FMUL.FTZ R151, R151, R197 ;  /* 0x000000c597977220 */ /* 0x000fe20000410000 */
[----:B------:R2:W-:Y:S01]  /*b630*/  STSM.16.M88.4 [R23+0x36400], R152 ;  /* 0x0364009817007844 */ /* 0x0005e20000000200 */
[----:B------:R-:W-:-:S02]  /*b640*/  VIADD R200, R207, 0x80 ;  /* 0x00000080cfc87836 */ /* 0x000fc40000000000 */
[----:B------:R-:W-:Y:S01]  /*b650*/  FFMA.FTZ R5, R10, R5, R11 ;  /* 0x000000050a057223 */ /* 0x000fe2000001000b */
[----:B------:R-:W-:Y:S01]  /*b660*/  FFMA.FTZ R6, R197, R6, R202 ;  /* 0x00000006c5067223 */ /* 0x000fe200000100ca */
[----:B------:R2:W-:Y:S01]  /*b670*/  STSM.16.M88.4 [R186], R156 ;  /* 0x0000009cba007844 */ /* 0x0005e20000000200 */
[----:B------:R-:W-:Y:S01]  /*b680*/  ISETP.GT.AND P2, PT, R12, RZ, PT ;  /* 0x000000ff0c00720c */ /* 0x000fe20003f44270 */
[----:B------:R-:W3:Y:S01]  /*b690*/  MUFU.EX2 R175, R175 ;  /* 0x000000af00af7308 */ /* 0x000ee20000000800 */
[----:B-1----:R-:W-:Y:S01]  /*b6a0*/  F2FP.BF16.F32.PACK_AB R161, R171, R170 ;  /* 0x000000aaaba1723e */ /* 0x002fe200000010ff */
[----:B------:R-:W-:Y:S01]  /*b6b0*/  FADD.FTZ R14, R14, R5 ;  /* 0x000000050e0e7221 */ /* 0x000fe20000010000 */
[----:B------:R-:W-:Y:S01]  /*b6c0*/  FADD.FTZ R6, R199, R6 ;  /* 0x00000006c7067221 */ /* 0x000fe20000010000 */
[----:B------:R-:W-:Y:S01]  /*b6d0*/  @!P1 VIADD R9, R9, 0x38860 ;  /* 0x0003886009099836 */ /* 0x000fe20000000000 */
[----:B------:R-:W-:Y:S01]  /*b6e0*/  MOV R197, R8 ;  /* 0x0000000800c57202 */ /* 0x000fe20000000f00 */
[----:B------:R-:W-:Y:S01]  /*b6f0*/  FADD.FTZ R13, R13, R14 ;  /* 0x0000000e0d0d7221 */ /* 0x000fe20000010000 */
[----:B------:R-:W-:Y:S01]  /*b700*/  FADD.FTZ R201, R201, R6 ;  /* 0x00000006c9c97221 */ /* 0x000fe20000010000 */
[----:B------:R-:W-:Y:S01]  /*b710*/  MUFU.EX2 R176, R176 ;  /* 0x000000b000b07308 */ /* 0x000fe20000000800 */
[----:B------:R-:W-:Y:S01]  /*b720*/  @!P1 PRMT R9, RZ, 0x654, R9 ;  /* 0x00000654ff099816 */ /* 0x000fe20000000009 */
[----:B------:R-:W-:Y:S01]  /*b730*/  FADD.FTZ R20, R20, R13 ;  /* 0x0000000d14147221 */ /* 0x000fe20000010000 */
[----:B------:R-:W-:Y:S01]  /*b740*/  FADD.FTZ R204, R204, R201 ;  /* 0x000000c9cccc7221 */ /* 0x000fe20000010000 */
[----:B------:R-:W-:-:S02]  /*b750*/  IMAD.MOV.U32 R10, RZ, RZ, R7 ;  /* 0x000000ffff0a7224 */ /* 0x000fc400078e0007 */
[----:B------:R-:W-:Y:S01]  /*b760*/  FADD.FTZ R15, R15, R20 ;  /* 0x000000140f0f7221 */ /* 0x000fe20000010000 */
[----:B------:R-:W-:Y:S01]  /*b770*/  FADD.FTZ R203, R203, R204 ;  /* 0x000000cccbcb7221 */ /* 0x000fe20000010000 */
[----:B------:R-:W1:Y:S01]  /*b780*/  MUFU.EX2 R177, R177 ;  /* 0x000000b100b17308 */ /* 0x000e620000000800 */
[----:B---3--:R-:W-:Y:S01]  /*b790*/  F2FP.BF16.F32.PACK_AB R163, R175, R174 ;  /* 0x000000aeafa3723e */ /* 0x008fe200000010ff */
        /* <DEDUP_REMOVED lines=9> */
[----:B------:R-:W3:Y:S01]  /*b830*/  MUFU.EX2 R181, R181 ;  /* 0x000000b500b57308 */ /* 0x000ee20000000800 */
[----:B-1----:R-:W-:Y:S01]  /*b840*/  F2FP.BF16.F32.PACK_AB R164, R177, R176 ;  /* 0x000000b0b1a4723e */ /* 0x002fe200000010ff */
        /* <DEDUP_REMOVED lines=9> */
[----:B------:R-:W1:Y:S01]  /*b8e0*/  MUFU.EX2 R179, R179 ;  /* 0x000000b300b37308 */ /* 0x000e620000000800 */
[----:B---3--:R-:W-:Y:S02]  /*b8f0*/  F2FP.BF16.F32.PACK_AB R166, R181, R180 ;  /* 0x000000b4b5a6723e */ /* 0x008fe400000010ff */
[----:B------:R-:W-:-:S04]  /*b900*/  FADD.FTZ R177, R177, R176 ;  /* 0x000000b0b1b17221 */ /* 0x000fc80000010000 */
[----:B------:R-:W-:Y:S01]  /*b910*/  FADD.FTZ R180, R180, R177 ;  /* 0x000000b1b4b47221 */ /* 0x000fe20000010000 */
[----:B------:R-:W3:Y:S03]  /*b920*/  MUFU.EX2 R182, R182 ;  /* 0x000000b600b67308 */ /* 0x000ee60000000800 */
[----:B------:R-:W-:-:S05]  /*b930*/  FADD.FTZ R5, R181, R180 ;  /* 0x000000b4b5057221 */ /* 0x000fca0000010000 */
[----:B------:R-:W4:Y:S01]  /*b940*/  MUFU.EX2 R183, R183 ;  /* 0x000000b700b77308 */ /* 0x000f220000000800 */
[----:B-1----:R-:W-:Y:S01]  /*b950*/  F2FP.BF16.F32.PACK_AB R165, R179, R178 ;  /* 0x000000b2b3a5723e */ /* 0x002fe200000010ff */
[----:B------:R-:W-:-:S04]  /*b960*/  FADD.FTZ R178, R178, R175 ;  /* 0x000000afb2b27221 */ /* 0x000fc80000010000 */
[----:B------:R-:W-:-:S04]  /*b970*/  FADD.FTZ R179, R179, R178 ;  /* 0x000000b2b3b37221 */ /* 0x000fc80000010000 */
[----:B---3--:R-:W-:Y:S01]  /*b980*/  FADD.FTZ R6, R182, R179 ;  /* 0x000000b3b6067221 */ /* 0x008fe20000010000 */
[----:B----4-:R-:W-:-:S03]  /*b990*/  F2FP.BF16.F32.PACK_AB R167, R183, R182 ;  /* 0x000000b6b7a7723e */ /* 0x010fc600000010ff */
[----:B------:R-:W-:Y:S02]  /*b9a0*/  FADD.FTZ R6, R183, R6 ;  /* 0x00000006b7067221 */ /* 0x000fe40000010000 */
[----:B------:R2:W-:Y:S01]  /*b9b0*/  STSM.16.M88.4 [R185], R164 ;  /* 0x000000a4b9007844 */ /* 0x0005e20000000200 */
[----:B------:R-:W-:-:S06]  /*b9c0*/  WARPGROUP.ARRIVE ;  /* 0x00000000000079c5 */ /* 0x000fcc0000000000 */
[----:B------:R-:W-:Y:S01]  /*b9d0*/  HGMMA.64x256x16.F32.BF16 R24, R152, gdesc[UR4].tnspB, R24, gsb0 ;  /* 0x43e0000498187df0 */ /* 0x000fe20008001818 */
[----:B------:R-:W-:Y:S01]  /*b9e0*/  R2UR UR6, R200 ;  /* 0x00000000c80672ca */ /* 0x000fe200000e0000 */
[----:B------:R-:W-:Y:S01]  /*b9f0*/  UMOV UR7, 0x40000040 ;  /* 0x4000004000077882 */ /* 0x000fe20000000000 */
[C---:B------:R-:W-:Y:S01]  /*ba00*/  VIADD R200, R207.reuse, 0x100 ;  /* 0x00000100cfc87836 */ /* 0x040fe20000000000 */
[----:B------:R-:W-:Y:S01]  /*ba10*/  IADD3 R207, R207, 0x180, RZ ;  /* 0x00000180cfcf7810 */ /* 0x000fe20007ffe0ff */
[----:B------:R-:W-:Y:S02]  /*ba20*/  WARPGROUP.DEPBAR.LE gsb0, 0x0 ;  /* 0x00008000000079c5 */ /* 0x000fe40000010000 */
[----:B------:R-:W-:-:S15]  /*ba30*/  WARPGROUP.ARRIVE ;  /* 0x00000000000079c5 */ /* 0x000fde0000000000 */
[----:B------:R-:W-:-:S06]  /*ba40*/  NOP ;  /* 0x0000000000007918 */ /* 0x000fcc0000000000 */
[----:B------:R-:W-:Y:S01]  /*ba50*/  HGMMA.64x256x16.F32.BF16 R24, R156, gdesc[UR4].tnspB, R24, gsb0 ;  /* 0x43e000049c187df0 */ /* 0x000fe20008001818 */
[----:B------:R-:W-:Y:S01]  /*ba60*/  R2UR UR6, R200 ;  /* 0x00000000c80672ca */ /* 0x000fe200000e0000 */
[----:B------:R-:W-:Y:S01]  /*ba70*/  UMOV UR7, 0x40000040 ;  /* 0x4000004000077882 */ /* 0x000fe20000000000 */
[----:B------:R-:W-:Y:S01]  /*ba80*/  IMAD.MOV.U32 R200, RZ, RZ, R2 ;  /* 0x000000ffffc87224 */ /* 0x000fe200078e0002 */
[----:B------:R-:W-:Y:S02]  /*ba90*/  WARPGROUP.DEPBAR.LE gsb0, 0x0 ;  /* 0x00008000000079c5 */ /* 0x000fe40000010000 */
[----:B------:R-:W-:-:S15]  /*baa0*/  WARPGROUP.ARRIVE ;  /* 0x00000000000079c5 */ /* 0x000fde0000000000 */
[----:B------:R-:W-:-:S07]  /*bab0*/  NOP ;  /* 0x0000000000007918 */ /* 0x000fce0000000000 */
        /* <DEDUP_REMOVED lines=20> */
.L_x_5960:
[----:B------:R-:W1:Y:S01]  /*bc00*/  SHFL.BFLY PT, R0, R5, 0x2, 0x1f ;  /* 0x0c401f0005007f89 */ /* 0x000e6200000e0000 */
[----:B------:R-:W-:Y:S01]  /*bc10*/  VIADD R4, R2, 0x1 ;  /* 0x0000000102047836 */ /* 0x000fe20000000000 */
[----:B------:R-:W-:Y:S01]  /*bc20*/  UIADD3 UR36, UR36, 0x1, URZ ;  /* 0x0000000124247890 */ /* 0x000fe2000fffe03f */
[----:B------:R-:W-:Y:S01]  /*bc30*/  IMAD.U32 R14, RZ, RZ, UR5 ;  /* 0x00000005ff0e7e24 */ /* 0x000fe2000f8e00ff */
[----:B------:R-:W2:Y:S01]  /*bc40*/  SHFL.BFLY PT, R9, R6, 0x2, 0x1f ;  /* 0x0c401f0006097f89 */ /* 0x000ea200000e0000 */
[----:B------:R-:W-:Y:S08]  /*bc50*/  BAR.ARV 0x8, 0xa0 ;  /* 0x0202800000007b1d */ /* 0x000ff00000002000 */
[----:B------:R-:W-:Y:S01]  /*bc60*/  BAR.SYNC.DEFER_BLOCKING 0xf, 0x100 ;  /* 0x03c4000000007b1d */ /* 0x000fe20000010000 */
[----:B------:R-:W-:Y:S01]  /*bc70*/  ISETP.NE.AND P1, PT, R4, 0x2, PT ;  /* 0x000000020400780c */ /* 0x000fe20003f25270 */
[----:B-1----:R-:W-:Y:S01]  /*bc80*/  FADD.FTZ R0, R0, R5 ;  /* 0x0000000500007221 */ /* 0x002fe20000010000 */
[----:B------:R-:W-:-:S02]  /*bc90*/  IMAD.MOV.U32 R5, RZ, RZ, RZ ;  /* 0x000000ffff057224 */ /* 0x000fc400078e00ff */
[----:B--2---:R-:W-:Y:S02]  /*bca0*/  FADD.FTZ R9, R9, R6 ;  /* 0x0000000609097221 */ /* 0x004fe40000010000 */
[----:B------:R-:W1:Y:S01]  /*bcb0*/  SHFL.BFLY PT, R3, R0, 0x1, 0x1f ;  /* 0x0c201f0000037f89 */ /* 0x000e6200000e0000 */
[----:B------:R-:W-:-:S03]  /*bcc0*/  MOV R6, RZ ;  /* 0x000000ff00067202 */ /* 0x000fc60000000f00 */
[----:B------:R-:W2:Y:S01]  /*bcd0*/  SHFL.BFLY PT, R10, R9, 0x1, 0x1f ;  /* 0x0c201f00090a7f89 */ /* 0x000ea200000e0000 */
[----:B-1----:R-:W-:Y:S01]  /*bce0*/  FADD.FTZ R12, R0, R3 ;  /* 0x00000003000c7221 */ /* 0x002fe20000010000 */
[----:B------:R-:W-:Y:S02]  /*bcf0*/  IMAD.MOV R3, RZ, RZ, -R22 ;  /* 0x000000ffff037224 */ /* 0x000fe400078e0a16 */
[----:B------:R-:W-:Y:S02]  /*bd00*/  IMAD.MOV.U32 R0, RZ, RZ, -0x800000 ;  /* 0xff800000ff007424 */ /* 0x000fe400078e00ff */
[----:B--2---:R-:W-:Y:S01]  /*bd10*/  FADD.FTZ R10, R9, R10 ;  /* 0x0000000a090a7221 */ /* 0x004fe20000010000 */
[----:B------:R-:W-:Y:S02]  /*bd20*/  FSETP.NE.FTZ.AND P2, PT, R12, RZ, PT ;  /* 0x000000ff0c00720b */ /* 0x000fe40003f55000 */
[----:B------:R-:W-:Y:S02]  /*bd30*/  ISETP.NE.AND P0, PT, R18, R3, PT ;  /* 0x000000031200720c */ /* 0x000fe40003f05270 */
[----:B------:R-:W-:-:S02]  /*bd40*/  FSETP.NE.FTZ.AND P3, PT, R10, RZ, PT ;  /* 0x000000ff0a00720b */ /* 0x000fc40003f75000 */
[----:B------:R-:W-:-:S04]  /*bd50*/  SEL R3, RZ, 0x1, P1 ;  /* 0x00000001ff037807 */ /* 0x000fc80000800000 */
[----:B------:R-:W-:Y:S02]  /*bd60*/  LOP3.LUT R16, R16, R3, RZ, 0x3c, !PT ;  /* 0x0000000310107212 */ /* 0x000fe400078e3cff */
[----:B------:R-:W-:Y:S01]  /*bd70*/  MOV R3, 0xff800000 ;  /* 0xff80000000037802 */ /* 0x000fe20000000f00 */
[----:B------:R-:W1:Y:S02]  /*bd80*/  @P2 MUFU.RCP R5, R12 ;  /* 0x0000000c00052308 */ /* 0x000e640000001000 */
[----:B------:R-:W-:Y:S02]  /*bd90*/  @!P0 IMAD R2, R2, 0x40, R17 ;  /* 0x0000004002028824 */ /* 0x000fe400078e0211 */
[----:B------:R-:W-:-:S03]  /*bda0*/  @P3 FMUL.FTZ R14, R14, 0.69314718246459960938 ;  /* 0x3f3172180e0e3820 */ /* 0x000fc60000410000 */
[----:B------:R-:W-:Y:S01]  /*bdb0*/  @!P0 LEA R11, R2, UR37, 0x2 ;  /* 0x00000025020b8c11 */ /* 0x000fe2000f8e10ff */
[----:B------:R-:W2:Y:S01]  /*bdc0*/  @P3 MUFU.RCP R6, R10 ;  /* 0x0000000a00063308 */ /* 0x000ea20000001000 */
[----:B------:R-:W-:-:S04]  /*bdd0*/  IMAD.U32 R2, RZ, RZ, UR5 ;  /* 0x00000005ff027e24 */ /* 0x000fc8000f8e00ff */
[----:B------:R-:W-:-:S03]  /*bde0*/  @P2 FMUL.FTZ R2, R2, 0.69314718246459960938 ;  /* 0x3f31721802022820 */ /* 0x000fc60000410000 */
[----:B------:R-:W3:Y:S01]  /*bdf0*/  @P2 MUFU.LG2 R9, R12 ;  /* 0x0000000c00092308 */ /* 0x000ee20000000c00 */
[----:B-1----:R-:W-:Y:S01]  /*be00*/  @!P0 STS [R11+0x38400], R5 ;  /* 0x038400050b008388 */ /* 0x002fe20000000800 */
        /* <DEDUP_REMOVED lines=137> */
.L_x_5936:
        /* <DEDUP_REMOVED lines=40> */
[----:B------:R-:W-:Y:S02]  /*c920*/  IADD3 R173, P3, R6, 0x40, RZ ;  /* 0x0000004006ad7810 */ /* 0x000fe40007f7e0ff */
[----:B------:R-:W-:Y:S02]  /*c930*/  LOP3.LUT R8, R4, R169, RZ, 0x3c, !PT ;  /* 0x000000a904087212 */ /* 0x000fe400078e3cff */
[----:B------:R-:W-:Y:S01]  /*c940*/  LOP3.LUT R4, R179, 0x380, RZ, 0xc0, !PT ;  /* 0x00000380b3047812 */ /* 0x000fe200078ec0ff */
[----:B------:R-:W-:Y:S01]  /*c950*/  IMAD.X R11, RZ, RZ, R7, P3 ;  /* 0x000000ffff0b7224 */ /* 0x000fe200018e0607 */
[----:B------:R-:W-:Y:S02]  /*c960*/  IADD3.X R13, RZ, R7, RZ, P4, !PT ;  /* 0x00000007ff0d7210 */ /* 0x000fe400027fe4ff */
        /* <DEDUP_REMOVED lines=10> */
[----:B------:R-:W-:Y:S01]  /*ca10*/  LOP3.LUT R20, R4, R179, RZ, 0x3c, !PT ;  /* 0x000000b304147212 */ /* 0x000fe200078e3cff */
[----:B------:R-:W-:Y:S01]  /*ca20*/  IMAD.X R25, RZ, RZ, R7, P1 ;  /* 0x000000ffff197224 */ /* 0x000fe200008e0607 */
[----:B------:R-:W-:-:S02]  /*ca30*/  SHF.R.U64 R103, R103, 0x3, RZ ;  /* 0x0000000367677819 */ /* 0x000fc400000012ff */
[----:B------:R-:W-:Y:S02]  /*ca40*/  LOP3.LUT R4, R197, 0x380, RZ, 0xc0, !PT ;  /* 0x00000380c5047812 */ /* 0x000fe400078ec0ff */
[C---:B------:R-:W-:Y:S02]  /*ca50*/  IADD3 R106, P2, R6.reuse, 0x6020, RZ ;  /* 0x00006020066a7810 */ /* 0x040fe40007f5e0ff */
        /* <DEDUP_REMOVED lines=11> */
[--C-:B------:R-:W-:Y:S01]  /*cb10*/  IMAD.X R111, RZ, RZ, R7.reuse, P3 ;  /* 0x000000ffff6f7224 */ /* 0x100fe200018e0607 */
[----:B------:R-:W-:Y:S01]  /*cb20*/  SHF.R.U64 R4, R4, 0x3, RZ ;  /* 0x0000000304047819 */ /* 0x000fe200000012ff */
[----:B------:R-:W-:Y:S01]  /*cb30*/  IMAD.X R115, RZ, RZ, R7, P4 ;  /* 0x000000ffff737224 */ /* 0x000fe200020e0607 */
[----:B------:R-:W-:Y:S02]  /*cb40*/  LOP3.LUT R12, R175, 0x380, RZ, 0xc0, !PT ;  /* 0x00000380af0c7812 */ /* 0x000fe400078ec0ff */
[----:B------:R-:W-:Y:S02]  /*cb50*/  LOP3.LUT R14, R177, 0x380, RZ, 0xc0, !PT ;  /* 0x00000380b10e7812 */ /* 0x000fe400078ec0ff */
[----:B------:R-:W-:-:S02]  /*cb60*/  LOP3.LUT R27, R106, 0x380, RZ, 0xc0, !PT ;  /* 0x000003806a1b7812 */ /* 0x000fc400078ec0ff */
[----:B------:R-:W-:Y:S02]  /*cb70*/  IADD3.X R107, RZ, R7, RZ, P2, !PT ;  /* 0x00000007ff6b7210 */ /* 0x000fe400017fe4ff */
[----:B------:R-:W-:Y:S02]  /*cb80*/  SHF.R.U64 R10, R10, 0x3, RZ ;  /* 0x000000030a0a7819 */ /* 0x000fe400000012ff */
[----:B------:R-:W-:Y:S02]  /*cb90*/  LOP3.LUT R24, R181, 0x380, RZ, 0xc0, !PT ;  /* 0x00000380b5187812 */ /* 0x000fe400078ec0ff */
[----:B------:R-:W-:Y:S02]  /*cba0*/  LOP3.LUT R90, R4, R197, RZ, 0x3c, !PT ;  /* 0x000000c5045a7212 */ /* 0x000fe400078e3cff */
[----:B------:R-:W-:Y:S02]  /*cbb0*/  MOV R168, R6 ;  /* 0x0000000600a87202 */ /* 0x000fe40000000f00 */
[----:B------:R-:W-:-:S02]  /*cbc0*/  SHF.R.U64 R12, R12, 0x3, RZ ;  /* 0x000000030c0c7819 */ /* 0x000fc400000012ff */
[----:B------:R-:W-:Y:S02]  /*cbd0*/  LOP3.LUT R28, R183, 0x380, RZ, 0xc0, !PT ;  /* 0x00000380b71c7812 */ /* 0x000fe400078ec0ff */
[----:B------:R-:W-:Y:S02]  /*cbe0*/  F2FP.BF16.F32.PACK_AB R4, R166, R171 ;  /* 0x000000aba604723e */ /* 0x000fe400000010ff */
[----:B------:R-:W-:Y:S02]  /*cbf0*/  F2FP.BF16.F32.PACK_AB R6, R158, R170 ;  /* 0x000000aa9e06723e */ /* 0x000fe400000010ff */
[----:B------:R-:W-:Y:S02]  /*cc00*/  F2FP.BF16.F32.PACK_AB R7, R31, R30 ;  /* 0x0000001e1f07723e */ /* 0x000fe400000010ff */
[----:B------:R-:W-:Y:S02]  /*cc10*/  SHF.R.U64 R14, R14, 0x3, RZ ;  /* 0x000000030e0e7819 */ /* 0x000fe400000012ff */
[----:B------:R-:W-:Y:S01]  /*cc20*/  LOP3.LUT R86, R187, 0x380, RZ, 0xc0, !PT ;  /* 0x00000380bb567812 */ /* 0x000fe200078ec0ff */
[----:B------:R1:W-:Y:S01]  /*cc30*/  STSM.16.M88.4 [R168], R4 ;  /* 0x00000004a8007844 */ /* 0x0003e20000000200 */
[----:B------:R-:W-:-:S02]  /*cc40*/  LOP3.LUT R98, R201, 0x380, RZ, 0xc0, !PT ;  /* 0x00000380c9627812 */ /* 0x000fc400078ec0ff */
[----:B------:R-:W-:Y:S02]  /*cc50*/  SHF.R.U64 R27, R27, 0x3, RZ ;  /* 0x000000031b1b7819 */ /* 0x000fe400000012ff */
[----:B------:R-:W-:Y:S02]  /*cc60*/  LOP3.LUT R10, R10, R173, RZ, 0x3c, !PT ;  /* 0x000000ad0a0a7212 */ /* 0x000fe400078e3cff */
[----:B------:R-:W-:Y:S02]  /*cc70*/  SHF.R.U64 R24, R24, 0x3, RZ ;  /* 0x0000000318187819 */ /* 0x000fe400000012ff */
[----:B------:R-:W-:Y:S02]  /*cc80*/  LOP3.LUT R94, R199, 0x380, RZ, 0xc0, !PT ;  /* 0x00000380c75e7812 */ /* 0x000fe400078ec0ff */
[----:B------:R-:W-:Y:S02]  /*cc90*/  LOP3.LUT R114, R207, 0x380, RZ, 0xc0, !PT ;  /* 0x00000380cf727812 */ /* 0x000fe400078ec0ff */
[----:B------:R-:W-:-:S02]  /*cca0*/  LOP3.LUT R12, R12, R175, RZ, 0x3c, !PT ;  /* 0x000000af0c0c7212 */ /* 0x000fc400078e3cff */
[----:B------:R-:W-:Y:S02]  /*ccb0*/  SHF.R.U64 R28, R28, 0x3, RZ ;  /* 0x000000031c1c7819 */ /* 0x000fe400000012ff */
[----:B------:R-:W-:Y:S02]  /*ccc0*/  LOP3.LUT R14, R14, R177, RZ, 0x3c, !PT ;  /* 0x000000b10e0e7212 */ /* 0x000fe400078e3cff */
[----:B------:R-:W-:Y:S02]  /*ccd0*/  SHF.R.U64 R86, R86, 0x3, RZ ;  /* 0x0000000356567819 */ /* 0x000fe400000012ff */
[----:B------:R-:W-:Y:S02]  /*cce0*/  LOP3.LUT R102, R203, 0x380, RZ, 0xc0, !PT ;  /* 0x00000380cb667812 */ /* 0x000fe400078ec0ff */
[----:B------:R-:W-:Y:S02]  /*ccf0*/  SHF.R.U64 R98, R98, 0x3, RZ ;  /* 0x0000000362627819 */ /* 0x000fe400000012ff */
[----:B------:R-:W-:-:S02]  /*cd00*/  LOP3.LUT R106, R27, R106, RZ, 0x3c, !PT ;  /* 0x0000006a1b6a7212 */ /* 0x000fc400078e3cff */
[----:B------:R-:W-:Y:S02]  /*cd10*/  MOV R27, R8 ;  /* 0x00000008001b7202 */ /* 0x000fe40000000f00 */
[----:B-1----:R-:W-:Y:S02]  /*cd20*/  F2FP.BF16.F32.PACK_AB R4, R33, R160 ;  /* 0x000000a02104723e */ /* 0x002fe400000010ff */
[----:B------:R-:W-:Y:S02]  /*cd30*/  F2FP.BF16.F32.PACK_AB R5, R35, R34 ;  /* 0x000000222305723e */ /* 0x000fe400000010ff */
[----:B------:R-:W-:Y:S02]  /*cd40*/  F2FP.BF16.F32.PACK_AB R6, R37, R156 ;  /* 0x0000009c2506723e */ /* 0x000fe400000010ff */
[----:B------:R-:W-:Y:S02]  /*cd50*/  F2FP.BF16.F32.PACK_AB R7, R39, R38 ;  /* 0x000000262707723e */ /* 0x000fe400000010ff */
[----:B------:R-:W-:-:S02]  /*cd60*/  LOP3.LUT R24, R24, R181, RZ, 0x3c, !PT ;  /* 0x000000b518187212 */ /* 0x000fc400078e3cff */
[----:B------:R-:W-:Y:S01]  /*cd70*/  SHF.R.U64 R94, R94, 0x3, RZ ;  /* 0x000000035e5e7819 */ /* 0x000fe200000012ff */
[----:B------:R1:W-:Y:S01]  /*cd80*/  STSM.16.M88.4 [R27], R4 ;  /* 0x000000041b007844 */ /* 0x0003e20000000200 */
[----:B------:R-:W-:Y:S02]  /*cd90*/  LOP3.LUT R110, R205, 0x380, RZ, 0xc0, !PT ;  /* 0x00000380cd6e7812 */ /* 0x000fe400078ec0ff */
[----:B------:R-:W-:Y:S02]  /*cda0*/  SHF.R.U64 R114, R114, 0x3, RZ ;  /* 0x0000000372727819 */ /* 0x000fe400000012ff */
[----:B------:R-:W-:Y:S02]  /*cdb0*/  MOV R11, R10 ;  /* 0x0000000a000b7202 */ /* 0x000fe40000000f00 */
[----:B------:R-:W-:Y:S02]  /*cdc0*/  LOP3.LUT R28, R28, R183, RZ, 0x3c, !PT ;  /* 0x000000b71c1c7212 */ /* 0x000fe400078e3cff */
[----:B------:R-:W-:Y:S01]  /*cdd0*/  MOV R12, R12 ;  /* 0x0000000c000c7202 */ /* 0x000fe20000000f00 */
[----:B------:R1:W-:Y:S01]  /*cde0*/  STSM.16.M88.4 [R11], R40 ;  /* 0x000000280b007844 */ /* 0x0003e20000000200 */
[----:B------:R-:W-:-:S02]  /*cdf0*/  LOP3.LUT R86, R86, R187, RZ, 0x3c, !PT ;  /* 0x000000bb56567212 */ /* 0x000fc400078e3cff */
[----:B------:R-:W-:Y:S01]  /*ce00*/  SHF.R.U64 R102, R102, 0x3, RZ ;  /* 0x0000000366667819 */ /* 0x000fe200000012ff */
[----:B------:R1:W-:Y:S01]  /*ce10*/  STSM.16.M88.4 [R12], R48 ;  /* 0x000000300c007844 */ /* 0x0003e20000000200 */
[----:B------:R-:W-:Y:S02]  /*ce20*/  LOP3.LUT R98, R98, R201, RZ, 0x3c, !PT ;  /* 0x000000c962627212 */ /* 0x000fe400078e3cff */
[----:B------:R-:W-:Y:S02]  /*ce30*/  MOV R14, R14 ;  /* 0x0000000e000e7202 */ /* 0x000fe40000000f00 */
[----:B------:R-:W-:Y:S02]  /*ce40*/  MOV R20, R20 ;  /* 0x0000001400147202 */ /* 0x000fe40000000f00 */
[----:B------:R-:W-:Y:S01]  /*ce50*/  F2FP.BF16.F32.PACK_AB R66, R69, R68 ;  /* 0x000000444542723e */ /* 0x000fe200000010ff */
[----:B------:R1:W-:Y:S01]  /*ce60*/  STSM.16.M88.4 [R14], R56 ;  /* 0x000000380e007844 */ /* 0x0003e20000000200 */
[----:B------:R-:W-:-:S02]  /*ce70*/  F2FP.BF16.F32.PACK_AB R67, R71, R70 ;  /* 0x000000464743723e */ /* 0x000fc400000010ff */
[----:B------:R-:W-:Y:S02]  /*ce80*/  F2FP.BF16.F32.PACK_AB R73, R75, R74 ;  /* 0x0000004a4b49723e */ /* 0x000fe400000010ff */
[----:B------:R-:W-:Y:S01]  /*ce90*/  F2FP.BF16.F32.PACK_AB R80, R81, R80 ;  /* 0x000000505150723e */ /* 0x000fe200000010ff */
[----:B------:R1:W-:Y:S01]  /*cea0*/  STSM.16.M88.4 [R20], R64 ;  /* 0x0000004014007844 */ /* 0x0003e20000000200 */
[----:B------:R-:W-:Y:S02]  /*ceb0*/  LOP3.LUT R94, R94, R199, RZ, 0x3c, !PT ;  /* 0x000000c75e5e7212 */ /* 0x000fe400078e3cff */
[----:B------:R-:W-:Y:S02]  /*cec0*/  SHF.R.U64 R110, R110, 0x3, RZ ;  /* 0x000000036e6e7819 */ /* 0x000fe400000012ff */
        /* <DEDUP_REMOVED lines=37> */
[----:B------:R-:W-:Y:S02]  /*d120*/  F2FP.BF16.F32.PACK_AB R121, R123, R122 ;  /* 0x0000007a7b79723e */ /* 0x000fe400000010ff */
[----:B------:R-:W-:Y:S01]  /*d130*/  F2FP.BF16.F32.PACK_AB R128, R129, R128 ;  /* 0x000000808180723e */ /* 0x000fe200000010ff */
[----:B------:R1:W-:Y:S01]  /*d140*/  STSM.16.M88.4 [R9], R112 ;  /* 0x0000007009007844 */ /* 0x0003e20000000200 */
[----:B------:R-:W-:Y:S02]  /*d150*/  MOV R102, R102 ;  /* 0x0000006600667202 */ /* 0x000fe40000000f00 */
        /* <DEDUP_REMOVED lines=30> */
[----:B------:R-:W-:Y:S01]  /*d340*/  ULDC.64 UR8, c[0x0][0xc70] ;  /* 0x00031c0000087ab9 */ /* 0x000fe20000000a00 */
[----:B------:R-:W-:Y:S01]  /*d350*/  VIADD R11, R17, UR42 ;  /* 0x0000002a110b7c36 */ /* 0x000fe20008000000 */
[----:B------:R-:W-:Y:S02]  /*d360*/  UIMAD UR5, UR5, UR8, URZ ;  /* 0x00000008050572a4 */ /* 0x000fe4000f8e023f */
[----:B------:R-:W-:Y:S01]  /*d370*/  UIMAD.WIDE.U32 UR6, UR43, UR8, URZ ;  /* 0x000000082b0672a5 */ /* 0x000fe2000f8e003f */
[----:B------:R-:W-:Y:S01]  /*d380*/  ISETP.NE.AND P0, PT, R18, R7, PT ;  /* 0x000000071200720c */ /* 0x000fe20003f05270 */
[----:B------:R-:W-:Y:S01]  /*d390*/  UIMAD UR5, UR43, UR9, UR5 ;  /* 0x000000092b0572a4 */ /* 0x000fe2000f8e0205 */
[----:B------:R-:W-:Y:S01]  /*d3a0*/  SHF.R.S32.HI R7, RZ, 0x1f, R11 ;  /* 0x0000001fff077819 */ /* 0x000fe2000001140b */
[----:B------:R-:W-:-:S02]  /*d3b0*/  USHF.R.S32.HI UR8, URZ, 0x1f, UR44 ;  /* 0x0000001f3f087899 */ /* 0x000fc4000801142c */
[----:B------:R-:W-:Y:S02]  /*d3c0*/  UIADD3 UR5, UR7, UR5, URZ ;  /* 0x0000000507057290 */ /* 0x000fe4000fffe03f */
[----:B------:R-:W-:Y:S01]  /*d3d0*/  MOV R5, UR7 ;  /* 0x0000000700057c02 */ /* 0x000fe20008000f00 */
[----:B------:R-:W-:Y:S01]  /*d3e0*/  IMAD.U32 R4, RZ, RZ, UR6 ;  /* 0x00000006ff047e24 */ /* 0x000fe2000f8e00ff */
[----:B------:R-:W-:Y:S02]  /*d3f0*/  ULDC.64 UR6, c[0x0][0xc40] ;  /* 0x0003100000067ab9 */ /* 0x000fe40000000a00 */
[----:B------:R-:W-:Y:S01]  /*d400*/  IMAD.U32 R5, RZ, RZ, UR5 ;  /* 0x00000005ff057e24 */ /* 0x000fe2000f8e00ff */
        /* <DEDUP_REMOVED lines=13> */
.L_x_5971:
        /* <DEDUP_REMOVED lines=53> */
.L_x_5974:
[----:B------:R-:W-:Y:S05]  /*d830*/  BSYNC B0 ;  /* 0x0000000000007941 */ /* 0x000fea0003800000 */
.L_x_5973:
[----:B------:R-:W-:Y:S05]  /*d840*/  BRA `(.L_x_5972) ;  /* 0x0000000800247947 */ /* 0x000fea0003800000 */
.L_x_5970:
        /* <DEDUP_REMOVED lines=8> */
[----:B------:R-:W-:Y:S01]  /*d8d0*/  ULDC UR6, c[0x0][0xb88] ;  /* 0x0002e20000067ab9 */ /* 0x000fe20000000800 */
        /* <DEDUP_REMOVED lines=19> */
.L_x_5976:
[----:B------:R-:W-:Y:S05]  /*da10*/  BSYNC B0 ;  /* 0x0000000000007941 */ /* 0x000fea0003800000 */
.L_x_5975:
        /* <DEDUP_REMOVED lines=8> */
[----:B------:R-:W-:Y:S01]  /*daa0*/  SEL R0, RZ, 0x1, P0 ;  /* 0x00000001ff007807 */ /* 0x000fe20000000000 */
[----:B------:R-:W-:Y:S01]  /*dab0*/  VIADD R15, R188, 0xc0 ;  /* 0x000000c0bc0f7836 */ /* 0x000fe20000000000 */
[----:B------:R-:W-:Y:S01]  /*dac0*/  SHF.L.U32 R3, R3, 0x1, RZ ;  /* 0x0000000103037819 */ /* 0x000fe200000006ff */
[----:B------:R-:W2:Y:S01]  /*dad0*/  LDC R9, c[0x0][0xeac] ;  /* 0x0003ab00ff097b82 */ /* 0x000ea20000000800 */
[----:B------:R-:W-:Y:S01]  /*dae0*/  ISETP.GE.AND P0, PT, R14, UR7, PT ;  /* 0x000000070e007c0c */ /* 0x000fe2000bf06270 */
[C---:B------:R-:W-:Y:S01]  /*daf0*/  VIADD R4, R188.reuse, 0x180 ;  /* 0x00000180bc047836 */ /* 0x040fe20000000000 */
[----:B------:R-:W-:Y:S01]  /*db00*/  ISETP.GE.AND P2, PT, R15, UR7, PT ;  /* 0x000000070f007c0c */ /* 0x000fe2000bf46270 */
[C---:B------:R-:W-:Y:S01]  /*db10*/  VIADD R5, R188.reuse, 0x1c0 ;  /* 0x000001c0bc057836 */ /* 0x040fe20000000000 */
[C---:B------:R-:W-:Y:S01]  /*db20*/  IADD3 R20, R188.reuse, 0x140, RZ ;  /* 0x00000140bc147810 */ /* 0x040fe20007ffe0ff */
[----:B------:R-:W-:Y:S01]  /*db30*/  VIADD R19, R188, 0x100 ;  /* 0x00000100bc137836 */ /* 0x000fe20000000000 */
[----:B------:R-:W-:Y:S01]  /*db40*/  SHF.R.S32.HI R189, RZ, 0x1f, R188 ;  /* 0x0000001fffbd7819 */ /* 0x000fe200000114bc */
[----:B------:R-:W-:Y:S01]  /*db50*/  UIADD3 UR42, -UR42, UR6, URZ ;  /* 0x000000062a2a7290 */ /* 0x000fe2000fffe13f */
[----:B------:R-:W-:Y:S01]  /*db60*/  LOP3.LUT R0, R3, 0x2, R0, 0xe2, !PT ;  /* 0x0000000203007812 */ /* 0x000fe200078ee200 */
[----:B------:R-:W-:Y:S01]  /*db70*/  ULOP3.LUT UR38, URZ, UR38, URZ, 0x33, !UPT ;  /* 0x000000263f267292 */ /* 0x000fe2000f8e333f */
[----:B------:R-:W-:Y:S01]  /*db80*/  SEL R3, RZ, 0x4, P0 ;  /* 0x00000004ff037807 */ /* 0x000fe20000000000 */
[----:B------:R-:W-:Y:S01]  /*db90*/  BSSY B0, `(.L_x_5977) ;  /* 0x0000035000007945 */ /* 0x000fe20003800000 */
[----:B------:R-:W-:-:S02]  /*dba0*/  SEL R6, RZ, 0x8, P2 ;  /* 0x00000008ff067807 */ /* 0x000fc40001000000 */
[----:B------:R-:W-:Y:S02]  /*dbb0*/  ISETP.GE.AND P2, PT, R20, UR7, PT ;  /* 0x0000000714007c0c */ /* 0x000fe4000bf46270 */
[----:B------:R-:W-:Y:S02]  /*dbc0*/  ISETP.GE.AND P3, PT, R4, UR7, PT ;  /* 0x0000000704007c0c */ /* 0x000fe4000bf66270 */
[----:B------:R-:W-:Y:S01]  /*dbd0*/  ISETP.GE.AND P1, PT, R5, UR7, PT ;  /* 0x0000000705007c0c */ /* 0x000fe2000bf26270 */
[----:B------:R-:W-:Y:S01]  /*dbe0*/  IMAD.WIDE.U32 R4, R8, UR43, R188 ;  /* 0x0000002b08047c25 */ /* 0x000fe2000f8e00bc */
[----:B------:R-:W-:Y:S02]  /*dbf0*/  ISETP.GE.AND P0, PT, R19, UR7, PT ;  /* 0x0000000713007c0c */ /* 0x000fe4000bf06270 */
[----:B------:R-:W-:Y:S01]  /*dc00*/  LOP3.LUT R0, R6, R0, R3, 0xfe, !PT ;  /* 0x0000000006007212 */ /* 0x000fe200078efe03 */
[C---:B------:R-:W-:Y:S01]  /*dc10*/  VIADD R8, R190.reuse, 0x20 ;  /* 0x00000020be087836 */ /* 0x040fe20000000000 */
[----:B------:R-:W-:Y:S01]  /*dc20*/  SEL R6, RZ, 0x20, P2 ;  /* 0x00000020ff067807 */ /* 0x000fe20001000000 */
[----:B------:R-:W-:Y:S01]  /*dc30*/  IMAD.IADD R5, R5, 0x1, R7 ;  /* 0x0000000105057824 */ /* 0x000fe200078e0207 */
[----:B------:R-:W-:Y:S01]  /*dc40*/  ISETP.GE.AND P2, PT, R190, UR42, PT ;  /* 0x0000002abe007c0c */ /* 0x000fe2000bf46270 */
[----:B--2---:R-:W-:Y:S01]  /*dc50*/  VIADD R7, R9, UR38 ;  /* 0x0000002609077c36 */ /* 0x004fe20008000000 */
[----:B------:R-:W-:-:S02]  /*dc60*/  SEL R3, RZ, 0x10, P0 ;  /* 0x00000010ff037807 */ /* 0x000fc40000000000 */
[----:B------:R-:W-:Y:S01]  /*dc70*/  ISETP.GE.AND P0, PT, R8, UR42, PT ;  /* 0x0000002a08007c0c */ /* 0x000fe2000bf06270 */
[----:B-1----:R-:W-:Y:S01]  /*dc80*/  IMAD R8, R10, UR8, RZ ;  /* 0x000000080a087c24 */ /* 0x002fe2000f8e02ff */
[----:B------:R-:W-:Y:S02]  /*dc90*/  LOP3.LUT R3, R6, R0, R3, 0xfe, !PT ;  /* 0x0000000006037212 */ /* 0x000fe400078efe03 */
[----:B------:R-:W-:Y:S01]  /*dca0*/  SEL R0, RZ, 0x40, P3 ;  /* 0x00000040ff007807 */ /* 0x000fe20001800000 */
[----:B------:R-:W-:Y:S01]  /*dcb0*/  IMAD R11, R11, UR44, R8 ;  /* 0x0000002c0b0b7c24 */ /* 0x000fe2000f8e0208 */
[----:B------:R-:W-:Y:S01]  /*dcc0*/  SHF.R.S32.HI R191, RZ, 0x1f, R190 ;  /* 0x0000001fffbf7819 */ /* 0x000fe200000114be */
[----:B------:R-:W-:Y:S01]  /*dcd0*/  IMAD.WIDE.U32 R8, R10, UR44, R4 ;  /* 0x0000002c0a087c25 */ /* 0x000fe2000f8e0004 */
[----:B------:R-:W-:Y:S02]  /*dce0*/  LOP3.LUT R3, R3, R0, RZ, 0xfc, !PT ;  /* 0x0000000003037212 */ /* 0x000fe400078efcff */
[----:B------:R-:W-:Y:S01]  /*dcf0*/  SEL R0, RZ, 0x80, P1 ;  /* 0x00000080ff007807 */ /* 0x000fe20000800000 */
[----:B------:R-:W-:Y:S01]  /*dd00*/  IMAD.WIDE R6, R7, 0x40, R190 ;  /* 0x0000004007067825 */ /* 0x000fe200078e02be */
[----:B------:R-:W-:-:S02]  /*dd10*/  IADD3 R13, R9, R11, RZ ;  /* 0x0000000b090d7210 */ /* 0x000fc40007ffe0ff */
        /* <DEDUP_REMOVED lines=28> */
.L_x_5978:
[----:B------:R-:W-:Y:S05]  /*dee0*/  BSYNC B0 ;  /* 0x0000000000007941 */ /* 0x000fea0003800000 */
.L_x_5977:
[----:B------:R-:W-:Y:S04]  /*def0*/  BSSY B0, `(.L_x_5972) ;  /* 0x000001e000007945 */ /* 0x000fe80003800000 */
[----:B------:R-:W-:Y:S05]  /*df00*/  @P0 BRA `(.L_x_5979) ;  /* 0x0000000000700947 */ /* 0x000fea0003800000 */
[----:B------:R-:W-:Y:S01]  /*df10*/  IADD3 R9, P0, R6, 0x20, RZ ;  /* 0x0000002006097810 */ /* 0x000fe20007f1e0ff */
[----:B------:R-:W-:Y:S01]  /*df20*/  ULDC.64 UR8, c[0x0][0xbd8] ;  /* 0x0002f60000087ab9 */ /* 0x000fe20000000a00 */
[----:B------:R-:W-:Y:S01]  /*df30*/  IMAD.MOV.U32 R4, RZ, RZ, R8 ;  /* 0x000000ffff047224 */ /* 0x000fe200078e0008 */
[----:B------:R-:W-:Y:S01]  /*df40*/  ISETP.GE.AND P1, PT, R14, UR7, PT ;  /* 0x000000070e007c0c */ /* 0x000fe2000bf26270 */
        /* <DEDUP_REMOVED lines=24> */
.L_x_5979:
[----:B------:R-:W-:Y:S05]  /*e0d0*/  BSYNC B0 ;  /* 0x0000000000007941 */ /* 0x000fea0003800000 */
.L_x_5972:
[----:B------:R-:W3:Y:S02]  /*e0e0*/  LDC R0, c[0x0][0xea8] ;  /* 0x0003aa00ff007b82 */ /* 0x000ee40000000800 */
[----:B---3--:R-:W-:-:S13]  /*e0f0*/  ISETP.LE.AND P0, PT, R0, UR4, PT ;  /* 0x0000000400007c0c */ /* 0x008fda000bf03270 */
[----:B------:R-:W-:Y:S05]  /*e100*/  @!P0 BRA `(.L_x_5980) ;  /* 0xffffff2c009c8947 */ /* 0x000fea000383ffff */
[----:B------:R-:W-:Y:S05]  /*e110*/  EXIT ;  /* 0x000000000000794d */ /* 0x000fea0003800000 */
.L_x_5931:
        /* <DEDUP_REMOVED lines=8> */
[----:B------:R-:W-:Y:S01]  /*e1a0*/  MOV R16, RZ ;  /* 0x000000ff00107202 */ /* 0x000fe20000000f00 */
[----:B------:R-:W-:-:S05]  /*e1b0*/  IMAD.MOV.U32 R17, RZ, RZ, 0x1 ;  /* 0x00000001ff117424 */ /* 0x000fca00078e00ff */
[----:B------:R-:W1:Y:S02]  /*e1c0*/  LDC R0, c[0x0][0xea8] ;  /* 0x0003aa00ff007b82 */ /* 0x000e640000000800 */
[----:B-1----:R-:W-:-:S13]  /*e1d0*/  ISETP.LE.AND P0, PT, R0, UR4, PT ;  /* 0x0000000400007c0c */ /* 0x002fda000bf03270 */
[----:B------:R-:W-:Y:S05]  /*e1e0*/  @P0 BRA `(.L_x_5981) ;  /* 0x00000030001c0947 */ /* 0x000fea0003800000 */
[----:B------:R-:W1:Y:S01]  /*e1f0*/  S2R R2, SR_TID.X ;  /* 0x0000000000027919 */ /* 0x000e620000002100 */
[----:B------:R-:W-:Y:S01]  /*e200*/  IMAD.U32 R18, RZ, RZ, UR4 ;  /* 0x00000004ff127e24 */ /* 0x000fe2000f8e00ff */
[----:B------:R-:W-:Y:S01]  /*e210*/  MOV R16, RZ ;  /* 0x000000ff00107202 */ /* 0x000fe20000000f00 */
[----:B------:R-:W-:Y:S01]  /*e220*/  IMAD.MOV.U32 R17, RZ, RZ, 0x1 ;  /* 0x00000001ff117424 */ /* 0x000fe200078e00ff */
[----:B------:R-:W-:Y:S01]  /*e230*/  ULDC UR61, c[0x0][0xc] ;  /* 0x00000300003d7ab9 */ /* 0x000fe20000000800 */
[----:B------:R-:W-:Y:S01]  /*e240*/  ULDC.64 UR46, c[0x0][0x198] ;  /* 0x00006600002e7ab9 */ /* 0x000fe20000000a00 */
[----:B------:R-:W-:Y:S01]  /*e250*/  UMOV UR60, URZ ;  /* 0x0000003f003c7c82 */ /* 0x000fe20008000000 */
[----:B-1----:R-:W-:-:S07]  /*e260*/  LOP3.LUT R19, R2, 0x1f, RZ, 0xc0, !PT ;  /* 0x0000001f02137812 */ /* 0x002fce00078ec0ff */
.L_x_6031:
        /* <DEDUP_REMOVED lines=21> */
.L_x_5982:
[----:B------:R-:W-:Y:S01]  /*e3c0*/  ULDC UR11, c[0x0][0xec4] ;  /* 0x0003b100000b7ab9 */ /* 0x000fe20000000800 */
[----:B------:R-:W-:Y:S01]  /*e3d0*/  UMOV UR9, UR10 ;  /* 0x0000000a00097c82 */ /* 0x000fe20008000000 */
[----:B------:R-:W-:-:S11]  /*e3e0*/  UISETP.NE.AND UP0, UPT, UR11, 0x1, UPT ;  /* 0x000000010b00788c */ /* 0x000fd6000bf05270 */
[----:B------:R-:W-:Y:S02]  /*e3f0*/  @UP0 ULDC.64 UR12, c[0x0][0xec8] ;  /* 0x0003b200000c0ab9 */ /* 0x000fe40000000a00 */
[----:B------:R-:W-:-:S04]  /*e400*/  UIMAD.WIDE.U32 UR6, UR10, UR12, URZ ;  /* 0x0000000c0a0672a5 */ /* 0x000fc8000f8e003f */
[----:B------:R-:W-:-:S04]  /*e410*/  @UP0 USHF.R.U32.HI UR9, URZ, UR13, UR7 ;  /* 0x0000000d3f090299 */ /* 0x000fc80008011607 */
[----:B------:R-:W-:-:S12]  /*e420*/  UIMAD UR6, UR9, UR11, URZ ;  /* 0x0000000b090672a4 */ /* 0x000fd8000f8e023f */
.L_x_5983:
        /* <DEDUP_REMOVED lines=53> */
.L_x_5985:
        /* <DEDUP_REMOVED lines=23> */
.L_x_5987:
        /* <DEDUP_REMOVED lines=13> */
[----:B------:R-:W-:Y:S02]  /*e9c0*/  IMAD.U32 R7, RZ, RZ, UR9 ;  /* 0x00000009ff077e24 */ /* 0x000fe4000f8e00ff */
[----:B------:R-:W-:-:S02]  /*e9d0*/  IMAD.U32 R10, RZ, RZ, UR4 ;  /* 0x00000004ff0a7e24 */ /* 0x000fc4000f8e00ff */
[----:B------:R-:W-:Y:S02]  /*e9e0*/  IMAD.MOV.U32 R8, RZ, RZ, 0x70 ;  /* 0x00000070ff087424 */ /* 0x000fe400078e00ff */
[----:B------:R-:W-:Y:S02]  /*e9f0*/  IMAD.MOV.U32 R12, RZ, RZ, 0x1 ;  /* 0x00000001ff0c7424 */ /* 0x000fe400078e00ff */
[----:B-1----:R-:W-:-:S07]  /*ea00*/  IMAD.MOV.U32 R13, RZ, RZ, RZ ;  /* 0x000000ffff0d7224 */ /* 0x002fce00078e00ff */
[----:B------:R-:W-:-:S07]  /*ea10*/  LEPC R20, `(.L_x_5989) ;  /* 0x000000001014794e */ /* 0x000fce0000000000 */
[----:B--2---:R-:W-:Y:S05]  /*ea20*/  CALL.ABS.NOINC R2 ;  /* 0x0000000002007343 */ /* 0x004fea0003c00000 */
.L_x_5989:
[----:B------:R-:W-:Y:S01]  /*ea30*/  MOV R2, 0x0 ;  /* 0x0000000000027802 */ /* 0x000fe20000000f00 */
[----:B------:R-:W-:Y:S01]  /*ea40*/  ULDC.64 UR6, c[0x4][0x108] ;  /* 0x0100420000067ab9 */ /* 0x000fe20000000a00 */
[----:B------:R-:W-:Y:S01]  /*ea50*/  ULDC.64 UR8, c[0x4][0x110] ;  /* 0x0100440000087ab9 */ /* 0x000fe20000000a00 */
[----:B------:R-:W-:Y:S01]  /*ea60*/  ULDC.64 UR4, c[0x4][0x48] ;  /* 0x0100120000047ab9 */ /* 0x000fe20000000a00 */
[----:B------:R-:W-:Y:S01]  /*ea70*/  MOV R4, UR6 ;  /* 0x0000000600047c02 */ /* 0x000fe20008000f00 */
[----:B------:R-:W-:Y:S01]  /*ea80*/  IMAD.U32 R5, RZ, RZ, UR7 ;  /* 0x00000007ff057e24 */ /* 0x000fe2000f8e00ff */
        /* <DEDUP_REMOVED lines=10> */
.L_x_5988:
        /* <DEDUP_REMOVED lines=13> */
[----:B------:R-:W-:Y:S01]  /*ec00*/  MOV R10, UR39 ;  /* 0x00000027000a7c02 */ /* 0x000fe20008000f00 */
[----:B------:R-:W-:Y:S01]  /*ec10*/  UMOV UR6, 0xffffffff ;  /* 0xffffffff00067882 */ /* 0x000fe20000000000 */
        /* <DEDUP_REMOVED lines=14> */
.L_x_6044:
[----:B------:R-:W-:Y:S01]  /*ed00*/  UMOV UR4, 0xffffffff ;  /* 0xffffffff00047882 */ /* 0x000fe20000000000 */
[----:B------:R-:W-:Y:S02]  /*ed10*/  SHF.R.S32.HI R7, RZ, 0x1f, R6 ;  /* 0x0000001fff077819 */ /* 0x000fe40000011406 */
[----:B------:R-:W-:Y:S05]  /*ed20*/  BRA.DIV UR4, `(.L_x_5991) ;  /* 0x0000002a04f87947 */ /* 0x000fea000b800000 */
[----:B------:R-:W-:-:S13]  /*ed30*/  ELECT P6, URZ, PT ;  /* 0x00000000003f782f */ /* 0x000fda00038c0000 */
.L_x_6047:
        /* <DEDUP_REMOVED lines=19> */
[----:B------:R-:W-:-:S04]  /*ee70*/  IMAD.MOV R5, RZ, RZ, -R12 ;  /* 0x000000ffff057224 */ /* 0x000fc800078e0a0c */
[----:B------:R-:W-:-:S07]  /*ee80*/  IMAD R10, R11, R5, R10 ;  /* 0x000000050b0a7224 */ /* 0x000fce00078e020a */
.L_x_5993:
[----:B------:R-:W2:Y:S01]  /*ee90*/  S2R R5, SR_TID.X ;  /* 0x0000000000057919 */ /* 0x000ea20000002100 */
[----:B-1----:R-:W-:Y:S02]  /*eea0*/  LEA R8, R16, UR38, 0x3 ;  /* 0x0000002610087c11 */ /* 0x002fe4000f8e18ff */
[----:B--2---:R-:W-:Y:S02]  /*eeb0*/  LOP3.LUT R9, R5, 0x7f, RZ, 0xc0, !PT ;  /* 0x0000007f05097812 */ /* 0x004fe400078ec0ff */
[----:B------:R-:W-:Y:S02]  /*eec0*/  SHF.L.U32 R5, R17, 0x1f, RZ ;  /* 0x0000001f11057819 */ /* 0x000fe400000006ff */
[----:B------:R-:W-:Y:S02]  /*eed0*/  ISETP.NE.AND P3, PT, R9, RZ, PT ;  /* 0x000000ff0900720c */ /* 0x000fe40003f65270 */
[----:B------:R-:W1:Y:S02]  /*eee0*/  SYNCS.PHASECHK.TRANS64.TRYWAIT P2, [R8+URZ+0x38840], R5 ;  /* 0x03884005080075a7 */ /* 0x000e64000804017f */
[----:B-1----:R-:W-:Y:S09]  /*eef0*/  @!P2 BRA `(.L_x_5994) ;  /* 0x0000002800a4a947 */ /* 0x002ff20003800000 */
.L_x_6048:
[----:B------:R-:W-:Y:S05]  /*ef00*/  @P3 BRA `(.L_x_5995) ;  /* 0x0000000000143947 */ /* 0x000fea0003800000 */
[----:B------:R-:W-:Y:S01]  /*ef10*/  ISETP.NE.AND P2, PT, R19, RZ, PT ;  /* 0x000000ff1300720c */ /* 0x000fe20003f45270 */
[----:B-1----:R-:W-:-:S04]  /*ef20*/  IMAD.MOV.U32 R5, RZ, RZ, 0x2000 ;  /* 0x00002000ff057424 */ /* 0x002fc800078e00ff */
[----:B------:R2:W-:Y:S08]  /*ef30*/  SYNCS.ARRIVE.TRANS64 RZ, [R8+URZ+0x38830], R5 ;  /* 0x0388300508ff79a7 */ /* 0x0005f0000800003f */
[----:B------:R-:W-:Y:S05]  /*ef40*/  @!P2 BRA `(.L_x_5995) ;  /* 0x000000000004a947 */ /* 0x000fea0003800000 */
[----:B------:R-:W-:Y:S01]  /*ef50*/  BPT.TRAP 0x1 ;  /* 0x000000040000795c */ /* 0x000fe20000300000 */
.L_x_5995:
        /* <DEDUP_REMOVED lines=16> */
.L_x_5992:
[----:B------:R-:W-:Y:S05]  /*f060*/  WARPSYNC.ALL ;  /* 0x0000000000007948 */ /* 0x000fea0003800000 */
[----:B------:R-:W-:Y:S01]  /*f070*/  BAR.SYNC.DEFER_BLOCKING 0x8, 0xa0 ;  /* 0x0202800000007b1d */ /* 0x000fe20000010000 */
[----:B------:R-:W-:-:S05]  /*f080*/  ELECT P2, URZ, PT ;  /* 0x00000000003f782f */ /* 0x000fca0003840000 */
[----:B------:R-:W-:Y:S08]  /*f090*/  BSSY B0, `(.L_x_5996) ;  /* 0x0000041000007945 */ /* 0x000ff00003800000 */
[----:B------:R-:W-:Y:S05]  /*f0a0*/  @!P2 BRA `(.L_x_5997) ;  /* 0x0000000000fca947 */ /* 0x000fea0003800000 */
[----:B------:R-:W-:Y:S01]  /*f0b0*/  UIADD3 UR14, UP0, UR46, 0x270, URZ ;  /* 0x000002702e0e7890 */ /* 0x000fe2000ff1e03f */
[----:B-12---:R-:W-:Y:S01]  /*f0c0*/  MOV R5, 0x2000 ;  /* 0x0000200000057802 */ /* 0x006fe20000000f00 */
        /* <DEDUP_REMOVED lines=61> */
.L_x_5997:
[----:B------:R-:W-:Y:S05]  /*f4a0*/  BSYNC B0 ;  /* 0x0000000000007941 */ /* 0x000fea0003800000 */
.L_x_5996:
        /* <DEDUP_REMOVED lines=8> */
.L_x_6049:
[----:B------:R-:W-:Y:S01]  /*f530*/  ULDC.64 UR4, c[0x0][0x408] ;  /* 0x0001020000047ab9 */ /* 0x000fe20000000a00 */
[----:B------:R-:W-:Y:S04]  /*f540*/  BSSY B0, `(.L_x_5999) ;  /* 0x0000042000007945 */ /* 0x000fe80003800000 */
[----:B------:R-:W-:Y:S05]  /*f550*/  @!P6 BRA `(.L_x_6000) ;  /* 0x000000040000e947 */ /* 0x000fea0003800000 */
[----:B-1----:R-:W1:Y:S01]  /*f560*/  S2R R8, SR_TID.X ;  /* 0x0000000000087919 */ /* 0x002e620000002100 */
[----:B------:R-:W-:Y:S02]  /*f570*/  LEA R5, R16, UR38, 0x3 ;  /* 0x0000002610057c11 */ /* 0x000fe4000f8e18ff */
[----:B-1----:R-:W-:Y:S02]  /*f580*/  LOP3.LUT R9, R8, 0x7f, RZ, 0xc0, !PT ;  /* 0x0000007f08097812 */ /* 0x002fe400078ec0ff */
[----:B------:R-:W-:Y:S02]  /*f590*/  SHF.L.U32 R8, R17, 0x1f, RZ ;  /* 0x0000001f11087819 */ /* 0x000fe400000006ff */
[----:B------:R-:W-:Y:S02]  /*f5a0*/  ISETP.NE.AND P3, PT, R9, RZ, PT ;  /* 0x000000ff0900720c */ /* 0x000fe40003f65270 */
[----:B------:R-:W1:Y:S02]  /*f5b0*/  SYNCS.PHASECHK.TRANS64.TRYWAIT P2, [R5+URZ+0x38860], R8 ;  /* 0x03886008050075a7 */ /* 0x000e64000804017f */
[----:B-1----:R-:W-:Y:S09]  /*f5c0*/  @!P2 BRA `(.L_x_6001) ;  /* 0x00000024001ca947 */ /* 0x002ff20003800000 */
.L_x_6050:
[----:B------:R-:W-:Y:S05]  /*f5d0*/  @P3 BRA `(.L_x_6002) ;  /* 0x0000000000143947 */ /* 0x000fea0003800000 */
[----:B------:R-:W-:Y:S01]  /*f5e0*/  ISETP.NE.AND P2, PT, R19, RZ, PT ;  /* 0x000000ff1300720c */ /* 0x000fe20003f45270 */
[----:B-1----:R-:W-:-:S04]  /*f5f0*/  IMAD.MOV.U32 R8, RZ, RZ, 0x10000 ;  /* 0x00010000ff087424 */ /* 0x002fc800078e00ff */
[----:B------:R2:W-:Y:S08]  /*f600*/  SYNCS.ARRIVE.TRANS64 RZ, [R5+URZ+0x38850], R8 ;  /* 0x0388500805ff79a7 */ /* 0x0005f0000800003f */
[----:B------:R-:W-:Y:S05]  /*f610*/  @!P2 BRA `(.L_x_6002) ;  /* 0x000000000004a947 */ /* 0x000fea0003800000 */
[----:B------:R-:W-:Y:S01]  /*f620*/  BPT.TRAP 0x1 ;  /* 0x000000040000795c */ /* 0x000fe20000300000 */
.L_x_6002:
        /* <DEDUP_REMOVED lines=51> */
.L_x_6000:
[----:B------:R-:W-:Y:S05]  /*f960*/  BSYNC B0 ;  /* 0x0000000000007941 */ /* 0x000fea0003800000 */
.L_x_5999:
[----:B------:R-:W-:-:S06]  /*f970*/  UISETP.GE.AND UP0, UPT, UR39, 0x2, UPT ;  /* 0x000000022700788c */ /* 0x000fcc000bf06270 */
[----:B------:R-:W-:-:S13]  /*f980*/  PLOP3.LUT P2, PT, PT, PT, UP0, 0x80, 0x0 ;  /* 0x000000000000781c */ /* 0x000fda0003f4f008 */
[----:B------:R-:W-:Y:S05]  /*f990*/  @!P2 BRA `(.L_x_6003) ;  /* 0x00000014009ca947 */ /* 0x000fea0003800000 */
[----:B------:R-:W-:Y:S02]  /*f9a0*/  ULOP3.LUT UR6, UR39, 0x1, URZ, 0xc0, !UPT ;  /* 0x0000000127067892 */ /* 0x000fe4000f8ec03f */
[----:B------:R-:W-:Y:S02]  /*f9b0*/  MOV R9, UR39 ;  /* 0x0000002700097c02 */ /* 0x000fe40008000f00 */
[----:B------:R-:W-:-:S03]  /*f9c0*/  UISETP.NE.U32.AND UP0, UPT, UR6, 0x1, UPT ;  /* 0x000000010600788c */ /* 0x000fc6000bf05070 */
[----:B------:R-:W-:-:S03]  /*f9d0*/  VIADD R9, R9, 0xfffffffe ;  /* 0xfffffffe09097836 */ /* 0x000fc60000000000 */
[----:B------:R-:W-:Y:S01]  /*f9e0*/  PLOP3.LUT P2, PT, PT, PT, UP0, 0x80, 0x0 ;  /* 0x000000000000781c */ /* 0x000fe20003f4f008 */
[----:B-12---:R-:W-:-:S12]  /*f9f0*/  IMAD.MOV.U32 R8, RZ, RZ, R9 ;  /* 0x000000ffff087224 */ /* 0x006fd800078e0009 */
        /* <DEDUP_REMOVED lines=26> */
[----:B------:R-:W-:-:S05]  /*fba0*/  IADD3 R5, -R10, RZ, RZ ;  /* 0x000000ff0a057210 */ /* 0x000fca0007ffe1ff */
[----:B------:R-:W-:-:S07]  /*fbb0*/  IMAD R8, R8, R5, R9 ;  /* 0x0000000508087224 */ /* 0x000fce00078e0209 */
.L_x_6007:
[----:B-1----:R-:W1:Y:S01]  /*fbc0*/  S2R R2, SR_TID.X ;  /* 0x0000000000027919 */ /* 0x002e620000002100 */
[----:B------:R-:W-:Y:S02]  /*fbd0*/  SHF.L.U32 R3, R17, 0x1f, RZ ;  /* 0x0000001f11037819 */ /* 0x000fe400000006ff */
[----:B-1----:R-:W-:Y:S02]  /*fbe0*/  LOP3.LUT R5, R2, 0x7f, RZ, 0xc0, !PT ;  /* 0x0000007f02057812 */ /* 0x002fe400078ec0ff */
[----:B------:R-:W-:Y:S02]  /*fbf0*/  LEA R2, R16, UR38, 0x3 ;  /* 0x0000002610027c11 */ /* 0x000fe4000f8e18ff */
[----:B------:R-:W-:Y:S02]  /*fc00*/  ISETP.NE.AND P2, PT, R5, RZ, PT ;  /* 0x000000ff0500720c */ /* 0x000fe40003f45270 */
[----:B------:R-:W1:Y:S02]  /*fc10*/  SYNCS.PHASECHK.TRANS64.TRYWAIT P3, [R2+URZ+0x38840], R3 ;  /* 0x03884003020075a7 */ /* 0x000e64000806017f */
[----:B-1----:R-:W-:Y:S09]  /*fc20*/  @!P3 BRA `(.L_x_6008) ;  /* 0x0000001c0098b947 */ /* 0x002ff20003800000 */
.L_x_6051:
[----:B------:R-:W-:Y:S05]  /*fc30*/  @P2 BRA `(.L_x_6009) ;  /* 0x0000000000142947 */ /* 0x000fea0003800000 */
[----:B------:R-:W-:Y:S01]  /*fc40*/  ISETP.NE.AND P3, PT, R19, RZ, PT ;  /* 0x000000ff1300720c */ /* 0x000fe20003f65270 */
[----:B------:R-:W-:-:S04]  /*fc50*/  IMAD.MOV.U32 R5, RZ, RZ, 0x2000 ;  /* 0x00002000ff057424 */ /* 0x000fc800078e00ff */
[----:B------:R2:W-:Y:S08]  /*fc60*/  SYNCS.ARRIVE.TRANS64 RZ, [R2+URZ+0x38830], R5 ;  /* 0x0388300502ff79a7 */ /* 0x0005f0000800003f */
[----:B------:R-:W-:Y:S05]  /*fc70*/  @!P3 BRA `(.L_x_6009) ;  /* 0x000000000004b947 */ /* 0x000fea0003800000 */
[----:B------:R-:W-:Y:S01]  /*fc80*/  BPT.TRAP 0x1 ;  /* 0x000000040000795c */ /* 0x000fe20000300000 */
.L_x_6009:
        /* <DEDUP_REMOVED lines=17> */
.L_x_6052:
[----:B------:R-:W-:Y:S05]  /*fda0*/  @P2 BRA `(.L_x_6011) ;  /* 0x0000000000142947 */ /* 0x000fea0003800000 */
[----:B------:R-:W-:Y:S01]  /*fdb0*/  ISETP.NE.AND P2, PT, R19, RZ, PT ;  /* 0x000000ff1300720c */ /* 0x000fe20003f45270 */
[----:B-12---:R-:W-:-:S04]  /*fdc0*/  IMAD.MOV.U32 R3, RZ, RZ, 0x10000 ;  /* 0x00010000ff037424 */ /* 0x006fc800078e00ff */
[----:B------:R3:W-:Y:S08]  /*fdd0*/  SYNCS.ARRIVE.TRANS64 RZ, [R2+URZ+0x38850], R3 ;  /* 0x0388500302ff79a7 */ /* 0x0007f0000800003f */
[----:B------:R-:W-:Y:S05]  /*fde0*/  @!P2 BRA `(.L_x_6011) ;  /* 0x000000000004a947 */ /* 0x000fea0003800000 */
[----:B------:R-:W-:Y:S01]  /*fdf0*/  BPT.TRAP 0x1 ;  /* 0x000000040000795c */ /* 0x000fe20000300000 */
.L_x_6011:
        /* <DEDUP_REMOVED lines=50> */
.L_x_6006:
[----:B------:R-:W-:Y:S05]  /*10120*/  BSYNC B0 ;  /* 0x0000000000007941 */ /* 0x000fea0003800000 */
.L_x_6005:
[----:B------:R-:W-:-:S06]  /*10130*/  UIADD3 UR6, UR39, -0x3, URZ ;  /* 0xfffffffd27067890 */ /* 0x000fcc000fffe03f */
[----:B------:R-:W-:-:S07]  /*10140*/  MOV R8, UR6 ;  /* 0x0000000600087c02 */ /* 0x000fce0008000f00 */
.L_x_6004:
[----:B------:R-:W-:Y:S01]  /*10150*/  ISETP.NE.AND P2, PT, R9, RZ, PT ;  /* 0x000000ff0900720c */ /* 0x000fe20003f45270 */
[----:B------:R-:W-:-:S12]  /*10160*/  BSSY B0, `(.L_x_6003) ;  /* 0x00000ea000007945 */ /* 0x000fd80003800000 */
[----:B------:R-:W-:Y:S05]  /*10170*/  @!P2 BRA `(.L_x_6012) ;  /* 0x0000000c00a0a947 */ /* 0x000fea0003800000 */
.L_x_6027:
        /* <DEDUP_REMOVED lines=28> */
.L_x_6015:
[----:B------:R-:W1:Y:S01]  /*10340*/  S2R R2, SR_TID.X ;  /* 0x0000000000027919 */ /* 0x000e620000002100 */
[----:B------:R-:W-:Y:S02]  /*10350*/  LEA R3, R9, UR38, 0x3 ;  /* 0x0000002609037c11 */ /* 0x000fe4000f8e18ff */
[----:B-1----:R-:W-:Y:S02]  /*10360*/  LOP3.LUT R5, R2, 0x7f, RZ, 0xc0, !PT ;  /* 0x0000007f02057812 */ /* 0x002fe400078ec0ff */
[----:B------:R-:W-:Y:S02]  /*10370*/  SHF.L.U32 R2, R17, 0x1f, RZ ;  /* 0x0000001f11027819 */ /* 0x000fe400000006ff */
[----:B------:R-:W-:Y:S02]  /*10380*/  ISETP.NE.AND P2, PT, R5, RZ, PT ;  /* 0x000000ff0500720c */ /* 0x000fe40003f45270 */
[----:B------:R-:W1:Y:S02]  /*10390*/  SYNCS.PHASECHK.TRANS64.TRYWAIT P3, [R3+URZ+0x38840], R2 ;  /* 0x03884002030075a7 */ /* 0x000e64000806017f */
[----:B-1----:R-:W-:Y:S09]  /*103a0*/  @!P3 BRA `(.L_x_6016) ;  /* 0x0000001400e0b947 */ /* 0x002ff20003800000 */
.L_x_6053:
[----:B------:R-:W-:Y:S05]  /*103b0*/  @P2 BRA `(.L_x_6017) ;  /* 0x0000000000142947 */ /* 0x000fea0003800000 */
[----:B------:R-:W-:Y:S01]  /*103c0*/  ISETP.NE.AND P3, PT, R19, RZ, PT ;  /* 0x000000ff1300720c */ /* 0x000fe20003f65270 */
[----:B------:R-:W-:-:S04]  /*103d0*/  IMAD.MOV.U32 R12, RZ, RZ, 0x2000 ;  /* 0x00002000ff0c7424 */ /* 0x000fc800078e00ff */
[----:B------:R2:W-:Y:S08]  /*103e0*/  SYNCS.ARRIVE.TRANS64 RZ, [R3+URZ+0x38830], R12 ;  /* 0x0388300c03ff79a7 */ /* 0x0005f0000800003f */
[----:B------:R-:W-:Y:S05]  /*103f0*/  @!P3 BRA `(.L_x_6017) ;  /* 0x000000000004b947 */ /* 0x000fea0003800000 */
[----:B------:R-:W-:Y:S01]  /*10400*/  BPT.TRAP 0x1 ;  /* 0x000000040000795c */ /* 0x000fe20000300000 */
.L_x_6017:
        /* <DEDUP_REMOVED lines=17> */
.L_x_6054:
[----:B------:R-:W-:Y:S05]  /*10520*/  @P2 BRA `(.L_x_6019) ;  /* 0x0000000000142947 */ /* 0x000fea0003800000 */
[----:B------:R-:W-:Y:S01]  /*10530*/  ISETP.NE.AND P2, PT, R19, RZ, PT ;  /* 0x000000ff1300720c */ /* 0x000fe20003f45270 */
[----:B-1-3--:R-:W-:-:S04]  /*10540*/  IMAD.MOV.U32 R2, RZ, RZ, 0x10000 ;  /* 0x00010000ff027424 */ /* 0x00afc800078e00ff */
[----:B------:R4:W-:Y:S08]  /*10550*/  SYNCS.ARRIVE.TRANS64 RZ, [R3+URZ+0x38850], R2 ;  /* 0x0388500203ff79a7 */ /* 0x0009f0000800003f */
[----:B------:R-:W-:Y:S05]  /*10560*/  @!P2 BRA `(.L_x_6019) ;  /* 0x000000000004a947 */ /* 0x000fea0003800000 */
[----:B------:R-:W-:Y:S01]  /*10570*/  BPT.TRAP 0x1 ;  /* 0x000000040000795c */ /* 0x000fe20000300000 */
.L_x_6019:
        /* <DEDUP_REMOVED lines=50> */
.L_x_6014:
[----:B------:R-:W-:Y:S05]  /*108a0*/  BSYNC B1 ;  /* 0x0000000000017941 */ /* 0x000fea0003800000 */
.L_x_6013:
[----:B------:R-:W-:Y:S01]  /*108b0*/  VIADD R9, R9, 0x1 ;  /* 0x0000000109097836 */ /* 0x000fe20000000000 */
[----:B------:R-:W-:Y:S04]  /*108c0*/  BSSY B1, `(.L_x_6020) ;  /* 0x0000070000017945 */ /* 0x000fe80003800000 */
[----:B------:R-:W-:-:S04]  /*108d0*/  ISETP.NE.AND P2, PT, R9, 0x2, PT ;  /* 0x000000020900780c */ /* 0x000fc80003f45270 */
[----:B---34-:R-:W-:Y:S02]  /*108e0*/  SEL R2, RZ, 0x1, P2 ;  /* 0x00000001ff027807 */ /* 0x018fe40001000000 */
[----:B------:R-:W-:Y:S02]  /*108f0*/  SEL R16, R9, RZ, P2 ;  /* 0x000000ff09107207 */ /* 0x000fe40001000000 */
[----:B------:R-:W-:Y:S01]  /*10900*/  LOP3.LUT R17, R17, R2, RZ, 0x3c, !PT ;  /* 0x0000000211117212 */ /* 0x000fe200078e3cff */
[----:B------:R-:W-:Y:S06]  /*10910*/  @!P6 BRA `(.L_x_6021) ;  /* 0x0000000400a8e947 */ /* 0x000fec0003800000 */
[----:B------:R-:W-:Y:S01]  /*10920*/  VIADD R10, R8, 0xffffffff ;  /* 0xffffffff080a7836 */ /* 0x000fe20000000000 */
        /* <DEDUP_REMOVED lines=12> */
[----:B------:R-:W-:-:S04]  /*109f0*/  IMAD.WIDE.U32 R2, R6, UR4, R2 ;  /* 0x0000000406027c25 */ /* 0x000fc8000f8e0002 */
[----:B------:R-:W-:Y:S01]  /*10a00*/  IMAD.IADD R3, R13, 0x1, R3 ;  /* 0x000000010d037824 */ /* 0x000fe200078e0203 */
[----:B---3--:R-:W-:-:S04]  /*10a10*/  LEA R4, P2, R2, R4, 0x2 ;  /* 0x0000000402047211 */ /* 0x008fc800078410ff */
[----:B------:R-:W-:-:S05]  /*10a20*/  LEA.HI.X R5, R2, R5, R3, 0x2, P2 ;  /* 0x0000000502057211 */ /* 0x000fca00010f1403 */
[----:B------:R1:W5:Y:S01]  /*10a30*/  LDG.E R4, desc[UR54][R4.64] ;  /* 0x0000003604047981 */ /* 0x000362000c1e1900 */
[----:B------:R-:W-:-:S04]  /*10a40*/  IMAD.MOV R2, RZ, RZ, -R11 ;  /* 0x000000ffff027224 */ /* 0x000fc800078e0a0b */
[----:B------:R-:W-:-:S07]  /*10a50*/  IMAD R10, R9, R2, R10 ;  /* 0x00000002090a7224 */ /* 0x000fce00078e020a */
.L_x_6022:
[----:B------:R-:W1:Y:S01]  /*10a60*/  S2R R2, SR_TID.X ;  /* 0x0000000000027919 */ /* 0x000e620000002100 */
[----:B--2---:R-:W-:Y:S02]  /*10a70*/  SHF.L.U32 R3, R17, 0x1f, RZ ;  /* 0x0000001f11037819 */ /* 0x004fe400000006ff */
[----:B-1----:R-:W-:Y:S02]  /*10a80*/  LOP3.LUT R5, R2, 0x7f, RZ, 0xc0, !PT ;  /* 0x0000007f02057812 */ /* 0x002fe400078ec0ff */
[----:B------:R-:W-:Y:S02]  /*10a90*/  LEA R2, R16, UR38, 0x3 ;  /* 0x0000002610027c11 */ /* 0x000fe4000f8e18ff */
[----:B------:R-:W-:Y:S02]  /*10aa0*/  ISETP.NE.AND P2, PT, R5, RZ, PT ;  /* 0x000000ff0500720c */ /* 0x000fe40003f45270 */
[----:B------:R-:W1:Y:S02]  /*10ab0*/  SYNCS.PHASECHK.TRANS64.TRYWAIT P3, [R2+URZ+0x38840], R3 ;  /* 0x03884003020075a7 */ /* 0x000e64000806017f */
[----:B-1----:R-:W-:Y:S09]  /*10ac0*/  @!P3 BRA `(.L_x_6023) ;  /* 0x000000100040b947 */ /* 0x002ff20003800000 */
.L_x_6055:
[----:B------:R-:W-:Y:S05]  /*10ad0*/  @P2 BRA `(.L_x_6024) ;  /* 0x0000000000142947 */ /* 0x000fea0003800000 */
[----:B------:R-:W-:Y:S02]  /*10ae0*/  ISETP.NE.AND P3, PT, R19, RZ, PT ;  /* 0x000000ff1300720c */ /* 0x000fe40003f65270 */
[----:B------:R-:W-:-:S04]  /*10af0*/  MOV R5, 0x2000 ;  /* 0x0000200000057802 */ /* 0x000fc80000000f00 */
[----:B------:R2:W-:Y:S07]  /*10b00*/  SYNCS.ARRIVE.TRANS64 RZ, [R2+URZ+0x38830], R5 ;  /* 0x0388300502ff79a7 */ /* 0x0005ee000800003f */
[----:B------:R-:W-:Y:S05]  /*10b10*/  @!P3 BRA `(.L_x_6024) ;  /* 0x000000000004b947 */ /* 0x000fea0003800000 */
[----:B------:R-:W-:Y:S01]  /*10b20*/  BPT.TRAP 0x1 ;  /* 0x000000040000795c */ /* 0x000fe20000300000 */
.L_x_6024:
        /* <DEDUP_REMOVED lines=17> */
.L_x_6056:
[----:B------:R-:W-:Y:S05]  /*10c40*/  @P2 BRA `(.L_x_6026) ;  /* 0x0000000000142947 */ /* 0x000fea0003800000 */
[----:B------:R-:W-:Y:S01]  /*10c50*/  ISETP.NE.AND P2, PT, R19, RZ, PT ;  /* 0x000000ff1300720c */ /* 0x000fe20003f45270 */
[----:B-1-3--:R-:W-:-:S04]  /*10c60*/  IMAD.MOV.U32 R3, RZ, RZ, 0x10000 ;  /* 0x00010000ff037424 */ /* 0x00afc800078e00ff */
[----:B------:R4:W-:Y:S08]  /*10c70*/  SYNCS.ARRIVE.TRANS64 RZ, [R2+URZ+0x38850], R3 ;  /* 0x0388500302ff79a7 */ /* 0x0009f0000800003f */
[----:B------:R-:W-:Y:S05]  /*10c80*/  @!P2 BRA `(.L_x_6026) ;  /* 0x000000000004a947 */ /* 0x000fea0003800000 */
[----:B------:R-:W-:Y:S01]  /*10c90*/  BPT.TRAP 0x1 ;  /* 0x000000040000795c */ /* 0x000fe20000300000 */
.L_x_6026:
        /* <DEDUP_REMOVED lines=50> */
.L_x_6021:
[----:B------:R-:W-:Y:S05]  /*10fc0*/  BSYNC B1 ;  /* 0x0000000000017941 */ /* 0x000fea0003800000 */
.L_x_6020:
[C---:B------:R-:W-:Y:S01]  /*10fd0*/  ISETP.GT.AND P2, PT, R8.reuse, 0x1, PT ;  /* 0x000000010800780c */ /* 0x040fe20003f44270 */
[----:B------:R-:W-:-:S12]  /*10fe0*/  VIADD R8, R8, 0xfffffffe ;  /* 0xfffffffe08087836 */ /* 0x000fd80000000000 */
[----:B------:R-:W-:Y:S05]  /*10ff0*/  @P2 BRA `(.L_x_6027) ;  /* 0xfffffff000602947 */ /* 0x000fea000383ffff */
.L_x_6012:
[----:B------:R-:W-:Y:S05]  /*11000*/  BSYNC B0 ;  /* 0x0000000000007941 */ /* 0x000fea0003800000 */
.L_x_6003:
        /* <DEDUP_REMOVED lines=18> */
.L_x_6029:
[----:B------:R-:W-:Y:S05]  /*11130*/  BSYNC B0 ;  /* 0x0000000000007941 */ /* 0x000fea0003800000 */
.L_x_6028:
[----:B------:R-:W-:Y:S01]  /*11140*/  SEL R16, R16, RZ, P0 ;  /* 0x000000ff10107207 */ /* 0x000fe20000000000 */
[----:B------:R-:W-:-:S07]  /*11150*/  IMAD.MOV.U32 R13, RZ, RZ, R18 ;  /* 0x000000ffff0d7224 */ /* 0x000fce00078e0012 */
.L_x_5986:
[----:B------:R-:W-:Y:S05]  /*11160*/  BSYNC B6 ;  /* 0x0000000000067941 */ /* 0x000fea0003800000 */
.L_x_5984:
[----:B------:R-:W-:-:S03]  /*11170*/  UMOV UR6, 0xffffffff ;  /* 0xffffffff00067882 */ /* 0x000fc60000000000 */
[----:B------:R-:W-:Y:S05]  /*11180*/  BRA.DIV UR6, `(.L_x_6030) ;  /* 0x0000000a06b87947 */ /* 0x000fea000b800000 */
[----:B------:R1:W1:Y:S02]  /*11190*/  SHFL.IDX PT, R14, R13, RZ, 0x1f ;  /* 0x00001fff0d0e7589 */ /* 0x00026400000e0000 */
.L_x_6059:
        /* <DEDUP_REMOVED lines=12> */
.L_x_5981:
        /* <DEDUP_REMOVED lines=11> */
.L_x_6060:
        /* <DEDUP_REMOVED lines=9> */
[----:B------:R-:W2:Y:S02]  /*113a0*/  LDL R2, [R1] ;  /* 0x0000000001027983 */ /* 0x000ea40000100800 */
[----:B--2---:R-:W-:-:S13]  /*113b0*/  R2UR UR4, R2 ;  /* 0x00000000020472ca */ /* 0x004fda00000e0000 */
[----:B------:R-:W-:-:S06]  /*113c0*/  ULOP3.LUT UR4, UR4, 0x2, URZ, 0xfc, !UPT ;  /* 0x0000000204047892 */ /* 0x000fcc000f8efc3f */
[----:B------:R-:W-:-:S04]  /*113d0*/  MOV R0, UR4 ;  /* 0x0000000400007c02 */ /* 0x000fc80008000f00 */
[----:B------:R-:W-:-:S13]  /*113e0*/  ISETP.NE.AND P2, PT, R0, 0x3, PT ;  /* 0x000000030000780c */ /* 0x000fda0003f45270 */
[----:B------:R-:W-:Y:S05]  /*113f0*/  @!P2 BRA `(.L_x_6035) ;  /* 0x000000000004a947 */ /* 0x000fea0003800000 */
[----:B------:R-:W-:Y:S01]  /*11400*/  BPT.TRAP 0x1 ;  /* 0x000000040000795c */ /* 0x000fe20000300000 */
.L_x_6035:
        /* <DEDUP_REMOVED lines=12> */
.L_x_6061:
[----:B------:R-:W2:Y:S02]  /*114d0*/  SYNCS.PHASECHK.TRANS64.TRYWAIT P0, [R3+URZ], R0 ;  /* 0x00000000030075a7 */ /* 0x000ea4000800017f */
[----:B--2---:R-:W-:Y:S05]  /*114e0*/  @!P0 BRA `(.L_x_6037) ;  /* 0x00000008002c8947 */ /* 0x004fea0003800000 */
.L_x_6062:
[----:B------:R-:W-:Y:S05]  /*114f0*/  @!P2 BRA `(.L_x_6038) ;  /* 0x000000000004a947 */ /* 0x000fea0003800000 */
[----:B------:R-:W-:Y:S01]  /*11500*/  BPT.TRAP 0x1 ;  /* 0x000000040000795c */ /* 0x000fe20000300000 */
.L_x_6038:
[----:B--2---:R-:W-:-:S04]  /*11510*/  VIADD R3, R7, 0x38860 ;  /* 0x0003886007037836 */ /* 0x004fc80000000000 */
[----:B-1----:R-:W-:-:S04]  /*11520*/  IMAD R5, R16, 0x8, R3 ;  /* 0x0000000810057824 */ /* 0x002fc800078e0203 */
[----:B------:R-:W1:Y:S02]  /*11530*/  SYNCS.PHASECHK.TRANS64.TRYWAIT P0, [R5+URZ], R4 ;  /* 0x00000004050075a7 */ /* 0x000e64000800017f */
[----:B-1----:R-:W-:Y:S05]  /*11540*/  @!P0 BRA `(.L_x_6039) ;  /* 0x0000000800288947 */ /* 0x002fea0003800000 */
.L_x_6063:
[----:B------:R-:W-:-:S07]  /*11550*/  IMAD R3, R2, 0x8, R3 ;  /* 0x0000000802037824 */ /* 0x000fce00078e0203 */
.L_x_6040:
[----:B--2---:R2:W3:Y:S02]  /*11560*/  SYNCS.PHASECHK.TRANS64.TRYWAIT P0, [R3+URZ], R0 ;  /* 0x00000000030075a7 */ /* 0x0044e4000800017f */
[----:B---3--:R-:W-:Y:S05]  /*11570*/  @!P0 NANOSLEEP.SYNCS 0x989680 ;  /* 0x009896800000895d */ /* 0x008fea0003900000 */
[----:B------:R-:W3:Y:S02]  /*11580*/  @!P0 SYNCS.PHASECHK.TRANS64 P0, [R3+URZ], R0 ;  /* 0x00000000030085a7 */ /* 0x000ee4000800007f */
[----:B---3--:R-:W-:Y:S05]  /*11590*/  @!P0 BRA `(.L_x_6040) ;  /* 0xfffffffc00f08947 */ /* 0x008fea000383ffff */
.L_x_6034:
[----:B------:R-:W-:Y:S05]  /*115a0*/  BSYNC B0 ;  /* 0x0000000000007941 */ /* 0x000fea0003800000 */
.L_x_6033:
[----:B------:R-:W-:Y:S05]  /*115b0*/  EXIT ;  /* 0x000000000000794d */ /* 0x000fea0003800000 */
.L_x_5940:
[----:B-1----:R-:W-:-:S04]  /*115c0*/  MOV R0, UR37 ;  /* 0x0000002500007c02 */ /* 0x002fc80008000f00 */
[----:B------:R1:W2:Y:S03]  /*115d0*/  SYNCS.PHASECHK.TRANS64.TRYWAIT P1, [R0+URZ+0x38800], R3 ;  /* 0x03880003000075a7 */ /* 0x0002a6000802017f */
[----:B--2---:R-:W-:Y:S05]  /*115e0*/  @!P1 NANOSLEEP.SYNCS 0x989680 ;  /* 0x009896800000995d */ /* 0x004fea0003900000 */
[----:B------:R-:W2:Y:S02]  /*115f0*/  @!P1 SYNCS.PHASECHK.TRANS64 P1, [R0+URZ+0x38800], R3 ;  /* 0x03880003000095a7 */ /* 0x000ea4000802007f */
[----:B--2---:R-:W-:Y:S05]  /*11600*/  @!P1 BRA `(.L_x_5940) ;  /* 0xfffffffc00ec9947 */ /* 0x004fea000383ffff */
[----:B------:R-:W-:Y:S05]  /*11610*/  BRA `(.L_x_6041) ;  /* 0xffffff1800e07947 */ /* 0x000fea000383ffff */
.L_x_5944:
[----:B---3--:R3:W4:Y:S02]  /*11620*/  SYNCS.PHASECHK.TRANS64.TRYWAIT P1, [R5+URZ+0x38830], R8 ;  /* 0x03883008050075a7 */ /* 0x008724000802017f */
[----:B----4-:R-:W-:Y:S05]  /*11630*/  @!P1 NANOSLEEP.SYNCS 0x989680 ;  /* 0x009896800000995d */ /* 0x010fea0003900000 */
[----:B------:R-:W4:Y:S02]  /*11640*/  @!P1 SYNCS.PHASECHK.TRANS64 P1, [R5+URZ+0x38830], R8 ;  /* 0x03883008050095a7 */ /* 0x000f24000802007f */
[----:B----4-:R-:W-:Y:S05]  /*11650*/  @!P1 BRA `(.L_x_5944) ;  /* 0xfffffffc00f09947 */ /* 0x010fea000383ffff */
[----:B------:R-:W-:Y:S05]  /*11660*/  BRA `(.L_x_5943) ;  /* 0xffffff1800f47947 */ /* 0x000fea000383ffff */
.L_x_5945:
[----:B-1----:R-:W-:-:S04]  /*11670*/  IMAD.U32 R4, RZ, RZ, UR37 ;  /* 0x00000025ff047e24 */ /* 0x002fc8000f8e00ff */
[----:B------:R1:W4:Y:S03]  /*11680*/  SYNCS.PHASECHK.TRANS64.TRYWAIT P1, [R4+URZ+0x38810], R3 ;  /* 0x03881003040075a7 */ /* 0x000326000802017f */
[----:B----4-:R-:W-:Y:S05]  /*11690*/  @!P1 NANOSLEEP.SYNCS 0x989680 ;  /* 0x009896800000995d */ /* 0x010fea0003900000 */
[----:B------:R-:W4:Y:S02]  /*116a0*/  @!P1 SYNCS.PHASECHK.TRANS64 P1, [R4+URZ+0x38810], R3 ;  /* 0x03881003040095a7 */ /* 0x000f24000802007f */
[----:B----4-:R-:W-:Y:S05]  /*116b0*/  @!P1 BRA `(.L_x_5945) ;  /* 0xfffffffc00ec9947 */ /* 0x010fea000383ffff */
[----:B------:R-:W-:Y:S05]  /*116c0*/  BRA `(.L_x_6042) ;  /* 0xffffff1c007c7947 */ /* 0x000fea000383ffff */
.L_x_5949:
[----:B------:R1:W1:Y:S02]  /*116d0*/  SYNCS.PHASECHK.TRANS64.TRYWAIT P1, [R5+URZ+0x38850], R8 ;  /* 0x03885008050075a7 */ /* 0x000264000802017f */
[----:B-1----:R-:W-:Y:S05]  /*116e0*/  @!P1 NANOSLEEP.SYNCS 0x989680 ;  /* 0x009896800000995d */ /* 0x002fea0003900000 */
[----:B------:R-:W1:Y:S02]  /*116f0*/  @!P1 SYNCS.PHASECHK.TRANS64 P1, [R5+URZ+0x38850], R8 ;  /* 0x03885008050095a7 */ /* 0x000e64000802007f */
[----:B-1----:R-:W-:Y:S05]  /*11700*/  @!P1 BRA `(.L_x_5949) ;  /* 0xfffffffc00f09947 */ /* 0x002fea000383ffff */
[----:B------:R-:W-:Y:S05]  /*11710*/  BRA `(.L_x_5948) ;  /* 0xffffff1c00b07947 */ /* 0x000fea000383ffff */
.L_x_5954:
[----:B--2---:R2:W3:Y:S02]  /*11720*/  SYNCS.PHASECHK.TRANS64.TRYWAIT P2, [R10+URZ+0x38830], R7 ;  /* 0x038830070a0075a7 */ /* 0x0044e4000804017f */
[----:B---3--:R-:W-:Y:S05]  /*11730*/  @!P2 NANOSLEEP.SYNCS 0x989680 ;  /* 0x009896800000a95d */ /* 0x008fea0003900000 */
[----:B------:R-:W3:Y:S02]  /*11740*/  @!P2 SYNCS.PHASECHK.TRANS64 P2, [R10+URZ+0x38830], R7 ;  /* 0x038830070a00a5a7 */ /* 0x000ee4000804007f */
[----:B---3--:R-:W-:Y:S05]  /*11750*/  @!P2 BRA `(.L_x_5954) ;  /* 0xfffffffc00f0a947 */ /* 0x008fea000383ffff */
[----:B------:R-:W-:Y:S05]  /*11760*/  BRA `(.L_x_5953) ;  /* 0xffffff44009c7947 */ /* 0x000fea000383ffff */
.L_x_5958:
[----:B----4-:R4:W1:Y:S02]  /*11770*/  SYNCS.PHASECHK.TRANS64.TRYWAIT P2, [R10+URZ+0x38850], R7 ;  /* 0x038850070a0075a7 */ /* 0x010864000804017f */
[----:B-1----:R-:W-:Y:S05]  /*11780*/  @!P2 NANOSLEEP.SYNCS 0x989680 ;  /* 0x009896800000a95d */ /* 0x002fea0003900000 */
[----:B------:R-:W1:Y:S02]  /*11790*/  @!P2 SYNCS.PHASECHK.TRANS64 P2, [R10+URZ+0x38850], R7 ;  /* 0x038850070a00a5a7 */ /* 0x000e64000804007f */
[----:B-1----:R-:W-:Y:S05]  /*117a0*/  @!P2 BRA `(.L_x_5958) ;  /* 0xfffffffc00f0a947 */ /* 0x002fea000383ffff */
[----:B------:R-:W-:Y:S05]  /*117b0*/  BRA `(.L_x_5957) ;  /* 0xffffff4400f87947 */ /* 0x000fea000383ffff */
.L_x_5964:
[----:B--2---:R2:W3:Y:S02]  /*117c0*/  SYNCS.PHASECHK.TRANS64.TRYWAIT P2, [R9+URZ+0x38830], R8 ;  /* 0x03883008090075a7 */ /* 0x0044e4000804017f */
[----:B---3--:R-:W-:Y:S05]  /*117d0*/  @!P2 NANOSLEEP.SYNCS 0x989680 ;  /* 0x009896800000a95d */ /* 0x008fea0003900000 */
[----:B------:R-:W3:Y:S02]  /*117e0*/  @!P2 SYNCS.PHASECHK.TRANS64 P2, [R9+URZ+0x38830], R8 ;  /* 0x038830080900a5a7 */ /* 0x000ee4000804007f */
[----:B---3--:R-:W-:Y:S05]  /*117f0*/  @!P2 BRA `(.L_x_5964) ;  /* 0xfffffffc00f0a947 */ /* 0x008fea000383ffff */
[----:B------:R-:W-:Y:S05]  /*11800*/  BRA `(.L_x_5963) ;  /* 0xffffff7800087947 */ /* 0x000fea000383ffff */
.L_x_5968:
[----:B----4-:R4:W1:Y:S02]  /*11810*/  SYNCS.PHASECHK.TRANS64.TRYWAIT P2, [R9+URZ+0x38850], R8 ;  /* 0x03885008090075a7 */ /* 0x010864000804017f */
[----:B-1----:R-:W-:Y:S05]  /*11820*/  @!P2 NANOSLEEP.SYNCS 0x989680 ;  /* 0x009896800000a95d */ /* 0x002fea0003900000 */
[----:B------:R-:W1:Y:S02]  /*11830*/  @!P2 SYNCS.PHASECHK.TRANS64 P2, [R9+URZ+0x38850], R8 ;  /* 0x038850080900a5a7 */ /* 0x000e64000804007f */
[----:B-1----:R-:W-:Y:S05]  /*11840*/  @!P2 BRA `(.L_x_5968) ;  /* 0xfffffffc00f0a947 */ /* 0x002fea000383ffff */
[----:B------:R-:W-:Y:S05]  /*11850*/  BRA `(.L_x_5967) ;  /* 0xffffff7800647947 */ /* 0x000fea000383ffff */
.L_x_5990:
        /* <DEDUP_REMOVED lines=10> */
.L_x_6043:
[----:B------:R-:W-:Y:S05]  /*11900*/  BRA `(.L_x_6044) ;  /* 0xffffffd000fc7947 */ /* 0x000fea000383ffff */
.L_x_5991:
[----:B------:R-:W-:Y:S01]  /*11910*/  BSSY B0, `(.L_x_6045) ;  /* 0x0000006000007945 */ /* 0x000fe20003800000 */
[----:B------:R-:W-:-:S07]  /*11920*/  IMAD.MOV.U32 R15, RZ, RZ, -0x1 ;  /* 0xffffffffff0f7424 */ /* 0x000fce00078e00ff */
[----:B------:R-:W-:Y:S05]  /*11930*/  WARPSYNC.COLLECTIVE R15, `(.L_x_6046) ;  /* 0x000000000f0c7348 */ /* 0x000fea0003c00000 */
[----:B------:R-:W-:Y:S02]  /*11940*/  ELECT P6, UR62, PT ;  /* 0x00000000003e782f */ /* 0x000fe400038c0000 */
[----:B------:R-:W-:Y:S01]  /*11950*/  MOV R14, UR62 ;  /* 0x0000003e000e7c02 */ /* 0x000fe20008000f00 */
[----:B------:R-:W-:Y:S10]  /*11960*/  ENDCOLLECTIVE ;  /* 0x000000000000791b */ /* 0x000ff40003800000 */
.L_x_6046:
[----:B------:R-:W-:Y:S05]  /*11970*/  BSYNC B0 ;  /* 0x0000000000007941 */ /* 0x000fea0003800000 */
.L_x_6045:
[----:B------:R-:W-:Y:S05]  /*11980*/  BRA `(.L_x_6047) ;  /* 0xffffffd000ec7947 */ /* 0x000fea000383ffff */
.L_x_5994:
[----:B-1----:R1:W2:Y:S02]  /*11990*/  SYNCS.PHASECHK.TRANS64.TRYWAIT P2, [R8+URZ+0x38840], R5 ;  /* 0x03884005080075a7 */ /* 0x0022a4000804017f */
[----:B--2---:R-:W-:Y:S05]  /*119a0*/  @!P2 NANOSLEEP.SYNCS 0x989680 ;  /* 0x009896800000a95d */ /* 0x004fea0003900000 */
[----:B------:R-:W2:Y:S02]  /*119b0*/  @!P2 SYNCS.PHASECHK.TRANS64 P2, [R8+URZ+0x38840], R5 ;  /* 0x038840050800a5a7 */ /* 0x000ea4000804007f */
[----:B--2---:R-:W-:Y:S05]  /*119c0*/  @!P2 BRA `(.L_x_5994) ;  /* 0xfffffffc00f0a947 */ /* 0x004fea000383ffff */
[----:B------:R-:W-:Y:S05]  /*119d0*/  BRA `(.L_x_6048) ;  /* 0xffffffd400487947 */ /* 0x000fea000383ffff */
.L_x_5998:
[----:B-1----:R-:W-:-:S04]  /*119e0*/  IMAD.U32 R8, RZ, RZ, UR38 ;  /* 0x00000026ff087e24 */ /* 0x002fc8000f8e00ff */
[----:B------:R1:W2:Y:S03]  /*119f0*/  SYNCS.PHASECHK.TRANS64.TRYWAIT P2, [R8+URZ+0x38820], R5 ;  /* 0x03882005080075a7 */ /* 0x0002a6000804017f */
[----:B--2---:R-:W-:Y:S05]  /*11a00*/  @!P2 NANOSLEEP.SYNCS 0x989680 ;  /* 0x009896800000a95d */ /* 0x004fea0003900000 */
[----:B------:R-:W2:Y:S02]  /*11a10*/  @!P2 SYNCS.PHASECHK.TRANS64 P2, [R8+URZ+0x38820], R5 ;  /* 0x038820050800a5a7 */ /* 0x000ea4000804007f */
[----:B--2---:R-:W-:Y:S05]  /*11a20*/  @!P2 BRA `(.L_x_5998) ;  /* 0xfffffffc00eca947 */ /* 0x004fea000383ffff */
[----:B------:R-:W-:Y:S05]  /*11a30*/  BRA `(.L_x_6049) ;  /* 0xffffffd800bc7947 */ /* 0x000fea000383ffff */
.L_x_6001:
[----:B-1----:R1:W2:Y:S02]  /*11a40*/  SYNCS.PHASECHK.TRANS64.TRYWAIT P2, [R5+URZ+0x38860], R8 ;  /* 0x03886008050075a7 */ /* 0x0022a4000804017f */
[----:B--2---:R-:W-:Y:S05]  /*11a50*/  @!P2 NANOSLEEP.SYNCS 0x989680 ;  /* 0x009896800000a95d */ /* 0x004fea0003900000 */
[----:B------:R-:W2:Y:S02]  /*11a60*/  @!P2 SYNCS.PHASECHK.TRANS64 P2, [R5+URZ+0x38860], R8 ;  /* 0x038860080500a5a7 */ /* 0x000ea4000804007f */
[----:B--2---:R-:W-:Y:S05]  /*11a70*/  @!P2 BRA `(.L_x_6001) ;  /* 0xfffffffc00f0a947 */ /* 0x004fea000383ffff */
[----:B------:R-:W-:Y:S05]  /*11a80*/  BRA `(.L_x_6050) ;  /* 0xffffffd800d07947 */ /* 0x000fea000383ffff */
.L_x_6008:
[----:B-1----:R1:W2:Y:S02]  /*11a90*/  SYNCS.PHASECHK.TRANS64.TRYWAIT P3, [R2+URZ+0x38840], R3 ;  /* 0x03884003020075a7 */ /* 0x0022a4000806017f */
[----:B--2---:R-:W-:Y:S05]  /*11aa0*/  @!P3 NANOSLEEP.SYNCS 0x989680 ;  /* 0x009896800000b95d */ /* 0x004fea0003900000 */
[----:B------:R-:W2:Y:S02]  /*11ab0*/  @!P3 SYNCS.PHASECHK.TRANS64 P3, [R2+URZ+0x38840], R3 ;  /* 0x038840030200b5a7 */ /* 0x000ea4000806007f */
[----:B--2---:R-:W-:Y:S05]  /*11ac0*/  @!P3 BRA `(.L_x_6008) ;  /* 0xfffffffc00f0b947 */ /* 0x004fea000383ffff */
[----:B------:R-:W-:Y:S05]  /*11ad0*/  BRA `(.L_x_6051) ;  /* 0xffffffe000547947 */ /* 0x000fea000383ffff */
.L_x_6010:
[----:B--2---:R2:W3:Y:S02]  /*11ae0*/  SYNCS.PHASECHK.TRANS64.TRYWAIT P3, [R2+URZ+0x38860], R3 ;  /* 0x03886003020075a7 */ /* 0x0044e4000806017f */
[----:B---3--:R-:W-:Y:S05]  /*11af0*/  @!P3 NANOSLEEP.SYNCS 0x989680 ;  /* 0x009896800000b95d */ /* 0x008fea0003900000 */
[----:B------:R-:W3:Y:S02]  /*11b00*/  @!P3 SYNCS.PHASECHK.TRANS64 P3, [R2+URZ+0x38860], R3 ;  /* 0x038860030200b5a7 */ /* 0x000ee4000806007f */
[----:B---3--:R-:W-:Y:S05]  /*11b10*/  @!P3 BRA `(.L_x_6010) ;  /* 0xfffffffc00f0b947 */ /* 0x008fea000383ffff */
[----:B------:R-:W-:Y:S05]  /*11b20*/  BRA `(.L_x_6052) ;  /* 0xffffffe0009c7947 */ /* 0x000fea000383ffff */
.L_x_6016:
[----:B-1----:R1:W2:Y:S02]  /*11b30*/  SYNCS.PHASECHK.TRANS64.TRYWAIT P3, [R3+URZ+0x38840], R2 ;  /* 0x03884002030075a7 */ /* 0x0022a4000806017f */
[----:B--2---:R-:W-:Y:S05]  /*11b40*/  @!P3 NANOSLEEP.SYNCS 0x989680 ;  /* 0x009896800000b95d */ /* 0x004fea0003900000 */
[----:B------:R-:W2:Y:S02]  /*11b50*/  @!P3 SYNCS.PHASECHK.TRANS64 P3, [R3+URZ+0x38840], R2 ;  /* 0x038840020300b5a7 */ /* 0x000ea4000806007f */
[----:B--2---:R-:W-:Y:S05]  /*11b60*/  @!P3 BRA `(.L_x_6016) ;  /* 0xfffffffc00f0b947 */ /* 0x004fea000383ffff */
[----:B------:R-:W-:Y:S05]  /*11b70*/  BRA `(.L_x_6053) ;  /* 0xffffffe8000c7947 */ /* 0x000fea000383ffff */
.L_x_6018:
[----:B---3--:R3:W4:Y:S02]  /*11b80*/  SYNCS.PHASECHK.TRANS64.TRYWAIT P3, [R3+URZ+0x38860], R2 ;  /* 0x03886002030075a7 */ /* 0x008724000806017f */
[----:B----4-:R-:W-:Y:S05]  /*11b90*/  @!P3 NANOSLEEP.SYNCS 0x989680 ;  /* 0x009896800000b95d */ /* 0x010fea0003900000 */
[----:B------:R-:W4:Y:S02]  /*11ba0*/  @!P3 SYNCS.PHASECHK.TRANS64 P3, [R3+URZ+0x38860], R2 ;  /* 0x038860020300b5a7 */ /* 0x000f24000806007f */
[----:B----4-:R-:W-:Y:S05]  /*11bb0*/  @!P3 BRA `(.L_x_6018) ;  /* 0xfffffffc00f0b947 */ /* 0x010fea000383ffff */
[----:B------:R-:W-:Y:S05]  /*11bc0*/  BRA `(.L_x_6054) ;  /* 0xffffffe800547947 */ /* 0x000fea000383ffff */
.L_x_6023:
[----:B-1----:R1:W2:Y:S02]  /*11bd0*/  SYNCS.PHASECHK.TRANS64.TRYWAIT P3, [R2+URZ+0x38840], R3 ;  /* 0x03884003020075a7 */ /* 0x0022a4000806017f */
[----:B--2---:R-:W-:Y:S05]  /*11be0*/  @!P3 NANOSLEEP.SYNCS 0x989680 ;  /* 0x009896800000b95d */ /* 0x004fea0003900000 */
[----:B------:R-:W2:Y:S02]  /*11bf0*/  @!P3 SYNCS.PHASECHK.TRANS64 P3, [R2+URZ+0x38840], R3 ;  /* 0x038840030200b5a7 */ /* 0x000ea4000806007f */
[----:B--2---:R-:W-:Y:S05]  /*11c00*/  @!P3 BRA `(.L_x_6023) ;  /* 0xfffffffc00f0b947 */ /* 0x004fea000383ffff */
[----:B------:R-:W-:Y:S05]  /*11c10*/  BRA `(.L_x_6055) ;  /* 0xffffffec00ac7947 */ /* 0x000fea000383ffff */
.L_x_6025:
[----:B---3--:R3:W4:Y:S02]  /*11c20*/  SYNCS.PHASECHK.TRANS64.TRYWAIT P3, [R2+URZ+0x38860], R3 ;  /* 0x03886003020075a7 */ /* 0x008724000806017f */
[----:B----4-:R-:W-:Y:S05]  /*11c30*/  @!P3 NANOSLEEP.SYNCS 0x989680 ;  /* 0x009896800000b95d */ /* 0x010fea0003900000 */
[----:B------:R-:W4:Y:S02]  /*11c40*/  @!P3 SYNCS.PHASECHK.TRANS64 P3, [R2+URZ+0x38860], R3 ;  /* 0x038860030200b5a7 */ /* 0x000f24000806007f */
[----:B----4-:R-:W-:Y:S05]  /*11c50*/  @!P3 BRA `(.L_x_6025) ;  /* 0xfffffffc00f0b947 */ /* 0x010fea000383ffff */
[----:B------:R-:W-:Y:S05]  /*11c60*/  BRA `(.L_x_6056) ;  /* 0xffffffec00f47947 */ /* 0x000fea000383ffff */
.L_x_6030:
[----:B------:R-:W-:Y:S01]  /*11c70*/  BSSY B0, `(.L_x_6057) ;  /* 0x0000007000007945 */ /* 0x000fe20003800000 */
[----:B--2---:R-:W-:Y:S01]  /*11c80*/  MOV R12, RZ ;  /* 0x000000ff000c7202 */ /* 0x004fe20000000f00 */
[----:B------:R-:W-:Y:S02]  /*11c90*/  IMAD.MOV.U32 R11, RZ, RZ, 0x1f ;  /* 0x0000001fff0b7424 */ /* 0x000fe400078e00ff */
[----:B------:R-:W-:-:S07]  /*11ca0*/  IMAD.MOV.U32 R15, RZ, RZ, -0x1 ;  /* 0xffffffffff0f7424 */ /* 0x000fce00078e00ff */
[----:B-1-34-:R-:W-:Y:S05]  /*11cb0*/  WARPSYNC.COLLECTIVE R15, `(.L_x_6058) ;  /* 0x000000000f087348 */ /* 0x01afea0003c00000 */
[----:B------:R2:W1:Y:S02]  /*11cc0*/  SHFL.IDX P6, R14, R13, R12, R11 ;  /* 0x0000000c0d0e7389 */ /* 0x00046400000c000b */
[----:B-1234-:R-:W-:Y:S01]  /*11cd0*/  ENDCOLLECTIVE ;  /* 0x000000000000791b */ /* 0x01efe20003800000 */
.L_x_6058:
[----:B------:R-:W-:Y:S05]  /*11ce0*/  BSYNC B0 ;  /* 0x0000000000007941 */ /* 0x000fea0003800000 */
.L_x_6057:
[----:B------:R-:W-:Y:S05]  /*11cf0*/  BRA `(.L_x_6059) ;  /* 0xfffffff400287947 */ /* 0x000fea000383ffff */
.L_x_6032:
[----:B-1----:R1:W2:Y:S02]  /*11d00*/  SYNCS.PHASECHK.TRANS64.TRYWAIT P0, [R7+URZ+0x38820], R0 ;  /* 0x03882000070075a7 */ /* 0x0022a4000800017f */
[----:B--2---:R-:W-:Y:S05]  /*11d10*/  @!P0 NANOSLEEP.SYNCS 0x989680 ;  /* 0x009896800000895d */ /* 0x004fea0003900000 */
[----:B------:R-:W2:Y:S02]  /*11d20*/  @!P0 SYNCS.PHASECHK.TRANS64 P0, [R7+URZ+0x38820], R0 ;  /* 0x03882000070085a7 */ /* 0x000ea4000800007f */
[----:B--2---:R-:W-:Y:S05]  /*11d30*/  @!P0 BRA `(.L_x_6032) ;  /* 0xfffffffc00f08947 */ /* 0x004fea000383ffff */
[----:B------:R-:W-:Y:S05]  /*11d40*/  BRA `(.L_x_6060) ;  /* 0xfffffff400707947 */ /* 0x000fea000383ffff */
.L_x_6036:
[----:B-1----:R1:W2:Y:S02]  /*11d50*/  SYNCS.PHASECHK.TRANS64.TRYWAIT P0, [R5+URZ], R4 ;  /* 0x00000004050075a7 */ /* 0x0022a4000800017f */
[----:B--2---:R-:W-:Y:S05]  /*11d60*/  @!P0 NANOSLEEP.SYNCS 0x989680 ;  /* 0x009896800000895d */ /* 0x004fea0003900000 */
[----:B------:R-:W2:Y:S02]  /*11d70*/  @!P0 SYNCS.PHASECHK.TRANS64 P0, [R5+URZ], R4 ;  /* 0x00000004050085a7 */ /* 0x000ea4000800007f */
[----:B--2---:R-:W-:Y:S05]  /*11d80*/  @!P0 BRA `(.L_x_6036) ;  /* 0xfffffffc00f08947 */ /* 0x004fea000383ffff */
[----:B------:R-:W-:Y:S05]  /*11d90*/  BRA `(.L_x_6061) ;  /* 0xfffffff400cc7947 */ /* 0x000fea000383ffff */
.L_x_6037:
[----:B--2---:R2:W3:Y:S02]  /*11da0*/  SYNCS.PHASECHK.TRANS64.TRYWAIT P0, [R3+URZ], R0 ;  /* 0x00000000030075a7 */ /* 0x0044e4000800017f */
[----:B---3--:R-:W-:Y:S05]  /*11db0*/  @!P0 NANOSLEEP.SYNCS 0x989680 ;  /* 0x009896800000895d */ /* 0x008fea0003900000 */
[----:B------:R-:W3:Y:S02]  /*11dc0*/  @!P0 SYNCS.PHASECHK.TRANS64 P0, [R3+URZ], R0 ;  /* 0x00000000030085a7 */ /* 0x000ee4000800007f */
[----:B---3--:R-:W-:Y:S05]  /*11dd0*/  @!P0 BRA `(.L_x_6037) ;  /* 0xfffffffc00f08947 */ /* 0x008fea000383ffff */
[----:B------:R-:W-:Y:S05]  /*11de0*/  BRA `(.L_x_6062) ;  /* 0xfffffff400c07947 */ /* 0x000fea000383ffff */
.L_x_6039:
[----:B-1----:R1:W2:Y:S02]  /*11df0*/  SYNCS.PHASECHK.TRANS64.TRYWAIT P0, [R5+URZ], R4 ;  /* 0x00000004050075a7 */ /* 0x0022a4000800017f */
[----:B--2---:R-:W-:Y:S05]  /*11e00*/  @!P0 NANOSLEEP.SYNCS 0x989680 ;  /* 0x009896800000895d */ /* 0x004fea0003900000 */
[----:B------:R-:W2:Y:S02]  /*11e10*/  @!P0 SYNCS.PHASECHK.TRANS64 P0, [R5+URZ], R4 ;  /* 0x00000004050085a7 */ /* 0x000ea4000800007f */
[----:B--2---:R-:W-:Y:S05]  /*11e20*/  @!P0 BRA `(.L_x_6039) ;  /* 0xfffffffc00f08947 */ /* 0x004fea000383ffff */
[----:B------:R-:W-:Y:S05]  /*11e30*/  BRA `(.L_x_6063) ;  /* 0xfffffff400c47947 */ /* 0x000fea000383ffff */
.L_x_6064:
        /* <DEDUP_REMOVED lines=12> */
.L_x_11953:


//--------------------- .text._ZN7cutlass13device_kernelIN5flash11enable_sm90INS1_16FlashAttnFwdSm90INS1_25CollectiveMainloopFwdSm90ILi2EN4cute5tupleIJNS5_1CILi1EEES8_S8_EEENS6_IJNS7_ILi64EEESA_SA_EEELi512ENS_10bfloat16_tEfNS_4arch4Sm90ELb1ELb0ELb0ELb1ELb0ELb0ELb0ELb0ELb0ELb0ELb0ELb0EEENS1_21CollectiveEpilogueFwdINS6_IJSA_NS7_ILi512EEESA_EEES9_SC_SE_Li256ELb1ELb0ELb0ELb0EEENS1_36VarlenDynamicPersistentTileSchedulerILi64ELi64ELi256ELi32ELb0ELb0ELb1ELb1ELb1ELb1EEEEEEEEEvNT_6ParamsE --------------------------
	.section	.text._ZN7cutlass13device_kernelIN5flash11enable_sm90INS1_16FlashAttnFwdSm90INS1_25CollectiveMainloopFwdSm90ILi2EN4cute5tupleIJNS5_1CILi1EEES8_S8_EEENS6_IJNS7_ILi64EEESA_SA_EEELi512ENS_10bfloat16_tEfNS_4arch4Sm90ELb1ELb0ELb0ELb1ELb0ELb0ELb0ELb0ELb0ELb0ELb0ELb0EEENS1_21CollectiveEpilogueFwdINS6_IJSA_NS7_ILi512EEESA_EEES9_SC_SE_Li256ELb1ELb0ELb0ELb0EEENS1_36VarlenDynamicPersistentTileSchedulerILi64ELi64ELi256ELi32ELb0ELb0ELb1ELb1ELb1ELb1EEEEEEEEEvNT_6ParamsE,"ax",@progbits
	.align	128
.text._ZN7cutlass13device_kernelIN5flash11enable_sm90INS1_16FlashAttnFwdSm90INS1_25CollectiveMainloopFwdSm90ILi2EN4cute5tupleIJNS5_1CILi1EEES8_S8_EEENS6_IJNS7_ILi64EEESA_SA_EEELi512ENS_10bfloat16_tEfNS_4arch4Sm90ELb1ELb0ELb0ELb1ELb0ELb0ELb0ELb0ELb0ELb0ELb0ELb0EEENS1_21CollectiveEpilogueFwdINS6_IJSA_NS7_ILi512EEESA_EEES9_SC_SE_Li256ELb1ELb0ELb0ELb0EEENS1_36VarlenDynamicPersistentTileSchedulerILi64ELi64ELi256ELi32ELb0ELb0ELb1ELb1ELb1ELb1EEEEEEEEEvNT_6ParamsE:
        .type           _ZN7cutlass13device_kernelIN5flash11enable_sm90INS1_16FlashAttnFwdSm90INS1_25CollectiveMainloopFwdSm90ILi2EN4cute5tupleIJNS5_1CILi1EEES8_S8_EEENS6_IJNS7_ILi64EEESA_SA_EEELi512ENS_10bfloat16_tEfNS_4arch4Sm90ELb1ELb0ELb0ELb1ELb0ELb0ELb0ELb0ELb0ELb0ELb0ELb0EEENS1_21CollectiveEpilogueFwdINS6_IJSA_NS7_ILi512EEESA_EEES9_SC_SE_Li256ELb1ELb0ELb0ELb0EEENS1_36VarlenDynamicPersistentTileSchedulerILi64ELi64ELi256ELi32ELb0ELb0ELb1ELb1ELb1ELb1EEEEEEEEEvNT_6ParamsE,@function
        .size           _ZN7cutlass13device_kernelIN5flash11enable_sm90INS1_16FlashAttnFwdSm90INS1_25CollectiveMainloopFwdSm90ILi2EN4cute5tupleIJNS5_1CILi1EEES8_S8_EEENS6_IJNS7_ILi64EEESA_SA_EEELi512ENS_10bfloat16_tEfNS_4arch4Sm90ELb1ELb0ELb0ELb1ELb0ELb0ELb0ELb0ELb0ELb0ELb0ELb0EEENS1_21CollectiveEpilogueFwdINS6_IJSA_NS7_ILi512EEESA_EEES9_SC_SE_Li256ELb1ELb0ELb0ELb0EEENS1_36VarlenDynamicPersistentTileSchedulerILi64ELi64ELi256ELi32ELb0ELb0ELb1ELb1ELb1ELb1EEEEEEEEEvNT_6ParamsE,(.L_x_11954 - _ZN7cutlass13device_kernelIN5flash11enable_sm90INS1_16FlashAttnFwdSm90INS1_25CollectiveMainloopFwdSm90ILi2EN4cute5tupleIJNS5_1CILi1EEES8_S8_EEENS6_IJNS7_ILi64EEESA_SA_EEELi512ENS_10bfloat16_tEfNS_4arch4Sm90ELb1ELb0ELb0ELb1ELb0ELb0ELb0ELb0ELb0ELb0ELb0ELb0EEENS1_21CollectiveEpilogueFwdINS6_IJSA_NS7_ILi512EEESA_EEES9_SC_SE_Li256ELb1ELb0ELb0ELb0EEENS1_36VarlenDynamicPersistentTileSchedulerILi64ELi64ELi256ELi32ELb0ELb0ELb1ELb1ELb1ELb1EEEEEEEEEvNT_6ParamsE)
        .other          _ZN7cutlass13device_kernelIN5flash11enable_sm90INS1_16FlashAttnFwdSm90INS1_25CollectiveMainloopFwdSm90ILi2EN4cute5tupleIJNS5_1CILi1EEES8_S8_EEENS6_IJNS7_ILi64EEESA_SA_EEELi512ENS_10bfloat16_tEfNS_4arch4Sm90ELb1ELb0ELb0ELb1ELb0ELb0ELb0ELb0ELb0ELb0ELb0ELb0EEENS1_21CollectiveEpilogueFwdINS6_IJSA_NS7_ILi512EEESA_EEES9_SC_SE_Li256ELb1ELb0ELb0ELb0EEENS1_36VarlenDynamicPersistentTileSchedulerILi64ELi64ELi256ELi32ELb0ELb0ELb1ELb1ELb1ELb1EEEEEEEEEvNT_6ParamsE,@"STO_CUDA_ENTRY STV_DEFAULT"
_ZN7cutlass13device_kernelIN5flash11enable_sm90INS1_16FlashAttnFwdSm90INS1_25CollectiveMainloopFwdSm90ILi2EN4cute5tupleIJNS5_1CILi1EEES8_S8_EEENS6_IJNS7_ILi64EEESA_SA_EEELi512ENS_10bfloat16_tEfNS_4arch4Sm90ELb1ELb0ELb0ELb1ELb0ELb0ELb0ELb0ELb0ELb0ELb0ELb0EEENS1_21CollectiveEpilogueFwdINS6_IJSA_NS7_ILi512EEESA_EEES9_SC_SE_Li256ELb1ELb0ELb0ELb0EEENS1_36VarlenDynamicPersistentTileSchedulerILi64ELi64ELi256ELi32ELb0ELb0ELb1ELb1ELb1ELb1EEEEEEEEEvNT_6ParamsE:
        /* <DEDUP_REMOVED lines=21> */
.L_x_6066:
[----:B------:R-:W-:Y:S05]  /*0150*/  BSYNC B0 ;  /* 0x0000000000007941 */ /* 0x000fea0003800000 */
.L_x_6065:
        /* <DEDUP_REMOVED lines=37> */
.L_x_6067:
        /* <DEDUP_REMOVED lines=22> */
.L_x_6068:
        /* <DEDUP_REMOVED lines=18> */
.L_x_6069:
        /* <DEDUP_REMOVED lines=22> */
.L_x_6070:
        /* <DEDUP_REMOVED lines=22> */
.L_x_6071:
[----:B------:R-:W-:Y:S01]  /*08f0*/  PLOP3.LUT P0, PT, PT, PT, UP0, 0x80, 0x0 ;  /* 0x000000000000781c */ /* 0x000fe20003f0f008 */
[----:B------:R-:W-:Y:S01]  /*0900*/  UMOV UR36, 0x1 ;  /* 0x0000000100247882 */ /* 0x000fe20000000000 */
[----:B------:R-:W-:Y:S01]  /*0910*/  NOP ;  /* 0x0000000000007918 */ /* 0x000fe20000000000 */
[----:B------:R-:W-:Y:S01]  /*0920*/  USEL UR36, UR36, 0x2, !UP0 ;  /* 0x0000000224247887 */ /* 0x000fe2000c000000 */
[----:B------:R-:W-:Y:S01]  /*0930*/  ULDC.64 UR48, c[0x0][0x208] ;  /* 0x0000820000307ab9 */ /* 0x000fe20000000a00 */
[----:B012-4-:R-:W-:Y:S08]  /*0940*/  BAR.SYNC.DEFER_BLOCKING 0x0 ;  /* 0x0000000000007b1d */ /* 0x017ff00000010000 */
[----:B------:R-:W-:Y:S05]  /*0950*/  @!P0 BRA `(.L_x_6072) ;  /* 0x000000a800b88947 */ /* 0x000fea0003800000 */
.L_x_6073:
        /* <DEDUP_REMOVED lines=20> */
[----:B------:R-:W-:Y:S01]  /*0aa0*/  MOV R23, 0x20 ;  /* 0x0000002000177802 */ /* 0x000fe20000000f00 */
[----:B------:R-:W-:Y:S01]  /*0ab0*/  ULOP3.LUT UR41, UR36, 0x1, URZ, 0xfc, !UPT ;  /* 0x0000000124297892 */ /* 0x000fe2000f8efc3f */
[----:B------:R-:W-:Y:S01]  /*0ac0*/  R2UR UR52, R13 ;  /* 0x000000000d3472ca */ /* 0x000fe200000e0000 */
[----:B------:R-:W-:Y:S01]  /*0ad0*/  UMOV UR37, URZ ;  /* 0x0000003f00257c82 */ /* 0x000fe20008000000 */
[----:B------:R-:W-:Y:S01]  /*0ae0*/  SHF.R.S32.HI R0, RZ, 0x1f, R189 ;  /* 0x0000001fff007819 */ /* 0x000fe200000114bd */
[----:B------:R-:W-:Y:S01]  /*0af0*/  UMOV UR38, URZ ;  /* 0x0000003f00267c82 */ /* 0x000fe20008000000 */
[----:B------:R-:W-:Y:S01]  /*0b00*/  R2UR UR5, R14 ;  /* 0x000000000e0572ca */ /* 0x000fe200000e0000 */
[----:B------:R-:W-:Y:S01]  /*0b10*/  UMOV UR39, URZ ;  /* 0x0000003f00277c82 */ /* 0x000fe20008000000 */
[CC--:B------:R-:W-:Y:S02]  /*0b20*/  LEA.HI R2, R0.reuse, R189.reuse, RZ, 0x4 ;  /* 0x000000bd00027211 */ /* 0x0c0fe400078f20ff */
[----:B------:R-:W-:-:S02]  /*0b30*/  LEA.HI R6, R0, R189, RZ, 0x5 ;  /* 0x000000bd00067211 */ /* 0x000fc400078f28ff */
[----:B------:R-:W-:Y:S02]  /*0b40*/  SHF.R.S32.HI R3, RZ, 0x4, R2 ;  /* 0x00000004ff037819 */ /* 0x000fe40000011402 */
[--C-:B------:R-:W-:Y:S02]  /*0b50*/  SHF.R.S32.HI R12, RZ, 0x5, R6.reuse ;  /* 0x00000005ff0c7819 */ /* 0x100fe40000011406 */
[C---:B------:R-:W-:Y:S02]  /*0b60*/  LEA.HI R5, R2.reuse, R3, RZ, 0x1 ;  /* 0x0000000302057211 */ /* 0x040fe400078f08ff */
[----:B------:R-:W-:Y:S02]  /*0b70*/  LOP3.LUT R2, R2, 0xfffffff0, RZ, 0xc0, !PT ;  /* 0xfffffff002027812 */ /* 0x000fe400078ec0ff */
[----:B------:R-:W-:Y:S02]  /*0b80*/  LOP3.LUT R8, R5, 0x1ffffffe, RZ, 0xc0, !PT ;  /* 0x1ffffffe05087812 */ /* 0x000fe400078ec0ff */
[----:B------:R-:W-:Y:S01]  /*0b90*/  SHF.R.S32.HI R5, RZ, 0x1f, R6 ;  /* 0x0000001fff057819 */ /* 0x000fe20000011406 */
[----:B------:R-:W-:Y:S01]  /*0ba0*/  IMAD.IADD R6, R189, 0x1, -R2 ;  /* 0x00000001bd067824 */ /* 0x000fe200078e0a02 */
[----:B------:R-:W-:Y:S01]  /*0bb0*/  LEA.HI R4, R0, R189, RZ, 0x7 ;  /* 0x000000bd00047211 */ /* 0x000fe200078f38ff */
[----:B------:R-:W-:Y:S01]  /*0bc0*/  IMAD.IADD R9, R3, 0x1, -R8 ;  /* 0x0000000103097824 */ /* 0x000fe200078e0a08 */
[----:B------:R-:W-:-:S02]  /*0bd0*/  LEA.HI R5, R5, R12, RZ, 0x2 ;  /* 0x0000000c05057211 */ /* 0x000fc400078f10ff */
[----:B------:R-:W-:Y:S01]  /*0be0*/  SHF.R.S32.HI R3, RZ, 0x1f, R6 ;  /* 0x0000001fff037819 */ /* 0x000fe20000011406 */
[----:B------:R-:W-:Y:S01]  /*0bf0*/  IMAD.SHL.U32 R9, R9, 0x8, RZ ;  /* 0x0000000809097824 */ /* 0x000fe200078e00ff */
        /* <DEDUP_REMOVED lines=8> */
[----:B------:R-:W-:Y:S01]  /*0c80*/  IADD3 R2, R189, -R2, RZ ;  /* 0x80000002bd027210 */ /* 0x000fe20007ffe0ff */
[----:B------:R-:W-:Y:S01]  /*0c90*/  IMAD R188, R8, 0x10, R11 ;  /* 0x0000001008bc7824 */ /* 0x000fe200078e020b */
[----:B------:R-:W-:-:S02]  /*0ca0*/  IADD3 R8, R6, -R7, RZ ;  /* 0x8000000706087210 */ /* 0x000fc40007ffe0ff */
[----:B------:R-:W-:Y:S01]  /*0cb0*/  LOP3.LUT R11, R10, 0x7ffffe00, RZ, 0xc0, !PT ;  /* 0x7ffffe000a0b7812 */ /* 0x000fe200078ec0ff */
[----:B------:R-:W-:Y:S01]  /*0cc0*/  IMAD.U32 R188, R188, 0x40, R9 ;  /* 0x00000040bcbc7824 */ /* 0x000fe200078e0009 */
[----:B------:R-:W-:Y:S01]  /*0cd0*/  SHF.R.S32.HI R3, RZ, 0x1f, R2 ;  /* 0x0000001fff037819 */ /* 0x000fe20000011402 */
[C---:B------:R-:W-:Y:S01]  /*0ce0*/  IMAD.SHL.U32 R10, R8.reuse, 0x40, RZ ;  /* 0x00000040080a7824 */ /* 0x040fe200078e00ff */
[----:B------:R-:W-:Y:S01]  /*0cf0*/  R2P PR, R8, 0x6 ;  /* 0x0000000608007804 */ /* 0x000fe20000000000 */
[----:B------:R-:W-:Y:S01]  /*0d00*/  IMAD R11, R12, 0x400, R11 ;  /* 0x000004000c0b7824 */ /* 0x000fe200078e020b */
[----:B------:R-:W-:Y:S02]  /*0d10*/  LEA.HI R5, R3, R2, RZ, 0x2 ;  /* 0x0000000203057211 */ /* 0x000fe400078f10ff */
[----:B------:R-:W-:Y:S02]  /*0d20*/  LOP3.LUT R10, R10, 0x1c0, RZ, 0xc0, !PT ;  /* 0x000001c00a0a7812 */ /* 0x000fe400078ec0ff */
[----:B------:R-:W-:-:S02]  /*0d30*/  SHF.R.S32.HI R6, RZ, 0x2, R5 ;  /* 0x00000002ff067819 */ /* 0x000fc40000011405 */
[----:B------:R-:W-:Y:S02]  /*0d40*/  LOP3.LUT R9, R10, 0x8, R9, 0xf8, !PT ;  /* 0x000000080a097812 */ /* 0x000fe400078ef809 */
[----:B------:R-:W-:Y:S02]  /*0d50*/  SHF.R.S32.HI R7, RZ, 0x1f, R5 ;  /* 0x0000001fff077819 */ /* 0x000fe40000011405 */
[----:B------:R-:W-:Y:S02]  /*0d60*/  SHF.R.U32.HI R10, RZ, 0x3, R10 ;  /* 0x00000003ff0a7819 */ /* 0x000fe4000001160a */
[----:B------:R-:W-:Y:S02]  /*0d70*/  LEA.HI R7, R7, R6, RZ, 0x3 ;  /* 0x0000000607077211 */ /* 0x000fe400078f18ff */
[----:B------:R-:W-:Y:S02]  /*0d80*/  LOP3.LUT R10, R9, R10, RZ, 0x3c, !PT ;  /* 0x0000000a090a7212 */ /* 0x000fe400078e3cff */
[----:B------:R-:W-:-:S02]  /*0d90*/  LEA.HI R3, R3, R2, RZ, 0x5 ;  /* 0x0000000203037211 */ /* 0x000fc400078f28ff */
[----:B------:R-:W-:Y:S01]  /*0da0*/  LOP3.LUT R7, R7, 0xfffffff8, RZ, 0xc0, !PT ;  /* 0xfffffff807077812 */ /* 0x000fe200078ec0ff */
[----:B------:R-:W-:Y:S01]  /*0db0*/  IMAD.IADD R10, R11, 0x1, R10 ;  /* 0x000000010b0a7824 */ /* 0x000fe200078e020a */
[----:B------:R-:W-:Y:S02]  /*0dc0*/  LOP3.LUT R5, R5, 0x7ffffffc, RZ, 0xc0, !PT ;  /* 0x7ffffffc05057812 */ /* 0x000fe400078ec0ff */
[----:B------:R-:W-:Y:S01]  /*0dd0*/  IADD3 R6, R6, -R7, RZ ;  /* 0x8000000706067210 */ /* 0x000fe20007ffe0ff */
[----:B------:R-:W-:Y:S01]  /*0de0*/  IMAD.MOV.U32 R7, RZ, RZ, R15 ;  /* 0x000000ffff077224 */ /* 0x000fe200078e000f */
[----:B------:R-:W-:Y:S01]  /*0df0*/  SHF.R.S32.HI R3, RZ, 0x5, R3 ;  /* 0x00000005ff037819 */ /* 0x000fe20000011403 */
[----:B------:R-:W-:Y:S01]  /*0e00*/  IMAD.IADD R5, R2, 0x1, -R5 ;  /* 0x0000000102057824 */ /* 0x000fe200078e0a05 */
[----:B------:R-:W-:Y:S02]  /*0e10*/  LEA.HI R0, R0, R189, RZ, 0x3 ;  /* 0x000000bd00007211 */ /* 0x000fe400078f18ff */
[----:B------:R-:W-:Y:S01]  /*0e20*/  LEA R19, R10, UR40, 0x1 ;  /* 0x000000280a137c11 */ /* 0x000fe2000f8e08ff */
[----:B------:R-:W-:Y:S01]  /*0e30*/  IMAD R2, R3, 0x10, R6 ;  /* 0x0000001003027824 */ /* 0x000fe200078e0206 */
[----:B------:R-:W-:Y:S01]  /*0e40*/  LEA.HI R4, R4, R185, RZ, 0x1 ;  /* 0x000000b904047211 */ /* 0x000fe200078f08ff */
[----:B------:R-:W-:Y:S01]  /*0e50*/  IMAD.SHL.U32 R16, R5, 0x2, RZ ;  /* 0x0000000205107824 */ /* 0x000fe200078e00ff */
[----:B------:R-:W-:Y:S01]  /*0e60*/  LOP3.LUT R6, R0, 0x1ffffff8, RZ, 0xc0, !PT ;  /* 0x1ffffff800067812 */ /* 0x000fe200078ec0ff */
[C---:B------:R-:W-:Y:S01]  /*0e70*/  VIADD R184, R19.reuse, 0x26800 ;  /* 0x0002680013b87836 */ /* 0x040fe20000000000 */
[----:B------:R-:W-:Y:S01]  /*0e80*/  LOP3.LUT R4, R4, 0xfffffe, RZ, 0xc0, !PT ;  /* 0x00fffffe04047812 */ /* 0x000fe200078ec0ff */
[----:B------:R-:W-:Y:S01]  /*0e90*/  VIADD R22, R19, 0x26840 ;  /* 0x0002684013167836 */ /* 0x000fe20000000000 */
[----:B------:R-:W-:Y:S01]  /*0ea0*/  SEL R23, R23, 0xffffffe0, !P1 ;  /* 0xffffffe017177807 */ /* 0x000fe20004800000 */
[----:B------:R-:W-:Y:S01]  /*0eb0*/  IMAD.IADD R6, R189, 0x1, -R6 ;  /* 0x00000001bd067824 */ /* 0x000fe200078e0a06 */
[----:B------:R-:W-:Y:S01]  /*0ec0*/  SHF.R.S32.HI R186, RZ, 0x3, R0 ;  /* 0x00000003ffba7819 */ /* 0x000fe20000011400 */
[----:B------:R-:W-:-:S02]  /*0ed0*/  @P2 VIADD R22, R184, 0xffffffc0 ;  /* 0xffffffc0b8162836 */ /* 0x000fc40000000000 */
[----:B------:R-:W-:Y:S01]  /*0ee0*/  IMAD.IADD R4, R185, 0x1, -R4 ;  /* 0x00000001b9047824 */ /* 0x000fe200078e0a04 */
[----:B------:R-:W-:Y:S01]  /*0ef0*/  SHF.L.U32 R17, R6, 0x3, RZ ;  /* 0x0000000306117819 */ /* 0x000fe200000006ff */
[----:B------:R-:W-:Y:S01]  /*0f00*/  IMAD.IADD R184, R184, 0x1, R23 ;  /* 0x00000001b8b87824 */ /* 0x000fe200078e0217 */
[----:B------:R-:W-:Y:S01]  /*0f10*/  IADD3 R23, R23, R22, RZ ;  /* 0x0000001617177210 */ /* 0x000fe20007ffe0ff */
[----:B------:R-:W-:-:S07]  /*0f20*/  IMAD.SHL.U32 R18, R4, 0x100, RZ ;  /* 0x0000010004127824 */ /* 0x000fce00078e00ff */
.L_x_6129:
[----:B0-----:R-:W0:Y:S01]  /*0f30*/  LDC.64 R4, c[0x0][0xc60] ;  /* 0x00031800ff047b82 */ /* 0x001e220000000a00 */
[----:B------:R-:W-:Y:S01]  /*0f40*/  ULDC.64 UR6, c[0x0][0xa28] ;  /* 0x00028a0000067ab9 */ /* 0x000fe20000000a00 */
[----:B------:R-:W-:Y:S01]  /*0f50*/  ULDC.64 UR8, c[0x0][0xa18] ;  /* 0x0002860000087ab9 */ /* 0x000fe20000000a00 */
[----:B------:R-:W-:Y:S01]  /*0f60*/  ULDC UR4, c[0x0][0x404] ;  /* 0x0001010000047ab9 */ /* 0x000fe20000000800 */
        /* <DEDUP_REMOVED lines=10> */
[----:B------:R-:W-:-:S04]  /*1010*/  @UP0 ULEA UR6, UP2, UR42, UR6, 0x2 ;  /* 0x000000062a060291 */ /* 0x000fc8000f84103f */
[----:B------:R-:W-:Y:S02]  /*1020*/  @UP0 ULEA.HI.X UR7, UR42, UR7, UR43, 0x2, UP2 ;  /* 0x000000072a070291 */ /* 0x000fe400090f142b */
[----:B------:R-:W-:Y:S01]  /*1030*/  @UP1 ULEA UR8, UP0, UR42, UR8, 0x2 ;  /* 0x000000082a081291 */ /* 0x000fe2000f80103f */
[----:B------:R-:W-:-:S03]  /*1040*/  IMAD.U32 R4, RZ, RZ, UR6 ;  /* 0x00000006ff047e24 */ /* 0x000fc6000f8e00ff */
[----:B------:R-:W-:Y:S01]  /*1050*/  @UP1 ULEA.HI.X UR9, UR42, UR9, UR43, 0x2, UP0 ;  /* 0x000000092a091291 */ /* 0x000fe200080f142b */
[----:B------:R-:W-:Y:S01]  /*1060*/  IMAD.U32 R5, RZ, RZ, UR7 ;  /* 0x00000007ff057e24 */ /* 0x000fe2000f8e00ff */
[----:B------:R-:W-:Y:S01]  /*1070*/  ULDC.64 UR6, c[0x0][0x3f8] ;  /* 0x0000fe0000067ab9 */ /* 0x000fe20000000a00 */
[----:B------:R-:W-:-:S03]  /*1080*/  IMAD.U32 R6, RZ, RZ, UR8 ;  /* 0x00000008ff067e24 */ /* 0x000fc6000f8e00ff */
[----:B------:R-:W-:Y:S01]  /*1090*/  IMAD.U32 R7, RZ, RZ, UR9 ;  /* 0x00000009ff077e24 */ /* 0x000fe2000f8e00ff */
[----:B------:R-:W2:Y:S01]  /*10a0*/  @P0 LDG.E R4, desc[UR48][R4.64] ;  /* 0x0000003004040981 */ /* 0x000ea2000c1e1900 */
[----:B------:R-:W-:Y:S01]  /*10b0*/  UISETP.NE.U32.AND UP0, UPT, UR6, URZ, UPT ;  /* 0x0000003f0600728c */ /* 0x000fe2000bf05070 */
[----:B------:R-:W-:Y:S02]  /*10c0*/  ULDC.64 UR8, c[0x0][0xa20] ;  /* 0x0002880000087ab9 */ /* 0x000fe40000000a00 */
[----:B---3--:R-:W3:Y:S01]  /*10d0*/  @P2 LDG.E R6, desc[UR48][R6.64] ;  /* 0x0000003006062981 */ /* 0x008ee2000c1e1900 */
[----:B------:R-:W-:Y:S01]  /*10e0*/  UISETP.NE.AND.EX UP0, UPT, UR7, URZ, UPT, UP0 ;  /* 0x0000003f0700728c */ /* 0x000fe2000bf05300 */
[----:B------:R-:W-:Y:S01]  /*10f0*/  ISETP.NE.U32.AND P1, PT, RZ, UR8, PT ;  /* 0x00000008ff007c0c */ /* 0x000fe2000bf25070 */
[----:B------:R-:W-:Y:S01]  /*1100*/  ULDC UR6, c[0x0][0x2e0] ;  /* 0x0000b80000067ab9 */ /* 0x000fe20000000800 */
[----:B------:R-:W-:Y:S01]  /*1110*/  UMOV UR50, URZ ;  /* 0x0000003f00327c82 */ /* 0x000fe20008000000 */
[----:B------:R-:W-:Y:S01]  /*1120*/  USEL UR4, UR4, 0x1, UP0 ;  /* 0x0000000104047887 */ /* 0x000fe20008000000 */
[----:B------:R-:W-:Y:S01]  /*1130*/  ISETP.NE.AND.EX P1, PT, RZ, UR9, PT, P1 ;  /* 0x00000009ff007c0c */ /* 0x000fe2000bf25310 */
[----:B------:R-:W-:Y:S01]  /*1140*/  ULDC UR51, c[0x0][0x288] ;  /* 0x0000a20000337ab9 */ /* 0x000fe20000000800 */
[----:B------:R-:W-:Y:S01]  /*1150*/  UMOV UR44, UR5 ;  /* 0x00000005002c7c82 */ /* 0x000fe20008000000 */
[----:B------:R-:W-:Y:S01]  /*1160*/  UIMAD UR6, UR4, UR6, URZ ;  /* 0x00000006040672a4 */ /* 0x000fe2000f8e023f */
[----:B--2---:R-:W-:-:S02]  /*1170*/  @P0 R2UR UR50, R4 ;  /* 0x00000000043202ca */ /* 0x004fc400000e0000 */
[----:B---3--:R-:W-:Y:S01]  /*1180*/  @P2 R2UR UR51, R6 ;  /* 0x00000000063322ca */ /* 0x008fe200000e0000 */
[----:B-1---5:R-:W-:-:S14]  /*1190*/  @P2 BRA `(.L_x_6074) ;  /* 0x0000000000342947 */ /* 0x022fdc0003800000 */
[----:B------:R-:W-:Y:S02]  /*11a0*/  ULDC.64 UR4, c[0x0][0xa00] ;  /* 0x0002800000047ab9 */ /* 0x000fe40000000a00 */
[----:B------:R-:W-:-:S04]  /*11b0*/  ISETP.NE.U32.AND P0, PT, RZ, UR4, PT ;  /* 0x00000004ff007c0c */ /* 0x000fc8000bf05070 */
[----:B------:R-:W-:-:S13]  /*11c0*/  ISETP.NE.AND.EX P0, PT, RZ, UR5, PT, P0 ;  /* 0x00000005ff007c0c */ /* 0x000fda000bf05300 */
[----:B------:R-:W-:Y:S05]  /*11d0*/  @!P0 BRA `(.L_x_6074) ;  /* 0x0000000000248947 */ /* 0x000fea0003800000 */
[----:B------:R-:W-:Y:S02]  /*11e0*/  ULDC.64 UR4, c[0x0][0xa00] ;  /* 0x0002800000047ab9 */ /* 0x000fe40000000a00 */
[----:B------:R-:W-:-:S06]  /*11f0*/  UIMAD.WIDE UR4, UR42, 0x4, UR4 ;  /* 0x000000042a0478a5 */ /* 0x000fcc000f8e0204 */
[----:B------:R-:W-:Y:S01]  /*1200*/  MOV R4, UR4 ;  /* 0x0000000400047c02 */ /* 0x000fe20008000f00 */
[----:B------:R-:W-:-:S05]  /*1210*/  IMAD.U32 R5, RZ, RZ, UR5 ;  /* 0x00000005ff057e24 */ /* 0x000fca000f8e00ff */
[----:B------:R-:W2:Y:S04]  /*1220*/  LDG.E R3, desc[UR48][R4.64] ;  /* 0x0000003004037981 */ /* 0x000ea8000c1e1900 */
[----:B------:R-:W3:Y:S01]  /*1230*/  LDG.E R0, desc[UR48][R4.64+0x4] ;  /* 0x0000043004007981 */ /* 0x000ee2000c1e1900 */
[----:B--2---:R-:W-:Y:S02]  /*1240*/  R2UR UR51, R3 ;  /* 0x00000000033372ca */ /* 0x004fe400000e0000 */
[----:B---3--:R-:W-:-:S13]  /*1250*/  R2UR UR4, R0 ;  /* 0x00000000000472ca */ /* 0x008fda00000e0000 */
[----:B------:R-:W-:-:S12]  /*1260*/  UIADD3 UR51, -UR51, UR4, URZ ;  /* 0x0000000433337290 */ /* 0x000fd8000fffe13f */
.L_x_6074:
[----:B------:R-:W-:Y:S01]  /*1270*/  UMOV UR45, UR52 ;  /* 0x00000034002d7c82 */ /* 0x000fe20008000000 */
[----:B------:R-:W-:Y:S05]  /*1280*/  @!P1 BRA `(.L_x_6075) ;  /* 0x00000000001c9947 */ /* 0x000fea0003800000 */
[----:B------:R-:W-:-:S04]  /*1290*/  ULEA UR4, UP0, UR42, UR8, 0x2 ;  /* 0x000000082a047291 */ /* 0x000fc8000f80103f */
[----:B------:R-:W-:Y:S02]  /*12a0*/  ULEA.HI.X UR5, UR42, UR9, UR43, 0x2, UP0 ;  /* 0x000000092a057291 */ /* 0x000fe400080f142b */
[----:B------:R-:W-:-:S04]  /*12b0*/  IMAD.U32 R4, RZ, RZ, UR4 ;  /* 0x00000004ff047e24 */ /* 0x000fc8000f8e00ff */
[----:B------:R-:W-:-:S05]  /*12c0*/  IMAD.U32 R5, RZ, RZ, UR5 ;  /* 0x00000005ff057e24 */ /* 0x000fca000f8e00ff */
[----:B------:R-:W2:Y:S02]  /*12d0*/  LDG.E R4, desc[UR48][R4.64] ;  /* 0x0000003004047981 */ /* 0x000ea4000c1e1900 */
[----:B--2---:R-:W-:Y:S01]  /*12e0*/  R2UR UR6, R4 ;  /* 0x00000000040672ca */ /* 0x004fe200000e0000 */
[----:B------:R-:W-:-:S14]  /*12f0*/  BRA `(.L_x_6076) ;  /* 0x0000000000347947 */ /* 0x000fdc0003800000 */
.L_x_6075:
[----:B------:R-:W-:Y:S02]  /*1300*/  ULDC.64 UR4, c[0x0][0xa08] ;  /* 0x0002820000047ab9 */ /* 0x000fe40000000a00 */
[----:B------:R-:W-:-:S04]  /*1310*/  ISETP.NE.U32.AND P0, PT, RZ, UR4, PT ;  /* 0x00000004ff007c0c */ /* 0x000fc8000bf05070 */
[----:B------:R-:W-:-:S13]  /*1320*/  ISETP.NE.AND.EX P0, PT, RZ, UR5, PT, P0 ;  /* 0x00000005ff007c0c */ /* 0x000fda000bf05300 */
[----:B------:R-:W-:Y:S05]  /*1330*/  @!P0 BRA `(.L_x_6076) ;  /* 0x0000000000248947 */ /* 0x000fea0003800000 */
[----:B------:R-:W-:Y:S02]  /*1340*/  ULDC.64 UR4, c[0x0][0xa08] ;  /* 0x0002820000047ab9 */ /* 0x000fe40000000a00 */
[----:B------:R-:W-:-:S06]  /*1350*/  UIMAD.WIDE UR4, UR42, 0x4, UR4 ;  /* 0x000000042a0478a5 */ /* 0x000fcc000f8e0204 */
[----:B------:R-:W-:Y:S01]  /*1360*/  IMAD.U32 R4, RZ, RZ, UR4 ;  /* 0x00000004ff047e24 */ /* 0x000fe2000f8e00ff */
[----:B------:R-:W-:-:S05]  /*1370*/  MOV R5, UR5 ;  /* 0x0000000500057c02 */ /* 0x000fca0008000f00 */
[----:B------:R-:W2:Y:S04]  /*1380*/  LDG.E R3, desc[UR48][R4.64] ;  /* 0x0000003004037981 */ /* 0x000ea8000c1e1900 */
[----:B------:R-:W3:Y:S01]  /*1390*/  LDG.E R0, desc[UR48][R4.64+0x4] ;  /* 0x0000043004007981 */ /* 0x000ee2000c1e1900 */
[----:B--2---:R-:W-:Y:S02]  /*13a0*/  R2UR UR6, R3 ;  /* 0x00000000030672ca */ /* 0x004fe400000e0000 */
[----:B---3--:R-:W-:-:S13]  /*13b0*/  R2UR UR4, R0 ;  /* 0x00000000000472ca */ /* 0x008fda00000e0000 */
[----:B------:R-:W-:-:S12]  /*13c0*/  UIADD3 UR6, -UR6, UR4, URZ ;  /* 0x0000000406067290 */ /* 0x000fd8000fffe13f */
.L_x_6076:
[----:B------:R-:W-:Y:S01]  /*13d0*/  UIADD3 UR50, -UR50, UR6, URZ ;  /* 0x0000000632327290 */ /* 0x000fe2000fffe13f */
[----:B------:R-:W-:Y:S01]  /*13e0*/  IMAD.MOV.U32 R3, RZ, RZ, RZ ;  /* 0x000000ffff037224 */ /* 0x000fe200078e00ff */
[----:B------:R-:W-:Y:S01]  /*13f0*/  ULEA UR5, UR52, 0x7f, 0x6 ;  /* 0x0000007f34057891 */ /* 0x000fe2000f8e303f */
[----:B------:R-:W-:Y:S01]  /*1400*/  IMAD.MOV.U32 R0, RZ, RZ, RZ ;  /* 0x000000ffff007224 */ /* 0x000fe200078e00ff */
[----:B------:R-:W-:Y:S01]  /*1410*/  UIADD3 UR4, UR50, 0x3f, URZ ;  /* 0x0000003f32047890 */ /* 0x000fe2000fffe03f */
[----:B------:R-:W-:Y:S01]  /*1420*/  CS2R R150, SRZ ;  /* 0x0000000000967805 */ /* 0x000fe2000001ff00 */
[----:B------:R-:W-:Y:S01]  /*1430*/  UIADD3 UR6, UR50, UR5, -UR51 ;  /* 0x0000000532067290 */ /* 0x000fe2000fffe833 */
[----:B------:R-:W-:Y:S01]  /*1440*/  CS2R R148, SRZ ;  /* 0x0000000000947805 */ /* 0x000fe2000001ff00 */
[----:B------:R-:W-:Y:S01]  /*1450*/  UISETP.NE.AND UP0, UPT, UR46, 0x1, UPT ;  /* 0x000000012e00788c */ /* 0x000fe2000bf05270 */
[----:B------:R-:W-:Y:S01]  /*1460*/  CS2R R146, SRZ ;  /* 0x0000000000927805 */ /* 0x000fe2000001ff00 */
[----:B------:R-:W-:Y:S01]  /*1470*/  USHF.R.S32.HI UR5, URZ, 0x1f, UR4 ;  /* 0x0000001f3f057899 */ /* 0x000fe20008011404 */
[----:B------:R-:W-:Y:S01]  /*1480*/  CS2R R144, SRZ ;  /* 0x0000000000907805 */ /* 0x000fe2000001ff00 */
[----:B------:R-:W-:Y:S01]  /*1490*/  USHF.R.S32.HI UR7, URZ, 0x1f, UR6 ;  /* 0x0000001f3f077899 */ /* 0x000fe20008011406 */
[----:B------:R-:W-:Y:S01]  /*14a0*/  CS2R R142, SRZ ;  /* 0x00000000008e7805 */ /* 0x000fe2000001ff00 */
[----:B------:R-:W-:Y:S01]  /*14b0*/  ULEA.HI UR5, UR5, UR4, URZ, 0x6 ;  /* 0x0000000405057291 */ /* 0x000fe2000f8f303f */
[----:B------:R-:W-:Y:S01]  /*14c0*/  PLOP3.LUT P0, PT, PT, PT, UP0, 0x80, 0x0 ;  /* 0x000000000000781c */ /* 0x000fe20003f0f008 */
        /* <DEDUP_REMOVED lines=64> */
[----:B------:R-:W-:Y:S06]  /*18d0*/  @!P0 BRA `(.L_x_6077) ;  /* 0x0000001800248947 */ /* 0x000fec0003800000 */
[----:B------:R-:W-:Y:S01]  /*18e0*/  UISETP.GE.AND UP0, UPT, UR53, 0x1, UPT ;  /* 0x000000013500788c */ /* 0x000fe2000bf06270 */
[----:B------:R-:W-:-:S05]  /*18f0*/  PLOP3.LUT P0, PT, PT, PT, PT, 0x80, 0x0 ;  /* 0x000000000000781c */ /* 0x000fca0003f0f070 */
[----:B------:R-:W-:-:S13]  /*1900*/  PLOP3.LUT P1, PT, PT, PT, UP0, 0x80, 0x0 ;  /* 0x000000000000781c */ /* 0x000fda0003f2f008 */
        /* <DEDUP_REMOVED lines=15> */
.L_x_6079:
[----:B------:R-:W-:Y:S01]  /*1a00*/  ULEA UR21, UR39, UR40, 0x3 ;  /* 0x0000002827157291 */ /* 0x000fe2000f8e183f */
[----:B------:R-:W-:-:S05]  /*1a10*/  IMAD.U32 R4, RZ, RZ, UR38 ;  /* 0x00000026ff047e24 */ /* 0x000fca000f8e00ff */
[----:B------:R-:W-:-:S04]  /*1a20*/  SHF.L.U32 R4, R4, 0x1f, RZ ;  /* 0x0000001f04047819 */ /* 0x000fc800000006ff */
[----:B------:R-:W0:Y:S02]  /*1a30*/  SYNCS.PHASECHK.TRANS64.TRYWAIT P1, [UR21+0x28c50], R4 ;  /* 0x028c5004ff0075a7 */ /* 0x000e240008020155 */
[----:B0-----:R-:W-:Y:S05]  /*1a40*/  @!P1 BRA `(.L_x_6080) ;  /* 0x000000e800b09947 */ /* 0x001fea0003800000 */
.L_x_6215:
        /* <DEDUP_REMOVED lines=24> */
[----:B------:R-:W-:-:S06]  /*1bd0*/  UISETP.GE.AND UP0, UPT, UR53, 0x2, UPT ;  /* 0x000000023500788c */ /* 0x000fcc000bf06270 */
[----:B------:R-:W-:Y:S02]  /*1be0*/  PLOP3.LUT P1, PT, PT, PT, UP0, 0x80, 0x0 ;  /* 0x000000000000781c */ /* 0x000fe40003f2f008 */
        /* <DEDUP_REMOVED lines=19> */
[----:B------:R-:W-:-:S06]  /*1d20*/  UIADD3 UR53, UR53, -0x2, URZ ;  /* 0xfffffffe35357890 */ /* 0x000fcc000fffe03f */
[----:B0-----:R-:W-:-:S07]  /*1d30*/  IMAD.U32 R4, RZ, RZ, UR53 ;  /* 0x00000035ff047e24 */ /* 0x001fce000f8e00ff */
.L_x_6086:
[----:B------:R-:W-:Y:S01]  /*1d40*/  BAR.SYNC.DEFER_BLOCKING 0xe, 0x100 ;  /* 0x0384000000007b1d */ /* 0x000fe20000010000 */
[----:B-1----:R-:W-:Y:S01]  /*1d50*/  IMAD.U32 R5, RZ, RZ, UR39 ;  /* 0x00000027ff057e24 */ /* 0x002fe2000f8e00ff */
[----:B------:R-:W-:Y:S01]  /*1d60*/  UIADD3 UR39, UR39, 0x1, URZ ;  /* 0x0000000127277890 */ /* 0x000fe2000fffe03f */
[C---:B------:R-:W-:Y:S01]  /*1d70*/  ISETP.GT.AND P3, PT, R4.reuse, RZ, PT ;  /* 0x000000ff0400720c */ /* 0x040fe20003f64270 */
[----:B------:R-:W-:Y:S02]  /*1d80*/  VIADD R4, R4, 0xffffffff ;  /* 0xffffffff04047836 */ /* 0x000fe40000000000 */
[----:B------:R-:W-:Y:S01]  /*1d90*/  IMAD R5, R5, 0x40, R2 ;  /* 0x0000004005057824 */ /* 0x000fe200078e0202 */
        /* <DEDUP_REMOVED lines=137> */
.L_x_6082:
[----:B------:R-:W-:Y:S01]  /*2630*/  ULEA UR21, UR39, UR40, 0x3 ;  /* 0x0000002827157291 */ /* 0x000fe2000f8e183f */
[----:B------:R-:W-:-:S04]  /*2640*/  MOV R5, UR38 ;  /* 0x0000002600057c02 */ /* 0x000fc80008000f00 */
[----:B------:R-:W-:-:S04]  /*2650*/  SHF.L.U32 R5, R5, 0x1f, RZ ;  /* 0x0000001f05057819 */ /* 0x000fc800000006ff */
[----:B------:R0:W1:Y:S01]  /*2660*/  SYNCS.PHASECHK.TRANS64.TRYWAIT P1, [UR21+0x28c50], R5 ;  /* 0x028c5005ff0075a7 */ /* 0x0000620008020155 */
[----:B------:R-:W-:Y:S05]  /*2670*/  @!P0 BRA `(.L_x_6083) ;  /* 0x0000000000048947 */ /* 0x000fea0003800000 */
[----:B------:R-:W-:Y:S01]  /*2680*/  BPT.TRAP 0x1 ;  /* 0x000000040000795c */ /* 0x000fe20000300000 */
.L_x_6083:
[----:B-1----:R-:W-:Y:S05]  /*2690*/  @P1 BRA `(.L_x_6084) ;  /* 0x0000000000081947 */ /* 0x002fea0003800000 */
[----:B------:R-:W1:Y:S02]  /*26a0*/  SYNCS.PHASECHK.TRANS64.TRYWAIT P1, [UR21+0x28c50], R5 ;  /* 0x028c5005ff0075a7 */ /* 0x000e640008020155 */
[----:B-1----:R-:W-:Y:S05]  /*26b0*/  @!P1 BRA `(.L_x_6085) ;  /* 0x000000dc00ac9947 */ /* 0x002fea0003800000 */
.L_x_6084:
        /* <DEDUP_REMOVED lines=29> */
.L_x_6081:
[----:B------:R-:W-:Y:S01]  /*2890*/  BAR.SYNC.DEFER_BLOCKING 0xe, 0x100 ;  /* 0x0384000000007b1d */ /* 0x000fe20000010000 */
[----:B-1----:R-:W-:Y:S01]  /*28a0*/  IMAD.U32 R5, RZ, RZ, UR39 ;  /* 0x00000027ff057e24 */ /* 0x002fe2000f8e00ff */
        /* <DEDUP_REMOVED lines=140> */
.L_x_6077:
[----:B------:R-:W-:Y:S01]  /*3170*/  UISETP.GE.AND UP0, UPT, UR53, 0x1, UPT ;  /* 0x000000013500788c */ /* 0x000fe2000bf06270 */
[----:B------:R-:W-:-:S05]  /*3180*/  PLOP3.LUT P0, PT, PT, PT, PT, 0x80, 0x0 ;  /* 0x000000000000781c */ /* 0x000fca0003f0f070 */
[----:B------:R-:W-:-:S13]  /*3190*/  PLOP3.LUT P1, PT, PT, PT, UP0, 0x80, 0x0 ;  /* 0x000000000000781c */ /* 0x000fda0003f2f008 */
        /* <DEDUP_REMOVED lines=31> */
.L_x_6087:
        /* <DEDUP_REMOVED lines=9> */
.L_x_6216:
[----:B------:R-:W-:Y:S05]  /*3420*/  @!P0 BRA `(.L_x_6089) ;  /* 0x0000000000048947 */ /* 0x000fea0003800000 */
[----:B------:R-:W-:Y:S01]  /*3430*/  BPT.TRAP 0x1 ;  /* 0x000000040000795c */ /* 0x000fe20000300000 */
.L_x_6089:
[----:B------:R-:W-:Y:S02]  /*3440*/  IMAD.U32 R7, RZ, RZ, UR39 ;  /* 0x00000027ff077e24 */ /* 0x000fe4000f8e00ff */
[----:B------:R-:W-:-:S03]  /*3450*/  IMAD.U32 R8, RZ, RZ, UR38 ;  /* 0x00000026ff087e24 */ /* 0x000fc6000f8e00ff */
[----:B------:R-:W-:Y:S02]  /*3460*/  LEA R7, R7, UR40, 0x3 ;  /* 0x0000002807077c11 */ /* 0x000fe4000f8e18ff */
[----:B------:R-:W-:-:S04]  /*3470*/  SHF.L.U32 R8, R8, 0x1f, RZ ;  /* 0x0000001f08087819 */ /* 0x000fc800000006ff */
[----:B------:R1:W2:Y:S01]  /*3480*/  SYNCS.PHASECHK.TRANS64.TRYWAIT P1, [R7+URZ+0x28c30], R8 ;  /* 0x028c3008070075a7 */ /* 0x0002a2000802017f */
[----:B------:R-:W-:Y:S05]  /*3490*/  @!P0 BRA `(.L_x_6090) ;  /* 0x0000000000048947 */ /* 0x000fea0003800000 */
[----:B------:R-:W-:Y:S01]  /*34a0*/  BPT.TRAP 0x1 ;  /* 0x000000040000795c */ /* 0x000fe20000300000 */
.L_x_6090:
[----:B--2---:R-:W-:Y:S05]  /*34b0*/  @P1 BRA `(.L_x_6091) ;  /* 0x0000000000081947 */ /* 0x004fea0003800000 */
[----:B------:R-:W2:Y:S02]  /*34c0*/  SYNCS.PHASECHK.TRANS64.TRYWAIT P1, [R7+URZ+0x28c30], R8 ;  /* 0x028c3008070075a7 */ /* 0x000ea4000802017f */
[----:B--2---:R-:W-:Y:S05]  /*34d0*/  @!P1 BRA `(.L_x_6092) ;  /* 0x000000d000549947 */ /* 0x004fea0003800000 */
.L_x_6091:
[----:B0-----:R-:W0:Y:S01]  /*34e0*/  S2R R0, SR_TID.X ;  /* 0x0000000000007919 */ /* 0x001e220000002100 */
[----:B------:R-:W-:-:S04]  /*34f0*/  UIADD3 UR4, UR40, 0x22400, URZ ;  /* 0x0002240028047890 */ /* 0x000fc8000fffe03f */
[----:B------:R-:W-:-:S04]  /*3500*/  USHF.R.U32.HI UR4, URZ, 0x4, UR4 ;  /* 0x000000043f047899 */ /* 0x000fc80008011604 */
[----:B------:R-:W-:Y:S01]  /*3510*/  ULOP3.LUT UR4, UR4, 0x3fff, URZ, 0xc0, !UPT ;  /* 0x00003fff04047892 */ /* 0x000fe2000f8ec03f */
[----:B0-----:R-:W-:-:S05]  /*3520*/  LOP3.LUT R3, R0, 0x7f, RZ, 0xc0, !PT ;  /* 0x0000007f00037812 */ /* 0x001fca00078ec0ff */
        /* <DEDUP_REMOVED lines=14> */
[----:B------:R-:W-:Y:S01]  /*3610*/  IMAD R5, R5, 0x40, R2 ;  /* 0x0000004005057824 */ /* 0x000fe200078e0202 */
[----:B------:R-:W-:Y:S01]  /*3620*/  UMOV UR11, 0x40000040 ;  /* 0x40000040000b7882 */ /* 0x000fe20000000000 */
[----:B------:R-:W-:Y:S01]  /*3630*/  UMOV UR9, 0x40000040 ;  /* 0x4000004000097882 */ /* 0x000fe20000000000 */
[----:B------:R-:W-:-:S02]  /*3640*/  ULEA UR18, UR39, UR18, 0x9 ;  /* 0x0000001227127291 */ /* 0x000fc4000f8e483f */
[----:B------:R-:W-:Y:S02]  /*3650*/  ULOP3.LUT UR16, UR4, 0x10000, URZ, 0xfc, !UPT ;  /* 0x0001000004107892 */ /* 0x000fe4000f8efc3f */
[----:B------:R-:W-:Y:S02]  /*3660*/  UIADD3 UR6, UR18, 0x2, URZ ;  /* 0x0000000212067890 */ /* 0x000fe4000fffe03f */
[----:B------:R-:W-:Y:S02]  /*3670*/  UIADD3 UR4, UR16, 0x2, URZ ;  /* 0x0000000210047890 */ /* 0x000fe4000fffe03f */
[----:B------:R-:W-:Y:S02]  /*3680*/  UIADD3 UR10, UR18, 0x4, URZ ;  /* 0x00000004120a7890 */ /* 0x000fe4000fffe03f */
[----:B------:R-:W-:Y:S02]  /*3690*/  UIADD3 UR8, UR16, 0x4, URZ ;  /* 0x0000000410087890 */ /* 0x000fe4000fffe03f */
[----:B------:R-:W-:Y:S01]  /*36a0*/  HGMMA.64x64x16.F32.BF16 R24, gdesc[UR16], RZ, !UPT, gsb0 ;  /* 0x00e00000101879f0 */ /* 0x000fe2000c0018ff */
[----:B------:R-:W-:-:S02]  /*36b0*/  UIADD3 UR14, UR18, 0x6, URZ ;  /* 0x00000006120e7890 */ /* 0x000fc4000fffe03f */
[----:B------:R-:W-:Y:S01]  /*36c0*/  UIADD3 UR12, UR16, 0x6, URZ ;  /* 0x00000006100c7890 */ /* 0x000fe2000fffe03f */
[----:B------:R-:W-:Y:S01]  /*36d0*/  UMOV UR15, 0x40000040 ;  /* 0x40000040000f7882 */ /* 0x000fe20000000000 */
[----:B------:R-:W-:Y:S01]  /*36e0*/  UMOV UR13, 0x40000040 ;  /* 0x40000040000d7882 */ /* 0x000fe20000000000 */
[----:B------:R-:W-:Y:S02]  /*36f0*/  WARPGROUP.DEPBAR.LE gsb0, 0x0 ;  /* 0x00008000000079c5 */ /* 0x000fe40000010000 */
[----:B------:R-:W-:-:S06]  /*3700*/  WARPGROUP.ARRIVE ;  /* 0x00000000000079c5 */ /* 0x000fcc0000000000 */
[----:B------:R-:W-:Y:S01]  /*3710*/  HGMMA.64x64x16.F32.BF16 R24, gdesc[UR4], R24, gsb0 ;  /* 0x00e00000041879f0 */ /* 0x000fe20008001818 */
[----:B------:R-:W-:Y:S02]  /*3720*/  UMOV UR6, 0x40 ;  /* 0x0000004000067882 */ /* 0x000fe40000000000 */
[----:B------:R-:W-:-:S04]  /*3730*/  UIMAD UR6, UR53, -0x40, UR6 ;  /* 0xffffffc0350678a4 */ /* 0x000fc8000f8e0206 */
[----:B------:R-:W-:Y:S02]  /*3740*/  UIADD3 UR7, UR50, 0x1, UR6 ;  /* 0x0000000132077890 */ /* 0x000fe4000fffe006 */
[----:B------:R-:W-:-:S04]  /*3750*/  IMAD.U32 R3, RZ, RZ, UR6 ;  /* 0x00000006ff037e24 */ /* 0x000fc8000f8e00ff */
[----:B------:R-:W-:Y:S02]  /*3760*/  MOV R9, UR7 ;  /* 0x0000000700097c02 */ /* 0x000fe40008000f00 */
[----:B------:R-:W-:Y:S02]  /*3770*/  IADD3 R3, -R16, UR50, R3 ;  /* 0x0000003210037c10 */ /* 0x000fe4000fffe103 */
[----:B------:R-:W-:-:S04]  /*3780*/  IADD3 R4, R9, -UR51, -R16 ;  /* 0x8000003309047c10 */ /* 0x000fc8000fffe810 */
        /* <DEDUP_REMOVED lines=8> */
[----:B------:R-:W-:Y:S01]  /*3810*/  HGMMA.64x64x16.F32.BF16 R24, gdesc[UR8], R24, gsb0 ;  /* 0x00e00000081879f0 */ /* 0x000fe20008001818 */
[----:B------:R-:W-:Y:S02]  /*3820*/  ULDC UR10, c[0x0][0x988] ;  /* 0x00026200000a7ab9 */ /* 0x000fe40000000800 */
[----:B------:R-:W-:Y:S02]  /*3830*/  WARPGROUP.DEPBAR.LE gsb0, 0x0 ;  /* 0x00008000000079c5 */ /* 0x000fe40000010000 */
[----:B------:R-:W-:-:S06]  /*3840*/  WARPGROUP.ARRIVE ;  /* 0x00000000000079c5 */ /* 0x000fcc0000000000 */
[----:B------:R-:W-:Y:S03]  /*3850*/  HGMMA.64x64x16.F32.BF16 R24, gdesc[UR12], R24, gsb0 ;  /* 0x00e000000c1879f0 */ /* 0x000fe60008001818 */
[----:B------:R-:W-:Y:S02]  /*3860*/  WARPGROUP.DEPBAR.LE gsb0, 0x0 ;  /* 0x00008000000079c5 */ /* 0x000fe40000010000 */
[----:B------:R-:W-:Y:S02]  /*3870*/  FSEL R26, R26, -INF , P2 ;  /* 0xff8000001a1a7808 */ /* 0x000fe40001000000 */
        /* <DEDUP_REMOVED lines=40> */
[----:B------:R-:W-:Y:S02]  /*3b00*/  FSEL R55, R55, -INF , P2 ;  /* 0xff80000037377808 */ /* 0x000fe40001000000 */
[----:B------:R-:W-:Y:S02]  /*3b10*/  FMNMX.FTZ R6, R54, R9, !PT ;  /* 0x0000000936067209 */ /* 0x000fe40007810000 */
[----:B------:R-:W-:Y:S02]  /*3b20*/  ISETP.GT.AND P2, PT, R3, RZ, PT ;  /* 0x000000ff0300720c */ /* 0x000fe40003f44270 */
[----:B------:R-:W-:Y:S02]  /*3b30*/  FMNMX.FTZ R6, R55, R6, !PT ;  /* 0x0000000637067209 */ /* 0x000fe40007810000 */
[----:B------:R-:W-:-:S02]  /*3b40*/  ISETP.GT.AND P3, PT, R3, 0x1, PT ;  /* 0x000000010300780c */ /* 0x000fc40003f64270 */
[----:B------:R-:W-:Y:S01]  /*3b50*/  ISETP.GT.AND P4, PT, R3, 0x8, PT ;  /* 0x000000080300780c */ /* 0x000fe20003f84270 */
[----:B------:R-:W0:Y:S01]  /*3b60*/  SHFL.BFLY PT, R9, R6, 0x2, 0x1f ;  /* 0x0c401f0006097f89 */ /* 0x000e2200000e0000 */
[----:B------:R-:W-:Y:S02]  /*3b70*/  FSEL R24, R24, -INF , P2 ;  /* 0xff80000018187808 */ /* 0x000fe40001000000 */
        /* <DEDUP_REMOVED lines=13> */
[----:B0-----:R-:W-:Y:S02]  /*3c50*/  FMNMX.FTZ R10, R6, R9, !PT ;  /* 0x00000009060a7209 */ /* 0x001fe40007810000 */
[----:B------:R-:W-:Y:S02]  /*3c60*/  ISETP.GT.AND P2, PT, R3, 0x19, PT ;  /* 0x000000190300780c */ /* 0x000fe40003f44270 */
[----:B------:R-:W-:Y:S01]  /*3c70*/  FSEL R36, R36, -INF , P3 ;  /* 0xff80000024247808 */ /* 0x000fe20001800000 */
[----:B------:R-:W0:Y:S01]  /*3c80*/  SHFL.BFLY PT, R11, R10, 0x1, 0x1f ;  /* 0x0c201f000a0b7f89 */ /* 0x000e2200000e0000 */
        /* <DEDUP_REMOVED lines=27> */
[----:B0-----:R-:W-:Y:S02]  /*3e40*/  FMNMX.FTZ R5, R10, R11, !PT ;  /* 0x0000000b0a057209 */ /* 0x001fe40007810000 */
[----:B------:R-:W-:Y:S02]  /*3e50*/  FMNMX.FTZ R4, R53, R4, !PT ;  /* 0x0000000435047209 */ /* 0x000fe40007810000 */
[C---:B------:R-:W-:Y:S01]  /*3e60*/  FSETP.NEU.FTZ.AND P5, PT, R5.reuse, -INF , PT ;  /* 0xff8000000500780b */ /* 0x040fe20003fbd000 */
[----:B------:R-:W-:Y:S02]  /*3e70*/  FMUL.FTZ R6, R5, UR10 ;  /* 0x0000000a05067c20 */ /* 0x000fe40008410000 */
[----:B------:R-:W0:Y:S03]  /*3e80*/  SHFL.BFLY PT, R3, R4, 0x2, 0x1f ;  /* 0x0c401f0004037f89 */ /* 0x000e2600000e0000 */
[----:B------:R-:W-:-:S05]  /*3e90*/  FSEL R6, R6, RZ, P5 ;  /* 0x000000ff06067208 */ /* 0x000fca0002800000 */
        /* <DEDUP_REMOVED lines=16> */
[----:B0-----:R-:W-:Y:S01]  /*3fa0*/  FMNMX.FTZ R3, R4, R3, !PT ;  /* 0x0000000304037209 */ /* 0x001fe20007810000 */
[----:B------:R-:W-:Y:S04]  /*3fb0*/  MUFU.EX2 R26, R26 ;  /* 0x0000001a001a7308 */ /* 0x000fe80000000800 */
[----:B------:R-:W0:Y:S04]  /*3fc0*/  SHFL.BFLY PT, R4, R3, 0x1, 0x1f ;  /* 0x0c201f0003047f89 */ /* 0x000e2800000e0000 */
[----:B------:R-:W3:Y:S08]  /*3fd0*/  MUFU.EX2 R27, R27 ;  /* 0x0000001b001b7308 */ /* 0x000ef00000000800 */
[----:B------:R-:W-:Y:S08]  /*3fe0*/  MUFU.EX2 R30, R30 ;  /* 0x0000001e001e7308 */ /* 0x000ff00000000800 */
[----:B------:R-:W4:Y:S01]  /*3ff0*/  MUFU.EX2 R31, R31 ;  /* 0x0000001f001f7308 */ /* 0x000f220000000800 */
[----:B---3--:R-:W-:-:S02]  /*4000*/  F2FP.BF16.F32.PACK_AB R153, R27, R26 ;  /* 0x0000001a1b99723e */ /* 0x008fc400000010ff */
[----:B0-----:R-:W-:-:S04]  /*4010*/  FMNMX.FTZ R4, R3, R4, !PT ;  /* 0x0000000403047209 */ /* 0x001fc80007810000 */
[C---:B------:R-:W-:Y:S01]  /*4020*/  FSETP.NEU.FTZ.AND P2, PT, R4.reuse, -INF , PT ;  /* 0xff8000000400780b */ /* 0x040fe20003f5d000 */
[----:B------:R-:W-:Y:S01]  /*4030*/  FMUL.FTZ R3, R4, UR10 ;  /* 0x0000000a04037c20 */ /* 0x000fe20008410000 */
[----:B------:R-:W0:Y:S04]  /*4040*/  MUFU.EX2 R34, R34 ;  /* 0x0000002200227308 */ /* 0x000e280000000800 */
[----:B------:R-:W-:Y:S01]  /*4050*/  FSEL R6, R3, RZ, P2 ;  /* 0x000000ff03067208 */ /* 0x000fe20001000000 */
[----:B------:R-:W-:Y:S01]  /*4060*/  FADD.FTZ R3, R26, R27 ;  /* 0x0000001b1a037221 */ /* 0x000fe20000010000 */
[----:B----4-:R-:W-:Y:S02]  /*4070*/  F2FP.BF16.F32.PACK_AB R155, R31, R30 ;  /* 0x0000001e1f9b723e */ /* 0x010fe400000010ff */
[----:B------:R-:W3:Y:S01]  /*4080*/  MUFU.EX2 R35, R35 ;  /* 0x0000002300237308 */ /* 0x000ee20000000800 */
        /* <DEDUP_REMOVED lines=16> */
[----:B0-----:R-:W-:Y:S01]  /*4190*/  FADD.FTZ R12, R34, R11 ;  /* 0x0000000b220c7221 */ /* 0x001fe20000010000 */
        /* <DEDUP_REMOVED lines=8> */
[----:B---3--:R-:W-:-:S06]  /*4220*/  F2FP.BF16.F32.PACK_AB R157, R35, R34 ;  /* 0x00000022239d723e */ /* 0x008fcc00000010ff */
[----:B------:R-:W0:Y:S01]  /*4230*/  MUFU.EX2 R29, R29 ;  /* 0x0000001d001d7308 */ /* 0x000e220000000800 */
[----:B----4-:R-:W-:Y:S01]  /*4240*/  FADD.FTZ R9, R24, R25 ;  /* 0x0000001918097221 */ /* 0x010fe20000010000 */
[----:B------:R-:W-:-:S06]  /*4250*/  F2FP.BF16.F32.PACK_AB R152, R25, R24 ;  /* 0x000000181998723e */ /* 0x000fcc00000010ff */
[----:B------:R-:W3:Y:S01]  /*4260*/  MUFU.EX2 R32, R32 ;  /* 0x0000002000207308 */ /* 0x000ee20000000800 */
[----:B-----5:R-:W-:Y:S01]  /*4270*/  FADD.FTZ R10, R28, R9 ;  /* 0x000000091c0a7221 */ /* 0x020fe20000010000 */
[----:B------:R-:W-:-:S06]  /*4280*/  FADD.FTZ R9, R35, R12 ;  /* 0x0000000c23097221 */ /* 0x000fcc0000010000 */
[----:B------:R-:W4:Y:S01]  /*4290*/  MUFU.EX2 R38, R38 ;  /* 0x0000002600267308 */ /* 0x000f220000000800 */
[C---:B0-----:R-:W-:Y:S01]  /*42a0*/  FADD.FTZ R3, R29.reuse, R10 ;  /* 0x0000000a1d037221 */ /* 0x041fe20000010000 */
[----:B------:R-:W-:Y:S01]  /*42b0*/  F2FP.BF16.F32.PACK_AB R154, R29, R28 ;  /* 0x0000001c1d9a723e */ /* 0x000fe200000010ff */
[----:B------:R-:W-:Y:S06]  /*42c0*/  BAR.SYNC.DEFER_BLOCKING 0xf, 0x100 ;  /* 0x03c4000000007b1d */ /* 0x000fec0000010000 */
[----:B------:R-:W0:Y:S01]  /*42d0*/  MUFU.EX2 R33, R33 ;  /* 0x0000002100217308 */ /* 0x000e220000000800 */
[----:B---3--:R-:W-:-:S07]  /*42e0*/  FADD.FTZ R10, R32, R3 ;  /* 0x00000003200a7221 */ /* 0x008fce0000010000 */
[----:B------:R-:W3:Y:S01]  /*42f0*/  MUFU.EX2 R39, R39 ;  /* 0x0000002700277308 */ /* 0x000ee20000000800 */
[----:B----4-:R-:W-:-:S07]  /*4300*/  FADD.FTZ R12, R38, R9 ;  /* 0x00000009260c7221 */ /* 0x010fce0000010000 */
[----:B------:R-:W4:Y:S01]  /*4310*/  MUFU.EX2 R36, R36 ;  /* 0x0000002400247308 */ /* 0x000f220000000800 */
[C---:B0-----:R-:W-:Y:S01]  /*4320*/  FADD.FTZ R3, R33.reuse, R10 ;  /* 0x0000000a21037221 */ /* 0x041fe20000010000 */
[----:B------:R-:W-:Y:S01]  /*4330*/  F2FP.BF16.F32.PACK_AB R156, R33, R32 ;  /* 0x00000020219c723e */ /* 0x000fe200000010ff */
[----:B------:R0:W-:Y:S05]  /*4340*/  STSM.16.M88.4 [R19+0x26800], R152 ;  /* 0x0268009813007844 */ /* 0x0001ea0000000200 */
[----:B------:R-:W5:Y:S01]  /*4350*/  MUFU.EX2 R42, R42 ;  /* 0x0000002a002a7308 */ /* 0x000f620000000800 */
[C---:B---3--:R-:W-:Y:S01]  /*4360*/  FADD.FTZ R9, R39.reuse, R12 ;  /* 0x0000000c27097221 */ /* 0x048fe20000010000 */
[----:B------:R-:W-:-:S06]  /*4370*/  F2FP.BF16.F32.PACK_AB R159, R39, R38 ;  /* 0x00000026279f723e */ /* 0x000fcc00000010ff */
[----:B------:R-:W3:Y:S01]  /*4380*/  MUFU.EX2 R37, R37 ;  /* 0x0000002500257308 */ /* 0x000ee20000000800 */
[----:B----4-:R-:W-:-:S07]  /*4390*/  FADD.FTZ R10, R36, R3 ;  /* 0x00000003240a7221 */ /* 0x010fce0000010000 */
[----:B------:R-:W4:Y:S01]  /*43a0*/  MUFU.EX2 R40, R40 ;  /* 0x0000002800287308 */ /* 0x000f220000000800 */
[----:B-----5:R-:W-:-:S07]  /*43b0*/  FADD.FTZ R12, R42, R9 ;  /* 0x000000092a0c7221 */ /* 0x020fce0000010000 */
[----:B------:R-:W5:Y:S01]  /*43c0*/  MUFU.EX2 R43, R43 ;  /* 0x0000002b002b7308 */ /* 0x000f620000000800 */
[C---:B---3--:R-:W-:Y:S01]  /*43d0*/  FADD.FTZ R9, R37.reuse, R10 ;  /* 0x0000000a25097221 */ /* 0x048fe20000010000 */
[----:B------:R-:W-:-:S05]  /*43e0*/  F2FP.BF16.F32.PACK_AB R158, R37, R36 ;  /* 0x00000024259e723e */ /* 0x000fca00000010ff */
[----:B------:R0:W-:Y:S01]  /*43f0*/  STSM.16.M88.4 [R184], R156 ;  /* 0x0000009cb8007844 */ /* 0x0001e20000000200 */
[----:B------:R-:W3:Y:S01]  /*4400*/  MUFU.EX2 R41, R41 ;  /* 0x0000002900297308 */ /* 0x000ee20000000800 */
[----:B----4-:R-:W-:-:S07]  /*4410*/  FADD.FTZ R10, R40, R9 ;  /* 0x00000009280a7221 */ /* 0x010fce0000010000 */
[----:B------:R-:W4:Y:S01]  /*4420*/  MUFU.EX2 R46, R46 ;  /* 0x0000002e002e7308 */ /* 0x000f220000000800 */
[C---:B-----5:R-:W-:Y:S01]  /*4430*/  FADD.FTZ R11, R43.reuse, R12 ;  /* 0x0000000c2b0b7221 */ /* 0x060fe20000010000 */
[----:B------:R-:W-:-:S06]  /*4440*/  F2FP.BF16.F32.PACK_AB R161, R43, R42 ;  /* 0x0000002a2ba1723e */ /* 0x000fcc00000010ff */
[----:B------:R-:W-:Y:S01]  /*4450*/  MUFU.EX2 R44, R44 ;  /* 0x0000002c002c7308 */ /* 0x000fe20000000800 */
[C---:B---3--:R-:W-:Y:S01]  /*4460*/  FADD.FTZ R9, R41.reuse, R10 ;  /* 0x0000000a29097221 */ /* 0x048fe20000010000 */
[----:B------:R-:W-:-:S06]  /*4470*/  F2FP.BF16.F32.PACK_AB R160, R41, R40 ;  /* 0x0000002829a0723e */ /* 0x000fcc00000010ff */
[----:B------:R-:W3:Y:S01]  /*4480*/  MUFU.EX2 R47, R47 ;  /* 0x0000002f002f7308 */ /* 0x000ee20000000800 */
[----:B----4-:R-:W-:-:S07]  /*4490*/  FADD.FTZ R10, R46, R11 ;  /* 0x0000000b2e0a7221 */ /* 0x010fce0000010000 */
[----:B------:R-:W4:Y:S08]  /*44a0*/  MUFU.EX2 R45, R45 ;  /* 0x0000002d002d7308 */ /* 0x000f300000000800 */
[----:B------:R-:W-:Y:S01]  /*44b0*/  MUFU.EX2 R50, R50 ;  /* 0x0000003200327308 */ /* 0x000fe20000000800 */
[C---:B---3--:R-:W-:Y:S01]  /*44c0*/  F2FP.BF16.F32.PACK_AB R163, R47.reuse, R46 ;  /* 0x0000002e2fa3723e */ /* 0x048fe200000010ff */
[----:B------:R-:W-:-:S06]  /*44d0*/  FADD.FTZ R47, R47, R10 ;  /* 0x0000000a2f2f7221 */ /* 0x000fcc0000010000 */
[----:B------:R-:W3:Y:S01]  /*44e0*/  MUFU.EX2 R51, R51 ;  /* 0x0000003300337308 */ /* 0x000ee20000000800 */
[----:B----4-:R-:W-:-:S05]  /*44f0*/  F2FP.BF16.F32.PACK_AB R162, R45, R44 ;  /* 0x0000002c2da2723e */ /* 0x010fca00000010ff */
[----:B------:R0:W-:Y:S02]  /*4500*/  STSM.16.M88.4 [R22], R160 ;  /* 0x000000a016007844 */ /* 0x0001e40000000200 */
[----:B------:R-:W-:Y:S08]  /*4510*/  MUFU.EX2 R48, R48 ;  /* 0x0000003000307308 */ /* 0x000ff00000000800 */
[----:B------:R-:W4:Y:S01]  /*4520*/  MUFU.EX2 R49, R49 ;  /* 0x0000003100317308 */ /* 0x000f220000000800 */
[----:B---3--:R-:W-:Y:S01]  /*4530*/  F2FP.BF16.F32.PACK_AB R165, R51, R50 ;  /* 0x0000003233a5723e */ /* 0x008fe200000010ff */
[----:B------:R-:W-:-:S04]  /*4540*/  FADD.FTZ R50, R50, R47 ;  /* 0x0000002f32327221 */ /* 0x000fc80000010000 */
[----:B------:R-:W-:Y:S02]  /*4550*/  FADD.FTZ R51, R51, R50 ;  /* 0x0000003233337221 */ /* 0x000fe40000010000 */
[----:B------:R-:W-:Y:S08]  /*4560*/  MUFU.EX2 R54, R54 ;  /* 0x0000003600367308 */ /* 0x000ff00000000800 */
[----:B------:R-:W3:Y:S01]  /*4570*/  MUFU.EX2 R55, R55 ;  /* 0x0000003700377308 */ /* 0x000ee20000000800 */
[----:B----4-:R-:W-:-:S07]  /*4580*/  F2FP.BF16.F32.PACK_AB R164, R49, R48 ;  /* 0x0000003031a4723e */ /* 0x010fce00000010ff */
[----:B------:R-:W-:Y:S08]  /*4590*/  MUFU.EX2 R52, R52 ;  /* 0x0000003400347308 */ /* 0x000ff00000000800 */
[----:B------:R4:W5:Y:S01]  /*45a0*/  MUFU.EX2 R3, R6 ;  /* 0x0000000600037308 */ /* 0x0009620000000800 */
[----:B---3--:R-:W-:Y:S01]  /*45b0*/  F2FP.BF16.F32.PACK_AB R167, R55, R54 ;  /* 0x0000003637a7723e */ /* 0x008fe200000010ff */
[----:B----4-:R-:W-:-:S04]  /*45c0*/  FADD.FTZ R6, R44, R9 ;  /* 0x000000092c067221 */ /* 0x010fc80000010000 */
        /* <DEDUP_REMOVED lines=11> */
.L_x_6093:
[----:B------:R3:W4:Y:S01]  /*4680*/  SYNCS.PHASECHK.TRANS64.TRYWAIT P2, [R7+URZ+0x28c50], R8 ;  /* 0x028c5008070075a7 */ /* 0x000722000804017f */
[----:B------:R-:W-:Y:S05]  /*4690*/  @!P0 BRA `(.L_x_6094) ;  /* 0x0000000000048947 */ /* 0x000fea0003800000 */
[----:B------:R-:W-:Y:S01]  /*46a0*/  BPT.TRAP 0x1 ;  /* 0x000000040000795c */ /* 0x000fe20000300000 */
.L_x_6094:
[----:B----4-:R-:W-:Y:S05]  /*46b0*/  @P2 BRA `(.L_x_6095) ;  /* 0x0000000000082947 */ /* 0x010fea0003800000 */
[----:B------:R-:W4:Y:S02]  /*46c0*/  SYNCS.PHASECHK.TRANS64.TRYWAIT P2, [R7+URZ+0x28c50], R8 ;  /* 0x028c5008070075a7 */ /* 0x000f24000804017f */
[----:B----4-:R-:W-:Y:S05]  /*46d0*/  @!P2 BRA `(.L_x_6096) ;  /* 0x000000bc00e8a947 */ /* 0x010fea0003800000 */
.L_x_6095:
[----:B------:R-:W-:Y:S01]  /*46e0*/  ULEA UR11, UR39, UR47, 0xc ;  /* 0x0000002f270b7291 */ /* 0x000fe2000f8e603f */
[----:B------:R-:W-:Y:S01]  /*46f0*/  WARPGROUP.ARRIVE ;  /* 0x00000000000079c5 */ /* 0x000fe20000000000 */
[----:B------:R-:W-:Y:S01]  /*4700*/  UMOV UR7, 0x40000040 ;  /* 0x4000004000077882 */ /* 0x000fe20000000000 */
[----:B------:R-:W-:Y:S01]  /*4710*/  UIADD3 UR21, UR53, -0x2, URZ ;  /* 0xfffffffe35157890 */ /* 0x000fe2000fffe03f */
[----:B-1234-:R-:W-:-:S03]  /*4720*/  @!P1 VIADD R7, R7, 0x28c60 ;  /* 0x00028c6007079836 */ /* 0x01efc60000000000 */
[----:B------:R-:W-:Y:S02]  /*4730*/  UMOV UR6, UR11 ;  /* 0x0000000b00067c82 */ /* 0x000fe40008000000 */
[----:B------:R-:W-:Y:S01]  /*4740*/  HGMMA.64x256x16.F32.BF16 R24, R152, gdesc[UR4].tnspB, RZ, !UPT, gsb0 ;  /* 0x43e0000498187df0 */ /* 0x000fe2000c0018ff */
[----:B------:R-:W-:Y:S01]  /*4750*/  UIADD3 UR6, UR11, 0x80, URZ ;  /* 0x000000800b067890 */ /* 0x000fe2000fffe03f */
[----:B------:R-:W-:Y:S01]  /*4760*/  @!P1 PRMT R7, RZ, 0x654, R7 ;  /* 0x00000654ff079816 */ /* 0x000fe20000000007 */
        /* <DEDUP_REMOVED lines=17> */
[----:B------:R-:W-:-:S04]  /*4880*/  UIADD3 UR6, UR50, -UR51, URZ ;  /* 0x8000003332067290 */ /* 0x000fc8000fffe03f */
[----:B------:R-:W-:-:S04]  /*4890*/  ULEA UR6, UR52, UR6, 0x6 ;  /* 0x0000000634067291 */ /* 0x000fc8000f8e303f */
        /* <DEDUP_REMOVED lines=21> */
[----:B------:R-:W-:-:S05]  /*49f0*/  ULDC UR22, c[0x0][0x988] ;  /* 0x0002620000167ab9 */ /* 0x000fca0000000800 */
.L_x_6106:
[----:B------:R-:W-:-:S04]  /*4a00*/  UIADD3 UR39, UR23, 0x1, URZ ;  /* 0x0000000117277890 */ /* 0x000fc8000fffe03f */
[----:B------:R-:W-:-:S04]  /*4a10*/  UISETP.NE.AND UP0, UPT, UR39, 0x2, UPT ;  /* 0x000000022700788c */ /* 0x000fc8000bf05270 */
[----:B------:R-:W-:Y:S02]  /*4a20*/  USEL UR6, URZ, 0x1, UP0 ;  /* 0x000000013f067887 */ /* 0x000fe40008000000 */
[----:B------:R-:W-:Y:S02]  /*4a30*/  USEL UR39, UR39, URZ, UP0 ;  /* 0x0000003f27277287 */ /* 0x000fe40008000000 */
[----:B------:R-:W-:Y:S01]  /*4a40*/  ULOP3.LUT UR38, UR38, UR6, URZ, 0x3c, !UPT ;  /* 0x0000000626267292 */ /* 0x000fe2000f8e3c3f */
[----:B0-23--:R-:W-:Y:S11]  /*4a50*/  @!P0 BRA `(.L_x_6098) ;  /* 0x0000000000048947 */ /* 0x00dff60003800000 */
[----:B------:R-:W-:Y:S01]  /*4a60*/  BPT.TRAP 0x1 ;  /* 0x000000040000795c */ /* 0x000fe20000300000 */
.L_x_6098:
[----:B------:R-:W-:Y:S01]  /*4a70*/  ULEA UR24, UR39, UR40, 0x3 ;  /* 0x0000002827187291 */ /* 0x000fe2000f8e183f */
[----:B-1----:R-:W-:-:S05]  /*4a80*/  IMAD.U32 R7, RZ, RZ, UR38 ;  /* 0x00000026ff077e24 */ /* 0x002fca000f8e00ff */
[----:B------:R-:W-:-:S04]  /*4a90*/  SHF.L.U32 R7, R7, 0x1f, RZ ;  /* 0x0000001f07077819 */ /* 0x000fc800000006ff */
[----:B------:R1:W2:Y:S01]  /*4aa0*/  SYNCS.PHASECHK.TRANS64.TRYWAIT P2, [UR24+0x28c30], R7 ;  /* 0x028c3007ff0075a7 */ /* 0x0002a20008040158 */
[----:B------:R-:W-:Y:S05]  /*4ab0*/  @!P0 BRA `(.L_x_6099) ;  /* 0x0000000000048947 */ /* 0x000fea0003800000 */
[----:B------:R-:W-:Y:S01]  /*4ac0*/  BPT.TRAP 0x1 ;  /* 0x000000040000795c */ /* 0x000fe20000300000 */
.L_x_6099:
[----:B--2---:R-:W-:Y:S05]  /*4ad0*/  @P2 BRA `(.L_x_6100) ;  /* 0x0000000000082947 */ /* 0x004fea0003800000 */
[----:B------:R-:W2:Y:S02]  /*4ae0*/  SYNCS.PHASECHK.TRANS64.TRYWAIT P2, [UR24+0x28c30], R7 ;  /* 0x028c3007ff0075a7 */ /* 0x000ea40008040158 */
[----:B--2---:R-:W-:Y:S05]  /*4af0*/  @!P2 BRA `(.L_x_6101) ;  /* 0x000000b800f4a947 */ /* 0x004fea0003800000 */
.L_x_6100:
[----:B------:R-:W-:Y:S01]  /*4b00*/  R2UR UR18, R0 ;  /* 0x00000000001272ca */ /* 0x000fe200000e0000 */
[----:B0-----:R-:W-:Y:S01]  /*4b10*/  WARPGROUP.ARRIVE ;  /* 0x00000000000079c5 */ /* 0x001fe20000000000 */
        /* <DEDUP_REMOVED lines=12> */
[----:B------:R-:W-:Y:S02]  /*4be0*/  UMOV UR6, 0x1 ;  /* 0x0000000100067882 */ /* 0x000fe40000000000 */
[----:B------:R-:W-:-:S04]  /*4bf0*/  UIMAD UR6, UR21, -0x40, UR6 ;  /* 0xffffffc0150678a4 */ /* 0x000fc8000f8e0206 */
[----:B------:R-:W-:-:S04]  /*4c00*/  ULEA UR6, UR52, UR6, 0x6 ;  /* 0x0000000634067291 */ /* 0x000fc8000f8e303f */
[----:B------:R-:W-:-:S06]  /*4c10*/  UIADD3 UR6, -UR51, UR6, UR50 ;  /* 0x0000000633067290 */ /* 0x000fcc000fffe132 */
[----:B--2---:R-:W-:-:S04]  /*4c20*/  IADD3 R4, R2, UR6, -R16 ;  /* 0x0000000602047c10 */ /* 0x004fc8000fffe810 */
        /* <DEDUP_REMOVED lines=59> */
[----:B------:R-:W0:Y:S01]  /*4fe0*/  SHFL.BFLY PT, R11, R10, 0x2, 0x1f ;  /* 0x0c401f000a0b7f89 */ /* 0x000e2200000e0000 */
[----:B------:R-:W-:Y:S02]  /*4ff0*/  ISETP.GT.AND P4, PT, R5, 0x28, PT ;  /* 0x000000280500780c */ /* 0x000fe40003f84270 */
[----:B------:R-:W-:Y:S02]  /*5000*/  FSEL R155, R155, -INF , P3 ;  /* 0xff8000009b9b7808 */ /* 0x000fe40001800000 */
[----:B------:R-:W-:-:S02]  /*5010*/  ISETP.GT.AND P3, PT, R5, 0x9, PT ;  /* 0x000000090500780c */ /* 0x000fc40003f64270 */
[----:B------:R-:W-:Y:S02]  /*5020*/  ISETP.GT.AND P5, PT, R5, 0x29, PT ;  /* 0x000000290500780c */ /* 0x000fe40003fa4270 */
[----:B------:R-:W-:Y:S02]  /*5030*/  FSEL R159, R159, -INF , P3 ;  /* 0xff8000009f9f7808 */ /* 0x000fe40001800000 */
[----:B------:R-:W-:Y:S02]  /*5040*/  ISETP.GT.AND P3, PT, R5, 0x11, PT ;  /* 0x000000110500780c */ /* 0x000fe40003f64270 */
[----:B------:R-:W-:Y:S02]  /*5050*/  FSEL R174, R174, -INF , P4 ;  /* 0xff800000aeae7808 */ /* 0x000fe40002000000 */
[----:B------:R-:W-:Y:S02]  /*5060*/  FSEL R163, R163, -INF , P3 ;  /* 0xff800000a3a37808 */ /* 0x000fe40001800000 */
[----:B------:R-:W-:-:S02]  /*5070*/  ISETP.GT.AND P3, PT, R5, 0x19, PT ;  /* 0x000000190500780c */ /* 0x000fc40003f64270 */
[----:B------:R-:W-:Y:S02]  /*5080*/  FSEL R175, R175, -INF , P5 ;  /* 0xff800000afaf7808 */ /* 0x000fe40002800000 */
[----:B------:R-:W-:Y:S02]  /*5090*/  FSEL R167, R167, -INF , P3 ;  /* 0xff800000a7a77808 */ /* 0x000fe40001800000 */
[C---:B------:R-:W-:Y:S02]  /*50a0*/  ISETP.GT.AND P3, PT, R5.reuse, 0x21, PT ;  /* 0x000000210500780c */ /* 0x040fe40003f64270 */
[----:B0-----:R-:W-:Y:S02]  /*50b0*/  FMNMX.FTZ R12, R10, R11, !PT ;  /* 0x0000000b0a0c7209 */ /* 0x001fe40007810000 */
[----:B------:R-:W-:Y:S02]  /*50c0*/  FSEL R11, R154, -INF , P2 ;  /* 0xff8000009a0b7808 */ /* 0x000fe40001000000 */
[----:B------:R-:W-:Y:S01]  /*50d0*/  ISETP.GT.AND P2, PT, R5, 0x8, PT ;  /* 0x000000080500780c */ /* 0x000fe20003f44270 */
[----:B------:R-:W0:Y:S01]  /*50e0*/  SHFL.BFLY PT, R15, R12, 0x1, 0x1f ;  /* 0x0c201f000c0f7f89 */ /* 0x000e2200000e0000 */
[----:B------:R-:W-:-:S02]  /*50f0*/  FMNMX.FTZ R4, R11, R8, !PT ;  /* 0x000000080b047209 */ /* 0x000fc40007810000 */
[----:B------:R-:W-:Y:S02]  /*5100*/  FSEL R158, R158, -INF , P2 ;  /* 0xff8000009e9e7808 */ /* 0x000fe40001000000 */
[----:B------:R-:W-:Y:S02]  /*5110*/  FMNMX.FTZ R13, R155, R4, !PT ;  /* 0x000000049b0d7209 */ /* 0x000fe40007810000 */
[----:B------:R-:W-:Y:S02]  /*5120*/  ISETP.GT.AND P2, PT, R5, 0x10, PT ;  /* 0x000000100500780c */ /* 0x000fe40003f44270 */
        /* <DEDUP_REMOVED lines=25> */
[----:B0-----:R-:W-:Y:S02]  /*52c0*/  FMNMX.FTZ R4, R12, R15, !PT ;  /* 0x0000000f0c047209 */ /* 0x001fe40007810000 */
[----:B------:R-:W-:-:S02]  /*52d0*/  FSEL R183, R183, -INF , P4 ;  /* 0xff800000b7b77808 */ /* 0x000fc40002000000 */
[----:B------:R-:W-:Y:S01]  /*52e0*/  FMNMX.FTZ R10, R182, R5, !PT ;  /* 0x00000005b60a7209 */ /* 0x000fe20007810000 */
[C---:B------:R-:W-:Y:S01]  /*52f0*/  FMUL.FTZ R12, R4.reuse, UR10 ;  /* 0x0000000a040c7c20 */ /* 0x040fe20008410000 */
[----:B------:R-:W-:Y:S02]  /*5300*/  FSETP.NEU.FTZ.AND P2, PT, R4, -INF , PT ;  /* 0xff8000000400780b */ /* 0x000fe40003f5d000 */
[----:B------:R-:W-:Y:S02]  /*5310*/  FMNMX.FTZ R5, R183, R10, !PT ;  /* 0x0000000ab7057209 */ /* 0x000fe40007810000 */
[----:B------:R-:W-:-:S03]  /*5320*/  FSEL R20, R12, RZ, P2 ;  /* 0x000000ff0c147208 */ /* 0x000fc60001000000 */
[----:B------:R-:W0:Y:S02]  /*5330*/  SHFL.BFLY PT, R12, R5, 0x2, 0x1f ;  /* 0x0c401f00050c7f89 */ /* 0x000e2400000e0000 */
[--C-:B------:R-:W-:Y:S01]  /*5340*/  FFMA.FTZ R13, R153, UR10, -R20.reuse ;  /* 0x0000000a990d7c23 */ /* 0x100fe20008010814 */
[--C-:B------:R-:W-:Y:S01]  /*5350*/  FFMA.FTZ R154, R156, UR10, -R20.reuse ;  /* 0x0000000a9c9a7c23 */ /* 0x100fe20008010814 */
[--C-:B------:R-:W-:Y:S01]  /*5360*/  FFMA.FTZ R156, R160, UR10, -R20.reuse ;  /* 0x0000000aa09c7c23 */ /* 0x100fe20008010814 */
[--C-:B------:R-:W-:Y:S01]  /*5370*/  FFMA.FTZ R160, R168, UR10, -R20.reuse ;  /* 0x0000000aa8a07c23 */ /* 0x100fe20008010814 */
[----:B------:R-:W-:Y:S01]  /*5380*/  FSEL R168, R4, RZ, P2 ;  /* 0x000000ff04a87208 */ /* 0x000fe20001000000 */
[--C-:B------:R-:W-:Y:S01]  /*5390*/  FFMA.FTZ R21, R161, UR10, -R20.reuse ;  /* 0x0000000aa1157c23 */ /* 0x100fe20008010814 */
[--C-:B------:R-:W-:Y:S01]  /*53a0*/  FFMA.FTZ R152, R152, UR10, -R20.reuse ;  /* 0x0000000a98987c23 */ /* 0x100fe20008010814 */
[--C-:B------:R-:W-:Y:S01]  /*53b0*/  FFMA.FTZ R161, R165, UR10, -R20.reuse ;  /* 0x0000000aa5a17c23 */ /* 0x100fe20008010814 */
[--C-:B------:R-:W-:Y:S01]  /*53c0*/  FFMA.FTZ R165, R169, UR10, -R20.reuse ;  /* 0x0000000aa9a57c23 */ /* 0x100fe20008010814 */
[----:B------:R-:W-:Y:S01]  /*53d0*/  FADD.FTZ R168, -R168, R9 ;  /* 0x00000009a8a87221 */ /* 0x000fe20000010100 */
[--C-:B------:R-:W-:Y:S01]  /*53e0*/  FFMA.FTZ R169, R173, UR10, -R20.reuse ;  /* 0x0000000aada97c23 */ /* 0x100fe20008010814 */
[--C-:B------:R-:W-:Y:S01]  /*53f0*/  FFMA.FTZ R10, R164, UR10, -R20.reuse ;  /* 0x0000000aa40a7c23 */ /* 0x100fe20008010814 */
[--C-:B------:R-:W-:Y:S01]  /*5400*/  FFMA.FTZ R173, R177, UR10, -R20.reuse ;  /* 0x0000000ab1ad7c23 */ /* 0x100fe20008010814 */
[----:B------:R-:W-:Y:S01]  /*5410*/  FMUL.FTZ R9, R168, UR10 ;  /* 0x0000000aa8097c20 */ /* 0x000fe20008410000 */
[--C-:B------:R-:W-:Y:S01]  /*5420*/  FFMA.FTZ R15, R157, UR10, -R20.reuse ;  /* 0x0000000a9d0f7c23 */ /* 0x100fe20008010814 */
[--C-:B------:R-:W-:Y:S01]  /*5430*/  FFMA.FTZ R164, R176, UR10, -R20.reuse ;  /* 0x0000000ab0a47c23 */ /* 0x100fe20008010814 */
[----:B------:R-:W-:Y:S01]  /*5440*/  FFMA.FTZ R177, R181, UR10, -R20 ;  /* 0x0000000ab5b17c23 */ /* 0x000fe20008010814 */
[----:B------:R-:W-:Y:S01]  /*5450*/  MUFU.EX2 R152, R152 ;  /* 0x0000009800987308 */ /* 0x000fe20000000800 */
[----:B------:R-:W-:-:S02]  /*5460*/  MOV R168, UR24 ;  /* 0x0000001800a87c02 */ /* 0x000fc40008000f00 */
[----:B0-----:R-:W-:Y:S01]  /*5470*/  FMNMX.FTZ R14, R5, R12, !PT ;  /* 0x0000000c050e7209 */ /* 0x001fe20007810000 */
[----:B------:R-:W-:-:S04]  /*5480*/  FFMA.FTZ R12, R172, UR10, -R20 ;  /* 0x0000000aac0c7c23 */ /* 0x000fc80008010814 */
[----:B------:R-:W0:Y:S01]  /*5490*/  MUFU.EX2 R9, R9 ;  /* 0x0000000900097308 */ /* 0x000e220000000800 */
[----:B------:R-:W2:Y:S07]  /*54a0*/  SHFL.BFLY PT, R5, R14, 0x1, 0x1f ;  /* 0x0c201f000e057f89 */ /* 0x000eae00000e0000 */
[----:B------:R-:W3:Y:S08]  /*54b0*/  MUFU.EX2 R13, R13 ;  /* 0x0000000d000d7308 */ /* 0x000ef00000000800 */
[----:B------:R-:W4:Y:S01]  /*54c0*/  MUFU.EX2 R154, R154 ;  /* 0x0000009a009a7308 */ /* 0x000f220000000800 */
[----:B0-----:R-:W-:Y:S01]  /*54d0*/  FFMA.FTZ R176, R9, R3, R152 ;  /* 0x0000000309b07223 */ /* 0x001fe20000010098 */
[-C--:B------:R-:W-:Y:S01]  /*54e0*/  FMUL.FTZ R24, R24, R9.reuse ;  /* 0x0000000918187220 */ /* 0x080fe20000410000 */
[-C--:B------:R-:W-:Y:S01]  /*54f0*/  FMUL.FTZ R25, R25, R9.reuse ;  /* 0x0000000919197220 */ /* 0x080fe20000410000 */
[-C--:B------:R-:W-:Y:S01]  /*5500*/  FMUL.FTZ R28, R28, R9.reuse ;  /* 0x000000091c1c7220 */ /* 0x080fe20000410000 */
[-C--:B------:R-:W-:Y:S01]  /*5510*/  FMUL.FTZ R29, R29, R9.reuse ;  /* 0x000000091d1d7220 */ /* 0x080fe20000410000 */
[-C--:B------:R-:W-:Y:S01]  /*5520*/  FMUL.FTZ R32, R32, R9.reuse ;  /* 0x0000000920207220 */ /* 0x080fe20000410000 */
[----:B------:R-:W-:Y:S01]  /*5530*/  FMUL.FTZ R33, R33, R9 ;  /* 0x0000000921217220 */ /* 0x000fe20000410000 */
[----:B------:R-:W0:Y:S01]  /*5540*/  MUFU.EX2 R15, R15 ;  /* 0x0000000f000f7308 */ /* 0x000e220000000800 */
[C---:B---3--:R-:W-:Y:S01]  /*5550*/  FADD.FTZ R181, R13.reuse, R176 ;  /* 0x000000b00db57221 */ /* 0x048fe20000010000 */
[----:B--2---:R-:W-:Y:S01]  /*5560*/  FMNMX.FTZ R5, R14, R5, !PT ;  /* 0x000000050e057209 */ /* 0x004fe20007810000 */
[----:B------:R-:W-:Y:S01]  /*5570*/  FFMA.FTZ R14, R180, UR10, -R20 ;  /* 0x0000000ab40e7c23 */ /* 0x000fe20008010814 */
[----:B------:R-:W-:Y:S01]  /*5580*/  F2FP.BF16.F32.PACK_AB R152, R13, R152 ;  /* 0x000000980d98723e */ /* 0x000fe200000010ff */
[-C--:B------:R-:W-:Y:S01]  /*5590*/  FMUL.FTZ R36, R36, R9.reuse ;  /* 0x0000000924247220 */ /* 0x080fe20000410000 */
[C---:B------:R-:W-:Y:S01]  /*55a0*/  FSETP.NEU.FTZ.AND P3, PT, R5.reuse, -INF , PT ;  /* 0xff8000000500780b */ /* 0x040fe20003f7d000 */
[----:B------:R-:W-:Y:S01]  /*55b0*/  FMUL.FTZ R153, R5, UR10 ;  /* 0x0000000a05997c20 */ /* 0x000fe20008410000 */
[----:B------:R-:W-:Y:S01]  /*55c0*/  MUFU.EX2 R156, R156 ;  /* 0x0000009c009c7308 */ /* 0x000fe20000000800 */
[----:B----4-:R-:W-:Y:S01]  /*55d0*/  FADD.FTZ R176, R154, R181 ;  /* 0x000000b59ab07221 */ /* 0x010fe20000010000 */
[-C--:B------:R-:W-:Y:S01]  /*55e0*/  FMUL.FTZ R37, R37, R9.reuse ;  /* 0x0000000925257220 */ /* 0x080fe20000410000 */
[-C--:B------:R-:W-:Y:S01]  /*55f0*/  FMUL.FTZ R40, R40, R9.reuse ;  /* 0x0000000928287220 */ /* 0x080fe20000410000 */
[----:B------:R-:W-:Y:S01]  /*5600*/  FSEL R172, R153, RZ, P3 ;  /* 0x000000ff99ac7208 */ /* 0x000fe20001800000 */
[-C--:B------:R-:W-:Y:S01]  /*5610*/  FMUL.FTZ R41, R41, R9.reuse ;  /* 0x0000000929297220 */ /* 0x080fe20000410000 */
[-C--:B------:R-:W-:Y:S01]  /*5620*/  FMUL.FTZ R44, R44, R9.reuse ;  /* 0x000000092c2c7220 */ /* 0x080fe20000410000 */
[----:B------:R-:W-:Y:S01]  /*5630*/  FMUL.FTZ R45, R45, R9 ;  /* 0x000000092d2d7220 */ /* 0x000fe20000410000 */
[----:B------:R-:W-:Y:S01]  /*5640*/  MUFU.EX2 R21, R21 ;  /* 0x0000001500157308 */ /* 0x000fe20000000800 */
[--C-:B------:R-:W-:Y:S01]  /*5650*/  FFMA.FTZ R153, R11, UR10, -R172.reuse ;  /* 0x0000000a0b997c23 */ /* 0x100fe200080108ac */
[----:B------:R-:W-:Y:S01]  /*5660*/  FSEL R11, R5, RZ, P3 ;  /* 0x000000ff050b7208 */ /* 0x000fe20001800000 */
[--C-:B------:R-:W-:Y:S01]  /*5670*/  FFMA.FTZ R20, R155, UR10, -R172.reuse ;  /* 0x0000000a9b147c23 */ /* 0x100fe200080108ac */
[--C-:B------:R-:W-:Y:S01]  /*5680*/  FFMA.FTZ R155, R158, UR10, -R172.reuse ;  /* 0x0000000a9e9b7c23 */ /* 0x100fe200080108ac */
[--C-:B------:R-:W-:Y:S01]  /*5690*/  FFMA.FTZ R158, R159, UR10, -R172.reuse ;  /* 0x0000000a9f9e7c23 */ /* 0x100fe200080108ac */
[----:B------:R-:W-:Y:S01]  /*56a0*/  FFMA.FTZ R157, R162, UR10, -R172 ;  /* 0x0000000aa29d7c23 */ /* 0x000fe200080108ac */
[----:B------:R-:W-:Y:S01]  /*56b0*/  FADD.FTZ R11, -R11, R8 ;  /* 0x000000080b0b7221 */ /* 0x000fe20000010100 */
[----:B------:R-:W-:Y:S01]  /*56c0*/  MUFU.EX2 R153, R153 ;  /* 0x0000009900997308 */ /* 0x000fe20000000800 */
[----:B------:R-:W-:Y:S01]  /*56d0*/  FFMA.FTZ R162, R163, UR10, -R172 ;  /* 0x0000000aa3a27c23 */ /* 0x000fe200080108ac */
[----:B------:R-:W-:-:S02]  /*56e0*/  IMAD.MOV R163, RZ, RZ, -R18 ;  /* 0x000000ffffa37224 */ /* 0x000fc400078e0a12 */
[----:B------:R-:W-:Y:S01]  /*56f0*/  FMUL.FTZ R8, R11, UR10 ;  /* 0x0000000a0b087c20 */ /* 0x000fe20008410000 */
[--C-:B------:R-:W-:Y:S01]  /*5700*/  FFMA.FTZ R159, R166, UR10, -R172.reuse ;  /* 0x0000000aa69f7c23 */ /* 0x100fe200080108ac */
[--C-:B------:R-:W-:Y:S01]  /*5710*/  FFMA.FTZ R166, R167, UR10, -R172.reuse ;  /* 0x0000000aa7a67c23 */ /* 0x100fe200080108ac */
[--C-:B------:R-:W-:Y:S01]  /*5720*/  FFMA.FTZ R171, R171, UR10, -R172.reuse ;  /* 0x0000000aabab7c23 */ /* 0x100fe200080108ac */
[----:B------:R-:W-:Y:S01]  /*5730*/  ISETP.NE.AND P2, PT, R16, R163, PT ;  /* 0x000000a31000720c */ /* 0x000fe20003f45270 */
[----:B------:R-:W-:Y:S01]  /*5740*/  MUFU.EX2 R20, R20 ;  /* 0x0000001400147308 */ /* 0x000fe20000000800 */
[----:B------:R-:W-:Y:S02]  /*5750*/  @!P1 VIADD R163, R168, 0x28c40 ;  /* 0x00028c40a8a39836 */ /* 0x000fe40000000000 */
[--C-:B------:R-:W-:Y:S01]  /*5760*/  FFMA.FTZ R11, R170, UR10, -R172.reuse ;  /* 0x0000000aaa0b7c23 */ /* 0x100fe200080108ac */
[--C-:B------:R-:W-:Y:S01]  /*5770*/  FFMA.FTZ R174, R174, UR10, -R172.reuse ;  /* 0x0000000aaeae7c23 */ /* 0x100fe200080108ac */
[--C-:B------:R-:W-:Y:S01]  /*5780*/  FFMA.FTZ R175, R175, UR10, -R172.reuse ;  /* 0x0000000aafaf7c23 */ /* 0x100fe200080108ac */
[--C-:B------:R-:W-:Y:S01]  /*5790*/  FFMA.FTZ R178, R178, UR10, -R172.reuse ;  /* 0x0000000ab2b27c23 */ /* 0x100fe200080108ac */
[----:B------:R-:W-:Y:S01]  /*57a0*/  @!P1 PRMT R163, RZ, 0x654, R163 ;  /* 0x00000654ffa39816 */ /* 0x000fe200000000a3 */
[--C-:B------:R-:W-:Y:S01]  /*57b0*/  FFMA.FTZ R179, R179, UR10, -R172.reuse ;  /* 0x0000000ab3b37c23 */ /* 0x100fe200080108ac */
[----:B------:R-:W2:Y:S01]  /*57c0*/  MUFU.EX2 R8, R8 ;  /* 0x0000000800087308 */ /* 0x000ea20000000800 */
[--C-:B------:R-:W-:Y:S01]  /*57d0*/  FFMA.FTZ R182, R182, UR10, -R172.reuse ;  /* 0x0000000ab6b67c23 */ /* 0x100fe200080108ac */
[----:B------:R3:W-:Y:S01]  /*57e0*/  @!P1 SYNCS.ARRIVE.TRANS64.RED.A1T0 RZ, [R163+URZ], RZ ;  /* 0x000000ffa3ff99a7 */ /* 0x0007e2000810043f */
[----:B------:R-:W-:Y:S01]  /*57f0*/  FFMA.FTZ R172, R183, UR10, -R172 ;  /* 0x0000000ab7ac7c23 */ /* 0x000fe200080108ac */
[----:B0-----:R-:W-:Y:S01]  /*5800*/  F2FP.BF16.F32.PACK_AB R154, R15, R154 ;  /* 0x0000009a0f9a723e */ /* 0x001fe200000010ff */
[-C--:B------:R-:W-:Y:S01]  /*5810*/  FMUL.FTZ R48, R48, R9.reuse ;  /* 0x0000000930307220 */ /* 0x080fe20000410000 */
[-C--:B------:R-:W-:Y:S01]  /*5820*/  FMUL.FTZ R49, R49, R9.reuse ;  /* 0x0000000931317220 */ /* 0x080fe20000410000 */
[-C--:B------:R-:W-:Y:S01]  /*5830*/  FMUL.FTZ R52, R52, R9.reuse ;  /* 0x0000000934347220 */ /* 0x080fe20000410000 */
[----:B------:R-:W0:Y:S01]  /*5840*/  MUFU.EX2 R155, R155 ;  /* 0x0000009b009b7308 */ /* 0x000e220000000800 */
[----:B------:R-:W-:Y:S01]  /*5850*/  FMUL.FTZ R53, R53, R9 ;  /* 0x0000000935357220 */ /* 0x000fe20000410000 */
[----:B---3--:R-:W-:-:S02]  /*5860*/  IMAD.U32 R163, RZ, RZ, UR23 ;  /* 0x00000017ffa37e24 */ /* 0x008fc4000f8e00ff */
[-C--:B------:R-:W-:Y:S01]  /*5870*/  FMUL.FTZ R56, R56, R9.reuse ;  /* 0x0000000938387220 */ /* 0x080fe20000410000 */
[-C--:B------:R-:W-:Y:S01]  /*5880*/  FMUL.FTZ R57, R57, R9.reuse ;  /* 0x0000000939397220 */ /* 0x080fe20000410000 */
[-C--:B------:R-:W-:Y:S01]  /*5890*/  FMUL.FTZ R60, R60, R9.reuse ;  /* 0x000000093c3c7220 */ /* 0x080fe20000410000 */
[----:B------:R-:W-:Y:S02]  /*58a0*/  @!P2 IMAD R3, R163, 0x40, R2 ;  /* 0x00000040a303a824 */ /* 0x000fe400078e0202 */
[----:B------:R-:W-:Y:S01]  /*58b0*/  FMUL.FTZ R61, R61, R9 ;  /* 0x000000093d3d7220 */ /* 0x000fe20000410000 */
[----:B------:R-:W3:Y:S01]  /*58c0*/  MUFU.EX2 R158, R158 ;  /* 0x0000009e009e7308 */ /* 0x000ee20000000800 */
[----:B--2---:R-:W-:Y:S01]  /*58d0*/  FFMA.FTZ R167, R8, R6, R153 ;  /* 0x0000000608a77223 */ /* 0x004fe20000010099 */
[----:B------:R-:W-:Y:S01]  /*58e0*/  F2FP.BF16.F32.PACK_AB R153, R20, R153 ;  /* 0x000000991499723e */ /* 0x000fe200000010ff */
[-C--:B------:R-:W-:Y:S01]  /*58f0*/  FMUL.FTZ R64, R64, R9.reuse ;  /* 0x0000000940407220 */ /* 0x080fe20000410000 */
[----:B------:R-:W-:Y:S01]  /*5900*/  @!P2 LEA R3, R3, UR40, 0x2 ;  /* 0x000000280303ac11 */ /* 0x000fe2000f8e10ff */
[----:B------:R-:W-:Y:S01]  /*5910*/  FADD.FTZ R6, R20, R167 ;  /* 0x000000a714067221 */ /* 0x000fe20000010000 */
[-C--:B------:R-:W-:Y:S01]  /*5920*/  FMUL.FTZ R65, R65, R9.reuse ;  /* 0x0000000941417220 */ /* 0x080fe20000410000 */
[-C--:B------:R-:W-:Y:S01]  /*5930*/  FMUL.FTZ R68, R68, R9.reuse ;  /* 0x0000000944447220 */ /* 0x080fe20000410000 */
[----:B------:R-:W-:Y:S01]  /*5940*/  MUFU.EX2 R157, R157 ;  /* 0x0000009d009d7308 */ /* 0x000fe20000000800 */
[----:B0-----:R-:W-:Y:S01]  /*5950*/  FADD.FTZ R167, R155, R6 ;  /* 0x000000069ba77221 */ /* 0x001fe20000010000 */
[----:B------:R-:W-:Y:S01]  /*5960*/  @!P2 STS [R3+0x28800], R9 ;  /* 0x028800090300a388 */ /* 0x000fe20000000800 */
[-C--:B------:R-:W-:Y:S01]  /*5970*/  FMUL.FTZ R69, R69, R9.reuse ;  /* 0x0000000945457220 */ /* 0x080fe20000410000 */
[-C--:B------:R-:W-:Y:S01]  /*5980*/  FMUL.FTZ R72, R72, R9.reuse ;  /* 0x0000000948487220 */ /* 0x080fe20000410000 */
[-C--:B------:R-:W-:Y:S01]  /*5990*/  FMUL.FTZ R73, R73, R9.reuse ;  /* 0x0000000949497220 */ /* 0x080fe20000410000 */
[----:B------:R0:W-:Y:S01]  /*59a0*/  @!P2 STS [R3+0x28820], R8 ;  /* 0x028820080300a388 */ /* 0x0001e20000000800 */
[----:B------:R-:W-:Y:S01]  /*59b0*/  FMUL.FTZ R76, R76, R9 ;  /* 0x000000094c4c7220 */ /* 0x000fe20000410000 */
[----:B------:R-:W-:Y:S01]  /*59c0*/  MUFU.EX2 R162, R162 ;  /* 0x000000a200a27308 */ /* 0x000fe20000000800 */
        /* <DEDUP_REMOVED lines=41> */
[----:B------:R-:W-:Y:S01]  /*5c60*/  FADD.FTZ R176, R158, R167 ;  /* 0x000000a79eb07221 */ /* 0x000fe20000010000 */
[----:B--2---:R-:W-:Y:S01]  /*5c70*/  F2FP.BF16.F32.PACK_AB R158, R161, R10 ;  /* 0x0000000aa19e723e */ /* 0x004fe200000010ff */
[-C--:B------:R-:W-:Y:S01]  /*5c80*/  FMUL.FTZ R141, R141, R9.reuse ;  /* 0x000000098d8d7220 */ /* 0x080fe20000410000 */
[----:B------:R-:W-:Y:S01]  /*5c90*/  FMUL.FTZ R144, R144, R9 ;  /* 0x0000000990907220 */ /* 0x000fe20000410000 */
[----:B------:R-:W-:Y:S01]  /*5ca0*/  FADD.FTZ R167, R157, R176 ;  /* 0x000000b09da77221 */ /* 0x000fe20000010000 */
[----:B------:R-:W-:Y:S01]  /*5cb0*/  F2FP.BF16.F32.PACK_AB R157, R162, R157 ;  /* 0x0000009da29d723e */ /* 0x000fe200000010ff */
[----:B------:R-:W2:Y:S01]  /*5cc0*/  MUFU.EX2 R160, R160 ;  /* 0x000000a000a07308 */ /* 0x000ea20000000800 */
[-C--:B------:R-:W-:Y:S01]  /*5cd0*/  FMUL.FTZ R145, R145, R9.reuse ;  /* 0x0000000991917220 */ /* 0x080fe20000410000 */
[-C--:B------:R-:W-:Y:S01]  /*5ce0*/  FMUL.FTZ R148, R148, R9.reuse ;  /* 0x0000000994947220 */ /* 0x080fe20000410000 */
[----:B------:R-:W-:Y:S01]  /*5cf0*/  FMUL.FTZ R149, R149, R9 ;  /* 0x0000000995957220 */ /* 0x000fe20000410000 */
        /* <DEDUP_REMOVED lines=13> */
[----:B----4-:R-:W-:Y:S01]  /*5dd0*/  FADD.FTZ R174, R156, R171 ;  /* 0x000000ab9cae7221 */ /* 0x010fe20000010000 */
[----:B------:R-:W-:Y:S01]  /*5de0*/  F2FP.BF16.F32.PACK_AB R156, R21, R156 ;  /* 0x0000009c159c723e */ /* 0x000fe200000010ff */
[-C--:B------:R-:W-:Y:S01]  /*5df0*/  FMUL.FTZ R47, R47, R8.reuse ;  /* 0x000000082f2f7220 */ /* 0x080fe20000410000 */
[-C--:B------:R-:W-:Y:S01]  /*5e00*/  FMUL.FTZ R50, R50, R8.reuse ;  /* 0x0000000832327220 */ /* 0x080fe20000410000 */
[----:B------:R-:W-:Y:S01]  /*5e10*/  FADD.FTZ R171, R21, R174 ;  /* 0x000000ae15ab7221 */ /* 0x000fe20000010000 */
[----:B------:R-:W-:Y:S01]  /*5e20*/  FADD.FTZ R174, R162, R167 ;  /* 0x000000a7a2ae7221 */ /* 0x000fe20000010000 */
[-C--:B------:R-:W-:Y:S01]  /*5e30*/  FMUL.FTZ R51, R51, R8.reuse ;  /* 0x0000000833337220 */ /* 0x080fe20000410000 */
[----:B------:R-:W0:Y:S01]  /*5e40*/  MUFU.EX2 R165, R165 ;  /* 0x000000a500a57308 */ /* 0x000e220000000800 */
[----:B------:R-:W-:Y:S01]  /*5e50*/  FADD.FTZ R176, R10, R171 ;  /* 0x000000ab0ab07221 */ /* 0x000fe20000010000 */
[----:B------:R-:W-:Y:S01]  /*5e60*/  FADD.FTZ R167, R159, R174 ;  /* 0x000000ae9fa77221 */ /* 0x000fe20000010000 */
[----:B-----5:R-:W-:Y:S01]  /*5e70*/  F2FP.BF16.F32.PACK_AB R159, R166, R159 ;  /* 0x0000009fa69f723e */ /* 0x020fe200000010ff */
[-C--:B------:R-:W-:Y:S01]  /*5e80*/  FMUL.FTZ R54, R54, R8.reuse ;  /* 0x0000000836367220 */ /* 0x080fe20000410000 */
[----:B------:R-:W-:Y:S01]  /*5e90*/  FADD.FTZ R13, R161, R176 ;  /* 0x000000b0a10d7221 */ /* 0x000fe20000010000 */
[----:B------:R-:W-:Y:S01]  /*5ea0*/  FADD.FTZ R174, R166, R167 ;  /* 0x000000a7a6ae7221 */ /* 0x000fe20000010000 */
[-C--:B------:R-:W-:Y:S01]  /*5eb0*/  FMUL.FTZ R55, R55, R8.reuse ;  /* 0x0000000837377220 */ /* 0x080fe20000410000 */
[----:B------:R-:W4:Y:S01]  /*5ec0*/  MUFU.EX2 R12, R12 ;  /* 0x0000000c000c7308 */ /* 0x000f220000000800 */
[----:B--2---:R-:W-:Y:S01]  /*5ed0*/  FADD.FTZ R176, R160, R13 ;  /* 0x0000000da0b07221 */ /* 0x004fe20000010000 */
[----:B-1----:R-:W-:Y:S01]  /*5ee0*/  FADD.FTZ R13, R11, R174 ;  /* 0x000000ae0b0d7221 */ /* 0x002fe20000010000 */
[----:B------:R-:W-:Y:S01]  /*5ef0*/  F2FP.BF16.F32.PACK_AB R161, R170, R11 ;  /* 0x0000000baaa1723e */ /* 0x000fe200000010ff */
[----:B------:R3:W-:Y:S01]  /*5f00*/  STSM.16.M88.4 [R184], R156 ;  /* 0x0000009cb8007844 */ /* 0x0007e20000000200 */
[-C--:B------:R-:W-:Y:S01]  /*5f10*/  FMUL.FTZ R58, R58, R8.reuse ;  /* 0x000000083a3a7220 */ /* 0x080fe20000410000 */
[----:B------:R-:W-:Y:S01]  /*5f20*/  FADD.FTZ R20, R170, R13 ;  /* 0x0000000daa147221 */ /* 0x000fe20000010000 */
[----:B------:R-:W-:Y:S01]  /*5f30*/  FMUL.FTZ R59, R59, R8 ;  /* 0x000000083b3b7220 */ /* 0x000fe20000410000 */
[----:B------:R-:W1:Y:S01]  /*5f40*/  MUFU.EX2 R6, R175 ;  /* 0x000000af00067308 */ /* 0x000e620000000800 */
        /* <DEDUP_REMOVED lines=8> */
[----:B----4-:R-:W-:Y:S01]  /*5fd0*/  FADD.FTZ R174, R12, R3 ;  /* 0x000000030cae7221 */ /* 0x010fe20000010000 */
[----:B------:R-:W-:Y:S01]  /*5fe0*/  FADD.FTZ R3, R163, R20 ;  /* 0x00000014a3037221 */ /* 0x000fe20000010000 */
[-C--:B------:R-:W-:Y:S01]  /*5ff0*/  FMUL.FTZ R71, R71, R8.reuse ;  /* 0x0000000847477220 */ /* 0x080fe20000410000 */
[-C--:B------:R-:W-:Y:S01]  /*6000*/  FMUL.FTZ R74, R74, R8.reuse ;  /* 0x000000084a4a7220 */ /* 0x080fe20000410000 */
[-C--:B------:R-:W-:Y:S01]  /*6010*/  FMUL.FTZ R75, R75, R8.reuse ;  /* 0x000000084b4b7220 */ /* 0x080fe20000410000 */
[-C--:B------:R-:W-:Y:S01]  /*6020*/  FMUL.FTZ R78, R78, R8.reuse ;  /* 0x000000084e4e7220 */ /* 0x080fe20000410000 */
[-C--:B------:R-:W-:Y:S01]  /*6030*/  FMUL.FTZ R79, R79, R8.reuse ;  /* 0x000000084f4f7220 */ /* 0x080fe20000410000 */
[----:B------:R-:W2:Y:S01]  /*6040*/  MUFU.EX2 R178, R178 ;  /* 0x000000b200b27308 */ /* 0x000ea20000000800 */
        /* <DEDUP_REMOVED lines=14> */
[----:B------:R3:W-:Y:S01]  /*6130*/  STSM.16.M88.4 [R22], R160 ;  /* 0x000000a016007844 */ /* 0x0007e20000000200 */
        /* <DEDUP_REMOVED lines=25> */
[C---:B--2---:R-:W-:Y:S01]  /*62d0*/  FADD.FTZ R3, R173.reuse, R10 ;  /* 0x0000000aad037221 */ /* 0x044fe20000010000 */
[----:B------:R-:W-:Y:S01]  /*62e0*/  F2FP.BF16.F32.PACK_AB R164, R173, R164 ;  /* 0x000000a4ada4723e */ /* 0x000fe200000010ff */
        /* <DEDUP_REMOVED lines=11> */
[----:B------:R-:W-:-:S02]  /*63a0*/  FMUL.FTZ R151, R151, R8 ;  /* 0x0000000897977220 */ /* 0x000fc40000410000 */
[----:B------:R-:W1:Y:S01]  /*63b0*/  MUFU.EX2 R172, R172 ;  /* 0x000000ac00ac7308 */ /* 0x000e620000000800 */
[----:B0-----:R-:W-:Y:S01]  /*63c0*/  FADD.FTZ R6, R14, R3 ;  /* 0x000000030e067221 */ /* 0x001fe20000010000 */
[----:B--2---:R-:W-:-:S03]  /*63d0*/  F2FP.BF16.F32.PACK_AB R166, R177, R14 ;  /* 0x0000000eb1a6723e */ /* 0x004fc600000010ff */
[----:B------:R-:W-:Y:S01]  /*63e0*/  FADD.FTZ R3, R177, R6 ;  /* 0x00000006b1037221 */ /* 0x000fe20000010000 */
[C---:B-1----:R-:W-:Y:S01]  /*63f0*/  F2FP.BF16.F32.PACK_AB R167, R172.reuse, R167 ;  /* 0x000000a7aca7723e */ /* 0x042fe200000010ff */
[----:B------:R-:W-:-:S04]  /*6400*/  FADD.FTZ R6, R172, R11 ;  /* 0x0000000bac067221 */ /* 0x000fc80000010000 */
[----:B------:R3:W-:Y:S01]  /*6410*/  STSM.16.M88.4 [R23], R164 ;  /* 0x000000a417007844 */ /* 0x0007e20000000200 */
[----:B------:R-:W-:Y:S05]  /*6420*/  @!P0 BRA `(.L_x_6102) ;  /* 0x0000000000048947 */ /* 0x000fea0003800000 */
[----:B------:R-:W-:Y:S01]  /*6430*/  BPT.TRAP 0x1 ;  /* 0x000000040000795c */ /* 0x000fe20000300000 */
.L_x_6102:
[----:B------:R0:W1:Y:S01]  /*6440*/  SYNCS.PHASECHK.TRANS64.TRYWAIT P2, [UR24+0x28c50], R7 ;  /* 0x028c5007ff0075a7 */ /* 0x0000620008040158 */
[----:B------:R-:W-:Y:S05]  /*6450*/  @!P0 BRA `(.L_x_6103) ;  /* 0x0000000000048947 */ /* 0x000fea0003800000 */
[----:B------:R-:W-:Y:S01]  /*6460*/  BPT.TRAP 0x1 ;  /* 0x000000040000795c */ /* 0x000fe20000300000 */
.L_x_6103:
[----:B-1----:R-:W-:Y:S05]  /*6470*/  @P2 BRA `(.L_x_6104) ;  /* 0x0000000000082947 */ /* 0x002fea0003800000 */
[----:B------:R-:W1:Y:S02]  /*6480*/  SYNCS.PHASECHK.TRANS64.TRYWAIT P2, [UR24+0x28c50], R7 ;  /* 0x028c5007ff0075a7 */ /* 0x000e640008040158 */
[----:B-1----:R-:W-:Y:S05]  /*6490*/  @!P2 BRA `(.L_x_6105) ;  /* 0x000000a000a4a947 */ /* 0x002fea0003800000 */
.L_x_6104:
[----:B------:R-:W-:Y:S01]  /*64a0*/  ULEA UR11, UR39, UR47, 0xc ;  /* 0x0000002f270b7291 */ /* 0x000fe2000f8e603f */
[----:B------:R-:W-:Y:S01]  /*64b0*/  WARPGROUP.ARRIVE ;  /* 0x00000000000079c5 */ /* 0x000fe20000000000 */
[----:B------:R-:W-:Y:S01]  /*64c0*/  UMOV UR7, 0x40000040 ;  /* 0x4000004000077882 */ /* 0x000fe20000000000 */
[----:B------:R-:W-:Y:S01]  /*64d0*/  UISETP.GT.AND UP0, UPT, UR21, UR20, UPT ;  /* 0x000000141500728c */ /* 0x000fe2000bf04270 */
[----:B-1----:R-:W-:Y:S01]  /*64e0*/  @!P1 VIADD R168, R168, 0x28c60 ;  /* 0x00028c60a8a89836 */ /* 0x002fe20000000000 */
        /* <DEDUP_REMOVED lines=37> */
.L_x_6097:
[----:B------:R-:W-:-:S13]  /*6740*/  ISETP.LE.AND P2, PT, RZ, UR21, PT ;  /* 0x00000015ff007c0c */ /* 0x000fda000bf43270 */
[----:B------:R-:W-:Y:S05]  /*6750*/  @!P2 BRA `(.L_x_6107) ;  /* 0x00000018002ca947 */ /* 0x000fea0003800000 */
[----:B------:R-:W-:Y:S01]  /*6760*/  IMAD.MOV.U32 R8, RZ, RZ, R5 ;  /* 0x000000ffff087224 */ /* 0x000fe200078e0005 */
[----:B------:R-:W-:Y:S01]  /*6770*/  UMOV UR22, UR39 ;  /* 0x0000002700167c82 */ /* 0x000fe20008000000 */
[----:B------:R-:W-:Y:S01]  /*6780*/  IMAD.MOV.U32 R9, RZ, RZ, R4 ;  /* 0x000000ffff097224 */ /* 0x000fe200078e0004 */
[----:B------:R-:W-:-:S06]  /*6790*/  ULDC UR20, c[0x0][0x988] ;  /* 0x0002620000147ab9 */ /* 0x000fcc0000000800 */
.L_x_6116:
[----:B------:R-:W-:-:S04]  /*67a0*/  UIADD3 UR39, UR22, 0x1, URZ ;  /* 0x0000000116277890 */ /* 0x000fc8000fffe03f */
[----:B------:R-:W-:-:S04]  /*67b0*/  UISETP.NE.AND UP0, UPT, UR39, 0x2, UPT ;  /* 0x000000022700788c */ /* 0x000fc8000bf05270 */
[----:B------:R-:W-:Y:S02]  /*67c0*/  USEL UR6, URZ, 0x1, UP0 ;  /* 0x000000013f067887 */ /* 0x000fe40008000000 */
[----:B------:R-:W-:Y:S02]  /*67d0*/  USEL UR39, UR39, URZ, UP0 ;  /* 0x0000003f27277287 */ /* 0x000fe40008000000 */
[----:B------:R-:W-:Y:S01]  /*67e0*/  ULOP3.LUT UR38, UR38, UR6, URZ, 0x3c, !UPT ;  /* 0x0000000626267292 */ /* 0x000fe2000f8e3c3f */
[----:B-12-4-:R-:W-:Y:S11]  /*67f0*/  @!P0 BRA `(.L_x_6108) ;  /* 0x0000000000048947 */ /* 0x016ff60003800000 */
[----:B------:R-:W-:Y:S01]  /*6800*/  BPT.TRAP 0x1 ;  /* 0x000000040000795c */ /* 0x000fe20000300000 */
.L_x_6108:
[----:B------:R-:W-:Y:S01]  /*6810*/  ULEA UR23, UR39, UR40, 0x3 ;  /* 0x0000002827177291 */ /* 0x000fe2000f8e183f */
[----:B01----:R-:W-:-:S05]  /*6820*/  IMAD.U32 R7, RZ, RZ, UR38 ;  /* 0x00000026ff077e24 */ /* 0x003fca000f8e00ff */
[----:B------:R-:W-:-:S04]  /*6830*/  SHF.L.U32 R7, R7, 0x1f, RZ ;  /* 0x0000001f07077819 */ /* 0x000fc800000006ff */
[----:B------:R0:W1:Y:S01]  /*6840*/  SYNCS.PHASECHK.TRANS64.TRYWAIT P2, [UR23+0x28c30], R7 ;  /* 0x028c3007ff0075a7 */ /* 0x0000620008040157 */
[----:B------:R-:W-:Y:S05]  /*6850*/  @!P0 BRA `(.L_x_6109) ;  /* 0x0000000000048947 */ /* 0x000fea0003800000 */
[----:B------:R-:W-:Y:S01]  /*6860*/  BPT.TRAP 0x1 ;  /* 0x000000040000795c */ /* 0x000fe20000300000 */
.L_x_6109:
[----:B-1----:R-:W-:Y:S05]  /*6870*/  @P2 BRA `(.L_x_6110) ;  /* 0x0000000000082947 */ /* 0x002fea0003800000 */
[----:B------:R-:W1:Y:S02]  /*6880*/  SYNCS.PHASECHK.TRANS64.TRYWAIT P2, [UR23+0x28c30], R7 ;  /* 0x028c3007ff0075a7 */ /* 0x000e640008040157 */
[----:B-1----:R-:W-:Y:S05]  /*6890*/  @!P2 BRA `(.L_x_6111) ;  /* 0x0000009c00b8a947 */ /* 0x002fea0003800000 */
.L_x_6110:
[----:B------:R-:W-:Y:S01]  /*68a0*/  R2UR UR18, R0 ;  /* 0x00000000001272ca */ /* 0x000fe200000e0000 */
[----:B--23--:R-:W-:Y:S01]  /*68b0*/  WARPGROUP.ARRIVE ;  /* 0x00000000000079c5 */ /* 0x00cfe20000000000 */
        /* <DEDUP_REMOVED lines=20> */
[----:B-1----:R-:W-:-:S04]  /*6a00*/  FMNMX.FTZ R4, R152, R9, !PT ;  /* 0x0000000998047209 */ /* 0x002fc80007810000 */
        /* <DEDUP_REMOVED lines=49> */
[----:B------:R-:W-:Y:S01]  /*6d20*/  IADD3 R173, -R18, RZ, RZ ;  /* 0x000000ff12ad7210 */ /* 0x000fe20007ffe1ff */
[----:B------:R-:W2:Y:S01]  /*6d30*/  MUFU.EX2 R9, R9 ;  /* 0x0000000900097308 */ /* 0x000ea20000000800 */
[----:B------:R-:W-:Y:S01]  /*6d40*/  FMNMX.FTZ R12, R182, R5, !PT ;  /* 0x00000005b60c7209 */ /* 0x000fe20007810000 */
[----:B------:R-:W-:Y:S01]  /*6d50*/  FFMA.FTZ R181, R181, UR10, -R190 ;  /* 0x0000000ab5b57c23 */ /* 0x000fe200080108be */
[----:B------:R-:W-:-:S02]  /*6d60*/  ISETP.NE.AND P2, PT, R16, R173, PT ;  /* 0x000000ad1000720c */ /* 0x000fc40003f45270 */
[----:B------:R-:W-:-:S03]  /*6d70*/  FMNMX.FTZ R5, R183, R12, !PT ;  /* 0x0000000cb7057209 */ /* 0x000fc60007810000 */
[----:B------:R3:W-:Y:S01]  /*6d80*/  MUFU.EX2 R12, R157 ;  /* 0x0000009d000c7308 */ /* 0x0007e20000000800 */
[-C--:B-1----:R-:W-:Y:S01]  /*6d90*/  FMUL.FTZ R24, R24, R10.reuse ;  /* 0x0000000a18187220 */ /* 0x082fe20000410000 */
[----:B------:R-:W1:Y:S01]  /*6da0*/  SHFL.BFLY PT, R20, R5, 0x2, 0x1f ;  /* 0x0c401f0005147f89 */ /* 0x000e6200000e0000 */
[-C--:B------:R-:W-:Y:S01]  /*6db0*/  FMUL.FTZ R25, R25, R10.reuse ;  /* 0x0000000a19197220 */ /* 0x080fe20000410000 */
[-C--:B------:R-:W-:Y:S01]  /*6dc0*/  FMUL.FTZ R28, R28, R10.reuse ;  /* 0x0000000a1c1c7220 */ /* 0x080fe20000410000 */
[-C--:B------:R-:W-:Y:S01]  /*6dd0*/  FMUL.FTZ R29, R29, R10.reuse ;  /* 0x0000000a1d1d7220 */ /* 0x080fe20000410000 */
[-C--:B------:R-:W-:Y:S01]  /*6de0*/  FMUL.FTZ R32, R32, R10.reuse ;  /* 0x0000000a20207220 */ /* 0x080fe20000410000 */
[-C--:B------:R-:W-:Y:S01]  /*6df0*/  FMUL.FTZ R33, R33, R10.reuse ;  /* 0x0000000a21217220 */ /* 0x080fe20000410000 */
[----:B------:R-:W-:Y:S01]  /*6e00*/  MUFU.EX2 R152, R152 ;  /* 0x0000009800987308 */ /* 0x000fe20000000800 */
[--C-:B---3--:R-:W-:Y:S01]  /*6e10*/  FFMA.FTZ R157, R177, UR10, -R190.reuse ;  /* 0x0000000ab19d7c23 */ /* 0x108fe200080108be */
[----:B--2---:R-:W-:Y:S01]  /*6e20*/  FFMA.FTZ R3, R10, R3, R9 ;  /* 0x000000030a037223 */ /* 0x004fe20000010009 */
        /* <DEDUP_REMOVED lines=15> */
[----:B-1----:R-:W-:Y:S01]  /*6f20*/  FMNMX.FTZ R161, R5, R20, !PT ;  /* 0x0000001405a17209 */ /* 0x002fe20007810000 */
[--C-:B------:R-:W-:Y:S01]  /*6f30*/  FFMA.FTZ R20, R172, UR10, -R190.reuse ;  /* 0x0000000aac147c23 */ /* 0x100fe200080108be */
[-C--:B------:R-:W-:Y:S01]  /*6f40*/  FMUL.FTZ R61, R61, R10.reuse ;  /* 0x0000000a3d3d7220 */ /* 0x080fe20000410000 */
[-C--:B------:R-:W-:Y:S01]  /*6f50*/  FMUL.FTZ R64, R64, R10.reuse ;  /* 0x0000000a40407220 */ /* 0x080fe20000410000 */
[-C--:B------:R-:W-:Y:S01]  /*6f60*/  FMUL.FTZ R65, R65, R10.reuse ;  /* 0x0000000a41417220 */ /* 0x080fe20000410000 */
[----:B------:R-:W1:Y:S01]  /*6f70*/  SHFL.BFLY PT, R168, R161, 0x1, 0x1f ;  /* 0x0c201f00a1a87f89 */ /* 0x000e6200000e0000 */
        /* <DEDUP_REMOVED lines=9> */
[----:B--2---:R-:W-:Y:S01]  /*7010*/  FFMA.FTZ R164, R176, UR10, -R190 ;  /* 0x0000000ab0a47c23 */ /* 0x004fe200080108be */
        /* <DEDUP_REMOVED lines=33> */
[--C-:B-1----:R-:W-:Y:S01]  /*7230*/  FFMA.FTZ R180, R167, UR10, -R177.reuse ;  /* 0x0000000aa7b47c23 */ /* 0x102fe200080108b1 */
[----:B------:R-:W-:Y:S01]  /*7240*/  FFMA.FTZ R167, R170, UR10, -R177 ;  /* 0x0000000aaaa77c23 */ /* 0x000fe200080108b1 */
[----:B------:R-:W-:-:S02]  /*7250*/  IMAD.U32 R170, RZ, RZ, UR23 ;  /* 0x00000017ffaa7e24 */ /* 0x000fc4000f8e00ff */
[--C-:B------:R-:W-:Y:S01]  /*7260*/  FFMA.FTZ R171, R174, UR10, -R177.reuse ;  /* 0x0000000aaeab7c23 */ /* 0x100fe200080108b1 */
[--C-:B------:R-:W-:Y:S01]  /*7270*/  FFMA.FTZ R174, R175, UR10, -R177.reuse ;  /* 0x0000000aafae7c23 */ /* 0x100fe200080108b1 */
[----:B------:R-:W-:Y:S02]  /*7280*/  IMAD.U32 R175, RZ, RZ, UR22 ;  /* 0x00000016ffaf7e24 */ /* 0x000fe4000f8e00ff */
[--C-:B------:R-:W-:Y:S01]  /*7290*/  FFMA.FTZ R173, R178, UR10, -R177.reuse ;  /* 0x0000000ab2ad7c23 */ /* 0x100fe200080108b1 */
[----:B------:R-:W1:Y:S01]  /*72a0*/  MUFU.EX2 R168, R168 ;  /* 0x000000a800a87308 */ /* 0x000e620000000800 */
[----:B------:R-:W-:Y:S02]  /*72b0*/  @!P1 VIADD R154, R170, 0x28c40 ;  /* 0x00028c40aa9a9836 */ /* 0x000fe40000000000 */
[--C-:B------:R-:W-:Y:S01]  /*72c0*/  FFMA.FTZ R182, R182, UR10, -R177.reuse ;  /* 0x0000000ab6b67c23 */ /* 0x100fe200080108b1 */
[----:B------:R-:W-:Y:S02]  /*72d0*/  @!P2 IMAD R158, R175, 0x40, R2 ;  /* 0x00000040af9ea824 */ /* 0x000fe400078e0202 */
[--C-:B------:R-:W-:Y:S01]  /*72e0*/  FFMA.FTZ R183, R183, UR10, -R177.reuse ;  /* 0x0000000ab7b77c23 */ /* 0x100fe200080108b1 */
[----:B------:R-:W-:Y:S01]  /*72f0*/  FFMA.FTZ R179, R179, UR10, -R177 ;  /* 0x0000000ab3b37c23 */ /* 0x000fe200080108b1 */
[----:B------:R-:W-:Y:S01]  /*7300*/  @!P1 PRMT R154, RZ, 0x654, R154 ;  /* 0x00000654ff9a9816 */ /* 0x000fe2000000009a */
[-C--:B------:R-:W-:Y:S01]  /*7310*/  FMUL.FTZ R116, R116, R10.reuse ;  /* 0x0000000a74747220 */ /* 0x080fe20000410000 */
[----:B------:R-:W2:Y:S01]  /*7320*/  MUFU.EX2 R155, R155 ;  /* 0x0000009b009b7308 */ /* 0x000ea20000000800 */
[----:B------:R-:W-:Y:S01]  /*7330*/  @!P2 LEA R158, R158, UR40, 0x2 ;  /* 0x000000289e9eac11 */ /* 0x000fe2000f8e10ff */
[----:B------:R3:W-:Y:S01]  /*7340*/  @!P1 SYNCS.ARRIVE.TRANS64.RED.A1T0 RZ, [R154+URZ], RZ ;  /* 0x000000ff9aff99a7 */ /* 0x0007e2000810043f */
[-C--:B------:R-:W-:Y:S01]  /*7350*/  FMUL.FTZ R117, R117, R10.reuse ;  /* 0x0000000a75757220 */ /* 0x080fe20000410000 */
[-C--:B------:R-:W-:Y:S01]  /*7360*/  FMUL.FTZ R120, R120, R10.reuse ;  /* 0x0000000a78787220 */ /* 0x080fe20000410000 */
[-C--:B------:R-:W-:Y:S01]  /*7370*/  FMUL.FTZ R121, R121, R10.reuse ;  /* 0x0000000a79797220 */ /* 0x080fe20000410000 */
[----:B------:R-:W-:Y:S01]  /*7380*/  @!P2 STS [R158+0x28800], R10 ;  /* 0x0288000a9e00a388 */ /* 0x000fe20000000800 */
[----:B------:R-:W-:Y:S01]  /*7390*/  FMUL.FTZ R124, R124, R10 ;  /* 0x0000000a7c7c7220 */ /* 0x000fe20000410000 */
[----:B------:R-:W4:Y:S01]  /*73a0*/  MUFU.EX2 R165, R165 ;  /* 0x000000a500a57308 */ /* 0x000f220000000800 */
[----:B-1----:R-:W-:Y:S01]  /*73b0*/  FFMA.FTZ R6, R169, R6, R168 ;  /* 0x00000006a9067223 */ /* 0x002fe200000100a8 */
[C---:B---3--:R-:W-:Y:S01]  /*73c0*/  FADD.FTZ R154, R152.reuse, R3 ;  /* 0x00000003989a7221 */ /* 0x048fe20000010000 */
[----:B------:R1:W-:Y:S01]  /*73d0*/  @!P2 STS [R158+0x28820], R169 ;  /* 0x028820a99e00a388 */ /* 0x0003e20000000800 */
[----:B------:R-:W-:Y:S01]  /*73e0*/  F2FP.BF16.F32.PACK_AB R152, R152, R9 ;  /* 0x000000099898723e */ /* 0x000fe200000010ff */
[-C--:B------:R-:W-:Y:S01]  /*73f0*/  FMUL.FTZ R125, R125, R10.reuse ;  /* 0x0000000a7d7d7220 */ /* 0x080fe20000410000 */
[----:B------:R-:W-:Y:S01]  /*7400*/  FADD.FTZ R3, R11, R154 ;  /* 0x0000009a0b037221 */ /* 0x000fe20000010000 */
[-C--:B------:R-:W-:Y:S01]  /*7410*/  FMUL.FTZ R128, R128, R10.reuse ;  /* 0x0000000a80807220 */ /* 0x080fe20000410000 */
[----:B------:R-:W3:Y:S01]  /*7420*/  MUFU.EX2 R172, R172 ;  /* 0x000000ac00ac7308 */ /* 0x000ee20000000800 */
[----:B--2---:R-:W-:Y:S01]  /*7430*/  FADD.FTZ R6, R155, R6 ;  /* 0x000000069b067221 */ /* 0x004fe20000010000 */
[----:B------:R-:W-:Y:S01]  /*7440*/  FADD.FTZ R3, R12, R3 ;  /* 0x000000030c037221 */ /* 0x000fe20000010000 */
[-C--:B------:R-:W-:Y:S01]  /*7450*/  FMUL.FTZ R129, R129, R10.reuse ;  /* 0x0000000a81817220 */ /* 0x080fe20000410000 */
[-C--:B------:R-:W-:Y:S01]  /*7460*/  FMUL.FTZ R132, R132, R10.reuse ;  /* 0x0000000a84847220 */ /* 0x080fe20000410000 */
[-C--:B------:R-:W-:Y:S01]  /*7470*/  FMUL.FTZ R133, R133, R10.reuse ;  /* 0x0000000a85857220 */ /* 0x080fe20000410000 */
[----:B------:R-:W-:Y:S01]  /*7480*/  FADD.FTZ R154, R156, R3 ;  /* 0x000000039c9a7221 */ /* 0x000fe20000010000 */
[-C--:B------:R-:W-:Y:S01]  /*7490*/  FMUL.FTZ R136, R136, R10.reuse ;  /* 0x0000000a88887220 */ /* 0x080fe20000410000 */
[----:B------:R-:W2:Y:S01]  /*74a0*/  MUFU.EX2 R159, R159 ;  /* 0x0000009f009f7308 */ /* 0x000ea20000000800 */
[----:B----4-:R-:W-:Y:S01]  /*74b0*/  FADD.FTZ R3, R165, R6 ;  /* 0x00000006a5037221 */ /* 0x010fe20000010000 */
[----:B------:R-:W-:Y:S01]  /*74c0*/  FADD.FTZ R175, R13, R154 ;  /* 0x0000009a0daf7221 */ /* 0x000fe20000010000 */
[-C--:B------:R-:W-:Y:S01]  /*74d0*/  FMUL.FTZ R137, R137, R10.reuse ;  /* 0x0000000a89897220 */ /* 0x080fe20000410000 */
[-C--:B------:R-:W-:Y:S01]  /*74e0*/  FMUL.FTZ R140, R140, R10.reuse ;  /* 0x0000000a8c8c7220 */ /* 0x080fe20000410000 */
        /* <DEDUP_REMOVED lines=8> */
[----:B------:R-:W-:Y:S01]  /*7570*/  FMUL.FTZ R149, R149, R10 ;  /* 0x0000000a95957220 */ /* 0x000fe20000410000 */
[----:B------:R-:W-:Y:S01]  /*7580*/  FADD.FTZ R154, R160, R175 ;  /* 0x000000afa09a7221 */ /* 0x000fe20000010000 */
[----:B------:R-:W-:Y:S01]  /*7590*/  F2FP.BF16.F32.PACK_AB R156, R13, R156 ;  /* 0x0000009c0d9c723e */ /* 0x000fe200000010ff */
[----:B------:R-:W3:Y:S01]  /*75a0*/  MUFU.EX2 R163, R163 ;  /* 0x000000a300a37308 */ /* 0x000ee20000000800 */
[----:B--2---:R-:W-:Y:S01]  /*75b0*/  FADD.FTZ R3, R159, R6 ;  /* 0x000000069f037221 */ /* 0x004fe20000010000 */
[----:B-1----:R-:W-:Y:S01]  /*75c0*/  F2FP.BF16.F32.PACK_AB R158, R15, R14 ;  /* 0x0000000e0f9e723e */ /* 0x002fe200000010ff */
        /* <DEDUP_REMOVED lines=64> */
[-C--:B------:R-:W-:Y:S01]  /*79d0*/  FMUL.FTZ R118, R118, R169.reuse ;  /* 0x000000a976767220 */ /* 0x080fe20000410000 */
[----:B------:R-:W-:Y:S01]  /*79e0*/  F2FP.BF16.F32.PACK_AB R153, R155, R168 ;  /* 0x000000a89b99723e */ /* 0x000fe200000010ff */
[----:B------:R-:W-:Y:S01]  /*79f0*/  FMUL.FTZ R119, R119, R169 ;  /* 0x000000a977777220 */ /* 0x000fe20000410000 */
[----:B------:R-:W-:Y:S01]  /*7a00*/  F2FP.BF16.F32.PACK_AB R154, R12, R11 ;  /* 0x0000000b0c9a723e */ /* 0x000fe200000010ff */
[----:B------:R-:W-:Y:S01]  /*7a10*/  FMUL.FTZ R122, R122, R169 ;  /* 0x000000a97a7a7220 */ /* 0x000fe20000410000 */
[----:B------:R-:W3:Y:S01]  /*7a20*/  MUFU.EX2 R174, R174 ;  /* 0x000000ae00ae7308 */ /* 0x000ee20000000800 */
[----:B-1----:R-:W-:Y:S01]  /*7a30*/  FADD.FTZ R3, R171, R6 ;  /* 0x00000006ab037221 */ /* 0x002fe20000010000 */
[----:B------:R-:W-:Y:S01]  /*7a40*/  F2FP.BF16.F32.PACK_AB R155, R172, R165 ;  /* 0x000000a5ac9b723e */ /* 0x000fe200000010ff */
[----:B------:R-:W-:Y:S01]  /*7a50*/  BAR.SYNC.DEFER_BLOCKING 0xf, 0x100 ;  /* 0x03c4000000007b1d */ /* 0x000fe20000010000 */
        /* <DEDUP_REMOVED lines=18> */
[----:B------:R-:W-:-:S03]  /*7b80*/  FMUL.FTZ R151, R151, R169 ;  /* 0x000000a997977220 */ /* 0x000fc60000410000 */
[----:B------:R-:W3:Y:S01]  /*7b90*/  MUFU.EX2 R8, R181 ;  /* 0x000000b500087308 */ /* 0x000ee20000000800 */
[C---:B-1----:R-:W-:Y:S01]  /*7ba0*/  FADD.FTZ R10, R157.reuse, R10 ;  /* 0x0000000a9d0a7221 */ /* 0x042fe20000010000 */
[----:B------:R-:W-:Y:S01]  /*7bb0*/  F2FP.BF16.F32.PACK_AB R164, R157, R164 ;  /* 0x000000a49da4723e */ /* 0x000fe200000010ff */
[----:B------:R1:W-:Y:S01]  /*7bc0*/  STSM.16.M88.4 [R19+0x26800], R152 ;  /* 0x0268009813007844 */ /* 0x0003e20000000200 */
[----:B------:R-:W-:Y:S01]  /*7bd0*/  F2FP.BF16.F32.PACK_AB R157, R176, R159 ;  /* 0x0000009fb09d723e */ /* 0x000fe200000010ff */
[----:B------:R-:W-:Y:S01]  /*7be0*/  FADD.FTZ R3, R161, R10 ;  /* 0x0000000aa1037221 */ /* 0x000fe20000010000 */
[----:B------:R-:W-:Y:S02]  /*7bf0*/  F2FP.BF16.F32.PACK_AB R159, R180, R163 ;  /* 0x000000a3b49f723e */ /* 0x000fe400000010ff */
[----:B------:R-:W4:Y:S01]  /*7c00*/  MUFU.EX2 R178, R179 ;  /* 0x000000b300b27308 */ /* 0x000f220000000800 */
[----:B--2---:R-:W-:Y:S01]  /*7c10*/  FADD.FTZ R9, R173, R6 ;  /* 0x00000006ad097221 */ /* 0x004fe20000010000 */
[----:B------:R-:W-:Y:S01]  /*7c20*/  F2FP.BF16.F32.PACK_AB R163, R174, R171 ;  /* 0x000000abaea3723e */ /* 0x000fe200000010ff */
[----:B------:R1:W-:Y:S05]  /*7c30*/  STSM.16.M88.4 [R184], R156 ;  /* 0x0000009cb8007844 */ /* 0x0003ea0000000200 */
[----:B------:R-:W2:Y:S01]  /*7c40*/  MUFU.EX2 R182, R182 ;  /* 0x000000b600b67308 */ /* 0x000ea20000000800 */
[C---:B---3--:R-:W-:Y:S01]  /*7c50*/  F2FP.BF16.F32.PACK_AB R166, R8.reuse, R161 ;  /* 0x000000a108a6723e */ /* 0x048fe200000010ff */
[----:B------:R-:W-:Y:S01]  /*7c60*/  FADD.FTZ R3, R8, R3 ;  /* 0x0000000308037221 */ /* 0x000fe20000010000 */
[----:B------:R-:W-:-:S05]  /*7c70*/  F2FP.BF16.F32.PACK_AB R161, R190, R167 ;  /* 0x000000a7bea1723e */ /* 0x000fca00000010ff */
[----:B------:R-:W3:Y:S01]  /*7c80*/  MUFU.EX2 R183, R183 ;  /* 0x000000b700b77308 */ /* 0x000ee20000000800 */
[C---:B----4-:R-:W-:Y:S01]  /*7c90*/  FADD.FTZ R9, R178.reuse, R9 ;  /* 0x00000009b2097221 */ /* 0x050fe20000010000 */
[----:B------:R-:W-:Y:S01]  /*7ca0*/  F2FP.BF16.F32.PACK_AB R165, R178, R173 ;  /* 0x000000adb2a5723e */ /* 0x000fe200000010ff */
[----:B------:R1:W-:Y:S02]  /*7cb0*/  STSM.16.M88.4 [R22], R160 ;  /* 0x000000a016007844 */ /* 0x0003e40000000200 */
[----:B--2---:R-:W-:Y:S01]  /*7cc0*/  FADD.FTZ R6, R182, R9 ;  /* 0x00000009b6067221 */ /* 0x004fe20000010000 */
[----:B---3--:R-:W-:-:S03]  /*7cd0*/  F2FP.BF16.F32.PACK_AB R167, R183, R182 ;  /* 0x000000b6b7a7723e */ /* 0x008fc600000010ff */
[----:B------:R-:W-:Y:S02]  /*7ce0*/  FADD.FTZ R6, R183, R6 ;  /* 0x00000006b7067221 */ /* 0x000fe40000010000 */
[----:B------:R1:W-:Y:S01]  /*7cf0*/  STSM.16.M88.4 [R23], R164 ;  /* 0x000000a417007844 */ /* 0x0003e20000000200 */
[----:B------:R-:W-:Y:S05]  /*7d00*/  @!P0 BRA `(.L_x_6112) ;  /* 0x0000000000048947 */ /* 0x000fea0003800000 */
[----:B------:R-:W-:Y:S01]  /*7d10*/  BPT.TRAP 0x1 ;  /* 0x000000040000795c */ /* 0x000fe20000300000 */
.L_x_6112:
[----:B------:R2:W3:Y:S01]  /*7d20*/  SYNCS.PHASECHK.TRANS64.TRYWAIT P2, [UR23+0x28c50], R7 ;  /* 0x028c5007ff0075a7 */ /* 0x0004e20008040157 */
[----:B------:R-:W-:Y:S05]  /*7d30*/  @!P0 BRA `(.L_x_6113) ;  /* 0x0000000000048947 */ /* 0x000fea0003800000 */
[----:B------:R-:W-:Y:S01]  /*7d40*/  BPT.TRAP 0x1 ;  /* 0x000000040000795c */ /* 0x000fe20000300000 */
.L_x_6113:
[----:B---3--:R-:W-:Y:S05]  /*7d50*/  @P2 BRA `(.L_x_6114) ;  /* 0x0000000000082947 */ /* 0x008fea0003800000 */
[----:B------:R-:W3:Y:S02]  /*7d60*/  SYNCS.PHASECHK.TRANS64.TRYWAIT P2, [UR23+0x28c50], R7 ;  /* 0x028c5007ff0075a7 */ /* 0x000ee40008040157 */
[----:B---3--:R-:W-:Y:S05]  /*7d70*/  @!P2 BRA `(.L_x_6115) ;  /* 0x000000880098a947 */ /* 0x008fea0003800000 */
.L_x_6114:
        /* <DEDUP_REMOVED lines=41> */
.L_x_6107:
[----:B------:R-:W5:Y:S01]  /*8010*/  SHFL.BFLY PT, R0, R3, 0x2, 0x1f ;  /* 0x0c401f0003007f89 */ /* 0x000f6200000e0000 */
[----:B------:R-:W-:Y:S01]  /*8020*/  IMAD.U32 R11, RZ, RZ, UR10 ;  /* 0x0000000aff0b7e24 */ /* 0x000fe2000f8e00ff */
[----:B------:R-:W-:Y:S01]  /*8030*/  UIADD3 UR37, UR37, 0x1, URZ ;  /* 0x0000000125257890 */ /* 0x000fe2000fffe03f */
[----:B------:R-:W-:Y:S01]  /*8040*/  IMAD.U32 R15, RZ, RZ, UR10 ;  /* 0x0000000aff0f7e24 */ /* 0x000fe2000f8e00ff */
[----:B------:R-:W0:Y:S01]  /*8050*/  SHFL.BFLY PT, R9, R6, 0x2, 0x1f ;  /* 0x0c401f0006097f89 */ /* 0x000e2200000e0000 */
[----:B------:R-:W-:Y:S08]  /*8060*/  BAR.ARV 0x8, 0xa0 ;  /* 0x0202800000007b1d */ /* 0x000ff00000002000 */
[----:B------:R-:W-:Y:S01]  /*8070*/  BAR.SYNC.DEFER_BLOCKING 0xf, 0x100 ;  /* 0x03c4000000007b1d */ /* 0x000fe20000010000 */
[----:B-----5:R-:W-:Y:S01]  /*8080*/  FADD.FTZ R0, R0, R3 ;  /* 0x0000000300007221 */ /* 0x020fe20000010000 */
[----:B------:R-:W-:Y:S01]  /*8090*/  IMAD.U32 R3, RZ, RZ, UR39 ;  /* 0x00000027ff037e24 */ /* 0x000fe2000f8e00ff */
[----:B------:R-:W-:Y:S01]  /*80a0*/  UIADD3 UR39, UR39, 0x1, URZ ;  /* 0x0000000127277890 */ /* 0x000fe2000fffe03f */
[----:B0-----:R-:W-:-:S02]  /*80b0*/  FADD.FTZ R9, R9, R6 ;  /* 0x0000000609097221 */ /* 0x001fc40000010000 */
[----:B-12---:R-:W0:Y:S01]  /*80c0*/  SHFL.BFLY PT, R7, R0, 0x1, 0x1f ;  /* 0x0c201f0000077f89 */ /* 0x006e2200000e0000 */
[----:B------:R-:W-:-:S03]  /*80d0*/  UISETP.NE.AND UP0, UPT, UR39, 0x2, UPT ;  /* 0x000000022700788c */ /* 0x000fc6000bf05270 */
[----:B------:R-:W1:Y:S01]  /*80e0*/  SHFL.BFLY PT, R8, R9, 0x1, 0x1f ;  /* 0x0c201f0009087f89 */ /* 0x000e6200000e0000 */
[----:B------:R-:W-:Y:S02]  /*80f0*/  USEL UR4, URZ, 0x1, UP0 ;  /* 0x000000013f047887 */ /* 0x000fe40008000000 */
[----:B------:R-:W-:Y:S02]  /*8100*/  USEL UR39, UR39, URZ, UP0 ;  /* 0x0000003f27277287 */ /* 0x000fe40008000000 */
[----:B------:R-:W-:Y:S01]  /*8110*/  ULOP3.LUT UR38, UR38, UR4, URZ, 0x3c, !UPT ;  /* 0x0000000426267292 */ /* 0x000fe2000f8e3c3f */
[----:B0-----:R-:W-:Y:S01]  /*8120*/  FADD.FTZ R12, R0, R7 ;  /* 0x00000007000c7221 */ /* 0x001fe20000010000 */
[----:B------:R-:W-:Y:S02]  /*8130*/  IMAD.MOV R7, RZ, RZ, -R18 ;  /* 0x000000ffff077224 */ /* 0x000fe400078e0a12 */
[----:B-1----:R-:W-:Y:S02]  /*8140*/  FADD.FTZ R13, R9, R8 ;  /* 0x00000008090d7221 */ /* 0x002fe40000010000 */
[----:B------:R-:W-:-:S02]  /*8150*/  FSETP.NE.FTZ.AND P1, PT, R12, RZ, PT ;  /* 0x000000ff0c00720b */ /* 0x000fc40003f35000 */
[----:B------:R-:W-:Y:S02]  /*8160*/  ISETP.NE.AND P0, PT, R16, R7, PT ;  /* 0x000000071000720c */ /* 0x000fe40003f05270 */
[----:B------:R-:W-:Y:S02]  /*8170*/  CS2R R6, SRZ ;  /* 0x0000000000067805 */ /* 0x000fe4000001ff00 */
[----:B------:R-:W-:-:S07]  /*8180*/  FSETP.NE.FTZ.AND P2, PT, R13, RZ, PT ;  /* 0x000000ff0d00720b */ /* 0x000fce0003f55000 */
[----:B------:R-:W0:Y:S02]  /*8190*/  @P1 MUFU.RCP R7, R12 ;  /* 0x0000000c00071308 */ /* 0x000e240000001000 */
[----:B------:R-:W-:Y:S01]  /*81a0*/  @!P0 LEA R0, R3, R2, 0x6 ;  /* 0x0000000203008211 */ /* 0x000fe200078e30ff */
[----:B------:R-:W-:-:S03]  /*81b0*/  IMAD.MOV.U32 R3, RZ, RZ, -0x800000 ;  /* 0xff800000ff037424 */ /* 0x000fc600078e00ff */
[----:B------:R-:W-:Y:S01]  /*81c0*/  @P2 FMUL.FTZ R15, R15, 0.69314718246459960938 ;  /* 0x3f3172180f0f2820 */ /* 0x000fe20000410000 */
[----:B------:R-:W-:Y:S01]  /*81d0*/  @!P0 LEA R9, R0, UR40, 0x2 ;  /* 0x0000002800098c11 */ /* 0x000fe2000f8e10ff */
[----:B------:R-:W-:Y:S01]  /*81e0*/  IMAD.MOV.U32 R0, RZ, RZ, -0x800000 ;  /* 0xff800000ff007424 */ /* 0x000fe200078e00ff */
[----:B------:R-:W1:Y:S08]  /*81f0*/  @P2 MUFU.RCP R6, R13 ;  /* 0x0000000d00062308 */ /* 0x000e700000001000 */
[----:B------:R-:W2:Y:S01]  /*8200*/  @P1 MUFU.LG2 R12, R12 ;  /* 0x0000000c000c1308 */ /* 0x000ea20000000c00 */
[----:B0-----:R0:W-:Y:S01]  /*8210*/  @!P0 STS [R9+0x28800], R7 ;  /* 0x0288000709008388 */ /* 0x0011e20000000800 */
[-C--:B---3--:R-:W-:Y:S01]  /*8220*/  FMUL.FTZ R161, R24, R7.reuse ;  /* 0x0000000718a17220 */ /* 0x088fe20000410000 */
[-C--:B------:R-:W-:Y:S01]  /*8230*/  FMUL.FTZ R8, R25, R7.reuse ;  /* 0x0000000719087220 */ /* 0x080fe20000410000 */
[-C--:B------:R-:W-:Y:S01]  /*8240*/  FMUL.FTZ R10, R28, R7.reuse ;  /* 0x000000071c0a7220 */ /* 0x080fe20000410000 */
        /* <DEDUP_REMOVED lines=64> */
[----:B--2---:R-:W-:Y:S01]  /*8650*/  @P1 FMUL.FTZ R12, R12, 0.69314718246459960938 ;  /* 0x3f3172180c0c1820 */ /* 0x004fe20000410000 */
[----:B---3--:R-:W-:Y:S01]  /*8660*/  @P2 FMUL.FTZ R14, R13, 0.69314718246459960938 ;  /* 0x3f3172180d0e2820 */ /* 0x008fe20000410000 */
[-C--:B-1----:R-:W-:Y:S01]  /*8670*/  FMUL.FTZ R9, R26, R6.reuse ;  /* 0x000000061a097220 */ /* 0x082fe20000410000 */
        /* <DEDUP_REMOVED lines=67> */
.L_x_6078:
[----:B------:R-:W0:Y:S08]  /*8ab0*/  S2UR UR4, SR_CgaCtaId ;  /* 0x00000000000479c3 */ /* 0x000e300000008800 */
[----:B------:R-:W-:Y:S06]  /*8ac0*/  BAR.SYNC.DEFER_BLOCKING 0x5, 0x120 ;  /* 0x0144800000007b1d */ /* 0x000fec0000010000 */
[----:B------:R-:W-:Y:S01]  /*8ad0*/  UMOV UR40, 0x400 ;  /* 0x0000040000287882 */ /* 0x000fe20000000000 */
[----:B------:R-:W-:Y:S01]  /*8ae0*/  BSSY B0, `(.L_x_6117) ;  /* 0x0000291000007945 */ /* 0x000fe20003800000 */
[----:B0-----:R-:W-:-:S09]  /*8af0*/  ULEA UR40, UR4, UR40, 0x18 ;  /* 0x0000002804287291 */ /* 0x001fd2000f8ec03f */
[----:B------:R-:W0:Y:S02]  /*8b00*/  LDS.128 R4, [UR40+0x28cd0] ;  /* 0x028cd028ff047984 */ /* 0x000e240008000c00 */
[----:B0-----:R-:W-:Y:S02]  /*8b10*/  R2UR UR52, R5 ;  /* 0x00000000053472ca */ /* 0x001fe400000e0000 */
[----:B------:R-:W-:Y:S01]  /*8b20*/  R2UR UR5, R6 ;  /* 0x00000000060572ca */ /* 0x000fe200000e0000 */
        /* <DEDUP_REMOVED lines=10> */
[----:B------:R-:W-:Y:S01]  /*8bd0*/  F2FP.BF16.F32.PACK_AB R8, R8, R161 ;  /* 0x000000a10808723e */ /* 0x000fe200000010ff */
[----:B------:R-:W-:Y:S01]  /*8be0*/  UISETP.NE.U32.AND UP0, UPT, UR8, URZ, UPT ;  /* 0x0000003f0800728c */ /* 0x000fe2000bf05070 */
[----:B------:R-:W-:-:S02]  /*8bf0*/  F2FP.BF16.F32.PACK_AB R11, R31, R11 ;  /* 0x0000000b1f0b723e */ /* 0x000fc400000010ff */
[----:B------:R-:W-:Y:S01]  /*8c00*/  F2FP.BF16.F32.PACK_AB R33, R35, R34 ;  /* 0x000000222321723e */ /* 0x000fe200000010ff */
[----:B------:R-:W-:Y:S01]  /*8c10*/  UISETP.NE.AND.EX UP0, UPT, UR9, URZ, UPT, UP0 ;  /* 0x0000003f0900728c */ /* 0x000fe2000bf05300 */
[----:B------:R-:W-:Y:S02]  /*8c20*/  F2FP.BF16.F32.PACK_AB R40, R41, R40 ;  /* 0x000000282928723e */ /* 0x000fe400000010ff */
[----:B------:R-:W-:Y:S02]  /*8c30*/  F2FP.BF16.F32.PACK_AB R34, R37, R36 ;  /* 0x000000242522723e */ /* 0x000fe400000010ff */
[----:B------:R-:W-:Y:S02]  /*8c40*/  F2FP.BF16.F32.PACK_AB R35, R39, R38 ;  /* 0x000000262723723e */ /* 0x000fe400000010ff */
[----:B------:R-:W-:Y:S02]  /*8c50*/  F2FP.BF16.F32.PACK_AB R41, R43, R42 ;  /* 0x0000002a2b29723e */ /* 0x000fe400000010ff */
[----:B------:R-:W-:Y:S01]  /*8c60*/  F2FP.BF16.F32.PACK_AB R48, R49, R48 ;  /* 0x000000303130723e */ /* 0x000fe200000010ff */
[----:B------:R-:W-:Y:S01]  /*8c70*/  UMOV UR6, UR40 ;  /* 0x0000002800067c82 */ /* 0x000fe20008000000 */
[----:B0-----:R-:W-:Y:S01]  /*8c80*/  UMOV UR7, UR4 ;  /* 0x0000000400077c82 */ /* 0x001fe20008000000 */
[----:B------:R-:W-:Y:S01]  /*8c90*/  F2FP.BF16.F32.PACK_AB R42, R45, R44 ;  /* 0x0000002c2d2a723e */ /* 0x000fe200000010ff */
[----:B------:R-:W-:Y:S01]  /*8ca0*/  IMAD.U32 R127, RZ, RZ, UR7 ;  /* 0x00000007ff7f7e24 */ /* 0x000fe2000f8e00ff */
[----:B------:R-:W-:Y:S01]  /*8cb0*/  MOV R126, UR6 ;  /* 0x00000006007e7c02 */ /* 0x000fe20008000f00 */
[----:B------:R-:W-:Y:S01]  /*8cc0*/  ULDC.64 UR6, c[0x0][0xbd8] ;  /* 0x0002f60000067ab9 */ /* 0x000fe20000000a00 */
[----:B------:R-:W-:Y:S01]  /*8cd0*/  F2FP.BF16.F32.PACK_AB R43, R47, R46 ;  /* 0x0000002e2f2b723e */ /* 0x000fe200000010ff */
[----:B------:R-:W-:Y:S01]  /*8ce0*/  UISETP.NE.U32.AND UP1, UPT, UR6, URZ, UPT ;  /* 0x0000003f0600728c */ /* 0x000fe2000bf25070 */
[----:B------:R-:W-:Y:S01]  /*8cf0*/  F2FP.BF16.F32.PACK_AB R49, R51, R50 ;  /* 0x000000323331723e */ /* 0x000fe200000010ff */
[----:B------:R-:W-:Y:S01]  /*8d00*/  IMAD.WIDE R122, R188, 0x2, R126 ;  /* 0x00000002bc7a7825 */ /* 0x000fe200078e027e */
[----:B------:R-:W-:Y:S01]  /*8d10*/  F2FP.BF16.F32.PACK_AB R56, R57, R56 ;  /* 0x000000383938723e */ /* 0x000fe200000010ff */
[----:B------:R-:W-:Y:S01]  /*8d20*/  UISETP.NE.AND.EX UP1, UPT, UR7, URZ, UPT, UP1 ;  /* 0x0000003f0700728c */ /* 0x000fe2000bf25310 */
[----:B------:R-:W-:Y:S01]  /*8d30*/  F2FP.BF16.F32.PACK_AB R50, R53, R52 ;  /* 0x000000343532723e */ /* 0x000fe200000010ff */
[----:B------:R-:W-:Y:S01]  /*8d40*/  UIADD3 UR4, UP2, UR10, UR6, URZ ;  /* 0x000000060a047290 */ /* 0x000fe2000ff5e03f */
[C---:B------:R-:W-:Y:S01]  /*8d50*/  IADD3 R177, P0, R122.reuse, 0x40, RZ ;  /* 0x000000407ab17810 */ /* 0x040fe20007f1e0ff */
[----:B------:R-:W-:Y:S01]  /*8d60*/  @UP0 UIADD3 UR6, UP3, UR10, UR8, URZ ;  /* 0x000000080a060290 */ /* 0x000fe2000ff7e03f */
[C---:B------:R-:W-:Y:S01]  /*8d70*/  IADD3 R183, P6, R122.reuse, 0x2020, RZ ;  /* 0x000020207ab77810 */ /* 0x040fe20007fde0ff */
[----:B------:R-:W-:Y:S01]  /*8d80*/  UIADD3.X UR8, UR11, UR7, URZ, UP2, !UPT ;  /* 0x000000070b087290 */ /* 0x000fe200097fe43f */
[----:B------:R-:W-:Y:S01]  /*8d90*/  LOP3.LUT R6, R177, 0x380, RZ, 0xc0, !PT ;  /* 0x00000380b1067812 */ /* 0x000fe200078ec0ff */
[--C-:B------:R-:W-:Y:S01]  /*8da0*/  IMAD.X R13, RZ, RZ, R123.reuse, P0 ;  /* 0x000000ffff0d7224 */ /* 0x100fe200000e067b */
[----:B------:R-:W-:Y:S01]  /*8db0*/  IADD3 R175, P1, R122, 0x20, RZ ;  /* 0x000000207aaf7810 */ /* 0x000fe20007f3e0ff */
[--C-:B------:R-:W-:Y:S01]  /*8dc0*/  IMAD.X R25, RZ, RZ, R123.reuse, P6 ;  /* 0x000000ffff197224 */ /* 0x100fe200030e067b */
[----:B------:R-:W-:Y:S01]  /*8dd0*/  SHF.R.U64 R6, R6, 0x3, RZ ;  /* 0x0000000306067819 */ /* 0x000fe200000012ff */
[----:B------:R-:W-:Y:S01]  /*8de0*/  @UP0 UIADD3.X UR7, UR11, UR9, URZ, UP3, !UPT ;  /* 0x000000090b070290 */ /* 0x000fe20009ffe43f */
[----:B------:R-:W-:Y:S01]  /*8df0*/  IADD3 R197, P0, R122, 0x4020, RZ ;  /* 0x000040207ac57810 */ /* 0x000fe20007f1e0ff */
[----:B------:R-:W-:Y:S01]  /*8e00*/  IMAD.X R5, RZ, RZ, R123, P1 ;  /* 0x000000ffff057224 */ /* 0x000fe200008e067b */
[----:B------:R-:W-:-:S02]  /*8e10*/  LOP3.LUT R12, R6, R177, RZ, 0x3c, !PT ;  /* 0x000000b1060c7212 */ /* 0x000fc400078e3cff */
[----:B------:R-:W-:Y:S02]  /*8e20*/  LOP3.LUT R6, R183, 0x380, RZ, 0xc0, !PT ;  /* 0x00000380b7067812 */ /* 0x000fe400078ec0ff */
[----:B------:R-:W-:Y:S02]  /*8e30*/  IADD3 R191, P5, R122, 0x2040, RZ ;  /* 0x000020407abf7810 */ /* 0x000fe40007fbe0ff */
[----:B------:R-:W-:Y:S02]  /*8e40*/  SHF.R.U64 R6, R6, 0x3, RZ ;  /* 0x0000000306067819 */ /* 0x000fe400000012ff */
[----:B------:R-:W-:Y:S01]  /*8e50*/  IADD3 R195, P1, R122, 0x4000, RZ ;  /* 0x000040007ac37810 */ /* 0x000fe20007f3e0ff */
[--C-:B------:R-:W-:Y:S01]  /*8e60*/  IMAD.X R83, RZ, RZ, R123.reuse, P5 ;  /* 0x000000ffff537224 */ /* 0x100fe200028e067b */
[----:B------:R-:W-:Y:S02]  /*8e70*/  LOP3.LUT R24, R6, R183, RZ, 0x3c, !PT ;  /* 0x000000b706187212 */ /* 0x000fe400078e3cff */
[----:B------:R-:W-:Y:S01]  /*8e80*/  LOP3.LUT R6, R197, 0x380, RZ, 0xc0, !PT ;  /* 0x00000380c5067812 */ /* 0x000fe200078ec0ff */
[----:B------:R-:W-:Y:S01]  /*8e90*/  IMAD.X R91, RZ, RZ, R123, P1 ;  /* 0x000000ffff5b7224 */ /* 0x000fe200008e067b */
[----:B------:R-:W-:-:S02]  /*8ea0*/  IADD3 R179, P4, R122, 0x60, RZ ;  /* 0x000000607ab37810 */ /* 0x000fc40007f9e0ff */
[----:B------:R-:W-:Y:S02]  /*8eb0*/  SHF.R.U64 R6, R6, 0x3, RZ ;  /* 0x0000000306067819 */ /* 0x000fe400000012ff */
[C---:B------:R-:W-:Y:S01]  /*8ec0*/  LOP3.LUT R107, R122.reuse, 0x380, RZ, 0xc0, !PT ;  /* 0x000003807a6b7812 */ /* 0x040fe200078ec0ff */
[--C-:B------:R-:W-:Y:S01]  /*8ed0*/  IMAD.X R15, RZ, RZ, R123.reuse, P4 ;  /* 0x000000ffff0f7224 */ /* 0x100fe200020e067b */
[C---:B------:R-:W-:Y:S02]  /*8ee0*/  IADD3 R181, P3, R122.reuse, 0x2000, RZ ;  /* 0x000020007ab57810 */ /* 0x040fe40007f7e0ff */
[C---:B------:R-:W-:Y:S02]  /*8ef0*/  IADD3 R193, P2, R122.reuse, 0x2060, RZ ;  /* 0x000020607ac17810 */ /* 0x040fe40007f5e0ff */
[C---:B------:R-:W-:Y:S02]  /*8f00*/  IADD3 R205, P5, R122.reuse, 0x6020, RZ ;  /* 0x000060207acd7810 */ /* 0x040fe40007fbe0ff */
[----:B------:R-:W-:Y:S01]  /*8f10*/  LOP3.LUT R4, R175, 0x380, RZ, 0xc0, !PT ;  /* 0x00000380af047812 */ /* 0x000fe200078ec0ff */
[--C-:B------:R-:W-:Y:S01]  /*8f20*/  IMAD.X R87, RZ, RZ, R123.reuse, P2 ;  /* 0x000000ffff577224 */ /* 0x100fe200010e067b */
[----:B------:R-:W-:Y:S01]  /*8f30*/  IADD3 R118, P1, R122, 0x6060, RZ ;  /* 0x000060607a767810 */ /* 0x000fe20007f3e0ff */
[----:B------:R-:W-:Y:S01]  /*8f40*/  IMAD.X R111, RZ, RZ, R123, P5 ;  /* 0x000000ffff6f7224 */ /* 0x000fe200028e067b */
[----:B------:R-:W-:-:S02]  /*8f50*/  LOP3.LUT R14, R179, 0x380, RZ, 0xc0, !PT ;  /* 0x00000380b30e7812 */ /* 0x000fc400078ec0ff */
[----:B------:R-:W-:Y:S01]  /*8f60*/  LOP3.LUT R94, R6, R197, RZ, 0x3c, !PT ;  /* 0x000000c5065e7212 */ /* 0x000fe200078e3cff */
[----:B------:R-:W-:Y:S01]  /*8f70*/  IMAD.X R119, RZ, RZ, R123, P1 ;  /* 0x000000ffff777224 */ /* 0x000fe200008e067b */
[----:B------:R-:W-:Y:S02]  /*8f80*/  SHF.R.U64 R107, R107, 0x3, RZ ;  /* 0x000000036b6b7819 */ /* 0x000fe400000012ff */
[----:B------:R-:W-:Y:S02]  /*8f90*/  LOP3.LUT R20, R181, 0x380, RZ, 0xc0, !PT ;  /* 0x00000380b5147812 */ /* 0x000fe400078ec0ff */
[----:B------:R-:W-:Y:S02]  /*8fa0*/  LOP3.LUT R6, R205, 0x380, RZ, 0xc0, !PT ;  /* 0x00000380cd067812 */ /* 0x000fe400078ec0ff */
[----:B------:R-:W-:Y:S02]  /*8fb0*/  IADD3 R203, P6, R122, 0x6000, RZ ;  /* 0x000060007acb7810 */ /* 0x000fe40007fde0ff */
[----:B------:R-:W-:-:S02]  /*8fc0*/  SHF.R.U64 R4, R4, 0x3, RZ ;  /* 0x0000000304047819 */ /* 0x000fc400000012ff */
[C---:B------:R-:W-:Y:S02]  /*8fd0*/  IADD3 R199, P4, R122.reuse, 0x4040, RZ ;  /* 0x000040407ac77810 */ /* 0x040fe40007f9e0ff */
[----:B------:R-:W-:Y:S02]  /*8fe0*/  IADD3.X R21, RZ, R123, RZ, P3, !PT ;  /* 0x0000007bff157210 */ /* 0x000fe40001ffe4ff */
[C---:B------:R-:W-:Y:S01]  /*8ff0*/  IADD3 R114, P2, R122.reuse, 0x6040, RZ ;  /* 0x000060407a727810 */ /* 0x040fe20007f5e0ff */
[----:B------:R-:W-:Y:S01]  /*9000*/  IMAD.X R99, RZ, RZ, R123, P4 ;  /* 0x000000ffff637224 */ /* 0x000fe200020e067b */
[----:B------:R-:W-:Y:S02]  /*9010*/  LOP3.LUT R82, R191, 0x380, RZ, 0xc0, !PT ;  /* 0x00000380bf527812 */ /* 0x000fe400078ec0ff */
[----:B------:R-:W-:Y:S02]  /*9020*/  IADD3 R201, P3, R122, 0x4060, RZ ;  /* 0x000040607ac97810 */ /* 0x000fe40007f7e0ff */
[----:B------:R-:W-:-:S02]  /*9030*/  SHF.R.U64 R14, R14, 0x3, RZ ;  /* 0x000000030e0e7819 */ /* 0x000fc400000012ff */
[----:B------:R-:W-:Y:S01]  /*9040*/  LOP3.LUT R86, R193, 0x380, RZ, 0xc0, !PT ;  /* 0x00000380c1567812 */ /* 0x000fe200078ec0ff */
[--C-:B------:R-:W-:Y:S01]  /*9050*/  IMAD.X R103, RZ, RZ, R123.reuse, P3 ;  /* 0x000000ffff677224 */ /* 0x100fe200018e067b */
[----:B------:R-:W-:Y:S02]  /*9060*/  LOP3.LUT R110, R118, 0x380, RZ, 0xc0, !PT ;  /* 0x00000380766e7812 */ /* 0x000fe400078ec0ff */
[----:B------:R-:W-:Y:S01]  /*9070*/  LOP3.LUT R122, R107, R122, RZ, 0x3c, !PT ;  /* 0x0000007a6b7a7212 */ /* 0x000fe200078e3cff */
[----:B------:R-:W-:Y:S01]  /*9080*/  IMAD.X R107, RZ, RZ, R123, P6 ;  /* 0x000000ffff6b7224 */ /* 0x000fe200030e067b */
[----:B------:R-:W-:Y:S02]  /*9090*/  SHF.R.U64 R20, R20, 0x3, RZ ;  /* 0x0000000314147819 */ /* 0x000fe400000012ff */
[----:B------:R-:W-:Y:S02]  /*90a0*/  LOP3.LUT R90, R195, 0x380, RZ, 0xc0, !PT ;  /* 0x00000380c35a7812 */ /* 0x000fe400078ec0ff */
[----:B------:R-:W-:-:S02]  /*90b0*/  SHF.R.U64 R6, R6, 0x3, RZ ;  /* 0x0000000306067819 */ /* 0x000fc400000012ff */
[----:B------:R-:W-:Y:S02]  /*90c0*/  LOP3.LUT R4, R4, R175, RZ, 0x3c, !PT ;  /* 0x000000af04047212 */ /* 0x000fe400078e3cff */
[----:B------:R-:W-:Y:S02]  /*90d0*/  LOP3.LUT R106, R203, 0x380, RZ, 0xc0, !PT ;  /* 0x00000380cb6a7812 */ /* 0x000fe400078ec0ff */
[----:B------:R-:W-:Y:S02]  /*90e0*/  SHF.R.U64 R82, R82, 0x3, RZ ;  /* 0x0000000352527819 */ /* 0x000fe400000012ff */
[----:B------:R-:W-:Y:S02]  /*90f0*/  LOP3.LUT R98, R199, 0x380, RZ, 0xc0, !PT ;  /* 0x00000380c7627812 */ /* 0x000fe400078ec0ff */
[----:B------:R-:W-:Y:S02]  /*9100*/  LOP3.LUT R27, R114, 0x380, RZ, 0xc0, !PT ;  /* 0x00000380721b7812 */ /* 0x000fe400078ec0ff */
[----:B------:R-:W-:-:S02]  /*9110*/  LOP3.LUT R14, R14, R179, RZ, 0x3c, !PT ;  /* 0x000000b30e0e7212 */ /* 0x000fc400078e3cff */
[----:B------:R-:W-:Y:S02]  /*9120*/  SHF.R.U64 R86, R86, 0x3, RZ ;  /* 0x0000000356567819 */ /* 0x000fe400000012ff */
[----:B------:R-:W-:Y:S02]  /*9130*/  LOP3.LUT R102, R201, 0x380, RZ, 0xc0, !PT ;  /* 0x00000380c9667812 */ /* 0x000fe400078ec0ff */
[----:B------:R-:W-:Y:S02]  /*9140*/  SHF.R.U64 R29, R110, 0x3, RZ ;  /* 0x000000036e1d7819 */ /* 0x000fe400000012ff */
[----:B------:R-:W-:Y:S02]  /*9150*/  LOP3.LUT R20, R20, R181, RZ, 0x3c, !PT ;  /* 0x000000b514147212 */ /* 0x000fe400078e3cff */
[----:B------:R-:W-:Y:S02]  /*9160*/  SHF.R.U64 R90, R90, 0x3, RZ ;  /* 0x000000035a5a7819 */ /* 0x000fe400000012ff */
[----:B------:R-:W-:-:S02]  /*9170*/  MOV R122, R122 ;  /* 0x0000007a007a7202 */ /* 0x000fc40000000f00 */
[----:B------:R-:W-:Y:S02]  /*9180*/  LOP3.LUT R110, R6, R205, RZ, 0x3c, !PT ;  /* 0x000000cd066e7212 */ /* 0x000fe400078e3cff */
[----:B------:R-:W-:Y:S01]  /*9190*/  SHF.R.U64 R106, R106, 0x3, RZ ;  /* 0x000000036a6a7819 */ /* 0x000fe200000012ff */
[----:B------:R0:W-:Y:S01]  /*91a0*/  STSM.16.M88.4 [R122], R8 ;  /* 0x000000087a007844 */ /* 0x0001e20000000200 */
[----:B------:R-:W-:Y:S02]  /*91b0*/  MOV R6, R4 ;  /* 0x0000000400067202 */ /* 0x000fe40000000f00 */
[----:B------:R-:W-:Y:S02]  /*91c0*/  LOP3.LUT R82, R82, R191, RZ, 0x3c, !PT ;  /* 0x000000bf52527212 */ /* 0x000fe400078e3cff */
[----:B------:R-:W-:Y:S01]  /*91d0*/  SHF.R.U64 R98, R98, 0x3, RZ ;  /* 0x0000000362627819 */ /* 0x000fe200000012ff */
[----:B------:R-:W-:Y:S01]  /*91e0*/  STSM.16.M88.4 [R6], R32 ;  /* 0x0000002006007844 */ /* 0x000fe20000000200 */
[----:B------:R-:W-:-:S02]  /*91f0*/  SHF.R.U64 R27, R27, 0x3, RZ ;  /* 0x000000031b1b7819 */ /* 0x000fc400000012ff */
[----:B------:R-:W-:Y:S02]  /*9200*/  MOV R12, R12 ;  /* 0x0000000c000c7202 */ /* 0x000fe40000000f00 */
[----:B------:R-:W-:Y:S02]  /*9210*/  LOP3.LUT R86, R86, R193, RZ, 0x3c, !PT ;  /* 0x000000c156567212 */ /* 0x000fe400078e3cff */
[----:B------:R-:W-:Y:S01]  /*9220*/  SHF.R.U64 R102, R102, 0x3, RZ ;  /* 0x0000000366667819 */ /* 0x000fe200000012ff */
[----:B------:R-:W-:Y:S01]  /*9230*/  STSM.16.M88.4 [R12], R40 ;  /* 0x000000280c007844 */ /* 0x000fe20000000200 */
[----:B------:R-:W-:Y:S01]  /*9240*/  MOV R14, R14 ;  /* 0x0000000e000e7202 */ /* 0x000fe20000000f00 */
[----:B0-----:R-:W-:Y:S01]  /*9250*/  IMAD.U32 R10, RZ, RZ, UR6 ;  /* 0x00000006ff0a7e24 */ /* 0x001fe2000f8e00ff */
        /* <DEDUP_REMOVED lines=10> */
[----:B------:R-:W-:Y:S01]  /*9300*/  F2FP.BF16.F32.PACK_AB R72, R73, R72 ;  /* 0x000000484948723e */ /* 0x000fe200000010ff */
[----:B------:R-:W-:Y:S01]  /*9310*/  STSM.16.M88.4 [R20], R56 ;  /* 0x0000003814007844 */ /* 0x000fe20000000200 */
[----:B------:R-:W-:Y:S02]  /*9320*/  IADD3.X R95, RZ, R123, RZ, P0, !PT ;  /* 0x0000007bff5f7210 */ /* 0x000fe400007fe4ff */
[----:B------:R-:W-:Y:S02]  /*9330*/  LOP3.LUT R106, R106, R203, RZ, 0x3c, !PT ;  /* 0x000000cb6a6a7212 */ /* 0x000fe400078e3cff */
[----:B------:R-:W-:Y:S02]  /*9340*/  MOV R24, R24 ;  /* 0x0000001800187202 */ /* 0x000fe40000000f00 */
[----:B------:R-:W-:Y:S02]  /*9350*/  F2FP.BF16.F32.PACK_AB R66, R69, R68 ;  /* 0x000000444542723e */ /* 0x000fe400000010ff */
[----:B------:R-:W-:-:S02]  /*9360*/  F2FP.BF16.F32.PACK_AB R67, R71, R70 ;  /* 0x000000464743723e */ /* 0x000fc400000010ff */
[----:B------:R-:W-:Y:S02]  /*9370*/  F2FP.BF16.F32.PACK_AB R73, R75, R74 ;  /* 0x0000004a4b49723e */ /* 0x000fe400000010ff */
[----:B------:R-:W-:Y:S01]  /*9380*/  IADD3.X R115, RZ, R123, RZ, P2, !PT ;  /* 0x0000007bff737210 */ /* 0x000fe200017fe4ff */
[----:B------:R-:W-:Y:S01]  /*9390*/  STSM.16.M88.4 [R24], R64 ;  /* 0x0000004018007844 */ /* 0x000fe20000000200 */
[----:B------:R-:W-:Y:S02]  /*93a0*/  LOP3.LUT R98, R98, R199, RZ, 0x3c, !PT ;  /* 0x000000c762627212 */ /* 0x000fe400078e3cff */
[----:B------:R-:W-:Y:S02]  /*93b0*/  LOP3.LUT R114, R27, R114, RZ, 0x3c, !PT ;  /* 0x000000721b727212 */ /* 0x000fe400078e3cff */
        /* <DEDUP_REMOVED lines=31> */
[----:B------:R-:W-:Y:S01]  /*95b0*/  LOP3.LUT R118, R29, R118, RZ, 0x3c, !PT ;  /* 0x000000761d767212 */ /* 0x000fe200078e3cff */
        /* <DEDUP_REMOVED lines=19> */
[----:B------:R-:W-:Y:S01]  /*96f0*/  STSM.16.M88.4 [R110], R128 ;  /* 0x000000806e007844 */ /* 0x000fe20000000200 */
[----:B------:R-:W-:-:S02]  /*9700*/  F2FP.BF16.F32.PACK_AB R138, R141, R140 ;  /* 0x0000008c8d8a723e */ /* 0x000fc400000010ff */
[----:B------:R-:W-:Y:S02]  /*9710*/  F2FP.BF16.F32.PACK_AB R139, R143, R142 ;  /* 0x0000008e8f8b723e */ /* 0x000fe400000010ff */
[----:B------:R-:W-:Y:S01]  /*9720*/  F2FP.BF16.F32.PACK_AB R145, R147, R146 ;  /* 0x000000929391723e */ /* 0x000fe200000010ff */
[----:B0-----:R-:W-:Y:S01]  /*9730*/  IMAD.U32 R4, RZ, RZ, UR4 ;  /* 0x00000004ff047e24 */ /* 0x001fe2000f8e00ff */
[----:B------:R-:W-:Y:S01]  /*9740*/  MOV R118, R118 ;  /* 0x0000007600767202 */ /* 0x000fe20000000f00 */
[----:B------:R0:W-:Y:S01]  /*9750*/  STSM.16.M88.4 [R8], R136 ;  /* 0x0000008808007844 */ /* 0x0001e20000000200 */
[----:B------:R-:W-:Y:S02]  /*9760*/  F2FP.BF16.F32.PACK_AB R146, R149, R148 ;  /* 0x000000949592723e */ /* 0x000fe400000010ff */
[----:B------:R-:W-:Y:S02]  /*9770*/  F2FP.BF16.F32.PACK_AB R147, R151, R150 ;  /* 0x000000969793723e */ /* 0x000fe400000010ff */
[----:B------:R-:W-:-:S02]  /*9780*/  PLOP3.LUT P6, PT, PT, PT, UP0, 0x80, 0x0 ;  /* 0x000000000000781c */ /* 0x000fc40003fcf008 */
[----:B------:R-:W-:Y:S01]  /*9790*/  PLOP3.LUT P0, PT, PT, PT, UP1, 0x80, 0x0 ;  /* 0x000000000000781c */ /* 0x000fe20003f0f018 */
[----:B------:R1:W-:Y:S01]  /*97a0*/  STSM.16.M88.4 [R118], R144 ;  /* 0x0000009076007844 */ /* 0x0003e20000000200 */
[----:B------:R-:W-:Y:S01]  /*97b0*/  MOV R5, UR8 ;  /* 0x0000000800057c02 */ /* 0x000fe20008000f00 */
[----:B------:R-:W-:Y:S08]  /*97c0*/  BAR.SYNC.DEFER_BLOCKING 0x1, 0x100 ;  /* 0x0044000000007b1d */ /* 0x000ff00000010000 */
[----:B------:R2:W3:Y:S04]  /*97d0*/  @P6 LDG.E R10, desc[UR48][R10.64] ;  /* 0x000000300a0a6981 */ /* 0x0004e8000c1e1900 */
[----:B------:R-:W4:Y:S01]  /*97e0*/  @P0 LDG.E R6, desc[UR48][R4.64] ;  /* 0x0000003004060981 */ /* 0x000f22000c1e1900 */
[----:B------:R-:W-:Y:S01]  /*97f0*/  IMAD R9, R186, 0x40, R17 ;  /* 0x00000040ba097824 */ /* 0x000fe200078e0211 */
[----:B------:R-:W-:Y:S01]  /*9800*/  ULDC UR8, c[0x0][0xa88] ;  /* 0x0002a20000087ab9 */ /* 0x000fe20000000800 */
[----:B------:R-:W-:-:S02]  /*9810*/  UMOV UR4, URZ ;  /* 0x0000003f00047c82 */ /* 0x000fc40008000000 */
[----:B------:R-:W-:-:S03]  /*9820*/  IMAD.WIDE R126, R9, 0x2, R126 ;  /* 0x00000002097e7825 */ /* 0x000fc600078e027e */
[C---:B------:R-:W-:Y:S02]  /*9830*/  IADD3 R12, P2, R126.reuse, 0x1000, RZ ;  /* 0x000010007e0c7810 */ /* 0x040fe40007f5e0ff */
[C---:B------:R-:W-:Y:S02]  /*9840*/  IADD3 R33, P1, R126.reuse, 0x2000, RZ ;  /* 0x000020007e217810 */ /* 0x040fe40007f3e0ff */
[----:B--2---:R-:W-:Y:S02]  /*9850*/  P2R R11, PR, RZ, 0x4 ;  /* 0x00000004ff0b7803 */ /* 0x004fe40000000000 */
[C---:B------:R-:W-:Y:S02]  /*9860*/  IADD3 R25, P2, R126.reuse, 0x3000, RZ ;  /* 0x000030007e197810 */ /* 0x040fe40007f5e0ff */
[C---:B------:R-:W-:Y:S02]  /*9870*/  IADD3 R41, P3, R126.reuse, 0x4000, RZ ;  /* 0x000040007e297810 */ /* 0x040fe40007f7e0ff */
        /* <DEDUP_REMOVED lines=14> */
[----:B0-----:R-:W-:Y:S02]  /*9960*/  LOP3.LUT R8, R9, R12, RZ, 0x3c, !PT ;  /* 0x0000000c09087212 */ /* 0x001fe400078e3cff */
[----:B------:R-:W-:Y:S02]  /*9970*/  LOP3.LUT R32, R32, R33, RZ, 0x3c, !PT ;  /* 0x0000002120207212 */ /* 0x000fe400078e3cff */
[----:B------:R-:W-:Y:S02]  /*9980*/  LOP3.LUT R24, R24, R25, RZ, 0x3c, !PT ;  /* 0x0000001918187212 */ /* 0x000fe400078e3cff */
[----:B------:R-:W-:Y:S02]  /*9990*/  LOP3.LUT R40, R40, R41, RZ, 0x3c, !PT ;  /* 0x0000002928287212 */ /* 0x000fe400078e3cff */
[----:B------:R-:W-:-:S02]  /*99a0*/  LOP3.LUT R28, R28, R29, RZ, 0x3c, !PT ;  /* 0x0000001d1c1c7212 */ /* 0x000fc400078e3cff */
[----:B------:R-:W-:Y:S02]  /*99b0*/  LOP3.LUT R44, R44, R45, RZ, 0x3c, !PT ;  /* 0x0000002d2c2c7212 */ /* 0x000fe400078e3cff */
[----:B---3--:R-:W-:Y:S02]  /*99c0*/  @P6 R2UR UR8, R10 ;  /* 0x000000000a0862ca */ /* 0x008fe400000e0000 */
[----:B----4-:R-:W-:Y:S01]  /*99d0*/  @P0 R2UR UR4, R6 ;  /* 0x00000000060402ca */ /* 0x010fe200000e0000 */
[----:B-1----:R-:W-:-:S14]  /*99e0*/  @P6 BRA `(.L_x_6119) ;  /* 0x0000000000186947 */ /* 0x002fdc0003800000 */
[----:B------:R-:W-:Y:S05]  /*99f0*/  @!P0 BRA `(.L_x_6119) ;  /* 0x0000000000148947 */ /* 0x000fea0003800000 */
[----:B------:R-:W2:Y:S04]  /*9a00*/  LDG.E R10, desc[UR48][R4.64] ;  /* 0x00000030040a7981 */ /* 0x000ea8000c1e1900 */
[----:B------:R-:W3:Y:S01]  /*9a10*/  LDG.E R6, desc[UR48][R4.64+0x4] ;  /* 0x0000043004067981 */ /* 0x000ee2000c1e1900 */
[----:B--2---:R-:W-:Y:S02]  /*9a20*/  R2UR UR6, R10 ;  /* 0x000000000a0672ca */ /* 0x004fe400000e0000 */
[----:B---3--:R-:W-:-:S13]  /*9a30*/  R2UR UR8, R6 ;  /* 0x00000000060872ca */ /* 0x008fda00000e0000 */
[----:B------:R-:W-:-:S12]  /*9a40*/  UIADD3 UR8, -UR6, UR8, URZ ;  /* 0x0000000806087290 */ /* 0x000fd8000fffe13f */
.L_x_6119:
        /* <DEDUP_REMOVED lines=23> */
[----:B------:R-:W-:Y:S01]  /*9bc0*/  IMAD.X R37, RZ, RZ, R127, P0 ;  /* 0x000000ffff257224 */ /* 0x000fe200000e067f */
[----:B0-----:R-:W-:Y:S02]  /*9bd0*/  ISETP.NE.AND P6, PT, R4, RZ, PT ;  /* 0x000000ff0400720c */ /* 0x001fe40003fc5270 */
[----:B------:R-:W-:Y:S02]  /*9be0*/  LOP3.LUT R48, R48, R49, RZ, 0x3c, !PT ;  /* 0x0000003130307212 */ /* 0x000fe400078e3cff */
[----:B------:R-:W-:Y:S02]  /*9bf0*/  IADD3.X R41, RZ, R127, RZ, P3, !PT ;  /* 0x0000007fff297210 */ /* 0x000fe40001ffe4ff */
[----:B------:R-:W-:-:S02]  /*9c00*/  IADD3 R61, P2, R126, 0xa000, RZ ;  /* 0x0000a0007e3d7810 */ /* 0x000fc40007f5e0ff */
[C---:B------:R-:W-:Y:S02]  /*9c10*/  IADD3 R57, P3, R126.reuse, 0xb000, RZ ;  /* 0x0000b0007e397810 */ /* 0x040fe40007f7e0ff */
[C---:B------:R-:W-:Y:S02]  /*9c20*/  IADD3 R69, P4, R126.reuse, 0xc000, RZ ;  /* 0x0000c0007e457810 */ /* 0x040fe40007f9e0ff */
[C---:B------:R-:W-:Y:S02]  /*9c30*/  IADD3 R65, P5, R126.reuse, 0xd000, RZ ;  /* 0x0000d0007e417810 */ /* 0x040fe40007fbe0ff */
[C---:B------:R-:W-:Y:S02]  /*9c40*/  IADD3 R77, P0, R126.reuse, 0xe000, RZ ;  /* 0x0000e0007e4d7810 */ /* 0x040fe40007f1e0ff */
[----:B------:R-:W-:Y:S02]  /*9c50*/  IADD3.X R49, RZ, R127, RZ, P1, !PT ;  /* 0x0000007fff317210 */ /* 0x000fe40000ffe4ff */
[----:B------:R-:W-:-:S02]  /*9c60*/  IADD3 R5, P1, R126, 0xf000, RZ ;  /* 0x0000f0007e057810 */ /* 0x000fc40007f3e0ff */
[----:B------:R-:W-:Y:S02]  /*9c70*/  LOP3.LUT R60, R61, 0x380, RZ, 0xc0, !PT ;  /* 0x000003803d3c7812 */ /* 0x000fe400078ec0ff */
[----:B------:R-:W-:Y:S01]  /*9c80*/  LOP3.LUT R56, R57, 0x380, RZ, 0xc0, !PT ;  /* 0x0000038039387812 */ /* 0x000fe200078ec0ff */
[----:B------:R-:W-:Y:S01]  /*9c90*/  IMAD.X R73, RZ, RZ, R127, P1 ;  /* 0x000000ffff497224 */ /* 0x000fe200008e067f */
        /* <DEDUP_REMOVED lines=22> */
[----:B------:R-:W-:Y:S02]  /*9e00*/  LOP3.LUT R126, R11, R126, RZ, 0x3c, !PT ;  /* 0x0000007e0b7e7212 */ /* 0x000fe400078e3cff */
        /* <DEDUP_REMOVED lines=14> */
[C---:B------:R-:W-:Y:S01]  /*9ef0*/  IADD3 R10, R6.reuse, 0x8, RZ ;  /* 0x00000008060a7810 */ /* 0x040fe20007ffe0ff */
        /* <DEDUP_REMOVED lines=14> */
.L_x_6120:
        /* <DEDUP_REMOVED lines=11> */
[----:B------:R-:W5:Y:S01]  /*a090*/  LD.E.128 R32, desc[UR48][R32.64] ;  /* 0x0000003020207980 */ /* 0x000f62000c101d00 */
[----:B------:R-:W-:-:S02]  /*a0a0*/  SHF.L.U32 R5, R4, 0x1, RZ ;  /* 0x0000000104057819 */ /* 0x000fc400000006ff */
[----:B------:R-:W-:Y:S01]  /*a0b0*/  ISETP.GE.AND P0, PT, R6, UR14, PT ;  /* 0x0000000e06007c0c */ /* 0x000fe2000bf06270 */
[----:B------:R-:W5:Y:S01]  /*a0c0*/  LD.E.128 R24, desc[UR48][R24.64] ;  /* 0x0000003018187980 */ /* 0x000f62000c101d00 */
[----:B------:R-:W-:Y:S02]  /*a0d0*/  ISETP.GE.AND P1, PT, R84, UR14, PT ;  /* 0x0000000e54007c0c */ /* 0x000fe4000bf26270 */
[----:B------:R-:W-:Y:S01]  /*a0e0*/  LOP3.LUT R0, R5, 0x2, R0, 0xe2, !PT ;  /* 0x0000000205007812 */ /* 0x000fe200078ee200 */
[----:B------:R-:W5:Y:S01]  /*a0f0*/  LD.E.128 R40, desc[UR48][R40.64] ;  /* 0x0000003028287980 */ /* 0x000f62000c101d00 */
[----:B------:R-:W-:Y:S02]  /*a100*/  SEL R5, RZ, 0x4, P0 ;  /* 0x00000004ff057807 */ /* 0x000fe40000000000 */
[----:B------:R-:W-:Y:S01]  /*a110*/  SEL R4, RZ, 0x8, P1 ;  /* 0x00000008ff047807 */ /* 0x000fe20000800000 */
[----:B------:R-:W-:Y:S02]  /*a120*/  UIMAD UR6, UR12, UR10, URZ ;  /* 0x0000000a0c0672a4 */ /* 0x000fe4000f8e023f */
[----:B------:R-:W-:Y:S01]  /*a130*/  IMAD.U32 R21, RZ, RZ, UR10 ;  /* 0x0000000aff157e24 */ /* 0x000fe2000f8e00ff */
[----:B------:R-:W5:Y:S01]  /*a140*/  LD.E.128 R28, desc[UR48][R28.64] ;  /* 0x000000301c1c7980 */ /* 0x000f62000c101d00 */
[----:B------:R-:W-:Y:S01]  /*a150*/  LOP3.LUT R0, R4, R0, R5, 0xfe, !PT ;  /* 0x0000000004007212 */ /* 0x000fe200078efe05 */
[--C-:B------:R-:W-:Y:S01]  /*a160*/  IMAD.MOV.U32 R4, RZ, RZ, R17.reuse ;  /* 0x000000ffff047224 */ /* 0x100fe200078e0011 */
[----:B------:R-:W-:Y:S01]  /*a170*/  SHF.R.S32.HI R5, RZ, 0x1f, R17 ;  /* 0x0000001fff057819 */ /* 0x000fe20000011411 */
[----:B------:R-:W-:Y:S01]  /*a180*/  UIMAD UR6, UR4, UR11, UR6 ;  /* 0x0000000b040672a4 */ /* 0x000fe2000f8e0206 */
[----:B------:R-:W5:Y:S01]  /*a190*/  LD.E.128 R44, desc[UR48][R44.64] ;  /* 0x000000302c2c7980 */ /* 0x000f62000c101d00 */
[C---:B------:R-:W-:Y:S01]  /*a1a0*/  VIADD R86, R17.reuse, 0x100 ;  /* 0x0000010011567836 */ /* 0x040fe20000000000 */
[----:B------:R-:W-:Y:S01]  /*a1b0*/  ULDC.64 UR10, c[0x0][0xae0] ;  /* 0x0002b800000a7ab9 */ /* 0x000fe20000000a00 */
[----:B------:R-:W-:Y:S01]  /*a1c0*/  VIADD R88, R17, 0x140 ;  /* 0x0000014011587836 */ /* 0x000fe20000000000 */
[----:B------:R-:W5:Y:S01]  /*a1d0*/  LD.E.128 R36, desc[UR48][R36.64] ;  /* 0x0000003024247980 */ /* 0x000f62000c101d00 */
[----:B------:R-:W-:-:S03]  /*a1e0*/  IMAD.WIDE.U32 R4, R21, UR4, R4 ;  /* 0x0000000415047c25 */ /* 0x000fc6000f8e0004 */
        /* <DEDUP_REMOVED lines=10> */
[----:B------:R-:W-:Y:S01]  /*a290*/  ISETP.GE.AND P0, PT, R86, UR14, PT ;  /* 0x0000000e56007c0c */ /* 0x000fe2000bf06270 */
[----:B------:R-:W-:Y:S01]  /*a2a0*/  @!PT LDS RZ, [RZ] ;  /* 0x00000000fffff984 */ /* 0x000fe20000000800 */
[----:B------:R-:W-:Y:S01]  /*a2b0*/  @!PT LDS RZ, [RZ] ;  /* 0x00000000fffff984 */ /* 0x000fe20000000800 */
[----:B------:R-:W-:Y:S01]  /*a2c0*/  @!PT LDS RZ, [RZ] ;  /* 0x00000000fffff984 */ /* 0x000fe20000000800 */
[----:B------:R-:W-:Y:S01]  /*a2d0*/  @!PT LDS RZ, [RZ] ;  /* 0x00000000fffff984 */ /* 0x000fe20000000800 */
[----:B------:R1:W-:Y:S06]  /*a2e0*/  MEMBAR.ALL.CTA ;  /* 0x0000000000007992 */ /* 0x0003ec0000008000 */
[----:B-1----:R-:W1:Y:S01]  /*a2f0*/  FENCE.VIEW.ASYNC.S ;  /* 0x00000000000073c6 */ /* 0x002e620000000000 */
[----:B------:R-:W-:Y:S01]  /*a300*/  IMAD.U32 R81, RZ, RZ, UR10 ;  /* 0x0000000aff517e24 */ /* 0x000fe2000f8e00ff */
[----:B------:R-:W-:Y:S01]  /*a310*/  ISETP.GE.AND P1, PT, R88, UR14, PT ;  /* 0x0000000e58007c0c */ /* 0x000fe2000bf26270 */
[----:B------:R-:W-:Y:S01]  /*a320*/  UIMAD UR7, UR45, -0x40, UR8 ;  /* 0xffffffc02d0778a4 */ /* 0x000fe2000f8e0208 */
[----:B------:R-:W-:Y:S01]  /*a330*/  IADD3 R80, R17, 0x180, RZ ;  /* 0x0000018011507810 */ /* 0x000fe20007ffe0ff */
[----:B------:R-:W-:-:S02]  /*a340*/  UIMAD UR6, UR44, UR11, UR4 ;  /* 0x0000000b2c0672a4 */ /* 0x000fc4000f8e0204 */
[----:B------:R-:W-:Y:S01]  /*a350*/  IMAD.WIDE.U32 R4, R81, UR44, R4 ;  /* 0x0000002c51047c25 */ /* 0x000fe2000f8e0004 */
[----:B------:R-:W-:Y:S01]  /*a360*/  SEL R21, RZ, 0x10, P0 ;  /* 0x00000010ff157807 */ /* 0x000fe20000000000 */
[----:B------:R-:W-:Y:S01]  /*a370*/  UIADD3 UR4, UR40, 0x28c20, URZ ;  /* 0x00028c2028047890 */ /* 0x000fe2000fffe03f */
[----:B------:R-:W-:Y:S01]  /*a380*/  SEL R20, RZ, 0x20, P1 ;  /* 0x00000020ff147807 */ /* 0x000fe20000800000 */
[----:B------:R-:W-:Y:S01]  /*a390*/  ULDC.64 UR8, c[0x0][0xae8] ;  /* 0x0002ba0000087ab9 */ /* 0x000fe20000000a00 */
[----:B------:R-:W-:Y:S01]  /*a3a0*/  ISETP.GE.AND P2, PT, R186, UR7, PT ;  /* 0x00000007ba007c0c */ /* 0x000fe2000bf46270 */
[----:B------:R-:W-:Y:S01]  /*a3b0*/  UPRMT UR4, URZ, 0x654, UR4 ;  /* 0x000006543f047896 */ /* 0x000fe20008000004 */
[----:B------:R-:W-:Y:S01]  /*a3c0*/  ISETP.GE.AND P0, PT, R80, UR14, PT ;  /* 0x0000000e50007c0c */ /* 0x000fe2000bf06270 */
[----:B------:R-:W-:Y:S01]  /*a3d0*/  VIADD R80, R186, 0x20 ;  /* 0x00000020ba507836 */ /* 0x000fe20000000000 */
[----:B------:R-:W-:Y:S01]  /*a3e0*/  LOP3.LUT R21, R20, R0, R21, 0xfe, !PT ;  /* 0x0000000014157212 */ /* 0x000fe200078efe15 */
[----:B------:R-:W-:Y:S01]  /*a3f0*/  VIADD R20, R17, 0x1c0 ;  /* 0x000001c011147836 */ /* 0x000fe20000000000 */
[----:B------:R-:W-:Y:S01]  /*a400*/  IADD3 R5, R5, UR6, RZ ;  /* 0x0000000605057c10 */ /* 0x000fe2000fffe0ff */
[----:B------:R-:W-:-:S02]  /*a410*/  UIMAD UR6, UR43, UR8, URZ ;  /* 0x000000082b0672a4 */ /* 0x000fc4000f8e023f */
[----:B------:R-:W-:Y:S01]  /*a420*/  IMAD.U32 R81, RZ, RZ, UR8 ;  /* 0x00000008ff517e24 */ /* 0x000fe2000f8e00ff */
[----:B------:R-:W-:Y:S01]  /*a430*/  SEL R0, RZ, 0x40, P0 ;  /* 0x00000040ff007807 */ /* 0x000fe20000000000 */
[----:B------:R-:W-:Y:S01]  /*a440*/  BSSY B1, `(.L_x_6121) ;  /* 0x0000028000017945 */ /* 0x000fe20003800000 */
[----:B------:R-:W-:Y:S01]  /*a450*/  UIMAD UR6, UR42, UR9, UR6 ;  /* 0x000000092a0672a4 */ /* 0x000fe2000f8e0206 */
[----:B------:R-:W-:Y:S01]  /*a460*/  ISETP.GE.AND P1, PT, R20, UR14, PT ;  /* 0x0000000e14007c0c */ /* 0x000fe2000bf26270 */
[----:B-1----:R-:W-:Y:S01]  /*a470*/  SYNCS.ARRIVE.TRANS64.RED.A1T0 RZ, [UR4], RZ ;  /* 0x000000ffffff79a7 */ /* 0x002fe20008100404 */
[----:B------:R-:W-:Y:S01]  /*a480*/  ISETP.GE.AND P0, PT, R80, UR7, PT ;  /* 0x0000000750007c0c */ /* 0x000fe2000bf06270 */
[----:B------:R-:W-:Y:S01]  /*a490*/  IMAD.WIDE.U32 R80, R81, UR42, R4 ;  /* 0x0000002a51507c25 */ /* 0x000fe2000f8e0004 */
[----:B------:R-:W-:Y:S02]  /*a4a0*/  LOP3.LUT R0, R21, R0, RZ, 0xfc, !PT ;  /* 0x0000000015007212 */ /* 0x000fe400078efcff */
        /* <DEDUP_REMOVED lines=8> */
[----:B------:R-:W-:Y:S01]  /*a530*/  MOV R5, R87 ;  /* 0x0000005700057202 */ /* 0x000fe20000000f00 */
        /* <DEDUP_REMOVED lines=24> */
.L_x_6122:
[----:B------:R-:W-:Y:S05]  /*a6c0*/  BSYNC B1 ;  /* 0x0000000000017941 */ /* 0x000fea0003800000 */
.L_x_6121:
        /* <DEDUP_REMOVED lines=31> */
.L_x_6118:
[----:B------:R-:W-:Y:S01]  /*a8c0*/  ULDC.64 UR6, c[0x0][0xbe0] ;  /* 0x0002f80000067ab9 */ /* 0x000fe20000000a00 */
[----:B------:R-:W-:Y:S02]  /*a8d0*/  USHF.L.U32 UR4, UR42, 0x2, URZ ;  /* 0x000000022a047899 */ /* 0x000fe4000800063f */
[----:B------:R-:W-:Y:S01]  /*a8e0*/  UISETP.NE.U32.AND UP0, UPT, UR6, URZ, UPT ;  /* 0x0000003f0600728c */ /* 0x000fe2000bf05070 */
[----:B------:R-:W-:Y:S01]  /*a8f0*/  ULDC.64 UR8, c[0x0][0xbd8] ;  /* 0x0002f60000087ab9 */ /* 0x000fe20000000a00 */
[----:B------:R-:W-:Y:S02]  /*a900*/  USHF.L.U64.HI UR10, UR42, 0x2, UR43 ;  /* 0x000000022a0a7899 */ /* 0x000fe4000801022b */
[----:B------:R-:W-:Y:S02]  /*a910*/  UISETP.NE.AND.EX UP1, UPT, UR7, URZ, UPT, UP0 ;  /* 0x0000003f0700728c */ /* 0x000fe4000bf25300 */
[----:B------:R-:W-:Y:S01]  /*a920*/  UISETP.NE.U32.AND UP0, UPT, UR8, URZ, UPT ;  /* 0x0000003f0800728c */ /* 0x000fe2000bf05070 */
[----:B------:R-:W-:Y:S01]  /*a930*/  MOV R3, RZ ;  /* 0x000000ff00037202 */ /* 0x000fe20000000f00 */
[----:B------:R-:W-:Y:S01]  /*a940*/  VIADD R12, R17, 0x40 ;  /* 0x00000040110c7836 */ /* 0x000fe20000000000 */
[----:B------:R-:W-:Y:S01]  /*a950*/  ULDC UR12, c[0x0][0xa8c] ;  /* 0x0002a300000c7ab9 */ /* 0x000fe20000000800 */
[----:B------:R-:W-:Y:S01]  /*a960*/  PLOP3.LUT P4, PT, PT, PT, UP1, 0x80, 0x0 ;  /* 0x000000000000781c */ /* 0x000fe20003f8f018 */
[----:B------:R-:W-:-:S04]  /*a970*/  UISETP.NE.AND.EX UP0, UPT, UR9, URZ, UPT, UP0 ;  /* 0x0000003f0900728c */ /* 0x000fc8000bf05300 */
[----:B------:R-:W-:Y:S02]  /*a980*/  @UP1 UIADD3 UR6, UP2, UR4, UR6, URZ ;  /* 0x0000000604061290 */ /* 0x000fe4000ff5e03f */
[----:B------:R-:W-:Y:S02]  /*a990*/  PLOP3.LUT P3, PT, PT, PT, UP0, 0x80, 0x0 ;  /* 0x000000000000781c */ /* 0x000fe40003f6f008 */
[----:B------:R-:W-:Y:S02]  /*a9a0*/  @UP1 UIADD3.X UR7, UR10, UR7, URZ, UP2, !UPT ;  /* 0x000000070a071290 */ /* 0x000fe400097fe43f */
[----:B------:R-:W-:Y:S01]  /*a9b0*/  UIADD3 UR4, UP1, UR4, UR8, URZ ;  /* 0x0000000804047290 */ /* 0x000fe2000ff3e03f */
[----:B------:R-:W-:-:S03]  /*a9c0*/  IMAD.U32 R8, RZ, RZ, UR6 ;  /* 0x00000006ff087e24 */ /* 0x000fc6000f8e00ff */
[----:B------:R-:W-:Y:S01]  /*a9d0*/  IMAD.U32 R9, RZ, RZ, UR7 ;  /* 0x00000007ff097e24 */ /* 0x000fe2000f8e00ff */
[----:B------:R-:W-:Y:S01]  /*a9e0*/  UIADD3.X UR6, UR10, UR9, URZ, UP1, !UPT ;  /* 0x000000090a067290 */ /* 0x000fe20008ffe43f */
[----:B------:R-:W-:-:S03]  /*a9f0*/  IMAD.U32 R4, RZ, RZ, UR4 ;  /* 0x00000004ff047e24 */ /* 0x000fc6000f8e00ff */
[----:B------:R0:W2:Y:S02]  /*aa00*/  @P4 LDG.E R8, desc[UR48][R8.64] ;  /* 0x0000003008084981 */ /* 0x0000a4000c1e1900 */
        /* <DEDUP_REMOVED lines=11> */
[----:B------:R-:W-:-:S02]  /*aac0*/  ISETP.GE.AND P2, PT, R15, UR12, PT ;  /* 0x0000000c0f007c0c */ /* 0x000fc4000bf46270 */
[----:B------:R-:W-:Y:S02]  /*aad0*/  ISETP.GT.AND P0, PT, R189, 0x3f, PT ;  /* 0x0000003fbd00780c */ /* 0x000fe40003f04270 */
        /* <DEDUP_REMOVED lines=12> */
.L_x_6124:
[----:B------:R-:W-:Y:S01]  /*aba0*/  USHF.R.S32.HI UR8, URZ, 0x1f, UR44 ;  /* 0x0000001f3f087899 */ /* 0x000fe2000801142c */
[----:B------:R-:W-:Y:S01]  /*abb0*/  BSSY B1, `(.L_x_6125) ;  /* 0x0000021000017945 */ /* 0x000fe20003800000 */
[----:B------:R-:W-:Y:S01]  /*abc0*/  USEL UR42, UR42, URZ, !UP0 ;  /* 0x0000003f2a2a7287 */ /* 0x000fe2000c000000 */
[C---:B------:R-:W-:Y:S01]  /*abd0*/  IADD3 R20, R17.reuse, 0x100, RZ ;  /* 0x0000010011147810 */ /* 0x040fe20007ffe0ff */
[----:B------:R-:W-:Y:S01]  /*abe0*/  USEL UR43, UR43, URZ, !UP0 ;  /* 0x0000003f2b2b7287 */ /* 0x000fe2000c000000 */
[----:B------:R-:W-:Y:S01]  /*abf0*/  VIADD R26, R17, 0x140 ;  /* 0x00000140111a7836 */ /* 0x000fe20000000000 */
[----:B------:R-:W-:Y:S02]  /*ac00*/  SHF.R.S32.HI R10, RZ, 0x1f, R17 ;  /* 0x0000001fff0a7819 */ /* 0x000fe40000011411 */
[----:B-----5:R-:W-:Y:S01]  /*ac10*/  SHF.R.S32.HI R6, RZ, 0x1f, R3 ;  /* 0x0000001fff067819 */ /* 0x020fe20000011403 */
[----:B------:R-:W-:Y:S07]  /*ac20*/  @P0 BRA `(.L_x_6126) ;  /* 0x0000000000640947 */ /* 0x000fee0003800000 */
        /* <DEDUP_REMOVED lines=9> */
[----:B------:R-:W-:Y:S02]  /*acc0*/  LEA.HI.X.SX32 R5, R0, R6, 0x1, P0 ;  /* 0x0000000600057211 */ /* 0x000fe400000f0eff */
[----:B------:R-:W-:Y:S01]  /*acd0*/  MOV R9, UR10 ;  /* 0x0000000a00097c02 */ /* 0x000fe20008000f00 */
[----:B------:R-:W-:-:S03]  /*ace0*/  UIMAD UR6, UR44, UR11, UR6 ;  /* 0x0000000b2c0672a4 */ /* 0x000fc6000f8e0206 */
[----:B------:R-:W-:Y:S01]  /*acf0*/  ULDC.64 UR10, c[0x0][0xb78] ;  /* 0x0002de00000a7ab9 */ /* 0x000fe20000000a00 */
[----:B------:R-:W-:Y:S01]  /*ad00*/  IMAD.WIDE.U32 R4, R9, UR44, R4 ;  /* 0x0000002c09047c25 */ /* 0x000fe2000f8e0004 */
[----:B------:R-:W-:-:S03]  /*ad10*/  UIMAD UR7, UR43, UR10, URZ ;  /* 0x0000000a2b0772a4 */ /* 0x000fc6000f8e023f */
[----:B------:R-:W-:Y:S01]  /*ad20*/  VIADD R5, R5, UR6 ;  /* 0x0000000605057c36 */ /* 0x000fe20008000000 */
[----:B------:R-:W-:Y:S01]  /*ad30*/  UIMAD UR7, UR42, UR11, UR7 ;  /* 0x0000000b2a0772a4 */ /* 0x000fe2000f8e0207 */
[----:B------:R-:W-:Y:S02]  /*ad40*/  IMAD.U32 R9, RZ, RZ, UR10 ;  /* 0x0000000aff097e24 */ /* 0x000fe4000f8e00ff */
[----:B------:R-:W-:Y:S02]  /*ad50*/  ULDC.64 UR10, c[0x0][0xb40] ;  /* 0x0002d000000a7ab9 */ /* 0x000fe40000000a00 */
[----:B------:R-:W-:-:S04]  /*ad60*/  IMAD.WIDE.U32 R4, R9, UR42, R4 ;  /* 0x0000002a09047c25 */ /* 0x000fc8000f8e0004 */
[----:B------:R-:W-:Y:S01]  /*ad70*/  VIADD R5, R5, UR7 ;  /* 0x0000000705057c36 */ /* 0x000fe20008000000 */
[----:B------:R-:W-:-:S04]  /*ad80*/  LEA R8, P0, R4, UR10, 0x2 ;  /* 0x0000000a04087c11 */ /* 0x000fc8000f8010ff */
[----:B------:R-:W-:Y:S01]  /*ad90*/  LEA.HI.X R9, R4, UR11, R5, 0x2, P0 ;  /* 0x0000000b04097c11 */ /* 0x000fe200080f1405 */
[----:B------:R-:W-:-:S05]  /*ada0*/  IMAD.MOV.U32 R5, RZ, RZ, -0x800000 ;  /* 0xff800000ff057424 */ /* 0x000fca00078e00ff */
[----:B------:R0:W-:Y:S03]  /*adb0*/  STG.E desc[UR48][R8.64], R5 ;  /* 0x0000000508007986 */ /* 0x0001e6000c101930 */
.L_x_6126:
[----:B------:R-:W-:Y:S05]  /*adc0*/  BSYNC B1 ;  /* 0x0000000000017941 */ /* 0x000fea0003800000 */
.L_x_6125:
[----:B------:R-:W-:Y:S01]  /*add0*/  ULDC.64 UR6, c[0x0][0xaa0] ;  /* 0x0002a80000067ab9 */ /* 0x000fe20000000a00 */
[----:B------:R-:W-:Y:S01]  /*ade0*/  MOV R4, R17 ;  /* 0x0000001100047202 */ /* 0x000fe20000000f00 */
        /* <DEDUP_REMOVED lines=9> */
[----:B------:R-:W-:Y:S01]  /*ae80*/  VIADD R8, R17, 0x180 ;  /* 0x0000018011087836 */ /* 0x000fe20000000000 */
[----:B------:R-:W-:Y:S01]  /*ae90*/  SEL R0, RZ, 0x10, P0 ;  /* 0x00000010ff007807 */ /* 0x000fe20000000000 */
[----:B------:R-:W-:-:S02]  /*aea0*/  IMAD.IADD R5, R5, 0x1, R3 ;  /* 0x0000000105057824 */ /* 0x000fc400078e0203 */
[----:B------:R-:W-:Y:S01]  /*aeb0*/  IMAD.U32 R3, RZ, RZ, UR6 ;  /* 0x00000006ff037e24 */ /* 0x000fe2000f8e00ff */
[----:B------:R-:W-:Y:S01]  /*aec0*/  UIMAD UR6, UR8, UR6, URZ ;  /* 0x00000006080672a4 */ /* 0x000fe2000f8e023f */
[----:B------:R-:W-:Y:S02]  /*aed0*/  ISETP.GE.AND P0, PT, R8, UR12, PT ;  /* 0x0000000c08007c0c */ /* 0x000fe4000bf06270 */
[----:B------:R-:W-:Y:S01]  /*aee0*/  IMAD.WIDE.U32 R4, R3, UR44, R4 ;  /* 0x0000002c03047c25 */ /* 0x000fe2000f8e0004 */
[----:B------:R-:W-:Y:S01]  /*aef0*/  UIMAD UR6, UR44, UR7, UR6 ;  /* 0x000000072c0672a4 */ /* 0x000fe2000f8e0206 */
[----:B------:R-:W-:Y:S01]  /*af00*/  IADD3 R3, R17, 0x1c0, RZ ;  /* 0x000001c011037810 */ /* 0x000fe20007ffe0ff */
[----:B------:R-:W-:Y:S01]  /*af10*/  UIMAD UR7, UR45, -0x40, UR4 ;  /* 0xffffffc02d0778a4 */ /* 0x000fe2000f8e0204 */
[----:B------:R-:W-:Y:S01]  /*af20*/  LOP3.LUT R11, R6, R11, R0, 0xfe, !PT ;  /* 0x0000000b060b7212 */ /* 0x000fe200078efe00 */
[----:B------:R-:W-:Y:S01]  /*af30*/  ULDC.64 UR8, c[0x0][0xae8] ;  /* 0x0002ba0000087ab9 */ /* 0x000fe20000000a00 */
[----:B------:R-:W-:Y:S01]  /*af40*/  SEL R0, RZ, 0x40, P0 ;  /* 0x00000040ff007807 */ /* 0x000fe20000000000 */
[----:B------:R-:W-:Y:S01]  /*af50*/  UIMAD UR4, UR43, UR8, URZ ;  /* 0x000000082b0472a4 */ /* 0x000fe2000f8e023f */
[----:B------:R-:W-:Y:S01]  /*af60*/  VIADD R5, R5, UR6 ;  /* 0x0000000605057c36 */ /* 0x000fe20008000000 */
[C---:B------:R-:W-:Y:S01]  /*af70*/  ISETP.GE.AND P1, PT, R186.reuse, UR7, PT ;  /* 0x00000007ba007c0c */ /* 0x040fe2000bf26270 */
[----:B------:R-:W-:Y:S01]  /*af80*/  IMAD.U32 R9, RZ, RZ, UR8 ;  /* 0x00000008ff097e24 */ /* 0x000fe2000f8e00ff */
[----:B------:R-:W-:Y:S01]  /*af90*/  UIMAD UR4, UR42, UR9, UR4 ;  /* 0x000000092a0472a4 */ /* 0x000fe2000f8e0204 */
[----:B------:R-:W-:Y:S01]  /*afa0*/  ISETP.GE.AND P2, PT, R3, UR12, PT ;  /* 0x0000000c03007c0c */ /* 0x000fe2000bf46270 */
[----:B------:R-:W-:Y:S01]  /*afb0*/  VIADD R6, R186, 0x20 ;  /* 0x00000020ba067836 */ /* 0x000fe20000000000 */
[----:B------:R-:W-:Y:S01]  /*afc0*/  LOP3.LUT R21, R11, R0, RZ, 0xfc, !PT ;  /* 0x000000000b157212 */ /* 0x000fe200078efcff */
[----:B------:R-:W-:Y:S01]  /*afd0*/  IMAD.WIDE.U32 R8, R9, UR42, R4 ;  /* 0x0000002a09087c25 */ /* 0x000fe2000f8e0004 */
[----:B------:R-:W-:-:S02]  /*afe0*/  SHF.R.S32.HI R5, RZ, 0x1f, R186 ;  /* 0x0000001fff057819 */ /* 0x000fc400000114ba */
[----:B------:R-:W-:Y:S01]  /*aff0*/  MOV R4, R186 ;  /* 0x000000ba00047202 */ /* 0x000fe20000000f00 */
[----:B------:R-:W-:Y:S01]  /*b000*/  IMAD.U32 R11, RZ, RZ, UR45 ;  /* 0x0000002dff0b7e24 */ /* 0x000fe2000f8e00ff */
[----:B------:R-:W-:Y:S01]  /*b010*/  SEL R0, RZ, 0x80, P2 ;  /* 0x00000080ff007807 */ /* 0x000fe20001000000 */
[----:B------:R-:W-:Y:S01]  /*b020*/  VIADD R13, R9, UR4 ;  /* 0x00000004090d7c36 */ /* 0x000fe20008000000 */
[----:B------:R-:W-:Y:S01]  /*b030*/  ISETP.GE.AND P0, PT, R6, UR7, PT ;  /* 0x0000000706007c0c */ /* 0x000fe2000bf06270 */
[----:B------:R-:W-:Y:S01]  /*b040*/  IMAD.WIDE R10, R11, 0x40, R4 ;  /* 0x000000400b0a7825 */ /* 0x000fe200078e0204 */
[----:B------:R-:W-:Y:S01]  /*b050*/  LOP3.LUT R0, R21, R0, RZ, 0xfc, !PT ;  /* 0x0000000015007212 */ /* 0x000fe200078efcff */
[----:B------:R-:W-:Y:S10]  /*b060*/  @P1 BRA `(.L_x_6128) ;  /* 0x0000000000681947 */ /* 0x000ff40003800000 */
        /* <DEDUP_REMOVED lines=26> */
.L_x_6128:
[----:B------:R-:W-:Y:S05]  /*b210*/  BSYNC B1 ;  /* 0x0000000000017941 */ /* 0x000fea0003800000 */
.L_x_6127:
        /* <DEDUP_REMOVED lines=29> */
.L_x_6123:
[----:B------:R-:W-:Y:S05]  /*b3f0*/  BSYNC B0 ;  /* 0x0000000000007941 */ /* 0x000fea0003800000 */
.L_x_6117:
[----:B------:R-:W-:Y:S02]  /*b400*/  ULDC UR4, c[0x0][0xc14] ;  /* 0x0003050000047ab9 */ /* 0x000fe40000000800 */
[----:B------:R-:W-:-:S13]  /*b410*/  ISETP.GE.AND P0, PT, R7, UR4, PT ;  /* 0x0000000407007c0c */ /* 0x000fda000bf06270 */
[----:B------:R-:W-:Y:S05]  /*b420*/  @!P0 BRA `(.L_x_6129) ;  /* 0xffffff5800c08947 */ /* 0x000fea000383ffff */
[----:B------:R-:W-:Y:S05]  /*b430*/  EXIT ;  /* 0x000000000000794d */ /* 0x000fea0003800000 */
.L_x_6072:
        /* <DEDUP_REMOVED lines=19> */
[C---:B------:R-:W-:Y:S02]  /*b570*/  ISETP.NE.AND P1, PT, R7.reuse, RZ, PT ;  /* 0x000000ff0700720c */ /* 0x040fe40003f25270 */
[----:B------:R-:W-:Y:S02]  /*b580*/  ISETP.GE.U32.AND P0, PT, R7, 0x2, PT ;  /* 0x000000020700780c */ /* 0x000fe40003f06070 */
[----:B------:R-:W-:Y:S02]  /*b590*/  LOP3.LUT R0, R0, 0xfffffffe, RZ, 0xc0, !PT ;  /* 0xfffffffe00007812 */ /* 0x000fe400078ec0ff */
[----:B------:R-:W-:-:S07]  /*b5a0*/  MOV R16, RZ ;  /* 0x000000ff00107202 */ /* 0x000fce0000000f00 */
        /* <DEDUP_REMOVED lines=14> */
[----:B0-----:R-:W-:Y:S01]  /*b690*/  SEL R3, R6, RZ, P0 ;  /* 0x000000ff06037207 */ /* 0x001fe20000000000 */
[----:B------:R-:W-:Y:S01]  /*b6a0*/  IMAD.MOV.U32 R6, RZ, RZ, RZ ;  /* 0x000000ffff067224 */ /* 0x000fe200078e00ff */
        /* <DEDUP_REMOVED lines=22> */
.L_x_6134:
[----:B------:R-:W-:Y:S01]  /*b810*/  IADD3 R6, R6, 0x1f, RZ ;  /* 0x0000001f06067810 */ /* 0x000fe20007ffe0ff */
        /* <DEDUP_REMOVED lines=14> */
.L_x_6133:
[----:B------:R-:W-:Y:S05]  /*b900*/  BSYNC B0 ;  /* 0x0000000000007941 */ /* 0x000fea0003800000 */
.L_x_6132:
        /* <DEDUP_REMOVED lines=25> */
.L_x_6130:
[----:B------:R-:W-:-:S05]  /*baa0*/  IADD3 R7, -R2, R5, RZ ;  /* 0x0000000502077210 */ /* 0x000fca0007ffe1ff */
        /* <DEDUP_REMOVED lines=19> */
.L_x_6135:
[----:B-1----:R-:W-:Y:S01]  /*bbe0*/  IMAD.MOV R2, RZ, RZ, -R3 ;  /* 0x000000ffff027224 */ /* 0x002fe200078e0a03 */
[----:B--2---:R-:W-:Y:S01]  /*bbf0*/  IABS R4, R6 ;  /* 0x0000000600047213 */ /* 0x004fe20000000000 */
[----:B---3--:R-:W-:Y:S02]  /*bc00*/  IMAD R16, R16, UR4, R7 ;  /* 0x0000000410107c24 */ /* 0x008fe4000f8e0207 */
[----:B------:R-:W-:Y:S01]  /*bc10*/  IMAD R5, R2, R11, RZ ;  /* 0x0000000b02057224 */ /* 0x000fe200078e02ff */
[----:B------:R-:W-:Y:S01]  /*bc20*/  MOV R2, RZ ;  /* 0x000000ff00027202 */ /* 0x000fe20000000f00 */
[----:B------:R-:W-:-:S04]  /*bc30*/  IMAD.MOV R4, RZ, RZ, -R4 ;  /* 0x000000ffff047224 */ /* 0x000fc800078e0a04 */
        /* <DEDUP_REMOVED lines=28> */
[----:B------:R-:W-:Y:S01]  /*be00*/  IMAD R9, R2, R7, RZ ;  /* 0x0000000702097224 */ /* 0x000fe200078e02ff */
[----:B------:R-:W-:-:S05]  /*be10*/  MOV R2, RZ ;  /* 0x000000ff00027202 */ /* 0x000fca0000000f00 */
        /* <DEDUP_REMOVED lines=14> */
[----:B------:R-:W-:Y:S01]  /*bf00*/  @!P0 LOP3.LUT R2, RZ, R10, RZ, 0x33, !PT ;  /* 0x0000000aff028212 */ /* 0x000fe200078e33ff */
[----:B------:R-:W-:-:S04]  /*bf10*/  IMAD.MOV R10, RZ, RZ, -R10 ;  /* 0x000000ffff0a7224 */ /* 0x000fc800078e0a0a */
[----:B------:R-:W-:Y:S01]  /*bf20*/  IMAD R18, R2, R10, R5 ;  /* 0x0000000a02127224 */ /* 0x000fe200078e0205 */
[----:B------:R-:W-:-:S05]  /*bf30*/  LOP3.LUT R2, RZ, R2, RZ, 0x33, !PT ;  /* 0x00000002ff027212 */ /* 0x000fca00078e33ff */
[----:B------:R-:W-:Y:S01]  /*bf40*/  IMAD.IADD R17, R17, 0x1, R2 ;  /* 0x0000000111117824 */ /* 0x000fe200078e0202 */
[----:B------:R-:W-:Y:S06]  /*bf50*/  BRA `(.L_x_6136) ;  /* 0x00000000000c7947 */ /* 0x000fec0003800000 */
.L_x_6131:
[----:B------:R-:W-:Y:S01]  /*bf60*/  IMAD.MOV.U32 R17, RZ, RZ, RZ ;  /* 0x000000ffff117224 */ /* 0x000fe200078e00ff */
[----:B------:R-:W-:Y:S01]  /*bf70*/  MOV R16, UR6 ;  /* 0x0000000600107c02 */ /* 0x000fe20008000f00 */
[----:B------:R-:W-:-:S07]  /*bf80*/  IMAD.MOV.U32 R18, RZ, RZ, RZ ;  /* 0x000000ffff127224 */ /* 0x000fce00078e00ff */
.L_x_6136:
        /* <DEDUP_REMOVED lines=20> */
.L_x_6202:
[----:B--2---:R-:W2:Y:S02]  /*c0d0*/  LDC.64 R2, c[0x0][0xc60] ;  /* 0x00031800ff027b82 */ /* 0x004ea40000000a00 */
[----:B--2---:R-:W-:-:S05]  /*c0e0*/  IMAD.WIDE R2, R19, 0x4, R2 ;  /* 0x0000000413027825 */ /* 0x004fca00078e0202 */
[----:B------:R-:W2:Y:S01]  /*c0f0*/  LDG.E R5, desc[UR48][R2.64] ;  /* 0x0000003002057981 */ /* 0x000ea2000c1e1900 */
[----:B------:R-:W-:Y:S05]  /*c100*/  YIELD ;  /* 0x0000000000007946 */ /* 0x000fea0003800000 */
[----:B------:R-:W-:Y:S01]  /*c110*/  ULDC.64 UR4, c[0x0][0xa28] ;  /* 0x00028a0000047ab9 */ /* 0x000fe20000000a00 */
[----:B-1----:R-:W-:Y:S01]  /*c120*/  IMAD.MOV.U32 R0, RZ, RZ, RZ ;  /* 0x000000ffff007224 */ /* 0x002fe200078e00ff */
[----:B------:R-:W-:Y:S01]  /*c130*/  ISETP.NE.U32.AND P0, PT, RZ, UR4, PT ;  /* 0x00000004ff007c0c */ /* 0x000fe2000bf05070 */
[----:B------:R-:W-:Y:S01]  /*c140*/  IMAD.MOV.U32 R6, RZ, RZ, RZ ;  /* 0x000000ffff067224 */ /* 0x000fe200078e00ff */
[----:B------:R-:W-:-:S02]  /*c150*/  ULDC.64 UR6, c[0x0][0xa08] ;  /* 0x0002820000067ab9 */ /* 0x000fc40000000a00 */
[----:B------:R-:W-:Y:S02]  /*c160*/  ISETP.NE.AND.EX P0, PT, RZ, UR5, PT, P0 ;  /* 0x00000005ff007c0c */ /* 0x000fe4000bf05300 */
[----:B--2---:R-:W-:Y:S01]  /*c170*/  SHF.R.S32.HI R4, RZ, 0x1f, R5 ;  /* 0x0000001fff047819 */ /* 0x004fe20000011405 */
[----:B------:R1:W-:Y:S10]  /*c180*/  STL [R1+0x10], R5 ;  /* 0x0000100501007387 */ /* 0x0003f40000100800 */
[----:B------:R-:W-:-:S04]  /*c190*/  @P0 LEA R2, P1, R5, UR4, 0x2 ;  /* 0x0000000405020c11 */ /* 0x000fc8000f8210ff */
[C-C-:B------:R-:W-:Y:S01]  /*c1a0*/  @P0 LEA.HI.X R3, R5.reuse, UR5, R4.reuse, 0x2, P1 ;  /* 0x0000000505030c11 */ /* 0x140fe200088f1404 */
[----:B------:R-:W-:Y:S02]  /*c1b0*/  ULDC.64 UR4, c[0x0][0xa18] ;  /* 0x0002860000047ab9 */ /* 0x000fe40000000a00 */
[----:B------:R-:W-:Y:S02]  /*c1c0*/  ISETP.NE.U32.AND P1, PT, RZ, UR4, PT ;  /* 0x00000004ff007c0c */ /* 0x000fe4000bf25070 */
[C---:B------:R-:W-:Y:S01]  /*c1d0*/  SHF.L.U32 R11, R5.reuse, 0x2, RZ ;  /* 0x00000002050b7819 */ /* 0x040fe200000006ff */
[----:B------:R2:W5:Y:S01]  /*c1e0*/  @P0 LDG.E R0, desc[UR48][R2.64] ;  /* 0x0000003002000981 */ /* 0x000562000c1e1900 */
[----:B------:R-:W-:Y:S02]  /*c1f0*/  ISETP.NE.AND.EX P1, PT, RZ, UR5, PT, P1 ;  /* 0x00000005ff007c0c */ /* 0x000fe4000bf25310 */
[----:B------:R-:W-:Y:S01]  /*c200*/  SHF.L.U64.HI R10, R5, 0x2, R4 ;  /* 0x00000002050a7819 */ /* 0x000fe20000010204 */
[----:B------:R-:W-:Y:S04]  /*c210*/  STL [R1+0x18], R11 ;  /* 0x0000180b01007387 */ /* 0x000fe80000100800 */
[----:B------:R-:W-:Y:S06]  /*c220*/  STL [R1+0x1c], R10 ;  /* 0x00001c0a01007387 */ /* 0x000fec0000100800 */
        /* <DEDUP_REMOVED lines=11> */
[----:B------:R-:W-:-:S03]  /*c2e0*/  ISETP.NE.U32.AND P0, PT, RZ, UR6, PT ;  /* 0x00000006ff007c0c */ /* 0x000fc6000bf05070 */
[----:B--2---:R1:W-:Y:S02]  /*c2f0*/  STL [R1+0x24], R6 ;  /* 0x0000240601007387 */ /* 0x0043e40000100800 */
[----:B-1----:R-:W-:Y:S01]  /*c300*/  IMAD.U32 R6, RZ, RZ, UR4 ;  /* 0x00000004ff067e24 */ /* 0x002fe2000f8e00ff */
[----:B------:R-:W-:-:S05]  /*c310*/  ULDC.64 UR4, c[0x0][0x3f8] ;  /* 0x0000fe0000047ab9 */ /* 0x000fca0000000a00 */
[----:B------:R1:W5:Y:S01]  /*c320*/  @P1 LDG.E R6, desc[UR48][R8.64] ;  /* 0x0000003008061981 */ /* 0x000362000c1e1900 */
[----:B------:R-:W-:Y:S01]  /*c330*/  UISETP.NE.U32.AND UP0, UPT, UR4, URZ, UPT ;  /* 0x0000003f0400728c */ /* 0x000fe2000bf05070 */
[----:B------:R-:W-:Y:S02]  /*c340*/  ISETP.NE.AND.EX P0, PT, RZ, UR7, PT, P0 ;  /* 0x00000007ff007c0c */ /* 0x000fe4000bf05300 */
[----:B------:R-:W-:Y:S01]  /*c350*/  ULDC UR4, c[0x0][0x404] ;  /* 0x0001010000047ab9 */ /* 0x000fe20000000800 */
[----:B------:R-:W-:-:S03]  /*c360*/  UISETP.NE.AND.EX UP0, UPT, UR5, URZ, UPT, UP0 ;  /* 0x0000003f0500728c */ /* 0x000fc6000bf05300 */
[----:B------:R-:W-:Y:S01]  /*c370*/  ULDC UR5, c[0x0][0x2e0] ;  /* 0x0000b80000057ab9 */ /* 0x000fe20000000800 */
[----:B------:R-:W-:-:S04]  /*c380*/  USEL UR4, UR4, 0x1, UP0 ;  /* 0x0000000104047887 */ /* 0x000fc80008000000 */
[----:B------:R-:W-:-:S06]  /*c390*/  UIMAD UR4, UR4, UR5, URZ ;  /* 0x00000005040472a4 */ /* 0x000fcc000f8e023f */
[----:B------:R-:W-:Y:S01]  /*c3a0*/  IMAD.U32 R7, RZ, RZ, UR4 ;  /* 0x00000004ff077e24 */ /* 0x000fe2000f8e00ff */
[----:B-1----:R-:W-:Y:S06]  /*c3b0*/  @P1 BRA `(.L_x_6138) ;  /* 0x0000000000101947 */ /* 0x002fec0003800000 */
[----:B------:R-:W-:Y:S05]  /*c3c0*/  @!P2 BRA `(.L_x_6138) ;  /* 0x00000000000ca947 */ /* 0x000fea0003800000 */
[----:B-----5:R-:W2:Y:S04]  /*c3d0*/  LDG.E R6, desc[UR48][R2.64] ;  /* 0x0000003002067981 */ /* 0x020ea8000c1e1900 */
[----:B------:R-:W2:Y:S02]  /*c3e0*/  LDG.E R9, desc[UR48][R2.64+0x4] ;  /* 0x0000043002097981 */ /* 0x000ea4000c1e1900 */
[----:B--2---:R-:W-:-:S07]  /*c3f0*/  IMAD.IADD R6, R9, 0x1, -R6 ;  /* 0x0000000109067824 */ /* 0x004fce00078e0a06 */
.L_x_6138:
[----:B------:R-:W-:Y:S01]  /*c400*/  MOV R3, RZ ;  /* 0x000000ff00037202 */ /* 0x000fe20000000f00 */
[----:B------:R-:W-:-:S05]  /*c410*/  ULDC.64 UR4, c[0x0][0xa20] ;  /* 0x0002880000047ab9 */ /* 0x000fca0000000a00 */
[----:B------:R-:W2:Y:S01]  /*c420*/  @P0 LDG.E R3, desc[UR48][R4.64] ;  /* 0x0000003004030981 */ /* 0x000ea2000c1e1900 */
[----:B------:R-:W-:-:S04]  /*c430*/  ISETP.NE.U32.AND P1, PT, RZ, UR4, PT ;  /* 0x00000004ff007c0c */ /* 0x000fc8000bf25070 */
[----:B------:R-:W-:Y:S01]  /*c440*/  ISETP.NE.AND.EX P1, PT, RZ, UR5, PT, P1 ;  /* 0x00000005ff007c0c */ /* 0x000fe2000bf25310 */
[----:B--2--5:R-:W-:-:S05]  /*c450*/  IMAD.IADD R2, R3, 0x1, R0 ;  /* 0x0000000103027824 */ /* 0x024fca00078e0200 */
[----:B------:R1:W-:Y:S07]  /*c460*/  STL [R1+0x8], R2 ;  /* 0x0000080201007387 */ /* 0x0003ee0000100800 */
[----:B------:R-:W-:Y:S05]  /*c470*/  @!P1 BRA `(.L_x_6139) ;  /* 0x0000000000109947 */ /* 0x000fea0003800000 */
[----:B-1----:R-:W-:-:S04]  /*c480*/  IADD3 R2, P0, R11, UR4, RZ ;  /* 0x000000040b027c10 */ /* 0x002fc8000ff1e0ff */
[----:B------:R-:W-:-:S05]  /*c490*/  IADD3.X R3, R10, UR5, RZ, P0, !PT ;  /* 0x000000050a037c10 */ /* 0x000fca00087fe4ff */
[----:B------:R2:W5:Y:S01]  /*c4a0*/  LDG.E R7, desc[UR48][R2.64] ;  /* 0x0000003002077981 */ /* 0x000562000c1e1900 */
[----:B------:R-:W-:Y:S05]  /*c4b0*/  BRA `(.L_x_6140) ;  /* 0x0000000000107947 */ /* 0x000fea0003800000 */
.L_x_6139:
[----:B------:R-:W-:Y:S05]  /*c4c0*/  @!P0 BRA `(.L_x_6140) ;  /* 0x00000000000c8947 */ /* 0x000fea0003800000 */
[----:B-1----:R-:W2:Y:S04]  /*c4d0*/  LDG.E R2, desc[UR48][R4.64] ;  /* 0x0000003004027981 */ /* 0x002ea8000c1e1900 */
[----:B------:R-:W2:Y:S02]  /*c4e0*/  LDG.E R7, desc[UR48][R4.64+0x4] ;  /* 0x0000043004077981 */ /* 0x000ea4000c1e1900 */
[----:B--2---:R-:W-:-:S07]  /*c4f0*/  IMAD.IADD R7, R7, 0x1, -R2 ;  /* 0x0000000107077824 */ /* 0x004fce00078e0a02 */
.L_x_6140:
[----:B-----5:R-:W-:Y:S01]  /*c500*/  IMAD.IADD R7, R7, 0x1, -R0 ;  /* 0x0000000107077824 */ /* 0x020fe200078e0a00 */
[----:B------:R-:W-:Y:S01]  /*c510*/  LEA R0, R17, 0x7f, 0x6 ;  /* 0x0000007f11007811 */ /* 0x000fe200078e30ff */
[----:B------:R-:W-:Y:S03]  /*c520*/  BSSY B6, `(.L_x_6141) ;  /* 0x0000300000067945 */ /* 0x000fe60003800000 */
[C---:B------:R-:W-:Y:S01]  /*c530*/  IADD3 R6, R7.reuse, R0, -R6 ;  /* 0x0000000007067210 */ /* 0x040fe20007ffe806 */
[----:B------:R-:W-:-:S03]  /*c540*/  VIADD R7, R7, 0x3f ;  /* 0x0000003f07077836 */ /* 0x000fc60000000000 */
[----:B--2---:R-:W-:Y:S02]  /*c550*/  SHF.R.S32.HI R3, RZ, 0x1f, R6 ;  /* 0x0000001fff037819 */ /* 0x004fe40000011406 */
[----:B------:R-:W-:Y:S02]  /*c560*/  SHF.R.S32.HI R0, RZ, 0x1f, R7 ;  /* 0x0000001fff007819 */ /* 0x000fe40000011407 */
[----:B------:R-:W-:Y:S02]  /*c570*/  LEA.HI R3, R3, R6, RZ, 0x6 ;  /* 0x0000000603037211 */ /* 0x000fe400078f30ff */
[----:B------:R-:W-:Y:S02]  /*c580*/  LEA.HI R0, R0, R7, RZ, 0x6 ;  /* 0x0000000700007211 */ /* 0x000fe400078f30ff */
[----:B------:R-:W-:Y:S02]  /*c590*/  SHF.R.S32.HI R3, RZ, 0x6, R3 ;  /* 0x00000006ff037819 */ /* 0x000fe40000011403 */
[----:B------:R-:W-:-:S04]  /*c5a0*/  SHF.R.S32.HI R0, RZ, 0x6, R0 ;  /* 0x00000006ff007819 */ /* 0x000fc80000011400 */
[----:B-1----:R-:W-:-:S04]  /*c5b0*/  VIMNMX R2, R0, R3, PT ;  /* 0x0000000300027248 */ /* 0x002fc80003fe0100 */
        /* <DEDUP_REMOVED lines=20> */
.L_x_6142:
[----:B------:R-:W1:Y:S01]  /*c700*/  S2R R3, SR_CgaCtaId ;  /* 0x0000000000037919 */ /* 0x000e620000008800 */
[----:B------:R-:W-:-:S04]  /*c710*/  MOV R0, 0x400 ;  /* 0x0000040000007802 */ /* 0x000fc80000000f00 */
[----:B-1----:R-:W-:-:S04]  /*c720*/  LEA R2, R3, R0, 0x18 ;  /* 0x0000000003027211 */ /* 0x002fc800078ec0ff */
[----:B------:R-:W-:Y:S01]  /*c730*/  IADD3 R0, R2, 0x22400, RZ ;  /* 0x0002240002007810 */ /* 0x000fe20007ffe0ff */
[----:B------:R1:W-:Y:S03]  /*c740*/  STL [R1+0xc], R2 ;  /* 0x00000c0201007387 */ /* 0x0003e60000100800 */
[----:B------:R-:W-:-:S13]  /*c750*/  LOP3.LUT P0, RZ, R0, 0x3ff, RZ, 0xc0, !PT ;  /* 0x000003ff00ff7812 */ /* 0x000fda000780c0ff */
[----:B-1----:R-:W-:Y:S05]  /*c760*/  @!P0 BRA `(.L_x_6144) ;  /* 0x0000000000408947 */ /* 0x002fea0003800000 */
        /* <DEDUP_REMOVED lines=16> */
.L_x_6144:
        /* <DEDUP_REMOVED lines=17> */
[----:B01----:R-:W-:-:S07]  /*c980*/  IMAD.MOV.U32 R13, RZ, RZ, RZ ;  /* 0x000000ffff0d7224 */ /* 0x003fce00078e00ff */
[----:B------:R-:W-:-:S07]  /*c990*/  LEPC R20, `(.L_x_6146) ;  /* 0x000000001014794e */ /* 0x000fce0000000000 */
[----:B--2---:R-:W-:Y:S05]  /*c9a0*/  CALL.ABS.NOINC R2 ;  /* 0x0000000002007343 */ /* 0x004fea0003c00000 */
.L_x_6146:
        /* <DEDUP_REMOVED lines=15> */
[----:B0-----:R-:W-:Y:S05]  /*caa0*/  CALL.ABS.NOINC R2 ;  /* 0x0000000002007343 */ /* 0x001fea0003c00000 */
.L_x_6145:
[----:B------:R-:W2:Y:S01]  /*cab0*/  LDL.LU R2, [R1+0x18] ;  /* 0x0000180001027983 */ /* 0x000ea20000300800 */
[----:B------:R-:W-:Y:S01]  /*cac0*/  ULDC.64 UR4, c[0x0][0x9f8] ;  /* 0x00027e0000047ab9 */ /* 0x000fe20000000a00 */
[----:B------:R-:W1:Y:S02]  /*cad0*/  LDC R4, c[0x0][0x428] ;  /* 0x00010a00ff047b82 */ /* 0x000e640000000800 */
        /* <DEDUP_REMOVED lines=17> */
[----:B-1----:R-:W-:Y:S01]  /*cbf0*/  ISETP.NE.AND P0, PT, R4, 0x1, PT ;  /* 0x000000010400780c */ /* 0x002fe20003f05270 */
[----:B------:R-:W-:Y:S01]  /*cc00*/  IMAD R17, R17, 0x40, R7 ;  /* 0x0000004011117824 */ /* 0x000fe200078e0207 */
[----:B------:R-:W-:Y:S02]  /*cc10*/  MOV R4, R18 ;  /* 0x0000001200047202 */ /* 0x000fe40000000f00 */
[----:B------:R-:W-:-:S09]  /*cc20*/  PLOP3.LUT P1, PT, P6, PT, PT, 0x8, 0x0 ;  /* 0x000000000000781c */ /* 0x000fd2000372e170 */
[----:B------:R-:W1:Y:S08]  /*cc30*/  @P0 LDC R5, c[0x0][0x42c] ;  /* 0x00010b00ff050b82 */ /* 0x000e700000000800 */
[----:B------:R-:W2:Y:S01]  /*cc40*/  @P0 LDC R6, c[0x0][0x430] ;  /* 0x00010c00ff060b82 */ /* 0x000ea20000000800 */
[----:B-1----:R-:W-:-:S05]  /*cc50*/  @P0 IMAD.HI.U32 R5, R18, R5, RZ ;  /* 0x0000000512050227 */ /* 0x002fca00078e00ff */
[----:B--2---:R-:W-:Y:S02]  /*cc60*/  @P0 SHF.R.U32.HI R4, RZ, R6, R5 ;  /* 0x00000006ff040219 */ /* 0x004fe40000011605 */
[----:B------:R-:W-:-:S04]  /*cc70*/  ISETP.NE.U32.AND P0, PT, RZ, UR4, PT ;  /* 0x00000004ff007c0c */ /* 0x000fc8000bf05070 */
[----:B------:R-:W-:-:S04]  /*cc80*/  ISETP.NE.AND.EX P0, PT, RZ, UR5, PT, P0 ;  /* 0x00000005ff007c0c */ /* 0x000fc8000bf05300 */
[----:B0-----:R-:W-:-:S09]  /*cc90*/  SEL R6, R8, RZ, !P0 ;  /* 0x000000ff08067207 */ /* 0x001fd20004000000 */
.L_x_6147:
        /* <DEDUP_REMOVED lines=19> */
.L_x_6219:
[----:B------:R-:W-:Y:S01]  /*cdd0*/  UMOV UR4, 0xffffffff ;  /* 0xffffffff00047882 */ /* 0x000fe20000000000 */
[----:B------:R-:W-:Y:S02]  /*cde0*/  SHF.R.S32.HI R5, RZ, 0x1f, R0 ;  /* 0x0000001fff057819 */ /* 0x000fe40000011400 */
[----:B------:R-:W-:Y:S05]  /*cdf0*/  BRA.DIV UR4, `(.L_x_6149) ;  /* 0x0000003a04c07947 */ /* 0x000fea000b800000 */
[----:B------:R-:W-:-:S13]  /*ce00*/  ELECT P6, URZ, PT ;  /* 0x00000000003f782f */ /* 0x000fda00038c0000 */
.L_x_6222:
        /* <DEDUP_REMOVED lines=16> */
[----:B------:R-:W-:-:S05]  /*cf10*/  IMAD.WIDE.U32 R8, R0, UR4, R8 ;  /* 0x0000000400087c25 */ /* 0x000fca000f8e0008 */
[----:B------:R-:W-:Y:S02]  /*cf20*/  IADD3 R9, R9, R10, RZ ;  /* 0x0000000a09097210 */ /* 0x000fe40007ffe0ff */
[----:B------:R-:W-:-:S04]  /*cf30*/  LEA R10, P0, R8, R2, 0x2 ;  /* 0x00000002080a7211 */ /* 0x000fc800078010ff */
[----:B------:R-:W-:-:S05]  /*cf40*/  LEA.HI.X R11, R8, R3, R9, 0x2, P0 ;  /* 0x00000003080b7211 */ /* 0x000fca00000f1409 */
[----:B------:R0:W5:Y:S04]  /*cf50*/  LDG.E R9, desc[UR48][R10.64] ;  /* 0x000000300a097981 */ /* 0x000168000c1e1900 */
.L_x_6151:
        /* <DEDUP_REMOVED lines=9> */
.L_x_6223:
        /* <DEDUP_REMOVED lines=11> */
.L_x_6153:
        /* <DEDUP_REMOVED lines=22> */
.L_x_6150:
        /* <DEDUP_REMOVED lines=22> */
[----:B--2---:R-:W-:-:S04]  /*d360*/  IADD3 R12, R12, 0x1, RZ ;  /* 0x000000010c0c7810 */ /* 0x004fc80007ffe0ff */
[----:B------:R-:W-:Y:S01]  /*d370*/  LEA.HI R6, R12, R12, RZ, 0x1 ;  /* 0x0000000c0c067211 */ /* 0x000fe200078f08ff */
[----:B------:R0:W-:Y:S03]  /*d380*/  STL [R1+0x20], R12 ;  /* 0x0000200c01007387 */ /* 0x0001e60000100800 */
[----:B------:R-:W-:-:S05]  /*d390*/  LOP3.LUT R6, R6, 0xfffffffe, RZ, 0xc0, !PT ;  /* 0xfffffffe06067812 */ /* 0x000fca00078ec0ff */
[----:B------:R-:W-:-:S05]  /*d3a0*/  IMAD.IADD R6, R12, 0x1, -R6 ;  /* 0x000000010c067824 */ /* 0x000fca00078e0a06 */
[----:B------:R-:W-:-:S04]  /*d3b0*/  SHF.L.U32 R6, R6, 0x1f, RZ ;  /* 0x0000001f06067819 */ /* 0x000fc800000006ff */
[----:B------:R-:W1:Y:S02]  /*d3c0*/  SYNCS.PHASECHK.TRANS64.TRYWAIT P0, [R10+URZ+0x28c20], R6 ;  /* 0x028c20060a0075a7 */ /* 0x000e64000800017f */
[----:B01----:R-:W-:Y:S05]  /*d3d0*/  @!P0 BRA `(.L_x_6155) ;  /* 0x00000034007c8947 */ /* 0x003fea0003800000 */
.L_x_6224:
[----:B------:R-:W-:Y:S05]  /*d3e0*/  BSYNC B0 ;  /* 0x0000000000007941 */ /* 0x000fea0003800000 */
.L_x_6154:
        /* <DEDUP_REMOVED lines=11> */
.L_x_6225:
        /* <DEDUP_REMOVED lines=11> */
.L_x_6159:
[----:B0-----:R-:W2:Y:S01]  /*d550*/  LDL R6, [R1] ;  /* 0x0000000001067983 */ /* 0x001ea20000100800 */
        /* <DEDUP_REMOVED lines=56> */
.L_x_6157:
[----:B------:R-:W-:Y:S05]  /*d8e0*/  BSYNC B0 ;  /* 0x0000000000007941 */ /* 0x000fea0003800000 */
.L_x_6156:
[----:B------:R-:W2:Y:S01]  /*d8f0*/  LDL R7, [R1+0x14] ;  /* 0x0000140001077983 */ /* 0x000ea20000100800 */
[----:B------:R-:W-:Y:S01]  /*d900*/  BSSY B0, `(.L_x_6160) ;  /* 0x00001a6000007945 */ /* 0x000fe20003800000 */
[----:B--2---:R-:W-:-:S13]  /*d910*/  ISETP.GE.AND P0, PT, R7, 0x2, PT ;  /* 0x000000020700780c */ /* 0x004fda0003f06270 */
[----:B------:R-:W-:Y:S05]  /*d920*/  @!P0 BRA `(.L_x_6161) ;  /* 0x00000018008c8947 */ /* 0x000fea0003800000 */
[C---:B0-----:R-:W-:Y:S01]  /*d930*/  LOP3.LUT R6, R7.reuse, 0x1, RZ, 0xc0, !PT ;  /* 0x0000000107067812 */ /* 0x041fe200078ec0ff */
[----:B------:R-:W-:Y:S01]  /*d940*/  BSSY B1, `(.L_x_6162) ;  /* 0x000008f000017945 */ /* 0x000fe20003800000 */
[----:B------:R-:W-:Y:S02]  /*d950*/  IADD3 R10, R7, -0x2, RZ ;  /* 0xfffffffe070a7810 */ /* 0x000fe40007ffe0ff */
[----:B------:R-:W-:-:S03]  /*d960*/  ISETP.NE.U32.AND P0, PT, R6, 0x1, PT ;  /* 0x000000010600780c */ /* 0x000fc60003f05070 */
[----:B------:R-:W-:-:S10]  /*d970*/  IMAD.MOV.U32 R8, RZ, RZ, R10 ;  /* 0x000000ffff087224 */ /* 0x000fd400078e000a */
[----:B------:R-:W-:Y:S05]  /*d980*/  @!P0 BRA `(.L_x_6163) ;  /* 0x0000000800288947 */ /* 0x000fea0003800000 */
        /* <DEDUP_REMOVED lines=11> */
[----:B------:R-:W-:Y:S01]  /*da40*/  ISETP.NE.U32.AND P0, PT, R2, RZ, PT ;  /* 0x000000ff0200720c */ /* 0x000fe20003f05070 */
[----:B------:R-:W-:-:S03]  /*da50*/  IMAD.MOV.U32 R11, RZ, RZ, R10 ;  /* 0x000000ffff0b7224 */ /* 0x000fc600078e000a */
        /* <DEDUP_REMOVED lines=16> */
[----:B------:R-:W-:Y:S01]  /*db60*/  LEA.HI.X R3, R6, R3, R9, 0x2, P0 ;  /* 0x0000000306037211 */ /* 0x000fe200000f1409 */
[----:B------:R-:W-:-:S04]  /*db70*/  IMAD.MOV R6, RZ, RZ, -R8 ;  /* 0x000000ffff067224 */ /* 0x000fc800078e0a08 */
[----:B------:R1:W5:Y:S01]  /*db80*/  LDG.E R9, desc[UR48][R2.64] ;  /* 0x0000003002097981 */ /* 0x000362000c1e1900 */
[----:B------:R-:W-:-:S07]  /*db90*/  IMAD R11, R11, R6, R10 ;  /* 0x000000060b0b7224 */ /* 0x000fce00078e020a */
.L_x_6166:
[----:B-1----:R-:W1:Y:S01]  /*dba0*/  S2R R3, SR_CgaCtaId ;  /* 0x0000000000037919 */ /* 0x002e620000008800 */
[----:B------:R-:W-:-:S04]  /*dbb0*/  MOV R2, 0x400 ;  /* 0x0000040000027802 */ /* 0x000fc80000000f00 */
[----:B-1----:R-:W-:Y:S02]  /*dbc0*/  LEA R2, R3, R2, 0x18 ;  /* 0x0000000203027211 */ /* 0x002fe400078ec0ff */
[----:B------:R-:W-:-:S03]  /*dbd0*/  SHF.L.U32 R3, R12, 0x1f, RZ ;  /* 0x0000001f0c037819 */ /* 0x000fc600000006ff */
[----:B------:R-:W-:-:S04]  /*dbe0*/  IMAD R2, R13, 0x8, R2 ;  /* 0x000000080d027824 */ /* 0x000fc800078e0202 */
[----:B------:R-:W1:Y:S02]  /*dbf0*/  SYNCS.PHASECHK.TRANS64.TRYWAIT P0, [R2+URZ+0x28c40], R3 ;  /* 0x028c4003020075a7 */ /* 0x000e64000800017f */
[----:B-1----:R-:W-:Y:S05]  /*dc00*/  @!P0 BRA `(.L_x_6167) ;  /* 0x0000002c00a48947 */ /* 0x002fea0003800000 */
.L_x_6226:
        /* <DEDUP_REMOVED lines=11> */
.L_x_6168:
[----:B------:R-:W2:Y:S01]  /*dcc0*/  LDL R6, [R1] ;  /* 0x0000000001067983 */ /* 0x000ea20000100800 */
[----:B------:R-:W-:-:S03]  /*dcd0*/  MOV R8, 0x400 ;  /* 0x0000040000087802 */ /* 0x000fc60000000f00 */
[----:B------:R-:W3:Y:S01]  /*dce0*/  LDL R7, [R1+0x8] ;  /* 0x0000080001077983 */ /* 0x000ee20000100800 */
        /* <DEDUP_REMOVED lines=17> */
[----:B------:R-:W2:Y:S02]  /*de00*/  SYNCS.PHASECHK.TRANS64.TRYWAIT P0, [R2+URZ+0x28c60], R3 ;  /* 0x028c6003020075a7 */ /* 0x000ea4000800017f */
[----:B0-2---:R-:W-:Y:S05]  /*de10*/  @!P0 BRA `(.L_x_6169) ;  /* 0x0000002c00348947 */ /* 0x005fea0003800000 */
.L_x_6227:
        /* <DEDUP_REMOVED lines=8> */
.L_x_6170:
[----:B01----:R-:W2:Y:S01]  /*dea0*/  LDL R3, [R1] ;  /* 0x0000000001037983 */ /* 0x003ea20000100800 */
        /* <DEDUP_REMOVED lines=53> */
.L_x_6165:
[----:B------:R-:W-:Y:S05]  /*e200*/  BSYNC B2 ;  /* 0x0000000000027941 */ /* 0x000fea0003800000 */
.L_x_6164:
[----:B------:R-:W2:Y:S02]  /*e210*/  LDL.LU R2, [R1+0x14] ;  /* 0x0000140001027983 */ /* 0x000ea40000300800 */
[----:B--2---:R-:W-:-:S07]  /*e220*/  VIADD R8, R2, 0xfffffffd ;  /* 0xfffffffd02087836 */ /* 0x004fce0000000000 */
.L_x_6163:
[----:B------:R-:W-:Y:S05]  /*e230*/  BSYNC B1 ;  /* 0x0000000000017941 */ /* 0x000fea0003800000 */
.L_x_6162:
[----:B------:R-:W-:-:S13]  /*e240*/  ISETP.NE.AND P0, PT, R10, RZ, PT ;  /* 0x000000ff0a00720c */ /* 0x000fda0003f05270 */
[----:B------:R-:W-:Y:S05]  /*e250*/  @!P0 BRA `(.L_x_6161) ;  /* 0x0000001000408947 */ /* 0x000fea0003800000 */
.L_x_6185:
[----:B------:R-:W2:Y:S04]  /*e260*/  LDL.LU R3, [R1] ;  /* 0x0000000001037983 */ /* 0x000ea80000300800 */
[----:B------:R-:W3:Y:S01]  /*e270*/  LDL.LU R2, [R1+0x4] ;  /* 0x0000040001027983 */ /* 0x000ee20000300800 */
[----:B------:R-:W-:Y:S05]  /*e280*/  YIELD ;  /* 0x0000000000007946 */ /* 0x000fea0003800000 */
[----:B------:R-:W-:Y:S01]  /*e290*/  BSSY B1, `(.L_x_6171) ;  /* 0x0000082000017945 */ /* 0x000fe20003800000 */
[----:B--2---:R-:W-:-:S04]  /*e2a0*/  IADD3 R10, R3, 0x1, RZ ;  /* 0x00000001030a7810 */ /* 0x004fc80007ffe0ff */
[----:B------:R-:W-:-:S04]  /*e2b0*/  ISETP.NE.AND P0, PT, R10, 0x2, PT ;  /* 0x000000020a00780c */ /* 0x000fc80003f05270 */
[----:B0-----:R-:W-:Y:S02]  /*e2c0*/  SEL R11, RZ, 0x1, P0 ;  /* 0x00000001ff0b7807 */ /* 0x001fe40000000000 */
        /* <DEDUP_REMOVED lines=8> */
[----:B------:R-:W1:Y:S01]  /*e350*/  LDC R9, c[0x0][0x41c] ;  /* 0x00010700ff097b82 */ /* 0x000e620000000800 */
[----:B0-----:R-:W-:Y:S01]  /*e360*/  IMAD.MOV.U32 R12, RZ, RZ, R8 ;  /* 0x000000ffff0c7224 */ /* 0x001fe200078e0008 */
[----:B------:R-:W-:Y:S02]  /*e370*/  ULDC.64 UR6, c[0x0][0x408] ;  /* 0x0001020000067ab9 */ /* 0x000fe40000000a00 */
[----:B------:R-:W-:-:S04]  /*e380*/  IMAD R7, R5, UR6, RZ ;  /* 0x0000000605077c24 */ /* 0x000fc8000f8e02ff */
[----:B------:R-:W-:Y:S01]  /*e390*/  IMAD R7, R0, UR7, R7 ;  /* 0x0000000700077c24 */ /* 0x000fe2000f8e0207 */
[----:B-1----:R-:W-:-:S13]  /*e3a0*/  ISETP.NE.AND P0, PT, R9, 0x1, PT ;  /* 0x000000010900780c */ /* 0x002fda0003f05270 */
[----:B------:R-:W0:Y:S02]  /*e3b0*/  @P0 LDC.64 R2, c[0x0][0x420] ;  /* 0x00010800ff020b82 */ /* 0x000e240000000a00 */
[----:B0-----:R-:W-:-:S05]  /*e3c0*/  @P0 IMAD.HI.U32 R2, R8, R2, RZ ;  /* 0x0000000208020227 */ /* 0x001fca00078e00ff */
[----:B------:R-:W-:-:S04]  /*e3d0*/  @P0 SHF.R.U32.HI R12, RZ, R3, R2 ;  /* 0x00000003ff0c0219 */ /* 0x000fc80000011602 */
[--C-:B------:R-:W-:Y:S01]  /*e3e0*/  SHF.R.S32.HI R3, RZ, 0x1f, R12.reuse ;  /* 0x0000001fff037819 */ /* 0x100fe2000001140c */
[----:B------:R-:W-:-:S04]  /*e3f0*/  IMAD.MOV.U32 R2, RZ, RZ, R12 ;  /* 0x000000ffff027224 */ /* 0x000fc800078e000c */
[----:B------:R-:W-:-:S04]  /*e400*/  IMAD.WIDE.U32 R2, R0, UR6, R2 ;  /* 0x0000000600027c25 */ /* 0x000fc8000f8e0002 */
[----:B------:R-:W-:Y:S01]  /*e410*/  IMAD.IADD R3, R7, 0x1, R3 ;  /* 0x0000000107037824 */ /* 0x000fe200078e0203 */
[----:B------:R-:W-:-:S04]  /*e420*/  LEA R6, P0, R2, UR4, 0x2 ;  /* 0x0000000402067c11 */ /* 0x000fc8000f8010ff */
[----:B------:R-:W-:Y:S02]  /*e430*/  LEA.HI.X R7, R2, UR5, R3, 0x2, P0 ;  /* 0x0000000502077c11 */ /* 0x000fe400080f1403 */
[----:B------:R-:W-:-:S05]  /*e440*/  IADD3 R3, -R12, RZ, RZ ;  /* 0x000000ff0c037210 */ /* 0x000fca0007ffe1ff */
[----:B------:R-:W-:Y:S02]  /*e450*/  IMAD R3, R9, R3, R8 ;  /* 0x0000000309037224 */ /* 0x000fe400078e0208 */
[----:B------:R1:W5:Y:S05]  /*e460*/  LDG.E R9, desc[UR48][R6.64] ;  /* 0x0000003006097981 */ /* 0x00036a000c1e1900 */
.L_x_6173:
[----:B-1----:R-:W1:Y:S01]  /*e470*/  S2R R6, SR_CgaCtaId ;  /* 0x0000000000067919 */ /* 0x002e620000008800 */
[----:B------:R-:W-:Y:S02]  /*e480*/  MOV R2, 0x400 ;  /* 0x0000040000027802 */ /* 0x000fe40000000f00 */
[----:B------:R-:W-:Y:S02]  /*e490*/  SHF.L.U32 R7, R11, 0x1f, RZ ;  /* 0x0000001f0b077819 */ /* 0x000fe400000006ff */
[----:B-1----:R-:W-:-:S05]  /*e4a0*/  LEA R2, R6, R2, 0x18 ;  /* 0x0000000206027211 */ /* 0x002fca00078ec0ff */
[----:B------:R-:W-:-:S04]  /*e4b0*/  IMAD R2, R10, 0x8, R2 ;  /* 0x000000080a027824 */ /* 0x000fc800078e0202 */
[----:B------:R-:W1:Y:S02]  /*e4c0*/  SYNCS.PHASECHK.TRANS64.TRYWAIT P0, [R2+URZ+0x28c40], R7 ;  /* 0x028c4007020075a7 */ /* 0x000e64000800017f */
[----:B-1----:R-:W-:Y:S05]  /*e4d0*/  @!P0 BRA `(.L_x_6174) ;  /* 0x0000002400988947 */ /* 0x002fea0003800000 */
.L_x_6228:
[----:B------:R-:W2:Y:S02]  /*e4e0*/  S2R R6, SR_TID.X ;  /* 0x0000000000067919 */ /* 0x000ea40000002100 */
[----:B--2---:R-:W-:-:S04]  /*e4f0*/  LOP3.LUT R6, R6, 0x7f, RZ, 0xc0, !PT ;  /* 0x0000007f06067812 */ /* 0x004fc800078ec0ff */
[----:B------:R-:W-:-:S13]  /*e500*/  ISETP.NE.AND P0, PT, R6, RZ, PT ;  /* 0x000000ff0600720c */ /* 0x000fda0003f05270 */
[----:B------:R-:W-:Y:S05]  /*e510*/  @P0 BRA `(.L_x_6175) ;  /* 0x00000000001c0947 */ /* 0x000fea0003800000 */
[----:B------:R-:W2:Y:S01]  /*e520*/  S2R R6, SR_TID.X ;  /* 0x0000000000067919 */ /* 0x000ea20000002100 */
[----:B0-----:R-:W-:-:S04]  /*e530*/  IMAD.MOV.U32 R13, RZ, RZ, 0x2000 ;  /* 0x00002000ff0d7424 */ /* 0x001fc800078e00ff */
[----:B------:R3:W-:Y:S01]  /*e540*/  SYNCS.ARRIVE.TRANS64 RZ, [R2+URZ+0x28c30], R13 ;  /* 0x028c300d02ff79a7 */ /* 0x0007e2000800003f */
[----:B--2---:R-:W-:-:S04]  /*e550*/  LOP3.LUT R6, R6, 0x1f, RZ, 0xc0, !PT ;  /* 0x0000001f06067812 */ /* 0x004fc800078ec0ff */
[----:B------:R-:W-:-:S13]  /*e560*/  ISETP.NE.AND P1, PT, R6, RZ, PT ;  /* 0x000000ff0600720c */ /* 0x000fda0003f25270 */
[----:B---3--:R-:W-:Y:S05]  /*e570*/  @!P1 BRA `(.L_x_6175) ;  /* 0x0000000000049947 */ /* 0x008fea0003800000 */
[----:B------:R-:W-:Y:S01]  /*e580*/  BPT.TRAP 0x1 ;  /* 0x000000040000795c */ /* 0x000fe20000300000 */
.L_x_6175:
[----:B0-----:R-:W2:Y:S01]  /*e590*/  LDL R12, [R1+0x8] ;  /* 0x00000800010c7983 */ /* 0x001ea20000100800 */
[----:B------:R-:W-:Y:S01]  /*e5a0*/  MOV R6, 0x400 ;  /* 0x0000040000067802 */ /* 0x000fe20000000f00 */
        /* <DEDUP_REMOVED lines=14> */
[----:B--2---:R-:W-:-:S05]  /*e690*/  IMAD R6, R3, 0x40, R12 ;  /* 0x0000004003067824 */ /* 0x004fca00078e020c */
[----:B------:R-:W-:-:S13]  /*e6a0*/  R2UR UR11, R6 ;  /* 0x00000000060b72ca */ /* 0x000fda00000e0000 */
[----:B------:R0:W-:Y:S01]  /*e6b0*/  UTMALDG.4D [UR8], [UR4], desc[UR6] ;  /* 0x00000608040075b4 */ /* 0x0001e20008019000 */
[----:B------:R-:W2:Y:S02]  /*e6c0*/  SYNCS.PHASECHK.TRANS64.TRYWAIT P1, [R2+URZ+0x28c60], R7 ;  /* 0x028c6007020075a7 */ /* 0x000ea4000802017f */
[----:B0-2---:R-:W-:Y:S05]  /*e6d0*/  @!P1 BRA `(.L_x_6176) ;  /* 0x00000024002c9947 */ /* 0x005fea0003800000 */
.L_x_6229:
        /* <DEDUP_REMOVED lines=8> */
.L_x_6177:
[----:B01----:R-:W0:Y:S01]  /*e760*/  S2R R7, SR_CgaCtaId ;  /* 0x0000000000077919 */ /* 0x003e220000008800 */
        /* <DEDUP_REMOVED lines=16> */
[----:B0-----:R-:W-:-:S05]  /*e870*/  LEA R3, R7, R3, 0x18 ;  /* 0x0000000307037211 */ /* 0x001fca00078ec0ff */
        /* <DEDUP_REMOVED lines=35> */
.L_x_6172:
[----:B------:R-:W-:Y:S05]  /*eab0*/  BSYNC B1 ;  /* 0x0000000000017941 */ /* 0x000fea0003800000 */
.L_x_6171:
[----:B------:R-:W-:Y:S01]  /*eac0*/  VIADD R10, R10, 0x1 ;  /* 0x000000010a0a7836 */ /* 0x000fe20000000000 */
[----:B------:R-:W-:Y:S04]  /*ead0*/  BSSY B1, `(.L_x_6178) ;  /* 0x0000084000017945 */ /* 0x000fe80003800000 */
[----:B------:R-:W-:-:S04]  /*eae0*/  ISETP.NE.AND P0, PT, R10, 0x2, PT ;  /* 0x000000020a00780c */ /* 0x000fc80003f05270 */
[----:B------:R-:W-:Y:S02]  /*eaf0*/  SEL R2, RZ, 0x1, P0 ;  /* 0x00000001ff027807 */ /* 0x000fe40000000000 */
[----:B0-----:R-:W-:Y:S02]  /*eb00*/  SEL R12, R10, RZ, P0 ;  /* 0x000000ff0a0c7207 */ /* 0x001fe40000000000 */
        /* <DEDUP_REMOVED lines=16> */
[----:B------:R-:W-:-:S05]  /*ec10*/  IADD3 R3, -R2, RZ, RZ ;  /* 0x000000ff02037210 */ /* 0x000fca0007ffe1ff */
        /* <DEDUP_REMOVED lines=9> */
.L_x_6180:
[----:B------:R-:W2:Y:S01]  /*ecb0*/  S2R R3, SR_CgaCtaId ;  /* 0x0000000000037919 */ /* 0x000ea20000008800 */
[----:B------:R-:W-:-:S04]  /*ecc0*/  MOV R2, 0x400 ;  /* 0x0000040000027802 */ /* 0x000fc80000000f00 */
[----:B--2---:R-:W-:Y:S02]  /*ecd0*/  LEA R2, R3, R2, 0x18 ;  /* 0x0000000203027211 */ /* 0x004fe400078ec0ff */
[----:B------:R-:W-:-:S03]  /*ece0*/  SHF.L.U32 R3, R11, 0x1f, RZ ;  /* 0x0000001f0b037819 */ /* 0x000fc600000006ff */
[----:B------:R-:W-:-:S04]  /*ecf0*/  IMAD R2, R12, 0x8, R2 ;  /* 0x000000080c027824 */ /* 0x000fc800078e0202 */
[----:B------:R-:W2:Y:S02]  /*ed00*/  SYNCS.PHASECHK.TRANS64.TRYWAIT P0, [R2+URZ+0x28c40], R3 ;  /* 0x028c4003020075a7 */ /* 0x000ea4000800017f */
[----:B--2---:R-:W-:Y:S05]  /*ed10*/  @!P0 BRA `(.L_x_6181) ;  /* 0x0000001c00b08947 */ /* 0x004fea0003800000 */
.L_x_6230:
        /* <DEDUP_REMOVED lines=11> */
.L_x_6182:
[----:B------:R-:W3:Y:S01]  /*edd0*/  LDL R6, [R1] ;  /* 0x0000000001067983 */ /* 0x000ee20000100800 */
        /* <DEDUP_REMOVED lines=14> */
[----:B------:R-:W-:Y:S02]  /*eec0*/  R2UR UR8, R6 ;  /* 0x00000000060872ca */ /* 0x000fe400000e0000 */
[----:B----4-:R-:W-:-:S04]  /*eed0*/  LEA R10, R10, R7, 0x6 ;  /* 0x000000070a0a7211 */ /* 0x010fc800078e30ff */
[----:B------:R-:W-:-:S07]  /*eee0*/  R2UR UR11, R10 ;  /* 0x000000000a0b72ca */ /* 0x000fce00000e0000 */
[----:B------:R-:W-:-:S09]  /*eef0*/  UIADD3 UR8, UR8, 0x22400, URZ ;  /* 0x0002240008087890 */ /* 0x000fd2000fffe03f */
[----:B------:R0:W-:Y:S01]  /*ef00*/  UTMALDG.4D [UR8], [UR4], desc[UR6] ;  /* 0x00000608040075b4 */ /* 0x0001e20008019000 */
[----:B------:R-:W1:Y:S02]  /*ef10*/  SYNCS.PHASECHK.TRANS64.TRYWAIT P1, [R2+URZ+0x28c60], R3 ;  /* 0x028c6003020075a7 */ /* 0x000e64000802017f */
[----:B01----:R-:W-:Y:S05]  /*ef20*/  @!P1 BRA `(.L_x_6183) ;  /* 0x0000001c00409947 */ /* 0x003fea0003800000 */
.L_x_6231:
        /* <DEDUP_REMOVED lines=8> */
.L_x_6184:
        /* <DEDUP_REMOVED lines=54> */
.L_x_6179:
[----:B------:R-:W-:Y:S05]  /*f310*/  BSYNC B1 ;  /* 0x0000000000017941 */ /* 0x000fea0003800000 */
.L_x_6178:
[C---:B------:R-:W-:Y:S01]  /*f320*/  ISETP.GT.AND P0, PT, R8.reuse, 0x1, PT ;  /* 0x000000010800780c */ /* 0x040fe20003f04270 */
[----:B------:R-:W-:-:S04]  /*f330*/  VIADD R2, R8, 0xfffffffe ;  /* 0xfffffffe08027836 */ /* 0x000fc80000000000 */
[----:B------:R-:W-:-:S08]  /*f340*/  IMAD.MOV.U32 R8, RZ, RZ, R2 ;  /* 0x000000ffff087224 */ /* 0x000fd000078e0002 */
[----:B------:R-:W-:Y:S05]  /*f350*/  @P0 BRA `(.L_x_6185) ;  /* 0xffffffec00c00947 */ /* 0x000fea000383ffff */
.L_x_6161:
[----:B------:R-:W-:Y:S05]  /*f360*/  BSYNC B0 ;  /* 0x0000000000007941 */ /* 0x000fea0003800000 */
.L_x_6160:
[----:B------:R-:W2:Y:S01]  /*f370*/  LDL.LU R3, [R1] ;  /* 0x0000000001037983 */ /* 0x000ea20000300800 */
[----:B------:R-:W-:Y:S01]  /*f380*/  BSSY B0, `(.L_x_6186) ;  /* 0x0000016000007945 */ /* 0x000fe20003800000 */
[----:B------:R-:W1:Y:S02]  /*f390*/  S2R R2, SR_TID.X ;  /* 0x0000000000027919 */ /* 0x000e640000002100 */
[----:B-1----:R-:W-:-:S04]  /*f3a0*/  LOP3.LUT R2, R2, 0x1f, RZ, 0xc0, !PT ;  /* 0x0000001f02027812 */ /* 0x002fc800078ec0ff */
[----:B------:R-:W-:Y:S02]  /*f3b0*/  ISETP.NE.AND P1, PT, R2, RZ, PT ;  /* 0x000000ff0200720c */ /* 0x000fe40003f25270 */
[----:B--2---:R-:W-:-:S04]  /*f3c0*/  IADD3 R0, R3, 0x1, RZ ;  /* 0x0000000103007810 */ /* 0x004fc80007ffe0ff */
[----:B------:R-:W-:-:S04]  /*f3d0*/  ISETP.NE.AND P0, PT, R0, 0x2, PT ;  /* 0x000000020000780c */ /* 0x000fc80003f05270 */
[----:B------:R-:W-:Y:S02]  /*f3e0*/  SEL R2, R0, RZ, P0 ;  /* 0x000000ff00027207 */ /* 0x000fe40000000000 */
[----:B------:R-:W-:-:S03]  /*f3f0*/  SEL R0, RZ, 0x1, P0 ;  /* 0x00000001ff007807 */ /* 0x000fc60000000000 */
[----:B------:R1:W-:Y:S01]  /*f400*/  STL [R1], R2 ;  /* 0x0000000201007387 */ /* 0x0003e20000100800 */
[----:B------:R-:W-:Y:S05]  /*f410*/  @P1 BRA `(.L_x_6187) ;  /* 0x0000000000301947 */ /* 0x000fea0003800000 */
[----:B------:R-:W2:Y:S01]  /*f420*/  S2R R7, SR_LANEID ;  /* 0x0000000000077919 */ /* 0x000ea20000000000 */
[----:B------:R-:W-:Y:S01]  /*f430*/  VOTEU.ANY UR4, UPT, PT ;  /* 0x0000000000047886 */ /* 0x000fe200038e0100 */
[----:B-1----:R-:W1:Y:S01]  /*f440*/  LDC.64 R2, c[0x0][0xc38] ;  /* 0x00030e00ff027b82 */ /* 0x002e620000000a00 */
[----:B------:R-:W2:Y:S08]  /*f450*/  FLO.U32 R4, UR4 ;  /* 0x0000000400047d00 */ /* 0x000eb000080e0000 */
[----:B------:R-:W1:Y:S01]  /*f460*/  POPC R5, UR4 ;  /* 0x0000000400057d09 */ /* 0x000e620008000000 */
[----:B--2---:R-:W-:-:S13]  /*f470*/  ISETP.EQ.U32.AND P0, PT, R4, R7, PT ;  /* 0x000000070400720c */ /* 0x004fda0003f02070 */
[----:B-1----:R-:W2:Y:S01]  /*f480*/  @P0 ATOMG.E.ADD.STRONG.GPU PT, R3, desc[UR48][R2.64], R5 ;  /* 0x00000005020309a8 */ /* 0x002ea200081ee1f0 */
[----:B0-----:R-:W0:Y:S02]  /*f490*/  S2R R6, SR_LTMASK ;  /* 0x0000000000067919 */ /* 0x001e240000003900 */
[----:B0-----:R-:W-:-:S04]  /*f4a0*/  LOP3.LUT R6, R6, UR4, RZ, 0xc0, !PT ;  /* 0x0000000406067c12 */ /* 0x001fc8000f8ec0ff */
[----:B------:R-:W0:Y:S01]  /*f4b0*/  POPC R7, R6 ;  /* 0x0000000600077309 */ /* 0x000e220000000000 */
[----:B--2---:R-:W0:Y:S02]  /*f4c0*/  SHFL.IDX PT, R4, R3, R4, 0x1f ;  /* 0x00001f0403047589 */ /* 0x004e2400000e0000 */
[----:B0-----:R-:W-:-:S07]  /*f4d0*/  IADD3 R16, R4, UR37, R7 ;  /* 0x0000002504107c10 */ /* 0x001fce000fffe007 */
.L_x_6187:
[----:B------:R-:W-:Y:S05]  /*f4e0*/  BSYNC B0 ;  /* 0x0000000000007941 */ /* 0x000fea0003800000 */
.L_x_6186:
[----:B-1----:R-:W2:Y:S02]  /*f4f0*/  LDL.LU R2, [R1+0x4] ;  /* 0x0000040001027983 */ /* 0x002ea40000300800 */
[----:B--2---:R-:W-:-:S05]  /*f500*/  LOP3.LUT R2, R2, R0, RZ, 0x3c, !PT ;  /* 0x0000000002027212 */ /* 0x004fca00078e3cff */
[----:B------:R1:W-:Y:S02]  /*f510*/  STL [R1+0x4], R2 ;  /* 0x0000040201007387 */ /* 0x0003e40000100800 */
.L_x_6143:
[----:B------:R-:W-:Y:S05]  /*f520*/  BSYNC B6 ;  /* 0x0000000000067941 */ /* 0x000fea0003800000 */
.L_x_6141:
[----:B------:R-:W-:-:S03]  /*f530*/  UMOV UR4, 0xffffffff ;  /* 0xffffffff00047882 */ /* 0x000fc60000000000 */
[----:B------:R-:W-:Y:S05]  /*f540*/  BRA.DIV UR4, `(.L_x_6188) ;  /* 0x0000001604cc7947 */ /* 0x000fea000b800000 */
[----:B------:R2:W3:Y:S04]  /*f550*/  SHFL.IDX PT, R4, R16, RZ, 0x1f ;  /* 0x00001fff10047589 */ /* 0x0004e800000e0000 */
[----:B------:R2:W4:Y:S02]  /*f560*/  SHFL.IDX PT, R7, R16, 0x1, 0x1f ;  /* 0x00201f0010077f89 */ /* 0x00052400000e0000 */
.L_x_6235:
        /* <DEDUP_REMOVED lines=10> */
[----:B-1----:R-:W0:Y:S02]  /*f610*/  LDC.64 R2, c[0x0][0xc58] ;  /* 0x00031600ff027b82 */ /* 0x002e240000000a00 */
[----:B0-----:R-:W-:-:S05]  /*f620*/  IMAD.WIDE R2, R5, 0x4, R2 ;  /* 0x0000000405027825 */ /* 0x001fca00078e0202 */
[----:B------:R0:W5:Y:S02]  /*f630*/  LDG.E R17, desc[UR48][R2.64] ;  /* 0x0000003002117981 */ /* 0x000164000c1e1900 */
.L_x_6190:
[----:B------:R-:W-:Y:S05]  /*f640*/  BSYNC B0 ;  /* 0x0000000000007941 */ /* 0x000fea0003800000 */
.L_x_6189:
        /* <DEDUP_REMOVED lines=8> */
[----:B------:R-:W1:Y:S02]  /*f6d0*/  SHFL.UP PT, R14, R13, 0x2, RZ ;  /* 0x044000000d0e7989 */ /* 0x000e6400000e00ff */
[----:B-1----:R-:W-:Y:S02]  /*f6e0*/  SEL R2, R14, RZ, P1 ;  /* 0x000000ff0e027207 */ /* 0x002fe40000800000 */
        /* <DEDUP_REMOVED lines=13> */
.L_x_6243:
[----:B------:R-:W-:Y:S02]  /*f7c0*/  ULDC UR4, c[0x0][0xc10] ;  /* 0x0003040000047ab9 */ /* 0x000fe40000000800 */
[----:B------:R-:W-:-:S04]  /*f7d0*/  IMAD.U32 R5, RZ, RZ, UR4 ;  /* 0x00000004ff057e24 */ /* 0x000fc8000f8e00ff */
[----:B-1----:R-:W-:-:S05]  /*f7e0*/  IMAD R14, R14, R5, RZ ;  /* 0x000000050e0e7224 */ /* 0x002fca00078e02ff */
[----:B----4-:R-:W-:-:S04]  /*f7f0*/  IADD3 R7, R7, R14, RZ ;  /* 0x0000000e07077210 */ /* 0x010fc80007ffe0ff */
[----:B---3--:R-:W-:-:S13]  /*f800*/  ISETP.GT.AND P0, PT, R7, R4, PT ;  /* 0x000000040700720c */ /* 0x008fda0003f04270 */
[----:B------:R-:W-:Y:S05]  /*f810*/  @P0 BRA `(.L_x_6192) ;  /* 0x0000000000b40947 */ /* 0x000fea0003800000 */
[----:B------:R-:W1:Y:S02]  /*f820*/  LDC R0, c[0x0][0xc14] ;  /* 0x00030500ff007b82 */ /* 0x000e640000000800 */
.L_x_6197:
        /* <DEDUP_REMOVED lines=14> */
.L_x_6195:
[----:B------:R-:W-:Y:S05]  /*f910*/  BSYNC B0 ;  /* 0x0000000000007941 */ /* 0x000fea0003800000 */
.L_x_6194:
        /* <DEDUP_REMOVED lines=23> */
.L_x_6251:
[----:B------:R-:W-:Y:S02]  /*fa90*/  ULDC UR4, c[0x0][0xc10] ;  /* 0x0003040000047ab9 */ /* 0x000fe40000000800 */
[----:B------:R-:W-:-:S04]  /*faa0*/  IMAD.U32 R5, RZ, RZ, UR4 ;  /* 0x00000004ff057e24 */ /* 0x000fc8000f8e00ff */
[----:B-1----:R-:W-:-:S05]  /*fab0*/  IMAD R14, R14, R5, RZ ;  /* 0x000000050e0e7224 */ /* 0x002fca00078e02ff */
[----:B------:R-:W-:-:S04]  /*fac0*/  IADD3 R7, R14, R7, RZ ;  /* 0x000000070e077210 */ /* 0x000fc80007ffe0ff */
[----:B------:R-:W-:-:S13]  /*fad0*/  ISETP.GT.AND P0, PT, R7, R4, PT ;  /* 0x000000040700720c */ /* 0x000fda0003f04270 */
[----:B------:R-:W-:Y:S05]  /*fae0*/  @!P0 BRA `(.L_x_6197) ;  /* 0xfffffffc00508947 */ /* 0x000fea000383ffff */
.L_x_6192:
[----:B--2---:R-:W-:Y:S01]  /*faf0*/  IMAD.IADD R16, R7, 0x1, -R14 ;  /* 0x0000000107107824 */ /* 0x004fe200078e0a0e */
[----:B------:R-:W-:-:S03]  /*fb00*/  UMOV UR4, 0xffffffff ;  /* 0xffffffff00047882 */ /* 0x000fc60000000000 */
[----:B------:R-:W-:-:S05]  /*fb10*/  IMAD R3, R2, R5, R16 ;  /* 0x0000000502037224 */ /* 0x000fca00078e0210 */
[----:B------:R-:W-:Y:S01]  /*fb20*/  ISETP.GT.AND P6, PT, R3, R4, PT ;  /* 0x000000040300720c */ /* 0x000fe20003fc4270 */
[----:B------:R-:W-:-:S12]  /*fb30*/  BRA.DIV UR4, `(.L_x_6198) ;  /* 0x0000001a043c7947 */ /* 0x000fd8000b800000 */
[----:B------:R-:W-:-:S04]  /*fb40*/  VOTE.ANY R3, PT, !P6 ;  /* 0x0000000000037806 */ /* 0x000fc800070e0100 */
[----:B------:R-:W1:Y:S02]  /*fb50*/  POPC R6, R3 ;  /* 0x0000000300067309 */ /* 0x000e640000000000 */
[----:B-1----:R1:W2:Y:S02]  /*fb60*/  SHFL.IDX PT, R17, R17, R6, 0x1f ;  /* 0x00001f0611117589 */ /* 0x0022a400000e0000 */
.L_x_6255:
[----:B------:R-:W-:Y:S01]  /*fb70*/  ISETP.NE.AND P0, PT, R3, RZ, PT ;  /* 0x000000ff0300720c */ /* 0x000fe20003f05270 */
[----:B------:R-:W-:-:S12]  /*fb80*/  IMAD.MOV.U32 R7, RZ, RZ, RZ ;  /* 0x000000ffff077224 */ /* 0x000fd800078e00ff */
[----:B------:R-:W-:Y:S05]  /*fb90*/  @!P0 BRA `(.L_x_6199) ;  /* 0x0000000000108947 */ /* 0x000fea0003800000 */
[----:B------:R-:W-:Y:S01]  /*fba0*/  UMOV UR4, 0xffffffff ;  /* 0xffffffff00047882 */ /* 0x000fe20000000000 */
[----:B------:R-:W-:Y:S02]  /*fbb0*/  VIADD R12, R6, 0xffffffff ;  /* 0xffffffff060c7836 */ /* 0x000fe40000000000 */
[----:B------:R-:W-:Y:S05]  /*fbc0*/  BRA.DIV UR4, `(.L_x_6200) ;  /* 0x0000001a04607947 */ /* 0x000fea000b800000 */
[----:B------:R3:W4:Y:S02]  /*fbd0*/  SHFL.IDX PT, R7, R2, R12, 0x1f ;  /* 0x00001f0c02077589 */ /* 0x00072400000e0000 */
.L_x_6199:
        /* <DEDUP_REMOVED lines=10> */
[----:B------:R-:W0:Y:S02]  /*fc80*/  I2F.RP R10, R9 ;  /* 0x00000009000a7306 */ /* 0x000e240000209400 */
[----:B------:R-:W-:-:S06]  /*fc90*/  IADD3 R4, RZ, -R4, RZ ;  /* 0x80000004ff047210 */ /* 0x000fcc0007ffe0ff */
[----:B0-----:R-:W0:Y:S02]  /*fca0*/  MUFU.RCP R10, R10 ;  /* 0x0000000a000a7308 */ /* 0x001e240000001000 */
[----:B0-----:R-:W-:-:S06]  /*fcb0*/  IADD3 R11, R10, 0xffffffe, RZ ;  /* 0x0ffffffe0a0b7810 */ /* 0x001fcc0007ffe0ff */
        /* <DEDUP_REMOVED lines=13> */
[----:B------:R-:W-:-:S04]  /*fd90*/  ISETP.GE.AND P0, PT, R3, RZ, PT ;  /* 0x000000ff0300720c */ /* 0x000fc80003f06270 */
[----:B------:R-:W-:-:S09]  /*fda0*/  MOV R9, R2 ;  /* 0x0000000200097202 */ /* 0x000fd20000000f00 */
[----:B------:R-:W-:Y:S01]  /*fdb0*/  @!P0 IMAD.MOV R9, RZ, RZ, -R9 ;  /* 0x000000ffff098224 */ /* 0x000fe200078e0a09 */
[----:B------:R-:W-:-:S13]  /*fdc0*/  ISETP.NE.AND P0, PT, R6, RZ, PT ;  /* 0x000000ff0600720c */ /* 0x000fda0003f05270 */
[----:B------:R-:W-:-:S05]  /*fdd0*/  @!P0 LOP3.LUT R9, RZ, R6, RZ, 0x33, !PT ;  /* 0x00000006ff098212 */ /* 0x000fca00078e33ff */
[----:B------:R-:W-:Y:S01]  /*fde0*/  IMAD R4, R8, R9, RZ ;  /* 0x0000000908047224 */ /* 0x000fe200078e02ff */
[----:B------:R-:W-:-:S03]  /*fdf0*/  IADD3 R9, -R9, RZ, RZ ;  /* 0x000000ff09097210 */ /* 0x000fc60007ffe1ff */
[----:B------:R-:W-:Y:S02]  /*fe00*/  IMAD.MOV R2, RZ, RZ, -R4 ;  /* 0x000000ffff027224 */ /* 0x000fe400078e0a04 */
[----:B------:R-:W-:-:S03]  /*fe10*/  IMAD R7, R6, R9, R7 ;  /* 0x0000000906077224 */ /* 0x000fc600078e0207 */
[----:B------:R-:W-:Y:S02]  /*fe20*/  VIADDMNMX R8, R2, R5, R8, PT ;  /* 0x0000000502087246 */ /* 0x000fe40003800108 */
[----:B------:R-:W-:Y:S02]  /*fe30*/  IADD3 R4, R7, R4, RZ ;  /* 0x0000000407047210 */ /* 0x000fe40007ffe0ff */
        /* <DEDUP_REMOVED lines=15> */
[----:B------:R-:W-:Y:S01]  /*ff30*/  @!P0 IADD3 R2, R2, -R5, RZ ;  /* 0x8000000502028210 */ /* 0x000fe20007ffe0ff */
        /* <DEDUP_REMOVED lines=13> */
.L_x_6193:
[----:B------:R-:W-:Y:S01]  /*10010*/  UMOV UR4, URZ ;  /* 0x0000003f00047c82 */ /* 0x000fe20008000000 */
[----:B------:R-:W-:Y:S01]  /*10020*/  UMOV UR5, URZ ;  /* 0x0000003f00057c82 */ /* 0x000fe20008000000 */
[----:B------:R-:W-:Y:S01]  /*10030*/  ULDC UR6, c[0x0][0xc14] ;  /* 0x0003050000067ab9 */ /* 0x000fe20000000800 */
[----:B--2---:R-:W-:Y:S01]  /*10040*/  IMAD.MOV.U32 R16, RZ, RZ, R4 ;  /* 0x000000ffff107224 */ /* 0x004fe200078e0004 */
[----:B------:R-:W-:Y:S01]  /*10050*/  MOV R17, UR4 ;  /* 0x0000000400117c02 */ /* 0x000fe20008000f00 */
[----:B------:R-:W-:Y:S02]  /*10060*/  IMAD.U32 R18, RZ, RZ, UR5 ;  /* 0x00000005ff127e24 */ /* 0x000fe4000f8e00ff */
[----:B------:R-:W-:-:S07]  /*10070*/  IMAD.U32 R19, RZ, RZ, UR6 ;  /* 0x00000006ff137e24 */ /* 0x000fce000f8e00ff */
.L_x_6201:
        /* <DEDUP_REMOVED lines=12> */
.L_x_6137:
[----:B-1----:R-:W3:Y:S01]  /*10140*/  LDL.LU R0, [R1+0x20] ;  /* 0x0000200001007983 */ /* 0x002ee20000300800 */
[----:B------:R-:W-:Y:S01]  /*10150*/  BSSY B0, `(.L_x_6203) ;  /* 0x000000b000007945 */ /* 0x000fe20003800000 */
[----:B------:R-:W1:Y:S01]  /*10160*/  S2R R5, SR_CgaCtaId ;  /* 0x0000000000057919 */ /* 0x000e620000008800 */
[----:B---3--:R-:W-:-:S05]  /*10170*/  VIADD R0, R0, 0x1 ;  /* 0x0000000100007836 */ /* 0x008fca0000000000 */
[----:B--2---:R-:W-:-:S04]  /*10180*/  LEA.HI R2, R0, R0, RZ, 0x1 ;  /* 0x0000000000027211 */ /* 0x004fc800078f08ff */
[----:B------:R-:W-:-:S04]  /*10190*/  LOP3.LUT R3, R2, 0xfffffffe, RZ, 0xc0, !PT ;  /* 0xfffffffe02037812 */ /* 0x000fc800078ec0ff */
[----:B------:R-:W-:Y:S02]  /*101a0*/  IADD3 R3, R0, -R3, RZ ;  /* 0x8000000300037210 */ /* 0x000fe40007ffe0ff */
[----:B------:R-:W-:Y:S02]  /*101b0*/  MOV R0, 0x400 ;  /* 0x0000040000007802 */ /* 0x000fe40000000f00 */
[----:B------:R-:W-:Y:S02]  /*101c0*/  SHF.L.U32 R3, R3, 0x1f, RZ ;  /* 0x0000001f03037819 */ /* 0x000fe400000006ff */
[----:B-1----:R-:W-:-:S04]  /*101d0*/  LEA R0, R5, R0, 0x18 ;  /* 0x0000000005007211 */ /* 0x002fc800078ec0ff */
[----:B------:R-:W1:Y:S02]  /*101e0*/  SYNCS.PHASECHK.TRANS64.TRYWAIT P0, [R0+URZ+0x28c20], R3 ;  /* 0x028c2003000075a7 */ /* 0x000e64000800017f */
[----:B-1----:R-:W-:Y:S05]  /*101f0*/  @!P0 BRA `(.L_x_6204) ;  /* 0x0000001000fc8947 */ /* 0x002fea0003800000 */
.L_x_6258:
[----:B------:R-:W-:Y:S05]  /*10200*/  BSYNC B0 ;  /* 0x0000000000007941 */ /* 0x000fea0003800000 */
.L_x_6203:
[----:B------:R-:W-:-:S03]  /*10210*/  UMOV UR4, 0xffffffff ;  /* 0xffffffff00047882 */ /* 0x000fc60000000000 */
[----:B------:R-:W-:Y:S05]  /*10220*/  BRA.DIV UR4, `(.L_x_6205) ;  /* 0x0000001604047947 */ /* 0x000fea000b800000 */
[----:B------:R-:W2:Y:S02]  /*10230*/  S2R R2, SR_TID.X ;  /* 0x0000000000027919 */ /* 0x000ea40000002100 */
[----:B--2---:R-:W-:-:S04]  /*10240*/  SHF.R.U32.HI R2, RZ, 0x5, R2 ;  /* 0x00000005ff027819 */ /* 0x004fc80000011602 */
[----:B------:R-:W-:-:S05]  /*10250*/  LOP3.LUT R2, R2, 0x3, RZ, 0xc0, !PT ;  /* 0x0000000302027812 */ /* 0x000fca00078ec0ff */
[----:B------:R2:W3:Y:S02]  /*10260*/  SHFL.IDX PT, R14, R2, RZ, 0x1f ;  /* 0x00001fff020e7589 */ /* 0x0004e400000e0000 */
.L_x_6261:
[----:B---3--:R-:W-:Y:S01]  /*10270*/  ISETP.NE.AND P0, PT, R14, RZ, PT ;  /* 0x000000ff0e00720c */ /* 0x008fe20003f05270 */
[----:B------:R-:W-:-:S12]  /*10280*/  BSSY B0, `(.L_x_6206) ;  /* 0x0000027000007945 */ /* 0x000fd80003800000 */
[----:B------:R-:W-:Y:S05]  /*10290*/  @P0 BRA `(.L_x_6207) ;  /* 0x0000000000940947 */ /* 0x000fea0003800000 */
[----:B------:R-:W-:-:S03]  /*102a0*/  UMOV UR4, 0xffffffff ;  /* 0xffffffff00047882 */ /* 0x000fc60000000000 */
[----:B------:R-:W-:Y:S05]  /*102b0*/  BRA.DIV UR4, `(.L_x_6208) ;  /* 0x0000001604147947 */ /* 0x000fea000b800000 */
[----:B------:R-:W-:-:S13]  /*102c0*/  ELECT P6, URZ, PT ;  /* 0x00000000003f782f */ /* 0x000fda00038c0000 */
.L_x_6264:
[----:B------:R-:W-:Y:S05]  /*102d0*/  @!P6 BRA `(.L_x_6207) ;  /* 0x000000000084e947 */ /* 0x000fea0003800000 */
[----:B------:R-:W-:-:S06]  /*102e0*/  ULOP3.LUT UR4, UR36, 0x2, URZ, 0xfc, !UPT ;  /* 0x0000000224047892 */ /* 0x000fcc000f8efc3f */
[----:B--2---:R-:W-:-:S05]  /*102f0*/  IMAD.U32 R2, RZ, RZ, UR4 ;  /* 0x00000004ff027e24 */ /* 0x004fca000f8e00ff */
[----:B------:R-:W-:-:S13]  /*10300*/  ISETP.NE.AND P2, PT, R2, 0x3, PT ;  /* 0x000000030200780c */ /* 0x000fda0003f45270 */
[----:B------:R-:W-:Y:S05]  /*10310*/  @!P2 BRA `(.L_x_6209) ;  /* 0x000000000004a947 */ /* 0x000fea0003800000 */
[----:B------:R-:W-:Y:S01]  /*10320*/  BPT.TRAP 0x1 ;  /* 0x000000040000795c */ /* 0x000fe20000300000 */
.L_x_6209:
[----:B-1----:R-:W2:Y:S04]  /*10330*/  LDL R3, [R1] ;  /* 0x0000000001037983 */ /* 0x002ea80000100800 */
[----:B------:R-:W3:Y:S01]  /*10340*/  LDL.LU R7, [R1+0x4] ;  /* 0x0000040001077983 */ /* 0x000ee20000300800 */
[----:B------:R-:W-:-:S04]  /*10350*/  VIADD R2, R0, 0x28c40 ;  /* 0x00028c4000027836 */ /* 0x000fc80000000000 */
[C---:B--2---:R-:W-:Y:S01]  /*10360*/  IMAD R6, R3.reuse, 0x8, R2 ;  /* 0x0000000803067824 */ /* 0x044fe200078e0202 */
[----:B------:R-:W-:Y:S02]  /*10370*/  IADD3 R3, R3, 0x1, RZ ;  /* 0x0000000103037810 */ /* 0x000fe40007ffe0ff */
[----:B---3--:R-:W-:Y:S02]  /*10380*/  SHF.L.U32 R5, R7, 0x1f, RZ ;  /* 0x0000001f07057819 */ /* 0x008fe400000006ff */
[C---:B------:R-:W-:Y:S02]  /*10390*/  ISETP.NE.AND P1, PT, R3.reuse, 0x2, PT ;  /* 0x000000020300780c */ /* 0x040fe40003f25270 */
[----:B------:R-:W1:Y:S02]  /*103a0*/  SYNCS.PHASECHK.TRANS64.TRYWAIT P0, [R6+URZ], R5 ;  /* 0x00000005060075a7 */ /* 0x000e64000800017f */
[----:B------:R-:W-:Y:S02]  /*103b0*/  SEL R4, RZ, 0x1, P1 ;  /* 0x00000001ff047807 */ /* 0x000fe40000800000 */
[----:B------:R-:W-:-:S02]  /*103c0*/  SEL R3, R3, RZ, P1 ;  /* 0x000000ff03037207 */ /* 0x000fc40000800000 */
[----:B------:R-:W-:-:S03]  /*103d0*/  LOP3.LUT R4, R7, R4, RZ, 0x3c, !PT ;  /* 0x0000000407047212 */ /* 0x000fc600078e3cff */
[----:B------:R-:W-:Y:S01]  /*103e0*/  IMAD R7, R3, 0x8, R2 ;  /* 0x0000000803077824 */ /* 0x000fe200078e0202 */
[----:B------:R-:W-:Y:S01]  /*103f0*/  SHF.L.U32 R2, R4, 0x1f, RZ ;  /* 0x0000001f04027819 */ /* 0x000fe200000006ff */
[----:B-1----:R-:W-:Y:S06]  /*10400*/  @!P0 BRA `(.L_x_6210) ;  /* 0x0000001000e08947 */ /* 0x002fec0003800000 */
.L_x_6265:
[----:B------:R-:W2:Y:S02]  /*10410*/  SYNCS.PHASECHK.TRANS64.TRYWAIT P0, [R7+URZ], R2 ;  /* 0x00000002070075a7 */ /* 0x000ea4000800017f */
[----:B--2---:R-:W-:Y:S05]  /*10420*/  @!P0 BRA `(.L_x_6211) ;  /* 0x0000001000ec8947 */ /* 0x004fea0003800000 */
.L_x_6266:
[----:B------:R-:W-:Y:S05]  /*10430*/  @!P2 BRA `(.L_x_6212) ;  /* 0x000000000004a947 */ /* 0x000fea0003800000 */
[----:B------:R-:W-:Y:S01]  /*10440*/  BPT.TRAP 0x1 ;  /* 0x000000040000795c */ /* 0x000fe20000300000 */
.L_x_6212:
[----:B------:R-:W3:Y:S01]  /*10450*/  LDL.LU R4, [R1] ;  /* 0x0000000001047983 */ /* 0x000ee20000300800 */
[----:B------:R-:W-:-:S04]  /*10460*/  VIADD R0, R0, 0x28c60 ;  /* 0x00028c6000007836 */ /* 0x000fc80000000000 */
[----:B---3--:R-:W-:-:S04]  /*10470*/  IMAD R4, R4, 0x8, R0 ;  /* 0x0000000804047824 */ /* 0x008fc800078e0200 */
[----:B------:R-:W3:Y:S02]  /*10480*/  SYNCS.PHASECHK.TRANS64.TRYWAIT P0, [R4+URZ], R5 ;  /* 0x00000005040075a7 */ /* 0x000ee4000800017f */
[----:B---3--:R-:W-:Y:S05]  /*10490*/  @!P0 BRA `(.L_x_6213) ;  /* 0x0000001000e48947 */ /* 0x008fea0003800000 */
.L_x_6267:
[----:B------:R-:W-:-:S07]  /*104a0*/  LEA R3, R3, R0, 0x3 ;  /* 0x0000000003037211 */ /* 0x000fce00078e18ff */
.L_x_6214:
[----:B----4-:R4:W0:Y:S02]  /*104b0*/  SYNCS.PHASECHK.TRANS64.TRYWAIT P0, [R3+URZ], R2 ;  /* 0x00000002030075a7 */ /* 0x010824000800017f */
[----:B0-----:R-:W-:Y:S05]  /*104c0*/  @!P0 NANOSLEEP.SYNCS 0x989680 ;  /* 0x009896800000895d */ /* 0x001fea0003900000 */
[----:B------:R-:W0:Y:S02]  /*104d0*/  @!P0 SYNCS.PHASECHK.TRANS64 P0, [R3+URZ], R2 ;  /* 0x00000002030085a7 */ /* 0x000e24000800007f */
[----:B0-----:R-:W-:Y:S05]  /*104e0*/  @!P0 BRA `(.L_x_6214) ;  /* 0xfffffffc00f08947 */ /* 0x001fea000383ffff */
.L_x_6207:
[----:B------:R-:W-:Y:S05]  /*104f0*/  BSYNC B0 ;  /* 0x0000000000007941 */ /* 0x000fea0003800000 */
.L_x_6206:
[----:B------:R-:W-:Y:S05]  /*10500*/  EXIT ;  /* 0x000000000000794d */ /* 0x000fea0003800000 */
.L_x_6080:
[----:B0-----:R-:W-:-:S04]  /*10510*/  IMAD.U32 R5, RZ, RZ, UR21 ;  /* 0x00000015ff057e24 */ /* 0x001fc8000f8e00ff */
[----:B------:R0:W1:Y:S03]  /*10520*/  SYNCS.PHASECHK.TRANS64.TRYWAIT P1, [R5+URZ+0x28c50], R4 ;  /* 0x028c5004050075a7 */ /* 0x000066000802017f */
[----:B-1----:R-:W-:Y:S05]  /*10530*/  @!P1 NANOSLEEP.SYNCS 0x989680 ;  /* 0x009896800000995d */ /* 0x002fea0003900000 */
[----:B------:R-:W1:Y:S02]  /*10540*/  @!P1 SYNCS.PHASECHK.TRANS64 P1, [R5+URZ+0x28c50], R4 ;  /* 0x028c5004050095a7 */ /* 0x000e64000802007f */
[----:B-1----:R-:W-:Y:S05]  /*10550*/  @!P1 BRA `(.L_x_6080) ;  /* 0xfffffffc00ec9947 */ /* 0x002fea000383ffff */
[----:B------:R-:W-:Y:S05]  /*10560*/  BRA `(.L_x_6215) ;  /* 0xffffff1400387947 */ /* 0x000fea000383ffff */
.L_x_6085:
[----:B-1----:R-:W-:-:S04]  /*10570*/  IMAD.U32 R6, RZ, RZ, UR21 ;  /* 0x00000015ff067e24 */ /* 0x002fc8000f8e00ff */
[----:B------:R1:W2:Y:S03]  /*10580*/  SYNCS.PHASECHK.TRANS64.TRYWAIT P1, [R6+URZ+0x28c50], R5 ;  /* 0x028c5005060075a7 */ /* 0x0002a6000802017f */
[----:B--2---:R-:W-:Y:S05]  /*10590*/  @!P1 NANOSLEEP.SYNCS 0x989680 ;  /* 0x009896800000995d */ /* 0x004fea0003900000 */
[----:B------:R-:W2:Y:S02]  /*105a0*/  @!P1 SYNCS.PHASECHK.TRANS64 P1, [R6+URZ+0x28c50], R5 ;  /* 0x028c5005060095a7 */ /* 0x000ea4000802007f */
[----:B--2---:R-:W-:Y:S05]  /*105b0*/  @!P1 BRA `(.L_x_6085) ;  /* 0xfffffffc00ec9947 */ /* 0x004fea000383ffff */
[----:B------:R-:W-:Y:S05]  /*105c0*/  BRA `(.L_x_6084) ;  /* 0xffffff20003c7947 */ /* 0x000fea000383ffff */
.L_x_6088:
[----:B0-----:R-:W-:-:S04]  /*105d0*/  IMAD.U32 R3, RZ, RZ, UR40 ;  /* 0x00000028ff037e24 */ /* 0x001fc8000f8e00ff */
[----:B------:R0:W1:Y:S03]  /*105e0*/  SYNCS.PHASECHK.TRANS64.TRYWAIT P1, [R3+URZ+0x28c00], R0 ;  /* 0x028c0000030075a7 */ /* 0x000066000802017f */
[----:B-1----:R-:W-:Y:S05]  /*105f0*/  @!P1 NANOSLEEP.SYNCS 0x989680 ;  /* 0x009896800000995d */ /* 0x002fea0003900000 */
[----:B------:R-:W1:Y:S02]  /*10600*/  @!P1 SYNCS.PHASECHK.TRANS64 P1, [R3+URZ+0x28c00], R0 ;  /* 0x028c0000030095a7 */ /* 0x000e64000802007f */
[----:B-1----:R-:W-:Y:S05]  /*10610*/  @!P1 BRA `(.L_x_6088) ;  /* 0xfffffffc00ec9947 */ /* 0x002fea000383ffff */
[----:B------:R-:W-:Y:S05]  /*10620*/  BRA `(.L_x_6216) ;  /* 0xffffff2c007c7947 */ /* 0x000fea000383ffff */
.L_x_6092:
[----:B--2---:R2:W3:Y:S02]  /*10630*/  SYNCS.PHASECHK.TRANS64.TRYWAIT P1, [R7+URZ+0x28c30], R8 ;  /* 0x028c3008070075a7 */ /* 0x0044e4000802017f */
[----:B---3--:R-:W-:Y:S05]  /*10640*/  @!P1 NANOSLEEP.SYNCS 0x989680 ;  /* 0x009896800000995d */ /* 0x008fea0003900000 */
[----:B------:R-:W3:Y:S02]  /*10650*/  @!P1 SYNCS.PHASECHK.TRANS64 P1, [R7+URZ+0x28c30], R8 ;  /* 0x028c3008070095a7 */ /* 0x000ee4000802007f */
[----:B---3--:R-:W-:Y:S05]  /*10660*/  @!P1 BRA `(.L_x_6092) ;  /* 0xfffffffc00f09947 */ /* 0x008fea000383ffff */
[----:B------:R-:W-:Y:S05]  /*10670*/  BRA `(.L_x_6091) ;  /* 0xffffff2c00987947 */ /* 0x000fea000383ffff */
.L_x_6096:
[----:B----4-:R4:W0:Y:S02]  /*10680*/  SYNCS.PHASECHK.TRANS64.TRYWAIT P2, [R7+URZ+0x28c50], R8 ;  /* 0x028c5008070075a7 */ /* 0x010824000804017f */
[----:B0-----:R-:W-:Y:S05]  /*10690*/  @!P2 NANOSLEEP.SYNCS 0x989680 ;  /* 0x009896800000a95d */ /* 0x001fea0003900000 */
[----:B------:R-:W0:Y:S02]  /*106a0*/  @!P2 SYNCS.PHASECHK.TRANS64 P2, [R7+URZ+0x28c50], R8 ;  /* 0x028c50080700a5a7 */ /* 0x000e24000804007f */
[----:B0-----:R-:W-:Y:S05]  /*106b0*/  @!P2 BRA `(.L_x_6096) ;  /* 0xfffffffc00f0a947 */ /* 0x001fea000383ffff */
[----:B------:R-:W-:Y:S05]  /*106c0*/  BRA `(.L_x_6095) ;  /* 0xffffff4000047947 */ /* 0x000fea000383ffff */
.L_x_6101:
[----:B--2---:R-:W-:-:S04]  /*106d0*/  MOV R4, UR24 ;  /* 0x0000001800047c02 */ /* 0x004fc80008000f00 */
[----:B------:R2:W3:Y:S03]  /*106e0*/  SYNCS.PHASECHK.TRANS64.TRYWAIT P2, [R4+URZ+0x28c30], R7 ;  /* 0x028c3007040075a7 */ /* 0x0004e6000804017f */
[----:B---3--:R-:W-:Y:S05]  /*106f0*/  @!P2 NANOSLEEP.SYNCS 0x989680 ;  /* 0x009896800000a95d */ /* 0x008fea0003900000 */
[----:B------:R-:W3:Y:S02]  /*10700*/  @!P2 SYNCS.PHASECHK.TRANS64 P2, [R4+URZ+0x28c30], R7 ;  /* 0x028c30070400a5a7 */ /* 0x000ee4000804007f */
[----:B---3--:R-:W-:Y:S05]  /*10710*/  @!P2 BRA `(.L_x_6101) ;  /* 0xfffffffc00eca947 */ /* 0x008fea000383ffff */
[----:B------:R-:W-:Y:S05]  /*10720*/  BRA `(.L_x_6100) ;  /* 0xffffff4000f47947 */ /* 0x000fea000383ffff */
.L_x_6105:
[----:B-1----:R1:W2:Y:S02]  /*10730*/  SYNCS.PHASECHK.TRANS64.TRYWAIT P2, [R168+URZ+0x28c50], R7 ;  /* 0x028c5007a80075a7 */ /* 0x0022a4000804017f */
[----:B--2---:R-:W-:Y:S05]  /*10740*/  @!P2 NANOSLEEP.SYNCS 0x989680 ;  /* 0x009896800000a95d */ /* 0x004fea0003900000 */
[----:B------:R-:W2:Y:S02]  /*10750*/  @!P2 SYNCS.PHASECHK.TRANS64 P2, [R168+URZ+0x28c50], R7 ;  /* 0x028c5007a800a5a7 */ /* 0x000ea4000804007f */
[----:B--2---:R-:W-:Y:S05]  /*10760*/  @!P2 BRA `(.L_x_6105) ;  /* 0xfffffffc00f0a947 */ /* 0x004fea000383ffff */
[----:B------:R-:W-:Y:S05]  /*10770*/  BRA `(.L_x_6104) ;  /* 0xffffff5c00487947 */ /* 0x000fea000383ffff */
.L_x_6111:
[----:B-1----:R-:W-:-:S04]  /*10780*/  IMAD.U32 R4, RZ, RZ, UR23 ;  /* 0x00000017ff047e24 */ /* 0x002fc8000f8e00ff */
[----:B------:R1:W4:Y:S03]  /*10790*/  SYNCS.PHASECHK.TRANS64.TRYWAIT P2, [R4+URZ+0x28c30], R7 ;  /* 0x028c3007040075a7 */ /* 0x000326000804017f */
[----:B----4-:R-:W-:Y:S05]  /*107a0*/  @!P2 NANOSLEEP.SYNCS 0x989680 ;  /* 0x009896800000a95d */ /* 0x010fea0003900000 */
[----:B------:R-:W4:Y:S02]  /*107b0*/  @!P2 SYNCS.PHASECHK.TRANS64 P2, [R4+URZ+0x28c30], R7 ;  /* 0x028c30070400a5a7 */ /* 0x000f24000804007f */
[----:B----4-:R-:W-:Y:S05]  /*107c0*/  @!P2 BRA `(.L_x_6111) ;  /* 0xfffffffc00eca947 */ /* 0x010fea000383ffff */
[----:B------:R-:W-:Y:S05]  /*107d0*/  BRA `(.L_x_6110) ;  /* 0xffffff6000307947 */ /* 0x000fea000383ffff */
.L_x_6115:
[----:B---3--:R3:W4:Y:S02]  /*107e0*/  SYNCS.PHASECHK.TRANS64.TRYWAIT P2, [R170+URZ+0x28c50], R7 ;  /* 0x028c5007aa0075a7 */ /* 0x008724000804017f */
[----:B----4-:R-:W-:Y:S05]  /*107f0*/  @!P2 NANOSLEEP.SYNCS 0x989680 ;  /* 0x009896800000a95d */ /* 0x010fea0003900000 */
[----:B------:R-:W4:Y:S02]  /*10800*/  @!P2 SYNCS.PHASECHK.TRANS64 P2, [R170+URZ+0x28c50], R7 ;  /* 0x028c5007aa00a5a7 */ /* 0x000f24000804007f */
[----:B----4-:R-:W-:Y:S05]  /*10810*/  @!P2 BRA `(.L_x_6115) ;  /* 0xfffffffc00f0a947 */ /* 0x010fea000383ffff */
[----:B------:R-:W-:Y:S05]  /*10820*/  BRA `(.L_x_6114) ;  /* 0xffffff7400547947 */ /* 0x000fea000383ffff */
.L_x_6148:
[----:B------:R-:W0:Y:S01]  /*10830*/  S2R R5, SR_TID.X ;  /* 0x0000000000057919 */ /* 0x000e220000002100 */
[----:B------:R-:W-:Y:S01]  /*10840*/  BSSY B0, `(.L_x_6217) ;  /* 0x000000a000007945 */ /* 0x000fe20003800000 */
[----:B------:R-:W-:Y:S01]  /*10850*/  IMAD.MOV.U32 R12, RZ, RZ, RZ ;  /* 0x000000ffff0c7224 */ /* 0x000fe200078e00ff */
[----:B------:R-:W-:Y:S01]  /*10860*/  MOV R11, 0x1f ;  /* 0x0000001f000b7802 */ /* 0x000fe20000000f00 */
[----:B------:R-:W-:Y:S01]  /*10870*/  IMAD.MOV.U32 R15, RZ, RZ, -0x1 ;  /* 0xffffffffff0f7424 */ /* 0x000fe200078e00ff */
[----:B0-----:R-:W-:-:S04]  /*10880*/  SHF.R.U32.HI R5, RZ, 0x5, R5 ;  /* 0x00000005ff057819 */ /* 0x001fc80000011605 */
[----:B------:R-:W-:-:S05]  /*10890*/  LOP3.LUT R5, R5, 0x3, RZ, 0xc0, !PT ;  /* 0x0000000305057812 */ /* 0x000fca00078ec0ff */
[----:B------:R-:W-:-:S07]  /*108a0*/  IMAD.MOV.U32 R13, RZ, RZ, R5 ;  /* 0x000000ffff0d7224 */ /* 0x000fce00078e0005 */
[----:B------:R-:W-:Y:S05]  /*108b0*/  WARPSYNC.COLLECTIVE R15, `(.L_x_6218) ;  /* 0x000000000f087348 */ /* 0x000fea0003c00000 */
[----:B------:R0:W1:Y:S02]  /*108c0*/  SHFL.IDX P6, R14, R13, R12, R11 ;  /* 0x0000000c0d0e7389 */ /* 0x00006400000c000b */
[----:B01----:R-:W-:Y:S01]  /*108d0*/  ENDCOLLECTIVE ;  /* 0x000000000000791b */ /* 0x003fe20003800000 */
.L_x_6218:
[----:B------:R-:W-:Y:S05]  /*108e0*/  BSYNC B0 ;  /* 0x0000000000007941 */ /* 0x000fea0003800000 */
.L_x_6217:
[----:B------:R-:W-:Y:S05]  /*108f0*/  BRA `(.L_x_6219) ;  /* 0xffffffc400347947 */ /* 0x000fea000383ffff */
.L_x_6149:
[----:B------:R-:W-:Y:S01]  /*10900*/  BSSY B0, `(.L_x_6220) ;  /* 0x0000006000007945 */ /* 0x000fe20003800000 */
[----:B------:R-:W-:-:S07]  /*10910*/  IMAD.MOV.U32 R15, RZ, RZ, -0x1 ;  /* 0xffffffffff0f7424 */ /* 0x000fce00078e00ff */
[----:B------:R-:W-:Y:S05]  /*10920*/  WARPSYNC.COLLECTIVE R15, `(.L_x_6221) ;  /* 0x000000000f0c7348 */ /* 0x000fea0003c00000 */
[----:B------:R-:W-:Y:S02]  /*10930*/  ELECT P6, UR62, PT ;  /* 0x00000000003e782f */ /* 0x000fe400038c0000 */
[----:B------:R-:W-:Y:S01]  /*10940*/  MOV R14, UR62 ;  /* 0x0000003e000e7c02 */ /* 0x000fe20008000f00 */
[----:B------:R-:W-:Y:S10]  /*10950*/  ENDCOLLECTIVE ;  /* 0x000000000000791b */ /* 0x000ff40003800000 */
.L_x_6221:
[----:B------:R-:W-:Y:S05]  /*10960*/  BSYNC B0 ;  /* 0x0000000000007941 */ /* 0x000fea0003800000 */
.L_x_6220:
[----:B------:R-:W-:Y:S05]  /*10970*/  BRA `(.L_x_6222) ;  /* 0xffffffc400247947 */ /* 0x000fea000383ffff */
.L_x_6152:
[----:B0-----:R0:W1:Y:S02]  /*10980*/  SYNCS.PHASECHK.TRANS64.TRYWAIT P0, [R8+URZ+0x28c40], R10 ;  /* 0x028c400a080075a7 */ /* 0x001064000800017f */
[----:B-1----:R-:W-:Y:S05]  /*10990*/  @!P0 NANOSLEEP.SYNCS 0x989680 ;  /* 0x009896800000895d */ /* 0x002fea0003900000 */
[----:B------:R-:W1:Y:S02]  /*109a0*/  @!P0 SYNCS.PHASECHK.TRANS64 P0, [R8+URZ+0x28c40], R10 ;  /* 0x028c400a080085a7 */ /* 0x000e64000800007f */
[----:B-1----:R-:W-:Y:S05]  /*109b0*/  @!P0 BRA `(.L_x_6152) ;  /* 0xfffffffc00f08947 */ /* 0x002fea000383ffff */
[----:B------:R-:W-:Y:S05]  /*109c0*/  BRA `(.L_x_6223) ;  /* 0xffffffc400887947 */ /* 0x000fea000383ffff */
.L_x_6155:
        /* <DEDUP_REMOVED lines=8> */
.L_x_6158:
[----:B0-----:R0:W1:Y:S02]  /*10a50*/  SYNCS.PHASECHK.TRANS64.TRYWAIT P0, [R11+URZ+0x28c60], R6 ;  /* 0x028c60060b0075a7 */ /* 0x001064000800017f */
[----:B-1----:R-:W-:Y:S05]  /*10a60*/  @!P0 NANOSLEEP.SYNCS 0x989680 ;  /* 0x009896800000895d */ /* 0x002fea0003900000 */
[----:B------:R-:W1:Y:S02]  /*10a70*/  @!P0 SYNCS.PHASECHK.TRANS64 P0, [R11+URZ+0x28c60], R6 ;  /* 0x028c60060b0085a7 */ /* 0x000e64000800007f */
[----:B-1----:R-:W-:Y:S05]  /*10a80*/  @!P0 BRA `(.L_x_6158) ;  /* 0xfffffffc00f08947 */ /* 0x002fea000383ffff */
[----:B------:R-:W-:Y:S05]  /*10a90*/  BRA `(.L_x_6225) ;  /* 0xffffffc800807947 */ /* 0x000fea000383ffff */
.L_x_6167:
[----:B-1----:R1:W2:Y:S02]  /*10aa0*/  SYNCS.PHASECHK.TRANS64.TRYWAIT P0, [R2+URZ+0x28c40], R3 ;  /* 0x028c4003020075a7 */ /* 0x0022a4000800017f */
[----:B--2---:R-:W-:Y:S05]  /*10ab0*/  @!P0 NANOSLEEP.SYNCS 0x989680 ;  /* 0x009896800000895d */ /* 0x004fea0003900000 */
[----:B------:R-:W2:Y:S02]  /*10ac0*/  @!P0 SYNCS.PHASECHK.TRANS64 P0, [R2+URZ+0x28c40], R3 ;  /* 0x028c4003020085a7 */ /* 0x000ea4000800007f */
[----:B--2---:R-:W-:Y:S05]  /*10ad0*/  @!P0 BRA `(.L_x_6167) ;  /* 0xfffffffc00f08947 */ /* 0x004fea000383ffff */
[----:B------:R-:W-:Y:S05]  /*10ae0*/  BRA `(.L_x_6226) ;  /* 0xffffffd000487947 */ /* 0x000fea000383ffff */
.L_x_6169:
[----:B0-----:R0:W2:Y:S02]  /*10af0*/  SYNCS.PHASECHK.TRANS64.TRYWAIT P0, [R2+URZ+0x28c60], R3 ;  /* 0x028c6003020075a7 */ /* 0x0010a4000800017f */
[----:B--2---:R-:W-:Y:S05]  /*10b00*/  @!P0 NANOSLEEP.SYNCS 0x989680 ;  /* 0x009896800000895d */ /* 0x004fea0003900000 */
[----:B------:R-:W2:Y:S02]  /*10b10*/  @!P0 SYNCS.PHASECHK.TRANS64 P0, [R2+URZ+0x28c60], R3 ;  /* 0x028c6003020085a7 */ /* 0x000ea4000800007f */
[----:B--2---:R-:W-:Y:S05]  /*10b20*/  @!P0 BRA `(.L_x_6169) ;  /* 0xfffffffc00f08947 */ /* 0x004fea000383ffff */
[----:B------:R-:W-:Y:S05]  /*10b30*/  BRA `(.L_x_6227) ;  /* 0xffffffd000b87947 */ /* 0x000fea000383ffff */
.L_x_6174:
[----:B-1----:R1:W2:Y:S02]  /*10b40*/  SYNCS.PHASECHK.TRANS64.TRYWAIT P0, [R2+URZ+0x28c40], R7 ;  /* 0x028c4007020075a7 */ /* 0x0022a4000800017f */
[----:B--2---:R-:W-:Y:S05]  /*10b50*/  @!P0 NANOSLEEP.SYNCS 0x989680 ;  /* 0x009896800000895d */ /* 0x004fea0003900000 */
[----:B------:R-:W2:Y:S02]  /*10b60*/  @!P0 SYNCS.PHASECHK.TRANS64 P0, [R2+URZ+0x28c40], R7 ;  /* 0x028c4007020085a7 */ /* 0x000ea4000800007f */
[----:B--2---:R-:W-:Y:S05]  /*10b70*/  @!P0 BRA `(.L_x_6174) ;  /* 0xfffffffc00f08947 */ /* 0x004fea000383ffff */
[----:B------:R-:W-:Y:S05]  /*10b80*/  BRA `(.L_x_6228) ;  /* 0xffffffd800547947 */ /* 0x000fea000383ffff */
.L_x_6176:
[----:B0-----:R0:W2:Y:S02]  /*10b90*/  SYNCS.PHASECHK.TRANS64.TRYWAIT P1, [R2+URZ+0x28c60], R7 ;  /* 0x028c6007020075a7 */ /* 0x0010a4000802017f */
[----:B--2---:R-:W-:Y:S05]  /*10ba0*/  @!P1 NANOSLEEP.SYNCS 0x989680 ;  /* 0x009896800000995d */ /* 0x004fea0003900000 */
[----:B------:R-:W2:Y:S02]  /*10bb0*/  @!P1 SYNCS.PHASECHK.TRANS64 P1, [R2+URZ+0x28c60], R7 ;  /* 0x028c6007020095a7 */ /* 0x000ea4000802007f */
[----:B--2---:R-:W-:Y:S05]  /*10bc0*/  @!P1 BRA `(.L_x_6176) ;  /* 0xfffffffc00f09947 */ /* 0x004fea000383ffff */
[----:B------:R-:W-:Y:S05]  /*10bd0*/  BRA `(.L_x_6229) ;  /* 0xffffffd800c07947 */ /* 0x000fea000383ffff */
.L_x_6181:
[----:B--2---:R2:W3:Y:S02]  /*10be0*/  SYNCS.PHASECHK.TRANS64.TRYWAIT P0, [R2+URZ+0x28c40], R3 ;  /* 0x028c4003020075a7 */ /* 0x0044e4000800017f */
[----:B---3--:R-:W-:Y:S05]  /*10bf0*/  @!P0 NANOSLEEP.SYNCS 0x989680 ;  /* 0x009896800000895d */ /* 0x008fea0003900000 */
[----:B------:R-:W3:Y:S02]  /*10c00*/  @!P0 SYNCS.PHASECHK.TRANS64 P0, [R2+URZ+0x28c40], R3 ;  /* 0x028c4003020085a7 */ /* 0x000ee4000800007f */
[----:B---3--:R-:W-:Y:S05]  /*10c10*/  @!P0 BRA `(.L_x_6181) ;  /* 0xfffffffc00f08947 */ /* 0x008fea000383ffff */
[----:B------:R-:W-:Y:S05]  /*10c20*/  BRA `(.L_x_6230) ;  /* 0xffffffe0003c7947 */ /* 0x000fea000383ffff */
.L_x_6183:
[----:B0-----:R0:W1:Y:S02]  /*10c30*/  SYNCS.PHASECHK.TRANS64.TRYWAIT P1, [R2+URZ+0x28c60], R3 ;  /* 0x028c6003020075a7 */ /* 0x001064000802017f */
[----:B-1----:R-:W-:Y:S05]  /*10c40*/  @!P1 NANOSLEEP.SYNCS 0x989680 ;  /* 0x009896800000995d */ /* 0x002fea0003900000 */
[----:B------:R-:W1:Y:S02]  /*10c50*/  @!P1 SYNCS.PHASECHK.TRANS64 P1, [R2+URZ+0x28c60], R3 ;  /* 0x028c6003020095a7 */ /* 0x000e64000802007f */
[----:B-1----:R-:W-:Y:S05]  /*10c60*/  @!P1 BRA `(.L_x_6183) ;  /* 0xfffffffc00f09947 */ /* 0x002fea000383ffff */
[----:B------:R-:W-:Y:S05]  /*10c70*/  BRA `(.L_x_6231) ;  /* 0xffffffe000ac7947 */ /* 0x000fea000383ffff */
.L_x_6188:
[----:B------:R-:W-:Y:S01]  /*10c80*/  BSSY B0, `(.L_x_6232) ;  /* 0x0000008000007945 */ /* 0x000fe20003800000 */
[----:B0-----:R-:W-:Y:S01]  /*10c90*/  IMAD.MOV.U32 R13, RZ, RZ, R16 ;  /* 0x000000ffff0d7224 */ /* 0x001fe200078e0010 */
[----:B------:R-:W-:Y:S01]  /*10ca0*/  MOV R12, RZ ;  /* 0x000000ff000c7202 */ /* 0x000fe20000000f00 */
[----:B------:R-:W-:Y:S02]  /*10cb0*/  IMAD.MOV.U32 R11, RZ, RZ, 0x1f ;  /* 0x0000001fff0b7424 */ /* 0x000fe400078e00ff */
[----:B------:R-:W-:-:S07]  /*10cc0*/  IMAD.MOV.U32 R15, RZ, RZ, -0x1 ;  /* 0xffffffffff0f7424 */ /* 0x000fce00078e00ff */
[----:B-1----:R-:W-:Y:S05]  /*10cd0*/  WARPSYNC.COLLECTIVE R15, `(.L_x_6233) ;  /* 0x000000000f087348 */ /* 0x002fea0003c00000 */
[----:B------:R0:W2:Y:S02]  /*10ce0*/  SHFL.IDX P6, R14, R13, R12, R11 ;  /* 0x0000000c0d0e7389 */ /* 0x0000a400000c000b */
[----:B012---:R-:W-:Y:S01]  /*10cf0*/  ENDCOLLECTIVE ;  /* 0x000000000000791b */ /* 0x007fe20003800000 */
.L_x_6233:
[----:B------:R-:W-:Y:S05]  /*10d00*/  BSYNC B0 ;  /* 0x0000000000007941 */ /* 0x000fea0003800000 */
.L_x_6232:
        /* <DEDUP_REMOVED lines=8> */
.L_x_6234:
[----:B------:R-:W-:Y:S01]  /*10d90*/  MOV R7, R14 ;  /* 0x0000000e00077202 */ /* 0x000fe20000000f00 */
[----:B------:R-:W-:Y:S06]  /*10da0*/  BRA `(.L_x_6235) ;  /* 0xffffffe400f07947 */ /* 0x000fec000383ffff */
.L_x_6191:
[----:B------:R-:W-:Y:S01]  /*10db0*/  BSSY B0, `(.L_x_6236) ;  /* 0x0000008000007945 */ /* 0x000fe20003800000 */
[----:B-----5:R-:W-:Y:S01]  /*10dc0*/  IMAD.MOV.U32 R13, RZ, RZ, R17 ;  /* 0x000000ffff0d7224 */ /* 0x020fe200078e0011 */
[----:B------:R-:W-:Y:S01]  /*10dd0*/  MOV R15, 0xffffffff ;  /* 0xffffffff000f7802 */ /* 0x000fe20000000f00 */
[----:B------:R-:W-:Y:S02]  /*10de0*/  IMAD.MOV.U32 R12, RZ, RZ, 0x1 ;  /* 0x00000001ff0c7424 */ /* 0x000fe400078e00ff */
[----:B------:R-:W-:-:S07]  /*10df0*/  IMAD.MOV.U32 R11, RZ, RZ, RZ ;  /* 0x000000ffff0b7224 */ /* 0x000fce00078e00ff */
[----:B01234-:R-:W-:Y:S05]  /*10e00*/  WARPSYNC.COLLECTIVE R15, `(.L_x_6237) ;  /* 0x000000000f087348 */ /* 0x01ffea0003c00000 */
[----:B------:R0:W0:Y:S02]  /*10e10*/  SHFL.UP P6, R14, R13, R12, R11 ;  /* 0x0400000c0d0e7389 */ /* 0x00002400000c000b */
[----:B01234-:R-:W-:Y:S01]  /*10e20*/  ENDCOLLECTIVE ;  /* 0x000000000000791b */ /* 0x01ffe20003800000 */
.L_x_6237:
[----:B------:R-:W-:Y:S05]  /*10e30*/  BSYNC B0 ;  /* 0x0000000000007941 */ /* 0x000fea0003800000 */
.L_x_6236:
        /* <DEDUP_REMOVED lines=10> */
.L_x_6238:
        /* <DEDUP_REMOVED lines=8> */
.L_x_6239:
        /* <DEDUP_REMOVED lines=8> */
.L_x_6240:
        /* <DEDUP_REMOVED lines=8> */
.L_x_6241:
        /* <DEDUP_REMOVED lines=8> */
.L_x_6242:
[----:B------:R-:W-:Y:S05]  /*110e0*/  BRA `(.L_x_6243) ;  /* 0xffffffe400b47947 */ /* 0x000fea000383ffff */
.L_x_6196:
[----:B------:R-:W-:Y:S01]  /*110f0*/  BSSY B0, `(.L_x_6244) ;  /* 0x0000008000007945 */ /* 0x000fe20003800000 */
[----:B-----5:R-:W-:Y:S01]  /*11100*/  IMAD.MOV.U32 R13, RZ, RZ, R17 ;  /* 0x000000ffff0d7224 */ /* 0x020fe200078e0011 */
[----:B------:R-:W-:Y:S01]  /*11110*/  MOV R11, RZ ;  /* 0x000000ff000b7202 */ /* 0x000fe20000000f00 */
[----:B------:R-:W-:Y:S02]  /*11120*/  IMAD.MOV.U32 R12, RZ, RZ, 0x1 ;  /* 0x00000001ff0c7424 */ /* 0x000fe400078e00ff */
[----:B------:R-:W-:-:S07]  /*11130*/  IMAD.MOV.U32 R15, RZ, RZ, -0x1 ;  /* 0xffffffffff0f7424 */ /* 0x000fce00078e00ff */
[----:B0-2---:R-:W-:Y:S05]  /*11140*/  WARPSYNC.COLLECTIVE R15, `(.L_x_6245) ;  /* 0x000000000f087348 */ /* 0x005fea0003c00000 */
[----:B------:R1:W3:Y:S02]  /*11150*/  SHFL.UP P6, R14, R13, R12, R11 ;  /* 0x0400000c0d0e7389 */ /* 0x0002e400000c000b */
[----:B0123--:R-:W-:Y:S01]  /*11160*/  ENDCOLLECTIVE ;  /* 0x000000000000791b */ /* 0x00ffe20003800000 */
.L_x_6245:
[----:B------:R-:W-:Y:S05]  /*11170*/  BSYNC B0 ;  /* 0x0000000000007941 */ /* 0x000fea0003800000 */
.L_x_6244:
[----:B------:R-:W-:Y:S01]  /*11180*/  ISETP.NE.AND P0, PT, R6, RZ, PT ;  /* 0x000000ff0600720c */ /* 0x000fe20003f05270 */
[----:B------:R-:W-:Y:S01]  /*11190*/  IMAD.MOV.U32 R12, RZ, RZ, 0x2 ;  /* 0x00000002ff0c7424 */ /* 0x000fe200078e00ff */
[----:B------:R-:W-:Y:S01]  /*111a0*/  MOV R11, RZ ;  /* 0x000000ff000b7202 */ /* 0x000fe20000000f00 */
[----:B------:R-:W-:Y:S01]  /*111b0*/  IMAD.MOV.U32 R15, RZ, RZ, -0x1 ;  /* 0xffffffffff0f7424 */ /* 0x000fe200078e00ff */
[----:B------:R-:W-:Y:S02]  /*111c0*/  SEL R14, R14, RZ, P0 ;  /* 0x000000ff0e0e7207 */ /* 0x000fe40000000000 */
[----:B------:R-:W-:-:S03]  /*111d0*/  ISETP.GE.U32.AND P0, PT, R6, 0x2, PT ;  /* 0x000000020600780c */ /* 0x000fc60003f06070 */
[----:B------:R-:W-:-:S10]  /*111e0*/  IMAD.IADD R13, R17, 0x1, R14 ;  /* 0x00000001110d7824 */ /* 0x000fd400078e020e */
[----:B------:R-:W-:Y:S05]  /*111f0*/  WARPSYNC.COLLECTIVE R15, `(.L_x_6246) ;  /* 0x000000000f087348 */ /* 0x000fea0003c00000 */
[----:B------:R0:W1:Y:S02]  /*11200*/  SHFL.UP P6, R14, R13, R12, R11 ;  /* 0x0400000c0d0e7389 */ /* 0x00006400000c000b */
[----:B01----:R-:W-:Y:S01]  /*11210*/  ENDCOLLECTIVE ;  /* 0x000000000000791b */ /* 0x003fe20003800000 */
.L_x_6246:
        /* <DEDUP_REMOVED lines=8> */
.L_x_6247:
        /* <DEDUP_REMOVED lines=8> */
.L_x_6248:
        /* <DEDUP_REMOVED lines=8> */
.L_x_6249:
        /* <DEDUP_REMOVED lines=8> */
.L_x_6250:
[----:B------:R-:W-:Y:S05]  /*11420*/  BRA `(.L_x_6251) ;  /* 0xffffffe400987947 */ /* 0x000fea000383ffff */
.L_x_6198:
[----:B------:R-:W-:Y:S01]  /*11430*/  BSSY B0, `(.L_x_6252) ;  /* 0x0000006000007945 */ /* 0x000fe20003800000 */
[----:B------:R-:W-:Y:S01]  /*11440*/  PLOP3.LUT P6, PT, P6, PT, PT, 0x8, 0x0 ;  /* 0x000000000000781c */ /* 0x000fe200037ce170 */
[----:B------:R-:W-:-:S12]  /*11450*/  IMAD.MOV.U32 R15, RZ, RZ, -0x1 ;  /* 0xffffffffff0f7424 */ /* 0x000fd800078e00ff */
[----:B0-----:R-:W-:Y:S05]  /*11460*/  WARPSYNC.COLLECTIVE R15, `(.L_x_6253) ;  /* 0x000000000f087348 */ /* 0x001fea0003c00000 */
[----:B------:R-:W-:Y:S01]  /*11470*/  VOTE.ANY R14, PT, P6 ;  /* 0x00000000000e7806 */ /* 0x000fe200030e0100 */
[----:B0-----:R-:W-:Y:S06]  /*11480*/  ENDCOLLECTIVE ;  /* 0x000000000000791b */ /* 0x001fec0003800000 */
.L_x_6253:
[----:B------:R-:W-:Y:S05]  /*11490*/  BSYNC B0 ;  /* 0x0000000000007941 */ /* 0x000fea0003800000 */
.L_x_6252:
[----:B------:R-:W-:Y:S01]  /*114a0*/  MOV R3, R14 ;  /* 0x0000000e00037202 */ /* 0x000fe20000000f00 */
[----:B------:R-:W-:Y:S01]  /*114b0*/  IMAD.MOV.U32 R13, RZ, RZ, R17 ;  /* 0x000000ffff0d7224 */ /* 0x000fe200078e0011 */
[----:B------:R-:W-:Y:S01]  /*114c0*/  MOV R15, 0xffffffff ;  /* 0xffffffff000f7802 */ /* 0x000fe20000000f00 */
[----:B------:R-:W-:Y:S01]  /*114d0*/  IMAD.MOV.U32 R11, RZ, RZ, 0x1f ;  /* 0x0000001fff0b7424 */ /* 0x000fe200078e00ff */
[----:B------:R-:W0:Y:S02]  /*114e0*/  POPC R6, R3 ;  /* 0x0000000300067309 */ /* 0x000e240000000000 */
[----:B0-----:R-:W-:-:S07]  /*114f0*/  IMAD.MOV.U32 R12, RZ, RZ, R6 ;  /* 0x000000ffff0c7224 */ /* 0x001fce00078e0006 */
[----:B------:R-:W-:Y:S05]  /*11500*/  WARPSYNC.COLLECTIVE R15, `(.L_x_6254) ;  /* 0x000000000f087348 */ /* 0x000fea0003c00000 */
[----:B------:R0:W1:Y:S02]  /*11510*/  SHFL.IDX P6, R14, R13, R12, R11 ;  /* 0x0000000c0d0e7389 */ /* 0x00006400000c000b */
[----:B01----:R-:W-:Y:S01]  /*11520*/  ENDCOLLECTIVE ;  /* 0x000000000000791b */ /* 0x003fe20003800000 */
.L_x_6254:
[----:B------:R-:W-:Y:S01]  /*11530*/  IMAD.MOV.U32 R17, RZ, RZ, R14 ;  /* 0x000000ffff117224 */ /* 0x000fe200078e000e */
[----:B------:R-:W-:Y:S06]  /*11540*/  BRA `(.L_x_6255) ;  /* 0xffffffe400887947 */ /* 0x000fec000383ffff */
.L_x_6200:
[----:B------:R-:W-:Y:S01]  /*11550*/  BSSY B0, `(.L_x_6256) ;  /* 0x0000007000007945 */ /* 0x000fe20003800000 */
[----:B------:R-:W-:Y:S01]  /*11560*/  IMAD.MOV.U32 R13, RZ, RZ, R2 ;  /* 0x000000ffff0d7224 */ /* 0x000fe200078e0002 */
[----:B------:R-:W-:Y:S01]  /*11570*/  MOV R15, 0xffffffff ;  /* 0xffffffff000f7802 */ /* 0x000fe20000000f00 */
[----:B------:R-:W-:-:S07]  /*11580*/  IMAD.MOV.U32 R11, RZ, RZ, 0x1f ;  /* 0x0000001fff0b7424 */ /* 0x000fce00078e00ff */
[----:B012---:R-:W-:Y:S05]  /*11590*/  WARPSYNC.COLLECTIVE R15, `(.L_x_6257) ;  /* 0x000000000f087348 */ /* 0x007fea0003c00000 */
[----:B------:R3:W4:Y:S02]  /*115a0*/  SHFL.IDX P6, R14, R13, R12, R11 ;  /* 0x0000000c0d0e7389 */ /* 0x00072400000c000b */
[----:B01234-:R-:W-:Y:S01]  /*115b0*/  ENDCOLLECTIVE ;  /* 0x000000000000791b */ /* 0x01ffe20003800000 */
.L_x_6257:
[----:B------:R-:W-:Y:S05]  /*115c0*/  BSYNC B0 ;  /* 0x0000000000007941 */ /* 0x000fea0003800000 */
.L_x_6256:
[----:B------:R-:W-:Y:S01]  /*115d0*/  IMAD.MOV.U32 R7, RZ, RZ, R14 ;  /* 0x000000ffff077224 */ /* 0x000fe200078e000e */
[----:B------:R-:W-:Y:S06]  /*115e0*/  BRA `(.L_x_6199) ;  /* 0xffffffe4007c7947 */ /* 0x000fec000383ffff */
.L_x_6204:
[----:B-1----:R1:W2:Y:S02]  /*115f0*/  SYNCS.PHASECHK.TRANS64.TRYWAIT P0, [R0+URZ+0x28c20], R3 ;  /* 0x028c2003000075a7 */ /* 0x0022a4000800017f */
[----:B--2---:R-:W-:Y:S05]  /*11600*/  @!P0 NANOSLEEP.SYNCS 0x989680 ;  /* 0x009896800000895d */ /* 0x004fea0003900000 */
[----:B------:R-:W2:Y:S02]  /*11610*/  @!P0 SYNCS.PHASECHK.TRANS64 P0, [R0+URZ+0x28c20], R3 ;  /* 0x028c2003000085a7 */ /* 0x000ea4000800007f */
[----:B--2---:R-:W-:Y:S05]  /*11620*/  @!P0 BRA `(.L_x_6204) ;  /* 0xfffffffc00f08947 */ /* 0x004fea000383ffff */
[----:B------:R-:W-:Y:S05]  /*11630*/  BRA `(.L_x_6258) ;  /* 0xffffffe800f07947 */ /* 0x000fea000383ffff */
.L_x_6205:
[----:B------:R-:W2:Y:S01]  /*11640*/  S2R R2, SR_TID.X ;  /* 0x0000000000027919 */ /* 0x000ea20000002100 */
[----:B------:R-:W-:Y:S01]  /*11650*/  BSSY B0, `(.L_x_6259) ;  /* 0x000000a000007945 */ /* 0x000fe20003800000 */
[----:B------:R-:W-:Y:S01]  /*11660*/  IMAD.MOV.U32 R12, RZ, RZ, RZ ;  /* 0x000000ffff0c7224 */ /* 0x000fe200078e00ff */
[----:B------:R-:W-:Y:S01]  /*11670*/  MOV R11, 0x1f ;  /* 0x0000001f000b7802 */ /* 0x000fe20000000f00 */
[----:B------:R-:W-:Y:S01]  /*11680*/  IMAD.MOV.U32 R15, RZ, RZ, -0x1 ;  /* 0xffffffffff0f7424 */ /* 0x000fe200078e00ff */
[----:B--2---:R-:W-:-:S04]  /*11690*/  SHF.R.U32.HI R2, RZ, 0x5, R2 ;  /* 0x00000005ff027819 */ /* 0x004fc80000011602 */
[----:B------:R-:W-:-:S05]  /*116a0*/  LOP3.LUT R2, R2, 0x3, RZ, 0xc0, !PT ;  /* 0x0000000302027812 */ /* 0x000fca00078ec0ff */
[----:B0-----:R-:W-:-:S07]  /*116b0*/  IMAD.MOV.U32 R13, RZ, RZ, R2 ;  /* 0x000000ffff0d7224 */ /* 0x001fce00078e0002 */
[----:B-1----:R-:W-:Y:S05]  /*116c0*/  WARPSYNC.COLLECTIVE R15, `(.L_x_6260) ;  /* 0x000000000f087348 */ /* 0x002fea0003c00000 */
[----:B------:R0:W2:Y:S02]  /*116d0*/  SHFL.IDX P6, R14, R13, R12, R11 ;  /* 0x0000000c0d0e7389 */ /* 0x0000a400000c000b */
[----:B012---:R-:W-:Y:S01]  /*116e0*/  ENDCOLLECTIVE ;  /* 0x000000000000791b */ /* 0x007fe20003800000 */
.L_x_6260:
[----:B------:R-:W-:Y:S05]  /*116f0*/  BSYNC B0 ;  /* 0x0000000000007941 */ /* 0x000fea0003800000 */
.L_x_6259:
[----:B------:R-:W-:Y:S05]  /*11700*/  BRA `(.L_x_6261) ;  /* 0xffffffe800d87947 */ /* 0x000fea000383ffff */
.L_x_6208:
[----:B------:R-:W-:Y:S01]  /*11710*/  BSSY B1, `(.L_x_6262) ;  /* 0x0000006000017945 */ /* 0x000fe20003800000 */
[----:B------:R-:W-:-:S07]  /*11720*/  IMAD.MOV.U32 R15, RZ, RZ, -0x1 ;  /* 0xffffffffff0f7424 */ /* 0x000fce00078e00ff */
[----:B012---:R-:W-:Y:S05]  /*11730*/  WARPSYNC.COLLECTIVE R15, `(.L_x_6263) ;  /* 0x000000000f0c7348 */ /* 0x007fea0003c00000 */
[----:B------:R-:W-:Y:S02]  /*11740*/  ELECT P6, UR62, PT ;  /* 0x00000000003e782f */ /* 0x000fe400038c0000 */
[----:B------:R-:W-:Y:S01]  /*11750*/  MOV R14, UR62 ;  /* 0x0000003e000e7c02 */ /* 0x000fe20008000f00 */
[----:B012---:R-:W-:Y:S10]  /*11760*/  ENDCOLLECTIVE ;  /* 0x000000000000791b */ /* 0x007ff40003800000 */
.L_x_6263:
[----:B------:R-:W-:Y:S05]  /*11770*/  BSYNC B1 ;  /* 0x0000000000017941 */ /* 0x000fea0003800000 */
.L_x_6262:
[----:B------:R-:W-:Y:S05]  /*11780*/  BRA `(.L_x_6264) ;  /* 0xffffffe800d07947 */ /* 0x000fea000383ffff */
.L_x_6210:
[----:B-1----:R1:W2:Y:S02]  /*11790*/  SYNCS.PHASECHK.TRANS64.TRYWAIT P0, [R6+URZ], R5 ;  /* 0x00000005060075a7 */ /* 0x0022a4000800017f */
[----:B--2---:R-:W-:Y:S05]  /*117a0*/  @!P0 NANOSLEEP.SYNCS 0x989680 ;  /* 0x009896800000895d */ /* 0x004fea0003900000 */
[----:B------:R-:W2:Y:S02]  /*117b0*/  @!P0 SYNCS.PHASECHK.TRANS64 P0, [R6+URZ], R5 ;  /* 0x00000005060085a7 */ /* 0x000ea4000800007f */
[----:B--2---:R-:W-:Y:S05]  /*117c0*/  @!P0 BRA `(.L_x_6210) ;  /* 0xfffffffc00f08947 */ /* 0x004fea000383ffff */
[----:B------:R-:W-:Y:S05]  /*117d0*/  BRA `(.L_x_6265) ;  /* 0xffffffec000c7947 */ /* 0x000fea000383ffff */
.L_x_6211:
[----:B--2---:R2:W3:Y:S02]  /*117e0*/  SYNCS.PHASECHK.TRANS64.TRYWAIT P0, [R7+URZ], R2 ;  /* 0x00000002070075a7 */ /* 0x0044e4000800017f */
[----:B---3--:R-:W-:Y:S05]  /*117f0*/  @!P0 NANOSLEEP.SYNCS 0x989680 ;  /* 0x009896800000895d */ /* 0x008fea0003900000 */
[----:B------:R-:W3:Y:S02]  /*11800*/  @!P0 SYNCS.PHASECHK.TRANS64 P0, [R7+URZ], R2 ;  /* 0x00000002070085a7 */ /* 0x000ee4000800007f */
[----:B---3--:R-:W-:Y:S05]  /*11810*/  @!P0 BRA `(.L_x_6211) ;  /* 0xfffffffc00f08947 */ /* 0x008fea000383ffff */
[----:B------:R-:W-:Y:S05]  /*11820*/  BRA `(.L_x_6266) ;  /* 0xffffffec00007947 */ /* 0x000fea000383ffff */
.L_x_6213:
[----:B---3--:R3:W4:Y:S02]  /*11830*/  SYNCS.PHASECHK.TRANS64.TRYWAIT P0, [R4+URZ], R5 ;  /* 0x00000005040075a7 */ /* 0x008724000800017f */
[----:B----4-:R-:W-:Y:S05]  /*11840*/  @!P0 NANOSLEEP.SYNCS 0x989680 ;  /* 0x009896800000895d */ /* 0x010fea0003900000 */
[----:B------:R-:W4:Y:S02]  /*11850*/  @!P0 SYNCS.PHASECHK.TRANS64 P0, [R4+URZ], R5 ;  /* 0x00000005040085a7 */ /* 0x000f24000800007f */
[----:B----4-:R-:W-:Y:S05]  /*11860*/  @!P0 BRA `(.L_x_6213) ;  /* 0xfffffffc00f08947 */ /* 0x010fea000383ffff */
[----:B------:R-:W-:Y:S05]  /*11870*/  BRA `(.L_x_6267) ;  /* 0xffffffec00087947 */ /* 0x000fea000383ffff */
.L_x_6268:
        /* <DEDUP_REMOVED lines=16> */
.L_x_11954:


//--------------------- .text._ZN7cutlass13device_kernelIN5flash11enable_sm90INS1_16FlashAttnFwdSm90INS1_25CollectiveMainloopFwdSm90ILi2EN4cute5tupleIJNS5_1CILi1EEES8_S8_EEENS6_IJNS7_ILi64EEESA_SA_EEELi512ENS_10bfloat16_tEfNS_4arch4Sm90ELb1ELb0ELb0ELb1ELb0ELb1ELb0ELb0ELb0ELb0ELb0ELb0EEENS1_21CollectiveEpilogueFwdINS6_IJSA_NS7_ILi512EEESA_EEES9_SC_SE_Li256ELb1ELb0ELb0ELb0EEENS1_36VarlenDynamicPersistentTileSchedulerILi64ELi64ELi256ELi32ELb0ELb0ELb1ELb1ELb1ELb1EEEEEEEEEvNT_6ParamsE --------------------------
	.section	.text._ZN7cutlass13device_kernelIN5flash11enable_sm90INS1_16FlashAttnFwdSm90INS1_25CollectiveMainloopFwdSm90ILi2EN4cute5tupleIJNS5_1CILi1EEES8_S8_EEENS6_IJNS7_ILi64EEESA_SA_EEELi512ENS_10bfloat16_tEfNS_4arch4Sm90ELb1ELb0ELb0ELb1ELb0ELb1ELb0ELb0ELb0ELb0ELb0ELb0EEENS1_21CollectiveEpilogueFwdINS6_IJSA_NS7_ILi512EEESA_EEES9_SC_SE_Li256ELb1ELb0ELb0ELb0EEENS1_36VarlenDynamicPersistentTileSchedulerILi64ELi64ELi256ELi32ELb0ELb0ELb1ELb1ELb1ELb1EEEEEEEEEvNT_6ParamsE,"ax",@progbits
	.align	128
.text._ZN7cutlass13device_kernelIN5flash11enable_sm90INS1_16FlashAttnFwdSm90INS1_25CollectiveMainloopFwdSm90ILi2EN4cute5tupleIJNS5_1CILi1EEES8_S8_EEENS6_IJNS7_ILi64EEESA_SA_EEELi512ENS_10bfloat16_tEfNS_4arch4Sm90ELb1ELb0ELb0ELb1ELb0ELb1ELb0ELb0ELb0ELb0ELb0ELb0EEENS1_21CollectiveEpilogueFwdINS6_IJSA_NS7_ILi512EEESA_EEES9_SC_SE_Li256ELb1ELb0ELb0ELb0EEENS1_36VarlenDynamicPersistentTileSchedulerILi64ELi64ELi256ELi32ELb0ELb0ELb1ELb1ELb1ELb1EEEEEEEEEvNT_6ParamsE:
        .type           _ZN7cutlass13device_kernelIN5flash11enable_sm90INS1_16FlashAttnFwdSm90INS1_25CollectiveMainloopFwdSm90ILi2EN4cute5tupleIJNS5_1CILi1EEES8_S8_EEENS6_IJNS7_ILi64EEESA_SA_EEELi512ENS_10bfloat16_tEfNS_4arch4Sm90ELb1ELb0ELb0ELb1ELb0ELb1ELb0ELb0ELb0ELb0ELb0ELb0EEENS1_21CollectiveEpilogueFwdINS6_IJSA_NS7_ILi512EEESA_EEES9_SC_SE_Li256ELb1ELb0ELb0ELb0EEENS1_36VarlenDynamicPersistentTileSchedulerILi64ELi64ELi256ELi32ELb0ELb0ELb1ELb1ELb1ELb1EEEEEEEEEvNT_6ParamsE,@function
        .size           _ZN7cutlass13device_kernelIN5flash11enable_sm90INS1_16FlashAttnFwdSm90INS1_25CollectiveMainloopFwdSm90ILi2EN4cute5tupleIJNS5_1CILi1EEES8_S8_EEENS6_IJNS7_ILi64EEESA_SA_EEELi512ENS_10bfloat16_tEfNS_4arch4Sm90ELb1ELb0ELb0ELb1ELb0ELb1ELb0ELb0ELb0ELb0ELb0ELb0EEENS1_21CollectiveEpilogueFwdINS6_IJSA_NS7_ILi512EEESA_EEES9_SC_SE_Li256ELb1ELb0ELb0ELb0EEENS1_36VarlenDynamicPersistentTileSchedulerILi64ELi64ELi256ELi32ELb0ELb0ELb1ELb1ELb1ELb1EEEEEEEEEvNT_6ParamsE,(.L_x_11955 - _ZN7cutlass13device_kernelIN5flash11enable_sm90INS1_16FlashAttnFwdSm90INS1_25CollectiveMainloopFwdSm90ILi2EN4cute5tupleIJNS5_1CILi1EEES8_S8_EEENS6_IJNS7_ILi64EEESA_SA_EEELi512ENS_10bfloat16_tEfNS_4arch4Sm90ELb1ELb0ELb0ELb1ELb0ELb1ELb0ELb0ELb0ELb0ELb0ELb0EEENS1_21CollectiveEpilogueFwdINS6_IJSA_NS7_ILi512EEESA_EEES9_SC_SE_Li256ELb1ELb0ELb0ELb0EEENS1_36VarlenDynamicPersistentTileSchedulerILi64ELi64ELi256ELi32ELb0ELb0ELb1ELb1ELb1ELb1EEEEEEEEEvNT_6ParamsE)
        .other          _ZN7cutlass13device_kernelIN5flash11enable_sm90INS1_16FlashAttnFwdSm90INS1_25CollectiveMainloopFwdSm90ILi2EN4cute5tupleIJNS5_1CILi1EEES8_S8_EEENS6_IJNS7_ILi64EEESA_SA_EEELi512ENS_10bfloat16_tEfNS_4arch4Sm90ELb1ELb0ELb0ELb1ELb0ELb1ELb0ELb0ELb0ELb0ELb0ELb0EEENS1_21CollectiveEpilogueFwdINS6_IJSA_NS7_ILi512EEESA_EEES9_SC_SE_Li256ELb1ELb0ELb0ELb0EEENS1_36VarlenDynamicPersistentTileSchedulerILi64ELi64ELi256ELi32ELb0ELb0ELb1ELb1ELb1ELb1EEEEEEEEEvNT_6ParamsE,@"STO_CUDA_ENTRY STV_DEFAULT"
_ZN7cutlass13device_kernelIN5flash11enable_sm90INS1_16FlashAttnFwdSm90INS1_25CollectiveMainloopFwdSm90ILi2EN4cute5tupleIJNS5_1CILi1EEES8_S8_EEENS6_IJNS7_ILi64EEESA_SA_EEELi512ENS_10bfloat16_tEfNS_4arch4Sm90ELb1ELb0ELb0ELb1ELb0ELb1ELb0ELb0ELb0ELb0ELb0ELb0EEENS1_21CollectiveEpilogueFwdINS6_IJSA_NS7_ILi512EEESA_EEES9_SC_SE_Li256ELb1ELb0ELb0ELb0EEENS1_36VarlenDynamicPersistentTileSchedulerILi64ELi64ELi256ELi32ELb0ELb0ELb1ELb1ELb1ELb1EEEEEEEEEvNT_6ParamsE:
        /* <DEDUP_REMOVED lines=26> */
.L_x_6270:
[----:B------:R-:W-:Y:S05]  /*01a0*/  BSYNC B0 ;  /* 0x0000000000007941 */ /* 0x000fea0003800000 */
.L_x_6269:
        /* <DEDUP_REMOVED lines=37> */
.L_x_6271:
        /* <DEDUP_REMOVED lines=22> */
.L_x_6272:
        /* <DEDUP_REMOVED lines=18> */
.L_x_6273:
        /* <DEDUP_REMOVED lines=22> */
.L_x_6274:
        /* <DEDUP_REMOVED lines=22> */
.L_x_6275:
        /* <DEDUP_REMOVED lines=9> */
.L_x_6278:
        /* <DEDUP_REMOVED lines=25> */
[----:B------:R-:W-:Y:S02]  /*0b60*/  LEA.HI R0, R3, R220, RZ, 0x7 ;  /* 0x000000dc03007211 */ /* 0x000fe400078f38ff */
[----:B------:R-:W-:Y:S02]  /*0b70*/  LOP3.LUT R7, R6, 0xfffffff0, RZ, 0xc0, !PT ;  /* 0xfffffff006077812 */ /* 0x000fe400078ec0ff */
[----:B------:R-:W-:-:S03]  /*0b80*/  LOP3.LUT R5, R0, 0xffffff80, RZ, 0xc0, !PT ;  /* 0xffffff8000057812 */ /* 0x000fc600078ec0ff */
[C---:B------:R-:W-:Y:S01]  /*0b90*/  IMAD.IADD R10, R220.reuse, 0x1, -R7 ;  /* 0x00000001dc0a7824 */ /* 0x040fe200078e0a07 */
[----:B------:R-:W-:Y:S01]  /*0ba0*/  LEA.HI R4, R3, R220, RZ, 0x5 ;  /* 0x000000dc03047211 */ /* 0x000fe200078f28ff */
[----:B------:R-:W-:Y:S01]  /*0bb0*/  IMAD.IADD R5, R220, 0x1, -R5 ;  /* 0x00000001dc057824 */ /* 0x000fe200078e0a05 */
[----:B------:R-:W-:Y:S02]  /*0bc0*/  SHF.R.S32.HI R13, RZ, 0x4, R6 ;  /* 0x00000004ff0d7819 */ /* 0x000fe40000011406 */
[----:B------:R-:W-:Y:S02]  /*0bd0*/  SHF.R.S32.HI R7, RZ, 0x1f, R10 ;  /* 0x0000001fff077819 */ /* 0x000fe4000001140a */
[--C-:B------:R-:W-:Y:S02]  /*0be0*/  SHF.R.S32.HI R200, RZ, 0x5, R4.reuse ;  /* 0x00000005ffc87819 */ /* 0x100fe40000011404 */
[----:B------:R-:W-:Y:S02]  /*0bf0*/  SHF.R.S32.HI R11, RZ, 0x1f, R4 ;  /* 0x0000001fff0b7819 */ /* 0x000fe40000011404 */
[----:B------:R-:W-:-:S02]  /*0c00*/  SHF.R.S32.HI R4, RZ, 0x1f, R5 ;  /* 0x0000001fff047819 */ /* 0x000fc40000011405 */
[----:B------:R-:W-:Y:S02]  /*0c10*/  LEA.HI R9, R7, R10, RZ, 0x3 ;  /* 0x0000000a07097211 */ /* 0x000fe400078f18ff */
[----:B------:R-:W-:Y:S02]  /*0c20*/  LEA.HI R8, R6, R13, RZ, 0x1 ;  /* 0x0000000d06087211 */ /* 0x000fe400078f08ff */
[----:B------:R-:W-:Y:S02]  /*0c30*/  LEA.HI R6, R4, R5, RZ, 0x2 ;  /* 0x0000000504067211 */ /* 0x000fe400078f10ff */
[----:B------:R-:W-:Y:S02]  /*0c40*/  LEA.HI R14, R11, R200, RZ, 0x2 ;  /* 0x000000c80b0e7211 */ /* 0x000fe400078f10ff */
[----:B------:R-:W-:Y:S02]  /*0c50*/  LOP3.LUT R11, R9, 0xfffffff8, RZ, 0xc0, !PT ;  /* 0xfffffff8090b7812 */ /* 0x000fe400078ec0ff */
[----:B------:R-:W-:-:S02]  /*0c60*/  LOP3.LUT R12, R8, 0x1ffffffe, RZ, 0xc0, !PT ;  /* 0x1ffffffe080c7812 */ /* 0x000fc400078ec0ff */
[----:B------:R-:W-:Y:S02]  /*0c70*/  SHF.R.S32.HI R211, RZ, 0x7, R0 ;  /* 0x00000007ffd37819 */ /* 0x000fe40000011400 */
[--C-:B------:R-:W-:Y:S02]  /*0c80*/  SHF.R.S32.HI R7, RZ, 0x2, R6.reuse ;  /* 0x00000002ff077819 */ /* 0x100fe40000011406 */
[----:B------:R-:W-:Y:S01]  /*0c90*/  SHF.R.S32.HI R8, RZ, 0x1f, R6 ;  /* 0x0000001fff087819 */ /* 0x000fe20000011406 */
[----:B------:R-:W-:Y:S01]  /*0ca0*/  IMAD.IADD R11, R10, 0x1, -R11 ;  /* 0x000000010a0b7824 */ /* 0x000fe200078e0a0b */
[----:B------:R-:W-:Y:S02]  /*0cb0*/  LOP3.LUT R15, R14, 0x3ffffc, RZ, 0xc0, !PT ;  /* 0x003ffffc0e0f7812 */ /* 0x000fe400078ec0ff */
[----:B------:R-:W-:Y:S01]  /*0cc0*/  LOP3.LUT R6, R6, 0x7ffffffc, RZ, 0xc0, !PT ;  /* 0x7ffffffc06067812 */ /* 0x000fe200078ec0ff */
[----:B------:R-:W-:Y:S01]  /*0cd0*/  IMAD R14, R211, 0x100, R10 ;  /* 0x00000100d30e7824 */ /* 0x000fe200078e020a */
[----:B------:R-:W-:Y:S01]  /*0ce0*/  LEA.HI R8, R8, R7, RZ, 0x3 ;  /* 0x0000000708087211 */ /* 0x000fe200078f18ff */
[----:B------:R-:W-:Y:S01]  /*0cf0*/  IMAD.IADD R12, R13, 0x1, -R12 ;  /* 0x000000010d0c7824 */ /* 0x000fe200078e0a0c */
[----:B------:R-:W-:Y:S01]  /*0d00*/  IADD3 R15, R200, -R15, RZ ;  /* 0x8000000fc80f7210 */ /* 0x000fe20007ffe0ff */
[----:B------:R-:W-:Y:S01]  /*0d10*/  IMAD.SHL.U32 R10, R11, 0x40, RZ ;  /* 0x000000400b0a7824 */ /* 0x000fe200078e00ff */
[----:B------:R-:W-:-:S02]  /*0d20*/  LEA.HI R4, R4, R5, RZ, 0x5 ;  /* 0x0000000504047211 */ /* 0x000fc400078f28ff */
[----:B------:R-:W-:Y:S02]  /*0d30*/  IADD3 R6, R5, -R6, RZ ;  /* 0x8000000605067210 */ /* 0x000fe40007ffe0ff */
[----:B------:R-:W-:Y:S02]  /*0d40*/  LEA.HI R5, R3, R220, RZ, 0x2 ;  /* 0x000000dc03057211 */ /* 0x000fe400078f10ff */
[----:B------:R-:W-:Y:S01]  /*0d50*/  LOP3.LUT R8, R8, 0xfffffff8, RZ, 0xc0, !PT ;  /* 0xfffffff808087812 */ /* 0x000fe200078ec0ff */
[----:B------:R-:W-:Y:S01]  /*0d60*/  IMAD R14, R15, 0x10, R14 ;  /* 0x000000100f0e7824 */ /* 0x000fe200078e020e */
[----:B------:R-:W-:Y:S01]  /*0d70*/  SHF.R.S32.HI R23, RZ, 0x2, R5 ;  /* 0x00000002ff177819 */ /* 0x000fe20000011405 */
[----:B------:R-:W-:Y:S01]  /*0d80*/  IMAD.SHL.U32 R13, R12, 0x8, RZ ;  /* 0x000000080c0d7824 */ /* 0x000fe200078e00ff */
[----:B------:R-:W-:Y:S01]  /*0d90*/  LOP3.LUT R10, R10, 0x1c0, RZ, 0xc0, !PT ;  /* 0x000001c00a0a7812 */ /* 0x000fe200078ec0ff */
[----:B------:R-:W-:Y:S01]  /*0da0*/  IMAD.SHL.U32 R9, R9, 0x40, RZ ;  /* 0x0000004009097824 */ /* 0x000fe200078e00ff */
[----:B------:R-:W-:Y:S01]  /*0db0*/  SHF.R.S32.HI R4, RZ, 0x5, R4 ;  /* 0x00000005ff047819 */ /* 0x000fe20000011404 */
[----:B------:R-:W-:Y:S01]  /*0dc0*/  IMAD.IADD R7, R7, 0x1, -R8 ;  /* 0x0000000107077824 */ /* 0x000fe200078e0a08 */
[----:B------:R-:W-:Y:S01]  /*0dd0*/  IADD3 R221, R23, 0x20, RZ ;  /* 0x0000002017dd7810 */ /* 0x000fe20007ffe0ff */
[--C-:B------:R-:W-:Y:S01]  /*0de0*/  IMAD.U32 R219, R14, 0x40, R13.reuse ;  /* 0x000000400edb7824 */ /* 0x100fe200078e000d */
[----:B------:R-:W-:Y:S01]  /*0df0*/  LOP3.LUT R13, R10, 0x8, R13, 0xf8, !PT ;  /* 0x000000080a0d7812 */ /* 0x000fe200078ef80d */
[----:B------:R-:W-:Y:S01]  /*0e00*/  IMAD R190, R4, 0x10, R7 ;  /* 0x0000001004be7824 */ /* 0x000fe200078e0207 */
[----:B------:R-:W-:-:S02]  /*0e10*/  SHF.R.U32.HI R10, RZ, 0x3, R10 ;  /* 0x00000003ff0a7819 */ /* 0x000fc4000001160a */
[----:B------:R-:W-:Y:S02]  /*0e20*/  LOP3.LUT R9, R9, 0x7ffffe00, RZ, 0xc0, !PT ;  /* 0x7ffffe0009097812 */ /* 0x000fe400078ec0ff */
[----:B------:R-:W-:Y:S02]  /*0e30*/  LEA.HI R4, R3, R220, RZ, 0x3 ;  /* 0x000000dc03047211 */ /* 0x000fe400078f18ff */
[----:B------:R-:W-:Y:S02]  /*0e40*/  LOP3.LUT R7, R5, 0xfffffffc, RZ, 0xc0, !PT ;  /* 0xfffffffc05077812 */ /* 0x000fe400078ec0ff */
[----:B------:R-:W-:Y:S01]  /*0e50*/  SHF.R.S32.HI R8, RZ, 0x1f, R221 ;  /* 0x0000001fff087819 */ /* 0x000fe200000114dd */
[----:B------:R-:W-:Y:S01]  /*0e60*/  IMAD R9, R200, 0x400, R9 ;  /* 0x00000400c8097824 */ /* 0x000fe200078e0209 */
[----:B------:R-:W-:Y:S01]  /*0e70*/  LOP3.LUT R10, R13, R10, RZ, 0x3c, !PT ;  /* 0x0000000a0d0a7212 */ /* 0x000fe200078e3cff */
[----:B------:R-:W-:Y:S01]  /*0e80*/  IMAD.IADD R210, R220, 0x1, -R7 ;  /* 0x00000001dcd27824 */ /* 0x000fe200078e0a07 */
[----:B------:R-:W-:Y:S01]  /*0e90*/  LOP3.LUT R3, R4, 0x1ffffff8, RZ, 0xc0, !PT ;  /* 0x1ffffff804037812 */ /* 0x000fe200078ec0ff */
[----:B------:R-:W-:Y:S01]  /*0ea0*/  IMAD.SHL.U32 R217, R221, 0x40, RZ ;  /* 0x00000040ddd97824 */ /* 0x000fe200078e00ff */
[----:B------:R-:W-:Y:S01]  /*0eb0*/  LEA.HI R8, R8, R221, RZ, 0x3 ;  /* 0x000000dd08087211 */ /* 0x000fe200078f18ff */
[----:B------:R-:W-:Y:S01]  /*0ec0*/  IMAD.IADD R9, R9, 0x1, R10 ;  /* 0x0000000109097824 */ /* 0x000fe200078e020a */
[----:B------:R-:W-:Y:S01]  /*0ed0*/  R2P PR, R11, 0x6 ;  /* 0x000000060b007804 */ /* 0x000fe20000000000 */
[----:B------:R-:W-:Y:S01]  /*0ee0*/  IMAD.IADD R3, R220, 0x1, -R3 ;  /* 0x00000001dc037824 */ /* 0x000fe200078e0a03 */
[----:B------:R-:W-:Y:S01]  /*0ef0*/  SHF.R.S32.HI R202, RZ, 0x3, R4 ;  /* 0x00000003ffca7819 */ /* 0x000fe20000011404 */
[----:B------:R-:W-:Y:S01]  /*0f00*/  IMAD.SHL.U32 R8, R8, 0x40, RZ ;  /* 0x0000004008087824 */ /* 0x000fe200078e00ff */
[----:B------:R-:W-:Y:S01]  /*0f10*/  SHF.R.S32.HI R4, RZ, 0x1f, R5 ;  /* 0x0000001fff047819 */ /* 0x000fe20000011405 */
[----:B------:R-:W-:Y:S01]  /*0f20*/  IMAD R196, R9, 0x2, R2 ;  /* 0x0000000209c47824 */ /* 0x000fe200078e0202 */
[----:B------:R-:W-:-:S02]  /*0f30*/  LEA.HI R0, R0, R211, RZ, 0x1 ;  /* 0x000000d300007211 */ /* 0x000fc400078f08ff */
[----:B------:R-:W-:Y:S01]  /*0f40*/  LOP3.LUT R217, R217, 0x1c0, RZ, 0xc0, !PT ;  /* 0x000001c0d9d97812 */ /* 0x000fe200078ec0ff */
[----:B------:R-:W-:Y:S01]  /*0f50*/  IMAD.MOV.U32 R198, RZ, RZ, 0x20 ;  /* 0x00000020ffc67424 */ /* 0x000fe200078e00ff */
[----:B------:R-:W-:Y:S01]  /*0f60*/  LEA.HI R4, R4, R23, RZ, 0x3 ;  /* 0x0000001704047211 */ /* 0x000fe200078f18ff */
[----:B------:R-:W-:Y:S01]  /*0f70*/  IMAD.SHL.U32 R193, R3, 0x8, RZ ;  /* 0x0000000803c17824 */ /* 0x000fe200078e00ff */
[----:B------:R-:W-:Y:S01]  /*0f80*/  LOP3.LUT R0, R0, 0xfffffe, RZ, 0xc0, !PT ;  /* 0x00fffffe00007812 */ /* 0x000fe200078ec0ff */
[----:B------:R-:W-:Y:S01]  /*0f90*/  VIADD R199, R196, 0x26800 ;  /* 0x00026800c4c77836 */ /* 0x000fe20000000000 */
[----:B------:R-:W-:Y:S02]  /*0fa0*/  SHF.R.U32.HI R222, RZ, 0x3, R217 ;  /* 0x00000003ffde7819 */ /* 0x000fe400000116d9 */
[----:B------:R-:W-:Y:S02]  /*0fb0*/  LOP3.LUT R218, R8, 0xfffffe00, RZ, 0xc0, !PT ;  /* 0xfffffe0008da7812 */ /* 0x000fe400078ec0ff */
[----:B------:R-:W-:Y:S01]  /*0fc0*/  SEL R198, R198, 0xffffffe0, !P1 ;  /* 0xffffffe0c6c67807 */ /* 0x000fe20004800000 */
[----:B------:R-:W-:Y:S01]  /*0fd0*/  IMAD.IADD R0, R211, 0x1, -R0 ;  /* 0x00000001d3007824 */ /* 0x000fe200078e0a00 */
[----:B------:R-:W-:-:S02]  /*0fe0*/  LOP3.LUT R4, R4, 0xfffffff8, RZ, 0xc0, !PT ;  /* 0xfffffff804047812 */ /* 0x000fc400078ec0ff */
[----:B------:R-:W-:Y:S01]  /*0ff0*/  IADD3 R197, R196, 0x26840, RZ ;  /* 0x00026840c4c57810 */ /* 0x000fe20007ffe0ff */
[C---:B------:R-:W-:Y:S01]  /*1000*/  @P2 VIADD R197, R199.reuse, 0xffffffc0 ;  /* 0xffffffc0c7c52836 */ /* 0x040fe20000000000 */
[----:B------:R-:W-:Y:S01]  /*1010*/  CS2R R18, SRZ ;  /* 0x0000000000127805 */ /* 0x000fe2000001ff00 */
[----:B------:R-:W-:Y:S01]  /*1020*/  IMAD.IADD R199, R199, 0x1, R198 ;  /* 0x00000001c7c77824 */ /* 0x000fe200078e02c6 */
[----:B------:R-:W-:Y:S01]  /*1030*/  SHF.R.S32.HI R215, RZ, 0x1f, R23 ;  /* 0x0000001fffd77819 */ /* 0x000fe20000011417 */
[----:B------:R-:W-:Y:S02]  /*1040*/  IMAD.MOV.U32 R207, RZ, RZ, RZ ;  /* 0x000000ffffcf7224 */ /* 0x000fe400078e00ff */
[----:B------:R-:W-:Y:S02]  /*1050*/  IMAD.MOV.U32 R22, RZ, RZ, RZ ;  /* 0x000000ffff167224 */ /* 0x000fe400078e00ff */
[----:B------:R-:W-:Y:S02]  /*1060*/  IMAD.MOV.U32 R189, RZ, RZ, RZ ;  /* 0x000000ffffbd7224 */ /* 0x000fe400078e00ff */
[----:B------:R-:W-:-:S02]  /*1070*/  IMAD.IADD R191, R23, 0x1, -R4 ;  /* 0x0000000117bf7824 */ /* 0x000fc400078e0a04 */
[----:B------:R-:W-:Y:S02]  /*1080*/  IMAD.SHL.U32 R195, R0, 0x100, RZ ;  /* 0x0000010000c37824 */ /* 0x000fe400078e00ff */
[----:B------:R-:W-:Y:S02]  /*1090*/  IMAD.SHL.U32 R192, R6, 0x2, RZ ;  /* 0x0000000206c07824 */ /* 0x000fe400078e00ff */
[----:B------:R-:W-:Y:S01]  /*10a0*/  IMAD.IADD R198, R198, 0x1, R197 ;  /* 0x00000001c6c67824 */ /* 0x000fe200078e02c5 */
[----:B--2---:R-:W-:Y:S01]  /*10b0*/  LOP3.LUT R188, R16, 0x1, RZ, 0xfc, !PT ;  /* 0x0000000110bc7812 */ /* 0x004fe200078efcff */
[----:B------:R-:W-:-:S05]  /*10c0*/  IMAD.SHL.U32 R16, R210, 0x8, RZ ;  /* 0x00000008d2107824 */ /* 0x000fca00078e00ff */
[----:B------:R-:W-:-:S04]  /*10d0*/  LOP3.LUT R3, R217, 0x38, R16, 0xf8, !PT ;  /* 0x00000038d9037812 */ /* 0x000fc800078ef810 */
[----:B------:R-:W-:Y:S02]  /*10e0*/  LOP3.LUT R3, R218, R3, R222, 0xf6, !PT ;  /* 0x00000003da037212 */ /* 0x000fe400078ef6de */
[----:B------:R-:W-:-:S03]  /*10f0*/  SHF.R.S32.HI R17, RZ, 0x1f, R16 ;  /* 0x0000001fff117819 */ /* 0x000fc60000011410 */
[----:B------:R-:W-:-:S07]  /*1100*/  IMAD R216, R3, 0x2, R2 ;  /* 0x0000000203d87824 */ /* 0x000fce00078e0202 */
.L_x_6425:
[----:B0----5:R-:W0:Y:S01]  /*1110*/  LDC.64 R4, c[0x0][0xc60] ;  /* 0x00031800ff047b82 */ /* 0x021e220000000a00 */
[----:B------:R-:W-:Y:S01]  /*1120*/  ULDC.64 UR4, c[0x0][0xa28] ;  /* 0x00028a0000047ab9 */ /* 0x000fe20000000a00 */
[----:B------:R-:W-:Y:S01]  /*1130*/  ULDC.64 UR8, c[0x0][0xa18] ;  /* 0x0002860000087ab9 */ /* 0x000fe20000000a00 */
[----:B------:R-:W-:Y:S01]  /*1140*/  ULDC.64 UR6, c[0x0][0xa08] ;  /* 0x0002820000067ab9 */ /* 0x000fe20000000a00 */
[----:B0-----:R-:W-:-:S05]  /*1150*/  IMAD.WIDE R4, R187, 0x4, R4 ;  /* 0x00000004bb047825 */ /* 0x001fca00078e0204 */
[----:B------:R-:W2:Y:S01]  /*1160*/  LDG.E R206, desc[UR40][R4.64] ;  /* 0x0000002804ce7981 */ /* 0x000ea2000c1e1900 */
[----:B------:R-:W-:Y:S01]  /*1170*/  ISETP.NE.U32.AND P2, PT, RZ, UR4, PT ;  /* 0x00000004ff007c0c */ /* 0x000fe2000bf45070 */
[----:B------:R-:W-:Y:S01]  /*1180*/  IMAD.MOV.U32 R3, RZ, RZ, RZ ;  /* 0x000000ffff037224 */ /* 0x000fe200078e00ff */
[----:B------:R-:W-:Y:S02]  /*1190*/  ISETP.NE.U32.AND P1, PT, RZ, UR8, PT ;  /* 0x00000008ff007c0c */ /* 0x000fe4000bf25070 */
[----:B------:R-:W-:Y:S02]  /*11a0*/  ISETP.NE.AND.EX P2, PT, RZ, UR5, PT, P2 ;  /* 0x00000005ff007c0c */ /* 0x000fe4000bf45320 */
[----:B------:R-:W-:Y:S02]  /*11b0*/  ISETP.NE.AND.EX P1, PT, RZ, UR9, PT, P1 ;  /* 0x00000009ff007c0c */ /* 0x000fe4000bf25310 */
[----:B------:R-:W-:Y:S02]  /*11c0*/  ISETP.NE.U32.AND P0, PT, RZ, UR6, PT ;  /* 0x00000006ff007c0c */ /* 0x000fe4000bf05070 */
[----:B------:R-:W-:-:S02]  /*11d0*/  MOV R27, RZ ;  /* 0x000000ff001b7202 */ /* 0x000fc40000000f00 */
        /* <DEDUP_REMOVED lines=9> */
[----:B-1--4-:R-:W-:Y:S01]  /*1270*/  @P1 IADD3 R6, P2, R204, UR8, RZ ;  /* 0x00000008cc061c10 */ /* 0x012fe2000ff5e0ff */
        /* <DEDUP_REMOVED lines=19> */
[----:B0--3--:R-:W-:Y:S06]  /*13b0*/  @P1 BRA `(.L_x_6280) ;  /* 0x0000000000241947 */ /* 0x009fec0003800000 */
        /* <DEDUP_REMOVED lines=9> */
.L_x_6280:
[----:B------:R-:W-:Y:S02]  /*1450*/  IMAD.U32 R32, RZ, RZ, UR5 ;  /* 0x00000005ff207e24 */ /* 0x000fe4000f8e00ff */
[----:B------:R-:W-:Y:S01]  /*1460*/  IMAD.U32 R24, RZ, RZ, UR4 ;  /* 0x00000004ff187e24 */ /* 0x000fe2000f8e00ff */
[----:B------:R-:W-:Y:S06]  /*1470*/  @!P2 BRA `(.L_x_6281) ;  /* 0x000000000010a947 */ /* 0x000fec0003800000 */
[----:B------:R-:W-:-:S04]  /*1480*/  IADD3 R4, P0, R204, UR8, RZ ;  /* 0x00000008cc047c10 */ /* 0x000fc8000ff1e0ff */
[----:B------:R-:W-:-:S05]  /*1490*/  IADD3.X R5, R205, UR9, RZ, P0, !PT ;  /* 0x00000009cd057c10 */ /* 0x000fca00087fe4ff */
[----:B------:R0:W5:Y:S01]  /*14a0*/  LDG.E R24, desc[UR40][R4.64] ;  /* 0x0000002804187981 */ /* 0x000162000c1e1900 */
[----:B------:R-:W-:Y:S05]  /*14b0*/  BRA `(.L_x_6282) ;  /* 0x0000000000107947 */ /* 0x000fea0003800000 */
.L_x_6281:
[----:B------:R-:W-:Y:S05]  /*14c0*/  @!P0 BRA `(.L_x_6282) ;  /* 0x00000000000c8947 */ /* 0x000fea0003800000 */
[----:B------:R-:W2:Y:S04]  /*14d0*/  LDG.E R5, desc[UR40][R8.64] ;  /* 0x0000002808057981 */ /* 0x000ea8000c1e1900 */
[----:B------:R-:W2:Y:S02]  /*14e0*/  LDG.E R24, desc[UR40][R8.64+0x4] ;  /* 0x0000042808187981 */ /* 0x000ea4000c1e1900 */
[----:B--2---:R-:W-:-:S07]  /*14f0*/  IMAD.IADD R24, R24, 0x1, -R5 ;  /* 0x0000000118187824 */ /* 0x004fce00078e0a05 */
.L_x_6282:
        /* <DEDUP_REMOVED lines=9> */
[----:B------:R-:W-:Y:S01]  /*1590*/  LEA R3, R185, 0x7f, 0x6 ;  /* 0x0000007fb9037811 */ /* 0x000fe200078e30ff */
[----:B------:R-:W-:Y:S01]  /*15a0*/  IMAD.MOV R46, RZ, RZ, -R11 ;  /* 0x000000ffff2e7224 */ /* 0x000fe200078e0a0b */
[----:B------:R-:W-:Y:S02]  /*15b0*/  ISETP.NE.U32.AND P1, PT, RZ, UR4, PT ;  /* 0x00000004ff007c0c */ /* 0x000fe4000bf25070 */
[----:B------:R-:W-:Y:S02]  /*15c0*/  MOV R33, R24 ;  /* 0x0000001800217202 */ /* 0x000fe40000000f00 */
        /* <DEDUP_REMOVED lines=28> */
[----:B------:R-:W-:Y:S01]  /*1790*/  IADD3 R0, R2, 0x22400, RZ ;  /* 0x0002240002007810 */ /* 0x000fe20007ffe0ff */
[----:B------:R-:W-:Y:S03]  /*17a0*/  BSSY B6, `(.L_x_6284) ;  /* 0x0000013000067945 */ /* 0x000fe60003800000 */
        /* <DEDUP_REMOVED lines=10> */
[----:B------:R-:W-:Y:S01]  /*1850*/  MOV R13, RZ ;  /* 0x000000ff000d7202 */ /* 0x000fe20000000f00 */
[----:B------:R-:W-:Y:S02]  /*1860*/  IMAD.U32 R6, RZ, RZ, UR4 ;  /* 0x00000004ff067e24 */ /* 0x000fe4000f8e00ff */
[----:B------:R-:W-:-:S02]  /*1870*/  IMAD.U32 R7, RZ, RZ, UR5 ;  /* 0x00000005ff077e24 */ /* 0x000fc4000f8e00ff */
[----:B------:R-:W-:Y:S02]  /*1880*/  IMAD.U32 R11, RZ, RZ, UR7 ;  /* 0x00000007ff0b7e24 */ /* 0x000fe4000f8e00ff */
[----:B------:R-:W-:Y:S02]  /*1890*/  IMAD.MOV.U32 R8, RZ, RZ, 0x70 ;  /* 0x00000070ff087424 */ /* 0x000fe400078e00ff */
[----:B0-----:R-:W-:-:S07]  /*18a0*/  IMAD.MOV.U32 R12, RZ, RZ, 0x1 ;  /* 0x00000001ff0c7424 */ /* 0x001fce00078e00ff */
[----:B------:R-:W-:-:S07]  /*18b0*/  LEPC R20, `(.L_x_6285) ;  /* 0x000000001014794e */ /* 0x000fce0000000000 */
[----:B-1---5:R-:W-:Y:S05]  /*18c0*/  CALL.ABS.NOINC R14 ;  /* 0x000000000e007343 */ /* 0x022fea0003c00000 */
.L_x_6285:
[----:B------:R-:W-:Y:S05]  /*18d0*/  BSYNC B6 ;  /* 0x0000000000067941 */ /* 0x000fea0003800000 */
.L_x_6284:
        /* <DEDUP_REMOVED lines=20> */
.L_x_6287:
[----:B------:R-:W-:Y:S05]  /*1a20*/  BSYNC B6 ;  /* 0x0000000000067941 */ /* 0x000fea0003800000 */
.L_x_6286:
        /* <DEDUP_REMOVED lines=8> */
[----:B------:R-:W2:Y:S06]  /*1ab0*/  LDC.64 R54, c[0x0][0x3d8] ;  /* 0x0000f600ff367b82 */ /* 0x000eac0000000a00 */
[----:B------:R-:W-:Y:S02]  /*1ac0*/  @P0 IADD3 R4, P1, R204, UR4, RZ ;  /* 0x00000004cc040c10 */ /* 0x000fe4000ff3e0ff */
[----:B------:R-:W3:Y:S02]  /*1ad0*/  LDC R27, c[0x0][0x3d4] ;  /* 0x0000f500ff1b7b82 */ /* 0x000ee40000000800 */
[----:B------:R-:W-:Y:S01]  /*1ae0*/  @P0 IADD3.X R5, R205, UR5, RZ, P1, !PT ;  /* 0x00000005cd050c10 */ /* 0x000fe20008ffe4ff */
[----:B------:R-:W-:-:S04]  /*1af0*/  ULDC.64 UR4, c[0x0][0x2f8] ;  /* 0x0000be0000047ab9 */ /* 0x000fc80000000a00 */
[----:B------:R4:W3:Y:S01]  /*1b00*/  @P0 LDG.E R25, desc[UR40][R4.64] ;  /* 0x0000002804190981 */ /* 0x0008e2000c1e1900 */
[----:B0-----:R-:W-:Y:S01]  /*1b10*/  ISETP.NE.AND P0, PT, R0, 0x1, PT ;  /* 0x000000010000780c */ /* 0x001fe20003f05270 */
[----:B------:R-:W0:Y:S01]  /*1b20*/  LDC.64 R42, c[0x0][0x3e8] ;  /* 0x0000fa00ff2a7b82 */ /* 0x000e220000000a00 */
[----:B------:R-:W-:Y:S01]  /*1b30*/  SHF.R.S32.HI R14, RZ, 0x1f, R44 ;  /* 0x0000001fff0e7819 */ /* 0x000fe2000001142c */
[----:B------:R-:W-:Y:S01]  /*1b40*/  IMAD.SHL.U32 R38, R210, 0x4, RZ ;  /* 0x00000004d2267824 */ /* 0x000fe200078e00ff */
[----:B------:R-:W0:Y:S01]  /*1b50*/  S2R R26, SR_TID.X ;  /* 0x00000000001a7919 */ /* 0x000e220000002100 */
[-C--:B-1----:R-:W-:Y:S01]  /*1b60*/  IMAD.WIDE.U32 R48, R23, R28.reuse, R16 ;  /* 0x0000001c17307225 */ /* 0x082fe200078e0010 */
[----:B------:R-:W-:Y:S02]  /*1b70*/  SHF.L.U64.HI R50, R28, 0x6, R29 ;  /* 0x000000061c327819 */ /* 0x000fe4000001021d */
[----:B------:R-:W-:Y:S01]  /*1b80*/  SHF.R.S32.HI R39, RZ, 0x1f, R38 ;  /* 0x0000001fff277819 */ /* 0x000fe20000011426 */
[-C--:B------:R-:W-:Y:S01]  /*1b90*/  IMAD R3, R14, R28.reuse, RZ ;  /* 0x0000001c0e037224 */ /* 0x080fe200078e02ff */
[----:B--2---:R-:W-:Y:S01]  /*1ba0*/  SHF.L.U64.HI R52, R54, 0x6, R55 ;  /* 0x0000000636347819 */ /* 0x004fe20000010237 */
[C---:B----4-:R-:W-:Y:S01]  /*1bb0*/  IMAD.WIDE.U32 R4, R44.reuse, R28, RZ ;  /* 0x0000001c2c047225 */ /* 0x050fe200078e00ff */
[----:B------:R-:W1:Y:S03]  /*1bc0*/  LDC R61, c[0x0][0x3d4] ;  /* 0x0000f500ff3d7b82 */ /* 0x000e660000000800 */
[----:B------:R-:W-:Y:S01]  /*1bd0*/  IMAD R3, R44, R29, R3 ;  /* 0x0000001d2c037224 */ /* 0x000fe200078e0203 */
[----:B---3--:R-:W-:Y:S01]  /*1be0*/  ISETP.GE.AND P2, PT, R16, R27, PT ;  /* 0x0000001b1000720c */ /* 0x008fe20003f46270 */
[----:B------:R-:W-:-:S02]  /*1bf0*/  IMAD.SHL.U32 R58, R191, 0x40, RZ ;  /* 0x00000040bf3a7824 */ /* 0x000fc400078e00ff */
[----:B------:R-:W-:Y:S01]  /*1c00*/  IMAD.IADD R5, R5, 0x1, R3 ;  /* 0x0000000105057824 */ /* 0x000fe200078e0203 */
[----:B------:R-:W2:Y:S01]  /*1c10*/  @P0 LDC R7, c[0x0][0x42c] ;  /* 0x00010b00ff070b82 */ /* 0x000ea20000000800 */
[----:B------:R-:W-:Y:S01]  /*1c20*/  SEL R13, R27, RZ, P2 ;  /* 0x000000ff1b0d7207 */ /* 0x000fe20001000000 */
[----:B------:R-:W-:Y:S01]  /*1c30*/  IMAD.SHL.U32 R51, R28, 0x40, RZ ;  /* 0x000000401c337824 */ /* 0x000fe200078e00ff */
[----:B------:R-:W-:Y:S01]  /*1c40*/  LOP3.LUT R58, R58, 0x1c0, RZ, 0xc0, !PT ;  /* 0x000001c03a3a7812 */ /* 0x000fe200078ec0ff */
[----:B------:R-:W-:Y:S01]  /*1c50*/  VIADD R80, R16, 0x20 ;  /* 0x0000002010507836 */ /* 0x000fe20000000000 */
[----:B0-----:R-:W-:Y:S01]  /*1c60*/  SHF.L.U64.HI R53, R42, 0x6, R43 ;  /* 0x000000062a357819 */ /* 0x001fe2000001022b */
[----:B------:R-:W-:Y:S01]  /*1c70*/  IMAD.IADD R13, R16, 0x1, R13 ;  /* 0x00000001100d7824 */ /* 0x000fe200078e020d */
[----:B------:R-:W-:Y:S01]  /*1c80*/  SHF.R.U32.HI R60, RZ, 0x3, R58 ;  /* 0x00000003ff3c7819 */ /* 0x000fe2000001163a */
[----:B------:R-:W0:Y:S01]  /*1c90*/  @P0 LDC R9, c[0x0][0x430] ;  /* 0x00010c00ff090b82 */ /* 0x000e220000000800 */
[----:B------:R-:W-:Y:S01]  /*1ca0*/  IMAD.WIDE.U32 R10, R23, R42, R16 ;  /* 0x0000002a170a7225 */ /* 0x000fe200078e0010 */
[----:B------:R-:W-:-:S02]  /*1cb0*/  P2R R72, PR, RZ, 0x4 ;  /* 0x00000004ff487803 */ /* 0x000fc40000000000 */
[----:B------:R-:W-:Y:S01]  /*1cc0*/  SHF.R.S32.HI R12, RZ, 0x1f, R13 ;  /* 0x0000001fff0c7819 */ /* 0x000fe2000001140d */
[----:B------:R-:W-:-:S03]  /*1cd0*/  IMAD.SHL.U32 R62, R27, 0x2, RZ ;  /* 0x000000021b3e7824 */ /* 0x000fc600078e00ff */
[----:B------:R-:W3:Y:S01]  /*1ce0*/  LDC R63, c[0x0][0x2e4] ;  /* 0x0000b900ff3f7b82 */ /* 0x000ee20000000800 */
[----:B------:R-:W-:-:S04]  /*1cf0*/  SHF.R.U32.HI R26, RZ, 0x7, R26 ;  /* 0x00000007ff1a7819 */ /* 0x000fc8000001161a */
[----:B------:R-:W-:Y:S01]  /*1d00*/  IADD3 R59, R26, 0x8, RZ ;  /* 0x000000081a3b7810 */ /* 0x000fe20007ffe0ff */
[----:B--2---:R-:W-:-:S05]  /*1d10*/  @P0 IMAD.HI.U32 R0, R186, R7, RZ ;  /* 0x00000007ba000227 */ /* 0x004fca00078e00ff */
[----:B0-----:R-:W-:Y:S02]  /*1d20*/  @P0 SHF.R.U32.HI R186, RZ, R9, R0 ;  /* 0x00000009ffba0219 */ /* 0x001fe40000011600 */
[----:B------:R-:W-:Y:S02]  /*1d30*/  ISETP.NE.U32.AND P0, PT, RZ, UR8, PT ;  /* 0x00000008ff007c0c */ /* 0x000fe4000bf05070 */
[----:B------:R-:W-:Y:S01]  /*1d40*/  SHF.R.S32.HI R0, RZ, 0x1f, R186 ;  /* 0x0000001fff007819 */ /* 0x000fe200000114ba */
[----:B------:R-:W-:Y:S01]  /*1d50*/  IMAD.WIDE.U32 R4, R186, UR4, R4 ;  /* 0x00000004ba047c25 */ /* 0x000fe2000f8e0004 */
[----:B------:R-:W-:-:S03]  /*1d60*/  ISETP.NE.AND.EX P0, PT, RZ, UR9, PT, P0 ;  /* 0x00000009ff007c0c */ /* 0x000fc6000bf05300 */
[C---:B------:R-:W-:Y:S02]  /*1d70*/  IMAD R7, R0.reuse, UR6, RZ ;  /* 0x0000000600077c24 */ /* 0x040fe4000f8e02ff */
[----:B------:R-:W-:Y:S02]  /*1d80*/  IMAD R3, R0, UR4, RZ ;  /* 0x0000000400037c24 */ /* 0x000fe4000f8e02ff */
[C---:B------:R-:W-:Y:S02]  /*1d90*/  IMAD R9, R186.reuse, UR7, R7 ;  /* 0x00000007ba097c24 */ /* 0x040fe4000f8e0207 */
[----:B------:R-:W-:-:S04]  /*1da0*/  IMAD.WIDE.U32 R6, R186, UR6, R16 ;  /* 0x00000006ba067c25 */ /* 0x000fc8000f8e0010 */
[----:B------:R-:W-:Y:S01]  /*1db0*/  IMAD R3, R186, UR5, R3 ;  /* 0x00000005ba037c24 */ /* 0x000fe2000f8e0203 */
[----:B------:R-:W-:Y:S01]  /*1dc0*/  ULDC.64 UR4, c[0x0][0x300] ;  /* 0x0000c00000047ab9 */ /* 0x000fe20000000a00 */
[----:B------:R-:W-:Y:S02]  /*1dd0*/  IMAD.IADD R7, R7, 0x1, R9 ;  /* 0x0000000107077824 */ /* 0x000fe400078e0209 */
[----:B------:R-:W-:Y:S01]  /*1de0*/  IMAD.IADD R5, R5, 0x1, R3 ;  /* 0x0000000105057824 */ /* 0x000fe200078e0203 */
[----:B------:R-:W-:Y:S02]  /*1df0*/  SHF.R.S32.HI R0, RZ, 0x1f, R25 ;  /* 0x0000001fff007819 */ /* 0x000fe40000011419 */
[----:B------:R-:W-:Y:S02]  /*1e00*/  SEL R9, R25, RZ, !P0 ;  /* 0x000000ff19097207 */ /* 0x000fe40004000000 */
[----:B------:R-:W-:-:S03]  /*1e10*/  SEL R0, R0, RZ, !P0 ;  /* 0x000000ff00007207 */ /* 0x000fc60004000000 */
[----:B------:R-:W-:-:S04]  /*1e20*/  IMAD.WIDE.U32 R40, R9, UR4, R4 ;  /* 0x0000000409287c25 */ /* 0x000fc8000f8e0004 */
[C---:B------:R-:W-:Y:S02]  /*1e30*/  IMAD R8, R0.reuse, UR4, RZ ;  /* 0x0000000400087c24 */ /* 0x040fe4000f8e02ff */
[----:B------:R-:W-:Y:S02]  /*1e40*/  IMAD R4, R215, R28, RZ ;  /* 0x0000001cd7047224 */ /* 0x000fe400078e02ff */
[----:B------:R-:W-:Y:S01]  /*1e50*/  IMAD R3, R9, UR5, R8 ;  /* 0x0000000509037c24 */ /* 0x000fe2000f8e0208 */
[----:B------:R-:W-:Y:S01]  /*1e60*/  ULDC.64 UR4, c[0x0][0x328] ;  /* 0x0000ca0000047ab9 */ /* 0x000fe20000000a00 */
[----:B------:R-:W-:Y:S02]  /*1e70*/  IMAD R5, R23, R29, R4 ;  /* 0x0000001d17057224 */ /* 0x000fe400078e0204 */
[----:B------:R-:W-:Y:S02]  /*1e80*/  IMAD R4, R0, UR4, RZ ;  /* 0x0000000400047c24 */ /* 0x000fe4000f8e02ff */
[----:B------:R-:W-:Y:S01]  /*1e90*/  IMAD.IADD R0, R41, 0x1, R3 ;  /* 0x0000000129007824 */ /* 0x000fe200078e0203 */
[----:B------:R-:W-:Y:S01]  /*1ea0*/  IADD3 R3, P0, R40, R48, RZ ;  /* 0x0000003028037210 */ /* 0x000fe20007f1e0ff */
[----:B------:R-:W-:-:S02]  /*1eb0*/  IMAD R75, R9, UR5, R4 ;  /* 0x00000005094b7c24 */ /* 0x000fc4000f8e0204 */
[----:B------:R-:W-:Y:S01]  /*1ec0*/  IMAD R4, R215, R54, RZ ;  /* 0x00000036d7047224 */ /* 0x000fe200078e02ff */
[----:B------:R-:W-:Y:S01]  /*1ed0*/  IADD3.X R48, R0, R49, R5, P0, !PT ;  /* 0x0000003100307210 */ /* 0x000fe200007fe405 */
[----:B------:R-:W-:Y:S01]  /*1ee0*/  IMAD.WIDE.U32 R36, R9, UR4, R6 ;  /* 0x0000000409247c25 */ /* 0x000fe2000f8e0006 */
[----:B------:R-:W-:Y:S01]  /*1ef0*/  LEA.HI R49, R12, R13, RZ, 0x3 ;  /* 0x0000000d0c317211 */ /* 0x000fe200078f18ff */
[----:B------:R-:W-:Y:S01]  /*1f00*/  ULDC UR4, c[0x0][0x2e4] ;  /* 0x0000b90000047ab9 */ /* 0x000fe20000000800 */
[C---:B------:R-:W-:Y:S01]  /*1f10*/  IADD3 R44, P0, R23.reuse, R44, RZ ;  /* 0x0000002c172c7210 */ /* 0x040fe20007f1e0ff */
[----:B------:R-:W-:Y:S01]  /*1f20*/  IMAD R15, R23, R55, R4 ;  /* 0x00000037170f7224 */ /* 0x000fe200078e0204 */
[----:B------:R-:W-:Y:S01]  /*1f30*/  LOP3.LUT R69, R49, 0xfffffff8, RZ, 0xc0, !PT ;  /* 0xfffffff831457812 */ /* 0x000fe200078ec0ff */
[CC--:B------:R-:W-:Y:S01]  /*1f40*/  IMAD.WIDE.U32 R4, R23.reuse, R54.reuse, R38 ;  /* 0x0000003617047225 */ /* 0x0c0fe200078e0026 */
[----:B------:R-:W-:Y:S02]  /*1f50*/  ISETP.GE.AND P4, PT, R16, UR4, PT ;  /* 0x0000000410007c0c */ /* 0x000fe4000bf86270 */
[----:B------:R-:W-:Y:S01]  /*1f60*/  ISETP.GE.AND P3, PT, R80, UR4, PT ;  /* 0x0000000450007c0c */ /* 0x000fe2000bf66270 */
[----:B------:R-:W-:Y:S01]  /*1f70*/  IMAD.WIDE.U32 R8, R23, R54, R16 ;  /* 0x0000003617087225 */ /* 0x000fe200078e0010 */
[----:B------:R-:W-:-:S02]  /*1f80*/  IADD3 R5, R5, R15, RZ ;  /* 0x0000000f05057210 */ /* 0x000fc40007ffe0ff */
[----:B------:R-:W-:Y:S01]  /*1f90*/  SHF.R.S32.HI R73, RZ, 0x1f, R69 ;  /* 0x0000001fff497819 */ /* 0x000fe20000011445 */
[-C--:B------:R-:W-:Y:S01]  /*1fa0*/  IMAD R6, R215, R42.reuse, RZ ;  /* 0x0000002ad7067224 */ /* 0x080fe200078e02ff */
[----:B------:R-:W-:Y:S01]  /*1fb0*/  IADD3 R75, R37, R75, RZ ;  /* 0x0000004b254b7210 */ /* 0x000fe20007ffe0ff */
[----:B------:R-:W-:Y:S01]  /*1fc0*/  IMAD.IADD R9, R15, 0x1, R9 ;  /* 0x000000010f097824 */ /* 0x000fe200078e0209 */
[----:B-----5:R-:W-:Y:S01]  /*1fd0*/  SHF.R.S32.HI R15, RZ, 0x1f, R33 ;  /* 0x0000001fff0f7819 */ /* 0x020fe20000011421 */
[C---:B------:R-:W-:Y:S02]  /*1fe0*/  IMAD R21, R23.reuse, R43, R6 ;  /* 0x0000002b17157224 */ /* 0x040fe400078e0206 */
[----:B------:R-:W-:-:S04]  /*1ff0*/  IMAD.WIDE.U32 R6, R23, R42, R38 ;  /* 0x0000002a17067225 */ /* 0x000fc800078e0026 */
[----:B------:R-:W-:Y:S02]  /*2000*/  IMAD R20, R15, R54, RZ ;  /* 0x000000360f147224 */ /* 0x000fe400078e02ff */
[----:B------:R-:W-:Y:S02]  /*2010*/  IMAD.IADD R11, R21, 0x1, R11 ;  /* 0x00000001150b7824 */ /* 0x000fe400078e020b */
[----:B------:R-:W-:Y:S02]  /*2020*/  IMAD.IADD R7, R7, 0x1, R21 ;  /* 0x0000000107077824 */ /* 0x000fe400078e0215 */
[----:B------:R-:W-:Y:S02]  /*2030*/  IMAD R12, R15, R42, RZ ;  /* 0x0000002a0f0c7224 */ /* 0x000fe400078e02ff */
[C---:B------:R-:W-:Y:S02]  /*2040*/  IMAD R13, R33.reuse, R55, R20 ;  /* 0x00000037210d7224 */ /* 0x040fe400078e0214 */
[----:B------:R-:W-:-:S02]  /*2050*/  IMAD R71, R33, R43, R12 ;  /* 0x0000002b21477224 */ /* 0x000fc400078e020c */
[----:B------:R-:W-:-:S04]  /*2060*/  IMAD.WIDE.U32 R28, R33, R42, R10 ;  /* 0x0000002a211c7225 */ /* 0x000fc800078e000a */
[----:B------:R-:W-:-:S04]  /*2070*/  IMAD.WIDE.U32 R20, R33, R42, R6 ;  /* 0x0000002a21147225 */ /* 0x000fc800078e0006 */
[----:B------:R-:W-:Y:S02]  /*2080*/  IMAD.SHL.U32 R55, R42, 0x40, RZ ;  /* 0x000000402a377824 */ /* 0x000fe400078e00ff */
[CC--:B------:R-:W-:Y:S01]  /*2090*/  IMAD.WIDE.U32 R30, R33.reuse, R54.reuse, R4 ;  /* 0x00000036211e7225 */ /* 0x0c0fe200078e0004 */
[----:B------:R-:W0:Y:S01]  /*20a0*/  LDC.64 R42, c[0x0][0x2d8] ;  /* 0x0000b600ff2a7b82 */ /* 0x000e220000000a00 */
[----:B------:R-:W-:Y:S02]  /*20b0*/  LOP3.LUT R5, R58, 0x18, R16, 0xf8, !PT ;  /* 0x000000183a057812 */ /* 0x000fe400078ef810 */
[----:B------:R-:W-:Y:S02]  /*20c0*/  IMAD.WIDE.U32 R34, R33, R54, R8 ;  /* 0x0000003621227225 */ /* 0x000fe400078e0008 */
[----:B------:R-:W-:Y:S02]  /*20d0*/  LOP3.LUT R5, R5, R60, RZ, 0x3c, !PT ;  /* 0x0000003c05057212 */ /* 0x000fe400078e3cff */
[----:B------:R-:W-:-:S02]  /*20e0*/  IMAD.IADD R67, R71, 0x1, R29 ;  /* 0x0000000147437824 */ /* 0x000fc400078e021d */
[----:B------:R-:W-:Y:S02]  /*20f0*/  IMAD.SHL.U32 R54, R54, 0x40, RZ ;  /* 0x0000004036367824 */ /* 0x000fe400078e00ff */
[----:B------:R-:W-:Y:S01]  /*2100*/  IMAD R65, R200, 0x200, R5 ;  /* 0x00000200c8417824 */ /* 0x000fe200078e0205 */
[----:B------:R-:W-:Y:S01]  /*2110*/  LOP3.LUT R5, R58, 0x38, R49, 0xf8, !PT ;  /* 0x000000383a057812 */ /* 0x000fe200078ef831 */
[----:B------:R-:W-:Y:S02]  /*2120*/  IMAD.X R45, R215, 0x1, R14, P0 ;  /* 0x00000001d72d7824 */ /* 0x000fe400000e060e */
[----:B------:R-:W-:Y:S01]  /*2130*/  IMAD.IADD R64, R13, 0x1, R35 ;  /* 0x000000010d407824 */ /* 0x000fe200078e0223 */
[----:B------:R-:W-:Y:S01]  /*2140*/  LOP3.LUT R5, R5, R60, RZ, 0x3c, !PT ;  /* 0x0000003c05057212 */ /* 0x000fe200078e3cff */
[----:B------:R-:W-:Y:S02]  /*2150*/  IMAD.IADD R66, R31, 0x1, R13 ;  /* 0x000000011f427824 */ /* 0x000fe400078e020d */
[----:B------:R-:W-:-:S02]  /*2160*/  IMAD.IADD R71, R21, 0x1, R71 ;  /* 0x0000000115477824 */ /* 0x000fc400078e0247 */
[----:B-1-3--:R-:W-:-:S07]  /*2170*/  IMAD R68, R200, 0x200, R5 ;  /* 0x00000200c8447824 */ /* 0x00afce00078e0205 */
.L_x_6317:
        /* <DEDUP_REMOVED lines=8> */
[----:B------:R-:W-:Y:S01]  /*2200*/  IADD3 R4, P0, R3, R14, RZ ;  /* 0x0000000e03047210 */ /* 0x000fe20007f1e0ff */
[----:B--2---:R-:W-:Y:S02]  /*2210*/  IMAD.SHL.U32 R24, R22, 0x1000, RZ ;  /* 0x0000100016187824 */ /* 0x004fe400078e00ff */
[----:B------:R-:W-:Y:S01]  /*2220*/  IMAD.IADD R77, R15, 0x1, R5 ;  /* 0x000000010f4d7824 */ /* 0x000fe200078e0205 */
[----:B0-----:R-:W-:Y:S01]  /*2230*/  LEA R12, P1, R4, R42, 0x1 ;  /* 0x0000002a040c7211 */ /* 0x001fe200078208ff */
[----:B------:R-:W-:Y:S02]  /*2240*/  IMAD.IADD R5, R65, 0x1, R24 ;  /* 0x0000000141057824 */ /* 0x000fe400078e0218 */
[----:B------:R-:W-:Y:S01]  /*2250*/  IMAD.X R6, R77, 0x1, R48, P0 ;  /* 0x000000014d067824 */ /* 0x000fe200000e0630 */
[----:B------:R-:W-:Y:S01]  /*2260*/  ISETP.GE.AND P0, PT, R61, 0x1, PT ;  /* 0x000000013d00780c */ /* 0x000fe20003f06270 */
[----:B------:R-:W-:-:S03]  /*2270*/  IMAD R25, R5, 0x2, R2 ;  /* 0x0000000205197824 */ /* 0x000fc600078e0202 */
[----:B------:R-:W-:-:S09]  /*2280*/  LEA.HI.X R13, R4, R43, R6, 0x1, P1 ;  /* 0x0000002b040d7211 */ /* 0x000fd200008f0c06 */
[----:B-1----:R-:W-:Y:S05]  /*2290*/  @!P0 BRA `(.L_x_6289) ;  /* 0x0000001400ac8947 */ /* 0x002fea0003800000 */
        /* <DEDUP_REMOVED lines=22> */
[----:B------:R-:W-:Y:S01]  /*2400*/  IMAD.WIDE.U32 R4, R47, R55, R70 ;  /* 0x000000372f047225 */ /* 0x000fe200078e0046 */
[----:B------:R-:W-:Y:S02]  /*2410*/  IADD3.X R10, R57, R66, RZ, P0, !PT ;  /* 0x00000042390a7210 */ /* 0x000fe400007fe4ff */
[----:B------:R-:W-:Y:S01]  /*2420*/  LEA R6, P0, R7, UR4, 0x1 ;  /* 0x0000000407067c11 */ /* 0x000fe2000f8008ff */
[----:B------:R-:W-:Y:S01]  /*2430*/  IMAD.IADD R5, R5, 0x1, R9 ;  /* 0x0000000105057824 */ /* 0x000fe200078e0209 */
[----:B------:R-:W-:Y:S01]  /*2440*/  LEA R56, P5, R4, UR6, 0x1 ;  /* 0x0000000604387c11 */ /* 0x000fe2000f8a08ff */
[----:B------:R-:W-:Y:S01]  /*2450*/  VIADD R8, R38, 0x10 ;  /* 0x0000001026087836 */ /* 0x000fe20000000000 */
[----:B------:R-:W-:-:S02]  /*2460*/  LEA.HI.X R7, R7, UR5, R10, 0x1, P0 ;  /* 0x0000000507077c11 */ /* 0x000fc400080f0c0a */
[----:B------:R-:W-:Y:S02]  /*2470*/  CS2R R10, SRZ ;  /* 0x00000000000a7805 */ /* 0x000fe4000001ff00 */
[----:B------:R-:W-:Y:S02]  /*2480*/  LEA.HI.X R57, R4, UR7, R5, 0x1, P5 ;  /* 0x0000000704397c11 */ /* 0x000fe4000a8f0c05 */
[-C--:B------:R-:W-:Y:S02]  /*2490*/  ISETP.GE.AND P0, PT, R38, R61.reuse, PT ;  /* 0x0000003d2600720c */ /* 0x080fe40003f06270 */
[----:B------:R-:W-:Y:S02]  /*24a0*/  ISETP.GE.AND P5, PT, R8, R61, PT ;  /* 0x0000003d0800720c */ /* 0x000fe40003fa6270 */
[----:B------:R-:W-:-:S09]  /*24b0*/  CS2R R8, SRZ ;  /* 0x0000000000087805 */ /* 0x000fd2000001ff00 */
[----:B------:R0:W5:Y:S04]  /*24c0*/  @!P0 LDG.E.64 R26, desc[UR40][R6.64] ;  /* 0x00000028061a8981 */ /* 0x000168000c1e1b00 */
[----:B------:R0:W5:Y:S04]  /*24d0*/  @!P5 LDG.E.64 R8, desc[UR40][R6.64+0x20] ;  /* 0x000020280608d981 */ /* 0x000168000c1e1b00 */
[----:B------:R0:W5:Y:S04]  /*24e0*/  @!P0 LDG.E.64 R14, desc[UR40][R56.64] ;  /* 0x00000028380e8981 */ /* 0x000168000c1e1b00 */
[----:B------:R0:W5:Y:S02]  /*24f0*/  @!P5 LDG.E.64 R10, desc[UR40][R56.64+0x20] ;  /* 0x00002028380ad981 */ /* 0x000164000c1e1b00 */
.L_x_6292:
[----:B------:R-:W-:Y:S05]  /*2500*/  BSYNC B1 ;  /* 0x0000000000017941 */ /* 0x000fea0003800000 */
.L_x_6291:
        /* <DEDUP_REMOVED lines=12> */
[----:B------:R-:W-:-:S02]  /*25d0*/  MOV R6, R14 ;  /* 0x0000000e00067202 */ /* 0x000fc40000000f00 */
[----:B------:R-:W-:Y:S02]  /*25e0*/  PRMT R86, R86, 0x5410, R4 ;  /* 0x0000541056567816 */ /* 0x000fe40000000004 */
[----:B------:R-:W-:Y:S02]  /*25f0*/  PRMT R87, R87, 0x5410, R5 ;  /* 0x0000541057577816 */ /* 0x000fe40000000005 */
[----:B------:R-:W-:Y:S02]  /*2600*/  PRMT R76, R6, 0x7610, R76 ;  /* 0x00007610064c7816 */ /* 0x000fe4000000004c */
[----:B------:R-:W-:Y:S01]  /*2610*/  PRMT R78, R7, 0x7610, R78 ;  /* 0x00007610074e7816 */ /* 0x000fe2000000004e */
[----:B------:R-:W-:Y:S06]  /*2620*/  @!P0 BRA `(.L_x_6293) ;  /* 0x0000000000048947 */ /* 0x000fec0003800000 */
[----:B------:R-:W-:Y:S01]  /*2630*/  BPT.TRAP 0x1 ;  /* 0x000000040000795c */ /* 0x000fe20000300000 */
.L_x_6293:
[----:B------:R-:W-:Y:S01]  /*2640*/  IMAD R70, R22, 0x8, R2 ;  /* 0x0000000816467824 */ /* 0x000fe200078e0202 */
[----:B------:R-:W-:Y:S01]  /*2650*/  SHF.L.U32 R57, R189, 0x1f, RZ ;  /* 0x0000001fbd397819 */ /* 0x000fe200000006ff */
[----:B------:R-:W-:Y:S03]  /*2660*/  BSSY B1, `(.L_x_6294) ;  /* 0x0000003000017945 */ /* 0x000fe60003800000 */
[----:B------:R-:W0:Y:S02]  /*2670*/  SYNCS.PHASECHK.TRANS64.TRYWAIT P5, [R70+URZ+0x28c90], R57 ;  /* 0x028c9039460075a7 */ /* 0x000e2400080a017f */
[----:B0-----:R-:W-:Y:S05]  /*2680*/  @!P5 BRA `(.L_x_6295) ;  /* 0x000001500084d947 */ /* 0x001fea0003800000 */
.L_x_6528:
[----:B------:R-:W-:Y:S05]  /*2690*/  BSYNC B1 ;  /* 0x0000000000017941 */ /* 0x000fea0003800000 */
.L_x_6294:
        /* <DEDUP_REMOVED lines=13> */
[C---:B------:R-:W-:Y:S02]  /*2770*/  PRMT R77, R76.reuse, 0x5410, R77 ;  /* 0x000054104c4d7816 */ /* 0x040fe4000000004d */
[----:B------:R-:W-:-:S02]  /*2780*/  PRMT R27, R76, 0x5432, R56 ;  /* 0x000054324c1b7816 */ /* 0x000fc40000000038 */
[C---:B------:R-:W-:Y:S02]  /*2790*/  PRMT R79, R78.reuse, 0x5410, R79 ;  /* 0x000054104e4f7816 */ /* 0x040fe4000000004f */
[----:B------:R-:W-:Y:S02]  /*27a0*/  LOP3.LUT R26, R7, 0xffff0000, RZ, 0xc0, !PT ;  /* 0xffff0000071a7812 */ /* 0x000fe400078ec0ff */
[----:B------:R-:W-:Y:S01]  /*27b0*/  PRMT R74, R78, 0x5432, R74 ;  /* 0x000054324e4a7816 */ /* 0x000fe2000000004a */
[----:B------:R-:W-:Y:S01]  /*27c0*/  IMAD.U32 R81, R79, 0x10000, RZ ;  /* 0x000100004f517824 */ /* 0x000fe200078e00ff */
[----:B------:R-:W-:Y:S02]  /*27d0*/  LOP3.LUT R7, R5, 0xffff0000, RZ, 0xc0, !PT ;  /* 0xffff000005077812 */ /* 0x000fe400078ec0ff */
[----:B------:R-:W-:Y:S01]  /*27e0*/  LOP3.LUT R78, R77, 0xffff0000, RZ, 0xc0, !PT ;  /* 0xffff00004d4e7812 */ /* 0x000fe200078ec0ff */
[----:B------:R-:W-:Y:S01]  /*27f0*/  IMAD.U32 R76, R74, 0x10000, RZ ;  /* 0x000100004a4c7824 */ /* 0x000fe200078e00ff */
[C---:B------:R-:W-:Y:S01]  /*2800*/  LOP3.LUT R56, R27.reuse, 0xffff0000, RZ, 0xc0, !PT ;  /* 0xffff00001b387812 */ /* 0x040fe200078ec0ff */
[----:B------:R-:W-:Y:S01]  /*2810*/  IMAD.U32 R27, R27, 0x10000, RZ ;  /* 0x000100001b1b7824 */ /* 0x000fe200078e00ff */
[----:B------:R-:W-:Y:S01]  /*2820*/  LOP3.LUT R15, R6, 0xffff0000, RZ, 0xc0, !PT ;  /* 0xffff0000060f7812 */ /* 0x000fe200078ec0ff */
[----:B------:R-:W-:-:S02]  /*2830*/  IMAD.U32 R6, R5, 0x10000, RZ ;  /* 0x0001000005067824 */ /* 0x000fc400078e00ff */
[C---:B------:R-:W-:Y:S01]  /*2840*/  FMUL.FTZ R83, R7.reuse, R78 ;  /* 0x0000004e07537220 */ /* 0x040fe20000410000 */
[C---:B------:R-:W-:Y:S02]  /*2850*/  IMAD.U32 R5, R4.reuse, 0x10000, RZ ;  /* 0x0001000004057824 */ /* 0x040fe400078e00ff */
[----:B------:R-:W-:Y:S01]  /*2860*/  FMUL.FTZ R7, R7, R56 ;  /* 0x0000003807077220 */ /* 0x000fe20000410000 */
[----:B------:R-:W-:Y:S01]  /*2870*/  LOP3.LUT R4, R4, 0xffff0000, RZ, 0xc0, !PT ;  /* 0xffff000004047812 */ /* 0x000fe200078ec0ff */
[----:B------:R-:W-:Y:S01]  /*2880*/  FMUL.FTZ R85, R15, R81 ;  /* 0x000000510f557220 */ /* 0x000fe20000410000 */
[----:B------:R-:W-:Y:S01]  /*2890*/  SHF.L.U32 R77, R77, 0x10, RZ ;  /* 0x000000104d4d7819 */ /* 0x000fe200000006ff */
[----:B------:R-:W-:Y:S01]  /*28a0*/  FMUL.FTZ R15, R15, R76 ;  /* 0x0000004c0f0f7220 */ /* 0x000fe20000410000 */
[----:B------:R-:W-:Y:S01]  /*28b0*/  LOP3.LUT R79, R79, 0xffff0000, RZ, 0xc0, !PT ;  /* 0xffff00004f4f7812 */ /* 0x000fe200078ec0ff */
[----:B------:R-:W-:Y:S01]  /*28c0*/  FFMA.FTZ R83, R6, R56, -R83 ;  /* 0x0000003806537223 */ /* 0x000fe20000010853 */
[----:B------:R-:W-:Y:S01]  /*28d0*/  LOP3.LUT R74, R74, 0xffff0000, RZ, 0xc0, !PT ;  /* 0xffff00004a4a7812 */ /* 0x000fe200078ec0ff */
[----:B------:R-:W-:Y:S01]  /*28e0*/  FFMA.FTZ R78, R6, R78, R7 ;  /* 0x0000004e064e7223 */ /* 0x000fe20000010007 */
[----:B------:R-:W-:Y:S01]  /*28f0*/  FFMA.FTZ R85, R14, R76, -R85 ;  /* 0x0000004c0e557223 */ /* 0x000fe20000010855 */
[----:B------:R-:W-:Y:S01]  /*2900*/  FMUL.FTZ R6, R4, R77 ;  /* 0x0000004d04067220 */ /* 0x000fe20000410000 */
[----:B------:R-:W-:Y:S01]  /*2910*/  FFMA.FTZ R14, R14, R81, R15 ;  /* 0x000000510e0e7223 */ /* 0x000fe2000001000f */
[----:B------:R-:W-:Y:S01]  /*2920*/  FMUL.FTZ R56, R26, R79 ;  /* 0x0000004f1a387220 */ /* 0x000fe20000410000 */
[-C--:B------:R-:W-:Y:S01]  /*2930*/  FMUL.FTZ R4, R4, R27.reuse ;  /* 0x0000001b04047220 */ /* 0x080fe20000410000 */
[-C--:B------:R-:W-:Y:S01]  /*2940*/  FMUL.FTZ R26, R26, R74.reuse ;  /* 0x0000004a1a1a7220 */ /* 0x080fe20000410000 */
[----:B------:R-:W-:Y:S01]  /*2950*/  FFMA.FTZ R6, R5, R27, -R6 ;  /* 0x0000001b05067223 */ /* 0x000fe20000010806 */
[----:B------:R-:W-:Y:S01]  /*2960*/  FFMA.FTZ R56, R25, R74, -R56 ;  /* 0x0000004a19387223 */ /* 0x000fe20000010838 */
        /* <DEDUP_REMOVED lines=8> */
.L_x_6300:
[----:B------:R-:W-:Y:S05]  /*29f0*/  BSYNC B2 ;  /* 0x0000000000027941 */ /* 0x000fea0003800000 */
.L_x_6299:
[----:B--2---:R1:W-:Y:S02]  /*2a00*/  STG.E.128 desc[UR40][R12.64], R4 ;  /* 0x000000040c007986 */ /* 0x0043e4000c101d28 */
.L_x_6298:
[----:B------:R-:W-:Y:S05]  /*2a10*/  BSYNC B1 ;  /* 0x0000000000017941 */ /* 0x000fea0003800000 */
.L_x_6297:
        /* <DEDUP_REMOVED lines=36> */
[----:B------:R-:W-:Y:S01]  /*2c60*/  SHF.L.U32 R6, R5, 0x10, RZ ;  /* 0x0000001005067819 */ /* 0x000fe200000006ff */
[----:B------:R-:W-:-:S02]  /*2c70*/  IMAD.U32 R5, R4, 0x10000, RZ ;  /* 0x0001000004057824 */ /* 0x000fc400078e00ff */
        /* <DEDUP_REMOVED lines=19> */
.L_x_6302:
[----:B------:R-:W-:Y:S05]  /*2db0*/  BSYNC B1 ;  /* 0x0000000000017941 */ /* 0x000fea0003800000 */
.L_x_6301:
[----:B-1----:R1:W-:Y:S01]  /*2dc0*/  STG.E.128 desc[UR40][R12.64+0x40], R4 ;  /* 0x000040040c007986 */ /* 0x0023e2000c101d28 */
[----:B------:R-:W-:Y:S05]  /*2dd0*/  BRA `(.L_x_6296) ;  /* 0x0000000c003c7947 */ /* 0x000fea0003800000 */
.L_x_6290:
        /* <DEDUP_REMOVED lines=8> */
[----:B------:R-:W-:Y:S01]  /*2e60*/  @!P0 IMAD R9, R56, R55, R4 ;  /* 0x0000003738098224 */ /* 0x000fe200078e0204 */
[----:B------:R-:W-:Y:S01]  /*2e70*/  @!P0 MOV R4, R28 ;  /* 0x0000001c00048202 */ /* 0x000fe20000000f00 */
[----:B------:R-:W1:Y:S01]  /*2e80*/  @!P0 LDC.64 R26, c[0x0][0x3e0] ;  /* 0x0000f800ff1a8b82 */ /* 0x000e620000000a00 */
[----:B------:R-:W-:-:S03]  /*2e90*/  @!P0 IMAD.X R7, R57, 0x1, R64, P5 ;  /* 0x0000000139078824 */ /* 0x000fc600028e0640 */
        /* <DEDUP_REMOVED lines=24> */
[----:B------:R-:W-:Y:S01]  /*3020*/  IMAD.MOV.U32 R26, RZ, RZ, R11 ;  /* 0x000000ffff1a7224 */ /* 0x000fe200078e000b */
[----:B------:R-:W-:-:S02]  /*3030*/  MOV R25, R10 ;  /* 0x0000000a00197202 */ /* 0x000fc40000000f00 */
[----:B------:R-:W-:Y:S02]  /*3040*/  PRMT R82, R12, 0x5410, R13 ;  /* 0x000054100c527816 */ /* 0x000fe4000000000d */
[----:B------:R-:W-:Y:S02]  /*3050*/  PRMT R90, R25, 0x7610, R90 ;  /* 0x00007610195a7816 */ /* 0x000fe4000000005a */
[----:B------:R-:W-:Y:S01]  /*3060*/  PRMT R91, R26, 0x7610, R91 ;  /* 0x000076101a5b7816 */ /* 0x000fe2000000005b */
[----:B------:R-:W-:Y:S06]  /*3070*/  @!P0 BRA `(.L_x_6303) ;  /* 0x0000000000048947 */ /* 0x000fec0003800000 */
[----:B------:R-:W-:Y:S01]  /*3080*/  BPT.TRAP 0x1 ;  /* 0x000000040000795c */ /* 0x000fe20000300000 */
.L_x_6303:
[----:B------:R-:W-:Y:S01]  /*3090*/  IMAD R70, R22, 0x8, R2 ;  /* 0x0000000816467824 */ /* 0x000fe200078e0202 */
[----:B------:R-:W-:Y:S01]  /*30a0*/  SHF.L.U32 R57, R189, 0x1f, RZ ;  /* 0x0000001fbd397819 */ /* 0x000fe200000006ff */
[----:B------:R-:W-:Y:S03]  /*30b0*/  BSSY B1, `(.L_x_6304) ;  /* 0x0000003000017945 */ /* 0x000fe60003800000 */
[----:B------:R-:W0:Y:S02]  /*30c0*/  SYNCS.PHASECHK.TRANS64.TRYWAIT P5, [R70+URZ+0x28c90], R57 ;  /* 0x028c9039460075a7 */ /* 0x000e2400080a017f */
[----:B0-----:R-:W-:Y:S05]  /*30d0*/  @!P5 BRA `(.L_x_6305) ;  /* 0x000001480004d947 */ /* 0x001fea0003800000 */
.L_x_6529:
[----:B------:R-:W-:Y:S05]  /*30e0*/  BSYNC B1 ;  /* 0x0000000000017941 */ /* 0x000fea0003800000 */
.L_x_6304:
        /* <DEDUP_REMOVED lines=24> */
[----:B------:R-:W-:Y:S02]  /*3270*/  IMAD R15, R200, 0x200, R13 ;  /* 0x00000200c80f7824 */ /* 0x000fe400078e020d */
[----:B------:R-:W-:-:S03]  /*3280*/  IMAD.IADD R13, R68, 0x1, R24 ;  /* 0x00000001440d7824 */ /* 0x000fc600078e0218 */
[----:B------:R-:W-:Y:S01]  /*3290*/  IADD3 R15, R24, R15, RZ ;  /* 0x0000000f180f7210 */ /* 0x000fe20007ffe0ff */
[----:B------:R-:W-:-:S04]  /*32a0*/  IMAD R13, R13, 0x2, R2 ;  /* 0x000000020d0d7824 */ /* 0x000fc800078e0202 */
        /* <DEDUP_REMOVED lines=10> */
[----:B------:R-:W-:Y:S01]  /*3350*/  SHF.R.U64 R85, R8, 0x10, R9 ;  /* 0x0000001008557819 */ /* 0x000fe20000001209 */
[----:B------:R-:W-:Y:S01]  /*3360*/  IMAD.U32 R8, R15, 0x10000, RZ ;  /* 0x000100000f087824 */ /* 0x000fe200078e00ff */
[----:B------:R-:W-:-:S02]  /*3370*/  PRMT R74, R90, 0x5432, R74 ;  /* 0x000054325a4a7816 */ /* 0x000fc4000000004a */
[----:B------:R-:W-:Y:S02]  /*3380*/  PRMT R86, R82, 0x5432, R86 ;  /* 0x0000543252567816 */ /* 0x000fe40000000056 */
[--C-:B------:R-:W-:Y:S02]  /*3390*/  SHF.R.U32.HI R89, RZ, 0x10, R11.reuse ;  /* 0x00000010ff597819 */ /* 0x100fe4000001160b */
        /* <DEDUP_REMOVED lines=12> */
[----:B------:R-:W-:-:S02]  /*3460*/  PRMT R89, R91, 0x5410, R89 ;  /* 0x000054105b597816 */ /* 0x000fc40000000059 */
[----:B------:R-:W-:Y:S01]  /*3470*/  LOP3.LUT R13, R25, 0xffff0000, RZ, 0xc0, !PT ;  /* 0xffff0000190d7812 */ /* 0x000fe200078ec0ff */
[-C--:B------:R-:W-:Y:S01]  /*3480*/  FFMA.FTZ R92, R5, R88.reuse, R92 ;  /* 0x00000058055c7223 */ /* 0x080fe2000001005c */
[----:B------:R-:W-:Y:S02]  /*3490*/  LOP3.LUT R86, R86, 0xffff0000, RZ, 0xc0, !PT ;  /* 0xffff000056567812 */ /* 0x000fe400078ec0ff */
[----:B------:R-:W-:Y:S01]  /*34a0*/  PRMT R87, R90, 0x5410, R87 ;  /* 0x000054105a577816 */ /* 0x000fe20000000057 */
[----:B------:R-:W-:Y:S01]  /*34b0*/  FMUL.FTZ R90, R11, R88 ;  /* 0x000000580b5a7220 */ /* 0x000fe20000410000 */
[----:B------:R-:W-:Y:S01]  /*34c0*/  LOP3.LUT R74, R74, 0xffff0000, RZ, 0xc0, !PT ;  /* 0xffff00004a4a7812 */ /* 0x000fe200078ec0ff */
[----:B------:R-:W-:Y:S01]  /*34d0*/  IMAD.U32 R11, R89, 0x10000, RZ ;  /* 0x00010000590b7824 */ /* 0x000fe200078e00ff */
[----:B------:R-:W-:Y:S01]  /*34e0*/  SHF.L.U32 R25, R27, 0x10, RZ ;  /* 0x000000101b197819 */ /* 0x000fe200000006ff */
[----:B------:R-:W-:Y:S01]  /*34f0*/  FFMA.FTZ R90, R5, R82, -R90 ;  /* 0x00000052055a7223 */ /* 0x000fe2000001085a */
[----:B------:R-:W-:Y:S01]  /*3500*/  PRMT R84, R91, 0x5432, R84 ;  /* 0x000054325b547816 */ /* 0x000fe20000000054 */
[C---:B------:R-:W-:Y:S01]  /*3510*/  FMUL.FTZ R91, R13.reuse, R86 ;  /* 0x000000560d5b7220 */ /* 0x040fe20000410000 */
[----:B------:R-:W-:Y:S01]  /*3520*/  FMUL.FTZ R13, R13, R74 ;  /* 0x0000004a0d0d7220 */ /* 0x000fe20000410000 */
[----:B------:R-:W-:Y:S01]  /*3530*/  FMUL.FTZ R93, R25, R11 ;  /* 0x0000000b195d7220 */ /* 0x000fe20000410000 */
[----:B------:R-:W-:Y:S01]  /*3540*/  LOP3.LUT R27, R27, 0xffff0000, RZ, 0xc0, !PT ;  /* 0xffff00001b1b7812 */ /* 0x000fe200078ec0ff */
[----:B------:R-:W-:-:S02]  /*3550*/  IMAD.U32 R5, R84, 0x10000, RZ ;  /* 0x0001000054057824 */ /* 0x000fc400078e00ff */
[C---:B------:R-:W-:Y:S01]  /*3560*/  FFMA.FTZ R91, R6.reuse, R74, -R91 ;  /* 0x0000004a065b7223 */ /* 0x040fe2000001085b */
[----:B------:R-:W-:Y:S01]  /*3570*/  LOP3.LUT R74, R89, 0xffff0000, RZ, 0xc0, !PT ;  /* 0xffff0000594a7812 */ /* 0x000fe200078ec0ff */
[----:B------:R-:W-:Y:S01]  /*3580*/  FFMA.FTZ R89, R6, R86, R13 ;  /* 0x0000005606597223 */ /* 0x000fe2000001000d */
[-C--:B------:R-:W-:Y:S01]  /*3590*/  FMUL.FTZ R82, R25, R5.reuse ;  /* 0x0000000519527220 */ /* 0x080fe20000410000 */
[----:B------:R-:W-:Y:S01]  /*35a0*/  FFMA.FTZ R93, R8, R5, -R93 ;  /* 0x00000005085d7223 */ /* 0x000fe2000001085d */
[----:B------:R-:W-:Y:S01]  /*35b0*/  LOP3.LUT R84, R84, 0xffff0000, RZ, 0xc0, !PT ;  /* 0xffff000054547812 */ /* 0x000fe200078ec0ff */
[----:B------:R-:W-:Y:S01]  /*35c0*/  IMAD.U32 R13, R85, 0x10000, RZ ;  /* 0x00010000550d7824 */ /* 0x000fe200078e00ff */
[----:B------:R-:W-:Y:S01]  /*35d0*/  LOP3.LUT R9, R15, 0xffff0000, RZ, 0xc0, !PT ;  /* 0xffff00000f097812 */ /* 0x000fe200078ec0ff */
[----:B------:R-:W-:Y:S02]  /*35e0*/  IMAD.U32 R5, R56, 0x10000, RZ ;  /* 0x0001000038057824 */ /* 0x000fe400078e00ff */
        /* <DEDUP_REMOVED lines=18> */
[----:B------:R-:W-:Y:S02]  /*3710*/  SHF.L.U32 R4, R83, 0x10, RZ ;  /* 0x0000001053047819 */ /* 0x000fe400000006ff */
        /* <DEDUP_REMOVED lines=24> */
.L_x_6307:
[----:B------:R-:W-:Y:S05]  /*38a0*/  BSYNC B1 ;  /* 0x0000000000017941 */ /* 0x000fea0003800000 */
.L_x_6306:
        /* <DEDUP_REMOVED lines=10> */
.L_x_6289:
[----:B------:R-:W-:-:S13]  /*3950*/  ISETP.NE.AND P0, PT, R188, 0x3, PT ;  /* 0x00000003bc00780c */ /* 0x000fda0003f05270 */
[----:B------:R-:W-:Y:S05]  /*3960*/  @!P0 BRA `(.L_x_6308) ;  /* 0x0000000000048947 */ /* 0x000fea0003800000 */
[----:B------:R-:W-:Y:S01]  /*3970*/  BPT.TRAP 0x1 ;  /* 0x000000040000795c */ /* 0x000fe20000300000 */
.L_x_6308:
        /* <DEDUP_REMOVED lines=8> */
.L_x_6530:
[----:B------:R-:W-:Y:S05]  /*3a00*/  BSYNC B1 ;  /* 0x0000000000017941 */ /* 0x000fea0003800000 */
.L_x_6309:
        /* <DEDUP_REMOVED lines=12> */
.L_x_6296:
[----:B------:R-:W-:Y:S05]  /*3ad0*/  BSYNC B0 ;  /* 0x0000000000007941 */ /* 0x000fea0003800000 */
.L_x_6288:
        /* <DEDUP_REMOVED lines=12> */
[----:B------:R-:W-:-:S04]  /*3ba0*/  @!P5 IADD3 R4, R70, 0x28ca0, RZ ;  /* 0x00028ca04604d810 */ /* 0x000fc80007ffe0ff */
[----:B------:R-:W-:-:S04]  /*3bb0*/  @!P5 PRMT R4, RZ, 0x654, R4 ;  /* 0x00000654ff04d816 */ /* 0x000fc80000000004 */
[----:B------:R1:W-:Y:S01]  /*3bc0*/  @!P5 SYNCS.ARRIVE.TRANS64.RED.A1T0 RZ, [R4+URZ], RZ ;  /* 0x000000ff04ffd9a7 */ /* 0x0003e2000810043f */
[----:B------:R-:W-:Y:S05]  /*3bd0*/  @!P0 BRA `(.L_x_6312) ;  /* 0x0000000000048947 */ /* 0x000fea0003800000 */
[----:B------:R-:W-:Y:S01]  /*3be0*/  BPT.TRAP 0x1 ;  /* 0x000000040000795c */ /* 0x000fe20000300000 */
.L_x_6312:
[----:B------:R-:W-:Y:S05]  /*3bf0*/  BSYNC B0 ;  /* 0x0000000000007941 */ /* 0x000fea0003800000 */
.L_x_6311:
[----:B------:R-:W4:Y:S01]  /*3c00*/  SYNCS.PHASECHK.TRANS64.TRYWAIT P0, [R70+URZ+0x28cb0], R57 ;  /* 0x028cb039460075a7 */ /* 0x000f22000800017f */
[----:B------:R-:W-:Y:S04]  /*3c10*/  BSSY B0, `(.L_x_6313) ;  /* 0x0000002000007945 */ /* 0x000fe80003800000 */
[----:B----4-:R-:W-:Y:S05]  /*3c20*/  @!P0 BRA `(.L_x_6314) ;  /* 0x0000013c00588947 */ /* 0x010fea0003800000 */
.L_x_6531:
[----:B------:R-:W-:Y:S05]  /*3c30*/  BSYNC B0 ;  /* 0x0000000000007941 */ /* 0x000fea0003800000 */
.L_x_6313:
[----:B------:R-:W-:Y:S04]  /*3c40*/  BSSY B0, `(.L_x_6315) ;  /* 0x0000051000007945 */ /* 0x000fe80003800000 */
[----:B------:R-:W-:Y:S05]  /*3c50*/  @P1 BRA `(.L_x_6316) ;  /* 0x00000004003c1947 */ /* 0x000fea0003800000 */
[----:B-1----:R-:W-:Y:S01]  /*3c60*/  IMAD.WIDE R4, R47, 0x40, R44 ;  /* 0x000000402f047825 */ /* 0x002fe200078e022c */
[----:B------:R-:W-:Y:S01]  /*3c70*/  ULDC.64 UR4, c[0x0][0x318] ;  /* 0x0000c60000047ab9 */ /* 0x000fe20000000a00 */
[----:B------:R-:W-:Y:S02]  /*3c80*/  LOP3.LUT P0, RZ, R191, 0x4, RZ, 0xc0, !PT ;  /* 0x00000004bfff7812 */ /* 0x000fe4000780c0ff */
[----:B------:R-:W-:Y:S01]  /*3c90*/  IMAD R5, R5, UR4, RZ ;  /* 0x0000000405057c24 */ /* 0x000fe2000f8e02ff */
[----:B---3--:R-:W-:Y:S01]  /*3ca0*/  IADD3 R13, R16, 0xc0, RZ ;  /* 0x000000c0100d7810 */ /* 0x008fe20007ffe0ff */
        /* <DEDUP_REMOVED lines=13> */
[----:B------:R-:W-:Y:S01]  /*3d80*/  IMAD R78, R9, 0x2, R2 ;  /* 0x00000002094e7824 */ /* 0x000fe200078e0202 */
[----:B------:R-:W-:Y:S01]  /*3d90*/  ISETP.GE.AND P0, PT, R4, UR4, PT ;  /* 0x0000000404007c0c */ /* 0x000fe2000bf06270 */
[----:B------:R-:W-:-:S02]  /*3da0*/  VIADD R12, R16, 0x80 ;  /* 0x00000080100c7836 */ /* 0x000fc40000000000 */
[C---:B------:R-:W-:Y:S02]  /*3db0*/  VIADD R74, R16.reuse, 0x100 ;  /* 0x00000100104a7836 */ /* 0x040fe40000000000 */
[----:B------:R-:W-:Y:S02]  /*3dc0*/  VIADD R76, R16, 0x140 ;  /* 0x00000140104c7836 */ /* 0x000fe40000000000 */
[----:B------:R-:W-:-:S04]  /*3dd0*/  IMAD R77, R77, 0x2, R2 ;  /* 0x000000024d4d7824 */ /* 0x000fc800078e0202 */
        /* <DEDUP_REMOVED lines=55> */
.L_x_6316:
[----:B------:R-:W-:Y:S05]  /*4150*/  BSYNC B0 ;  /* 0x0000000000007941 */ /* 0x000fea0003800000 */
.L_x_6315:
        /* <DEDUP_REMOVED lines=12> */
[----:B-1----:R-:W-:Y:S02]  /*4220*/  SEL R4, RZ, 0x1, P1 ;  /* 0x00000001ff047807 */ /* 0x002fe40000800000 */
[----:B------:R-:W-:Y:S02]  /*4230*/  SEL R22, R22, RZ, P1 ;  /* 0x000000ff16167207 */ /* 0x000fe40000800000 */
[----:B------:R-:W-:Y:S01]  /*4240*/  LOP3.LUT R189, R189, R4, RZ, 0x3c, !PT ;  /* 0x00000004bdbd7212 */ /* 0x000fe200078e3cff */
[----:B------:R1:W-:Y:S01]  /*4250*/  @!P5 SYNCS.ARRIVE.TRANS64.RED.A1T0 RZ, [R70+URZ], RZ ;  /* 0x000000ff46ffd9a7 */ /* 0x0003e2000810043f */
[----:B------:R-:W-:Y:S05]  /*4260*/  @P2 BRA `(.L_x_6317) ;  /* 0xffffffdc00c42947 */ /* 0x000fea000383ffff */
.L_x_6283:
[----:B------:R-:W4:Y:S01]  /*4270*/  LDL R4, [R1] ;  /* 0x0000000001047983 */ /* 0x000f220000100800 */
        /* <DEDUP_REMOVED lines=43> */
[----:B------:R-:W-:-:S02]  /*4530*/  CS2R R74, SRZ ;  /* 0x00000000004a7805 */ /* 0x000fc4000001ff00 */
[----:B------:R-:W-:Y:S02]  /*4540*/  CS2R R152, SRZ ;  /* 0x0000000000987805 */ /* 0x000fe4000001ff00 */
[----:B------:R-:W-:Y:S02]  /*4550*/  CS2R R154, SRZ ;  /* 0x00000000009a7805 */ /* 0x000fe4000001ff00 */
[----:B-1----:R-:W-:Y:S02]  /*4560*/  CS2R R70, SRZ ;  /* 0x0000000000467805 */ /* 0x002fe4000001ff00 */
        /* <DEDUP_REMOVED lines=15> */
[----:B--2---:R-:W-:-:S02]  /*4660*/  CS2R R24, SRZ ;  /* 0x0000000000187805 */ /* 0x004fc4000001ff00 */
[----:B------:R-:W-:Y:S01]  /*4670*/  MOV R172, RZ ;  /* 0x000000ff00ac7202 */ /* 0x000fe20000000f00 */
[----:B------:R-:W-:Y:S02]  /*4680*/  IMAD.MOV.U32 R31, RZ, RZ, RZ ;  /* 0x000000ffff1f7224 */ /* 0x000fe400078e00ff */
        /* <DEDUP_REMOVED lines=9> */
.L_x_6319:
[----:B------:R-:W-:Y:S05]  /*4720*/  BSYNC B0 ;  /* 0x0000000000007941 */ /* 0x000fea0003800000 */
.L_x_6318:
        /* <DEDUP_REMOVED lines=8> */
[----:B------:R-:W-:Y:S02]  /*47b0*/  ISETP.NE.AND P0, PT, R188, 0x3, PT ;  /* 0x00000003bc00780c */ /* 0x000fe40003f05270 */
[----:B0-----:R-:W-:-:S04]  /*47c0*/  LEA.HI R3, R0, R0, RZ, 0x1 ;  /* 0x0000000000037211 */ /* 0x001fc800078f08ff */
[----:B------:R-:W-:-:S04]  /*47d0*/  LOP3.LUT R3, R3, 0x1fffe, RZ, 0xc0, !PT ;  /* 0x0001fffe03037812 */ /* 0x000fc800078ec0ff */
[----:B------:R-:W-:-:S05]  /*47e0*/  IADD3 R3, R0, -R3, RZ ;  /* 0x8000000300037210 */ /* 0x000fca0007ffe0ff */
[----:B------:R-:W-:-:S04]  /*47f0*/  IMAD R3, R3, 0x8000, R2 ;  /* 0x0000800003037824 */ /* 0x000fc800078e0202 */
[----:B------:R-:W-:-:S05]  /*4800*/  VIADD R3, R3, 0x400 ;  /* 0x0000040003037836 */ /* 0x000fca0000000000 */
[----:B------:R-:W-:-:S04]  /*4810*/  SHF.R.U32.HI R3, RZ, 0x4, R3 ;  /* 0x00000004ff037819 */ /* 0x000fc80000011603 */
[----:B------:R-:W-:-:S04]  /*4820*/  LOP3.LUT R3, R3, 0x3fff, RZ, 0xc0, !PT ;  /* 0x00003fff03037812 */ /* 0x000fc800078ec0ff */
[----:B------:R-:W-:Y:S01]  /*4830*/  LOP3.LUT R15, R3, 0x2000000, RZ, 0xfc, !PT ;  /* 0x02000000030f7812 */ /* 0x000fe200078efcff */
[----:B------:R-:W-:Y:S06]  /*4840*/  @!P0 BRA `(.L_x_6323) ;  /* 0x0000000000048947 */ /* 0x000fec0003800000 */
[----:B------:R-:W-:Y:S01]  /*4850*/  BPT.TRAP 0x1 ;  /* 0x000000040000795c */ /* 0x000fe20000300000 */
.L_x_6323:
        /* <DEDUP_REMOVED lines=11> */
.L_x_6532:
[----:B------:R-:W-:Y:S05]  /*4910*/  BSYNC B0 ;  /* 0x0000000000007941 */ /* 0x000fea0003800000 */
.L_x_6324:
[----:B------:R-:W-:Y:S01]  /*4920*/  BAR.SYNC.DEFER_BLOCKING 0xe, 0x100 ;  /* 0x0384000000007b1d */ /* 0x000fe20000010000 */
[----:B------:R-:W-:Y:S01]  /*4930*/  IMAD.MOV.U32 R5, RZ, RZ, 0x40000040 ;  /* 0x40000040ff057424 */ /* 0x000fe200078e00ff */
[C---:B------:R-:W-:Y:S01]  /*4940*/  R2UR UR6, R6.reuse ;  /* 0x00000000060672ca */ /* 0x040fe200000e0000 */
[----:B------:R-:W-:Y:S01]  /*4950*/  VIADD R8, R6, 0x80 ;  /* 0x0000008006087836 */ /* 0x000fe20000000000 */
[----:B------:R-:W-:Y:S01]  /*4960*/  R2UR UR7, R7 ;  /* 0x00000000070772ca */ /* 0x000fe200000e0000 */
[----:B------:R-:W-:Y:S01]  /*4970*/  IMAD.MOV.U32 R9, RZ, RZ, 0x40000040 ;  /* 0x40000040ff097424 */ /* 0x000fe200078e00ff */
[----:B------:R-:W-:Y:S01]  /*4980*/  R2UR UR4, R4 ;  /* 0x00000000040472ca */ /* 0x000fe200000e0000 */
[----:B------:R-:W-:Y:S01]  /*4990*/  IMAD.MOV.U32 R11, RZ, RZ, 0x40000040 ;  /* 0x40000040ff0b7424 */ /* 0x000fe200078e00ff */
[----:B------:R-:W-:Y:S01]  /*49a0*/  R2UR UR5, R5 ;  /* 0x00000000050572ca */ /* 0x000fe200000e0000 */
[----:B------:R-:W-:Y:S01]  /*49b0*/  VIADD R12, R6, 0x100 ;  /* 0x00000100060c7836 */ /* 0x000fe20000000000 */
[----:B------:R-:W-:Y:S01]  /*49c0*/  IADD3 R10, R4, 0x2, RZ ;  /* 0x00000002040a7810 */ /* 0x000fe20007ffe0ff */
[----:B------:R-:W-:Y:S01]  /*49d0*/  IMAD.MOV.U32 R13, RZ, RZ, 0x40000040 ;  /* 0x40000040ff0d7424 */ /* 0x000fe200078e00ff */
[----:B------:R-:W-:Y:S01]  /*49e0*/  MOV R7, 0x40000040 ;  /* 0x4000004000077802 */ /* 0x000fe20000000f00 */
[----:B------:R-:W-:Y:S01]  /*49f0*/  VIADD R6, R6, 0x180 ;  /* 0x0000018006067836 */ /* 0x000fe20000000000 */
[----:B------:R-:W1:Y:S01]  /*4a00*/  S2R R0, SR_TID.X ;  /* 0x0000000000007919 */ /* 0x000e620000002100 */
[----:B------:R-:W-:Y:S01]  /*4a10*/  ISETP.GE.AND P2, PT, R168, 0x2, PT ;  /* 0x00000002a800780c */ /* 0x000fe20003f46270 */
[----:B------:R-:W-:Y:S01]  /*4a20*/  BSSY B0, `(.L_x_6326) ;  /* 0x00000ea000007945 */ /* 0x000fe20003800000 */
        /* <DEDUP_REMOVED lines=38> */
.L_x_6333:
[----:B------:R-:W-:Y:S01]  /*4c90*/  BAR.SYNC.DEFER_BLOCKING 0xe, 0x100 ;  /* 0x0384000000007b1d */ /* 0x000fe20000010000 */
[----:B0-----:R-:W-:Y:S01]  /*4ca0*/  IMAD R3, R18, 0x40, R190 ;  /* 0x0000004012037824 */ /* 0x001fe200078e02be */
[----:B------:R-:W-:Y:S01]  /*4cb0*/  ISETP.GT.AND P3, PT, R168, RZ, PT ;  /* 0x000000ffa800720c */ /* 0x000fe20003f64270 */
[----:B------:R-:W-:Y:S02]  /*4cc0*/  VIADD R18, R18, 0x1 ;  /* 0x0000000112127836 */ /* 0x000fe40000000000 */
[----:B------:R-:W-:Y:S02]  /*4cd0*/  IMAD R3, R3, 0x4, R2 ;  /* 0x0000000403037824 */ /* 0x000fe400078e0202 */
[----:B------:R-:W-:Y:S01]  /*4ce0*/  VIADD R168, R168, 0xffffffff ;  /* 0xffffffffa8a87836 */ /* 0x000fe20000000000 */
[----:B------:R-:W-:-:S04]  /*4cf0*/  ISETP.NE.AND P2, PT, R18, 0x2, PT ;  /* 0x000000021200780c */ /* 0x000fc80003f45270 */
[----:B------:R-:W-:Y:S02]  /*4d00*/  SEL R6, RZ, 0x1, P2 ;  /* 0x00000001ff067807 */ /* 0x000fe40001000000 */
[----:B------:R-:W-:Y:S02]  /*4d10*/  SEL R18, R18, RZ, P2 ;  /* 0x000000ff12127207 */ /* 0x000fe40001000000 */
[----:B------:R-:W-:Y:S01]  /*4d20*/  LOP3.LUT R19, R19, R6, RZ, 0x3c, !PT ;  /* 0x0000000613137212 */ /* 0x000fe200078e3cff */
[----:B-12---:R-:W0:Y:S04]  /*4d30*/  LDS R0, [R3+0x28800] ;  /* 0x0288000003007984 */ /* 0x006e280000000800 */
        /* <DEDUP_REMOVED lines=131> */
.L_x_6328:
[----:B------:R-:W-:Y:S01]  /*5570*/  IMAD R0, R18, 0x8, R2 ;  /* 0x0000000812007824 */ /* 0x000fe200078e0202 */
[----:B------:R-:W-:-:S04]  /*5580*/  SHF.L.U32 R3, R19, 0x1f, RZ ;  /* 0x0000001f13037819 */ /* 0x000fc800000006ff */
[----:B------:R0:W1:Y:S01]  /*5590*/  SYNCS.PHASECHK.TRANS64.TRYWAIT P2, [R0+URZ+0x28c50], R3 ;  /* 0x028c5003000075a7 */ /* 0x000062000804017f */
[----:B------:R-:W-:Y:S05]  /*55a0*/  @!P0 BRA `(.L_x_6329) ;  /* 0x0000000000048947 */ /* 0x000fea0003800000 */
[----:B------:R-:W-:Y:S01]  /*55b0*/  BPT.TRAP 0x1 ;  /* 0x000000040000795c */ /* 0x000fe20000300000 */
.L_x_6329:
[----:B------:R-:W-:Y:S04]  /*55c0*/  BSSY B1, `(.L_x_6330) ;  /* 0x0000004000017945 */ /* 0x000fe80003800000 */
[----:B-1----:R-:W-:Y:S05]  /*55d0*/  @P2 BRA `(.L_x_6331) ;  /* 0x0000000000082947 */ /* 0x002fea0003800000 */
[----:B------:R-:W1:Y:S02]  /*55e0*/  SYNCS.PHASECHK.TRANS64.TRYWAIT P2, [R0+URZ+0x28c50], R3 ;  /* 0x028c5003000075a7 */ /* 0x000e64000804017f */
[----:B-1----:R-:W-:Y:S05]  /*55f0*/  @!P2 BRA `(.L_x_6332) ;  /* 0x00000124000ca947 */ /* 0x002fea0003800000 */
.L_x_6331:
[----:B------:R-:W-:Y:S05]  /*5600*/  BSYNC B1 ;  /* 0x0000000000017941 */ /* 0x000fea0003800000 */
.L_x_6330:
[----:B------:R-:W-:Y:S01]  /*5610*/  IMAD.MOV.U32 R7, RZ, RZ, 0x40000040 ;  /* 0x40000040ff077424 */ /* 0x000fe200078e00ff */
[----:B------:R-:W-:Y:S01]  /*5620*/  LEA R6, R18, R15, 0xc ;  /* 0x0000000f12067211 */ /* 0x000fe200078e60ff */
[----:B------:R-:W-:Y:S01]  /*5630*/  WARPGROUP.ARRIVE ;  /* 0x00000000000079c5 */ /* 0x000fe20000000000 */
[----:B------:R-:W-:Y:S01]  /*5640*/  R2UR UR4, R4 ;  /* 0x00000000040472ca */ /* 0x000fe200000e0000 */
[----:B------:R-:W-:Y:S01]  /*5650*/  IMAD.MOV.U32 R21, RZ, RZ, 0x40000040 ;  /* 0x40000040ff157424 */ /* 0x000fe200078e00ff */
[----:B------:R-:W-:Y:S01]  /*5660*/  R2UR UR5, R5 ;  /* 0x00000000050572ca */ /* 0x000fe200000e0000 */
[C---:B------:R-:W-:Y:S01]  /*5670*/  VIADD R20, R6.reuse, 0x80 ;  /* 0x0000008006147836 */ /* 0x040fe20000000000 */
[----:B------:R-:W-:Y:S01]  /*5680*/  R2UR UR6, R6 ;  /* 0x00000000060672ca */ /* 0x000fe200000e0000 */
[----:B01----:R-:W-:Y:S01]  /*5690*/  @!P1 VIADD R0, R0, 0x28c60 ;  /* 0x00028c6000009836 */ /* 0x003fe20000000000 */
[----:B------:R-:W-:Y:S01]  /*56a0*/  R2UR UR7, R7 ;  /* 0x00000000070772ca */ /* 0x000fe200000e0000 */
[----:B------:R-:W-:-:S03]  /*56b0*/  IMAD.MOV.U32 R7, RZ, RZ, 0x40000040 ;  /* 0x40000040ff077424 */ /* 0x000fc600078e00ff */
[----:B------:R-:W-:-:S09]  /*56c0*/  @!P1 PRMT R0, RZ, 0x654, R0 ;  /* 0x00000654ff009816 */ /* 0x000fd20000000000 */
        /* <DEDUP_REMOVED lines=31> */
.L_x_6327:
[----:B------:R-:W-:Y:S05]  /*58c0*/  BSYNC B0 ;  /* 0x0000000000007941 */ /* 0x000fea0003800000 */
.L_x_6326:
[----:B------:R-:W-:Y:S01]  /*58d0*/  BAR.SYNC.DEFER_BLOCKING 0xe, 0x100 ;  /* 0x0384000000007b1d */ /* 0x000fe20000010000 */
[C---:B0-----:R-:W-:Y:S01]  /*58e0*/  LEA R3, R18.reuse, R190, 0x6 ;  /* 0x000000be12037211 */ /* 0x041fe200078e30ff */
[----:B------:R-:W-:Y:S01]  /*58f0*/  VIADD R18, R18, 0x1 ;  /* 0x0000000112127836 */ /* 0x000fe20000000000 */
[----:B------:R-:W-:-:S03]  /*5900*/  PLOP3.LUT P0, PT, PT, PT, PT, 0x8, 0x0 ;  /* 0x000000000000781c */ /* 0x000fc60003f0e170 */
[----:B------:R-:W-:Y:S01]  /*5910*/  IMAD R3, R3, 0x4, R2 ;  /* 0x0000000403037824 */ /* 0x000fe200078e0202 */
        /* <DEDUP_REMOVED lines=136> */
.L_x_6321:
        /* <DEDUP_REMOVED lines=32> */
.L_x_6335:
[----:B------:R-:W-:Y:S05]  /*63a0*/  BSYNC B6 ;  /* 0x0000000000067941 */ /* 0x000fea0003800000 */
.L_x_6334:
        /* <DEDUP_REMOVED lines=12> */
.L_x_6339:
[----:B-1----:R1:W2:Y:S02]  /*6470*/  SYNCS.PHASECHK.TRANS64.TRYWAIT P0, [R2+URZ+0x28c00], R3 ;  /* 0x028c0003020075a7 */ /* 0x0022a4000800017f */
[----:B--2---:R-:W-:Y:S05]  /*6480*/  @!P0 NANOSLEEP.SYNCS 0x989680 ;  /* 0x009896800000895d */ /* 0x004fea0003900000 */
[----:B------:R-:W2:Y:S02]  /*6490*/  @!P0 SYNCS.PHASECHK.TRANS64 P0, [R2+URZ+0x28c00], R3 ;  /* 0x028c0003020085a7 */ /* 0x000ea4000800007f */
[----:B--2---:R-:W-:Y:S05]  /*64a0*/  @!P0 BRA `(.L_x_6339) ;  /* 0xfffffffc00f08947 */ /* 0x004fea000383ffff */
.L_x_6338:
[----:B------:R-:W-:Y:S05]  /*64b0*/  BSYNC B0 ;  /* 0x0000000000007941 */ /* 0x000fea0003800000 */
.L_x_6337:
[----:B------:R-:W-:Y:S05]  /*64c0*/  BRA `(.L_x_6340) ;  /* 0x0000002c00e87947 */ /* 0x000fea0003800000 */
.L_x_6336:
[----:B------:R-:W0:Y:S01]  /*64d0*/  LDC.64 R44, c[0x0][0x3e8] ;  /* 0x0000fa00ff2c7b82 */ /* 0x000e220000000a00 */
[----:B------:R-:W-:Y:S01]  /*64e0*/  VIADD R0, R2, 0x20400 ;  /* 0x0002040002007836 */ /* 0x000fe20000000000 */
[----:B-----5:R-:W-:Y:S01]  /*64f0*/  SHF.R.S32.HI R3, RZ, 0x1f, R33 ;  /* 0x0000001fff037819 */ /* 0x020fe20000011421 */
[----:B------:R-:W-:Y:S01]  /*6500*/  IMAD.MOV.U32 R4, RZ, RZ, R16 ;  /* 0x000000ffff047224 */ /* 0x000fe200078e0010 */
[----:B------:R-:W-:Y:S01]  /*6510*/  SHF.L.U32 R24, R210, 0x2, RZ ;  /* 0x00000002d2187819 */ /* 0x000fe200000006ff */
[----:B------:R-:W-:Y:S01]  /*6520*/  IMAD.MOV.U32 R5, RZ, RZ, R17 ;  /* 0x000000ffff057224 */ /* 0x000fe200078e0011 */
[----:B------:R-:W-:Y:S01]  /*6530*/  LOP3.LUT P0, RZ, R0, 0x3ff, RZ, 0xc0, !PT ;  /* 0x000003ff00ff7812 */ /* 0x000fe2000780c0ff */
[----:B------:R-:W-:Y:S01]  /*6540*/  BSSY B6, `(.L_x_6341) ;  /* 0x0000030000067945 */ /* 0x000fe20003800000 */
        /* <DEDUP_REMOVED lines=47> */
.L_x_6342:
[----:B------:R-:W-:Y:S05]  /*6840*/  BSYNC B6 ;  /* 0x0000000000067941 */ /* 0x000fea0003800000 */
.L_x_6341:
[----:B------:R-:W0:Y:S01]  /*6850*/  LDC.64 R4, c[0x0][0x3d8] ;  /* 0x0000f600ff047b82 */ /* 0x000e220000000a00 */
[----:B------:R-:W-:Y:S01]  /*6860*/  SHF.R.S32.HI R3, RZ, 0x1f, R185 ;  /* 0x0000001fff037819 */ /* 0x000fe200000114b9 */
[----:B------:R-:W-:Y:S01]  /*6870*/  ULDC.U8 UR4, c[0x0][0x3f0] ;  /* 0x0000fc0000047ab9 */ /* 0x000fe20000000000 */
[----:B------:R-:W-:Y:S01]  /*6880*/  BSSY B0, `(.L_x_6343) ;  /* 0x00002b6000007945 */ /* 0x000fe20003800000 */
[----:B------:R-:W-:-:S04]  /*6890*/  ISETP.NE.AND P0, PT, RZ, UR4, PT ;  /* 0x00000004ff007c0c */ /* 0x000fc8000bf05270 */
[----:B------:R-:W1:Y:S01]  /*68a0*/  LDC.64 R6, c[0x0][0x3e8] ;  /* 0x0000fa00ff067b82 */ /* 0x000e620000000a00 */
[-C--:B0-----:R-:W-:Y:S02]  /*68b0*/  IMAD R0, R3, R4.reuse, RZ ;  /* 0x0000000403007224 */ /* 0x081fe400078e02ff */
[----:B------:R-:W-:-:S03]  /*68c0*/  IMAD.WIDE.U32 R8, R185, R4, RZ ;  /* 0x00000004b9087225 */ /* 0x000fc600078e00ff */
[----:B------:R-:W-:Y:S01]  /*68d0*/  SHF.L.U32 R52, R8, 0x6, RZ ;  /* 0x0000000608347819 */ /* 0x000fe200000006ff */
        /* <DEDUP_REMOVED lines=46> */
[----:B------:R-:W-:Y:S02]  /*6bc0*/  IADD3.X R30, R57, R48, RZ, P4, !PT ;  /* 0x00000030391e7210 */ /* 0x000fe400027fe4ff */
[----:B------:R-:W-:-:S02]  /*6bd0*/  CS2R R36, SRZ ;  /* 0x0000000000247805 */ /* 0x000fc4000001ff00 */
[C---:B------:R-:W-:Y:S02]  /*6be0*/  LEA R14, P4, R15.reuse, UR6, 0x1 ;  /* 0x000000060f0e7c11 */ /* 0x040fe4000f8808ff */
[----:B------:R-:W-:Y:S02]  /*6bf0*/  CS2R R34, SRZ ;  /* 0x0000000000227805 */ /* 0x000fe4000001ff00 */
[C---:B------:R-:W-:Y:S02]  /*6c00*/  LEA R38, P5, R0.reuse, UR8, 0x1 ;  /* 0x0000000800267c11 */ /* 0x040fe4000f8a08ff */
[----:B------:R-:W-:Y:S02]  /*6c10*/  CS2R R32, SRZ ;  /* 0x0000000000207805 */ /* 0x000fe4000001ff00 */
[----:B------:R-:W-:Y:S02]  /*6c20*/  LEA.HI.X R15, R15, UR7, R30, 0x1, P4 ;  /* 0x000000070f0f7c11 */ /* 0x000fe4000a0f0c1e */
[----:B------:R-:W-:-:S02]  /*6c30*/  LEA.HI.X R39, R0, UR9, R31, 0x1, P5 ;  /* 0x0000000900277c11 */ /* 0x000fc4000a8f0c1f */
[----:B------:R-:W-:Y:S01]  /*6c40*/  CS2R R30, SRZ ;  /* 0x00000000001e7805 */ /* 0x000fe2000001ff00 */
[----:B------:R0:W5:Y:S05]  /*6c50*/  @!P3 LDG.E.64 R36, desc[UR40][R14.64] ;  /* 0x000000280e24b981 */ /* 0x00016a000c1e1b00 */
[----:B------:R0:W5:Y:S04]  /*6c60*/  @!P2 LDG.E.64 R30, desc[UR40][R14.64+0x20] ;  /* 0x000020280e1ea981 */ /* 0x000168000c1e1b00 */
[----:B------:R0:W5:Y:S04]  /*6c70*/  @!P3 LDG.E.64 R34, desc[UR40][R38.64] ;  /* 0x000000282622b981 */ /* 0x000168000c1e1b00 */
[----:B------:R0:W5:Y:S02]  /*6c80*/  @!P2 LDG.E.64 R32, desc[UR40][R38.64+0x20] ;  /* 0x000020282620a981 */ /* 0x000164000c1e1b00 */
.L_x_6346:
[----:B------:R-:W-:Y:S05]  /*6c90*/  BSYNC B1 ;  /* 0x0000000000017941 */ /* 0x000fea0003800000 */
.L_x_6345:
        /* <DEDUP_REMOVED lines=24> */
.L_x_6348:
[----:B------:R-:W-:Y:S05]  /*6e20*/  BSYNC B1 ;  /* 0x0000000000017941 */ /* 0x000fea0003800000 */
.L_x_6347:
[----:B------:R-:W-:Y:S01]  /*6e30*/  IMAD.WIDE.U32 R10, R3, R4, R10 ;  /* 0x00000004030a7225 */ /* 0x000fe200078e000a */
[----:B------:R-:W-:Y:S01]  /*6e40*/  LEA.HI R0, R207, R207, RZ, 0x1 ;  /* 0x000000cfcf007211 */ /* 0x000fe200078f08ff */
[----:B------:R-:W-:Y:S01]  /*6e50*/  ULDC.64 UR4, c[0x0][0x3c8] ;  /* 0x0000f20000047ab9 */ /* 0x000fe20000000a00 */
[----:B------:R-:W-:Y:S01]  /*6e60*/  ULDC.64 UR6, c[0x0][0x3e0] ;  /* 0x0000f80000067ab9 */ /* 0x000fe20000000a00 */
[----:B------:R-:W-:-:S04]  /*6e70*/  IMAD.WIDE.U32 R12, R3, R6, R12 ;  /* 0x00000006030c7225 */ /* 0x000fc800078e000c */
[C---:B------:R-:W-:Y:S02]  /*6e80*/  IMAD R4, R41.reuse, R4, RZ ;  /* 0x0000000429047224 */ /* 0x040fe400078e02ff */
[----:B------:R-:W-:Y:S02]  /*6e90*/  IMAD R6, R41, R6, RZ ;  /* 0x0000000629067224 */ /* 0x000fe400078e02ff */
[----:B01----:R-:W-:Y:S02]  /*6ea0*/  IMAD.SHL.U32 R14, R191, 0x40, RZ ;  /* 0x00000040bf0e7824 */ /* 0x003fe400078e00ff */
[C---:B------:R-:W-:Y:S01]  /*6eb0*/  IMAD R5, R3.reuse, R5, R4 ;  /* 0x0000000503057224 */ /* 0x040fe200078e0204 */
[----:B------:R-:W-:Y:S01]  /*6ec0*/  LEA R4, P2, R10, UR4, 0x1 ;  /* 0x000000040a047c11 */ /* 0x000fe2000f8408ff */
[----:B------:R-:W-:Y:S01]  /*6ed0*/  IMAD R3, R3, R7, R6 ;  /* 0x0000000703037224 */ /* 0x000fe200078e0206 */
[----:B------:R-:W-:Y:S01]  /*6ee0*/  LOP3.LUT R6, R0, 0xfffffffe, RZ, 0xc0, !PT ;  /* 0xfffffffe00067812 */ /* 0x000fe200078ec0ff */
[----:B------:R-:W-:Y:S01]  /*6ef0*/  IMAD.IADD R5, R11, 0x1, R5 ;  /* 0x000000010b057824 */ /* 0x000fe200078e0205 */
[----:B------:R-:W-:Y:S01]  /*6f00*/  LOP3.LUT R15, R14, 0x1c0, RZ, 0xc0, !PT ;  /* 0x000001c00e0f7812 */ /* 0x000fe200078ec0ff */
[----:B------:R-:W-:Y:S01]  /*6f10*/  IMAD.IADD R3, R13, 0x1, R3 ;  /* 0x000000010d037824 */ /* 0x000fe200078e0203 */
[----:B------:R-:W-:Y:S01]  /*6f20*/  LEA R0, P3, R12, UR6, 0x1 ;  /* 0x000000060c007c11 */ /* 0x000fe2000f8608ff */
[----:B------:R-:W-:Y:S01]  /*6f30*/  IMAD.IADD R6, R207, 0x1, -R6 ;  /* 0x00000001cf067824 */ /* 0x000fe200078e0a06 */
[----:B------:R-:W-:Y:S01]  /*6f40*/  LOP3.LUT R7, R15, 0x18, R16, 0xf8, !PT ;  /* 0x000000180f077812 */ /* 0x000fe200078ef810 */
[----:B------:R-:W-:Y:S01]  /*6f50*/  UMOV UR4, 0xffffffff ;  /* 0xffffffff00047882 */ /* 0x000fe20000000000 */
[----:B------:R-:W-:-:S02]  /*6f60*/  SHF.R.U32.HI R14, RZ, 0x3, R15 ;  /* 0x00000003ff0e7819 */ /* 0x000fc4000001160f */
[----:B------:R-:W-:Y:S02]  /*6f70*/  LEA.HI.X R5, R10, UR5, R5, 0x1, P2 ;  /* 0x000000050a057c11 */ /* 0x000fe400090f0c05 */
[----:B------:R-:W-:Y:S02]  /*6f80*/  LEA.HI.X R3, R12, UR7, R3, 0x1, P3 ;  /* 0x000000070c037c11 */ /* 0x000fe400098f0c03 */
[----:B------:R-:W-:Y:S02]  /*6f90*/  LOP3.LUT R39, R7, R14, RZ, 0x3c, !PT ;  /* 0x0000000e07277212 */ /* 0x000fe400078e3cff */
[----:B------:R-:W-:Y:S01]  /*6fa0*/  SHF.L.U32 R7, R6, 0x1f, RZ ;  /* 0x0000001f06077819 */ /* 0x000fe200000006ff */
[----:B------:R-:W-:Y:S06]  /*6fb0*/  BRA.DIV UR4, `(.L_x_6349) ;  /* 0x0000010a04b07947 */ /* 0x000fec000b800000 */
.L_x_6535:
[----:B------:R-:W-:-:S03]  /*6fc0*/  UMOV UR4, 0xffffffff ;  /* 0xffffffff00047882 */ /* 0x000fc60000000000 */
[----:B------:R-:W-:Y:S05]  /*6fd0*/  BRA.DIV UR4, `(.L_x_6350) ;  /* 0x0000010a04d07947 */ /* 0x000fea000b800000 */
.L_x_6538:
[----:B------:R-:W-:-:S03]  /*6fe0*/  UMOV UR4, 0xffffffff ;  /* 0xffffffff00047882 */ /* 0x000fc60000000000 */
[----:B------:R-:W-:Y:S05]  /*6ff0*/  BRA.DIV UR4, `(.L_x_6351) ;  /* 0x0000010a04f07947 */ /* 0x000fea000b800000 */
.L_x_6541:
[----:B------:R-:W-:-:S03]  /*7000*/  UMOV UR4, 0xffffffff ;  /* 0xffffffff00047882 */ /* 0x000fc60000000000 */
[----:B------:R-:W-:Y:S05]  /*7010*/  BRA.DIV UR4, `(.L_x_6352) ;  /* 0x0000010e04107947 */ /* 0x000fea000b800000 */
.L_x_6544:
[----:B------:R-:W-:-:S03]  /*7020*/  UMOV UR4, 0xffffffff ;  /* 0xffffffff00047882 */ /* 0x000fc60000000000 */
[----:B------:R-:W-:Y:S05]  /*7030*/  BRA.DIV UR4, `(.L_x_6353) ;  /* 0x0000010e04307947 */ /* 0x000fea000b800000 */
.L_x_6547:
[----:B------:R-:W-:-:S03]  /*7040*/  UMOV UR4, 0xffffffff ;  /* 0xffffffff00047882 */ /* 0x000fc60000000000 */
[----:B------:R-:W-:Y:S05]  /*7050*/  BRA.DIV UR4, `(.L_x_6354) ;  /* 0x0000010e04507947 */ /* 0x000fea000b800000 */
.L_x_6550:
[----:B------:R-:W-:-:S03]  /*7060*/  UMOV UR4, 0xffffffff ;  /* 0xffffffff00047882 */ /* 0x000fc60000000000 */
[----:B------:R-:W-:Y:S05]  /*7070*/  BRA.DIV UR4, `(.L_x_6355) ;  /* 0x0000010e04707947 */ /* 0x000fea000b800000 */
.L_x_6553:
[----:B------:R-:W-:-:S03]  /*7080*/  UMOV UR4, 0xffffffff ;  /* 0xffffffff00047882 */ /* 0x000fc60000000000 */
[----:B------:R-:W-:Y:S05]  /*7090*/  BRA.DIV UR4, `(.L_x_6356) ;  /* 0x0000010e04907947 */ /* 0x000fea000b800000 */
.L_x_6556:
[----:B------:R-:W0:Y:S01]  /*70a0*/  SYNCS.PHASECHK.TRANS64.TRYWAIT P2, [R2+URZ+0x28c00], R7 ;  /* 0x028c0007020075a7 */ /* 0x000e22000804017f */
[----:B-----5:R-:W-:Y:S01]  /*70b0*/  IMAD.MOV.U32 R0, RZ, RZ, R30 ;  /* 0x000000ffff007224 */ /* 0x020fe200078e001e */
[----:B------:R-:W-:Y:S01]  /*70c0*/  MOV R4, R36 ;  /* 0x0000002400047202 */ /* 0x000fe20000000f00 */
[----:B------:R-:W-:Y:S01]  /*70d0*/  IMAD.MOV.U32 R3, RZ, RZ, R31 ;  /* 0x000000ffff037224 */ /* 0x000fe200078e001f */
[----:B------:R-:W-:Y:S01]  /*70e0*/  LOP3.LUT P3, RZ, R191, 0x4, RZ, 0xc0, !PT ;  /* 0x00000004bfff7812 */ /* 0x000fe2000786c0ff */
[----:B------:R-:W-:Y:S01]  /*70f0*/  IMAD.MOV.U32 R5, RZ, RZ, R37 ;  /* 0x000000ffff057224 */ /* 0x000fe200078e0025 */
[----:B------:R-:W-:Y:S01]  /*7100*/  BSSY B1, `(.L_x_6357) ;  /* 0x000001b000017945 */ /* 0x000fe20003800000 */
[----:B------:R-:W-:Y:S01]  /*7110*/  IMAD.MOV.U32 R6, RZ, RZ, R8 ;  /* 0x000000ffff067224 */ /* 0x000fe200078e0008 */
[----:B------:R-:W-:Y:S01]  /*7120*/  PRMT R40, R3, 0x5410, R0 ;  /* 0x0000541003287816 */ /* 0x000fe20000000000 */
[----:B------:R-:W-:Y:S01]  /*7130*/  IMAD R3, R200, 0x200, R39 ;  /* 0x00000200c8037824 */ /* 0x000fe200078e0227 */
[----:B------:R-:W-:Y:S01]  /*7140*/  PRMT R11, R5, 0x5410, R4 ;  /* 0x00005410050b7816 */ /* 0x000fe20000000004 */
[----:B------:R-:W-:-:S02]  /*7150*/  IMAD.MOV.U32 R5, RZ, RZ, R34 ;  /* 0x000000ffff057224 */ /* 0x000fc400078e0022 */
[----:B------:R-:W-:Y:S02]  /*7160*/  IMAD.MOV.U32 R0, RZ, RZ, R32 ;  /* 0x000000ffff007224 */ /* 0x000fe400078e0020 */
[----:B------:R-:W-:Y:S01]  /*7170*/  IMAD.MOV.U32 R4, RZ, RZ, R33 ;  /* 0x000000ffff047224 */ /* 0x000fe200078e0021 */
[----:B------:R-:W-:Y:S01]  /*7180*/  PRMT R12, R12, 0x5410, R5 ;  /* 0x000054100c0c7816 */ /* 0x000fe20000000005 */
[----:B------:R-:W-:Y:S02]  /*7190*/  IMAD R3, R3, 0x2, R2 ;  /* 0x0000000203037824 */ /* 0x000fe400078e0202 */
[----:B------:R-:W-:Y:S01]  /*71a0*/  IMAD.MOV.U32 R5, RZ, RZ, R35 ;  /* 0x000000ffff057224 */ /* 0x000fe200078e0023 */
[----:B------:R-:W-:Y:S01]  /*71b0*/  PRMT R42, R0, 0x5410, R4 ;  /* 0x00005410002a7816 */ /* 0x000fe20000000004 */
[C---:B------:R-:W-:Y:S01]  /*71c0*/  VIADD R4, R3.reuse, 0x20400 ;  /* 0x0002040003047836 */ /* 0x040fe20000000000 */
[----:B------:R-:W-:Y:S01]  /*71d0*/  IADD3 R0, R3, 0x20440, RZ ;  /* 0x0002044003007810 */ /* 0x000fe20007ffe0ff */
[----:B------:R-:W-:Y:S01]  /*71e0*/  IMAD.MOV.U32 R10, RZ, RZ, R9 ;  /* 0x000000ffff0a7224 */ /* 0x000fe200078e0009 */
[----:B------:R-:W-:Y:S01]  /*71f0*/  PRMT R13, R13, 0x5410, R5 ;  /* 0x000054100d0d7816 */ /* 0x000fe20000000005 */
[----:B------:R-:W-:-:S02]  /*7200*/  @P3 VIADD R0, R4, 0xffffffc0 ;  /* 0xffffffc004003836 */ /* 0x000fc40000000000 */
[----:B------:R-:W-:Y:S01]  /*7210*/  IMAD.MOV.U32 R4, RZ, RZ, R26 ;  /* 0x000000ffff047224 */ /* 0x000fe200078e001a */
[----:B------:R-:W-:Y:S01]  /*7220*/  PRMT R43, R6, 0x5410, R10 ;  /* 0x00005410062b7816 */ /* 0x000fe2000000000a */
[----:B------:R-:W-:Y:S02]  /*7230*/  IMAD.MOV.U32 R5, RZ, RZ, R27 ;  /* 0x000000ffff057224 */ /* 0x000fe400078e001b */
[----:B------:R-:W-:Y:S02]  /*7240*/  IMAD.MOV.U32 R6, RZ, RZ, R20 ;  /* 0x000000ffff067224 */ /* 0x000fe400078e0014 */
[----:B------:R-:W-:Y:S01]  /*7250*/  IMAD.MOV.U32 R10, RZ, RZ, R21 ;  /* 0x000000ffff0a7224 */ /* 0x000fe200078e0015 */
[----:B------:R-:W-:Y:S01]  /*7260*/  PRMT R44, R5, 0x5410, R4 ;  /* 0x00005410052c7816 */ /* 0x000fe20000000004 */
[----:B------:R-:W-:Y:S01]  /*7270*/  IMAD.MOV.U32 R4, RZ, RZ, R28 ;  /* 0x000000ffff047224 */ /* 0x000fe200078e001c */
[----:B------:R-:W-:Y:S02]  /*7280*/  MOV R5, R29 ;  /* 0x0000001d00057202 */ /* 0x000fe40000000f00 */
[----:B------:R-:W-:Y:S01]  /*7290*/  PRMT R45, R10, 0x5410, R6 ;  /* 0x000054100a2d7816 */ /* 0x000fe20000000006 */
[----:B0-----:R-:W-:Y:S06]  /*72a0*/  @!P2 BRA `(.L_x_6358) ;  /* 0x0000010c0034a947 */ /* 0x001fec0003800000 */
.L_x_6557:
[----:B------:R-:W-:Y:S05]  /*72b0*/  BSYNC B1 ;  /* 0x0000000000017941 */ /* 0x000fea0003800000 */
.L_x_6357:
[----:B------:R-:W-:Y:S01]  /*72c0*/  BSSY B1, `(.L_x_6359) ;  /* 0x0000067000017945 */ /* 0x000fe20003800000 */
[----:B------:R-:W-:-:S03]  /*72d0*/  PRMT R46, R4, 0x5410, R5 ;  /* 0x00005410042e7816 */ /* 0x000fc60000000005 */
        /* <DEDUP_REMOVED lines=31> */
[----:B------:R-:W-:Y:S01]  /*74d0*/  IMAD.U32 R7, R5, 0x10000, RZ ;  /* 0x0001000005077824 */ /* 0x000fe200078e00ff */
[----:B------:R-:W-:Y:S01]  /*74e0*/  SHF.L.U32 R11, R14, 0x10, RZ ;  /* 0x000000100e0b7819 */ /* 0x000fe200000006ff */
[----:B------:R-:W-:Y:S01]  /*74f0*/  FMUL.FTZ R41, R13, R15 ;  /* 0x0000000f0d297220 */ /* 0x000fe20000410000 */
        /* <DEDUP_REMOVED lines=12> */
[C---:B------:R-:W-:Y:S01]  /*75c0*/  FFMA.FTZ R5, R7.reuse, R14, -R34 ;  /* 0x0000000e07057223 */ /* 0x040fe20000010822 */
[----:B------:R-:W-:Y:S01]  /*75d0*/  F2FP.BF16.F32.PACK_AB R6, R38, R39 ;  /* 0x000000272606723e */ /* 0x000fe200000010ff */
[----:B------:R-:W-:Y:S01]  /*75e0*/  FFMA.FTZ R10, R7, R10, R35 ;  /* 0x0000000a070a7223 */ /* 0x000fe20000010023 */
[----:B------:R-:W-:Y:S02]  /*75f0*/  F2FP.BF16.F32.PACK_AB R7, R36, R37 ;  /* 0x000000252407723e */ /* 0x000fe400000010ff */
[----:B------:R-:W-:Y:S02]  /*7600*/  F2FP.BF16.F32.PACK_AB R4, R13, R4 ;  /* 0x000000040d04723e */ /* 0x000fe400000010ff */
[----:B------:R-:W-:-:S05]  /*7610*/  F2FP.BF16.F32.PACK_AB R5, R10, R5 ;  /* 0x000000050a05723e */ /* 0x000fca00000010ff */
[----:B------:R1:W-:Y:S02]  /*7620*/  STS.128 [R3+0x20400], R4 ;  /* 0x0204000403007388 */ /* 0x0003e40000000c00 */
.L_x_6362:
[----:B------:R-:W-:Y:S05]  /*7630*/  BSYNC B2 ;  /* 0x0000000000027941 */ /* 0x000fea0003800000 */
.L_x_6361:
[----:B------:R-:W-:Y:S05]  /*7640*/  @P2 BRA `(.L_x_6360) ;  /* 0x0000000000b82947 */ /* 0x000fea0003800000 */
[----:B01----:R-:W0:Y:S01]  /*7650*/  LDS.128 R4, [R0] ;  /* 0x0000000000047984 */ /* 0x003e220000000c00 */
        /* <DEDUP_REMOVED lines=16> */
[CC--:B------:R-:W-:Y:S01]  /*7760*/  FMUL.FTZ R35, R11.reuse, R33.reuse ;  /* 0x000000210b237220 */ /* 0x0c0fe20000410000 */
[----:B------:R-:W-:Y:S01]  /*7770*/  FMUL.FTZ R34, R11, R30 ;  /* 0x0000001e0b227220 */ /* 0x000fe20000410000 */
[----:B------:R-:W-:Y:S01]  /*7780*/  FMUL.FTZ R11, R13, R32 ;  /* 0x000000200d0b7220 */ /* 0x000fe20000410000 */
[----:B------:R-:W-:Y:S02]  /*7790*/  IMAD.U32 R6, R4, 0x10000, RZ ;  /* 0x0001000004067824 */ /* 0x000fe400078e00ff */
        /* <DEDUP_REMOVED lines=24> */
[----:B------:R2:W-:Y:S02]  /*7920*/  STS.128 [R0], R4 ;  /* 0x0000000400007388 */ /* 0x0005e40000000c00 */
.L_x_6360:
[----:B------:R-:W-:Y:S05]  /*7930*/  BSYNC B1 ;  /* 0x0000000000017941 */ /* 0x000fea0003800000 */
.L_x_6359:
[----:B------:R-:W-:Y:S05]  /*7940*/  @P1 BRA `(.L_x_6363) ;  /* 0x0000001800a41947 */ /* 0x000fea0003800000 */
[----:B-12---:R-:W1:Y:S01]  /*7950*/  LDC R5, c[0x0][0x3d4] ;  /* 0x0000f500ff057b82 */ /* 0x006e620000000800 */
[C---:B------:R-:W-:Y:S01]  /*7960*/  IADD3 R4, R24.reuse, 0x10, RZ ;  /* 0x0000001018047810 */ /* 0x040fe20007ffe0ff */
[----:B------:R-:W-:Y:S01]  /*7970*/  BSSY B1, `(.L_x_6364) ;  /* 0x0000032000017945 */ /* 0x000fe20003800000 */
[-C--:B-1----:R-:W-:Y:S02]  /*7980*/  ISETP.GE.AND P0, PT, R24, R5.reuse, PT ;  /* 0x000000051800720c */ /* 0x082fe40003f06270 */
[----:B------:R-:W-:-:S11]  /*7990*/  ISETP.GE.AND P1, PT, R4, R5, PT ;  /* 0x000000050400720c */ /* 0x000fd60003f26270 */
        /* <DEDUP_REMOVED lines=47> */
.L_x_6365:
[----:B------:R-:W-:Y:S05]  /*7c90*/  BSYNC B1 ;  /* 0x0000000000017941 */ /* 0x000fea0003800000 */
.L_x_6364:
[----:B------:R-:W-:Y:S05]  /*7ca0*/  @P1 BRA `(.L_x_6363) ;  /* 0x0000001400cc1947 */ /* 0x000fea0003800000 */
[----:B01----:R-:W0:Y:S01]  /*7cb0*/  LDS.128 R4, [R0+0x1000] ;  /* 0x0010000000047984 */ /* 0x003e220000000c00 */
[----:B------:R-:W-:Y:S02]  /*7cc0*/  SHF.R.U32.HI R15, RZ, 0x10, R21 ;  /* 0x00000010ff0f7819 */ /* 0x000fe40000011615 */
[----:B------:R-:W-:Y:S02]  /*7cd0*/  SHF.R.U32.HI R12, RZ, 0x10, R9 ;  /* 0x00000010ff0c7819 */ /* 0x000fe40000011609 */
[----:B------:R-:W-:Y:S02]  /*7ce0*/  PRMT R15, R45, 0x5410, R15 ;  /* 0x000054102d0f7816 */ /* 0x000fe4000000000f */
        /* <DEDUP_REMOVED lines=11> */
[----:B------:R-:W-:Y:S01]  /*7da0*/  SHF.L.U32 R8, R6, 0x10, RZ ;  /* 0x0000001006087819 */ /* 0x000fe200000006ff */
[----:B------:R-:W-:Y:S01]  /*7db0*/  IMAD.U32 R6, R5, 0x10000, RZ ;  /* 0x0001000005067824 */ /* 0x000fe200078e00ff */
[----:B------:R-:W-:Y:S01]  /*7dc0*/  LOP3.LUT R7, R7, 0xffff0000, RZ, 0xc0, !PT ;  /* 0xffff000007077812 */ /* 0x000fe200078ec0ff */
[CC--:B------:R-:W-:Y:S01]  /*7dd0*/  FMUL.FTZ R21, R9.reuse, R20.reuse ;  /* 0x0000001409157220 */ /* 0x0c0fe20000410000 */
[-C--:B------:R-:W-:Y:S01]  /*7de0*/  FMUL.FTZ R9, R9, R13.reuse ;  /* 0x0000000d09097220 */ /* 0x080fe20000410000 */
[----:B------:R-:W-:Y:S01]  /*7df0*/  IMAD.U32 R3, R4, 0x10000, RZ ;  /* 0x0001000004037824 */ /* 0x000fe200078e00ff */
[----:B------:R-:W-:Y:S01]  /*7e00*/  LOP3.LUT R5, R5, 0xffff0000, RZ, 0xc0, !PT ;  /* 0xffff000005057812 */ /* 0x000fe200078ec0ff */
[C---:B------:R-:W-:Y:S01]  /*7e10*/  FFMA.FTZ R21, R8.reuse, R13, -R21 ;  /* 0x0000000d08157223 */ /* 0x040fe20000010815 */
[----:B------:R-:W-:Y:S01]  /*7e20*/  FFMA.FTZ R20, R8, R20, R9 ;  /* 0x0000001408147223 */ /* 0x000fe20000010009 */
[CC--:B------:R-:W-:Y:S01]  /*7e30*/  FMUL.FTZ R25, R7.reuse, R15.reuse ;  /* 0x0000000f07197220 */ /* 0x0c0fe20000410000 */
[-C--:B------:R-:W-:Y:S01]  /*7e40*/  FMUL.FTZ R9, R7, R12.reuse ;  /* 0x0000000c07097220 */ /* 0x080fe20000410000 */
        /* <DEDUP_REMOVED lines=21> */
.L_x_6344:
        /* <DEDUP_REMOVED lines=20> */
[----:B0-----:R-:W-:Y:S02]  /*80e0*/  @!P0 LEA R12, P3, R13, R14, 0x1 ;  /* 0x0000000e0d0c8211 */ /* 0x001fe400078608ff */
[----:B------:R-:W-:Y:S02]  /*80f0*/  CS2R R26, SRZ ;  /* 0x00000000001a7805 */ /* 0x000fe4000001ff00 */
[----:B------:R-:W-:Y:S01]  /*8100*/  @!P1 IADD3.X R24, R59, R28, RZ, P5, !PT ;  /* 0x0000001c3b189210 */ /* 0x000fe20002ffe4ff */
[----:B------:R0:W5:Y:S01]  /*8110*/  @!P1 LDG.E.128 R32, desc[UR40][R8.64] ;  /* 0x0000002808209981 */ /* 0x000162000c1e1d00 */
[----:B------:R-:W-:-:S02]  /*8120*/  @!P0 LEA.HI.X R13, R13, R15, R20, 0x1, P3 ;  /* 0x0000000f0d0d8211 */ /* 0x000fc400018f0c14 */
[C---:B------:R-:W-:Y:S02]  /*8130*/  @!P1 LEA R10, P2, R11.reuse, UR6, 0x1 ;  /* 0x000000060b0a9c11 */ /* 0x040fe4000f8408ff */
[C---:B-1----:R-:W-:Y:S02]  /*8140*/  @!P0 LEA R14, P4, R0.reuse, R30, 0x1 ;  /* 0x0000001e000e8211 */ /* 0x042fe400078808ff */
[----:B------:R-:W-:Y:S02]  /*8150*/  CS2R R28, SRZ ;  /* 0x00000000001c7805 */ /* 0x000fe4000001ff00 */
[----:B------:R-:W-:Y:S02]  /*8160*/  @!P1 LEA.HI.X R11, R11, UR7, R24, 0x1, P2 ;  /* 0x000000070b0b9c11 */ /* 0x000fe400090f0c18 */
[----:B------:R-:W-:Y:S02]  /*8170*/  @!P0 LEA.HI.X R15, R0, R31, R3, 0x1, P4 ;  /* 0x0000001f000f8211 */ /* 0x000fe400020f0c03 */
[----:B------:R-:W1:Y:S01]  /*8180*/  LDC R0, c[0x0][0x428] ;  /* 0x00010a00ff007b82 */ /* 0x000e620000000800 */
[----:B------:R-:W-:-:S02]  /*8190*/  CS2R R24, SRZ ;  /* 0x0000000000187805 */ /* 0x000fc4000001ff00 */
[----:B------:R-:W-:-:S04]  /*81a0*/  CS2R R30, SRZ ;  /* 0x00000000001e7805 */ /* 0x000fc8000001ff00 */
        /* <DEDUP_REMOVED lines=14> */
[----:B------:R-:W-:Y:S02]  /*8290*/  IMAD.MOV.U32 R9, RZ, RZ, R49 ;  /* 0x000000ffff097224 */ /* 0x000fe400078e0031 */
[----:B--2---:R-:W-:Y:S02]  /*82a0*/  IMAD.MOV.U32 R10, RZ, RZ, R40 ;  /* 0x000000ffff0a7224 */ /* 0x004fe400078e0028 */
        /* <DEDUP_REMOVED lines=16> */
.L_x_6560:
[----:B------:R-:W-:-:S03]  /*83b0*/  UMOV UR4, 0xffffffff ;  /* 0xffffffff00047882 */ /* 0x000fc60000000000 */
[----:B------:R-:W-:Y:S05]  /*83c0*/  BRA.DIV UR4, `(.L_x_6367) ;  /* 0x000000fe04287947 */ /* 0x000fea000b800000 */
.L_x_6563:
[----:B------:R-:W-:-:S03]  /*83d0*/  UMOV UR4, 0xffffffff ;  /* 0xffffffff00047882 */ /* 0x000fc60000000000 */
[----:B------:R-:W-:Y:S05]  /*83e0*/  BRA.DIV UR4, `(.L_x_6368) ;  /* 0x000000fe04487947 */ /* 0x000fea000b800000 */
.L_x_6566:
[----:B------:R-:W-:-:S03]  /*83f0*/  UMOV UR4, 0xffffffff ;  /* 0xffffffff00047882 */ /* 0x000fc60000000000 */
[----:B------:R-:W-:Y:S05]  /*8400*/  BRA.DIV UR4, `(.L_x_6369) ;  /* 0x000000fe04687947 */ /* 0x000fea000b800000 */
.L_x_6569:
[----:B------:R-:W-:-:S03]  /*8410*/  UMOV UR4, 0xffffffff ;  /* 0xffffffff00047882 */ /* 0x000fc60000000000 */
[----:B------:R-:W-:Y:S05]  /*8420*/  BRA.DIV UR4, `(.L_x_6370) ;  /* 0x000000fe04887947 */ /* 0x000fea000b800000 */
.L_x_6572:
[----:B------:R-:W-:Y:S01]  /*8430*/  UMOV UR4, 0xffffffff ;  /* 0xffffffff00047882 */ /* 0x000fe20000000000 */
[----:B------:R-:W-:Y:S02]  /*8440*/  LOP3.LUT R6, R6, 0xfffffffe, RZ, 0xc0, !PT ;  /* 0xfffffffe06067812 */ /* 0x000fe400078ec0ff */
[----:B------:R-:W-:Y:S05]  /*8450*/  BRA.DIV UR4, `(.L_x_6371) ;  /* 0x000000fe04a47947 */ /* 0x000fea000b800000 */
.L_x_6575:
[----:B------:R-:W-:Y:S01]  /*8460*/  UMOV UR4, 0xffffffff ;  /* 0xffffffff00047882 */ /* 0x000fe20000000000 */
[----:B------:R-:W-:Y:S02]  /*8470*/  IADD3 R6, R207, -R6, RZ ;  /* 0x80000006cf067210 */ /* 0x000fe40007ffe0ff */
[----:B------:R-:W-:Y:S05]  /*8480*/  BRA.DIV UR4, `(.L_x_6372) ;  /* 0x000000fe04c07947 */ /* 0x000fea000b800000 */
.L_x_6578:
[----:B------:R-:W-:Y:S01]  /*8490*/  UMOV UR4, 0xffffffff ;  /* 0xffffffff00047882 */ /* 0x000fe20000000000 */
[----:B------:R-:W-:Y:S02]  /*84a0*/  SHF.L.U32 R3, R6, 0x1f, RZ ;  /* 0x0000001f06037819 */ /* 0x000fe400000006ff */
[----:B------:R-:W-:Y:S05]  /*84b0*/  BRA.DIV UR4, `(.L_x_6373) ;  /* 0x000000fe04dc7947 */ /* 0x000fea000b800000 */
.L_x_6581:
        /* <DEDUP_REMOVED lines=18> */
[----:B------:R-:W-:Y:S01]  /*85e0*/  MOV R5, R24 ;  /* 0x0000001800057202 */ /* 0x000fe20000000f00 */
        /* <DEDUP_REMOVED lines=11> */
[----:B------:R-:W-:-:S02]  /*86a0*/  PRMT R51, R51, 0x5410, R5 ;  /* 0x0000541033337816 */ /* 0x000fc40000000005 */
[----:B------:R-:W-:Y:S02]  /*86b0*/  PRMT R52, R52, 0x5410, R6 ;  /* 0x0000541034347816 */ /* 0x000fe40000000006 */
[----:B------:R-:W-:Y:S02]  /*86c0*/  PRMT R48, R48, 0x5410, R0 ;  /* 0x0000541030307816 */ /* 0x000fe40000000000 */
[----:B------:R-:W-:Y:S01]  /*86d0*/  PRMT R49, R49, 0x5410, R4 ;  /* 0x0000541031317816 */ /* 0x000fe20000000004 */
[----:B0-----:R-:W-:Y:S06]  /*86e0*/  @!P1 BRA `(.L_x_6375) ;  /* 0x000000fc00789947 */ /* 0x001fec0003800000 */
.L_x_6582:
[----:B------:R-:W-:Y:S05]  /*86f0*/  BSYNC B1 ;  /* 0x0000000000017941 */ /* 0x000fea0003800000 */
.L_x_6374:
[----:B------:R-:W-:Y:S04]  /*8700*/  BSSY B1, `(.L_x_6376) ;  /* 0x000006a000017945 */ /* 0x000fe80003800000 */
[----:B------:R-:W-:Y:S05]  /*8710*/  @P2 BRA `(.L_x_6377) ;  /* 0x0000000400a02947 */ /* 0x000fea0003800000 */
[----:B------:R-:W-:Y:S01]  /*8720*/  IMAD.SHL.U32 R0, R191, 0x40, RZ ;  /* 0x00000040bf007824 */ /* 0x000fe200078e00ff */
[----:B------:R-:W-:Y:S02]  /*8730*/  IADD3 R4, R16, R21, RZ ;  /* 0x0000001510047210 */ /* 0x000fe40007ffe0ff */
[--C-:B------:R-:W-:Y:S02]  /*8740*/  SHF.R.U64 R12, R32, 0x10, R33.reuse ;  /* 0x00000010200c7819 */ /* 0x100fe40000001221 */
[----:B------:R-:W-:Y:S02]  /*8750*/  LOP3.LUT R5, R0, 0x1c0, RZ, 0xc0, !PT ;  /* 0x000001c000057812 */ /* 0x000fe400078ec0ff */
[----:B------:R-:W-:Y:S02]  /*8760*/  SHF.R.U32.HI R32, RZ, 0x10, R33 ;  /* 0x00000010ff207819 */ /* 0x000fe40000011621 */
[----:B------:R-:W-:Y:S02]  /*8770*/  LOP3.LUT R0, R5, 0x38, R16, 0xf8, !PT ;  /* 0x0000003805007812 */ /* 0x000fe400078ef810 */
[----:B------:R-:W-:-:S02]  /*8780*/  SHF.R.U32.HI R7, RZ, 0x3, R5 ;  /* 0x00000003ff077819 */ /* 0x000fc40000011605 */
[----:B------:R-:W-:Y:S02]  /*8790*/  LOP3.LUT R4, R5, 0x38, R4, 0xf8, !PT ;  /* 0x0000003805047812 */ /* 0x000fe400078ef804 */
[-C--:B0-----:R-:W-:Y:S02]  /*87a0*/  LOP3.LUT R3, R0, R7.reuse, RZ, 0x3c, !PT ;  /* 0x0000000700037212 */ /* 0x081fe400078e3cff */
[----:B------:R-:W-:Y:S02]  /*87b0*/  LOP3.LUT R5, R4, R7, RZ, 0x3c, !PT ;  /* 0x0000000704057212 */ /* 0x000fe400078e3cff */
[----:B------:R-:W-:Y:S01]  /*87c0*/  SHF.R.U64 R0, R36, 0x10, R37 ;  /* 0x0000001024007819 */ /* 0x000fe20000001225 */
[----:B------:R-:W-:Y:S01]  /*87d0*/  IMAD R3, R200, 0x200, R3 ;  /* 0x00000200c8037824 */ /* 0x000fe200078e0203 */
[----:B------:R-:W-:Y:S02]  /*87e0*/  SHF.R.U64 R41, R38, 0x10, R39 ;  /* 0x0000001026297819 */ /* 0x000fe40000001227 */
[----:B------:R-:W-:Y:S01]  /*87f0*/  PRMT R33, R20, 0x5432, R12 ;  /* 0x0000543214217816 */ /* 0x000fe2000000000c */
[----:B------:R-:W-:Y:S01]  /*8800*/  IMAD R46, R3, 0x2, R2 ;  /* 0x00000002032e7824 */ /* 0x000fe200078e0202 */
[----:B------:R-:W-:Y:S01]  /*8810*/  PRMT R38, R14, 0x5432, R0 ;  /* 0x000054320e267816 */ /* 0x000fe20000000000 */
[----:B------:R-:W-:Y:S01]  /*8820*/  IMAD R3, R200, 0x200, R5 ;  /* 0x00000200c8037824 */ /* 0x000fe200078e0205 */
[----:B------:R-:W-:-:S02]  /*8830*/  SHF.R.U32.HI R40, RZ, 0x10, R37 ;  /* 0x00000010ff287819 */ /* 0x000fc40000011625 */
[----:B------:R-:W0:Y:S01]  /*8840*/  LDS.128 R4, [R46+0x20400] ;  /* 0x020400002e047984 */ /* 0x000e220000000c00 */
[----:B------:R-:W-:Y:S01]  /*8850*/  IMAD R47, R3, 0x2, R2 ;  /* 0x00000002032f7824 */ /* 0x000fe200078e0202 */
[--C-:B------:R-:W-:Y:S02]  /*8860*/  SHF.R.U64 R3, R34, 0x10, R35.reuse ;  /* 0x0000001022037819 */ /* 0x100fe40000001223 */
[----:B------:R-:W-:Y:S02]  /*8870*/  SHF.R.U32.HI R35, RZ, 0x10, R35 ;  /* 0x00000010ff237819 */ /* 0x000fe40000011623 */
[----:B------:R-:W1:Y:S01]  /*8880*/  LDS.128 R8, [R47+0x20400] ;  /* 0x020400002f087984 */ /* 0x000e620000000c00 */
[----:B------:R-:W-:Y:S02]  /*8890*/  PRMT R36, R14, 0x5410, R3 ;  /* 0x000054100e247816 */ /* 0x000fe40000000003 */
[----:B------:R-:W-:Y:S01]  /*88a0*/  SHF.R.U32.HI R42, RZ, 0x10, R39 ;  /* 0x00000010ff2a7819 */ /* 0x000fe20000011627 */
[C---:B------:R-:W-:Y:S01]  /*88b0*/  IMAD.U32 R39, R38.reuse, 0x10000, RZ ;  /* 0x0001000026277824 */ /* 0x040fe200078e00ff */
        /* <DEDUP_REMOVED lines=12> */
[C---:B------:R-:W-:Y:S01]  /*8980*/  IMAD.U32 R12, R6.reuse, 0x10000, RZ ;  /* 0x00010000060c7824 */ /* 0x040fe200078e00ff */
[----:B------:R-:W-:Y:S01]  /*8990*/  LOP3.LUT R6, R6, 0xffff0000, RZ, 0xc0, !PT ;  /* 0xffff000006067812 */ /* 0x000fe200078ec0ff */
[----:B-1----:R-:W-:Y:S01]  /*89a0*/  IMAD.U32 R15, R9, 0x10000, RZ ;  /* 0x00010000090f7824 */ /* 0x002fe200078e00ff */
[----:B------:R-:W-:Y:S01]  /*89b0*/  SHF.L.U32 R14, R8, 0x10, RZ ;  /* 0x00000010080e7819 */ /* 0x000fe200000006ff */
[----:B------:R-:W-:Y:S01]  /*89c0*/  IMAD.U32 R20, R10, 0x10000, RZ ;  /* 0x000100000a147824 */ /* 0x000fe200078e00ff */
[----:B------:R-:W-:Y:S01]  /*89d0*/  LOP3.LUT R8, R8, 0xffff0000, RZ, 0xc0, !PT ;  /* 0xffff000008087812 */ /* 0x000fe200078ec0ff */
[----:B------:R-:W-:Y:S01]  /*89e0*/  IMAD.U32 R32, R11, 0x10000, RZ ;  /* 0x000100000b207824 */ /* 0x000fe200078e00ff */
[----:B------:R-:W-:Y:S01]  /*89f0*/  LOP3.LUT R9, R9, 0xffff0000, RZ, 0xc0, !PT ;  /* 0xffff000009097812 */ /* 0x000fe200078ec0ff */
[C---:B------:R-:W-:Y:S01]  /*8a00*/  FMUL.FTZ R43, R14.reuse, R39 ;  /* 0x000000270e2b7220 */ /* 0x040fe20000410000 */
[----:B------:R-:W-:Y:S01]  /*8a10*/  FMUL.FTZ R45, R14, R35 ;  /* 0x000000230e2d7220 */ /* 0x000fe20000410000 */
[----:B------:R-:W-:Y:S01]  /*8a20*/  FMUL.FTZ R44, R8, R38 ;  /* 0x00000026082c7220 */ /* 0x000fe20000410000 */
[----:B------:R-:W-:-:S02]  /*8a30*/  IMAD.U32 R14, R40, 0x10000, RZ ;  /* 0x00010000280e7824 */ /* 0x000fc400078e00ff */
        /* <DEDUP_REMOVED lines=8> */
[----:B------:R-:W-:Y:S01]  /*8ac0*/  LOP3.LUT R34, R34, 0xffff0000, RZ, 0xc0, !PT ;  /* 0xffff000022227812 */ /* 0x000fe200078ec0ff */
[----:B------:R-:W-:Y:S01]  /*8ad0*/  FFMA.FTZ R8, R3, R38, R8 ;  /* 0x0000002603087223 */ /* 0x000fe20000010008 */
[C---:B------:R-:W-:Y:S01]  /*8ae0*/  FFMA.FTZ R33, R4.reuse, R0, -R33 ;  /* 0x0000000004217223 */ /* 0x040fe20000010821 */
[----:B------:R-:W-:Y:S01]  /*8af0*/  FFMA.FTZ R14, R4, R14, R15 ;  /* 0x0000000e040e7223 */ /* 0x000fe2000001000f */
[C---:B------:R-:W-:Y:S01]  /*8b00*/  FMUL.FTZ R0, R9.reuse, R40 ;  /* 0x0000002809007220 */ /* 0x040fe20000410000 */
[----:B------:R-:W-:Y:S01]  /*8b10*/  FMUL.FTZ R38, R9, R34 ;  /* 0x0000002209267220 */ /* 0x000fe20000410000 */
[----:B------:R-:W-:Y:S01]  /*8b20*/  IMAD.U32 R15, R41, 0x10000, RZ ;  /* 0x00010000290f7824 */ /* 0x000fe200078e00ff */
[----:B------:R-:W-:Y:S01]  /*8b30*/  SHF.L.U32 R3, R36, 0x10, RZ ;  /* 0x0000001024037819 */ /* 0x000fe200000006ff */
[----:B------:R-:W-:-:S02]  /*8b40*/  IMAD.U32 R4, R42, 0x10000, RZ ;  /* 0x000100002a047824 */ /* 0x000fc400078e00ff */
[C---:B------:R-:W-:Y:S01]  /*8b50*/  FFMA.FTZ R34, R5.reuse, R34, -R0 ;  /* 0x0000002205227223 */ /* 0x040fe20000010800 */
[----:B------:R-:W-:Y:S01]  /*8b60*/  FFMA.FTZ R9, R5, R40, R38 ;  /* 0x0000002805097223 */ /* 0x000fe20000010026 */
[----:B------:R-:W-:Y:S02]  /*8b70*/  IMAD.U32 R13, R7, 0x10000, RZ ;  /* 0x00010000070d7824 */ /* 0x000fe400078e00ff */
[----:B------:R-:W-:Y:S01]  /*8b80*/  FMUL.FTZ R35, R20, R15 ;  /* 0x0000000f14237220 */ /* 0x000fe20000410000 */
[----:B------:R-:W-:Y:S02]  /*8b90*/  IMAD.U32 R0, R37, 0x10000, RZ ;  /* 0x0001000025007824 */ /* 0x000fe400078e00ff */
[----:B------:R-:W-:Y:S01]  /*8ba0*/  FMUL.FTZ R38, R32, R4 ;  /* 0x0000000420267220 */ /* 0x000fe20000410000 */
[----:B------:R-:W-:Y:S01]  /*8bb0*/  LOP3.LUT R10, R10, 0xffff0000, RZ, 0xc0, !PT ;  /* 0xffff00000a0a7812 */ /* 0x000fe200078ec0ff */
[-C--:B------:R-:W-:Y:S01]  /*8bc0*/  FMUL.FTZ R20, R20, R3.reuse ;  /* 0x0000000314147220 */ /* 0x080fe20000410000 */
[----:B------:R-:W-:Y:S01]  /*8bd0*/  LOP3.LUT R41, R41, 0xffff0000, RZ, 0xc0, !PT ;  /* 0xffff000029297812 */ /* 0x000fe200078ec0ff */
[----:B------:R-:W-:Y:S01]  /*8be0*/  FFMA.FTZ R35, R12, R3, -R35 ;  /* 0x000000030c237223 */ /* 0x000fe20000010823 */
[----:B------:R-:W-:Y:S01]  /*8bf0*/  LOP3.LUT R11, R11, 0xffff0000, RZ, 0xc0, !PT ;  /* 0xffff00000b0b7812 */ /* 0x000fe200078ec0ff */
[-C--:B------:R-:W-:Y:S01]  /*8c00*/  FMUL.FTZ R32, R32, R0.reuse ;  /* 0x0000000020207220 */ /* 0x080fe20000410000 */
[----:B------:R-:W-:Y:S01]  /*8c10*/  FFMA.FTZ R38, R13, R0, -R38 ;  /* 0x000000000d267223 */ /* 0x000fe20000010826 */
[----:B------:R-:W-:Y:S01]  /*8c20*/  LOP3.LUT R42, R42, 0xffff0000, RZ, 0xc0, !PT ;  /* 0xffff00002a2a7812 */ /* 0x000fe200078ec0ff */
[----:B------:R-:W-:Y:S01]  /*8c30*/  FFMA.FTZ R20, R12, R15, R20 ;  /* 0x0000000f0c147223 */ /* 0x000fe20000010014 */
[----:B------:R-:W-:Y:S01]  /*8c40*/  LOP3.LUT R3, R36, 0xffff0000, RZ, 0xc0, !PT ;  /* 0xffff000024037812 */ /* 0x000fe200078ec0ff */
[C---:B------:R-:W-:Y:S01]  /*8c50*/  FMUL.FTZ R5, R10.reuse, R41 ;  /* 0x000000290a057220 */ /* 0x040fe20000410000 */
[----:B------:R-:W-:Y:S01]  /*8c60*/  LOP3.LUT R0, R37, 0xffff0000, RZ, 0xc0, !PT ;  /* 0xffff000025007812 */ /* 0x000fe200078ec0ff */
[----:B------:R-:W-:Y:S01]  /*8c70*/  FFMA.FTZ R32, R13, R4, R32 ;  /* 0x000000040d207223 */ /* 0x000fe20000010020 */
[----:B------:R-:W-:Y:S01]  /*8c80*/  LOP3.LUT R7, R7, 0xffff0000, RZ, 0xc0, !PT ;  /* 0xffff000007077812 */ /* 0x000fe200078ec0ff */
        /* <DEDUP_REMOVED lines=17> */
.L_x_6377:
[----:B------:R-:W-:Y:S05]  /*8da0*/  BSYNC B1 ;  /* 0x0000000000017941 */ /* 0x000fea0003800000 */
.L_x_6376:
[----:B------:R-:W-:Y:S01]  /*8db0*/  PRMT R14, R54, 0x5410, R53 ;  /* 0x00005410360e7816 */ /* 0x000fe20000000035 */
[----:B------:R-:W-:Y:S06]  /*8dc0*/  @P0 BRA `(.L_x_6363) ;  /* 0x0000000400840947 */ /* 0x000fec0003800000 */
[----:B------:R-:W-:Y:S01]  /*8dd0*/  IMAD.IADD R0, R16, 0x1, R21 ;  /* 0x0000000110007824 */ /* 0x000fe200078e0215 */
[----:B-1----:R-:W1:Y:S01]  /*8de0*/  LDS.128 R8, [R216+0x20400] ;  /* 0x02040000d8087984 */ /* 0x002e620000000c00 */
[----:B------:R-:W-:Y:S02]  /*8df0*/  SHF.R.U64 R13, R24, 0x10, R25 ;  /* 0x00000010180d7819 */ /* 0x000fe40000001219 */
[----:B------:R-:W-:Y:S02]  /*8e00*/  SHF.R.U64 R34, R30, 0x10, R31 ;  /* 0x000000101e227819 */ /* 0x000fe4000000121f */
[----:B0-----:R-:W-:Y:S02]  /*8e10*/  LOP3.LUT R3, R217, 0x38, R0, 0xf8, !PT ;  /* 0x00000038d9037812 */ /* 0x001fe400078ef800 */
[----:B------:R-:W-:Y:S02]  /*8e20*/  SHF.R.U64 R0, R28, 0x10, R29 ;  /* 0x000000101c007819 */ /* 0x000fe4000000121d */
[----:B------:R-:W-:-:S02]  /*8e30*/  LOP3.LUT R3, R3, R222, RZ, 0x3c, !PT ;  /* 0x000000de03037212 */ /* 0x000fc400078e3cff */
[----:B------:R-:W-:Y:S02]  /*8e40*/  SHF.R.U32.HI R24, RZ, 0x10, R25 ;  /* 0x00000010ff187819 */ /* 0x000fe40000011619 */
[----:B------:R-:W-:Y:S01]  /*8e50*/  SHF.R.U64 R12, R26, 0x10, R27 ;  /* 0x000000101a0c7819 */ /* 0x000fe2000000121b */
[----:B------:R-:W-:Y:S01]  /*8e60*/  IMAD.IADD R3, R218, 0x1, R3 ;  /* 0x00000001da037824 */ /* 0x000fe200078e0203 */
[C---:B------:R-:W-:Y:S02]  /*8e70*/  PRMT R30, R48.reuse, 0x5432, R0 ;  /* 0x00005432301e7816 */ /* 0x040fe40000000000 */
[----:B------:R-:W-:Y:S01]  /*8e80*/  SHF.R.U32.HI R26, RZ, 0x10, R27 ;  /* 0x00000010ff1a7819 */ /* 0x000fe2000001161b */
[----:B------:R-:W-:Y:S01]  /*8e90*/  IMAD R3, R3, 0x2, R2 ;  /* 0x0000000203037824 */ /* 0x000fe200078e0202 */
[----:B------:R-:W-:Y:S02]  /*8ea0*/  PRMT R25, R48, 0x5410, R13 ;  /* 0x0000541030197816 */ /* 0x000fe4000000000d */
[----:B------:R-:W-:-:S02]  /*8eb0*/  SHF.R.U32.HI R32, RZ, 0x10, R29 ;  /* 0x00000010ff207819 */ /* 0x000fc4000001161d */
        /* <DEDUP_REMOVED lines=13> */
[----:B------:R-:W-:Y:S01]  /*8f90*/  SHF.L.U32 R12, R9, 0x10, RZ ;  /* 0x00000010090c7819 */ /* 0x000fe200000006ff */
[----:B------:R-:W-:Y:S01]  /*8fa0*/  IMAD.U32 R14, R11, 0x10000, RZ ;  /* 0x000100000b0e7824 */ /* 0x000fe200078e00ff */
[----:B------:R-:W-:Y:S01]  /*8fb0*/  LOP3.LUT R25, R25, 0xffff0000, RZ, 0xc0, !PT ;  /* 0xffff000019197812 */ /* 0x000fe200078ec0ff */
[----:B------:R-:W-:Y:S01]  /*8fc0*/  IMAD.U32 R13, R10, 0x10000, RZ ;  /* 0x000100000a0d7824 */ /* 0x000fe200078e00ff */
[----:B------:R-:W-:Y:S02]  /*8fd0*/  LOP3.LUT R9, R9, 0xffff0000, RZ, 0xc0, !PT ;  /* 0xffff000009097812 */ /* 0x000fe400078ec0ff */
[----:B------:R-:W-:-:S02]  /*8fe0*/  LOP3.LUT R8, R8, 0xffff0000, RZ, 0xc0, !PT ;  /* 0xffff000008087812 */ /* 0x000fc400078ec0ff */
[----:B------:R-:W-:Y:S02]  /*8ff0*/  LOP3.LUT R10, R10, 0xffff0000, RZ, 0xc0, !PT ;  /* 0xffff00000a0a7812 */ /* 0x000fe400078ec0ff */
[----:B------:R-:W-:Y:S01]  /*9000*/  LOP3.LUT R11, R11, 0xffff0000, RZ, 0xc0, !PT ;  /* 0xffff00000b0b7812 */ /* 0x000fe200078ec0ff */
[C---:B0-----:R-:W-:Y:S01]  /*9010*/  IMAD.U32 R15, R4.reuse, 0x10000, RZ ;  /* 0x00010000040f7824 */ /* 0x041fe200078e00ff */
[----:B------:R-:W-:Y:S01]  /*9020*/  LOP3.LUT R4, R4, 0xffff0000, RZ, 0xc0, !PT ;  /* 0xffff000004047812 */ /* 0x000fe200078ec0ff */
[C---:B------:R-:W-:Y:S01]  /*9030*/  IMAD.U32 R20, R5.reuse, 0x10000, RZ ;  /* 0x0001000005147824 */ /* 0x040fe200078e00ff */
        /* <DEDUP_REMOVED lines=8> */
[----:B------:R-:W-:Y:S01]  /*90c0*/  IMAD.U32 R37, R35, 0x10000, RZ ;  /* 0x0001000023257824 */ /* 0x000fe200078e00ff */
[----:B------:R-:W-:Y:S01]  /*90d0*/  LOP3.LUT R0, R27, 0xffff0000, RZ, 0xc0, !PT ;  /* 0xffff00001b007812 */ /* 0x000fe200078ec0ff */
[----:B------:R-:W-:Y:S02]  /*90e0*/  IMAD.U32 R31, R29, 0x10000, RZ ;  /* 0x000100001d1f7824 */ /* 0x000fe400078e00ff */
[----:B------:R-:W-:Y:S01]  /*90f0*/  FMUL.FTZ R43, R20, R15 ;  /* 0x0000000f142b7220 */ /* 0x000fe20000410000 */
[----:B------:R-:W-:Y:S01]  /*9100*/  FMUL.FTZ R45, R24, R37 ;  /* 0x00000025182d7220 */ /* 0x000fe20000410000 */
[----:B------:R-:W-:Y:S01]  /*9110*/  FFMA.FTZ R41, R12, R15, -R41 ;  /* 0x0000000f0c297223 */ /* 0x000fe20000010829 */
[----:B------:R-:W-:Y:S01]  /*9120*/  FMUL.FTZ R24, R24, R31 ;  /* 0x0000001f18187220 */ /* 0x000fe20000410000 */
[----:B------:R-:W-:Y:S01]  /*9130*/  LOP3.LUT R15, R30, 0xffff0000, RZ, 0xc0, !PT ;  /* 0xffff00001e0f7812 */ /* 0x000fe200078ec0ff */
[----:B------:R-:W-:Y:S01]  /*9140*/  FFMA.FTZ R43, R12, R33, R43 ;  /* 0x000000210c2b7223 */ /* 0x000fe2000001002b */
[----:B------:R-:W-:Y:S01]  /*9150*/  SHF.L.U32 R21, R6, 0x10, RZ ;  /* 0x0000001006157819 */ /* 0x000fe200000006ff */
[C---:B------:R-:W-:Y:S01]  /*9160*/  FFMA.FTZ R45, R14.reuse, R31, -R45 ;  /* 0x0000001f0e2d7223 */ /* 0x040fe2000001082d */
[----:B------:R-:W-:Y:S01]  /*9170*/  FFMA.FTZ R37, R14, R37, R24 ;  /* 0x000000250e257223 */ /* 0x000fe20000010018 */
[----:B------:R-:W-:-:S02]  /*9180*/  IMAD.U32 R12, R34, 0x10000, RZ ;  /* 0x00010000220c7824 */ /* 0x000fc400078e00ff */
[C---:B------:R-:W-:Y:S01]  /*9190*/  FMUL.FTZ R14, R5.reuse, R32 ;  /* 0x00000020050e7220 */ /* 0x040fe20000410000 */
[C---:B------:R-:W-:Y:S01]  /*91a0*/  FMUL.FTZ R31, R4.reuse, R15 ;  /* 0x0000000f041f7220 */ /* 0x040fe20000410000 */
[----:B------:R-:W-:Y:S01]  /*91b0*/  FMUL.FTZ R27, R4, R25 ;  /* 0x00000019041b7220 */ /* 0x000fe20000410000 */
[----:B------:R-:W-:Y:S01]  /*91c0*/  FMUL.FTZ R5, R5, R0 ;  /* 0x0000000005057220 */ /* 0x000fe20000410000 */
[----:B------:R-:W-:Y:S02]  /*91d0*/  IMAD.U32 R4, R28, 0x10000, RZ ;  /* 0x000100001c047824 */ /* 0x000fe400078e00ff */
        /* <DEDUP_REMOVED lines=12> */
[----:B------:R-:W-:Y:S01]  /*92a0*/  FFMA.FTZ R31, R8, R25, -R31 ;  /* 0x00000019081f7223 */ /* 0x000fe2000001081f */
[----:B------:R-:W-:Y:S01]  /*92b0*/  LOP3.LUT R0, R29, 0xffff0000, RZ, 0xc0, !PT ;  /* 0xffff00001d007812 */ /* 0x000fe200078ec0ff */
[----:B------:R-:W-:Y:S01]  /*92c0*/  FMUL.FTZ R6, R6, R5 ;  /* 0x0000000506067220 */ /* 0x000fe20000410000 */
[----:B------:R-:W-:Y:S01]  /*92d0*/  FFMA.FTZ R8, R8, R15, R27 ;  /* 0x0000000f08087223 */ /* 0x000fe2000001001b */
[C---:B------:R-:W-:Y:S01]  /*92e0*/  FMUL.FTZ R12, R7.reuse, R4 ;  /* 0x00000004070c7220 */ /* 0x040fe20000410000 */
[C---:B------:R-:W-:Y:S01]  /*92f0*/  FFMA.FTZ R13, R10.reuse, R5, -R13 ;  /* 0x000000050a0d7223 */ /* 0x040fe2000001080d */
[-C--:B------:R-:W-:Y:S01]  /*9300*/  FMUL.FTZ R15, R7, R0.reuse ;  /* 0x00000000070f7220 */ /* 0x080fe20000410000 */
[----:B------:R-:W-:Y:S01]  /*9310*/  FFMA.FTZ R7, R10, R9, R6 ;  /* 0x000000090a077223 */ /* 0x000fe20000010006 */
[C---:B------:R-:W-:Y:S01]  /*9320*/  FFMA.FTZ R12, R11.reuse, R0, -R12 ;  /* 0x000000000b0c7223 */ /* 0x040fe2000001080c */
        /* <DEDUP_REMOVED lines=11> */
.L_x_6363:
[----:B------:R-:W-:Y:S05]  /*93e0*/  BSYNC B0 ;  /* 0x0000000000007941 */ /* 0x000fea0003800000 */
.L_x_6343:
        /* <DEDUP_REMOVED lines=8> */
.L_x_6340:
[----:B------:R-:W-:-:S13]  /*9470*/  ISETP.NE.AND P0, PT, R188, 0x3, PT ;  /* 0x00000003bc00780c */ /* 0x000fda0003f05270 */
[----:B------:R-:W-:Y:S05]  /*9480*/  @!P0 BRA `(.L_x_6378) ;  /* 0x0000000000048947 */ /* 0x000fea0003800000 */
[----:B------:R-:W-:Y:S01]  /*9490*/  BPT.TRAP 0x1 ;  /* 0x000000040000795c */ /* 0x000fe20000300000 */
.L_x_6378:
[----:B------:R-:W-:Y:S01]  /*94a0*/  IMAD R169, R18, 0x8, R2 ;  /* 0x0000000812a97824 */ /* 0x000fe200078e0202 */
[----:B------:R-:W-:-:S04]  /*94b0*/  SHF.L.U32 R56, R19, 0x1f, RZ ;  /* 0x0000001f13387819 */ /* 0x000fc800000006ff */
[----:B------:R0:W0:Y:S01]  /*94c0*/  SYNCS.PHASECHK.TRANS64.TRYWAIT P1, [R169+URZ+0x28c30], R56 ;  /* 0x028c3038a90075a7 */ /* 0x000022000802017f */
[----:B------:R-:W-:Y:S05]  /*94d0*/  @!P0 BRA `(.L_x_6379) ;  /* 0x0000000000048947 */ /* 0x000fea0003800000 */
[----:B------:R-:W-:Y:S01]  /*94e0*/  BPT.TRAP 0x1 ;  /* 0x000000040000795c */ /* 0x000fe20000300000 */
.L_x_6379:
[C---:B--23--:R-:W-:Y:S01]  /*94f0*/  IADD3 R0, R2.reuse, 0x22400, RZ ;  /* 0x0002240002007810 */ /* 0x04cfe20007ffe0ff */
        /* <DEDUP_REMOVED lines=9> */
.L_x_6380:
[----:B------:R-:W-:Y:S01]  /*9590*/  IMAD R12, R18, 0x200, R14 ;  /* 0x00000200120c7824 */ /* 0x000fe200078e020e */
[----:B------:R-:W-:Y:S01]  /*95a0*/  LOP3.LUT R4, R3, 0x10000, RZ, 0xfc, !PT ;  /* 0x0001000003047812 */ /* 0x000fe200078efcff */
[----:B------:R-:W-:Y:S01]  /*95b0*/  IMAD.MOV.U32 R5, RZ, RZ, 0x40000040 ;  /* 0x40000040ff057424 */ /* 0x000fe200078e00ff */
[----:B------:R-:W-:Y:S05]  /*95c0*/  WARPSYNC.ALL ;  /* 0x0000000000007948 */ /* 0x000fea0003800000 */
[----:B------:R-:W-:Y:S01]  /*95d0*/  IMAD.MOV.U32 R13, RZ, RZ, 0x40000040 ;  /* 0x40000040ff0d7424 */ /* 0x000fe200078e00ff */
[C---:B------:R-:W-:Y:S01]  /*95e0*/  R2UR UR4, R4.reuse ;  /* 0x00000000040472ca */ /* 0x040fe200000e0000 */
[----:B-----5:R-:W-:Y:S01]  /*95f0*/  WARPGROUP.ARRIVE ;  /* 0x00000000000079c5 */ /* 0x020fe20000000000 */
[----:B------:R-:W-:Y:S01]  /*9600*/  R2UR UR5, R5 ;  /* 0x00000000050572ca */ /* 0x000fe200000e0000 */
[----:B------:R-:W-:Y:S01]  /*9610*/  VIADD R10, R4, 0x2 ;  /* 0x00000002040a7836 */ /* 0x000fe20000000000 */
[C---:B------:R-:W-:Y:S01]  /*9620*/  R2UR UR6, R12.reuse ;  /* 0x000000000c0672ca */ /* 0x040fe200000e0000 */
[----:B------:R-:W-:Y:S01]  /*9630*/  VIADD R6, R12, 0x2 ;  /* 0x000000020c067836 */ /* 0x000fe20000000000 */
[----:B------:R-:W-:Y:S01]  /*9640*/  R2UR UR7, R13 ;  /* 0x000000000d0772ca */ /* 0x000fe200000e0000 */
[----:B------:R-:W-:Y:S01]  /*9650*/  IMAD.MOV.U32 R11, RZ, RZ, 0x40000040 ;  /* 0x40000040ff0b7424 */ /* 0x000fe200078e00ff */
[----:B------:R-:W-:Y:S01]  /*9660*/  MOV R7, 0x40000040 ;  /* 0x4000004000077802 */ /* 0x000fe20000000f00 */
[----:B------:R-:W-:Y:S01]  /*9670*/  VIADD R8, R4, 0x4 ;  /* 0x0000000404087836 */ /* 0x000fe20000000000 */
[----:B------:R-:W-:Y:S01]  /*9680*/  MOV R13, 0x40000040 ;  /* 0x40000040000d7802 */ /* 0x000fe20000000f00 */
[----:B------:R-:W-:Y:S01]  /*9690*/  IMAD.MOV.U32 R9, RZ, RZ, 0x40000040 ;  /* 0x40000040ff097424 */ /* 0x000fe200078e00ff */
[----:B------:R-:W1:Y:S01]  /*96a0*/  S2R R58, SR_TID.X ;  /* 0x00000000003a7919 */ /* 0x000e620000002100 */
[----:B------:R-:W-:-:S04]  /*96b0*/  IMAD.MOV.U32 R3, RZ, RZ, 0x40 ;  /* 0x00000040ff037424 */ /* 0x000fc800078e00ff */
[----:B------:R-:W-:Y:S02]  /*96c0*/  IMAD R3, R168, -0x40, R3 ;  /* 0xffffffc0a8037824 */ /* 0x000fe400078e0203 */
[----:B------:R-:W-:Y:S01]  /*96d0*/  HGMMA.64x64x16.F32.BF16 R24, gdesc[UR4], RZ, !UPT, gsb0 ;  /* 0x00e00000041879f0 */ /* 0x000fe2000c0018ff */
[----:B------:R-:W-:Y:S02]  /*96e0*/  R2UR UR4, R10 ;  /* 0x000000000a0472ca */ /* 0x000fe400000e0000 */
[----:B------:R-:W-:Y:S02]  /*96f0*/  R2UR UR5, R11 ;  /* 0x000000000b0572ca */ /* 0x000fe400000e0000 */
[----:B------:R-:W-:Y:S01]  /*9700*/  R2UR UR6, R6 ;  /* 0x00000000060672ca */ /* 0x000fe200000e0000 */
[----:B------:R-:W-:Y:S01]  /*9710*/  VIADD R6, R12, 0x4 ;  /* 0x000000040c067836 */ /* 0x000fe20000000000 */
[----:B------:R-:W-:Y:S01]  /*9720*/  R2UR UR7, R7 ;  /* 0x00000000070772ca */ /* 0x000fe200000e0000 */
[----:B------:R-:W-:Y:S01]  /*9730*/  IMAD.MOV.U32 R7, RZ, RZ, 0x40000040 ;  /* 0x40000040ff077424 */ /* 0x000fe200078e00ff */
[----:B------:R-:W-:Y:S01]  /*9740*/  IADD3 R0, R194, 0x1, R3 ;  /* 0x00000001c2007810 */ /* 0x000fe20007ffe003 */
[----:B------:R-:W-:Y:S01]  /*9750*/  VIADD R12, R12, 0x6 ;  /* 0x000000060c0c7836 */ /* 0x000fe20000000000 */
[----:B------:R-:W-:-:S02]  /*9760*/  IADD3 R3, -R192, R3, R194 ;  /* 0x00000003c0037210 */ /* 0x000fc40007ffe1c2 */
[----:B------:R-:W-:Y:S02]  /*9770*/  IADD3 R0, -R192, R0, -R187 ;  /* 0x00000000c0007210 */ /* 0x000fe40007ffe9bb */
[----:B-1----:R-:W-:Y:S01]  /*9780*/  LOP3.LUT R58, R58, 0x7f, RZ, 0xc0, !PT ;  /* 0x0000007f3a3a7812 */ /* 0x002fe200078ec0ff */
[----:B------:R-:W-:Y:S02]  /*9790*/  WARPGROUP.DEPBAR.LE gsb0, 0x0 ;  /* 0x00008000000079c5 */ /* 0x000fe40000010000 */
[----:B------:R-:W-:-:S06]  /*97a0*/  WARPGROUP.ARRIVE ;  /* 0x00000000000079c5 */ /* 0x000fcc0000000000 */
        /* <DEDUP_REMOVED lines=13> */
[----:B------:R-:W-:Y:S01]  /*9880*/  R2UR UR7, R13 ;  /* 0x000000000d0772ca */ /* 0x000fe200000e0000 */
[----:B------:R-:W-:-:S05]  /*9890*/  IMAD R13, R185, 0x40, R190 ;  /* 0x00000040b90d7824 */ /* 0x000fca00078e02be */
        /* <DEDUP_REMOVED lines=11> */
[----:B------:R-:W-:Y:S02]  /*9950*/  FSEL R57, R26, -INF , P1 ;  /* 0xff8000001a397808 */ /* 0x000fe40000800000 */
        /* <DEDUP_REMOVED lines=40> */
[----:B------:R-:W-:Y:S02]  /*9be0*/  FSEL R55, R55, -INF , P1 ;  /* 0xff80000037377808 */ /* 0x000fe40000800000 */
[----:B------:R-:W-:Y:S02]  /*9bf0*/  FMNMX.FTZ R26, R81, R26, !PT ;  /* 0x0000001a511a7209 */ /* 0x000fe40007810000 */
[C---:B------:R-:W-:Y:S02]  /*9c00*/  ISETP.GT.AND P1, PT, R0.reuse, RZ, PT ;  /* 0x000000ff0000720c */ /* 0x040fe40003f24270 */
[----:B------:R-:W-:Y:S02]  /*9c10*/  FMNMX.FTZ R26, R55, R26, !PT ;  /* 0x0000001a371a7209 */ /* 0x000fe40007810000 */
[----:B------:R-:W-:-:S02]  /*9c20*/  ISETP.GT.AND P2, PT, R0, 0x1, PT ;  /* 0x000000010000780c */ /* 0x000fc40003f44270 */
[----:B------:R-:W-:Y:S01]  /*9c30*/  ISETP.GT.AND P3, PT, R0, 0x8, PT ;  /* 0x000000080000780c */ /* 0x000fe20003f64270 */
[----:B------:R-:W1:Y:S01]  /*9c40*/  SHFL.BFLY PT, R15, R26, 0x2, 0x1f ;  /* 0x0c401f001a0f7f89 */ /* 0x000e6200000e0000 */
[----:B------:R-:W-:Y:S02]  /*9c50*/  FSEL R3, R24, -INF , P1 ;  /* 0xff80000018037808 */ /* 0x000fe40000800000 */
[----:B------:R-:W-:Y:S02]  /*9c60*/  FSEL R25, R25, -INF , P2 ;  /* 0xff80000019197808 */ /* 0x000fe40001000000 */
        /* <DEDUP_REMOVED lines=17> */
[----:B------:R-:W-:Y:S01]  /*9d80*/  FMNMX.FTZ R24, R31, R12, !PT ;  /* 0x0000000c1f187209 */ /* 0x000fe20007810000 */
[----:B------:R-:W-:Y:S01]  /*9d90*/  IMAD.U32 R12, RZ, RZ, UR4 ;  /* 0x00000004ff0c7e24 */ /* 0x000fe2000f8e00ff */
[----:B-1----:R-:W-:Y:S02]  /*9da0*/  FMNMX.FTZ R15, R26, R15, !PT ;  /* 0x0000000f1a0f7209 */ /* 0x002fe40007810000 */
[----:B------:R-:W-:Y:S02]  /*9db0*/  ISETP.GT.AND P1, PT, R0, 0x21, PT ;  /* 0x000000210000780c */ /* 0x000fe40003f24270 */
[----:B------:R-:W-:Y:S01]  /*9dc0*/  FSEL R35, R40, -INF , P2 ;  /* 0xff80000028237808 */ /* 0x000fe20001000000 */
[----:B------:R-:W1:Y:S01]  /*9dd0*/  SHFL.BFLY PT, R30, R15, 0x1, 0x1f ;  /* 0x0c201f000f1e7f89 */ /* 0x000e6200000e0000 */
        /* <DEDUP_REMOVED lines=19> */
[----:B-1----:R-:W-:Y:S02]  /*9f10*/  FMNMX.FTZ R15, R15, R30, !PT ;  /* 0x0000001e0f0f7209 */ /* 0x002fe40007810000 */
[----:B------:R-:W-:Y:S02]  /*9f20*/  FSEL R53, R53, -INF , P2 ;  /* 0xff80000035357808 */ /* 0x000fe40001000000 */
[----:B------:R-:W-:Y:S01]  /*9f30*/  FMNMX.FTZ R24, R47, R24, !PT ;  /* 0x000000182f187209 */ /* 0x000fe20007810000 */
[C---:B------:R-:W-:Y:S01]  /*9f40*/  FMUL.FTZ R13, R15.reuse, R12 ;  /* 0x0000000c0f0d7220 */ /* 0x040fe20000410000 */
[----:B------:R-:W-:Y:S02]  /*9f50*/  FSETP.NEU.FTZ.AND P4, PT, R15, -INF , PT ;  /* 0xff8000000f00780b */ /* 0x000fe40003f9d000 */
[----:B------:R-:W-:Y:S02]  /*9f60*/  FMNMX.FTZ R24, R53, R24, !PT ;  /* 0x0000001835187209 */ /* 0x000fe40007810000 */
[----:B------:R-:W-:-:S03]  /*9f70*/  FSEL R26, R13, RZ, P4 ;  /* 0x000000ff0d1a7208 */ /* 0x000fc60002000000 */
[----:B------:R-:W1:Y:S02]  /*9f80*/  SHFL.BFLY PT, R13, R24, 0x2, 0x1f ;  /* 0x0c401f00180d7f89 */ /* 0x000e6400000e0000 */
        /* <DEDUP_REMOVED lines=17> */
[----:B------:R-:W-:-:S03]  /*a0a0*/  FFMA.FTZ R26, R55, R12, -R26 ;  /* 0x0000000c371a7223 */ /* 0x000fc6000001081a */
[----:B------:R-:W-:Y:S01]  /*a0b0*/  MUFU.EX2 R59, R59 ;  /* 0x0000003b003b7308 */ /* 0x000fe20000000800 */
[----:B-1----:R-:W-:-:S05]  /*a0c0*/  FMNMX.FTZ R0, R24, R13, !PT ;  /* 0x0000000d18007209 */ /* 0x002fca0007810000 */
[----:B------:R-:W1:Y:S02]  /*a0d0*/  SHFL.BFLY PT, R13, R0, 0x1, 0x1f ;  /* 0x0c201f00000d7f89 */ /* 0x000e6400000e0000 */
[----:B------:R-:W3:Y:S01]  /*a0e0*/  MUFU.EX2 R30, R61 ;  /* 0x0000003d001e7308 */ /* 0x000ee20000000800 */
[----:B--2---:R-:W-:-:S07]  /*a0f0*/  F2FP.BF16.F32.PACK_AB R153, R28, R57 ;  /* 0x000000391c99723e */ /* 0x004fce00000010ff */
[----:B------:R-:W-:Y:S08]  /*a100*/  MUFU.EX2 R63, R63 ;  /* 0x0000003f003f7308 */ /* 0x000ff00000000800 */
[----:B------:R-:W2:Y:S01]  /*a110*/  MUFU.EX2 R32, R65 ;  /* 0x0000004100207308 */ /* 0x000ea20000000800 */
[----:B---3--:R-:W-:Y:S02]  /*a120*/  F2FP.BF16.F32.PACK_AB R155, R30, R59 ;  /* 0x0000003b1e9b723e */ /* 0x008fe400000010ff */
[----:B-1----:R-:W-:-:S05]  /*a130*/  FMNMX.FTZ R13, R0, R13, !PT ;  /* 0x0000000d000d7209 */ /* 0x002fca0007810000 */
[----:B------:R-:W-:Y:S01]  /*a140*/  MUFU.EX2 R67, R67 ;  /* 0x0000004300437308 */ /* 0x000fe20000000800 */
[C---:B------:R-:W-:Y:S01]  /*a150*/  FSETP.NEU.FTZ.AND P1, PT, R13.reuse, -INF , PT ;  /* 0xff8000000d00780b */ /* 0x040fe20003f3d000 */
[----:B------:R-:W-:-:S06]  /*a160*/  FMUL.FTZ R0, R13, R12 ;  /* 0x0000000c0d007220 */ /* 0x000fcc0000410000 */
[----:B------:R-:W1:Y:S01]  /*a170*/  MUFU.EX2 R34, R69 ;  /* 0x0000004500227308 */ /* 0x000e620000000800 */
[----:B------:R-:W-:Y:S01]  /*a180*/  FSEL R20, R0, RZ, P1 ;  /* 0x000000ff00147208 */ /* 0x000fe20000800000 */
[----:B------:R-:W-:Y:S01]  /*a190*/  FADD.FTZ R0, R57, R28 ;  /* 0x0000001c39007221 */ /* 0x000fe20000010000 */
[----:B------:R-:W-:Y:S02]  /*a1a0*/  ISETP.NE.AND P1, PT, R58, RZ, PT ;  /* 0x000000ff3a00720c */ /* 0x000fe40003f25270 */
[----:B--2---:R-:W-:Y:S01]  /*a1b0*/  F2FP.BF16.F32.PACK_AB R157, R32, R63 ;  /* 0x0000003f209d723e */ /* 0x004fe200000010ff */
        /* <DEDUP_REMOVED lines=19> */
[----:B------:R-:W-:Y:S01]  /*a2f0*/  FFMA.FTZ R20, R53, R12, -R20 ;  /* 0x0000000c35147223 */ /* 0x000fe20000010814 */
[----:B-1----:R-:W-:Y:S01]  /*a300*/  F2FP.BF16.F32.PACK_AB R159, R34, R67 ;  /* 0x00000043229f723e */ /* 0x002fe200000010ff */
[----:B------:R-:W1:Y:S08]  /*a310*/  MUFU.EX2 R21, R21 ;  /* 0x0000001500157308 */ /* 0x000e700000000800 */
[----:B------:R2:W4:Y:S01]  /*a320*/  MUFU.EX2 R154, R29 ;  /* 0x0000001d009a7308 */ /* 0x0005220000000800 */
[----:B---3--:R-:W-:Y:S01]  /*a330*/  FADD.FTZ R0, R3, R152 ;  /* 0x0000009803007221 */ /* 0x008fe20000010000 */
[----:B------:R-:W-:-:S06]  /*a340*/  F2FP.BF16.F32.PACK_AB R152, R152, R3 ;  /* 0x000000039898723e */ /* 0x000fcc00000010ff */
[----:B------:R-:W3:Y:S01]  /*a350*/  MUFU.EX2 R27, R27 ;  /* 0x0000001b001b7308 */ /* 0x000ee20000000800 */
[----:B-1----:R-:W-:Y:S01]  /*a360*/  FADD.FTZ R25, R21, R0 ;  /* 0x0000000015197221 */ /* 0x002fe20000010000 */
[----:B------:R-:W-:Y:S02]  /*a370*/  @!P1 VIADD R0, R169, 0x28c40 ;  /* 0x00028c40a9009836 */ /* 0x000fe40000000000 */
[----:B--2---:R-:W-:-:S03]  /*a380*/  FADD.FTZ R29, R63, R24 ;  /* 0x000000183f1d7221 */ /* 0x004fc60000010000 */
[----:B------:R-:W-:Y:S01]  /*a390*/  @!P1 PRMT R0, RZ, 0x654, R0 ;  /* 0x00000654ff009816 */ /* 0x000fe20000000000 */
[----:B------:R-:W1:Y:S01]  /*a3a0*/  MUFU.EX2 R156, R33 ;  /* 0x00000021009c7308 */ /* 0x000e620000000800 */
[----:B----4-:R-:W-:Y:S01]  /*a3b0*/  FADD.FTZ R42, R154, R25 ;  /* 0x000000199a2a7221 */ /* 0x010fe20000010000 */
[----:B------:R-:W-:Y:S01]  /*a3c0*/  FADD.FTZ R44, R32, R29 ;  /* 0x0000001d202c7221 */ /* 0x000fe20000010000 */
[----:B------:R1:W-:Y:S01]  /*a3d0*/  @!P1 SYNCS.ARRIVE.TRANS64.RED.A1T0 RZ, [R0+URZ], RZ ;  /* 0x000000ff00ff99a7 */ /* 0x0003e2000810043f */
[----:B------:R-:W-:Y:S01]  /*a3e0*/  F2FP.BF16.F32.PACK_AB R154, R154, R21 ;  /* 0x000000159a9a723e */ /* 0x000fe200000010ff */
[----:B------:R-:W-:Y:S01]  /*a3f0*/  BAR.SYNC.DEFER_BLOCKING 0xf, 0x100 ;  /* 0x03c4000000007b1d */ /* 0x000fe20000010000 */
[----:B------:R-:W-:Y:S01]  /*a400*/  FADD.FTZ R29, R67, R44 ;  /* 0x0000002c431d7221 */ /* 0x000fe20000010000 */
[----:B---3--:R-:W-:-:S03]  /*a410*/  FADD.FTZ R25, R27, R42 ;  /* 0x0000002a1b197221 */ /* 0x008fc60000010000 */
[----:B------:R-:W-:Y:S01]  /*a420*/  FADD.FTZ R42, R34, R29 ;  /* 0x0000001d222a7221 */ /* 0x000fe20000010000 */
[----:B------:R-:W2:Y:S01]  /*a430*/  MUFU.EX2 R31, R31 ;  /* 0x0000001f001f7308 */ /* 0x000ea20000000800 */
[C---:B-1----:R-:W-:Y:S01]  /*a440*/  FADD.FTZ R0, R156.reuse, R25 ;  /* 0x000000199c007221 */ /* 0x042fe20000010000 */
[----:B------:R-:W-:-:S06]  /*a450*/  F2FP.BF16.F32.PACK_AB R156, R156, R27 ;  /* 0x0000001b9c9c723e */ /* 0x000fcc00000010ff */
[----:B------:R-:W1:Y:S08]  /*a460*/  MUFU.EX2 R158, R37 ;  /* 0x00000025009e7308 */ /* 0x000e700000000800 */
[----:B------:R-:W3:Y:S01]  /*a470*/  MUFU.EX2 R71, R71 ;  /* 0x0000004700477308 */ /* 0x000ee20000000800 */
[----:B--2---:R-:W-:Y:S01]  /*a480*/  FADD.FTZ R25, R31, R0 ;  /* 0x000000001f197221 */ /* 0x004fe20000010000 */
[----:B------:R2:W-:Y:S06]  /*a490*/  STSM.16.M88.4 [R196+0x26800], R152 ;  /* 0x02680098c4007844 */ /* 0x0005ec0000000200 */
[----:B------:R-:W4:Y:S01]  /*a4a0*/  MUFU.EX2 R35, R35 ;  /* 0x0000002300237308 */ /* 0x000f220000000800 */
[C---:B-1----:R-:W-:Y:S01]  /*a4b0*/  FADD.FTZ R0, R158.reuse, R25 ;  /* 0x000000199e007221 */ /* 0x042fe20000010000 */
[----:B------:R-:W-:-:S05]  /*a4c0*/  F2FP.BF16.F32.PACK_AB R158, R158, R31 ;  /* 0x0000001f9e9e723e */ /* 0x000fca00000010ff */
[----:B------:R2:W-:Y:S01]  /*a4d0*/  STSM.16.M88.4 [R199], R156 ;  /* 0x0000009cc7007844 */ /* 0x0005e20000000200 */
[----:B------:R-:W1:Y:S01]  /*a4e0*/  MUFU.EX2 R36, R73 ;  /* 0x0000004900247308 */ /* 0x000e620000000800 */
[----:B---3--:R-:W-:-:S07]  /*a4f0*/  FADD.FTZ R29, R71, R42 ;  /* 0x0000002a471d7221 */ /* 0x008fce0000010000 */
[----:B------:R-:W3:Y:S01]  /*a500*/  MUFU.EX2 R160, R41 ;  /* 0x0000002900a07308 */ /* 0x000ee20000000800 */
[----:B----4-:R-:W-:-:S07]  /*a510*/  FADD.FTZ R25, R35, R0 ;  /* 0x0000000023197221 */ /* 0x010fce0000010000 */
[----:B------:R-:W4:Y:S01]  /*a520*/  MUFU.EX2 R75, R75 ;  /* 0x0000004b004b7308 */ /* 0x000f220000000800 */
[C---:B-1----:R-:W-:Y:S01]  /*a530*/  FADD.FTZ R28, R36.reuse, R29 ;  /* 0x0000001d241c7221 */ /* 0x042fe20000010000 */
[----:B------:R-:W-:-:S06]  /*a540*/  F2FP.BF16.F32.PACK_AB R161, R36, R71 ;  /* 0x0000004724a1723e */ /* 0x000fcc00000010ff */
[----:B------:R-:W1:Y:S01]  /*a550*/  MUFU.EX2 R39, R39 ;  /* 0x0000002700277308 */ /* 0x000e620000000800 */
[C---:B---3--:R-:W-:Y:S01]  /*a560*/  FADD.FTZ R0, R160.reuse, R25 ;  /* 0x00000019a0007221 */ /* 0x048fe20000010000 */
[----:B------:R-:W-:-:S06]  /*a570*/  F2FP.BF16.F32.PACK_AB R160, R160, R35 ;  /* 0x00000023a0a0723e */ /* 0x000fcc00000010ff */
[----:B------:R-:W3:Y:S01]  /*a580*/  MUFU.EX2 R38, R77 ;  /* 0x0000004d00267308 */ /* 0x000ee20000000800 */
[----:B----4-:R-:W-:-:S07]  /*a590*/  FADD.FTZ R29, R75, R28 ;  /* 0x0000001c4b1d7221 */ /* 0x010fce0000010000 */
[----:B------:R-:W4:Y:S01]  /*a5a0*/  MUFU.EX2 R162, R45 ;  /* 0x0000002d00a27308 */ /* 0x000f220000000800 */
[----:B-1----:R-:W-:-:S07]  /*a5b0*/  FADD.FTZ R3, R39, R0 ;  /* 0x0000000027037221 */ /* 0x002fce0000010000 */
[----:B------:R-:W-:Y:S01]  /*a5c0*/  MUFU.EX2 R79, R79 ;  /* 0x0000004f004f7308 */ /* 0x000fe20000000800 */
[C---:B---3--:R-:W-:Y:S01]  /*a5d0*/  FADD.FTZ R28, R38.reuse, R29 ;  /* 0x0000001d261c7221 */ /* 0x048fe20000010000 */
[----:B------:R-:W-:-:S06]  /*a5e0*/  F2FP.BF16.F32.PACK_AB R163, R38, R75 ;  /* 0x0000004b26a3723e */ /* 0x000fcc00000010ff */
[----:B------:R-:W1:Y:S01]  /*a5f0*/  MUFU.EX2 R40, R51 ;  /* 0x0000003300287308 */ /* 0x000e620000000800 */
[C---:B----4-:R-:W-:Y:S01]  /*a600*/  FADD.FTZ R0, R162.reuse, R3 ;  /* 0x00000003a2007221 */ /* 0x050fe20000010000 */
[----:B------:R-:W-:-:S05]  /*a610*/  F2FP.BF16.F32.PACK_AB R162, R162, R39 ;  /* 0x00000027a2a2723e */ /* 0x000fca00000010ff */
[----:B------:R2:W-:Y:S01]  /*a620*/  STSM.16.M88.4 [R197], R160 ;  /* 0x000000a0c5007844 */ /* 0x0005e20000000200 */
[----:B------:R-:W-:Y:S08]  /*a630*/  MUFU.EX2 R43, R43 ;  /* 0x0000002b002b7308 */ /* 0x000ff00000000800 */
[----:B------:R-:W3:Y:S01]  /*a640*/  MUFU.EX2 R24, R49 ;  /* 0x0000003100187308 */ /* 0x000ee20000000800 */
[----:B-1----:R-:W-:Y:S01]  /*a650*/  F2FP.BF16.F32.PACK_AB R165, R40, R79 ;  /* 0x0000004f28a5723e */ /* 0x002fe200000010ff */
[----:B------:R-:W-:-:S04]  /*a660*/  FADD.FTZ R79, R79, R28 ;  /* 0x0000001c4f4f7221 */ /* 0x000fc80000010000 */
[----:B------:R-:W-:Y:S02]  /*a670*/  FADD.FTZ R40, R40, R79 ;  /* 0x0000004f28287221 */ /* 0x000fe40000010000 */
[----:B------:R-:W1:Y:S08]  /*a680*/  MUFU.EX2 R81, R81 ;  /* 0x0000005100517308 */ /* 0x000e700000000800 */
[----:B------:R-:W4:Y:S01]  /*a690*/  MUFU.EX2 R26, R26 ;  /* 0x0000001a001a7308 */ /* 0x000f220000000800 */
[----:B---3--:R-:W-:Y:S01]  /*a6a0*/  F2FP.BF16.F32.PACK_AB R164, R24, R43 ;  /* 0x0000002b18a4723e */ /* 0x008fe200000010ff */
[----:B------:R-:W-:-:S04]  /*a6b0*/  FADD.FTZ R43, R43, R0 ;  /* 0x000000002b2b7221 */ /* 0x000fc80000010000 */
[----:B------:R-:W-:Y:S02]  /*a6c0*/  FADD.FTZ R24, R24, R43 ;  /* 0x0000002b18187221 */ /* 0x000fe40000010000 */
[----:B------:R-:W-:Y:S01]  /*a6d0*/  MUFU.EX2 R47, R47 ;  /* 0x0000002f002f7308 */ /* 0x000fe20000000800 */
[----:B-1----:R-:W-:-:S07]  /*a6e0*/  FADD.FTZ R3, R81, R40 ;  /* 0x0000002851037221 */ /* 0x002fce0000010000 */
[----:B------:R-:W1:Y:S01]  /*a6f0*/  MUFU.EX2 R20, R20 ;  /* 0x0000001400147308 */ /* 0x000e620000000800 */
[C---:B----4-:R-:W-:Y:S01]  /*a700*/  F2FP.BF16.F32.PACK_AB R167, R26.reuse, R81 ;  /* 0x000000511aa7723e */ /* 0x050fe200000010ff */
[----:B------:R-:W-:Y:S01]  /*a710*/  FADD.FTZ R3, R26, R3 ;  /* 0x000000031a037221 */ /* 0x000fe20000010000 */
[----:B-1----:R-:W-:Y:S01]  /*a720*/  F2FP.BF16.F32.PACK_AB R166, R20, R47 ;  /* 0x0000002f14a6723e */ /* 0x002fe200000010ff */
[----:B------:R-:W-:-:S04]  /*a730*/  FADD.FTZ R47, R47, R24 ;  /* 0x000000182f2f7221 */ /* 0x000fc80000010000 */
[----:B------:R2:W-:Y:S01]  /*a740*/  STSM.16.M88.4 [R198], R164 ;  /* 0x000000a4c6007844 */ /* 0x0005e20000000200 */
[----:B------:R-:W-:Y:S01]  /*a750*/  FADD.FTZ R0, R20, R47 ;  /* 0x0000002f14007221 */ /* 0x000fe20000010000 */
[----:B------:R-:W-:Y:S06]  /*a760*/  @!P0 BRA `(.L_x_6382) ;  /* 0x0000000000048947 */ /* 0x000fec0003800000 */
[----:B------:R-:W-:Y:S01]  /*a770*/  BPT.TRAP 0x1 ;  /* 0x000000040000795c */ /* 0x000fe20000300000 */
.L_x_6382:
[----:B------:R1:W3:Y:S01]  /*a780*/  SYNCS.PHASECHK.TRANS64.TRYWAIT P2, [R169+URZ+0x28c50], R56 ;  /* 0x028c5038a90075a7 */ /* 0x0002e2000804017f */
[----:B------:R-:W-:Y:S05]  /*a790*/  @!P0 BRA `(.L_x_6383) ;  /* 0x0000000000048947 */ /* 0x000fea0003800000 */
[----:B------:R-:W-:Y:S01]  /*a7a0*/  BPT.TRAP 0x1 ;  /* 0x000000040000795c */ /* 0x000fe20000300000 */
.L_x_6383:
[----:B------:R-:W-:Y:S01]  /*a7b0*/  ULDC UR36, c[0x0][0x988] ;  /* 0x0002620000247ab9 */ /* 0x000fe20000000800 */
[----:B------:R-:W-:Y:S01]  /*a7c0*/  ULDC UR37, c[0x0][0x988] ;  /* 0x0002620000257ab9 */ /* 0x000fe20000000800 */
[----:B------:R-:W-:Y:S01]  /*a7d0*/  BSSY B0, `(.L_x_6384) ;  /* 0x0000006000007945 */ /* 0x000fe20003800000 */
[----:B------:R-:W-:Y:S02]  /*a7e0*/  IMAD R20, R18, 0x1000, R184 ;  /* 0x0000100012147824 */ /* 0x000fe400078e02b8 */
[----:B------:R-:W-:Y:S01]  /*a7f0*/  IMAD.MOV.U32 R21, RZ, RZ, 0x40000040 ;  /* 0x40000040ff157424 */ /* 0x000fe200078e00ff */
[----:B---3--:R-:W-:Y:S06]  /*a800*/  @P2 BRA `(.L_x_6385) ;  /* 0x0000000000082947 */ /* 0x008fec0003800000 */
[----:B------:R-:W3:Y:S02]  /*a810*/  SYNCS.PHASECHK.TRANS64.TRYWAIT P2, [R169+URZ+0x28c50], R56 ;  /* 0x028c5038a90075a7 */ /* 0x000ee4000804017f */
[----:B---3--:R-:W-:Y:S05]  /*a820*/  @!P2 BRA `(.L_x_6386) ;  /* 0x000000dc0050a947 */ /* 0x008fea0003800000 */
.L_x_6385:
[----:B------:R-:W-:Y:S05]  /*a830*/  BSYNC B0 ;  /* 0x0000000000007941 */ /* 0x000fea0003800000 */
.L_x_6384:
[----:B------:R-:W-:Y:S01]  /*a840*/  R2UR UR6, R20 ;  /* 0x00000000140672ca */ /* 0x000fe200000e0000 */
[----:B01-3--:R-:W-:Y:S01]  /*a850*/  WARPGROUP.ARRIVE ;  /* 0x00000000000079c5 */ /* 0x00bfe20000000000 */
[----:B------:R-:W-:Y:S01]  /*a860*/  R2UR UR7, R21 ;  /* 0x00000000150772ca */ /* 0x000fe200000e0000 */
[----:B------:R-:W-:Y:S01]  /*a870*/  IMAD.MOV.U32 R21, RZ, RZ, 0x40000040 ;  /* 0x40000040ff157424 */ /* 0x000fe200078e00ff */
[----:B------:R-:W-:Y:S01]  /*a880*/  IADD3 R212, R168, -0x2, RZ ;  /* 0xfffffffea8d47810 */ /* 0x000fe20007ffe0ff */
[----:B------:R-:W-:Y:S01]  /*a890*/  @!P1 VIADD R169, R169, 0x28c60 ;  /* 0x00028c60a9a99836 */ /* 0x000fe20000000000 */
[----:B------:R-:W-:Y:S04]  /*a8a0*/  BSSY B1, `(.L_x_6387) ;  /* 0x0000218000017945 */ /* 0x000fe80003800000 */
[----:B------:R-:W-:-:S05]  /*a8b0*/  @!P1 PRMT R169, RZ, 0x654, R169 ;  /* 0x00000654ffa99816 */ /* 0x000fca00000000a9 */
[----:B------:R-:W-:Y:S03]  /*a8c0*/  HGMMA.64x256x16.F32.BF16 R24, R152, gdesc[UR4].tnspB, RZ, !UPT, gsb0 ;  /* 0x43e0000498187df0 */ /* 0x000fe6000c0018ff */
[----:B------:R-:W-:Y:S02]  /*a8d0*/  WARPGROUP.DEPBAR.LE gsb0, 0x0 ;  /* 0x00008000000079c5 */ /* 0x000fe40000010000 */
[----:B--2---:R-:W-:Y:S01]  /*a8e0*/  VIADD R152, R20, 0x80 ;  /* 0x0000008014987836 */ /* 0x004fe20000000000 */
[----:B------:R-:W-:Y:S01]  /*a8f0*/  MOV R153, 0x40000040 ;  /* 0x4000004000997802 */ /* 0x000fe20000000f00 */
        /* <DEDUP_REMOVED lines=13> */
[----:B------:R-:W-:Y:S01]  /*a9d0*/  R2UR UR6, R20 ;  /* 0x00000000140672ca */ /* 0x000fe200000e0000 */
[----:B------:R-:W-:Y:S01]  /*a9e0*/  IMAD.IADD R20, R194, 0x1, -R187 ;  /* 0x00000001c2147824 */ /* 0x000fe200078e0abb */
[----:B------:R-:W-:-:S03]  /*a9f0*/  R2UR UR7, R21 ;  /* 0x00000000150772ca */ /* 0x000fc600000e0000 */
[----:B------:R-:W-:-:S05]  /*aa00*/  IMAD R20, R185, 0x40, R20 ;  /* 0x00000040b9147824 */ /* 0x000fca00078e0214 */
[----:B------:R-:W-:-:S04]  /*aa10*/  SHF.R.S32.HI R21, RZ, 0x1f, R20 ;  /* 0x0000001fff157819 */ /* 0x000fc80000011414 */
[----:B------:R-:W-:-:S04]  /*aa20*/  LEA.HI R21, R21, R20, RZ, 0x6 ;  /* 0x0000001415157211 */ /* 0x000fc800078f30ff */
[----:B------:R-:W-:-:S04]  /*aa30*/  SHF.R.S32.HI R21, RZ, 0x6, R21 ;  /* 0x00000006ff157819 */ /* 0x000fc80000011415 */
[----:B------:R-:W-:-:S04]  /*aa40*/  VIMNMX R186, RZ, R21, !PT ;  /* 0x00000015ffba7248 */ /* 0x000fc80007fe0100 */
[----:B------:R-:W-:Y:S01]  /*aa50*/  ISETP.GE.AND P2, PT, R212, R186, PT ;  /* 0x000000bad400720c */ /* 0x000fe20003f46270 */
        /* <DEDUP_REMOVED lines=14> */
[----:B------:R-:W-:Y:S01]  /*ab40*/  BSSY B0, `(.L_x_6388) ;  /* 0x00001ed000007945 */ /* 0x000fe20003800000 */
[----:B------:R-:W-:Y:S02]  /*ab50*/  IMAD.MOV.U32 R223, RZ, RZ, R15 ;  /* 0x000000ffffdf7224 */ /* 0x000fe400078e000f */
[----:B------:R-:W-:Y:S02]  /*ab60*/  IMAD.MOV.U32 R224, RZ, RZ, R13 ;  /* 0x000000ffffe07224 */ /* 0x000fe400078e000d */
[----:B------:R-:W-:-:S07]  /*ab70*/  IMAD.MOV.U32 R225, RZ, RZ, R18 ;  /* 0x000000ffffe17224 */ /* 0x000fce00078e0012 */
.L_x_6399:
[----:B------:R-:W-:-:S05]  /*ab80*/  VIADD R18, R225, 0x1 ;  /* 0x00000001e1127836 */ /* 0x000fca0000000000 */
[----:B------:R-:W-:-:S04]  /*ab90*/  ISETP.NE.AND P2, PT, R18, 0x2, PT ;  /* 0x000000021200780c */ /* 0x000fc80003f45270 */
[----:B------:R-:W-:Y:S02]  /*aba0*/  SEL R12, RZ, 0x1, P2 ;  /* 0x00000001ff0c7807 */ /* 0x000fe40001000000 */
[----:B------:R-:W-:Y:S02]  /*abb0*/  SEL R18, R18, RZ, P2 ;  /* 0x000000ff12127207 */ /* 0x000fe40001000000 */
[----:B------:R-:W-:Y:S01]  /*abc0*/  LOP3.LUT R19, R19, R12, RZ, 0x3c, !PT ;  /* 0x0000000c13137212 */ /* 0x000fe200078e3cff */
[----:B-1----:R-:W-:Y:S06]  /*abd0*/  @!P0 BRA `(.L_x_6389) ;  /* 0x0000000000048947 */ /* 0x002fec0003800000 */
[----:B------:R-:W-:Y:S01]  /*abe0*/  BPT.TRAP 0x1 ;  /* 0x000000040000795c */ /* 0x000fe20000300000 */
.L_x_6389:
[----:B------:R-:W-:Y:S01]  /*abf0*/  IMAD R213, R18, 0x8, R2 ;  /* 0x0000000812d57824 */ /* 0x000fe200078e0202 */
[----:B------:R-:W-:-:S04]  /*ac00*/  SHF.L.U32 R214, R19, 0x1f, RZ ;  /* 0x0000001f13d67819 */ /* 0x000fc800000006ff */
[----:B------:R1:W2:Y:S01]  /*ac10*/  SYNCS.PHASECHK.TRANS64.TRYWAIT P2, [R213+URZ+0x28c30], R214 ;  /* 0x028c30d6d50075a7 */ /* 0x0002a2000804017f */
[----:B------:R-:W-:Y:S05]  /*ac20*/  @!P0 BRA `(.L_x_6390) ;  /* 0x0000000000048947 */ /* 0x000fea0003800000 */
[----:B------:R-:W-:Y:S01]  /*ac30*/  BPT.TRAP 0x1 ;  /* 0x000000040000795c */ /* 0x000fe20000300000 */
.L_x_6390:
[----:B------:R-:W-:Y:S01]  /*ac40*/  BSSY B2, `(.L_x_6391) ;  /* 0x0000006000027945 */ /* 0x000fe20003800000 */
[----:B------:R-:W-:Y:S02]  /*ac50*/  IMAD R12, R18, 0x200, R14 ;  /* 0x00000200120c7824 */ /* 0x000fe400078e020e */
[----:B------:R-:W-:Y:S01]  /*ac60*/  IMAD.MOV.U32 R13, RZ, RZ, 0x40000040 ;  /* 0x40000040ff0d7424 */ /* 0x000fe200078e00ff */
[----:B--2---:R-:W-:Y:S06]  /*ac70*/  @P2 BRA `(.L_x_6392) ;  /* 0x0000000000082947 */ /* 0x004fec0003800000 */
[----:B------:R-:W2:Y:S02]  /*ac80*/  SYNCS.PHASECHK.TRANS64.TRYWAIT P2, [R213+URZ+0x28c30], R214 ;  /* 0x028c30d6d50075a7 */ /* 0x000ea4000804017f */
[----:B--2---:R-:W-:Y:S05]  /*ac90*/  @!P2 BRA `(.L_x_6393) ;  /* 0x000000d80048a947 */ /* 0x004fea0003800000 */
.L_x_6392:
[----:B------:R-:W-:Y:S05]  /*aca0*/  BSYNC B2 ;  /* 0x0000000000027941 */ /* 0x000fea0003800000 */
.L_x_6391:
[----:B------:R-:W-:Y:S01]  /*acb0*/  R2UR UR6, R12 ;  /* 0x000000000c0672ca */ /* 0x000fe200000e0000 */
[----:B0-----:R-:W-:Y:S01]  /*acc0*/  WARPGROUP.ARRIVE ;  /* 0x00000000000079c5 */ /* 0x001fe20000000000 */
[----:B------:R-:W-:Y:S01]  /*acd0*/  R2UR UR7, R13 ;  /* 0x000000000d0772ca */ /* 0x000fe200000e0000 */
[----:B------:R-:W-:Y:S01]  /*ace0*/  IMAD.MOV.U32 R21, RZ, RZ, 0x40000040 ;  /* 0x40000040ff157424 */ /* 0x000fe200078e00ff */
[----:B------:R-:W-:Y:S01]  /*acf0*/  R2UR UR4, R4 ;  /* 0x00000000040472ca */ /* 0x000fe200000e0000 */
[----:B------:R-:W-:Y:S01]  /*ad00*/  IMAD.MOV.U32 R13, RZ, RZ, 0x40000040 ;  /* 0x40000040ff0d7424 */ /* 0x000fe200078e00ff */
[----:B------:R-:W-:Y:S02]  /*ad10*/  R2UR UR5, R5 ;  /* 0x00000000050572ca */ /* 0x000fe400000e0000 */
        /* <DEDUP_REMOVED lines=20> */
[----:B------:R-:W-:Y:S01]  /*ae60*/  R2UR UR7, R13 ;  /* 0x000000000d0772ca */ /* 0x000fe200000e0000 */
[----:B------:R-:W-:Y:S01]  /*ae70*/  IMAD.MOV.U32 R13, RZ, RZ, 0x1 ;  /* 0x00000001ff0d7424 */ /* 0x000fe200078e00ff */
[----:B------:R-:W-:Y:S02]  /*ae80*/  R2UR UR4, R6 ;  /* 0x00000000060472ca */ /* 0x000fe400000e0000 */
[----:B------:R-:W-:Y:S01]  /*ae90*/  R2UR UR5, R7 ;  /* 0x00000000070572ca */ /* 0x000fe200000e0000 */
[----:B------:R-:W-:-:S04]  /*aea0*/  IMAD R12, R212, -0x40, R13 ;  /* 0xffffffc0d40c7824 */ /* 0x000fc800078e020d */
[----:B------:R-:W-:-:S05]  /*aeb0*/  IMAD R12, R185, 0x40, R12 ;  /* 0x00000040b90c7824 */ /* 0x000fca00078e020c */
[----:B------:R-:W-:-:S04]  /*aec0*/  IADD3 R13, -R187, R12, R194 ;  /* 0x0000000cbb0d7210 */ /* 0x000fc80007ffe1c2 */
[----:B------:R-:W-:-:S04]  /*aed0*/  IADD3 R12, R190, R13, -R192 ;  /* 0x0000000dbe0c7210 */ /* 0x000fc80007ffe8c0 */
        /* <DEDUP_REMOVED lines=51> */
[----:B------:R-:W-:-:S02]  /*b210*/  IADD3 R12, R12, 0x8, RZ ;  /* 0x000000080c0c7810 */ /* 0x000fc40007ffe0ff */
[----:B------:R-:W-:Y:S02]  /*b220*/  FMNMX.FTZ R20, R181, R20, !PT ;  /* 0x00000014b5147209 */ /* 0x000fe40007810000 */
[C---:B------:R-:W-:Y:S02]  /*b230*/  ISETP.GT.AND P3, PT, R12.reuse, RZ, PT ;  /* 0x000000ff0c00720c */ /* 0x040fe40003f64270 */
[----:B------:R-:W-:Y:S01]  /*b240*/  ISETP.GT.AND P6, PT, R12, 0x1, PT ;  /* 0x000000010c00780c */ /* 0x000fe20003fc4270 */
[----:B------:R-:W0:Y:S01]  /*b250*/  SHFL.BFLY PT, R13, R20, 0x2, 0x1f ;  /* 0x0c401f00140d7f89 */ /* 0x000e2200000e0000 */
        /* <DEDUP_REMOVED lines=12> */
[----:B0-----:R-:W-:Y:S02]  /*b320*/  FMNMX.FTZ R13, R20, R13, !PT ;  /* 0x0000000d140d7209 */ /* 0x001fe40007810000 */
[----:B------:R-:W-:Y:S02]  /*b330*/  FMNMX.FTZ R15, R159, R226, !PT ;  /* 0x000000e29f0f7209 */ /* 0x000fe40007810000 */
[----:B------:R-:W-:Y:S01]  /*b340*/  ISETP.GT.AND P6, PT, R12, 0x18, PT ;  /* 0x000000180c00780c */ /* 0x000fe20003fc4270 */
[----:B------:R-:W0:Y:S01]  /*b350*/  SHFL.BFLY PT, R20, R13, 0x1, 0x1f ;  /* 0x0c201f000d147f89 */ /* 0x000e2200000e0000 */
[----:B------:R-:W-:-:S02]  /*b360*/  FSEL R163, R163, -INF , P3 ;  /* 0xff800000a3a37808 */ /* 0x000fc40001800000 */
[----:B------:R-:W-:Y:S02]  /*b370*/  ISETP.GT.AND P5, PT, R12, 0x19, PT ;  /* 0x000000190c00780c */ /* 0x000fe40003fa4270 */
[----:B------:R-:W-:Y:S02]  /*b380*/  FSEL R166, R166, -INF , P6 ;  /* 0xff800000a6a67808 */ /* 0x000fe40003000000 */
[C---:B------:R-:W-:Y:S02]  /*b390*/  ISETP.GT.AND P2, PT, R12.reuse, 0x20, PT ;  /* 0x000000200c00780c */ /* 0x040fe40003f44270 */
[----:B------:R-:W-:Y:S02]  /*b3a0*/  FSEL R167, R167, -INF , P5 ;  /* 0xff800000a7a77808 */ /* 0x000fe40002800000 */
[C---:B------:R-:W-:Y:S02]  /*b3b0*/  ISETP.GT.AND P4, PT, R12.reuse, 0x21, PT ;  /* 0x000000210c00780c */ /* 0x040fe40003f84270 */
[----:B------:R-:W-:-:S02]  /*b3c0*/  ISETP.GT.AND P3, PT, R12, 0x28, PT ;  /* 0x000000280c00780c */ /* 0x000fc40003f64270 */
[----:B------:R-:W-:Y:S02]  /*b3d0*/  FSEL R170, R170, -INF , P2 ;  /* 0xff800000aaaa7808 */ /* 0x000fe40001000000 */
[----:B------:R-:W-:Y:S02]  /*b3e0*/  FSEL R171, R171, -INF , P4 ;  /* 0xff800000abab7808 */ /* 0x000fe40002000000 */
[----:B------:R-:W-:Y:S02]  /*b3f0*/  FSEL R174, R174, -INF , P3 ;  /* 0xff800000aeae7808 */ /* 0x000fe40001800000 */
[C---:B------:R-:W-:Y:S02]  /*b400*/  ISETP.GT.AND P6, PT, R12.reuse, 0x29, PT ;  /* 0x000000290c00780c */ /* 0x040fe40003fc4270 */
[----:B------:R-:W-:Y:S02]  /*b410*/  ISETP.GT.AND P5, PT, R12, 0x30, PT ;  /* 0x000000300c00780c */ /* 0x000fe40003fa4270 */
[----:B0-----:R-:W-:-:S02]  /*b420*/  FMNMX.FTZ R13, R13, R20, !PT ;  /* 0x000000140d0d7209 */ /* 0x001fc40007810000 */
[----:B------:R-:W-:Y:S02]  /*b430*/  FMNMX.FTZ R20, R162, R15, !PT ;  /* 0x0000000fa2147209 */ /* 0x000fe40007810000 */
[C---:B------:R-:W-:Y:S02]  /*b440*/  ISETP.GT.AND P2, PT, R12.reuse, 0x31, PT ;  /* 0x000000310c00780c */ /* 0x040fe40003f44270 */
[----:B------:R-:W-:Y:S02]  /*b450*/  FMNMX.FTZ R15, R163, R20, !PT ;  /* 0x00000014a30f7209 */ /* 0x000fe40007810000 */
[----:B------:R-:W-:Y:S02]  /*b460*/  ISETP.GT.AND P4, PT, R12, 0x38, PT ;  /* 0x000000380c00780c */ /* 0x000fe40003f84270 */
[----:B------:R-:W-:Y:S02]  /*b470*/  FMNMX.FTZ R226, R166, R15, !PT ;  /* 0x0000000fa6e27209 */ /* 0x000fe40007810000 */
[----:B------:R-:W-:Y:S01]  /*b480*/  ISETP.GT.AND P3, PT, R12, 0x39, PT ;  /* 0x000000390c00780c */ /* 0x000fe20003f64270 */
[----:B------:R-:W-:Y:S01]  /*b490*/  IMAD.U32 R12, RZ, RZ, UR37 ;  /* 0x00000025ff0c7e24 */ /* 0x000fe2000f8e00ff */
[----:B------:R-:W-:-:S02]  /*b4a0*/  FMNMX.FTZ R15, R167, R226, !PT ;  /* 0x000000e2a70f7209 */ /* 0x000fc40007810000 */
[----:B------:R-:W-:Y:S01]  /*b4b0*/  FSEL R175, R175, -INF , P6 ;  /* 0xff800000afaf7808 */ /* 0x000fe20003000000 */
[C---:B------:R-:W-:Y:S01]  /*b4c0*/  FMUL.FTZ R20, R13.reuse, R12 ;  /* 0x0000000c0d147220 */ /* 0x040fe20000410000 */
[----:B------:R-:W-:Y:S02]  /*b4d0*/  FMNMX.FTZ R226, R170, R15, !PT ;  /* 0x0000000faae27209 */ /* 0x000fe40007810000 */
[----:B------:R-:W-:Y:S02]  /*b4e0*/  FSETP.NEU.FTZ.AND P6, PT, R13, -INF , PT ;  /* 0xff8000000d00780b */ /* 0x000fe40003fdd000 */
[----:B------:R-:W-:Y:S02]  /*b4f0*/  FMNMX.FTZ R15, R171, R226, !PT ;  /* 0x000000e2ab0f7209 */ /* 0x000fe40007810000 */
[----:B------:R-:W-:Y:S02]  /*b500*/  FSEL R20, R20, RZ, P6 ;  /* 0x000000ff14147208 */ /* 0x000fe40003000000 */
[----:B------:R-:W-:-:S02]  /*b510*/  FMNMX.FTZ R226, R174, R15, !PT ;  /* 0x0000000faee27209 */ /* 0x000fc40007810000 */
[----:B------:R-:W-:Y:S01]  /*b520*/  FSEL R178, R178, -INF , P5 ;  /* 0xff800000b2b27808 */ /* 0x000fe20002800000 */
[--C-:B------:R-:W-:Y:S01]  /*b530*/  FFMA.FTZ R21, R153, R12, -R20.reuse ;  /* 0x0000000c99157223 */ /* 0x100fe20000010814 */
[----:B------:R-:W-:Y:S01]  /*b540*/  FMNMX.FTZ R15, R175, R226, !PT ;  /* 0x000000e2af0f7209 */ /* 0x000fe20007810000 */
        /* <DEDUP_REMOVED lines=19> */
[--C-:B------:R-:W-:Y:S01]  /*b680*/  FFMA.FTZ R165, R176, R12, -R20.reuse ;  /* 0x0000000cb0a57223 */ /* 0x100fe20000010814 */
[----:B------:R-:W0:Y:S01]  /*b690*/  SHFL.BFLY PT, R228, R15, 0x2, 0x1f ;  /* 0x0c401f000fe47f89 */ /* 0x000e2200000e0000 */
[----:B------:R-:W-:Y:S08]  /*b6a0*/  MUFU.EX2 R21, R21 ;  /* 0x0000001500157308 */ /* 0x000ff00000000800 */
[----:B------:R-:W-:Y:S08]  /*b6b0*/  MUFU.EX2 R152, R152 ;  /* 0x0000009800987308 */ /* 0x000ff00000000800 */
[----:B------:R-:W-:Y:S01]  /*b6c0*/  MUFU.EX2 R153, R153 ;  /* 0x0000009900997308 */ /* 0x000fe20000000800 */
[----:B0-----:R-:W-:Y:S01]  /*b6d0*/  FMNMX.FTZ R229, R15, R228, !PT ;  /* 0x000000e40fe57209 */ /* 0x001fe20007810000 */
[-CC-:B------:R-:W-:Y:S01]  /*b6e0*/  FFMA.FTZ R228, R169, R12.reuse, -R20.reuse ;  /* 0x0000000ca9e47223 */ /* 0x180fe20000010814 */
[----:B------:R-:W-:-:S05]  /*b6f0*/  FFMA.FTZ R169, R177, R12, -R20 ;  /* 0x0000000cb1a97223 */ /* 0x000fca0000010814 */
[----:B------:R-:W-:Y:S01]  /*b700*/  MUFU.EX2 R156, R156 ;  /* 0x0000009c009c7308 */ /* 0x000fe20000000800 */
[----:B------:R-:W0:Y:S07]  /*b710*/  SHFL.BFLY PT, R230, R229, 0x1, 0x1f ;  /* 0x0c201f00e5e67f89 */ /* 0x000e2e00000e0000 */
[----:B------:R3:W-:Y:S08]  /*b720*/  MUFU.EX2 R20, R173 ;  /* 0x000000ad00147308 */ /* 0x0007f00000000800 */
[----:B------:R-:W-:Y:S08]  /*b730*/  MUFU.EX2 R157, R157 ;  /* 0x0000009d009d7308 */ /* 0x000ff00000000800 */
[----:B------:R-:W-:Y:S01]  /*b740*/  MUFU.EX2 R160, R160 ;  /* 0x000000a000a07308 */ /* 0x000fe20000000800 */
[----:B0-----:R-:W-:Y:S01]  /*b750*/  FMNMX.FTZ R15, R229, R230, !PT ;  /* 0x000000e6e50f7209 */ /* 0x001fe20007810000 */
[----:B------:R-:W-:-:S03]  /*b760*/  IMAD.MOV R229, RZ, RZ, -R195 ;  /* 0x000000ffffe57224 */ /* 0x000fc600078e0ac3 */
[C---:B------:R-:W-:Y:S01]  /*b770*/  FSETP.NEU.FTZ.AND P2, PT, R15.reuse, -INF , PT ;  /* 0xff8000000f00780b */ /* 0x040fe20003f5d000 */
[----:B------:R-:W-:Y:S02]  /*b780*/  FMUL.FTZ R181, R15, R12 ;  /* 0x0000000c0fb57220 */ /* 0x000fe40000410000 */
[----:B------:R-:W-:Y:S03]  /*b790*/  MUFU.EX2 R161, R161 ;  /* 0x000000a100a17308 */ /* 0x000fe60000000800 */
[----:B------:R-:W-:-:S05]  /*b7a0*/  FSEL R181, R181, RZ, P2 ;  /* 0x000000ffb5b57208 */ /* 0x000fca0001000000 */
[----:B------:R-:W-:Y:S01]  /*b7b0*/  MUFU.EX2 R226, R226 ;  /* 0x000000e200e27308 */ /* 0x000fe20000000800 */
[-CC-:B------:R-:W-:Y:S01]  /*b7c0*/  FFMA.FTZ R230, R159, R12.reuse, -R181.reuse ;  /* 0x0000000c9fe67223 */ /* 0x180fe200000108b5 */
[-CC-:B------:R-:W-:Y:S01]  /*b7d0*/  FFMA.FTZ R159, R162, R12.reuse, -R181.reuse ;  /* 0x0000000ca29f7223 */ /* 0x180fe200000108b5 */
[-CC-:B------:R-:W-:Y:S01]  /*b7e0*/  FFMA.FTZ R162, R163, R12.reuse, -R181.reuse ;  /* 0x0000000ca3a27223 */ /* 0x180fe200000108b5 */
[----:B------:R-:W-:Y:S01]  /*b7f0*/  FSEL R163, R13, RZ, P6 ;  /* 0x000000ff0da37208 */ /* 0x000fe20003000000 */
[-CC-:B------:R-:W-:Y:S01]  /*b800*/  FFMA.FTZ R177, R154, R12.reuse, -R181.reuse ;  /* 0x0000000c9ab17223 */ /* 0x180fe200000108b5 */
[----:B------:R-:W-:Y:S01]  /*b810*/  FSEL R154, R15, RZ, P2 ;  /* 0x000000ff0f9a7208 */ /* 0x000fe20001000000 */
[-CC-:B------:R-:W-:Y:S01]  /*b820*/  FFMA.FTZ R180, R155, R12.reuse, -R181.reuse ;  /* 0x0000000c9bb47223 */ /* 0x180fe200000108b5 */
[-C--:B------:R-:W-:Y:S01]  /*b830*/  FFMA.FTZ R155, R158, R12.reuse, -R181 ;  /* 0x0000000c9e9b7223 */ /* 0x080fe200000108b5 */
[----:B---3--:R-:W-:Y:S01]  /*b840*/  FADD.FTZ R173, -R163, R224 ;  /* 0x000000e0a3ad7221 */ /* 0x008fe20000010100 */
[----:B------:R-:W-:Y:S01]  /*b850*/  ISETP.NE.AND P2, PT, R192, R229, PT ;  /* 0x000000e5c000720c */ /* 0x000fe20003f45270 */
[----:B------:R-:W-:Y:S01]  /*b860*/  FADD.FTZ R223, -R154, R223 ;  /* 0x000000df9adf7221 */ /* 0x000fe20000010100 */
[----:B------:R-:W-:Y:S01]  /*b870*/  MUFU.EX2 R177, R177 ;  /* 0x000000b100b17308 */ /* 0x000fe20000000800 */
[----:B------:R-:W-:Y:S01]  /*b880*/  FMUL.FTZ R173, R173, R12 ;  /* 0x0000000cadad7220 */ /* 0x000fe20000410000 */
[----:B------:R-:W-:-:S02]  /*b890*/  @!P1 VIADD R154, R213, 0x28c40 ;  /* 0x00028c40d59a9836 */ /* 0x000fc40000000000 */
[-C--:B------:R-:W-:Y:S01]  /*b8a0*/  FMUL.FTZ R176, R223, R12.reuse ;  /* 0x0000000cdfb07220 */ /* 0x080fe20000410000 */
[-CC-:B------:R-:W-:Y:S01]  /*b8b0*/  FFMA.FTZ R166, R166, R12.reuse, -R181.reuse ;  /* 0x0000000ca6a67223 */ /* 0x180fe200000108b5 */
[-CC-:B------:R-:W-:Y:S01]  /*b8c0*/  FFMA.FTZ R171, R171, R12.reuse, -R181.reuse ;  /* 0x0000000cabab7223 */ /* 0x180fe200000108b5 */
[-CC-:B------:R-:W-:Y:S01]  /*b8d0*/  FFMA.FTZ R174, R174, R12.reuse, -R181.reuse ;  /* 0x0000000caeae7223 */ /* 0x180fe200000108b5 */
[----:B------:R-:W-:Y:S01]  /*b8e0*/  @!P1 PRMT R154, RZ, 0x654, R154 ;  /* 0x00000654ff9a9816 */ /* 0x000fe2000000009a */
[----:B------:R-:W0:Y:S01]  /*b8f0*/  MUFU.EX2 R173, R173 ;  /* 0x000000ad00ad7308 */ /* 0x000e220000000800 */
[-CC-:B------:R-:W-:Y:S01]  /*b900*/  FFMA.FTZ R175, R175, R12.reuse, -R181.reuse ;  /* 0x0000000cafaf7223 */ /* 0x180fe200000108b5 */
[-CC-:B------:R-:W-:Y:S01]  /*b910*/  FFMA.FTZ R178, R178, R12.reuse, -R181.reuse ;  /* 0x0000000cb2b27223 */ /* 0x180fe200000108b5 */
[----:B------:R0:W-:Y:S01]  /*b920*/  @!P1 SYNCS.ARRIVE.TRANS64.RED.A1T0 RZ, [R154+URZ], RZ ;  /* 0x000000ff9aff99a7 */ /* 0x0001e2000810043f */
[-CC-:B------:R-:W-:Y:S01]  /*b930*/  FFMA.FTZ R179, R179, R12.reuse, -R181.reuse ;  /* 0x0000000cb3b37223 */ /* 0x180fe200000108b5 */
[----:B------:R-:W-:Y:S01]  /*b940*/  FFMA.FTZ R182, R182, R12, -R181 ;  /* 0x0000000cb6b67223 */ /* 0x000fe200000108b5 */
[----:B------:R-:W-:-:S02]  /*b950*/  @!P2 IMAD R223, R225, 0x40, R190 ;  /* 0x00000040e1dfa824 */ /* 0x000fc400078e02be */
[----:B------:R-:W3:Y:S02]  /*b960*/  MUFU.EX2 R176, R176 ;  /* 0x000000b000b07308 */ /* 0x000ee40000000800 */
[----:B------:R-:W-:-:S06]  /*b970*/  @!P2 IMAD R158, R223, 0x4, R2 ;  /* 0x00000004df9ea824 */ /* 0x000fcc00078e0202 */
[----:B------:R-:W4:Y:S01]  /*b980*/  MUFU.EX2 R180, R180 ;  /* 0x000000b400b47308 */ /* 0x000f220000000800 */
[----:B0-----:R-:W-:Y:S01]  /*b990*/  FFMA.FTZ R154, R173, R0, R152 ;  /* 0x00000000ad9a7223 */ /* 0x001fe20000010098 */
[C---:B------:R-:W-:Y:S01]  /*b9a0*/  F2FP.BF16.F32.PACK_AB R152, R21.reuse, R152 ;  /* 0x000000981598723e */ /* 0x040fe200000010ff */
[----:B------:R-:W-:Y:S01]  /*b9b0*/  @!P2 STS [R158+0x28800], R173 ;  /* 0x028800ad9e00a388 */ /* 0x000fe20000000800 */
[-C--:B------:R-:W-:Y:S01]  /*b9c0*/  FMUL.FTZ R24, R24, R173.reuse ;  /* 0x000000ad18187220 */ /* 0x080fe20000410000 */
[----:B------:R-:W-:Y:S01]  /*b9d0*/  FADD.FTZ R154, R21, R154 ;  /* 0x0000009a159a7221 */ /* 0x000fe20000010000 */
[-C--:B------:R-:W-:Y:S01]  /*b9e0*/  FMUL.FTZ R25, R25, R173.reuse ;  /* 0x000000ad19197220 */ /* 0x080fe20000410000 */
[----:B------:R-:W-:Y:S01]  /*b9f0*/  FMUL.FTZ R28, R28, R173 ;  /* 0x000000ad1c1c7220 */ /* 0x000fe20000410000 */
[----:B------:R-:W0:Y:S01]  /*ba00*/  MUFU.EX2 R155, R155 ;  /* 0x0000009b009b7308 */ /* 0x000e220000000800 */
[----:B---3--:R-:W-:Y:S01]  /*ba10*/  FFMA.FTZ R21, R176, R3, R177 ;  /* 0x00000003b0157223 */ /* 0x008fe200000100b1 */
[----:B------:R3:W-:Y:S01]  /*ba20*/  @!P2 STS [R158+0x28820], R176 ;  /* 0x028820b09e00a388 */ /* 0x0007e20000000800 */
        /* <DEDUP_REMOVED lines=30> */
[-CC-:B-1----:R-:W-:Y:S01]  /*bc10*/  FFMA.FTZ R166, R167, R12.reuse, -R181.reuse ;  /* 0x0000000ca7a67223 */ /* 0x182fe200000108b5 */
[-CC-:B------:R-:W-:Y:S01]  /*bc20*/  FFMA.FTZ R167, R170, R12.reuse, -R181.reuse ;  /* 0x0000000caaa77223 */ /* 0x180fe200000108b5 */
[----:B------:R-:W-:Y:S01]  /*bc30*/  FFMA.FTZ R181, R183, R12, -R181 ;  /* 0x0000000cb7b57223 */ /* 0x000fe200000108b5 */
[----:B------:R-:W-:Y:S01]  /*bc40*/  FADD.FTZ R183, R153, R154 ;  /* 0x0000009a99b77221 */ /* 0x000fe20000010000 */
[----:B----4-:R-:W-:Y:S01]  /*bc50*/  FADD.FTZ R170, R180, R21 ;  /* 0x00000015b4aa7221 */ /* 0x010fe20000010000 */
[C---:B------:R-:W-:Y:S01]  /*bc60*/  F2FP.BF16.F32.PACK_AB R154, R156.reuse, R153 ;  /* 0x000000999c9a723e */ /* 0x040fe200000010ff */
[----:B------:R-:W-:Y:S01]  /*bc70*/  FMUL.FTZ R81, R81, R173 ;  /* 0x000000ad51517220 */ /* 0x000fe20000410000 */
[----:B------:R-:W-:Y:S01]  /*bc80*/  FADD.FTZ R224, R156, R183 ;  /* 0x000000b79ce07221 */ /* 0x000fe20000010000 */
[----:B0-----:R-:W-:Y:S01]  /*bc90*/  FADD.FTZ R21, R155, R170 ;  /* 0x000000aa9b157221 */ /* 0x001fe20000010000 */
[----:B------:R-:W-:Y:S01]  /*bca0*/  MUFU.EX2 R227, R227 ;  /* 0x000000e300e37308 */ /* 0x000fe20000000800 */
[----:B------:R-:W-:Y:S01]  /*bcb0*/  F2FP.BF16.F32.PACK_AB R156, R160, R157 ;  /* 0x0000009da09c723e */ /* 0x000fe200000010ff */
[----:B------:R-:W-:Y:S01]  /*bcc0*/  FADD.FTZ R153, R157, R224 ;  /* 0x000000e09d997221 */ /* 0x000fe20000010000 */
[C---:B---3--:R-:W-:Y:S01]  /*bcd0*/  FADD.FTZ R158, R230.reuse, R21 ;  /* 0x00000015e69e7221 */ /* 0x048fe20000010000 */
[----:B------:R-:W-:Y:S01]  /*bce0*/  F2FP.BF16.F32.PACK_AB R155, R230, R155 ;  /* 0x0000009be69b723e */ /* 0x000fe200000010ff */
[----:B------:R-:W-:Y:S01]  /*bcf0*/  FMUL.FTZ R84, R84, R173 ;  /* 0x000000ad54547220 */ /* 0x000fe20000410000 */
[----:B------:R-:W-:Y:S01]  /*bd00*/  FADD.FTZ R224, R160, R153 ;  /* 0x00000099a0e07221 */ /* 0x000fe20000010000 */
[----:B-----5:R-:W-:Y:S01]  /*bd10*/  FADD.FTZ R21, R159, R158 ;  /* 0x0000009e9f157221 */ /* 0x020fe20000010000 */
[----:B------:R-:W-:Y:S01]  /*bd20*/  MUFU.EX2 R166, R166 ;  /* 0x000000a600a67308 */ /* 0x000fe20000000800 */
[----:B------:R-:W-:Y:S01]  /*bd30*/  F2FP.BF16.F32.PACK_AB R158, R226, R161 ;  /* 0x000000a1e29e723e */ /* 0x000fe200000010ff */
[----:B------:R-:W-:Y:S01]  /*bd40*/  FADD.FTZ R153, R161, R224 ;  /* 0x000000e0a1997221 */ /* 0x000fe20000010000 */
[----:B--2---:R-:W-:Y:S01]  /*bd50*/  FADD.FTZ R160, R162, R21 ;  /* 0x00000015a2a07221 */ /* 0x004fe20000010000 */
        /* <DEDUP_REMOVED lines=28> */
[----:B------:R2:W-:Y:S01]  /*bf20*/  MUFU.EX2 R3, R174 ;  /* 0x000000ae00037308 */ /* 0x0005e20000000800 */
        /* <DEDUP_REMOVED lines=9> */
[----:B-1----:R-:W-:Y:S01]  /*bfc0*/  F2FP.BF16.F32.PACK_AB R160, R228, R227 ;  /* 0x000000e3e4a0723e */ /* 0x002fe200000010ff */
[-C--:B------:R-:W-:Y:S01]  /*bfd0*/  FMUL.FTZ R145, R145, R173.reuse ;  /* 0x000000ad91917220 */ /* 0x080fe20000410000 */
[-C--:B------:R-:W-:Y:S01]  /*bfe0*/  FMUL.FTZ R148, R148, R173.reuse ;  /* 0x000000ad94947220 */ /* 0x080fe20000410000 */
[----:B------:R-:W-:Y:S01]  /*bff0*/  FADD.FTZ R153, R227, R174 ;  /* 0x000000aee3997221 */ /* 0x000fe20000010000 */
[----:B------:R-:W-:Y:S01]  /*c000*/  FADD.FTZ R174, R166, R21 ;  /* 0x00000015a6ae7221 */ /* 0x000fe20000010000 */
[----:B------:R-:W-:Y:S01]  /*c010*/  FMUL.FTZ R149, R149, R173 ;  /* 0x000000ad95957220 */ /* 0x000fe20000410000 */
[----:B------:R-:W1:Y:S01]  /*c020*/  MUFU.EX2 R170, R175 ;  /* 0x000000af00aa7308 */ /* 0x000e620000000800 */
[----:B------:R-:W-:Y:S01]  /*c030*/  FADD.FTZ R157, R228, R153 ;  /* 0x00000099e49d7221 */ /* 0x000fe20000010000 */
[----:B------:R-:W-:Y:S01]  /*c040*/  FADD.FTZ R21, R167, R174 ;  /* 0x000000aea7157221 */ /* 0x000fe20000010000 */
[----:B------:R-:W-:Y:S01]  /*c050*/  F2FP.BF16.F32.PACK_AB R153, R180, R177 ;  /* 0x000000b1b499723e */ /* 0x000fe200000010ff */
[----:B------:R-:W-:Y:S01]  /*c060*/  BAR.SYNC.DEFER_BLOCKING 0xf, 0x100 ;  /* 0x03c4000000007b1d */ /* 0x000fe20000010000 */
[-C--:B------:R-:W-:Y:S01]  /*c070*/  FMUL.FTZ R26, R26, R176.reuse ;  /* 0x000000b01a1a7220 */ /* 0x080fe20000410000 */
[----:B------:R-:W-:Y:S01]  /*c080*/  FADD.FTZ R174, R0, R21 ;  /* 0x0000001500ae7221 */ /* 0x000fe20000010000 */
[-C--:B------:R-:W-:Y:S01]  /*c090*/  FMUL.FTZ R27, R27, R176.reuse ;  /* 0x000000b01b1b7220 */ /* 0x080fe20000410000 */
[-C--:B------:R-:W-:Y:S01]  /*c0a0*/  FMUL.FTZ R30, R30, R176.reuse ;  /* 0x000000b01e1e7220 */ /* 0x080fe20000410000 */
[----:B0-----:R-:W-:Y:S01]  /*c0b0*/  FADD.FTZ R157, R164, R157 ;  /* 0x0000009da49d7221 */ /* 0x001fe20000010000 */
[----:B------:R-:W0:Y:S01]  /*c0c0*/  MUFU.EX2 R168, R168 ;  /* 0x000000a800a87308 */ /* 0x000e220000000800 */
[----:B------:R-:W-:Y:S01]  /*c0d0*/  FADD.FTZ R21, R3, R174 ;  /* 0x000000ae03157221 */ /* 0x000fe20000010000 */
[-C--:B------:R-:W-:Y:S01]  /*c0e0*/  FMUL.FTZ R31, R31, R176.reuse ;  /* 0x000000b01f1f7220 */ /* 0x080fe20000410000 */
[-C--:B------:R-:W-:Y:S01]  /*c0f0*/  FMUL.FTZ R34, R34, R176.reuse ;  /* 0x000000b022227220 */ /* 0x080fe20000410000 */
[-C--:B------:R-:W-:Y:S01]  /*c100*/  FMUL.FTZ R35, R35, R176.reuse ;  /* 0x000000b023237220 */ /* 0x080fe20000410000 */
[-C--:B------:R-:W-:Y:S01]  /*c110*/  FMUL.FTZ R38, R38, R176.reuse ;  /* 0x000000b026267220 */ /* 0x080fe20000410000 */
[-C--:B------:R-:W-:Y:S01]  /*c120*/  FMUL.FTZ R39, R39, R176.reuse ;  /* 0x000000b027277220 */ /* 0x080fe20000410000 */
[----:B-1----:R-:W-:Y:S01]  /*c130*/  FADD.FTZ R21, R170, R21 ;  /* 0x00000015aa157221 */ /* 0x002fe20000010000 */
        /* <DEDUP_REMOVED lines=9> */
[----:B0-----:R-:W-:Y:S01]  /*c1d0*/  FADD.FTZ R174, R168, R157 ;  /* 0x0000009da8ae7221 */ /* 0x001fe20000010000 */
[----:B------:R-:W-:Y:S01]  /*c1e0*/  F2FP.BF16.F32.PACK_AB R157, R162, R159 ;  /* 0x0000009fa29d723e */ /* 0x000fe200000010ff */
[----:B------:R0:W-:Y:S01]  /*c1f0*/  STSM.16.M88.4 [R196+0x26800], R152 ;  /* 0x02680098c4007844 */ /* 0x0001e20000000200 */
[----:B------:R-:W-:Y:S01]  /*c200*/  F2FP.BF16.F32.PACK_AB R159, R166, R163 ;  /* 0x000000a3a69f723e */ /* 0x000fe200000010ff */
[----:B------:R-:W-:Y:S01]  /*c210*/  FMUL.FTZ R55, R55, R176 ;  /* 0x000000b037377220 */ /* 0x000fe20000410000 */
[----:B------:R-:W-:Y:S01]  /*c220*/  F2FP.BF16.F32.PACK_AB R162, R168, R164 ;  /* 0x000000a4a8a2723e */ /* 0x000fe200000010ff */
[-C--:B------:R-:W-:Y:S01]  /*c230*/  FMUL.FTZ R58, R58, R176.reuse ;  /* 0x000000b03a3a7220 */ /* 0x080fe20000410000 */
[----:B------:R-:W3:Y:S01]  /*c240*/  MUFU.EX2 R165, R165 ;  /* 0x000000a500a57308 */ /* 0x000ee20000000800 */
[----:B-1----:R-:W-:Y:S01]  /*c250*/  FADD.FTZ R166, R178, R21 ;  /* 0x00000015b2a67221 */ /* 0x002fe20000010000 */
[----:B------:R-:W-:Y:S01]  /*c260*/  F2FP.BF16.F32.PACK_AB R163, R170, R3 ;  /* 0x00000003aaa3723e */ /* 0x000fe200000010ff */
[----:B------:R0:W-:Y:S01]  /*c270*/  STSM.16.M88.4 [R199], R156 ;  /* 0x0000009cc7007844 */ /* 0x0001e20000000200 */
[-C--:B------:R-:W-:Y:S01]  /*c280*/  FMUL.FTZ R59, R59, R176.reuse ;  /* 0x000000b03b3b7220 */ /* 0x080fe20000410000 */
[-C--:B------:R-:W-:Y:S01]  /*c290*/  FMUL.FTZ R62, R62, R176.reuse ;  /* 0x000000b03e3e7220 */ /* 0x080fe20000410000 */
[-C--:B------:R-:W-:Y:S01]  /*c2a0*/  FMUL.FTZ R63, R63, R176.reuse ;  /* 0x000000b03f3f7220 */ /* 0x080fe20000410000 */
[----:B------:R0:W-:Y:S01]  /*c2b0*/  STSM.16.M88.4 [R197], R160 ;  /* 0x000000a0c5007844 */ /* 0x0001e20000000200 */
        /* <DEDUP_REMOVED lines=17> */
[C---:B-1----:R-:W-:Y:S01]  /*c3d0*/  F2FP.BF16.F32.PACK_AB R164, R169.reuse, R165 ;  /* 0x000000a5a9a4723e */ /* 0x042fe200000010ff */
[----:B------:R-:W-:Y:S01]  /*c3e0*/  FADD.FTZ R21, R169, R174 ;  /* 0x000000aea9157221 */ /* 0x000fe20000010000 */
[----:B------:R-:W-:Y:S01]  /*c3f0*/  F2FP.BF16.F32.PACK_AB R165, R179, R178 ;  /* 0x000000b2b3a5723e */ /* 0x000fe200000010ff */
[-C--:B------:R-:W-:Y:S01]  /*c400*/  FMUL.FTZ R90, R90, R176.reuse ;  /* 0x000000b05a5a7220 */ /* 0x080fe20000410000 */
[-C--:B------:R-:W-:Y:S01]  /*c410*/  FMUL.FTZ R91, R91, R176.reuse ;  /* 0x000000b05b5b7220 */ /* 0x080fe20000410000 */
[----:B------:R-:W-:Y:S01]  /*c420*/  FADD.FTZ R21, R20, R21 ;  /* 0x0000001514157221 */ /* 0x000fe20000010000 */
        /* <DEDUP_REMOVED lines=9> */
[----:B------:R-:W-:Y:S01]  /*c4c0*/  FMUL.FTZ R107, R107, R176 ;  /* 0x000000b06b6b7220 */ /* 0x000fe20000410000 */
[C---:B---3--:R-:W-:Y:S01]  /*c4d0*/  F2FP.BF16.F32.PACK_AB R166, R172.reuse, R20 ;  /* 0x00000014aca6723e */ /* 0x048fe200000010ff */
[----:B------:R-:W-:Y:S01]  /*c4e0*/  FADD.FTZ R0, R172, R21 ;  /* 0x00000015ac007221 */ /* 0x000fe20000010000 */
[-C--:B------:R-:W-:Y:S01]  /*c4f0*/  FMUL.FTZ R110, R110, R176.reuse ;  /* 0x000000b06e6e7220 */ /* 0x080fe20000410000 */
[-C--:B------:R-:W-:Y:S01]  /*c500*/  FMUL.FTZ R111, R111, R176.reuse ;  /* 0x000000b06f6f7220 */ /* 0x080fe20000410000 */
[-C--:B------:R-:W-:Y:S01]  /*c510*/  FMUL.FTZ R114, R114, R176.reuse ;  /* 0x000000b072727220 */ /* 0x080fe20000410000 */
[-C--:B------:R-:W-:Y:S01]  /*c520*/  FMUL.FTZ R115, R115, R176.reuse ;  /* 0x000000b073737220 */ /* 0x080fe20000410000 */
[-C--:B------:R-:W-:Y:S01]  /*c530*/  FMUL.FTZ R118, R118, R176.reuse ;  /* 0x000000b076767220 */ /* 0x080fe20000410000 */
[----:B------:R-:W-:Y:S01]  /*c540*/  FMUL.FTZ R119, R119, R176 ;  /* 0x000000b077777220 */ /* 0x000fe20000410000 */
        /* <DEDUP_REMOVED lines=21> */
.L_x_6394:
[----:B------:R1:W2:Y:S01]  /*c6a0*/  SYNCS.PHASECHK.TRANS64.TRYWAIT P2, [R213+URZ+0x28c50], R214 ;  /* 0x028c50d6d50075a7 */ /* 0x0002a2000804017f */
[----:B------:R-:W-:Y:S05]  /*c6b0*/  @!P0 BRA `(.L_x_6395) ;  /* 0x0000000000048947 */ /* 0x000fea0003800000 */
[----:B------:R-:W-:Y:S01]  /*c6c0*/  BPT.TRAP 0x1 ;  /* 0x000000040000795c */ /* 0x000fe20000300000 */
.L_x_6395:
[----:B------:R-:W-:Y:S04]  /*c6d0*/  BSSY B2, `(.L_x_6396) ;  /* 0x0000004000027945 */ /* 0x000fe80003800000 */
[----:B--2---:R-:W-:Y:S05]  /*c6e0*/  @P2 BRA `(.L_x_6397) ;  /* 0x0000000000082947 */ /* 0x004fea0003800000 */
[----:B------:R-:W2:Y:S02]  /*c6f0*/  SYNCS.PHASECHK.TRANS64.TRYWAIT P2, [R213+URZ+0x28c50], R214 ;  /* 0x028c50d6d50075a7 */ /* 0x000ea4000804017f */
[----:B--2---:R-:W-:Y:S05]  /*c700*/  @!P2 BRA `(.L_x_6398) ;  /* 0x000000bc00c0a947 */ /* 0x004fea0003800000 */
.L_x_6397:
[----:B------:R-:W-:Y:S05]  /*c710*/  BSYNC B2 ;  /* 0x0000000000027941 */ /* 0x000fea0003800000 */
.L_x_6396:
        /* <DEDUP_REMOVED lines=10> */
[----:B------:R-:W-:Y:S01]  /*c7c0*/  IMAD.MOV.U32 R224, RZ, RZ, R13 ;  /* 0x000000ffffe07224 */ /* 0x000fe200078e000d */
[----:B------:R-:W-:Y:S01]  /*c7d0*/  MOV R223, R15 ;  /* 0x0000000f00df7202 */ /* 0x000fe20000000f00 */
[----:B------:R-:W-:-:S08]  /*c7e0*/  IMAD.MOV.U32 R225, RZ, RZ, R18 ;  /* 0x000000ffffe17224 */ /* 0x000fd000078e0012 */
[----:B------:R-:W-:Y:S03]  /*c7f0*/  HGMMA.64x256x16.F32.BF16 R24, R152, gdesc[UR4].tnspB, R24, gsb0 ;  /* 0x43e0000498187df0 */ /* 0x000fe60008001818 */
        /* <DEDUP_REMOVED lines=34> */
.L_x_6388:
[----:B------:R-:W-:Y:S05]  /*ca20*/  BSYNC B1 ;  /* 0x0000000000017941 */ /* 0x000fea0003800000 */
.L_x_6387:
[----:B------:R-:W-:Y:S01]  /*ca30*/  ISETP.GE.AND P2, PT, R212, RZ, PT ;  /* 0x000000ffd400720c */ /* 0x000fe20003f46270 */
[----:B------:R-:W-:-:S12]  /*ca40*/  BSSY B0, `(.L_x_6400) ;  /* 0x00001a2000007945 */ /* 0x000fd80003800000 */
[----:B------:R-:W-:Y:S05]  /*ca50*/  @!P2 BRA `(.L_x_6401) ;  /* 0x000000180080a947 */ /* 0x000fea0003800000 */
[----:B------:R-:W-:Y:S02]  /*ca60*/  IMAD.MOV.U32 R194, RZ, RZ, R15 ;  /* 0x000000ffffc27224 */ /* 0x000fe400078e000f */
[----:B-1----:R-:W-:Y:S02]  /*ca70*/  IMAD.MOV.U32 R213, RZ, RZ, R13 ;  /* 0x000000ffffd57224 */ /* 0x002fe400078e000d */
[----:B------:R-:W-:-:S07]  /*ca80*/  IMAD.MOV.U32 R187, RZ, RZ, R18 ;  /* 0x000000ffffbb7224 */ /* 0x000fce00078e0012 */
.L_x_6412:
[----:B------:R-:W-:-:S05]  /*ca90*/  VIADD R18, R187, 0x1 ;  /* 0x00000001bb127836 */ /* 0x000fca0000000000 */
[----:B------:R-:W-:-:S04]  /*caa0*/  ISETP.NE.AND P2, PT, R18, 0x2, PT ;  /* 0x000000021200780c */ /* 0x000fc80003f45270 */
[----:B------:R-:W-:Y:S02]  /*cab0*/  SEL R12, RZ, 0x1, P2 ;  /* 0x00000001ff0c7807 */ /* 0x000fe40001000000 */
[----:B------:R-:W-:Y:S02]  /*cac0*/  SEL R18, R18, RZ, P2 ;  /* 0x000000ff12127207 */ /* 0x000fe40001000000 */
[----:B------:R-:W-:Y:S01]  /*cad0*/  LOP3.LUT R19, R19, R12, RZ, 0x3c, !PT ;  /* 0x0000000c13137212 */ /* 0x000fe200078e3cff */
[----:B--2---:R-:W-:Y:S06]  /*cae0*/  @!P0 BRA `(.L_x_6402) ;  /* 0x0000000000048947 */ /* 0x004fec0003800000 */
[----:B------:R-:W-:Y:S01]  /*caf0*/  BPT.TRAP 0x1 ;  /* 0x000000040000795c */ /* 0x000fe20000300000 */
.L_x_6402:
[----:B------:R-:W-:Y:S01]  /*cb00*/  IMAD R185, R18, 0x8, R2 ;  /* 0x0000000812b97824 */ /* 0x000fe200078e0202 */
[----:B------:R-:W-:-:S04]  /*cb10*/  SHF.L.U32 R186, R19, 0x1f, RZ ;  /* 0x0000001f13ba7819 */ /* 0x000fc800000006ff */
[----:B------:R1:W2:Y:S01]  /*cb20*/  SYNCS.PHASECHK.TRANS64.TRYWAIT P2, [R185+URZ+0x28c30], R186 ;  /* 0x028c30bab90075a7 */ /* 0x0002a2000804017f */
[----:B------:R-:W-:Y:S05]  /*cb30*/  @!P0 BRA `(.L_x_6403) ;  /* 0x0000000000048947 */ /* 0x000fea0003800000 */
[----:B------:R-:W-:Y:S01]  /*cb40*/  BPT.TRAP 0x1 ;  /* 0x000000040000795c */ /* 0x000fe20000300000 */
.L_x_6403:
[----:B------:R-:W-:Y:S01]  /*cb50*/  BSSY B1, `(.L_x_6404) ;  /* 0x0000006000017945 */ /* 0x000fe20003800000 */
[----:B------:R-:W-:Y:S01]  /*cb60*/  LEA R12, R18, R14, 0x9 ;  /* 0x0000000e120c7211 */ /* 0x000fe200078e48ff */
[----:B------:R-:W-:Y:S02]  /*cb70*/  IMAD.MOV.U32 R13, RZ, RZ, 0x40000040 ;  /* 0x40000040ff0d7424 */ /* 0x000fe400078e00ff */
[----:B--2---:R-:W-:Y:S05]  /*cb80*/  @P2 BRA `(.L_x_6405) ;  /* 0x0000000000082947 */ /* 0x004fea0003800000 */
[----:B------:R-:W2:Y:S02]  /*cb90*/  SYNCS.PHASECHK.TRANS64.TRYWAIT P2, [R185+URZ+0x28c30], R186 ;  /* 0x028c30bab90075a7 */ /* 0x000ea4000804017f */
[----:B--2---:R-:W-:Y:S05]  /*cba0*/  @!P2 BRA `(.L_x_6406) ;  /* 0x000000b800aca947 */ /* 0x004fea0003800000 */
.L_x_6405:
[----:B------:R-:W-:Y:S05]  /*cbb0*/  BSYNC B1 ;  /* 0x0000000000017941 */ /* 0x000fea0003800000 */
.L_x_6404:
[C---:B------:R-:W-:Y:S01]  /*cbc0*/  R2UR UR6, R12.reuse ;  /* 0x000000000c0672ca */ /* 0x040fe200000e0000 */
[----:B0-----:R-:W-:Y:S01]  /*cbd0*/  WARPGROUP.ARRIVE ;  /* 0x00000000000079c5 */ /* 0x001fe20000000000 */
[----:B------:R-:W-:Y:S01]  /*cbe0*/  R2UR UR7, R13 ;  /* 0x000000000d0772ca */ /* 0x000fe200000e0000 */
[----:B------:R-:W-:Y:S01]  /*cbf0*/  VIADD R20, R12, 0x2 ;  /* 0x000000020c147836 */ /* 0x000fe20000000000 */
[----:B------:R-:W-:Y:S01]  /*cc00*/  R2UR UR4, R4 ;  /* 0x00000000040472ca */ /* 0x000fe200000e0000 */
[----:B------:R-:W-:Y:S01]  /*cc10*/  IMAD.MOV.U32 R21, RZ, RZ, 0x40000040 ;  /* 0x40000040ff157424 */ /* 0x000fe200078e00ff */
[----:B------:R-:W-:Y:S01]  /*cc20*/  R2UR UR5, R5 ;  /* 0x00000000050572ca */ /* 0x000fe200000e0000 */
[----:B------:R-:W-:Y:S02]  /*cc30*/  IMAD.MOV.U32 R13, RZ, RZ, 0x40000040 ;  /* 0x40000040ff0d7424 */ /* 0x000fe400078e00ff */
[----:B------:R-:W-:-:S05]  /*cc40*/  IMAD.MOV R225, RZ, RZ, -R195 ;  /* 0x000000ffffe17224 */ /* 0x000fca00078e0ac3 */
[----:B------:R-:W-:-:S05]  /*cc50*/  ISETP.NE.AND P2, PT, R192, R225, PT ;  /* 0x000000e1c000720c */ /* 0x000fca0003f45270 */
        /* <DEDUP_REMOVED lines=8> */
[----:B------:R-:W-:-:S04]  /*cce0*/  @!P2 IMAD R187, R187, 0x40, R190 ;  /* 0x00000040bbbba824 */ /* 0x000fc800078e02be */
[----:B------:R-:W-:Y:S01]  /*ccf0*/  @!P2 IMAD R187, R187, 0x4, R2 ;  /* 0x00000004bbbba824 */ /* 0x000fe200078e0202 */
        /* <DEDUP_REMOVED lines=42> */
[----:B------:R-:W-:Y:S02]  /*cfa0*/  FMNMX.FTZ R15, R163, R12, !PT ;  /* 0x0000000ca30f7209 */ /* 0x000fe40007810000 */
[----:B------:R-:W-:Y:S02]  /*cfb0*/  MOV R12, UR36 ;  /* 0x00000024000c7c02 */ /* 0x000fe40008000f00 */
[----:B------:R-:W-:-:S04]  /*cfc0*/  FMNMX.FTZ R20, R166, R15, !PT ;  /* 0x0000000fa6147209 */ /* 0x000fc80007810000 */
[----:B------:R-:W-:Y:S02]  /*cfd0*/  FMNMX.FTZ R15, R167, R20, !PT ;  /* 0x00000014a70f7209 */ /* 0x000fe40007810000 */
[----:B0-----:R-:W-:Y:S02]  /*cfe0*/  FMNMX.FTZ R13, R21, R214, !PT ;  /* 0x000000d6150d7209 */ /* 0x001fe40007810000 */
[----:B------:R-:W-:-:S03]  /*cff0*/  FMNMX.FTZ R20, R170, R15, !PT ;  /* 0x0000000faa147209 */ /* 0x000fc60007810000 */
[----:B------:R-:W-:Y:S01]  /*d000*/  FADD.FTZ R213, -R13, R213 ;  /* 0x000000d50dd57221 */ /* 0x000fe20000010100 */
[----:B------:R-:W-:-:S03]  /*d010*/  FMNMX.FTZ R15, R171, R20, !PT ;  /* 0x00000014ab0f7209 */ /* 0x000fc60007810000 */
[-C--:B------:R-:W-:Y:S01]  /*d020*/  FMUL.FTZ R21, R213, R12.reuse ;  /* 0x0000000cd5157220 */ /* 0x080fe20000410000 */
        /* <DEDUP_REMOVED lines=22> */
[----:B------:R-:W-:Y:S01]  /*d190*/  FFMA.FTZ R181, R181, R12, -R213 ;  /* 0x0000000cb5b57223 */ /* 0x000fe200000108d5 */
[----:B------:R-:W0:Y:S01]  /*d1a0*/  SHFL.BFLY PT, R214, R15, 0x2, 0x1f ;  /* 0x0c401f000fd67f89 */ /* 0x000e2200000e0000 */
[----:B------:R-:W3:Y:S08]  /*d1b0*/  MUFU.EX2 R21, R21 ;  /* 0x0000001500157308 */ /* 0x000ef00000000800 */
[----:B------:R-:W4:Y:S08]  /*d1c0*/  MUFU.EX2 R152, R152 ;  /* 0x0000009800987308 */ /* 0x000f300000000800 */
[----:B------:R-:W5:Y:S01]  /*d1d0*/  MUFU.EX2 R153, R153 ;  /* 0x0000009900997308 */ /* 0x000f620000000800 */
[-C--:B---3--:R-:W-:Y:S01]  /*d1e0*/  FMUL.FTZ R24, R24, R21.reuse ;  /* 0x0000001518187220 */ /* 0x088fe20000410000 */
[-C--:B------:R-:W-:Y:S01]  /*d1f0*/  FMUL.FTZ R25, R25, R21.reuse ;  /* 0x0000001519197220 */ /* 0x080fe20000410000 */
[-C--:B------:R-:W-:Y:S01]  /*d200*/  FMUL.FTZ R28, R28, R21.reuse ;  /* 0x000000151c1c7220 */ /* 0x080fe20000410000 */
[-C--:B------:R-:W-:Y:S01]  /*d210*/  FMUL.FTZ R29, R29, R21.reuse ;  /* 0x000000151d1d7220 */ /* 0x080fe20000410000 */
[-C--:B------:R-:W-:Y:S01]  /*d220*/  FMUL.FTZ R32, R32, R21.reuse ;  /* 0x0000001520207220 */ /* 0x080fe20000410000 */
[-C--:B------:R-:W-:Y:S01]  /*d230*/  FMUL.FTZ R33, R33, R21.reuse ;  /* 0x0000001521217220 */ /* 0x080fe20000410000 */
[----:B0-----:R-:W-:Y:S01]  /*d240*/  FMNMX.FTZ R214, R15, R214, !PT ;  /* 0x000000d60fd67209 */ /* 0x001fe20007810000 */
[----:B------:R-:W0:Y:S01]  /*d250*/  MUFU.EX2 R20, R20 ;  /* 0x0000001400147308 */ /* 0x000e220000000800 */
[----:B----4-:R-:W-:Y:S01]  /*d260*/  FFMA.FTZ R0, R21, R0, R152 ;  /* 0x0000000015007223 */ /* 0x010fe20000010098 */
        /* <DEDUP_REMOVED lines=27> */
[-C--:B------:R-:W-:Y:S01]  /*d420*/  FMUL.FTZ R80, R80, R21.reuse ;  /* 0x0000001550507220 */ /* 0x080fe20000410000 */
        /* <DEDUP_REMOVED lines=9> */
[----:B------:R-:W-:Y:S01]  /*d4c0*/  FFMA.FTZ R194, R155, R12, -R223 ;  /* 0x0000000c9bc27223 */ /* 0x000fe200000108df */
[----:B------:R-:W-:-:S02]  /*d4d0*/  @!P1 VIADD R154, R185, 0x28c40 ;  /* 0x00028c40b99a9836 */ /* 0x000fc40000000000 */
[-CC-:B------:R-:W-:Y:S01]  /*d4e0*/  FFMA.FTZ R155, R158, R12.reuse, -R223.reuse ;  /* 0x0000000c9e9b7223 */ /* 0x180fe200000108df */
[-CC-:B------:R-:W-:Y:S01]  /*d4f0*/  FFMA.FTZ R214, R159, R12.reuse, -R223.reuse ;  /* 0x0000000c9fd67223 */ /* 0x180fe200000108df */
[----:B------:R-:W-:Y:S01]  /*d500*/  MUFU.EX2 R168, R168 ;  /* 0x000000a800a87308 */ /* 0x000fe20000000800 */
[-CC-:B------:R-:W-:Y:S01]  /*d510*/  FFMA.FTZ R159, R162, R12.reuse, -R223.reuse ;  /* 0x0000000ca29f7223 */ /* 0x180fe200000108df */
[----:B------:R-:W-:Y:S01]  /*d520*/  @!P1 PRMT R154, RZ, 0x654, R154 ;  /* 0x00000654ff9a9816 */ /* 0x000fe2000000009a */
[-C--:B------:R-:W-:Y:S01]  /*d530*/  FMUL.FTZ R92, R92, R21.reuse ;  /* 0x000000155c5c7220 */ /* 0x080fe20000410000 */
[-C--:B------:R-:W-:Y:S01]  /*d540*/  FMUL.FTZ R93, R93, R21.reuse ;  /* 0x000000155d5d7220 */ /* 0x080fe20000410000 */
[-C--:B------:R-:W-:Y:S01]  /*d550*/  FMUL.FTZ R96, R96, R21.reuse ;  /* 0x0000001560607220 */ /* 0x080fe20000410000 */
[----:B------:R3:W-:Y:S01]  /*d560*/  @!P1 SYNCS.ARRIVE.TRANS64.RED.A1T0 RZ, [R154+URZ], RZ ;  /* 0x000000ff9aff99a7 */ /* 0x0007e2000810043f */
[----:B------:R5:W-:Y:S01]  /*d570*/  @!P2 STS [R187+0x28800], R21 ;  /* 0x02880015bb00a388 */ /* 0x000be20000000800 */
        /* <DEDUP_REMOVED lines=31> */
[----:B-----5:R-:W-:Y:S01]  /*d770*/  FADD.FTZ R21, R153, R0 ;  /* 0x0000000099157221 */ /* 0x020fe20000010000 */
[-CC-:B------:R-:W-:Y:S01]  /*d780*/  FFMA.FTZ R224, R163, R12.reuse, -R223.reuse ;  /* 0x0000000ca3e07223 */ /* 0x180fe200000108df */
[-CC-:B------:R-:W-:Y:S01]  /*d790*/  FFMA.FTZ R163, R166, R12.reuse, -R223.reuse ;  /* 0x0000000ca6a37223 */ /* 0x180fe200000108df */
[-C--:B------:R-:W-:Y:S01]  /*d7a0*/  FFMA.FTZ R158, R167, R12.reuse, -R223 ;  /* 0x0000000ca79e7223 */ /* 0x080fe200000108df */
[----:B0-----:R-:W-:Y:S01]  /*d7b0*/  FADD.FTZ R0, R20, R21 ;  /* 0x0000001514007221 */ /* 0x001fe20000010000 */
[----:B----4-:R-:W-:Y:S01]  /*d7c0*/  FFMA.FTZ R21, R168, R3, R213 ;  /* 0x00000003a8157223 */ /* 0x010fe200000100d5 */
[----:B------:R0:W-:Y:S01]  /*d7d0*/  @!P2 STS [R187+0x28820], R168 ;  /* 0x028820a8bb00a388 */ /* 0x0001e20000000800 */
[----:B------:R-:W4:Y:S01]  /*d7e0*/  MUFU.EX2 R160, R160 ;  /* 0x000000a000a07308 */ /* 0x000f220000000800 */
[-CC-:B------:R-:W-:Y:S01]  /*d7f0*/  FFMA.FTZ R167, R170, R12.reuse, -R223.reuse ;  /* 0x0000000caaa77223 */ /* 0x180fe200000108df */
[-CC-:B------:R-:W-:Y:S01]  /*d800*/  FFMA.FTZ R171, R171, R12.reuse, -R223.reuse ;  /* 0x0000000cabab7223 */ /* 0x180fe200000108df */
[-CC-:B------:R-:W-:Y:S01]  /*d810*/  FFMA.FTZ R162, R174, R12.reuse, -R223.reuse ;  /* 0x0000000caea27223 */ /* 0x180fe200000108df */
[-CC-:B------:R-:W-:Y:S01]  /*d820*/  FFMA.FTZ R175, R175, R12.reuse, -R223.reuse ;  /* 0x0000000cafaf7223 */ /* 0x180fe200000108df */
[-CC-:B---3--:R-:W-:Y:S01]  /*d830*/  FFMA.FTZ R154, R178, R12.reuse, -R223.reuse ;  /* 0x0000000cb29a7223 */ /* 0x188fe200000108df */
[----:B------:R-:W-:Y:S01]  /*d840*/  FFMA.FTZ R179, R179, R12, -R223 ;  /* 0x0000000cb3b37223 */ /* 0x000fe200000108df */
[----:B------:R-:W-:Y:S01]  /*d850*/  F2FP.BF16.F32.PACK_AB R152, R153, R152 ;  /* 0x000000989998723e */ /* 0x000fe200000010ff */
[----:B------:R-:W-:Y:S01]  /*d860*/  MUFU.EX2 R159, R159 ;  /* 0x0000009f009f7308 */ /* 0x000fe20000000800 */
[----:B0-----:R-:W-:Y:S01]  /*d870*/  FADD.FTZ R187, R157, R0 ;  /* 0x000000009dbb7221 */ /* 0x001fe20000010000 */
[----:B-1----:R-:W-:Y:S01]  /*d880*/  FADD.FTZ R0, R194, R21 ;  /* 0x00000015c2007221 */ /* 0x002fe20000010000 */
[-CC-:B------:R-:W-:Y:S01]  /*d890*/  FFMA.FTZ R182, R182, R12.reuse, -R223.reuse ;  /* 0x0000000cb6b67223 */ /* 0x180fe200000108df */
[----:B------:R-:W-:Y:S01]  /*d8a0*/  FFMA.FTZ R183, R183, R12, -R223 ;  /* 0x0000000cb7b77223 */ /* 0x000fe200000108df */
[-C--:B------:R-:W-:Y:S01]  /*d8b0*/  FMUL.FTZ R26, R26, R168.reuse ;  /* 0x000000a81a1a7220 */ /* 0x080fe20000410000 */
[----:B--2---:R-:W-:Y:S01]  /*d8c0*/  FADD.FTZ R21, R155, R0 ;  /* 0x000000009b157221 */ /* 0x004fe20000010000 */
[C---:B------:R-:W-:Y:S01]  /*d8d0*/  F2FP.BF16.F32.PACK_AB R155, R214.reuse, R155 ;  /* 0x0000009bd69b723e */ /* 0x040fe200000010ff */
[----:B------:R-:W0:Y:S01]  /*d8e0*/  MUFU.EX2 R165, R165 ;  /* 0x000000a500a57308 */ /* 0x000e220000000800 */
[-C--:B------:R-:W-:Y:S01]  /*d8f0*/  FMUL.FTZ R27, R27, R168.reuse ;  /* 0x000000a81b1b7220 */ /* 0x080fe20000410000 */
[----:B------:R-:W-:Y:S01]  /*d900*/  FADD.FTZ R0, R214, R21 ;  /* 0x00000015d6007221 */ /* 0x000fe20000010000 */
        /* <DEDUP_REMOVED lines=30> */
[----:B--2---:R-:W-:Y:S01]  /*daf0*/  FADD.FTZ R158, R156, R187 ;  /* 0x000000bb9c9e7221 */ /* 0x004fe20000010000 */
[----:B------:R-:W-:Y:S01]  /*db00*/  F2FP.BF16.F32.PACK_AB R156, R161, R156 ;  /* 0x0000009ca19c723e */ /* 0x000fe200000010ff */
[-C--:B------:R-:W-:Y:S01]  /*db10*/  FMUL.FTZ R82, R82, R168.reuse ;  /* 0x000000a852527220 */ /* 0x080fe20000410000 */
[-C--:B------:R-:W-:Y:S01]  /*db20*/  FMUL.FTZ R83, R83, R168.reuse ;  /* 0x000000a853537220 */ /* 0x080fe20000410000 */
[----:B------:R-:W-:Y:S01]  /*db30*/  FADD.FTZ R187, R161, R158 ;  /* 0x0000009ea1bb7221 */ /* 0x000fe20000010000 */
[-C--:B------:R-:W-:Y:S01]  /*db40*/  FMUL.FTZ R86, R86, R168.reuse ;  /* 0x000000a856567220 */ /* 0x080fe20000410000 */
[-C--:B------:R-:W-:Y:S01]  /*db50*/  FMUL.FTZ R87, R87, R168.reuse ;  /* 0x000000a857577220 */ /* 0x080fe20000410000 */
[----:B------:R-:W2:Y:S01]  /*db60*/  MUFU.EX2 R169, R169 ;  /* 0x000000a900a97308 */ /* 0x000ea20000000800 */
[----:B----4-:R-:W-:Y:S01]  /*db70*/  FADD.FTZ R158, R160, R187 ;  /* 0x000000bba09e7221 */ /* 0x010fe20000010000 */
[-C--:B------:R-:W-:Y:S01]  /*db80*/  FMUL.FTZ R90, R90, R168.reuse ;  /* 0x000000a85a5a7220 */ /* 0x080fe20000410000 */
[-C--:B------:R-:W-:Y:S01]  /*db90*/  FMUL.FTZ R91, R91, R168.reuse ;  /* 0x000000a85b5b7220 */ /* 0x080fe20000410000 */
[-C--:B------:R-:W-:Y:S01]  /*dba0*/  FMUL.FTZ R94, R94, R168.reuse ;  /* 0x000000a85e5e7220 */ /* 0x080fe20000410000 */
[----:B0-----:R-:W-:Y:S01]  /*dbb0*/  FADD.FTZ R187, R165, R158 ;  /* 0x0000009ea5bb7221 */ /* 0x001fe20000010000 */
        /* <DEDUP_REMOVED lines=31> */
[----:B------:R-:W-:Y:S01]  /*ddb0*/  FADD.FTZ R0, R224, R171 ;  /* 0x000000abe0007221 */ /* 0x000fe20000010000 */
[-C--:B------:R-:W-:Y:S01]  /*ddc0*/  FMUL.FTZ R142, R142, R168.reuse ;  /* 0x000000a88e8e7220 */ /* 0x080fe20000410000 */
[-C--:B------:R-:W-:Y:S01]  /*ddd0*/  FMUL.FTZ R143, R143, R168.reuse ;  /* 0x000000a88f8f7220 */ /* 0x080fe20000410000 */
[----:B------:R-:W-:Y:S01]  /*dde0*/  MUFU.EX2 R176, R176 ;  /* 0x000000b000b07308 */ /* 0x000fe20000000800 */
[----:B------:R-:W-:Y:S01]  /*ddf0*/  FADD.FTZ R171, R163, R0 ;  /* 0x00000000a3ab7221 */ /* 0x000fe20000010000 */
[-C--:B------:R-:W-:Y:S01]  /*de00*/  FMUL.FTZ R146, R146, R168.reuse ;  /* 0x000000a892927220 */ /* 0x080fe20000410000 */
[-C--:B------:R-:W-:Y:S01]  /*de10*/  FMUL.FTZ R147, R147, R168.reuse ;  /* 0x000000a893937220 */ /* 0x080fe20000410000 */
[-C--:B------:R-:W-:Y:S01]  /*de20*/  FMUL.FTZ R150, R150, R168.reuse ;  /* 0x000000a896967220 */ /* 0x080fe20000410000 */
[----:B------:R-:W-:Y:S01]  /*de30*/  FADD.FTZ R0, R170, R171 ;  /* 0x000000abaa007221 */ /* 0x000fe20000010000 */
[----:B------:R-:W-:-:S02]  /*de40*/  FMUL.FTZ R151, R151, R168 ;  /* 0x000000a897977220 */ /* 0x000fc40000410000 */
[----:B------:R2:W3:Y:S01]  /*de50*/  MUFU.EX2 R3, R162 ;  /* 0x000000a200037308 */ /* 0x0004e20000000800 */
[----:B-1----:R-:W-:Y:S01]  /*de60*/  FADD.FTZ R153, R167, R0 ;  /* 0x00000000a7997221 */ /* 0x002fe20000010000 */
[----:B0-----:R-:W-:Y:S01]  /*de70*/  FADD.FTZ R171, R173, R158 ;  /* 0x0000009eadab7221 */ /* 0x001fe20000010000 */
[----:B------:R-:W-:Y:S02]  /*de80*/  F2FP.BF16.F32.PACK_AB R158, R165, R160 ;  /* 0x000000a0a59e723e */ /* 0x000fe400000010ff */
[----:B------:R-:W-:Y:S01]  /*de90*/  FADD.FTZ R0, R174, R153 ;  /* 0x00000099ae007221 */ /* 0x000fe20000010000 */
[----:B------:R-:W-:Y:S02]  /*dea0*/  F2FP.BF16.F32.PACK_AB R160, R169, R164 ;  /* 0x000000a4a9a0723e */ /* 0x000fe400000010ff */
[----:B------:R-:W0:Y:S01]  /*deb0*/  MUFU.EX2 R177, R177 ;  /* 0x000000b100b17308 */ /* 0x000e220000000800 */
[----:B--2---:R-:W-:-:S07]  /*dec0*/  F2FP.BF16.F32.PACK_AB R162, R173, R172 ;  /* 0x000000acada2723e */ /* 0x004fce00000010ff */
[----:B------:R-:W1:Y:S01]  /*ded0*/  MUFU.EX2 R178, R175 ;  /* 0x000000af00b27308 */ /* 0x000e620000000800 */
[----:B---3--:R-:W-:-:S07]  /*dee0*/  FADD.FTZ R153, R3, R0 ;  /* 0x0000000003997221 */ /* 0x008fce0000010000 */
[----:B------:R-:W2:Y:S01]  /*def0*/  MUFU.EX2 R180, R180 ;  /* 0x000000b400b47308 */ /* 0x000ea20000000800 */
[----:B0-----:R-:W-:-:S07]  /*df00*/  F2FP.BF16.F32.PACK_AB R164, R177, R176 ;  /* 0x000000b0b1a4723e */ /* 0x001fce00000010ff */
[----:B------:R0:W3:Y:S01]  /*df10*/  MUFU.EX2 R21, R154 ;  /* 0x0000009a00157308 */ /* 0x0000e20000000800 */
[----:B-1----:R-:W-:Y:S01]  /*df20*/  FADD.FTZ R0, R178, R153 ;  /* 0x00000099b2007221 */ /* 0x002fe20000010000 */
[----:B------:R-:W-:-:S06]  /*df30*/  F2FP.BF16.F32.PACK_AB R153, R194, R213 ;  /* 0x000000d5c299723e */ /* 0x000fcc00000010ff */
[----:B------:R-:W1:Y:S01]  /*df40*/  MUFU.EX2 R226, R179 ;  /* 0x000000b300e27308 */ /* 0x000e620000000800 */
[----:B0-----:R-:W-:Y:S01]  /*df50*/  F2FP.BF16.F32.PACK_AB R154, R157, R20 ;  /* 0x000000149d9a723e */ /* 0x001fe200000010ff */
[----:B------:R-:W-:Y:S01]  /*df60*/  BAR.SYNC.DEFER_BLOCKING 0xf, 0x100 ;  /* 0x03c4000000007b1d */ /* 0x000fe20000010000 */
[----:B------:R-:W-:-:S04]  /*df70*/  FADD.FTZ R20, R176, R171 ;  /* 0x000000abb0147221 */ /* 0x000fc80000010000 */
[----:B------:R-:W-:Y:S01]  /*df80*/  FADD.FTZ R157, R177, R20 ;  /* 0x00000014b19d7221 */ /* 0x000fe20000010000 */
[----:B------:R-:W0:Y:S03]  /*df90*/  MUFU.EX2 R181, R181 ;  /* 0x000000b500b57308 */ /* 0x000e260000000800 */
[----:B--2---:R-:W-:Y:S01]  /*dfa0*/  FADD.FTZ R20, R180, R157 ;  /* 0x0000009db4147221 */ /* 0x004fe20000010000 */
[----:B---3--:R-:W-:-:S04]  /*dfb0*/  FADD.FTZ R157, R21, R0 ;  /* 0x00000000159d7221 */ /* 0x008fc80000010000 */
[----:B------:R-:W2:Y:S01]  /*dfc0*/  MUFU.EX2 R182, R182 ;  /* 0x000000b600b67308 */ /* 0x000ea20000000800 */
[----:B-1----:R-:W-:Y:S01]  /*dfd0*/  FADD.FTZ R161, R226, R157 ;  /* 0x0000009de2a17221 */ /* 0x002fe20000010000 */
[----:B------:R-:W-:Y:S02]  /*dfe0*/  F2FP.BF16.F32.PACK_AB R157, R224, R159 ;  /* 0x0000009fe09d723e */ /* 0x000fe400000010ff */
[----:B------:R-:W-:Y:S02]  /*dff0*/  F2FP.BF16.F32.PACK_AB R159, R170, R163 ;  /* 0x000000a3aa9f723e */ /* 0x000fe400000010ff */
[----:B------:R-:W-:Y:S02]  /*e000*/  F2FP.BF16.F32.PACK_AB R163, R178, R3 ;  /* 0x00000003b2a3723e */ /* 0x000fe400000010ff */
[----:B------:R-:W1:Y:S01]  /*e010*/  MUFU.EX2 R183, R183 ;  /* 0x000000b700b77308 */ /* 0x000e620000000800 */
[C---:B0-----:R-:W-:Y:S01]  /*e020*/  FADD.FTZ R0, R181.reuse, R20 ;  /* 0x00000014b5007221 */ /* 0x041fe20000010000 */
[----:B------:R-:W-:Y:S01]  /*e030*/  F2FP.BF16.F32.PACK_AB R166, R181, R180 ;  /* 0x000000b4b5a6723e */ /* 0x000fe200000010ff */
[----:B------:R0:W-:Y:S01]  /*e040*/  STSM.16.M88.4 [R196+0x26800], R152 ;  /* 0x02680098c4007844 */ /* 0x0001e20000000200 */
[----:B------:R-:W-:-:S03]  /*e050*/  F2FP.BF16.F32.PACK_AB R165, R226, R21 ;  /* 0x00000015e2a5723e */ /* 0x000fc600000010ff */
[----:B------:R0:W-:Y:S01]  /*e060*/  STSM.16.M88.4 [R199], R156 ;  /* 0x0000009cc7007844 */ /* 0x0001e20000000200 */
[----:B--2---:R-:W-:Y:S01]  /*e070*/  FADD.FTZ R20, R182, R161 ;  /* 0x000000a1b6147221 */ /* 0x004fe20000010000 */
[----:B------:R-:W-:-:S05]  /*e080*/  F2FP.BF16.F32.PACK_AB R161, R174, R167 ;  /* 0x000000a7aea1723e */ /* 0x000fca00000010ff */
[----:B------:R0:W-:Y:S01]  /*e090*/  STSM.16.M88.4 [R197], R160 ;  /* 0x000000a0c5007844 */ /* 0x0001e20000000200 */
[C---:B-1----:R-:W-:Y:S01]  /*e0a0*/  F2FP.BF16.F32.PACK_AB R167, R183.reuse, R182 ;  /* 0x000000b6b7a7723e */ /* 0x042fe200000010ff */
[----:B------:R-:W-:-:S04]  /*e0b0*/  FADD.FTZ R3, R183, R20 ;  /* 0x00000014b7037221 */ /* 0x000fc80000010000 */
[----:B------:R0:W-:Y:S01]  /*e0c0*/  STSM.16.M88.4 [R198], R164 ;  /* 0x000000a4c6007844 */ /* 0x0001e20000000200 */
[----:B------:R-:W-:Y:S05]  /*e0d0*/  @!P0 BRA `(.L_x_6407) ;  /* 0x0000000000048947 */ /* 0x000fea0003800000 */
[----:B------:R-:W-:Y:S01]  /*e0e0*/  BPT.TRAP 0x1 ;  /* 0x000000040000795c */ /* 0x000fe20000300000 */
.L_x_6407:
[----:B------:R1:W2:Y:S01]  /*e0f0*/  SYNCS.PHASECHK.TRANS64.TRYWAIT P2, [R185+URZ+0x28c50], R186 ;  /* 0x028c50bab90075a7 */ /* 0x0002a2000804017f */
[----:B------:R-:W-:Y:S05]  /*e100*/  @!P0 BRA `(.L_x_6408) ;  /* 0x0000000000048947 */ /* 0x000fea0003800000 */
[----:B------:R-:W-:Y:S01]  /*e110*/  BPT.TRAP 0x1 ;  /* 0x000000040000795c */ /* 0x000fe20000300000 */
.L_x_6408:
[----:B------:R-:W-:Y:S04]  /*e120*/  BSSY B1, `(.L_x_6409) ;  /* 0x0000004000017945 */ /* 0x000fe80003800000 */
[----:B--2---:R-:W-:Y:S05]  /*e130*/  @P2 BRA `(.L_x_6410) ;  /* 0x0000000000082947 */ /* 0x004fea0003800000 */
[----:B------:R-:W2:Y:S02]  /*e140*/  SYNCS.PHASECHK.TRANS64.TRYWAIT P2, [R185+URZ+0x28c50], R186 ;  /* 0x028c50bab90075a7 */ /* 0x000ea4000804017f */
[----:B--2---:R-:W-:Y:S05]  /*e150*/  @!P2 BRA `(.L_x_6411) ;  /* 0x000000a40054a947 */ /* 0x004fea0003800000 */
.L_x_6410:
[----:B------:R-:W-:Y:S05]  /*e160*/  BSYNC B1 ;  /* 0x0000000000017941 */ /* 0x000fea0003800000 */
.L_x_6409:
[----:B------:R-:W-:Y:S01]  /*e170*/  IMAD R20, R18, 0x1000, R184 ;  /* 0x0000100012147824 */ /* 0x000fe200078e02b8 */
[----:B------:R-:W-:Y:S01]  /*e180*/  WARPGROUP.ARRIVE ;  /* 0x00000000000079c5 */ /* 0x000fe20000000000 */
[----:B------:R-:W-:Y:S01]  /*e190*/  IMAD.MOV.U32 R21, RZ, RZ, 0x40000040 ;  /* 0x40000040ff157424 */ /* 0x000fe200078e00ff */
[----:B------:R-:W-:Y:S01]  /*e1a0*/  ISETP.GT.AND P2, PT, R212, RZ, PT ;  /* 0x000000ffd400720c */ /* 0x000fe20003f44270 */
        /* <DEDUP_REMOVED lines=11> */
[----:B0-----:R-:W-:Y:S01]  /*e260*/  VIADD R152, R20, 0x80 ;  /* 0x0000008014987836 */ /* 0x001fe20000000000 */
        /* <DEDUP_REMOVED lines=31> */
.L_x_6401:
[----:B------:R-:W-:Y:S05]  /*e460*/  BSYNC B0 ;  /* 0x0000000000007941 */ /* 0x000fea0003800000 */
.L_x_6400:
[----:B------:R-:W3:Y:S01]  /*e470*/  SHFL.BFLY PT, R5, R0, 0x2, 0x1f ;  /* 0x0c401f0000057f89 */ /* 0x000ee200000e0000 */
[----:B------:R-:W-:Y:S01]  /*e480*/  IMAD.MOV R11, RZ, RZ, -R195 ;  /* 0x000000ffff0b7224 */ /* 0x000fe200078e0ac3 */
[----:B------:R-:W-:Y:S01]  /*e490*/  MOV R166, 0xff800000 ;  /* 0xff80000000a67802 */ /* 0x000fe20000000f00 */
[----:B------:R-:W-:Y:S01]  /*e4a0*/  IMAD.MOV.U32 R167, RZ, RZ, -0x800000 ;  /* 0xff800000ffa77424 */ /* 0x000fe200078e00ff */
[----:B------:R-:W4:Y:S01]  /*e4b0*/  SHFL.BFLY PT, R6, R3, 0x2, 0x1f ;  /* 0x0c401f0003067f89 */ /* 0x000f2200000e0000 */
[----:B------:R-:W-:Y:S01]  /*e4c0*/  VIADD R207, R207, 0x1 ;  /* 0x00000001cfcf7836 */ /* 0x000fe20000000000 */
[----:B------:R-:W-:Y:S08]  /*e4d0*/  BAR.ARV 0x8, 0xa0 ;  /* 0x0202800000007b1d */ /* 0x000ff00000002000 */
[----:B------:R-:W-:Y:S01]  /*e4e0*/  BAR.SYNC.DEFER_BLOCKING 0xf, 0x100 ;  /* 0x03c4000000007b1d */ /* 0x000fe20000010000 */
[----:B------:R-:W-:Y:S01]  /*e4f0*/  ISETP.NE.AND P0, PT, R192, R11, PT ;  /* 0x0000000bc000720c */ /* 0x000fe20003f05270 */
[----:B---3--:R-:W-:Y:S01]  /*e500*/  FADD.FTZ R5, R5, R0 ;  /* 0x0000000005057221 */ /* 0x008fe20000010000 */
[----:B----4-:R-:W-:-:S04]  /*e510*/  FADD.FTZ R7, R6, R3 ;  /* 0x0000000306077221 */ /* 0x010fc80000010000 */
[----:B------:R-:W3:Y:S01]  /*e520*/  SHFL.BFLY PT, R4, R5, 0x1, 0x1f ;  /* 0x0c201f0005047f89 */ /* 0x000ee200000e0000 */
[----:B------:R-:W-:-:S03]  /*e530*/  IMAD.MOV.U32 R3, RZ, RZ, RZ ;  /* 0x000000ffff037224 */ /* 0x000fc600078e00ff */
[----:B------:R-:W4:Y:S01]  /*e540*/  SHFL.BFLY PT, R6, R7, 0x1, 0x1f ;  /* 0x0c201f0007067f89 */ /* 0x000f2200000e0000 */
[----:B---3--:R-:W-:Y:S02]  /*e550*/  FADD.FTZ R9, R5, R4 ;  /* 0x0000000405097221 */ /* 0x008fe40000010000 */
[C---:B------:R-:W-:Y:S02]  /*e560*/  @!P0 IMAD R5, R18.reuse, 0x40, R190 ;  /* 0x0000004012058824 */ /* 0x040fe400078e02be */
[----:B------:R-:W-:Y:S02]  /*e570*/  VIADD R4, R18, 0x1 ;  /* 0x0000000112047836 */ /* 0x000fe40000000000 */
[----:B----4-:R-:W-:Y:S01]  /*e580*/  FADD.FTZ R0, R7, R6 ;  /* 0x0000000607007221 */ /* 0x010fe20000010000 */
[----:B------:R-:W-:Y:S01]  /*e590*/  FSETP.NE.FTZ.AND P2, PT, R9, RZ, PT ;  /* 0x000000ff0900720b */ /* 0x000fe20003f55000 */
[----:B------:R-:W-:Y:S02]  /*e5a0*/  IMAD.MOV.U32 R6, RZ, RZ, RZ ;  /* 0x000000ffff067224 */ /* 0x000fe400078e00ff */
[----:B------:R-:W-:Y:S01]  /*e5b0*/  @!P0 IMAD R5, R5, 0x4, R2 ;  /* 0x0000000405058824 */ /* 0x000fe200078e0202 */
[----:B------:R-:W-:-:S02]  /*e5c0*/  FSETP.NE.FTZ.AND P3, PT, R0, RZ, PT ;  /* 0x000000ff0000720b */ /* 0x000fc40003f75000 */
[----:B------:R-:W-:-:S04]  /*e5d0*/  ISETP.NE.AND P1, PT, R4, 0x2, PT ;  /* 0x000000020400780c */ /* 0x000fc80003f25270 */
[----:B------:R-:W-:-:S03]  /*e5e0*/  SEL R8, RZ, 0x1, P1 ;  /* 0x00000001ff087807 */ /* 0x000fc60000800000 */
[----:B------:R-:W3:Y:S01]  /*e5f0*/  @P2 MUFU.RCP R3, R9 ;  /* 0x0000000900032308 */ /* 0x000ee20000001000 */
[C---:B------:R-:W-:Y:S01]  /*e600*/  @P2 FMUL.FTZ R18, R12.reuse, 0.69314718246459960938 ;  /* 0x3f3172180c122820 */ /* 0x040fe20000410000 */
[----:B------:R-:W-:Y:S02]  /*e610*/  LOP3.LUT R19, R19, R8, RZ, 0x3c, !PT ;  /* 0x0000000813137212 */ /* 0x000fe400078e3cff */
[----:B------:R-:W-:-:S04]  /*e620*/  @P3 FMUL.FTZ R12, R12, 0.69314718246459960938 ;  /* 0x3f3172180c0c3820 */ /* 0x000fc80000410000 */
[----:B------:R-:W4:Y:S08]  /*e630*/  @P3 MUFU.RCP R6, R0 ;  /* 0x0000000000063308 */ /* 0x000f300000001000 */
[----:B------:R-:W5:Y:S01]  /*e640*/  @P2 MUFU.LG2 R2, R9 ;  /* 0x0000000900022308 */ /* 0x000f620000000c00 */
[----:B---3--:R-:W-:Y:S01]  /*e650*/  @!P0 STS [R5+0x28800], R3 ;  /* 0x0288000305008388 */ /* 0x008fe20000000800 */
[-C--:B------:R-:W-:Y:S01]  /*e660*/  FMUL.FTZ R175, R24, R3.reuse ;  /* 0x0000000318af7220 */ /* 0x080fe20000410000 */
        /* <DEDUP_REMOVED lines=8> */
[-C--:B0-----:R-:W-:Y:S01]  /*e6f0*/  FMUL.FTZ R169, R37, R3.reuse ;  /* 0x0000000325a97220 */ /* 0x081fe20000410000 */
        /* <DEDUP_REMOVED lines=62> */
[----:B------:R-:W-:Y:S01]  /*eae0*/  @P2 FFMA.FTZ R166, R18, R13, R21 ;  /* 0x0000000d12a62223 */ /* 0x000fe20000010015 */
[----:B------:R-:W-:Y:S01]  /*eaf0*/  PLOP3.LUT P0, PT, PT, PT, PT, 0x8, 0x0 ;  /* 0x000000000000781c */ /* 0x000fe20003f0e170 */
        /* <DEDUP_REMOVED lines=63> */
.L_x_6322:
[----:B------:R-:W-:Y:S05]  /*eef0*/  BSYNC B7 ;  /* 0x0000000000077941 */ /* 0x000fea0003800000 */
.L_x_6320:
[----:B------:R-:W0:Y:S08]  /*ef00*/  S2UR UR5, SR_CgaCtaId ;  /* 0x00000000000579c3 */ /* 0x000e300000008800 */
[----:B------:R-:W-:Y:S06]  /*ef10*/  BAR.SYNC.DEFER_BLOCKING 0x5, 0x120 ;  /* 0x0144800000007b1d */ /* 0x000fec0000010000 */
[----:B------:R-:W-:Y:S01]  /*ef20*/  UMOV UR4, 0x400 ;  /* 0x0000040000047882 */ /* 0x000fe20000000000 */
[----:B------:R-:W-:Y:S01]  /*ef30*/  BSSY B0, `(.L_x_6413) ;  /* 0x000026d000007945 */ /* 0x000fe20003800000 */
[----:B0-----:R-:W-:-:S06]  /*ef40*/  ULEA UR4, UR5, UR4, 0x18 ;  /* 0x0000000405047291 */ /* 0x001fcc000f8ec03f */
[----:B------:R-:W-:-:S05]  /*ef50*/  IMAD.U32 R2, RZ, RZ, UR4 ;  /* 0x00000004ff027e24 */ /* 0x000fca000f8e00ff */
[----:B--2---:R0:W2:Y:S01]  /*ef60*/  LDS.128 R184, [R2+0x28cd0] ;  /* 0x028cd00002b87984 */ /* 0x0040a20000000c00 */
[----:B------:R-:W-:Y:S06]  /*ef70*/  BAR.ARV 0x4, 0x120 ;  /* 0x0104800000007b1d */ /* 0x000fec0000002000 */
[----:B------:R-:W-:Y:S05]  /*ef80*/  @P0 BRA `(.L_x_6414) ;  /* 0x0000001c00100947 */ /* 0x000fea0003800000 */
[----:B------:R-:W3:Y:S01]  /*ef90*/  S2R R13, SR_SWINHI ;  /* 0x00000000000d7919 */ /* 0x000ee20000002f00 */
        /* <DEDUP_REMOVED lines=18> */
[----:B---3--:R-:W-:-:S02]  /*f0c0*/  MOV R21, R13 ;  /* 0x0000000d00157202 */ /* 0x008fc40000000f00 */
        /* <DEDUP_REMOVED lines=9> */
[--C-:B-----5:R-:W-:Y:S01]  /*f160*/  IMAD.X R33, RZ, RZ, R111.reuse, P1 ;  /* 0x000000ffff217224 */ /* 0x120fe200008e066f */
[----:B------:R-:W-:Y:S01]  /*f170*/  IADD3 R48, P6, R110, 0x2020, RZ ;  /* 0x000020206e307810 */ /* 0x000fe20007fde0ff */
[----:B------:R-:W-:Y:S01]  /*f180*/  IMAD.X R45, RZ, RZ, R111, P3 ;  /* 0x000000ffff2d7224 */ /* 0x000fe200018e066f */
[----:B------:R-:W-:Y:S02]  /*f190*/  SHF.R.U64 R32, R32, 0x3, RZ ;  /* 0x0000000320207819 */ /* 0x000fe400000012ff */
[----:B------:R-:W-:Y:S02]  /*f1a0*/  LOP3.LUT R44, R183, 0x380, RZ, 0xc0, !PT ;  /* 0x00000380b72c7812 */ /* 0x000fe400078ec0ff */
[----:B------:R-:W-:Y:S02]  /*f1b0*/  IADD3 R179, P0, R110, 0x40, RZ ;  /* 0x000000406eb37810 */ /* 0x000fe40007f1e0ff */
[----:B------:R-:W-:-:S02]  /*f1c0*/  LOP3.LUT R32, R32, R177, RZ, 0x3c, !PT ;  /* 0x000000b120207212 */ /* 0x000fc400078e3cff */
[----:B------:R-:W-:Y:S01]  /*f1d0*/  LOP3.LUT R177, R48, 0x380, RZ, 0xc0, !PT ;  /* 0x0000038030b17812 */ /* 0x000fe200078ec0ff */
[--C-:B------:R-:W-:Y:S01]  /*f1e0*/  IMAD.X R37, RZ, RZ, R111.reuse, P0 ;  /* 0x000000ffff257224 */ /* 0x100fe200000e066f */
[----:B------:R-:W-:Y:S02]  /*f1f0*/  SHF.R.U64 R44, R44, 0x3, RZ ;  /* 0x000000032c2c7819 */ /* 0x000fe400000012ff */
[C---:B------:R-:W-:Y:S02]  /*f200*/  IADD3 R60, P1, R110.reuse, 0x4000, RZ ;  /* 0x000040006e3c7810 */ /* 0x040fe40007f3e0ff */
[----:B------:R-:W-:Y:S02]  /*f210*/  SHF.R.U64 R177, R177, 0x3, RZ ;  /* 0x00000003b1b17819 */ /* 0x000fe400000012ff */
[C---:B------:R-:W-:Y:S01]  /*f220*/  IADD3 R181, P4, R110.reuse, 0x60, RZ ;  /* 0x000000606eb57810 */ /* 0x040fe20007f9e0ff */
[----:B------:R-:W-:Y:S01]  /*f230*/  IMAD.X R61, RZ, RZ, R111, P1 ;  /* 0x000000ffff3d7224 */ /* 0x000fe200008e066f */
[----:B------:R-:W-:-:S02]  /*f240*/  IADD3 R4, P0, R110, 0x4020, RZ ;  /* 0x000040206e047810 */ /* 0x000fc40007f1e0ff */
[----:B------:R-:W-:Y:S01]  /*f250*/  LOP3.LUT R44, R44, R183, RZ, 0x3c, !PT ;  /* 0x000000b72c2c7212 */ /* 0x000fe200078e3cff */
[--C-:B------:R-:W-:Y:S01]  /*f260*/  IMAD.X R41, RZ, RZ, R111.reuse, P4 ;  /* 0x000000ffff297224 */ /* 0x100fe200020e066f */
[----:B------:R-:W-:Y:S01]  /*f270*/  LOP3.LUT R183, R60, 0x380, RZ, 0xc0, !PT ;  /* 0x000003803cb77812 */ /* 0x000fe200078ec0ff */
[--C-:B------:R-:W-:Y:S01]  /*f280*/  IMAD.X R65, RZ, RZ, R111.reuse, P0 ;  /* 0x000000ffff417224 */ /* 0x100fe200000e066f */
[C---:B------:R-:W-:Y:S02]  /*f290*/  IADD3 R52, P5, R110.reuse, 0x2040, RZ ;  /* 0x000020406e347810 */ /* 0x040fe40007fbe0ff */
[----:B------:R-:W-:Y:S02]  /*f2a0*/  LOP3.LUT R36, R179, 0x380, RZ, 0xc0, !PT ;  /* 0x00000380b3247812 */ /* 0x000fe400078ec0ff */
[----:B------:R-:W-:Y:S01]  /*f2b0*/  LOP3.LUT R48, R177, R48, RZ, 0x3c, !PT ;  /* 0x00000030b1307212 */ /* 0x000fe200078e3cff */
[----:B------:R-:W-:Y:S01]  /*f2c0*/  IMAD.X R53, RZ, RZ, R111, P5 ;  /* 0x000000ffff357224 */ /* 0x000fe200028e066f */
[----:B------:R-:W-:-:S02]  /*f2d0*/  IADD3 R56, P2, R110, 0x2060, RZ ;  /* 0x000020606e387810 */ /* 0x000fc40007f5e0ff */
[----:B------:R-:W-:Y:S02]  /*f2e0*/  LOP3.LUT R40, R181, 0x380, RZ, 0xc0, !PT ;  /* 0x00000380b5287812 */ /* 0x000fe400078ec0ff */
[----:B------:R-:W-:Y:S01]  /*f2f0*/  LOP3.LUT R177, R4, 0x380, RZ, 0xc0, !PT ;  /* 0x0000038004b17812 */ /* 0x000fe200078ec0ff */
[----:B------:R-:W-:Y:S01]  /*f300*/  IMAD.X R57, RZ, RZ, R111, P2 ;  /* 0x000000ffff397224 */ /* 0x000fe200010e066f */
[----:B------:R-:W-:Y:S02]  /*f310*/  IADD3.X R49, RZ, R111, RZ, P6, !PT ;  /* 0x0000006fff317210 */ /* 0x000fe400037fe4ff */
[----:B------:R-:W-:Y:S02]  /*f320*/  SHF.R.U64 R183, R183, 0x3, RZ ;  /* 0x00000003b7b77819 */ /* 0x000fe400000012ff */
[----:B------:R-:W-:Y:S02]  /*f330*/  IADD3 R6, P6, R110, 0x6000, RZ ;  /* 0x000060006e067810 */ /* 0x000fe40007fde0ff */
[----:B------:R-:W-:-:S02]  /*f340*/  SHF.R.U64 R36, R36, 0x3, RZ ;  /* 0x0000000324247819 */ /* 0x000fc400000012ff */
[----:B------:R-:W-:Y:S01]  /*f350*/  LOP3.LUT R13, R110, 0x380, RZ, 0xc0, !PT ;  /* 0x000003806e0d7812 */ /* 0x000fe200078ec0ff */
[----:B------:R-:W-:Y:S01]  /*f360*/  IMAD.X R103, RZ, RZ, R111, P6 ;  /* 0x000000ffff677224 */ /* 0x000fe200030e066f */
[----:B------:R-:W-:Y:S02]  /*f370*/  SHF.R.U64 R40, R40, 0x3, RZ ;  /* 0x0000000328287819 */ /* 0x000fe400000012ff */
[----:B------:R-:W-:Y:S02]  /*f380*/  SHF.R.U64 R177, R177, 0x3, RZ ;  /* 0x00000003b1b17819 */ /* 0x000fe400000012ff */
[C---:B------:R-:W-:Y:S02]  /*f390*/  IADD3 R12, P5, R110.reuse, 0x6020, RZ ;  /* 0x000060206e0c7810 */ /* 0x040fe40007fbe0ff */
[----:B------:R-:W-:Y:S02]  /*f3a0*/  IADD3 R26, P2, R110, 0x6040, RZ ;  /* 0x000060406e1a7810 */ /* 0x000fe40007f5e0ff */
[----:B------:R-:W-:-:S02]  /*f3b0*/  LOP3.LUT R60, R183, R60, RZ, 0x3c, !PT ;  /* 0x0000003cb73c7212 */ /* 0x000fc400078e3cff */
[----:B------:R-:W-:Y:S02]  /*f3c0*/  IADD3 R30, P1, R110, 0x6060, RZ ;  /* 0x000060606e1e7810 */ /* 0x000fe40007f3e0ff */
[----:B------:R-:W-:Y:S02]  /*f3d0*/  LOP3.LUT R36, R36, R179, RZ, 0x3c, !PT ;  /* 0x000000b324247212 */ /* 0x000fe400078e3cff */
[----:B------:R-:W-:Y:S01]  /*f3e0*/  LOP3.LUT R183, R6, 0x380, RZ, 0xc0, !PT ;  /* 0x0000038006b77812 */ /* 0x000fe200078ec0ff */
[----:B------:R-:W-:Y:S01]  /*f3f0*/  IMAD.X R15, RZ, RZ, R111, P1 ;  /* 0x000000ffff0f7224 */ /* 0x000fe200008e066f */
[----:B------:R-:W-:Y:S02]  /*f400*/  SHF.R.U64 R13, R13, 0x3, RZ ;  /* 0x000000030d0d7819 */ /* 0x000fe400000012ff */
[----:B------:R-:W-:Y:S02]  /*f410*/  LOP3.LUT R40, R40, R181, RZ, 0x3c, !PT ;  /* 0x000000b528287212 */ /* 0x000fe400078e3cff */
[----:B------:R-:W-:-:S02]  /*f420*/  LOP3.LUT R179, R52, 0x380, RZ, 0xc0, !PT ;  /* 0x0000038034b37812 */ /* 0x000fc400078ec0ff */
[----:B------:R-:W-:Y:S02]  /*f430*/  LOP3.LUT R64, R177, R4, RZ, 0x3c, !PT ;  /* 0x00000004b1407212 */ /* 0x000fe400078e3cff */
[----:B------:R-:W-:Y:S02]  /*f440*/  LOP3.LUT R181, R56, 0x380, RZ, 0xc0, !PT ;  /* 0x0000038038b57812 */ /* 0x000fe400078ec0ff */
[----:B------:R-:W-:Y:S02]  /*f450*/  F2FP.BF16.F32.PACK_AB R4, R173, R175 ;  /* 0x000000afad04723e */ /* 0x000fe400000010ff */
[----:B------:R-:W-:Y:S02]  /*f460*/  LOP3.LUT R27, R12, 0x380, RZ, 0xc0, !PT ;  /* 0x000003800c1b7812 */ /* 0x000fe400078ec0ff */
[C---:B------:R-:W-:Y:S02]  /*f470*/  IADD3 R68, P4, R110.reuse, 0x4040, RZ ;  /* 0x000040406e447810 */ /* 0x040fe40007f9e0ff */
[----:B------:R-:W-:-:S02]  /*f480*/  IADD3 R72, P3, R110, 0x4060, RZ ;  /* 0x000040606e487810 */ /* 0x000fc40007f7e0ff */
[----:B------:R-:W-:Y:S01]  /*f490*/  LOP3.LUT R173, R26, 0x380, RZ, 0xc0, !PT ;  /* 0x000003801aad7812 */ /* 0x000fe200078ec0ff */
[--C-:B------:R-:W-:Y:S01]  /*f4a0*/  IMAD.X R69, RZ, RZ, R111.reuse, P4 ;  /* 0x000000ffff457224 */ /* 0x100fe200020e066f */
[----:B------:R-:W-:Y:S01]  /*f4b0*/  SHF.R.U64 R183, R183, 0x3, RZ ;  /* 0x00000003b7b77819 */ /* 0x000fe200000012ff */
[--C-:B------:R-:W-:Y:S01]  /*f4c0*/  IMAD.X R73, RZ, RZ, R111.reuse, P3 ;  /* 0x000000ffff497224 */ /* 0x100fe200018e066f */
[----:B------:R-:W-:Y:S02]  /*f4d0*/  LOP3.LUT R175, R30, 0x380, RZ, 0xc0, !PT ;  /* 0x000003801eaf7812 */ /* 0x000fe400078ec0ff */
[----:B------:R-:W-:Y:S01]  /*f4e0*/  LOP3.LUT R110, R13, R110, RZ, 0x3c, !PT ;  /* 0x0000006e0d6e7212 */ /* 0x000fe200078e3cff */
[----:B------:R-:W-:Y:S01]  /*f4f0*/  IMAD.X R13, RZ, RZ, R111, P2 ;  /* 0x000000ffff0d7224 */ /* 0x000fe200010e066f */
[----:B------:R-:W-:Y:S02]  /*f500*/  SHF.R.U64 R179, R179, 0x3, RZ ;  /* 0x00000003b3b37819 */ /* 0x000fe400000012ff */
[----:B------:R-:W-:-:S02]  /*f510*/  SHF.R.U64 R181, R181, 0x3, RZ ;  /* 0x00000003b5b57819 */ /* 0x000fc400000012ff */
[----:B------:R-:W-:Y:S02]  /*f520*/  SHF.R.U64 R27, R27, 0x3, RZ ;  /* 0x000000031b1b7819 */ /* 0x000fe400000012ff */
[----:B------:R-:W-:Y:S02]  /*f530*/  SHF.R.U64 R173, R173, 0x3, RZ ;  /* 0x00000003adad7819 */ /* 0x000fe400000012ff */
[----:B------:R-:W-:Y:S02]  /*f540*/  IADD3.X R107, RZ, R111, RZ, P5, !PT ;  /* 0x0000006fff6b7210 */ /* 0x000fe40002ffe4ff */
[----:B------:R-:W-:Y:S02]  /*f550*/  LOP3.LUT R102, R183, R6, RZ, 0x3c, !PT ;  /* 0x00000006b7667212 */ /* 0x000fe400078e3cff */
[----:B------:R-:W-:Y:S02]  /*f560*/  SHF.R.U64 R175, R175, 0x3, RZ ;  /* 0x00000003afaf7819 */ /* 0x000fe400000012ff */
[----:B------:R-:W-:-:S02]  /*f570*/  LOP3.LUT R52, R179, R52, RZ, 0x3c, !PT ;  /* 0x00000034b3347212 */ /* 0x000fc400078e3cff */
[----:B------:R-:W-:Y:S02]  /*f580*/  MOV R111, R110 ;  /* 0x0000006e006f7202 */ /* 0x000fe40000000f00 */
[----:B------:R-:W-:Y:S01]  /*f590*/  F2FP.BF16.F32.PACK_AB R6, R14, R174 ;  /* 0x000000ae0e06723e */ /* 0x000fe200000010ff */
[----:B------:R-:W-:Y:S01]  /*f5a0*/  BAR.SYNC.DEFER_BLOCKING 0x1, 0x100 ;  /* 0x0044000000007b1d */ /* 0x000fe20000010000 */
[----:B------:R-:W-:Y:S02]  /*f5b0*/  LOP3.LUT R56, R181, R56, RZ, 0x3c, !PT ;  /* 0x00000038b5387212 */ /* 0x000fe400078e3cff */
[----:B------:R-:W-:Y:S02]  /*f5c0*/  LOP3.LUT R179, R68, 0x380, RZ, 0xc0, !PT ;  /* 0x0000038044b37812 */ /* 0x000fe400078ec0ff */
[----:B------:R-:W-:Y:S02]  /*f5d0*/  LOP3.LUT R106, R27, R12, RZ, 0x3c, !PT ;  /* 0x0000000c1b6a7212 */ /* 0x000fe400078e3cff */
[----:B------:R-:W-:-:S02]  /*f5e0*/  LOP3.LUT R181, R72, 0x380, RZ, 0xc0, !PT ;  /* 0x0000038048b57812 */ /* 0x000fc400078ec0ff */
[----:B------:R-:W-:Y:S02]  /*f5f0*/  LOP3.LUT R12, R173, R26, RZ, 0x3c, !PT ;  /* 0x0000001aad0c7212 */ /* 0x000fe400078e3cff */
[----:B------:R-:W-:Y:S02]  /*f600*/  LOP3.LUT R14, R175, R30, RZ, 0x3c, !PT ;  /* 0x0000001eaf0e7212 */ /* 0x000fe400078e3cff */
[----:B------:R-:W-:Y:S02]  /*f610*/  MOV R110, R32 ;  /* 0x00000020006e7202 */ /* 0x000fe40000000f00 */
[----:B------:R-:W-:Y:S02]  /*f620*/  F2FP.BF16.F32.PACK_AB R26, R169, R171 ;  /* 0x000000aba91a723e */ /* 0x000fe400000010ff */
[----:B------:R-:W-:Y:S02]  /*f630*/  F2FP.BF16.F32.PACK_AB R27, R39, R38 ;  /* 0x00000026271b723e */ /* 0x000fe400000010ff */
[----:B------:R-:W-:-:S02]  /*f640*/  MOV R36, R36 ;  /* 0x0000002400247202 */ /* 0x000fc40000000f00 */
[----:B------:R-:W-:Y:S02]  /*f650*/  F2FP.BF16.F32.PACK_AB R30, R163, R165 ;  /* 0x000000a5a31e723e */ /* 0x000fe400000010ff */
[----:B------:R-:W-:Y:S01]  /*f660*/  SHF.R.U64 R179, R179, 0x3, RZ ;  /* 0x00000003b3b37819 */ /* 0x000fe200000012ff */
[----:B------:R3:W-:Y:S01]  /*f670*/  STSM.16.M88.4 [R111], R4 ;  /* 0x000000046f007844 */ /* 0x0007e20000000200 */
[----:B------:R-:W-:Y:S02]  /*f680*/  SHF.R.U64 R181, R181, 0x3, RZ ;  /* 0x00000003b5b57819 */ /* 0x000fe400000012ff */
[----:B------:R-:W-:Y:S01]  /*f690*/  MOV R40, R40 ;  /* 0x0000002800287202 */ /* 0x000fe20000000f00 */
[----:B------:R4:W-:Y:S01]  /*f6a0*/  STSM.16.M88.4 [R110], R24 ;  /* 0x000000186e007844 */ /* 0x0009e20000000200 */
[----:B------:R-:W-:Y:S02]  /*f6b0*/  MOV R44, R44 ;  /* 0x0000002c002c7202 */ /* 0x000fe40000000f00 */
[----:B------:R-:W-:Y:S01]  /*f6c0*/  MOV R35, R12 ;  /* 0x0000000c00237202 */ /* 0x000fe20000000f00 */
[----:B------:R1:W-:Y:S01]  /*f6d0*/  STSM.16.M88.4 [R36], R28 ;  /* 0x0000001c24007844 */ /* 0x0003e20000000200 */
[----:B------:R-:W-:-:S02]  /*f6e0*/  MOV R33, R14 ;  /* 0x0000000e00217202 */ /* 0x000fc40000000f00 */
[----:B------:R-:W-:Y:S02]  /*f6f0*/  MOV R48, R48 ;  /* 0x0000003000307202 */ /* 0x000fe40000000f00 */
[----:B------:R-:W-:Y:S02]  /*f700*/  F2FP.BF16.F32.PACK_AB R12, R155, R157 ;  /* 0x0000009d9b0c723e */ /* 0x000fe400000010ff */
[----:B------:R-:W-:Y:S02]  /*f710*/  F2FP.BF16.F32.PACK_AB R13, R67, R66 ;  /* 0x00000042430d723e */ /* 0x000fe400000010ff */
[----:B---3--:R-:W-:Y:S02]  /*f720*/  F2FP.BF16.F32.PACK_AB R4, R161, R164 ;  /* 0x000000a4a104723e */ /* 0x008fe400000010ff */
[----:B------:R-:W-:Y:S02]  /*f730*/  F2FP.BF16.F32.PACK_AB R5, R51, R50 ;  /* 0x000000323305723e */ /* 0x000fe400000010ff */
[----:B------:R-:W-:-:S02]  /*f740*/  F2FP.BF16.F32.PACK_AB R6, R159, R162 ;  /* 0x000000a29f06723e */ /* 0x000fc400000010ff */
[----:B------:R-:W-:Y:S02]  /*f750*/  F2FP.BF16.F32.PACK_AB R7, R55, R54 ;  /* 0x000000363707723e */ /* 0x000fe400000010ff */
[----:B------:R-:W-:Y:S02]  /*f760*/  F2FP.BF16.F32.PACK_AB R14, R153, R156 ;  /* 0x0000009c990e723e */ /* 0x000fe400000010ff */
[----:B------:R-:W-:Y:S01]  /*f770*/  F2FP.BF16.F32.PACK_AB R15, R71, R70 ;  /* 0x00000046470f723e */ /* 0x000fe200000010ff */
[----:B------:R3:W-:Y:S01]  /*f780*/  STSM.16.M88.4 [R40], R4 ;  /* 0x0000000428007844 */ /* 0x0007e20000000200 */
[----:B------:R-:W-:Y:S02]  /*f790*/  LOP3.LUT R68, R179, R68, RZ, 0x3c, !PT ;  /* 0x00000044b3447212 */ /* 0x000fe400078e3cff */
[----:B------:R-:W-:Y:S01]  /*f7a0*/  MOV R52, R52 ;  /* 0x0000003400347202 */ /* 0x000fe20000000f00 */
[----:B------:R0:W-:Y:S01]  /*f7b0*/  STSM.16.M88.4 [R44], R8 ;  /* 0x000000082c007844 */ /* 0x0001e20000000200 */
[----:B----4-:R-:W-:-:S02]  /*f7c0*/  F2FP.BF16.F32.PACK_AB R24, R152, R154 ;  /* 0x0000009a9818723e */ /* 0x010fc400000010ff */
[----:B------:R-:W-:Y:S01]  /*f7d0*/  F2FP.BF16.F32.PACK_AB R25, R75, R74 ;  /* 0x0000004a4b19723e */ /* 0x000fe200000010ff */
[----:B------:R4:W-:Y:S01]  /*f7e0*/  STSM.16.M88.4 [R48], R12 ;  /* 0x0000000c30007844 */ /* 0x0009e20000000200 */
[----:B------:R-:W-:Y:S02]  /*f7f0*/  F2FP.BF16.F32.PACK_AB R26, R77, R76 ;  /* 0x0000004c4d1a723e */ /* 0x000fe400000010ff */
[----:B------:R-:W-:Y:S02]  /*f800*/  F2FP.BF16.F32.PACK_AB R27, R79, R78 ;  /* 0x0000004e4f1b723e */ /* 0x000fe400000010ff */
[----:B------:R-:W-:Y:S02]  /*f810*/  LOP3.LUT R72, R181, R72, RZ, 0x3c, !PT ;  /* 0x00000048b5487212 */ /* 0x000fe400078e3cff */
[----:B------:R-:W-:Y:S01]  /*f820*/  MOV R56, R56 ;  /* 0x0000003800387202 */ /* 0x000fe20000000f00 */
[----:B------:R2:W-:Y:S01]  /*f830*/  STSM.16.M88.4 [R52], R24 ;  /* 0x0000001834007844 */ /* 0x0005e20000000200 */
[----:B-1----:R-:W-:-:S02]  /*f840*/  F2FP.BF16.F32.PACK_AB R28, R81, R80 ;  /* 0x00000050511c723e */ /* 0x002fc400000010ff */
[----:B------:R-:W-:Y:S02]  /*f850*/  F2FP.BF16.F32.PACK_AB R29, R83, R82 ;  /* 0x00000052531d723e */ /* 0x000fe400000010ff */
[----:B------:R-:W-:Y:S02]  /*f860*/  F2FP.BF16.F32.PACK_AB R30, R85, R84 ;  /* 0x00000054551e723e */ /* 0x000fe400000010ff */
[----:B------:R-:W-:Y:S02]  /*f870*/  F2FP.BF16.F32.PACK_AB R31, R87, R86 ;  /* 0x00000056571f723e */ /* 0x000fe400000010ff */
[----:B------:R-:W-:Y:S02]  /*f880*/  MOV R60, R60 ;  /* 0x0000003c003c7202 */ /* 0x000fe40000000f00 */
[----:B------:R-:W-:Y:S01]  /*f890*/  MOV R64, R64 ;  /* 0x0000004000407202 */ /* 0x000fe20000000f00 */
[----:B------:R1:W-:Y:S01]  /*f8a0*/  STSM.16.M88.4 [R56], R28 ;  /* 0x0000001c38007844 */ /* 0x0003e20000000200 */
[----:B------:R-:W-:-:S02]  /*f8b0*/  MOV R32, R106 ;  /* 0x0000006a00207202 */ /* 0x000fc40000000f00 */
[----:B------:R-:W-:Y:S01]  /*f8c0*/  F2FP.BF16.F32.PACK_AB R112, R113, R112 ;  /* 0x000000707170723e */ /* 0x000fe200000010ff */
[----:B------:R-:W-:Y:S01]  /*f8d0*/  STSM.16.M88.4 [R60], R88 ;  /* 0x000000583c007844 */ /* 0x000fe20000000200 */
[----:B------:R-:W-:Y:S02]  /*f8e0*/  MOV R68, R68 ;  /* 0x0000004400447202 */ /* 0x000fe40000000f00 */
[----:B------:R-:W-:Y:S01]  /*f8f0*/  F2FP.BF16.F32.PACK_AB R105, R42, R34 ;  /* 0x000000222a69723e */ /* 0x000fe200000010ff */
[----:B------:R-:W-:Y:S01]  /*f900*/  STSM.16.M88.4 [R64], R96 ;  /* 0x0000006040007844 */ /* 0x000fe20000000200 */
[----:B------:R-:W-:Y:S02]  /*f910*/  F2FP.BF16.F32.PACK_AB R106, R109, R108 ;  /* 0x0000006c6d6a723e */ /* 0x000fe400000010ff */
[----:B------:R-:W-:Y:S02]  /*f920*/  F2FP.BF16.F32.PACK_AB R107, R62, R58 ;  /* 0x0000003a3e6b723e */ /* 0x000fe400000010ff */
[----:B------:R-:W-:-:S02]  /*f930*/  F2FP.BF16.F32.PACK_AB R113, R115, R114 ;  /* 0x000000727371723e */ /* 0x000fc400000010ff */
[----:B------:R-:W-:Y:S01]  /*f940*/  F2FP.BF16.F32.PACK_AB R120, R121, R120 ;  /* 0x000000787978723e */ /* 0x000fe200000010ff */
[----:B------:R-:W-:Y:S01]  /*f950*/  STSM.16.M88.4 [R68], R104 ;  /* 0x0000006844007844 */ /* 0x000fe20000000200 */
[----:B------:R-:W-:Y:S02]  /*f960*/  MOV R72, R72 ;  /* 0x0000004800487202 */ /* 0x000fe40000000f00 */
        /* <DEDUP_REMOVED lines=9> */
[----:B------:R-:W-:Y:S01]  /*fa00*/  F2FP.BF16.F32.PACK_AB R136, R137, R136 ;  /* 0x000000888988723e */ /* 0x000fe200000010ff */
[----:B------:R-:W-:Y:S01]  /*fa10*/  STSM.16.M88.4 [R102], R120 ;  /* 0x0000007866007844 */ /* 0x000fe20000000200 */
[----:B------:R-:W-:Y:S02]  /*fa20*/  ISETP.NE.U32.AND P0, PT, RZ, UR4, PT ;  /* 0x00000004ff007c0c */ /* 0x000fe4000bf05070 */
[----:B---3--:R-:W-:-:S02]  /*fa30*/  IADD3 R4, P1, R204, UR4, RZ ;  /* 0x00000004cc047c10 */ /* 0x008fc4000ff3e0ff */
        /* <DEDUP_REMOVED lines=8> */
[----:B------:R-:W-:Y:S01]  /*fac0*/  F2FP.BF16.F32.PACK_AB R146, R149, R148 ;  /* 0x000000949592723e */ /* 0x000fe200000010ff */
[----:B------:R-:W-:Y:S01]  /*fad0*/  STSM.16.M88.4 [R35], R136 ;  /* 0x0000008823007844 */ /* 0x000fe20000000200 */
[----:B------:R-:W-:Y:S02]  /*fae0*/  F2FP.BF16.F32.PACK_AB R147, R151, R150 ;  /* 0x000000969793723e */ /* 0x000fe400000010ff */
[----:B------:R-:W-:Y:S02]  /*faf0*/  ISETP.NE.AND.EX P0, PT, RZ, UR5, PT, P0 ;  /* 0x00000005ff007c0c */ /* 0x000fe4000bf05300 */
[----:B------:R-:W-:Y:S01]  /*fb00*/  IADD3.X R5, R205, UR5, RZ, P1, !PT ;  /* 0x00000005cd057c10 */ /* 0x000fe20008ffe4ff */
[----:B------:R-:W-:Y:S01]  /*fb10*/  ULDC.64 UR4, c[0x0][0xbe0] ;  /* 0x0002f80000047ab9 */ /* 0x000fe20000000a00 */
[----:B------:R3:W-:Y:S01]  /*fb20*/  STSM.16.M88.4 [R33], R144 ;  /* 0x0000009021007844 */ /* 0x0007e20000000200 */
[----:B------:R-:W-:Y:S01]  /*fb30*/  BAR.SYNC.DEFER_BLOCKING 0x1, 0x100 ;  /* 0x0044000000007b1d */ /* 0x000fe20000010000 */
[----:B------:R-:W-:-:S04]  /*fb40*/  ISETP.NE.U32.AND P6, PT, RZ, UR4, PT ;  /* 0x00000004ff007c0c */ /* 0x000fc8000bfc5070 */
[----:B------:R-:W-:Y:S01]  /*fb50*/  ISETP.NE.AND.EX P6, PT, RZ, UR5, PT, P6 ;  /* 0x00000005ff007c0c */ /* 0x000fe2000bfc5360 */
[----:B------:R-:W-:-:S04]  /*fb60*/  IMAD R3, R202, 0x40, R193 ;  /* 0x00000040ca037824 */ /* 0x000fc800078e02c1 */
[----:B------:R-:W-:-:S08]  /*fb70*/  IMAD.WIDE R20, R3, 0x2, R20 ;  /* 0x0000000203147825 */ /* 0x000fd000078e0214 */
[----:B------:R-:W-:Y:S01]  /*fb80*/  @P6 IADD3 R204, P4, R204, UR4, RZ ;  /* 0x00000004cccc6c10 */ /* 0x000fe2000ff9e0ff */
[----:B------:R-:W-:Y:S02]  /*fb90*/  ULDC UR4, c[0x0][0xa88] ;  /* 0x0002a20000047ab9 */ /* 0x000fe40000000800 */
[----:B------:R-:W-:Y:S01]  /*fba0*/  IMAD.U32 R3, RZ, RZ, UR4 ;  /* 0x00000004ff037e24 */ /* 0x000fe2000f8e00ff */
[----:B------:R-:W-:Y:S01]  /*fbb0*/  @P6 IADD3.X R205, R205, UR5, RZ, P4, !PT ;  /* 0x00000005cdcd6c10 */ /* 0x000fe2000a7fe4ff */
[----:B------:R3:W5:Y:S01]  /*fbc0*/  @P0 LDG.E R0, desc[UR40][R4.64] ;  /* 0x0000002804000981 */ /* 0x000762000c1e1900 */
[C---:B0-----:R-:W-:Y:S02]  /*fbd0*/  IADD3 R9, P1, R20.reuse, 0x1000, RZ ;  /* 0x0000100014097810 */ /* 0x041fe40007f3e0ff */
[C---:B----4-:R-:W-:Y:S01]  /*fbe0*/  IADD3 R13, P2, R20.reuse, 0x2000, RZ ;  /* 0x00002000140d7810 */ /* 0x050fe20007f5e0ff */
[----:B------:R0:W5:Y:S01]  /*fbf0*/  @P6 LDG.E R3, desc[UR40][R204.64] ;  /* 0x00000028cc036981 */ /* 0x000162000c1e1900 */
[----:B--2---:R-:W-:-:S02]  /*fc00*/  IADD3 R25, P3, R20, 0x3000, RZ ;  /* 0x0000300014197810 */ /* 0x004fc40007f7e0ff */
[----:B-1----:R-:W-:Y:S02]  /*fc10*/  IADD3 R29, P4, R20, 0x4000, RZ ;  /* 0x00004000141d7810 */ /* 0x002fe40007f9e0ff */
        /* <DEDUP_REMOVED lines=8> */
[----:B---3--:R-:W-:Y:S02]  /*fca0*/  IADD3 R33, P5, R20, 0x5000, RZ ;  /* 0x0000500014217810 */ /* 0x008fe40007fbe0ff */
[----:B------:R-:W-:Y:S01]  /*fcb0*/  LOP3.LUT R8, R8, R9, RZ, 0x3c, !PT ;  /* 0x0000000908087212 */ /* 0x000fe200078e3cff */
[--C-:B------:R-:W-:Y:S01]  /*fcc0*/  IMAD.X R9, RZ, RZ, R21.reuse, P1 ;  /* 0x000000ffff097224 */ /* 0x100fe200008e0615 */
[----:B------:R-:W-:Y:S01]  /*fcd0*/  LOP3.LUT R12, R12, R13, RZ, 0x3c, !PT ;  /* 0x0000000d0c0c7212 */ /* 0x000fe200078e3cff */
[--C-:B------:R-:W-:Y:S01]  /*fce0*/  IMAD.X R13, RZ, RZ, R21.reuse, P2 ;  /* 0x000000ffff0d7224 */ /* 0x100fe200010e0615 */
[----:B------:R-:W-:Y:S01]  /*fcf0*/  LOP3.LUT R24, R24, R25, RZ, 0x3c, !PT ;  /* 0x0000001918187212 */ /* 0x000fe200078e3cff */
[----:B------:R-:W-:Y:S01]  /*fd00*/  IMAD.X R25, RZ, RZ, R21, P3 ;  /* 0x000000ffff197224 */ /* 0x000fe200018e0615 */
[----:B------:R-:W-:-:S02]  /*fd10*/  LOP3.LUT R28, R28, R29, RZ, 0x3c, !PT ;  /* 0x0000001d1c1c7212 */ /* 0x000fc400078e3cff */
[----:B------:R-:W-:Y:S02]  /*fd20*/  P2R R7, PR, RZ, 0x20 ;  /* 0x00000020ff077803 */ /* 0x000fe40000000000 */
[----:B------:R-:W-:Y:S02]  /*fd30*/  IADD3.X R29, RZ, R21, RZ, P4, !PT ;  /* 0x00000015ff1d7210 */ /* 0x000fe400027fe4ff */
[C---:B------:R-:W-:Y:S02]  /*fd40*/  IADD3 R37, P1, R20.reuse, 0x6000, RZ ;  /* 0x0000600014257810 */ /* 0x040fe40007f3e0ff */
        /* <DEDUP_REMOVED lines=21> */
[----:B------:R-:W-:Y:S01]  /*fea0*/  LOP3.LUT R52, R52, R53, RZ, 0x3c, !PT ;  /* 0x0000003534347212 */ /* 0x000fe200078e3cff */
[----:B0-----:R-:W-:Y:S06]  /*feb0*/  @P6 BRA `(.L_x_6415) ;  /* 0x0000000000106947 */ /* 0x001fec0003800000 */
[----:B------:R-:W-:Y:S05]  /*fec0*/  @!P0 BRA `(.L_x_6415) ;  /* 0x00000000000c8947 */ /* 0x000fea0003800000 */
[----:B------:R-:W2:Y:S04]  /*fed0*/  LDG.E R6, desc[UR40][R4.64] ;  /* 0x0000002804067981 */ /* 0x000ea8000c1e1900 */
[----:B-----5:R-:W2:Y:S02]  /*fee0*/  LDG.E R3, desc[UR40][R4.64+0x4] ;  /* 0x0000042804037981 */ /* 0x020ea4000c1e1900 */
[----:B--2---:R-:W-:-:S07]  /*fef0*/  IMAD.IADD R3, R3, 0x1, -R6 ;  /* 0x0000000103037824 */ /* 0x004fce00078e0a06 */
.L_x_6415:
[----:B------:R-:W0:Y:S01]  /*ff00*/  SHFL.IDX PT, R4, R211, RZ, 0x1f ;  /* 0x00001fffd3047589 */ /* 0x000e2200000e0000 */
[----:B------:R-:W-:Y:S01]  /*ff10*/  ISETP.NE.AND P6, PT, R7, RZ, PT ;  /* 0x000000ff0700720c */ /* 0x000fe20003fc5270 */
[--C-:B------:R-:W-:Y:S01]  /*ff20*/  IMAD.X R37, RZ, RZ, R21.reuse, P1 ;  /* 0x000000ffff257224 */ /* 0x100fe200008e0615 */
[----:B------:R-:W-:Y:S01]  /*ff30*/  IADD3.X R53, RZ, R21, RZ, P5, !PT ;  /* 0x00000015ff357210 */ /* 0x000fe20002ffe4ff */
        /* <DEDUP_REMOVED lines=8> */
[C---:B------:R-:W-:Y:S02]  /*ffc0*/  IADD3 R5, P4, R20.reuse, 0xf000, RZ ;  /* 0x0000f00014057810 */ /* 0x040fe40007f9e0ff */
[----:B------:R-:W-:Y:S02]  /*ffd0*/  LOP3.LUT R56, R57, 0x380, RZ, 0xc0, !PT ;  /* 0x0000038039387812 */ /* 0x000fe400078ec0ff */
[----:B------:R-:W-:Y:S01]  /*ffe0*/  LOP3.LUT R60, R61, 0x380, RZ, 0xc0, !PT ;  /* 0x000003803d3c7812 */ /* 0x000fe200078ec0ff */
[----:B------:R-:W-:Y:S01]  /*fff0*/  IMAD.X R73, RZ, RZ, R21, P4 ;  /* 0x000000ffff497224 */ /* 0x000fe200020e0615 */
[----:B------:R-:W-:Y:S02]  /*10000*/  LOP3.LUT R64, R65, 0x380, RZ, 0xc0, !PT ;  /* 0x0000038041407812 */ /* 0x000fe400078ec0ff */
[----:B------:R-:W-:Y:S02]  /*10010*/  LOP3.LUT R68, R69, 0x380, RZ, 0xc0, !PT ;  /* 0x0000038045447812 */ /* 0x000fe400078ec0ff */
[----:B------:R-:W-:-:S02]  /*10020*/  LOP3.LUT R7, R20, 0x380, RZ, 0xc0, !PT ;  /* 0x0000038014077812 */ /* 0x000fc400078ec0ff */
[----:B0-----:R-:W-:Y:S02]  /*10030*/  ISETP.NE.AND P5, PT, R4, RZ, PT ;  /* 0x000000ff0400720c */ /* 0x001fe40003fa5270 */
[----:B------:R-:W-:Y:S02]  /*10040*/  LOP3.LUT R4, R5, 0x380, RZ, 0xc0, !PT ;  /* 0x0000038005047812 */ /* 0x000fe400078ec0ff */
        /* <DEDUP_REMOVED lines=28> */
[----:B------:R-:W-:Y:S01]  /*10210*/  IMAD R6, R209, UR4, RZ ;  /* 0x00000004d1067c24 */ /* 0x000fe2000f8e02ff */
[----:B------:R-:W-:Y:S01]  /*10220*/  IADD3 R5, R5, R7, RZ ;  /* 0x0000000705057210 */ /* 0x000fe20007ffe0ff */
[----:B------:R-:W-:Y:S02]  /*10230*/  IMAD.MOV R7, RZ, RZ, -R195 ;  /* 0x000000ffff077224 */ /* 0x000fe400078e0ac3 */
[----:B------:R-:W-:Y:S02]  /*10240*/  IMAD R14, R208, 0x40, R190 ;  /* 0x00000040d00e7824 */ /* 0x000fe400078e02be */
        /* <DEDUP_REMOVED lines=14> */
.L_x_6416:
[----:B------:R-:W1:Y:S01]  /*10330*/  LDC R87, c[0x0][0xa8c] ;  /* 0x0002a300ff577b82 */ /* 0x000e620000000800 */
[----:B0-----:R0:W5:Y:S01]  /*10340*/  LD.E.128 R4, desc[UR40][R20.64] ;  /* 0x0000002814047980 */ /* 0x001162000c101d00 */
[----:B------:R-:W-:Y:S02]  /*10350*/  ULDC.64 UR4, c[0x0][0xaa0] ;  /* 0x0002a80000047ab9 */ /* 0x000fe40000000a00 */
[----:B------:R-:W-:Y:S01]  /*10360*/  IMAD R77, R77, UR4, RZ ;  /* 0x000000044d4d7c24 */ /* 0x000fe2000f8e02ff */
[----:B------:R-:W5:Y:S01]  /*10370*/  LD.E.128 R8, desc[UR40][R8.64] ;  /* 0x0000002808087980 */ /* 0x000f62000c101d00 */
[----:B------:R-:W-:-:S03]  /*10380*/  VIADD R82, R193, 0x40 ;  /* 0x00000040c1527836 */ /* 0x000fc60000000000 */
[----:B------:R-:W5:Y:S01]  /*10390*/  LD.E.128 R12, desc[UR40][R12.64] ;  /* 0x000000280c0c7980 */ /* 0x000f62000c101d00 */
[--C-:B0-----:R-:W-:Y:S01]  /*103a0*/  SHF.R.S32.HI R21, RZ, 0x1f, R193.reuse ;  /* 0x0000001fff157819 */ /* 0x101fe200000114c1 */
[----:B------:R-:W-:Y:S02]  /*103b0*/  IMAD.MOV.U32 R20, RZ, RZ, R193 ;  /* 0x000000ffff147224 */ /* 0x000fe400078e00c1 */
[----:B------:R-:W5:Y:S01]  /*103c0*/  LD.E.128 R24, desc[UR40][R24.64] ;  /* 0x0000002818187980 */ /* 0x000f62000c101d00 */
[C---:B------:R-:W-:Y:S02]  /*103d0*/  IMAD R77, R0.reuse, UR5, R77 ;  /* 0x00000005004d7c24 */ /* 0x040fe4000f8e024d */
[----:B------:R-:W-:Y:S01]  /*103e0*/  IMAD.WIDE.U32 R20, R0, UR4, R20 ;  /* 0x0000000400147c25 */ /* 0x000fe2000f8e0014 */
[----:B------:R-:W5:Y:S01]  /*103f0*/  LD.E.128 R28, desc[UR40][R28.64] ;  /* 0x000000281c1c7980 */ /* 0x000f62000c101d00 */
[----:B------:R-:W-:Y:S02]  /*10400*/  ULDC.64 UR4, c[0x0][0xae0] ;  /* 0x0002b80000047ab9 */ /* 0x000fe40000000a00 */
[----:B------:R-:W-:Y:S01]  /*10410*/  IMAD R3, R208, -0x40, R3 ;  /* 0xffffffc0d0037824 */ /* 0x000fe200078e0203 */
[----:B------:R-:W5:Y:S01]  /*10420*/  LD.E.128 R32, desc[UR40][R32.64] ;  /* 0x0000002820207980 */ /* 0x000f62000c101d00 */
[----:B------:R-:W-:Y:S01]  /*10430*/  VIADD R0, R202, 0x20 ;  /* 0x00000020ca007836 */ /* 0x000fe20000000000 */
[----:B-1----:R-:W-:-:S02]  /*10440*/  ISETP.GE.AND P3, PT, R82, R87, PT ;  /* 0x000000575200720c */ /* 0x002fc40003f66270 */
[----:B------:R-:W5:Y:S01]  /*10450*/  LD.E.128 R36, desc[UR40][R36.64] ;  /* 0x0000002824247980 */ /* 0x000f62000c101d00 */
[-C--:B------:R-:W-:Y:S02]  /*10460*/  ISETP.GE.AND P1, PT, R202, R3.reuse, PT ;  /* 0x00000003ca00720c */ /* 0x080fe40003f26270 */
[----:B------:R-:W-:Y:S01]  /*10470*/  ISETP.GE.AND P0, PT, R0, R3, PT ;  /* 0x000000030000720c */ /* 0x000fe20003f06270 */
[----:B------:R-:W5:Y:S01]  /*10480*/  LD.E.128 R40, desc[UR40][R40.64] ;  /* 0x0000002828287980 */ /* 0x000f62000c101d00 */
[----:B------:R-:W-:-:S03]  /*10490*/  SEL R3, RZ, 0xffffffff, P3 ;  /* 0xffffffffff037807 */ /* 0x000fc60001800000 */
[----:B------:R-:W5:Y:S01]  /*104a0*/  LD.E.128 R44, desc[UR40][R44.64] ;  /* 0x000000282c2c7980 */ /* 0x000f62000c101d00 */
[----:B------:R-:W-:-:S03]  /*104b0*/  ISETP.GE.AND P2, PT, R193, R87, PT ;  /* 0x00000057c100720c */ /* 0x000fc60003f46270 */
        /* <DEDUP_REMOVED lines=10> */
[----:B------:R-:W-:Y:S01]  /*10560*/  SEL R0, RZ, 0x1, P2 ;  /* 0x00000001ff007807 */ /* 0x000fe20001000000 */
[----:B------:R-:W-:Y:S01]  /*10570*/  IMAD R76, R76, UR4, RZ ;  /* 0x000000044c4c7c24 */ /* 0x000fe2000f8e02ff */
[----:B------:R-:W-:Y:S01]  /*10580*/  @!PT LDS RZ, [RZ] ;  /* 0x00000000fffff984 */ /* 0x000fe20000000800 */
[----:B------:R-:W-:Y:S01]  /*10590*/  @!PT LDS RZ, [RZ] ;  /* 0x00000000fffff984 */ /* 0x000fe20000000800 */
[----:B------:R-:W-:Y:S01]  /*105a0*/  @!PT LDS RZ, [RZ] ;  /* 0x00000000fffff984 */ /* 0x000fe20000000800 */
[----:B------:R-:W-:Y:S01]  /*105b0*/  @!PT LDS RZ, [RZ] ;  /* 0x00000000fffff984 */ /* 0x000fe20000000800 */
[----:B------:R0:W-:Y:S06]  /*105c0*/  MEMBAR.ALL.CTA ;  /* 0x0000000000007992 */ /* 0x0001ec0000008000 */
[----:B0-----:R-:W0:Y:S01]  /*105d0*/  FENCE.VIEW.ASYNC.S ;  /* 0x00000000000073c6 */ /* 0x001e220000000000 */
[----:B------:R-:W-:Y:S01]  /*105e0*/  IMAD.SHL.U32 R3, R3, 0x2, RZ ;  /* 0x0000000203037824 */ /* 0x000fe200078e00ff */
[-C--:B------:R-:W-:Y:S01]  /*105f0*/  ISETP.GE.AND P2, PT, R83, R87.reuse, PT ;  /* 0x000000575300720c */ /* 0x080fe20003f46270 */
[C---:B------:R-:W-:Y:S01]  /*10600*/  IMAD R77, R201.reuse, UR5, R76 ;  /* 0x00000005c94d7c24 */ /* 0x040fe2000f8e024c */
[----:B------:R-:W-:Y:S01]  /*10610*/  ISETP.GE.AND P3, PT, R84, R87, PT ;  /* 0x000000575400720c */ /* 0x000fe20003f66270 */
[----:B------:R-:W-:Y:S01]  /*10620*/  IMAD.WIDE.U32 R20, R201, UR4, R20 ;  /* 0x00000004c9147c25 */ /* 0x000fe2000f8e0014 */
[----:B------:R-:W-:Y:S01]  /*10630*/  LOP3.LUT R0, R3, 0x2, R0, 0xe2, !PT ;  /* 0x0000000203007812 */ /* 0x000fe200078ee200 */
[----:B------:R-:W-:Y:S01]  /*10640*/  ULDC.64 UR4, c[0x0][0xae8] ;  /* 0x0002ba0000047ab9 */ /* 0x000fe20000000a00 */
[----:B------:R-:W-:Y:S01]  /*10650*/  SEL R3, RZ, 0x4, P2 ;  /* 0x00000004ff037807 */ /* 0x000fe20001000000 */
[C---:B------:R-:W-:Y:S01]  /*10660*/  VIADD R85, R193.reuse, 0x100 ;  /* 0x00000100c1557836 */ /* 0x040fe20000000000 */
[----:B------:R-:W-:Y:S01]  /*10670*/  SEL R76, RZ, 0x8, P3 ;  /* 0x00000008ff4c7807 */ /* 0x000fe20001800000 */
[----:B------:R-:W-:Y:S01]  /*10680*/  VIADD R86, R193, 0x140 ;  /* 0x00000140c1567836 */ /* 0x000fe20000000000 */
[----:B------:R-:W-:Y:S01]  /*10690*/  IADD3 R21, R21, R77, RZ ;  /* 0x0000004d15157210 */ /* 0x000fe20007ffe0ff */
[C---:B------:R-:W-:Y:S01]  /*106a0*/  VIADD R77, R193.reuse, 0x180 ;  /* 0x00000180c14d7836 */ /* 0x040fe20000000000 */
[----:B------:R-:W-:Y:S01]  /*106b0*/  LOP3.LUT R3, R76, R0, R3, 0xfe, !PT ;  /* 0x000000004c037212 */ /* 0x000fe200078efe03 */
[----:B------:R-:W-:Y:S01]  /*106c0*/  VIADD R78, R193, 0x1c0 ;  /* 0x000001c0c14e7836 */ /* 0x000fe20000000000 */
[-C--:B------:R-:W-:Y:S01]  /*106d0*/  ISETP.GE.AND P2, PT, R85, R87.reuse, PT ;  /* 0x000000575500720c */ /* 0x080fe20003f46270 */
[----:B------:R-:W-:Y:S01]  /*106e0*/  BSSY B1, `(.L_x_6417) ;  /* 0x000002f000017945 */ /* 0x000fe20003800000 */
[----:B------:R-:W-:-:S02]  /*106f0*/  ISETP.GE.AND P3, PT, R86, R87, PT ;  /* 0x000000575600720c */ /* 0x000fc40003f66270 */
[----:B------:R-:W-:Y:S02]  /*10700*/  IADD3 R0, R2, 0x28c20, RZ ;  /* 0x00028c2002007810 */ /* 0x000fe40007ffe0ff */
[----:B------:R-:W-:Y:S02]  /*10710*/  ISETP.GE.AND P4, PT, R77, R87, PT ;  /* 0x000000574d00720c */ /* 0x000fe40003f86270 */
[----:B------:R-:W-:Y:S02]  /*10720*/  SEL R76, RZ, 0x10, P2 ;  /* 0x00000010ff4c7807 */ /* 0x000fe40001000000 */
[----:B------:R-:W-:Y:S02]  /*10730*/  SEL R77, RZ, 0x20, P3 ;  /* 0x00000020ff4d7807 */ /* 0x000fe40001800000 */
[----:B------:R-:W-:Y:S02]  /*10740*/  PRMT R0, RZ, 0x654, R0 ;  /* 0x00000654ff007816 */ /* 0x000fe40000000000 */
[----:B------:R-:W-:Y:S01]  /*10750*/  LOP3.LUT R3, R77, R3, R76, 0xfe, !PT ;  /* 0x000000034d037212 */ /* 0x000fe200078efe4c */
[----:B------:R-:W-:Y:S01]  /*10760*/  IMAD R76, R209, UR4, RZ ;  /* 0x00000004d14c7c24 */ /* 0x000fe2000f8e02ff */
[----:B0-----:R0:W-:Y:S01]  /*10770*/  SYNCS.ARRIVE.TRANS64.RED.A1T0 RZ, [R0+URZ], RZ ;  /* 0x000000ff00ff79a7 */ /* 0x0011e2000810043f */
[----:B------:R-:W-:-:S02]  /*10780*/  ISETP.GE.AND P2, PT, R78, R87, PT ;  /* 0x000000574e00720c */ /* 0x000fc40003f46270 */
[----:B------:R-:W-:Y:S01]  /*10790*/  SHF.R.S32.HI R203, RZ, 0x1f, R202 ;  /* 0x0000001fffcb7819 */ /* 0x000fe200000114ca */
[C---:B------:R-:W-:Y:S02]  /*107a0*/  IMAD R81, R79.reuse, UR5, R76 ;  /* 0x000000054f517c24 */ /* 0x040fe4000f8e024c */
[----:B------:R-:W-:Y:S01]  /*107b0*/  IMAD.WIDE.U32 R78, R79, UR4, R20 ;  /* 0x000000044f4e7c25 */ /* 0x000fe2000f8e0014 */
[----:B0-----:R-:W-:-:S03]  /*107c0*/  SEL R0, RZ, 0x40, P4 ;  /* 0x00000040ff007807 */ /* 0x001fc60002000000 */
        /* <DEDUP_REMOVED lines=32> */
.L_x_6418:
[----:B------:R-:W-:Y:S05]  /*109d0*/  BSYNC B1 ;  /* 0x0000000000017941 */ /* 0x000fea0003800000 */
.L_x_6417:
        /* <DEDUP_REMOVED lines=31> */
.L_x_6414:
[----:B------:R-:W-:Y:S01]  /*10bd0*/  ULDC.64 UR4, c[0x0][0xbd8] ;  /* 0x0002f60000047ab9 */ /* 0x000fe20000000a00 */
[----:B------:R-:W-:Y:S01]  /*10be0*/  IMAD.MOV.U32 R9, RZ, RZ, RZ ;  /* 0x000000ffff097224 */ /* 0x000fe200078e00ff */
[----:B------:R-:W-:Y:S01]  /*10bf0*/  ISETP.NE.U32.AND P0, PT, RZ, UR4, PT ;  /* 0x00000004ff007c0c */ /* 0x000fe2000bf05070 */
[----:B------:R-:W3:Y:S01]  /*10c00*/  LDC R14, c[0x0][0xa8c] ;  /* 0x0002a300ff0e7b82 */ /* 0x000ee20000000800 */
        /* <DEDUP_REMOVED lines=15> */
[----:B------:R-:W2:Y:S04]  /*10d00*/  LDG.E R0, desc[UR40][R4.64] ;  /* 0x0000002804007981 */ /* 0x000ea8000c1e1900 */
[----:B-----5:R-:W2:Y:S02]  /*10d10*/  LDG.E R3, desc[UR40][R4.64+0x4] ;  /* 0x0000042804037981 */ /* 0x020ea4000c1e1900 */
[----:B--2---:R-:W-:-:S07]  /*10d20*/  IMAD.IADD R3, R3, 0x1, -R0 ;  /* 0x0000000103037824 */ /* 0x004fce00078e0a00 */
.L_x_6420:
[----:B------:R-:W-:Y:S01]  /*10d30*/  BSSY B1, `(.L_x_6421) ;  /* 0x000001d000017945 */ /* 0x000fe20003800000 */
[----:B------:R-:W-:Y:S02]  /*10d40*/  SHF.R.S32.HI R10, RZ, 0x1f, R201 ;  /* 0x0000001fff0a7819 */ /* 0x000fe400000114c9 */
[----:B------:R-:W-:Y:S02]  /*10d50*/  SHF.R.S32.HI R12, RZ, 0x1f, R193 ;  /* 0x0000001fff0c7819 */ /* 0x000fe400000114c1 */
[----:B------:R-:W-:Y:S02]  /*10d60*/  SEL R11, R206, RZ, !P0 ;  /* 0x000000ffce0b7207 */ /* 0x000fe40004000000 */
[----:B------:R-:W-:Y:S02]  /*10d70*/  SEL R209, R209, RZ, !P0 ;  /* 0x000000ffd1d17207 */ /* 0x000fe40004000000 */
[----:B-----5:R-:W-:Y:S01]  /*10d80*/  SHF.R.S32.HI R8, RZ, 0x1f, R9 ;  /* 0x0000001fff087819 */ /* 0x020fe20000011409 */
[----:B------:R-:W-:Y:S06]  /*10d90*/  @P2 BRA `(.L_x_6422) ;  /* 0x0000000000582947 */ /* 0x000fec0003800000 */
[----:B------:R-:W5:Y:S02]  /*10da0*/  S2R R0, SR_TID.X ;  /* 0x0000000000007919 */ /* 0x000f640000002100 */
[----:B-----5:R-:W-:-:S04]  /*10db0*/  IMAD R0, R208, 0x40, R0 ;  /* 0x00000040d0007824 */ /* 0x020fc800078e0200 */
[----:B------:R-:W-:-:S05]  /*10dc0*/  VIADD R0, R0, 0xffffff80 ;  /* 0xffffff8000007836 */ /* 0x000fca0000000000 */
[----:B------:R-:W-:-:S13]  /*10dd0*/  ISETP.GE.AND P0, PT, R0, R3, PT ;  /* 0x000000030000720c */ /* 0x000fda0003f06270 */
[----:B------:R-:W-:Y:S05]  /*10de0*/  @P0 BRA `(.L_x_6422) ;  /* 0x0000000000440947 */ /* 0x000fea0003800000 */
[----:B----4-:R-:W-:Y:S01]  /*10df0*/  IADD3 R4, P0, R0, R9, RZ ;  /* 0x0000000900047210 */ /* 0x010fe20007f1e0ff */
        /* <DEDUP_REMOVED lines=13> */
[----:B------:R-:W-:Y:S02]  /*10ed0*/  LEA.HI.X R7, R4, UR5, R5, 0x2, P0 ;  /* 0x0000000504077c11 */ /* 0x000fe400080f1405 */
[----:B------:R-:W-:-:S05]  /*10ee0*/  MOV R5, 0xff800000 ;  /* 0xff80000000057802 */ /* 0x000fca0000000f00 */
[----:B------:R4:W-:Y:S02]  /*10ef0*/  STG.E desc[UR40][R6.64], R5 ;  /* 0x0000000506007986 */ /* 0x0009e4000c101928 */
.L_x_6422:
[----:B------:R-:W-:Y:S05]  /*10f00*/  BSYNC B1 ;  /* 0x0000000000017941 */ /* 0x000fea0003800000 */
.L_x_6421:
[----:B------:R-:W-:Y:S01]  /*10f10*/  ULDC.64 UR4, c[0x0][0xaa0] ;  /* 0x0002a80000047ab9 */ /* 0x000fe20000000a00 */
[----:B----4-:R-:W-:Y:S01]  /*10f20*/  IMAD.MOV.U32 R4, RZ, RZ, R193 ;  /* 0x000000ffff047224 */ /* 0x010fe200078e00c1 */
[C---:B---3--:R-:W-:Y:S01]  /*10f30*/  ISETP.GE.AND P2, PT, R193.reuse, R14, PT ;  /* 0x0000000ec100720c */ /* 0x048fe20003f46270 */
[----:B------:R-:W-:Y:S01]  /*10f40*/  IMAD.MOV.U32 R5, RZ, RZ, R12 ;  /* 0x000000ffff057224 */ /* 0x000fe200078e000c */
[----:B------:R-:W-:Y:S01]  /*10f50*/  IADD3 R15, R193, 0x80, RZ ;  /* 0x00000080c10f7810 */ /* 0x000fe20007ffe0ff */
[----:B------:R-:W-:Y:S01]  /*10f60*/  IMAD R0, R8, UR4, RZ ;  /* 0x0000000408007c24 */ /* 0x000fe2000f8e02ff */
[----:B------:R-:W-:Y:S01]  /*10f70*/  BSSY B1, `(.L_x_6423) ;  /* 0x000004b000017945 */ /* 0x000fe20003800000 */
        /* <DEDUP_REMOVED lines=12> */
[----:B------:R-:W-:Y:S01]  /*11040*/  VIADD R21, R193, 0xc0 ;  /* 0x000000c0c1157836 */ /* 0x000fe20000000000 */
[----:B------:R-:W-:Y:S01]  /*11050*/  ISETP.GE.AND P0, PT, R0, R3, PT ;  /* 0x000000030000720c */ /* 0x000fe20003f06270 */
[----:B------:R-:W-:Y:S01]  /*11060*/  IMAD.WIDE.U32 R4, R201, UR4, R4 ;  /* 0x00000004c9047c25 */ /* 0x000fe2000f8e0004 */
[----:B------:R-:W-:Y:S01]  /*11070*/  SEL R0, RZ, 0x1, P2 ;  /* 0x00000001ff007807 */ /* 0x000fe20001000000 */
[----:B------:R-:W-:Y:S01]  /*11080*/  ULDC.64 UR4, c[0x0][0xae8] ;  /* 0x0002ba0000047ab9 */ /* 0x000fe20000000a00 */
[-C--:B------:R-:W-:Y:S01]  /*11090*/  ISETP.GE.AND P2, PT, R15, R14.reuse, PT ;  /* 0x0000000e0f00720c */ /* 0x080fe20003f46270 */
[----:B------:R-:W-:Y:S01]  /*110a0*/  IMAD.SHL.U32 R3, R6, 0x2, RZ ;  /* 0x0000000206037824 */ /* 0x000fe200078e00ff */
[----:B------:R-:W-:Y:S01]  /*110b0*/  ISETP.GE.AND P3, PT, R21, R14, PT ;  /* 0x0000000e1500720c */ /* 0x000fe20003f66270 */
[----:B------:R-:W-:-:S02]  /*110c0*/  VIADD R25, R193, 0x100 ;  /* 0x00000100c1197836 */ /* 0x000fc40000000000 */
[----:B------:R-:W-:Y:S01]  /*110d0*/  VIADD R27, R193, 0x140 ;  /* 0x00000140c11b7836 */ /* 0x000fe20000000000 */
[----:B------:R-:W-:Y:S01]  /*110e0*/  LOP3.LUT R0, R3, 0x2, R0, 0xe2, !PT ;  /* 0x0000000203007812 */ /* 0x000fe200078ee200 */
[----:B------:R-:W-:Y:S01]  /*110f0*/  IMAD.IADD R5, R5, 0x1, R7 ;  /* 0x0000000105057824 */ /* 0x000fe200078e0207 */
[----:B------:R-:W-:Y:S01]  /*11100*/  SEL R3, RZ, 0x4, P2 ;  /* 0x00000004ff037807 */ /* 0x000fe20001000000 */
[C---:B------:R-:W-:Y:S01]  /*11110*/  VIADD R7, R193.reuse, 0x180 ;  /* 0x00000180c1077836 */ /* 0x040fe20000000000 */
[----:B------:R-:W-:Y:S01]  /*11120*/  SEL R6, RZ, 0x8, P3 ;  /* 0x00000008ff067807 */ /* 0x000fe20001800000 */
[----:B------:R-:W-:Y:S01]  /*11130*/  VIADD R9, R193, 0x1c0 ;  /* 0x000001c0c1097836 */ /* 0x000fe20000000000 */
[-C--:B------:R-:W-:Y:S02]  /*11140*/  ISETP.GE.AND P2, PT, R25, R14.reuse, PT ;  /* 0x0000000e1900720c */ /* 0x080fe40003f46270 */
[-C--:B------:R-:W-:Y:S02]  /*11150*/  ISETP.GE.AND P3, PT, R27, R14.reuse, PT ;  /* 0x0000000e1b00720c */ /* 0x080fe40003f66270 */
[----:B------:R-:W-:-:S02]  /*11160*/  ISETP.GE.AND P4, PT, R7, R14, PT ;  /* 0x0000000e0700720c */ /* 0x000fc40003f86270 */
[----:B------:R-:W-:Y:S01]  /*11170*/  LOP3.LUT R3, R6, R0, R3, 0xfe, !PT ;  /* 0x0000000006037212 */ /* 0x000fe200078efe03 */
[----:B------:R-:W-:Y:S01]  /*11180*/  IMAD R0, R209, UR4, RZ ;  /* 0x00000004d1007c24 */ /* 0x000fe2000f8e02ff */
[----:B------:R-:W-:Y:S02]  /*11190*/  SEL R6, RZ, 0x10, P2 ;  /* 0x00000010ff067807 */ /* 0x000fe40001000000 */
[----:B------:R-:W-:Y:S02]  /*111a0*/  SEL R7, RZ, 0x20, P3 ;  /* 0x00000020ff077807 */ /* 0x000fe40001800000 */
[----:B------:R-:W-:Y:S02]  /*111b0*/  SEL R8, RZ, 0x40, P4 ;  /* 0x00000040ff087807 */ /* 0x000fe40002000000 */
[----:B------:R-:W-:Y:S01]  /*111c0*/  LOP3.LUT R29, R7, R3, R6, 0xfe, !PT ;  /* 0x00000003071d7212 */ /* 0x000fe200078efe06 */
[----:B------:R-:W-:Y:S01]  /*111d0*/  IMAD R3, R11, UR5, R0 ;  /* 0x000000050b037c24 */ /* 0x000fe2000f8e0200 */
[----:B------:R-:W-:Y:S01]  /*111e0*/  ISETP.GE.AND P2, PT, R9, R14, PT ;  /* 0x0000000e0900720c */ /* 0x000fe20003f46270 */
[----:B------:R-:W-:Y:S01]  /*111f0*/  IMAD.WIDE.U32 R6, R11, UR4, R4 ;  /* 0x000000040b067c25 */ /* 0x000fe2000f8e0004 */
[----:B------:R-:W-:-:S02]  /*11200*/  SHF.R.S32.HI R9, RZ, 0x1f, R202 ;  /* 0x0000001fff097819 */ /* 0x000fc400000114ca */
        /* <DEDUP_REMOVED lines=8> */
[----:B------:R-:W-:Y:S01]  /*11290*/  MOV R4, R6 ;  /* 0x0000000600047202 */ /* 0x000fe20000000f00 */
        /* <DEDUP_REMOVED lines=10> */
[C---:B------:R-:W-:Y:S02]  /*11340*/  LEA R30, P1, R4.reuse, UR4, 0x1 ;  /* 0x00000004041e7c11 */ /* 0x040fe4000f8208ff */
[-C--:B------:R-:W-:Y:S02]  /*11350*/  ISETP.GE.AND P2, PT, R27, R14.reuse, PT ;  /* 0x0000000e1b00720c */ /* 0x080fe40003f46270 */
        /* <DEDUP_REMOVED lines=12> */
.L_x_6424:
[----:B------:R-:W-:Y:S05]  /*11420*/  BSYNC B1 ;  /* 0x0000000000017941 */ /* 0x000fea0003800000 */
.L_x_6423:
        /* <DEDUP_REMOVED lines=29> */
.L_x_6419:
[----:B------:R-:W-:Y:S05]  /*11600*/  BSYNC B0 ;  /* 0x0000000000007941 */ /* 0x000fea0003800000 */
.L_x_6413:
[----:B------:R-:W-:Y:S02]  /*11610*/  ULDC UR4, c[0x0][0xc14] ;  /* 0x0003050000047ab9 */ /* 0x000fe40000000800 */
[----:B--2---:R-:W-:-:S13]  /*11620*/  ISETP.GE.AND P0, PT, R187, UR4, PT ;  /* 0x00000004bb007c0c */ /* 0x004fda000bf06270 */
[----:B------:R-:W-:Y:S05]  /*11630*/  @!P0 BRA `(.L_x_6425) ;  /* 0xfffffef800b48947 */ /* 0x000fea000383ffff */
[----:B------:R-:W-:Y:S05]  /*11640*/  BRA `(.L_x_6279) ;  /* 0x00000060008c7947 */ /* 0x000fea0003800000 */
.L_x_6277:
        /* <DEDUP_REMOVED lines=56> */
[----:B------:R-:W-:Y:S01]  /*119d0*/  MOV R5, R2 ;  /* 0x0000000200057202 */ /* 0x000fe20000000f00 */
[----:B------:R-:W-:Y:S01]  /*119e0*/  IMAD.MOV.U32 R6, RZ, RZ, RZ ;  /* 0x000000ffff067224 */ /* 0x000fe200078e00ff */
[----:B------:R-:W-:Y:S01]  /*119f0*/  ULDC UR5, c[0x0][0xc14] ;  /* 0x0003050000057ab9 */ /* 0x000fe20000000800 */
[----:B------:R-:W-:Y:S01]  /*11a00*/  ULDC UR7, c[0x0][0xc14] ;  /* 0x0003050000077ab9 */ /* 0x000fe20000000800 */
[----:B------:R-:W-:-:S05]  /*11a10*/  ULDC UR4, c[0x0][0xc10] ;  /* 0x0003040000047ab9 */ /* 0x000fca0000000800 */
.L_x_6430:
        /* <DEDUP_REMOVED lines=15> */
.L_x_6429:
[----:B------:R-:W-:Y:S05]  /*11b10*/  BSYNC B0 ;  /* 0x0000000000007941 */ /* 0x000fea0003800000 */
.L_x_6428:
        /* <DEDUP_REMOVED lines=25> */
.L_x_6426:
        /* <DEDUP_REMOVED lines=20> */
.L_x_6431:
        /* <DEDUP_REMOVED lines=30> */
[----:B-1----:R-:W-:-:S06]  /*11fd0*/  IADD3 R2, R10, 0xffffffe, RZ ;  /* 0x0ffffffe0a027810 */ /* 0x002fcc0007ffe0ff */
        /* <DEDUP_REMOVED lines=17> */
[----:B------:R-:W-:Y:S02]  /*120f0*/  @!P0 IADD3 R3, -R3, RZ, RZ ;  /* 0x000000ff03038210 */ /* 0x000fe40007ffe1ff */
[----:B------:R-:W-:-:S13]  /*12100*/  ISETP.NE.AND P0, PT, R8, RZ, PT ;  /* 0x000000ff0800720c */ /* 0x000fda0003f05270 */
[----:B------:R-:W-:Y:S01]  /*12110*/  @!P0 LOP3.LUT R3, RZ, R8, RZ, 0x33, !PT ;  /* 0x00000008ff038212 */ /* 0x000fe200078e33ff */
[----:B------:R-:W-:-:S03]  /*12120*/  IMAD.MOV R8, RZ, RZ, -R8 ;  /* 0x000000ffff087224 */ /* 0x000fc600078e0a08 */
[----:B------:R-:W-:Y:S01]  /*12130*/  LOP3.LUT R2, RZ, R3, RZ, 0x33, !PT ;  /* 0x00000003ff027212 */ /* 0x000fe200078e33ff */
[----:B------:R-:W-:-:S04]  /*12140*/  IMAD R18, R3, R8, R4 ;  /* 0x0000000803127224 */ /* 0x000fc800078e0204 */
[----:B------:R-:W-:Y:S01]  /*12150*/  IMAD.IADD R17, R17, 0x1, R2 ;  /* 0x0000000111117824 */ /* 0x000fe200078e0202 */
[----:B------:R-:W-:Y:S06]  /*12160*/  BRA `(.L_x_6432) ;  /* 0x00000000000c7947 */ /* 0x000fec0003800000 */
.L_x_6427:
[----:B------:R-:W-:Y:S02]  /*12170*/  IMAD.MOV.U32 R17, RZ, RZ, RZ ;  /* 0x000000ffff117224 */ /* 0x000fe400078e00ff */
[----:B------:R-:W-:Y:S02]  /*12180*/  IMAD.U32 R16, RZ, RZ, UR6 ;  /* 0x00000006ff107e24 */ /* 0x000fe4000f8e00ff */
[----:B------:R-:W-:-:S07]  /*12190*/  IMAD.MOV.U32 R18, RZ, RZ, RZ ;  /* 0x000000ffff127224 */ /* 0x000fce00078e00ff */
.L_x_6432:
        /* <DEDUP_REMOVED lines=14> */
[----:B-1----:R-:W-:Y:S01]  /*12280*/  MOV R0, 0x1 ;  /* 0x0000000100007802 */ /* 0x002fe20000000f00 */
[----:B------:R1:W-:Y:S01]  /*12290*/  STL [R1], RZ ;  /* 0x000000ff01007387 */ /* 0x0003e20000100800 */
[----:B------:R-:W-:Y:S01]  /*122a0*/  ULDC.64 UR38, c[0x0][0x198] ;  /* 0x0000660000267ab9 */ /* 0x000fe20000000a00 */
[----:B------:R-:W-:Y:S02]  /*122b0*/  ULDC UR36, c[0x0][0xc] ;  /* 0x0000030000247ab9 */ /* 0x000fe40000000800 */
[----:B------:R1:W-:Y:S04]  /*122c0*/  STL [R1+0x8], R0 ;  /* 0x0000080001007387 */ /* 0x0003e80000100800 */
[----:B------:R1:W-:Y:S04]  /*122d0*/  STL [R1+0x4], RZ ;  /* 0x000004ff01007387 */ /* 0x0003e80000100800 */
[----:B------:R1:W-:Y:S04]  /*122e0*/  STL [R1+0xc], R0 ;  /* 0x00000c0001007387 */ /* 0x0003e80000100800 */
[----:B------:R1:W-:Y:S02]  /*122f0*/  STL [R1+0x28], RZ ;  /* 0x000028ff01007387 */ /* 0x0003e40000100800 */
.L_x_6517:
[----:B--2---:R-:W2:Y:S02]  /*12300*/  LDC.64 R2, c[0x0][0xc60] ;  /* 0x00031800ff027b82 */ /* 0x004ea40000000a00 */
[----:B--2---:R-:W-:-:S05]  /*12310*/  IMAD.WIDE R2, R19, 0x4, R2 ;  /* 0x0000000413027825 */ /* 0x004fca00078e0202 */
[----:B-1----:R-:W1:Y:S01]  /*12320*/  LDG.E R11, desc[UR40][R2.64] ;  /* 0x00000028020b7981 */ /* 0x002e62000c1e1900 */
[----:B------:R-:W-:Y:S05]  /*12330*/  YIELD ;  /* 0x0000000000007946 */ /* 0x000fea0003800000 */
[----:B------:R-:W-:Y:S01]  /*12340*/  ULDC.64 UR4, c[0x0][0xa28] ;  /* 0x00028a0000047ab9 */ /* 0x000fe20000000a00 */
[----:B------:R-:W-:Y:S02]  /*12350*/  CS2R R8, SRZ ;  /* 0x0000000000087805 */ /* 0x000fe4000001ff00 */
[----:B------:R-:W-:Y:S01]  /*12360*/  ISETP.NE.U32.AND P0, PT, RZ, UR4, PT ;  /* 0x00000004ff007c0c */ /* 0x000fe2000bf05070 */
[----:B------:R-:W-:Y:S01]  /*12370*/  ULDC.64 UR8, c[0x0][0xa08] ;  /* 0x0002820000087ab9 */ /* 0x000fe20000000a00 */
[----:B------:R-:W-:-:S02]  /*12380*/  ULDC.64 UR10, c[0x0][0xa10] ;  /* 0x00028400000a7ab9 */ /* 0x000fc40000000a00 */
[----:B------:R-:W-:Y:S02]  /*12390*/  ISETP.NE.AND.EX P0, PT, RZ, UR5, PT, P0 ;  /* 0x00000005ff007c0c */ /* 0x000fe4000bf05300 */
[----:B-1----:R-:W-:Y:S01]  /*123a0*/  SHF.R.S32.HI R0, RZ, 0x1f, R11 ;  /* 0x0000001fff007819 */ /* 0x002fe2000001140b */
        /* <DEDUP_REMOVED lines=13> */
[C---:B0-----:R-:W-:Y:S01]  /*12480*/  @P0 IADD3.X R13, R14.reuse, UR5, RZ, P1, !PT ;  /* 0x000000050e0d0c10 */ /* 0x041fe20008ffe4ff */
[----:B------:R-:W-:Y:S02]  /*12490*/  ULDC.64 UR4, c[0x0][0xa00] ;  /* 0x0002800000047ab9 */ /* 0x000fe40000000a00 */
[----:B------:R-:W-:Y:S02]  /*124a0*/  ISETP.NE.U32.AND P2, PT, RZ, UR4, PT ;  /* 0x00000004ff007c0c */ /* 0x000fe4000bf45070 */
[C---:B-1----:R-:W-:Y:S02]  /*124b0*/  IADD3 R2, P1, R15.reuse, UR4, RZ ;  /* 0x000000040f027c10 */ /* 0x042fe4000ff3e0ff */
        /* <DEDUP_REMOVED lines=29> */
.L_x_6434:
[----:B------:R-:W-:Y:S01]  /*12690*/  IMAD.MOV.U32 R2, RZ, RZ, RZ ;  /* 0x000000ffff027224 */ /* 0x000fe200078e00ff */
[----:B------:R-:W-:-:S05]  /*126a0*/  ULDC.64 UR4, c[0x0][0xa20] ;  /* 0x0002880000047ab9 */ /* 0x000fca0000000a00 */
[----:B------:R-:W2:Y:S01]  /*126b0*/  @P3 LDG.E R2, desc[UR40][R6.64] ;  /* 0x0000002806023981 */ /* 0x000ea2000c1e1900 */
[----:B------:R-:W-:-:S06]  /*126c0*/  IMAD.MOV.U32 R20, RZ, RZ, RZ ;  /* 0x000000ffff147224 */ /* 0x000fcc00078e00ff */
[----:B------:R0:W5:Y:S01]  /*126d0*/  @P1 LDG.E R20, desc[UR40][R4.64] ;  /* 0x0000002804141981 */ /* 0x000162000c1e1900 */
[----:B------:R-:W-:-:S04]  /*126e0*/  ISETP.NE.U32.AND P0, PT, RZ, UR4, PT ;  /* 0x00000004ff007c0c */ /* 0x000fc8000bf05070 */
[----:B------:R-:W-:Y:S02]  /*126f0*/  ISETP.NE.AND.EX P0, PT, RZ, UR5, PT, P0 ;  /* 0x00000005ff007c0c */ /* 0x000fe4000bf05300 */
[----:B--2--5:R-:W-:-:S05]  /*12700*/  IADD3 R2, R2, R8, RZ ;  /* 0x0000000802027210 */ /* 0x024fca0007ffe0ff */
[----:B------:R0:W-:Y:S06]  /*12710*/  STL [R1+0x10], R2 ;  /* 0x0000100201007387 */ /* 0x0001ec0000100800 */
[----:B------:R-:W-:Y:S05]  /*12720*/  @!P0 BRA `(.L_x_6435) ;  /* 0x0000000000108947 */ /* 0x000fea0003800000 */
[----:B0-----:R-:W-:-:S04]  /*12730*/  IADD3 R2, P0, R15, UR4, RZ ;  /* 0x000000040f027c10 */ /* 0x001fc8000ff1e0ff */
[----:B------:R-:W-:-:S05]  /*12740*/  IADD3.X R3, R14, UR5, RZ, P0, !PT ;  /* 0x000000050e037c10 */ /* 0x000fca00087fe4ff */
[----:B------:R0:W5:Y:S01]  /*12750*/  LDG.E R9, desc[UR40][R2.64] ;  /* 0x0000002802097981 */ /* 0x000162000c1e1900 */
[----:B------:R-:W-:Y:S05]  /*12760*/  BRA `(.L_x_6436) ;  /* 0x0000000000107947 */ /* 0x000fea0003800000 */
.L_x_6435:
[----:B------:R-:W-:Y:S05]  /*12770*/  @!P3 BRA `(.L_x_6436) ;  /* 0x00000000000cb947 */ /* 0x000fea0003800000 */
[----:B------:R-:W2:Y:S04]  /*12780*/  LDG.E R9, desc[UR40][R6.64] ;  /* 0x0000002806097981 */ /* 0x000ea8000c1e1900 */
[----:B------:R-:W2:Y:S02]  /*12790*/  LDG.E R6, desc[UR40][R6.64+0x4] ;  /* 0x0000042806067981 */ /* 0x000ea4000c1e1900 */
[----:B--2---:R-:W-:-:S07]  /*127a0*/  IMAD.IADD R9, R6, 0x1, -R9 ;  /* 0x0000000106097824 */ /* 0x004fce00078e0a09 */
.L_x_6436:
        /* <DEDUP_REMOVED lines=23> */
[----:B------:R-:W-:-:S04]  /*12920*/  @P0 IADD3 R2, R2, 0x3f, RZ ;  /* 0x0000003f02020810 */ /* 0x000fc80007ffe0ff */
        /* <DEDUP_REMOVED lines=17> */
.L_x_6585:
[----:B------:R-:W-:-:S03]  /*12a40*/  UMOV UR4, 0xffffffff ;  /* 0xffffffff00047882 */ /* 0x000fc60000000000 */
[----:B------:R-:W-:Y:S05]  /*12a50*/  BRA.DIV UR4, `(.L_x_6440) ;  /* 0x0000005e045c7947 */ /* 0x000fea000b800000 */
[----:B------:R-:W-:-:S13]  /*12a60*/  ELECT P6, URZ, PT ;  /* 0x00000000003f782f */ /* 0x000fda00038c0000 */
.L_x_6588:
        /* <DEDUP_REMOVED lines=12> */
.L_x_6589:
[----:B------:R-:W-:Y:S05]  /*12b30*/  BSYNC B1 ;  /* 0x0000000000017941 */ /* 0x000fea0003800000 */
.L_x_6441:
        /* <DEDUP_REMOVED lines=8> */
.L_x_6590:
        /* <DEDUP_REMOVED lines=11> */
.L_x_6446:
        /* <DEDUP_REMOVED lines=17> */
[----:B------:R-:W2:Y:S02]  /*12d80*/  SYNCS.PHASECHK.TRANS64.TRYWAIT P0, [R5+URZ+0x28cc0], R7 ;  /* 0x028cc007050075a7 */ /* 0x000ea4000800017f */
[----:B-12---:R-:W-:Y:S05]  /*12d90*/  @!P0 BRA `(.L_x_6447) ;  /* 0x0000005800d48947 */ /* 0x006fea0003800000 */
.L_x_6591:
        /* <DEDUP_REMOVED lines=8> */
.L_x_6448:
        /* <DEDUP_REMOVED lines=51> */
.L_x_6444:
[----:B------:R-:W-:Y:S05]  /*13150*/  BSYNC B1 ;  /* 0x0000000000017941 */ /* 0x000fea0003800000 */
.L_x_6443:
        /* <DEDUP_REMOVED lines=14> */
[----:B------:R-:W-:-:S03]  /*13240*/  VIADD R2, R2, 0xffffffff ;  /* 0xffffffff02027836 */ /* 0x000fc60000000000 */
[----:B------:R-:W-:-:S07]  /*13250*/  IADD3 R5, R5, -0x80, RZ ;  /* 0xffffff8005057810 */ /* 0x000fce0007ffe0ff */
.L_x_6455:
        /* <DEDUP_REMOVED lines=9> */
.L_x_6592:
        /* <DEDUP_REMOVED lines=11> */
.L_x_6452:
        /* <DEDUP_REMOVED lines=17> */
.L_x_6593:
        /* <DEDUP_REMOVED lines=8> */
.L_x_6454:
        /* <DEDUP_REMOVED lines=51> */
.L_x_6450:
[----:B------:R-:W-:Y:S05]  /*13860*/  BSYNC B1 ;  /* 0x0000000000017941 */ /* 0x000fea0003800000 */
.L_x_6449:
[----:B------:R-:W2:Y:S04]  /*13870*/  LDL.LU R6, [R1+0x4] ;  /* 0x0000040001067983 */ /* 0x000ea80000300800 */
[----:B------:R-:W3:Y:S01]  /*13880*/  LDL.LU R7, [R1+0xc] ;  /* 0x00000c0001077983 */ /* 0x000ee20000300800 */
[----:B------:R-:W-:Y:S01]  /*13890*/  VIADD R2, R2, 0xffffffff ;  /* 0xffffffff02027836 */ /* 0x000fe20000000000 */
[----:B------:R-:W-:Y:S01]  /*138a0*/  IADD3 R5, R5, -0x40, RZ ;  /* 0xffffffc005057810 */ /* 0x000fe20007ffe0ff */
        /* <DEDUP_REMOVED lines=9> */
.L_x_6438:
[----:B------:R-:W-:Y:S05]  /*13940*/  BSYNC B0 ;  /* 0x0000000000007941 */ /* 0x000fea0003800000 */
.L_x_6437:
        /* <DEDUP_REMOVED lines=23> */
.L_x_6457:
        /* <DEDUP_REMOVED lines=11> */
[----:B------:R-:W-:Y:S01]  /*13b70*/  IMAD.U32 R4, RZ, RZ, UR6 ;  /* 0x00000006ff047e24 */ /* 0x000fe2000f8e00ff */
[----:B0-----:R-:W-:Y:S01]  /*13b80*/  MOV R8, 0x70 ;  /* 0x0000007000087802 */ /* 0x001fe20000000f00 */
        /* <DEDUP_REMOVED lines=10> */
.L_x_6459:
        /* <DEDUP_REMOVED lines=13> */
[----:B0-----:R-:W-:-:S02]  /*13d00*/  IMAD.U32 R7, RZ, RZ, UR9 ;  /* 0x00000009ff077e24 */ /* 0x001fc4000f8e00ff */
[----:B------:R-:W-:Y:S02]  /*13d10*/  IMAD.U32 R11, RZ, RZ, UR5 ;  /* 0x00000005ff0b7e24 */ /* 0x000fe4000f8e00ff */
[----:B------:R-:W-:Y:S02]  /*13d20*/  IMAD.MOV.U32 R8, RZ, RZ, 0x70 ;  /* 0x00000070ff087424 */ /* 0x000fe400078e00ff */
[----:B------:R-:W-:Y:S02]  /*13d30*/  IMAD.MOV.U32 R12, RZ, RZ, 0x1 ;  /* 0x00000001ff0c7424 */ /* 0x000fe400078e00ff */
[----:B-1----:R-:W-:-:S07]  /*13d40*/  IMAD.MOV.U32 R13, RZ, RZ, RZ ;  /* 0x000000ffff0d7224 */ /* 0x002fce00078e00ff */
[----:B------:R-:W-:-:S07]  /*13d50*/  LEPC R20, `(.L_x_6461) ;  /* 0x000000001014794e */ /* 0x000fce0000000000 */
[----:B--2---:R-:W-:Y:S05]  /*13d60*/  CALL.ABS.NOINC R2 ;  /* 0x0000000002007343 */ /* 0x004fea0003c00000 */
.L_x_6461:
        /* <DEDUP_REMOVED lines=16> */
.L_x_6460:
[----:B------:R-:W2:Y:S01]  /*13e70*/  LDL.LU R2, [R1+0x20] ;  /* 0x0000200001027983 */ /* 0x000ea20000300800 */
[----:B------:R-:W-:-:S03]  /*13e80*/  ULDC.64 UR4, c[0x0][0x9f8] ;  /* 0x00027e0000047ab9 */ /* 0x000fc60000000a00 */
[----:B------:R-:W3:Y:S04]  /*13e90*/  LDL.LU R0, [R1+0x24] ;  /* 0x0000240001007983 */ /* 0x000ee80000300800 */
[----:B------:R-:W4:Y:S04]  /*13ea0*/  LDL.LU R4, [R1+0x2c] ;  /* 0x00002c0001047983 */ /* 0x000f280000300800 */
[----:B0-----:R-:W4:Y:S01]  /*13eb0*/  LDL.LU R8, [R1+0x18] ;  /* 0x0000180001087983 */ /* 0x001f220000300800 */
        /* <DEDUP_REMOVED lines=17> */
[----:B0-----:R-:W-:Y:S02]  /*13fd0*/  ISETP.NE.AND P0, PT, R4, 0x1, PT ;  /* 0x000000010400780c */ /* 0x001fe40003f05270 */
[----:B------:R-:W-:-:S11]  /*13fe0*/  MOV R4, R18 ;  /* 0x0000001200047202 */ /* 0x000fd60000000f00 */
[----:B------:R-:W0:Y:S08]  /*13ff0*/  @P0 LDC R7, c[0x0][0x42c] ;  /* 0x00010b00ff070b82 */ /* 0x000e300000000800 */
[----:B------:R-:W2:Y:S01]  /*14000*/  @P0 LDC R5, c[0x0][0x430] ;  /* 0x00010c00ff050b82 */ /* 0x000ea20000000800 */
[----:B0-----:R-:W-:-:S05]  /*14010*/  @P0 IMAD.HI.U32 R6, R18, R7, RZ ;  /* 0x0000000712060227 */ /* 0x001fca00078e00ff */
[----:B--2---:R-:W-:Y:S02]  /*14020*/  @P0 SHF.R.U32.HI R4, RZ, R5, R6 ;  /* 0x00000005ff040219 */ /* 0x004fe40000011606 */
[----:B------:R-:W-:-:S04]  /*14030*/  ISETP.NE.U32.AND P0, PT, RZ, UR4, PT ;  /* 0x00000004ff007c0c */ /* 0x000fc8000bf05070 */
[----:B------:R-:W-:-:S04]  /*14040*/  ISETP.NE.AND.EX P0, PT, RZ, UR5, PT, P0 ;  /* 0x00000005ff007c0c */ /* 0x000fc8000bf05300 */
[----:B-1----:R-:W-:-:S09]  /*14050*/  SEL R2, R8, RZ, !P0 ;  /* 0x000000ff08027207 */ /* 0x002fd20004000000 */
.L_x_6462:
        /* <DEDUP_REMOVED lines=19> */
.L_x_6596:
[----:B------:R-:W-:Y:S01]  /*14190*/  UMOV UR4, 0xffffffff ;  /* 0xffffffff00047882 */ /* 0x000fe20000000000 */
[----:B------:R-:W-:Y:S02]  /*141a0*/  SHF.R.S32.HI R8, RZ, 0x1f, R0 ;  /* 0x0000001fff087819 */ /* 0x000fe40000011400 */
[----:B------:R-:W-:Y:S05]  /*141b0*/  BRA.DIV UR4, `(.L_x_6464) ;  /* 0x0000004a043c7947 */ /* 0x000fea000b800000 */
[----:B------:R-:W-:-:S13]  /*141c0*/  ELECT P6, URZ, PT ;  /* 0x00000000003f782f */ /* 0x000fda00038c0000 */
.L_x_6599:
[----:B------:R-:W-:Y:S05]  /*141d0*/  @!P6 BRA `(.L_x_6465) ;  /* 0x0000000000fce947 */ /* 0x000fea0003800000 */
[----:B------:R-:W-:-:S04]  /*141e0*/  ISETP.NE.U32.AND P0, PT, R20, RZ, PT ;  /* 0x000000ff1400720c */ /* 0x000fc80003f05070 */
[----:B------:R-:W-:-:S13]  /*141f0*/  ISETP.NE.AND.EX P0, PT, R21, RZ, PT, P0 ;  /* 0x000000ff1500720c */ /* 0x000fda0003f05300 */
[----:B------:R-:W-:Y:S05]  /*14200*/  @!P0 BRA `(.L_x_6466) ;  /* 0x0000000000488947 */ /* 0x000fea0003800000 */
[----:B------:R-:W0:Y:S01]  /*14210*/  LDC R9, c[0x0][0x41c] ;  /* 0x00010700ff097b82 */ /* 0x000e220000000800 */
        /* <DEDUP_REMOVED lines=17> */
.L_x_6466:
        /* <DEDUP_REMOVED lines=9> */
.L_x_6600:
        /* <DEDUP_REMOVED lines=11> */
.L_x_6468:
        /* <DEDUP_REMOVED lines=21> */
[----:B0-----:R-:W-:Y:S01]  /*145c0*/  NOP ;  /* 0x0000000000007918 */ /* 0x001fe20000000000 */
.L_x_6465:
        /* <DEDUP_REMOVED lines=30> */
.L_x_6601:
[----:B------:R-:W-:Y:S05]  /*147b0*/  BSYNC B0 ;  /* 0x0000000000007941 */ /* 0x000fea0003800000 */
.L_x_6469:
        /* <DEDUP_REMOVED lines=11> */
.L_x_6602:
        /* <DEDUP_REMOVED lines=11> */
.L_x_6474:
        /* <DEDUP_REMOVED lines=57> */
.L_x_6472:
[----:B------:R-:W-:Y:S05]  /*14cb0*/  BSYNC B0 ;  /* 0x0000000000007941 */ /* 0x000fea0003800000 */
.L_x_6471:
[----:B------:R-:W2:Y:S01]  /*14cc0*/  LDL R3, [R1+0x1c] ;  /* 0x00001c0001037983 */ /* 0x000ea20000100800 */
[----:B------:R-:W-:Y:S01]  /*14cd0*/  BSSY B0, `(.L_x_6475) ;  /* 0x00001a3000007945 */ /* 0x000fe20003800000 */
[----:B--2---:R-:W-:-:S13]  /*14ce0*/  ISETP.GE.AND P0, PT, R3, 0x2, PT ;  /* 0x000000020300780c */ /* 0x004fda0003f06270 */
[----:B------:R-:W-:Y:S05]  /*14cf0*/  @!P0 BRA `(.L_x_6476) ;  /* 0x0000001800808947 */ /* 0x000fea0003800000 */
[C---:B0-----:R-:W-:Y:S01]  /*14d00*/  LOP3.LUT R2, R3.reuse, 0x1, RZ, 0xc0, !PT ;  /* 0x0000000103027812 */ /* 0x041fe200078ec0ff */
[----:B------:R-:W-:Y:S01]  /*14d10*/  VIADD R7, R3, 0xfffffffe ;  /* 0xfffffffe03077836 */ /* 0x000fe20000000000 */
[----:B------:R-:W-:Y:S02]  /*14d20*/  BSSY B1, `(.L_x_6477) ;  /* 0x000008d000017945 */ /* 0x000fe40003800000 */
[----:B------:R-:W-:Y:S02]  /*14d30*/  ISETP.NE.U32.AND P0, PT, R2, 0x1, PT ;  /* 0x000000010200780c */ /* 0x000fe40003f05070 */
[----:B------:R-:W-:-:S11]  /*14d40*/  MOV R5, R7 ;  /* 0x0000000700057202 */ /* 0x000fd60000000f00 */
        /* <DEDUP_REMOVED lines=24> */
[--C-:B------:R-:W-:Y:S01]  /*14ed0*/  SHF.R.S32.HI R3, RZ, 0x1f, R2.reuse ;  /* 0x0000001fff037819 */ /* 0x100fe20000011402 */
        /* <DEDUP_REMOVED lines=8> */
.L_x_6481:
[----:B------:R-:W2:Y:S01]  /*14f60*/  S2R R5, SR_CgaCtaId ;  /* 0x0000000000057919 */ /* 0x000ea20000008800 */
[----:B------:R-:W-:-:S04]  /*14f70*/  MOV R3, 0x400 ;  /* 0x0000040000037802 */ /* 0x000fc80000000f00 */
[----:B--2---:R-:W-:Y:S02]  /*14f80*/  LEA R3, R5, R3, 0x18 ;  /* 0x0000000305037211 */ /* 0x004fe400078ec0ff */
[----:B------:R-:W-:-:S03]  /*14f90*/  SHF.L.U32 R5, R9, 0x1f, RZ ;  /* 0x0000001f09057819 */ /* 0x000fc600000006ff */
[----:B------:R-:W-:-:S04]  /*14fa0*/  IMAD R3, R12, 0x8, R3 ;  /* 0x000000080c037824 */ /* 0x000fc800078e0203 */
[----:B------:R-:W2:Y:S02]  /*14fb0*/  SYNCS.PHASECHK.TRANS64.TRYWAIT P0, [R3+URZ+0x28c40], R5 ;  /* 0x028c4005030075a7 */ /* 0x000ea4000800017f */
[----:B--2---:R-:W-:Y:S05]  /*14fc0*/  @!P0 BRA `(.L_x_6482) ;  /* 0x0000003c00208947 */ /* 0x004fea0003800000 */
.L_x_6603:
[----:B0-----:R-:W0:Y:S02]  /*14fd0*/  S2R R9, SR_TID.X ;  /* 0x0000000000097919 */ /* 0x001e240000002100 */
[----:B0-----:R-:W-:-:S04]  /*14fe0*/  LOP3.LUT R9, R9, 0x7f, RZ, 0xc0, !PT ;  /* 0x0000007f09097812 */ /* 0x001fc800078ec0ff */
[----:B------:R-:W-:-:S13]  /*14ff0*/  ISETP.NE.AND P1, PT, R9, RZ, PT ;  /* 0x000000ff0900720c */ /* 0x000fda0003f25270 */
[----:B------:R-:W-:Y:S05]  /*15000*/  @P1 BRA `(.L_x_6483) ;  /* 0x00000000001c1947 */ /* 0x000fea0003800000 */
[----:B------:R-:W0:Y:S02]  /*15010*/  S2R R9, SR_TID.X ;  /* 0x0000000000097919 */ /* 0x000e240000002100 */
[----:B0-----:R-:W-:-:S04]  /*15020*/  LOP3.LUT R9, R9, 0x1f, RZ, 0xc0, !PT ;  /* 0x0000001f09097812 */ /* 0x001fc800078ec0ff */
[----:B------:R-:W-:Y:S01]  /*15030*/  ISETP.NE.AND P0, PT, R9, RZ, PT ;  /* 0x000000ff0900720c */ /* 0x000fe20003f05270 */
[----:B------:R-:W-:-:S04]  /*15040*/  IMAD.MOV.U32 R9, RZ, RZ, 0x2000 ;  /* 0x00002000ff097424 */ /* 0x000fc800078e00ff */
[----:B------:R0:W-:Y:S08]  /*15050*/  SYNCS.ARRIVE.TRANS64 RZ, [R3+URZ+0x28c30], R9 ;  /* 0x028c300903ff79a7 */ /* 0x0001f0000800003f */
[----:B------:R-:W-:Y:S05]  /*15060*/  @!P0 BRA `(.L_x_6483) ;  /* 0x0000000000048947 */ /* 0x000fea0003800000 */
[----:B------:R-:W-:Y:S01]  /*15070*/  BPT.TRAP 0x1 ;  /* 0x000000040000795c */ /* 0x000fe20000300000 */
.L_x_6483:
[----:B0-----:R-:W3:Y:S01]  /*15080*/  LDL R9, [R1] ;  /* 0x0000000001097983 */ /* 0x001ee20000100800 */
[----:B------:R-:W-:-:S03]  /*15090*/  MOV R11, 0x400 ;  /* 0x00000400000b7802 */ /* 0x000fc60000000f00 */
        /* <DEDUP_REMOVED lines=12> */
[----:B---3--:R-:W-:-:S04]  /*15160*/  LEA R9, R9, R11, 0xd ;  /* 0x0000000b09097211 */ /* 0x008fc800078e68ff */
[----:B------:R-:W-:Y:S01]  /*15170*/  R2UR UR8, R9 ;  /* 0x00000000090872ca */ /* 0x000fe200000e0000 */
[----:B----4-:R-:W-:-:S05]  /*15180*/  IMAD R2, R2, 0x40, R10 ;  /* 0x0000004002027824 */ /* 0x010fca00078e020a */
[----:B------:R-:W-:-:S07]  /*15190*/  R2UR UR11, R2 ;  /* 0x00000000020b72ca */ /* 0x000fce00000e0000 */
[----:B------:R-:W-:-:S09]  /*151a0*/  UIADD3 UR8, UR8, 0x22400, URZ ;  /* 0x0002240008087890 */ /* 0x000fd2000fffe03f */
[----:B------:R0:W-:Y:S01]  /*151b0*/  UTMALDG.4D [UR8], [UR4], desc[UR6] ;  /* 0x00000608040075b4 */ /* 0x0001e20008019000 */
[----:B------:R-:W3:Y:S02]  /*151c0*/  SYNCS.PHASECHK.TRANS64.TRYWAIT P0, [R3+URZ+0x28c60], R5 ;  /* 0x028c6005030075a7 */ /* 0x000ee4000800017f */
[----:B0--3--:R-:W-:Y:S05]  /*151d0*/  @!P0 BRA `(.L_x_6484) ;  /* 0x0000003800b08947 */ /* 0x009fea0003800000 */
.L_x_6604:
        /* <DEDUP_REMOVED lines=8> */
.L_x_6485:
[----:B0-2---:R-:W2:Y:S01]  /*15260*/  LDL R5, [R1] ;  /* 0x0000000001057983 */ /* 0x005ea20000100800 */
[----:B------:R-:W-:Y:S01]  /*15270*/  MOV R9, 0x400 ;  /* 0x0000040000097802 */ /* 0x000fe20000000f00 */
[----:B------:R-:W0:Y:S01]  /*15280*/  S2R R10, SR_CgaCtaId ;  /* 0x00000000000a7919 */ /* 0x000e220000008800 */
[----:B------:R-:W-:Y:S02]  /*15290*/  R2UR UR11, R2 ;  /* 0x00000000020b72ca */ /* 0x000fe400000e0000 */
[----:B------:R-:W-:Y:S01]  /*152a0*/  R2UR UR9, R3 ;  /* 0x00000000030972ca */ /* 0x000fe200000e0000 */
[----:B------:R-:W-:Y:S01]  /*152b0*/  UIADD3 UR4, UP0, UR38, 0x470, URZ ;  /* 0x0000047026047890 */ /* 0x000fe2000ff1e03f */
[----:B------:R-:W-:Y:S02]  /*152c0*/  R2UR UR12, R4 ;  /* 0x00000000040c72ca */ /* 0x000fe400000e0000 */
[----:B------:R-:W-:Y:S01]  /*152d0*/  R2UR UR13, R6 ;  /* 0x00000000060d72ca */ /* 0x000fe200000e0000 */
[----:B------:R-:W-:Y:S01]  /*152e0*/  UIADD3.X UR5, URZ, UR39, URZ, UP0, !UPT ;  /* 0x000000273f057290 */ /* 0x000fe200087fe43f */
        /* <DEDUP_REMOVED lines=45> */
.L_x_6480:
[----:B------:R-:W-:Y:S05]  /*155c0*/  BSYNC B2 ;  /* 0x0000000000027941 */ /* 0x000fea0003800000 */
.L_x_6479:
[----:B------:R-:W2:Y:S02]  /*155d0*/  LDL.LU R2, [R1+0x1c] ;  /* 0x00001c0001027983 */ /* 0x000ea40000300800 */
[----:B--2---:R-:W-:-:S07]  /*155e0*/  VIADD R5, R2, 0xfffffffd ;  /* 0xfffffffd02057836 */ /* 0x004fce0000000000 */
.L_x_6478:
[----:B------:R-:W-:Y:S05]  /*155f0*/  BSYNC B1 ;  /* 0x0000000000017941 */ /* 0x000fea0003800000 */
.L_x_6477:
[----:B------:R-:W-:-:S13]  /*15600*/  ISETP.NE.AND P0, PT, R7, RZ, PT ;  /* 0x000000ff0700720c */ /* 0x000fda0003f05270 */
[----:B------:R-:W-:Y:S05]  /*15610*/  @!P0 BRA `(.L_x_6476) ;  /* 0x0000001000388947 */ /* 0x000fea0003800000 */
.L_x_6500:
[----:B0-----:R-:W0:Y:S04]  /*15620*/  LDL.LU R3, [R1] ;  /* 0x0000000001037983 */ /* 0x001e280000300800 */
[----:B------:R-:W2:Y:S01]  /*15630*/  LDL.LU R2, [R1+0x8] ;  /* 0x0000080001027983 */ /* 0x000ea20000300800 */
[----:B------:R-:W-:Y:S05]  /*15640*/  YIELD ;  /* 0x0000000000007946 */ /* 0x000fea0003800000 */
[----:B------:R-:W-:Y:S01]  /*15650*/  BSSY B1, `(.L_x_6486) ;  /* 0x0000081000017945 */ /* 0x000fe20003800000 */
[----:B0-----:R-:W-:-:S05]  /*15660*/  VIADD R9, R3, 0x1 ;  /* 0x0000000103097836 */ /* 0x001fca0000000000 */
[----:B------:R-:W-:-:S04]  /*15670*/  ISETP.NE.AND P0, PT, R9, 0x2, PT ;  /* 0x000000020900780c */ /* 0x000fc80003f05270 */
[----:B------:R-:W-:Y:S02]  /*15680*/  SEL R10, RZ, 0x1, P0 ;  /* 0x00000001ff0a7807 */ /* 0x000fe40000000000 */
[----:B------:R-:W-:Y:S02]  /*15690*/  SEL R9, R9, RZ, P0 ;  /* 0x000000ff09097207 */ /* 0x000fe40000000000 */
[----:B--2---:R-:W-:Y:S01]  /*156a0*/  LOP3.LUT R10, R2, R10, RZ, 0x3c, !PT ;  /* 0x0000000a020a7212 */ /* 0x004fe200078e3cff */
[----:B------:R-:W-:Y:S06]  /*156b0*/  @!P6 BRA `(.L_x_6487) ;  /* 0x0000000400e8e947 */ /* 0x000fec0003800000 */
        /* <DEDUP_REMOVED lines=12> */
[----:B------:R-:W-:Y:S02]  /*15780*/  IADD3 R11, -R2, RZ, RZ ;  /* 0x000000ff020b7210 */ /* 0x000fe40007ffe1ff */
[----:B------:R-:W-:-:S03]  /*15790*/  SHF.R.S32.HI R3, RZ, 0x1f, R2 ;  /* 0x0000001fff037819 */ /* 0x000fc60000011402 */
        /* <DEDUP_REMOVED lines=8> */
.L_x_6488:
[----:B------:R-:W2:Y:S01]  /*15820*/  S2R R3, SR_CgaCtaId ;  /* 0x0000000000037919 */ /* 0x000ea20000008800 */
[----:B------:R-:W-:-:S04]  /*15830*/  MOV R2, 0x400 ;  /* 0x0000040000027802 */ /* 0x000fc80000000f00 */
[----:B--2---:R-:W-:Y:S02]  /*15840*/  LEA R2, R3, R2, 0x18 ;  /* 0x0000000203027211 */ /* 0x004fe400078ec0ff */
[----:B------:R-:W-:-:S03]  /*15850*/  SHF.L.U32 R3, R10, 0x1f, RZ ;  /* 0x0000001f0a037819 */ /* 0x000fc600000006ff */
[----:B------:R-:W-:-:S04]  /*15860*/  IMAD R2, R9, 0x8, R2 ;  /* 0x0000000809027824 */ /* 0x000fc800078e0202 */
[----:B------:R-:W2:Y:S02]  /*15870*/  SYNCS.PHASECHK.TRANS64.TRYWAIT P0, [R2+URZ+0x28c40], R3 ;  /* 0x028c4003020075a7 */ /* 0x000ea4000800017f */
[----:B--2---:R-:W-:Y:S05]  /*15880*/  @!P0 BRA `(.L_x_6489) ;  /* 0x0000003400188947 */ /* 0x004fea0003800000 */
.L_x_6605:
        /* <DEDUP_REMOVED lines=11> */
.L_x_6490:
[----:B------:R-:W3:Y:S01]  /*15940*/  LDL R12, [R1+0x10] ;  /* 0x00001000010c7983 */ /* 0x000ee20000100800 */
[----:B0-----:R-:W-:Y:S01]  /*15950*/  MOV R7, 0x400 ;  /* 0x0000040000077802 */ /* 0x001fe20000000f00 */
        /* <DEDUP_REMOVED lines=18> */
[----:B0--3--:R-:W-:Y:S05]  /*15a80*/  @!P1 BRA `(.L_x_6491) ;  /* 0x0000003000ac9947 */ /* 0x009fea0003800000 */
.L_x_6606:
        /* <DEDUP_REMOVED lines=8> */
.L_x_6492:
[----:B------:R-:W3:Y:S01]  /*15b10*/  S2R R11, SR_CgaCtaId ;  /* 0x00000000000b7919 */ /* 0x000ee20000008800 */
        /* <DEDUP_REMOVED lines=52> */
.L_x_6487:
[----:B------:R-:W-:Y:S05]  /*15e60*/  BSYNC B1 ;  /* 0x0000000000017941 */ /* 0x000fea0003800000 */
.L_x_6486:
        /* <DEDUP_REMOVED lines=31> */
.L_x_6495:
[----:B------:R-:W3:Y:S01]  /*16060*/  S2R R3, SR_CgaCtaId ;  /* 0x0000000000037919 */ /* 0x000ee20000008800 */
[----:B------:R-:W-:-:S04]  /*16070*/  MOV R2, 0x400 ;  /* 0x0000040000027802 */ /* 0x000fc80000000f00 */
[----:B---3--:R-:W-:Y:S02]  /*16080*/  LEA R2, R3, R2, 0x18 ;  /* 0x0000000203027211 */ /* 0x008fe400078ec0ff */
[----:B------:R-:W-:-:S03]  /*16090*/  SHF.L.U32 R3, R10, 0x1f, RZ ;  /* 0x0000001f0a037819 */ /* 0x000fc600000006ff */
[----:B------:R-:W-:-:S04]  /*160a0*/  IMAD R2, R11, 0x8, R2 ;  /* 0x000000080b027824 */ /* 0x000fc800078e0202 */
[----:B------:R-:W3:Y:S02]  /*160b0*/  SYNCS.PHASECHK.TRANS64.TRYWAIT P0, [R2+URZ+0x28c40], R3 ;  /* 0x028c4003020075a7 */ /* 0x000ee4000800017f */
[----:B---3--:R-:W-:Y:S05]  /*160c0*/  @!P0 BRA `(.L_x_6496) ;  /* 0x0000002c00308947 */ /* 0x008fea0003800000 */
.L_x_6607:
        /* <DEDUP_REMOVED lines=11> */
.L_x_6497:
        /* <DEDUP_REMOVED lines=15> */
[----:B------:R-:W-:Y:S02]  /*16270*/  R2UR UR8, R7 ;  /* 0x00000000070872ca */ /* 0x000fe400000e0000 */
[----:B----4-:R-:W-:-:S04]  /*16280*/  LEA R9, R9, R10, 0x6 ;  /* 0x0000000a09097211 */ /* 0x010fc800078e30ff */
[----:B------:R-:W-:-:S07]  /*16290*/  R2UR UR11, R9 ;  /* 0x00000000090b72ca */ /* 0x000fce00000e0000 */
[----:B------:R-:W-:-:S09]  /*162a0*/  UIADD3 UR8, UR8, 0x22400, URZ ;  /* 0x0002240008087890 */ /* 0x000fd2000fffe03f */
[----:B------:R0:W-:Y:S01]  /*162b0*/  UTMALDG.4D [UR8], [UR4], desc[UR6] ;  /* 0x00000608040075b4 */ /* 0x0001e20008019000 */
[----:B------:R-:W2:Y:S02]  /*162c0*/  SYNCS.PHASECHK.TRANS64.TRYWAIT P1, [R2+URZ+0x28c60], R3 ;  /* 0x028c6003020075a7 */ /* 0x000ea4000802017f */
[----:B0-2---:R-:W-:Y:S05]  /*162d0*/  @!P1 BRA `(.L_x_6498) ;  /* 0x0000002800c09947 */ /* 0x005fea0003800000 */
.L_x_6608:
        /* <DEDUP_REMOVED lines=8> */
.L_x_6499:
        /* <DEDUP_REMOVED lines=54> */
.L_x_6494:
[----:B------:R-:W-:Y:S05]  /*166c0*/  BSYNC B1 ;  /* 0x0000000000017941 */ /* 0x000fea0003800000 */
.L_x_6493:
[C---:B------:R-:W-:Y:S01]  /*166d0*/  ISETP.GT.AND P0, PT, R5.reuse, 0x1, PT ;  /* 0x000000010500780c */ /* 0x040fe20003f04270 */
[----:B------:R-:W-:-:S12]  /*166e0*/  VIADD R5, R5, 0xfffffffe ;  /* 0xfffffffe05057836 */ /* 0x000fd80000000000 */
[----:B------:R-:W-:Y:S05]  /*166f0*/  @P0 BRA `(.L_x_6500) ;  /* 0xffffffec00c80947 */ /* 0x000fea000383ffff */
.L_x_6476:
[----:B------:R-:W-:Y:S05]  /*16700*/  BSYNC B0 ;  /* 0x0000000000007941 */ /* 0x000fea0003800000 */
.L_x_6475:
[----:B------:R-:W2:Y:S01]  /*16710*/  LDL.LU R3, [R1] ;  /* 0x0000000001037983 */ /* 0x000ea20000300800 */
[----:B------:R-:W-:Y:S01]  /*16720*/  BSSY B0, `(.L_x_6501) ;  /* 0x0000016000007945 */ /* 0x000fe20003800000 */
[----:B0-----:R-:W0:Y:S02]  /*16730*/  S2R R2, SR_TID.X ;  /* 0x0000000000027919 */ /* 0x001e240000002100 */
[----:B0-----:R-:W-:-:S04]  /*16740*/  LOP3.LUT R2, R2, 0x1f, RZ, 0xc0, !PT ;  /* 0x0000001f02027812 */ /* 0x001fc800078ec0ff */
[----:B------:R-:W-:Y:S01]  /*16750*/  ISETP.NE.AND P1, PT, R2, RZ, PT ;  /* 0x000000ff0200720c */ /* 0x000fe20003f25270 */
[----:B--2---:R-:W-:-:S05]  /*16760*/  VIADD R0, R3, 0x1 ;  /* 0x0000000103007836 */ /* 0x004fca0000000000 */
[----:B------:R-:W-:-:S04]  /*16770*/  ISETP.NE.AND P0, PT, R0, 0x2, PT ;  /* 0x000000020000780c */ /* 0x000fc80003f05270 */
[----:B------:R-:W-:Y:S02]  /*16780*/  SEL R2, R0, RZ, P0 ;  /* 0x000000ff00027207 */ /* 0x000fe40000000000 */
[----:B------:R-:W-:-:S03]  /*16790*/  SEL R0, RZ, 0x1, P0 ;  /* 0x00000001ff007807 */ /* 0x000fc60000000000 */
[----:B------:R0:W-:Y:S01]  /*167a0*/  STL [R1], R2 ;  /* 0x0000000201007387 */ /* 0x0001e20000100800 */
        /* <DEDUP_REMOVED lines=12> */
[----:B0-----:R-:W-:-:S07]  /*16870*/  IADD3 R16, R4, UR36, R7 ;  /* 0x0000002404107c10 */ /* 0x001fce000fffe007 */
.L_x_6502:
[----:B------:R-:W-:Y:S05]  /*16880*/  BSYNC B0 ;  /* 0x0000000000007941 */ /* 0x000fea0003800000 */
.L_x_6501:
[----:B0-----:R-:W2:Y:S02]  /*16890*/  LDL.LU R2, [R1+0x8] ;  /* 0x0000080001027983 */ /* 0x001ea40000300800 */
[----:B--2---:R-:W-:-:S05]  /*168a0*/  LOP3.LUT R2, R2, R0, RZ, 0x3c, !PT ;  /* 0x0000000002027212 */ /* 0x004fca00078e3cff */
[----:B------:R0:W-:Y:S02]  /*168b0*/  STL [R1+0x8], R2 ;  /* 0x0000080201007387 */ /* 0x0001e40000100800 */
.L_x_6458:
[----:B------:R-:W-:Y:S05]  /*168c0*/  BSYNC B6 ;  /* 0x0000000000067941 */ /* 0x000fea0003800000 */
.L_x_6456:
[----:B------:R-:W-:-:S03]  /*168d0*/  UMOV UR4, 0xffffffff ;  /* 0xffffffff00047882 */ /* 0x000fc60000000000 */
[----:B------:R-:W-:Y:S05]  /*168e0*/  BRA.DIV UR4, `(.L_x_6503) ;  /* 0x0000002604507947 */ /* 0x000fea000b800000 */
[----:B------:R2:W3:Y:S04]  /*168f0*/  SHFL.IDX PT, R4, R16, RZ, 0x1f ;  /* 0x00001fff10047589 */ /* 0x0004e800000e0000 */
[----:B------:R-:W4:Y:S02]  /*16900*/  SHFL.IDX PT, R16, R16, 0x1, 0x1f ;  /* 0x00201f0010107f89 */ /* 0x000f2400000e0000 */
.L_x_6612:
        /* <DEDUP_REMOVED lines=10> */
[----:B------:R-:W0:Y:S02]  /*169b0*/  LDC.64 R2, c[0x0][0xc58] ;  /* 0x00031600ff027b82 */ /* 0x000e240000000a00 */
[----:B0-----:R-:W-:-:S05]  /*169c0*/  IMAD.WIDE R2, R5, 0x4, R2 ;  /* 0x0000000405027825 */ /* 0x001fca00078e0202 */
[----:B------:R0:W5:Y:S02]  /*169d0*/  LDG.E R17, desc[UR40][R2.64] ;  /* 0x0000002802117981 */ /* 0x000164000c1e1900 */
.L_x_6505:
[----:B------:R-:W-:Y:S05]  /*169e0*/  BSYNC B0 ;  /* 0x0000000000007941 */ /* 0x000fea0003800000 */
.L_x_6504:
[----:B------:R-:W-:-:S03]  /*169f0*/  UMOV UR4, 0xffffffff ;  /* 0xffffffff00047882 */ /* 0x000fc60000000000 */
[----:B------:R-:W-:Y:S05]  /*16a00*/  BRA.DIV UR4, `(.L_x_6506) ;  /* 0x0000002604547947 */ /* 0x000fea000b800000 */
[----:B-----5:R-:W0:Y:S01]  /*16a10*/  SHFL.UP PT, R14, R17, 0x1, RZ ;  /* 0x04200000110e7989 */ /* 0x020e2200000e00ff */
[C---:B------:R-:W-:Y:S02]  /*16a20*/  ISETP.NE.AND P0, PT, R7.reuse, RZ, PT ;  /* 0x000000ff0700720c */ /* 0x040fe40003f05270 */
[C---:B------:R-:W-:Y:S02]  /*16a30*/  ISETP.GE.U32.AND P1, PT, R7.reuse, 0x2, PT ;  /* 0x000000020700780c */ /* 0x040fe40003f26070 */
        /* <DEDUP_REMOVED lines=17> */
[----:B------:R0:W0:Y:S02]  /*16b50*/  SHFL.IDX PT, R14, R2, 0x1f, 0x1f ;  /* 0x03e01f00020e7f89 */ /* 0x00002400000e0000 */
.L_x_6620:
[----:B------:R-:W-:Y:S02]  /*16b60*/  ULDC UR4, c[0x0][0xc10] ;  /* 0x0003040000047ab9 */ /* 0x000fe40000000800 */
[----:B------:R-:W-:-:S04]  /*16b70*/  IMAD.U32 R5, RZ, RZ, UR4 ;  /* 0x00000004ff057e24 */ /* 0x000fc8000f8e00ff */
[----:B0-----:R-:W-:-:S04]  /*16b80*/  IMAD R3, R14, R5, RZ ;  /* 0x000000050e037224 */ /* 0x001fc800078e02ff */
[----:B--2-4-:R-:W-:-:S05]  /*16b90*/  IMAD.IADD R16, R16, 0x1, R3 ;  /* 0x0000000110107824 */ /* 0x014fca00078e0203 */
[----:B---3--:R-:W-:-:S13]  /*16ba0*/  ISETP.GT.AND P0, PT, R16, R4, PT ;  /* 0x000000041000720c */ /* 0x008fda0003f04270 */
[----:B------:R-:W-:Y:S05]  /*16bb0*/  @P0 BRA `(.L_x_6507) ;  /* 0x0000000000b40947 */ /* 0x000fea0003800000 */
[----:B------:R-:W0:Y:S02]  /*16bc0*/  LDC R0, c[0x0][0xc14] ;  /* 0x00030500ff007b82 */ /* 0x000e240000000800 */
.L_x_6512:
[----:B------:R-:W-:-:S05]  /*16bd0*/  VIADD R19, R19, 0x1f ;  /* 0x0000001f13137836 */ /* 0x000fca0000000000 */
[----:B0-----:R-:W-:-:S13]  /*16be0*/  ISETP.GE.AND P0, PT, R19, R0, PT ;  /* 0x000000001300720c */ /* 0x001fda0003f06270 */
[----:B------:R-:W-:Y:S05]  /*16bf0*/  @P0 BRA `(.L_x_6508) ;  /* 0x0000000400ec0947 */ /* 0x000fea0003800000 */
[----:B------:R-:W0:Y:S01]  /*16c00*/  S2R R2, SR_TID.X ;  /* 0x0000000000027919 */ /* 0x000e220000002100 */
[----:B------:R-:W-:Y:S01]  /*16c10*/  BSSY B0, `(.L_x_6509) ;  /* 0x000000a000007945 */ /* 0x000fe20003800000 */
[----:B------:R-:W-:Y:S01]  /*16c20*/  IMAD.MOV.U32 R17, RZ, RZ, RZ ;  /* 0x000000ffff117224 */ /* 0x000fe200078e00ff */
[----:B0-----:R-:W-:-:S04]  /*16c30*/  LOP3.LUT R7, R2, 0x1f, RZ, 0xc0, !PT ;  /* 0x0000001f02077812 */ /* 0x001fc800078ec0ff */
[C---:B------:R-:W-:Y:S02]  /*16c40*/  ISETP.NE.AND P1, PT, R7.reuse, 0x1f, PT ;  /* 0x0000001f0700780c */ /* 0x040fe40003f25270 */
[----:B------:R-:W-:-:S04]  /*16c50*/  IADD3 R5, R7, R19, RZ ;  /* 0x0000001307057210 */ /* 0x000fc80007ffe0ff */
[----:B------:R-:W-:-:S13]  /*16c60*/  ISETP.GE.OR P0, PT, R5, R0, !P1 ;  /* 0x000000000500720c */ /* 0x000fda0004f06670 */
[----:B------:R-:W-:Y:S05]  /*16c70*/  @P0 BRA `(.L_x_6510) ;  /* 0x00000000000c0947 */ /* 0x000fea0003800000 */
[----:B------:R-:W0:Y:S02]  /*16c80*/  LDC.64 R2, c[0x0][0xc58] ;  /* 0x00031600ff027b82 */ /* 0x000e240000000a00 */
[----:B0-----:R-:W-:-:S05]  /*16c90*/  IMAD.WIDE R2, R5, 0x4, R2 ;  /* 0x0000000405027825 */ /* 0x001fca00078e0202 */
[----:B------:R0:W5:Y:S02]  /*16ca0*/  LDG.E R17, desc[UR40][R2.64] ;  /* 0x0000002802117981 */ /* 0x000164000c1e1900 */
.L_x_6510:
[----:B------:R-:W-:Y:S05]  /*16cb0*/  BSYNC B0 ;  /* 0x0000000000007941 */ /* 0x000fea0003800000 */
.L_x_6509:
        /* <DEDUP_REMOVED lines=11> */
[----:B0-----:R-:W-:-:S05]  /*16d70*/  IMAD.IADD R3, R13, 0x1, R14 ;  /* 0x000000010d037824 */ /* 0x001fca00078e020e */
        /* <DEDUP_REMOVED lines=11> */
.L_x_6628:
[----:B------:R-:W-:Y:S02]  /*16e30*/  ULDC UR4, c[0x0][0xc10] ;  /* 0x0003040000047ab9 */ /* 0x000fe40000000800 */
[----:B------:R-:W-:-:S04]  /*16e40*/  IMAD.U32 R5, RZ, RZ, UR4 ;  /* 0x00000004ff057e24 */ /* 0x000fc8000f8e00ff */
[----:B--2---:R-:W-:-:S05]  /*16e50*/  IMAD R3, R14, R5, RZ ;  /* 0x000000050e037224 */ /* 0x004fca00078e02ff */
[----:B------:R-:W-:-:S04]  /*16e60*/  IADD3 R16, R3, R16, RZ ;  /* 0x0000001003107210 */ /* 0x000fc80007ffe0ff */
[----:B------:R-:W-:-:S13]  /*16e70*/  ISETP.GT.AND P0, PT, R16, R4, PT ;  /* 0x000000041000720c */ /* 0x000fda0003f04270 */
[----:B------:R-:W-:Y:S05]  /*16e80*/  @!P0 BRA `(.L_x_6512) ;  /* 0xfffffffc00508947 */ /* 0x000fea000383ffff */
.L_x_6507:
        /* <DEDUP_REMOVED lines=8> */
.L_x_6632:
[----:B------:R-:W-:Y:S01]  /*16f10*/  ISETP.NE.AND P0, PT, R3, RZ, PT ;  /* 0x000000ff0300720c */ /* 0x000fe20003f05270 */
[----:B------:R-:W-:-:S12]  /*16f20*/  IMAD.MOV.U32 R7, RZ, RZ, RZ ;  /* 0x000000ffff077224 */ /* 0x000fd800078e00ff */
[----:B------:R-:W-:Y:S05]  /*16f30*/  @!P0 BRA `(.L_x_6514) ;  /* 0x0000000000108947 */ /* 0x000fea0003800000 */
[----:B------:R-:W-:Y:S01]  /*16f40*/  UMOV UR4, 0xffffffff ;  /* 0xffffffff00047882 */ /* 0x000fe20000000000 */
[----:B------:R-:W-:Y:S02]  /*16f50*/  VIADD R12, R6, 0xffffffff ;  /* 0xffffffff060c7836 */ /* 0x000fe40000000000 */
[----:B------:R-:W-:Y:S05]  /*16f60*/  BRA.DIV UR4, `(.L_x_6515) ;  /* 0x0000002604e47947 */ /* 0x000fea000b800000 */
[----:B------:R4:W0:Y:S02]  /*16f70*/  SHFL.IDX PT, R7, R2, R12, 0x1f ;  /* 0x00001f0c02077589 */ /* 0x00082400000e0000 */
.L_x_6514:
[----:B0---4-:R-:W0:Y:S01]  /*16f80*/  LDC.64 R2, c[0x0][0xc68] ;  /* 0x00031a00ff027b82 */ /* 0x011e220000000a00 */
[----:B------:R-:W-:-:S04]  /*16f90*/  IMAD.IADD R19, R6, 0x1, R19 ;  /* 0x0000000106137824 */ /* 0x000fc800078e0213 */
[----:B0-----:R-:W-:-:S05]  /*16fa0*/  IMAD.WIDE R2, R19, 0x4, R2 ;  /* 0x0000000413027825 */ /* 0x001fca00078e0202 */
[----:B------:R-:W2:Y:S01]  /*16fb0*/  LDG.E R9, desc[UR40][R2.64] ;  /* 0x0000002802097981 */ /* 0x000ea2000c1e1900 */
[----:B------:R-:W-:-:S05]  /*16fc0*/  IMAD R16, R7, R5, R16 ;  /* 0x0000000507107224 */ /* 0x000fca00078e0210 */
[----:B------:R-:W-:Y:S01]  /*16fd0*/  IADD3 R7, R4, -R16, RZ ;  /* 0x8000001004077210 */ /* 0x000fe20007ffe0ff */
        /* <DEDUP_REMOVED lines=34> */
[----:B0-----:R-:W-:-:S06]  /*17200*/  IADD3 R10, R8, 0xffffffe, RZ ;  /* 0x0ffffffe080a7810 */ /* 0x001fcc0007ffe0ff */
        /* <DEDUP_REMOVED lines=26> */
.L_x_6508:
[----:B------:R-:W-:Y:S01]  /*173b0*/  UMOV UR4, URZ ;  /* 0x0000003f00047c82 */ /* 0x000fe20008000000 */
[----:B------:R-:W-:Y:S01]  /*173c0*/  UMOV UR5, URZ ;  /* 0x0000003f00057c82 */ /* 0x000fe20008000000 */
[----:B------:R-:W-:Y:S01]  /*173d0*/  ULDC UR6, c[0x0][0xc14] ;  /* 0x0003050000067ab9 */ /* 0x000fe20000000800 */
[----:B------:R-:W-:Y:S02]  /*173e0*/  IMAD.MOV.U32 R16, RZ, RZ, R4 ;  /* 0x000000ffff107224 */ /* 0x000fe400078e0004 */
[----:B------:R-:W-:Y:S02]  /*173f0*/  IMAD.U32 R17, RZ, RZ, UR4 ;  /* 0x00000004ff117e24 */ /* 0x000fe4000f8e00ff */
[----:B------:R-:W-:Y:S02]  /*17400*/  IMAD.U32 R18, RZ, RZ, UR5 ;  /* 0x00000005ff127e24 */ /* 0x000fe4000f8e00ff */
[----:B------:R-:W-:-:S07]  /*17410*/  IMAD.U32 R19, RZ, RZ, UR6 ;  /* 0x00000006ff137e24 */ /* 0x000fce000f8e00ff */
.L_x_6516:
[----:B------:R-:W0:Y:S01]  /*17420*/  S2R R2, SR_TID.X ;  /* 0x0000000000027919 */ /* 0x000e220000002100 */
        /* <DEDUP_REMOVED lines=11> */
.L_x_6433:
        /* <DEDUP_REMOVED lines=12> */
.L_x_6635:
[----:B------:R-:W-:Y:S05]  /*175a0*/  BSYNC B0 ;  /* 0x0000000000007941 */ /* 0x000fea0003800000 */
.L_x_6518:
[----:B------:R-:W-:-:S03]  /*175b0*/  UMOV UR4, 0xffffffff ;  /* 0xffffffff00047882 */ /* 0x000fc60000000000 */
[----:B------:R-:W-:Y:S05]  /*175c0*/  BRA.DIV UR4, `(.L_x_6520) ;  /* 0x0000002204887947 */ /* 0x000fea000b800000 */
[----:B------:R-:W2:Y:S02]  /*175d0*/  S2R R2, SR_TID.X ;  /* 0x0000000000027919 */ /* 0x000ea40000002100 */
[----:B--2---:R-:W-:-:S04]  /*175e0*/  SHF.R.U32.HI R2, RZ, 0x5, R2 ;  /* 0x00000005ff027819 */ /* 0x004fc80000011602 */
[----:B------:R-:W-:-:S05]  /*175f0*/  LOP3.LUT R2, R2, 0x3, RZ, 0xc0, !PT ;  /* 0x0000000302027812 */ /* 0x000fca00078ec0ff */
[----:B------:R2:W3:Y:S02]  /*17600*/  SHFL.IDX PT, R14, R2, RZ, 0x1f ;  /* 0x00001fff020e7589 */ /* 0x0004e400000e0000 */
.L_x_6638:
[----:B---3--:R-:W-:-:S13]  /*17610*/  ISETP.NE.AND P0, PT, R14, RZ, PT ;  /* 0x000000ff0e00720c */ /* 0x008fda0003f05270 */
[----:B------:R-:W-:Y:S05]  /*17620*/  @P0 BRA `(.L_x_6279) ;  /* 0x0000000000940947 */ /* 0x000fea0003800000 */
[----:B------:R-:W-:-:S03]  /*17630*/  UMOV UR4, 0xffffffff ;  /* 0xffffffff00047882 */ /* 0x000fc60000000000 */
[----:B------:R-:W-:Y:S05]  /*17640*/  BRA.DIV UR4, `(.L_x_6521) ;  /* 0x00000022049c7947 */ /* 0x000fea000b800000 */
[----:B------:R-:W-:-:S13]  /*17650*/  ELECT P6, URZ, PT ;  /* 0x00000000003f782f */ /* 0x000fda00038c0000 */
.L_x_6641:
[----:B------:R-:W-:Y:S05]  /*17660*/  @!P6 BRA `(.L_x_6279) ;  /* 0x000000000084e947 */ /* 0x000fea0003800000 */
[----:B--2---:R-:W2:Y:S02]  /*17670*/  LDL.LU R2, [R1+0x30] ;  /* 0x0000300001027983 */ /* 0x004ea40000300800 */
[----:B--2---:R-:W-:-:S04]  /*17680*/  LOP3.LUT R2, R2, 0x2, RZ, 0xfc, !PT ;  /* 0x0000000202027812 */ /* 0x004fc800078efcff */
[----:B------:R-:W-:-:S13]  /*17690*/  ISETP.NE.AND P2, PT, R2, 0x3, PT ;  /* 0x000000030200780c */ /* 0x000fda0003f45270 */
[----:B------:R-:W-:Y:S05]  /*176a0*/  @!P2 BRA `(.L_x_6522) ;  /* 0x000000000004a947 */ /* 0x000fea0003800000 */
[----:B------:R-:W-:Y:S01]  /*176b0*/  BPT.TRAP 0x1 ;  /* 0x000000040000795c */ /* 0x000fe20000300000 */
.L_x_6522:
        /* <DEDUP_REMOVED lines=14> */
.L_x_6642:
[----:B------:R-:W2:Y:S02]  /*177a0*/  SYNCS.PHASECHK.TRANS64.TRYWAIT P0, [R7+URZ], R2 ;  /* 0x00000002070075a7 */ /* 0x000ea4000800017f */
[----:B--2---:R-:W-:Y:S05]  /*177b0*/  @!P0 BRA `(.L_x_6524) ;  /* 0x0000002000748947 */ /* 0x004fea0003800000 */
.L_x_6643:
[----:B------:R-:W-:Y:S05]  /*177c0*/  @!P2 BRA `(.L_x_6525) ;  /* 0x000000000004a947 */ /* 0x000fea0003800000 */
[----:B------:R-:W-:Y:S01]  /*177d0*/  BPT.TRAP 0x1 ;  /* 0x000000040000795c */ /* 0x000fe20000300000 */
.L_x_6525:
[----:B------:R-:W3:Y:S01]  /*177e0*/  LDL.LU R4, [R1] ;  /* 0x0000000001047983 */ /* 0x000ee20000300800 */
[----:B------:R-:W-:-:S04]  /*177f0*/  VIADD R0, R0, 0x28c60 ;  /* 0x00028c6000007836 */ /* 0x000fc80000000000 */
[----:B---3--:R-:W-:-:S04]  /*17800*/  IMAD R4, R4, 0x8, R0 ;  /* 0x0000000804047824 */ /* 0x008fc800078e0200 */
[----:B------:R-:W3:Y:S02]  /*17810*/  SYNCS.PHASECHK.TRANS64.TRYWAIT P0, [R4+URZ], R5 ;  /* 0x00000005040075a7 */ /* 0x000ee4000800017f */
[----:B---3--:R-:W-:Y:S05]  /*17820*/  @!P0 BRA `(.L_x_6526) ;  /* 0x00000020006c8947 */ /* 0x008fea0003800000 */
.L_x_6644:
[----:B------:R-:W-:-:S07]  /*17830*/  LEA R3, R3, R0, 0x3 ;  /* 0x0000000003037211 */ /* 0x000fce00078e18ff */
.L_x_6527:
[----:B----4-:R4:W0:Y:S02]  /*17840*/  SYNCS.PHASECHK.TRANS64.TRYWAIT P0, [R3+URZ], R2 ;  /* 0x00000002030075a7 */ /* 0x010824000800017f */
[----:B0-----:R-:W-:Y:S05]  /*17850*/  @!P0 NANOSLEEP.SYNCS 0x989680 ;  /* 0x009896800000895d */ /* 0x001fea0003900000 */
[----:B------:R-:W0:Y:S02]  /*17860*/  @!P0 SYNCS.PHASECHK.TRANS64 P0, [R3+URZ], R2 ;  /* 0x00000002030085a7 */ /* 0x000e24000800007f */
[----:B0-----:R-:W-:Y:S05]  /*17870*/  @!P0 BRA `(.L_x_6527) ;  /* 0xfffffffc00f08947 */ /* 0x001fea000383ffff */
.L_x_6279:
[----:B------:R-:W-:Y:S05]  /*17880*/  BSYNC B8 ;  /* 0x0000000000087941 */ /* 0x000fea0003800000 */
.L_x_6276:
[----:B------:R-:W-:Y:S05]  /*17890*/  EXIT ;  /* 0x000000000000794d */ /* 0x000fea0003800000 */
.L_x_6295:
[----:B0-----:R0:W1:Y:S02]  /*178a0*/  SYNCS.PHASECHK.TRANS64.TRYWAIT P5, [R70+URZ+0x28c90], R57 ;  /* 0x028c9039460075a7 */ /* 0x00106400080a017f */
[----:B-1----:R-:W-:Y:S05]  /*178b0*/  @!P5 NANOSLEEP.SYNCS 0x989680 ;  /* 0x009896800000d95d */ /* 0x002fea0003900000 */
[----:B------:R-:W1:Y:S02]  /*178c0*/  @!P5 SYNCS.PHASECHK.TRANS64 P5, [R70+URZ+0x28c90], R57 ;  /* 0x028c90394600d5a7 */ /* 0x000e6400080a007f */
[----:B-1----:R-:W-:Y:S05]  /*178d0*/  @!P5 BRA `(.L_x_6295) ;  /* 0xfffffffc00f0d947 */ /* 0x002fea000383ffff */
[----:B------:R-:W-:Y:S05]  /*178e0*/  BRA `(.L_x_6528) ;  /* 0xfffffeac00687947 */ /* 0x000fea000383ffff */
.L_x_6305:
[----:B0-----:R0:W1:Y:S02]  /*178f0*/  SYNCS.PHASECHK.TRANS64.TRYWAIT P5, [R70+URZ+0x28c90], R57 ;  /* 0x028c9039460075a7 */ /* 0x00106400080a017f */
[----:B-1----:R-:W-:Y:S05]  /*17900*/  @!P5 NANOSLEEP.SYNCS 0x989680 ;  /* 0x009896800000d95d */ /* 0x002fea0003900000 */
[----:B------:R-:W1:Y:S02]  /*17910*/  @!P5 SYNCS.PHASECHK.TRANS64 P5, [R70+URZ+0x28c90], R57 ;  /* 0x028c90394600d5a7 */ /* 0x000e6400080a007f */
[----:B-1----:R-:W-:Y:S05]  /*17920*/  @!P5 BRA `(.L_x_6305) ;  /* 0xfffffffc00f0d947 */ /* 0x002fea000383ffff */
[----:B------:R-:W-:Y:S05]  /*17930*/  BRA `(.L_x_6529) ;  /* 0xfffffeb400e87947 */ /* 0x000fea000383ffff */
.L_x_6310:
[----:B0-----:R0:W1:Y:S02]  /*17940*/  SYNCS.PHASECHK.TRANS64.TRYWAIT P5, [R70+URZ+0x28c90], R57 ;  /* 0x028c9039460075a7 */ /* 0x00106400080a017f */
[----:B-1----:R-:W-:Y:S05]  /*17950*/  @!P5 NANOSLEEP.SYNCS 0x989680 ;  /* 0x009896800000d95d */ /* 0x002fea0003900000 */
[----:B------:R-:W1:Y:S02]  /*17960*/  @!P5 SYNCS.PHASECHK.TRANS64 P5, [R70+URZ+0x28c90], R57 ;  /* 0x028c90394600d5a7 */ /* 0x000e6400080a007f */
[----:B-1----:R-:W-:Y:S05]  /*17970*/  @!P5 BRA `(.L_x_6310) ;  /* 0xfffffffc00f0d947 */ /* 0x002fea000383ffff */
[----:B------:R-:W-:Y:S05]  /*17980*/  BRA `(.L_x_6530) ;  /* 0xfffffec0001c7947 */ /* 0x000fea000383ffff */
.L_x_6314:
[----:B----4-:R4:W0:Y:S02]  /*17990*/  SYNCS.PHASECHK.TRANS64.TRYWAIT P0, [R70+URZ+0x28cb0], R57 ;  /* 0x028cb039460075a7 */ /* 0x010824000800017f */
[----:B0-----:R-:W-:Y:S05]  /*179a0*/  @!P0 NANOSLEEP.SYNCS 0x989680 ;  /* 0x009896800000895d */ /* 0x001fea0003900000 */
[----:B------:R-:W0:Y:S02]  /*179b0*/  @!P0 SYNCS.PHASECHK.TRANS64 P0, [R70+URZ+0x28cb0], R57 ;  /* 0x028cb039460085a7 */ /* 0x000e24000800007f */
[----:B0-----:R-:W-:Y:S05]  /*179c0*/  @!P0 BRA `(.L_x_6314) ;  /* 0xfffffffc00f08947 */ /* 0x001fea000383ffff */
[----:B------:R-:W-:Y:S05]  /*179d0*/  BRA `(.L_x_6531) ;  /* 0xfffffec000947947 */ /* 0x000fea000383ffff */
.L_x_6325:
[----:B0-----:R0:W1:Y:S02]  /*179e0*/  SYNCS.PHASECHK.TRANS64.TRYWAIT P1, [R14+URZ+0x28c50], R3 ;  /* 0x028c50030e0075a7 */ /* 0x001064000802017f */
[----:B-1----:R-:W-:Y:S05]  /*179f0*/  @!P1 NANOSLEEP.SYNCS 0x989680 ;  /* 0x009896800000995d */ /* 0x002fea0003900000 */
[----:B------:R-:W1:Y:S02]  /*17a00*/  @!P1 SYNCS.PHASECHK.TRANS64 P1, [R14+URZ+0x28c50], R3 ;  /* 0x028c50030e0095a7 */ /* 0x000e64000802007f */
[----:B-1----:R-:W-:Y:S05]  /*17a10*/  @!P1 BRA `(.L_x_6325) ;  /* 0xfffffffc00f09947 */ /* 0x002fea000383ffff */
[----:B------:R-:W-:Y:S05]  /*17a20*/  BRA `(.L_x_6532) ;  /* 0xfffffecc00b87947 */ /* 0x000fea000383ffff */
.L_x_6332:
[----:B-1----:R1:W2:Y:S02]  /*17a30*/  SYNCS.PHASECHK.TRANS64.TRYWAIT P2, [R0+URZ+0x28c50], R3 ;  /* 0x028c5003000075a7 */ /* 0x0022a4000804017f */
[----:B--2---:R-:W-:Y:S05]  /*17a40*/  @!P2 NANOSLEEP.SYNCS 0x989680 ;  /* 0x009896800000a95d */ /* 0x004fea0003900000 */
[----:B------:R-:W2:Y:S02]  /*17a50*/  @!P2 SYNCS.PHASECHK.TRANS64 P2, [R0+URZ+0x28c50], R3 ;  /* 0x028c50030000a5a7 */ /* 0x000ea4000804007f */
[----:B--2---:R-:W-:Y:S05]  /*17a60*/  @!P2 BRA `(.L_x_6332) ;  /* 0xfffffffc00f0a947 */ /* 0x004fea000383ffff */
[----:B------:R-:W-:Y:S05]  /*17a70*/  BRA `(.L_x_6331) ;  /* 0xfffffed800e07947 */ /* 0x000fea000383ffff */
.L_x_6349:
        /* <DEDUP_REMOVED lines=8> */
.L_x_6534:
[----:B------:R-:W-:Y:S05]  /*17b00*/  BSYNC B1 ;  /* 0x0000000000017941 */ /* 0x000fea0003800000 */
.L_x_6533:
[----:B------:R-:W-:Y:S05]  /*17b10*/  BRA `(.L_x_6535) ;  /* 0xfffffef400287947 */ /* 0x000fea000383ffff */
.L_x_6350:
        /* <DEDUP_REMOVED lines=8> */
.L_x_6537:
[----:B------:R-:W-:Y:S05]  /*17ba0*/  BSYNC B1 ;  /* 0x0000000000017941 */ /* 0x000fea0003800000 */
.L_x_6536:
[----:B------:R-:W-:Y:S05]  /*17bb0*/  BRA `(.L_x_6538) ;  /* 0xfffffef400087947 */ /* 0x000fea000383ffff */
.L_x_6351:
        /* <DEDUP_REMOVED lines=8> */
.L_x_6540:
[----:B------:R-:W-:Y:S05]  /*17c40*/  BSYNC B1 ;  /* 0x0000000000017941 */ /* 0x000fea0003800000 */
.L_x_6539:
[----:B------:R-:W-:Y:S05]  /*17c50*/  BRA `(.L_x_6541) ;  /* 0xfffffef000e87947 */ /* 0x000fea000383ffff */
.L_x_6352:
        /* <DEDUP_REMOVED lines=8> */
.L_x_6543:
[----:B------:R-:W-:Y:S05]  /*17ce0*/  BSYNC B1 ;  /* 0x0000000000017941 */ /* 0x000fea0003800000 */
.L_x_6542:
[----:B------:R-:W-:Y:S05]  /*17cf0*/  BRA `(.L_x_6544) ;  /* 0xfffffef000c87947 */ /* 0x000fea000383ffff */
.L_x_6353:
        /* <DEDUP_REMOVED lines=8> */
.L_x_6546:
[----:B------:R-:W-:Y:S05]  /*17d80*/  BSYNC B1 ;  /* 0x0000000000017941 */ /* 0x000fea0003800000 */
.L_x_6545:
[----:B------:R-:W-:Y:S05]  /*17d90*/  BRA `(.L_x_6547) ;  /* 0xfffffef000a87947 */ /* 0x000fea000383ffff */
.L_x_6354:
        /* <DEDUP_REMOVED lines=8> */
.L_x_6549:
[----:B------:R-:W-:Y:S05]  /*17e20*/  BSYNC B1 ;  /* 0x0000000000017941 */ /* 0x000fea0003800000 */
.L_x_6548:
[----:B------:R-:W-:Y:S05]  /*17e30*/  BRA `(.L_x_6550) ;  /* 0xfffffef000887947 */ /* 0x000fea000383ffff */
.L_x_6355:
        /* <DEDUP_REMOVED lines=8> */
.L_x_6552:
[----:B------:R-:W-:Y:S05]  /*17ec0*/  BSYNC B1 ;  /* 0x0000000000017941 */ /* 0x000fea0003800000 */
.L_x_6551:
[----:B------:R-:W-:Y:S05]  /*17ed0*/  BRA `(.L_x_6553) ;  /* 0xfffffef000687947 */ /* 0x000fea000383ffff */
.L_x_6356:
        /* <DEDUP_REMOVED lines=8> */
.L_x_6555:
[----:B------:R-:W-:Y:S05]  /*17f60*/  BSYNC B1 ;  /* 0x0000000000017941 */ /* 0x000fea0003800000 */
.L_x_6554:
[----:B------:R-:W-:Y:S05]  /*17f70*/  BRA `(.L_x_6556) ;  /* 0xfffffef000487947 */ /* 0x000fea000383ffff */
.L_x_6358:
[----:B0-----:R0:W1:Y:S02]  /*17f80*/  SYNCS.PHASECHK.TRANS64.TRYWAIT P2, [R2+URZ+0x28c00], R7 ;  /* 0x028c0007020075a7 */ /* 0x001064000804017f */
[----:B-1----:R-:W-:Y:S05]  /*17f90*/  @!P2 NANOSLEEP.SYNCS 0x989680 ;  /* 0x009896800000a95d */ /* 0x002fea0003900000 */
[----:B------:R-:W1:Y:S02]  /*17fa0*/  @!P2 SYNCS.PHASECHK.TRANS64 P2, [R2+URZ+0x28c00], R7 ;  /* 0x028c00070200a5a7 */ /* 0x000e64000804007f */
[----:B-1----:R-:W-:Y:S05]  /*17fb0*/  @!P2 BRA `(.L_x_6358) ;  /* 0xfffffffc00f0a947 */ /* 0x002fea000383ffff */
[----:B------:R-:W-:Y:S05]  /*17fc0*/  BRA `(.L_x_6557) ;  /* 0xfffffef000b87947 */ /* 0x000fea000383ffff */
.L_x_6366:
        /* <DEDUP_REMOVED lines=8> */
.L_x_6559:
[----:B------:R-:W-:Y:S05]  /*18050*/  BSYNC B1 ;  /* 0x0000000000017941 */ /* 0x000fea0003800000 */
.L_x_6558:
[----:B------:R-:W-:Y:S05]  /*18060*/  BRA `(.L_x_6560) ;  /* 0xffffff0000d07947 */ /* 0x000fea000383ffff */
.L_x_6367:
        /* <DEDUP_REMOVED lines=8> */
.L_x_6562:
[----:B------:R-:W-:Y:S05]  /*180f0*/  BSYNC B1 ;  /* 0x0000000000017941 */ /* 0x000fea0003800000 */
.L_x_6561:
[----:B------:R-:W-:Y:S05]  /*18100*/  BRA `(.L_x_6563) ;  /* 0xffffff0000b07947 */ /* 0x000fea000383ffff */
.L_x_6368:
        /* <DEDUP_REMOVED lines=8> */
.L_x_6565:
[----:B------:R-:W-:Y:S05]  /*18190*/  BSYNC B1 ;  /* 0x0000000000017941 */ /* 0x000fea0003800000 */
.L_x_6564:
[----:B------:R-:W-:Y:S05]  /*181a0*/  BRA `(.L_x_6566) ;  /* 0xffffff0000907947 */ /* 0x000fea000383ffff */
.L_x_6369:
        /* <DEDUP_REMOVED lines=8> */
.L_x_6568:
[----:B------:R-:W-:Y:S05]  /*18230*/  BSYNC B1 ;  /* 0x0000000000017941 */ /* 0x000fea0003800000 */
.L_x_6567:
[----:B------:R-:W-:Y:S05]  /*18240*/  BRA `(.L_x_6569) ;  /* 0xffffff0000707947 */ /* 0x000fea000383ffff */
.L_x_6370:
        /* <DEDUP_REMOVED lines=8> */
.L_x_6571:
[----:B------:R-:W-:Y:S05]  /*182d0*/  BSYNC B1 ;  /* 0x0000000000017941 */ /* 0x000fea0003800000 */
.L_x_6570:
[----:B------:R-:W-:Y:S05]  /*182e0*/  BRA `(.L_x_6572) ;  /* 0xffffff0000507947 */ /* 0x000fea000383ffff */
.L_x_6371:
        /* <DEDUP_REMOVED lines=8> */
.L_x_6574:
[----:B------:R-:W-:Y:S05]  /*18370*/  BSYNC B1 ;  /* 0x0000000000017941 */ /* 0x000fea0003800000 */
.L_x_6573:
[----:B------:R-:W-:Y:S05]  /*18380*/  BRA `(.L_x_6575) ;  /* 0xffffff0000347947 */ /* 0x000fea000383ffff */
.L_x_6372:
        /* <DEDUP_REMOVED lines=8> */
.L_x_6577:
[----:B------:R-:W-:Y:S05]  /*18410*/  BSYNC B1 ;  /* 0x0000000000017941 */ /* 0x000fea0003800000 */
.L_x_6576:
[----:B------:R-:W-:Y:S05]  /*18420*/  BRA `(.L_x_6578) ;  /* 0xffffff0000187947 */ /* 0x000fea000383ffff */
.L_x_6373:
        /* <DEDUP_REMOVED lines=8> */
.L_x_6580:
[----:B------:R-:W-:Y:S05]  /*184b0*/  BSYNC B1 ;  /* 0x0000000000017941 */ /* 0x000fea0003800000 */
.L_x_6579:
[----:B------:R-:W-:Y:S05]  /*184c0*/  BRA `(.L_x_6581) ;  /* 0xfffffefc00fc7947 */ /* 0x000fea000383ffff */
.L_x_6375:
[----:B0-----:R0:W1:Y:S02]  /*184d0*/  SYNCS.PHASECHK.TRANS64.TRYWAIT P1, [R2+URZ+0x28c00], R3 ;  /* 0x028c0003020075a7 */ /* 0x001064000802017f */
[----:B-1----:R-:W-:Y:S05]  /*184e0*/  @!P1 NANOSLEEP.SYNCS 0x989680 ;  /* 0x009896800000995d */ /* 0x002fea0003900000 */
[----:B------:R-:W1:Y:S02]  /*184f0*/  @!P1 SYNCS.PHASECHK.TRANS64 P1, [R2+URZ+0x28c00], R3 ;  /* 0x028c0003020095a7 */ /* 0x000e64000802007f */
[----:B-1----:R-:W-:Y:S05]  /*18500*/  @!P1 BRA `(.L_x_6375) ;  /* 0xfffffffc00f09947 */ /* 0x002fea000383ffff */
[----:B------:R-:W-:Y:S05]  /*18510*/  BRA `(.L_x_6582) ;  /* 0xffffff0000747947 */ /* 0x000fea000383ffff */
.L_x_6381:
[----:B0-----:R0:W1:Y:S02]  /*18520*/  SYNCS.PHASECHK.TRANS64.TRYWAIT P1, [R169+URZ+0x28c30], R56 ;  /* 0x028c3038a90075a7 */ /* 0x001064000802017f */
[----:B-1----:R-:W-:Y:S05]  /*18530*/  @!P1 NANOSLEEP.SYNCS 0x989680 ;  /* 0x009896800000995d */ /* 0x002fea0003900000 */
[----:B------:R-:W1:Y:S02]  /*18540*/  @!P1 SYNCS.PHASECHK.TRANS64 P1, [R169+URZ+0x28c30], R56 ;  /* 0x028c3038a90095a7 */ /* 0x000e64000802007f */
[----:B-1----:R-:W-:Y:S05]  /*18550*/  @!P1 BRA `(.L_x_6381) ;  /* 0xfffffffc00f09947 */ /* 0x002fea000383ffff */
[----:B------:R-:W-:Y:S05]  /*18560*/  BRA `(.L_x_6380) ;  /* 0xffffff1000087947 */ /* 0x000fea000383ffff */
.L_x_6386:
[----:B---3--:R3:W4:Y:S02]  /*18570*/  SYNCS.PHASECHK.TRANS64.TRYWAIT P2, [R169+URZ+0x28c50], R56 ;  /* 0x028c5038a90075a7 */ /* 0x008724000804017f */
[----:B----4-:R-:W-:Y:S05]  /*18580*/  @!P2 NANOSLEEP.SYNCS 0x989680 ;  /* 0x009896800000a95d */ /* 0x010fea0003900000 */
[----:B------:R-:W4:Y:S02]  /*18590*/  @!P2 SYNCS.PHASECHK.TRANS64 P2, [R169+URZ+0x28c50], R56 ;  /* 0x028c5038a900a5a7 */ /* 0x000f24000804007f */
[----:B----4-:R-:W-:Y:S05]  /*185a0*/  @!P2 BRA `(.L_x_6386) ;  /* 0xfffffffc00f0a947 */ /* 0x010fea000383ffff */
[----:B------:R-:W-:Y:S05]  /*185b0*/  BRA `(.L_x_6385) ;  /* 0xffffff20009c7947 */ /* 0x000fea000383ffff */
.L_x_6393:
[----:B--2---:R2:W3:Y:S02]  /*185c0*/  SYNCS.PHASECHK.TRANS64.TRYWAIT P2, [R213+URZ+0x28c30], R214 ;  /* 0x028c30d6d50075a7 */ /* 0x0044e4000804017f */
[----:B---3--:R-:W-:Y:S05]  /*185d0*/  @!P2 NANOSLEEP.SYNCS 0x989680 ;  /* 0x009896800000a95d */ /* 0x008fea0003900000 */
[----:B------:R-:W3:Y:S02]  /*185e0*/  @!P2 SYNCS.PHASECHK.TRANS64 P2, [R213+URZ+0x28c30], R214 ;  /* 0x028c30d6d500a5a7 */ /* 0x000ee4000804007f */
[----:B---3--:R-:W-:Y:S05]  /*185f0*/  @!P2 BRA `(.L_x_6393) ;  /* 0xfffffffc00f0a947 */ /* 0x008fea000383ffff */
[----:B------:R-:W-:Y:S05]  /*18600*/  BRA `(.L_x_6392) ;  /* 0xffffff2400a47947 */ /* 0x000fea000383ffff */
.L_x_6398:
[----:B--2---:R2:W3:Y:S02]  /*18610*/  SYNCS.PHASECHK.TRANS64.TRYWAIT P2, [R213+URZ+0x28c50], R214 ;  /* 0x028c50d6d50075a7 */ /* 0x0044e4000804017f */
[----:B---3--:R-:W-:Y:S05]  /*18620*/  @!P2 NANOSLEEP.SYNCS 0x989680 ;  /* 0x009896800000a95d */ /* 0x008fea0003900000 */
[----:B------:R-:W3:Y:S02]  /*18630*/  @!P2 SYNCS.PHASECHK.TRANS64 P2, [R213+URZ+0x28c50], R214 ;  /* 0x028c50d6d500a5a7 */ /* 0x000ee4000804007f */
[----:B---3--:R-:W-:Y:S05]  /*18640*/  @!P2 BRA `(.L_x_6398) ;  /* 0xfffffffc00f0a947 */ /* 0x008fea000383ffff */
[----:B------:R-:W-:Y:S05]  /*18650*/  BRA `(.L_x_6397) ;  /* 0xffffff40002c7947 */ /* 0x000fea000383ffff */
.L_x_6406:
[----:B--2---:R2:W3:Y:S02]  /*18660*/  SYNCS.PHASECHK.TRANS64.TRYWAIT P2, [R185+URZ+0x28c30], R186 ;  /* 0x028c30bab90075a7 */ /* 0x0044e4000804017f */
[----:B---3--:R-:W-:Y:S05]  /*18670*/  @!P2 NANOSLEEP.SYNCS 0x989680 ;  /* 0x009896800000a95d */ /* 0x008fea0003900000 */
[----:B------:R-:W3:Y:S02]  /*18680*/  @!P2 SYNCS.PHASECHK.TRANS64 P2, [R185+URZ+0x28c30], R186 ;  /* 0x028c30bab900a5a7 */ /* 0x000ee4000804007f */
[----:B---3--:R-:W-:Y:S05]  /*18690*/  @!P2 BRA `(.L_x_6406) ;  /* 0xfffffffc00f0a947 */ /* 0x008fea000383ffff */
[----:B------:R-:W-:Y:S05]  /*186a0*/  BRA `(.L_x_6405) ;  /* 0xffffff4400407947 */ /* 0x000fea000383ffff */
.L_x_6411:
[----:B--2---:R2:W3:Y:S02]  /*186b0*/  SYNCS.PHASECHK.TRANS64.TRYWAIT P2, [R185+URZ+0x28c50], R186 ;  /* 0x028c50bab90075a7 */ /* 0x0044e4000804017f */
[----:B---3--:R-:W-:Y:S05]  /*186c0*/  @!P2 NANOSLEEP.SYNCS 0x989680 ;  /* 0x009896800000a95d */ /* 0x008fea0003900000 */
[----:B------:R-:W3:Y:S02]  /*186d0*/  @!P2 SYNCS.PHASECHK.TRANS64 P2, [R185+URZ+0x28c50], R186 ;  /* 0x028c50bab900a5a7 */ /* 0x000ee4000804007f */
[----:B---3--:R-:W-:Y:S05]  /*186e0*/  @!P2 BRA `(.L_x_6411) ;  /* 0xfffffffc00f0a947 */ /* 0x008fea000383ffff */
[----:B------:R-:W-:Y:S05]  /*186f0*/  BRA `(.L_x_6410) ;  /* 0xffffff5800987947 */ /* 0x000fea000383ffff */
.L_x_6439:
        /* <DEDUP_REMOVED lines=11> */
.L_x_6584:
[----:B------:R-:W-:Y:S05]  /*187b0*/  BSYNC B1 ;  /* 0x0000000000017941 */ /* 0x000fea0003800000 */
.L_x_6583:
[----:B------:R-:W-:Y:S05]  /*187c0*/  BRA `(.L_x_6585) ;  /* 0xffffffa0009c7947 */ /* 0x000fea000383ffff */
.L_x_6440:
[----:B------:R-:W-:Y:S01]  /*187d0*/  BSSY B1, `(.L_x_6586) ;  /* 0x0000006000017945 */ /* 0x000fe20003800000 */
[----:B------:R-:W-:-:S07]  /*187e0*/  IMAD.MOV.U32 R15, RZ, RZ, -0x1 ;  /* 0xffffffffff0f7424 */ /* 0x000fce00078e00ff */
[----:B------:R-:W-:Y:S05]  /*187f0*/  WARPSYNC.COLLECTIVE R15, `(.L_x_6587) ;  /* 0x000000000f0c7348 */ /* 0x000fea0003c00000 */
[----:B------:R-:W-:Y:S02]  /*18800*/  ELECT P6, UR62, PT ;  /* 0x00000000003e782f */ /* 0x000fe400038c0000 */
[----:B------:R-:W-:Y:S01]  /*18810*/  MOV R14, UR62 ;  /* 0x0000003e000e7c02 */ /* 0x000fe20008000f00 */
[----:B------:R-:W-:Y:S10]  /*18820*/  ENDCOLLECTIVE ;  /* 0x000000000000791b */ /* 0x000ff40003800000 */
.L_x_6587:
[----:B------:R-:W-:Y:S05]  /*18830*/  BSYNC B1 ;  /* 0x0000000000017941 */ /* 0x000fea0003800000 */
.L_x_6586:
[----:B------:R-:W-:Y:S05]  /*18840*/  BRA `(.L_x_6588) ;  /* 0xffffffa000887947 */ /* 0x000fea000383ffff */
.L_x_6442:
[----:B0-----:R0:W1:Y:S02]  /*18850*/  SYNCS.PHASECHK.TRANS64.TRYWAIT P0, [R9+URZ+0x28c20], R5 ;  /* 0x028c2005090075a7 */ /* 0x001064000800017f */
[----:B-1----:R-:W-:Y:S05]  /*18860*/  @!P0 NANOSLEEP.SYNCS 0x989680 ;  /* 0x009896800000895d */ /* 0x002fea0003900000 */
[----:B------:R-:W1:Y:S02]  /*18870*/  @!P0 SYNCS.PHASECHK.TRANS64 P0, [R9+URZ+0x28c20], R5 ;  /* 0x028c2005090085a7 */ /* 0x000e64000800007f */
[----:B-1----:R-:W-:Y:S05]  /*18880*/  @!P0 BRA `(.L_x_6442) ;  /* 0xfffffffc00f08947 */ /* 0x002fea000383ffff */
[----:B------:R-:W-:Y:S05]  /*18890*/  BRA `(.L_x_6589) ;  /* 0xffffffa000a47947 */ /* 0x000fea000383ffff */
.L_x_6445:
[----:B0-----:R0:W1:Y:S02]  /*188a0*/  SYNCS.PHASECHK.TRANS64.TRYWAIT P0, [R5+URZ+0x28ca0], R7 ;  /* 0x028ca007050075a7 */ /* 0x001064000800017f */
[----:B-1----:R-:W-:Y:S05]  /*188b0*/  @!P0 NANOSLEEP.SYNCS 0x989680 ;  /* 0x009896800000895d */ /* 0x002fea0003900000 */
[----:B------:R-:W1:Y:S02]  /*188c0*/  @!P0 SYNCS.PHASECHK.TRANS64 P0, [R5+URZ+0x28ca0], R7 ;  /* 0x028ca007050085a7 */ /* 0x000e64000800007f */
[----:B-1----:R-:W-:Y:S05]  /*188d0*/  @!P0 BRA `(.L_x_6445) ;  /* 0xfffffffc00f08947 */ /* 0x002fea000383ffff */
[----:B------:R-:W-:Y:S05]  /*188e0*/  BRA `(.L_x_6590) ;  /* 0xffffffa000b47947 */ /* 0x000fea000383ffff */
.L_x_6447:
[----:B-1----:R1:W2:Y:S02]  /*188f0*/  SYNCS.PHASECHK.TRANS64.TRYWAIT P0, [R5+URZ+0x28cc0], R7 ;  /* 0x028cc007050075a7 */ /* 0x0022a4000800017f */
[----:B--2---:R-:W-:Y:S05]  /*18900*/  @!P0 NANOSLEEP.SYNCS 0x989680 ;  /* 0x009896800000895d */ /* 0x004fea0003900000 */
[----:B------:R-:W2:Y:S02]  /*18910*/  @!P0 SYNCS.PHASECHK.TRANS64 P0, [R5+URZ+0x28cc0], R7 ;  /* 0x028cc007050085a7 */ /* 0x000ea4000800007f */
[----:B--2---:R-:W-:Y:S05]  /*18920*/  @!P0 BRA `(.L_x_6447) ;  /* 0xfffffffc00f08947 */ /* 0x004fea000383ffff */
[----:B------:R-:W-:Y:S05]  /*18930*/  BRA `(.L_x_6591) ;  /* 0xffffffa400187947 */ /* 0x000fea000383ffff */
.L_x_6451:
[----:B0-----:R0:W1:Y:S02]  /*18940*/  SYNCS.PHASECHK.TRANS64.TRYWAIT P0, [R6+URZ+0x28ca0], R7 ;  /* 0x028ca007060075a7 */ /* 0x001064000800017f */
[----:B-1----:R-:W-:Y:S05]  /*18950*/  @!P0 NANOSLEEP.SYNCS 0x989680 ;  /* 0x009896800000895d */ /* 0x002fea0003900000 */
[----:B------:R-:W1:Y:S02]  /*18960*/  @!P0 SYNCS.PHASECHK.TRANS64 P0, [R6+URZ+0x28ca0], R7 ;  /* 0x028ca007060085a7 */ /* 0x000e64000800007f */
[----:B-1----:R-:W-:Y:S05]  /*18970*/  @!P0 BRA `(.L_x_6451) ;  /* 0xfffffffc00f08947 */ /* 0x002fea000383ffff */
[----:B------:R-:W-:Y:S05]  /*18980*/  BRA `(.L_x_6592) ;  /* 0xffffffa800587947 */ /* 0x000fea000383ffff */
.L_x_6453:
[----:B-1----:R1:W2:Y:S02]  /*18990*/  SYNCS.PHASECHK.TRANS64.TRYWAIT P1, [R6+URZ+0x28cc0], R7 ;  /* 0x028cc007060075a7 */ /* 0x0022a4000802017f */
[----:B--2---:R-:W-:Y:S05]  /*189a0*/  @!P1 NANOSLEEP.SYNCS 0x989680 ;  /* 0x009896800000995d */ /* 0x004fea0003900000 */
[----:B------:R-:W2:Y:S02]  /*189b0*/  @!P1 SYNCS.PHASECHK.TRANS64 P1, [R6+URZ+0x28cc0], R7 ;  /* 0x028cc007060095a7 */ /* 0x000ea4000802007f */
[----:B--2---:R-:W-:Y:S05]  /*189c0*/  @!P1 BRA `(.L_x_6453) ;  /* 0xfffffffc00f09947 */ /* 0x004fea000383ffff */
[----:B------:R-:W-:Y:S05]  /*189d0*/  BRA `(.L_x_6593) ;  /* 0xffffffa800b47947 */ /* 0x000fea000383ffff */
.L_x_6463:
        /* <DEDUP_REMOVED lines=11> */
.L_x_6595:
[----:B------:R-:W-:Y:S05]  /*18a90*/  BSYNC B0 ;  /* 0x0000000000007941 */ /* 0x000fea0003800000 */
.L_x_6594:
[----:B------:R-:W-:Y:S05]  /*18aa0*/  BRA `(.L_x_6596) ;  /* 0xffffffb400b87947 */ /* 0x000fea000383ffff */
.L_x_6464:
[----:B------:R-:W-:Y:S01]  /*18ab0*/  BSSY B0, `(.L_x_6597) ;  /* 0x0000006000007945 */ /* 0x000fe20003800000 */
[----:B------:R-:W-:-:S07]  /*18ac0*/  IMAD.MOV.U32 R15, RZ, RZ, -0x1 ;  /* 0xffffffffff0f7424 */ /* 0x000fce00078e00ff */
[----:B------:R-:W-:Y:S05]  /*18ad0*/  WARPSYNC.COLLECTIVE R15, `(.L_x_6598) ;  /* 0x000000000f0c7348 */ /* 0x000fea0003c00000 */
[----:B------:R-:W-:Y:S02]  /*18ae0*/  ELECT P6, UR62, PT ;  /* 0x00000000003e782f */ /* 0x000fe400038c0000 */
[----:B------:R-:W-:Y:S01]  /*18af0*/  MOV R14, UR62 ;  /* 0x0000003e000e7c02 */ /* 0x000fe20008000f00 */
[----:B------:R-:W-:Y:S10]  /*18b00*/  ENDCOLLECTIVE ;  /* 0x000000000000791b */ /* 0x000ff40003800000 */
.L_x_6598:
[----:B------:R-:W-:Y:S05]  /*18b10*/  BSYNC B0 ;  /* 0x0000000000007941 */ /* 0x000fea0003800000 */
.L_x_6597:
[----:B------:R-:W-:Y:S05]  /*18b20*/  BRA `(.L_x_6599) ;  /* 0xffffffb400a87947 */ /* 0x000fea000383ffff */
.L_x_6467:
[----:B0-----:R0:W1:Y:S02]  /*18b30*/  SYNCS.PHASECHK.TRANS64.TRYWAIT P0, [R5+URZ+0x28c40], R7 ;  /* 0x028c4007050075a7 */ /* 0x001064000800017f */
[----:B-1----:R-:W-:Y:S05]  /*18b40*/  @!P0 NANOSLEEP.SYNCS 0x989680 ;  /* 0x009896800000895d */ /* 0x002fea0003900000 */
[----:B------:R-:W1:Y:S02]  /*18b50*/  @!P0 SYNCS.PHASECHK.TRANS64 P0, [R5+URZ+0x28c40], R7 ;  /* 0x028c4007050085a7 */ /* 0x000e64000800007f */
[----:B-1----:R-:W-:Y:S05]  /*18b60*/  @!P0 BRA `(.L_x_6467) ;  /* 0xfffffffc00f08947 */ /* 0x002fea000383ffff */
[----:B------:R-:W-:Y:S05]  /*18b70*/  BRA `(.L_x_6600) ;  /* 0xffffffb800107947 */ /* 0x000fea000383ffff */
.L_x_6470:
        /* <DEDUP_REMOVED lines=8> */
.L_x_6473:
[----:B0-----:R0:W1:Y:S02]  /*18c00*/  SYNCS.PHASECHK.TRANS64.TRYWAIT P0, [R2+URZ+0x28c60], R5 ;  /* 0x028c6005020075a7 */ /* 0x001064000800017f */
[----:B-1----:R-:W-:Y:S05]  /*18c10*/  @!P0 NANOSLEEP.SYNCS 0x989680 ;  /* 0x009896800000895d */ /* 0x002fea0003900000 */
[----:B------:R-:W1:Y:S02]  /*18c20*/  @!P0 SYNCS.PHASECHK.TRANS64 P0, [R2+URZ+0x28c60], R5 ;  /* 0x028c6005020085a7 */ /* 0x000e64000800007f */
[----:B-1----:R-:W-:Y:S05]  /*18c30*/  @!P0 BRA `(.L_x_6473) ;  /* 0xfffffffc00f08947 */ /* 0x002fea000383ffff */
[----:B------:R-:W-:Y:S05]  /*18c40*/  BRA `(.L_x_6602) ;  /* 0xffffffbc00087947 */ /* 0x000fea000383ffff */
.L_x_6482:
[----:B--2---:R2:W3:Y:S02]  /*18c50*/  SYNCS.PHASECHK.TRANS64.TRYWAIT P0, [R3+URZ+0x28c40], R5 ;  /* 0x028c4005030075a7 */ /* 0x0044e4000800017f */
[----:B---3--:R-:W-:Y:S05]  /*18c60*/  @!P0 NANOSLEEP.SYNCS 0x989680 ;  /* 0x009896800000895d */ /* 0x008fea0003900000 */
[----:B------:R-:W3:Y:S02]  /*18c70*/  @!P0 SYNCS.PHASECHK.TRANS64 P0, [R3+URZ+0x28c40], R5 ;  /* 0x028c4005030085a7 */ /* 0x000ee4000800007f */
[----:B---3--:R-:W-:Y:S05]  /*18c80*/  @!P0 BRA `(.L_x_6482) ;  /* 0xfffffffc00f08947 */ /* 0x008fea000383ffff */
[----:B------:R-:W-:Y:S05]  /*18c90*/  BRA `(.L_x_6603) ;  /* 0xffffffc000cc7947 */ /* 0x000fea000383ffff */
.L_x_6484:
[----:B0-----:R0:W3:Y:S02]  /*18ca0*/  SYNCS.PHASECHK.TRANS64.TRYWAIT P0, [R3+URZ+0x28c60], R5 ;  /* 0x028c6005030075a7 */ /* 0x0010e4000800017f */
[----:B---3--:R-:W-:Y:S05]  /*18cb0*/  @!P0 NANOSLEEP.SYNCS 0x989680 ;  /* 0x009896800000895d */ /* 0x008fea0003900000 */
[----:B------:R-:W3:Y:S02]  /*18cc0*/  @!P0 SYNCS.PHASECHK.TRANS64 P0, [R3+URZ+0x28c60], R5 ;  /* 0x028c6005030085a7 */ /* 0x000ee4000800007f */
[----:B---3--:R-:W-:Y:S05]  /*18cd0*/  @!P0 BRA `(.L_x_6484) ;  /* 0xfffffffc00f08947 */ /* 0x008fea000383ffff */
[----:B------:R-:W-:Y:S05]  /*18ce0*/  BRA `(.L_x_6604) ;  /* 0xffffffc4003c7947 */ /* 0x000fea000383ffff */
.L_x_6489:
[----:B--2---:R2:W3:Y:S02]  /*18cf0*/  SYNCS.PHASECHK.TRANS64.TRYWAIT P0, [R2+URZ+0x28c40], R3 ;  /* 0x028c4003020075a7 */ /* 0x0044e4000800017f */
[----:B---3--:R-:W-:Y:S05]  /*18d00*/  @!P0 NANOSLEEP.SYNCS 0x989680 ;  /* 0x009896800000895d */ /* 0x008fea0003900000 */
[----:B------:R-:W3:Y:S02]  /*18d10*/  @!P0 SYNCS.PHASECHK.TRANS64 P0, [R2+URZ+0x28c40], R3 ;  /* 0x028c4003020085a7 */ /* 0x000ee4000800007f */
[----:B---3--:R-:W-:Y:S05]  /*18d20*/  @!P0 BRA `(.L_x_6489) ;  /* 0xfffffffc00f08947 */ /* 0x008fea000383ffff */
[----:B------:R-:W-:Y:S05]  /*18d30*/  BRA `(.L_x_6605) ;  /* 0xffffffc800d47947 */ /* 0x000fea000383ffff */
.L_x_6491:
[----:B0-----:R0:W3:Y:S02]  /*18d40*/  SYNCS.PHASECHK.TRANS64.TRYWAIT P1, [R2+URZ+0x28c60], R3 ;  /* 0x028c6003020075a7 */ /* 0x0010e4000802017f */
[----:B---3--:R-:W-:Y:S05]  /*18d50*/  @!P1 NANOSLEEP.SYNCS 0x989680 ;  /* 0x009896800000995d */ /* 0x008fea0003900000 */
[----:B------:R-:W3:Y:S02]  /*18d60*/  @!P1 SYNCS.PHASECHK.TRANS64 P1, [R2+URZ+0x28c60], R3 ;  /* 0x028c6003020095a7 */ /* 0x000ee4000802007f */
[----:B---3--:R-:W-:Y:S05]  /*18d70*/  @!P1 BRA `(.L_x_6491) ;  /* 0xfffffffc00f09947 */ /* 0x008fea000383ffff */
[----:B------:R-:W-:Y:S05]  /*18d80*/  BRA `(.L_x_6606) ;  /* 0xffffffcc00407947 */ /* 0x000fea000383ffff */
.L_x_6496:
[----:B---3--:R3:W4:Y:S02]  /*18d90*/  SYNCS.PHASECHK.TRANS64.TRYWAIT P0, [R2+URZ+0x28c40], R3 ;  /* 0x028c4003020075a7 */ /* 0x008724000800017f */
[----:B----4-:R-:W-:Y:S05]  /*18da0*/  @!P0 NANOSLEEP.SYNCS 0x989680 ;  /* 0x009896800000895d */ /* 0x010fea0003900000 */
[----:B------:R-:W4:Y:S02]  /*18db0*/  @!P0 SYNCS.PHASECHK.TRANS64 P0, [R2+URZ+0x28c40], R3 ;  /* 0x028c4003020085a7 */ /* 0x000f24000800007f */
[----:B----4-:R-:W-:Y:S05]  /*18dc0*/  @!P0 BRA `(.L_x_6496) ;  /* 0xfffffffc00f08947 */ /* 0x010fea000383ffff */
[----:B------:R-:W-:Y:S05]  /*18dd0*/  BRA `(.L_x_6607) ;  /* 0xffffffd000bc7947 */ /* 0x000fea000383ffff */
.L_x_6498:
[----:B0-----:R0:W2:Y:S02]  /*18de0*/  SYNCS.PHASECHK.TRANS64.TRYWAIT P1, [R2+URZ+0x28c60], R3 ;  /* 0x028c6003020075a7 */ /* 0x0010a4000802017f */
[----:B--2---:R-:W-:Y:S05]  /*18df0*/  @!P1 NANOSLEEP.SYNCS 0x989680 ;  /* 0x009896800000995d */ /* 0x004fea0003900000 */
[----:B------:R-:W2:Y:S02]  /*18e00*/  @!P1 SYNCS.PHASECHK.TRANS64 P1, [R2+URZ+0x28c60], R3 ;  /* 0x028c6003020095a7 */ /* 0x000ea4000802007f */
[----:B--2---:R-:W-:Y:S05]  /*18e10*/  @!P1 BRA `(.L_x_6498) ;  /* 0xfffffffc00f09947 */ /* 0x004fea000383ffff */
[----:B------:R-:W-:Y:S05]  /*18e20*/  BRA `(.L_x_6608) ;  /* 0xffffffd4002c7947 */ /* 0x000fea000383ffff */
.L_x_6503:
[----:B------:R-:W-:Y:S01]  /*18e30*/  BSSY B0, `(.L_x_6609) ;  /* 0x0000008000007945 */ /* 0x000fe20003800000 */
[----:B------:R-:W-:Y:S02]  /*18e40*/  IMAD.MOV.U32 R13, RZ, RZ, R16 ;  /* 0x000000ffff0d7224 */ /* 0x000fe400078e0010 */
[----:B------:R-:W-:Y:S02]  /*18e50*/  IMAD.MOV.U32 R12, RZ, RZ, RZ ;  /* 0x000000ffff0c7224 */ /* 0x000fe400078e00ff */
[----:B------:R-:W-:Y:S02]  /*18e60*/  IMAD.MOV.U32 R11, RZ, RZ, 0x1f ;  /* 0x0000001fff0b7424 */ /* 0x000fe400078e00ff */
[----:B------:R-:W-:-:S07]  /*18e70*/  IMAD.MOV.U32 R15, RZ, RZ, -0x1 ;  /* 0xffffffffff0f7424 */ /* 0x000fce00078e00ff */
[----:B01----:R-:W-:Y:S05]  /*18e80*/  WARPSYNC.COLLECTIVE R15, `(.L_x_6610) ;  /* 0x000000000f087348 */ /* 0x003fea0003c00000 */
[----:B------:R2:W3:Y:S02]  /*18e90*/  SHFL.IDX P6, R14, R13, R12, R11 ;  /* 0x0000000c0d0e7389 */ /* 0x0004e400000c000b */
[----:B0123--:R-:W-:Y:S01]  /*18ea0*/  ENDCOLLECTIVE ;  /* 0x000000000000791b */ /* 0x00ffe20003800000 */
.L_x_6610:
[----:B------:R-:W-:Y:S05]  /*18eb0*/  BSYNC B0 ;  /* 0x0000000000007941 */ /* 0x000fea0003800000 */
.L_x_6609:
        /* <DEDUP_REMOVED lines=8> */
.L_x_6611:
[----:B------:R-:W-:Y:S01]  /*18f40*/  IMAD.MOV.U32 R16, RZ, RZ, R14 ;  /* 0x000000ffff107224 */ /* 0x000fe200078e000e */
[----:B------:R-:W-:Y:S06]  /*18f50*/  BRA `(.L_x_6612) ;  /* 0xffffffd8006c7947 */ /* 0x000fec000383ffff */
.L_x_6506:
        /* <DEDUP_REMOVED lines=8> */
.L_x_6614:
[----:B------:R-:W-:Y:S05]  /*18fe0*/  BSYNC B0 ;  /* 0x0000000000007941 */ /* 0x000fea0003800000 */
.L_x_6613:
        /* <DEDUP_REMOVED lines=10> */
.L_x_6615:
        /* <DEDUP_REMOVED lines=8> */
.L_x_6616:
        /* <DEDUP_REMOVED lines=8> */
.L_x_6617:
        /* <DEDUP_REMOVED lines=8> */
.L_x_6618:
        /* <DEDUP_REMOVED lines=8> */
.L_x_6619:
[----:B------:R-:W-:Y:S05]  /*19290*/  BRA `(.L_x_6620) ;  /* 0xffffffd800307947 */ /* 0x000fea000383ffff */
.L_x_6511:
        /* <DEDUP_REMOVED lines=8> */
.L_x_6622:
[----:B------:R-:W-:Y:S05]  /*19320*/  BSYNC B0 ;  /* 0x0000000000007941 */ /* 0x000fea0003800000 */
.L_x_6621:
[C---:B------:R-:W-:Y:S01]  /*19330*/  ISETP.NE.AND P0, PT, R7.reuse, RZ, PT ;  /* 0x000000ff0700720c */ /* 0x040fe20003f05270 */
        /* <DEDUP_REMOVED lines=9> */
.L_x_6623:
        /* <DEDUP_REMOVED lines=8> */
.L_x_6624:
        /* <DEDUP_REMOVED lines=8> */
.L_x_6625:
        /* <DEDUP_REMOVED lines=8> */
.L_x_6626:
        /* <DEDUP_REMOVED lines=8> */
.L_x_6627:
[----:B------:R-:W-:Y:S05]  /*195d0*/  BRA `(.L_x_6628) ;  /* 0xffffffd800147947 */ /* 0x000fea000383ffff */
.L_x_6513:
[----:B------:R-:W-:Y:S01]  /*195e0*/  BSSY B0, `(.L_x_6629) ;  /* 0x0000006000007945 */ /* 0x000fe20003800000 */
[----:B------:R-:W-:Y:S01]  /*195f0*/  PLOP3.LUT P6, PT, P6, PT, PT, 0x8, 0x0 ;  /* 0x000000000000781c */ /* 0x000fe200037ce170 */
[----:B------:R-:W-:-:S12]  /*19600*/  IMAD.MOV.U32 R15, RZ, RZ, -0x1 ;  /* 0xffffffffff0f7424 */ /* 0x000fd800078e00ff */
[----:B01----:R-:W-:Y:S05]  /*19610*/  WARPSYNC.COLLECTIVE R15, `(.L_x_6630) ;  /* 0x000000000f087348 */ /* 0x003fea0003c00000 */
[----:B------:R-:W-:Y:S01]  /*19620*/  VOTE.ANY R14, PT, P6 ;  /* 0x00000000000e7806 */ /* 0x000fe200030e0100 */
[----:B01----:R-:W-:Y:S06]  /*19630*/  ENDCOLLECTIVE ;  /* 0x000000000000791b */ /* 0x003fec0003800000 */
.L_x_6630:
[----:B------:R-:W-:Y:S05]  /*19640*/  BSYNC B0 ;  /* 0x0000000000007941 */ /* 0x000fea0003800000 */
.L_x_6629:
        /* <DEDUP_REMOVED lines=9> */
.L_x_6631:
[----:B------:R-:W-:Y:S01]  /*196e0*/  IMAD.MOV.U32 R17, RZ, RZ, R14 ;  /* 0x000000ffff117224 */ /* 0x000fe200078e000e */
[----:B------:R-:W-:Y:S06]  /*196f0*/  BRA `(.L_x_6632) ;  /* 0xffffffd800047947 */ /* 0x000fec000383ffff */
.L_x_6515:
[----:B------:R-:W-:Y:S01]  /*19700*/  BSSY B0, `(.L_x_6633) ;  /* 0x0000007000007945 */ /* 0x000fe20003800000 */
[----:B------:R-:W-:Y:S01]  /*19710*/  IMAD.MOV.U32 R13, RZ, RZ, R2 ;  /* 0x000000ffff0d7224 */ /* 0x000fe200078e0002 */
[----:B------:R-:W-:Y:S01]  /*19720*/  MOV R15, 0xffffffff ;  /* 0xffffffff000f7802 */ /* 0x000fe20000000f00 */
[----:B------:R-:W-:-:S07]  /*19730*/  IMAD.MOV.U32 R11, RZ, RZ, 0x1f ;  /* 0x0000001fff0b7424 */ /* 0x000fce00078e00ff */
[----:B0123--:R-:W-:Y:S05]  /*19740*/  WARPSYNC.COLLECTIVE R15, `(.L_x_6634) ;  /* 0x000000000f087348 */ /* 0x00ffea0003c00000 */
[----:B------:R4:W0:Y:S02]  /*19750*/  SHFL.IDX P6, R14, R13, R12, R11 ;  /* 0x0000000c0d0e7389 */ /* 0x00082400000c000b */
[----:B01234-:R-:W-:Y:S01]  /*19760*/  ENDCOLLECTIVE ;  /* 0x000000000000791b */ /* 0x01ffe20003800000 */
.L_x_6634:
[----:B------:R-:W-:Y:S05]  /*19770*/  BSYNC B0 ;  /* 0x0000000000007941 */ /* 0x000fea0003800000 */
.L_x_6633:
[----:B------:R-:W-:Y:S01]  /*19780*/  IMAD.MOV.U32 R7, RZ, RZ, R14 ;  /* 0x000000ffff077224 */ /* 0x000fe200078e000e */
[----:B------:R-:W-:Y:S06]  /*19790*/  BRA `(.L_x_6514) ;  /* 0xffffffd400f87947 */ /* 0x000fec000383ffff */
.L_x_6519:
[----:B-1----:R1:W2:Y:S02]  /*197a0*/  SYNCS.PHASECHK.TRANS64.TRYWAIT P0, [R0+URZ+0x28c20], R3 ;  /* 0x028c2003000075a7 */ /* 0x0022a4000800017f */
[----:B--2---:R-:W-:Y:S05]  /*197b0*/  @!P0 NANOSLEEP.SYNCS 0x989680 ;  /* 0x009896800000895d */ /* 0x004fea0003900000 */
[----:B------:R-:W2:Y:S02]  /*197c0*/  @!P0 SYNCS.PHASECHK.TRANS64 P0, [R0+URZ+0x28c20], R3 ;  /* 0x028c2003000085a7 */ /* 0x000ea4000800007f */
[----:B--2---:R-:W-:Y:S05]  /*197d0*/  @!P0 BRA `(.L_x_6519) ;  /* 0xfffffffc00f08947 */ /* 0x004fea000383ffff */
[----:B------:R-:W-:Y:S05]  /*197e0*/  BRA `(.L_x_6635) ;  /* 0xffffffdc006c7947 */ /* 0x000fea000383ffff */
.L_x_6520:
        /* <DEDUP_REMOVED lines=11> */
.L_x_6637:
[----:B------:R-:W-:Y:S05]  /*198a0*/  BSYNC B0 ;  /* 0x0000000000007941 */ /* 0x000fea0003800000 */
.L_x_6636:
[----:B------:R-:W-:Y:S05]  /*198b0*/  BRA `(.L_x_6638) ;  /* 0xffffffdc00547947 */ /* 0x000fea000383ffff */
.L_x_6521:
[----:B------:R-:W-:Y:S01]  /*198c0*/  BSSY B0, `(.L_x_6639) ;  /* 0x0000006000007945 */ /* 0x000fe20003800000 */
[----:B------:R-:W-:-:S07]  /*198d0*/  IMAD.MOV.U32 R15, RZ, RZ, -0x1 ;  /* 0xffffffffff0f7424 */ /* 0x000fce00078e00ff */
[----:B012---:R-:W-:Y:S05]  /*198e0*/  WARPSYNC.COLLECTIVE R15, `(.L_x_6640) ;  /* 0x000000000f0c7348 */ /* 0x007fea0003c00000 */
[----:B------:R-:W-:Y:S02]  /*198f0*/  ELECT P6, UR62, PT ;  /* 0x00000000003e782f */ /* 0x000fe400038c0000 */
[----:B------:R-:W-:Y:S01]  /*19900*/  MOV R14, UR62 ;  /* 0x0000003e000e7c02 */ /* 0x000fe20008000f00 */
[----:B012---:R-:W-:Y:S10]  /*19910*/  ENDCOLLECTIVE ;  /* 0x000000000000791b */ /* 0x007ff40003800000 */
.L_x_6640:
[----:B------:R-:W-:Y:S05]  /*19920*/  BSYNC B0 ;  /* 0x0000000000007941 */ /* 0x000fea0003800000 */
.L_x_6639:
[----:B------:R-:W-:Y:S05]  /*19930*/  BRA `(.L_x_6641) ;  /* 0xffffffdc00487947 */ /* 0x000fea000383ffff */
.L_x_6523:
[----:B-1----:R1:W2:Y:S02]  /*19940*/  SYNCS.PHASECHK.TRANS64.TRYWAIT P0, [R6+URZ], R5 ;  /* 0x00000005060075a7 */ /* 0x0022a4000800017f */
[----:B--2---:R-:W-:Y:S05]  /*19950*/  @!P0 NANOSLEEP.SYNCS 0x989680 ;  /* 0x009896800000895d */ /* 0x004fea0003900000 */
[----:B------:R-:W2:Y:S02]  /*19960*/  @!P0 SYNCS.PHASECHK.TRANS64 P0, [R6+URZ], R5 ;  /* 0x00000005060085a7 */ /* 0x000ea4000800007f */
[----:B--2---:R-:W-:Y:S05]  /*19970*/  @!P0 BRA `(.L_x_6523) ;  /* 0xfffffffc00f08947 */ /* 0x004fea000383ffff */
[----:B------:R-:W-:Y:S05]  /*19980*/  BRA `(.L_x_6642) ;  /* 0xffffffdc00847947 */ /* 0x000fea000383ffff */
.L_x_6524:
[----:B--2---:R2:W3:Y:S02]  /*19990*/  SYNCS.PHASECHK.TRANS64.TRYWAIT P0, [R7+URZ], R2 ;  /* 0x00000002070075a7 */ /* 0x0044e4000800017f */
[----:B---3--:R-:W-:Y:S05]  /*199a0*/  @!P0 NANOSLEEP.SYNCS 0x989680 ;  /* 0x009896800000895d */ /* 0x008fea0003900000 */
[----:B------:R-:W3:Y:S02]  /*199b0*/  @!P0 SYNCS.PHASECHK.TRANS64 P0, [R7+URZ], R2 ;  /* 0x00000002070085a7 */ /* 0x000ee4000800007f */
[----:B---3--:R-:W-:Y:S05]  /*199c0*/  @!P0 BRA `(.L_x_6524) ;  /* 0xfffffffc00f08947 */ /* 0x008fea000383ffff */
[----:B------:R-:W-:Y:S05]  /*199d0*/  BRA `(.L_x_6643) ;  /* 0xffffffdc00787947 */ /* 0x000fea000383ffff */
.L_x_6526:
[----:B---3--:R3:W4:Y:S02]  /*199e0*/  SYNCS.PHASECHK.TRANS64.TRYWAIT P0, [R4+URZ], R5 ;  /* 0x00000005040075a7 */ /* 0x008724000800017f */
[----:B----4-:R-:W-:Y:S05]  /*199f0*/  @!P0 NANOSLEEP.SYNCS 0x989680 ;  /* 0x009896800000895d */ /* 0x010fea0003900000 */
[----:B------:R-:W4:Y:S02]  /*19a00*/  @!P0 SYNCS.PHASECHK.TRANS64 P0, [R4+URZ], R5 ;  /* 0x00000005040085a7 */ /* 0x000f24000800007f */
[----:B----4-:R-:W-:Y:S05]  /*19a10*/  @!P0 BRA `(.L_x_6526) ;  /* 0xfffffffc00f08947 */ /* 0x010fea000383ffff */
[----:B------:R-:W-:Y:S05]  /*19a20*/  BRA `(.L_x_6644) ;  /* 0xffffffdc00807947 */ /* 0x000fea000383ffff */
.L_x_6645:
        /* <DEDUP_REMOVED lines=13> */
.L_x_11955:


//--------------------- .text._ZN7cutlass13device_kernelIN5flash11enable_sm90INS1_16FlashAttnFwdSm90INS1_25CollectiveMainloopFwdSm90ILi2EN4cute5tupleIJNS5_1CILi1EEES8_S8_EEENS6_IJNS7_ILi64EEESA_SA_EEELi512ENS_10bfloat16_tEfNS_4arch4Sm90ELb1ELb0ELb0ELb1ELb0ELb0ELb1ELb0ELb0ELb0ELb0ELb0EEENS1_21CollectiveEpilogueFwdINS6_IJSA_NS7_ILi512EEESA_EEES9_SC_SE_Li256ELb1ELb0ELb0ELb0EEENS1_36VarlenDynamicPersistentTileSchedulerILi64ELi64ELi256ELi32ELb0ELb0ELb1ELb1ELb1ELb1EEEEEEEEEvNT_6ParamsE --------------------------
	.section	.text._ZN7cutlass13device_kernelIN5flash11enable_sm90INS1_16FlashAttnFwdSm90INS1_25CollectiveMainloopFwdSm90ILi2EN4cute5tupleIJNS5_1CILi1EEES8_S8_EEENS6_IJNS7_ILi64EEESA_SA_EEELi512ENS_10bfloat16_tEfNS_4arch4Sm90ELb1ELb0ELb0ELb1ELb0ELb0ELb1ELb0ELb0ELb0ELb0ELb0EEENS1_21CollectiveEpilogueFwdINS6_IJSA_NS7_ILi512EEESA_EEES9_SC_SE_Li256ELb1ELb0ELb0ELb0EEENS1_36VarlenDynamicPersistentTileSchedulerILi64ELi64ELi256ELi32ELb0ELb0ELb1ELb1ELb1ELb1EEEEEEEEEvNT_6ParamsE,"ax",@progbits
	.align	128
.text._ZN7cutlass13device_kernelIN5flash11enable_sm90INS1_16FlashAttnFwdSm90INS1_25CollectiveMainloopFwdSm90ILi2EN4cute5tupleIJNS5_1CILi1EEES8_S8_EEENS6_IJNS7_ILi64EEESA_SA_EEELi512ENS_10bfloat16_tEfNS_4arch4Sm90ELb1ELb0ELb0ELb1ELb0ELb0ELb1ELb0ELb0ELb0ELb0ELb0EEENS1_21CollectiveEpilogueFwdINS6_IJSA_NS7_ILi512EEESA_EEES9_SC_SE_Li256ELb1ELb0ELb0ELb0EEENS1_36VarlenDynamicPersistentTileSchedulerILi64ELi64ELi256ELi32ELb0ELb0ELb1ELb1ELb1ELb1EEEEEEEEEvNT_6ParamsE:
        .type           _ZN7cutlass13device_kernelIN5flash11enable_sm90INS1_16FlashAttnFwdSm90INS1_25CollectiveMainloopFwdSm90ILi2EN4cute5tupleIJNS5_1CILi1EEES8_S8_EEENS6_IJNS7_ILi64EEESA_SA_EEELi512ENS_10bfloat16_tEfNS_4arch4Sm90ELb1ELb0ELb0ELb1ELb0ELb0ELb1ELb0ELb0ELb0ELb0ELb0EEENS1_21CollectiveEpilogueFwdINS6_IJSA_NS7_ILi512EEESA_EEES9_SC_SE_Li256ELb1ELb0ELb0ELb0EEENS1_36VarlenDynamicPersistentTileSchedulerILi64ELi64ELi256ELi32ELb0ELb0ELb1ELb1ELb1ELb1EEEEEEEEEvNT_6ParamsE,@function
        .size           _ZN7cutlass13device_kernelIN5flash11enable_sm90INS1_16FlashAttnFwdSm90INS1_25CollectiveMainloopFwdSm90ILi2EN4cute5tupleIJNS5_1CILi1EEES8_S8_EEENS6_IJNS7_ILi64EEESA_SA_EEELi512ENS_10bfloat16_tEfNS_4arch4Sm90ELb1ELb0ELb0ELb1ELb0ELb0ELb1ELb0ELb0ELb0ELb0ELb0EEENS1_21CollectiveEpilogueFwdINS6_IJSA_NS7_ILi512EEESA_EEES9_SC_SE_Li256ELb1ELb0ELb0ELb0EEENS1_36VarlenDynamicPersistentTileSchedulerILi64ELi64ELi256ELi32ELb0ELb0ELb1ELb1ELb1ELb1EEEEEEEEEvNT_6ParamsE,(.L_x_11956 - _ZN7cutlass13device_kernelIN5flash11enable_sm90INS1_16FlashAttnFwdSm90INS1_25CollectiveMainloopFwdSm90ILi2EN4cute5tupleIJNS5_1CILi1EEES8_S8_EEENS6_IJNS7_ILi64EEESA_SA_EEELi512ENS_10bfloat16_tEfNS_4arch4Sm90ELb1ELb0ELb0ELb1ELb0ELb0ELb1ELb0ELb0ELb0ELb0ELb0EEENS1_21CollectiveEpilogueFwdINS6_IJSA_NS7_ILi512EEESA_EEES9_SC_SE_Li256ELb1ELb0ELb0ELb0EEENS1_36VarlenDynamicPersistentTileSchedulerILi64ELi64ELi256ELi32ELb0ELb0ELb1ELb1ELb1ELb1EEEEEEEEEvNT_6ParamsE)
        .other          _ZN7cutlass13device_kernelIN5flash11enable_sm90INS1_16FlashAttnFwdSm90INS1_25CollectiveMainloopFwdSm90ILi2EN4cute5tupleIJNS5_1CILi1EEES8_S8_EEENS6_IJNS7_ILi64EEESA_SA_EEELi512ENS_10bfloat16_tEfNS_4arch4Sm90ELb1ELb0ELb0ELb1ELb0ELb0ELb1ELb0ELb0ELb0ELb0ELb0EEENS1_21CollectiveEpilogueFwdINS6_IJSA_NS7_ILi512EEESA_EEES9_SC_SE_Li256ELb1ELb0ELb0ELb0EEENS1_36VarlenDynamicPersistentTileSchedulerILi64ELi64ELi256ELi32ELb0ELb0ELb1ELb1ELb1ELb1EEEEEEEEEvNT_6ParamsE,@"STO_CUDA_ENTRY STV_DEFAULT"
_ZN7cutlass13device_kernelIN5flash11enable_sm90INS1_16FlashAttnFwdSm90INS1_25CollectiveMainloopFwdSm90ILi2EN4cute5tupleIJNS5_1CILi1EEES8_S8_EEENS6_IJNS7_ILi64EEESA_SA_EEELi512ENS_10bfloat16_tEfNS_4arch4Sm90ELb1ELb0ELb0ELb1ELb0ELb0ELb1ELb0ELb0ELb0ELb0ELb0EEENS1_21CollectiveEpilogueFwdINS6_IJSA_NS7_ILi512EEESA_EEES9_SC_SE_Li256ELb1ELb0ELb0ELb0EEENS1_36VarlenDynamicPersistentTileSchedulerILi64ELi64ELi256ELi32ELb0ELb0ELb1ELb1ELb1ELb1EEEEEEEEEvNT_6ParamsE:
        /* <DEDUP_REMOVED lines=24> */
.L_x_6647:
[----:B------:R-:W-:Y:S05]  /*0180*/  BSYNC B0 ;  /* 0x0000000000007941 */ /* 0x000fea0003800000 */
.L_x_6646:
        /* <DEDUP_REMOVED lines=21> */
[----:B0-----:R0:W1:Y:S01]  /*02e0*/  @UP1 SYNCS.EXCH.64 URZ, [UR8+0x38800], UR4 ;  /* 0x03880004083f15b2 */ /* 0x0010620008000100 */
[----:B------:R0:W2:Y:S04]  /*02f0*/  @UP2 SYNCS.EXCH.64 URZ, [UR8+0x38810], UR4 ;  /* 0x03881004083f25b2 */ /* 0x0000a80008000100 */
        /* <DEDUP_REMOVED lines=16> */
.L_x_6648:
        /* <DEDUP_REMOVED lines=22> */
.L_x_6649:
        /* <DEDUP_REMOVED lines=18> */
.L_x_6650:
        /* <DEDUP_REMOVED lines=22> */
.L_x_6651:
        /* <DEDUP_REMOVED lines=22> */
.L_x_6652:
[----:B0-----:R-:W-:Y:S01]  /*0940*/  UMOV UR4, 0x1 ;  /* 0x0000000100047882 */ /* 0x001fe20000000000 */
[----:B------:R-:W-:Y:S01]  /*0950*/  PLOP3.LUT P0, PT, PT, PT, UP0, 0x80, 0x0 ;  /* 0x000000000000781c */ /* 0x000fe20003f0f008 */
[----:B------:R-:W-:Y:S01]  /*0960*/  USEL UR4, UR4, 0x2, !UP0 ;  /* 0x0000000204047887 */ /* 0x000fe2000c000000 */
[----:B------:R-:W-:-:S05]  /*0970*/  NOP ;  /* 0x0000000000007918 */ /* 0x000fca0000000000 */
[----:B------:R-:W-:-:S05]  /*0980*/  IMAD.U32 R2, RZ, RZ, UR4 ;  /* 0x00000004ff027e24 */ /* 0x000fca000f8e00ff */
[----:B------:R0:W-:Y:S01]  /*0990*/  STL [R1+0x2c], R2 ;  /* 0x00002c0201007387 */ /* 0x0001e20000100800 */
[----:B-123--:R-:W-:Y:S06]  /*09a0*/  BAR.SYNC.DEFER_BLOCKING 0x0 ;  /* 0x0000000000007b1d */ /* 0x00efec0000010000 */
[----:B------:R-:W-:Y:S05]  /*09b0*/  @!P0 BRA `(.L_x_6653) ;  /* 0x000000e8000c8947 */ /* 0x000fea0003800000 */
.L_x_6654:
[----:B------:R-:W-:-:S08]  /*09c0*/  NOP ;  /* 0x0000000000007918 */ /* 0x000fd00000000000 */
[----:B------:R-:W1:Y:S02]  /*09d0*/  USETMAXREG.TRY_ALLOC.CTAPOOL UP0, 0xf0 ;  /* 0x000000f0000079c8 */ /* 0x000e640008000600 */
[----:B-1----:R-:W-:-:S13]  /*09e0*/  PLOP3.LUT P0, PT, PT, PT, UP0, 0x80, 0x0 ;  /* 0x000000000000781c */ /* 0x002fda0003f0f008 */
[----:B------:R-:W-:Y:S05]  /*09f0*/  @!P0 BRA `(.L_x_6654) ;  /* 0xfffffffc00f08947 */ /* 0x000fea000383ffff */
[----:B0-----:R-:W0:Y:S01]  /*0a00*/  S2R R2, SR_TID.X ;  /* 0x0000000000027919 */ /* 0x001e220000002100 */
[----:B------:R-:W1:Y:S01]  /*0a10*/  S2UR UR5, SR_CgaCtaId ;  /* 0x00000000000579c3 */ /* 0x000e620000008800 */
[----:B------:R-:W-:Y:S02]  /*0a20*/  UMOV UR4, 0x400 ;  /* 0x0000040000047882 */ /* 0x000fe40000000000 */
[----:B-1----:R-:W-:-:S06]  /*0a30*/  ULEA UR4, UR5, UR4, 0x18 ;  /* 0x0000000405047291 */ /* 0x002fcc000f8ec03f */
[----:B------:R-:W-:Y:S01]  /*0a40*/  IMAD.U32 R17, RZ, RZ, UR4 ;  /* 0x00000004ff117e24 */ /* 0x000fe2000f8e00ff */
[----:B0-----:R-:W-:Y:S01]  /*0a50*/  LOP3.LUT R0, R2, 0xffffff80, RZ, 0xc0, !PT ;  /* 0xffffff8002007812 */ /* 0x001fe200078ec0ff */
[----:B------:R-:W-:-:S03]  /*0a60*/  ULDC UR4, c[0x0][0xd14] ;  /* 0x0003450000047ab9 */ /* 0x000fc60000000800 */
[----:B------:R-:W-:-:S13]  /*0a70*/  ISETP.NE.AND P0, PT, R0, 0x80, PT ;  /* 0x000000800000780c */ /* 0x000fda0003f05270 */
[----:B------:R-:W-:Y:S06]  /*0a80*/  @!P0 BAR.ARV 0x8, 0xa0 ;  /* 0x0202800000008b1d */ /* 0x000fec0000002000 */
[----:B------:R-:W-:-:S13]  /*0a90*/  ISETP.GE.U32.AND P0, PT, R2, 0x100, PT ;  /* 0x000001000200780c */ /* 0x000fda0003f06070 */
[----:B------:R-:W-:Y:S08]  /*0aa0*/  @P0 BAR.ARV 0xf, 0x100 ;  /* 0x03c4000000000b1d */ /* 0x000ff00000002000 */
[----:B------:R-:W-:Y:S06]  /*0ab0*/  BAR.SYNC.DEFER_BLOCKING 0x5, 0x120 ;  /* 0x0144800000007b1d */ /* 0x000fec0000010000 */
[----:B------:R-:W0:Y:S02]  /*0ac0*/  LDS.128 R184, [R17+0x388d0] ;  /* 0x0388d00011b87984 */ /* 0x000e240000000c00 */
[----:B------:R-:W-:Y:S06]  /*0ad0*/  BAR.ARV 0x4, 0x120 ;  /* 0x0104800000007b1d */ /* 0x000fec0000002000 */
[----:B0-----:R-:W-:-:S13]  /*0ae0*/  ISETP.GE.AND P0, PT, R187, UR4, PT ;  /* 0x00000004bb007c0c */ /* 0x001fda000bf06270 */
[----:B------:R-:W-:Y:S05]  /*0af0*/  @P0 EXIT ;  /* 0x000000000000094d */ /* 0x000fea0003800000 */
[----:B------:R-:W2:Y:S01]  /*0b00*/  LDL R3, [R1+0x2c] ;  /* 0x00002c0001037983 */ /* 0x000ea20000100800 */
[----:B------:R-:W-:Y:S01]  /*0b10*/  VIADD R198, R2, 0xffffff80 ;  /* 0xffffff8002c67836 */ /* 0x000fe20000000000 */
[----:B------:R-:W-:Y:S01]  /*0b20*/  R2UR UR5, R186 ;  /* 0x00000000ba0572ca */ /* 0x000fe200000e0000 */
[----:B------:R-:W-:Y:S01]  /*0b30*/  IMAD.MOV.U32 R191, RZ, RZ, 0x20 ;  /* 0x00000020ffbf7424 */ /* 0x000fe200078e00ff */
[----:B------:R-:W-:Y:S01]  /*0b40*/  MOV R16, RZ ;  /* 0x000000ff00107202 */ /* 0x000fe20000000f00 */
[----:B------:R-:W-:Y:S01]  /*0b50*/  UMOV UR36, URZ ;  /* 0x0000003f00247c82 */ /* 0x000fe20008000000 */
[----:B--2---:R-:W-:Y:S02]  /*0b60*/  R2UR UR4, R3 ;  /* 0x00000000030472ca */ /* 0x004fe400000e0000 */
[----:B------:R-:W-:-:S04]  /*0b70*/  SHF.R.S32.HI R3, RZ, 0x1f, R198 ;  /* 0x0000001fff037819 */ /* 0x000fc800000114c6 */
[CC--:B------:R-:W-:Y:S02]  /*0b80*/  LEA.HI R0, R3.reuse, R198.reuse, RZ, 0x4 ;  /* 0x000000c603007211 */ /* 0x0c0fe400078f20ff */
[----:B------:R-:W-:Y:S02]  /*0b90*/  LEA.HI R4, R3, R198, RZ, 0x5 ;  /* 0x000000c603047211 */ /* 0x000fe400078f28ff */
[----:B------:R-:W-:Y:S02]  /*0ba0*/  SHF.R.S32.HI R11, RZ, 0x4, R0 ;  /* 0x00000004ff0b7819 */ /* 0x000fe40000011400 */
[C---:B------:R-:W-:Y:S01]  /*0bb0*/  LOP3.LUT R7, R0.reuse, 0xfffffff0, RZ, 0xc0, !PT ;  /* 0xfffffff000077812 */ /* 0x040fe200078ec0ff */
[----:B------:R-:W-:Y:S01]  /*0bc0*/  ULOP3.LUT UR40, UR4, 0x1, URZ, 0xfc, !UPT ;  /* 0x0000000104287892 */ /* 0x000fe2000f8efc3f */
[--C-:B------:R-:W-:Y:S02]  /*0bd0*/  SHF.R.S32.HI R13, RZ, 0x5, R4.reuse ;  /* 0x00000005ff0d7819 */ /* 0x100fe40000011404 */
[----:B------:R-:W-:Y:S01]  /*0be0*/  LEA.HI R2, R0, R11, RZ, 0x1 ;  /* 0x0000000b00027211 */ /* 0x000fe200078f08ff */
[----:B------:R-:W-:Y:S01]  /*0bf0*/  IMAD.IADD R9, R198, 0x1, -R7 ;  /* 0x00000001c6097824 */ /* 0x000fe200078e0a07 */
[----:B------:R-:W-:-:S02]  /*0c00*/  SHF.R.S32.HI R4, RZ, 0x1f, R4 ;  /* 0x0000001fff047819 */ /* 0x000fc40000011404 */
[-C--:B------:R-:W-:Y:S02]  /*0c10*/  LEA.HI R5, R3, R198.reuse, RZ, 0x7 ;  /* 0x000000c603057211 */ /* 0x080fe400078f38ff */
[----:B------:R-:W-:Y:S02]  /*0c20*/  LOP3.LUT R2, R2, 0x1ffffffe, RZ, 0xc0, !PT ;  /* 0x1ffffffe02027812 */ /* 0x000fe400078ec0ff */
[----:B------:R-:W-:Y:S02]  /*0c30*/  LEA.HI R4, R4, R13, RZ, 0x2 ;  /* 0x0000000d04047211 */ /* 0x000fe400078f10ff */
[----:B------:R-:W-:Y:S01]  /*0c40*/  SHF.R.S32.HI R0, RZ, 0x1f, R9 ;  /* 0x0000001fff007819 */ /* 0x000fe20000011409 */
[----:B------:R-:W-:Y:S01]  /*0c50*/  IMAD.IADD R11, R11, 0x1, -R2 ;  /* 0x000000010b0b7824 */ /* 0x000fe200078e0a02 */
[----:B------:R-:W-:Y:S02]  /*0c60*/  SHF.R.S32.HI R196, RZ, 0x7, R5 ;  /* 0x00000007ffc47819 */ /* 0x000fe40000011405 */
[----:B------:R-:W-:Y:S01]  /*0c70*/  LOP3.LUT R4, R4, 0x3ffffc, RZ, 0xc0, !PT ;  /* 0x003ffffc04047812 */ /* 0x000fe200078ec0ff */
[----:B------:R-:W-:Y:S01]  /*0c80*/  IMAD.SHL.U32 R11, R11, 0x8, RZ ;  /* 0x000000080b0b7824 */ /* 0x000fe200078e00ff */
        /* <DEDUP_REMOVED lines=8> */
[----:B------:R-:W-:Y:S01]  /*0d10*/  LEA R12, R6, R15, 0x4 ;  /* 0x0000000f060c7211 */ /* 0x000fe200078e20ff */
[----:B------:R-:W-:Y:S01]  /*0d20*/  IMAD.IADD R6, R9, 0x1, -R4 ;  /* 0x0000000109067824 */ /* 0x000fe200078e0a04 */
[----:B------:R-:W-:-:S02]  /*0d30*/  LOP3.LUT R10, R8, 0x7ffffe00, RZ, 0xc0, !PT ;  /* 0x7ffffe00080a7812 */ /* 0x000fc400078ec0ff */
[----:B------:R-:W-:Y:S01]  /*0d40*/  SHF.R.S32.HI R0, RZ, 0x1f, R7 ;  /* 0x0000001fff007819 */ /* 0x000fe20000011407 */
[C---:B------:R-:W-:Y:S01]  /*0d50*/  IMAD.SHL.U32 R8, R6.reuse, 0x40, RZ ;  /* 0x0000004006087824 */ /* 0x040fe200078e00ff */
[----:B------:R-:W-:Y:S01]  /*0d60*/  R2P PR, R6, 0x6 ;  /* 0x0000000606007804 */ /* 0x000fe20000000000 */
[--C-:B------:R-:W-:Y:S01]  /*0d70*/  IMAD.U32 R197, R12, 0x40, R11.reuse ;  /* 0x000000400cc57824 */ /* 0x100fe200078e000b */
[----:B------:R-:W-:Y:S01]  /*0d80*/  LEA.HI R2, R0, R7, RZ, 0x2 ;  /* 0x0000000700027211 */ /* 0x000fe200078f10ff */
[----:B------:R-:W-:Y:S01]  /*0d90*/  IMAD R10, R13, 0x400, R10 ;  /* 0x000004000d0a7824 */ /* 0x000fe200078e020a */
[----:B------:R-:W-:Y:S02]  /*0da0*/  LOP3.LUT R8, R8, 0x1c0, RZ, 0xc0, !PT ;  /* 0x000001c008087812 */ /* 0x000fe400078ec0ff */
[----:B------:R-:W-:Y:S02]  /*0db0*/  SHF.R.S32.HI R4, RZ, 0x2, R2 ;  /* 0x00000002ff047819 */ /* 0x000fe40000011402 */
[----:B------:R-:W-:-:S02]  /*0dc0*/  LOP3.LUT R11, R8, 0x8, R11, 0xf8, !PT ;  /* 0x00000008080b7812 */ /* 0x000fc400078ef80b */
[----:B------:R-:W-:Y:S02]  /*0dd0*/  SHF.R.U32.HI R8, RZ, 0x3, R8 ;  /* 0x00000003ff087819 */ /* 0x000fe40000011608 */
[----:B------:R-:W-:Y:S02]  /*0de0*/  SHF.R.S32.HI R9, RZ, 0x1f, R2 ;  /* 0x0000001fff097819 */ /* 0x000fe40000011402 */
[----:B------:R-:W-:Y:S02]  /*0df0*/  LOP3.LUT R11, R11, R8, RZ, 0x3c, !PT ;  /* 0x000000080b0b7212 */ /* 0x000fe400078e3cff */
[----:B------:R-:W-:Y:S02]  /*0e00*/  LOP3.LUT R2, R2, 0x7ffffffc, RZ, 0xc0, !PT ;  /* 0x7ffffffc02027812 */ /* 0x000fe400078ec0ff */
[----:B------:R-:W-:Y:S01]  /*0e10*/  LEA.HI R9, R9, R4, RZ, 0x3 ;  /* 0x0000000409097211 */ /* 0x000fe200078f18ff */
[----:B------:R-:W-:Y:S01]  /*0e20*/  IMAD.IADD R10, R10, 0x1, R11 ;  /* 0x000000010a0a7824 */ /* 0x000fe200078e020b */
[----:B------:R-:W-:Y:S01]  /*0e30*/  LEA.HI R5, R5, R196, RZ, 0x1 ;  /* 0x000000c405057211 */ /* 0x000fe200078f08ff */
[----:B------:R-:W-:Y:S01]  /*0e40*/  IMAD.IADD R22, R7, 0x1, -R2 ;  /* 0x0000000107167824 */ /* 0x000fe200078e0a02 */
[----:B------:R-:W-:Y:S01]  /*0e50*/  LEA.HI R0, R0, R7, RZ, 0x5 ;  /* 0x0000000700007211 */ /* 0x000fe200078f28ff */
[----:B------:R-:W-:Y:S01]  /*0e60*/  IMAD R189, R10, 0x2, R17 ;  /* 0x000000020abd7824 */ /* 0x000fe200078e0211 */
[----:B------:R-:W-:Y:S01]  /*0e70*/  LOP3.LUT R9, R9, 0xfffffff8, RZ, 0xc0, !PT ;  /* 0xfffffff809097812 */ /* 0x000fe200078ec0ff */
[----:B------:R-:W-:Y:S01]  /*0e80*/  IMAD.MOV.U32 R2, RZ, RZ, RZ ;  /* 0x000000ffff027224 */ /* 0x000fe200078e00ff */
        /* <DEDUP_REMOVED lines=8> */
[----:B------:R-:W-:Y:S01]  /*0f10*/  SHF.R.S32.HI R194, RZ, 0x3, R3 ;  /* 0x00000003ffc27819 */ /* 0x000fe20000011403 */
[----:B------:R-:W-:-:S02]  /*0f20*/  IMAD.IADD R5, R196, 0x1, -R5 ;  /* 0x00000001c4057824 */ /* 0x000fc400078e0a05 */
[C---:B------:R-:W-:Y:S01]  /*0f30*/  @P2 VIADD R190, R192.reuse, 0xffffffc0 ;  /* 0xffffffc0c0be2836 */ /* 0x040fe20000000000 */
[----:B------:R-:W-:Y:S01]  /*0f40*/  IADD3 R192, R192, R191, RZ ;  /* 0x000000bfc0c07210 */ /* 0x000fe20007ffe0ff */
[----:B------:R-:W-:Y:S02]  /*0f50*/  IMAD R18, R0, 0x10, R9 ;  /* 0x0000001000127824 */ /* 0x000fe400078e0209 */
[----:B------:R-:W-:Y:S02]  /*0f60*/  IMAD.SHL.U32 R23, R7, 0x8, RZ ;  /* 0x0000000807177824 */ /* 0x000fe400078e00ff */
[----:B------:R-:W-:Y:S02]  /*0f70*/  IMAD.SHL.U32 R188, R5, 0x100, RZ ;  /* 0x0000010005bc7824 */ /* 0x000fe400078e00ff */
[----:B------:R-:W-:Y:S02]  /*0f80*/  IMAD.SHL.U32 R22, R22, 0x2, RZ ;  /* 0x0000000216167824 */ /* 0x000fe400078e00ff */
[----:B------:R-:W-:-:S07]  /*0f90*/  IMAD.IADD R191, R191, 0x1, R190 ;  /* 0x00000001bfbf7824 */ /* 0x000fce00078e02be */
.L_x_6705:
[----:B0-----:R-:W0:Y:S01]  /*0fa0*/  LDC.64 R4, c[0x0][0xd60] ;  /* 0x00035800ff047b82 */ /* 0x001e220000000a00 */
[----:B------:R-:W-:Y:S01]  /*0fb0*/  ULDC.64 UR10, c[0x0][0x208] ;  /* 0x00008200000a7ab9 */ /* 0x000fe20000000a00 */
[----:B------:R-:W-:Y:S01]  /*0fc0*/  ULDC.64 UR6, c[0x0][0xb20] ;  /* 0x0002c80000067ab9 */ /* 0x000fe20000000a00 */
[----:B------:R-:W-:-:S05]  /*0fd0*/  ULDC.64 UR8, c[0x0][0xb10] ;  /* 0x0002c40000087ab9 */ /* 0x000fca0000000a00 */
[----:B-1----:R-:W1:Y:S08]  /*0fe0*/  LDC.64 R8, c[0x0][0x3f8] ;  /* 0x0000fe00ff087b82 */ /* 0x002e700000000a00 */
[----:B--2---:R-:W2:Y:S01]  /*0ff0*/  LDC R184, c[0x0][0x288] ;  /* 0x0000a200ffb87b82 */ /* 0x004ea20000000800 */
[----:B0-----:R-:W-:-:S07]  /*1000*/  IMAD.WIDE R4, R187, 0x4, R4 ;  /* 0x00000004bb047825 */ /* 0x001fce00078e0204 */
[----:B------:R-:W0:Y:S01]  /*1010*/  LDC R0, c[0x0][0x404] ;  /* 0x00010100ff007b82 */ /* 0x000e220000000800 */
[----:B---3--:R-:W3:Y:S01]  /*1020*/  LDG.E R4, desc[UR10][R4.64] ;  /* 0x0000000a04047981 */ /* 0x008ee2000c1e1900 */
[----:B------:R-:W-:Y:S01]  /*1030*/  UISETP.NE.U32.AND UP0, UPT, UR6, URZ, UPT ;  /* 0x0000003f0600728c */ /* 0x000fe2000bf05070 */
[----:B------:R-:W-:Y:S01]  /*1040*/  IMAD.MOV.U32 R3, RZ, RZ, RZ ;  /* 0x000000ffff037224 */ /* 0x000fe200078e00ff */
[----:B------:R-:W-:-:S04]  /*1050*/  UISETP.NE.U32.AND UP1, UPT, UR8, URZ, UPT ;  /* 0x0000003f0800728c */ /* 0x000fc8000bf25070 */
[----:B------:R-:W4:Y:S01]  /*1060*/  LDC R11, c[0x0][0x2e0] ;  /* 0x0000b800ff0b7b82 */ /* 0x000f220000000800 */
[----:B------:R-:W-:Y:S02]  /*1070*/  UISETP.NE.AND.EX UP0, UPT, UR7, URZ, UPT, UP0 ;  /* 0x0000003f0700728c */ /* 0x000fe4000bf05300 */
[----:B------:R-:W-:-:S04]  /*1080*/  UISETP.NE.AND.EX UP1, UPT, UR9, URZ, UPT, UP1 ;  /* 0x0000003f0900728c */ /* 0x000fc8000bf25310 */
[----:B------:R-:W-:Y:S02]  /*1090*/  PLOP3.LUT P0, PT, PT, PT, UP0, 0x80, 0x0 ;  /* 0x000000000000781c */ /* 0x000fe40003f0f008 */
[----:B------:R-:W-:Y:S01]  /*10a0*/  PLOP3.LUT P2, PT, PT, PT, UP1, 0x80, 0x0 ;  /* 0x000000000000781c */ /* 0x000fe20003f4f018 */
[----:B------:R-:W-:Y:S01]  /*10b0*/  UMOV UR37, UR5 ;  /* 0x0000000500257c82 */ /* 0x000fe20008000000 */
[----:B---3--:R-:W-:-:S13]  /*10c0*/  R2UR UR39, R4 ;  /* 0x00000000042772ca */ /* 0x008fda00000e0000 */
[----:B------:R-:W-:Y:S02]  /*10d0*/  USHF.R.S32.HI UR38, URZ, 0x1f, UR39 ;  /* 0x0000001f3f267899 */ /* 0x000fe40008011427 */
[----:B------:R-:W-:-:S04]  /*10e0*/  @UP0 ULEA UR6, UP2, UR39, UR6, 0x2 ;  /* 0x0000000627060291 */ /* 0x000fc8000f84103f */
[----:B------:R-:W-:Y:S02]  /*10f0*/  @UP0 ULEA.HI.X UR7, UR39, UR7, UR38, 0x2, UP2 ;  /* 0x0000000727070291 */ /* 0x000fe400090f1426 */
[----:B------:R-:W-:Y:S01]  /*1100*/  @UP1 ULEA UR8, UP0, UR39, UR8, 0x2 ;  /* 0x0000000827081291 */ /* 0x000fe2000f80103f */
[----:B------:R-:W-:-:S03]  /*1110*/  IMAD.U32 R4, RZ, RZ, UR6 ;  /* 0x00000006ff047e24 */ /* 0x000fc6000f8e00ff */
[----:B------:R-:W-:Y:S01]  /*1120*/  IMAD.U32 R5, RZ, RZ, UR7 ;  /* 0x00000007ff057e24 */ /* 0x000fe2000f8e00ff */
[----:B------:R-:W-:Y:S01]  /*1130*/  @UP1 ULEA.HI.X UR9, UR39, UR9, UR38, 0x2, UP0 ;  /* 0x0000000927091291 */ /* 0x000fe200080f1426 */
[----:B------:R-:W-:Y:S01]  /*1140*/  IMAD.U32 R6, RZ, RZ, UR8 ;  /* 0x00000008ff067e24 */ /* 0x000fe2000f8e00ff */
[----:B------:R-:W-:Y:S02]  /*1150*/  ULDC.64 UR6, c[0x0][0xb18] ;  /* 0x0002c60000067ab9 */ /* 0x000fe40000000a00 */
[----:B------:R3:W5:Y:S01]  /*1160*/  @P0 LDG.E R3, desc[UR10][R4.64] ;  /* 0x0000000a04030981 */ /* 0x000762000c1e1900 */
[----:B-1----:R-:W-:Y:S01]  /*1170*/  ISETP.NE.U32.AND P0, PT, R8, RZ, PT ;  /* 0x000000ff0800720c */ /* 0x002fe20003f05070 */
[----:B------:R-:W-:Y:S01]  /*1180*/  IMAD.U32 R7, RZ, RZ, UR9 ;  /* 0x00000009ff077e24 */ /* 0x000fe2000f8e00ff */
[----:B------:R-:W-:Y:S02]  /*1190*/  ISETP.NE.U32.AND P1, PT, RZ, UR6, PT ;  /* 0x00000006ff007c0c */ /* 0x000fe4000bf25070 */
[----:B------:R-:W-:-:S02]  /*11a0*/  ISETP.NE.AND.EX P0, PT, R9, RZ, PT, P0 ;  /* 0x000000ff0900720c */ /* 0x000fc40003f05300 */
[----:B--2---:R3:W5:Y:S01]  /*11b0*/  @P2 LDG.E R184, desc[UR10][R6.64] ;  /* 0x0000000a06b82981 */ /* 0x004762000c1e1900 */
[----:B------:R-:W-:Y:S02]  /*11c0*/  ISETP.NE.AND.EX P1, PT, RZ, UR7, PT, P1 ;  /* 0x00000007ff007c0c */ /* 0x000fe4000bf25310 */
[----:B0-----:R-:W-:Y:S01]  /*11d0*/  SEL R0, R0, 0x1, P0 ;  /* 0x0000000100007807 */ /* 0x001fe20000000000 */
[----:B----4-:R-:W-:Y:S10]  /*11e0*/  @P2 BRA `(.L_x_6655) ;  /* 0x0000000000302947 */ /* 0x010ff40003800000 */
[----:B------:R-:W-:Y:S02]  /*11f0*/  ULDC.64 UR4, c[0x0][0xaf8] ;  /* 0x0002be0000047ab9 */ /* 0x000fe40000000a00 */
[----:B------:R-:W-:-:S04]  /*1200*/  ISETP.NE.U32.AND P0, PT, RZ, UR4, PT ;  /* 0x00000004ff007c0c */ /* 0x000fc8000bf05070 */
[----:B------:R-:W-:-:S13]  /*1210*/  ISETP.NE.AND.EX P0, PT, RZ, UR5, PT, P0 ;  /* 0x00000005ff007c0c */ /* 0x000fda000bf05300 */
[----:B------:R-:W-:Y:S05]  /*1220*/  @!P0 BRA `(.L_x_6655) ;  /* 0x0000000000208947 */ /* 0x000fea0003800000 */
[----:B------:R-:W-:Y:S01]  /*1230*/  ULDC.64 UR4, c[0x0][0xaf8] ;  /* 0x0002be0000047ab9 */ /* 0x000fe20000000a00 */
[----:B------:R-:W-:Y:S01]  /*1240*/  ULDC.64 UR8, c[0x0][0x208] ;  /* 0x0000820000087ab9 */ /* 0x000fe20000000a00 */
[----:B------:R-:W-:-:S06]  /*1250*/  UIMAD.WIDE UR4, UR39, 0x4, UR4 ;  /* 0x00000004270478a5 */ /* 0x000fcc000f8e0204 */
[----:B---3--:R-:W-:Y:S02]  /*1260*/  IMAD.U32 R4, RZ, RZ, UR4 ;  /* 0x00000004ff047e24 */ /* 0x008fe4000f8e00ff */
[----:B------:R-:W-:-:S05]  /*1270*/  IMAD.U32 R5, RZ, RZ, UR5 ;  /* 0x00000005ff057e24 */ /* 0x000fca000f8e00ff */
[----:B-----5:R-:W2:Y:S04]  /*1280*/  LDG.E R184, desc[UR8][R4.64] ;  /* 0x0000000804b87981 */ /* 0x020ea8000c1e1900 */
[----:B------:R-:W2:Y:S02]  /*1290*/  LDG.E R7, desc[UR8][R4.64+0x4] ;  /* 0x0000040804077981 */ /* 0x000ea4000c1e1900 */
[----:B--2---:R-:W-:-:S07]  /*12a0*/  IMAD.IADD R184, R7, 0x1, -R184 ;  /* 0x0000000107b87824 */ /* 0x004fce00078e0ab8 */
.L_x_6655:
[----:B------:R-:W-:Y:S02]  /*12b0*/  IMAD R186, R0, R11, RZ ;  /* 0x0000000b00ba7224 */ /* 0x000fe400078e02ff */
[----:B------:R-:W-:Y:S01]  /*12c0*/  IMAD.MOV.U32 R193, RZ, RZ, R185 ;  /* 0x000000ffffc17224 */ /* 0x000fe200078e00b9 */
[----:B------:R-:W-:Y:S06]  /*12d0*/  @!P1 BRA `(.L_x_6656) ;  /* 0x00000000001c9947 */ /* 0x000fec0003800000 */
[----:B------:R-:W-:Y:S01]  /*12e0*/  ULEA UR4, UP0, UR39, UR6, 0x2 ;  /* 0x0000000627047291 */ /* 0x000fe2000f80103f */
[----:B------:R-:W-:-:S03]  /*12f0*/  ULDC.64 UR8, c[0x0][0x208] ;  /* 0x0000820000087ab9 */ /* 0x000fc60000000a00 */
[----:B------:R-:W-:Y:S02]  /*1300*/  ULEA.HI.X UR5, UR39, UR7, UR38, 0x2, UP0 ;  /* 0x0000000727057291 */ /* 0x000fe400080f1426 */
[----:B---3--:R-:W-:-:S04]  /*1310*/  MOV R4, UR4 ;  /* 0x0000000400047c02 */ /* 0x008fc80008000f00 */
[----:B------:R-:W-:-:S05]  /*1320*/  IMAD.U32 R5, RZ, RZ, UR5 ;  /* 0x00000005ff057e24 */ /* 0x000fca000f8e00ff */
[----:B------:R0:W5:Y:S01]  /*1330*/  LDG.E R186, desc[UR8][R4.64] ;  /* 0x0000000804ba7981 */ /* 0x000162000c1e1900 */
[----:B------:R-:W-:Y:S05]  /*1340*/  BRA `(.L_x_6657) ;  /* 0x0000000000307947 */ /* 0x000fea0003800000 */
.L_x_6656:
        /* <DEDUP_REMOVED lines=9> */
[----:B------:R-:W2:Y:S04]  /*13e0*/  LDG.E R186, desc[UR6][R4.64] ;  /* 0x0000000604ba7981 */ /* 0x000ea8000c1e1900 */
[----:B------:R-:W2:Y:S02]  /*13f0*/  LDG.E R7, desc[UR6][R4.64+0x4] ;  /* 0x0000040604077981 */ /* 0x000ea4000c1e1900 */
[----:B--2---:R-:W-:-:S07]  /*1400*/  IMAD.IADD R186, R7, 0x1, -R186 ;  /* 0x0000000107ba7824 */ /* 0x004fce00078e0aba */
.L_x_6657:
[----:B-----5:R-:W-:Y:S01]  /*1410*/  IMAD.IADD R186, R186, 0x1, -R3 ;  /* 0x00000001baba7824 */ /* 0x020fe200078e0a03 */
[----:B------:R-:W-:Y:S01]  /*1420*/  UISETP.NE.AND UP0, UPT, UR41, 0x1, UPT ;  /* 0x000000012900788c */ /* 0x000fe2000bf05270 */
[----:B------:R-:W-:Y:S02]  /*1430*/  LEA R3, R185, 0x7f, 0x6 ;  /* 0x0000007fb9037811 */ /* 0x000fe400078e30ff */
[----:B------:R-:W-:Y:S01]  /*1440*/  CS2R R150, SRZ ;  /* 0x0000000000967805 */ /* 0x000fe2000001ff00 */
[C---:B------:R-:W-:Y:S01]  /*1450*/  VIADD R0, R186.reuse, 0x3f ;  /* 0x0000003fba007836 */ /* 0x040fe20000000000 */
[----:B------:R-:W-:Y:S02]  /*1460*/  CS2R R148, SRZ ;  /* 0x0000000000947805 */ /* 0x000fe4000001ff00 */
[----:B0--3--:R-:W-:Y:S02]  /*1470*/  IADD3 R4, R186, R3, -R184 ;  /* 0x00000003ba047210 */ /* 0x009fe40007ffe8b8 */
[----:B------:R-:W-:-:S02]  /*1480*/  CS2R R146, SRZ ;  /* 0x0000000000927805 */ /* 0x000fc4000001ff00 */
[----:B------:R-:W-:Y:S02]  /*1490*/  PLOP3.LUT P0, PT, PT, PT, UP0, 0x80, 0x0 ;  /* 0x000000000000781c */ /* 0x000fe40003f0f008 */
[----:B------:R-:W-:Y:S02]  /*14a0*/  CS2R R144, SRZ ;  /* 0x0000000000907805 */ /* 0x000fe4000001ff00 */
[----:B------:R-:W-:Y:S02]  /*14b0*/  SHF.R.S32.HI R3, RZ, 0x1f, R0 ;  /* 0x0000001fff037819 */ /* 0x000fe40000011400 */
[----:B------:R-:W-:Y:S02]  /*14c0*/  CS2R R142, SRZ ;  /* 0x00000000008e7805 */ /* 0x000fe4000001ff00 */
[----:B------:R-:W-:Y:S02]  /*14d0*/  SHF.R.S32.HI R5, RZ, 0x1f, R4 ;  /* 0x0000001fff057819 */ /* 0x000fe40000011404 */
[----:B------:R-:W-:-:S02]  /*14e0*/  CS2R R140, SRZ ;  /* 0x00000000008c7805 */ /* 0x000fc4000001ff00 */
[----:B------:R-:W-:Y:S01]  /*14f0*/  LEA.HI R3, R3, R0, RZ, 0x6 ;  /* 0x0000000003037211 */ /* 0x000fe200078f30ff */
[----:B------:R-:W-:Y:S01]  /*1500*/  IMAD.MOV.U32 R0, RZ, RZ, RZ ;  /* 0x000000ffff007224 */ /* 0x000fe200078e00ff */
[----:B------:R-:W-:Y:S02]  /*1510*/  LEA.HI R5, R5, R4, RZ, 0x6 ;  /* 0x0000000405057211 */ /* 0x000fe400078f30ff */
[----:B------:R-:W-:Y:S02]  /*1520*/  CS2R R138, SRZ ;  /* 0x00000000008a7805 */ /* 0x000fe4000001ff00 */
[----:B------:R-:W-:Y:S01]  /*1530*/  SHF.R.S32.HI R168, RZ, 0x6, R3 ;  /* 0x00000006ffa87819 */ /* 0x000fe20000011403 */
[----:B------:R-:W-:Y:S01]  /*1540*/  IMAD.MOV.U32 R3, RZ, RZ, RZ ;  /* 0x000000ffff037224 */ /* 0x000fe200078e00ff */
[----:B------:R-:W-:Y:S02]  /*1550*/  SHF.R.S32.HI R5, RZ, 0x6, R5 ;  /* 0x00000006ff057819 */ /* 0x000fe40000011405 */
[----:B------:R-:W-:-:S02]  /*1560*/  CS2R R136, SRZ ;  /* 0x0000000000887805 */ /* 0x000fc4000001ff00 */
[----:B------:R-:W-:Y:S02]  /*1570*/  CS2R R134, SRZ ;  /* 0x0000000000867805 */ /* 0x000fe4000001ff00 */
[----:B------:R-:W-:Y:S02]  /*1580*/  CS2R R132, SRZ ;  /* 0x0000000000847805 */ /* 0x000fe4000001ff00 */
[----:B------:R-:W-:Y:S02]  /*1590*/  VIMNMX R168, R168, R5, PT ;  /* 0x00000005a8a87248 */ /* 0x000fe40003fe0100 */
        /* <DEDUP_REMOVED lines=51> */
[----:B------:R-:W-:Y:S01]  /*18d0*/  MOV R169, RZ ;  /* 0x000000ff00a97202 */ /* 0x000fe20000000f00 */
[----:B------:R-:W-:Y:S01]  /*18e0*/  IMAD.MOV.U32 R7, RZ, RZ, RZ ;  /* 0x000000ffff077224 */ /* 0x000fe200078e00ff */
[----:B------:R-:W-:Y:S01]  /*18f0*/  CS2R R170, SRZ ;  /* 0x0000000000aa7805 */ /* 0x000fe2000001ff00 */
[----:B------:R-:W-:Y:S01]  /*1900*/  IMAD.MOV.U32 R24, RZ, RZ, RZ ;  /* 0x000000ffff187224 */ /* 0x000fe200078e00ff */
[----:B------:R-:W-:Y:S01]  /*1910*/  CS2R R26, SRZ ;  /* 0x00000000001a7805 */ /* 0x000fe2000001ff00 */
[----:B------:R-:W-:Y:S01]  /*1920*/  IMAD.MOV.U32 R172, RZ, RZ, RZ ;  /* 0x000000ffffac7224 */ /* 0x000fe200078e00ff */
[----:B------:R-:W-:Y:S06]  /*1930*/  @!P0 BRA `(.L_x_6658) ;  /* 0x0000001400e88947 */ /* 0x000fec0003800000 */
        /* <DEDUP_REMOVED lines=13> */
[----:B------:R-:W-:Y:S01]  /*1a10*/  UMOV UR7, 0x40000040 ;  /* 0x4000004000077882 */ /* 0x000fe20000000000 */
[----:B------:R-:W1:Y:S01]  /*1a20*/  S2R R20, SR_TID.X ;  /* 0x0000000000147919 */ /* 0x000e620000002100 */
[----:B0-----:R-:W-:-:S04]  /*1a30*/  LEA.HI R5, R4, R4, RZ, 0x1 ;  /* 0x0000000404057211 */ /* 0x001fc800078f08ff */
[----:B------:R-:W-:Y:S01]  /*1a40*/  LOP3.LUT R5, R5, 0x1fffe, RZ, 0xc0, !PT ;  /* 0x0001fffe05057812 */ /* 0x000fe200078ec0ff */
[----:B------:R-:W-:-:S04]  /*1a50*/  WARPGROUP.ARRIVE ;  /* 0x00000000000079c5 */ /* 0x000fc80000000000 */
        /* <DEDUP_REMOVED lines=12> */
[----:B-1----:R-:W-:Y:S02]  /*1b20*/  LOP3.LUT R20, R20, 0x7f, RZ, 0xc0, !PT ;  /* 0x0000007f14147812 */ /* 0x002fe400078ec0ff */
[----:B------:R-:W-:Y:S01]  /*1b30*/  R2UR UR12, R8 ;  /* 0x00000000080c72ca */ /* 0x000fe200000e0000 */
[----:B------:R-:W-:Y:S01]  /*1b40*/  IMAD R4, R2, 0x1000, R7 ;  /* 0x0000100002047824 */ /* 0x000fe200078e0207 */
[C---:B------:R-:W-:Y:S01]  /*1b50*/  IADD3 R8, R5.reuse, 0x4, RZ ;  /* 0x0000000405087810 */ /* 0x040fe20007ffe0ff */
[----:B------:R-:W-:Y:S01]  /*1b60*/  VIADD R5, R5, 0x6 ;  /* 0x0000000605057836 */ /* 0x000fe20000000000 */
[----:B------:R-:W-:Y:S01]  /*1b70*/  ISETP.NE.AND P1, PT, R20, RZ, PT ;  /* 0x000000ff1400720c */ /* 0x000fe20003f25270 */
[C---:B------:R-:W-:Y:S01]  /*1b80*/  VIADD R6, R4.reuse, 0x80 ;  /* 0x0000008004067836 */ /* 0x040fe20000000000 */
[----:B------:R-:W-:Y:S02]  /*1b90*/  R2UR UR10, R4 ;  /* 0x00000000040a72ca */ /* 0x000fe400000e0000 */
[----:B------:R-:W-:-:S02]  /*1ba0*/  R2UR UR16, R8 ;  /* 0x00000000081072ca */ /* 0x000fc400000e0000 */
[----:B------:R-:W-:Y:S01]  /*1bb0*/  R2UR UR14, R6 ;  /* 0x00000000060e72ca */ /* 0x000fe200000e0000 */
[C---:B------:R-:W-:Y:S01]  /*1bc0*/  VIADD R6, R4.reuse, 0x100 ;  /* 0x0000010004067836 */ /* 0x040fe20000000000 */
[----:B------:R-:W-:Y:S01]  /*1bd0*/  R2UR UR4, R5 ;  /* 0x00000000050472ca */ /* 0x000fe200000e0000 */
[----:B------:R-:W-:-:S03]  /*1be0*/  VIADD R4, R4, 0x180 ;  /* 0x0000018004047836 */ /* 0x000fc60000000000 */
[----:B------:R-:W-:Y:S02]  /*1bf0*/  R2UR UR18, R6 ;  /* 0x00000000061272ca */ /* 0x000fe400000e0000 */
[----:B------:R-:W-:Y:S01]  /*1c00*/  R2UR UR6, R4 ;  /* 0x00000000040672ca */ /* 0x000fe200000e0000 */
[----:B------:R-:W-:Y:S01]  /*1c10*/  HGMMA.64x256x16.F32.BF16 R24, gdesc[UR8].tnspB, RZ, !UPT, gsb0 ;  /* 0x43e00000081879f0 */ /* 0x000fe2000c0018ff */
[----:B------:R-:W-:-:S04]  /*1c20*/  @!P1 IMAD R4, R2, 0x8, R17 ;  /* 0x0000000802049824 */ /* 0x000fc800078e0211 */
[----:B------:R-:W-:-:S05]  /*1c30*/  @!P1 VIADD R4, R4, 0x38860 ;  /* 0x0003886004049836 */ /* 0x000fca0000000000 */
[----:B------:R-:W-:Y:S01]  /*1c40*/  @!P1 PRMT R4, RZ, 0x654, R4 ;  /* 0x00000654ff049816 */ /* 0x000fe20000000004 */
[----:B------:R-:W-:Y:S02]  /*1c50*/  WARPGROUP.DEPBAR.LE gsb0, 0x0 ;  /* 0x00008000000079c5 */ /* 0x000fe40000010000 */
[----:B------:R-:W-:-:S15]  /*1c60*/  WARPGROUP.ARRIVE ;  /* 0x00000000000079c5 */ /* 0x000fde0000000000 */
        /* <DEDUP_REMOVED lines=14> */
.L_x_6661:
[----:B------:R-:W-:Y:S01]  /*1d50*/  BAR.SYNC.DEFER_BLOCKING 0xe, 0x100 ;  /* 0x0384000000007b1d */ /* 0x000fe20000010000 */
[----:B01----:R-:W-:Y:S01]  /*1d60*/  IMAD R4, R2, 0x40, R18 ;  /* 0x0000004002047824 */ /* 0x003fe200078e0212 */
[----:B------:R-:W-:Y:S01]  /*1d70*/  ISETP.GT.AND P2, PT, R168, RZ, PT ;  /* 0x000000ffa800720c */ /* 0x000fe20003f44270 */
[----:B------:R-:W-:Y:S02]  /*1d80*/  VIADD R2, R2, 0x1 ;  /* 0x0000000102027836 */ /* 0x000fe40000000000 */
[----:B------:R-:W-:Y:S01]  /*1d90*/  IMAD R4, R4, 0x4, R17 ;  /* 0x0000000404047824 */ /* 0x000fe200078e0211 */
[----:B------:R-:W-:Y:S01]  /*1da0*/  UMOV UR11, 0x40000040 ;  /* 0x40000040000b7882 */ /* 0x000fe20000000000 */
[----:B------:R-:W-:Y:S01]  /*1db0*/  UMOV UR15, 0x40000040 ;  /* 0x40000040000f7882 */ /* 0x000fe20000000000 */
[----:B------:R-:W-:Y:S01]  /*1dc0*/  ISETP.NE.AND P0, PT, R2, 0x2, PT ;  /* 0x000000020200780c */ /* 0x000fe20003f05270 */
[----:B------:R-:W-:Y:S01]  /*1dd0*/  UMOV UR19, 0x40000040 ;  /* 0x4000004000137882 */ /* 0x000fe20000000000 */
[----:B------:R-:W-:Y:S01]  /*1de0*/  UMOV UR7, 0x40000040 ;  /* 0x4000004000077882 */ /* 0x000fe20000000000 */
[----:B------:R-:W-:Y:S01]  /*1df0*/  VIADD R168, R168, 0xffffffff ;  /* 0xffffffffa8a87836 */ /* 0x000fe20000000000 */
[----:B------:R-:W-:Y:S01]  /*1e00*/  SEL R2, R2, RZ, P0 ;  /* 0x000000ff02027207 */ /* 0x000fe20000000000 */
[----:B------:R-:W0:Y:S04]  /*1e10*/  LDS R5, [R4+0x38400] ;  /* 0x0384000004057984 */ /* 0x000e280000000800 */
[----:B------:R1:W2:Y:S02]  /*1e20*/  LDS R6, [R4+0x38420] ;  /* 0x0384200004067984 */ /* 0x0002a40000000800 */
[----:B-1----:R-:W-:-:S05]  /*1e30*/  IMAD R4, R2, 0x1000, R7 ;  /* 0x0000100002047824 */ /* 0x002fca00078e0207 */
[----:B------:R-:W-:Y:S01]  /*1e40*/  R2UR UR10, R4 ;  /* 0x00000000040a72ca */ /* 0x000fe200000e0000 */
        /* <DEDUP_REMOVED lines=128> */
[----:B------:R-:W-:-:S04]  /*2650*/  IADD3 R5, R4, 0x80, RZ ;  /* 0x0000008004057810 */ /* 0x000fc80007ffe0ff */
[----:B------:R-:W-:Y:S01]  /*2660*/  R2UR UR14, R5 ;  /* 0x00000000050e72ca */ /* 0x000fe200000e0000 */
[----:B------:R-:W-:Y:S01]  /*2670*/  WARPGROUP.ARRIVE ;  /* 0x00000000000079c5 */ /* 0x000fe20000000000 */
[C---:B------:R-:W-:Y:S02]  /*2680*/  VIADD R5, R4.reuse, 0x100 ;  /* 0x0000010004057836 */ /* 0x040fe40000000000 */
[----:B------:R-:W-:-:S03]  /*2690*/  VIADD R4, R4, 0x180 ;  /* 0x0000018004047836 */ /* 0x000fc60000000000 */
[----:B------:R-:W-:Y:S01]  /*26a0*/  HGMMA.64x256x16.F32.BF16 R24, gdesc[UR8].tnspB, R24, gsb0 ;  /* 0x43e00000081879f0 */ /* 0x000fe20008001818 */
[----:B------:R-:W-:Y:S02]  /*26b0*/  R2UR UR18, R5 ;  /* 0x00000000051272ca */ /* 0x000fe400000e0000 */
[----:B------:R-:W-:Y:S01]  /*26c0*/  R2UR UR6, R4 ;  /* 0x00000000040672ca */ /* 0x000fe200000e0000 */
[----:B------:R-:W-:Y:S01]  /*26d0*/  @!P1 IMAD R4, R2, 0x8, R17 ;  /* 0x0000000802049824 */ /* 0x000fe200078e0211 */
[----:B------:R-:W-:-:S03]  /*26e0*/  SEL R5, RZ, 0x1, P0 ;  /* 0x00000001ff057807 */ /* 0x000fc60000000000 */
[----:B------:R-:W-:Y:S01]  /*26f0*/  @!P1 VIADD R4, R4, 0x38860 ;  /* 0x0003886004049836 */ /* 0x000fe20000000000 */
[----:B------:R-:W-:-:S04]  /*2700*/  LOP3.LUT R16, R16, R5, RZ, 0x3c, !PT ;  /* 0x0000000510107212 */ /* 0x000fc800078e3cff */
        /* <DEDUP_REMOVED lines=16> */
.L_x_6660:
[----:B------:R-:W-:Y:S01]  /*2810*/  BAR.SYNC.DEFER_BLOCKING 0xe, 0x100 ;  /* 0x0384000000007b1d */ /* 0x000fe20000010000 */
[C---:B01----:R-:W-:Y:S01]  /*2820*/  IMAD R4, R2.reuse, 0x40, R18 ;  /* 0x0000004002047824 */ /* 0x043fe200078e0212 */
[----:B------:R-:W-:Y:S01]  /*2830*/  PLOP3.LUT P0, PT, PT, PT, PT, 0x8, 0x0 ;  /* 0x000000000000781c */ /* 0x000fe20003f0e170 */
[----:B------:R-:W-:Y:S02]  /*2840*/  VIADD R2, R2, 0x1 ;  /* 0x0000000102027836 */ /* 0x000fe40000000000 */
[----:B------:R-:W-:-:S03]  /*2850*/  IMAD R17, R4, 0x4, R17 ;  /* 0x0000000404117824 */ /* 0x000fc600078e0211 */
[----:B------:R-:W-:-:S04]  /*2860*/  ISETP.NE.AND P1, PT, R2, 0x2, PT ;  /* 0x000000020200780c */ /* 0x000fc80003f25270 */
[----:B------:R-:W-:Y:S02]  /*2870*/  SEL R7, RZ, 0x1, P1 ;  /* 0x00000001ff077807 */ /* 0x000fe40000800000 */
[----:B------:R-:W-:Y:S02]  /*2880*/  SEL R2, R2, RZ, P1 ;  /* 0x000000ff02027207 */ /* 0x000fe40000800000 */
[----:B------:R-:W-:Y:S01]  /*2890*/  LOP3.LUT R16, R16, R7, RZ, 0x3c, !PT ;  /* 0x0000000710107212 */ /* 0x000fe200078e3cff */
        /* <DEDUP_REMOVED lines=132> */
.L_x_6658:
[----:B------:R-:W-:Y:S02]  /*30e0*/  ISETP.GE.AND P1, PT, R168, 0x1, PT ;  /* 0x00000001a800780c */ /* 0x000fe40003f26270 */
[----:B------:R-:W-:-:S11]  /*30f0*/  PLOP3.LUT P0, PT, PT, PT, PT, 0x80, 0x0 ;  /* 0x000000000000781c */ /* 0x000fd60003f0f070 */
[----:B------:R-:W-:Y:S05]  /*3100*/  @!P1 BRA `(.L_x_6659) ;  /* 0x0000009400d89947 */ /* 0x000fea0003800000 */
[----:B------:R-:W0:Y:S02]  /*3110*/  SHFL.IDX PT, R0, R196, RZ, 0x1f ;  /* 0x00001fffc4007589 */ /* 0x000e2400000e0000 */
[----:B0-----:R-:W-:-:S04]  /*3120*/  LEA.HI R3, R0, R0, RZ, 0x1 ;  /* 0x0000000000037211 */ /* 0x001fc800078f08ff */
[----:B------:R-:W-:-:S05]  /*3130*/  LOP3.LUT R3, R3, 0x1fffe, RZ, 0xc0, !PT ;  /* 0x0001fffe03037812 */ /* 0x000fca00078ec0ff */
[----:B------:R-:W-:Y:S02]  /*3140*/  IMAD.IADD R0, R0, 0x1, -R3 ;  /* 0x0000000100007824 */ /* 0x000fe400078e0a03 */
[----:B------:R-:W-:Y:S02]  /*3150*/  VIADD R3, R17, 0x36400 ;  /* 0x0003640011037836 */ /* 0x000fe40000000000 */
[----:B------:R-:W-:-:S03]  /*3160*/  IMAD R0, R0, 0x8000, R17 ;  /* 0x0000800000007824 */ /* 0x000fc600078e0211 */
[----:B------:R-:W-:Y:S02]  /*3170*/  LOP3.LUT P0, RZ, R3, 0x3ff, RZ, 0xc0, !PT ;  /* 0x000003ff03ff7812 */ /* 0x000fe4000780c0ff */
[----:B------:R-:W-:-:S04]  /*3180*/  IADD3 R0, R0, 0x400, RZ ;  /* 0x0000040000007810 */ /* 0x000fc80007ffe0ff */
        /* <DEDUP_REMOVED lines=20> */
.L_x_6662:
[----:B------:R-:W-:Y:S01]  /*32d0*/  ULEA.HI UR4, UR36, UR36, URZ, 0x1 ;  /* 0x0000002424047291 */ /* 0x000fe2000f8f083f */
[----:B------:R-:W-:-:S03]  /*32e0*/  IMAD.U32 R0, RZ, RZ, UR40 ;  /* 0x00000028ff007e24 */ /* 0x000fc6000f8e00ff */
[----:B------:R-:W-:Y:S02]  /*32f0*/  ULOP3.LUT UR4, UR4, 0xfffffffe, URZ, 0xc0, !UPT ;  /* 0xfffffffe04047892 */ /* 0x000fe4000f8ec03f */
[----:B------:R-:W-:Y:S02]  /*3300*/  ISETP.NE.AND P0, PT, R0, 0x3, PT ;  /* 0x000000030000780c */ /* 0x000fe40003f05270 */
[----:B------:R-:W-:-:S06]  /*3310*/  UIADD3 UR4, UR36, -UR4, URZ ;  /* 0x8000000424047290 */ /* 0x000fcc000fffe03f */
[----:B------:R-:W-:-:S04]  /*3320*/  MOV R4, UR4 ;  /* 0x0000000400047c02 */ /* 0x000fc80008000f00 */
[----:B------:R-:W-:-:S04]  /*3330*/  SHF.L.U32 R4, R4, 0x1f, RZ ;  /* 0x0000001f04047819 */ /* 0x000fc800000006ff */
[----:B------:R-:W0:Y:S02]  /*3340*/  SYNCS.PHASECHK.TRANS64.TRYWAIT P1, [R17+URZ+0x38800], R4 ;  /* 0x03880004110075a7 */ /* 0x000e24000802017f */
[----:B0-----:R-:W-:Y:S05]  /*3350*/  @!P1 BRA `(.L_x_6663) ;  /* 0x0000011400489947 */ /* 0x001fea0003800000 */
.L_x_6791:
[----:B------:R-:W-:Y:S05]  /*3360*/  @!P0 BRA `(.L_x_6664) ;  /* 0x0000000000048947 */ /* 0x000fea0003800000 */
[----:B------:R-:W-:Y:S01]  /*3370*/  BPT.TRAP 0x1 ;  /* 0x000000040000795c */ /* 0x000fe20000300000 */
.L_x_6664:
[----:B------:R-:W-:Y:S01]  /*3380*/  IMAD R6, R2, 0x8, R17 ;  /* 0x0000000802067824 */ /* 0x000fe200078e0211 */
[----:B------:R-:W-:-:S04]  /*3390*/  SHF.L.U32 R7, R16, 0x1f, RZ ;  /* 0x0000001f10077819 */ /* 0x000fc800000006ff */
[----:B------:R1:W2:Y:S01]  /*33a0*/  SYNCS.PHASECHK.TRANS64.TRYWAIT P1, [R6+URZ+0x38830], R7 ;  /* 0x03883007060075a7 */ /* 0x0002a2000802017f */
[----:B------:R-:W-:Y:S05]  /*33b0*/  @!P0 BRA `(.L_x_6665) ;  /* 0x0000000000048947 */ /* 0x000fea0003800000 */
[----:B------:R-:W-:Y:S01]  /*33c0*/  BPT.TRAP 0x1 ;  /* 0x000000040000795c */ /* 0x000fe20000300000 */
.L_x_6665:
[----:B------:R-:W-:-:S05]  /*33d0*/  VIADD R0, R17, 0x22400 ;  /* 0x0002240011007836 */ /* 0x000fca0000000000 */
[----:B------:R-:W-:-:S04]  /*33e0*/  SHF.R.U32.HI R0, RZ, 0x4, R0 ;  /* 0x00000004ff007819 */ /* 0x000fc80000011600 */
[----:B------:R-:W-:Y:S01]  /*33f0*/  LOP3.LUT R0, R0, 0x3fff, RZ, 0xc0, !PT ;  /* 0x00003fff00007812 */ /* 0x000fe200078ec0ff */
[----:B--2---:R-:W-:Y:S06]  /*3400*/  @P1 BRA `(.L_x_6666) ;  /* 0x0000000000081947 */ /* 0x004fec0003800000 */
[----:B------:R-:W2:Y:S02]  /*3410*/  SYNCS.PHASECHK.TRANS64.TRYWAIT P1, [R6+URZ+0x38830], R7 ;  /* 0x03883007060075a7 */ /* 0x000ea4000802017f */
[----:B--2---:R-:W-:Y:S05]  /*3420*/  @!P1 BRA `(.L_x_6667) ;  /* 0x0000011400289947 */ /* 0x004fea0003800000 */
.L_x_6666:
[----:B------:R-:W-:Y:S05]  /*3430*/  WARPSYNC.ALL ;  /* 0x0000000000007948 */ /* 0x000fea0003800000 */
[----:B------:R-:W-:Y:S01]  /*3440*/  LOP3.LUT R0, R0, 0x10000, RZ, 0xfc, !PT ;  /* 0x0001000000007812 */ /* 0x000fe200078efcff */
[----:B------:R-:W-:Y:S01]  /*3450*/  VIADD R3, R17, 0x20400 ;  /* 0x0002040011037836 */ /* 0x000fe20000000000 */
[----:B------:R-:W-:-:S03]  /*3460*/  WARPGROUP.ARRIVE ;  /* 0x00000000000079c5 */ /* 0x000fc60000000000 */
[----:B------:R-:W-:Y:S01]  /*3470*/  IMAD R5, R2, 0x200, R0 ;  /* 0x0000020002057824 */ /* 0x000fe200078e0200 */
[----:B------:R-:W-:Y:S01]  /*3480*/  UMOV UR11, 0x40000040 ;  /* 0x40000040000b7882 */ /* 0x000fe20000000000 */
[----:B------:R-:W-:Y:S01]  /*3490*/  UMOV UR9, 0x40000040 ;  /* 0x4000004000097882 */ /* 0x000fe20000000000 */
[----:B------:R-:W-:Y:S01]  /*34a0*/  SHF.R.U32.HI R3, RZ, 0x4, R3 ;  /* 0x00000004ff037819 */ /* 0x000fe20000011603 */
[----:B------:R-:W-:Y:S01]  /*34b0*/  UMOV UR15, 0x40000040 ;  /* 0x40000040000f7882 */ /* 0x000fe20000000000 */
[----:B------:R-:W-:Y:S01]  /*34c0*/  R2UR UR10, R5 ;  /* 0x00000000050a72ca */ /* 0x000fe200000e0000 */
[----:B------:R-:W-:Y:S01]  /*34d0*/  UMOV UR13, 0x40000040 ;  /* 0x40000040000d7882 */ /* 0x000fe20000000000 */
[----:B------:R-:W-:Y:S01]  /*34e0*/  LOP3.LUT R3, R3, 0x3fff, RZ, 0xc0, !PT ;  /* 0x00003fff03037812 */ /* 0x000fe200078ec0ff */
[----:B------:R-:W-:Y:S01]  /*34f0*/  UMOV UR19, 0x40000040 ;  /* 0x4000004000137882 */ /* 0x000fe20000000000 */
[----:B------:R-:W-:Y:S01]  /*3500*/  UMOV UR17, 0x40000040 ;  /* 0x4000004000117882 */ /* 0x000fe20000000000 */
[----:B------:R-:W-:Y:S01]  /*3510*/  UMOV UR23, 0x40000040 ;  /* 0x4000004000177882 */ /* 0x000fe20000000000 */
[----:B------:R-:W-:Y:S01]  /*3520*/  LOP3.LUT R3, R3, 0x10000, RZ, 0xfc, !PT ;  /* 0x0001000003037812 */ /* 0x000fe200078efcff */
[----:B------:R-:W-:-:S03]  /*3530*/  UMOV UR21, 0x40000040 ;  /* 0x4000004000157882 */ /* 0x000fc60000000000 */
[C---:B------:R-:W-:Y:S01]  /*3540*/  R2UR UR8, R3.reuse ;  /* 0x00000000030872ca */ /* 0x040fe200000e0000 */
[----:B------:R-:W-:Y:S02]  /*3550*/  VIADD R5, R3, 0x2 ;  /* 0x0000000203057836 */ /* 0x000fe40000000000 */
[----:B------:R-:W-:Y:S02]  /*3560*/  UIADD3 UR14, UR10, 0x2, URZ ;  /* 0x000000020a0e7890 */ /* 0x000fe4000fffe03f */
[----:B------:R-:W-:Y:S01]  /*3570*/  UIADD3 UR18, UR10, 0x4, URZ ;  /* 0x000000040a127890 */ /* 0x000fe2000fffe03f */
[----:B------:R-:W-:Y:S01]  /*3580*/  R2UR UR12, R5 ;  /* 0x00000000050c72ca */ /* 0x000fe200000e0000 */
[C---:B------:R-:W-:Y:S01]  /*3590*/  VIADD R5, R3.reuse, 0x4 ;  /* 0x0000000403057836 */ /* 0x040fe20000000000 */
[----:B------:R-:W-:Y:S01]  /*35a0*/  UIADD3 UR22, UR10, 0x6, URZ ;  /* 0x000000060a167890 */ /* 0x000fe2000fffe03f */
[----:B------:R-:W-:-:S03]  /*35b0*/  VIADD R3, R3, 0x6 ;  /* 0x0000000603037836 */ /* 0x000fc60000000000 */
[----:B------:R-:W-:Y:S01]  /*35c0*/  R2UR UR16, R5 ;  /* 0x00000000051072ca */ /* 0x000fe200000e0000 */
[----:B------:R-:W-:Y:S01]  /*35d0*/  HGMMA.64x64x16.F32.BF16 R24, gdesc[UR8], RZ, !UPT, gsb0 ;  /* 0x00e00000081879f0 */ /* 0x000fe2000c0018ff */
[----:B------:R-:W-:Y:S02]  /*35e0*/  R2UR UR20, R3 ;  /* 0x00000000031472ca */ /* 0x000fe400000e0000 */
        /* <DEDUP_REMOVED lines=10> */
[----:B------:R-:W3:Y:S02]  /*3690*/  SYNCS.PHASECHK.TRANS64.TRYWAIT P1, [R17+URZ+0x38810], R4 ;  /* 0x03881004110075a7 */ /* 0x000ee4000802017f */
[----:B---3--:R-:W-:Y:S05]  /*36a0*/  @!P1 BRA `(.L_x_6668) ;  /* 0x00000110009c9947 */ /* 0x008fea0003800000 */
.L_x_6792:
[----:B------:R-:W-:Y:S05]  /*36b0*/  @!P0 BRA `(.L_x_6669) ;  /* 0x0000000000048947 */ /* 0x000fea0003800000 */
[----:B------:R-:W-:Y:S01]  /*36c0*/  BPT.TRAP 0x1 ;  /* 0x000000040000795c */ /* 0x000fe20000300000 */
.L_x_6669:
[----:B------:R4:W0:Y:S01]  /*36d0*/  SYNCS.PHASECHK.TRANS64.TRYWAIT P1, [R6+URZ+0x38850], R7 ;  /* 0x03885007060075a7 */ /* 0x000822000802017f */
[----:B------:R-:W-:Y:S05]  /*36e0*/  @!P0 BRA `(.L_x_6670) ;  /* 0x0000000000048947 */ /* 0x000fea0003800000 */
[----:B------:R-:W-:Y:S01]  /*36f0*/  BPT.TRAP 0x1 ;  /* 0x000000040000795c */ /* 0x000fe20000300000 */
.L_x_6670:
[C---:B------:R-:W-:Y:S02]  /*3700*/  VIADD R3, R17.reuse, 0x400 ;  /* 0x0000040011037836 */ /* 0x040fe40000000000 */
[----:B0--3--:R-:W-:-:S03]  /*3710*/  VIADD R4, R17, 0x26400 ;  /* 0x0002640011047836 */ /* 0x009fc60000000000 */
[----:B------:R-:W-:Y:S02]  /*3720*/  SHF.R.U32.HI R3, RZ, 0x4, R3 ;  /* 0x00000004ff037819 */ /* 0x000fe40000011603 */
[----:B------:R-:W-:Y:S02]  /*3730*/  SHF.R.U32.HI R4, RZ, 0x4, R4 ;  /* 0x00000004ff047819 */ /* 0x000fe40000011604 */
[----:B------:R-:W-:Y:S02]  /*3740*/  LOP3.LUT R3, R3, 0x3fff, RZ, 0xc0, !PT ;  /* 0x00003fff03037812 */ /* 0x000fe400078ec0ff */
[----:B------:R-:W-:Y:S02]  /*3750*/  LOP3.LUT R4, R4, 0x3fff, RZ, 0xc0, !PT ;  /* 0x00003fff04047812 */ /* 0x000fe400078ec0ff */
[----:B------:R-:W-:Y:S02]  /*3760*/  LOP3.LUT R3, R3, 0x10000, RZ, 0xfc, !PT ;  /* 0x0001000003037812 */ /* 0x000fe400078efcff */
[----:B------:R-:W-:-:S02]  /*3770*/  LOP3.LUT R4, R4, 0x10000, RZ, 0xfc, !PT ;  /* 0x0001000004047812 */ /* 0x000fc400078efcff */
[----:B------:R-:W-:Y:S01]  /*3780*/  LEA R5, R2, R3, 0xc ;  /* 0x0000000302057211 */ /* 0x000fe200078e60ff */
[----:B------:R-:W-:Y:S06]  /*3790*/  @P1 BRA `(.L_x_6671) ;  /* 0x0000000000081947 */ /* 0x000fec0003800000 */
[----:B------:R-:W0:Y:S02]  /*37a0*/  SYNCS.PHASECHK.TRANS64.TRYWAIT P1, [R6+URZ+0x38850], R7 ;  /* 0x03885007060075a7 */ /* 0x000e24000802017f */
[----:B0-----:R-:W-:Y:S05]  /*37b0*/  @!P1 BRA `(.L_x_6672) ;  /* 0x00000110006c9947 */ /* 0x001fea0003800000 */
.L_x_6671:
[C---:B------:R-:W-:Y:S01]  /*37c0*/  R2UR UR24, R4.reuse ;  /* 0x00000000041872ca */ /* 0x040fe200000e0000 */
[----:B------:R-:W-:Y:S01]  /*37d0*/  WARPGROUP.ARRIVE ;  /* 0x00000000000079c5 */ /* 0x000fe20000000000 */
[C---:B------:R-:W-:Y:S01]  /*37e0*/  R2UR UR26, R5.reuse ;  /* 0x00000000051a72ca */ /* 0x040fe200000e0000 */
[----:B------:R-:W-:Y:S01]  /*37f0*/  UMOV UR25, 0x40000040 ;  /* 0x4000004000197882 */ /* 0x000fe20000000000 */
[----:B------:R-:W-:Y:S01]  /*3800*/  UMOV UR27, 0x40000040 ;  /* 0x40000040001b7882 */ /* 0x000fe20000000000 */
[----:B------:R-:W-:Y:S01]  /*3810*/  VIADD R8, R4, 0x2 ;  /* 0x0000000204087836 */ /* 0x000fe20000000000 */
[----:B------:R-:W-:Y:S01]  /*3820*/  UMOV UR5, 0x40000040 ;  /* 0x4000004000057882 */ /* 0x000fe20000000000 */
[----:B012-4-:R-:W-:Y:S01]  /*3830*/  VIADD R7, R5, 0x2 ;  /* 0x0000000205077836 */ /* 0x017fe20000000000 */
[----:B------:R-:W-:Y:S01]  /*3840*/  UMOV UR7, 0x40000040 ;  /* 0x4000004000077882 */ /* 0x000fe20000000000 */
[----:B------:R-:W0:Y:S01]  /*3850*/  S2R R9, SR_TID.X ;  /* 0x0000000000097919 */ /* 0x000e220000002100 */
[----:B------:R-:W-:Y:S01]  /*3860*/  R2UR UR4, R8 ;  /* 0x00000000080472ca */ /* 0x000fe200000e0000 */
[----:B------:R-:W-:Y:S01]  /*3870*/  VIADD R8, R4, 0x4 ;  /* 0x0000000404087836 */ /* 0x000fe20000000000 */
[----:B------:R-:W-:Y:S01]  /*3880*/  R2UR UR6, R7 ;  /* 0x00000000070672ca */ /* 0x000fe200000e0000 */
[C---:B------:R-:W-:Y:S01]  /*3890*/  VIADD R7, R5.reuse, 0x4 ;  /* 0x0000000405077836 */ /* 0x040fe20000000000 */
[----:B------:R-:W-:Y:S01]  /*38a0*/  ULDC UR10, c[0x0][0xa80] ;  /* 0x0002a000000a7ab9 */ /* 0x000fe20000000800 */
[----:B------:R-:W-:Y:S01]  /*38b0*/  HGMMA.64x64x16.F32.BF16 R24, gdesc[UR24], R24, gsb0 ;  /* 0x00e00000181879f0 */ /* 0x000fe20008001818 */
[----:B------:R-:W-:-:S02]  /*38c0*/  VIADD R10, R5, 0x800 ;  /* 0x00000800050a7836 */ /* 0x000fc40000000000 */
[----:B------:R-:W1:Y:S01]  /*38d0*/  S2R R57, SR_TID.X ;  /* 0x0000000000397919 */ /* 0x000e620000002100 */
[----:B------:R-:W-:-:S04]  /*38e0*/  IMAD R201, R2, 0x1000, R19 ;  /* 0x0000100002c97824 */ /* 0x000fc800078e0213 */
[----:B------:R-:W-:Y:S01]  /*38f0*/  VIADD R203, R201, 0x80 ;  /* 0x00000080c9cb7836 */ /* 0x000fe20000000000 */
[----:B0-----:R-:W-:Y:S02]  /*3900*/  SHF.R.U32.HI R9, RZ, 0x7, R9 ;  /* 0x00000007ff097819 */ /* 0x001fe40000011609 */
[----:B-1----:R-:W-:Y:S01]  /*3910*/  LOP3.LUT R57, R57, 0x7f, RZ, 0xc0, !PT ;  /* 0x0000007f39397812 */ /* 0x002fe200078ec0ff */
        /* <DEDUP_REMOVED lines=124> */
[----:B------:R-:W0:Y:S01]  /*40e0*/  SHFL.IDX PT, R7, R9, RZ, 0x1f ;  /* 0x00001fff09077589 */ /* 0x000e2200000e0000 */
[----:B------:R-:W-:Y:S01]  /*40f0*/  VIADD R8, R4, 0x800 ;  /* 0x0000080004087836 */ /* 0x000fe20000000000 */
[----:B0-----:R-:W-:-:S04]  /*4100*/  ISETP.GT.AND P1, PT, R7, 0x7f, PT ;  /* 0x0000007f0700780c */ /* 0x001fc80003f24270 */
[----:B------:R-:W-:-:S04]  /*4110*/  SEL R7, RZ, 0x2, !P1 ;  /* 0x00000002ff077807 */ /* 0x000fc80004800000 */
[C---:B------:R-:W-:Y:S01]  /*4120*/  IADD3 R9, R7.reuse, R8, RZ ;  /* 0x0000000807097210 */ /* 0x040fe20007ffe0ff */
        /* <DEDUP_REMOVED lines=12> */
[----:B------:R-:W-:Y:S02]  /*41f0*/  IMAD.IADD R13, R10, 0x1, R9 ;  /* 0x000000010a0d7824 */ /* 0x000fe400078e0209 */
        /* <DEDUP_REMOVED lines=32> */
[----:B------:R-:W-:-:S03]  /*4400*/  VIADD R10, R5, 0xa00 ;  /* 0x00000a00050a7836 */ /* 0x000fc60000000000 */
        /* <DEDUP_REMOVED lines=130> */
[----:B------:R-:W-:Y:S02]  /*4c30*/  IMAD R5, R168, -0x40, R9 ;  /* 0xffffffc0a8057824 */ /* 0x000fe400078e0209 */
[----:B------:R-:W-:-:S03]  /*4c40*/  IMAD R9, R185, 0x40, R18 ;  /* 0x00000040b9097824 */ /* 0x000fc600078e0212 */
[----:B------:R-:W-:Y:S02]  /*4c50*/  IADD3 R7, R186, 0x1, R5 ;  /* 0x00000001ba077810 */ /* 0x000fe40007ffe005 */
[C---:B------:R-:W-:Y:S02]  /*4c60*/  IADD3 R5, -R22.reuse, R5, R186 ;  /* 0x0000000516057210 */ /* 0x040fe40007ffe1ba */
[----:B------:R-:W-:-:S04]  /*4c70*/  IADD3 R8, -R22, R7, -R184 ;  /* 0x0000000716087210 */ /* 0x000fc80007ffe9b8 */
[----:B------:R-:W-:Y:S02]  /*4c80*/  VIADDMNMX R11, R9, R8, R5, PT ;  /* 0x00000008090b7246 */ /* 0x000fe40003800105 */
[----:B------:R-:W-:Y:S02]  /*4c90*/  IADD3 R8, R8, 0x8, R9 ;  /* 0x0000000808087810 */ /* 0x000fe40007ffe009 */
[C---:B------:R-:W-:Y:S02]  /*4ca0*/  ISETP.GT.AND P1, PT, R11.reuse, RZ, PT ;  /* 0x000000ff0b00720c */ /* 0x040fe40003f24270 */
[C---:B------:R-:W-:Y:S02]  /*4cb0*/  ISETP.GT.AND P2, PT, R11.reuse, 0x1, PT ;  /* 0x000000010b00780c */ /* 0x040fe40003f44270 */
[----:B------:R-:W-:Y:S02]  /*4cc0*/  ISETP.GT.AND P3, PT, R11, 0x8, PT ;  /* 0x000000080b00780c */ /* 0x000fe40003f64270 */
[----:B------:R-:W-:Y:S01]  /*4cd0*/  VIMNMX R8, R5, R8, PT ;  /* 0x0000000805087248 */ /* 0x000fe20003fe0100 */
[----:B------:R-:W-:-:S02]  /*4ce0*/  WARPGROUP.DEPBAR.LE gsb0, 0x0 ;  /* 0x00008000000079c5 */ /* 0x000fc40000010000 */
[----:B------:R-:W-:-:S06]  /*4cf0*/  WARPGROUP.ARRIVE ;  /* 0x00000000000079c5 */ /* 0x000fcc0000000000 */
[----:B------:R-:W-:Y:S01]  /*4d00*/  HGMMA.64x64x16.F32.BF16 R24, gdesc[UR4], R24, gsb0 ;  /* 0x00e00000041879f0 */ /* 0x000fe20008001818 */
[----:B------:R-:W-:Y:S01]  /*4d10*/  R2UR UR4, R201 ;  /* 0x00000000c90472ca */ /* 0x000fe200000e0000 */
[----:B------:R-:W-:-:S12]  /*4d20*/  UMOV UR7, 0x40000040 ;  /* 0x4000004000077882 */ /* 0x000fd80000000000 */
[----:B------:R-:W-:Y:S01]  /*4d30*/  UMOV UR6, UR4 ;  /* 0x0000000400067c82 */ /* 0x000fe20008000000 */
[----:B------:R-:W-:Y:S01]  /*4d40*/  R2UR UR4, R203 ;  /* 0x00000000cb0472ca */ /* 0x000fe200000e0000 */
[C---:B------:R-:W-:Y:S01]  /*4d50*/  VIADD R203, R201.reuse, 0x100 ;  /* 0x00000100c9cb7836 */ /* 0x040fe20000000000 */
[----:B------:R-:W-:Y:S01]  /*4d60*/  IADD3 R201, R201, 0x180, RZ ;  /* 0x00000180c9c97810 */ /* 0x000fe20007ffe0ff */
        /* <DEDUP_REMOVED lines=48> */
[----:B------:R-:W0:Y:S01]  /*5070*/  SHFL.BFLY PT, R7, R10, 0x2, 0x1f ;  /* 0x0c401f000a077f89 */ /* 0x000e2200000e0000 */
        /* <DEDUP_REMOVED lines=12> */
[----:B0-----:R-:W-:Y:S02]  /*5140*/  FMNMX.FTZ R9, R10, R7, !PT ;  /* 0x000000070a097209 */ /* 0x001fe40007810000 */
[----:B------:R-:W-:Y:S02]  /*5150*/  FMNMX.FTZ R10, R30, R5, !PT ;  /* 0x000000051e0a7209 */ /* 0x000fe40007810000 */
[----:B------:R-:W-:Y:S01]  /*5160*/  FSEL R38, R38, -INF , P2 ;  /* 0xff80000026267808 */ /* 0x000fe20001000000 */
[----:B------:R-:W0:Y:S01]  /*5170*/  SHFL.BFLY PT, R12, R9, 0x1, 0x1f ;  /* 0x0c201f00090c7f89 */ /* 0x000e2200000e0000 */
        /* <DEDUP_REMOVED lines=12> */
[----:B0-----:R-:W-:-:S02]  /*5240*/  FMNMX.FTZ R5, R9, R12, !PT ;  /* 0x0000000c09057209 */ /* 0x001fc40007810000 */
[----:B------:R-:W-:Y:S02]  /*5250*/  ISETP.GT.AND P3, PT, R8, 0x29, PT ;  /* 0x000000290800780c */ /* 0x000fe40003f64270 */
[----:B------:R-:W-:Y:S01]  /*5260*/  FSEL R46, R46, -INF , P2 ;  /* 0xff8000002e2e7808 */ /* 0x000fe20001000000 */
[----:B------:R-:W-:Y:S01]  /*5270*/  FMUL.FTZ R9, R5, UR10 ;  /* 0x0000000a05097c20 */ /* 0x000fe20008410000 */
[----:B------:R-:W-:Y:S02]  /*5280*/  FMNMX.FTZ R7, R43, R10, !PT ;  /* 0x0000000a2b077209 */ /* 0x000fe40007810000 */
[----:B------:R-:W-:Y:S02]  /*5290*/  FSETP.NEU.FTZ.AND P4, PT, R5, -INF , PT ;  /* 0xff8000000500780b */ /* 0x000fe40003f9d000 */
[----:B------:R-:W-:Y:S02]  /*52a0*/  ISETP.GT.AND P1, PT, R8, 0x30, PT ;  /* 0x000000300800780c */ /* 0x000fe40003f24270 */
[----:B------:R-:W-:-:S02]  /*52b0*/  FSEL R47, R47, -INF , P3 ;  /* 0xff8000002f2f7808 */ /* 0x000fc40001800000 */
[----:B------:R-:W-:Y:S02]  /*52c0*/  FMNMX.FTZ R10, R46, R7, !PT ;  /* 0x000000072e0a7209 */ /* 0x000fe40007810000 */
        /* <DEDUP_REMOVED lines=28> */
[----:B------:R-:W-:Y:S01]  /*5490*/  FFMA.FTZ R176, R53, UR10, -R56 ;  /* 0x0000000a35b07c23 */ /* 0x000fe20008010838 */
[----:B------:R-:W0:Y:S01]  /*54a0*/  SHFL.BFLY PT, R15, R8, 0x2, 0x1f ;  /* 0x0c401f00080f7f89 */ /* 0x000e2200000e0000 */
[----:B------:R-:W1:Y:S08]  /*54b0*/  MUFU.EX2 R7, R7 ;  /* 0x0000000700077308 */ /* 0x000e700000000800 */
[----:B------:R-:W-:Y:S08]  /*54c0*/  MUFU.EX2 R9, R9 ;  /* 0x0000000900097308 */ /* 0x000ff00000000800 */
[----:B------:R-:W2:Y:S01]  /*54d0*/  MUFU.EX2 R12, R12 ;  /* 0x0000000c000c7308 */ /* 0x000ea20000000800 */
[----:B-1----:R-:W-:Y:S01]  /*54e0*/  F2FP.BF16.F32.PACK_AB R152, R10, R7 ;  /* 0x000000070a98723e */ /* 0x002fe200000010ff */
[----:B------:R-:W-:Y:S01]  /*54f0*/  FADD.FTZ R10, R7, R10 ;  /* 0x0000000a070a7221 */ /* 0x000fe20000010000 */
[----:B0-----:R-:W-:Y:S01]  /*5500*/  FMNMX.FTZ R24, R8, R15, !PT ;  /* 0x0000000f08187209 */ /* 0x001fe20007810000 */
[----:B------:R-:W-:-:S04]  /*5510*/  FFMA.FTZ R15, R40, UR10, -R56 ;  /* 0x0000000a280f7c23 */ /* 0x000fc80008010838 */
[----:B------:R-:W-:Y:S01]  /*5520*/  MUFU.EX2 R11, R11 ;  /* 0x0000000b000b7308 */ /* 0x000fe20000000800 */
[----:B------:R-:W0:Y:S07]  /*5530*/  SHFL.BFLY PT, R25, R24, 0x1, 0x1f ;  /* 0x0c201f0018197f89 */ /* 0x000e2e00000e0000 */
[----:B------:R-:W1:Y:S01]  /*5540*/  MUFU.EX2 R14, R14 ;  /* 0x0000000e000e7308 */ /* 0x000e620000000800 */
[----:B--2---:R-:W-:Y:S01]  /*5550*/  F2FP.BF16.F32.PACK_AB R154, R12, R9 ;  /* 0x000000090c9a723e */ /* 0x004fe200000010ff */
[----:B------:R-:W-:Y:S01]  /*5560*/  FADD.FTZ R9, R9, R10 ;  /* 0x0000000a09097221 */ /* 0x000fe20000010000 */
[----:B------:R-:W-:-:S03]  /*5570*/  IMAD.IADD R10, R186, 0x1, -R184 ;  /* 0x00000001ba0a7824 */ /* 0x000fc600078e0ab8 */
[----:B------:R-:W-:Y:S01]  /*5580*/  FADD.FTZ R12, R12, R9 ;  /* 0x000000090c0c7221 */ /* 0x000fe20000010000 */
[----:B------:R-:W-:Y:S01]  /*5590*/  IMAD R10, R185, 0x40, R10 ;  /* 0x00000040b90a7824 */ /* 0x000fe200078e020a */
[----:B------:R-:W-:Y:S04]  /*55a0*/  MUFU.EX2 R13, R13 ;  /* 0x0000000d000d7308 */ /* 0x000fe80000000800 */
[----:B------:R-:W-:-:S04]  /*55b0*/  SHF.R.S32.HI R7, RZ, 0x1f, R10 ;  /* 0x0000001fff077819 */ /* 0x000fc8000001140a */
[----:B------:R-:W2:Y:S01]  /*55c0*/  MUFU.EX2 R20, R20 ;  /* 0x0000001400147308 */ /* 0x000ea20000000800 */
[----:B-1----:R-:W-:Y:S01]  /*55d0*/  F2FP.BF16.F32.PACK_AB R156, R14, R11 ;  /* 0x0000000b0e9c723e */ /* 0x002fe200000010ff */
[----:B------:R-:W-:Y:S01]  /*55e0*/  FADD.FTZ R11, R11, R12 ;  /* 0x0000000c0b0b7221 */ /* 0x000fe20000010000 */
[----:B0-----:R-:W-:Y:S01]  /*55f0*/  FMNMX.FTZ R8, R24, R25, !PT ;  /* 0x0000001918087209 */ /* 0x001fe20007810000 */
[----:B------:R-:W-:Y:S01]  /*5600*/  VIADD R12, R168, 0xfffffffe ;  /* 0xfffffffea80c7836 */ /* 0x000fe20000000000 */
[----:B------:R-:W-:Y:S01]  /*5610*/  LEA.HI R7, R7, R10, RZ, 0x6 ;  /* 0x0000000a07077211 */ /* 0x000fe200078f30ff */
[----:B------:R-:W-:Y:S01]  /*5620*/  FADD.FTZ R14, R14, R11 ;  /* 0x0000000b0e0e7221 */ /* 0x000fe20000010000 */
[C---:B------:R-:W-:Y:S01]  /*5630*/  FSETP.NEU.FTZ.AND P1, PT, R8.reuse, -INF , PT ;  /* 0xff8000000800780b */ /* 0x040fe20003f3d000 */
[----:B------:R-:W-:Y:S01]  /*5640*/  FMUL.FTZ R24, R8, UR10 ;  /* 0x0000000a08187c20 */ /* 0x000fe20008410000 */
[----:B------:R-:W-:Y:S01]  /*5650*/  MUFU.EX2 R15, R15 ;  /* 0x0000000f000f7308 */ /* 0x000fe20000000800 */
[----:B------:R-:W-:-:S03]  /*5660*/  SHF.R.S32.HI R7, RZ, 0x6, R7 ;  /* 0x00000006ff077819 */ /* 0x000fc60000011407 */
[----:B------:R-:W-:Y:S02]  /*5670*/  FSEL R25, R24, RZ, P1 ;  /* 0x000000ff18197208 */ /* 0x000fe40000800000 */
[----:B------:R-:W-:Y:S02]  /*5680*/  ISETP.NE.AND P1, PT, R57, RZ, PT ;  /* 0x000000ff3900720c */ /* 0x000fe40003f25270 */
[----:B------:R-:W0:Y:S01]  /*5690*/  MUFU.EX2 R170, R170 ;  /* 0x000000aa00aa7308 */ /* 0x000e220000000800 */
        /* <DEDUP_REMOVED lines=20> */
[----:B--2---:R-:W-:Y:S01]  /*57e0*/  F2FP.BF16.F32.PACK_AB R158, R20, R13 ;  /* 0x0000000d149e723e */ /* 0x004fe200000010ff */
[----:B------:R-:W-:Y:S01]  /*57f0*/  FADD.FTZ R13, R13, R14 ;  /* 0x0000000e0d0d7221 */ /* 0x000fe20000010000 */
[----:B0-----:R-:W-:Y:S01]  /*5800*/  F2FP.BF16.F32.PACK_AB R160, R170, R15 ;  /* 0x0000000faaa0723e */ /* 0x001fe200000010ff */
[----:B------:R-:W-:Y:S01]  /*5810*/  @!P1 VIADD R6, R6, 0x38860 ;  /* 0x0003886006069836 */ /* 0x000fe20000000000 */
[----:B------:R-:W-:Y:S01]  /*5820*/  VIMNMX R9, RZ, R7, !PT ;  /* 0x00000007ff097248 */ /* 0x000fe20007fe0100 */
[----:B------:R-:W-:Y:S01]  /*5830*/  FADD.FTZ R20, R20, R13 ;  /* 0x0000000d14147221 */ /* 0x000fe20000010000 */
[----:B------:R-:W0:Y:S02]  /*5840*/  MUFU.EX2 R178, R178 ;  /* 0x000000b200b27308 */ /* 0x000e240000000800 */
[----:B------:R-:W-:Y:S01]  /*5850*/  ISETP.GE.AND P2, PT, R12, R9, PT ;  /* 0x000000090c00720c */ /* 0x000fe20003f46270 */
[----:B------:R-:W-:Y:S01]  /*5860*/  FADD.FTZ R15, R15, R20 ;  /* 0x000000140f0f7221 */ /* 0x000fe20000010000 */
[----:B------:R-:W-:-:S03]  /*5870*/  @!P1 PRMT R6, RZ, 0x654, R6 ;  /* 0x00000654ff069816 */ /* 0x000fc60000000006 */
[----:B------:R-:W-:Y:S01]  /*5880*/  FADD.FTZ R170, R170, R15 ;  /* 0x0000000faaaa7221 */ /* 0x000fe20000010000 */
        /* <DEDUP_REMOVED lines=15> */
[----:B------:R-:W-:Y:S01]  /*5980*/  MUFU.EX2 R21, R21 ;  /* 0x0000001500157308 */ /* 0x000fe20000000800 */
[----:B------:R0:W-:Y:S07]  /*5990*/  STSM.16.M88.4 [R189+0x36400], R152 ;  /* 0x03640098bd007844 */ /* 0x0001ee0000000200 */
[----:B------:R-:W3:Y:S01]  /*59a0*/  MUFU.EX2 R172, R172 ;  /* 0x000000ac00ac7308 */ /* 0x000ee20000000800 */
[----:B--2---:R-:W-:Y:S01]  /*59b0*/  F2FP.BF16.F32.PACK_AB R159, R200, R179 ;  /* 0x000000b3c89f723e */ /* 0x004fe200000010ff */
[----:B------:R-:W-:-:S04]  /*59c0*/  FADD.FTZ R179, R179, R182 ;  /* 0x000000b6b3b37221 */ /* 0x000fc80000010000 */
[----:B------:R0:W-:Y:S01]  /*59d0*/  STSM.16.M88.4 [R192], R156 ;  /* 0x0000009cc0007844 */ /* 0x0001e20000000200 */
[----:B------:R-:W-:Y:S01]  /*59e0*/  FADD.FTZ R200, R200, R179 ;  /* 0x000000b3c8c87221 */ /* 0x000fe20000010000 */
[----:B------:R-:W-:Y:S08]  /*59f0*/  MUFU.EX2 R181, R181 ;  /* 0x000000b500b57308 */ /* 0x000ff00000000800 */
[----:B------:R-:W2:Y:S01]  /*5a00*/  MUFU.EX2 R202, R202 ;  /* 0x000000ca00ca7308 */ /* 0x000ea20000000800 */
[----:B---3--:R-:W-:Y:S01]  /*5a10*/  F2FP.BF16.F32.PACK_AB R162, R172, R21 ;  /* 0x00000015aca2723e */ /* 0x008fe200000010ff */
[----:B------:R-:W-:-:S04]  /*5a20*/  FADD.FTZ R21, R21, R170 ;  /* 0x000000aa15157221 */ /* 0x000fc80000010000 */
[----:B------:R-:W-:Y:S02]  /*5a30*/  FADD.FTZ R172, R172, R21 ;  /* 0x00000015acac7221 */ /* 0x000fe40000010000 */
[----:B------:R-:W-:Y:S08]  /*5a40*/  MUFU.EX2 R183, R183 ;  /* 0x000000b700b77308 */ /* 0x000ff00000000800 */
[----:B------:R-:W3:Y:S01]  /*5a50*/  MUFU.EX2 R204, R204 ;  /* 0x000000cc00cc7308 */ /* 0x000ee20000000800 */
[----:B--2---:R-:W-:Y:S01]  /*5a60*/  F2FP.BF16.F32.PACK_AB R161, R202, R181 ;  /* 0x000000b5caa1723e */ /* 0x004fe200000010ff */
[----:B------:R-:W-:-:S04]  /*5a70*/  FADD.FTZ R181, R181, R200 ;  /* 0x000000c8b5b57221 */ /* 0x000fc80000010000 */
[----:B------:R-:W-:Y:S02]  /*5a80*/  FADD.FTZ R202, R202, R181 ;  /* 0x000000b5caca7221 */ /* 0x000fe40000010000 */
[----:B------:R-:W-:Y:S08]  /*5a90*/  MUFU.EX2 R169, R169 ;  /* 0x000000a900a97308 */ /* 0x000ff00000000800 */
[----:B------:R-:W2:Y:S01]  /*5aa0*/  MUFU.EX2 R174, R174 ;  /* 0x000000ae00ae7308 */ /* 0x000ea20000000800 */
[----:B---3--:R-:W-:Y:S01]  /*5ab0*/  F2FP.BF16.F32.PACK_AB R163, R204, R183 ;  /* 0x000000b7cca3723e */ /* 0x008fe200000010ff */
[----:B------:R-:W-:-:S04]  /*5ac0*/  FADD.FTZ R183, R183, R202 ;  /* 0x000000cab7b77221 */ /* 0x000fc80000010000 */
[----:B------:R0:W-:Y:S01]  /*5ad0*/  STSM.16.M88.4 [R190], R160 ;  /* 0x000000a0be007844 */ /* 0x0001e20000000200 */
[----:B------:R-:W-:Y:S01]  /*5ae0*/  FADD.FTZ R183, R204, R183 ;  /* 0x000000b7ccb77221 */ /* 0x000fe20000010000 */
        /* <DEDUP_REMOVED lines=8> */
[----:B------:R-:W-:-:S06]  /*5b70*/  FADD.FTZ R171, R171, R174 ;  /* 0x000000aeabab7221 */ /* 0x000fcc0000010000 */
[----:B------:R-:W3:Y:S08]  /*5b80*/  MUFU.EX2 R199, R199 ;  /* 0x000000c700c77308 */ /* 0x000ef00000000800 */
[----:B------:R-:W4:Y:S01]  /*5b90*/  MUFU.EX2 R208, R208 ;  /* 0x000000d000d07308 */ /* 0x000f220000000800 */
[----:B--2---:R-:W-:Y:S01]  /*5ba0*/  F2FP.BF16.F32.PACK_AB R165, R187, R206 ;  /* 0x000000cebba5723e */ /* 0x004fe200000010ff */
[----:B------:R-:W-:-:S04]  /*5bb0*/  FADD.FTZ R206, R206, R183 ;  /* 0x000000b7cece7221 */ /* 0x000fc80000010000 */
[----:B------:R-:W-:-:S04]  /*5bc0*/  FADD.FTZ R206, R187, R206 ;  /* 0x000000cebbce7221 */ /* 0x000fc80000010000 */
[----:B---3--:R-:W-:Y:S01]  /*5bd0*/  FADD.FTZ R7, R199, R206 ;  /* 0x000000cec7077221 */ /* 0x008fe20000010000 */
[----:B----4-:R-:W-:-:S03]  /*5be0*/  F2FP.BF16.F32.PACK_AB R167, R208, R199 ;  /* 0x000000c7d0a7723e */ /* 0x010fc600000010ff */
[----:B------:R-:W-:Y:S02]  /*5bf0*/  FADD.FTZ R7, R208, R7 ;  /* 0x00000007d0077221 */ /* 0x000fe40000010000 */
[----:B------:R0:W-:Y:S01]  /*5c00*/  STSM.16.M88.4 [R191], R164 ;  /* 0x000000a4bf007844 */ /* 0x0001e20000000200 */
[----:B-1----:R-:W-:-:S06]  /*5c10*/  WARPGROUP.ARRIVE ;  /* 0x00000000000079c5 */ /* 0x002fcc0000000000 */
        /* <DEDUP_REMOVED lines=32> */
[----:B0-----:R-:W-:Y:S06]  /*5e20*/  @!P2 BRA `(.L_x_6673) ;  /* 0x000000300088a947 */ /* 0x001fec0003800000 */
[----:B------:R-:W-:Y:S01]  /*5e30*/  IMAD.MOV.U32 R11, RZ, RZ, R8 ;  /* 0x000000ffff0b7224 */ /* 0x000fe200078e0008 */
[----:B------:R-:W-:Y:S01]  /*5e40*/  ULDC UR10, c[0x0][0xa80] ;  /* 0x0002a000000a7ab9 */ /* 0x000fe20000000800 */
[----:B------:R-:W-:Y:S02]  /*5e50*/  IMAD.MOV.U32 R13, RZ, RZ, R5 ;  /* 0x000000ffff0d7224 */ /* 0x000fe400078e0005 */
[----:B------:R-:W-:-:S07]  /*5e60*/  IMAD.MOV.U32 R15, RZ, RZ, R2 ;  /* 0x000000ffff0f7224 */ /* 0x000fce00078e0002 */
.L_x_6682:
[----:B------:R-:W-:-:S05]  /*5e70*/  VIADD R2, R15, 0x1 ;  /* 0x000000010f027836 */ /* 0x000fca0000000000 */
[----:B------:R-:W-:-:S04]  /*5e80*/  ISETP.NE.AND P2, PT, R2, 0x2, PT ;  /* 0x000000020200780c */ /* 0x000fc80003f45270 */
[----:B------:R-:W-:Y:S02]  /*5e90*/  SEL R5, RZ, 0x1, P2 ;  /* 0x00000001ff057807 */ /* 0x000fe40001000000 */
[----:B------:R-:W-:Y:S02]  /*5ea0*/  SEL R2, R2, RZ, P2 ;  /* 0x000000ff02027207 */ /* 0x000fe40001000000 */
[----:B------:R-:W-:Y:S01]  /*5eb0*/  LOP3.LUT R16, R16, R5, RZ, 0x3c, !PT ;  /* 0x0000000510107212 */ /* 0x000fe200078e3cff */
[----:B------:R-:W-:Y:S06]  /*5ec0*/  @!P0 BRA `(.L_x_6674) ;  /* 0x0000000000048947 */ /* 0x000fec0003800000 */
[----:B------:R-:W-:Y:S01]  /*5ed0*/  BPT.TRAP 0x1 ;  /* 0x000000040000795c */ /* 0x000fe20000300000 */
.L_x_6674:
[----:B------:R-:W-:Y:S01]  /*5ee0*/  IMAD R10, R2, 0x8, R17 ;  /* 0x00000008020a7824 */ /* 0x000fe200078e0211 */
[----:B------:R-:W-:-:S04]  /*5ef0*/  SHF.L.U32 R5, R16, 0x1f, RZ ;  /* 0x0000001f10057819 */ /* 0x000fc800000006ff */
[----:B------:R0:W1:Y:S01]  /*5f00*/  SYNCS.PHASECHK.TRANS64.TRYWAIT P2, [R10+URZ+0x38830], R5 ;  /* 0x038830050a0075a7 */ /* 0x000062000804017f */
[----:B------:R-:W-:Y:S05]  /*5f10*/  @!P0 BRA `(.L_x_6675) ;  /* 0x0000000000048947 */ /* 0x000fea0003800000 */
[----:B------:R-:W-:Y:S01]  /*5f20*/  BPT.TRAP 0x1 ;  /* 0x000000040000795c */ /* 0x000fe20000300000 */
.L_x_6675:
[----:B------:R-:W-:Y:S01]  /*5f30*/  IMAD R8, R2, 0x200, R0 ;  /* 0x0000020002087824 */ /* 0x000fe200078e0200 */
[----:B-1----:R-:W-:Y:S06]  /*5f40*/  @P2 BRA `(.L_x_6676) ;  /* 0x0000000000082947 */ /* 0x002fec0003800000 */
[----:B------:R-:W1:Y:S02]  /*5f50*/  SYNCS.PHASECHK.TRANS64.TRYWAIT P2, [R10+URZ+0x38830], R5 ;  /* 0x038830050a0075a7 */ /* 0x000e64000804017f */
[----:B-1----:R-:W-:Y:S05]  /*5f60*/  @!P2 BRA `(.L_x_6677) ;  /* 0x000000e80094a947 */ /* 0x002fea0003800000 */
.L_x_6676:
[----:B------:R-:W-:Y:S01]  /*5f70*/  R2UR UR6, R8 ;  /* 0x00000000080672ca */ /* 0x000fe200000e0000 */
[----:B------:R-:W-:Y:S01]  /*5f80*/  WARPGROUP.ARRIVE ;  /* 0x00000000000079c5 */ /* 0x000fe20000000000 */
[----:B------:R-:W-:Y:S01]  /*5f90*/  UMOV UR4, UR8 ;  /* 0x0000000800047c82 */ /* 0x000fe20008000000 */
[----:B------:R-:W-:Y:S01]  /*5fa0*/  UMOV UR5, UR9 ;  /* 0x0000000900057c82 */ /* 0x000fe20008000000 */
[----:B------:R-:W-:Y:S01]  /*5fb0*/  UMOV UR7, 0x40000040 ;  /* 0x4000004000077882 */ /* 0x000fe20000000000 */
[----:B------:R-:W-:Y:S01]  /*5fc0*/  UMOV UR15, 0x40000040 ;  /* 0x40000040000f7882 */ /* 0x000fe20000000000 */
[----:B------:R-:W-:Y:S01]  /*5fd0*/  UMOV UR19, 0x40000040 ;  /* 0x4000004000137882 */ /* 0x000fe20000000000 */
[----:B------:R-:W-:-:S06]  /*5fe0*/  UMOV UR23, 0x40000040 ;  /* 0x4000004000177882 */ /* 0x000fcc0000000000 */
        /* <DEDUP_REMOVED lines=16> */
.L_x_6678:
[----:B------:R2:W3:Y:S01]  /*60f0*/  SYNCS.PHASECHK.TRANS64.TRYWAIT P2, [R10+URZ+0x38850], R5 ;  /* 0x038850050a0075a7 */ /* 0x0004e2000804017f */
[----:B------:R-:W-:Y:S05]  /*6100*/  @!P0 BRA `(.L_x_6679) ;  /* 0x0000000000048947 */ /* 0x000fea0003800000 */
[----:B------:R-:W-:Y:S01]  /*6110*/  BPT.TRAP 0x1 ;  /* 0x000000040000795c */ /* 0x000fe20000300000 */
.L_x_6679:
[----:B---3--:R-:W-:Y:S05]  /*6120*/  @P2 BRA `(.L_x_6680) ;  /* 0x0000000000082947 */ /* 0x008fea0003800000 */
[----:B------:R-:W3:Y:S02]  /*6130*/  SYNCS.PHASECHK.TRANS64.TRYWAIT P2, [R10+URZ+0x38850], R5 ;  /* 0x038850050a0075a7 */ /* 0x000ee4000804017f */
[----:B---3--:R-:W-:Y:S05]  /*6140*/  @!P2 BRA `(.L_x_6681) ;  /* 0x000000e80030a947 */ /* 0x008fea0003800000 */
.L_x_6680:
[----:B0123--:R-:W-:Y:S01]  /*6150*/  LEA R5, R2, R3, 0xc ;  /* 0x0000000302057211 */ /* 0x00ffe200078e60ff */
[----:B------:R-:W-:Y:S01]  /*6160*/  WARPGROUP.ARRIVE ;  /* 0x00000000000079c5 */ /* 0x000fe20000000000 */
[----:B------:R-:W-:Y:S01]  /*6170*/  UMOV UR27, 0x40000040 ;  /* 0x40000040001b7882 */ /* 0x000fe20000000000 */
[----:B------:R-:W-:Y:S01]  /*6180*/  VIADD R14, R4, 0x2 ;  /* 0x00000002040e7836 */ /* 0x000fe20000000000 */
[C---:B------:R-:W-:Y:S01]  /*6190*/  R2UR UR26, R5.reuse ;  /* 0x00000000051a72ca */ /* 0x040fe200000e0000 */
[C---:B------:R-:W-:Y:S01]  /*61a0*/  VIADD R8, R5.reuse, 0x2 ;  /* 0x0000000205087836 */ /* 0x040fe20000000000 */
[----:B------:R-:W-:Y:S01]  /*61b0*/  UMOV UR5, 0x40000040 ;  /* 0x4000004000057882 */ /* 0x000fe20000000000 */
[----:B------:R-:W-:Y:S01]  /*61c0*/  UMOV UR7, 0x40000040 ;  /* 0x4000004000077882 */ /* 0x000fe20000000000 */
[----:B------:R-:W-:Y:S01]  /*61d0*/  R2UR UR4, R14 ;  /* 0x000000000e0472ca */ /* 0x000fe200000e0000 */
[----:B------:R-:W-:Y:S01]  /*61e0*/  VIADD R14, R4, 0x4 ;  /* 0x00000004040e7836 */ /* 0x000fe20000000000 */
[----:B------:R-:W-:Y:S01]  /*61f0*/  R2UR UR6, R8 ;  /* 0x00000000080672ca */ /* 0x000fe200000e0000 */
[----:B------:R-:W-:Y:S01]  /*6200*/  VIADD R8, R5, 0x4 ;  /* 0x0000000405087836 */ /* 0x000fe20000000000 */
[----:B------:R-:W0:Y:S01]  /*6210*/  S2R R20, SR_TID.X ;  /* 0x0000000000147919 */ /* 0x000e220000002100 */
[----:B------:R-:W-:-:S02]  /*6220*/  VIADD R187, R4, 0x800 ;  /* 0x0000080004bb7836 */ /* 0x000fc40000000000 */
[----:B------:R-:W-:Y:S02]  /*6230*/  VIADD R21, R5, 0x800 ;  /* 0x0000080005157836 */ /* 0x000fe40000000000 */
[----:B------:R-:W-:Y:S01]  /*6240*/  HGMMA.64x64x16.F32.BF16 R152, gdesc[UR24], R152, gsb0 ;  /* 0x00e00000189879f0 */ /* 0x000fe20008001898 */
[----:B------:R-:W-:Y:S01]  /*6250*/  IMAD R211, R2, 0x1000, R19 ;  /* 0x0000100002d37824 */ /* 0x000fe200078e0213 */
[----:B0-----:R-:W-:Y:S01]  /*6260*/  SHF.R.U32.HI R20, RZ, 0x7, R20 ;  /* 0x00000007ff147819 */ /* 0x001fe20000011614 */
        /* <DEDUP_REMOVED lines=124> */
[----:B------:R-:W0:Y:S02]  /*6a30*/  SHFL.IDX PT, R8, R20, RZ, 0x1f ;  /* 0x00001fff14087589 */ /* 0x000e2400000e0000 */
[----:B0-----:R-:W-:-:S04]  /*6a40*/  ISETP.GT.AND P2, PT, R8, 0x7f, PT ;  /* 0x0000007f0800780c */ /* 0x001fc80003f44270 */
        /* <DEDUP_REMOVED lines=58> */
[--C-:B------:R-:W-:Y:S02]  /*6df0*/  IMAD.IADD R200, R20, 0x1, R21.reuse ;  /* 0x0000000114c87824 */ /* 0x100fe400078e0215 */
        /* <DEDUP_REMOVED lines=87> */
[----:B------:R-:W-:Y:S01]  /*7370*/  IMAD.IADD R20, R20, 0x1, R21 ;  /* 0x0000000114147824 */ /* 0x000fe200078e0215 */
        /* <DEDUP_REMOVED lines=32> */
[----:B------:R-:W-:-:S04]  /*7580*/  IMAD R8, R12, R5, 0x1 ;  /* 0x000000010c087424 */ /* 0x000fc800078e0205 */
[----:B------:R-:W-:-:S05]  /*7590*/  IMAD R5, R185, 0x40, R8 ;  /* 0x00000040b9057824 */ /* 0x000fca00078e0208 */
[----:B------:R-:W-:-:S04]  /*75a0*/  IADD3 R5, -R184, R5, R186 ;  /* 0x00000005b8057210 */ /* 0x000fc80007ffe1ba */
[----:B------:R-:W-:-:S04]  /*75b0*/  IADD3 R5, R18, R5, -R22 ;  /* 0x0000000512057210 */ /* 0x000fc80007ffe816 */
[C---:B------:R-:W-:Y:S02]  /*75c0*/  ISETP.GT.AND P2, PT, R5.reuse, RZ, PT ;  /* 0x000000ff0500720c */ /* 0x040fe40003f44270 */
[----:B------:R-:W-:Y:S01]  /*75d0*/  ISETP.GT.AND P3, PT, R5, 0x1, PT ;  /* 0x000000010500780c */ /* 0x000fe20003f64270 */
[----:B------:R-:W-:Y:S02]  /*75e0*/  WARPGROUP.DEPBAR.LE gsb0, 0x0 ;  /* 0x00008000000079c5 */ /* 0x000fe40000010000 */
[----:B------:R-:W-:-:S06]  /*75f0*/  WARPGROUP.ARRIVE ;  /* 0x00000000000079c5 */ /* 0x000fcc0000000000 */
[----:B------:R-:W-:Y:S01]  /*7600*/  HGMMA.64x64x16.F32.BF16 R152, gdesc[UR4], R152, gsb0 ;  /* 0x00e00000049879f0 */ /* 0x000fe20008001898 */
[----:B------:R-:W-:Y:S01]  /*7610*/  R2UR UR4, R211 ;  /* 0x00000000d30472ca */ /* 0x000fe200000e0000 */
[----:B------:R-:W-:-:S12]  /*7620*/  UMOV UR7, 0x40000040 ;  /* 0x4000004000077882 */ /* 0x000fd80000000000 */
[----:B------:R-:W-:Y:S01]  /*7630*/  UMOV UR6, UR4 ;  /* 0x0000000400067c82 */ /* 0x000fe20008000000 */
[----:B------:R-:W-:Y:S02]  /*7640*/  WARPGROUP.DEPBAR.LE gsb0, 0x0 ;  /* 0x00008000000079c5 */ /* 0x000fe40000010000 */
[----:B------:R-:W-:Y:S02]  /*7650*/  FSEL R152, R152, -INF , P2 ;  /* 0xff80000098987808 */ /* 0x000fe40001000000 */
        /* <DEDUP_REMOVED lines=43> */
[----:B------:R-:W-:-:S04]  /*7910*/  FMNMX.FTZ R14, R180, R21, !PT ;  /* 0x00000015b40e7209 */ /* 0x000fc80007810000 */
[----:B------:R-:W-:Y:S01]  /*7920*/  FMNMX.FTZ R21, R181, R14, !PT ;  /* 0x0000000eb5157209 */ /* 0x000fe20007810000 */
[----:B------:R-:W-:-:S04]  /*7930*/  VIADD R14, R5, 0x8 ;  /* 0x00000008050e7836 */ /* 0x000fc80000000000 */
[----:B------:R-:W0:Y:S01]  /*7940*/  SHFL.BFLY PT, R20, R21, 0x2, 0x1f ;  /* 0x0c401f0015147f89 */ /* 0x000e2200000e0000 */
[C---:B------:R-:W-:Y:S02]  /*7950*/  ISETP.GT.AND P2, PT, R14.reuse, RZ, PT ;  /* 0x000000ff0e00720c */ /* 0x040fe40003f44270 */
        /* <DEDUP_REMOVED lines=11> */
[----:B0-----:R-:W-:Y:S02]  /*7a10*/  FMNMX.FTZ R168, R21, R20, !PT ;  /* 0x0000001415a87209 */ /* 0x001fe40007810000 */
[----:B------:R-:W-:Y:S02]  /*7a20*/  FMNMX.FTZ R20, R154, R11, !PT ;  /* 0x0000000b9a147209 */ /* 0x000fe40007810000 */
[----:B------:R-:W-:Y:S01]  /*7a30*/  FSEL R163, R163, -INF , P3 ;  /* 0xff800000a3a37808 */ /* 0x000fe20001800000 */
[----:B------:R-:W0:Y:S01]  /*7a40*/  SHFL.BFLY PT, R169, R168, 0x1, 0x1f ;  /* 0x0c201f00a8a97f89 */ /* 0x000e2200000e0000 */
        /* <DEDUP_REMOVED lines=16> */
[----:B0-----:R-:W-:Y:S02]  /*7b50*/  FMNMX.FTZ R5, R168, R169, !PT ;  /* 0x000000a9a8057209 */ /* 0x001fe40007810000 */
[----:B------:R-:W-:Y:S02]  /*7b60*/  ISETP.GT.AND P5, PT, R14, 0x29, PT ;  /* 0x000000290e00780c */ /* 0x000fe40003fa4270 */
[----:B------:R-:W-:Y:S01]  /*7b70*/  FSEL R204, R174, -INF , P4 ;  /* 0xff800000aecc7808 */ /* 0x000fe20002000000 */
[----:B------:R-:W-:Y:S01]  /*7b80*/  FMUL.FTZ R206, R5, UR10 ;  /* 0x0000000a05ce7c20 */ /* 0x000fe20008410000 */
        /* <DEDUP_REMOVED lines=28> */
[----:B------:R0:W-:Y:S01]  /*7d50*/  MUFU.EX2 R20, R156 ;  /* 0x0000009c00147308 */ /* 0x0001e20000000800 */
[--C-:B------:R-:W-:Y:S01]  /*7d60*/  FFMA.FTZ R170, R164, UR10, -R206.reuse ;  /* 0x0000000aa4aa7c23 */ /* 0x100fe200080108ce */
[--C-:B------:R-:W-:Y:S01]  /*7d70*/  FFMA.FTZ R173, R165, UR10, -R206.reuse ;  /* 0x0000000aa5ad7c23 */ /* 0x100fe200080108ce */
[----:B------:R-:W1:Y:S01]  /*7d80*/  SHFL.BFLY PT, R153, R152, 0x2, 0x1f ;  /* 0x0c401f0098997f89 */ /* 0x000e6200000e0000 */
[--C-:B------:R-:W-:Y:S01]  /*7d90*/  FFMA.FTZ R174, R199, UR10, -R206.reuse ;  /* 0x0000000ac7ae7c23 */ /* 0x100fe200080108ce */
[--C-:B------:R-:W-:Y:S01]  /*7da0*/  FFMA.FTZ R176, R176, UR10, -R206.reuse ;  /* 0x0000000ab0b07c23 */ /* 0x100fe200080108ce */
[--C-:B------:R-:W-:Y:S01]  /*7db0*/  FFMA.FTZ R180, R180, UR10, -R206.reuse ;  /* 0x0000000ab4b47c23 */ /* 0x100fe200080108ce */
[----:B------:R-:W-:Y:S01]  /*7dc0*/  FFMA.FTZ R181, R181, UR10, -R206 ;  /* 0x0000000ab5b57c23 */ /* 0x000fe200080108ce */
[----:B------:R-:W-:Y:S08]  /*7dd0*/  MUFU.EX2 R21, R21 ;  /* 0x0000001500157308 */ /* 0x000ff00000000800 */
[----:B------:R-:W-:Y:S08]  /*7de0*/  MUFU.EX2 R14, R14 ;  /* 0x0000000e000e7308 */ /* 0x000ff00000000800 */
[----:B------:R-:W-:Y:S01]  /*7df0*/  MUFU.EX2 R169, R169 ;  /* 0x000000a900a97308 */ /* 0x000fe20000000800 */
[----:B-1----:R-:W-:-:S05]  /*7e00*/  FMNMX.FTZ R153, R152, R153, !PT ;  /* 0x0000009998997209 */ /* 0x002fca0007810000 */
[----:B------:R-:W1:Y:S02]  /*7e10*/  SHFL.BFLY PT, R152, R153, 0x1, 0x1f ;  /* 0x0c201f0099987f89 */ /* 0x000e6400000e0000 */
[----:B------:R-:W-:Y:S08]  /*7e20*/  MUFU.EX2 R168, R168 ;  /* 0x000000a800a87308 */ /* 0x000ff00000000800 */
[----:B------:R-:W-:Y:S08]  /*7e30*/  MUFU.EX2 R171, R171 ;  /* 0x000000ab00ab7308 */ /* 0x000ff00000000800 */
[----:B------:R-:W-:Y:S01]  /*7e40*/  MUFU.EX2 R170, R170 ;  /* 0x000000aa00aa7308 */ /* 0x000fe20000000800 */
[----:B-1----:R-:W-:Y:S01]  /*7e50*/  FMNMX.FTZ R8, R153, R152, !PT ;  /* 0x0000009899087209 */ /* 0x002fe20007810000 */
[----:B------:R-:W-:-:S06]  /*7e60*/  IMAD.MOV R153, RZ, RZ, -R188 ;  /* 0x000000ffff997224 */ /* 0x000fcc00078e0abc */
[----:B------:R-:W-:Y:S01]  /*7e70*/  MUFU.EX2 R173, R173 ;  /* 0x000000ad00ad7308 */ /* 0x000fe20000000800 */
[C---:B------:R-:W-:Y:S01]  /*7e80*/  FSETP.NEU.FTZ.AND P3, PT, R8.reuse, -INF , PT ;  /* 0xff8000000800780b */ /* 0x040fe20003f7d000 */
[----:B------:R-:W-:-:S03]  /*7e90*/  FMUL.FTZ R152, R8, UR10 ;  /* 0x0000000a08987c20 */ /* 0x000fc60008410000 */
[----:B0-----:R-:W-:Y:S02]  /*7ea0*/  FSEL R156, R8, RZ, P3 ;  /* 0x000000ff089c7208 */ /* 0x001fe40001800000 */
[----:B------:R-:W-:Y:S01]  /*7eb0*/  FSEL R152, R152, RZ, P3 ;  /* 0x000000ff98987208 */ /* 0x000fe20001800000 */
[----:B------:R-:W-:Y:S02]  /*7ec0*/  MUFU.EX2 R172, R172 ;  /* 0x000000ac00ac7308 */ /* 0x000fe40000000800 */
[----:B------:R-:W-:Y:S01]  /*7ed0*/  FADD.FTZ R156, -R156, R11 ;  /* 0x0000000b9c9c7221 */ /* 0x000fe20000010100 */
[----:B------:R-:W-:Y:S01]  /*7ee0*/  @!P1 IADD3 R11, R10, 0x38840, RZ ;  /* 0x000388400a0b9810 */ /* 0x000fe20007ffe0ff */
[--C-:B------:R-:W-:Y:S01]  /*7ef0*/  FFMA.FTZ R200, R154, UR10, -R152.reuse ;  /* 0x0000000a9ac87c23 */ /* 0x100fe20008010898 */
[----:B------:R-:W-:Y:S01]  /*7f00*/  FSEL R154, R5, RZ, P2 ;  /* 0x000000ff059a7208 */ /* 0x000fe20001000000 */
[----:B------:R-:W-:Y:S01]  /*7f10*/  FMUL.FTZ R156, R156, UR10 ;  /* 0x0000000a9c9c7c20 */ /* 0x000fe20008410000 */
[----:B------:R-:W-:Y:S01]  /*7f20*/  ISETP.NE.AND P2, PT, R22, R153, PT ;  /* 0x000000991600720c */ /* 0x000fe20003f45270 */
[--C-:B------:R-:W-:Y:S01]  /*7f30*/  FFMA.FTZ R201, R158, UR10, -R152.reuse ;  /* 0x0000000a9ec97c23 */ /* 0x100fe20008010898 */
[--C-:B------:R-:W-:Y:S01]  /*7f40*/  FFMA.FTZ R199, R155, UR10, -R152.reuse ;  /* 0x0000000a9bc77c23 */ /* 0x100fe20008010898 */
[----:B------:R-:W-:Y:S01]  /*7f50*/  FADD.FTZ R154, -R154, R13 ;  /* 0x0000000d9a9a7221 */ /* 0x000fe20000010100 */
[----:B------:R-:W0:Y:S01]  /*7f60*/  MUFU.EX2 R213, R156 ;  /* 0x0000009c00d57308 */ /* 0x000e220000000800 */
[--C-:B------:R-:W-:Y:S01]  /*7f70*/  FFMA.FTZ R206, R159, UR10, -R152.reuse ;  /* 0x0000000a9fce7c23 */ /* 0x100fe20008010898 */
[--C-:B------:R-:W-:Y:S01]  /*7f80*/  FFMA.FTZ R207, R162, UR10, -R152.reuse ;  /* 0x0000000aa2cf7c23 */ /* 0x100fe20008010898 */
[----:B------:R-:W-:Y:S01]  /*7f90*/  FMUL.FTZ R154, R154, UR10 ;  /* 0x0000000a9a9a7c20 */ /* 0x000fe20008410000 */
[--C-:B------:R-:W-:Y:S01]  /*7fa0*/  FFMA.FTZ R208, R163, UR10, -R152.reuse ;  /* 0x0000000aa3d07c23 */ /* 0x100fe20008010898 */
[--C-:B------:R-:W-:Y:S01]  /*7fb0*/  FFMA.FTZ R209, R166, UR10, -R152.reuse ;  /* 0x0000000aa6d17c23 */ /* 0x100fe20008010898 */
[--C-:B------:R-:W-:Y:S01]  /*7fc0*/  FFMA.FTZ R210, R167, UR10, -R152.reuse ;  /* 0x0000000aa7d27c23 */ /* 0x100fe20008010898 */
[----:B------:R-:W-:Y:S01]  /*7fd0*/  FFMA.FTZ R202, R202, UR10, -R152 ;  /* 0x0000000acaca7c23 */ /* 0x000fe20008010898 */
[----:B------:R1:W2:Y:S01]  /*7fe0*/  MUFU.EX2 R212, R154 ;  /* 0x0000009a00d47308 */ /* 0x0002a20000000800 */
[----:B------:R-:W-:Y:S01]  /*7ff0*/  @!P2 IMAD R158, R15, 0x40, R18 ;  /* 0x000000400f9ea824 */ /* 0x000fe200078e0212 */
[----:B------:R-:W-:Y:S01]  /*8000*/  @!P1 PRMT R15, RZ, 0x654, R11 ;  /* 0x00000654ff0f9816 */ /* 0x000fe2000000000b */
[--C-:B------:R-:W-:Y:S01]  /*8010*/  FFMA.FTZ R203, R203, UR10, -R152.reuse ;  /* 0x0000000acbcb7c23 */ /* 0x100fe20008010898 */
[----:B------:R-:W-:Y:S01]  /*8020*/  FFMA.FTZ R204, R204, UR10, -R152 ;  /* 0x0000000acccc7c23 */ /* 0x000fe20008010898 */
[----:B------:R-:W-:-:S02]  /*8030*/  @!P2 IMAD R160, R158, 0x4, R17 ;  /* 0x000000049ea0a824 */ /* 0x000fc400078e0211 */
[--C-:B------:R-:W-:Y:S01]  /*8040*/  FFMA.FTZ R205, R205, UR10, -R152.reuse ;  /* 0x0000000acdcd7c23 */ /* 0x100fe20008010898 */
[--C-:B------:R-:W-:Y:S01]  /*8050*/  FFMA.FTZ R155, R182, UR10, -R152.reuse ;  /* 0x0000000ab69b7c23 */ /* 0x100fe20008010898 */
[----:B------:R3:W-:Y:S01]  /*8060*/  @!P1 SYNCS.ARRIVE.TRANS64.RED.A1T0 RZ, [R15+URZ], RZ ;  /* 0x000000ff0fff99a7 */ /* 0x0007e2000810043f */
[--C-:B------:R-:W-:Y:S01]  /*8070*/  FFMA.FTZ R178, R178, UR10, -R152.reuse ;  /* 0x0000000ab2b27c23 */ /* 0x100fe20008010898 */
[--C-:B------:R-:W-:Y:S01]  /*8080*/  FFMA.FTZ R182, R183, UR10, -R152.reuse ;  /* 0x0000000ab7b67c23 */ /* 0x100fe20008010898 */
[----:B0-----:R-:W-:Y:S01]  /*8090*/  @!P2 STS [R160+0x38420], R213 ;  /* 0x038420d5a000a388 */ /* 0x001fe20000000800 */
[----:B------:R-:W-:Y:S01]  /*80a0*/  FFMA.FTZ R179, R179, UR10, -R152 ;  /* 0x0000000ab3b37c23 */ /* 0x000fe20008010898 */
[----:B------:R-:W-:Y:S01]  /*80b0*/  MUFU.EX2 R200, R200 ;  /* 0x000000c800c87308 */ /* 0x000fe20000000800 */
[----:B------:R-:W-:Y:S01]  /*80c0*/  F2FP.BF16.F32.PACK_AB R152, R14, R21 ;  /* 0x000000150e98723e */ /* 0x000fe200000010ff */
[-C--:B------:R-:W-:Y:S01]  /*80d0*/  FMUL.FTZ R26, R26, R213.reuse ;  /* 0x000000d51a1a7220 */ /* 0x080fe20000410000 */
[----:B-1----:R-:W-:Y:S01]  /*80e0*/  F2FP.BF16.F32.PACK_AB R154, R169, R20 ;  /* 0x00000014a99a723e */ /* 0x002fe200000010ff */
[----:B--2---:R0:W-:Y:S01]  /*80f0*/  @!P2 STS [R160+0x38400], R212 ;  /* 0x038400d4a000a388 */ /* 0x0041e20000000800 */
[----:B------:R-:W-:Y:S01]  /*8100*/  F2FP.BF16.F32.PACK_AB R156, R171, R168 ;  /* 0x000000a8ab9c723e */ /* 0x000fe200000010ff */
[----:B------:R-:W-:Y:S01]  /*8110*/  FMUL.FTZ R24, R24, R212 ;  /* 0x000000d418187220 */ /* 0x000fe20000410000 */
[----:B------:R-:W-:Y:S01]  /*8120*/  F2FP.BF16.F32.PACK_AB R158, R173, R170 ;  /* 0x000000aaad9e723e */ /* 0x000fe200000010ff */
        /* <DEDUP_REMOVED lines=150> */
[----:B------:R-:W-:Y:S01]  /*8a90*/  FMUL.FTZ R149, R149, R212 ;  /* 0x000000d495957220 */ /* 0x000fe20000410000 */
[-C--:B------:R-:W-:Y:S01]  /*8aa0*/  FMUL.FTZ R150, R150, R213.reuse ;  /* 0x000000d596967220 */ /* 0x080fe20000410000 */
[----:B------:R-:W0:Y:S01]  /*8ab0*/  MUFU.EX2 R178, R179 ;  /* 0x000000b300b27308 */ /* 0x000e220000000800 */
[----:B------:R-:W-:Y:S01]  /*8ac0*/  FMUL.FTZ R151, R151, R213 ;  /* 0x000000d597977220 */ /* 0x000fe20000410000 */
[----:B---3--:R-:W-:-:S02]  /*8ad0*/  VIADD R15, R211, 0x80 ;  /* 0x00000080d30f7836 */ /* 0x008fc40000000000 */
[----:B------:R-:W-:Y:S01]  /*8ae0*/  FFMA.FTZ R21, R212, R6, R21 ;  /* 0x00000006d4157223 */ /* 0x000fe20000010015 */
[----:B------:R-:W-:Y:S01]  /*8af0*/  FFMA.FTZ R200, R213, R7, R200 ;  /* 0x00000007d5c87223 */ /* 0x000fe200000100c8 */
[----:B------:R-:W-:Y:S01]  /*8b00*/  ISETP.GT.AND P2, PT, R12, R9, PT ;  /* 0x000000090c00720c */ /* 0x000fe20003f44270 */
[----:B------:R-:W-:Y:S01]  /*8b10*/  @!P1 VIADD R10, R10, 0x38860 ;  /* 0x000388600a0a9836 */ /* 0x000fe20000000000 */
[----:B------:R-:W-:Y:S01]  /*8b20*/  R2UR UR4, R15 ;  /* 0x000000000f0472ca */ /* 0x000fe200000e0000 */
[----:B------:R2:W-:Y:S01]  /*8b30*/  MUFU.EX2 R11, R155 ;  /* 0x0000009b000b7308 */ /* 0x0005e20000000800 */
[----:B-1----:R-:W-:Y:S01]  /*8b40*/  F2FP.BF16.F32.PACK_AB R166, R181, R180 ;  /* 0x000000b4b5a6723e */ /* 0x002fe200000010ff */
[C---:B------:R-:W-:Y:S02]  /*8b50*/  VIADD R15, R211.reuse, 0x100 ;  /* 0x00000100d30f7836 */ /* 0x040fe40000000000 */
[----:B------:R-:W-:Y:S01]  /*8b60*/  FADD.FTZ R21, R14, R21 ;  /* 0x000000150e157221 */ /* 0x000fe20000010000 */
[----:B------:R-:W-:-:S02]  /*8b70*/  VIADD R211, R211, 0x180 ;  /* 0x00000180d3d37836 */ /* 0x000fc40000000000 */
[----:B------:R-:W-:Y:S01]  /*8b80*/  FADD.FTZ R200, R199, R200 ;  /* 0x000000c8c7c87221 */ /* 0x000fe20000010000 */
[----:B------:R-:W-:Y:S01]  /*8b90*/  @!P1 PRMT R10, RZ, 0x654, R10 ;  /* 0x00000654ff0a9816 */ /* 0x000fe2000000000a */
[----:B------:R-:W-:Y:S01]  /*8ba0*/  FADD.FTZ R20, R20, R21 ;  /* 0x0000001514147221 */ /* 0x000fe20000010000 */
[----:B------:R-:W1:Y:S01]  /*8bb0*/  MUFU.EX2 R182, R182 ;  /* 0x000000b600b67308 */ /* 0x000e620000000800 */
[----:B--2---:R-:W-:Y:S01]  /*8bc0*/  F2FP.BF16.F32.PACK_AB R155, R206, R201 ;  /* 0x000000c9ce9b723e */ /* 0x004fe200000010ff */
[----:B------:R-:W-:Y:S01]  /*8bd0*/  BAR.SYNC.DEFER_BLOCKING 0xf, 0x100 ;  /* 0x03c4000000007b1d */ /* 0x000fe20000010000 */
[----:B0-----:R-:W-:Y:S01]  /*8be0*/  F2FP.BF16.F32.PACK_AB R165, R178, R13 ;  /* 0x0000000db2a5723e */ /* 0x001fe200000010ff */
        /* <DEDUP_REMOVED lines=29> */
[----:B------:R-:W-:Y:S01]  /*8dc0*/  R2UR UR4, R15 ;  /* 0x000000000f0472ca */ /* 0x000fe200000e0000 */
[----:B------:R-:W-:Y:S01]  /*8dd0*/  FADD.FTZ R13, R13, R204 ;  /* 0x000000cc0d0d7221 */ /* 0x000fe20000010000 */
[----:B------:R-:W-:Y:S01]  /*8de0*/  FADD.FTZ R187, R187, R176 ;  /* 0x000000b0bbbb7221 */ /* 0x000fe20000010000 */
[----:B------:R-:W-:Y:S02]  /*8df0*/  IMAD.MOV.U32 R15, RZ, RZ, R2 ;  /* 0x000000ffff0f7224 */ /* 0x000fe400078e0002 */
[----:B------:R-:W-:Y:S01]  /*8e00*/  FADD.FTZ R178, R178, R13 ;  /* 0x0000000db2b27221 */ /* 0x000fe20000010000 */
[----:B------:R-:W-:Y:S01]  /*8e10*/  FADD.FTZ R6, R180, R187 ;  /* 0x000000bbb4067221 */ /* 0x000fe20000010000 */
[----:B------:R-:W-:-:S02]  /*8e20*/  MOV R13, R5 ;  /* 0x00000005000d7202 */ /* 0x000fc40000000f00 */
[----:B------:R-:W-:Y:S01]  /*8e30*/  FADD.FTZ R7, R11, R178 ;  /* 0x000000b20b077221 */ /* 0x000fe20000010000 */
[----:B------:R-:W-:Y:S01]  /*8e40*/  FADD.FTZ R6, R181, R6 ;  /* 0x00000006b5067221 */ /* 0x000fe20000010000 */
[----:B------:R-:W-:Y:S02]  /*8e50*/  IMAD.MOV.U32 R11, RZ, RZ, R8 ;  /* 0x000000ffff0b7224 */ /* 0x000fe400078e0008 */
[----:B------:R-:W-:Y:S01]  /*8e60*/  FADD.FTZ R7, R182, R7 ;  /* 0x00000007b6077221 */ /* 0x000fe20000010000 */
[----:B------:R-:W-:Y:S02]  /*8e70*/  WARPGROUP.DEPBAR.LE gsb0, 0x0 ;  /* 0x00008000000079c5 */ /* 0x000fe40000010000 */
[----:B------:R-:W-:-:S09]  /*8e80*/  WARPGROUP.ARRIVE ;  /* 0x00000000000079c5 */ /* 0x000fd20000000000 */
        /* <DEDUP_REMOVED lines=26> */
[----:B0-----:R-:W-:Y:S06]  /*9030*/  @P2 BRA `(.L_x_6682) ;  /* 0xffffffcc008c2947 */ /* 0x001fec000383ffff */
[----:B------:R-:W-:-:S07]  /*9040*/  IMAD.MOV.U32 R12, RZ, RZ, R10 ;  /* 0x000000ffff0c7224 */ /* 0x000fce00078e000a */
.L_x_6673:
[----:B------:R-:W-:-:S13]  /*9050*/  ISETP.GE.AND P2, PT, R12, RZ, PT ;  /* 0x000000ff0c00720c */ /* 0x000fda0003f46270 */
[----:B------:R-:W-:Y:S05]  /*9060*/  @!P2 BRA `(.L_x_6683) ;  /* 0x0000002c0058a947 */ /* 0x000fea0003800000 */
[----:B------:R-:W-:Y:S01]  /*9070*/  IMAD.MOV.U32 R187, RZ, RZ, R8 ;  /* 0x000000ffffbb7224 */ /* 0x000fe200078e0008 */
[----:B------:R-:W-:Y:S01]  /*9080*/  ULDC UR10, c[0x0][0xa80] ;  /* 0x0002a000000a7ab9 */ /* 0x000fe20000000800 */
[----:B------:R-:W-:Y:S02]  /*9090*/  IMAD.MOV.U32 R10, RZ, RZ, R5 ;  /* 0x000000ffff0a7224 */ /* 0x000fe400078e0005 */
[----:B------:R-:W-:-:S07]  /*90a0*/  IMAD.MOV.U32 R185, RZ, RZ, R2 ;  /* 0x000000ffffb97224 */ /* 0x000fce00078e0002 */
.L_x_6692:
[----:B------:R-:W-:-:S05]  /*90b0*/  VIADD R2, R185, 0x1 ;  /* 0x00000001b9027836 */ /* 0x000fca0000000000 */
[----:B------:R-:W-:-:S04]  /*90c0*/  ISETP.NE.AND P2, PT, R2, 0x2, PT ;  /* 0x000000020200780c */ /* 0x000fc80003f45270 */
[----:B------:R-:W-:Y:S02]  /*90d0*/  SEL R5, RZ, 0x1, P2 ;  /* 0x00000001ff057807 */ /* 0x000fe40001000000 */
[----:B------:R-:W-:Y:S02]  /*90e0*/  SEL R2, R2, RZ, P2 ;  /* 0x000000ff02027207 */ /* 0x000fe40001000000 */
[----:B------:R-:W-:Y:S01]  /*90f0*/  LOP3.LUT R16, R16, R5, RZ, 0x3c, !PT ;  /* 0x0000000510107212 */ /* 0x000fe200078e3cff */
[----:B------:R-:W-:Y:S06]  /*9100*/  @!P0 BRA `(.L_x_6684) ;  /* 0x0000000000048947 */ /* 0x000fec0003800000 */
[----:B------:R-:W-:Y:S01]  /*9110*/  BPT.TRAP 0x1 ;  /* 0x000000040000795c */ /* 0x000fe20000300000 */
.L_x_6684:
[----:B------:R-:W-:Y:S01]  /*9120*/  IMAD R9, R2, 0x8, R17 ;  /* 0x0000000802097824 */ /* 0x000fe200078e0211 */
[----:B------:R-:W-:-:S04]  /*9130*/  SHF.L.U32 R8, R16, 0x1f, RZ ;  /* 0x0000001f10087819 */ /* 0x000fc800000006ff */
[----:B------:R0:W1:Y:S01]  /*9140*/  SYNCS.PHASECHK.TRANS64.TRYWAIT P2, [R9+URZ+0x38830], R8 ;  /* 0x03883008090075a7 */ /* 0x000062000804017f */
[----:B------:R-:W-:Y:S05]  /*9150*/  @!P0 BRA `(.L_x_6685) ;  /* 0x0000000000048947 */ /* 0x000fea0003800000 */
[----:B------:R-:W-:Y:S01]  /*9160*/  BPT.TRAP 0x1 ;  /* 0x000000040000795c */ /* 0x000fe20000300000 */
.L_x_6685:
[----:B------:R-:W-:Y:S01]  /*9170*/  IMAD R5, R2, 0x200, R0 ;  /* 0x0000020002057824 */ /* 0x000fe200078e0200 */
[----:B-1----:R-:W-:Y:S06]  /*9180*/  @P2 BRA `(.L_x_6686) ;  /* 0x0000000000082947 */ /* 0x002fec0003800000 */
[----:B------:R-:W1:Y:S02]  /*9190*/  SYNCS.PHASECHK.TRANS64.TRYWAIT P2, [R9+URZ+0x38830], R8 ;  /* 0x03883008090075a7 */ /* 0x000e64000804017f */
[----:B-1----:R-:W-:Y:S05]  /*91a0*/  @!P2 BRA `(.L_x_6687) ;  /* 0x000000b8002ca947 */ /* 0x002fea0003800000 */
.L_x_6686:
        /* <DEDUP_REMOVED lines=24> */
.L_x_6688:
[----:B------:R2:W3:Y:S01]  /*9330*/  SYNCS.PHASECHK.TRANS64.TRYWAIT P2, [R9+URZ+0x38850], R8 ;  /* 0x03885008090075a7 */ /* 0x0004e2000804017f */
[----:B------:R-:W-:Y:S05]  /*9340*/  @!P0 BRA `(.L_x_6689) ;  /* 0x0000000000048947 */ /* 0x000fea0003800000 */
[----:B------:R-:W-:Y:S01]  /*9350*/  BPT.TRAP 0x1 ;  /* 0x000000040000795c */ /* 0x000fe20000300000 */
.L_x_6689:
[----:B---3--:R-:W-:Y:S05]  /*9360*/  @P2 BRA `(.L_x_6690) ;  /* 0x0000000000082947 */ /* 0x008fea0003800000 */
[----:B------:R-:W3:Y:S02]  /*9370*/  SYNCS.PHASECHK.TRANS64.TRYWAIT P2, [R9+URZ+0x38850], R8 ;  /* 0x03885008090075a7 */ /* 0x000ee4000804017f */
[----:B---3--:R-:W-:Y:S05]  /*9380*/  @!P2 BRA `(.L_x_6691) ;  /* 0x000000b400c8a947 */ /* 0x008fea0003800000 */
.L_x_6690:
[----:B------:R-:W-:Y:S01]  /*9390*/  IMAD R5, R2, 0x1000, R3 ;  /* 0x0000100002057824 */ /* 0x000fe200078e0203 */
[----:B------:R-:W-:Y:S01]  /*93a0*/  WARPGROUP.ARRIVE ;  /* 0x00000000000079c5 */ /* 0x000fe20000000000 */
[----:B------:R-:W-:Y:S01]  /*93b0*/  UMOV UR27, 0x40000040 ;  /* 0x40000040001b7882 */ /* 0x000fe20000000000 */
[C---:B------:R-:W-:Y:S01]  /*93c0*/  VIADD R11, R4.reuse, 0x2 ;  /* 0x00000002040b7836 */ /* 0x040fe20000000000 */
[----:B------:R-:W-:Y:S01]  /*93d0*/  UMOV UR5, 0x40000040 ;  /* 0x4000004000057882 */ /* 0x000fe20000000000 */
[C---:B------:R-:W-:Y:S01]  /*93e0*/  R2UR UR26, R5.reuse ;  /* 0x00000000051a72ca */ /* 0x040fe200000e0000 */
[----:B0123--:R-:W-:Y:S01]  /*93f0*/  VIADD R8, R5, 0x2 ;  /* 0x0000000205087836 */ /* 0x00ffe20000000000 */
[----:B------:R-:W-:Y:S01]  /*9400*/  UMOV UR7, 0x40000040 ;  /* 0x4000004000077882 */ /* 0x000fe20000000000 */
[----:B------:R-:W-:Y:S01]  /*9410*/  R2UR UR4, R11 ;  /* 0x000000000b0472ca */ /* 0x000fe200000e0000 */
[----:B------:R-:W0:Y:S01]  /*9420*/  S2R R13, SR_TID.X ;  /* 0x00000000000d7919 */ /* 0x000e220000002100 */
[C---:B------:R-:W-:Y:S01]  /*9430*/  IADD3 R11, R4.reuse, 0x4, RZ ;  /* 0x00000004040b7810 */ /* 0x040fe20007ffe0ff */
[----:B------:R-:W-:Y:S01]  /*9440*/  VIADD R20, R4, 0x800 ;  /* 0x0000080004147836 */ /* 0x000fe20000000000 */
[----:B------:R-:W-:Y:S01]  /*9450*/  R2UR UR6, R8 ;  /* 0x00000000080672ca */ /* 0x000fe200000e0000 */
[----:B------:R-:W-:-:S02]  /*9460*/  VIADD R8, R5, 0x4 ;  /* 0x0000000405087836 */ /* 0x000fc40000000000 */
[----:B------:R-:W-:Y:S02]  /*9470*/  VIADD R14, R5, 0x800 ;  /* 0x00000800050e7836 */ /* 0x000fe40000000000 */
[----:B------:R-:W-:Y:S01]  /*9480*/  IMAD R207, R2, 0x1000, R19 ;  /* 0x0000100002cf7824 */ /* 0x000fe200078e0213 */
[----:B------:R-:W-:Y:S01]  /*9490*/  HGMMA.64x64x16.F32.BF16 R152, gdesc[UR24], R152, gsb0 ;  /* 0x00e00000189879f0 */ /* 0x000fe20008001898 */
[----:B0-----:R-:W-:Y:S02]  /*94a0*/  SHF.R.U32.HI R13, RZ, 0x7, R13 ;  /* 0x00000007ff0d7819 */ /* 0x001fe4000001160d */
        /* <DEDUP_REMOVED lines=360> */
[----:B------:R-:W-:Y:S01]  /*ab30*/  FFMA.FTZ R181, R181, UR10, -R186 ;  /* 0x0000000ab5b57c23 */ /* 0x000fe200080108ba */
[----:B------:R-:W-:Y:S01]  /*ab40*/  FMNMX.FTZ R8, R178, R15, !PT ;  /* 0x0000000fb2087209 */ /* 0x000fe20007810000 */
[----:B------:R-:W0:Y:S03]  /*ab50*/  MUFU.EX2 R11, R11 ;  /* 0x0000000b000b7308 */ /* 0x000e260000000800 */
[----:B------:R-:W-:-:S04]  /*ab60*/  FMNMX.FTZ R15, R179, R8, !PT ;  /* 0x00000008b30f7209 */ /* 0x000fc80007810000 */
[----:B------:R-:W-:Y:S01]  /*ab70*/  FMNMX.FTZ R8, R182, R15, !PT ;  /* 0x0000000fb6087209 */ /* 0x000fe20007810000 */
[----:B------:R-:W-:Y:S01]  /*ab80*/  FFMA.FTZ R15, R157, UR10, -R186 ;  /* 0x0000000a9d0f7c23 */ /* 0x000fe200080108ba */
[----:B------:R-:W-:Y:S02]  /*ab90*/  MUFU.EX2 R10, R10 ;  /* 0x0000000a000a7308 */ /* 0x000fe40000000800 */
[----:B------:R-:W-:-:S05]  /*aba0*/  FMNMX.FTZ R8, R183, R8, !PT ;  /* 0x00000008b7087209 */ /* 0x000fca0007810000 */
[----:B------:R-:W1:Y:S01]  /*abb0*/  SHFL.BFLY PT, R153, R8, 0x2, 0x1f ;  /* 0x0c401f0008997f89 */ /* 0x000e6200000e0000 */
        /* <DEDUP_REMOVED lines=65> */
[----:B------:R0:W2:Y:S01]  /*afd0*/  MUFU.EX2 R186, R152 ;  /* 0x0000009800ba7308 */ /* 0x0000a20000000800 */
        /* <DEDUP_REMOVED lines=8> */
[----:B0-----:R-:W-:Y:S02]  /*b060*/  @!P1 VIADD R152, R9, 0x38840 ;  /* 0x0003884009989836 */ /* 0x001fe40000000000 */
[--C-:B------:R-:W-:Y:S01]  /*b070*/  FFMA.FTZ R171, R171, UR10, -R156.reuse ;  /* 0x0000000aabab7c23 */ /* 0x100fe2000801089c */
[----:B------:R-:W-:Y:S02]  /*b080*/  @!P2 IMAD R154, R154, 0x4, R17 ;  /* 0x000000049a9aa824 */ /* 0x000fe400078e0211 */
        /* <DEDUP_REMOVED lines=10> */
[----:B-1----:R-:W-:Y:S01]  /*b130*/  F2FP.BF16.F32.PACK_AB R156, R21, R20 ;  /* 0x00000014159c723e */ /* 0x002fe200000010ff */
[----:B--2---:R-:W-:Y:S01]  /*b140*/  FMUL.FTZ R26, R26, R186 ;  /* 0x000000ba1a1a7220 */ /* 0x004fe20000410000 */
[----:B------:R1:W-:Y:S01]  /*b150*/  @!P2 STS [R154+0x38420], R186 ;  /* 0x038420ba9a00a388 */ /* 0x0003e20000000800 */
[----:B------:R-:W-:Y:S01]  /*b160*/  F2FP.BF16.F32.PACK_AB R158, R199, R184 ;  /* 0x000000b8c79e723e */ /* 0x000fe200000010ff */
[----:B------:R-:W-:Y:S01]  /*b170*/  FMUL.FTZ R27, R27, R186 ;  /* 0x000000ba1b1b7220 */ /* 0x000fe20000410000 */
[----:B0-----:R-:W-:Y:S01]  /*b180*/  F2FP.BF16.F32.PACK_AB R152, R13, R10 ;  /* 0x0000000a0d98723e */ /* 0x001fe200000010ff */
[-C--:B------:R-:W-:Y:S01]  /*b190*/  FMUL.FTZ R30, R30, R186.reuse ;  /* 0x000000ba1e1e7220 */ /* 0x080fe20000410000 */
[----:B------:R-:W0:Y:S01]  /*b1a0*/  MUFU.EX2 R200, R200 ;  /* 0x000000c800c87308 */ /* 0x000e220000000800 */
[-C--:B------:R-:W-:Y:S01]  /*b1b0*/  FMUL.FTZ R31, R31, R186.reuse ;  /* 0x000000ba1f1f7220 */ /* 0x080fe20000410000 */
[-C--:B------:R-:W-:Y:S01]  /*b1c0*/  FMUL.FTZ R34, R34, R186.reuse ;  /* 0x000000ba22227220 */ /* 0x080fe20000410000 */
        /* <DEDUP_REMOVED lines=92> */
[----:B------:R-:W-:Y:S01]  /*b790*/  FMUL.FTZ R149, R149, R11 ;  /* 0x0000000b95957220 */ /* 0x000fe20000410000 */
[----:B------:R-:W-:Y:S01]  /*b7a0*/  MUFU.EX2 R174, R174 ;  /* 0x000000ae00ae7308 */ /* 0x000fe20000000800 */
[-C--:B------:R-:W-:Y:S01]  /*b7b0*/  FMUL.FTZ R150, R150, R186.reuse ;  /* 0x000000ba96967220 */ /* 0x080fe20000410000 */
[----:B------:R-:W-:Y:S01]  /*b7c0*/  FMUL.FTZ R151, R151, R186 ;  /* 0x000000ba97977220 */ /* 0x000fe20000410000 */
[----:B------:R1:W-:Y:S01]  /*b7d0*/  STSM.16.M88.4 [R189+0x36400], R152 ;  /* 0x03640098bd007844 */ /* 0x0003e20000000200 */
[----:B------:R-:W-:-:S02]  /*b7e0*/  VIADD R185, R207, 0x80 ;  /* 0x00000080cfb97836 */ /* 0x000fc40000000000 */
[----:B------:R-:W-:Y:S01]  /*b7f0*/  FFMA.FTZ R6, R11, R6, R10 ;  /* 0x000000060b067223 */ /* 0x000fe2000001000a */
[----:B------:R-:W-:Y:S01]  /*b800*/  FFMA.FTZ R7, R186, R7, R187 ;  /* 0x00000007ba077223 */ /* 0x000fe200000100bb */
[----:B------:R1:W-:Y:S01]  /*b810*/  STSM.16.M88.4 [R192], R156 ;  /* 0x0000009cc0007844 */ /* 0x0003e20000000200 */
[----:B------:R-:W2:Y:S01]  /*b820*/  MUFU.EX2 R175, R175 ;  /* 0x000000af00af7308 */ /* 0x000ea20000000800 */
[----:B0-----:R-:W-:Y:S01]  /*b830*/  F2FP.BF16.F32.PACK_AB R161, R171, R170 ;  /* 0x000000aaaba1723e */ /* 0x001fe200000010ff */
[----:B------:R-:W-:Y:S01]  /*b840*/  FADD.FTZ R13, R13, R6 ;  /* 0x000000060d0d7221 */ /* 0x000fe20000010000 */
[----:B------:R-:W-:Y:S01]  /*b850*/  R2UR UR4, R185 ;  /* 0x00000000b90472ca */ /* 0x000fe200000e0000 */
[C---:B------:R-:W-:Y:S02]  /*b860*/  VIADD R185, R207.reuse, 0x100 ;  /* 0x00000100cfb97836 */ /* 0x040fe40000000000 */
[----:B------:R-:W-:Y:S01]  /*b870*/  FADD.FTZ R200, R200, R7 ;  /* 0x00000007c8c87221 */ /* 0x000fe20000010000 */
[----:B------:R-:W-:-:S02]  /*b880*/  VIADD R207, R207, 0x180 ;  /* 0x00000180cfcf7836 */ /* 0x000fc40000000000 */
[----:B------:R-:W-:Y:S01]  /*b890*/  FADD.FTZ R14, R14, R13 ;  /* 0x0000000d0e0e7221 */ /* 0x000fe20000010000 */
[----:B------:R-:W-:Y:S01]  /*b8a0*/  MUFU.EX2 R176, R176 ;  /* 0x000000b000b07308 */ /* 0x000fe20000000800 */
[----:B------:R-:W-:Y:S01]  /*b8b0*/  FADD.FTZ R201, R201, R200 ;  /* 0x000000c8c9c97221 */ /* 0x000fe20000010000 */
[----:B------:R-:W-:Y:S01]  /*b8c0*/  ISETP.GT.AND P2, PT, R12, RZ, PT ;  /* 0x000000ff0c00720c */ /* 0x000fe20003f44270 */
[----:B------:R-:W-:Y:S01]  /*b8d0*/  FADD.FTZ R15, R15, R14 ;  /* 0x0000000e0f0f7221 */ /* 0x000fe20000010000 */
[----:B------:R-:W-:Y:S01]  /*b8e0*/  @!P1 IADD3 R9, R9, 0x38860, RZ ;  /* 0x0003886009099810 */ /* 0x000fe20007ffe0ff */
[----:B------:R-:W-:Y:S01]  /*b8f0*/  FADD.FTZ R202, R202, R201 ;  /* 0x000000c9caca7221 */ /* 0x000fe20000010000 */
[----:B------:R-:W-:Y:S02]  /*b900*/  IMAD.MOV.U32 R187, RZ, RZ, R8 ;  /* 0x000000ffffbb7224 */ /* 0x000fe400078e0008 */
[----:B------:R-:W-:Y:S01]  /*b910*/  FADD.FTZ R20, R20, R15 ;  /* 0x0000000f14147221 */ /* 0x000fe20000010000 */
[----:B------:R-:W0:Y:S01]  /*b920*/  MUFU.EX2 R177, R177 ;  /* 0x000000b100b17308 */ /* 0x000e220000000800 */
[----:B--2---:R-:W-:Y:S01]  /*b930*/  F2FP.BF16.F32.PACK_AB R163, R175, R174 ;  /* 0x000000aeafa3723e */ /* 0x004fe200000010ff */
        /* <DEDUP_REMOVED lines=70> */
[----:B0-----:R-:W-:-:S04]  /*bda0*/  VIADD R9, R12, 0xffffffff ;  /* 0xffffffff0c097836 */ /* 0x001fc80000000000 */
[----:B------:R-:W-:Y:S01]  /*bdb0*/  IMAD.MOV.U32 R12, RZ, RZ, R9 ;  /* 0x000000ffff0c7224 */ /* 0x000fe200078e0009 */
[----:B-1----:R-:W-:Y:S06]  /*bdc0*/  @P2 BRA `(.L_x_6692) ;  /* 0xffffffd000b82947 */ /* 0x002fec000383ffff */
.L_x_6683:
[----:B------:R-:W0:Y:S01]  /*bdd0*/  SHFL.BFLY PT, R3, R6, 0x2, 0x1f ;  /* 0x0c401f0006037f89 */ /* 0x000e2200000e0000 */
[----:B------:R-:W-:Y:S01]  /*bde0*/  IMAD.MOV R13, RZ, RZ, -R188 ;  /* 0x000000ffff0d7224 */ /* 0x000fe200078e0abc */
[----:B------:R-:W-:Y:S02]  /*bdf0*/  UIADD3 UR36, UR36, 0x1, URZ ;  /* 0x0000000124247890 */ /* 0x000fe4000fffe03f */
[----:B------:R-:W1:Y:S01]  /*be00*/  SHFL.BFLY PT, R4, R7, 0x2, 0x1f ;  /* 0x0c401f0007047f89 */ /* 0x000e6200000e0000 */
[----:B------:R-:W-:Y:S08]  /*be10*/  BAR.ARV 0x8, 0xa0 ;  /* 0x0202800000007b1d */ /* 0x000ff00000002000 */
[----:B------:R-:W-:Y:S01]  /*be20*/  BAR.SYNC.DEFER_BLOCKING 0xf, 0x100 ;  /* 0x03c4000000007b1d */ /* 0x000fe20000010000 */
[----:B------:R-:W-:Y:S01]  /*be30*/  ISETP.NE.AND P0, PT, R22, R13, PT ;  /* 0x0000000d1600720c */ /* 0x000fe20003f05270 */
[----:B0-----:R-:W-:Y:S01]  /*be40*/  FADD.FTZ R3, R3, R6 ;  /* 0x0000000603037221 */ /* 0x001fe20000010000 */
[----:B------:R-:W-:-:S02]  /*be50*/  IMAD.MOV.U32 R6, RZ, RZ, RZ ;  /* 0x000000ffff067224 */ /* 0x000fc400078e00ff */
[----:B-1----:R-:W-:Y:S02]  /*be60*/  FADD.FTZ R9, R4, R7 ;  /* 0x0000000704097221 */ /* 0x002fe40000010000 */
[----:B------:R-:W0:Y:S04]  /*be70*/  SHFL.BFLY PT, R0, R3, 0x1, 0x1f ;  /* 0x0c201f0003007f89 */ /* 0x000e2800000e0000 */
[----:B------:R-:W1:Y:S01]  /*be80*/  SHFL.BFLY PT, R4, R9, 0x1, 0x1f ;  /* 0x0c201f0009047f89 */ /* 0x000e6200000e0000 */
[----:B0-----:R-:W-:Y:S01]  /*be90*/  FADD.FTZ R11, R3, R0 ;  /* 0x00000000030b7221 */ /* 0x001fe20000010000 */
[----:B------:R-:W-:Y:S02]  /*bea0*/  IMAD.MOV.U32 R0, RZ, RZ, RZ ;  /* 0x000000ffff007224 */ /* 0x000fe400078e00ff */
[----:B-1----:R-:W-:-:S02]  /*beb0*/  FADD.FTZ R20, R9, R4 ;  /* 0x0000000409147221 */ /* 0x002fc40000010000 */
[----:B------:R-:W-:Y:S01]  /*bec0*/  FSETP.NE.FTZ.AND P2, PT, R11, RZ, PT ;  /* 0x000000ff0b00720b */ /* 0x000fe20003f55000 */
[C---:B------:R-:W-:Y:S02]  /*bed0*/  VIADD R4, R2.reuse, 0x1 ;  /* 0x0000000102047836 */ /* 0x040fe40000000000 */
[----:B------:R-:W-:Y:S01]  /*bee0*/  @!P0 IMAD R2, R2, 0x40, R18 ;  /* 0x0000004002028824 */ /* 0x000fe200078e0212 */
[----:B------:R-:W-:Y:S02]  /*bef0*/  FSETP.NE.FTZ.AND P3, PT, R20, RZ, PT ;  /* 0x000000ff1400720b */ /* 0x000fe40003f75000 */
[----:B------:R-:W-:Y:S02]  /*bf00*/  ISETP.NE.AND P1, PT, R4, 0x2, PT ;  /* 0x000000020400780c */ /* 0x000fe40003f25270 */
[----:B------:R-:W-:Y:S01]  /*bf10*/  @!P0 LEA R17, R2, R17, 0x2 ;  /* 0x0000001102118211 */ /* 0x000fe200078e10ff */
[----:B------:R-:W-:Y:S01]  /*bf20*/  IMAD.U32 R2, RZ, RZ, UR10 ;  /* 0x0000000aff027e24 */ /* 0x000fe2000f8e00ff */
[----:B------:R-:W-:-:S03]  /*bf30*/  SEL R3, RZ, 0x1, P1 ;  /* 0x00000001ff037807 */ /* 0x000fc60000800000 */
[----:B------:R-:W0:Y:S01]  /*bf40*/  @P2 MUFU.RCP R0, R11 ;  /* 0x0000000b00002308 */ /* 0x000e220000001000 */
[----:B------:R-:W-:Y:S01]  /*bf50*/  @P2 FMUL.FTZ R2, R2, 0.69314718246459960938 ;  /* 0x3f31721802022820 */ /* 0x000fe20000410000 */
[----:B------:R-:W-:Y:S01]  /*bf60*/  LOP3.LUT R16, R16, R3, RZ, 0x3c, !PT ;  /* 0x0000000310107212 */ /* 0x000fe200078e3cff */
[----:B------:R-:W-:-:S05]  /*bf70*/  IMAD.MOV.U32 R3, RZ, RZ, -0x800000 ;  /* 0xff800000ff037424 */ /* 0x000fca00078e00ff */
[----:B------:R-:W1:Y:S08]  /*bf80*/  @P3 MUFU.RCP R6, R20 ;  /* 0x0000001400063308 */ /* 0x000e700000001000 */
[----:B------:R-:W2:Y:S01]  /*bf90*/  @P3 MUFU.LG2 R20, R20 ;  /* 0x0000001400143308 */ /* 0x000ea20000000c00 */
[----:B0-----:R-:W-:Y:S01]  /*bfa0*/  @!P0 STS [R17+0x38400], R0 ;  /* 0x0384000011008388 */ /* 0x001fe20000000800 */
[----:B------:R-:W-:Y:S01]  /*bfb0*/  FMUL.FTZ R171, R28, R0 ;  /* 0x000000001cab7220 */ /* 0x000fe20000410000 */
[----:B------:R-:W-:-:S02]  /*bfc0*/  IMAD.U32 R28, RZ, RZ, UR10 ;  /* 0x0000000aff1c7e24 */ /* 0x000fc4000f8e00ff */
[-C--:B------:R-:W-:Y:S01]  /*bfd0*/  FMUL.FTZ R172, R24, R0.reuse ;  /* 0x0000000018ac7220 */ /* 0x080fe20000410000 */
[-C--:B------:R-:W-:Y:S01]  /*bfe0*/  FMUL.FTZ R170, R25, R0.reuse ;  /* 0x0000000019aa7220 */ /* 0x080fe20000410000 */
[-C--:B------:R-:W-:Y:S01]  /*bff0*/  FMUL.FTZ R24, R29, R0.reuse ;  /* 0x000000001d187220 */ /* 0x080fe20000410000 */
[----:B------:R-:W-:Y:S01]  /*c000*/  @P3 FMUL.FTZ R28, R28, 0.69314718246459960938 ;  /* 0x3f3172181c1c3820 */ /* 0x000fe20000410000 */
[-C--:B------:R-:W-:Y:S01]  /*c010*/  FMUL.FTZ R169, R32, R0.reuse ;  /* 0x0000000020a97220 */ /* 0x080fe20000410000 */
        /* <DEDUP_REMOVED lines=10> */
[----:B0-----:R-:W0:Y:S01]  /*c0c0*/  @P2 MUFU.LG2 R17, R11 ;  /* 0x0000000b00112308 */ /* 0x001e220000000c00 */
        /* <DEDUP_REMOVED lines=122> */
.L_x_6659:
        /* <DEDUP_REMOVED lines=19> */
[----:B------:R-:W-:Y:S01]  /*c9a0*/  USHF.L.U64.HI UR9, UR39, 0x2, UR38 ;  /* 0x0000000227097899 */ /* 0x000fe20008010226 */
[----:B------:R-:W-:Y:S01]  /*c9b0*/  F2FP.BF16.F32.PACK_AB R13, R51, R13 ;  /* 0x0000000d330d723e */ /* 0x000fe200000010ff */
[----:B------:R-:W-:Y:S01]  /*c9c0*/  UIADD3 UR4, UP1, UR8, UR6, URZ ;  /* 0x0000000608047290 */ /* 0x000fe2000ff3e03f */
[----:B------:R-:W-:Y:S01]  /*c9d0*/  F2FP.BF16.F32.PACK_AB R14, R53, R14 ;  /* 0x0000000e350e723e */ /* 0x000fe200000010ff */
[----:B------:R-:W-:Y:S01]  /*c9e0*/  ULDC.64 UR10, c[0x0][0x208] ;  /* 0x00008200000a7ab9 */ /* 0x000fe20000000a00 */
[----:B------:R-:W-:Y:S01]  /*c9f0*/  F2FP.BF16.F32.PACK_AB R15, R55, R15 ;  /* 0x0000000f370f723e */ /* 0x000fe200000010ff */
[----:B------:R-:W-:Y:S01]  /*ca00*/  UIADD3.X UR6, UR9, UR7, URZ, UP1, !UPT ;  /* 0x0000000709067290 */ /* 0x000fe20008ffe43f */
        /* <DEDUP_REMOVED lines=8> */
[----:B------:R-:W-:Y:S02]  /*ca90*/  MOV R20, R17 ;  /* 0x0000001100147202 */ /* 0x000fe40000000f00 */
[----:B0-----:R-:W-:Y:S02]  /*caa0*/  MOV R21, R4 ;  /* 0x0000000400157202 */ /* 0x001fe40000000f00 */
[----:B------:R-:W-:Y:S02]  /*cab0*/  F2FP.BF16.F32.PACK_AB R73, R75, R74 ;  /* 0x0000004a4b49723e */ /* 0x000fe400000010ff */
[----:B------:R-:W-:Y:S01]  /*cac0*/  F2FP.BF16.F32.PACK_AB R80, R81, R80 ;  /* 0x000000505150723e */ /* 0x000fe200000010ff */
[----:B------:R-:W-:Y:S01]  /*cad0*/  IMAD.WIDE R4, R197, 0x2, R20 ;  /* 0x00000002c5047825 */ /* 0x000fe200078e0214 */
[----:B------:R-:W-:-:S02]  /*cae0*/  F2FP.BF16.F32.PACK_AB R74, R77, R76 ;  /* 0x0000004c4d4a723e */ /* 0x000fc400000010ff */
        /* <DEDUP_REMOVED lines=10> */
[----:B------:R-:W-:Y:S02]  /*cb90*/  LOP3.LUT R28, R6, R173, RZ, 0x3c, !PT ;  /* 0x000000ad061c7212 */ /* 0x000fe400078e3cff */
[----:B------:R-:W-:Y:S02]  /*cba0*/  LOP3.LUT R6, R181, 0x380, RZ, 0xc0, !PT ;  /* 0x00000380b5067812 */ /* 0x000fe400078ec0ff */
        /* <DEDUP_REMOVED lines=10> */
[----:B------:R-:W-:-:S02]  /*cc50*/  SHF.R.U64 R6, R6, 0x3, RZ ;  /* 0x0000000306067819 */ /* 0x000fc400000012ff */
[C---:B------:R-:W-:Y:S02]  /*cc60*/  IADD3 R203, P0, R4.reuse, 0x4020, RZ ;  /* 0x0000402004cb7810 */ /* 0x040fe40007f1e0ff */
[----:B------:R-:W-:Y:S02]  /*cc70*/  IADD3.X R99, RZ, R5, RZ, P2, !PT ;  /* 0x00000005ff637210 */ /* 0x000fe400017fe4ff */
[C---:B------:R-:W-:Y:S01]  /*cc80*/  IADD3 R205, P4, R4.reuse, 0x4040, RZ ;  /* 0x0000404004cd7810 */ /* 0x040fe20007f9e0ff */
[--C-:B------:R-:W-:Y:S01]  /*cc90*/  IMAD.X R107, RZ, RZ, R5.reuse, P0 ;  /* 0x000000ffff6b7224 */ /* 0x100fe200000e0605 */
        /* <DEDUP_REMOVED lines=15> */
[----:B------:R-:W-:Y:S02]  /*cd90*/  MOV R173, R4 ;  /* 0x0000000400ad7202 */ /* 0x000fe40000000f00 */
[----:B------:R-:W-:Y:S02]  /*cda0*/  LOP3.LUT R36, R177, 0x380, RZ, 0xc0, !PT ;  /* 0x00000380b1247812 */ /* 0x000fe400078ec0ff */
[----:B------:R-:W-:Y:S02]  /*cdb0*/  SHF.R.U64 R6, R6, 0x3, RZ ;  /* 0x0000000306067819 */ /* 0x000fe400000012ff */
[----:B------:R-:W-:Y:S02]  /*cdc0*/  F2FP.BF16.F32.PACK_AB R5, R27, R26 ;  /* 0x0000001a1b05723e */ /* 0x000fe400000010ff */
[----:B------:R-:W-:-:S02]  /*cdd0*/  LOP3.LUT R40, R179, 0x380, RZ, 0xc0, !PT ;  /* 0x00000380b3287812 */ /* 0x000fc400078ec0ff */
[----:B------:R-:W-:Y:S02]  /*cde0*/  LOP3.LUT R27, R8, 0x380, RZ, 0xc0, !PT ;  /* 0x00000380081b7812 */ /* 0x000fe400078ec0ff */
[----:B------:R-:W-:Y:S02]  /*cdf0*/  SHF.R.U64 R32, R32, 0x3, RZ ;  /* 0x0000000320207819 */ /* 0x000fe400000012ff */
[----:B------:R-:W-:Y:S02]  /*ce00*/  LOP3.LUT R94, R183, 0x380, RZ, 0xc0, !PT ;  /* 0x00000380b75e7812 */ /* 0x000fe400078ec0ff */
[----:B------:R-:W-:Y:S02]  /*ce10*/  SHF.R.U64 R36, R36, 0x3, RZ ;  /* 0x0000000324247819 */ /* 0x000fe400000012ff */
[----:B------:R-:W-:Y:S02]  /*ce20*/  LOP3.LUT R98, R199, 0x380, RZ, 0xc0, !PT ;  /* 0x00000380c7627812 */ /* 0x000fe400078ec0ff */
[----:B------:R-:W-:-:S02]  /*ce30*/  LOP3.LUT R106, R6, R203, RZ, 0x3c, !PT ;  /* 0x000000cb066a7212 */ /* 0x000fc400078e3cff */
[----:B------:R-:W-:Y:S02]  /*ce40*/  SHF.R.U64 R40, R40, 0x3, RZ ;  /* 0x0000000328287819 */ /* 0x000fe400000012ff */
[----:B------:R-:W-:Y:S02]  /*ce50*/  LOP3.LUT R102, R201, 0x380, RZ, 0xc0, !PT ;  /* 0x00000380c9667812 */ /* 0x000fe400078ec0ff */
[----:B------:R-:W-:Y:S02]  /*ce60*/  F2FP.BF16.F32.PACK_AB R4, R170, R172 ;  /* 0x000000acaa04723e */ /* 0x000fe400000010ff */
[----:B------:R-:W-:Y:S01]  /*ce70*/  F2FP.BF16.F32.PACK_AB R6, R24, R171 ;  /* 0x000000ab1806723e */ /* 0x000fe200000010ff */
[----:B------:R-:W-:Y:S01]  /*ce80*/  BAR.SYNC.DEFER_BLOCKING 0x1, 0x100 ;  /* 0x0044000000007b1d */ /* 0x000fe20000010000 */
[----:B------:R-:W-:Y:S02]  /*ce90*/  SHF.R.U64 R27, R27, 0x3, RZ ;  /* 0x000000031b1b7819 */ /* 0x000fe400000012ff */
[----:B------:R-:W-:-:S02]  /*cea0*/  LOP3.LUT R32, R32, R175, RZ, 0x3c, !PT ;  /* 0x000000af20207212 */ /* 0x000fc400078e3cff */
[----:B------:R-:W-:Y:S02]  /*ceb0*/  SHF.R.U64 R94, R94, 0x3, RZ ;  /* 0x000000035e5e7819 */ /* 0x000fe400000012ff */
[----:B------:R-:W-:Y:S02]  /*cec0*/  LOP3.LUT R110, R205, 0x380, RZ, 0xc0, !PT ;  /* 0x00000380cd6e7812 */ /* 0x000fe400078ec0ff */
[----:B------:R-:W-:Y:S02]  /*ced0*/  LOP3.LUT R36, R36, R177, RZ, 0x3c, !PT ;  /* 0x000000b124247212 */ /* 0x000fe400078e3cff */
[----:B------:R-:W-:Y:S02]  /*cee0*/  SHF.R.U64 R98, R98, 0x3, RZ ;  /* 0x0000000362627819 */ /* 0x000fe400000012ff */
[----:B------:R-:W-:Y:S02]  /*cef0*/  LOP3.LUT R114, R207, 0x380, RZ, 0xc0, !PT ;  /* 0x00000380cf727812 */ /* 0x000fe400078ec0ff */
[----:B------:R-:W-:-:S02]  /*cf00*/  LOP3.LUT R40, R40, R179, RZ, 0x3c, !PT ;  /* 0x000000b328287212 */ /* 0x000fc400078e3cff */
[----:B------:R-:W-:Y:S02]  /*cf10*/  SHF.R.U64 R102, R102, 0x3, RZ ;  /* 0x0000000366667819 */ /* 0x000fe400000012ff */
[----:B------:R-:W-:Y:S02]  /*cf20*/  LOP3.LUT R118, R209, 0x380, RZ, 0xc0, !PT ;  /* 0x00000380d1767812 */ /* 0x000fe400078ec0ff */
[----:B------:R-:W-:Y:S02]  /*cf30*/  LOP3.LUT R122, R27, R8, RZ, 0x3c, !PT ;  /* 0x000000081b7a7212 */ /* 0x000fe400078e3cff */
[----:B------:R-:W-:Y:S01]  /*cf40*/  MOV R28, R28 ;  /* 0x0000001c001c7202 */ /* 0x000fe20000000f00 */
[----:B------:R0:W-:Y:S01]  /*cf50*/  STSM.16.M88.4 [R173], R4 ;  /* 0x00000004ad007844 */ /* 0x0001e20000000200 */
[----:B------:R-:W-:Y:S02]  /*cf60*/  F2FP.BF16.F32.PACK_AB R8, R166, R169 ;  /* 0x000000a9a608723e */ /* 0x000fe400000010ff */
[----:B------:R-:W-:-:S02]  /*cf70*/  LOP3.LUT R94, R94, R183, RZ, 0x3c, !PT ;  /* 0x000000b75e5e7212 */ /* 0x000fc400078e3cff */
[----:B------:R-:W-:Y:S01]  /*cf80*/  SHF.R.U64 R110, R110, 0x3, RZ ;  /* 0x000000036e6e7819 */ /* 0x000fe200000012ff */
[----:B------:R-:W-:Y:S01]  /*cf90*/  STSM.16.M88.4 [R28], R8 ;  /* 0x000000081c007844 */ /* 0x000fe20000000200 */
[----:B------:R-:W-:Y:S02]  /*cfa0*/  LOP3.LUT R26, R126, 0x380, RZ, 0xc0, !PT ;  /* 0x000003807e1a7812 */ /* 0x000fe400078ec0ff */
[----:B------:R-:W-:Y:S02]  /*cfb0*/  MOV R32, R32 ;  /* 0x0000002000207202 */ /* 0x000fe40000000f00 */
[----:B------:R-:W-:Y:S02]  /*cfc0*/  LOP3.LUT R98, R98, R199, RZ, 0x3c, !PT ;  /* 0x000000c762627212 */ /* 0x000fe400078e3cff */
[----:B------:R-:W-:Y:S02]  /*cfd0*/  SHF.R.U64 R114, R114, 0x3, RZ ;  /* 0x0000000372727819 */ /* 0x000fe400000012ff */
[----:B------:R-:W-:-:S02]  /*cfe0*/  LOP3.LUT R175, R168, 0x380, RZ, 0xc0, !PT ;  /* 0x00000380a8af7812 */ /* 0x000fc400078ec0ff */
[----:B0-----:R-:W-:Y:S02]  /*cff0*/  F2FP.BF16.F32.PACK_AB R4, R156, R165 ;  /* 0x000000a59c04723e */ /* 0x001fe400000010ff */
[----:B------:R-:W-:Y:S02]  /*d000*/  F2FP.BF16.F32.PACK_AB R5, R43, R42 ;  /* 0x0000002a2b05723e */ /* 0x000fe400000010ff */
[----:B------:R-:W-:Y:S02]  /*d010*/  F2FP.BF16.F32.PACK_AB R6, R12, R158 ;  /* 0x0000009e0c06723e */ /* 0x000fe400000010ff */
[----:B------:R-:W-:Y:S02]  /*d020*/  F2FP.BF16.F32.PACK_AB R7, R47, R46 ;  /* 0x0000002e2f07723e */ /* 0x000fe400000010ff */
[----:B------:R-:W-:Y:S02]  /*d030*/  MOV R36, R36 ;  /* 0x0000002400247202 */ /* 0x000fe40000000f00 */
[----:B------:R-:W-:Y:S01]  /*d040*/  F2FP.BF16.F32.PACK_AB R12, R49, R154 ;  /* 0x0000009a310c723e */ /* 0x000fe200000010ff */
[----:B------:R0:W-:Y:S01]  /*d050*/  STSM.16.M88.4 [R32], R4 ;  /* 0x0000000420007844 */ /* 0x0001e20000000200 */
[----:B------:R-:W-:-:S02]  /*d060*/  LOP3.LUT R102, R102, R201, RZ, 0x3c, !PT ;  /* 0x000000c966667212 */ /* 0x000fc400078e3cff */
[----:B------:R-:W-:Y:S01]  /*d070*/  SHF.R.U64 R118, R118, 0x3, RZ ;  /* 0x0000000376767819 */ /* 0x000fe200000012ff */
[----:B------:R1:W-:Y:S01]  /*d080*/  STSM.16.M88.4 [R36], R12 ;  /* 0x0000000c24007844 */ /* 0x0003e20000000200 */
[----:B------:R-:W-:Y:S02]  /*d090*/  MOV R40, R40 ;  /* 0x0000002800287202 */ /* 0x000fe40000000f00 */
[----:B------:R-:W-:Y:S02]  /*d0a0*/  MOV R44, R44 ;  /* 0x0000002c002c7202 */ /* 0x000fe40000000f00 */
[----:B------:R-:W-:Y:S01]  /*d0b0*/  LOP3.LUT R110, R110, R205, RZ, 0x3c, !PT ;  /* 0x000000cd6e6e7212 */ /* 0x000fe200078e3cff */
[----:B------:R-:W-:Y:S01]  /*d0c0*/  STSM.16.M88.4 [R40], R56 ;  /* 0x0000003828007844 */ /* 0x000fe20000000200 */
[----:B------:R-:W-:Y:S02]  /*d0d0*/  SHF.R.U64 R171, R26, 0x3, RZ ;  /* 0x000000031aab7819 */ /* 0x000fe400000012ff */
[----:B------:R-:W-:Y:S01]  /*d0e0*/  MOV R94, R94 ;  /* 0x0000005e005e7202 */ /* 0x000fe20000000f00 */
[----:B------:R-:W-:Y:S01]  /*d0f0*/  STSM.16.M88.4 [R44], R64 ;  /* 0x000000402c007844 */ /* 0x000fe20000000200 */
[----:B------:R-:W-:Y:S01]  /*d100*/  F2FP.BF16.F32.PACK_AB R81, R83, R82 ;  /* 0x000000525351723e */ /* 0x000fe200000010ff */
[----:B0-----:R-:W-:Y:S01]  /*d110*/  IMAD.U32 R4, RZ, RZ, UR4 ;  /* 0x00000004ff047e24 */ /* 0x001fe2000f8e00ff */
[----:B------:R-:W-:Y:S01]  /*d120*/  F2FP.BF16.F32.PACK_AB R88, R89, R88 ;  /* 0x000000585958723e */ /* 0x000fe200000010ff */
[----:B------:R-:W-:Y:S01]  /*d130*/  STSM.16.M88.4 [R94], R72 ;  /* 0x000000485e007844 */ /* 0x000fe20000000200 */
[----:B------:R-:W-:Y:S01]  /*d140*/  LOP3.LUT R114, R114, R207, RZ, 0x3c, !PT ;  /* 0x000000cf72727212 */ /* 0x000fe200078e3cff */
[----:B------:R-:W-:Y:S01]  /*d150*/  IMAD.U32 R5, RZ, RZ, UR6 ;  /* 0x00000006ff057e24 */ /* 0x000fe2000f8e00ff */
[----:B------:R-:W-:Y:S01]  /*d160*/  SHF.R.U64 R175, R175, 0x3, RZ ;  /* 0x00000003afaf7819 */ /* 0x000fe200000012ff */
[----:B------:R-:W-:Y:S01]  /*d170*/  ULDC.64 UR6, c[0x0][0xce0] ;  /* 0x0003380000067ab9 */ /* 0x000fe20000000a00 */
        /* <DEDUP_REMOVED lines=22> */
[----:B------:R-:W-:Y:S02]  /*d2e0*/  LOP3.LUT R24, R175, R168, RZ, 0x3c, !PT ;  /* 0x000000a8af187212 */ /* 0x000fe400078e3cff */
[----:B------:R-:W-:Y:S01]  /*d2f0*/  MOV R114, R114 ;  /* 0x0000007200727202 */ /* 0x000fe20000000f00 */
[----:B------:R-:W-:Y:S01]  /*d300*/  STSM.16.M88.4 [R110], R104 ;  /* 0x000000686e007844 */ /* 0x000fe20000000200 */
[----:B------:R-:W-:Y:S02]  /*d310*/  F2FP.BF16.F32.PACK_AB R156, R113, R112 ;  /* 0x00000070719c723e */ /* 0x000fe400000010ff */
[----:B------:R-:W-:Y:S02]  /*d320*/  F2FP.BF16.F32.PACK_AB R157, R157, R155 ;  /* 0x0000009b9d9d723e */ /* 0x000fe400000010ff */
[----:B------:R-:W-:Y:S02]  /*d330*/  F2FP.BF16.F32.PACK_AB R158, R117, R116 ;  /* 0x00000074759e723e */ /* 0x000fe400000010ff */
[----:B------:R-:W-:-:S02]  /*d340*/  F2FP.BF16.F32.PACK_AB R159, R160, R159 ;  /* 0x0000009fa09f723e */ /* 0x000fc400000010ff */
[----:B------:R-:W-:Y:S02]  /*d350*/  F2FP.BF16.F32.PACK_AB R161, R162, R161 ;  /* 0x000000a1a2a1723e */ /* 0x000fe400000010ff */
[----:B------:R-:W-:Y:S01]  /*d360*/  F2FP.BF16.F32.PACK_AB R128, R129, R128 ;  /* 0x000000808180723e */ /* 0x000fe200000010ff */
        /* <DEDUP_REMOVED lines=22> */
[----:B------:R-:W-:-:S03]  /*d4d0*/  PLOP3.LUT P0, PT, PT, PT, UP0, 0x80, 0x0 ;  /* 0x000000000000781c */ /* 0x000fc60003f0f008 */
[----:B------:R0:W-:Y:S01]  /*d4e0*/  STSM.16.M88.4 [R24], R144 ;  /* 0x0000009018007844 */ /* 0x0001e20000000200 */
[----:B------:R-:W-:Y:S09]  /*d4f0*/  BAR.SYNC.DEFER_BLOCKING 0x1, 0x100 ;  /* 0x0044000000007b1d */ /* 0x000ff20000010000 */
[----:B------:R-:W2:Y:S01]  /*d500*/  @P0 LDG.E R6, desc[UR10][R4.64] ;  /* 0x0000000a04060981 */ /* 0x000ea2000c1e1900 */
[----:B------:R-:W-:Y:S01]  /*d510*/  UISETP.NE.U32.AND UP1, UPT, UR6, URZ, UPT ;  /* 0x0000003f0600728c */ /* 0x000fe2000bf25070 */
[----:B------:R-:W-:Y:S01]  /*d520*/  LEA R7, R194, R23, 0x6 ;  /* 0x00000017c2077211 */ /* 0x000fe200078e30ff */
[----:B------:R-:W3:Y:S02]  /*d530*/  LDC R76, c[0x0][0xb88] ;  /* 0x0002e200ff4c7b82 */ /* 0x000ee40000000800 */
[----:B------:R-:W-:-:S02]  /*d540*/  UISETP.NE.AND.EX UP1, UPT, UR7, URZ, UPT, UP1 ;  /* 0x0000003f0700728c */ /* 0x000fc4000bf25310 */
[----:B------:R-:W-:-:S04]  /*d550*/  IMAD.WIDE R20, R7, 0x2, R20 ;  /* 0x0000000207147825 */ /* 0x000fc800078e0214 */
[----:B------:R-:W-:Y:S02]  /*d560*/  PLOP3.LUT P6, PT, PT, PT, UP1, 0x80, 0x0 ;  /* 0x000000000000781c */ /* 0x000fe40003fcf018 */
[C---:B------:R-:W-:Y:S02]  /*d570*/  IADD3 R9, P2, R20.reuse, 0x1000, RZ ;  /* 0x0000100014097810 */ /* 0x040fe40007f5e0ff */
[C---:B------:R-:W-:Y:S01]  /*d580*/  IADD3 R25, P1, R20.reuse, 0x2000, RZ ;  /* 0x0000200014197810 */ /* 0x040fe20007f3e0ff */
[----:B------:R-:W-:Y:S01]  /*d590*/  @UP1 UIADD3 UR6, UP2, UR8, UR6, URZ ;  /* 0x0000000608061290 */ /* 0x000fe2000ff5e03f */
[----:B------:R-:W-:Y:S02]  /*d5a0*/  P2R R10, PR, RZ, 0x4 ;  /* 0x00000004ff0a7803 */ /* 0x000fe40000000000 */
[C---:B-1----:R-:W-:Y:S01]  /*d5b0*/  IADD3 R13, P2, R20.reuse, 0x3000, RZ ;  /* 0x00003000140d7810 */ /* 0x042fe20007f5e0ff */
[----:B------:R-:W-:Y:S01]  /*d5c0*/  @UP1 UIADD3.X UR7, UR9, UR7, URZ, UP2, !UPT ;  /* 0x0000000709071290 */ /* 0x000fe200097fe43f */
[C---:B------:R-:W-:Y:S01]  /*d5d0*/  IADD3 R33, P3, R20.reuse, 0x4000, RZ ;  /* 0x0000400014217810 */ /* 0x040fe20007f7e0ff */
[----:B------:R-:W-:Y:S01]  /*d5e0*/  IMAD.U32 R14, RZ, RZ, UR6 ;  /* 0x00000006ff0e7e24 */ /* 0x000fe2000f8e00ff */
[----:B------:R-:W-:-:S02]  /*d5f0*/  IADD3 R29, P4, R20, 0x5000, RZ ;  /* 0x00005000141d7810 */ /* 0x000fc40007f9e0ff */
[----:B------:R-:W-:Y:S01]  /*d600*/  IADD3 R41, P5, R20, 0x6000, RZ ;  /* 0x0000600014297810 */ /* 0x000fe20007fbe0ff */
[----:B------:R-:W-:Y:S01]  /*d610*/  IMAD.U32 R15, RZ, RZ, UR7 ;  /* 0x00000007ff0f7e24 */ /* 0x000fe2000f8e00ff */
[----:B------:R-:W-:Y:S02]  /*d620*/  LOP3.LUT R8, R9, 0x380, RZ, 0xc0, !PT ;  /* 0x0000038009087812 */ /* 0x000fe400078ec0ff */
[----:B0-----:R-:W-:Y:S02]  /*d630*/  LOP3.LUT R24, R25, 0x380, RZ, 0xc0, !PT ;  /* 0x0000038019187812 */ /* 0x001fe400078ec0ff */
[----:B------:R-:W-:Y:S01]  /*d640*/  LOP3.LUT R12, R13, 0x380, RZ, 0xc0, !PT ;  /* 0x000003800d0c7812 */ /* 0x000fe200078ec0ff */
[----:B------:R-:W-:Y:S01]  /*d650*/  UMOV UR4, URZ ;  /* 0x0000003f00047c82 */ /* 0x000fe20008000000 */
[----:B------:R-:W-:Y:S01]  /*d660*/  LOP3.LUT R32, R33, 0x380, RZ, 0xc0, !PT ;  /* 0x0000038021207812 */ /* 0x000fe200078ec0ff */
[----:B---3--:R0:W5:Y:S01]  /*d670*/  @P6 LDG.E R76, desc[UR10][R14.64] ;  /* 0x0000000a0e4c6981 */ /* 0x008162000c1e1900 */
        /* <DEDUP_REMOVED lines=14> */
[----:B--2---:R-:W-:Y:S01]  /*d760*/  @P0 R2UR UR4, R6 ;  /* 0x00000000060402ca */ /* 0x004fe200000e0000 */
[----:B0-----:R-:W-:-:S14]  /*d770*/  @P6 BRA `(.L_x_6695) ;  /* 0x0000000000146947 */ /* 0x001fdc0003800000 */
[----:B------:R-:W-:Y:S05]  /*d780*/  @!P0 BRA `(.L_x_6695) ;  /* 0x0000000000108947 */ /* 0x000fea0003800000 */
[----:B------:R-:W-:Y:S02]  /*d790*/  ULDC.64 UR6, c[0x0][0x208] ;  /* 0x0000820000067ab9 */ /* 0x000fe40000000a00 */
[----:B------:R-:W2:Y:S04]  /*d7a0*/  LDG.E R7, desc[UR6][R4.64] ;  /* 0x0000000604077981 */ /* 0x000ea8000c1e1900 */
[----:B-----5:R-:W2:Y:S02]  /*d7b0*/  LDG.E R76, desc[UR6][R4.64+0x4] ;  /* 0x00000406044c7981 */ /* 0x020ea4000c1e1900 */
[----:B--2---:R-:W-:-:S07]  /*d7c0*/  IMAD.IADD R76, R76, 0x1, -R7 ;  /* 0x000000014c4c7824 */ /* 0x004fce00078e0a07 */
.L_x_6695:
        /* <DEDUP_REMOVED lines=12> */
[----:B------:R-:W-:Y:S01]  /*d890*/  IMAD.X R41, RZ, RZ, R21, P5 ;  /* 0x000000ffff297224 */ /* 0x000fe200028e0615 */
[----:B------:R-:W-:Y:S01]  /*d8a0*/  LOP3.LUT R44, R45, 0x380, RZ, 0xc0, !PT ;  /* 0x000003802d2c7812 */ /* 0x000fe200078ec0ff */
[----:B------:R-:W-:Y:S01]  /*d8b0*/  USHF.R.S32.HI UR9, URZ, 0x1f, UR4 ;  /* 0x0000001f3f097899 */ /* 0x000fe20008011404 */
[----:B------:R-:W-:Y:S01]  /*d8c0*/  SHF.R.U64 R52, R52, 0x3, RZ ;  /* 0x0000000334347819 */ /* 0x000fe200000012ff */
[----:B------:R-:W-:Y:S01]  /*d8d0*/  USHF.R.S32.HI UR12, URZ, 0x1f, UR37 ;  /* 0x0000001f3f0c7899 */ /* 0x000fe20008011425 */
[----:B------:R-:W-:Y:S01]  /*d8e0*/  SHF.R.U64 R36, R36, 0x3, RZ ;  /* 0x0000000324247819 */ /* 0x000fe200000012ff */
[----:B------:R-:W-:Y:S01]  /*d8f0*/  USEL UR39, UR39, URZ, !UP0 ;  /* 0x0000003f27277287 */ /* 0x000fe2000c000000 */
[----:B------:R-:W-:Y:S01]  /*d900*/  SHF.R.U64 R44, R44, 0x3, RZ ;  /* 0x000000032c2c7819 */ /* 0x000fe200000012ff */
[----:B------:R-:W-:Y:S01]  /*d910*/  USEL UR38, UR38, URZ, !UP0 ;  /* 0x0000003f26267287 */ /* 0x000fe2000c000000 */
[----:B------:R-:W-:-:S02]  /*d920*/  LOP3.LUT R52, R52, R53, RZ, 0x3c, !PT ;  /* 0x0000003534347212 */ /* 0x000fc400078e3cff */
[----:B------:R-:W-:Y:S02]  /*d930*/  IADD3.X R53, RZ, R21, RZ, P6, !PT ;  /* 0x00000015ff357210 */ /* 0x000fe400037fe4ff */
[----:B------:R-:W-:Y:S01]  /*d940*/  LOP3.LUT R36, R36, R37, RZ, 0x3c, !PT ;  /* 0x0000002524247212 */ /* 0x000fe200078e3cff */
[--C-:B------:R-:W-:Y:S01]  /*d950*/  IMAD.X R37, RZ, RZ, R21.reuse, P0 ;  /* 0x000000ffff257224 */ /* 0x100fe200000e0615 */
[----:B0-----:R-:W-:Y:S02]  /*d960*/  ISETP.NE.AND P6, PT, R4, RZ, PT ;  /* 0x000000ff0400720c */ /* 0x001fe40003fc5270 */
[----:B------:R-:W-:Y:S01]  /*d970*/  LOP3.LUT R44, R44, R45, RZ, 0x3c, !PT ;  /* 0x0000002d2c2c7212 */ /* 0x000fe200078e3cff */
[----:B------:R-:W-:Y:S01]  /*d980*/  IMAD.X R45, RZ, RZ, R21, P1 ;  /* 0x000000ffff2d7224 */ /* 0x000fe200008e0615 */
[C---:B------:R-:W-:Y:S02]  /*d990*/  IADD3 R57, P2, R20.reuse, 0xa000, RZ ;  /* 0x0000a00014397810 */ /* 0x040fe40007f5e0ff */
[----:B------:R-:W-:-:S02]  /*d9a0*/  IADD3 R49, P3, R20, 0xb000, RZ ;  /* 0x0000b00014317810 */ /* 0x000fc40007f7e0ff */
[C---:B------:R-:W-:Y:S02]  /*d9b0*/  IADD3 R65, P4, R20.reuse, 0xc000, RZ ;  /* 0x0000c00014417810 */ /* 0x040fe40007f9e0ff */
[C---:B------:R-:W-:Y:S02]  /*d9c0*/  IADD3 R61, P5, R20.reuse, 0xd000, RZ ;  /* 0x0000d000143d7810 */ /* 0x040fe40007fbe0ff */
[C---:B------:R-:W-:Y:S02]  /*d9d0*/  IADD3 R73, P0, R20.reuse, 0xe000, RZ ;  /* 0x0000e00014497810 */ /* 0x040fe40007f1e0ff */
[----:B------:R-:W-:Y:S02]  /*d9e0*/  IADD3 R5, P1, R20, 0xf000, RZ ;  /* 0x0000f00014057810 */ /* 0x000fe40007f3e0ff */
[----:B------:R-:W-:Y:S02]  /*d9f0*/  LOP3.LUT R56, R57, 0x380, RZ, 0xc0, !PT ;  /* 0x0000038039387812 */ /* 0x000fe400078ec0ff */
[----:B------:R-:W-:Y:S01]  /*da00*/  LOP3.LUT R48, R49, 0x380, RZ, 0xc0, !PT ;  /* 0x0000038031307812 */ /* 0x000fe200078ec0ff */
[----:B------:R-:W-:Y:S01]  /*da10*/  IMAD.X R69, RZ, RZ, R21, P1 ;  /* 0x000000ffff457224 */ /* 0x000fe200008e0615 */
[----:B------:R-:W-:-:S02]  /*da20*/  LOP3.LUT R64, R65, 0x380, RZ, 0xc0, !PT ;  /* 0x0000038041407812 */ /* 0x000fc400078ec0ff */
        /* <DEDUP_REMOVED lines=8> */
[----:B------:R-:W-:Y:S02]  /*dab0*/  SHF.R.U64 R72, R72, 0x3, RZ ;  /* 0x0000000348487819 */ /* 0x000fe400000012ff */
        /* <DEDUP_REMOVED lines=13> */
[----:B------:R-:W-:Y:S01]  /*db90*/  LOP3.LUT R68, R4, R5, RZ, 0x3c, !PT ;  /* 0x0000000504447212 */ /* 0x000fe200078e3cff */
        /* <DEDUP_REMOVED lines=22> */
[----:B------:R-:W-:-:S04]  /*dd00*/  MOV R11, UR8 ;  /* 0x00000008000b7c02 */ /* 0x000fc80008000f00 */
[----:B------:R-:W-:Y:S02]  /*dd10*/  IADD3.X R5, R4, UR7, R11, P2, !PT ;  /* 0x0000000704057c10 */ /* 0x000fe400097fe40b */
[----:B------:R-:W-:-:S04]  /*dd20*/  LEA R4, P2, R6, UR10, 0x2 ;  /* 0x0000000a06047c11 */ /* 0x000fc8000f8410ff */
[----:B------:R-:W-:-:S05]  /*dd30*/  LEA.HI.X R5, R6, UR11, R5, 0x2, P2 ;  /* 0x0000000b06057c11 */ /* 0x000fca00090f1405 */
[----:B------:R0:W-:Y:S04]  /*dd40*/  @!P1 STG.E desc[UR14][R4.64], R0 ;  /* 0x0000000004009986 */ /* 0x0001e8000c10190e */
[----:B------:R0:W-:Y:S02]  /*dd50*/  @!P0 STG.E desc[UR14][R4.64+0x20], R3 ;  /* 0x0000200304008986 */ /* 0x0001e4000c10190e */
.L_x_6696:
[C---:B0-----:R-:W-:Y:S01]  /*dd60*/  VIADD R3, R23.reuse, 0x40 ;  /* 0x0000004017037836 */ /* 0x041fe20000000000 */
[----:B------:R-:W-:Y:S01]  /*dd70*/  ULDC UR10, c[0x0][0xb8c] ;  /* 0x0002e300000a7ab9 */ /* 0x000fe20000000800 */
[C---:B------:R-:W-:Y:S01]  /*dd80*/  VIADD R82, R23.reuse, 0x80 ;  /* 0x0000008017527836 */ /* 0x040fe20000000000 */
[----:B------:R-:W-:Y:S01]  /*dd90*/  ULDC.64 UR6, c[0x0][0x208] ;  /* 0x0000820000067ab9 */ /* 0x000fe20000000a00 */
[----:B------:R-:W-:Y:S01]  /*dda0*/  VIADD R83, R23, 0xc0 ;  /* 0x000000c017537836 */ /* 0x000fe20000000000 */
[----:B------:R-:W-:Y:S01]  /*ddb0*/  ISETP.GE.AND P1, PT, R3, UR10, PT ;  /* 0x0000000a03007c0c */ /* 0x000fe2000bf26270 */
[----:B------:R0:W5:Y:S01]  /*ddc0*/  LD.E.128 R4, desc[UR6][R20.64] ;  /* 0x0000000614047980 */ /* 0x000162000c101d00 */
[C---:B------:R-:W-:Y:S01]  /*ddd0*/  ISETP.GE.AND P0, PT, R23.reuse, UR10, PT ;  /* 0x0000000a17007c0c */ /* 0x040fe2000bf06270 */
[----:B------:R-:W-:Y:S01]  /*dde0*/  ULDC.64 UR14, c[0x0][0xba0] ;  /* 0x0002e800000e7ab9 */ /* 0x000fe20000000a00 */
[----:B------:R-:W-:Y:S01]  /*ddf0*/  SEL R19, RZ, 0xffffffff, P1 ;  /* 0xffffffffff137807 */ /* 0x000fe20000800000 */
[C---:B------:R-:W-:Y:S01]  /*de00*/  VIADD R84, R23.reuse, 0x100 ;  /* 0x0000010017547836 */ /* 0x040fe20000000000 */
[----:B------:R-:W-:Y:S01]  /*de10*/  SEL R0, RZ, 0x1, P0 ;  /* 0x00000001ff007807 */ /* 0x000fe20000000000 */
[----:B------:R-:W-:Y:S01]  /*de20*/  VIADD R86, R23, 0x140 ;  /* 0x0000014017567836 */ /* 0x000fe20000000000 */
[----:B------:R-:W5:Y:S01]  /*de30*/  LD.E.128 R8, desc[UR6][R8.64] ;  /* 0x0000000608087980 */ /* 0x000f62000c101d00 */
[----:B------:R-:W-:Y:S01]  /*de40*/  IMAD.SHL.U32 R19, R19, 0x2, RZ ;  /* 0x0000000213137824 */ /* 0x000fe200078e00ff */
[----:B------:R-:W-:-:S02]  /*de50*/  ISETP.GE.AND P0, PT, R82, UR10, PT ;  /* 0x0000000a52007c0c */ /* 0x000fc4000bf06270 */
[----:B------:R-:W-:Y:S01]  /*de60*/  ISETP.GE.AND P1, PT, R83, UR10, PT ;  /* 0x0000000a53007c0c */ /* 0x000fe2000bf26270 */
[----:B------:R-:W5:Y:S01]  /*de70*/  LD.E.128 R24, desc[UR6][R24.64] ;  /* 0x0000000618187980 */ /* 0x000f62000c101d00 */
[----:B------:R-:W-:Y:S02]  /*de80*/  LOP3.LUT R0, R19, 0x2, R0, 0xe2, !PT ;  /* 0x0000000213007812 */ /* 0x000fe400078ee200 */
[----:B------:R-:W-:Y:S01]  /*de90*/  SEL R19, RZ, 0x4, P0 ;  /* 0x00000004ff137807 */ /* 0x000fe20000000000 */
[----:B------:R-:W5:Y:S01]  /*dea0*/  LD.E.128 R12, desc[UR6][R12.64] ;  /* 0x000000060c0c7980 */ /* 0x000f62000c101d00 */
[----:B0-----:R-:W-:-:S03]  /*deb0*/  SEL R20, RZ, 0x8, P1 ;  /* 0x00000008ff147807 */ /* 0x001fc60000800000 */
        /* <DEDUP_REMOVED lines=17> */
[----:B------:R-:W-:Y:S01]  /*dfd0*/  ISETP.GE.AND P0, PT, R84, UR10, PT ;  /* 0x0000000a54007c0c */ /* 0x000fe2000bf06270 */
[----:B------:R-:W-:Y:S01]  /*dfe0*/  VIADD R78, R23, 0x180 ;  /* 0x00000180174e7836 */ /* 0x000fe20000000000 */
[----:B------:R-:W-:Y:S01]  /*dff0*/  ISETP.GE.AND P1, PT, R86, UR10, PT ;  /* 0x0000000a56007c0c */ /* 0x000fe2000bf26270 */
[----:B------:R-:W-:Y:S01]  /*e000*/  @!PT LDS RZ, [RZ] ;  /* 0x00000000fffff984 */ /* 0x000fe20000000800 */
[----:B------:R-:W-:Y:S01]  /*e010*/  @!PT LDS RZ, [RZ] ;  /* 0x00000000fffff984 */ /* 0x000fe20000000800 */
[----:B------:R-:W-:Y:S01]  /*e020*/  @!PT LDS RZ, [RZ] ;  /* 0x00000000fffff984 */ /* 0x000fe20000000800 */
[----:B------:R-:W-:Y:S01]  /*e030*/  @!PT LDS RZ, [RZ] ;  /* 0x00000000fffff984 */ /* 0x000fe20000000800 */
[----:B------:R0:W-:Y:S06]  /*e040*/  MEMBAR.ALL.CTA ;  /* 0x0000000000007992 */ /* 0x0001ec0000008000 */
[----:B0-----:R-:W0:Y:S01]  /*e050*/  FENCE.VIEW.ASYNC.S ;  /* 0x00000000000073c6 */ /* 0x001e220000000000 */
[----:B------:R-:W-:-:S02]  /*e060*/  UIMAD UR6, UR4, UR15, UR6 ;  /* 0x0000000f040672a4 */ /* 0x000fc4000f8e0206 */
[----:B------:R-:W-:Y:S01]  /*e070*/  IMAD.WIDE.U32 R20, R19, UR4, R20 ;  /* 0x0000000413147c25 */ /* 0x000fe2000f8e0014 */
[----:B------:R-:W-:Y:S01]  /*e080*/  ULDC.64 UR8, c[0x0][0xbe0] ;  /* 0x0002f80000087ab9 */ /* 0x000fe20000000a00 */
[----:B------:R-:W-:Y:S01]  /*e090*/  SEL R19, RZ, 0x10, P0 ;  /* 0x00000010ff137807 */ /* 0x000fe20000000000 */
[----:B------:R-:W-:Y:S01]  /*e0a0*/  UIMAD UR4, UR12, UR8, URZ ;  /* 0x000000080c0472a4 */ /* 0x000fe2000f8e023f */
[----:B------:R-:W-:Y:S01]  /*e0b0*/  SEL R77, RZ, 0x20, P1 ;  /* 0x00000020ff4d7807 */ /* 0x000fe20000800000 */
[----:B------:R-:W-:Y:S01]  /*e0c0*/  VIADD R21, R21, UR6 ;  /* 0x0000000615157c36 */ /* 0x000fe20008000000 */
[----:B------:R-:W-:Y:S01]  /*e0d0*/  MOV R79, UR8 ;  /* 0x00000008004f7c02 */ /* 0x000fe20008000f00 */
[----:B------:R-:W-:Y:S01]  /*e0e0*/  UIMAD UR4, UR37, UR9, UR4 ;  /* 0x00000009250472a4 */ /* 0x000fe2000f8e0204 */
[----:B------:R-:W-:Y:S01]  /*e0f0*/  ISETP.GE.AND P0, PT, R78, UR10, PT ;  /* 0x0000000a4e007c0c */ /* 0x000fe2000bf06270 */
[----:B------:R-:W-:Y:S01]  /*e100*/  ULDC.64 UR6, c[0x0][0xbe8] ;  /* 0x0002fa0000067ab9 */ /* 0x000fe20000000a00 */
[----:B------:R-:W-:Y:S01]  /*e110*/  LOP3.LUT R19, R77, R0, R19, 0xfe, !PT ;  /* 0x000000004d137212 */ /* 0x000fe200078efe13 */
[----:B-----5:R-:W-:Y:S01]  /*e120*/  IMAD R77, R193, -0x40, R76 ;  /* 0xffffffc0c14d7824 */ /* 0x020fe200078e024c */
[----:B------:R-:W-:Y:S01]  /*e130*/  SEL R0, RZ, 0x40, P0 ;  /* 0x00000040ff007807 */ /* 0x000fe20000000000 */
[----:B------:R-:W-:Y:S01]  /*e140*/  IMAD.WIDE.U32 R20, R79, UR37, R20 ;  /* 0x000000254f147c25 */ /* 0x000fe2000f8e0014 */
[----:B------:R-:W-:Y:S01]  /*e150*/  SHF.R.S32.HI R195, RZ, 0x1f, R194 ;  /* 0x0000001fffc37819 */ /* 0x000fe200000114c2 */
[----:B------:R-:W-:Y:S01]  /*e160*/  BSSY B1, `(.L_x_6697) ;  /* 0x000002f000017945 */ /* 0x000fe20003800000 */
[----:B------:R-:W-:Y:S01]  /*e170*/  LOP3.LUT R19, R19, R0, RZ, 0xfc, !PT ;  /* 0x0000000013137212 */ /* 0x000fe200078efcff */
[----:B------:R-:W-:Y:S01]  /*e180*/  VIADD R21, R21, UR4 ;  /* 0x0000000415157c36 */ /* 0x000fe20008000000 */
[----:B------:R-:W-:Y:S01]  /*e190*/  ISETP.GE.AND P2, PT, R194, R77, PT ;  /* 0x0000004dc200720c */ /* 0x000fe20003f46270 */
[----:B------:R-:W-:Y:S01]  /*e1a0*/  VIADD R0, R17, 0x38820 ;  /* 0x0003882011007836 */ /* 0x000fe20000000000 */
[----:B------:R-:W-:Y:S01]  /*e1b0*/  UIMAD UR4, UR38, UR6, URZ ;  /* 0x00000006260472a4 */ /* 0x000fe2000f8e023f */
[----:B------:R-:W-:-:S02]  /*e1c0*/  VIADD R78, R23, 0x1c0 ;  /* 0x000001c0174e7836 */ /* 0x000fc40000000000 */
[----:B------:R-:W-:Y:S01]  /*e1d0*/  IMAD.U32 R79, RZ, RZ, UR6 ;  /* 0x00000006ff4f7e24 */ /* 0x000fe2000f8e00ff */
[----:B------:R-:W-:Y:S01]  /*e1e0*/  PRMT R0, RZ, 0x654, R0 ;  /* 0x00000654ff007816 */ /* 0x000fe20000000000 */
[----:B------:R-:W-:Y:S01]  /*e1f0*/  UIMAD UR4, UR39, UR7, UR4 ;  /* 0x00000007270472a4 */ /* 0x000fe2000f8e0204 */
[----:B------:R-:W-:Y:S01]  /*e200*/  ISETP.GE.AND P1, PT, R78, UR10, PT ;  /* 0x0000000a4e007c0c */ /* 0x000fe2000bf26270 */
[----:B------:R-:W-:Y:S01]  /*e210*/  IMAD.WIDE.U32 R78, R79, UR39, R20 ;  /* 0x000000274f4e7c25 */ /* 0x000fe2000f8e0014 */
[----:B0-----:R0:W-:Y:S03]  /*e220*/  SYNCS.ARRIVE.TRANS64.RED.A1T0 RZ, [R0+URZ], RZ ;  /* 0x000000ff00ff79a7 */ /* 0x0011e6000810043f */
[----:B------:R-:W-:Y:S02]  /*e230*/  VIADD R76, R194, 0x20 ;  /* 0x00000020c24c7836 */ /* 0x000fe40000000000 */
[----:B------:R-:W-:Y:S01]  /*e240*/  VIADD R85, R79, UR4 ;  /* 0x000000044f557c36 */ /* 0x000fe20008000000 */
[----:B0-----:R-:W-:-:S02]  /*e250*/  SEL R0, RZ, 0x80, P1 ;  /* 0x00000080ff007807 */ /* 0x001fc40000800000 */
[----:B------:R-:W-:Y:S01]  /*e260*/  ISETP.GE.AND P0, PT, R76, R77, PT ;  /* 0x0000004d4c00720c */ /* 0x000fe20003f06270 */
        /* <DEDUP_REMOVED lines=30> */
.L_x_6698:
[----:B------:R-:W-:Y:S05]  /*e450*/  BSYNC B1 ;  /* 0x0000000000017941 */ /* 0x000fea0003800000 */
.L_x_6697:
        /* <DEDUP_REMOVED lines=33> */
.L_x_6694:
        /* <DEDUP_REMOVED lines=22> */
[----:B------:R-:W-:-:S05]  /*e7d0*/  IMAD.U32 R7, RZ, RZ, UR7 ;  /* 0x00000007ff077e24 */ /* 0x000fca000f8e00ff */
[----:B0-----:R0:W5:Y:S01]  /*e7e0*/  @P2 LDG.E R0, desc[UR10][R6.64] ;  /* 0x0000000a06002981 */ /* 0x001162000c1e1900 */
[----:B------:R-:W-:Y:S01]  /*e7f0*/  ULDC UR10, c[0x0][0xb8c] ;  /* 0x0002e300000a7ab9 */ /* 0x000fe20000000800 */
[C---:B------:R-:W-:Y:S01]  /*e800*/  VIADD R13, R23.reuse, 0x80 ;  /* 0x00000080170d7836 */ /* 0x040fe20000000000 */
[----:B------:R-:W-:Y:S01]  /*e810*/  ISETP.GE.AND P3, PT, R12, UR10, PT ;  /* 0x0000000a0c007c0c */ /* 0x000fe2000bf66270 */
[C---:B------:R-:W-:Y:S01]  /*e820*/  VIADD R10, R23.reuse, 0x180 ;  /* 0x00000180170a7836 */ /* 0x040fe20000000000 */
[C---:B------:R-:W-:Y:S02]  /*e830*/  ISETP.GE.AND P0, PT, R23.reuse, UR10, PT ;  /* 0x0000000a17007c0c */ /* 0x040fe4000bf06270 */
[----:B------:R-:W-:Y:S02]  /*e840*/  SEL R9, RZ, 0xffffffff, P3 ;  /* 0xffffffffff097807 */ /* 0x000fe40001800000 */
[----:B------:R-:W-:Y:S02]  /*e850*/  IADD3 R14, R23, 0xc0, RZ ;  /* 0x000000c0170e7810 */ /* 0x000fe40007ffe0ff */
[----:B------:R-:W-:Y:S01]  /*e860*/  SEL R8, RZ, 0x1, P0 ;  /* 0x00000001ff087807 */ /* 0x000fe20000000000 */
[----:B------:R-:W-:Y:S01]  /*e870*/  IMAD.SHL.U32 R9, R9, 0x2, RZ ;  /* 0x0000000209097824 */ /* 0x000fe200078e00ff */
[----:B------:R-:W-:-:S02]  /*e880*/  ISETP.GE.AND P4, PT, R13, UR10, PT ;  /* 0x0000000a0d007c0c */ /* 0x000fc4000bf86270 */
[----:B------:R-:W-:Y:S02]  /*e890*/  ISETP.GE.AND P5, PT, R14, UR10, PT ;  /* 0x0000000a0e007c0c */ /* 0x000fe4000bfa6270 */
[----:B------:R-:W-:Y:S02]  /*e8a0*/  LOP3.LUT R8, R9, 0x2, R8, 0xe2, !PT ;  /* 0x0000000209087812 */ /* 0x000fe400078ee208 */
[----:B0-----:R-:W-:Y:S02]  /*e8b0*/  SEL R7, RZ, 0x4, P4 ;  /* 0x00000004ff077807 */ /* 0x001fe40002000000 */
[----:B------:R-:W-:Y:S02]  /*e8c0*/  SEL R6, RZ, 0x8, P5 ;  /* 0x00000008ff067807 */ /* 0x000fe40002800000 */
[----:B------:R-:W-:Y:S02]  /*e8d0*/  ISETP.GE.AND P0, PT, R10, UR10, PT ;  /* 0x0000000a0a007c0c */ /* 0x000fe4000bf06270 */
[----:B------:R-:W-:-:S02]  /*e8e0*/  ISETP.GT.AND P3, PT, R198, 0x3f, PT ;  /* 0x0000003fc600780c */ /* 0x000fc40003f64270 */
[----:B------:R-:W-:Y:S01]  /*e8f0*/  LOP3.LUT R9, R6, R8, R7, 0xfe, !PT ;  /* 0x0000000806097212 */ /* 0x000fe200078efe07 */
[----:B------:R-:W-:Y:S10]  /*e900*/  @P2 BRA `(.L_x_6700) ;  /* 0x0000000000142947 */ /* 0x000ff40003800000 */
[----:B------:R-:W-:Y:S05]  /*e910*/  @!P1 BRA `(.L_x_6700) ;  /* 0x0000000000109947 */ /* 0x000fea0003800000 */
[----:B------:R-:W-:Y:S02]  /*e920*/  ULDC.64 UR6, c[0x0][0x208] ;  /* 0x0000820000067ab9 */ /* 0x000fe40000000a00 */
[----:B------:R-:W2:Y:S04]  /*e930*/  LDG.E R7, desc[UR6][R4.64] ;  /* 0x0000000604077981 */ /* 0x000ea8000c1e1900 */
[----:B-----5:R-:W2:Y:S02]  /*e940*/  LDG.E R0, desc[UR6][R4.64+0x4] ;  /* 0x0000040604007981 */ /* 0x020ea4000c1e1900 */
[----:B--2---:R-:W-:-:S07]  /*e950*/  IMAD.IADD R0, R0, 0x1, -R7 ;  /* 0x0000000100007824 */ /* 0x004fce00078e0a07 */
.L_x_6700:
        /* <DEDUP_REMOVED lines=34> */
.L_x_6702:
[----:B------:R-:W-:Y:S05]  /*eb80*/  BSYNC B1 ;  /* 0x0000000000017941 */ /* 0x000fea0003800000 */
.L_x_6701:
        /* <DEDUP_REMOVED lines=10> */
[----:B------:R-:W-:Y:S01]  /*ec30*/  ULDC.64 UR8, c[0x0][0xbe0] ;  /* 0x0002f80000087ab9 */ /* 0x000fe20000000a00 */
[----:B------:R-:W-:Y:S01]  /*ec40*/  SEL R6, RZ, 0x10, P1 ;  /* 0x00000010ff067807 */ /* 0x000fe20000800000 */
[----:B------:R-:W-:Y:S01]  /*ec50*/  UIMAD UR4, UR7, UR8, URZ ;  /* 0x00000008070472a4 */ /* 0x000fe2000f8e023f */
[----:B------:R-:W-:Y:S02]  /*ec60*/  IMAD.IADD R5, R5, 0x1, R3 ;  /* 0x0000000105057824 */ /* 0x000fe400078e0203 */
[----:B------:R-:W-:Y:S01]  /*ec70*/  IMAD.U32 R3, RZ, RZ, UR8 ;  /* 0x00000008ff037e24 */ /* 0x000fe2000f8e00ff */
[----:B------:R-:W-:Y:S01]  /*ec80*/  UIMAD UR4, UR37, UR9, UR4 ;  /* 0x00000009250472a4 */ /* 0x000fe2000f8e0204 */
[----:B------:R-:W-:Y:S01]  /*ec90*/  LOP3.LUT R7, R7, R9, R6, 0xfe, !PT ;  /* 0x0000000907077212 */ /* 0x000fe200078efe06 */
[----:B------:R-:W-:Y:S01]  /*eca0*/  ULDC.64 UR6, c[0x0][0xbe8] ;  /* 0x0002fa0000067ab9 */ /* 0x000fe20000000a00 */
[----:B------:R-:W-:Y:S01]  /*ecb0*/  IMAD.WIDE.U32 R4, R3, UR37, R4 ;  /* 0x0000002503047c25 */ /* 0x000fe2000f8e0004 */
[----:B------:R-:W-:-:S02]  /*ecc0*/  SEL R6, RZ, 0x40, P0 ;  /* 0x00000040ff067807 */ /* 0x000fc40000000000 */
[----:B------:R-:W-:Y:S01]  /*ecd0*/  SHF.R.S32.HI R9, RZ, 0x1f, R194 ;  /* 0x0000001fff097819 */ /* 0x000fe200000114c2 */
[----:B------:R-:W-:Y:S01]  /*ece0*/  IMAD R3, R193, -0x40, R0 ;  /* 0xffffffc0c1037824 */ /* 0x000fe200078e0200 */
[----:B------:R-:W-:Y:S01]  /*ecf0*/  LOP3.LUT R15, R7, R6, RZ, 0xfc, !PT ;  /* 0x00000006070f7212 */ /* 0x000fe200078efcff */
[----:B------:R-:W-:Y:S01]  /*ed00*/  VIADD R5, R5, UR4 ;  /* 0x0000000405057c36 */ /* 0x000fe20008000000 */
[----:B------:R-:W-:Y:S01]  /*ed10*/  UIMAD UR4, UR38, UR6, URZ ;  /* 0x00000006260472a4 */ /* 0x000fe2000f8e023f */
[----:B------:R-:W-:Y:S01]  /*ed20*/  VIADD R8, R23, 0x1c0 ;  /* 0x000001c017087836 */ /* 0x000fe20000000000 */
[C---:B------:R-:W-:Y:S01]  /*ed30*/  ISETP.GE.AND P1, PT, R194.reuse, R3, PT ;  /* 0x00000003c200720c */ /* 0x040fe20003f26270 */
[----:B------:R-:W-:Y:S01]  /*ed40*/  IMAD.U32 R7, RZ, RZ, UR6 ;  /* 0x00000006ff077e24 */ /* 0x000fe2000f8e00ff */
[----:B------:R-:W-:Y:S01]  /*ed50*/  UIMAD UR4, UR39, UR7, UR4 ;  /* 0x00000007270472a4 */ /* 0x000fe2000f8e0204 */
[----:B------:R-:W-:Y:S01]  /*ed60*/  VIADD R0, R194, 0x20 ;  /* 0x00000020c2007836 */ /* 0x000fe20000000000 */
[----:B------:R-:W-:Y:S01]  /*ed70*/  ISETP.GE.AND P2, PT, R8, UR10, PT ;  /* 0x0000000a08007c0c */ /* 0x000fe2000bf46270 */
[----:B------:R-:W-:-:S03]  /*ed80*/  IMAD.WIDE.U32 R6, R7, UR39, R4 ;  /* 0x0000002707067c25 */ /* 0x000fc6000f8e0004 */
[----:B------:R-:W-:Y:S01]  /*ed90*/  ISETP.GE.AND P0, PT, R0, R3, PT ;  /* 0x000000030000720c */ /* 0x000fe20003f06270 */
[----:B------:R-:W-:Y:S01]  /*eda0*/  IMAD.MOV.U32 R8, RZ, RZ, R194 ;  /* 0x000000ffff087224 */ /* 0x000fe200078e00c2 */
[----:B------:R-:W-:Y:S01]  /*edb0*/  SEL R0, RZ, 0x80, P2 ;  /* 0x00000080ff007807 */ /* 0x000fe20001000000 */
[----:B------:R-:W-:Y:S02]  /*edc0*/  VIADD R11, R7, UR4 ;  /* 0x00000004070b7c36 */ /* 0x000fe40008000000 */
[----:B------:R-:W-:Y:S01]  /*edd0*/  IMAD.WIDE R8, R193, 0x40, R8 ;  /* 0x00000040c1087825 */ /* 0x000fe200078e0208 */
        /* <DEDUP_REMOVED lines=9> */
[----:B------:R-:W-:Y:S01]  /*ee70*/  ULDC.64 UR8, c[0x0][0x208] ;  /* 0x0000820000087ab9 */ /* 0x000fe20000000a00 */
[----:B------:R-:W-:Y:S01]  /*ee80*/  IMAD.WIDE.U32 R4, R8, UR6, R4 ;  /* 0x0000000608047c25 */ /* 0x000fe2000f8e0004 */
[----:B------:R-:W-:Y:S01]  /*ee90*/  ULDC.64 UR6, c[0x0][0xb80] ;  /* 0x0002e00000067ab9 */ /* 0x000fe20000000a00 */
[----:B------:R-:W-:-:S02]  /*eea0*/  ISETP.GE.AND P4, PT, R14, UR10, PT ;  /* 0x0000000a0e007c0c */ /* 0x000fc4000bf86270 */
[----:B------:R-:W-:Y:S01]  /*eeb0*/  IMAD.IADD R3, R5, 0x1, R3 ;  /* 0x0000000105037824 */ /* 0x000fe200078e0203 */
[C---:B------:R-:W-:Y:S02]  /*eec0*/  LEA R20, P1, R4.reuse, UR6, 0x1 ;  /* 0x0000000604147c11 */ /* 0x040fe4000f8208ff */
[----:B------:R-:W-:Y:S02]  /*eed0*/  ISETP.GE.AND P3, PT, R19, UR10, PT ;  /* 0x0000000a13007c0c */ /* 0x000fe4000bf66270 */
[----:B------:R-:W-:Y:S02]  /*eee0*/  LEA.HI.X R21, R4, UR7, R3, 0x1, P1 ;  /* 0x0000000704157c11 */ /* 0x000fe400088f0c03 */
[----:B------:R-:W-:Y:S02]  /*eef0*/  ISETP.GE.AND P1, PT, R13, UR10, PT ;  /* 0x0000000a0d007c0c */ /* 0x000fe4000bf26270 */
[----:B------:R-:W-:Y:S01]  /*ef00*/  ISETP.GE.AND P2, PT, R24, UR10, PT ;  /* 0x0000000a18007c0c */ /* 0x000fe2000bf46270 */
        /* <DEDUP_REMOVED lines=10> */
.L_x_6704:
[----:B------:R-:W-:Y:S05]  /*efb0*/  BSYNC B1 ;  /* 0x0000000000017941 */ /* 0x000fea0003800000 */
.L_x_6703:
[----:B------:R-:W-:Y:S05]  /*efc0*/  @P0 BRA `(.L_x_6699) ;  /* 0x0000000000740947 */ /* 0x000fea0003800000 */
[----:B------:R-:W-:Y:S01]  /*efd0*/  IADD3 R3, P0, R8, 0x20, RZ ;  /* 0x0000002008037810 */ /* 0x000fe20007f1e0ff */
[----:B------:R-:W-:Y:S01]  /*efe0*/  ULDC.64 UR6, c[0x0][0xbd8] ;  /* 0x0002f60000067ab9 */ /* 0x000fe20000000a00 */
[----:B------:R-:W-:Y:S01]  /*eff0*/  IMAD.MOV.U32 R4, RZ, RZ, R6 ;  /* 0x000000ffff047224 */ /* 0x000fe200078e0006 */
[----:B------:R-:W-:Y:S01]  /*f000*/  ULDC.64 UR8, c[0x0][0x208] ;  /* 0x0000820000087ab9 */ /* 0x000fe20000000a00 */
        /* <DEDUP_REMOVED lines=25> */
.L_x_6699:
[----:B------:R-:W-:Y:S05]  /*f1a0*/  BSYNC B0 ;  /* 0x0000000000007941 */ /* 0x000fea0003800000 */
.L_x_6693:
[----:B------:R-:W-:Y:S02]  /*f1b0*/  ULDC UR4, c[0x0][0xd14] ;  /* 0x0003450000047ab9 */ /* 0x000fe40000000800 */
[----:B------:R-:W-:-:S13]  /*f1c0*/  ISETP.GE.AND P0, PT, R187, UR4, PT ;  /* 0x00000004bb007c0c */ /* 0x000fda000bf06270 */
[----:B------:R-:W-:Y:S05]  /*f1d0*/  @!P0 BRA `(.L_x_6705) ;  /* 0xffffff1c00708947 */ /* 0x000fea000383ffff */
[----:B------:R-:W-:Y:S05]  /*f1e0*/  EXIT ;  /* 0x000000000000794d */ /* 0x000fea0003800000 */
.L_x_6653:
        /* <DEDUP_REMOVED lines=62> */
.L_x_6710:
        /* <DEDUP_REMOVED lines=16> */
.L_x_6709:
[----:B------:R-:W-:Y:S05]  /*f6d0*/  BSYNC B0 ;  /* 0x0000000000007941 */ /* 0x000fea0003800000 */
.L_x_6708:
        /* <DEDUP_REMOVED lines=25> */
.L_x_6706:
        /* <DEDUP_REMOVED lines=21> */
.L_x_6711:
        /* <DEDUP_REMOVED lines=32> */
[----:B-1----:R-:W-:Y:S01]  /*fbc0*/  IMAD.MOV.U32 R2, RZ, RZ, RZ ;  /* 0x000000ffff027224 */ /* 0x002fe200078e00ff */
[----:B--2---:R-:W-:-:S05]  /*fbd0*/  IADD3 R6, RZ, -R3, RZ ;  /* 0x80000003ff067210 */ /* 0x004fca0007ffe0ff */
        /* <DEDUP_REMOVED lines=22> */
.L_x_6707:
[----:B------:R-:W-:Y:S01]  /*fd40*/  MOV R17, RZ ;  /* 0x000000ff00117202 */ /* 0x000fe20000000f00 */
[----:B------:R-:W-:Y:S02]  /*fd50*/  IMAD.U32 R16, RZ, RZ, UR6 ;  /* 0x00000006ff107e24 */ /* 0x000fe4000f8e00ff */
[----:B------:R-:W-:-:S07]  /*fd60*/  IMAD.MOV.U32 R18, RZ, RZ, RZ ;  /* 0x000000ffff127224 */ /* 0x000fce00078e00ff */
.L_x_6712:
        /* <DEDUP_REMOVED lines=26> */
.L_x_6779:
        /* <DEDUP_REMOVED lines=9> */
[----:B------:R-:W-:Y:S01]  /*ffa0*/  MOV R8, RZ ;  /* 0x000000ff00087202 */ /* 0x000fe20000000f00 */
        /* <DEDUP_REMOVED lines=37> */
[----:B-1----:R-:W-:Y:S01]  /*10200*/  IMAD.U32 R6, RZ, RZ, UR4 ;  /* 0x00000004ff067e24 */ /* 0x002fe2000f8e00ff */
[----:B------:R-:W-:Y:S06]  /*10210*/  @P1 BRA `(.L_x_6714) ;  /* 0x0000000000141947 */ /* 0x000fec0003800000 */
[----:B------:R-:W-:Y:S05]  /*10220*/  @!P2 BRA `(.L_x_6714) ;  /* 0x000000000010a947 */ /* 0x000fea0003800000 */
[----:B------:R-:W-:Y:S02]  /*10230*/  ULDC.64 UR4, c[0x0][0x208] ;  /* 0x0000820000047ab9 */ /* 0x000fe40000000a00 */
[----:B-----5:R-:W2:Y:S04]  /*10240*/  LDG.E R8, desc[UR4][R2.64] ;  /* 0x0000000402087981 */ /* 0x020ea8000c1e1900 */
[----:B------:R-:W2:Y:S02]  /*10250*/  LDG.E R2, desc[UR4][R2.64+0x4] ;  /* 0x0000040402027981 */ /* 0x000ea4000c1e1900 */
[----:B--2---:R-:W-:-:S07]  /*10260*/  IMAD.IADD R8, R2, 0x1, -R8 ;  /* 0x0000000102087824 */ /* 0x004fce00078e0a08 */
.L_x_6714:
        /* <DEDUP_REMOVED lines=14> */
.L_x_6715:
[----:B------:R-:W-:Y:S05]  /*10350*/  @!P0 BRA `(.L_x_6716) ;  /* 0x0000000000108947 */ /* 0x000fea0003800000 */
[----:B------:R-:W-:Y:S02]  /*10360*/  ULDC.64 UR4, c[0x0][0x208] ;  /* 0x0000820000047ab9 */ /* 0x000fe40000000a00 */
[----:B------:R-:W2:Y:S04]  /*10370*/  LDG.E R6, desc[UR4][R4.64] ;  /* 0x0000000404067981 */ /* 0x000ea8000c1e1900 */
[----:B------:R-:W2:Y:S02]  /*10380*/  LDG.E R3, desc[UR4][R4.64+0x4] ;  /* 0x0000040404037981 */ /* 0x000ea4000c1e1900 */
[----:B--2---:R-:W-:-:S07]  /*10390*/  IMAD.IADD R6, R3, 0x1, -R6 ;  /* 0x0000000103067824 */ /* 0x004fce00078e0a06 */
.L_x_6716:
[----:B-1---5:R-:W-:Y:S01]  /*103a0*/  IMAD.IADD R3, R6, 0x1, -R0 ;  /* 0x0000000106037824 */ /* 0x022fe200078e0a00 */
[----:B------:R-:W-:Y:S01]  /*103b0*/  LEA R0, R17, 0x7f, 0x6 ;  /* 0x0000007f11007811 */ /* 0x000fe200078e30ff */
[----:B------:R-:W-:Y:S03]  /*103c0*/  BSSY B6, `(.L_x_6717) ;  /* 0x0000349000067945 */ /* 0x000fe60003800000 */
[C---:B------:R-:W-:Y:S01]  /*103d0*/  IADD3 R8, R3.reuse, R0, -R8 ;  /* 0x0000000003087210 */ /* 0x040fe20007ffe808 */
[----:B------:R-:W-:-:S05]  /*103e0*/  VIADD R3, R3, 0x3f ;  /* 0x0000003f03037836 */ /* 0x000fca0000000000 */
[----:B------:R-:W-:-:S04]  /*103f0*/  SHF.R.S32.HI R0, RZ, 0x1f, R3 ;  /* 0x0000001fff007819 */ /* 0x000fc80000011403 */
[----:B------:R-:W-:Y:S02]  /*10400*/  LEA.HI R0, R0, R3, RZ, 0x6 ;  /* 0x0000000300007211 */ /* 0x000fe400078f30ff */
[----:B------:R-:W-:Y:S02]  /*10410*/  SHF.R.S32.HI R3, RZ, 0x1f, R8 ;  /* 0x0000001fff037819 */ /* 0x000fe40000011408 */
[----:B------:R-:W-:Y:S02]  /*10420*/  SHF.R.S32.HI R0, RZ, 0x6, R0 ;  /* 0x00000006ff007819 */ /* 0x000fe40000011400 */
[----:B------:R-:W-:-:S04]  /*10430*/  LEA.HI R3, R3, R8, RZ, 0x6 ;  /* 0x0000000803037211 */ /* 0x000fc800078f30ff */
        /* <DEDUP_REMOVED lines=9> */
[----:B------:R-:W2:Y:S01]  /*104d0*/  LDL R2, [R1+0x28] ;  /* 0x0000280001027983 */ /* 0x000ea20000100800 */
[----:B------:R-:W-:Y:S01]  /*104e0*/  VOTEU.ANY UR4, UPT, PT ;  /* 0x0000000000047886 */ /* 0x000fe200038e0100 */
[----:B------:R-:W-:Y:S01]  /*104f0*/  ULDC.64 UR6, c[0x0][0x208] ;  /* 0x0000820000067ab9 */ /* 0x000fe20000000a00 */
[----:B------:R-:W1:Y:S01]  /*10500*/  FLO.U32 R0, UR4 ;  /* 0x0000000400007d00 */ /* 0x000e6200080e0000 */
[----:B------:R-:W1:Y:S07]  /*10510*/  S2R R7, SR_LANEID ;  /* 0x0000000000077919 */ /* 0x000e6e0000000000 */
[----:B------:R-:W3:Y:S01]  /*10520*/  POPC R5, UR4 ;  /* 0x0000000400057d09 */ /* 0x000ee20008000000 */
[----:B-1----:R-:W-:-:S02]  /*10530*/  ISETP.EQ.U32.AND P0, PT, R0, R7, PT ;  /* 0x000000070000720c */ /* 0x002fc40003f02070 */
[----:B--2---:R-:W-:Y:S02]  /*10540*/  R2UR UR5, R2 ;  /* 0x00000000020572ca */ /* 0x004fe400000e0000 */
[----:B------:R-:W3:Y:S09]  /*10550*/  LDC.64 R2, c[0x0][0xd38] ;  /* 0x00034e00ff027b82 */ /* 0x000ef20000000a00 */
[----:B---3--:R-:W2:Y:S01]  /*10560*/  @P0 ATOMG.E.ADD.STRONG.GPU PT, R3, desc[UR6][R2.64], R5 ;  /* 0x00000005020309a8 */ /* 0x008ea200081ee1c6 */
[----:B------:R-:W1:Y:S02]  /*10570*/  S2R R4, SR_LTMASK ;  /* 0x0000000000047919 */ /* 0x000e640000003900 */
[----:B-1----:R-:W-:-:S04]  /*10580*/  LOP3.LUT R4, R4, UR4, RZ, 0xc0, !PT ;  /* 0x0000000404047c12 */ /* 0x002fc8000f8ec0ff */
[----:B------:R-:W1:Y:S01]  /*10590*/  POPC R7, R4 ;  /* 0x0000000400077309 */ /* 0x000e620000000000 */
[----:B--2---:R-:W1:Y:S02]  /*105a0*/  SHFL.IDX PT, R0, R3, R0, 0x1f ;  /* 0x00001f0003007589 */ /* 0x004e6400000e0000 */
[----:B-1----:R-:W-:Y:S01]  /*105b0*/  IADD3 R16, R0, UR5, R7 ;  /* 0x0000000500107c10 */ /* 0x002fe2000fffe007 */
[----:B------:R-:W-:Y:S06]  /*105c0*/  BRA `(.L_x_6719) ;  /* 0x0000003000a07947 */ /* 0x000fec0003800000 */
.L_x_6718:
        /* <DEDUP_REMOVED lines=11> */
[----:B------:R-:W-:Y:S01]  /*10680*/  MOV R4, UR6 ;  /* 0x0000000600047c02 */ /* 0x000fe20008000f00 */
[----:B------:R-:W-:Y:S01]  /*10690*/  IMAD.U32 R5, RZ, RZ, UR7 ;  /* 0x00000007ff057e24 */ /* 0x000fe2000f8e00ff */
        /* <DEDUP_REMOVED lines=10> */
.L_x_6720:
        /* <DEDUP_REMOVED lines=20> */
.L_x_6722:
        /* <DEDUP_REMOVED lines=16> */
.L_x_6721:
[----:B------:R-:W2:Y:S01]  /*10980*/  LDL.LU R2, [R1+0x18] ;  /* 0x0000180001027983 */ /* 0x000ea20000300800 */
[----:B------:R-:W-:Y:S01]  /*10990*/  ULDC.64 UR4, c[0x0][0xaf0] ;  /* 0x0002bc0000047ab9 */ /* 0x000fe20000000a00 */
[----:B------:R-:W1:Y:S02]  /*109a0*/  LDC R4, c[0x0][0x428] ;  /* 0x00010a00ff047b82 */ /* 0x000e640000000800 */
        /* <DEDUP_REMOVED lines=19> */
[----:B------:R-:W-:Y:S01]  /*10ae0*/  IMAD.MOV.U32 R4, RZ, RZ, R18 ;  /* 0x000000ffff047224 */ /* 0x000fe200078e0012 */
[----:B------:R-:W-:Y:S02]  /*10af0*/  LEA R17, R17, R8, 0x6 ;  /* 0x0000000811117211 */ /* 0x000fe400078e30ff */
        /* <DEDUP_REMOVED lines=8> */
.L_x_6723:
        /* <DEDUP_REMOVED lines=19> */
.L_x_6795:
[----:B------:R-:W-:Y:S01]  /*10cb0*/  UMOV UR4, 0xffffffff ;  /* 0xffffffff00047882 */ /* 0x000fe20000000000 */
[----:B------:R-:W-:Y:S02]  /*10cc0*/  SHF.R.S32.HI R5, RZ, 0x1f, R0 ;  /* 0x0000001fff057819 */ /* 0x000fe40000011400 */
[----:B------:R-:W-:Y:S05]  /*10cd0*/  BRA.DIV UR4, `(.L_x_6725) ;  /* 0x0000003e04bc7947 */ /* 0x000fea000b800000 */
[----:B------:R-:W-:-:S13]  /*10ce0*/  ELECT P6, URZ, PT ;  /* 0x00000000003f782f */ /* 0x000fda00038c0000 */
.L_x_6798:
        /* <DEDUP_REMOVED lines=22> */
.L_x_6727:
        /* <DEDUP_REMOVED lines=9> */
.L_x_6799:
        /* <DEDUP_REMOVED lines=11> */
.L_x_6729:
        /* <DEDUP_REMOVED lines=22> */
.L_x_6726:
        /* <DEDUP_REMOVED lines=27> */
[----:B0-----:R-:W-:Y:S01]  /*112a0*/  IMAD.MOV.U32 R6, RZ, RZ, 0x10000 ;  /* 0x00010000ff067424 */ /* 0x001fe200078e00ff */
        /* <DEDUP_REMOVED lines=23> */
[----:B0-----:R-:W-:Y:S01]  /*11420*/  UIADD3 UR8, UR16, 0x26400, URZ ;  /* 0x0002640010087890 */ /* 0x001fe2000fffe03f */
[----:B-1----:R-:W-:Y:S01]  /*11430*/  MOV R6, UR47 ;  /* 0x0000002f00067c02 */ /* 0x002fe20008000f00 */
        /* <DEDUP_REMOVED lines=28> */
.L_x_6731:
[----:B------:R-:W-:Y:S05]  /*11600*/  BSYNC B0 ;  /* 0x0000000000007941 */ /* 0x000fea0003800000 */
.L_x_6730:
[----:B------:R-:W2:Y:S02]  /*11610*/  LDL.LU R6, [R1+0x24] ;  /* 0x0000240001067983 */ /* 0x000ea40000300800 */
[----:B--2---:R-:W-:-:S13]  /*11620*/  R2UR UR5, R6 ;  /* 0x00000000060572ca */ /* 0x004fda00000e0000 */
[----:B------:R-:W-:-:S04]  /*11630*/  UIADD3 UR5, UR5, 0x1, URZ ;  /* 0x0000000105057890 */ /* 0x000fc8000fffe03f */
[----:B------:R-:W-:Y:S02]  /*11640*/  ULEA.HI UR4, UR5, UR5, URZ, 0x1 ;  /* 0x0000000505047291 */ /* 0x000fe4000f8f083f */
[----:B------:R-:W-:Y:S02]  /*11650*/  MOV R6, UR5 ;  /* 0x0000000500067c02 */ /* 0x000fe40008000f00 */
[----:B------:R-:W-:-:S03]  /*11660*/  ULOP3.LUT UR4, UR4, 0xfffffffe, URZ, 0xc0, !UPT ;  /* 0xfffffffe04047892 */ /* 0x000fc6000f8ec03f */
[----:B------:R0:W-:Y:S01]  /*11670*/  STL [R1+0x24], R6 ;  /* 0x0000240601007387 */ /* 0x0001e20000100800 */
[----:B------:R-:W-:-:S06]  /*11680*/  UIADD3 UR4, UR5, -UR4, URZ ;  /* 0x8000000405047290 */ /* 0x000fcc000fffe03f */
[----:B0-----:R-:W-:-:S05]  /*11690*/  IMAD.U32 R6, RZ, RZ, UR4 ;  /* 0x00000004ff067e24 */ /* 0x001fca000f8e00ff */
[----:B------:R-:W-:-:S04]  /*116a0*/  SHF.L.U32 R6, R6, 0x1f, RZ ;  /* 0x0000001f06067819 */ /* 0x000fc800000006ff */
[----:B------:R-:W0:Y:S02]  /*116b0*/  SYNCS.PHASECHK.TRANS64.TRYWAIT P0, [R11+URZ+0x38820], R6 ;  /* 0x038820060b0075a7 */ /* 0x000e24000800017f */
[----:B0-----:R-:W-:Y:S05]  /*116c0*/  @!P0 BRA `(.L_x_6732) ;  /* 0x0000003400748947 */ /* 0x001fea0003800000 */
.L_x_6800:
        /* <DEDUP_REMOVED lines=13> */
.L_x_6801:
        /* <DEDUP_REMOVED lines=11> */
.L_x_6736:
        /* <DEDUP_REMOVED lines=57> */
.L_x_6734:
[----:B------:R-:W-:Y:S05]  /*11be0*/  BSYNC B0 ;  /* 0x0000000000007941 */ /* 0x000fea0003800000 */
.L_x_6733:
[----:B------:R-:W2:Y:S01]  /*11bf0*/  LDL R7, [R1+0x14] ;  /* 0x0000140001077983 */ /* 0x000ea20000100800 */
[----:B------:R-:W-:Y:S01]  /*11c00*/  BSSY B0, `(.L_x_6737) ;  /* 0x00001a6000007945 */ /* 0x000fe20003800000 */
[----:B--2---:R-:W-:-:S13]  /*11c10*/  ISETP.GE.AND P0, PT, R7, 0x2, PT ;  /* 0x000000020700780c */ /* 0x004fda0003f06270 */
[----:B------:R-:W-:Y:S05]  /*11c20*/  @!P0 BRA `(.L_x_6738) ;  /* 0x00000018008c8947 */ /* 0x000fea0003800000 */
[C---:B0-----:R-:W-:Y:S01]  /*11c30*/  LOP3.LUT R6, R7.reuse, 0x1, RZ, 0xc0, !PT ;  /* 0x0000000107067812 */ /* 0x041fe200078ec0ff */
[----:B------:R-:W-:Y:S01]  /*11c40*/  VIADD R10, R7, 0xfffffffe ;  /* 0xfffffffe070a7836 */ /* 0x000fe20000000000 */
[----:B------:R-:W-:Y:S02]  /*11c50*/  BSSY B1, `(.L_x_6739) ;  /* 0x000008f000017945 */ /* 0x000fe40003800000 */
[----:B------:R-:W-:Y:S01]  /*11c60*/  ISETP.NE.U32.AND P0, PT, R6, 0x1, PT ;  /* 0x000000010600780c */ /* 0x000fe20003f05070 */
[----:B------:R-:W-:-:S12]  /*11c70*/  IMAD.MOV.U32 R8, RZ, RZ, R10 ;  /* 0x000000ffff087224 */ /* 0x000fd800078e000a */
        /* <DEDUP_REMOVED lines=35> */
.L_x_6743:
[----:B-1----:R-:W1:Y:S01]  /*11eb0*/  S2R R3, SR_CgaCtaId ;  /* 0x0000000000037919 */ /* 0x002e620000008800 */
[----:B------:R-:W-:-:S04]  /*11ec0*/  MOV R2, 0x400 ;  /* 0x0000040000027802 */ /* 0x000fc80000000f00 */
[----:B-1----:R-:W-:Y:S02]  /*11ed0*/  LEA R2, R3, R2, 0x18 ;  /* 0x0000000203027211 */ /* 0x002fe400078ec0ff */
[----:B------:R-:W-:-:S03]  /*11ee0*/  SHF.L.U32 R3, R12, 0x1f, RZ ;  /* 0x0000001f0c037819 */ /* 0x000fc600000006ff */
[----:B------:R-:W-:-:S04]  /*11ef0*/  IMAD R2, R13, 0x8, R2 ;  /* 0x000000080d027824 */ /* 0x000fc800078e0202 */
[----:B------:R-:W1:Y:S02]  /*11f00*/  SYNCS.PHASECHK.TRANS64.TRYWAIT P0, [R2+URZ+0x38840], R3 ;  /* 0x03884003020075a7 */ /* 0x000e64000800017f */
[----:B-1----:R-:W-:Y:S05]  /*11f10*/  @!P0 BRA `(.L_x_6744) ;  /* 0x0000002c00948947 */ /* 0x002fea0003800000 */
.L_x_6802:
        /* <DEDUP_REMOVED lines=11> */
.L_x_6745:
[----:B--2---:R-:W2:Y:S01]  /*11fd0*/  LDL R6, [R1] ;  /* 0x0000000001067983 */ /* 0x004ea20000100800 */
        /* <DEDUP_REMOVED lines=19> */
[----:B------:R-:W2:Y:S02]  /*12110*/  SYNCS.PHASECHK.TRANS64.TRYWAIT P0, [R2+URZ+0x38860], R3 ;  /* 0x03886003020075a7 */ /* 0x000ea4000800017f */
[----:B0-2---:R-:W-:Y:S05]  /*12120*/  @!P0 BRA `(.L_x_6746) ;  /* 0x0000002c00248947 */ /* 0x005fea0003800000 */
.L_x_6803:
        /* <DEDUP_REMOVED lines=8> */
.L_x_6747:
        /* <DEDUP_REMOVED lines=54> */
.L_x_6742:
[----:B------:R-:W-:Y:S05]  /*12510*/  BSYNC B2 ;  /* 0x0000000000027941 */ /* 0x000fea0003800000 */
.L_x_6741:
[----:B------:R-:W2:Y:S02]  /*12520*/  LDL.LU R2, [R1+0x14] ;  /* 0x0000140001027983 */ /* 0x000ea40000300800 */
[----:B--2---:R-:W-:-:S07]  /*12530*/  VIADD R8, R2, 0xfffffffd ;  /* 0xfffffffd02087836 */ /* 0x004fce0000000000 */
.L_x_6740:
[----:B------:R-:W-:Y:S05]  /*12540*/  BSYNC B1 ;  /* 0x0000000000017941 */ /* 0x000fea0003800000 */
.L_x_6739:
[----:B------:R-:W-:-:S13]  /*12550*/  ISETP.NE.AND P0, PT, R10, RZ, PT ;  /* 0x000000ff0a00720c */ /* 0x000fda0003f05270 */
[----:B------:R-:W-:Y:S05]  /*12560*/  @!P0 BRA `(.L_x_6738) ;  /* 0x00000010003c8947 */ /* 0x000fea0003800000 */
.L_x_6762:
        /* <DEDUP_REMOVED lines=9> */
[----:B------:R-:W-:Y:S06]  /*12600*/  @!P6 BRA `(.L_x_6749) ;  /* 0x0000000400e8e947 */ /* 0x000fec0003800000 */
[----:B------:R-:W-:Y:S01]  /*12610*/  ISETP.NE.U32.AND P0, PT, RZ, UR38, PT ;  /* 0x00000026ff007c0c */ /* 0x000fe2000bf05070 */
[----:B0-----:R-:W-:-:S03]  /*12620*/  IMAD.MOV.U32 R12, RZ, RZ, R8 ;  /* 0x000000ffff0c7224 */ /* 0x001fc600078e0008 */
[----:B------:R-:W-:-:S13]  /*12630*/  ISETP.NE.AND.EX P0, PT, RZ, UR39, PT, P0 ;  /* 0x00000027ff007c0c */ /* 0x000fda000bf05300 */
[----:B------:R-:W-:Y:S05]  /*12640*/  @!P0 BRA `(.L_x_6750) ;  /* 0x0000000000488947 */ /* 0x000fea0003800000 */
[----:B------:R-:W0:Y:S01]  /*12650*/  LDC R12, c[0x0][0x41c] ;  /* 0x00010700ff0c7b82 */ /* 0x000e220000000800 */
[----:B------:R-:W-:Y:S01]  /*12660*/  IMAD.MOV.U32 R9, RZ, RZ, R8 ;  /* 0x000000ffff097224 */ /* 0x000fe200078e0008 */
[----:B------:R-:W-:Y:S01]  /*12670*/  ULDC.64 UR4, c[0x0][0x208] ;  /* 0x0000820000047ab9 */ /* 0x000fe20000000a00 */
[----:B------:R-:W-:-:S04]  /*12680*/  IMAD R7, R5, UR46, RZ ;  /* 0x0000002e05077c24 */ /* 0x000fc8000f8e02ff */
[----:B------:R-:W-:Y:S01]  /*12690*/  IMAD R6, R0, UR47, R7 ;  /* 0x0000002f00067c24 */ /* 0x000fe2000f8e0207 */
[----:B0-----:R-:W-:-:S13]  /*126a0*/  ISETP.NE.AND P0, PT, R12, 0x1, PT ;  /* 0x000000010c00780c */ /* 0x001fda0003f05270 */
        /* <DEDUP_REMOVED lines=10> */
[----:B------:R0:W5:Y:S01]  /*12750*/  LDG.E R9, desc[UR4][R6.64] ;  /* 0x0000000406097981 */ /* 0x000162000c1e1900 */
[----:B------:R-:W-:-:S07]  /*12760*/  IMAD R12, R12, R3, R8 ;  /* 0x000000030c0c7224 */ /* 0x000fce00078e0208 */
.L_x_6750:
[----:B------:R-:W1:Y:S01]  /*12770*/  S2R R3, SR_CgaCtaId ;  /* 0x0000000000037919 */ /* 0x000e620000008800 */
[----:B------:R-:W-:-:S04]  /*12780*/  MOV R2, 0x400 ;  /* 0x0000040000027802 */ /* 0x000fc80000000f00 */
[----:B-1----:R-:W-:Y:S02]  /*12790*/  LEA R2, R3, R2, 0x18 ;  /* 0x0000000203027211 */ /* 0x002fe400078ec0ff */
[----:B------:R-:W-:-:S03]  /*127a0*/  SHF.L.U32 R3, R11, 0x1f, RZ ;  /* 0x0000001f0b037819 */ /* 0x000fc600000006ff */
[----:B------:R-:W-:-:S04]  /*127b0*/  IMAD R2, R10, 0x8, R2 ;  /* 0x000000080a027824 */ /* 0x000fc800078e0202 */
[----:B------:R-:W1:Y:S02]  /*127c0*/  SYNCS.PHASECHK.TRANS64.TRYWAIT P0, [R2+URZ+0x38840], R3 ;  /* 0x03884003020075a7 */ /* 0x000e64000800017f */
[----:B-1----:R-:W-:Y:S05]  /*127d0*/  @!P0 BRA `(.L_x_6751) ;  /* 0x00000024008c8947 */ /* 0x002fea0003800000 */
.L_x_6804:
[----:B0-----:R-:W0:Y:S02]  /*127e0*/  S2R R6, SR_TID.X ;  /* 0x0000000000067919 */ /* 0x001e240000002100 */
[----:B0-----:R-:W-:-:S04]  /*127f0*/  LOP3.LUT R6, R6, 0x7f, RZ, 0xc0, !PT ;  /* 0x0000007f06067812 */ /* 0x001fc800078ec0ff */
[----:B------:R-:W-:-:S13]  /*12800*/  ISETP.NE.AND P0, PT, R6, RZ, PT ;  /* 0x000000ff0600720c */ /* 0x000fda0003f05270 */
[----:B------:R-:W-:Y:S05]  /*12810*/  @P0 BRA `(.L_x_6752) ;  /* 0x00000000001c0947 */ /* 0x000fea0003800000 */
[----:B------:R-:W0:Y:S01]  /*12820*/  S2R R6, SR_TID.X ;  /* 0x0000000000067919 */ /* 0x000e220000002100 */
[----:B------:R-:W-:-:S04]  /*12830*/  IMAD.MOV.U32 R7, RZ, RZ, 0x2000 ;  /* 0x00002000ff077424 */ /* 0x000fc800078e00ff */
[----:B------:R2:W-:Y:S01]  /*12840*/  SYNCS.ARRIVE.TRANS64 RZ, [R2+URZ+0x38830], R7 ;  /* 0x0388300702ff79a7 */ /* 0x0005e2000800003f */
[----:B0-----:R-:W-:-:S04]  /*12850*/  LOP3.LUT R6, R6, 0x1f, RZ, 0xc0, !PT ;  /* 0x0000001f06067812 */ /* 0x001fc800078ec0ff */
[----:B------:R-:W-:-:S13]  /*12860*/  ISETP.NE.AND P1, PT, R6, RZ, PT ;  /* 0x000000ff0600720c */ /* 0x000fda0003f25270 */
[----:B--2---:R-:W-:Y:S05]  /*12870*/  @!P1 BRA `(.L_x_6752) ;  /* 0x0000000000049947 */ /* 0x004fea0003800000 */
[----:B------:R-:W-:Y:S01]  /*12880*/  BPT.TRAP 0x1 ;  /* 0x000000040000795c */ /* 0x000fe20000300000 */
.L_x_6752:
[----:B------:R-:W2:Y:S01]  /*12890*/  LDL R7, [R1+0x8] ;  /* 0x0000080001077983 */ /* 0x000ea20000100800 */
        /* <DEDUP_REMOVED lines=20> */
.L_x_6805:
[----:B------:R-:W-:Y:S05]  /*129e0*/  @P0 BRA `(.L_x_6754) ;  /* 0x00000000001c0947 */ /* 0x000fea0003800000 */
[----:B------:R-:W2:Y:S01]  /*129f0*/  S2R R7, SR_TID.X ;  /* 0x0000000000077919 */ /* 0x000ea20000002100 */
[----:B01----:R-:W-:-:S04]  /*12a00*/  MOV R3, 0x10000 ;  /* 0x0001000000037802 */ /* 0x003fc80000000f00 */
[----:B------:R3:W-:Y:S01]  /*12a10*/  SYNCS.ARRIVE.TRANS64 RZ, [R2+URZ+0x38850], R3 ;  /* 0x0388500302ff79a7 */ /* 0x0007e2000800003f */
[----:B--2---:R-:W-:-:S04]  /*12a20*/  LOP3.LUT R7, R7, 0x1f, RZ, 0xc0, !PT ;  /* 0x0000001f07077812 */ /* 0x004fc800078ec0ff */
[----:B------:R-:W-:-:S13]  /*12a30*/  ISETP.NE.AND P1, PT, R7, RZ, PT ;  /* 0x000000ff0700720c */ /* 0x000fda0003f25270 */
[----:B---3--:R-:W-:Y:S05]  /*12a40*/  @!P1 BRA `(.L_x_6754) ;  /* 0x0000000000049947 */ /* 0x008fea0003800000 */
[----:B------:R-:W-:Y:S01]  /*12a50*/  BPT.TRAP 0x1 ;  /* 0x000000040000795c */ /* 0x000fe20000300000 */
.L_x_6754:
[----:B------:R-:W2:Y:S01]  /*12a60*/  S2R R7, SR_CgaCtaId ;  /* 0x0000000000077919 */ /* 0x000ea20000008800 */
[----:B01----:R-:W-:Y:S01]  /*12a70*/  MOV R3, 0x400 ;  /* 0x0000040000037802 */ /* 0x003fe20000000f00 */
        /* <DEDUP_REMOVED lines=51> */
.L_x_6749:
[----:B------:R-:W-:Y:S05]  /*12db0*/  BSYNC B1 ;  /* 0x0000000000017941 */ /* 0x000fea0003800000 */
.L_x_6748:
        /* <DEDUP_REMOVED lines=31> */
.L_x_6757:
[----:B------:R-:W2:Y:S01]  /*12fb0*/  S2R R3, SR_CgaCtaId ;  /* 0x0000000000037919 */ /* 0x000ea20000008800 */
[----:B------:R-:W-:-:S04]  /*12fc0*/  MOV R2, 0x400 ;  /* 0x0000040000027802 */ /* 0x000fc80000000f00 */
[----:B--2---:R-:W-:Y:S02]  /*12fd0*/  LEA R2, R3, R2, 0x18 ;  /* 0x0000000203027211 */ /* 0x004fe400078ec0ff */
[----:B------:R-:W-:-:S03]  /*12fe0*/  SHF.L.U32 R3, R12, 0x1f, RZ ;  /* 0x0000001f0c037819 */ /* 0x000fc600000006ff */
[----:B------:R-:W-:-:S04]  /*12ff0*/  IMAD R2, R13, 0x8, R2 ;  /* 0x000000080d027824 */ /* 0x000fc800078e0202 */
[----:B------:R-:W2:Y:S02]  /*13000*/  SYNCS.PHASECHK.TRANS64.TRYWAIT P0, [R2+URZ+0x38840], R3 ;  /* 0x03884003020075a7 */ /* 0x000ea4000800017f */
[----:B--2---:R-:W-:Y:S05]  /*13010*/  @!P0 BRA `(.L_x_6758) ;  /* 0x0000001c00a48947 */ /* 0x004fea0003800000 */
.L_x_6806:
        /* <DEDUP_REMOVED lines=11> */
.L_x_6759:
[----:B------:R-:W3:Y:S01]  /*130d0*/  LDL R6, [R1] ;  /* 0x0000000001067983 */ /* 0x000ee20000100800 */
        /* <DEDUP_REMOVED lines=19> */
[----:B------:R-:W1:Y:S02]  /*13210*/  SYNCS.PHASECHK.TRANS64.TRYWAIT P1, [R2+URZ+0x38860], R3 ;  /* 0x03886003020075a7 */ /* 0x000e64000802017f */
[----:B01----:R-:W-:Y:S05]  /*13220*/  @!P1 BRA `(.L_x_6760) ;  /* 0x0000001c00349947 */ /* 0x003fea0003800000 */
.L_x_6807:
        /* <DEDUP_REMOVED lines=8> */
.L_x_6761:
        /* <DEDUP_REMOVED lines=54> */
.L_x_6756:
[----:B------:R-:W-:Y:S05]  /*13610*/  BSYNC B1 ;  /* 0x0000000000017941 */ /* 0x000fea0003800000 */
.L_x_6755:
[C---:B------:R-:W-:Y:S01]  /*13620*/  ISETP.GT.AND P0, PT, R8.reuse, 0x1, PT ;  /* 0x000000010800780c */ /* 0x040fe20003f04270 */
[----:B------:R-:W-:-:S04]  /*13630*/  VIADD R2, R8, 0xfffffffe ;  /* 0xfffffffe08027836 */ /* 0x000fc80000000000 */
[----:B------:R-:W-:-:S08]  /*13640*/  IMAD.MOV.U32 R8, RZ, RZ, R2 ;  /* 0x000000ffff087224 */ /* 0x000fd000078e0002 */
[----:B------:R-:W-:Y:S05]  /*13650*/  @P0 BRA `(.L_x_6762) ;  /* 0xffffffec00c40947 */ /* 0x000fea000383ffff */
.L_x_6738:
[----:B------:R-:W-:Y:S05]  /*13660*/  BSYNC B0 ;  /* 0x0000000000007941 */ /* 0x000fea0003800000 */
.L_x_6737:
[----:B------:R-:W2:Y:S01]  /*13670*/  LDL.LU R3, [R1] ;  /* 0x0000000001037983 */ /* 0x000ea20000300800 */
[----:B------:R-:W-:Y:S01]  /*13680*/  BSSY B0, `(.L_x_6763) ;  /* 0x0000019000007945 */ /* 0x000fe20003800000 */
[----:B------:R-:W1:Y:S02]  /*13690*/  S2R R2, SR_TID.X ;  /* 0x0000000000027919 */ /* 0x000e640000002100 */
[----:B-1----:R-:W-:-:S04]  /*136a0*/  LOP3.LUT R2, R2, 0x1f, RZ, 0xc0, !PT ;  /* 0x0000001f02027812 */ /* 0x002fc800078ec0ff */
[----:B------:R-:W-:Y:S01]  /*136b0*/  ISETP.NE.AND P1, PT, R2, RZ, PT ;  /* 0x000000ff0200720c */ /* 0x000fe20003f25270 */
[----:B--2---:R-:W-:-:S05]  /*136c0*/  VIADD R0, R3, 0x1 ;  /* 0x0000000103007836 */ /* 0x004fca0000000000 */
[----:B------:R-:W-:-:S04]  /*136d0*/  ISETP.NE.AND P0, PT, R0, 0x2, PT ;  /* 0x000000020000780c */ /* 0x000fc80003f05270 */
[----:B------:R-:W-:Y:S02]  /*136e0*/  SEL R2, R0, RZ, P0 ;  /* 0x000000ff00027207 */ /* 0x000fe40000000000 */
[----:B------:R-:W-:-:S03]  /*136f0*/  SEL R0, RZ, 0x1, P0 ;  /* 0x00000001ff007807 */ /* 0x000fc60000000000 */
[----:B------:R1:W-:Y:S01]  /*13700*/  STL [R1], R2 ;  /* 0x0000000201007387 */ /* 0x0003e20000100800 */
[----:B------:R-:W-:Y:S05]  /*13710*/  @P1 BRA `(.L_x_6764) ;  /* 0x00000000003c1947 */ /* 0x000fea0003800000 */
[----:B-1----:R-:W2:Y:S01]  /*13720*/  LDL R2, [R1+0x28] ;  /* 0x0000280001027983 */ /* 0x002ea20000100800 */
        /* <DEDUP_REMOVED lines=9> */
[----:B0-----:R-:W0:Y:S02]  /*137c0*/  S2R R6, SR_LTMASK ;  /* 0x0000000000067919 */ /* 0x001e240000003900 */
[----:B0-----:R-:W-:-:S04]  /*137d0*/  LOP3.LUT R6, R6, UR4, RZ, 0xc0, !PT ;  /* 0x0000000406067c12 */ /* 0x001fc8000f8ec0ff */
[----:B------:R-:W0:Y:S01]  /*137e0*/  POPC R7, R6 ;  /* 0x0000000600077309 */ /* 0x000e220000000000 */
[----:B--2---:R-:W0:Y:S02]  /*137f0*/  SHFL.IDX PT, R4, R3, R4, 0x1f ;  /* 0x00001f0403047589 */ /* 0x004e2400000e0000 */
[----:B0-----:R-:W-:-:S07]  /*13800*/  IADD3 R16, R4, UR5, R7 ;  /* 0x0000000504107c10 */ /* 0x001fce000fffe007 */
.L_x_6764:
[----:B------:R-:W-:Y:S05]  /*13810*/  BSYNC B0 ;  /* 0x0000000000007941 */ /* 0x000fea0003800000 */
.L_x_6763:
[----:B-1----:R-:W2:Y:S02]  /*13820*/  LDL.LU R2, [R1+0x4] ;  /* 0x0000040001027983 */ /* 0x002ea40000300800 */
[----:B--2---:R-:W-:-:S05]  /*13830*/  LOP3.LUT R2, R2, R0, RZ, 0x3c, !PT ;  /* 0x0000000002027212 */ /* 0x004fca00078e3cff */
[----:B------:R1:W-:Y:S02]  /*13840*/  STL [R1+0x4], R2 ;  /* 0x0000040201007387 */ /* 0x0003e40000100800 */
.L_x_6719:
[----:B------:R-:W-:Y:S05]  /*13850*/  BSYNC B6 ;  /* 0x0000000000067941 */ /* 0x000fea0003800000 */
.L_x_6717:
[----:B------:R-:W-:-:S03]  /*13860*/  UMOV UR4, 0xffffffff ;  /* 0xffffffff00047882 */ /* 0x000fc60000000000 */
[----:B------:R-:W-:Y:S05]  /*13870*/  BRA.DIV UR4, `(.L_x_6765) ;  /* 0x0000001604b47947 */ /* 0x000fea000b800000 */
[----:B------:R2:W3:Y:S04]  /*13880*/  SHFL.IDX PT, R4, R16, RZ, 0x1f ;  /* 0x00001fff10047589 */ /* 0x0004e800000e0000 */
[----:B------:R-:W4:Y:S02]  /*13890*/  SHFL.IDX PT, R16, R16, 0x1, 0x1f ;  /* 0x00201f0010107f89 */ /* 0x000f2400000e0000 */
.L_x_6811:
        /* <DEDUP_REMOVED lines=10> */
[----:B-1----:R-:W0:Y:S01]  /*13940*/  LDC.64 R2, c[0x0][0xd58] ;  /* 0x00035600ff027b82 */ /* 0x002e220000000a00 */
[----:B------:R-:W-:Y:S01]  /*13950*/  ULDC.64 UR4, c[0x0][0x208] ;  /* 0x0000820000047ab9 */ /* 0x000fe20000000a00 */
[----:B0-----:R-:W-:-:S06]  /*13960*/  IMAD.WIDE R2, R5, 0x4, R2 ;  /* 0x0000000405027825 */ /* 0x001fcc00078e0202 */
[----:B------:R0:W5:Y:S02]  /*13970*/  LDG.E R3, desc[UR4][R2.64] ;  /* 0x0000000402037981 */ /* 0x000164000c1e1900 */
.L_x_6767:
[----:B------:R-:W-:Y:S05]  /*13980*/  BSYNC B0 ;  /* 0x0000000000007941 */ /* 0x000fea0003800000 */
.L_x_6766:
[----:B------:R-:W-:-:S03]  /*13990*/  UMOV UR4, 0xffffffff ;  /* 0xffffffff00047882 */ /* 0x000fc60000000000 */
[----:B------:R-:W-:Y:S05]  /*139a0*/  BRA.DIV UR4, `(.L_x_6768) ;  /* 0x0000001604b47947 */ /* 0x000fea000b800000 */
[----:B-----5:R-:W0:Y:S01]  /*139b0*/  SHFL.UP PT, R14, R3, 0x1, RZ ;  /* 0x04200000030e7989 */ /* 0x020e2200000e00ff */
        /* <DEDUP_REMOVED lines=17> */
[----:B-1----:R-:W-:-:S05]  /*13ad0*/  SEL R2, R14, RZ, P0 ;  /* 0x000000ff0e027207 */ /* 0x002fca0000000000 */
[----:B------:R-:W-:-:S05]  /*13ae0*/  IMAD.IADD R2, R7, 0x1, R2 ;  /* 0x0000000107027824 */ /* 0x000fca00078e0202 */
[----:B------:R0:W1:Y:S02]  /*13af0*/  SHFL.IDX PT, R14, R2, 0x1f, 0x1f ;  /* 0x03e01f00020e7f89 */ /* 0x00006400000e0000 */
.L_x_6819:
[----:B------:R-:W-:Y:S02]  /*13b00*/  ULDC UR4, c[0x0][0xd10] ;  /* 0x0003440000047ab9 */ /* 0x000fe40000000800 */
[----:B------:R-:W-:-:S04]  /*13b10*/  IMAD.U32 R5, RZ, RZ, UR4 ;  /* 0x00000004ff057e24 */ /* 0x000fc8000f8e00ff */
[----:B-1----:R-:W-:-:S04]  /*13b20*/  IMAD R7, R14, R5, RZ ;  /* 0x000000050e077224 */ /* 0x002fc800078e02ff */
[----:B--2-4-:R-:W-:-:S05]  /*13b30*/  IMAD.IADD R16, R16, 0x1, R7 ;  /* 0x0000000110107824 */ /* 0x014fca00078e0207 */
[----:B---3--:R-:W-:-:S13]  /*13b40*/  ISETP.GT.AND P0, PT, R16, R4, PT ;  /* 0x000000041000720c */ /* 0x008fda0003f04270 */
[----:B------:R-:W-:Y:S05]  /*13b50*/  @P0 BRA `(.L_x_6769) ;  /* 0x0000000000b80947 */ /* 0x000fea0003800000 */
[----:B------:R-:W1:Y:S02]  /*13b60*/  LDC R0, c[0x0][0xd14] ;  /* 0x00034500ff007b82 */ /* 0x000e640000000800 */
.L_x_6774:
        /* <DEDUP_REMOVED lines=15> */
.L_x_6772:
[----:B------:R-:W-:Y:S05]  /*13c60*/  BSYNC B0 ;  /* 0x0000000000007941 */ /* 0x000fea0003800000 */
.L_x_6771:
[----:B------:R-:W-:-:S03]  /*13c70*/  UMOV UR4, 0xffffffff ;  /* 0xffffffff00047882 */ /* 0x000fc60000000000 */
[----:B------:R-:W-:Y:S05]  /*13c80*/  BRA.DIV UR4, `(.L_x_6773) ;  /* 0x0000001604cc7947 */ /* 0x000fea000b800000 */
[----:B-----5:R-:W1:Y:S01]  /*13c90*/  SHFL.UP PT, R14, R3, 0x1, RZ ;  /* 0x04200000030e7989 */ /* 0x020e6200000e00ff */
[C---:B------:R-:W-:Y:S02]  /*13ca0*/  ISETP.NE.AND P0, PT, R7.reuse, RZ, PT ;  /* 0x000000ff0700720c */ /* 0x040fe40003f05270 */
[C---:B------:R-:W-:Y:S02]  /*13cb0*/  ISETP.GE.U32.AND P1, PT, R7.reuse, 0x2, PT ;  /* 0x000000020700780c */ /* 0x040fe40003f26070 */
        /* <DEDUP_REMOVED lines=18> */
.L_x_6827:
[----:B------:R-:W-:Y:S02]  /*13de0*/  ULDC UR4, c[0x0][0xd10] ;  /* 0x0003440000047ab9 */ /* 0x000fe40000000800 */
[----:B------:R-:W-:-:S04]  /*13df0*/  IMAD.U32 R5, RZ, RZ, UR4 ;  /* 0x00000004ff057e24 */ /* 0x000fc8000f8e00ff */
[----:B-1----:R-:W-:-:S04]  /*13e00*/  IMAD R7, R14, R5, RZ ;  /* 0x000000050e077224 */ /* 0x002fc800078e02ff */
[----:B------:R-:W-:-:S05]  /*13e10*/  IMAD.IADD R16, R7, 0x1, R16 ;  /* 0x0000000107107824 */ /* 0x000fca00078e0210 */
[----:B------:R-:W-:-:S13]  /*13e20*/  ISETP.GT.AND P0, PT, R16, R4, PT ;  /* 0x000000041000720c */ /* 0x000fda0003f04270 */
[----:B------:R-:W-:Y:S05]  /*13e30*/  @!P0 BRA `(.L_x_6774) ;  /* 0xfffffffc004c8947 */ /* 0x000fea000383ffff */
.L_x_6769:
        /* <DEDUP_REMOVED lines=8> */
.L_x_6831:
[----:B------:R-:W-:Y:S01]  /*13ec0*/  ISETP.NE.AND P0, PT, R6, RZ, PT ;  /* 0x000000ff0600720c */ /* 0x000fe20003f05270 */
[----:B------:R-:W-:-:S12]  /*13ed0*/  IMAD.MOV.U32 R8, RZ, RZ, RZ ;  /* 0x000000ffff087224 */ /* 0x000fd800078e00ff */
[----:B------:R-:W-:Y:S05]  /*13ee0*/  @!P0 BRA `(.L_x_6776) ;  /* 0x0000000000108947 */ /* 0x000fea0003800000 */
[----:B------:R-:W-:Y:S01]  /*13ef0*/  UMOV UR4, 0xffffffff ;  /* 0xffffffff00047882 */ /* 0x000fe20000000000 */
[----:B------:R-:W-:Y:S02]  /*13f00*/  VIADD R12, R7, 0xffffffff ;  /* 0xffffffff070c7836 */ /* 0x000fe40000000000 */
[----:B------:R-:W-:Y:S05]  /*13f10*/  BRA.DIV UR4, `(.L_x_6777) ;  /* 0x0000001a04407947 */ /* 0x000fea000b800000 */
[----:B------:R3:W4:Y:S02]  /*13f20*/  SHFL.IDX PT, R8, R2, R12, 0x1f ;  /* 0x00001f0c02087589 */ /* 0x00072400000e0000 */
.L_x_6776:
[----:B01-3--:R-:W0:Y:S01]  /*13f30*/  LDC.64 R2, c[0x0][0xd68] ;  /* 0x00035a00ff027b82 */ /* 0x00be220000000a00 */
[----:B------:R-:W-:Y:S01]  /*13f40*/  IADD3 R19, R7, R19, RZ ;  /* 0x0000001307137210 */ /* 0x000fe20007ffe0ff */
[----:B------:R-:W-:-:S04]  /*13f50*/  ULDC.64 UR4, c[0x0][0x208] ;  /* 0x0000820000047ab9 */ /* 0x000fc80000000a00 */
[----:B0-----:R-:W-:-:S05]  /*13f60*/  IMAD.WIDE R2, R19, 0x4, R2 ;  /* 0x0000000413027825 */ /* 0x001fca00078e0202 */
[----:B------:R-:W2:Y:S01]  /*13f70*/  LDG.E R7, desc[UR4][R2.64] ;  /* 0x0000000402077981 */ /* 0x000ea2000c1e1900 */
[----:B----4-:R-:W-:Y:S02]  /*13f80*/  IMAD R16, R8, R5, R16 ;  /* 0x0000000508107224 */ /* 0x010fe400078e0210 */
[----:B--2---:R-:W-:-:S05]  /*13f90*/  IMAD R6, R17, R7, RZ ;  /* 0x0000000711067224 */ /* 0x004fca00078e02ff */
        /* <DEDUP_REMOVED lines=26> */
[----:B------:R-:W-:-:S03]  /*14140*/  IMAD.MOV R2, RZ, RZ, -R2 ;  /* 0x000000ffff027224 */ /* 0x000fc600078e0a02 */
[----:B------:R-:W-:Y:S01]  /*14150*/  IADD3 R8, -R4, RZ, RZ ;  /* 0x000000ff04087210 */ /* 0x000fe20007ffe1ff */
[----:B------:R-:W-:-:S03]  /*14160*/  IMAD R6, R6, R2, R11 ;  /* 0x0000000206067224 */ /* 0x000fc600078e020b */
[----:B------:R-:W-:Y:S02]  /*14170*/  VIADDMNMX R5, R8, R5, R7, PT ;  /* 0x0000000508057246 */ /* 0x000fe40003800107 */
[----:B------:R-:W-:Y:S02]  /*14180*/  IADD3 R4, R6, R4, RZ ;  /* 0x0000000406047210 */ /* 0x000fe40007ffe0ff */
[----:B------:R-:W-:-:S04]  /*14190*/  IABS R7, R5 ;  /* 0x0000000500077213 */ /* 0x000fc80000000000 */
[----:B------:R-:W0:Y:S08]  /*141a0*/  I2F.RP R8, R7 ;  /* 0x0000000700087306 */ /* 0x000e300000209400 */
[----:B0-----:R-:W0:Y:S02]  /*141b0*/  MUFU.RCP R8, R8 ;  /* 0x0000000800087308 */ /* 0x001e240000001000 */
[----:B0-----:R-:W-:Y:S01]  /*141c0*/  VIADD R9, R8, 0xffffffe ;  /* 0x0ffffffe08097836 */ /* 0x001fe20000000000 */
[----:B------:R-:W-:-:S05]  /*141d0*/  IABS R8, R5 ;  /* 0x0000000500087213 */ /* 0x000fca0000000000 */
[----:B------:R-:W0:Y:S01]  /*141e0*/  F2I.FTZ.U32.TRUNC.NTZ R3, R9 ;  /* 0x0000000900037305 */ /* 0x000e22000021f000 */
[----:B------:R-:W-:Y:S02]  /*141f0*/  IMAD.MOV R8, RZ, RZ, -R8 ;  /* 0x000000ffff087224 */ /* 0x000fe400078e0a08 */
[----:B0-----:R-:W-:-:S04]  /*14200*/  IMAD.MOV R2, RZ, RZ, -R3 ;  /* 0x000000ffff027224 */ /* 0x001fc800078e0a03 */
[----:B------:R-:W-:Y:S02]  /*14210*/  IMAD R11, R2, R7, RZ ;  /* 0x00000007020b7224 */ /* 0x000fe400078e02ff */
[----:B------:R-:W-:-:S04]  /*14220*/  IMAD.MOV.U32 R2, RZ, RZ, RZ ;  /* 0x000000ffff027224 */ /* 0x000fc800078e00ff */
        /* <DEDUP_REMOVED lines=19> */
.L_x_6770:
[----:B------:R-:W-:Y:S01]  /*14360*/  UMOV UR4, URZ ;  /* 0x0000003f00047c82 */ /* 0x000fe20008000000 */
[----:B------:R-:W-:Y:S01]  /*14370*/  UMOV UR5, URZ ;  /* 0x0000003f00057c82 */ /* 0x000fe20008000000 */
[----:B------:R-:W-:Y:S01]  /*14380*/  ULDC UR6, c[0x0][0xd14] ;  /* 0x0003450000067ab9 */ /* 0x000fe20000000800 */
[----:B------:R-:W-:Y:S02]  /*14390*/  IMAD.MOV.U32 R16, RZ, RZ, R4 ;  /* 0x000000ffff107224 */ /* 0x000fe400078e0004 */
[----:B------:R-:W-:Y:S02]  /*143a0*/  IMAD.U32 R17, RZ, RZ, UR4 ;  /* 0x00000004ff117e24 */ /* 0x000fe4000f8e00ff */
[----:B------:R-:W-:Y:S02]  /*143b0*/  IMAD.U32 R18, RZ, RZ, UR5 ;  /* 0x00000005ff127e24 */ /* 0x000fe4000f8e00ff */
[----:B------:R-:W-:-:S07]  /*143c0*/  IMAD.U32 R19, RZ, RZ, UR6 ;  /* 0x00000006ff137e24 */ /* 0x000fce000f8e00ff */
.L_x_6778:
        /* <DEDUP_REMOVED lines=12> */
.L_x_6713:
        /* <DEDUP_REMOVED lines=13> */
.L_x_6834:
[----:B------:R-:W-:-:S03]  /*14560*/  UMOV UR4, 0xffffffff ;  /* 0xffffffff00047882 */ /* 0x000fc60000000000 */
[----:B------:R-:W-:Y:S05]  /*14570*/  BRA.DIV UR4, `(.L_x_6781) ;  /* 0x0000001204e47947 */ /* 0x000fea000b800000 */
[----:B--2---:R-:W2:Y:S02]  /*14580*/  S2R R2, SR_TID.X ;  /* 0x0000000000027919 */ /* 0x004ea40000002100 */
[----:B--2---:R-:W-:-:S04]  /*14590*/  SHF.R.U32.HI R2, RZ, 0x5, R2 ;  /* 0x00000005ff027819 */ /* 0x004fc80000011602 */
[----:B------:R-:W-:-:S05]  /*145a0*/  LOP3.LUT R2, R2, 0x3, RZ, 0xc0, !PT ;  /* 0x0000000302027812 */ /* 0x000fca00078ec0ff */
[----:B------:R2:W3:Y:S02]  /*145b0*/  SHFL.IDX PT, R14, R2, RZ, 0x1f ;  /* 0x00001fff020e7589 */ /* 0x0004e400000e0000 */
.L_x_6837:
[----:B---3--:R-:W-:Y:S01]  /*145c0*/  ISETP.NE.AND P0, PT, R14, RZ, PT ;  /* 0x000000ff0e00720c */ /* 0x008fe20003f05270 */
[----:B------:R-:W-:-:S12]  /*145d0*/  BSSY B0, `(.L_x_6782) ;  /* 0x0000029000007945 */ /* 0x000fd80003800000 */
[----:B------:R-:W-:Y:S05]  /*145e0*/  @P0 BRA `(.L_x_6783) ;  /* 0x00000000009c0947 */ /* 0x000fea0003800000 */
[----:B------:R-:W-:-:S03]  /*145f0*/  UMOV UR4, 0xffffffff ;  /* 0xffffffff00047882 */ /* 0x000fc60000000000 */
[----:B------:R-:W-:Y:S05]  /*14600*/  BRA.DIV UR4, `(.L_x_6784) ;  /* 0x0000001204f47947 */ /* 0x000fea000b800000 */
[----:B------:R-:W-:-:S13]  /*14610*/  ELECT P6, URZ, PT ;  /* 0x00000000003f782f */ /* 0x000fda00038c0000 */
.L_x_6840:
        /* <DEDUP_REMOVED lines=8> */
.L_x_6785:
[----:B-1----:R-:W2:Y:S04]  /*146a0*/  LDL R3, [R1] ;  /* 0x0000000001037983 */ /* 0x002ea80000100800 */
[----:B------:R-:W3:Y:S01]  /*146b0*/  LDL.LU R7, [R1+0x4] ;  /* 0x0000040001077983 */ /* 0x000ee20000300800 */
[----:B------:R-:W-:-:S05]  /*146c0*/  VIADD R2, R0, 0x38840 ;  /* 0x0003884000027836 */ /* 0x000fca0000000000 */
[C---:B--2---:R-:W-:Y:S01]  /*146d0*/  LEA R6, R3.reuse, R2, 0x3 ;  /* 0x0000000203067211 */ /* 0x044fe200078e18ff */
        /* <DEDUP_REMOVED lines=10> */
.L_x_6841:
[----:B------:R-:W2:Y:S02]  /*14780*/  SYNCS.PHASECHK.TRANS64.TRYWAIT P0, [R7+URZ], R2 ;  /* 0x00000002070075a7 */ /* 0x000ea4000800017f */
[----:B--2---:R-:W-:Y:S05]  /*14790*/  @!P0 BRA `(.L_x_6787) ;  /* 0x0000001000c48947 */ /* 0x004fea0003800000 */
.L_x_6842:
[----:B------:R-:W-:Y:S05]  /*147a0*/  @!P2 BRA `(.L_x_6788) ;  /* 0x000000000004a947 */ /* 0x000fea0003800000 */
[----:B------:R-:W-:Y:S01]  /*147b0*/  BPT.TRAP 0x1 ;  /* 0x000000040000795c */ /* 0x000fe20000300000 */
.L_x_6788:
[----:B------:R-:W3:Y:S01]  /*147c0*/  LDL.LU R4, [R1] ;  /* 0x0000000001047983 */ /* 0x000ee20000300800 */
[----:B------:R-:W-:-:S04]  /*147d0*/  VIADD R0, R0, 0x38860 ;  /* 0x0003886000007836 */ /* 0x000fc80000000000 */
[----:B---3--:R-:W-:-:S04]  /*147e0*/  IMAD R4, R4, 0x8, R0 ;  /* 0x0000000804047824 */ /* 0x008fc800078e0200 */
[----:B------:R-:W3:Y:S02]  /*147f0*/  SYNCS.PHASECHK.TRANS64.TRYWAIT P0, [R4+URZ], R5 ;  /* 0x00000005040075a7 */ /* 0x000ee4000800017f */
[----:B---3--:R-:W-:Y:S05]  /*14800*/  @!P0 BRA `(.L_x_6789) ;  /* 0x0000001000bc8947 */ /* 0x008fea0003800000 */
.L_x_6843:
[----:B------:R-:W-:-:S07]  /*14810*/  IMAD R3, R3, 0x8, R0 ;  /* 0x0000000803037824 */ /* 0x000fce00078e0200 */
.L_x_6790:
[----:B----4-:R4:W0:Y:S02]  /*14820*/  SYNCS.PHASECHK.TRANS64.TRYWAIT P0, [R3+URZ], R2 ;  /* 0x00000002030075a7 */ /* 0x010824000800017f */
[----:B0-----:R-:W-:Y:S05]  /*14830*/  @!P0 NANOSLEEP.SYNCS 0x989680 ;  /* 0x009896800000895d */ /* 0x001fea0003900000 */
[----:B------:R-:W0:Y:S02]  /*14840*/  @!P0 SYNCS.PHASECHK.TRANS64 P0, [R3+URZ], R2 ;  /* 0x00000002030085a7 */ /* 0x000e24000800007f */
[----:B0-----:R-:W-:Y:S05]  /*14850*/  @!P0 BRA `(.L_x_6790) ;  /* 0xfffffffc00f08947 */ /* 0x001fea000383ffff */
.L_x_6783:
[----:B------:R-:W-:Y:S05]  /*14860*/  BSYNC B0 ;  /* 0x0000000000007941 */ /* 0x000fea0003800000 */
.L_x_6782:
[----:B------:R-:W-:Y:S05]  /*14870*/  EXIT ;  /* 0x000000000000794d */ /* 0x000fea0003800000 */
.L_x_6663:
[----:B0-----:R0:W1:Y:S02]  /*14880*/  SYNCS.PHASECHK.TRANS64.TRYWAIT P1, [R17+URZ+0x38800], R4 ;  /* 0x03880004110075a7 */ /* 0x001064000802017f */
[----:B-1----:R-:W-:Y:S05]  /*14890*/  @!P1 NANOSLEEP.SYNCS 0x989680 ;  /* 0x009896800000995d */ /* 0x002fea0003900000 */
[----:B------:R-:W1:Y:S02]  /*148a0*/  @!P1 SYNCS.PHASECHK.TRANS64 P1, [R17+URZ+0x38800], R4 ;  /* 0x03880004110095a7 */ /* 0x000e64000802007f */
[----:B-1----:R-:W-:Y:S05]  /*148b0*/  @!P1 BRA `(.L_x_6663) ;  /* 0xfffffffc00f09947 */ /* 0x002fea000383ffff */
[----:B------:R-:W-:Y:S05]  /*148c0*/  BRA `(.L_x_6791) ;  /* 0xfffffee800a47947 */ /* 0x000fea000383ffff */
.L_x_6667:
[----:B--2---:R2:W3:Y:S02]  /*148d0*/  SYNCS.PHASECHK.TRANS64.TRYWAIT P1, [R6+URZ+0x38830], R7 ;  /* 0x03883007060075a7 */ /* 0x0044e4000802017f */
[----:B---3--:R-:W-:Y:S05]  /*148e0*/  @!P1 NANOSLEEP.SYNCS 0x989680 ;  /* 0x009896800000995d */ /* 0x008fea0003900000 */
[----:B------:R-:W3:Y:S02]  /*148f0*/  @!P1 SYNCS.PHASECHK.TRANS64 P1, [R6+URZ+0x38830], R7 ;  /* 0x03883007060095a7 */ /* 0x000ee4000802007f */
[----:B---3--:R-:W-:Y:S05]  /*14900*/  @!P1 BRA `(.L_x_6667) ;  /* 0xfffffffc00f09947 */ /* 0x008fea000383ffff */
[----:B------:R-:W-:Y:S05]  /*14910*/  BRA `(.L_x_6666) ;  /* 0xfffffee800c47947 */ /* 0x000fea000383ffff */
.L_x_6668:
[----:B---3--:R3:W4:Y:S02]  /*14920*/  SYNCS.PHASECHK.TRANS64.TRYWAIT P1, [R17+URZ+0x38810], R4 ;  /* 0x03881004110075a7 */ /* 0x008724000802017f */
[----:B----4-:R-:W-:Y:S05]  /*14930*/  @!P1 NANOSLEEP.SYNCS 0x989680 ;  /* 0x009896800000995d */ /* 0x010fea0003900000 */
[----:B------:R-:W4:Y:S02]  /*14940*/  @!P1 SYNCS.PHASECHK.TRANS64 P1, [R17+URZ+0x38810], R4 ;  /* 0x03881004110095a7 */ /* 0x000f24000802007f */
[----:B----4-:R-:W-:Y:S05]  /*14950*/  @!P1 BRA `(.L_x_6668) ;  /* 0xfffffffc00f09947 */ /* 0x010fea000383ffff */
[----:B------:R-:W-:Y:S05]  /*14960*/  BRA `(.L_x_6792) ;  /* 0xfffffeec00507947 */ /* 0x000fea000383ffff */
.L_x_6672:
[----:B0-----:R0:W3:Y:S02]  /*14970*/  SYNCS.PHASECHK.TRANS64.TRYWAIT P1, [R6+URZ+0x38850], R7 ;  /* 0x03885007060075a7 */ /* 0x0010e4000802017f */
[----:B---3--:R-:W-:Y:S05]  /*14980*/  @!P1 NANOSLEEP.SYNCS 0x989680 ;  /* 0x009896800000995d */ /* 0x008fea0003900000 */
[----:B------:R-:W3:Y:S02]  /*14990*/  @!P1 SYNCS.PHASECHK.TRANS64 P1, [R6+URZ+0x38850], R7 ;  /* 0x03885007060095a7 */ /* 0x000ee4000802007f */
[----:B---3--:R-:W-:Y:S05]  /*149a0*/  @!P1 BRA `(.L_x_6672) ;  /* 0xfffffffc00f09947 */ /* 0x008fea000383ffff */
[----:B------:R-:W-:Y:S05]  /*149b0*/  BRA `(.L_x_6671) ;  /* 0xfffffeec00807947 */ /* 0x000fea000383ffff */
.L_x_6677:
[----:B-1----:R1:W2:Y:S02]  /*149c0*/  SYNCS.PHASECHK.TRANS64.TRYWAIT P2, [R10+URZ+0x38830], R5 ;  /* 0x038830050a0075a7 */ /* 0x0022a4000804017f */
[----:B--2---:R-:W-:Y:S05]  /*149d0*/  @!P2 NANOSLEEP.SYNCS 0x989680 ;  /* 0x009896800000a95d */ /* 0x004fea0003900000 */
[----:B------:R-:W2:Y:S02]  /*149e0*/  @!P2 SYNCS.PHASECHK.TRANS64 P2, [R10+URZ+0x38830], R5 ;  /* 0x038830050a00a5a7 */ /* 0x000ea4000804007f */
[----:B--2---:R-:W-:Y:S05]  /*149f0*/  @!P2 BRA `(.L_x_6677) ;  /* 0xfffffffc00f0a947 */ /* 0x004fea000383ffff */
[----:B------:R-:W-:Y:S05]  /*14a00*/  BRA `(.L_x_6676) ;  /* 0xffffff1400587947 */ /* 0x000fea000383ffff */
.L_x_6681:
[----:B---3--:R3:W4:Y:S02]  /*14a10*/  SYNCS.PHASECHK.TRANS64.TRYWAIT P2, [R10+URZ+0x38850], R5 ;  /* 0x038850050a0075a7 */ /* 0x008724000804017f */
[----:B----4-:R-:W-:Y:S05]  /*14a20*/  @!P2 NANOSLEEP.SYNCS 0x989680 ;  /* 0x009896800000a95d */ /* 0x010fea0003900000 */
[----:B------:R-:W4:Y:S02]  /*14a30*/  @!P2 SYNCS.PHASECHK.TRANS64 P2, [R10+URZ+0x38850], R5 ;  /* 0x038850050a00a5a7 */ /* 0x000f24000804007f */
[----:B----4-:R-:W-:Y:S05]  /*14a40*/  @!P2 BRA `(.L_x_6681) ;  /* 0xfffffffc00f0a947 */ /* 0x010fea000383ffff */
[----:B------:R-:W-:Y:S05]  /*14a50*/  BRA `(.L_x_6680) ;  /* 0xffffff1400bc7947 */ /* 0x000fea000383ffff */
.L_x_6687:
[----:B-1----:R1:W2:Y:S02]  /*14a60*/  SYNCS.PHASECHK.TRANS64.TRYWAIT P2, [R9+URZ+0x38830], R8 ;  /* 0x03883008090075a7 */ /* 0x0022a4000804017f */
[----:B--2---:R-:W-:Y:S05]  /*14a70*/  @!P2 NANOSLEEP.SYNCS 0x989680 ;  /* 0x009896800000a95d */ /* 0x004fea0003900000 */
[----:B------:R-:W2:Y:S02]  /*14a80*/  @!P2 SYNCS.PHASECHK.TRANS64 P2, [R9+URZ+0x38830], R8 ;  /* 0x038830080900a5a7 */ /* 0x000ea4000804007f */
[----:B--2---:R-:W-:Y:S05]  /*14a90*/  @!P2 BRA `(.L_x_6687) ;  /* 0xfffffffc00f0a947 */ /* 0x004fea000383ffff */
[----:B------:R-:W-:Y:S05]  /*14aa0*/  BRA `(.L_x_6686) ;  /* 0xffffff4400c07947 */ /* 0x000fea000383ffff */
.L_x_6691:
[----:B---3--:R3:W4:Y:S02]  /*14ab0*/  SYNCS.PHASECHK.TRANS64.TRYWAIT P2, [R9+URZ+0x38850], R8 ;  /* 0x03885008090075a7 */ /* 0x008724000804017f */
[----:B----4-:R-:W-:Y:S05]  /*14ac0*/  @!P2 NANOSLEEP.SYNCS 0x989680 ;  /* 0x009896800000a95d */ /* 0x010fea0003900000 */
[----:B------:R-:W4:Y:S02]  /*14ad0*/  @!P2 SYNCS.PHASECHK.TRANS64 P2, [R9+URZ+0x38850], R8 ;  /* 0x038850080900a5a7 */ /* 0x000f24000804007f */
[----:B----4-:R-:W-:Y:S05]  /*14ae0*/  @!P2 BRA `(.L_x_6691) ;  /* 0xfffffffc00f0a947 */ /* 0x010fea000383ffff */
[----:B------:R-:W-:Y:S05]  /*14af0*/  BRA `(.L_x_6690) ;  /* 0xffffff4800247947 */ /* 0x000fea000383ffff */
.L_x_6724:
        /* <DEDUP_REMOVED lines=11> */
.L_x_6794:
[----:B------:R-:W-:Y:S05]  /*14bb0*/  BSYNC B0 ;  /* 0x0000000000007941 */ /* 0x000fea0003800000 */
.L_x_6793:
[----:B------:R-:W-:Y:S05]  /*14bc0*/  BRA `(.L_x_6795) ;  /* 0xffffffc000387947 */ /* 0x000fea000383ffff */
.L_x_6725:
[----:B------:R-:W-:Y:S01]  /*14bd0*/  BSSY B0, `(.L_x_6796) ;  /* 0x0000006000007945 */ /* 0x000fe20003800000 */
[----:B------:R-:W-:-:S07]  /*14be0*/  MOV R15, 0xffffffff ;  /* 0xffffffff000f7802 */ /* 0x000fce0000000f00 */
[----:B------:R-:W-:Y:S05]  /*14bf0*/  WARPSYNC.COLLECTIVE R15, `(.L_x_6797) ;  /* 0x000000000f0c7348 */ /* 0x000fea0003c00000 */
[----:B------:R-:W-:Y:S02]  /*14c00*/  ELECT P6, UR62, PT ;  /* 0x00000000003e782f */ /* 0x000fe400038c0000 */
[----:B------:R-:W-:Y:S01]  /*14c10*/  MOV R14, UR62 ;  /* 0x0000003e000e7c02 */ /* 0x000fe20008000f00 */
[----:B------:R-:W-:Y:S10]  /*14c20*/  ENDCOLLECTIVE ;  /* 0x000000000000791b */ /* 0x000ff40003800000 */
.L_x_6797:
[----:B------:R-:W-:Y:S05]  /*14c30*/  BSYNC B0 ;  /* 0x0000000000007941 */ /* 0x000fea0003800000 */
.L_x_6796:
[----:B------:R-:W-:Y:S05]  /*14c40*/  BRA `(.L_x_6798) ;  /* 0xffffffc000287947 */ /* 0x000fea000383ffff */
.L_x_6728:
[----:B0-----:R0:W1:Y:S02]  /*14c50*/  SYNCS.PHASECHK.TRANS64.TRYWAIT P0, [R8+URZ+0x38840], R10 ;  /* 0x0388400a080075a7 */ /* 0x001064000800017f */
[----:B-1----:R-:W-:Y:S05]  /*14c60*/  @!P0 NANOSLEEP.SYNCS 0x989680 ;  /* 0x009896800000895d */ /* 0x002fea0003900000 */
[----:B------:R-:W1:Y:S02]  /*14c70*/  @!P0 SYNCS.PHASECHK.TRANS64 P0, [R8+URZ+0x38840], R10 ;  /* 0x0388400a080085a7 */ /* 0x000e64000800007f */
[----:B-1----:R-:W-:Y:S05]  /*14c80*/  @!P0 BRA `(.L_x_6728) ;  /* 0xfffffffc00f08947 */ /* 0x002fea000383ffff */
[----:B------:R-:W-:Y:S05]  /*14c90*/  BRA `(.L_x_6799) ;  /* 0xffffffc000907947 */ /* 0x000fea000383ffff */
.L_x_6732:
        /* <DEDUP_REMOVED lines=8> */
.L_x_6735:
[----:B0-----:R0:W1:Y:S02]  /*14d20*/  SYNCS.PHASECHK.TRANS64.TRYWAIT P0, [R6+URZ+0x38860], R8 ;  /* 0x03886008060075a7 */ /* 0x001064000800017f */
[----:B-1----:R-:W-:Y:S05]  /*14d30*/  @!P0 NANOSLEEP.SYNCS 0x989680 ;  /* 0x009896800000895d */ /* 0x002fea0003900000 */
[----:B------:R-:W1:Y:S02]  /*14d40*/  @!P0 SYNCS.PHASECHK.TRANS64 P0, [R6+URZ+0x38860], R8 ;  /* 0x03886008060085a7 */ /* 0x000e64000800007f */
[----:B-1----:R-:W-:Y:S05]  /*14d50*/  @!P0 BRA `(.L_x_6735) ;  /* 0xfffffffc00f08947 */ /* 0x002fea000383ffff */
[----:B------:R-:W-:Y:S05]  /*14d60*/  BRA `(.L_x_6801) ;  /* 0xffffffc8008c7947 */ /* 0x000fea000383ffff */
.L_x_6744:
[----:B-1----:R1:W2:Y:S02]  /*14d70*/  SYNCS.PHASECHK.TRANS64.TRYWAIT P0, [R2+URZ+0x38840], R3 ;  /* 0x03884003020075a7 */ /* 0x0022a4000800017f */
[----:B--2---:R-:W-:Y:S05]  /*14d80*/  @!P0 NANOSLEEP.SYNCS 0x989680 ;  /* 0x009896800000895d */ /* 0x004fea0003900000 */
[----:B------:R-:W2:Y:S02]  /*14d90*/  @!P0 SYNCS.PHASECHK.TRANS64 P0, [R2+URZ+0x38840], R3 ;  /* 0x03884003020085a7 */ /* 0x000ea4000800007f */
[----:B--2---:R-:W-:Y:S05]  /*14da0*/  @!P0 BRA `(.L_x_6744) ;  /* 0xfffffffc00f08947 */ /* 0x004fea000383ffff */
[----:B------:R-:W-:Y:S05]  /*14db0*/  BRA `(.L_x_6802) ;  /* 0xffffffd000587947 */ /* 0x000fea000383ffff */
.L_x_6746:
[----:B0-----:R0:W2:Y:S02]  /*14dc0*/  SYNCS.PHASECHK.TRANS64.TRYWAIT P0, [R2+URZ+0x38860], R3 ;  /* 0x03886003020075a7 */ /* 0x0010a4000800017f */
[----:B--2---:R-:W-:Y:S05]  /*14dd0*/  @!P0 NANOSLEEP.SYNCS 0x989680 ;  /* 0x009896800000895d */ /* 0x004fea0003900000 */
[----:B------:R-:W2:Y:S02]  /*14de0*/  @!P0 SYNCS.PHASECHK.TRANS64 P0, [R2+URZ+0x38860], R3 ;  /* 0x03886003020085a7 */ /* 0x000ea4000800007f */
[----:B--2---:R-:W-:Y:S05]  /*14df0*/  @!P0 BRA `(.L_x_6746) ;  /* 0xfffffffc00f08947 */ /* 0x004fea000383ffff */
[----:B------:R-:W-:Y:S05]  /*14e00*/  BRA `(.L_x_6803) ;  /* 0xffffffd000c87947 */ /* 0x000fea000383ffff */
.L_x_6751:
[----:B-1----:R1:W2:Y:S02]  /*14e10*/  SYNCS.PHASECHK.TRANS64.TRYWAIT P0, [R2+URZ+0x38840], R3 ;  /* 0x03884003020075a7 */ /* 0x0022a4000800017f */
[----:B--2---:R-:W-:Y:S05]  /*14e20*/  @!P0 NANOSLEEP.SYNCS 0x989680 ;  /* 0x009896800000895d */ /* 0x004fea0003900000 */
[----:B------:R-:W2:Y:S02]  /*14e30*/  @!P0 SYNCS.PHASECHK.TRANS64 P0, [R2+URZ+0x38840], R3 ;  /* 0x03884003020085a7 */ /* 0x000ea4000800007f */
[----:B--2---:R-:W-:Y:S05]  /*14e40*/  @!P0 BRA `(.L_x_6751) ;  /* 0xfffffffc00f08947 */ /* 0x004fea000383ffff */
[----:B------:R-:W-:Y:S05]  /*14e50*/  BRA `(.L_x_6804) ;  /* 0xffffffd800607947 */ /* 0x000fea000383ffff */
.L_x_6753:
[----:B0-----:R0:W2:Y:S02]  /*14e60*/  SYNCS.PHASECHK.TRANS64.TRYWAIT P1, [R2+URZ+0x38860], R3 ;  /* 0x03886003020075a7 */ /* 0x0010a4000802017f */
[----:B--2---:R-:W-:Y:S05]  /*14e70*/  @!P1 NANOSLEEP.SYNCS 0x989680 ;  /* 0x009896800000995d */ /* 0x004fea0003900000 */
[----:B------:R-:W2:Y:S02]  /*14e80*/  @!P1 SYNCS.PHASECHK.TRANS64 P1, [R2+URZ+0x38860], R3 ;  /* 0x03886003020095a7 */ /* 0x000ea4000802007f */
[----:B--2---:R-:W-:Y:S05]  /*14e90*/  @!P1 BRA `(.L_x_6753) ;  /* 0xfffffffc00f09947 */ /* 0x004fea000383ffff */
[----:B------:R-:W-:Y:S05]  /*14ea0*/  BRA `(.L_x_6805) ;  /* 0xffffffd800cc7947 */ /* 0x000fea000383ffff */
.L_x_6758:
[----:B--2---:R2:W3:Y:S02]  /*14eb0*/  SYNCS.PHASECHK.TRANS64.TRYWAIT P0, [R2+URZ+0x38840], R3 ;  /* 0x03884003020075a7 */ /* 0x0044e4000800017f */
[----:B---3--:R-:W-:Y:S05]  /*14ec0*/  @!P0 NANOSLEEP.SYNCS 0x989680 ;  /* 0x009896800000895d */ /* 0x008fea0003900000 */
[----:B------:R-:W3:Y:S02]  /*14ed0*/  @!P0 SYNCS.PHASECHK.TRANS64 P0, [R2+URZ+0x38840], R3 ;  /* 0x03884003020085a7 */ /* 0x000ee4000800007f */
[----:B---3--:R-:W-:Y:S05]  /*14ee0*/  @!P0 BRA `(.L_x_6758) ;  /* 0xfffffffc00f08947 */ /* 0x008fea000383ffff */
[----:B------:R-:W-:Y:S05]  /*14ef0*/  BRA `(.L_x_6806) ;  /* 0xffffffe000487947 */ /* 0x000fea000383ffff */
.L_x_6760:
[----:B0-----:R0:W1:Y:S02]  /*14f00*/  SYNCS.PHASECHK.TRANS64.TRYWAIT P1, [R2+URZ+0x38860], R3 ;  /* 0x03886003020075a7 */ /* 0x001064000802017f */
[----:B-1----:R-:W-:Y:S05]  /*14f10*/  @!P1 NANOSLEEP.SYNCS 0x989680 ;  /* 0x009896800000995d */ /* 0x002fea0003900000 */
[----:B------:R-:W1:Y:S02]  /*14f20*/  @!P1 SYNCS.PHASECHK.TRANS64 P1, [R2+URZ+0x38860], R3 ;  /* 0x03886003020095a7 */ /* 0x000e64000802007f */
[----:B-1----:R-:W-:Y:S05]  /*14f30*/  @!P1 BRA `(.L_x_6760) ;  /* 0xfffffffc00f09947 */ /* 0x002fea000383ffff */
[----:B------:R-:W-:Y:S05]  /*14f40*/  BRA `(.L_x_6807) ;  /* 0xffffffe000b87947 */ /* 0x000fea000383ffff */
.L_x_6765:
        /* <DEDUP_REMOVED lines=8> */
.L_x_6809:
[----:B------:R-:W-:Y:S05]  /*14fd0*/  BSYNC B0 ;  /* 0x0000000000007941 */ /* 0x000fea0003800000 */
.L_x_6808:
        /* <DEDUP_REMOVED lines=8> */
.L_x_6810:
[----:B------:R-:W-:Y:S01]  /*15060*/  MOV R16, R14 ;  /* 0x0000000e00107202 */ /* 0x000fe20000000f00 */
[----:B------:R-:W-:Y:S06]  /*15070*/  BRA `(.L_x_6811) ;  /* 0xffffffe800087947 */ /* 0x000fec000383ffff */
.L_x_6768:
[----:B------:R-:W-:Y:S01]  /*15080*/  BSSY B0, `(.L_x_6812) ;  /* 0x0000008000007945 */ /* 0x000fe20003800000 */
[----:B-----5:R-:W-:Y:S02]  /*15090*/  IMAD.MOV.U32 R13, RZ, RZ, R3 ;  /* 0x000000ffff0d7224 */ /* 0x020fe400078e0003 */
[----:B------:R-:W-:Y:S02]  /*150a0*/  IMAD.MOV.U32 R12, RZ, RZ, 0x1 ;  /* 0x00000001ff0c7424 */ /* 0x000fe400078e00ff */
[----:B------:R-:W-:Y:S02]  /*150b0*/  IMAD.MOV.U32 R11, RZ, RZ, RZ ;  /* 0x000000ffff0b7224 */ /* 0x000fe400078e00ff */
[----:B------:R-:W-:-:S07]  /*150c0*/  IMAD.MOV.U32 R15, RZ, RZ, -0x1 ;  /* 0xffffffffff0f7424 */ /* 0x000fce00078e00ff */
[----:B01234-:R-:W-:Y:S05]  /*150d0*/  WARPSYNC.COLLECTIVE R15, `(.L_x_6813) ;  /* 0x000000000f087348 */ /* 0x01ffea0003c00000 */
[----:B------:R0:W0:Y:S02]  /*150e0*/  SHFL.UP P6, R14, R13, R12, R11 ;  /* 0x0400000c0d0e7389 */ /* 0x00002400000c000b */
[----:B01234-:R-:W-:Y:S01]  /*150f0*/  ENDCOLLECTIVE ;  /* 0x000000000000791b */ /* 0x01ffe20003800000 */
.L_x_6813:
[----:B------:R-:W-:Y:S05]  /*15100*/  BSYNC B0 ;  /* 0x0000000000007941 */ /* 0x000fea0003800000 */
.L_x_6812:
        /* <DEDUP_REMOVED lines=10> */
.L_x_6814:
        /* <DEDUP_REMOVED lines=8> */
.L_x_6815:
        /* <DEDUP_REMOVED lines=8> */
.L_x_6816:
        /* <DEDUP_REMOVED lines=8> */
.L_x_6817:
        /* <DEDUP_REMOVED lines=8> */
.L_x_6818:
[----:B------:R-:W-:Y:S05]  /*153b0*/  BRA `(.L_x_6819) ;  /* 0xffffffe400d07947 */ /* 0x000fea000383ffff */
.L_x_6773:
        /* <DEDUP_REMOVED lines=8> */
.L_x_6821:
[----:B------:R-:W-:Y:S05]  /*15440*/  BSYNC B0 ;  /* 0x0000000000007941 */ /* 0x000fea0003800000 */
.L_x_6820:
        /* <DEDUP_REMOVED lines=10> */
.L_x_6822:
        /* <DEDUP_REMOVED lines=8> */
.L_x_6823:
        /* <DEDUP_REMOVED lines=8> */
.L_x_6824:
        /* <DEDUP_REMOVED lines=8> */
.L_x_6825:
        /* <DEDUP_REMOVED lines=8> */
.L_x_6826:
[----:B------:R-:W-:Y:S05]  /*156f0*/  BRA `(.L_x_6827) ;  /* 0xffffffe400b87947 */ /* 0x000fea000383ffff */
.L_x_6775:
[----:B------:R-:W-:Y:S01]  /*15700*/  BSSY B0, `(.L_x_6828) ;  /* 0x0000006000007945 */ /* 0x000fe20003800000 */
[----:B------:R-:W-:Y:S01]  /*15710*/  PLOP3.LUT P6, PT, P6, PT, PT, 0x8, 0x0 ;  /* 0x000000000000781c */ /* 0x000fe200037ce170 */
[----:B------:R-:W-:-:S12]  /*15720*/  IMAD.MOV.U32 R15, RZ, RZ, -0x1 ;  /* 0xffffffffff0f7424 */ /* 0x000fd800078e00ff */
[----:B0-----:R-:W-:Y:S05]  /*15730*/  WARPSYNC.COLLECTIVE R15, `(.L_x_6829) ;  /* 0x000000000f087348 */ /* 0x001fea0003c00000 */
[----:B------:R-:W-:Y:S01]  /*15740*/  VOTE.ANY R14, PT, P6 ;  /* 0x00000000000e7806 */ /* 0x000fe200030e0100 */
[----:B0-----:R-:W-:Y:S06]  /*15750*/  ENDCOLLECTIVE ;  /* 0x000000000000791b */ /* 0x001fec0003800000 */
.L_x_6829:
[----:B------:R-:W-:Y:S05]  /*15760*/  BSYNC B0 ;  /* 0x0000000000007941 */ /* 0x000fea0003800000 */
.L_x_6828:
        /* <DEDUP_REMOVED lines=9> */
.L_x_6830:
[----:B------:R-:W-:Y:S01]  /*15800*/  IMAD.MOV.U32 R17, RZ, RZ, R14 ;  /* 0x000000ffff117224 */ /* 0x000fe200078e000e */
[----:B------:R-:W-:Y:S06]  /*15810*/  BRA `(.L_x_6831) ;  /* 0xffffffe400a87947 */ /* 0x000fec000383ffff */
.L_x_6777:
[----:B------:R-:W-:Y:S01]  /*15820*/  BSSY B0, `(.L_x_6832) ;  /* 0x0000007000007945 */ /* 0x000fe20003800000 */
[----:B------:R-:W-:Y:S01]  /*15830*/  MOV R13, R2 ;  /* 0x00000002000d7202 */ /* 0x000fe20000000f00 */
[----:B------:R-:W-:Y:S02]  /*15840*/  IMAD.MOV.U32 R11, RZ, RZ, 0x1f ;  /* 0x0000001fff0b7424 */ /* 0x000fe400078e00ff */
[----:B------:R-:W-:-:S07]  /*15850*/  IMAD.MOV.U32 R15, RZ, RZ, -0x1 ;  /* 0xffffffffff0f7424 */ /* 0x000fce00078e00ff */
[----:B012---:R-:W-:Y:S05]  /*15860*/  WARPSYNC.COLLECTIVE R15, `(.L_x_6833) ;  /* 0x000000000f087348 */ /* 0x007fea0003c00000 */
[----:B------:R3:W4:Y:S02]  /*15870*/  SHFL.IDX P6, R14, R13, R12, R11 ;  /* 0x0000000c0d0e7389 */ /* 0x00072400000c000b */
[----:B01234-:R-:W-:Y:S01]  /*15880*/  ENDCOLLECTIVE ;  /* 0x000000000000791b */ /* 0x01ffe20003800000 */
.L_x_6833:
[----:B------:R-:W-:Y:S05]  /*15890*/  BSYNC B0 ;  /* 0x0000000000007941 */ /* 0x000fea0003800000 */
.L_x_6832:
[----:B------:R-:W-:Y:S01]  /*158a0*/  IMAD.MOV.U32 R8, RZ, RZ, R14 ;  /* 0x000000ffff087224 */ /* 0x000fe200078e000e */
[----:B------:R-:W-:Y:S06]  /*158b0*/  BRA `(.L_x_6776) ;  /* 0xffffffe4009c7947 */ /* 0x000fec000383ffff */
.L_x_6780:
[----:B-1----:R1:W3:Y:S02]  /*158c0*/  SYNCS.PHASECHK.TRANS64.TRYWAIT P0, [R0+URZ+0x38820], R3 ;  /* 0x03882003000075a7 */ /* 0x0022e4000800017f */
[----:B---3--:R-:W-:Y:S05]  /*158d0*/  @!P0 NANOSLEEP.SYNCS 0x989680 ;  /* 0x009896800000895d */ /* 0x008fea0003900000 */
[----:B------:R-:W3:Y:S02]  /*158e0*/  @!P0 SYNCS.PHASECHK.TRANS64 P0, [R0+URZ+0x38820], R3 ;  /* 0x03882003000085a7 */ /* 0x000ee4000800007f */
[----:B---3--:R-:W-:Y:S05]  /*158f0*/  @!P0 BRA `(.L_x_6780) ;  /* 0xfffffffc00f08947 */ /* 0x008fea000383ffff */
[----:B------:R-:W-:Y:S05]  /*15900*/  BRA `(.L_x_6834) ;  /* 0xffffffec00147947 */ /* 0x000fea000383ffff */
.L_x_6781:
        /* <DEDUP_REMOVED lines=11> */
.L_x_6836:
[----:B------:R-:W-:Y:S05]  /*159c0*/  BSYNC B0 ;  /* 0x0000000000007941 */ /* 0x000fea0003800000 */
.L_x_6835:
[----:B------:R-:W-:Y:S05]  /*159d0*/  BRA `(.L_x_6837) ;  /* 0xffffffe800f87947 */ /* 0x000fea000383ffff */
.L_x_6784:
[----:B------:R-:W-:Y:S01]  /*159e0*/  BSSY B1, `(.L_x_6838) ;  /* 0x0000006000017945 */ /* 0x000fe20003800000 */
[----:B------:R-:W-:-:S07]  /*159f0*/  IMAD.MOV.U32 R15, RZ, RZ, -0x1 ;  /* 0xffffffffff0f7424 */ /* 0x000fce00078e00ff */
[----:B012---:R-:W-:Y:S05]  /*15a00*/  WARPSYNC.COLLECTIVE R15, `(.L_x_6839) ;  /* 0x000000000f0c7348 */ /* 0x007fea0003c00000 */
[----:B------:R-:W-:Y:S02]  /*15a10*/  ELECT P6, UR62, PT ;  /* 0x00000000003e782f */ /* 0x000fe400038c0000 */
[----:B------:R-:W-:Y:S01]  /*15a20*/  MOV R14, UR62 ;  /* 0x0000003e000e7c02 */ /* 0x000fe20008000f00 */
[----:B012---:R-:W-:Y:S10]  /*15a30*/  ENDCOLLECTIVE ;  /* 0x000000000000791b */ /* 0x007ff40003800000 */
.L_x_6839:
[----:B------:R-:W-:Y:S05]  /*15a40*/  BSYNC B1 ;  /* 0x0000000000017941 */ /* 0x000fea0003800000 */
.L_x_6838:
[----:B------:R-:W-:Y:S05]  /*15a50*/  BRA `(.L_x_6840) ;  /* 0xffffffe800f07947 */ /* 0x000fea000383ffff */
.L_x_6786:
[----:B-1----:R1:W2:Y:S02]  /*15a60*/  SYNCS.PHASECHK.TRANS64.TRYWAIT P0, [R6+URZ], R5 ;  /* 0x00000005060075a7 */ /* 0x0022a4000800017f */
[----:B--2---:R-:W-:Y:S05]  /*15a70*/  @!P0 NANOSLEEP.SYNCS 0x989680 ;  /* 0x009896800000895d */ /* 0x004fea0003900000 */
[----:B------:R-:W2:Y:S02]  /*15a80*/  @!P0 SYNCS.PHASECHK.TRANS64 P0, [R6+URZ], R5 ;  /* 0x00000005060085a7 */ /* 0x000ea4000800007f */
[----:B--2---:R-:W-:Y:S05]  /*15a90*/  @!P0 BRA `(.L_x_6786) ;  /* 0xfffffffc00f08947 */ /* 0x004fea000383ffff */
[----:B------:R-:W-:Y:S05]  /*15aa0*/  BRA `(.L_x_6841) ;  /* 0xffffffec00347947 */ /* 0x000fea000383ffff */
.L_x_6787:
[----:B--2---:R2:W3:Y:S02]  /*15ab0*/  SYNCS.PHASECHK.TRANS64.TRYWAIT P0, [R7+URZ], R2 ;  /* 0x00000002070075a7 */ /* 0x0044e4000800017f */
[----:B---3--:R-:W-:Y:S05]  /*15ac0*/  @!P0 NANOSLEEP.SYNCS 0x989680 ;  /* 0x009896800000895d */ /* 0x008fea0003900000 */
[----:B------:R-:W3:Y:S02]  /*15ad0*/  @!P0 SYNCS.PHASECHK.TRANS64 P0, [R7+URZ], R2 ;  /* 0x00000002070085a7 */ /* 0x000ee4000800007f */
[----:B---3--:R-:W-:Y:S05]  /*15ae0*/  @!P0 BRA `(.L_x_6787) ;  /* 0xfffffffc00f08947 */ /* 0x008fea000383ffff */
[----:B------:R-:W-:Y:S05]  /*15af0*/  BRA `(.L_x_6842) ;  /* 0xffffffec00287947 */ /* 0x000fea000383ffff */
.L_x_6789:
[----:B---3--:R3:W4:Y:S02]  /*15b00*/  SYNCS.PHASECHK.TRANS64.TRYWAIT P0, [R4+URZ], R5 ;  /* 0x00000005040075a7 */ /* 0x008724000800017f */
[----:B----4-:R-:W-:Y:S05]  /*15b10*/  @!P0 NANOSLEEP.SYNCS 0x989680 ;  /* 0x009896800000895d */ /* 0x010fea0003900000 */
[----:B------:R-:W4:Y:S02]  /*15b20*/  @!P0 SYNCS.PHASECHK.TRANS64 P0, [R4+URZ], R5 ;  /* 0x00000005040085a7 */ /* 0x000f24000800007f */
[----:B----4-:R-:W-:Y:S05]  /*15b30*/  @!P0 BRA `(.L_x_6789) ;  /* 0xfffffffc00f08947 */ /* 0x010fea000383ffff */
[----:B------:R-:W-:Y:S05]  /*15b40*/  BRA `(.L_x_6843) ;  /* 0xffffffec00307947 */ /* 0x000fea000383ffff */
.L_x_6844:
        /* <DEDUP_REMOVED lines=11> */
.L_x_11956:


//--------------------- .text._ZN7cutlass13device_kernelIN5flash11enable_sm90INS1_16FlashAttnFwdSm90INS1_25CollectiveMainloopFwdSm90ILi2EN4cute5tupleIJNS5_1CILi1EEES8_S8_EEENS6_IJNS7_ILi64EEESA_SA_EEELi512ENS_10bfloat16_tEfNS_4arch4Sm90ELb1ELb0ELb0ELb1ELb0ELb1ELb1ELb0ELb0ELb0ELb0ELb0EEENS1_21CollectiveEpilogueFwdINS6_IJSA_NS7_ILi512EEESA_EEES9_SC_SE_Li256ELb1ELb0ELb0ELb0EEENS1_36VarlenDynamicPersistentTileSchedulerILi64ELi64ELi256ELi32ELb0ELb0ELb1ELb1ELb1ELb1EEEEEEEEEvNT_6ParamsE --------------------------
	.section	.text._ZN7cutlass13device_kernelIN5flash11enable_sm90INS1_16FlashAttnFwdSm90INS1_25CollectiveMainloopFwdSm90ILi2EN4cute5tupleIJNS5_1CILi1EEES8_S8_EEENS6_IJNS7_ILi64EEESA_SA_EEELi512ENS_10bfloat16_tEfNS_4arch4Sm90ELb1ELb0ELb0ELb1ELb0ELb1ELb1ELb0ELb0ELb0ELb0ELb0EEENS1_21CollectiveEpilogueFwdINS6_IJSA_NS7_ILi512EEESA_EEES9_SC_SE_Li256ELb1ELb0ELb0ELb0EEENS1_36VarlenDynamicPersistentTileSchedulerILi64ELi64ELi256ELi32ELb0ELb0ELb1ELb1ELb1ELb1EEEEEEEEEvNT_6ParamsE,"ax",@progbits
	.align	128
.text._ZN7cutlass13device_kernelIN5flash11enable_sm90INS1_16FlashAttnFwdSm90INS1_25CollectiveMainloopFwdSm90ILi2EN4cute5tupleIJNS5_1CILi1EEES8_S8_EEENS6_IJNS7_ILi64EEESA_SA_EEELi512ENS_10bfloat16_tEfNS_4arch4Sm90ELb1ELb0ELb0ELb1ELb0ELb1ELb1ELb0ELb0ELb0ELb0ELb0EEENS1_21CollectiveEpilogueFwdINS6_IJSA_NS7_ILi512EEESA_EEES9_SC_SE_Li256ELb1ELb0ELb0ELb0EEENS1_36VarlenDynamicPersistentTileSchedulerILi64ELi64ELi256ELi32ELb0ELb0ELb1ELb1ELb1ELb1EEEEEEEEEvNT_6ParamsE:
        .type           _ZN7cutlass13device_kernelIN5flash11enable_sm90INS1_16FlashAttnFwdSm90INS1_25CollectiveMainloopFwdSm90ILi2EN4cute5tupleIJNS5_1CILi1EEES8_S8_EEENS6_IJNS7_ILi64EEESA_SA_EEELi512ENS_10bfloat16_tEfNS_4arch4Sm90ELb1ELb0ELb0ELb1ELb0ELb1ELb1ELb0ELb0ELb0ELb0ELb0EEENS1_21CollectiveEpilogueFwdINS6_IJSA_NS7_ILi512EEESA_EEES9_SC_SE_Li256ELb1ELb0ELb0ELb0EEENS1_36VarlenDynamicPersistentTileSchedulerILi64ELi64ELi256ELi32ELb0ELb0ELb1ELb1ELb1ELb1EEEEEEEEEvNT_6ParamsE,@function
        .size           _ZN7cutlass13device_kernelIN5flash11enable_sm90INS1_16FlashAttnFwdSm90INS1_25CollectiveMainloopFwdSm90ILi2EN4cute5tupleIJNS5_1CILi1EEES8_S8_EEENS6_IJNS7_ILi64EEESA_SA_EEELi512ENS_10bfloat16_tEfNS_4arch4Sm90ELb1ELb0ELb0ELb1ELb0ELb1ELb1ELb0ELb0ELb0ELb0ELb0EEENS1_21CollectiveEpilogueFwdINS6_IJSA_NS7_ILi512EEESA_EEES9_SC_SE_Li256ELb1ELb0ELb0ELb0EEENS1_36VarlenDynamicPersistentTileSchedulerILi64ELi64ELi256ELi32ELb0ELb0ELb1ELb1ELb1ELb1EEEEEEEEEvNT_6ParamsE,(.L_x_11957 - _ZN7cutlass13device_kernelIN5flash11enable_sm90INS1_16FlashAttnFwdSm90INS1_25CollectiveMainloopFwdSm90ILi2EN4cute5tupleIJNS5_1CILi1EEES8_S8_EEENS6_IJNS7_ILi64EEESA_SA_EEELi512ENS_10bfloat16_tEfNS_4arch4Sm90ELb1ELb0ELb0ELb1ELb0ELb1ELb1ELb0ELb0ELb0ELb0ELb0EEENS1_21CollectiveEpilogueFwdINS6_IJSA_NS7_ILi512EEESA_EEES9_SC_SE_Li256ELb1ELb0ELb0ELb0EEENS1_36VarlenDynamicPersistentTileSchedulerILi64ELi64ELi256ELi32ELb0ELb0ELb1ELb1ELb1ELb1EEEEEEEEEvNT_6ParamsE)
        .other          _ZN7cutlass13device_kernelIN5flash11enable_sm90INS1_16FlashAttnFwdSm90INS1_25CollectiveMainloopFwdSm90ILi2EN4cute5tupleIJNS5_1CILi1EEES8_S8_EEENS6_IJNS7_ILi64EEESA_SA_EEELi512ENS_10bfloat16_tEfNS_4arch4Sm90ELb1ELb0ELb0ELb1ELb0ELb1ELb1ELb0ELb0ELb0ELb0ELb0EEENS1_21CollectiveEpilogueFwdINS6_IJSA_NS7_ILi512EEESA_EEES9_SC_SE_Li256ELb1ELb0ELb0ELb0EEENS1_36VarlenDynamicPersistentTileSchedulerILi64ELi64ELi256ELi32ELb0ELb0ELb1ELb1ELb1ELb1EEEEEEEEEvNT_6ParamsE,@"STO_CUDA_ENTRY STV_DEFAULT"
_ZN7cutlass13device_kernelIN5flash11enable_sm90INS1_16FlashAttnFwdSm90INS1_25CollectiveMainloopFwdSm90ILi2EN4cute5tupleIJNS5_1CILi1EEES8_S8_EEENS6_IJNS7_ILi64EEESA_SA_EEELi512ENS_10bfloat16_tEfNS_4arch4Sm90ELb1ELb0ELb0ELb1ELb0ELb1ELb1ELb0ELb0ELb0ELb0ELb0EEENS1_21CollectiveEpilogueFwdINS6_IJSA_NS7_ILi512EEESA_EEES9_SC_SE_Li256ELb1ELb0ELb0ELb0EEENS1_36VarlenDynamicPersistentTileSchedulerILi64ELi64ELi256ELi32ELb0ELb0ELb1ELb1ELb1ELb1EEEEEEEEEvNT_6ParamsE:
        /* <DEDUP_REMOVED lines=29> */
.L_x_6846:
[----:B------:R-:W-:Y:S05]  /*01d0*/  BSYNC B0 ;  /* 0x0000000000007941 */ /* 0x000fea0003800000 */
.L_x_6845:
        /* <DEDUP_REMOVED lines=39> */
.L_x_6847:
        /* <DEDUP_REMOVED lines=22> */
.L_x_6848:
        /* <DEDUP_REMOVED lines=18> */
.L_x_6849:
        /* <DEDUP_REMOVED lines=22> */
.L_x_6850:
        /* <DEDUP_REMOVED lines=22> */
.L_x_6851:
        /* <DEDUP_REMOVED lines=9> */
.L_x_6854:
        /* <DEDUP_REMOVED lines=29> */
[C---:B------:R-:W-:Y:S02]  /*0bf0*/  IMAD.IADD R10, R233.reuse, 0x1, -R8 ;  /* 0x00000001e90a7824 */ /* 0x040fe400078e0a08 */
[----:B------:R-:W-:Y:S01]  /*0c00*/  IMAD.IADD R6, R233, 0x1, -R6 ;  /* 0x00000001e9067824 */ /* 0x000fe200078e0a06 */
[----:B------:R-:W-:-:S02]  /*0c10*/  SHF.R.S32.HI R212, RZ, 0x5, R3 ;  /* 0x00000005ffd47819 */ /* 0x000fc40000011403 */
[----:B------:R-:W-:Y:S02]  /*0c20*/  SHF.R.S32.HI R11, RZ, 0x1f, R3 ;  /* 0x0000001fff0b7819 */ /* 0x000fe40000011403 */
[----:B------:R-:W-:Y:S02]  /*0c30*/  SHF.R.S32.HI R12, RZ, 0x4, R5 ;  /* 0x00000004ff0c7819 */ /* 0x000fe40000011405 */
[----:B------:R-:W-:Y:S02]  /*0c40*/  SHF.R.S32.HI R7, RZ, 0x1f, R10 ;  /* 0x0000001fff077819 */ /* 0x000fe4000001140a */
[----:B------:R-:W-:Y:S02]  /*0c50*/  SHF.R.S32.HI R3, RZ, 0x1f, R6 ;  /* 0x0000001fff037819 */ /* 0x000fe40000011406 */
[----:B------:R-:W-:Y:S02]  /*0c60*/  LEA.HI R8, R5, R12, RZ, 0x1 ;  /* 0x0000000c05087211 */ /* 0x000fe400078f08ff */
[----:B------:R-:W-:-:S02]  /*0c70*/  LEA.HI R9, R7, R10, RZ, 0x3 ;  /* 0x0000000a07097211 */ /* 0x000fc400078f18ff */
[----:B------:R-:W-:Y:S02]  /*0c80*/  LEA.HI R5, R3, R6, RZ, 0x2 ;  /* 0x0000000603057211 */ /* 0x000fe400078f10ff */
[----:B------:R-:W-:Y:S02]  /*0c90*/  LEA.HI R14, R11, R212, RZ, 0x2 ;  /* 0x000000d40b0e7211 */ /* 0x000fe400078f10ff */
[----:B------:R-:W-:Y:S02]  /*0ca0*/  LOP3.LUT R13, R8, 0x1ffffffe, RZ, 0xc0, !PT ;  /* 0x1ffffffe080d7812 */ /* 0x000fe400078ec0ff */
[----:B------:R-:W-:Y:S02]  /*0cb0*/  LOP3.LUT R11, R9, 0xfffffff8, RZ, 0xc0, !PT ;  /* 0xfffffff8090b7812 */ /* 0x000fe400078ec0ff */
[--C-:B------:R-:W-:Y:S02]  /*0cc0*/  SHF.R.S32.HI R7, RZ, 0x2, R5.reuse ;  /* 0x00000002ff077819 */ /* 0x100fe40000011405 */
[----:B------:R-:W-:-:S02]  /*0cd0*/  SHF.R.S32.HI R8, RZ, 0x1f, R5 ;  /* 0x0000001fff087819 */ /* 0x000fc40000011405 */
[----:B------:R-:W-:Y:S01]  /*0ce0*/  SHF.R.S32.HI R223, RZ, 0x7, R4 ;  /* 0x00000007ffdf7819 */ /* 0x000fe20000011404 */
[----:B------:R-:W-:Y:S01]  /*0cf0*/  IMAD.IADD R11, R10, 0x1, -R11 ;  /* 0x000000010a0b7824 */ /* 0x000fe200078e0a0b */
[----:B------:R-:W-:Y:S02]  /*0d00*/  LOP3.LUT R15, R14, 0x3ffffc, RZ, 0xc0, !PT ;  /* 0x003ffffc0e0f7812 */ /* 0x000fe400078ec0ff */
[----:B------:R-:W-:Y:S02]  /*0d10*/  LEA.HI R8, R8, R7, RZ, 0x3 ;  /* 0x0000000708087211 */ /* 0x000fe400078f18ff */
[----:B------:R-:W-:Y:S01]  /*0d20*/  LOP3.LUT R5, R5, 0x7ffffffc, RZ, 0xc0, !PT ;  /* 0x7ffffffc05057812 */ /* 0x000fe200078ec0ff */
[----:B------:R-:W-:Y:S01]  /*0d30*/  IMAD R14, R223, 0x100, R10 ;  /* 0x00000100df0e7824 */ /* 0x000fe200078e020a */
[----:B------:R-:W-:Y:S01]  /*0d40*/  LOP3.LUT R8, R8, 0xfffffff8, RZ, 0xc0, !PT ;  /* 0xfffffff808087812 */ /* 0x000fe200078ec0ff */
[----:B------:R-:W-:Y:S01]  /*0d50*/  IMAD.IADD R15, R212, 0x1, -R15 ;  /* 0x00000001d40f7824 */ /* 0x000fe200078e0a0f */
[----:B------:R-:W-:Y:S01]  /*0d60*/  LEA.HI R3, R3, R6, RZ, 0x5 ;  /* 0x0000000603037211 */ /* 0x000fe200078f28ff */
[----:B------:R-:W-:Y:S01]  /*0d70*/  IMAD.IADD R13, R12, 0x1, -R13 ;  /* 0x000000010c0d7824 */ /* 0x000fe200078e0a0d */
[----:B------:R-:W-:Y:S01]  /*0d80*/  IADD3 R5, R6, -R5, RZ ;  /* 0x8000000506057210 */ /* 0x000fe20007ffe0ff */
[----:B------:R-:W-:Y:S01]  /*0d90*/  IMAD.SHL.U32 R10, R11, 0x40, RZ ;  /* 0x000000400b0a7824 */ /* 0x000fe200078e00ff */
[----:B------:R-:W-:Y:S01]  /*0da0*/  LEA.HI R6, R0, R233, RZ, 0x2 ;  /* 0x000000e900067211 */ /* 0x000fe200078f10ff */
[----:B------:R-:W-:Y:S01]  /*0db0*/  IMAD R14, R15, 0x10, R14 ;  /* 0x000000100f0e7824 */ /* 0x000fe200078e020e */
[----:B------:R-:W-:Y:S01]  /*0dc0*/  SHF.R.S32.HI R3, RZ, 0x5, R3 ;  /* 0x00000005ff037819 */ /* 0x000fe20000011403 */
[----:B------:R-:W-:Y:S01]  /*0dd0*/  IMAD.SHL.U32 R13, R13, 0x8, RZ ;  /* 0x000000080d0d7824 */ /* 0x000fe200078e00ff */
[----:B------:R-:W-:Y:S01]  /*0de0*/  SHF.R.S32.HI R23, RZ, 0x2, R6 ;  /* 0x00000002ff177819 */ /* 0x000fe20000011406 */
[----:B------:R-:W-:Y:S01]  /*0df0*/  IMAD.IADD R8, R7, 0x1, -R8 ;  /* 0x0000000107087824 */ /* 0x000fe200078e0a08 */
[----:B------:R-:W-:Y:S01]  /*0e00*/  LOP3.LUT R10, R10, 0x1c0, RZ, 0xc0, !PT ;  /* 0x000001c00a0a7812 */ /* 0x000fe200078ec0ff */
[----:B------:R-:W-:-:S02]  /*0e10*/  IMAD.SHL.U32 R9, R9, 0x40, RZ ;  /* 0x0000004009097824 */ /* 0x000fc400078e00ff */
[--C-:B------:R-:W-:Y:S01]  /*0e20*/  IMAD.U32 R232, R14, 0x40, R13.reuse ;  /* 0x000000400ee87824 */ /* 0x100fe200078e000d */
[----:B------:R-:W-:Y:S01]  /*0e30*/  LOP3.LUT R13, R10, 0x8, R13, 0xf8, !PT ;  /* 0x000000080a0d7812 */ /* 0x000fe200078ef80d */
[----:B------:R-:W-:Y:S01]  /*0e40*/  IMAD R190, R3, 0x10, R8 ;  /* 0x0000001003be7824 */ /* 0x000fe200078e0208 */
[----:B------:R-:W-:Y:S01]  /*0e50*/  LEA.HI R3, R0, R233, RZ, 0x3 ;  /* 0x000000e900037211 */ /* 0x000fe200078f18ff */
[----:B------:R-:W-:Y:S01]  /*0e60*/  VIADD R234, R23, 0x20 ;  /* 0x0000002017ea7836 */ /* 0x000fe20000000000 */
[----:B------:R-:W-:Y:S02]  /*0e70*/  SHF.R.U32.HI R10, RZ, 0x3, R10 ;  /* 0x00000003ff0a7819 */ /* 0x000fe4000001160a */
[----:B------:R-:W-:Y:S02]  /*0e80*/  LOP3.LUT R9, R9, 0x7ffffe00, RZ, 0xc0, !PT ;  /* 0x7ffffe0009097812 */ /* 0x000fe400078ec0ff */
[----:B------:R-:W-:Y:S02]  /*0e90*/  SHF.R.S32.HI R214, RZ, 0x3, R3 ;  /* 0x00000003ffd67819 */ /* 0x000fe40000011403 */
[----:B------:R-:W-:Y:S01]  /*0ea0*/  LOP3.LUT R0, R3, 0x1ffffff8, RZ, 0xc0, !PT ;  /* 0x1ffffff803007812 */ /* 0x000fe200078ec0ff */
[----:B------:R-:W-:Y:S01]  /*0eb0*/  IMAD R9, R212, 0x400, R9 ;  /* 0x00000400d4097824 */ /* 0x000fe200078e0209 */
[----:B------:R-:W-:-:S02]  /*0ec0*/  LOP3.LUT R10, R13, R10, RZ, 0x3c, !PT ;  /* 0x0000000a0d0a7212 */ /* 0x000fc400078e3cff */
[----:B------:R-:W-:Y:S02]  /*0ed0*/  LOP3.LUT R222, R6, 0xfffffffc, RZ, 0xc0, !PT ;  /* 0xfffffffc06de7812 */ /* 0x000fe400078ec0ff */
[----:B------:R-:W-:Y:S01]  /*0ee0*/  SHF.R.S32.HI R3, RZ, 0x1f, R234 ;  /* 0x0000001fff037819 */ /* 0x000fe200000114ea */
[----:B------:R-:W-:Y:S01]  /*0ef0*/  IMAD.IADD R9, R9, 0x1, R10 ;  /* 0x0000000109097824 */ /* 0x000fe200078e020a */
[----:B------:R-:W-:Y:S01]  /*0f00*/  R2P PR, R11, 0x6 ;  /* 0x000000060b007804 */ /* 0x000fe20000000000 */
[----:B------:R-:W-:Y:S01]  /*0f10*/  IMAD.IADD R222, R233, 0x1, -R222 ;  /* 0x00000001e9de7824 */ /* 0x000fe200078e0ade */
[----:B------:R-:W-:Y:S01]  /*0f20*/  LEA.HI R3, R3, R234, RZ, 0x3 ;  /* 0x000000ea03037211 */ /* 0x000fe200078f18ff */
[----:B------:R-:W-:Y:S01]  /*0f30*/  IMAD.SHL.U32 R229, R234, 0x40, RZ ;  /* 0x00000040eae57824 */ /* 0x000fe200078e00ff */
[----:B------:R-:W-:Y:S01]  /*0f40*/  SHF.R.S32.HI R6, RZ, 0x1f, R6 ;  /* 0x0000001fff067819 */ /* 0x000fe20000011406 */
[----:B------:R-:W-:Y:S01]  /*0f50*/  IMAD.IADD R0, R233, 0x1, -R0 ;  /* 0x00000001e9007824 */ /* 0x000fe200078e0a00 */
[----:B------:R-:W-:Y:S01]  /*0f60*/  LEA.HI R4, R4, R223, RZ, 0x1 ;  /* 0x000000df04047211 */ /* 0x000fe200078f08ff */
[----:B------:R-:W-:Y:S01]  /*0f70*/  IMAD.SHL.U32 R3, R3, 0x40, RZ ;  /* 0x0000004003037824 */ /* 0x000fe200078e00ff */
[----:B------:R-:W-:Y:S01]  /*0f80*/  LOP3.LUT R229, R229, 0x1c0, RZ, 0xc0, !PT ;  /* 0x000001c0e5e57812 */ /* 0x000fe200078ec0ff */
[----:B------:R-:W-:-:S02]  /*0f90*/  IMAD R196, R9, 0x2, R2 ;  /* 0x0000000209c47824 */ /* 0x000fc400078e0202 */
[----:B------:R-:W-:Y:S01]  /*0fa0*/  IMAD.MOV.U32 R209, RZ, RZ, 0x20 ;  /* 0x00000020ffd17424 */ /* 0x000fe200078e00ff */
[----:B------:R-:W-:Y:S01]  /*0fb0*/  LEA.HI R6, R6, R23, RZ, 0x3 ;  /* 0x0000001706067211 */ /* 0x000fe200078f18ff */
[----:B------:R-:W-:Y:S01]  /*0fc0*/  IMAD.SHL.U32 R193, R0, 0x8, RZ ;  /* 0x0000000800c17824 */ /* 0x000fe200078e00ff */
[----:B------:R-:W-:Y:S02]  /*0fd0*/  LOP3.LUT R4, R4, 0xfffffe, RZ, 0xc0, !PT ;  /* 0x00fffffe04047812 */ /* 0x000fe400078ec0ff */
[----:B------:R-:W-:Y:S02]  /*0fe0*/  SHF.R.U32.HI R235, RZ, 0x3, R229 ;  /* 0x00000003ffeb7819 */ /* 0x000fe400000116e5 */
[----:B------:R-:W-:Y:S02]  /*0ff0*/  LOP3.LUT R231, R3, 0xfffffe00, RZ, 0xc0, !PT ;  /* 0xfffffe0003e77812 */ /* 0x000fe400078ec0ff */
[C---:B------:R-:W-:Y:S01]  /*1000*/  IADD3 R210, R196.reuse, 0x36400, RZ ;  /* 0x00036400c4d27810 */ /* 0x040fe20007ffe0ff */
[----:B------:R-:W-:Y:S01]  /*1010*/  VIADD R208, R196, 0x36440 ;  /* 0x00036440c4d07836 */ /* 0x000fe20000000000 */
[----:B------:R-:W-:Y:S01]  /*1020*/  SEL R209, R209, 0xffffffe0, !P1 ;  /* 0xffffffe0d1d17807 */ /* 0x000fe20004800000 */
[----:B------:R-:W-:Y:S01]  /*1030*/  IMAD.IADD R4, R223, 0x1, -R4 ;  /* 0x00000001df047824 */ /* 0x000fe200078e0a04 */
[----:B------:R-:W-:Y:S01]  /*1040*/  LOP3.LUT R6, R6, 0xfffffff8, RZ, 0xc0, !PT ;  /* 0xfffffff806067812 */ /* 0x000fe200078ec0ff */
[C---:B------:R-:W-:Y:S01]  /*1050*/  @P2 VIADD R208, R210.reuse, 0xffffffc0 ;  /* 0xffffffc0d2d02836 */ /* 0x040fe20000000000 */
[----:B------:R-:W-:Y:S01]  /*1060*/  CS2R R18, SRZ ;  /* 0x0000000000127805 */ /* 0x000fe2000001ff00 */
[----:B------:R-:W-:Y:S01]  /*1070*/  IMAD.IADD R210, R210, 0x1, R209 ;  /* 0x00000001d2d27824 */ /* 0x000fe200078e02d1 */
[----:B------:R-:W-:Y:S01]  /*1080*/  SHF.R.S32.HI R227, RZ, 0x1f, R23 ;  /* 0x0000001fffe37819 */ /* 0x000fe20000011417 */
[----:B------:R-:W-:-:S02]  /*1090*/  IMAD.MOV.U32 R22, RZ, RZ, RZ ;  /* 0x000000ffff167224 */ /* 0x000fc400078e00ff */
[----:B------:R-:W-:Y:S02]  /*10a0*/  IMAD.MOV.U32 R188, RZ, RZ, RZ ;  /* 0x000000ffffbc7224 */ /* 0x000fe400078e00ff */
[----:B------:R-:W-:Y:S02]  /*10b0*/  IMAD.MOV.U32 R219, RZ, RZ, RZ ;  /* 0x000000ffffdb7224 */ /* 0x000fe400078e00ff */
[----:B------:R-:W-:Y:S02]  /*10c0*/  IMAD.IADD R191, R23, 0x1, -R6 ;  /* 0x0000000117bf7824 */ /* 0x000fe400078e0a06 */
        /* <DEDUP_REMOVED lines=9> */
.L_x_6996:
        /* <DEDUP_REMOVED lines=9> */
[----:B----4-:R-:W-:Y:S01]  /*11f0*/  IMAD.MOV.U32 R27, RZ, RZ, RZ ;  /* 0x000000ffff1b7224 */ /* 0x010fe200078e00ff */
        /* <DEDUP_REMOVED lines=42> */
.L_x_6856:
[----:B------:R-:W-:Y:S01]  /*14a0*/  IMAD.U32 R32, RZ, RZ, UR5 ;  /* 0x00000005ff207e24 */ /* 0x000fe2000f8e00ff */
[----:B------:R-:W-:Y:S01]  /*14b0*/  MOV R24, UR4 ;  /* 0x0000000400187c02 */ /* 0x000fe20008000f00 */
[----:B------:R-:W-:Y:S06]  /*14c0*/  @!P2 BRA `(.L_x_6857) ;  /* 0x000000000010a947 */ /* 0x000fec0003800000 */
[----:B------:R-:W-:-:S04]  /*14d0*/  IADD3 R4, P0, R216, UR8, RZ ;  /* 0x00000008d8047c10 */ /* 0x000fc8000ff1e0ff */
[----:B------:R-:W-:-:S05]  /*14e0*/  IADD3.X R5, R217, UR9, RZ, P0, !PT ;  /* 0x00000009d9057c10 */ /* 0x000fca00087fe4ff */
[----:B------:R0:W5:Y:S01]  /*14f0*/  LDG.E R24, desc[UR54][R4.64] ;  /* 0x0000003604187981 */ /* 0x000162000c1e1900 */
[----:B------:R-:W-:Y:S05]  /*1500*/  BRA `(.L_x_6858) ;  /* 0x0000000000107947 */ /* 0x000fea0003800000 */
.L_x_6857:
[----:B------:R-:W-:Y:S05]  /*1510*/  @!P0 BRA `(.L_x_6858) ;  /* 0x00000000000c8947 */ /* 0x000fea0003800000 */
[----:B------:R-:W2:Y:S04]  /*1520*/  LDG.E R5, desc[UR54][R8.64] ;  /* 0x0000003608057981 */ /* 0x000ea8000c1e1900 */
[----:B------:R-:W2:Y:S02]  /*1530*/  LDG.E R24, desc[UR54][R8.64+0x4] ;  /* 0x0000043608187981 */ /* 0x000ea4000c1e1900 */
[----:B--2---:R-:W-:-:S07]  /*1540*/  IMAD.IADD R24, R24, 0x1, -R5 ;  /* 0x0000000118187824 */ /* 0x004fce00078e0a05 */
.L_x_6858:
        /* <DEDUP_REMOVED lines=61> */
.L_x_6861:
[----:B------:R-:W-:Y:S05]  /*1920*/  BSYNC B6 ;  /* 0x0000000000067941 */ /* 0x000fea0003800000 */
.L_x_6860:
        /* <DEDUP_REMOVED lines=20> */
.L_x_6863:
[----:B------:R-:W-:Y:S05]  /*1a70*/  BSYNC B6 ;  /* 0x0000000000067941 */ /* 0x000fea0003800000 */
.L_x_6862:
        /* <DEDUP_REMOVED lines=44> */
[----:B------:R-:W-:-:S05]  /*1d40*/  SHF.R.U32.HI R26, RZ, 0x7, R26 ;  /* 0x00000007ff1a7819 */ /* 0x000fca000001161a */
[----:B------:R-:W-:Y:S02]  /*1d50*/  VIADD R59, R26, 0x8 ;  /* 0x000000081a3b7836 */ /* 0x000fe40000000000 */
        /* <DEDUP_REMOVED lines=9> */
[C---:B------:R-:W-:Y:S01]  /*1df0*/  IMAD R3, R186.reuse, UR5, R3 ;  /* 0x00000005ba037c24 */ /* 0x040fe2000f8e0203 */
[----:B------:R-:W-:Y:S01]  /*1e00*/  ULDC.64 UR4, c[0x0][0x300] ;  /* 0x0000c00000047ab9 */ /* 0x000fe20000000a00 */
[----:B------:R-:W-:-:S03]  /*1e10*/  IMAD.WIDE.U32 R6, R186, UR6, R16 ;  /* 0x00000006ba067c25 */ /* 0x000fc6000f8e0010 */
[----:B------:R-:W-:Y:S01]  /*1e20*/  IADD3 R5, R5, R3, RZ ;  /* 0x0000000305057210 */ /* 0x000fe20007ffe0ff */
        /* <DEDUP_REMOVED lines=26> */
[----:B------:R-:W-:-:S03]  /*1fd0*/  SHF.R.S32.HI R73, RZ, 0x1f, R69 ;  /* 0x0000001fff497819 */ /* 0x000fc60000011445 */
[-C--:B------:R-:W-:Y:S02]  /*1fe0*/  IMAD R6, R227, R42.reuse, RZ ;  /* 0x0000002ae3067224 */ /* 0x080fe400078e02ff */
[----:B------:R-:W-:Y:S02]  /*1ff0*/  IMAD.IADD R9, R15, 0x1, R9 ;  /* 0x000000010f097824 */ /* 0x000fe400078e0209 */
        /* <DEDUP_REMOVED lines=18> */
[----:B------:R-:W-:Y:S01]  /*2120*/  IMAD.IADD R67, R71, 0x1, R29 ;  /* 0x0000000147437824 */ /* 0x000fe200078e021d */
[----:B------:R-:W-:Y:S01]  /*2130*/  IADD3 R64, R13, R35, RZ ;  /* 0x000000230d407210 */ /* 0x000fe20007ffe0ff */
[----:B------:R-:W-:-:S02]  /*2140*/  IMAD.SHL.U32 R54, R54, 0x40, RZ ;  /* 0x0000004036367824 */ /* 0x000fc400078e00ff */
[----:B------:R-:W-:Y:S01]  /*2150*/  IMAD R65, R212, 0x200, R5 ;  /* 0x00000200d4417824 */ /* 0x000fe200078e0205 */
[----:B------:R-:W-:Y:S01]  /*2160*/  LOP3.LUT R5, R58, 0x38, R49, 0xf8, !PT ;  /* 0x000000383a057812 */ /* 0x000fe200078ef831 */
[----:B------:R-:W-:Y:S02]  /*2170*/  IMAD.X R45, R227, 0x1, R14, P0 ;  /* 0x00000001e32d7824 */ /* 0x000fe400000e060e */
[----:B------:R-:W-:Y:S01]  /*2180*/  IMAD.IADD R66, R31, 0x1, R13 ;  /* 0x000000011f427824 */ /* 0x000fe200078e020d */
[----:B------:R-:W-:Y:S01]  /*2190*/  LOP3.LUT R5, R5, R60, RZ, 0x3c, !PT ;  /* 0x0000003c05057212 */ /* 0x000fe200078e3cff */
[----:B------:R-:W-:Y:S02]  /*21a0*/  IMAD.IADD R71, R21, 0x1, R71 ;  /* 0x0000000115477824 */ /* 0x000fe400078e0247 */
[----:B------:R-:W-:Y:S02]  /*21b0*/  IMAD.IADD R75, R37, 0x1, R75 ;  /* 0x00000001254b7824 */ /* 0x000fe400078e024b */
[----:B-1-3--:R-:W-:-:S07]  /*21c0*/  IMAD R68, R212, 0x200, R5 ;  /* 0x00000200d4447824 */ /* 0x00afce00078e0205 */
.L_x_6893:
[----:B------:R-:W-:Y:S01]  /*21d0*/  VIADD R47, R47, 0xffffffff ;  /* 0xffffffff2f2f7836 */ /* 0x000fe20000000000 */
[----:B------:R-:W-:Y:S05]  /*21e0*/  YIELD ;  /* 0x0000000000007946 */ /* 0x000fea0003800000 */
[----:B------:R-:W-:Y:S01]  /*21f0*/  SHF.R.S32.HI R56, RZ, 0x1f, R47 ;  /* 0x0000001fff387819 */ /* 0x000fe2000001142f */
[-C--:B-1----:R-:W-:Y:S01]  /*2200*/  IMAD R4, R50, R47.reuse, RZ ;  /* 0x0000002f32047224 */ /* 0x082fe200078e02ff */
        /* <DEDUP_REMOVED lines=52> */
.L_x_6868:
[----:B------:R-:W-:Y:S05]  /*2550*/  BSYNC B1 ;  /* 0x0000000000017941 */ /* 0x000fea0003800000 */
.L_x_6867:
        /* <DEDUP_REMOVED lines=19> */
.L_x_6869:
[----:B------:R-:W-:Y:S01]  /*2690*/  IMAD R70, R22, 0x8, R2 ;  /* 0x0000000816467824 */ /* 0x000fe200078e0202 */
[----:B------:R-:W-:Y:S01]  /*26a0*/  SHF.L.U32 R57, R188, 0x1f, RZ ;  /* 0x0000001fbc397819 */ /* 0x000fe200000006ff */
[----:B------:R-:W-:Y:S03]  /*26b0*/  BSSY B1, `(.L_x_6870) ;  /* 0x0000003000017945 */ /* 0x000fe60003800000 */
[----:B------:R-:W0:Y:S02]  /*26c0*/  SYNCS.PHASECHK.TRANS64.TRYWAIT P5, [R70+URZ+0x38890], R57 ;  /* 0x03889039460075a7 */ /* 0x000e2400080a017f */
[----:B0-----:R-:W-:Y:S05]  /*26d0*/  @!P5 BRA `(.L_x_6871) ;  /* 0x0000019c00f4d947 */ /* 0x001fea0003800000 */
.L_x_7098:
[----:B------:R-:W-:Y:S05]  /*26e0*/  BSYNC B1 ;  /* 0x0000000000017941 */ /* 0x000fea0003800000 */
.L_x_6870:
        /* <DEDUP_REMOVED lines=13> */
[C---:B------:R-:W-:Y:S02]  /*27c0*/  PRMT R77, R76.reuse, 0x5410, R77 ;  /* 0x000054104c4d7816 */ /* 0x040fe4000000004d */
[----:B------:R-:W-:-:S02]  /*27d0*/  PRMT R27, R76, 0x5432, R56 ;  /* 0x000054324c1b7816 */ /* 0x000fc40000000038 */
[----:B------:R-:W-:Y:S02]  /*27e0*/  LOP3.LUT R26, R7, 0xffff0000, RZ, 0xc0, !PT ;  /* 0xffff0000071a7812 */ /* 0x000fe400078ec0ff */
[C---:B------:R-:W-:Y:S02]  /*27f0*/  PRMT R74, R78.reuse, 0x5432, R74 ;  /* 0x000054324e4a7816 */ /* 0x040fe4000000004a */
        /* <DEDUP_REMOVED lines=14> */
[----:B------:R-:W-:Y:S01]  /*28e0*/  LOP3.LUT R79, R79, 0xffff0000, RZ, 0xc0, !PT ;  /* 0xffff00004f4f7812 */ /* 0x000fe200078ec0ff */
[----:B------:R-:W-:Y:S01]  /*28f0*/  IMAD.U32 R27, R27, 0x10000, RZ ;  /* 0x000100001b1b7824 */ /* 0x000fe200078e00ff */
[----:B------:R-:W-:Y:S01]  /*2900*/  LOP3.LUT R74, R74, 0xffff0000, RZ, 0xc0, !PT ;  /* 0xffff00004a4a7812 */ /* 0x000fe200078ec0ff */
[----:B------:R-:W-:Y:S01]  /*2910*/  FMUL.FTZ R15, R15, R76 ;  /* 0x0000004c0f0f7220 */ /* 0x000fe20000410000 */
[C---:B------:R-:W-:Y:S01]  /*2920*/  FFMA.FTZ R83, R6.reuse, R56, -R83 ;  /* 0x0000003806537223 */ /* 0x040fe20000010853 */
[----:B------:R-:W-:Y:S01]  /*2930*/  FFMA.FTZ R78, R6, R78, R7 ;  /* 0x0000004e064e7223 */ /* 0x000fe20000010007 */
[----:B------:R-:W-:Y:S01]  /*2940*/  FMUL.FTZ R6, R4, R77 ;  /* 0x0000004d04067220 */ /* 0x000fe20000410000 */
[----:B------:R-:W-:Y:S01]  /*2950*/  FFMA.FTZ R85, R14, R76, -R85 ;  /* 0x0000004c0e557223 */ /* 0x000fe20000010855 */
[----:B------:R-:W-:Y:S01]  /*2960*/  FMUL.FTZ R56, R26, R79 ;  /* 0x0000004f1a387220 */ /* 0x000fe20000410000 */
[----:B------:R-:W-:Y:S01]  /*2970*/  FMUL.FTZ R4, R4, R27 ;  /* 0x0000001b04047220 */ /* 0x000fe20000410000 */
[----:B------:R-:W-:Y:S01]  /*2980*/  FFMA.FTZ R14, R14, R81, R15 ;  /* 0x000000510e0e7223 */ /* 0x000fe2000001000f */
        /* <DEDUP_REMOVED lines=9> */
[----:B------:R-:W-:Y:S02]  /*2a20*/  F2FP.BF16.F32.PACK_AB R7, R25, R56 ;  /* 0x000000381907723e */ /* 0x000fe400000010ff */
[----:B------:R-:W-:-:S07]  /*2a30*/  MOV R6, R14 ;  /* 0x0000000e00067202 */ /* 0x000fce0000000f00 */
.L_x_6876:
[----:B------:R-:W-:Y:S05]  /*2a40*/  BSYNC B2 ;  /* 0x0000000000027941 */ /* 0x000fea0003800000 */
.L_x_6875:
[----:B--2---:R1:W-:Y:S02]  /*2a50*/  STG.E.128 desc[UR54][R12.64], R4 ;  /* 0x000000040c007986 */ /* 0x0043e4000c101d36 */
.L_x_6874:
[----:B------:R-:W-:Y:S05]  /*2a60*/  BSYNC B1 ;  /* 0x0000000000017941 */ /* 0x000fea0003800000 */
.L_x_6873:
        /* <DEDUP_REMOVED lines=57> */
.L_x_6878:
[----:B------:R-:W-:Y:S05]  /*2e00*/  BSYNC B1 ;  /* 0x0000000000017941 */ /* 0x000fea0003800000 */
.L_x_6877:
[----:B-1----:R1:W-:Y:S01]  /*2e10*/  STG.E.128 desc[UR54][R12.64+0x40], R4 ;  /* 0x000040040c007986 */ /* 0x0023e2000c101d36 */
[----:B------:R-:W-:Y:S05]  /*2e20*/  BRA `(.L_x_6872) ;  /* 0x0000000c003c7947 */ /* 0x000fea0003800000 */
.L_x_6866:
[----:B------:R-:W-:-:S05]  /*2e30*/  IMAD R5, R47, -0x40, R32 ;  /* 0xffffffc02f057824 */ /* 0x000fca00078e0220 */
[----:B------:R-:W-:-:S04]  /*2e40*/  VIMNMX R6, R5, 0x40, PT ;  /* 0x0000004005067848 */ /* 0x000fc80003fe0100 */
[----:B------:R-:W-:-:S04]  /*2e50*/  ISETP.GE.AND P1, PT, R23, R6, PT ;  /* 0x000000061700720c */ /* 0x000fc80003f26270 */
[----:B------:R-:W-:-:S13]  /*2e60*/  ISETP.GE.OR P0, PT, R16, R61, P1 ;  /* 0x0000003d1000720c */ /* 0x000fda0000f06670 */
[----:B------:R-:W0:Y:S01]  /*2e70*/  @!P0 LDC.64 R12, c[0x0][0x3c8] ;  /* 0x0000f200ff0c8b82 */ /* 0x000e220000000a00 */
[----:B------:R-:W-:Y:S01]  /*2e80*/  @!P0 IADD3 R6, P5, R34, R4, RZ ;  /* 0x0000000422068210 */ /* 0x000fe20007fbe0ff */
[----:B------:R-:W-:Y:S01]  /*2e90*/  @!P0 IMAD R4, R53, R47, RZ ;  /* 0x0000002f35048224 */ /* 0x000fe200078e02ff */
[----:B------:R-:W-:-:S03]  /*2ea0*/  @!P0 MOV R5, R67 ;  /* 0x0000004300058202 */ /* 0x000fc60000000f00 */
[-C--:B------:R-:W-:Y:S02]  /*2eb0*/  @!P0 IMAD R9, R56, R55.reuse, R4 ;  /* 0x0000003738098224 */ /* 0x080fe400078e0204 */
[----:B------:R-:W1:Y:S01]  /*2ec0*/  @!P0 LDC.64 R26, c[0x0][0x3e0] ;  /* 0x0000f800ff1a8b82 */ /* 0x000e620000000a00 */
[----:B------:R-:W-:Y:S02]  /*2ed0*/  @!P0 IMAD.MOV.U32 R4, RZ, RZ, R28 ;  /* 0x000000ffff048224 */ /* 0x000fe400078e001c */
[----:B------:R-:W-:Y:S02]  /*2ee0*/  @!P0 IMAD.X R7, R57, 0x1, R64, P5 ;  /* 0x0000000139078824 */ /* 0x000fe400028e0640 */
        /* <DEDUP_REMOVED lines=31> */
.L_x_6879:
[----:B------:R-:W-:Y:S01]  /*30e0*/  IMAD R70, R22, 0x8, R2 ;  /* 0x0000000816467824 */ /* 0x000fe200078e0202 */
[----:B------:R-:W-:Y:S01]  /*30f0*/  SHF.L.U32 R57, R188, 0x1f, RZ ;  /* 0x0000001fbc397819 */ /* 0x000fe200000006ff */
[----:B------:R-:W-:Y:S03]  /*3100*/  BSSY B1, `(.L_x_6880) ;  /* 0x0000003000017945 */ /* 0x000fe60003800000 */
[----:B------:R-:W0:Y:S02]  /*3110*/  SYNCS.PHASECHK.TRANS64.TRYWAIT P5, [R70+URZ+0x38890], R57 ;  /* 0x03889039460075a7 */ /* 0x000e2400080a017f */
[----:B0-----:R-:W-:Y:S05]  /*3120*/  @!P5 BRA `(.L_x_6881) ;  /* 0x000001940074d947 */ /* 0x001fea0003800000 */
.L_x_7099:
[----:B------:R-:W-:Y:S05]  /*3130*/  BSYNC B1 ;  /* 0x0000000000017941 */ /* 0x000fea0003800000 */
.L_x_6880:
        /* <DEDUP_REMOVED lines=57> */
[----:B------:R-:W-:Y:S01]  /*34d0*/  IMAD.U32 R25, R27, 0x10000, RZ ;  /* 0x000100001b197824 */ /* 0x000fe200078e00ff */
[----:B------:R-:W-:Y:S01]  /*34e0*/  LOP3.LUT R86, R86, 0xffff0000, RZ, 0xc0, !PT ;  /* 0xffff000056567812 */ /* 0x000fe200078ec0ff */
[-C--:B------:R-:W-:Y:S01]  /*34f0*/  FFMA.FTZ R92, R5, R88.reuse, R92 ;  /* 0x00000058055c7223 */ /* 0x080fe2000001005c */
[----:B------:R-:W-:Y:S01]  /*3500*/  PRMT R87, R90, 0x5410, R87 ;  /* 0x000054105a577816 */ /* 0x000fe20000000057 */
[----:B------:R-:W-:Y:S01]  /*3510*/  FMUL.FTZ R90, R11, R88 ;  /* 0x000000580b5a7220 */ /* 0x000fe20000410000 */
[----:B------:R-:W-:Y:S01]  /*3520*/  LOP3.LUT R74, R74, 0xffff0000, RZ, 0xc0, !PT ;  /* 0xffff00004a4a7812 */ /* 0x000fe200078ec0ff */
[----:B------:R-:W-:Y:S01]  /*3530*/  IMAD.U32 R11, R89, 0x10000, RZ ;  /* 0x00010000590b7824 */ /* 0x000fe200078e00ff */
[----:B------:R-:W-:Y:S01]  /*3540*/  PRMT R84, R91, 0x5432, R84 ;  /* 0x000054325b547816 */ /* 0x000fe20000000054 */
[----:B------:R-:W-:Y:S01]  /*3550*/  FMUL.FTZ R91, R13, R86 ;  /* 0x000000560d5b7220 */ /* 0x000fe20000410000 */
[----:B------:R-:W-:Y:S01]  /*3560*/  FFMA.FTZ R90, R5, R82, -R90 ;  /* 0x00000052055a7223 */ /* 0x000fe2000001085a */
[----:B------:R-:W-:Y:S01]  /*3570*/  FMUL.FTZ R13, R13, R74 ;  /* 0x0000004a0d0d7220 */ /* 0x000fe20000410000 */
[----:B------:R-:W-:Y:S01]  /*3580*/  FMUL.FTZ R93, R25, R11 ;  /* 0x0000000b195d7220 */ /* 0x000fe20000410000 */
[----:B------:R-:W-:-:S02]  /*3590*/  IMAD.U32 R5, R84, 0x10000, RZ ;  /* 0x0001000054057824 */ /* 0x000fc400078e00ff */
        /* <DEDUP_REMOVED lines=24> */
[----:B------:R-:W-:Y:S01]  /*3720*/  SHF.L.U32 R6, R87, 0x10, RZ ;  /* 0x0000001057067819 */ /* 0x000fe200000006ff */
[----:B------:R-:W-:Y:S01]  /*3730*/  FMUL.FTZ R9, R24, R85 ;  /* 0x0000005518097220 */ /* 0x000fe20000410000 */
[----:B------:R-:W-:Y:S01]  /*3740*/  LOP3.LUT R26, R26, 0xffff0000, RZ, 0xc0, !PT ;  /* 0xffff00001a1a7812 */ /* 0x000fe200078ec0ff */
        /* <DEDUP_REMOVED lines=26> */
.L_x_6883:
[----:B------:R-:W-:Y:S05]  /*38f0*/  BSYNC B1 ;  /* 0x0000000000017941 */ /* 0x000fea0003800000 */
.L_x_6882:
        /* <DEDUP_REMOVED lines=10> */
.L_x_6865:
[----:B------:R-:W-:-:S13]  /*39a0*/  ISETP.NE.AND P0, PT, R189, 0x3, PT ;  /* 0x00000003bd00780c */ /* 0x000fda0003f05270 */
[----:B------:R-:W-:Y:S05]  /*39b0*/  @!P0 BRA `(.L_x_6884) ;  /* 0x0000000000048947 */ /* 0x000fea0003800000 */
[----:B------:R-:W-:Y:S01]  /*39c0*/  BPT.TRAP 0x1 ;  /* 0x000000040000795c */ /* 0x000fe20000300000 */
.L_x_6884:
        /* <DEDUP_REMOVED lines=8> */
.L_x_7100:
[----:B------:R-:W-:Y:S05]  /*3a50*/  BSYNC B1 ;  /* 0x0000000000017941 */ /* 0x000fea0003800000 */
.L_x_6885:
        /* <DEDUP_REMOVED lines=12> */
.L_x_6872:
[----:B------:R-:W-:Y:S05]  /*3b20*/  BSYNC B0 ;  /* 0x0000000000007941 */ /* 0x000fea0003800000 */
.L_x_6864:
        /* <DEDUP_REMOVED lines=17> */
.L_x_6888:
[----:B------:R-:W-:Y:S05]  /*3c40*/  BSYNC B0 ;  /* 0x0000000000007941 */ /* 0x000fea0003800000 */
.L_x_6887:
[----:B------:R-:W4:Y:S01]  /*3c50*/  SYNCS.PHASECHK.TRANS64.TRYWAIT P0, [R70+URZ+0x388b0], R57 ;  /* 0x0388b039460075a7 */ /* 0x000f22000800017f */
[----:B------:R-:W-:Y:S04]  /*3c60*/  BSSY B0, `(.L_x_6889) ;  /* 0x0000002000007945 */ /* 0x000fe80003800000 */
[----:B----4-:R-:W-:Y:S05]  /*3c70*/  @!P0 BRA `(.L_x_6890) ;  /* 0x0000018800c88947 */ /* 0x010fea0003800000 */
.L_x_7101:
[----:B------:R-:W-:Y:S05]  /*3c80*/  BSYNC B0 ;  /* 0x0000000000007941 */ /* 0x000fea0003800000 */
.L_x_6889:
        /* <DEDUP_REMOVED lines=14> */
[----:B------:R-:W-:Y:S01]  /*3d70*/  VIADD R4, R16, 0x40 ;  /* 0x0000004010047836 */ /* 0x000fe20000000000 */
[C---:B---3--:R-:W-:Y:S01]  /*3d80*/  LEA R78, R9.reuse, R2, 0x1 ;  /* 0x00000002094e7211 */ /* 0x048fe200078e08ff */
[C---:B------:R-:W-:Y:S01]  /*3d90*/  VIADD R77, R9.reuse, 0x20 ;  /* 0x00000020094d7836 */ /* 0x040fe20000000000 */
[----:B0---4-:R-:W-:Y:S01]  /*3da0*/  LEA.HI.X R57, R6, UR5, R5, 0x1, P1 ;  /* 0x0000000506397c11 */ /* 0x011fe200088f0c05 */
[----:B------:R-:W-:Y:S01]  /*3db0*/  @P0 VIADD R77, R9, 0xffffffe0 ;  /* 0xffffffe0094d0836 */ /* 0x000fe20000000000 */
[C---:B------:R-:W-:Y:S01]  /*3dc0*/  ISETP.GE.AND P1, PT, R16.reuse, UR4, PT ;  /* 0x0000000410007c0c */ /* 0x040fe2000bf26270 */
[----:B------:R-:W-:Y:S01]  /*3dd0*/  VIADD R12, R16, 0x80 ;  /* 0x00000080100c7836 */ /* 0x000fe20000000000 */
        /* <DEDUP_REMOVED lines=60> */
.L_x_6892:
[----:B------:R-:W-:Y:S05]  /*41a0*/  BSYNC B0 ;  /* 0x0000000000007941 */ /* 0x000fea0003800000 */
.L_x_6891:
        /* <DEDUP_REMOVED lines=17> */
.L_x_6859:
[----:B-1----:R-:W4:Y:S01]  /*42c0*/  LDL R4, [R1+0x4] ;  /* 0x0000040001047983 */ /* 0x002f220000100800 */
[----:B------:R-:W-:Y:S01]  /*42d0*/  BSSY B0, `(.L_x_6894) ;  /* 0x0000049000007945 */ /* 0x000fe20003800000 */
[----:B------:R-:W-:Y:S02]  /*42e0*/  MOV R169, RZ ;  /* 0x000000ff00a97202 */ /* 0x000fe40000000f00 */
        /* <DEDUP_REMOVED lines=41> */
[----:B---3--:R-:W-:Y:S02]  /*4580*/  CS2R R78, SRZ ;  /* 0x00000000004e7805 */ /* 0x008fe4000001ff00 */
        /* <DEDUP_REMOVED lines=18> */
[----:B--2---:R-:W-:Y:S01]  /*46b0*/  CS2R R24, SRZ ;  /* 0x0000000000187805 */ /* 0x004fe2000001ff00 */
[----:B------:R-:W-:Y:S02]  /*46c0*/  IMAD.MOV.U32 R174, RZ, RZ, RZ ;  /* 0x000000ffffae7224 */ /* 0x000fe400078e00ff */
[----:B------:R-:W-:Y:S02]  /*46d0*/  IMAD.MOV.U32 R31, RZ, RZ, RZ ;  /* 0x000000ffff1f7224 */ /* 0x000fe400078e00ff */
[----:B------:R-:W-:Y:S02]  /*46e0*/  IMAD.MOV.U32 R7, RZ, RZ, RZ ;  /* 0x000000ffff077224 */ /* 0x000fe400078e00ff */
[----:B------:R-:W-:Y:S02]  /*46f0*/  IMAD.MOV.U32 R176, RZ, RZ, RZ ;  /* 0x000000ffffb07224 */ /* 0x000fe400078e00ff */
[----:B------:R-:W-:-:S02]  /*4700*/  IMAD.MOV.U32 R27, RZ, RZ, RZ ;  /* 0x000000ffff1b7224 */ /* 0x000fc400078e00ff */
[----:B------:R-:W-:Y:S01]  /*4710*/  IMAD.MOV.U32 R5, RZ, RZ, RZ ;  /* 0x000000ffff057224 */ /* 0x000fe200078e00ff */
[----:B----4-:R-:W-:Y:S01]  /*4720*/  ISETP.NE.AND P1, PT, R4, 0x1, PT ;  /* 0x000000010400780c */ /* 0x010fe20003f25270 */
[----:B------:R-:W-:-:S12]  /*4730*/  @P0 BRA `(.L_x_6895) ;  /* 0x0000000000080947 */ /* 0x000fd80003800000 */
[----:B------:R-:W0:Y:S02]  /*4740*/  FENCE.VIEW.ASYNC.G ;  /* 0x00000000000073c6 */ /* 0x000e240000000100 */
[----:B0-----:R-:W-:Y:S06]  /*4750*/  BAR.ARV 0xc, 0x120 ;  /* 0x0304800000007b1d */ /* 0x001fec0000002000 */
.L_x_6895:
[----:B------:R-:W-:Y:S05]  /*4760*/  BSYNC B0 ;  /* 0x0000000000007941 */ /* 0x000fea0003800000 */
.L_x_6894:
        /* <DEDUP_REMOVED lines=9> */
[----:B------:R-:W-:Y:S01]  /*4800*/  ISETP.GE.AND P0, PT, R197, 0x2, PT ;  /* 0x00000002c500780c */ /* 0x000fe20003f06270 */
[----:B------:R-:W-:Y:S01]  /*4810*/  IMAD.MOV.U32 R7, RZ, RZ, 0x40000040 ;  /* 0x40000040ff077424 */ /* 0x000fe200078e00ff */
[----:B------:R-:W-:Y:S01]  /*4820*/  BAR.SYNC.DEFER_BLOCKING 0xe, 0x100 ;  /* 0x0384000000007b1d */ /* 0x000fe20000010000 */
[----:B------:R-:W-:Y:S01]  /*4830*/  IMAD.MOV.U32 R11, RZ, RZ, 0x40000040 ;  /* 0x40000040ff0b7424 */ /* 0x000fe200078e00ff */
[----:B------:R-:W-:Y:S01]  /*4840*/  R2UR UR5, R5 ;  /* 0x00000000050572ca */ /* 0x000fe200000e0000 */
[----:B------:R-:W-:Y:S01]  /*4850*/  IMAD.MOV.U32 R9, RZ, RZ, 0x40000040 ;  /* 0x40000040ff097424 */ /* 0x000fe200078e00ff */
[----:B------:R-:W-:Y:S01]  /*4860*/  R2UR UR7, R7 ;  /* 0x00000000070772ca */ /* 0x000fe200000e0000 */
[----:B------:R-:W-:Y:S01]  /*4870*/  IMAD.MOV.U32 R13, RZ, RZ, 0x40000040 ;  /* 0x40000040ff0d7424 */ /* 0x000fe200078e00ff */
[----:B------:R-:W-:Y:S01]  /*4880*/  BSSY B0, `(.L_x_6899) ;  /* 0x00000f6000007945 */ /* 0x000fe20003800000 */
[----:B------:R-:W-:Y:S01]  /*4890*/  IMAD.MOV.U32 R7, RZ, RZ, 0x40000040 ;  /* 0x40000040ff077424 */ /* 0x000fe200078e00ff */
        /* <DEDUP_REMOVED lines=13> */
[----:B------:R-:W-:Y:S02]  /*4970*/  R2UR UR4, R4 ;  /* 0x00000000040472ca */ /* 0x000fe400000e0000 */
[----:B------:R-:W-:-:S02]  /*4980*/  LOP3.LUT R15, R3, 0x2000000, RZ, 0xfc, !PT ;  /* 0x02000000030f7812 */ /* 0x000fc400078efcff */
[----:B------:R-:W-:Y:S02]  /*4990*/  IADD3 R10, R4, 0x2, RZ ;  /* 0x00000002040a7810 */ /* 0x000fe40007ffe0ff */
[----:B-1----:R-:W-:Y:S01]  /*49a0*/  LOP3.LUT R20, R20, 0x7f, RZ, 0xc0, !PT ;  /* 0x0000007f14147812 */ /* 0x002fe200078ec0ff */
[----:B------:R-:W-:-:S03]  /*49b0*/  IMAD R6, R18, 0x1000, R15 ;  /* 0x0000100012067824 */ /* 0x000fc600078e020f */
[----:B------:R-:W-:Y:S01]  /*49c0*/  ISETP.NE.AND P2, PT, R20, RZ, PT ;  /* 0x000000ff1400720c */ /* 0x000fe20003f45270 */
[C---:B------:R-:W-:Y:S01]  /*49d0*/  VIADD R8, R6.reuse, 0x80 ;  /* 0x0000008006087836 */ /* 0x040fe20000000000 */
[C---:B------:R-:W-:Y:S01]  /*49e0*/  R2UR UR6, R6.reuse ;  /* 0x00000000060672ca */ /* 0x040fe200000e0000 */
[C---:B------:R-:W-:Y:S02]  /*49f0*/  VIADD R12, R6.reuse, 0x100 ;  /* 0x00000100060c7836 */ /* 0x040fe40000000000 */
[----:B------:R-:W-:-:S08]  /*4a00*/  VIADD R6, R6, 0x180 ;  /* 0x0000018006067836 */ /* 0x000fd00000000000 */
[----:B------:R-:W-:Y:S02]  /*4a10*/  @!P2 IMAD R0, R18, 0x8, R2 ;  /* 0x000000081200a824 */ /* 0x000fe400078e0202 */
        /* <DEDUP_REMOVED lines=36> */
.L_x_6901:
[----:B------:R-:W-:Y:S01]  /*4c60*/  BAR.SYNC.DEFER_BLOCKING 0xe, 0x100 ;  /* 0x0384000000007b1d */ /* 0x000fe20000010000 */
[C---:B------:R-:W-:Y:S01]  /*4c70*/  IMAD R3, R18.reuse, 0x40, R190 ;  /* 0x0000004012037824 */ /* 0x040fe200078e02be */
[----:B------:R-:W-:Y:S01]  /*4c80*/  IADD3 R18, R18, 0x1, RZ ;  /* 0x0000000112127810 */ /* 0x000fe20007ffe0ff */
        /* <DEDUP_REMOVED lines=8> */
[----:B------:R-:W-:Y:S02]  /*4d10*/  R2UR UR5, R5 ;  /* 0x00000000050572ca */ /* 0x000fe400000e0000 */
[C---:B------:R-:W-:Y:S01]  /*4d20*/  ISETP.GT.AND P1, PT, R197.reuse, RZ, PT ;  /* 0x000000ffc500720c */ /* 0x040fe20003f24270 */
[----:B------:R-:W-:Y:S02]  /*4d30*/  IMAD R6, R18, 0x1000, R15 ;  /* 0x0000100012067824 */ /* 0x000fe400078e020f */
[----:B------:R-:W-:Y:S02]  /*4d40*/  VIADD R197, R197, 0xffffffff ;  /* 0xffffffffc5c57836 */ /* 0x000fe40000000000 */
        /* <DEDUP_REMOVED lines=169> */
.L_x_6900:
[----:B------:R-:W-:Y:S05]  /*57e0*/  BSYNC B0 ;  /* 0x0000000000007941 */ /* 0x000fea0003800000 */
.L_x_6899:
        /* <DEDUP_REMOVED lines=9> */
[----:B------:R-:W1:Y:S04]  /*5880*/  LDS R2, [R3+0x38400] ;  /* 0x0384000003027984 */ /* 0x000e680000000800 */
[----:B0-----:R-:W0:Y:S01]  /*5890*/  LDS R0, [R3+0x38420] ;  /* 0x0384200003007984 */ /* 0x001e220000000800 */
[-C--:B-1----:R-:W-:Y:S01]  /*58a0*/  FMUL.FTZ R175, R25, R2.reuse ;  /* 0x0000000219af7220 */ /* 0x082fe20000410000 */
        /* <DEDUP_REMOVED lines=129> */
.L_x_6897:
        /* <DEDUP_REMOVED lines=32> */
.L_x_6903:
[----:B------:R-:W-:Y:S05]  /*62c0*/  BSYNC B6 ;  /* 0x0000000000067941 */ /* 0x000fea0003800000 */
.L_x_6902:
        /* <DEDUP_REMOVED lines=12> */
.L_x_6907:
[----:B-1----:R1:W2:Y:S02]  /*6390*/  SYNCS.PHASECHK.TRANS64.TRYWAIT P0, [R2+URZ+0x38800], R3 ;  /* 0x03880003020075a7 */ /* 0x0022a4000800017f */
[----:B--2---:R-:W-:Y:S05]  /*63a0*/  @!P0 NANOSLEEP.SYNCS 0x989680 ;  /* 0x009896800000895d */ /* 0x004fea0003900000 */
[----:B------:R-:W2:Y:S02]  /*63b0*/  @!P0 SYNCS.PHASECHK.TRANS64 P0, [R2+URZ+0x38800], R3 ;  /* 0x03880003020085a7 */ /* 0x000ea4000800007f */
[----:B--2---:R-:W-:Y:S05]  /*63c0*/  @!P0 BRA `(.L_x_6907) ;  /* 0xfffffffc00f08947 */ /* 0x004fea000383ffff */
.L_x_6906:
[----:B------:R-:W-:Y:S05]  /*63d0*/  BSYNC B0 ;  /* 0x0000000000007941 */ /* 0x000fea0003800000 */
.L_x_6905:
[----:B------:R-:W-:Y:S05]  /*63e0*/  BRA `(.L_x_6908) ;  /* 0x0000002c00e87947 */ /* 0x000fea0003800000 */
.L_x_6904:
        /* <DEDUP_REMOVED lines=21> */
[--C-:B------:R-:W-:Y:S01]  /*6540*/  IMAD.WIDE.U32 R4, R23, R46, R24.reuse ;  /* 0x0000002e17047225 */ /* 0x100fe200078e0018 */
[----:B------:R-:W-:Y:S02]  /*6550*/  IADD3 R29, P4, R10, R40, RZ ;  /* 0x000000280a1d7210 */ /* 0x000fe40007f9e0ff */
[----:B------:R-:W-:Y:S01]  /*6560*/  IADD3 R51, R51, R41, RZ ;  /* 0x0000002933337210 */ /* 0x000fe20007ffe0ff */
        /* <DEDUP_REMOVED lines=8> */
[----:B------:R-:W-:Y:S01]  /*65f0*/  IMAD.SHL.U32 R46, R46, 0x20, RZ ;  /* 0x000000202e2e7824 */ /* 0x000fe200078e00ff */
[----:B------:R-:W-:Y:S01]  /*6600*/  IADD3.X R28, R51, R14, R11, P4, !PT ;  /* 0x0000000e331c7210 */ /* 0x000fe200027fe40b */
[----:B------:R-:W-:Y:S01]  /*6610*/  IMAD.SHL.U32 R44, R44, 0x20, RZ ;  /* 0x000000202c2c7824 */ /* 0x000fe200078e00ff */
[C---:B------:R-:W-:Y:S02]  /*6620*/  IADD3.X R26, R49.reuse, R12, R9, P3, !PT ;  /* 0x0000000c311a7210 */ /* 0x040fe40001ffe409 */
[----:B------:R-:W-:-:S02]  /*6630*/  IADD3.X R48, R49, R5, R12, P1, !PT ;  /* 0x0000000531307210 */ /* 0x000fc40000ffe40c */
        /* <DEDUP_REMOVED lines=18> */
.L_x_6910:
[----:B------:R-:W-:Y:S05]  /*6760*/  BSYNC B6 ;  /* 0x0000000000067941 */ /* 0x000fea0003800000 */
.L_x_6909:
        /* <DEDUP_REMOVED lines=26> */
[----:B------:R-:W-:Y:S01]  /*6910*/  IMAD.MOV.U32 R10, RZ, RZ, R42 ;  /* 0x000000ffff0a7224 */ /* 0x000fe200078e002a */
[----:B------:R-:W-:Y:S01]  /*6920*/  LEA R3, R222, R3, 0x5 ;  /* 0x00000003de037211 */ /* 0x000fe200078e28ff */
        /* <DEDUP_REMOVED lines=40> */
.L_x_6914:
[----:B------:R-:W-:Y:S05]  /*6bb0*/  BSYNC B1 ;  /* 0x0000000000017941 */ /* 0x000fea0003800000 */
.L_x_6913:
        /* <DEDUP_REMOVED lines=24> */
.L_x_6916:
[----:B------:R-:W-:Y:S05]  /*6d40*/  BSYNC B1 ;  /* 0x0000000000017941 */ /* 0x000fea0003800000 */
.L_x_6915:
[----:B------:R-:W-:Y:S01]  /*6d50*/  IMAD.WIDE.U32 R10, R3, R4, R10 ;  /* 0x00000004030a7225 */ /* 0x000fe200078e000a */
[----:B------:R-:W-:Y:S01]  /*6d60*/  LEA.HI R0, R219, R219, RZ, 0x1 ;  /* 0x000000dbdb007211 */ /* 0x000fe200078f08ff */
[----:B------:R-:W-:Y:S01]  /*6d70*/  ULDC.64 UR4, c[0x0][0x3c8] ;  /* 0x0000f20000047ab9 */ /* 0x000fe20000000a00 */
[----:B------:R-:W-:Y:S01]  /*6d80*/  ULDC.64 UR6, c[0x0][0x3e0] ;  /* 0x0000f80000067ab9 */ /* 0x000fe20000000a00 */
[----:B------:R-:W-:Y:S01]  /*6d90*/  IMAD.WIDE.U32 R12, R3, R6, R12 ;  /* 0x00000006030c7225 */ /* 0x000fe200078e000c */
[----:B------:R-:W-:-:S03]  /*6da0*/  LOP3.LUT R56, R0, 0xfffffffe, RZ, 0xc0, !PT ;  /* 0xfffffffe00387812 */ /* 0x000fc600078ec0ff */
[C---:B------:R-:W-:Y:S01]  /*6db0*/  IMAD R4, R41.reuse, R4, RZ ;  /* 0x0000000429047224 */ /* 0x040fe200078e02ff */
[----:B------:R-:W-:Y:S01]  /*6dc0*/  LEA R0, P3, R12, UR6, 0x1 ;  /* 0x000000060c007c11 */ /* 0x000fe2000f8608ff */
[----:B------:R-:W-:Y:S02]  /*6dd0*/  IMAD R6, R41, R6, RZ ;  /* 0x0000000629067224 */ /* 0x000fe400078e02ff */
[----:B01----:R-:W-:Y:S02]  /*6de0*/  IMAD.SHL.U32 R14, R191, 0x40, RZ ;  /* 0x00000040bf0e7824 */ /* 0x003fe400078e00ff */
[C---:B------:R-:W-:Y:S01]  /*6df0*/  IMAD R5, R3.reuse, R5, R4 ;  /* 0x0000000503057224 */ /* 0x040fe200078e0204 */
[----:B------:R-:W-:Y:S01]  /*6e00*/  LEA R4, P2, R10, UR4, 0x1 ;  /* 0x000000040a047c11 */ /* 0x000fe2000f8408ff */
[----:B------:R-:W-:Y:S01]  /*6e10*/  IMAD R3, R3, R7, R6 ;  /* 0x0000000703037224 */ /* 0x000fe200078e0206 */
[----:B------:R-:W-:Y:S01]  /*6e20*/  LOP3.LUT R15, R14, 0x1c0, RZ, 0xc0, !PT ;  /* 0x000001c00e0f7812 */ /* 0x000fe200078ec0ff */
[----:B------:R-:W-:Y:S01]  /*6e30*/  IMAD.IADD R5, R11, 0x1, R5 ;  /* 0x000000010b057824 */ /* 0x000fe200078e0205 */
[----:B------:R-:W-:Y:S01]  /*6e40*/  UMOV UR4, 0xffffffff ;  /* 0xffffffff00047882 */ /* 0x000fe20000000000 */
[----:B------:R-:W-:Y:S01]  /*6e50*/  IMAD.IADD R3, R13, 0x1, R3 ;  /* 0x000000010d037824 */ /* 0x000fe200078e0203 */
[----:B------:R-:W-:Y:S01]  /*6e60*/  LOP3.LUT R6, R15, 0x18, R16, 0xf8, !PT ;  /* 0x000000180f067812 */ /* 0x000fe200078ef810 */
[----:B------:R-:W-:Y:S01]  /*6e70*/  IMAD.IADD R56, R219, 0x1, -R56 ;  /* 0x00000001db387824 */ /* 0x000fe200078e0a38 */
[----:B------:R-:W-:-:S02]  /*6e80*/  SHF.R.U32.HI R15, RZ, 0x3, R15 ;  /* 0x00000003ff0f7819 */ /* 0x000fc4000001160f */
[----:B------:R-:W-:Y:S02]  /*6e90*/  LEA.HI.X R5, R10, UR5, R5, 0x1, P2 ;  /* 0x000000050a057c11 */ /* 0x000fe400090f0c05 */
[----:B------:R-:W-:Y:S02]  /*6ea0*/  LEA.HI.X R3, R12, UR7, R3, 0x1, P3 ;  /* 0x000000070c037c11 */ /* 0x000fe400098f0c03 */
[----:B------:R-:W-:Y:S02]  /*6eb0*/  LOP3.LUT R39, R6, R15, RZ, 0x3c, !PT ;  /* 0x0000000f06277212 */ /* 0x000fe400078e3cff */
[----:B------:R-:W-:Y:S01]  /*6ec0*/  SHF.L.U32 R7, R56, 0x1f, RZ ;  /* 0x0000001f38077819 */ /* 0x000fe200000006ff */
[----:B------:R-:W-:Y:S06]  /*6ed0*/  BRA.DIV UR4, `(.L_x_6917) ;  /* 0x0000015a04447947 */ /* 0x000fec000b800000 */
.L_x_7104:
[----:B------:R-:W-:-:S03]  /*6ee0*/  UMOV UR4, 0xffffffff ;  /* 0xffffffff00047882 */ /* 0x000fc60000000000 */
[----:B------:R-:W-:Y:S05]  /*6ef0*/  BRA.DIV UR4, `(.L_x_6918) ;  /* 0x0000015a04647947 */ /* 0x000fea000b800000 */
.L_x_7107:
[----:B------:R-:W-:-:S03]  /*6f00*/  UMOV UR4, 0xffffffff ;  /* 0xffffffff00047882 */ /* 0x000fc60000000000 */
[----:B------:R-:W-:Y:S05]  /*6f10*/  BRA.DIV UR4, `(.L_x_6919) ;  /* 0x0000015a04847947 */ /* 0x000fea000b800000 */
.L_x_7110:
[----:B------:R-:W-:-:S03]  /*6f20*/  UMOV UR4, 0xffffffff ;  /* 0xffffffff00047882 */ /* 0x000fc60000000000 */
[----:B------:R-:W-:Y:S05]  /*6f30*/  BRA.DIV UR4, `(.L_x_6920) ;  /* 0x0000015a04a47947 */ /* 0x000fea000b800000 */
.L_x_7113:
[----:B------:R-:W-:-:S03]  /*6f40*/  UMOV UR4, 0xffffffff ;  /* 0xffffffff00047882 */ /* 0x000fc60000000000 */
[----:B------:R-:W-:Y:S05]  /*6f50*/  BRA.DIV UR4, `(.L_x_6921) ;  /* 0x0000015a04c47947 */ /* 0x000fea000b800000 */
.L_x_7116:
[----:B------:R-:W-:-:S03]  /*6f60*/  UMOV UR4, 0xffffffff ;  /* 0xffffffff00047882 */ /* 0x000fc60000000000 */
[----:B------:R-:W-:Y:S05]  /*6f70*/  BRA.DIV UR4, `(.L_x_6922) ;  /* 0x0000015a04e47947 */ /* 0x000fea000b800000 */
.L_x_7119:
[----:B------:R-:W-:-:S03]  /*6f80*/  UMOV UR4, 0xffffffff ;  /* 0xffffffff00047882 */ /* 0x000fc60000000000 */
[----:B------:R-:W-:Y:S05]  /*6f90*/  BRA.DIV UR4, `(.L_x_6923) ;  /* 0x0000015e04047947 */ /* 0x000fea000b800000 */
.L_x_7122:
[----:B------:R-:W-:-:S03]  /*6fa0*/  UMOV UR4, 0xffffffff ;  /* 0xffffffff00047882 */ /* 0x000fc60000000000 */
[----:B------:R-:W-:Y:S05]  /*6fb0*/  BRA.DIV UR4, `(.L_x_6924) ;  /* 0x0000015e04247947 */ /* 0x000fea000b800000 */
.L_x_7125:
        /* <DEDUP_REMOVED lines=8> */
[----:B------:R-:W-:Y:S01]  /*7040*/  IMAD R3, R212, 0x200, R39 ;  /* 0x00000200d4037824 */ /* 0x000fe200078e0227 */
[----:B------:R-:W-:Y:S01]  /*7050*/  MOV R0, R32 ;  /* 0x0000002000007202 */ /* 0x000fe20000000f00 */
        /* <DEDUP_REMOVED lines=11> */
[----:B------:R-:W-:-:S02]  /*7110*/  VIADD R0, R3, 0x20440 ;  /* 0x0002044003007836 */ /* 0x000fc40000000000 */
[----:B------:R-:W-:Y:S01]  /*7120*/  @P3 VIADD R0, R4, 0xffffffc0 ;  /* 0xffffffc004003836 */ /* 0x000fe20000000000 */
[----:B------:R-:W-:Y:S01]  /*7130*/  PRMT R43, R6, 0x5410, R10 ;  /* 0x00005410062b7816 */ /* 0x000fe2000000000a */
[----:B------:R-:W-:Y:S02]  /*7140*/  IMAD.MOV.U32 R4, RZ, RZ, R26 ;  /* 0x000000ffff047224 */ /* 0x000fe400078e001a */
[----:B------:R-:W-:Y:S02]  /*7150*/  IMAD.MOV.U32 R5, RZ, RZ, R27 ;  /* 0x000000ffff057224 */ /* 0x000fe400078e001b */
[----:B------:R-:W-:Y:S02]  /*7160*/  IMAD.MOV.U32 R6, RZ, RZ, R20 ;  /* 0x000000ffff067224 */ /* 0x000fe400078e0014 */
[----:B------:R-:W-:Y:S01]  /*7170*/  IMAD.MOV.U32 R10, RZ, RZ, R21 ;  /* 0x000000ffff0a7224 */ /* 0x000fe200078e0015 */
[----:B------:R-:W-:Y:S01]  /*7180*/  PRMT R44, R5, 0x5410, R4 ;  /* 0x00005410052c7816 */ /* 0x000fe20000000004 */
[----:B------:R-:W-:-:S02]  /*7190*/  IMAD.MOV.U32 R4, RZ, RZ, R28 ;  /* 0x000000ffff047224 */ /* 0x000fc400078e001c */
[----:B------:R-:W-:Y:S01]  /*71a0*/  IMAD.MOV.U32 R5, RZ, RZ, R29 ;  /* 0x000000ffff057224 */ /* 0x000fe200078e001d */
[----:B------:R-:W-:Y:S01]  /*71b0*/  PRMT R45, R10, 0x5410, R6 ;  /* 0x000054100a2d7816 */ /* 0x000fe20000000006 */
[----:B0-----:R-:W-:Y:S06]  /*71c0*/  @!P2 BRA `(.L_x_6926) ;  /* 0x0000015800c8a947 */ /* 0x001fec0003800000 */
.L_x_7126:
[----:B------:R-:W-:Y:S05]  /*71d0*/  BSYNC B1 ;  /* 0x0000000000017941 */ /* 0x000fea0003800000 */
.L_x_6925:
[----:B------:R-:W-:Y:S01]  /*71e0*/  BSSY B1, `(.L_x_6927) ;  /* 0x0000067000017945 */ /* 0x000fe20003800000 */
[----:B------:R-:W-:-:S03]  /*71f0*/  PRMT R46, R4, 0x5410, R5 ;  /* 0x00005410042e7816 */ /* 0x000fc60000000005 */
[----:B------:R-:W-:Y:S05]  /*7200*/  @P0 BRA `(.L_x_6928) ;  /* 0x0000000400900947 */ /* 0x000fea0003800000 */
[----:B------:R-:W1:Y:S01]  /*7210*/  LDC R5, c[0x0][0x3d4] ;  /* 0x0000f500ff057b82 */ /* 0x000e620000000800 */
        /* <DEDUP_REMOVED lines=51> */
.L_x_6930:
[----:B------:R-:W-:Y:S05]  /*7550*/  BSYNC B2 ;  /* 0x0000000000027941 */ /* 0x000fea0003800000 */
.L_x_6929:
        /* <DEDUP_REMOVED lines=47> */
.L_x_6928:
[----:B------:R-:W-:Y:S05]  /*7850*/  BSYNC B1 ;  /* 0x0000000000017941 */ /* 0x000fea0003800000 */
.L_x_6927:
        /* <DEDUP_REMOVED lines=53> */
.L_x_6933:
[----:B------:R-:W-:Y:S05]  /*7bb0*/  BSYNC B1 ;  /* 0x0000000000017941 */ /* 0x000fea0003800000 */
.L_x_6932:
        /* <DEDUP_REMOVED lines=48> */
.L_x_6912:
        /* <DEDUP_REMOVED lines=13> */
[----:B------:R-:W-:Y:S01]  /*7f90*/  @!P1 IADD3.X R10, R57, R26, RZ, P4, !PT ;  /* 0x0000001a390a9210 */ /* 0x000fe200027fe4ff */
[----:B------:R-:W1:Y:S01]  /*7fa0*/  @!P0 LDC.64 R30, c[0x0][0x3e0] ;  /* 0x0000f800ff1e8b82 */ /* 0x000e620000000a00 */
[----:B------:R-:W-:Y:S02]  /*7fb0*/  @!P1 LEA R8, P4, R9, UR4, 0x1 ;  /* 0x0000000409089c11 */ /* 0x000fe4000f8808ff */
[----:B------:R-:W-:-:S02]  /*7fc0*/  @!P0 IADD3.X R3, R28, R45, R59, P2, P3 ;  /* 0x0000002d1c038210 */ /* 0x000fc400017e643b */
        /* <DEDUP_REMOVED lines=48> */
.L_x_7129:
[----:B------:R-:W-:-:S03]  /*82d0*/  UMOV UR4, 0xffffffff ;  /* 0xffffffff00047882 */ /* 0x000fc60000000000 */
[----:B------:R-:W-:Y:S05]  /*82e0*/  BRA.DIV UR4, `(.L_x_6935) ;  /* 0x0000014a04bc7947 */ /* 0x000fea000b800000 */
.L_x_7132:
[----:B------:R-:W-:-:S03]  /*82f0*/  UMOV UR4, 0xffffffff ;  /* 0xffffffff00047882 */ /* 0x000fc60000000000 */
[----:B------:R-:W-:Y:S05]  /*8300*/  BRA.DIV UR4, `(.L_x_6936) ;  /* 0x0000014a04dc7947 */ /* 0x000fea000b800000 */
.L_x_7135:
[----:B------:R-:W-:-:S03]  /*8310*/  UMOV UR4, 0xffffffff ;  /* 0xffffffff00047882 */ /* 0x000fc60000000000 */
[----:B------:R-:W-:Y:S05]  /*8320*/  BRA.DIV UR4, `(.L_x_6937) ;  /* 0x0000014a04fc7947 */ /* 0x000fea000b800000 */
.L_x_7138:
[----:B------:R-:W-:-:S03]  /*8330*/  UMOV UR4, 0xffffffff ;  /* 0xffffffff00047882 */ /* 0x000fc60000000000 */
[----:B------:R-:W-:Y:S05]  /*8340*/  BRA.DIV UR4, `(.L_x_6938) ;  /* 0x0000014e041c7947 */ /* 0x000fea000b800000 */
.L_x_7141:
[----:B------:R-:W-:Y:S01]  /*8350*/  UMOV UR4, 0xffffffff ;  /* 0xffffffff00047882 */ /* 0x000fe20000000000 */
[----:B------:R-:W-:Y:S02]  /*8360*/  LOP3.LUT R6, R6, 0xfffffffe, RZ, 0xc0, !PT ;  /* 0xfffffffe06067812 */ /* 0x000fe400078ec0ff */
[----:B------:R-:W-:Y:S05]  /*8370*/  BRA.DIV UR4, `(.L_x_6939) ;  /* 0x0000014e04387947 */ /* 0x000fea000b800000 */
.L_x_7144:
[----:B------:R-:W-:Y:S01]  /*8380*/  UMOV UR4, 0xffffffff ;  /* 0xffffffff00047882 */ /* 0x000fe20000000000 */
[----:B------:R-:W-:Y:S02]  /*8390*/  IMAD.IADD R56, R219, 0x1, -R6 ;  /* 0x00000001db387824 */ /* 0x000fe400078e0a06 */
[----:B------:R-:W-:Y:S05]  /*83a0*/  BRA.DIV UR4, `(.L_x_6940) ;  /* 0x0000014e04547947 */ /* 0x000fea000b800000 */
.L_x_7147:
[----:B------:R-:W-:Y:S01]  /*83b0*/  UMOV UR4, 0xffffffff ;  /* 0xffffffff00047882 */ /* 0x000fe20000000000 */
[----:B------:R-:W-:Y:S02]  /*83c0*/  SHF.L.U32 R3, R56, 0x1f, RZ ;  /* 0x0000001f38037819 */ /* 0x000fe400000006ff */
[----:B------:R-:W-:Y:S05]  /*83d0*/  BRA.DIV UR4, `(.L_x_6941) ;  /* 0x0000014e04707947 */ /* 0x000fea000b800000 */
.L_x_7150:
        /* <DEDUP_REMOVED lines=35> */
.L_x_7151:
[----:B------:R-:W-:Y:S05]  /*8610*/  BSYNC B1 ;  /* 0x0000000000017941 */ /* 0x000fea0003800000 */
.L_x_6942:
        /* <DEDUP_REMOVED lines=8> */
[----:B------:R-:W-:Y:S02]  /*86a0*/  LOP3.LUT R0, R5, 0x38, R16, 0xf8, !PT ;  /* 0x0000003805007812 */ /* 0x000fe400078ef810 */
[----:B------:R-:W-:-:S02]  /*86b0*/  SHF.R.U32.HI R7, RZ, 0x3, R5 ;  /* 0x00000003ff077819 */ /* 0x000fc40000011605 */
[----:B------:R-:W-:Y:S02]  /*86c0*/  LOP3.LUT R4, R5, 0x38, R4, 0xf8, !PT ;  /* 0x0000003805047812 */ /* 0x000fe400078ef804 */
[-C--:B0-----:R-:W-:Y:S02]  /*86d0*/  LOP3.LUT R3, R0, R7.reuse, RZ, 0x3c, !PT ;  /* 0x0000000700037212 */ /* 0x081fe400078e3cff */
[----:B------:R-:W-:Y:S02]  /*86e0*/  LOP3.LUT R5, R4, R7, RZ, 0x3c, !PT ;  /* 0x0000000704057212 */ /* 0x000fe400078e3cff */
[----:B------:R-:W-:Y:S01]  /*86f0*/  SHF.R.U64 R0, R36, 0x10, R37 ;  /* 0x0000001024007819 */ /* 0x000fe20000001225 */
[----:B------:R-:W-:Y:S01]  /*8700*/  IMAD R3, R212, 0x200, R3 ;  /* 0x00000200d4037824 */ /* 0x000fe200078e0203 */
[----:B------:R-:W-:Y:S02]  /*8710*/  PRMT R33, R20, 0x5432, R12 ;  /* 0x0000543214217816 */ /* 0x000fe4000000000c */
[----:B------:R-:W-:Y:S01]  /*8720*/  PRMT R38, R14, 0x5432, R0 ;  /* 0x000054320e267816 */ /* 0x000fe20000000000 */
[--C-:B------:R-:W-:Y:S01]  /*8730*/  IMAD R46, R3, 0x2, R2.reuse ;  /* 0x00000002032e7824 */ /* 0x100fe200078e0202 */
[----:B------:R-:W-:Y:S01]  /*8740*/  SHF.R.U32.HI R40, RZ, 0x10, R37 ;  /* 0x00000010ff287819 */ /* 0x000fe20000011625 */
[----:B------:R-:W-:Y:S01]  /*8750*/  IMAD R3, R212, 0x200, R5 ;  /* 0x00000200d4037824 */ /* 0x000fe200078e0205 */
[----:B------:R-:W-:Y:S01]  /*8760*/  SHF.R.U32.HI R42, RZ, 0x10, R39 ;  /* 0x00000010ff2a7819 */ /* 0x000fe20000011627 */
[----:B------:R-:W-:Y:S01]  /*8770*/  IMAD.U32 R39, R38, 0x10000, RZ ;  /* 0x0001000026277824 */ /* 0x000fe200078e00ff */
[----:B------:R-:W0:Y:S01]  /*8780*/  LDS.128 R4, [R46+0x20400] ;  /* 0x020400002e047984 */ /* 0x000e220000000c00 */
[----:B------:R-:W-:Y:S01]  /*8790*/  IMAD R47, R3, 0x2, R2 ;  /* 0x00000002032f7824 */ /* 0x000fe200078e0202 */
[----:B------:R-:W-:-:S02]  /*87a0*/  SHF.R.U64 R3, R34, 0x10, R35 ;  /* 0x0000001022037819 */ /* 0x000fc40000001223 */
[----:B------:R-:W-:Y:S02]  /*87b0*/  SHF.R.U32.HI R35, RZ, 0x10, R35 ;  /* 0x00000010ff237819 */ /* 0x000fe40000011623 */
[----:B------:R-:W1:Y:S01]  /*87c0*/  LDS.128 R8, [R47+0x20400] ;  /* 0x020400002f087984 */ /* 0x000e620000000c00 */
[----:B------:R-:W-:Y:S02]  /*87d0*/  PRMT R36, R14, 0x5410, R3 ;  /* 0x000054100e247816 */ /* 0x000fe40000000003 */
[----:B------:R-:W-:Y:S01]  /*87e0*/  PRMT R37, R15, 0x5410, R35 ;  /* 0x000054100f257816 */ /* 0x000fe20000000023 */
[----:B------:R-:W-:Y:S01]  /*87f0*/  IMAD.U32 R35, R33, 0x10000, RZ ;  /* 0x0001000021237824 */ /* 0x000fe200078e00ff */
[----:B------:R-:W-:Y:S02]  /*8800*/  LOP3.LUT R38, R38, 0xffff0000, RZ, 0xc0, !PT ;  /* 0xffff000026267812 */ /* 0x000fe400078ec0ff */
[----:B------:R-:W-:Y:S02]  /*8810*/  PRMT R34, R43, 0x5432, R32 ;  /* 0x000054322b227816 */ /* 0x000fe40000000020 */
[----:B------:R-:W-:-:S02]  /*8820*/  PRMT R40, R15, 0x5432, R40 ;  /* 0x000054320f287816 */ /* 0x000fc40000000028 */
[----:B------:R-:W-:Y:S02]  /*8830*/  LOP3.LUT R33, R33, 0xffff0000, RZ, 0xc0, !PT ;  /* 0xffff000021217812 */ /* 0x000fe400078ec0ff */
[C---:B------:R-:W-:Y:S02]  /*8840*/  PRMT R41, R13.reuse, 0x5410, R41 ;  /* 0x000054100d297816 */ /* 0x040fe40000000029 */
[----:B------:R-:W-:Y:S01]  /*8850*/  PRMT R42, R13, 0x5432, R42 ;  /* 0x000054320d2a7816 */ /* 0x000fe2000000002a */
[C---:B0-----:R-:W-:Y:S01]  /*8860*/  IMAD.U32 R0, R4.reuse, 0x10000, RZ ;  /* 0x0001000004007824 */ /* 0x041fe200078e00ff */
[----:B------:R-:W-:Y:S01]  /*8870*/  LOP3.LUT R3, R4, 0xffff0000, RZ, 0xc0, !PT ;  /* 0xffff000004037812 */ /* 0x000fe200078ec0ff */
[----:B------:R-:W-:Y:S01]  /*8880*/  IMAD.U32 R12, R6, 0x10000, RZ ;  /* 0x00010000060c7824 */ /* 0x000fe200078e00ff */
[----:B------:R-:W-:Y:S01]  /*8890*/  SHF.L.U32 R4, R5, 0x10, RZ ;  /* 0x0000001005047819 */ /* 0x000fe200000006ff */
[----:B------:R-:W-:Y:S01]  /*88a0*/  IMAD.U32 R13, R7, 0x10000, RZ ;  /* 0x00010000070d7824 */ /* 0x000fe200078e00ff */
        /* <DEDUP_REMOVED lines=23> */
[C---:B------:R-:W-:Y:S01]  /*8a20*/  IMAD.U32 R20, R10.reuse, 0x10000, RZ ;  /* 0x000100000a147824 */ /* 0x040fe200078e00ff */
[----:B------:R-:W-:Y:S01]  /*8a30*/  LOP3.LUT R10, R10, 0xffff0000, RZ, 0xc0, !PT ;  /* 0xffff00000a0a7812 */ /* 0x000fe200078ec0ff */
[----:B------:R-:W-:-:S02]  /*8a40*/  IMAD.U32 R32, R11, 0x10000, RZ ;  /* 0x000100000b207824 */ /* 0x000fc400078e00ff */
[----:B------:R-:W-:Y:S01]  /*8a50*/  FFMA.FTZ R34, R5, R34, -R0 ;  /* 0x0000002205227223 */ /* 0x000fe20000010800 */
[----:B------:R-:W-:Y:S02]  /*8a60*/  IMAD.U32 R15, R41, 0x10000, RZ ;  /* 0x00010000290f7824 */ /* 0x000fe400078e00ff */
[----:B------:R-:W-:Y:S01]  /*8a70*/  FFMA.FTZ R9, R5, R40, R38 ;  /* 0x0000002805097223 */ /* 0x000fe20000010026 */
[----:B------:R-:W-:Y:S01]  /*8a80*/  IMAD.U32 R4, R42, 0x10000, RZ ;  /* 0x000100002a047824 */ /* 0x000fe200078e00ff */
[----:B------:R-:W-:Y:S01]  /*8a90*/  LOP3.LUT R41, R41, 0xffff0000, RZ, 0xc0, !PT ;  /* 0xffff000029297812 */ /* 0x000fe200078ec0ff */
[----:B------:R-:W-:Y:S02]  /*8aa0*/  IMAD.U32 R3, R36, 0x10000, RZ ;  /* 0x0001000024037824 */ /* 0x000fe400078e00ff */
[----:B------:R-:W-:Y:S01]  /*8ab0*/  FMUL.FTZ R35, R20, R15 ;  /* 0x0000000f14237220 */ /* 0x000fe20000410000 */
[----:B------:R-:W-:Y:S02]  /*8ac0*/  IMAD.U32 R0, R37, 0x10000, RZ ;  /* 0x0001000025007824 */ /* 0x000fe400078e00ff */
[----:B------:R-:W-:Y:S01]  /*8ad0*/  FMUL.FTZ R38, R32, R4 ;  /* 0x0000000420267220 */ /* 0x000fe20000410000 */
        /* <DEDUP_REMOVED lines=8> */
[----:B------:R-:W-:Y:S01]  /*8b60*/  FMUL.FTZ R5, R10, R41 ;  /* 0x000000290a057220 */ /* 0x000fe20000410000 */
[----:B------:R-:W-:Y:S01]  /*8b70*/  LOP3.LUT R0, R37, 0xffff0000, RZ, 0xc0, !PT ;  /* 0xffff000025007812 */ /* 0x000fe200078ec0ff */
[----:B------:R-:W-:Y:S01]  /*8b80*/  FFMA.FTZ R32, R13, R4, R32 ;  /* 0x000000040d207223 */ /* 0x000fe20000010020 */
[----:B------:R-:W-:Y:S01]  /*8b90*/  LOP3.LUT R6, R6, 0xffff0000, RZ, 0xc0, !PT ;  /* 0xffff000006067812 */ /* 0x000fe200078ec0ff */
[----:B------:R-:W-:Y:S01]  /*8ba0*/  FMUL.FTZ R12, R11, R42 ;  /* 0x0000002a0b0c7220 */ /* 0x000fe20000410000 */
[----:B------:R-:W-:Y:S01]  /*8bb0*/  LOP3.LUT R7, R7, 0xffff0000, RZ, 0xc0, !PT ;  /* 0xffff000007077812 */ /* 0x000fe200078ec0ff */
[-C--:B------:R-:W-:Y:S01]  /*8bc0*/  FMUL.FTZ R4, R10, R3.reuse ;  /* 0x000000030a047220 */ /* 0x080fe20000410000 */
[-C--:B------:R-:W-:Y:S01]  /*8bd0*/  FMUL.FTZ R11, R11, R0.reuse ;  /* 0x000000000b0b7220 */ /* 0x080fe20000410000 */
[----:B------:R-:W-:Y:S01]  /*8be0*/  FFMA.FTZ R10, R6, R3, -R5 ;  /* 0x00000003060a7223 */ /* 0x000fe20000010805 */
        /* <DEDUP_REMOVED lines=13> */
.L_x_6945:
[----:B------:R-:W-:Y:S05]  /*8cc0*/  BSYNC B1 ;  /* 0x0000000000017941 */ /* 0x000fea0003800000 */
.L_x_6944:
        /* <DEDUP_REMOVED lines=9> */
[----:B------:R-:W-:Y:S02]  /*8d60*/  SHF.R.U32.HI R24, RZ, 0x10, R25 ;  /* 0x00000010ff187819 */ /* 0x000fe40000011619 */
[----:B------:R-:W-:Y:S01]  /*8d70*/  SHF.R.U64 R12, R26, 0x10, R27 ;  /* 0x000000101a0c7819 */ /* 0x000fe2000000121b */
[----:B0-----:R-:W-:Y:S01]  /*8d80*/  IMAD.IADD R3, R231, 0x1, R0 ;  /* 0x00000001e7037824 */ /* 0x001fe200078e0200 */
[----:B------:R-:W-:Y:S02]  /*8d90*/  SHF.R.U64 R0, R28, 0x10, R29 ;  /* 0x000000101c007819 */ /* 0x000fe4000000121d */
[----:B------:R-:W-:Y:S02]  /*8da0*/  SHF.R.U32.HI R26, RZ, 0x10, R27 ;  /* 0x00000010ff1a7819 */ /* 0x000fe4000001161b */
[----:B------:R-:W-:Y:S02]  /*8db0*/  LEA R3, R3, R2, 0x1 ;  /* 0x0000000203037211 */ /* 0x000fe400078e08ff */
[----:B------:R-:W-:-:S02]  /*8dc0*/  PRMT R30, R48, 0x5432, R0 ;  /* 0x00005432301e7816 */ /* 0x000fc40000000000 */
[----:B------:R-:W-:Y:S01]  /*8dd0*/  PRMT R25, R48, 0x5410, R13 ;  /* 0x0000541030197816 */ /* 0x000fe2000000000d */
[----:B------:R-:W0:Y:S01]  /*8de0*/  LDS.128 R8, [R3+0x20400] ;  /* 0x0204000003087984 */ /* 0x000e220000000c00 */
[----:B------:R-:W-:Y:S01]  /*8df0*/  SHF.R.U32.HI R35, RZ, 0x10, R31 ;  /* 0x00000010ff237819 */ /* 0x000fe2000001161f */
[----:B------:R-:W-:Y:S01]  /*8e00*/  IMAD.U32 R31, R30, 0x10000, RZ ;  /* 0x000100001e1f7824 */ /* 0x000fe200078e00ff */
[----:B------:R-:W-:Y:S02]  /*8e10*/  PRMT R32, R49, 0x5432, R32 ;  /* 0x0000543231207816 */ /* 0x000fe40000000020 */
[----:B------:R-:W-:Y:S01]  /*8e20*/  PRMT R29, R52, 0x5432, R26 ;  /* 0x00005432341d7816 */ /* 0x000fe2000000001a */
[----:B------:R-:W-:Y:S01]  /*8e30*/  IMAD.U32 R26, R25, 0x10000, RZ ;  /* 0x00010000191a7824 */ /* 0x000fe200078e00ff */
[----:B------:R-:W-:Y:S01]  /*8e40*/  PRMT R27, R50, 0x5432, R24 ;  /* 0x00005432321b7816 */ /* 0x000fe20000000018 */
[----:B------:R-:W-:Y:S01]  /*8e50*/  IMAD.U32 R33, R32, 0x10000, RZ ;  /* 0x0001000020217824 */ /* 0x000fe200078e00ff */
[----:B------:R-:W-:-:S02]  /*8e60*/  PRMT R35, R14, 0x5410, R35 ;  /* 0x000054100e237816 */ /* 0x000fc40000000023 */
[----:B------:R-:W-:Y:S02]  /*8e70*/  PRMT R28, R51, 0x5432, R12 ;  /* 0x00005432331c7816 */ /* 0x000fe4000000000c */
[----:B------:R-:W-:Y:S02]  /*8e80*/  PRMT R34, R14, 0x5432, R34 ;  /* 0x000054320e227816 */ /* 0x000fe40000000022 */
[----:B------:R-:W-:Y:S01]  /*8e90*/  LOP3.LUT R25, R25, 0xffff0000, RZ, 0xc0, !PT ;  /* 0xffff000019197812 */ /* 0x000fe200078ec0ff */
[----:B-1----:R-:W-:Y:S01]  /*8ea0*/  IMAD.U32 R0, R4, 0x10000, RZ ;  /* 0x0001000004007824 */ /* 0x002fe200078e00ff */
[----:B------:R-:W-:Y:S01]  /*8eb0*/  LOP3.LUT R32, R32, 0xffff0000, RZ, 0xc0, !PT ;  /* 0xffff000020207812 */ /* 0x000fe200078ec0ff */
[----:B------:R-:W-:Y:S01]  /*8ec0*/  IMAD.U32 R12, R5, 0x10000, RZ ;  /* 0x00010000050c7824 */ /* 0x000fe200078e00ff */
[----:B------:R-:W-:Y:S01]  /*8ed0*/  LOP3.LUT R4, R4, 0xffff0000, RZ, 0xc0, !PT ;  /* 0xffff000004047812 */ /* 0x000fe200078ec0ff */
[----:B------:R-:W-:Y:S01]  /*8ee0*/  IMAD.U32 R14, R7, 0x10000, RZ ;  /* 0x00010000070e7824 */ /* 0x000fe200078e00ff */
[----:B------:R-:W-:Y:S01]  /*8ef0*/  LOP3.LUT R5, R5, 0xffff0000, RZ, 0xc0, !PT ;  /* 0xffff000005057812 */ /* 0x000fe200078ec0ff */
[C---:B------:R-:W-:Y:S01]  /*8f00*/  IMAD.U32 R13, R6.reuse, 0x10000, RZ ;  /* 0x00010000060d7824 */ /* 0x040fe200078e00ff */
[----:B------:R-:W-:-:S02]  /*8f10*/  LOP3.LUT R6, R6, 0xffff0000, RZ, 0xc0, !PT ;  /* 0xffff000006067812 */ /* 0x000fc400078ec0ff */
        /* <DEDUP_REMOVED lines=15> */
[----:B------:R-:W-:Y:S02]  /*9010*/  IMAD.U32 R31, R29, 0x10000, RZ ;  /* 0x000100001d1f7824 */ /* 0x000fe400078e00ff */
[----:B------:R-:W-:Y:S01]  /*9020*/  FMUL.FTZ R45, R24, R37 ;  /* 0x00000025182d7220 */ /* 0x000fe20000410000 */
[----:B------:R-:W-:Y:S01]  /*9030*/  LOP3.LUT R15, R30, 0xffff0000, RZ, 0xc0, !PT ;  /* 0xffff00001e0f7812 */ /* 0x000fe200078ec0ff */
[----:B------:R-:W-:Y:S01]  /*9040*/  FFMA.FTZ R43, R12, R33, R43 ;  /* 0x000000210c2b7223 */ /* 0x000fe2000001002b */
[-C--:B------:R-:W-:Y:S01]  /*9050*/  FMUL.FTZ R24, R24, R31.reuse ;  /* 0x0000001f18187220 */ /* 0x080fe20000410000 */
[----:B------:R-:W-:Y:S01]  /*9060*/  FFMA.FTZ R45, R14, R31, -R45 ;  /* 0x0000001f0e2d7223 */ /* 0x000fe2000001082d */
[----:B------:R-:W-:Y:S01]  /*9070*/  LOP3.LUT R0, R27, 0xffff0000, RZ, 0xc0, !PT ;  /* 0xffff00001b007812 */ /* 0x000fe200078ec0ff */
[C---:B------:R-:W-:Y:S01]  /*9080*/  FMUL.FTZ R31, R8.reuse, R15 ;  /* 0x0000000f081f7220 */ /* 0x040fe20000410000 */
[----:B------:R-:W-:Y:S01]  /*9090*/  FMUL.FTZ R27, R8, R25 ;  /* 0x00000019081b7220 */ /* 0x000fe20000410000 */
[----:B------:R-:W-:-:S02]  /*90a0*/  IMAD.U32 R21, R10, 0x10000, RZ ;  /* 0x000100000a157824 */ /* 0x000fc400078e00ff */
[----:B------:R-:W-:Y:S01]  /*90b0*/  FFMA.FTZ R37, R14, R37, R24 ;  /* 0x000000250e257223 */ /* 0x000fe20000010018 */
[----:B------:R-:W-:Y:S02]  /*90c0*/  IMAD.U32 R12, R34, 0x10000, RZ ;  /* 0x00010000220c7824 */ /* 0x000fe400078e00ff */
[C---:B------:R-:W-:Y:S01]  /*90d0*/  FMUL.FTZ R20, R9.reuse, R32 ;  /* 0x0000002009147220 */ /* 0x040fe20000410000 */
[C---:B------:R-:W-:Y:S01]  /*90e0*/  FFMA.FTZ R31, R4.reuse, R25, -R31 ;  /* 0x00000019041f7223 */ /* 0x040fe2000001081f */
[----:B------:R-:W-:Y:S01]  /*90f0*/  FMUL.FTZ R9, R9, R0 ;  /* 0x0000000009097220 */ /* 0x000fe20000410000 */
[----:B------:R-:W-:Y:S01]  /*9100*/  FFMA.FTZ R14, R4, R15, R27 ;  /* 0x0000000f040e7223 */ /* 0x000fe2000001001b */
[----:B------:R-:W-:Y:S02]  /*9110*/  IMAD.U32 R8, R28, 0x10000, RZ ;  /* 0x000100001c087824 */ /* 0x000fe400078e00ff */
[----:B------:R-:W-:Y:S01]  /*9120*/  FMUL.FTZ R4, R21, R12 ;  /* 0x0000000c15047220 */ /* 0x000fe20000410000 */
[C---:B------:R-:W-:Y:S01]  /*9130*/  FFMA.FTZ R32, R5.reuse, R32, R9 ;  /* 0x0000002005207223 */ /* 0x040fe20000010009 */
[----:B------:R-:W-:Y:S01]  /*9140*/  LOP3.LUT R10, R10, 0xffff0000, RZ, 0xc0, !PT ;  /* 0xffff00000a0a7812 */ /* 0x000fe200078ec0ff */
[----:B------:R-:W-:Y:S01]  /*9150*/  FFMA.FTZ R20, R5, R0, -R20 ;  /* 0x0000000005147223 */ /* 0x000fe20000010814 */
[-C--:B------:R-:W-:Y:S01]  /*9160*/  FMUL.FTZ R24, R21, R8.reuse ;  /* 0x0000000815187220 */ /* 0x080fe20000410000 */
[----:B------:R-:W-:Y:S01]  /*9170*/  FFMA.FTZ R15, R13, R8, -R4 ;  /* 0x000000080d0f7223 */ /* 0x000fe20000010804 */
[----:B------:R-:W-:-:S02]  /*9180*/  LOP3.LUT R9, R34, 0xffff0000, RZ, 0xc0, !PT ;  /* 0xffff000022097812 */ /* 0x000fc400078ec0ff */
[----:B------:R-:W-:Y:S01]  /*9190*/  LOP3.LUT R11, R11, 0xffff0000, RZ, 0xc0, !PT ;  /* 0xffff00000b0b7812 */ /* 0x000fe200078ec0ff */
[----:B------:R-:W-:Y:S01]  /*91a0*/  FFMA.FTZ R24, R13, R12, R24 ;  /* 0x0000000c0d187223 */ /* 0x000fe20000010018 */
[----:B------:R-:W-:Y:S01]  /*91b0*/  LOP3.LUT R5, R28, 0xffff0000, RZ, 0xc0, !PT ;  /* 0xffff00001c057812 */ /* 0x000fe200078ec0ff */
[C---:B------:R-:W-:Y:S01]  /*91c0*/  FMUL.FTZ R13, R10.reuse, R9 ;  /* 0x000000090a0d7220 */ /* 0x040fe20000410000 */
[----:B------:R-:W-:Y:S02]  /*91d0*/  LOP3.LUT R4, R35, 0xffff0000, RZ, 0xc0, !PT ;  /* 0xffff000023047812 */ /* 0x000fe400078ec0ff */
[----:B------:R-:W-:Y:S01]  /*91e0*/  LOP3.LUT R0, R29, 0xffff0000, RZ, 0xc0, !PT ;  /* 0xffff00001d007812 */ /* 0x000fe200078ec0ff */
[-C--:B------:R-:W-:Y:S01]  /*91f0*/  FMUL.FTZ R8, R10, R5.reuse ;  /* 0x000000050a087220 */ /* 0x080fe20000410000 */
[----:B------:R-:W-:Y:S01]  /*9200*/  FFMA.FTZ R10, R6, R5, -R13 ;  /* 0x00000005060a7223 */ /* 0x000fe2000001080d */
[C---:B------:R-:W-:Y:S01]  /*9210*/  FMUL.FTZ R12, R11.reuse, R4 ;  /* 0x000000040b0c7220 */ /* 0x040fe20000410000 */
[----:B------:R-:W-:Y:S01]  /*9220*/  F2FP.BF16.F32.PACK_AB R5, R20, R41 ;  /* 0x000000291405723e */ /* 0x000fe200000010ff */
        /* <DEDUP_REMOVED lines=13> */
.L_x_6931:
[----:B------:R-:W-:Y:S05]  /*9300*/  BSYNC B0 ;  /* 0x0000000000007941 */ /* 0x000fea0003800000 */
.L_x_6911:
        /* <DEDUP_REMOVED lines=8> */
.L_x_6908:
[----:B------:R-:W-:-:S13]  /*9390*/  ISETP.NE.AND P0, PT, R189, 0x3, PT ;  /* 0x00000003bd00780c */ /* 0x000fda0003f05270 */
[----:B------:R-:W-:Y:S05]  /*93a0*/  @!P0 BRA `(.L_x_6946) ;  /* 0x0000000000048947 */ /* 0x000fea0003800000 */
[----:B------:R-:W-:Y:S01]  /*93b0*/  BPT.TRAP 0x1 ;  /* 0x000000040000795c */ /* 0x000fe20000300000 */
.L_x_6946:
[----:B------:R-:W-:Y:S02]  /*93c0*/  LEA R169, R18, R2, 0x3 ;  /* 0x0000000212a97211 */ /* 0x000fe400078e18ff */
[----:B------:R-:W-:-:S04]  /*93d0*/  SHF.L.U32 R20, R19, 0x1f, RZ ;  /* 0x0000001f13147819 */ /* 0x000fc800000006ff */
[----:B------:R0:W0:Y:S01]  /*93e0*/  SYNCS.PHASECHK.TRANS64.TRYWAIT P1, [R169+URZ+0x38830], R20 ;  /* 0x03883014a90075a7 */ /* 0x000022000802017f */
[----:B------:R-:W-:Y:S05]  /*93f0*/  @!P0 BRA `(.L_x_6947) ;  /* 0x0000000000048947 */ /* 0x000fea0003800000 */
[----:B------:R-:W-:Y:S01]  /*9400*/  BPT.TRAP 0x1 ;  /* 0x000000040000795c */ /* 0x000fe20000300000 */
.L_x_6947:
[C---:B--23--:R-:W-:Y:S02]  /*9410*/  VIADD R0, R2.reuse, 0x22400 ;  /* 0x0002240002007836 */ /* 0x04cfe40000000000 */
        /* <DEDUP_REMOVED lines=9> */
.L_x_6948:
        /* <DEDUP_REMOVED lines=14> */
[----:B------:R-:W-:Y:S01]  /*9590*/  IMAD.MOV.U32 R9, RZ, RZ, 0x40000040 ;  /* 0x40000040ff097424 */ /* 0x000fe200078e00ff */
[----:B------:R-:W-:Y:S01]  /*95a0*/  SHF.L.U32 R3, R56, 0x1f, RZ ;  /* 0x0000001f38037819 */ /* 0x000fe200000006ff */
[----:B------:R-:W-:Y:S01]  /*95b0*/  VIADD R10, R4, 0x4 ;  /* 0x00000004040a7836 */ /* 0x000fe20000000000 */
[----:B------:R-:W-:Y:S01]  /*95c0*/  BSSY B0, `(.L_x_6950) ;  /* 0x0000020000007945 */ /* 0x000fe20003800000 */
[----:B------:R-:W-:-:S06]  /*95d0*/  IMAD.MOV.U32 R11, RZ, RZ, 0x40000040 ;  /* 0x40000040ff0b7424 */ /* 0x000fcc00078e00ff */
[----:B------:R-:W-:Y:S01]  /*95e0*/  HGMMA.64x64x16.F32.BF16 R24, gdesc[UR4], RZ, !UPT, gsb0 ;  /* 0x00e00000041879f0 */ /* 0x000fe2000c0018ff */
        /* <DEDUP_REMOVED lines=29> */
.L_x_7152:
[----:B------:R-:W-:Y:S05]  /*97c0*/  BSYNC B0 ;  /* 0x0000000000007941 */ /* 0x000fea0003800000 */
.L_x_6950:
[----:B------:R-:W-:Y:S05]  /*97d0*/  @!P0 BRA `(.L_x_6952) ;  /* 0x0000000000048947 */ /* 0x000fea0003800000 */
[----:B------:R-:W-:Y:S01]  /*97e0*/  BPT.TRAP 0x1 ;  /* 0x000000040000795c */ /* 0x000fe20000300000 */
.L_x_6952:
[----:B------:R2:W3:Y:S01]  /*97f0*/  SYNCS.PHASECHK.TRANS64.TRYWAIT P1, [R169+URZ+0x38850], R20 ;  /* 0x03885014a90075a7 */ /* 0x0004e2000802017f */
[----:B------:R-:W-:Y:S05]  /*9800*/  @!P0 BRA `(.L_x_6953) ;  /* 0x0000000000048947 */ /* 0x000fea0003800000 */
[----:B------:R-:W-:Y:S01]  /*9810*/  BPT.TRAP 0x1 ;  /* 0x000000040000795c */ /* 0x000fe20000300000 */
.L_x_6953:
[C---:B------:R-:W-:Y:S01]  /*9820*/  VIADD R0, R2.reuse, 0x400 ;  /* 0x0000040002007836 */ /* 0x040fe20000000000 */
[----:B------:R-:W-:Y:S01]  /*9830*/  BSSY B0, `(.L_x_6954) ;  /* 0x000000a000007945 */ /* 0x000fe20003800000 */
[----:B-1----:R-:W-:-:S03]  /*9840*/  VIADD R3, R2, 0x26400 ;  /* 0x0002640002037836 */ /* 0x002fc60000000000 */
        /* <DEDUP_REMOVED lines=8> */
.L_x_6955:
[----:B------:R-:W-:Y:S05]  /*98d0*/  BSYNC B0 ;  /* 0x0000000000007941 */ /* 0x000fea0003800000 */
.L_x_6954:
[----:B012---:R-:W-:Y:S01]  /*98e0*/  IMAD R20, R18, 0x1000, R15 ;  /* 0x0000100012147824 */ /* 0x007fe200078e020f */
[----:B------:R-:W-:Y:S01]  /*98f0*/  LOP3.LUT R6, R3, 0x10000, RZ, 0xfc, !PT ;  /* 0x0001000003067812 */ /* 0x000fe200078efcff */
[----:B------:R-:W-:Y:S01]  /*9900*/  IMAD.MOV.U32 R7, RZ, RZ, 0x40000040 ;  /* 0x40000040ff077424 */ /* 0x000fe200078e00ff */
[----:B------:R-:W-:Y:S05]  /*9910*/  WARPSYNC.ALL ;  /* 0x0000000000007948 */ /* 0x000fea0003800000 */
[----:B------:R-:W-:Y:S01]  /*9920*/  IMAD.MOV.U32 R21, RZ, RZ, 0x40000040 ;  /* 0x40000040ff157424 */ /* 0x000fe200078e00ff */
[C---:B------:R-:W-:Y:S01]  /*9930*/  R2UR UR4, R6.reuse ;  /* 0x00000000060472ca */ /* 0x040fe200000e0000 */
[----:B------:R-:W-:Y:S01]  /*9940*/  WARPGROUP.ARRIVE ;  /* 0x00000000000079c5 */ /* 0x000fe20000000000 */
[----:B------:R-:W-:Y:S01]  /*9950*/  R2UR UR5, R7 ;  /* 0x00000000070572ca */ /* 0x000fe200000e0000 */
[----:B------:R-:W-:Y:S01]  /*9960*/  VIADD R58, R6, 0x2 ;  /* 0x00000002063a7836 */ /* 0x000fe20000000000 */
[C---:B------:R-:W-:Y:S01]  /*9970*/  R2UR UR6, R20.reuse ;  /* 0x00000000140672ca */ /* 0x040fe200000e0000 */
        /* <DEDUP_REMOVED lines=19> */
[----:B------:R-:W-:-:S02]  /*9ab0*/  IMAD.MOV.U32 R57, RZ, RZ, 0x40000040 ;  /* 0x40000040ff397424 */ /* 0x000fc400078e00ff */
[----:B------:R-:W-:Y:S01]  /*9ac0*/  IMAD.MOV.U32 R67, RZ, RZ, 0x40000040 ;  /* 0x40000040ff437424 */ /* 0x000fe200078e00ff */
[----:B0-----:R-:W-:Y:S02]  /*9ad0*/  SHF.R.U32.HI R0, RZ, 0x7, R0 ;  /* 0x00000007ff007819 */ /* 0x001fe40000011600 */
[----:B-1----:R-:W-:-:S04]  /*9ae0*/  LOP3.LUT R61, R61, 0x7f, RZ, 0xc0, !PT ;  /* 0x0000007f3d3d7812 */ /* 0x002fc800078ec0ff */
        /* <DEDUP_REMOVED lines=155> */
[C---:B------:R-:W-:Y:S01]  /*a4a0*/  IMAD.IADD R56, R0.reuse, 0x1, R3 ;  /* 0x0000000100387824 */ /* 0x040fe200078e0203 */
[----:B------:R-:W-:Y:S01]  /*a4b0*/  R2UR UR7, R57 ;  /* 0x00000000390772ca */ /* 0x000fe200000e0000 */
[----:B------:R-:W-:Y:S01]  /*a4c0*/  IMAD.MOV.U32 R57, RZ, RZ, 0x40000040 ;  /* 0x40000040ff397424 */ /* 0x000fe200078e00ff */
[----:B------:R-:W-:Y:S01]  /*a4d0*/  IADD3 R58, R0, R21, RZ ;  /* 0x00000015003a7210 */ /* 0x000fe20007ffe0ff */
[----:B------:R-:W-:-:S02]  /*a4e0*/  WARPGROUP.DEPBAR.LE gsb0, 0x0 ;  /* 0x00008000000079c5 */ /* 0x000fc40000010000 */
[----:B------:R-:W-:-:S08]  /*a4f0*/  WARPGROUP.ARRIVE ;  /* 0x00000000000079c5 */ /* 0x000fd00000000000 */
        /* <DEDUP_REMOVED lines=20> */
[----:B------:R-:W-:-:S02]  /*a640*/  IMAD.MOV.U32 R3, RZ, RZ, 0x28 ;  /* 0x00000028ff037424 */ /* 0x000fc400078e00ff */
[----:B------:R-:W-:-:S03]  /*a650*/  IMAD.MOV.U32 R21, RZ, RZ, 0xa00 ;  /* 0x00000a00ff157424 */ /* 0x000fc600078e00ff */
[----:B------:R-:W-:Y:S02]  /*a660*/  SEL R3, R3, 0x26, P1 ;  /* 0x0000002603037807 */ /* 0x000fe40000800000 */
[----:B------:R-:W-:Y:S02]  /*a670*/  SEL R21, R21, 0x980, P1 ;  /* 0x0000098015157807 */ /* 0x000fe40000800000 */
[----:B------:R-:W-:Y:S02]  /*a680*/  LOP3.LUT R3, R3, 0x6, RZ, 0xc0, !PT ;  /* 0x0000000603037812 */ /* 0x000fe400078ec0ff */
[----:B------:R-:W-:Y:S01]  /*a690*/  LOP3.LUT R21, R21, 0xa00, RZ, 0xc0, !PT ;  /* 0x00000a0015157812 */ /* 0x000fe200078ec0ff */
        /* <DEDUP_REMOVED lines=9> */
[CC--:B------:R-:W-:Y:S02]  /*a730*/  IADD3 R58, R3.reuse, R21.reuse, R6 ;  /* 0x00000015033a7210 */ /* 0x0c0fe40007ffe006 */
[----:B------:R-:W-:Y:S01]  /*a740*/  IADD3 R56, R3, R21, R20 ;  /* 0x0000001503387210 */ /* 0x000fe20007ffe014 */
        /* <DEDUP_REMOVED lines=14> */
[--C-:B------:R-:W-:Y:S01]  /*a830*/  IMAD.IADD R66, R0, 0x1, R59.reuse ;  /* 0x0000000100427824 */ /* 0x100fe200078e023b */
[----:B------:R-:W-:Y:S01]  /*a840*/  IADD3 R57, R6, 0xa00, RZ ;  /* 0x00000a0006397810 */ /* 0x000fe20007ffe0ff */
[----:B------:R-:W-:-:S04]  /*a850*/  IMAD.IADD R58, R62, 0x1, R59 ;  /* 0x000000013e3a7824 */ /* 0x000fc800078e023b */
[--C-:B------:R-:W-:Y:S02]  /*a860*/  IMAD.IADD R64, R0, 0x1, R57.reuse ;  /* 0x0000000100407824 */ /* 0x100fe400078e0239 */
        /* <DEDUP_REMOVED lines=30> */
[----:B------:R-:W-:Y:S01]  /*aa50*/  IMAD.MOV.U32 R59, RZ, RZ, 0x40000040 ;  /* 0x40000040ff3b7424 */ /* 0x000fe200078e00ff */
[CC--:B------:R-:W-:Y:S02]  /*aa60*/  IADD3 R58, R3.reuse, R21.reuse, R6 ;  /* 0x00000015033a7210 */ /* 0x0c0fe40007ffe006 */
[----:B------:R-:W-:Y:S01]  /*aa70*/  IADD3 R56, R3, R21, R20 ;  /* 0x0000001503387210 */ /* 0x000fe20007ffe014 */
[----:B------:R-:W-:Y:S01]  /*aa80*/  IMAD.MOV.U32 R3, RZ, RZ, 0x38 ;  /* 0x00000038ff037424 */ /* 0x000fe200078e00ff */
[----:B------:R-:W-:Y:S01]  /*aa90*/  MOV R57, 0x40000040 ;  /* 0x4000004000397802 */ /* 0x000fe20000000f00 */
        /* <DEDUP_REMOVED lines=15> */
[--C-:B------:R-:W-:Y:S02]  /*ab90*/  IMAD.IADD R64, R0, 0x1, R57.reuse ;  /* 0x0000000100407824 */ /* 0x100fe400078e0239 */
        /* <DEDUP_REMOVED lines=30> */
[----:B------:R-:W-:Y:S02]  /*ad80*/  R2UR UR7, R59 ;  /* 0x000000003b0772ca */ /* 0x000fe400000e0000 */
[CC--:B------:R-:W-:Y:S02]  /*ad90*/  IADD3 R58, R3.reuse, R21.reuse, R6 ;  /* 0x00000015033a7210 */ /* 0x0c0fe40007ffe006 */
[----:B------:R-:W-:Y:S01]  /*ada0*/  IADD3 R56, R3, R21, R20 ;  /* 0x0000001503387210 */ /* 0x000fe20007ffe014 */
[----:B------:R-:W-:Y:S01]  /*adb0*/  VIADD R3, R6, 0xe00 ;  /* 0x00000e0006037836 */ /* 0x000fe20000000000 */
[----:B------:R-:W-:Y:S01]  /*adc0*/  MOV R59, 0x40000040 ;  /* 0x40000040003b7802 */ /* 0x000fe20000000f00 */
[----:B------:R-:W-:-:S02]  /*add0*/  WARPGROUP.DEPBAR.LE gsb0, 0x0 ;  /* 0x00008000000079c5 */ /* 0x000fc40000010000 */
        /* <DEDUP_REMOVED lines=32> */
[----:B------:R-:W-:-:S04]  /*afe0*/  MOV R3, 0x1000 ;  /* 0x0000100000037802 */ /* 0x000fc80000000f00 */
[----:B------:R-:W-:-:S04]  /*aff0*/  SEL R3, R3, 0xf80, P1 ;  /* 0x00000f8003037807 */ /* 0x000fc80000800000 */
[----:B------:R-:W-:Y:S01]  /*b000*/  LOP3.LUT R3, R3, 0x1e00, RZ, 0xc0, !PT ;  /* 0x00001e0003037812 */ /* 0x000fe200078ec0ff */
[----:B------:R-:W-:Y:S02]  /*b010*/  WARPGROUP.DEPBAR.LE gsb0, 0x0 ;  /* 0x00008000000079c5 */ /* 0x000fe40000010000 */
[----:B------:R-:W-:-:S06]  /*b020*/  WARPGROUP.ARRIVE ;  /* 0x00000000000079c5 */ /* 0x000fcc0000000000 */
[----:B------:R-:W-:Y:S01]  /*b030*/  HGMMA.64x64x16.F32.BF16 R24, gdesc[UR4], R24, gsb0 ;  /* 0x00e00000041879f0 */ /* 0x000fe20008001818 */
[----:B------:R-:W-:Y:S01]  /*b040*/  R2UR UR4, R56 ;  /* 0x00000000380472ca */ /* 0x000fe200000e0000 */
[----:B------:R-:W-:Y:S01]  /*b050*/  IMAD.MOV.U32 R56, RZ, RZ, 0x40 ;  /* 0x00000040ff387424 */ /* 0x000fe200078e00ff */
[----:B------:R-:W-:Y:S02]  /*b060*/  R2UR UR5, R57 ;  /* 0x00000000390572ca */ /* 0x000fe400000e0000 */
[----:B------:R-:W-:Y:S02]  /*b070*/  R2UR UR6, R58 ;  /* 0x000000003a0672ca */ /* 0x000fe400000e0000 */
[----:B------:R-:W-:Y:S01]  /*b080*/  R2UR UR7, R59 ;  /* 0x000000003b0772ca */ /* 0x000fe200000e0000 */
[----:B------:R-:W-:Y:S01]  /*b090*/  IMAD.MOV.U32 R59, RZ, RZ, 0x40000040 ;  /* 0x40000040ff3b7424 */ /* 0x000fe200078e00ff */
[----:B------:R-:W-:-:S04]  /*b0a0*/  SEL R0, R56, 0x3e, P1 ;  /* 0x0000003e38007807 */ /* 0x000fc80000800000 */
[----:B------:R-:W-:-:S04]  /*b0b0*/  LOP3.LUT R21, R0, 0x6, RZ, 0xc0, !PT ;  /* 0x0000000600157812 */ /* 0x000fc800078ec0ff */
[CC--:B------:R-:W-:Y:S02]  /*b0c0*/  IADD3 R58, R21.reuse, R3.reuse, R6 ;  /* 0x00000003153a7210 */ /* 0x0c0fe40007ffe006 */
[----:B------:R-:W-:Y:S01]  /*b0d0*/  IADD3 R20, R21, R3, R20 ;  /* 0x0000000315147210 */ /* 0x000fe20007ffe014 */
[----:B------:R-:W-:Y:S02]  /*b0e0*/  IMAD.MOV.U32 R21, RZ, RZ, 0x40000040 ;  /* 0x40000040ff157424 */ /* 0x000fe400078e00ff */
[C---:B------:R-:W-:Y:S01]  /*b0f0*/  IMAD R3, R197.reuse, -0x40, R56 ;  /* 0xffffffc0c5037824 */ /* 0x040fe200078e0238 */
[----:B------:R-:W-:-:S04]  /*b100*/  IADD3 R197, R197, -0x2, RZ ;  /* 0xfffffffec5c57810 */ /* 0x000fc80007ffe0ff */
[----:B------:R-:W-:Y:S02]  /*b110*/  IADD3 R0, R194, 0x1, R3 ;  /* 0x00000001c2007810 */ /* 0x000fe40007ffe003 */
[C---:B------:R-:W-:Y:S02]  /*b120*/  IADD3 R3, -R192.reuse, R3, R194 ;  /* 0x00000003c0037210 */ /* 0x040fe40007ffe1c2 */
[----:B------:R-:W-:Y:S01]  /*b130*/  IADD3 R0, -R192, R0, -R187 ;  /* 0x00000000c0007210 */ /* 0x000fe20007ffe9bb */
[----:B------:R-:W-:Y:S02]  /*b140*/  WARPGROUP.DEPBAR.LE gsb0, 0x0 ;  /* 0x00008000000079c5 */ /* 0x000fe40000010000 */
[----:B------:R-:W-:-:S06]  /*b150*/  WARPGROUP.ARRIVE ;  /* 0x00000000000079c5 */ /* 0x000fcc0000000000 */
[----:B------:R-:W-:Y:S01]  /*b160*/  HGMMA.64x64x16.F32.BF16 R24, gdesc[UR4], R24, gsb0 ;  /* 0x00e00000041879f0 */ /* 0x000fe20008001818 */
[----:B------:R-:W-:Y:S02]  /*b170*/  R2UR UR4, R58 ;  /* 0x000000003a0472ca */ /* 0x000fe400000e0000 */
[----:B------:R-:W-:Y:S02]  /*b180*/  R2UR UR5, R59 ;  /* 0x000000003b0572ca */ /* 0x000fe400000e0000 */
[----:B------:R-:W-:Y:S02]  /*b190*/  R2UR UR6, R20 ;  /* 0x00000000140672ca */ /* 0x000fe400000e0000 */
[----:B------:R-:W-:Y:S01]  /*b1a0*/  R2UR UR7, R21 ;  /* 0x00000000150772ca */ /* 0x000fe200000e0000 */
[----:B------:R-:W-:-:S05]  /*b1b0*/  IMAD R21, R185, 0x40, R190 ;  /* 0x00000040b9157824 */ /* 0x000fca00078e02be */
        /* <DEDUP_REMOVED lines=64> */
[C---:B------:R-:W-:Y:S02]  /*b5c0*/  ISETP.GT.AND P2, PT, R21.reuse, 0x10, PT ;  /* 0x000000101500780c */ /* 0x040fe40003f44270 */
[----:B------:R-:W-:Y:S02]  /*b5d0*/  FMNMX.FTZ R3, R30, R3, !PT ;  /* 0x000000031e037209 */ /* 0x000fe40007810000 */
[----:B------:R-:W-:Y:S02]  /*b5e0*/  FSEL R34, R34, -INF , P2 ;  /* 0xff80000022227808 */ /* 0x000fe40001000000 */
[C---:B------:R-:W-:Y:S02]  /*b5f0*/  ISETP.GT.AND P2, PT, R21.reuse, 0x18, PT ;  /* 0x000000181500780c */ /* 0x040fe40003f44270 */
[----:B------:R-:W-:Y:S02]  /*b600*/  ISETP.GT.AND P3, PT, R21, 0x29, PT ;  /* 0x000000291500780c */ /* 0x000fe40003f64270 */
[----:B------:R-:W-:-:S02]  /*b610*/  FSEL R38, R38, -INF , P2 ;  /* 0xff80000026267808 */ /* 0x000fc40001000000 */
[----:B------:R-:W-:Y:S02]  /*b620*/  ISETP.GT.AND P2, PT, R21, 0x20, PT ;  /* 0x000000201500780c */ /* 0x000fe40003f44270 */
[----:B0-----:R-:W-:Y:S02]  /*b630*/  FMNMX.FTZ R29, R57, R68, !PT ;  /* 0x00000044391d7209 */ /* 0x001fe40007810000 */
[----:B------:R-:W-:Y:S02]  /*b640*/  FSEL R68, R31, -INF , P1 ;  /* 0xff8000001f447808 */ /* 0x000fe40000800000 */
[----:B------:R-:W-:Y:S01]  /*b650*/  ISETP.GT.AND P1, PT, R21, 0x11, PT ;  /* 0x000000111500780c */ /* 0x000fe20003f24270 */
[----:B------:R-:W0:Y:S01]  /*b660*/  SHFL.BFLY PT, R0, R29, 0x1, 0x1f ;  /* 0x0c201f001d007f89 */ /* 0x000e2200000e0000 */
[----:B------:R-:W-:Y:S02]  /*b670*/  FMNMX.FTZ R3, R68, R3, !PT ;  /* 0x0000000344037209 */ /* 0x000fe40007810000 */
[----:B------:R-:W-:-:S02]  /*b680*/  FSEL R70, R35, -INF , P1 ;  /* 0xff80000023467808 */ /* 0x000fc40000800000 */
[----:B------:R-:W-:Y:S02]  /*b690*/  FMNMX.FTZ R3, R34, R3, !PT ;  /* 0x0000000322037209 */ /* 0x000fe40007810000 */
[----:B------:R-:W-:Y:S02]  /*b6a0*/  ISETP.GT.AND P1, PT, R21, 0x19, PT ;  /* 0x000000191500780c */ /* 0x000fe40003f24270 */
[----:B------:R-:W-:Y:S02]  /*b6b0*/  FMNMX.FTZ R3, R70, R3, !PT ;  /* 0x0000000346037209 */ /* 0x000fe40007810000 */
[----:B------:R-:W-:Y:S02]  /*b6c0*/  FSEL R72, R39, -INF , P1 ;  /* 0xff80000027487808 */ /* 0x000fe40000800000 */
[----:B------:R-:W-:Y:S02]  /*b6d0*/  ISETP.GT.AND P1, PT, R21, 0x21, PT ;  /* 0x000000211500780c */ /* 0x000fe40003f24270 */
[----:B------:R-:W-:-:S02]  /*b6e0*/  FSEL R42, R42, -INF , P2 ;  /* 0xff8000002a2a7808 */ /* 0x000fc40001000000 */
[----:B------:R-:W-:Y:S02]  /*b6f0*/  ISETP.GT.AND P2, PT, R21, 0x28, PT ;  /* 0x000000281500780c */ /* 0x000fe40003f44270 */
[----:B------:R-:W-:Y:S02]  /*b700*/  FSEL R74, R43, -INF , P1 ;  /* 0xff8000002b4a7808 */ /* 0x000fe40000800000 */
[----:B------:R-:W-:Y:S02]  /*b710*/  FSEL R46, R46, -INF , P2 ;  /* 0xff8000002e2e7808 */ /* 0x000fe40001000000 */
[----:B------:R-:W-:Y:S02]  /*b720*/  ISETP.GT.AND P1, PT, R21, 0x30, PT ;  /* 0x000000301500780c */ /* 0x000fe40003f24270 */
[----:B0-----:R-:W-:Y:S02]  /*b730*/  FMNMX.FTZ R0, R29, R0, !PT ;  /* 0x000000001d007209 */ /* 0x001fe40007810000 */
[----:B------:R-:W-:Y:S01]  /*b740*/  FMNMX.FTZ R29, R38, R3, !PT ;  /* 0x00000003261d7209 */ /* 0x000fe20007810000 */
[----:B------:R-:W-:Y:S01]  /*b750*/  IMAD.U32 R3, RZ, RZ, UR4 ;  /* 0x00000004ff037e24 */ /* 0x000fe2000f8e00ff */
[----:B------:R-:W-:-:S02]  /*b760*/  FSETP.NEU.FTZ.AND P4, PT, R0, -INF , PT ;  /* 0xff8000000000780b */ /* 0x000fc40003f9d000 */
[----:B------:R-:W-:Y:S01]  /*b770*/  FMNMX.FTZ R29, R72, R29, !PT ;  /* 0x0000001d481d7209 */ /* 0x000fe20007810000 */
[----:B------:R-:W-:Y:S01]  /*b780*/  FMUL.FTZ R31, R0, R3 ;  /* 0x00000003001f7220 */ /* 0x000fe20000410000 */
[----:B------:R-:W-:Y:S02]  /*b790*/  FSEL R76, R47, -INF , P3 ;  /* 0xff8000002f4c7808 */ /* 0x000fe40001800000 */
[----:B------:R-:W-:Y:S02]  /*b7a0*/  FMNMX.FTZ R29, R42, R29, !PT ;  /* 0x0000001d2a1d7209 */ /* 0x000fe40007810000 */
[----:B------:R-:W-:Y:S02]  /*b7b0*/  FSEL R31, R31, RZ, P4 ;  /* 0x000000ff1f1f7208 */ /* 0x000fe40002000000 */
[----:B------:R-:W-:Y:S02]  /*b7c0*/  FMNMX.FTZ R29, R74, R29, !PT ;  /* 0x0000001d4a1d7209 */ /* 0x000fe40007810000 */
        /* <DEDUP_REMOVED lines=30> */
[----:B------:R-:W0:Y:S01]  /*b9b0*/  MUFU.EX2 R33, R33 ;  /* 0x0000002100217308 */ /* 0x000e220000000800 */
[----:B------:R-:W1:Y:S07]  /*b9c0*/  SHFL.BFLY PT, R20, R29, 0x2, 0x1f ;  /* 0x0c401f001d147f89 */ /* 0x000e6e00000e0000 */
[----:B------:R-:W2:Y:S08]  /*b9d0*/  MUFU.EX2 R176, R176 ;  /* 0x000000b000b07308 */ /* 0x000eb00000000800 */
[----:B------:R-:W3:Y:S01]  /*b9e0*/  MUFU.EX2 R177, R177 ;  /* 0x000000b100b17308 */ /* 0x000ee20000000800 */
[----:B0-----:R-:W-:Y:S01]  /*b9f0*/  FADD.FTZ R226, R33, R152 ;  /* 0x0000009821e27221 */ /* 0x001fe20000010000 */
[----:B------:R-:W-:-:S06]  /*ba00*/  F2FP.BF16.F32.PACK_AB R152, R152, R33 ;  /* 0x000000219898723e */ /* 0x000fcc00000010ff */
[----:B------:R-:W-:Y:S01]  /*ba10*/  MUFU.EX2 R178, R178 ;  /* 0x000000b200b27308 */ /* 0x000fe20000000800 */
[----:B-1----:R-:W-:Y:S01]  /*ba20*/  FMNMX.FTZ R20, R29, R20, !PT ;  /* 0x000000141d147209 */ /* 0x002fe20007810000 */
[----:B--2---:R-:W-:-:S04]  /*ba30*/  FADD.FTZ R226, R176, R226 ;  /* 0x000000e2b0e27221 */ /* 0x004fc80000010000 */
[----:B------:R-:W0:Y:S02]  /*ba40*/  SHFL.BFLY PT, R21, R20, 0x1, 0x1f ;  /* 0x0c201f0014157f89 */ /* 0x000e2400000e0000 */
[----:B------:R-:W1:Y:S01]  /*ba50*/  MUFU.EX2 R179, R179 ;  /* 0x000000b300b37308 */ /* 0x000e620000000800 */
[C---:B---3--:R-:W-:Y:S01]  /*ba60*/  F2FP.BF16.F32.PACK_AB R154, R177.reuse, R176 ;  /* 0x000000b0b19a723e */ /* 0x048fe200000010ff */
[----:B------:R-:W-:-:S06]  /*ba70*/  FADD.FTZ R177, R177, R226 ;  /* 0x000000e2b1b17221 */ /* 0x000fcc0000010000 */
[----:B------:R-:W-:Y:S08]  /*ba80*/  MUFU.EX2 R180, R180 ;  /* 0x000000b400b47308 */ /* 0x000ff00000000800 */
[----:B------:R-:W2:Y:S01]  /*ba90*/  MUFU.EX2 R181, R181 ;  /* 0x000000b500b57308 */ /* 0x000ea20000000800 */
[----:B-1----:R-:W-:Y:S01]  /*baa0*/  F2FP.BF16.F32.PACK_AB R156, R179, R178 ;  /* 0x000000b2b39c723e */ /* 0x002fe200000010ff */
[----:B------:R-:W-:Y:S01]  /*bab0*/  FADD.FTZ R178, R178, R177 ;  /* 0x000000b1b2b27221 */ /* 0x000fe20000010000 */
[----:B0-----:R-:W-:-:S03]  /*bac0*/  FMNMX.FTZ R168, R20, R21, !PT ;  /* 0x0000001514a87209 */ /* 0x001fc60007810000 */
[----:B------:R-:W-:Y:S02]  /*bad0*/  FADD.FTZ R179, R179, R178 ;  /* 0x000000b2b3b37221 */ /* 0x000fe40000010000 */
[----:B------:R-:W-:Y:S01]  /*bae0*/  MUFU.EX2 R182, R182 ;  /* 0x000000b600b67308 */ /* 0x000fe20000000800 */
[C---:B------:R-:W-:Y:S01]  /*baf0*/  FSETP.NEU.FTZ.AND P1, PT, R168.reuse, -INF , PT ;  /* 0xff800000a800780b */ /* 0x040fe20003f3d000 */
[----:B------:R-:W-:-:S05]  /*bb00*/  FMUL.FTZ R20, R168, R3 ;  /* 0x00000003a8147220 */ /* 0x000fca0000410000 */
[----:B------:R-:W-:Y:S01]  /*bb10*/  FSEL R25, R20, RZ, P1 ;  /* 0x000000ff14197208 */ /* 0x000fe20000800000 */
[----:B------:R-:W0:Y:S01]  /*bb20*/  MUFU.EX2 R183, R183 ;  /* 0x000000b700b77308 */ /* 0x000e220000000800 */
[----:B------:R-:W-:Y:S01]  /*bb30*/  ISETP.NE.AND P1, PT, R61, RZ, PT ;  /* 0x000000ff3d00720c */ /* 0x000fe20003f25270 */
[----:B------:R-:W-:Y:S01]  /*bb40*/  IMAD R20, R18, 0x1000, R184 ;  /* 0x0000100012147824 */ /* 0x000fe200078e02b8 */
[----:B--2---:R-:W-:Y:S01]  /*bb50*/  F2FP.BF16.F32.PACK_AB R158, R181, R180 ;  /* 0x000000b4b59e723e */ /* 0x004fe200000010ff */
        /* <DEDUP_REMOVED lines=20> */
[C---:B------:R-:W-:Y:S01]  /*bca0*/  R2UR UR6, R20.reuse ;  /* 0x00000000140672ca */ /* 0x040fe200000e0000 */
[----:B------:R-:W-:Y:S01]  /*bcb0*/  VIADD R24, R20, 0x80 ;  /* 0x0000008014187836 */ /* 0x000fe20000000000 */
[----:B0-----:R-:W-:Y:S01]  /*bcc0*/  F2FP.BF16.F32.PACK_AB R160, R183, R182 ;  /* 0x000000b6b7a0723e */ /* 0x001fe200000010ff */
[----:B------:R-:W-:-:S02]  /*bcd0*/  IMAD.MOV.U32 R25, RZ, RZ, 0x40000040 ;  /* 0x40000040ff197424 */ /* 0x000fc400078e00ff */
[----:B------:R-:W-:Y:S01]  /*bce0*/  FADD.FTZ R180, R180, R179 ;  /* 0x000000b3b4b47221 */ /* 0x000fe20000010000 */
[----:B------:R-:W-:Y:S01]  /*bcf0*/  @!P1 VIADD R169, R169, 0x38860 ;  /* 0x00038860a9a99836 */ /* 0x000fe20000000000 */
[----:B------:R-:W0:Y:S01]  /*bd00*/  MUFU.EX2 R27, R27 ;  /* 0x0000001b001b7308 */ /* 0x000e220000000800 */
[----:B-1----:R-:W-:Y:S01]  /*bd10*/  IMAD.MOV.U32 R21, RZ, RZ, 0x40000040 ;  /* 0x40000040ff157424 */ /* 0x002fe200078e00ff */
[----:B------:R-:W-:Y:S01]  /*bd20*/  R2UR UR10, R24 ;  /* 0x00000000180a72ca */ /* 0x000fe200000e0000 */
[----:B------:R-:W-:Y:S01]  /*bd30*/  FADD.FTZ R181, R181, R180 ;  /* 0x000000b4b5b57221 */ /* 0x000fe20000010000 */
[----:B------:R-:W-:Y:S02]  /*bd40*/  R2UR UR11, R25 ;  /* 0x00000000190b72ca */ /* 0x000fe400000e0000 */
[----:B------:R-:W-:Y:S01]  /*bd50*/  R2UR UR7, R21 ;  /* 0x00000000150772ca */ /* 0x000fe200000e0000 */
[----:B------:R-:W-:Y:S01]  /*bd60*/  IMAD.MOV.U32 R21, RZ, RZ, 0x40000040 ;  /* 0x40000040ff157424 */ /* 0x000fe200078e00ff */
[----:B------:R-:W1:Y:S01]  /*bd70*/  MUFU.EX2 R200, R200 ;  /* 0x000000c800c87308 */ /* 0x000e620000000800 */
[----:B------:R-:W-:Y:S01]  /*bd80*/  FADD.FTZ R182, R182, R181 ;  /* 0x000000b5b6b67221 */ /* 0x000fe20000010000 */
[----:B------:R-:W-:-:S03]  /*bd90*/  @!P1 PRMT R169, RZ, 0x654, R169 ;  /* 0x00000654ffa99816 */ /* 0x000fc600000000a9 */
[----:B------:R-:W-:-:S03]  /*bda0*/  FADD.FTZ R183, R183, R182 ;  /* 0x000000b6b7b77221 */ /* 0x000fc60000010000 */
[----:B------:R-:W2:Y:S01]  /*bdb0*/  MUFU.EX2 R201, R201 ;  /* 0x000000c900c97308 */ /* 0x000ea20000000800 */
[----:B0-----:R-:W-:Y:S01]  /*bdc0*/  F2FP.BF16.F32.PACK_AB R153, R27, R26 ;  /* 0x0000001a1b99723e */ /* 0x001fe200000010ff */
[----:B------:R-:W-:-:S06]  /*bdd0*/  FADD.FTZ R230, R26, R27 ;  /* 0x0000001b1ae67221 */ /* 0x000fcc0000010000 */
[----:B------:R-:W-:Y:S01]  /*bde0*/  MUFU.EX2 R202, R202 ;  /* 0x000000ca00ca7308 */ /* 0x000fe20000000800 */
[----:B-1----:R-:W-:-:S07]  /*bdf0*/  FADD.FTZ R230, R200, R230 ;  /* 0x000000e6c8e67221 */ /* 0x002fce0000010000 */
[----:B------:R-:W0:Y:S01]  /*be00*/  MUFU.EX2 R203, R203 ;  /* 0x000000cb00cb7308 */ /* 0x000e220000000800 */
[C---:B--2---:R-:W-:Y:S01]  /*be10*/  F2FP.BF16.F32.PACK_AB R155, R201.reuse, R200 ;  /* 0x000000c8c99b723e */ /* 0x044fe200000010ff */
[----:B------:R-:W-:Y:S01]  /*be20*/  BAR.SYNC.DEFER_BLOCKING 0xf, 0x100 ;  /* 0x03c4000000007b1d */ /* 0x000fe20000010000 */
[----:B------:R-:W-:-:S05]  /*be30*/  FADD.FTZ R201, R201, R230 ;  /* 0x000000e6c9c97221 */ /* 0x000fca0000010000 */
[----:B------:R-:W-:Y:S08]  /*be40*/  MUFU.EX2 R204, R204 ;  /* 0x000000cc00cc7308 */ /* 0x000ff00000000800 */
[----:B------:R-:W1:Y:S01]  /*be50*/  MUFU.EX2 R205, R205 ;  /* 0x000000cd00cd7308 */ /* 0x000e620000000800 */
[----:B0-----:R-:W-:Y:S01]  /*be60*/  F2FP.BF16.F32.PACK_AB R157, R203, R202 ;  /* 0x000000cacb9d723e */ /* 0x001fe200000010ff */
[----:B------:R-:W-:-:S04]  /*be70*/  FADD.FTZ R202, R202, R201 ;  /* 0x000000c9caca7221 */ /* 0x000fc80000010000 */
[----:B------:R-:W-:Y:S02]  /*be80*/  FADD.FTZ R203, R203, R202 ;  /* 0x000000cacbcb7221 */ /* 0x000fe40000010000 */
[----:B------:R-:W0:Y:S01]  /*be90*/  MUFU.EX2 R186, R186 ;  /* 0x000000ba00ba7308 */ /* 0x000e220000000800 */
[----:B------:R2:W-:Y:S07]  /*bea0*/  STSM.16.M88.4 [R196+0x36400], R152 ;  /* 0x03640098c4007844 */ /* 0x0005ee0000000200 */
[----:B------:R-:W3:Y:S01]  /*beb0*/  MUFU.EX2 R198, R198 ;  /* 0x000000c600c67308 */ /* 0x000ee20000000800 */
[----:B-1----:R-:W-:Y:S01]  /*bec0*/  F2FP.BF16.F32.PACK_AB R159, R205, R204 ;  /* 0x000000cccd9f723e */ /* 0x002fe200000010ff */
[----:B------:R-:W-:-:S04]  /*bed0*/  FADD.FTZ R204, R204, R203 ;  /* 0x000000cbcccc7221 */ /* 0x000fc80000010000 */
[----:B------:R1:W-:Y:S01]  /*bee0*/  STSM.16.M88.4 [R210], R156 ;  /* 0x0000009cd2007844 */ /* 0x0003e20000000200 */
[----:B------:R-:W-:Y:S01]  /*bef0*/  FADD.FTZ R205, R205, R204 ;  /* 0x000000cccdcd7221 */ /* 0x000fe20000010000 */
[----:B------:R-:W-:Y:S01]  /*bf00*/  MUFU.EX2 R206, R206 ;  /* 0x000000ce00ce7308 */ /* 0x000fe20000000800 */
[----:B0-----:R-:W-:-:S07]  /*bf10*/  FADD.FTZ R183, R186, R183 ;  /* 0x000000b7bab77221 */ /* 0x001fce0000010000 */
[----:B------:R-:W0:Y:S01]  /*bf20*/  MUFU.EX2 R207, R207 ;  /* 0x000000cf00cf7308 */ /* 0x000e220000000800 */
[C---:B---3--:R-:W-:Y:S01]  /*bf30*/  F2FP.BF16.F32.PACK_AB R162, R198.reuse, R186 ;  /* 0x000000bac6a2723e */ /* 0x048fe200000010ff */
[----:B------:R-:W-:-:S06]  /*bf40*/  FADD.FTZ R198, R198, R183 ;  /* 0x000000b7c6c67221 */ /* 0x000fcc0000010000 */
        /* <DEDUP_REMOVED lines=19> */
[----:B0-----:R-:W-:-:S07]  /*c080*/  F2FP.BF16.F32.PACK_AB R166, R175, R173 ;  /* 0x000000adafa6723e */ /* 0x001fce00000010ff */
[----:B------:R-:W0:Y:S08]  /*c090*/  MUFU.EX2 R174, R174 ;  /* 0x000000ae00ae7308 */ /* 0x000e300000000800 */
[----:B------:R-:W4:Y:S01]  /*c0a0*/  MUFU.EX2 R170, R170 ;  /* 0x000000aa00aa7308 */ /* 0x000f220000000800 */
[----:B---3--:R-:W-:Y:S01]  /*c0b0*/  F2FP.BF16.F32.PACK_AB R165, R172, R225 ;  /* 0x000000e1aca5723e */ /* 0x008fe200000010ff */
[----:B------:R-:W-:-:S04]  /*c0c0*/  FADD.FTZ R225, R225, R224 ;  /* 0x000000e0e1e17221 */ /* 0x000fc80000010000 */
[----:B------:R-:W-:-:S04]  /*c0d0*/  FADD.FTZ R225, R172, R225 ;  /* 0x000000e1ace17221 */ /* 0x000fc80000010000 */
[----:B0-----:R-:W-:Y:S01]  /*c0e0*/  FADD.FTZ R225, R174, R225 ;  /* 0x000000e1aee17221 */ /* 0x001fe20000010000 */
[----:B----4-:R-:W-:-:S05]  /*c0f0*/  F2FP.BF16.F32.PACK_AB R167, R170, R174 ;  /* 0x000000aeaaa7723e */ /* 0x010fca00000010ff */
[----:B------:R1:W-:Y:S01]  /*c100*/  STSM.16.M88.4 [R209], R164 ;  /* 0x000000a4d1007844 */ /* 0x0003e20000000200 */
[----:B------:R-:W-:-:S06]  /*c110*/  WARPGROUP.ARRIVE ;  /* 0x00000000000079c5 */ /* 0x000fcc0000000000 */
[----:B------:R-:W-:Y:S03]  /*c120*/  HGMMA.64x256x16.F32.BF16 R24, R152, gdesc[UR4].tnspB, RZ, !UPT, gsb0 ;  /* 0x43e0000498187df0 */ /* 0x000fe6000c0018ff */
[----:B------:R-:W-:Y:S02]  /*c130*/  WARPGROUP.DEPBAR.LE gsb0, 0x0 ;  /* 0x00008000000079c5 */ /* 0x000fe40000010000 */
[----:B------:R-:W-:Y:S01]  /*c140*/  WARPGROUP.ARRIVE ;  /* 0x00000000000079c5 */ /* 0x000fe20000000000 */
[C---:B--2---:R-:W-:Y:S02]  /*c150*/  VIADD R152, R20.reuse, 0x100 ;  /* 0x0000010014987836 */ /* 0x044fe40000000000 */
[----:B------:R-:W-:Y:S02]  /*c160*/  IMAD.MOV.U32 R153, RZ, RZ, 0x40000040 ;  /* 0x40000040ff997424 */ /* 0x000fe400078e00ff */
[----:B------:R-:W-:-:S15]  /*c170*/  VIADD R20, R20, 0x180 ;  /* 0x0000018014147836 */ /* 0x000fde0000000000 */
[----:B------:R-:W-:-:S03]  /*c180*/  NOP ;  /* 0x0000000000007918 */ /* 0x000fc60000000000 */
        /* <DEDUP_REMOVED lines=12> */
[----:B------:R-:W-:Y:S01]  /*c250*/  LEA.HI R21, R21, R20, RZ, 0x6 ;  /* 0x0000001415157211 */ /* 0x000fe200078f30ff */
[----:B------:R-:W-:-:S03]  /*c260*/  FADD.FTZ R20, R170, R225 ;  /* 0x000000e1aa147221 */ /* 0x000fc60000010000 */
[----:B------:R-:W-:-:S04]  /*c270*/  SHF.R.S32.HI R21, RZ, 0x6, R21 ;  /* 0x00000006ff157819 */ /* 0x000fc80000011415 */
[----:B------:R-:W-:Y:S01]  /*c280*/  VIMNMX R211, RZ, R21, !PT ;  /* 0x00000015ffd37248 */ /* 0x000fe20007fe0100 */
[----:B------:R-:W-:-:S03]  /*c290*/  FADD.FTZ R21, R175, R198 ;  /* 0x000000c6af157221 */ /* 0x000fc60000010000 */
        /* <DEDUP_REMOVED lines=19> */
.L_x_6970:
[----:B------:R-:W-:-:S05]  /*c3d0*/  VIADD R18, R199, 0x1 ;  /* 0x00000001c7127836 */ /* 0x000fca0000000000 */
[----:B------:R-:W-:-:S04]  /*c3e0*/  ISETP.NE.AND P2, PT, R18, 0x2, PT ;  /* 0x000000021200780c */ /* 0x000fc80003f45270 */
[----:B------:R-:W-:Y:S02]  /*c3f0*/  SEL R0, RZ, 0x1, P2 ;  /* 0x00000001ff007807 */ /* 0x000fe40001000000 */
[----:B------:R-:W-:Y:S02]  /*c400*/  SEL R18, R18, RZ, P2 ;  /* 0x000000ff12127207 */ /* 0x000fe40001000000 */
[----:B------:R-:W-:Y:S01]  /*c410*/  LOP3.LUT R19, R19, R0, RZ, 0x3c, !PT ;  /* 0x0000000013137212 */ /* 0x000fe200078e3cff */
[----:B----4-:R-:W-:Y:S06]  /*c420*/  @!P0 BRA `(.L_x_6960) ;  /* 0x0000000000048947 */ /* 0x010fec0003800000 */
[----:B------:R-:W-:Y:S01]  /*c430*/  BPT.TRAP 0x1 ;  /* 0x000000040000795c */ /* 0x000fe20000300000 */
.L_x_6960:
[----:B------:R-:W-:Y:S01]  /*c440*/  IMAD R186, R18, 0x8, R2 ;  /* 0x0000000812ba7824 */ /* 0x000fe200078e0202 */
[----:B------:R-:W-:-:S04]  /*c450*/  SHF.L.U32 R3, R19, 0x1f, RZ ;  /* 0x0000001f13037819 */ /* 0x000fc800000006ff */
[----:B------:R0:W2:Y:S01]  /*c460*/  SYNCS.PHASECHK.TRANS64.TRYWAIT P2, [R186+URZ+0x38830], R3 ;  /* 0x03883003ba0075a7 */ /* 0x0000a2000804017f */
[----:B------:R-:W-:Y:S05]  /*c470*/  @!P0 BRA `(.L_x_6961) ;  /* 0x0000000000048947 */ /* 0x000fea0003800000 */
[----:B------:R-:W-:Y:S01]  /*c480*/  BPT.TRAP 0x1 ;  /* 0x000000040000795c */ /* 0x000fe20000300000 */
.L_x_6961:
[----:B------:R-:W-:Y:S01]  /*c490*/  BSSY B2, `(.L_x_6962) ;  /* 0x0000006000027945 */ /* 0x000fe20003800000 */
[----:B------:R-:W-:Y:S02]  /*c4a0*/  IMAD R202, R18, 0x200, R14 ;  /* 0x0000020012ca7824 */ /* 0x000fe400078e020e */
[----:B------:R-:W-:Y:S01]  /*c4b0*/  IMAD.MOV.U32 R203, RZ, RZ, 0x40000040 ;  /* 0x40000040ffcb7424 */ /* 0x000fe200078e00ff */
[----:B--2---:R-:W-:Y:S06]  /*c4c0*/  @P2 BRA `(.L_x_6963) ;  /* 0x0000000000082947 */ /* 0x004fec0003800000 */
[----:B------:R-:W2:Y:S02]  /*c4d0*/  SYNCS.PHASECHK.TRANS64.TRYWAIT P2, [R186+URZ+0x38830], R3 ;  /* 0x03883003ba0075a7 */ /* 0x000ea4000804017f */
[----:B--2---:R-:W-:Y:S05]  /*c4e0*/  @!P2 BRA `(.L_x_6964) ;  /* 0x0000010c00a4a947 */ /* 0x004fea0003800000 */
.L_x_6963:
[----:B------:R-:W-:Y:S05]  /*c4f0*/  BSYNC B2 ;  /* 0x0000000000027941 */ /* 0x000fea0003800000 */
.L_x_6962:
[C---:B------:R-:W-:Y:S01]  /*c500*/  R2UR UR6, R202.reuse ;  /* 0x00000000ca0672ca */ /* 0x040fe200000e0000 */
[----:B-1----:R-:W-:Y:S01]  /*c510*/  WARPGROUP.ARRIVE ;  /* 0x00000000000079c5 */ /* 0x002fe20000000000 */
        /* <DEDUP_REMOVED lines=34> */
.L_x_6965:
[----:B------:R1:W3:Y:S01]  /*c740*/  SYNCS.PHASECHK.TRANS64.TRYWAIT P2, [R186+URZ+0x38850], R3 ;  /* 0x03885003ba0075a7 */ /* 0x0002e2000804017f */
[----:B------:R-:W-:Y:S05]  /*c750*/  @!P0 BRA `(.L_x_6966) ;  /* 0x0000000000048947 */ /* 0x000fea0003800000 */
[----:B------:R-:W-:Y:S01]  /*c760*/  BPT.TRAP 0x1 ;  /* 0x000000040000795c */ /* 0x000fe20000300000 */
.L_x_6966:
[----:B------:R-:W-:Y:S04]  /*c770*/  BSSY B2, `(.L_x_6967) ;  /* 0x0000004000027945 */ /* 0x000fe80003800000 */
[----:B---3--:R-:W-:Y:S05]  /*c780*/  @P2 BRA `(.L_x_6968) ;  /* 0x0000000000082947 */ /* 0x008fea0003800000 */
[----:B------:R-:W3:Y:S02]  /*c790*/  SYNCS.PHASECHK.TRANS64.TRYWAIT P2, [R186+URZ+0x38850], R3 ;  /* 0x03885003ba0075a7 */ /* 0x000ee4000804017f */
[----:B---3--:R-:W-:Y:S05]  /*c7a0*/  @!P2 BRA `(.L_x_6969) ;  /* 0x0000010c0008a947 */ /* 0x008fea0003800000 */
.L_x_6968:
[----:B------:R-:W-:Y:S05]  /*c7b0*/  BSYNC B2 ;  /* 0x0000000000027941 */ /* 0x000fea0003800000 */
.L_x_6967:
[----:B------:R-:W-:Y:S01]  /*c7c0*/  IMAD R202, R18, 0x1000, R15 ;  /* 0x0000100012ca7824 */ /* 0x000fe200078e020f */
[----:B------:R-:W-:Y:S01]  /*c7d0*/  R2UR UR4, R6 ;  /* 0x00000000060472ca */ /* 0x000fe200000e0000 */
[----:B------:R-:W-:Y:S01]  /*c7e0*/  IMAD.MOV.U32 R203, RZ, RZ, 0x40000040 ;  /* 0x40000040ffcb7424 */ /* 0x000fe200078e00ff */
[----:B------:R-:W-:Y:S01]  /*c7f0*/  R2UR UR5, R7 ;  /* 0x00000000070572ca */ /* 0x000fe200000e0000 */
[----:B------:R-:W-:Y:S01]  /*c800*/  WARPGROUP.ARRIVE ;  /* 0x00000000000079c5 */ /* 0x000fe20000000000 */
[----:B------:R-:W-:Y:S01]  /*c810*/  R2UR UR6, R202 ;  /* 0x00000000ca0672ca */ /* 0x000fe200000e0000 */
[----:B------:R-:W-:Y:S01]  /*c820*/  VIADD R204, R6, 0x2 ;  /* 0x0000000206cc7836 */ /* 0x000fe20000000000 */
[----:B------:R-:W-:-:S03]  /*c830*/  R2UR UR7, R203 ;  /* 0x00000000cb0772ca */ /* 0x000fc600000e0000 */
[----:B------:R-:W4:Y:S01]  /*c840*/  S2R R0, SR_TID.X ;  /* 0x0000000000007919 */ /* 0x000f220000002100 */
[----:B------:R-:W-:Y:S01]  /*c850*/  MOV R205, 0x40000040 ;  /* 0x4000004000cd7802 */ /* 0x000fe20000000f00 */
[----:B------:R-:W-:Y:S02]  /*c860*/  VIADD R203, R202, 0x800 ;  /* 0x00000800cacb7836 */ /* 0x000fe40000000000 */
[----:B------:R-:W-:Y:S02]  /*c870*/  VIADD R206, R6, 0x800 ;  /* 0x0000080006ce7836 */ /* 0x000fe40000000000 */
[----:B0123--:R-:W-:Y:S02]  /*c880*/  IMAD.MOV.U32 R3, RZ, RZ, 0x4 ;  /* 0x00000004ff037424 */ /* 0x00ffe400078e00ff */
[----:B------:R-:W-:Y:S02]  /*c890*/  IMAD.MOV.U32 R207, RZ, RZ, 0x40000040 ;  /* 0x40000040ffcf7424 */ /* 0x000fe400078e00ff */
        /* <DEDUP_REMOVED lines=54> */
[----:B------:R-:W-:Y:S02]  /*cc00*/  IADD3 R204, R202, 0x202, RZ ;  /* 0x00000202cacc7810 */ /* 0x000fe40007ffe0ff */
[----:B------:R-:W-:Y:S01]  /*cc10*/  R2UR UR7, R205 ;  /* 0x00000000cd0772ca */ /* 0x000fe200000e0000 */
[----:B------:R-:W-:Y:S01]  /*cc20*/  IMAD.MOV.U32 R205, RZ, RZ, 0x40000040 ;  /* 0x40000040ffcd7424 */ /* 0x000fe200078e00ff */
[----:B------:R-:W-:Y:S01]  /*cc30*/  R2UR UR6, R204 ;  /* 0x00000000cc0672ca */ /* 0x000fe200000e0000 */
[----:B------:R-:W-:Y:S01]  /*cc40*/  VIADD R204, R6, 0x204 ;  /* 0x0000020406cc7836 */ /* 0x000fe20000000000 */
[----:B------:R-:W-:-:S02]  /*cc50*/  WARPGROUP.DEPBAR.LE gsb0, 0x0 ;  /* 0x00008000000079c5 */ /* 0x000fc40000010000 */
        /* <DEDUP_REMOVED lines=38> */
[----:B------:R-:W-:Y:S02]  /*cec0*/  MOV R205, 0x40000040 ;  /* 0x4000004000cd7802 */ /* 0x000fe40000000f00 */
[----:B------:R-:W-:Y:S01]  /*ced0*/  R2UR UR6, R204 ;  /* 0x00000000cc0672ca */ /* 0x000fe200000e0000 */
[----:B------:R-:W-:Y:S01]  /*cee0*/  VIADD R204, R6, 0x404 ;  /* 0x0000040406cc7836 */ /* 0x000fe20000000000 */
[----:B------:R-:W-:Y:S01]  /*cef0*/  R2UR UR7, R205 ;  /* 0x00000000cd0772ca */ /* 0x000fe200000e0000 */
[----:B------:R-:W-:Y:S01]  /*cf00*/  IMAD.MOV.U32 R205, RZ, RZ, 0x40000040 ;  /* 0x40000040ffcd7424 */ /* 0x000fe200078e00ff */
        /* <DEDUP_REMOVED lines=43> */
[----:B------:R-:W-:Y:S01]  /*d1c0*/  IADD3 R204, R6, 0x604, RZ ;  /* 0x0000060406cc7810 */ /* 0x000fe20007ffe0ff */
        /* <DEDUP_REMOVED lines=43> */
[----:B------:R-:W-:Y:S01]  /*d480*/  IMAD.IADD R204, R206, 0x1, R3 ;  /* 0x00000001cecc7824 */ /* 0x000fe200078e0203 */
[----:B------:R-:W-:-:S02]  /*d490*/  WARPGROUP.DEPBAR.LE gsb0, 0x0 ;  /* 0x00008000000079c5 */ /* 0x000fc40000010000 */
        /* <DEDUP_REMOVED lines=38> */
[----:B------:R-:W-:Y:S02]  /*d700*/  R2UR UR7, R205 ;  /* 0x00000000cd0772ca */ /* 0x000fe400000e0000 */
[----:B------:R-:W-:Y:S01]  /*d710*/  MOV R205, 0x40000040 ;  /* 0x4000004000cd7802 */ /* 0x000fe20000000f00 */
        /* <DEDUP_REMOVED lines=91> */
[----:B------:R-:W-:Y:S02]  /*dcd0*/  IMAD.MOV.U32 R207, RZ, RZ, 0x40000040 ;  /* 0x40000040ffcf7424 */ /* 0x000fe400078e00ff */
[----:B------:R-:W-:Y:S01]  /*dce0*/  IMAD.IADD R204, R0, 0x1, R206 ;  /* 0x0000000100cc7824 */ /* 0x000fe200078e02ce */
[----:B------:R-:W-:-:S02]  /*dcf0*/  WARPGROUP.DEPBAR.LE gsb0, 0x0 ;  /* 0x00008000000079c5 */ /* 0x000fc40000010000 */
[----:B------:R-:W-:-:S07]  /*dd00*/  WARPGROUP.ARRIVE ;  /* 0x00000000000079c5 */ /* 0x000fce0000000000 */
        /* <DEDUP_REMOVED lines=10> */
[----:B------:R-:W-:Y:S01]  /*ddb0*/  SEL R0, R0, 0x3e, P2 ;  /* 0x0000003e00007807 */ /* 0x000fe20001000000 */
[----:B------:R-:W-:-:S02]  /*ddc0*/  WARPGROUP.DEPBAR.LE gsb0, 0x0 ;  /* 0x00008000000079c5 */ /* 0x000fc40000010000 */
[----:B------:R-:W-:-:S08]  /*ddd0*/  WARPGROUP.ARRIVE ;  /* 0x00000000000079c5 */ /* 0x000fd00000000000 */
        /* <DEDUP_REMOVED lines=9> */
[----:B------:R-:W-:Y:S01]  /*de70*/  IMAD.MOV.U32 R205, RZ, RZ, 0x40000040 ;  /* 0x40000040ffcd7424 */ /* 0x000fe200078e00ff */
[----:B------:R-:W-:Y:S01]  /*de80*/  LOP3.LUT R203, R0, 0x6, RZ, 0xc0, !PT ;  /* 0x0000000600cb7812 */ /* 0x000fe200078ec0ff */
[----:B------:R-:W-:-:S02]  /*de90*/  IMAD.MOV.U32 R3, RZ, RZ, 0x1000 ;  /* 0x00001000ff037424 */ /* 0x000fc400078e00ff */
[----:B------:R-:W-:-:S03]  /*dea0*/  IMAD.MOV.U32 R0, RZ, RZ, -0x40 ;  /* 0xffffffc0ff007424 */ /* 0x000fc600078e00ff */
[----:B------:R-:W-:Y:S01]  /*deb0*/  SEL R3, R3, 0xf80, P2 ;  /* 0x00000f8003037807 */ /* 0x000fe20001000000 */
[----:B------:R-:W-:-:S03]  /*dec0*/  IMAD R0, R197, R0, 0x1 ;  /* 0x00000001c5007424 */ /* 0x000fc600078e0200 */
[----:B------:R-:W-:Y:S01]  /*ded0*/  LOP3.LUT R3, R3, 0x1e00, RZ, 0xc0, !PT ;  /* 0x00001e0003037812 */ /* 0x000fe200078ec0ff */
[----:B------:R-:W-:-:S03]  /*dee0*/  IMAD R0, R185, 0x40, R0 ;  /* 0x00000040b9007824 */ /* 0x000fc600078e0200 */
        /* <DEDUP_REMOVED lines=10> */
[----:B------:R-:W-:Y:S01]  /*df90*/  IMAD.MOV.U32 R203, RZ, RZ, 0x40000040 ;  /* 0x40000040ffcb7424 */ /* 0x000fe200078e00ff */
[----:B------:R-:W-:-:S04]  /*dfa0*/  IADD3 R3, -R187, R0, R194 ;  /* 0x00000000bb037210 */ /* 0x000fc80007ffe1c2 */
[----:B------:R-:W-:-:S04]  /*dfb0*/  IADD3 R0, R190, R3, -R192 ;  /* 0x00000003be007210 */ /* 0x000fc80007ffe8c0 */
[C---:B------:R-:W-:Y:S02]  /*dfc0*/  ISETP.GT.AND P2, PT, R0.reuse, RZ, PT ;  /* 0x000000ff0000720c */ /* 0x040fe40003f44270 */
[----:B------:R-:W-:Y:S01]  /*dfd0*/  ISETP.GT.AND P3, PT, R0, 0x1, PT ;  /* 0x000000010000780c */ /* 0x000fe20003f64270 */
        /* <DEDUP_REMOVED lines=41> */
[C---:B------:R-:W-:Y:S02]  /*e270*/  ISETP.GT.AND P3, PT, R0.reuse, 0x29, PT ;  /* 0x000000290000780c */ /* 0x040fe40003f64270 */
[----:B------:R-:W-:Y:S02]  /*e280*/  FMNMX.FTZ R172, R169, R202, !PT ;  /* 0x000000caa9ac7209 */ /* 0x000fe40007810000 */
[----:B------:R-:W-:Y:S02]  /*e290*/  ISETP.GT.AND P2, PT, R0, 0x30, PT ;  /* 0x000000300000780c */ /* 0x000fe40003f44270 */
[----:B------:R-:W-:Y:S01]  /*e2a0*/  FSEL R202, R173, -INF , P3 ;  /* 0xff800000adca7808 */ /* 0x000fe20001800000 */
[----:B------:R-:W-:Y:S01]  /*e2b0*/  IMAD.MOV.U32 R173, RZ, RZ, 0x40000040 ;  /* 0x40000040ffad7424 */ /* 0x000fe200078e00ff */
        /* <DEDUP_REMOVED lines=13> */
[----:B------:R-:W-:Y:S01]  /*e390*/  FMNMX.FTZ R203, R181, R172, !PT ;  /* 0x000000acb5cb7209 */ /* 0x000fe20007810000 */
[----:B------:R-:W-:Y:S01]  /*e3a0*/  IMAD R172, R18, 0x1000, R184 ;  /* 0x0000100012ac7824 */ /* 0x000fe200078e02b8 */
[C---:B------:R-:W-:Y:S02]  /*e3b0*/  ISETP.GT.AND P3, PT, R0.reuse, RZ, PT ;  /* 0x000000ff0000720c */ /* 0x040fe40003f64270 */
[----:B------:R-:W-:Y:S01]  /*e3c0*/  ISETP.GT.AND P6, PT, R0, 0x1, PT ;  /* 0x000000010000780c */ /* 0x000fe20003fc4270 */
[----:B------:R-:W0:Y:S01]  /*e3d0*/  SHFL.BFLY PT, R204, R203, 0x2, 0x1f ;  /* 0x0c401f00cbcc7f89 */ /* 0x000e2200000e0000 */
[----:B------:R-:W-:Y:S02]  /*e3e0*/  FSEL R154, R154, -INF , P3 ;  /* 0xff8000009a9a7808 */ /* 0x000fe40001800000 */
[C---:B------:R-:W-:Y:S02]  /*e3f0*/  ISETP.GT.AND P2, PT, R0.reuse, 0x9, PT ;  /* 0x000000090000780c */ /* 0x040fe40003f44270 */
[----:B------:R-:W-:-:S02]  /*e400*/  ISETP.GT.AND P5, PT, R0, 0x8, PT ;  /* 0x000000080000780c */ /* 0x000fc40003fa4270 */
[----:B------:R-:W-:Y:S02]  /*e410*/  FSEL R155, R155, -INF , P6 ;  /* 0xff8000009b9b7808 */ /* 0x000fe40003000000 */
[C---:B------:R-:W-:Y:S02]  /*e420*/  ISETP.GT.AND P4, PT, R0.reuse, 0x10, PT ;  /* 0x000000100000780c */ /* 0x040fe40003f84270 */
[----:B------:R-:W-:Y:S02]  /*e430*/  FSEL R159, R159, -INF , P2 ;  /* 0xff8000009f9f7808 */ /* 0x000fe40001000000 */
[----:B------:R-:W-:Y:S02]  /*e440*/  ISETP.GT.AND P2, PT, R0, 0x20, PT ;  /* 0x000000200000780c */ /* 0x000fe40003f44270 */
[----:B------:R-:W-:Y:S02]  /*e450*/  FSEL R158, R158, -INF , P5 ;  /* 0xff8000009e9e7808 */ /* 0x000fe40002800000 */
[----:B------:R-:W-:-:S02]  /*e460*/  FSEL R162, R162, -INF , P4 ;  /* 0xff800000a2a27808 */ /* 0x000fc40002000000 */
[C---:B------:R-:W-:Y:S02]  /*e470*/  ISETP.GT.AND P4, PT, R0.reuse, 0x21, PT ;  /* 0x000000210000780c */ /* 0x040fe40003f84270 */
[C---:B------:R-:W-:Y:S02]  /*e480*/  ISETP.GT.AND P3, PT, R0.reuse, 0x11, PT ;  /* 0x000000110000780c */ /* 0x040fe40003f64270 */
[----:B------:R-:W-:Y:S02]  /*e490*/  ISETP.GT.AND P6, PT, R0, 0x18, PT ;  /* 0x000000180000780c */ /* 0x000fe40003fc4270 */
[----:B0-----:R-:W-:Y:S02]  /*e4a0*/  FMNMX.FTZ R3, R203, R204, !PT ;  /* 0x000000cccb037209 */ /* 0x001fe40007810000 */
[----:B------:R-:W-:Y:S02]  /*e4b0*/  FMNMX.FTZ R204, R154, R200, !PT ;  /* 0x000000c89acc7209 */ /* 0x000fe40007810000 */
[----:B------:R-:W-:-:S02]  /*e4c0*/  FSEL R203, R170, -INF , P2 ;  /* 0xff800000aacb7808 */ /* 0x000fc40001000000 */
[----:B------:R-:W-:Y:S02]  /*e4d0*/  FMNMX.FTZ R205, R155, R204, !PT ;  /* 0x000000cc9bcd7209 */ /* 0x000fe40007810000 */
[----:B------:R-:W-:Y:S02]  /*e4e0*/  FSEL R204, R171, -INF , P4 ;  /* 0xff800000abcc7808 */ /* 0x000fe40002000000 */
[----:B------:R-:W-:Y:S02]  /*e4f0*/  FMNMX.FTZ R170, R158, R205, !PT ;  /* 0x000000cd9eaa7209 */ /* 0x000fe40007810000 */
[----:B------:R-:W-:Y:S02]  /*e500*/  FSEL R163, R163, -INF , P3 ;  /* 0xff800000a3a37808 */ /* 0x000fe40001800000 */
[----:B------:R-:W-:Y:S02]  /*e510*/  FMNMX.FTZ R171, R159, R170, !PT ;  /* 0x000000aa9fab7209 */ /* 0x000fe40007810000 */
[----:B------:R-:W-:-:S02]  /*e520*/  ISETP.GT.AND P5, PT, R0, 0x19, PT ;  /* 0x000000190000780c */ /* 0x000fc40003fa4270 */
[----:B------:R-:W-:Y:S02]  /*e530*/  FMNMX.FTZ R170, R162, R171, !PT ;  /* 0x000000aba2aa7209 */ /* 0x000fe40007810000 */
[----:B------:R-:W-:Y:S02]  /*e540*/  FSEL R166, R166, -INF , P6 ;  /* 0xff800000a6a67808 */ /* 0x000fe40003000000 */
[----:B------:R-:W-:Y:S02]  /*e550*/  FMNMX.FTZ R171, R163, R170, !PT ;  /* 0x000000aaa3ab7209 */ /* 0x000fe40007810000 */
[----:B------:R-:W-:Y:S02]  /*e560*/  FSEL R167, R167, -INF , P5 ;  /* 0xff800000a7a77808 */ /* 0x000fe40002800000 */
[----:B------:R-:W-:Y:S02]  /*e570*/  FMNMX.FTZ R170, R166, R171, !PT ;  /* 0x000000aba6aa7209 */ /* 0x000fe40007810000 */
[----:B------:R-:W-:-:S02]  /*e580*/  ISETP.GT.AND P3, PT, R0, 0x28, PT ;  /* 0x000000280000780c */ /* 0x000fc40003f64270 */
[----:B------:R-:W-:Y:S02]  /*e590*/  FMNMX.FTZ R170, R167, R170, !PT ;  /* 0x000000aaa7aa7209 */ /* 0x000fe40007810000 */
[----:B------:R-:W-:Y:S02]  /*e5a0*/  ISETP.GT.AND P6, PT, R0, 0x29, PT ;  /* 0x000000290000780c */ /* 0x000fe40003fc4270 */
[----:B------:R-:W-:Y:S02]  /*e5b0*/  FMNMX.FTZ R171, R203, R170, !PT ;  /* 0x000000aacbab7209 */ /* 0x000fe40007810000 */
        /* <DEDUP_REMOVED lines=8> */
[----:B------:R-:W-:-:S02]  /*e640*/  R2UR UR7, R173 ;  /* 0x00000000ad0772ca */ /* 0x000fc400000e0000 */
[----:B------:R-:W0:Y:S01]  /*e650*/  SHFL.BFLY PT, R173, R3, 0x1, 0x1f ;  /* 0x0c201f0003ad7f89 */ /* 0x000e2200000e0000 */
        /* <DEDUP_REMOVED lines=8> */
[----:B------:R-:W-:Y:S02]  /*e6e0*/  R2UR UR6, R172 ;  /* 0x00000000ac0672ca */ /* 0x000fe400000e0000 */
[----:B------:R-:W-:-:S05]  /*e6f0*/  FMNMX.FTZ R174, R226, R171, !PT ;  /* 0x000000abe2ae7209 */ /* 0x000fca0007810000 */
[----:B------:R-:W1:Y:S01]  /*e700*/  SHFL.BFLY PT, R175, R174, 0x2, 0x1f ;  /* 0x0c401f00aeaf7f89 */ /* 0x000e6200000e0000 */
[----:B0-----:R-:W-:Y:S01]  /*e710*/  FMNMX.FTZ R0, R3, R173, !PT ;  /* 0x000000ad03007209 */ /* 0x001fe20007810000 */
[----:B------:R-:W-:-:S03]  /*e720*/  IMAD.U32 R3, RZ, RZ, UR4 ;  /* 0x00000004ff037e24 */ /* 0x000fc6000f8e00ff */
[C---:B------:R-:W-:Y:S01]  /*e730*/  FSETP.NEU.FTZ.AND P6, PT, R0.reuse, -INF , PT ;  /* 0xff8000000000780b */ /* 0x040fe20003fdd000 */
[----:B------:R-:W-:-:S05]  /*e740*/  FMUL.FTZ R207, R0, R3 ;  /* 0x0000000300cf7220 */ /* 0x000fca0000410000 */
[----:B------:R-:W-:-:S05]  /*e750*/  FSEL R207, R207, RZ, P6 ;  /* 0x000000ffcfcf7208 */ /* 0x000fca0003000000 */
[-CC-:B------:R-:W-:Y:S01]  /*e760*/  FFMA.FTZ R183, R157, R3.reuse, -R207.reuse ;  /* 0x000000039db77223 */ /* 0x180fe200000108cf */
[-CC-:B------:R-:W-:Y:S01]  /*e770*/  FFMA.FTZ R157, R160, R3.reuse, -R207.reuse ;  /* 0x00000003a09d7223 */ /* 0x180fe200000108cf */
[-CC-:B------:R-:W-:Y:S01]  /*e780*/  FFMA.FTZ R160, R161, R3.reuse, -R207.reuse ;  /* 0x00000003a1a07223 */ /* 0x180fe200000108cf */
[-CC-:B------:R-:W-:Y:S01]  /*e790*/  FFMA.FTZ R173, R168, R3.reuse, -R207.reuse ;  /* 0x00000003a8ad7223 */ /* 0x180fe200000108cf */
[-CC-:B------:R-:W-:Y:S01]  /*e7a0*/  FFMA.FTZ R170, R164, R3.reuse, -R207.reuse ;  /* 0x00000003a4aa7223 */ /* 0x180fe200000108cf */
[-CC-:B------:R-:W-:Y:S01]  /*e7b0*/  FFMA.FTZ R178, R180, R3.reuse, -R207.reuse ;  /* 0x00000003b4b27223 */ /* 0x180fe200000108cf */
[-CC-:B------:R-:W-:Y:S01]  /*e7c0*/  FFMA.FTZ R152, R152, R3.reuse, -R207.reuse ;  /* 0x0000000398987223 */ /* 0x180fe200000108cf */
[--C-:B------:R-:W-:Y:S01]  /*e7d0*/  FFMA.FTZ R171, R165, R3, -R207.reuse ;  /* 0x00000003a5ab7223 */ /* 0x100fe200000108cf */
[----:B-1----:R-:W-:Y:S01]  /*e7e0*/  FMNMX.FTZ R161, R174, R175, !PT ;  /* 0x000000afaea17209 */ /* 0x002fe20007810000 */
[----:B------:R-:W-:Y:S01]  /*e7f0*/  FFMA.FTZ R179, R181, R3, -R207 ;  /* 0x00000003b5b37223 */ /* 0x000fe200000108cf */
[----:B------:R-:W-:-:S02]  /*e800*/  IMAD.MOV R165, RZ, RZ, -R195 ;  /* 0x000000ffffa57224 */ /* 0x000fc400078e0ac3 */
[-CC-:B------:R-:W-:Y:S01]  /*e810*/  FFMA.FTZ R153, R153, R3.reuse, -R207.reuse ;  /* 0x0000000399997223 */ /* 0x180fe200000108cf */
[----:B------:R-:W-:Y:S01]  /*e820*/  MUFU.EX2 R152, R152 ;  /* 0x0000009800987308 */ /* 0x000fe20000000800 */
[----:B------:R-:W0:Y:S01]  /*e830*/  SHFL.BFLY PT, R168, R161, 0x1, 0x1f ;  /* 0x0c201f00a1a87f89 */ /* 0x000e2200000e0000 */
        /* <DEDUP_REMOVED lines=8> */
[----:B------:R-:W-:Y:S01]  /*e8c0*/  MUFU.EX2 R183, R183 ;  /* 0x000000b700b77308 */ /* 0x000fe20000000800 */
[----:B0-----:R-:W-:-:S04]  /*e8d0*/  FMNMX.FTZ R168, R161, R168, !PT ;  /* 0x000000a8a1a87209 */ /* 0x001fc80007810000 */
        /* <DEDUP_REMOVED lines=11> */
[----:B------:R-:W-:Y:S01]  /*e990*/  FSEL R163, R168, RZ, P2 ;  /* 0x000000ffa8a37208 */ /* 0x000fe20001000000 */
[----:B------:R-:W-:Y:S01]  /*e9a0*/  FFMA.FTZ R154, R154, R3, -R164 ;  /* 0x000000039a9a7223 */ /* 0x000fe200000108a4 */
[----:B------:R-:W-:Y:S01]  /*e9b0*/  ISETP.NE.AND P2, PT, R192, R165, PT ;  /* 0x000000a5c000720c */ /* 0x000fe20003f45270 */
[----:B------:R-:W-:Y:S01]  /*e9c0*/  FMUL.FTZ R162, R162, R3 ;  /* 0x00000003a2a27220 */ /* 0x000fe20000410000 */
[----:B------:R-:W-:Y:S01]  /*e9d0*/  MUFU.EX2 R161, R161 ;  /* 0x000000a100a17308 */ /* 0x000fe20000000800 */
[----:B------:R-:W-:Y:S01]  /*e9e0*/  FADD.FTZ R166, -R163, R200 ;  /* 0x000000c8a3a67221 */ /* 0x000fe20000010100 */
[----:B------:R-:W-:-:S02]  /*e9f0*/  @!P1 VIADD R163, R186, 0x38840 ;  /* 0x00038840baa39836 */ /* 0x000fc40000000000 */
[-CC-:B------:R-:W-:Y:S01]  /*ea00*/  FFMA.FTZ R204, R204, R3.reuse, -R164.reuse ;  /* 0x00000003cccc7223 */ /* 0x180fe200000108a4 */
[-CC-:B------:R-:W-:Y:S01]  /*ea10*/  FFMA.FTZ R201, R167, R3.reuse, -R164.reuse ;  /* 0x00000003a7c97223 */ /* 0x180fe200000108a4 */
[-C--:B------:R-:W-:Y:S01]  /*ea20*/  FMUL.FTZ R166, R166, R3.reuse ;  /* 0x00000003a6a67220 */ /* 0x080fe20000410000 */
[-CC-:B------:R-:W-:Y:S01]  /*ea30*/  FFMA.FTZ R167, R205, R3.reuse, -R164.reuse ;  /* 0x00000003cda77223 */ /* 0x180fe200000108a4 */
[----:B------:R-:W-:Y:S01]  /*ea40*/  @!P1 PRMT R165, RZ, 0x654, R163 ;  /* 0x00000654ffa59816 */ /* 0x000fe200000000a3 */
[----:B------:R-:W0:Y:S01]  /*ea50*/  MUFU.EX2 R162, R162 ;  /* 0x000000a200a27308 */ /* 0x000e220000000800 */
[-CC-:B------:R-:W-:Y:S01]  /*ea60*/  FFMA.FTZ R159, R159, R3.reuse, -R164.reuse ;  /* 0x000000039f9f7223 */ /* 0x180fe200000108a4 */
[-CC-:B------:R-:W-:Y:S01]  /*ea70*/  FFMA.FTZ R202, R203, R3.reuse, -R164.reuse ;  /* 0x00000003cbca7223 */ /* 0x180fe200000108a4 */
[----:B------:R1:W-:Y:S01]  /*ea80*/  @!P1 SYNCS.ARRIVE.TRANS64.RED.A1T0 RZ, [R165+URZ], RZ ;  /* 0x000000ffa5ff99a7 */ /* 0x0003e2000810043f */
[-CC-:B------:R-:W-:Y:S01]  /*ea90*/  FFMA.FTZ R206, R206, R3.reuse, -R164.reuse ;  /* 0x00000003cece7223 */ /* 0x180fe200000108a4 */
[-CC-:B------:R-:W-:Y:S01]  /*eaa0*/  FFMA.FTZ R200, R224, R3.reuse, -R164.reuse ;  /* 0x00000003e0c87223 */ /* 0x180fe200000108a4 */
[-CC-:B------:R-:W-:Y:S01]  /*eab0*/  FFMA.FTZ R225, R225, R3.reuse, -R164.reuse ;  /* 0x00000003e1e17223 */ /* 0x180fe200000108a4 */
[----:B------:R-:W-:Y:S01]  /*eac0*/  FFMA.FTZ R205, R226, R3, -R164 ;  /* 0x00000003e2cd7223 */ /* 0x000fe200000108a4 */
[----:B------:R-:W2:Y:S01]  /*ead0*/  MUFU.EX2 R163, R166 ;  /* 0x000000a600a37308 */ /* 0x000ea20000000800 */
[----:B------:R-:W-:-:S02]  /*eae0*/  @!P1 VIADD R186, R186, 0x38860 ;  /* 0x00038860baba9836 */ /* 0x000fc40000000000 */
[----:B-1----:R-:W-:-:S03]  /*eaf0*/  @!P2 IMAD R165, R199, 0x40, R190 ;  /* 0x00000040c7a5a824 */ /* 0x002fc600078e02be */
[----:B------:R-:W-:Y:S01]  /*eb00*/  @!P1 PRMT R186, RZ, 0x654, R186 ;  /* 0x00000654ffba9816 */ /* 0x000fe200000000ba */
[----:B------:R-:W-:Y:S01]  /*eb10*/  @!P2 IMAD R165, R165, 0x4, R2 ;  /* 0x00000004a5a5a824 */ /* 0x000fe200078e0202 */
[----:B------:R-:W1:Y:S01]  /*eb20*/  MUFU.EX2 R154, R154 ;  /* 0x0000009a009a7308 */ /* 0x000e620000000800 */
[-C--:B0-----:R-:W-:Y:S01]  /*eb30*/  FMUL.FTZ R24, R24, R162.reuse ;  /* 0x000000a218187220 */ /* 0x081fe20000410000 */
[-C--:B------:R-:W-:Y:S01]  /*eb40*/  FMUL.FTZ R25, R25, R162.reuse ;  /* 0x000000a219197220 */ /* 0x080fe20000410000 */
[-C--:B------:R-:W-:Y:S01]  /*eb50*/  FMUL.FTZ R28, R28, R162.reuse ;  /* 0x000000a21c1c7220 */ /* 0x080fe20000410000 */
[----:B------:R0:W-:Y:S01]  /*eb60*/  @!P2 STS [R165+0x38400], R162 ;  /* 0x038400a2a500a388 */ /* 0x0001e20000000800 */
[-C--:B------:R-:W-:Y:S01]  /*eb70*/  FMUL.FTZ R29, R29, R162.reuse ;  /* 0x000000a21d1d7220 */ /* 0x080fe20000410000 */
[-C--:B------:R-:W-:Y:S01]  /*eb80*/  FMUL.FTZ R32, R32, R162.reuse ;  /* 0x000000a220207220 */ /* 0x080fe20000410000 */
[-C--:B------:R-:W-:Y:S01]  /*eb90*/  FMUL.FTZ R33, R33, R162.reuse ;  /* 0x000000a221217220 */ /* 0x080fe20000410000 */
[----:B------:R3:W-:Y:S01]  /*eba0*/  MUFU.EX2 R198, R204 ;  /* 0x000000cc00c67308 */ /* 0x0007e20000000800 */
[----:B--2---:R2:W-:Y:S01]  /*ebb0*/  @!P2 STS [R165+0x38420], R163 ;  /* 0x038420a3a500a388 */ /* 0x0045e20000000800 */
[-C--:B------:R-:W-:Y:S01]  /*ebc0*/  FMUL.FTZ R36, R36, R162.reuse ;  /* 0x000000a224247220 */ /* 0x080fe20000410000 */
[-C--:B------:R-:W-:Y:S01]  /*ebd0*/  FMUL.FTZ R37, R37, R162.reuse ;  /* 0x000000a225257220 */ /* 0x080fe20000410000 */
[-C--:B------:R-:W-:Y:S01]  /*ebe0*/  FMUL.FTZ R40, R40, R162.reuse ;  /* 0x000000a228287220 */ /* 0x080fe20000410000 */
[-C--:B------:R-:W-:Y:S01]  /*ebf0*/  FMUL.FTZ R41, R41, R162.reuse ;  /* 0x000000a229297220 */ /* 0x080fe20000410000 */
[-C--:B------:R-:W-:Y:S01]  /*ec00*/  FMUL.FTZ R44, R44, R162.reuse ;  /* 0x000000a22c2c7220 */ /* 0x080fe20000410000 */
[----:B------:R-:W-:Y:S01]  /*ec10*/  FMUL.FTZ R45, R45, R162 ;  /* 0x000000a22d2d7220 */ /* 0x000fe20000410000 */
[----:B------:R-:W4:Y:S01]  /*ec20*/  MUFU.EX2 R155, R155 ;  /* 0x0000009b009b7308 */ /* 0x000f220000000800 */
[----:B---3--:R-:W-:Y:S01]  /*ec30*/  FFMA.FTZ R204, R182, R3, -R164 ;  /* 0x00000003b6cc7223 */ /* 0x008fe200000108a4 */
[----:B------:R-:W-:Y:S01]  /*ec40*/  FFMA.FTZ R164, R162, R21, R152 ;  /* 0x00000015a2a47223 */ /* 0x000fe20000010098 */
[----:B------:R-:W-:Y:S01]  /*ec50*/  F2FP.BF16.F32.PACK_AB R152, R153, R152 ;  /* 0x000000989998723e */ /* 0x000fe200000010ff */
[----:B-1----:R-:W-:Y:S01]  /*ec60*/  FFMA.FTZ R20, R163, R20, R154 ;  /* 0x00000014a3147223 */ /* 0x002fe2000001009a */
[----:B------:R-:W-:Y:S01]  /*ec70*/  FMUL.FTZ R48, R48, R162 ;  /* 0x000000a230307220 */ /* 0x000fe20000410000 */
[----:B------:R-:W-:Y:S01]  /*ec80*/  FADD.FTZ R21, R153, R164 ;  /* 0x000000a499157221 */ /* 0x000fe20000010000 */
[----:B------:R-:W-:Y:S01]  /*ec90*/  F2FP.BF16.F32.PACK_AB R153, R161, R154 ;  /* 0x0000009aa199723e */ /* 0x000fe200000010ff */
[----:B------:R-:W1:Y:S01]  /*eca0*/  MUFU.EX2 R159, R159 ;  /* 0x0000009f009f7308 */ /* 0x000e620000000800 */
[----:B------:R-:W-:Y:S01]  /*ecb0*/  F2FP.BF16.F32.PACK_AB R154, R183, R156 ;  /* 0x0000009cb79a723e */ /* 0x000fe200000010ff */
[----:B------:R-:W-:Y:S01]  /*ecc0*/  FADD.FTZ R164, R156, R21 ;  /* 0x000000159ca47221 */ /* 0x000fe20000010000 */
[----:B------:R-:W-:Y:S01]  /*ecd0*/  FADD.FTZ R20, R161, R20 ;  /* 0x00000014a1147221 */ /* 0x000fe20000010000 */
[-C--:B------:R-:W-:Y:S01]  /*ece0*/  FMUL.FTZ R49, R49, R162.reuse ;  /* 0x000000a231317220 */ /* 0x080fe20000410000 */
[-C--:B------:R-:W-:Y:S01]  /*ecf0*/  FMUL.FTZ R52, R52, R162.reuse ;  /* 0x000000a234347220 */ /* 0x080fe20000410000 */
[----:B------:R-:W-:Y:S01]  /*ed00*/  FADD.FTZ R164, R183, R164 ;  /* 0x000000a4b7a47221 */ /* 0x000fe20000010000 */
[-C--:B------:R-:W-:Y:S01]  /*ed10*/  FMUL.FTZ R53, R53, R162.reuse ;  /* 0x000000a235357220 */ /* 0x080fe20000410000 */
[----:B------:R-:W3:Y:S01]  /*ed20*/  MUFU.EX2 R160, R160 ;  /* 0x000000a000a07308 */ /* 0x000ee20000000800 */
[----:B----4-:R-:W-:Y:S01]  /*ed30*/  FADD.FTZ R20, R155, R20 ;  /* 0x000000149b147221 */ /* 0x010fe20000010000 */
[----:B------:R-:W-:Y:S01]  /*ed40*/  FADD.FTZ R203, R157, R164 ;  /* 0x000000a49dcb7221 */ /* 0x000fe20000010000 */
[-C--:B------:R-:W-:Y:S01]  /*ed50*/  FMUL.FTZ R56, R56, R162.reuse ;  /* 0x000000a238387220 */ /* 0x080fe20000410000 */
[-C--:B------:R-:W-:Y:S01]  /*ed60*/  FMUL.FTZ R57, R57, R162.reuse ;  /* 0x000000a239397220 */ /* 0x080fe20000410000 */
[-C--:B------:R-:W-:Y:S01]  /*ed70*/  FMUL.FTZ R60, R60, R162.reuse ;  /* 0x000000a23c3c7220 */ /* 0x080fe20000410000 */
[-C--:B------:R-:W-:Y:S01]  /*ed80*/  FMUL.FTZ R61, R61, R162.reuse ;  /* 0x000000a23d3d7220 */ /* 0x080fe20000410000 */
[-C--:B------:R-:W-:Y:S01]  /*ed90*/  FMUL.FTZ R64, R64, R162.reuse ;  /* 0x000000a240407220 */ /* 0x080fe20000410000 */
[----:B------:R-:W-:Y:S01]  /*eda0*/  MUFU.EX2 R158, R158 ;  /* 0x0000009e009e7308 */ /* 0x000fe20000000800 */
[C---:B-1----:R-:W-:Y:S01]  /*edb0*/  FADD.FTZ R21, R159.reuse, R20 ;  /* 0x000000149f157221 */ /* 0x042fe20000010000 */
        /* <DEDUP_REMOVED lines=8> */
[C---:B---3--:R-:W-:Y:S01]  /*ee40*/  F2FP.BF16.F32.PACK_AB R156, R160.reuse, R157 ;  /* 0x0000009da09c723e */ /* 0x048fe200000010ff */
        /* <DEDUP_REMOVED lines=14> */
[----:B------:R-:W3:Y:S01]  /*ef30*/  MUFU.EX2 R171, R171 ;  /* 0x000000ab00ab7308 */ /* 0x000ee20000000800 */
        /* <DEDUP_REMOVED lines=104> */
[----:B------:R-:W-:Y:S01]  /*f5c0*/  FMUL.FTZ R151, R151, R163 ;  /* 0x000000a397977220 */ /* 0x000fe20000410000 */
[----:B---3--:R-:W-:Y:S01]  /*f5d0*/  F2FP.BF16.F32.PACK_AB R158, R171, R170 ;  /* 0x000000aaab9e723e */ /* 0x008fe200000010ff */
[----:B------:R3:W-:Y:S01]  /*f5e0*/  STSM.16.M88.4 [R196+0x36400], R152 ;  /* 0x03640098c4007844 */ /* 0x0007e20000000200 */
[----:B-1----:R-:W-:Y:S01]  /*f5f0*/  F2FP.BF16.F32.PACK_AB R159, R201, R181 ;  /* 0x000000b5c99f723e */ /* 0x002fe200000010ff */
[----:B------:R-:W-:Y:S01]  /*f600*/  VIADD R20, R172, 0x80 ;  /* 0x00000080ac147836 */ /* 0x000fe20000000000 */
[----:B----4-:R-:W-:Y:S01]  /*f610*/  F2FP.BF16.F32.PACK_AB R160, R169, R173 ;  /* 0x000000ada9a0723e */ /* 0x010fe200000010ff */
[----:B------:R-:W-:Y:S01]  /*f620*/  IMAD.MOV.U32 R21, RZ, RZ, 0x40000040 ;  /* 0x40000040ff157424 */ /* 0x000fe200078e00ff */
[----:B------:R-:W-:Y:S01]  /*f630*/  MUFU.EX2 R200, R200 ;  /* 0x000000c800c87308 */ /* 0x000fe20000000800 */
[----:B-----5:R-:W-:Y:S01]  /*f640*/  F2FP.BF16.F32.PACK_AB R161, R198, R202 ;  /* 0x000000cac6a1723e */ /* 0x020fe200000010ff */
[----:B------:R4:W-:Y:S01]  /*f650*/  STSM.16.M88.4 [R210], R156 ;  /* 0x0000009cd2007844 */ /* 0x0009e20000000200 */
[----:B------:R-:W-:Y:S01]  /*f660*/  F2FP.BF16.F32.PACK_AB R162, R175, R174 ;  /* 0x000000aeafa2723e */ /* 0x000fe200000010ff */
[----:B------:R-:W-:Y:S01]  /*f670*/  FADD.FTZ R206, R180, R206 ;  /* 0x000000ceb4ce7221 */ /* 0x000fe20000010000 */
[----:B--2---:R-:W-:Y:S01]  /*f680*/  F2FP.BF16.F32.PACK_AB R163, R182, R199 ;  /* 0x000000c7b6a3723e */ /* 0x004fe200000010ff */
[----:B------:R-:W-:Y:S01]  /*f690*/  FADD.FTZ R170, R170, R203 ;  /* 0x000000cbaaaa7221 */ /* 0x000fe20000010000 */
[----:B0-----:R-:W-:Y:S01]  /*f6a0*/  F2FP.BF16.F32.PACK_AB R164, R177, R176 ;  /* 0x000000b0b1a4723e */ /* 0x001fe200000010ff */
[----:B------:R-:W0:Y:S01]  /*f6b0*/  MUFU.EX2 R183, R225 ;  /* 0x000000e100b77308 */ /* 0x000e220000000800 */
[----:B------:R-:W-:Y:S01]  /*f6c0*/  F2FP.BF16.F32.PACK_AB R166, R179, R178 ;  /* 0x000000b2b3a6723e */ /* 0x000fe200000010ff */
[----:B------:R4:W-:Y:S01]  /*f6d0*/  STSM.16.M88.4 [R208], R160 ;  /* 0x000000a0d0007844 */ /* 0x0009e20000000200 */
[----:B------:R-:W-:Y:S01]  /*f6e0*/  FADD.FTZ R206, R181, R206 ;  /* 0x000000ceb5ce7221 */ /* 0x000fe20000010000 */
[----:B------:R-:W-:Y:S01]  /*f6f0*/  FADD.FTZ R170, R171, R170 ;  /* 0x000000aaabaa7221 */ /* 0x000fe20000010000 */
[----:B------:R-:W-:-:S02]  /*f700*/  ISETP.GT.AND P2, PT, R197, R211, PT ;  /* 0x000000d3c500720c */ /* 0x000fc40003f44270 */
[----:B------:R-:W-:Y:S01]  /*f710*/  FADD.FTZ R201, R201, R206 ;  /* 0x000000cec9c97221 */ /* 0x000fe20000010000 */
[----:B------:R-:W-:Y:S01]  /*f720*/  MUFU.EX2 R204, R204 ;  /* 0x000000cc00cc7308 */ /* 0x000fe20000000800 */
[----:B------:R-:W-:Y:S02]  /*f730*/  FADD.FTZ R170, R173, R170 ;  /* 0x000000aaadaa7221 */ /* 0x000fe40000010000 */
[----:B------:R-:W-:Y:S02]  /*f740*/  FADD.FTZ R201, R202, R201 ;  /* 0x000000c9cac97221 */ /* 0x000fe40000010000 */
[----:B------:R-:W-:Y:S02]  /*f750*/  FADD.FTZ R169, R169, R170 ;  /* 0x000000aaa9a97221 */ /* 0x000fe40000010000 */
[----:B------:R-:W-:Y:S01]  /*f760*/  FADD.FTZ R198, R198, R201 ;  /* 0x000000c9c6c67221 */ /* 0x000fe20000010000 */
[----:B------:R-:W1:Y:S01]  /*f770*/  MUFU.EX2 R205, R205 ;  /* 0x000000cd00cd7308 */ /* 0x000e620000000800 */
[----:B0-----:R-:W-:Y:S01]  /*f780*/  F2FP.BF16.F32.PACK_AB R165, R183, R200 ;  /* 0x000000c8b7a5723e */ /* 0x001fe200000010ff */
[----:B------:R-:W-:Y:S01]  /*f790*/  FADD.FTZ R174, R174, R169 ;  /* 0x000000a9aeae7221 */ /* 0x000fe20000010000 */
[----:B------:R-:W-:Y:S01]  /*f7a0*/  FADD.FTZ R199, R199, R198 ;  /* 0x000000c6c7c77221 */ /* 0x000fe20000010000 */
[----:B------:R-:W-:-:S02]  /*f7b0*/  MOV R198, R0 ;  /* 0x0000000000c67202 */ /* 0x000fc40000000f00 */
[----:B------:R-:W-:Y:S01]  /*f7c0*/  FADD.FTZ R175, R175, R174 ;  /* 0x000000aeafaf7221 */ /* 0x000fe20000010000 */
[----:B------:R-:W-:-:S03]  /*f7d0*/  FADD.FTZ R199, R182, R199 ;  /* 0x000000c7b6c77221 */ /* 0x000fc60000010000 */
[----:B------:R-:W-:Y:S01]  /*f7e0*/  FADD.FTZ R176, R176, R175 ;  /* 0x000000afb0b07221 */ /* 0x000fe20000010000 */
[----:B------:R-:W-:Y:S01]  /*f7f0*/  FADD.FTZ R200, R200, R199 ;  /* 0x000000c7c8c87221 */ /* 0x000fe20000010000 */
[----:B------:R-:W-:Y:S02]  /*f800*/  IMAD.MOV.U32 R199, RZ, RZ, R18 ;  /* 0x000000ffffc77224 */ /* 0x000fe400078e0012 */
[----:B------:R-:W-:Y:S01]  /*f810*/  FADD.FTZ R177, R177, R176 ;  /* 0x000000b0b1b17221 */ /* 0x000fe20000010000 */
[----:B------:R-:W-:Y:S01]  /*f820*/  FADD.FTZ R183, R183, R200 ;  /* 0x000000c8b7b77221 */ /* 0x000fe20000010000 */
[----:B------:R-:W-:Y:S01]  /*f830*/  IMAD.MOV.U32 R200, RZ, RZ, R168 ;  /* 0x000000ffffc87224 */ /* 0x000fe200078e00a8 */
[----:B-1----:R-:W-:Y:S01]  /*f840*/  F2FP.BF16.F32.PACK_AB R167, R205, R204 ;  /* 0x000000cccda7723e */ /* 0x002fe200000010ff */
[----:B------:R-:W-:-:S04]  /*f850*/  FADD.FTZ R178, R178, R177 ;  /* 0x000000b1b2b27221 */ /* 0x000fc80000010000 */
[----:B------:R4:W-:Y:S01]  /*f860*/  STSM.16.M88.4 [R209], R164 ;  /* 0x000000a4d1007844 */ /* 0x0009e20000000200 */
[----:B------:R-:W-:-:S06]  /*f870*/  WARPGROUP.ARRIVE ;  /* 0x00000000000079c5 */ /* 0x000fcc0000000000 */
[----:B------:R-:W-:Y:S01]  /*f880*/  HGMMA.64x256x16.F32.BF16 R24, R152, gdesc[UR4].tnspB, R24, gsb0 ;  /* 0x43e0000498187df0 */ /* 0x000fe20008001818 */
[----:B------:R-:W-:Y:S01]  /*f890*/  R2UR UR6, R20 ;  /* 0x00000000140672ca */ /* 0x000fe200000e0000 */
[----:B------:R-:W-:Y:S01]  /*f8a0*/  VIADD R20, R172, 0x100 ;  /* 0x00000100ac147836 */ /* 0x000fe20000000000 */
[----:B------:R-:W-:Y:S01]  /*f8b0*/  R2UR UR7, R21 ;  /* 0x00000000150772ca */ /* 0x000fe200000e0000 */
[----:B------:R-:W-:Y:S01]  /*f8c0*/  IMAD.MOV.U32 R21, RZ, RZ, 0x40000040 ;  /* 0x40000040ff157424 */ /* 0x000fe200078e00ff */
[----:B------:R-:W-:Y:S02]  /*f8d0*/  WARPGROUP.DEPBAR.LE gsb0, 0x0 ;  /* 0x00008000000079c5 */ /* 0x000fe40000010000 */
[----:B------:R-:W-:Y:S01]  /*f8e0*/  WARPGROUP.ARRIVE ;  /* 0x00000000000079c5 */ /* 0x000fe20000000000 */
[----:B---3--:R-:W-:-:S04]  /*f8f0*/  VIADD R152, R197, 0xffffffff ;  /* 0xffffffffc5987836 */ /* 0x008fc80000000000 */
        /* <DEDUP_REMOVED lines=14> */
[----:B------:R-:W-:Y:S02]  /*f9e0*/  FADD.FTZ R21, R179, R178 ;  /* 0x000000b2b3157221 */ /* 0x000fe40000010000 */
[----:B------:R-:W-:Y:S01]  /*f9f0*/  FADD.FTZ R20, R205, R20 ;  /* 0x00000014cd147221 */ /* 0x000fe20000010000 */
[----:B------:R-:W-:Y:S02]  /*fa00*/  WARPGROUP.DEPBAR.LE gsb0, 0x0 ;  /* 0x00008000000079c5 */ /* 0x000fe40000010000 */
[----:B------:R-:W-:-:S15]  /*fa10*/  WARPGROUP.ARRIVE ;  /* 0x00000000000079c5 */ /* 0x000fde0000000000 */
[----:B------:R-:W-:-:S04]  /*fa20*/  NOP ;  /* 0x0000000000007918 */ /* 0x000fc80000000000 */
        /* <DEDUP_REMOVED lines=13> */
.L_x_6959:
[----:B------:R-:W-:-:S07]  /*fb00*/  IMAD.MOV.U32 R197, RZ, RZ, R152 ;  /* 0x000000ffffc57224 */ /* 0x000fce00078e0098 */
.L_x_6958:
[----:B------:R-:W-:Y:S05]  /*fb10*/  BSYNC B1 ;  /* 0x0000000000017941 */ /* 0x000fea0003800000 */
.L_x_6957:
[----:B------:R-:W-:Y:S01]  /*fb20*/  ISETP.GE.AND P2, PT, R197, RZ, PT ;  /* 0x000000ffc500720c */ /* 0x000fe20003f46270 */
[----:B------:R-:W-:-:S12]  /*fb30*/  BSSY B0, `(.L_x_6971) ;  /* 0x000032a000007945 */ /* 0x000fd80003800000 */
[----:B------:R-:W-:Y:S05]  /*fb40*/  @!P2 BRA `(.L_x_6972) ;  /* 0x0000003000a0a947 */ /* 0x000fea0003800000 */
[----:B------:R-:W-:Y:S02]  /*fb50*/  IMAD.MOV.U32 R198, RZ, RZ, R168 ;  /* 0x000000ffffc67224 */ /* 0x000fe400078e00a8 */
[----:B------:R-:W-:Y:S02]  /*fb60*/  IMAD.MOV.U32 R194, RZ, RZ, R0 ;  /* 0x000000ffffc27224 */ /* 0x000fe400078e0000 */
[----:B------:R-:W-:-:S07]  /*fb70*/  IMAD.MOV.U32 R199, RZ, RZ, R18 ;  /* 0x000000ffffc77224 */ /* 0x000fce00078e0012 */
.L_x_6983:
[----:B------:R-:W-:-:S05]  /*fb80*/  VIADD R18, R199, 0x1 ;  /* 0x00000001c7127836 */ /* 0x000fca0000000000 */
[----:B------:R-:W-:-:S04]  /*fb90*/  ISETP.NE.AND P2, PT, R18, 0x2, PT ;  /* 0x000000021200780c */ /* 0x000fc80003f45270 */
[----:B------:R-:W-:Y:S02]  /*fba0*/  SEL R0, RZ, 0x1, P2 ;  /* 0x00000001ff007807 */ /* 0x000fe40001000000 */
[----:B------:R-:W-:Y:S02]  /*fbb0*/  SEL R18, R18, RZ, P2 ;  /* 0x000000ff12127207 */ /* 0x000fe40001000000 */
[----:B------:R-:W-:Y:S01]  /*fbc0*/  LOP3.LUT R19, R19, R0, RZ, 0x3c, !PT ;  /* 0x0000000013137212 */ /* 0x000fe200078e3cff */
[----:B0-----:R-:W-:Y:S06]  /*fbd0*/  @!P0 BRA `(.L_x_6973) ;  /* 0x0000000000048947 */ /* 0x001fec0003800000 */
[----:B------:R-:W-:Y:S01]  /*fbe0*/  BPT.TRAP 0x1 ;  /* 0x000000040000795c */ /* 0x000fe20000300000 */
.L_x_6973:
[----:B------:R-:W-:Y:S01]  /*fbf0*/  IMAD R185, R18, 0x8, R2 ;  /* 0x0000000812b97824 */ /* 0x000fe200078e0202 */
[----:B------:R-:W-:-:S04]  /*fc00*/  SHF.L.U32 R0, R19, 0x1f, RZ ;  /* 0x0000001f13007819 */ /* 0x000fc800000006ff */
[----:B------:R0:W2:Y:S01]  /*fc10*/  SYNCS.PHASECHK.TRANS64.TRYWAIT P2, [R185+URZ+0x38830], R0 ;  /* 0x03883000b90075a7 */ /* 0x0000a2000804017f */
[----:B------:R-:W-:Y:S05]  /*fc20*/  @!P0 BRA `(.L_x_6974) ;  /* 0x0000000000048947 */ /* 0x000fea0003800000 */
[----:B------:R-:W-:Y:S01]  /*fc30*/  BPT.TRAP 0x1 ;  /* 0x000000040000795c */ /* 0x000fe20000300000 */
.L_x_6974:
[----:B------:R-:W-:Y:S01]  /*fc40*/  BSSY B1, `(.L_x_6975) ;  /* 0x0000006000017945 */ /* 0x000fe20003800000 */
[----:B----4-:R-:W-:Y:S02]  /*fc50*/  IMAD R186, R18, 0x200, R14 ;  /* 0x0000020012ba7824 */ /* 0x010fe400078e020e */
[----:B------:R-:W-:Y:S01]  /*fc60*/  IMAD.MOV.U32 R187, RZ, RZ, 0x40000040 ;  /* 0x40000040ffbb7424 */ /* 0x000fe200078e00ff */
[----:B--2---:R-:W-:Y:S06]  /*fc70*/  @P2 BRA `(.L_x_6976) ;  /* 0x0000000000082947 */ /* 0x004fec0003800000 */
[----:B------:R-:W2:Y:S02]  /*fc80*/  SYNCS.PHASECHK.TRANS64.TRYWAIT P2, [R185+URZ+0x38830], R0 ;  /* 0x03883000b90075a7 */ /* 0x000ea4000804017f */
[----:B--2---:R-:W-:Y:S05]  /*fc90*/  @!P2 BRA `(.L_x_6977) ;  /* 0x000000d400e0a947 */ /* 0x004fea0003800000 */
.L_x_6976:
[----:B------:R-:W-:Y:S05]  /*fca0*/  BSYNC B1 ;  /* 0x0000000000017941 */ /* 0x000fea0003800000 */
.L_x_6975:
        /* <DEDUP_REMOVED lines=36> */
.L_x_6978:
[----:B------:R1:W3:Y:S01]  /*fef0*/  SYNCS.PHASECHK.TRANS64.TRYWAIT P2, [R185+URZ+0x38850], R0 ;  /* 0x03885000b90075a7 */ /* 0x0002e2000804017f */
[----:B------:R-:W-:Y:S05]  /*ff00*/  @!P0 BRA `(.L_x_6979) ;  /* 0x0000000000048947 */ /* 0x000fea0003800000 */
[----:B------:R-:W-:Y:S01]  /*ff10*/  BPT.TRAP 0x1 ;  /* 0x000000040000795c */ /* 0x000fe20000300000 */
.L_x_6979:
[----:B------:R-:W-:Y:S04]  /*ff20*/  BSSY B1, `(.L_x_6980) ;  /* 0x0000004000017945 */ /* 0x000fe80003800000 */
[----:B---3--:R-:W-:Y:S05]  /*ff30*/  @P2 BRA `(.L_x_6981) ;  /* 0x0000000000082947 */ /* 0x008fea0003800000 */
[----:B------:R-:W3:Y:S02]  /*ff40*/  SYNCS.PHASECHK.TRANS64.TRYWAIT P2, [R185+URZ+0x38850], R0 ;  /* 0x03885000b90075a7 */ /* 0x000ee4000804017f */
[----:B---3--:R-:W-:Y:S05]  /*ff50*/  @!P2 BRA `(.L_x_6982) ;  /* 0x000000d40044a947 */ /* 0x008fea0003800000 */
.L_x_6981:
[----:B------:R-:W-:Y:S05]  /*ff60*/  BSYNC B1 ;  /* 0x0000000000017941 */ /* 0x000fea0003800000 */
.L_x_6980:
[----:B------:R-:W-:Y:S01]  /*ff70*/  IMAD R200, R18, 0x1000, R15 ;  /* 0x0000100012c87824 */ /* 0x000fe200078e020f */
[----:B------:R-:W-:Y:S01]  /*ff80*/  R2UR UR4, R6 ;  /* 0x00000000060472ca */ /* 0x000fe200000e0000 */
[----:B------:R-:W-:Y:S01]  /*ff90*/  IMAD.MOV.U32 R201, RZ, RZ, 0x40000040 ;  /* 0x40000040ffc97424 */ /* 0x000fe200078e00ff */
[----:B------:R-:W-:Y:S01]  /*ffa0*/  R2UR UR5, R7 ;  /* 0x00000000070572ca */ /* 0x000fe200000e0000 */
[----:B------:R-:W-:Y:S01]  /*ffb0*/  WARPGROUP.ARRIVE ;  /* 0x00000000000079c5 */ /* 0x000fe20000000000 */
[----:B------:R-:W-:Y:S01]  /*ffc0*/  R2UR UR6, R200 ;  /* 0x00000000c80672ca */ /* 0x000fe200000e0000 */
[----:B------:R-:W-:Y:S01]  /*ffd0*/  IMAD.MOV.U32 R187, RZ, RZ, 0x40000040 ;  /* 0x40000040ffbb7424 */ /* 0x000fe200078e00ff */
[----:B------:R-:W-:-:S03]  /*ffe0*/  R2UR UR7, R201 ;  /* 0x00000000c90772ca */ /* 0x000fc600000e0000 */
[----:B------:R-:W4:Y:S01]  /*fff0*/  S2R R3, SR_TID.X ;  /* 0x0000000000037919 */ /* 0x000f220000002100 */
[----:B------:R-:W-:Y:S01]  /*10000*/  IADD3 R186, R6, 0x2, RZ ;  /* 0x0000000206ba7810 */ /* 0x000fe20007ffe0ff */
[----:B------:R-:W-:Y:S01]  /*10010*/  VIADD R201, R200, 0x800 ;  /* 0x00000800c8c97836 */ /* 0x000fe20000000000 */
[----:B------:R-:W-:Y:S01]  /*10020*/  MOV R203, 0x40000040 ;  /* 0x4000004000cb7802 */ /* 0x000fe20000000f00 */
[----:B------:R-:W-:-:S06]  /*10030*/  VIADD R205, R6, 0x800 ;  /* 0x0000080006cd7836 */ /* 0x000fcc0000000000 */
        /* <DEDUP_REMOVED lines=9> */
[----:B----4-:R-:W-:-:S05]  /*100d0*/  SHF.R.U32.HI R3, RZ, 0x7, R3 ;  /* 0x00000007ff037819 */ /* 0x010fca0000011603 */
[----:B0123--:R0:W1:Y:S02]  /*100e0*/  SHFL.IDX PT, R0, R3, RZ, 0x1f ;  /* 0x00001fff03007589 */ /* 0x00f06400000e0000 */
[----:B0-----:R-:W-:Y:S01]  /*100f0*/  IMAD.MOV.U32 R3, RZ, RZ, 0x4 ;  /* 0x00000004ff037424 */ /* 0x001fe200078e00ff */
[----:B-1----:R-:W-:-:S04]  /*10100*/  ISETP.GT.AND P2, PT, R0, 0x7f, PT ;  /* 0x0000007f0000780c */ /* 0x002fc80003f44270 */
        /* <DEDUP_REMOVED lines=181> */
[----:B------:R-:W-:Y:S01]  /*10c60*/  IMAD.MOV.U32 R205, RZ, RZ, 0x40000040 ;  /* 0x40000040ffcd7424 */ /* 0x000fe200078e00ff */
[----:B------:R-:W-:Y:S02]  /*10c70*/  WARPGROUP.DEPBAR.LE gsb0, 0x0 ;  /* 0x00008000000079c5 */ /* 0x000fe40000010000 */
[----:B------:R-:W-:-:S07]  /*10c80*/  WARPGROUP.ARRIVE ;  /* 0x00000000000079c5 */ /* 0x000fce0000000000 */
        /* <DEDUP_REMOVED lines=128> */
[----:B------:R-:W-:Y:S01]  /*11490*/  VIADD R205, R6, 0xe00 ;  /* 0x00000e0006cd7836 */ /* 0x000fe20000000000 */
[----:B------:R-:W-:Y:S02]  /*114a0*/  WARPGROUP.DEPBAR.LE gsb0, 0x0 ;  /* 0x00008000000079c5 */ /* 0x000fe40000010000 */
[----:B------:R-:W-:-:S09]  /*114b0*/  WARPGROUP.ARRIVE ;  /* 0x00000000000079c5 */ /* 0x000fd20000000000 */
[----:B------:R-:W-:Y:S01]  /*114c0*/  HGMMA.64x64x16.F32.BF16 R152, gdesc[UR4], R152, gsb0 ;  /* 0x00e00000049879f0 */ /* 0x000fe20008001898 */
[----:B------:R-:W-:Y:S01]  /*114d0*/  R2UR UR7, R203 ;  /* 0x00000000cb0772ca */ /* 0x000fe200000e0000 */
[----:B------:R-:W-:Y:S01]  /*114e0*/  IMAD.MOV.U32 R203, RZ, RZ, 0x40000040 ;  /* 0x40000040ffcb7424 */ /* 0x000fe200078e00ff */
[----:B------:R-:W-:Y:S02]  /*114f0*/  R2UR UR6, R202 ;  /* 0x00000000ca0672ca */ /* 0x000fe400000e0000 */
[----:B------:R-:W-:Y:S01]  /*11500*/  IADD3 R202, R205, R0, RZ ;  /* 0x00000000cdca7210 */ /* 0x000fe20007ffe0ff */
[----:B------:R-:W-:Y:S01]  /*11510*/  IMAD.MOV.U32 R0, RZ, RZ, 0x40 ;  /* 0x00000040ff007424 */ /* 0x000fe200078e00ff */
[----:B------:R-:W-:Y:S01]  /*11520*/  R2UR UR5, R203 ;  /* 0x00000000cb0572ca */ /* 0x000fe200000e0000 */
[----:B------:R-:W-:Y:S01]  /*11530*/  IMAD.MOV.U32 R203, RZ, RZ, 0x40000040 ;  /* 0x40000040ffcb7424 */ /* 0x000fe200078e00ff */
[----:B------:R-:W-:Y:S01]  /*11540*/  R2UR UR4, R202 ;  /* 0x00000000ca0472ca */ /* 0x000fe200000e0000 */
[----:B------:R-:W-:Y:S01]  /*11550*/  IMAD.IADD R202, R205, 0x1, R186 ;  /* 0x00000001cdca7824 */ /* 0x000fe200078e02ba */
[----:B------:R-:W-:Y:S01]  /*11560*/  SEL R0, R0, 0x3e, P2 ;  /* 0x0000003e00007807 */ /* 0x000fe20001000000 */
        /* <DEDUP_REMOVED lines=12> */
[----:B------:R-:W-:Y:S01]  /*11630*/  LOP3.LUT R201, R0, 0x6, RZ, 0xc0, !PT ;  /* 0x0000000600c97812 */ /* 0x000fe200078ec0ff */
[----:B------:R-:W-:-:S05]  /*11640*/  IMAD.MOV.U32 R3, RZ, RZ, 0x1000 ;  /* 0x00001000ff037424 */ /* 0x000fca00078e00ff */
[----:B------:R-:W-:-:S04]  /*11650*/  SEL R3, R3, 0xf80, P2 ;  /* 0x00000f8003037807 */ /* 0x000fc80001000000 */
        /* <DEDUP_REMOVED lines=12> */
[----:B------:R-:W-:-:S02]  /*11720*/  WARPGROUP.DEPBAR.LE gsb0, 0x0 ;  /* 0x00008000000079c5 */ /* 0x000fc40000010000 */
[----:B------:R-:W-:-:S07]  /*11730*/  WARPGROUP.ARRIVE ;  /* 0x00000000000079c5 */ /* 0x000fce0000000000 */
        /* <DEDUP_REMOVED lines=37> */
[----:B------:R-:W-:Y:S01]  /*11990*/  FMNMX.FTZ R200, R162, R3, !PT ;  /* 0x00000003a2c87209 */ /* 0x000fe20007810000 */
[----:B------:R-:W-:-:S03]  /*119a0*/  IMAD.U32 R3, RZ, RZ, UR4 ;  /* 0x00000004ff037e24 */ /* 0x000fc6000f8e00ff */
[----:B------:R-:W-:Y:S02]  /*119b0*/  FMNMX.FTZ R187, R163, R200, !PT ;  /* 0x000000c8a3bb7209 */ /* 0x000fe40007810000 */
[----:B0-----:R-:W-:-:S05]  /*119c0*/  FMNMX.FTZ R0, R201, R202, !PT ;  /* 0x000000cac9007209 */ /* 0x001fca0007810000 */
[----:B------:R-:W-:Y:S01]  /*119d0*/  FADD.FTZ R200, -R0, R194 ;  /* 0x000000c200c87221 */ /* 0x000fe20000010100 */
[----:B------:R-:W-:Y:S01]  /*119e0*/  FMNMX.FTZ R194, R166, R187, !PT ;  /* 0x000000bba6c27209 */ /* 0x000fe20007810000 */
[-C--:B------:R-:W-:Y:S02]  /*119f0*/  FMUL.FTZ R204, R0, R3.reuse ;  /* 0x0000000300cc7220 */ /* 0x080fe40000410000 */
[-C--:B------:R-:W-:Y:S01]  /*11a00*/  FMUL.FTZ R200, R200, R3.reuse ;  /* 0x00000003c8c87220 */ /* 0x080fe20000410000 */
[----:B------:R-:W-:Y:S01]  /*11a10*/  FMNMX.FTZ R187, R167, R194, !PT ;  /* 0x000000c2a7bb7209 */ /* 0x000fe20007810000 */
[-CC-:B------:R-:W-:Y:S01]  /*11a20*/  FFMA.FTZ R202, R168, R3.reuse, -R204.reuse ;  /* 0x00000003a8ca7223 */ /* 0x180fe200000108cc */
[--C-:B------:R-:W-:Y:S01]  /*11a30*/  FFMA.FTZ R152, R152, R3, -R204.reuse ;  /* 0x0000000398987223 */ /* 0x100fe200000108cc */
[----:B------:R0:W1:Y:S01]  /*11a40*/  MUFU.EX2 R203, R200 ;  /* 0x000000c800cb7308 */ /* 0x0000620000000800 */
[----:B------:R-:W-:Y:S01]  /*11a50*/  FMNMX.FTZ R194, R170, R187, !PT ;  /* 0x000000bbaac27209 */ /* 0x000fe20007810000 */
[-CC-:B------:R-:W-:Y:S01]  /*11a60*/  FFMA.FTZ R153, R153, R3.reuse, -R204.reuse ;  /* 0x0000000399997223 */ /* 0x180fe200000108cc */
[-CC-:B------:R-:W-:Y:S01]  /*11a70*/  FFMA.FTZ R156, R156, R3.reuse, -R204.reuse ;  /* 0x000000039c9c7223 */ /* 0x180fe200000108cc */
[-CC-:B------:R-:W-:Y:S01]  /*11a80*/  FFMA.FTZ R157, R157, R3.reuse, -R204.reuse ;  /* 0x000000039d9d7223 */ /* 0x180fe200000108cc */
[----:B------:R-:W-:Y:S01]  /*11a90*/  FMNMX.FTZ R187, R171, R194, !PT ;  /* 0x000000c2abbb7209 */ /* 0x000fe20007810000 */
[-CC-:B------:R-:W-:Y:S01]  /*11aa0*/  FFMA.FTZ R201, R165, R3.reuse, -R204.reuse ;  /* 0x00000003a5c97223 */ /* 0x180fe200000108cc */
[--C-:B------:R-:W-:Y:S01]  /*11ab0*/  FFMA.FTZ R169, R169, R3, -R204.reuse ;  /* 0x00000003a9a97223 */ /* 0x100fe200000108cc */
[----:B------:R-:W2:Y:S01]  /*11ac0*/  MUFU.EX2 R152, R152 ;  /* 0x0000009800987308 */ /* 0x000ea20000000800 */
[----:B------:R-:W-:Y:S01]  /*11ad0*/  FMNMX.FTZ R194, R174, R187, !PT ;  /* 0x000000bbaec27209 */ /* 0x000fe20007810000 */
[-CC-:B0-----:R-:W-:Y:S01]  /*11ae0*/  FFMA.FTZ R200, R164, R3.reuse, -R204.reuse ;  /* 0x00000003a4c87223 */ /* 0x181fe200000108cc */
[-CC-:B------:R-:W-:Y:S01]  /*11af0*/  FFMA.FTZ R172, R172, R3.reuse, -R204.reuse ;  /* 0x00000003acac7223 */ /* 0x180fe200000108cc */
[-CC-:B------:R-:W-:Y:S01]  /*11b00*/  FFMA.FTZ R173, R173, R3.reuse, -R204.reuse ;  /* 0x00000003adad7223 */ /* 0x180fe200000108cc */
[----:B------:R-:W-:Y:S01]  /*11b10*/  FMNMX.FTZ R187, R175, R194, !PT ;  /* 0x000000c2afbb7209 */ /* 0x000fe20007810000 */
[-CC-:B------:R-:W-:Y:S01]  /*11b20*/  FFMA.FTZ R176, R176, R3.reuse, -R204.reuse ;  /* 0x00000003b0b07223 */ /* 0x180fe200000108cc */
[--C-:B------:R-:W-:Y:S01]  /*11b30*/  FFMA.FTZ R177, R177, R3, -R204.reuse ;  /* 0x00000003b1b17223 */ /* 0x100fe200000108cc */
[----:B------:R-:W0:Y:S01]  /*11b40*/  MUFU.EX2 R153, R153 ;  /* 0x0000009900997308 */ /* 0x000e220000000800 */
[----:B------:R-:W-:Y:S01]  /*11b50*/  FMNMX.FTZ R194, R178, R187, !PT ;  /* 0x000000bbb2c27209 */ /* 0x000fe20007810000 */
[-CC-:B------:R-:W-:Y:S01]  /*11b60*/  FFMA.FTZ R180, R180, R3.reuse, -R204.reuse ;  /* 0x00000003b4b47223 */ /* 0x180fe200000108cc */
[--C-:B------:R-:W-:Y:S01]  /*11b70*/  FFMA.FTZ R181, R181, R3, -R204.reuse ;  /* 0x00000003b5b57223 */ /* 0x100fe200000108cc */
[-C--:B-1----:R-:W-:Y:S01]  /*11b80*/  FMUL.FTZ R24, R24, R203.reuse ;  /* 0x000000cb18187220 */ /* 0x082fe20000410000 */
[----:B------:R-:W-:Y:S01]  /*11b90*/  FMNMX.FTZ R187, R179, R194, !PT ;  /* 0x000000c2b3bb7209 */ /* 0x000fe20007810000 */
[-C--:B------:R-:W-:Y:S01]  /*11ba0*/  FMUL.FTZ R25, R25, R203.reuse ;  /* 0x000000cb19197220 */ /* 0x080fe20000410000 */
[----:B------:R-:W-:Y:S01]  /*11bb0*/  FMUL.FTZ R28, R28, R203 ;  /* 0x000000cb1c1c7220 */ /* 0x000fe20000410000 */
[----:B------:R-:W-:Y:S01]  /*11bc0*/  MUFU.EX2 R156, R156 ;  /* 0x0000009c009c7308 */ /* 0x000fe20000000800 */
[----:B------:R-:W-:Y:S01]  /*11bd0*/  FMNMX.FTZ R194, R182, R187, !PT ;  /* 0x000000bbb6c27209 */ /* 0x000fe20007810000 */
[--C-:B------:R-:W-:Y:S01]  /*11be0*/  FFMA.FTZ R187, R160, R3, -R204.reuse ;  /* 0x00000003a0bb7223 */ /* 0x100fe200000108cc */
[-C--:B------:R-:W-:Y:S01]  /*11bf0*/  FMUL.FTZ R29, R29, R203.reuse ;  /* 0x000000cb1d1d7220 */ /* 0x080fe20000410000 */
[----:B------:R-:W-:Y:S01]  /*11c00*/  FMUL.FTZ R32, R32, R203 ;  /* 0x000000cb20207220 */ /* 0x000fe20000410000 */
[----:B------:R-:W-:Y:S01]  /*11c10*/  FMNMX.FTZ R205, R183, R194, !PT ;  /* 0x000000c2b7cd7209 */ /* 0x000fe20007810000 */
[----:B------:R-:W-:Y:S01]  /*11c20*/  FFMA.FTZ R194, R161, R3, -R204 ;  /* 0x00000003a1c27223 */ /* 0x000fe200000108cc */
[-C--:B------:R-:W-:Y:S01]  /*11c30*/  FMUL.FTZ R33, R33, R203.reuse ;  /* 0x000000cb21217220 */ /* 0x080fe20000410000 */
[----:B------:R-:W-:Y:S01]  /*11c40*/  MUFU.EX2 R157, R157 ;  /* 0x0000009d009d7308 */ /* 0x000fe20000000800 */
[-C--:B------:R-:W-:Y:S01]  /*11c50*/  FMUL.FTZ R36, R36, R203.reuse ;  /* 0x000000cb24247220 */ /* 0x080fe20000410000 */
[----:B------:R-:W1:Y:S01]  /*11c60*/  SHFL.BFLY PT, R160, R205, 0x2, 0x1f ;  /* 0x0c401f00cda07f89 */ /* 0x000e6200000e0000 */
        /* <DEDUP_REMOVED lines=23> */
[----:B-1----:R-:W-:Y:S01]  /*11de0*/  FMNMX.FTZ R160, R205, R160, !PT ;  /* 0x000000a0cda07209 */ /* 0x002fe20007810000 */
        /* <DEDUP_REMOVED lines=37> */
[-CC-:B------:R-:W-:Y:S01]  /*12040*/  FFMA.FTZ R198, R159, R3.reuse, -R164.reuse ;  /* 0x000000039fc67223 */ /* 0x180fe200000108a4 */
[----:B------:R-:W-:Y:S01]  /*12050*/  IADD3 R159, -R195, RZ, RZ ;  /* 0x000000ffc39f7210 */ /* 0x000fe20007ffe1ff */
[-C--:B------:R-:W-:Y:S01]  /*12060*/  FMUL.FTZ R160, R160, R3.reuse ;  /* 0x00000003a0a07220 */ /* 0x080fe20000410000 */
[-CC-:B------:R-:W-:Y:S01]  /*12070*/  FFMA.FTZ R154, R154, R3.reuse, -R164.reuse ;  /* 0x000000039a9a7223 */ /* 0x180fe200000108a4 */
[--C-:B------:R-:W-:Y:S01]  /*12080*/  FFMA.FTZ R161, R155, R3, -R164.reuse ;  /* 0x000000039ba17223 */ /* 0x100fe200000108a4 */
[----:B------:R-:W-:Y:S01]  /*12090*/  ISETP.NE.AND P2, PT, R192, R159, PT ;  /* 0x0000009fc000720c */ /* 0x000fe20003f45270 */
[-CC-:B------:R-:W-:Y:S01]  /*120a0*/  FFMA.FTZ R155, R158, R3.reuse, -R164.reuse ;  /* 0x000000039e9b7223 */ /* 0x180fe200000108a4 */
[----:B------:R-:W-:Y:S01]  /*120b0*/  FFMA.FTZ R205, R163, R3, -R164 ;  /* 0x00000003a3cd7223 */ /* 0x000fe200000108a4 */
[----:B------:R-:W1:Y:S01]  /*120c0*/  MUFU.EX2 R160, R160 ;  /* 0x000000a000a07308 */ /* 0x000e620000000800 */
[----:B------:R-:W-:-:S02]  /*120d0*/  @!P1 VIADD R158, R185, 0x38840 ;  /* 0x00038840b99e9836 */ /* 0x000fc40000000000 */
[-CC-:B------:R-:W-:Y:S01]  /*120e0*/  FFMA.FTZ R204, R162, R3.reuse, -R164.reuse ;  /* 0x00000003a2cc7223 */ /* 0x180fe200000108a4 */
[-CC-:B------:R-:W-:Y:S01]  /*120f0*/  FFMA.FTZ R206, R166, R3.reuse, -R164.reuse ;  /* 0x00000003a6ce7223 */ /* 0x180fe200000108a4 */
[-CC-:B------:R-:W-:Y:S01]  /*12100*/  FFMA.FTZ R207, R167, R3.reuse, -R164.reuse ;  /* 0x00000003a7cf7223 */ /* 0x180fe200000108a4 */
[-C--:B------:R-:W-:Y:S01]  /*12110*/  FFMA.FTZ R170, R170, R3.reuse, -R164 ;  /* 0x00000003aaaa7223 */ /* 0x080fe200000108a4 */
[----:B------:R-:W-:Y:S01]  /*12120*/  @!P1 PRMT R158, RZ, 0x654, R158 ;  /* 0x00000654ff9e9816 */ /* 0x000fe2000000009e */
[-CC-:B------:R-:W-:Y:S01]  /*12130*/  FFMA.FTZ R171, R171, R3.reuse, -R164.reuse ;  /* 0x00000003abab7223 */ /* 0x180fe200000108a4 */
[----:B------:R-:W3:Y:S01]  /*12140*/  MUFU.EX2 R154, R154 ;  /* 0x0000009a009a7308 */ /* 0x000ee20000000800 */
[-C--:B------:R-:W-:Y:S01]  /*12150*/  FFMA.FTZ R174, R174, R3.reuse, -R164 ;  /* 0x00000003aeae7223 */ /* 0x080fe200000108a4 */
[----:B------:R-:W-:Y:S01]  /*12160*/  @!P2 IMAD R163, R199, 0x40, R190 ;  /* 0x00000040c7a3a824 */ /* 0x000fe200078e02be */
[----:B------:R4:W-:Y:S01]  /*12170*/  @!P1 SYNCS.ARRIVE.TRANS64.RED.A1T0 RZ, [R158+URZ], RZ ;  /* 0x000000ff9eff99a7 */ /* 0x0009e2000810043f */
[-CC-:B------:R-:W-:Y:S01]  /*12180*/  FFMA.FTZ R175, R175, R3.reuse, -R164.reuse ;  /* 0x00000003afaf7223 */ /* 0x180fe200000108a4 */
[----:B------:R-:W-:Y:S01]  /*12190*/  FFMA.FTZ R178, R178, R3, -R164 ;  /* 0x00000003b2b27223 */ /* 0x000fe200000108a4 */
[----:B------:R-:W-:-:S02]  /*121a0*/  @!P2 IMAD R163, R163, 0x4, R2 ;  /* 0x00000004a3a3a824 */ /* 0x000fc400078e0202 */
[-CC-:B------:R-:W-:Y:S01]  /*121b0*/  FFMA.FTZ R199, R183, R3.reuse, -R164.reuse ;  /* 0x00000003b7c77223 */ /* 0x180fe200000108a4 */
[----:B------:R-:W5:Y:S01]  /*121c0*/  MUFU.EX2 R161, R161 ;  /* 0x000000a100a17308 */ /* 0x000f620000000800 */
[----:B------:R-:W-:Y:S01]  /*121d0*/  FFMA.FTZ R159, R179, R3, -R164 ;  /* 0x00000003b39f7223 */ /* 0x000fe200000108a4 */
[----:B--2---:R-:W-:Y:S01]  /*121e0*/  FFMA.FTZ R162, R203, R21, R152 ;  /* 0x00000015cba27223 */ /* 0x004fe20000010098 */
[----:B------:R2:W-:Y:S01]  /*121f0*/  @!P2 STS [R163+0x38400], R203 ;  /* 0x038400cba300a388 */ /* 0x0005e20000000800 */
[----:B----4-:R-:W-:Y:S01]  /*12200*/  FFMA.FTZ R158, R182, R3, -R164 ;  /* 0x00000003b69e7223 */ /* 0x010fe200000108a4 */
[C---:B0-----:R-:W-:Y:S01]  /*12210*/  F2FP.BF16.F32.PACK_AB R152, R153.reuse, R152 ;  /* 0x000000989998723e */ /* 0x041fe200000010ff */
[----:B------:R-:W-:Y:S01]  /*12220*/  FADD.FTZ R21, R153, R162 ;  /* 0x000000a299157221 */ /* 0x000fe20000010000 */
[----:B-1----:R0:W-:Y:S01]  /*12230*/  @!P2 STS [R163+0x38420], R160 ;  /* 0x038420a0a300a388 */ /* 0x0021e20000000800 */
[----:B------:R-:W2:Y:S01]  /*12240*/  MUFU.EX2 R155, R155 ;  /* 0x0000009b009b7308 */ /* 0x000ea20000000800 */
[----:B---3--:R-:W-:Y:S01]  /*12250*/  FFMA.FTZ R20, R160, R20, R154 ;  /* 0x00000014a0147223 */ /* 0x008fe2000001009a */
[----:B------:R-:W-:Y:S01]  /*12260*/  FADD.FTZ R162, R156, R21 ;  /* 0x000000159ca27221 */ /* 0x000fe20000010000 */
[-C--:B------:R-:W-:Y:S01]  /*12270*/  FMUL.FTZ R136, R136, R203.reuse ;  /* 0x000000cb88887220 */ /* 0x080fe20000410000 */
[-C--:B------:R-:W-:Y:S01]  /*12280*/  FMUL.FTZ R137, R137, R203.reuse ;  /* 0x000000cb89897220 */ /* 0x080fe20000410000 */
[-C--:B------:R-:W-:Y:S01]  /*12290*/  FMUL.FTZ R140, R140, R203.reuse ;  /* 0x000000cb8c8c7220 */ /* 0x080fe20000410000 */
[-C--:B------:R-:W-:Y:S01]  /*122a0*/  FMUL.FTZ R141, R141, R203.reuse ;  /* 0x000000cb8d8d7220 */ /* 0x080fe20000410000 */
[-C--:B------:R-:W-:Y:S01]  /*122b0*/  FMUL.FTZ R144, R144, R203.reuse ;  /* 0x000000cb90907220 */ /* 0x080fe20000410000 */
[----:B------:R-:W1:Y:S01]  /*122c0*/  MUFU.EX2 R198, R198 ;  /* 0x000000c600c67308 */ /* 0x000e620000000800 */
[----:B-----5:R-:W-:Y:S01]  /*122d0*/  FADD.FTZ R20, R161, R20 ;  /* 0x00000014a1147221 */ /* 0x020fe20000010000 */
[-C--:B------:R-:W-:Y:S01]  /*122e0*/  FMUL.FTZ R145, R145, R203.reuse ;  /* 0x000000cb91917220 */ /* 0x080fe20000410000 */
[-C--:B------:R-:W-:Y:S01]  /*122f0*/  FMUL.FTZ R148, R148, R203.reuse ;  /* 0x000000cb94947220 */ /* 0x080fe20000410000 */
[----:B------:R-:W-:Y:S01]  /*12300*/  FMUL.FTZ R149, R149, R203 ;  /* 0x000000cb95957220 */ /* 0x000fe20000410000 */
[----:B------:R-:W-:Y:S01]  /*12310*/  F2FP.BF16.F32.PACK_AB R153, R161, R154 ;  /* 0x0000009aa199723e */ /* 0x000fe200000010ff */
[C---:B------:R-:W-:Y:S01]  /*12320*/  FADD.FTZ R179, R157.reuse, R162 ;  /* 0x000000a29db37221 */ /* 0x040fe20000010000 */
[----:B------:R-:W-:Y:S01]  /*12330*/  F2FP.BF16.F32.PACK_AB R154, R157, R156 ;  /* 0x0000009c9d9a723e */ /* 0x000fe200000010ff */
        /* <DEDUP_REMOVED lines=77> */
[----:B------:R-:W-:Y:S01]  /*12810*/  F2FP.BF16.F32.PACK_AB R156, R194, R187 ;  /* 0x000000bbc29c723e */ /* 0x000fe200000010ff */
[----:B------:R4:W-:Y:S01]  /*12820*/  STSM.16.M88.4 [R196+0x36400], R152 ;  /* 0x03640098c4007844 */ /* 0x0009e20000000200 */
[----:B--2---:R-:W-:Y:S01]  /*12830*/  F2FP.BF16.F32.PACK_AB R157, R205, R204 ;  /* 0x000000cccd9d723e */ /* 0x004fe200000010ff */
[----:B------:R-:W2:Y:S01]  /*12840*/  MUFU.EX2 R177, R177 ;  /* 0x000000b100b17308 */ /* 0x000ea20000000800 */
[----:B0-----:R-:W-:Y:S01]  /*12850*/  F2FP.BF16.F32.PACK_AB R160, R169, R202 ;  /* 0x000000caa9a0723e */ /* 0x001fe200000010ff */
[----:B------:R-:W-:Y:S01]  /*12860*/  VIADD R20, R186, 0x80 ;  /* 0x00000080ba147836 */ /* 0x000fe20000000000 */
[----:B-1----:R-:W-:Y:S01]  /*12870*/  F2FP.BF16.F32.PACK_AB R161, R171, R170 ;  /* 0x000000aaaba1723e */ /* 0x002fe200000010ff */
[----:B------:R-:W-:Y:S01]  /*12880*/  IMAD.MOV.U32 R21, RZ, RZ, 0x40000040 ;  /* 0x40000040ff157424 */ /* 0x000fe200078e00ff */
[----:B------:R-:W-:Y:S01]  /*12890*/  F2FP.BF16.F32.PACK_AB R162, R173, R172 ;  /* 0x000000acada2723e */ /* 0x000fe200000010ff */
[----:B------:R-:W-:Y:S01]  /*128a0*/  FADD.FTZ R203, R198, R203 ;  /* 0x000000cbc6cb7221 */ /* 0x000fe20000010000 */
[----:B---3--:R-:W-:Y:S01]  /*128b0*/  F2FP.BF16.F32.PACK_AB R163, R175, R174 ;  /* 0x000000aeafa3723e */ /* 0x008fe200000010ff */
[----:B------:R-:W-:Y:S01]  /*128c0*/  MUFU.EX2 R180, R180 ;  /* 0x000000b400b47308 */ /* 0x000fe20000000800 */
[----:B------:R-:W-:Y:S01]  /*128d0*/  FADD.FTZ R179, R187, R179 ;  /* 0x000000b3bbb37221 */ /* 0x000fe20000010000 */
[----:B------:R-:W-:Y:S01]  /*128e0*/  FADD.FTZ R204, R204, R203 ;  /* 0x000000cbcccc7221 */ /* 0x000fe20000010000 */
[----:B------:R-:W-:Y:S01]  /*128f0*/  ISETP.GT.AND P2, PT, R197, RZ, PT ;  /* 0x000000ffc500720c */ /* 0x000fe20003f44270 */
[----:B------:R-:W-:-:S02]  /*12900*/  @!P1 VIADD R185, R185, 0x38860 ;  /* 0x00038860b9b99836 */ /* 0x000fc40000000000 */
[----:B------:R-:W-:Y:S01]  /*12910*/  FADD.FTZ R179, R194, R179 ;  /* 0x000000b3c2b37221 */ /* 0x000fe20000010000 */
[----:B------:R-:W-:Y:S01]  /*12920*/  FADD.FTZ R205, R205, R204 ;  /* 0x000000cccdcd7221 */ /* 0x000fe20000010000 */
[----:B------:R-:W-:Y:S01]  /*12930*/  IMAD.MOV.U32 R198, RZ, RZ, R168 ;  /* 0x000000ffffc67224 */ /* 0x000fe200078e00a8 */
[----:B------:R-:W0:Y:S01]  /*12940*/  MUFU.EX2 R181, R181 ;  /* 0x000000b500b57308 */ /* 0x000e220000000800 */
[----:B--2---:R-:W-:Y:S01]  /*12950*/  F2FP.BF16.F32.PACK_AB R164, R177, R176 ;  /* 0x000000b0b1a4723e */ /* 0x004fe200000010ff */
[----:B------:R-:W-:Y:S01]  /*12960*/  IMAD.MOV.U32 R194, RZ, RZ, R0 ;  /* 0x000000ffffc27224 */ /* 0x000fe200078e0000 */
[----:B------:R-:W-:-:S05]  /*12970*/  @!P1 PRMT R185, RZ, 0x654, R185 ;  /* 0x00000654ffb99816 */ /* 0x000fca00000000b9 */
[----:B------:R-:W-:Y:S08]  /*12980*/  MUFU.EX2 R178, R178 ;  /* 0x000000b200b27308 */ /* 0x000ff00000000800 */
[----:B------:R1:W2:Y:S01]  /*12990*/  MUFU.EX2 R182, R159 ;  /* 0x0000009f00b67308 */ /* 0x0002a20000000800 */
[----:B0-----:R-:W-:-:S07]  /*129a0*/  F2FP.BF16.F32.PACK_AB R166, R181, R180 ;  /* 0x000000b4b5a6723e */ /* 0x001fce00000010ff */
[----:B------:R0:W-:Y:S01]  /*129b0*/  MUFU.EX2 R183, R158 ;  /* 0x0000009e00b77308 */ /* 0x0001e20000000800 */
[----:B-1----:R-:W-:Y:S01]  /*129c0*/  F2FP.BF16.F32.PACK_AB R159, R207, R206 ;  /* 0x000000cecf9f723e */ /* 0x002fe200000010ff */
[----:B------:R-:W-:-:S04]  /*129d0*/  FADD.FTZ R206, R206, R205 ;  /* 0x000000cdcece7221 */ /* 0x000fc80000010000 */
[----:B------:R-:W-:Y:S02]  /*129e0*/  FADD.FTZ R207, R207, R206 ;  /* 0x000000cecfcf7221 */ /* 0x000fe40000010000 */
[----:B------:R-:W1:Y:S01]  /*129f0*/  MUFU.EX2 R199, R199 ;  /* 0x000000c700c77308 */ /* 0x000e620000000800 */
[C---:B0-----:R-:W-:Y:S01]  /*12a00*/  F2FP.BF16.F32.PACK_AB R158, R201.reuse, R200 ;  /* 0x000000c8c99e723e */ /* 0x041fe200000010ff */
[----:B------:R-:W-:Y:S01]  /*12a10*/  FADD.FTZ R200, R200, R179 ;  /* 0x000000b3c8c87221 */ /* 0x000fe20000010000 */
[----:B--2---:R-:W-:Y:S01]  /*12a20*/  F2FP.BF16.F32.PACK_AB R165, R182, R178 ;  /* 0x000000b2b6a5723e */ /* 0x004fe200000010ff */
[----:B------:R-:W-:Y:S02]  /*12a30*/  FADD.FTZ R170, R170, R207 ;  /* 0x000000cfaaaa7221 */ /* 0x000fe40000010000 */
[----:B------:R0:W-:Y:S01]  /*12a40*/  STSM.16.M88.4 [R210], R156 ;  /* 0x0000009cd2007844 */ /* 0x0001e20000000200 */
[----:B------:R-:W-:Y:S01]  /*12a50*/  FADD.FTZ R201, R201, R200 ;  /* 0x000000c8c9c97221 */ /* 0x000fe20000010000 */
[----:B------:R-:W-:-:S02]  /*12a60*/  FADD.FTZ R171, R171, R170 ;  /* 0x000000aaabab7221 */ /* 0x000fc40000010000 */
[----:B------:R0:W-:Y:S01]  /*12a70*/  STSM.16.M88.4 [R208], R160 ;  /* 0x000000a0d0007844 */ /* 0x0001e20000000200 */
[----:B------:R-:W-:Y:S01]  /*12a80*/  FADD.FTZ R202, R202, R201 ;  /* 0x000000c9caca7221 */ /* 0x000fe20000010000 */
[----:B------:R-:W-:-:S03]  /*12a90*/  FADD.FTZ R174, R174, R171 ;  /* 0x000000abaeae7221 */ /* 0x000fc60000010000 */
[----:B------:R-:W-:Y:S01]  /*12aa0*/  FADD.FTZ R169, R169, R202 ;  /* 0x000000caa9a97221 */ /* 0x000fe20000010000 */
[----:B------:R-:W-:Y:S01]  /*12ab0*/  FADD.FTZ R175, R175, R174 ;  /* 0x000000aeafaf7221 */ /* 0x000fe20000010000 */
[----:B-1----:R-:W-:Y:S02]  /*12ac0*/  F2FP.BF16.F32.PACK_AB R167, R199, R183 ;  /* 0x000000b7c7a7723e */ /* 0x002fe400000010ff */
        /* <DEDUP_REMOVED lines=15> */
[----:B------:R-:W-:Y:S02]  /*12bc0*/  WARPGROUP.DEPBAR.LE gsb0, 0x0 ;  /* 0x00008000000079c5 */ /* 0x000fe40000010000 */
[----:B------:R-:W-:Y:S01]  /*12bd0*/  WARPGROUP.ARRIVE ;  /* 0x00000000000079c5 */ /* 0x000fe20000000000 */
[----:B----4-:R-:W-:-:S04]  /*12be0*/  VIADD R152, R197, 0xffffffff ;  /* 0xffffffffc5987836 */ /* 0x010fc80000000000 */
[----:B------:R-:W-:-:S10]  /*12bf0*/  IMAD.MOV.U32 R197, RZ, RZ, R152 ;  /* 0x000000ffffc57224 */ /* 0x000fd400078e0098 */
        /* <DEDUP_REMOVED lines=13> */
[----:B------:R-:W-:Y:S01]  /*12cd0*/  IMAD.MOV.U32 R199, RZ, RZ, R18 ;  /* 0x000000ffffc77224 */ /* 0x000fe200078e0012 */
[----:B------:R-:W-:Y:S02]  /*12ce0*/  WARPGROUP.DEPBAR.LE gsb0, 0x0 ;  /* 0x00008000000079c5 */ /* 0x000fe40000010000 */
[----:B------:R-:W-:-:S15]  /*12cf0*/  WARPGROUP.ARRIVE ;  /* 0x00000000000079c5 */ /* 0x000fde0000000000 */
[----:B------:R-:W-:-:S05]  /*12d00*/  NOP ;  /* 0x0000000000007918 */ /* 0x000fca0000000000 */
        /* <DEDUP_REMOVED lines=12> */
.L_x_6972:
[----:B------:R-:W-:Y:S05]  /*12dd0*/  BSYNC B0 ;  /* 0x0000000000007941 */ /* 0x000fea0003800000 */
.L_x_6971:
[----:B------:R-:W2:Y:S01]  /*12de0*/  SHFL.BFLY PT, R4, R21, 0x2, 0x1f ;  /* 0x0c401f0015047f89 */ /* 0x000ea200000e0000 */
[----:B01--4-:R-:W-:Y:S02]  /*12df0*/  IMAD.MOV.U32 R167, RZ, RZ, -0x800000 ;  /* 0xff800000ffa77424 */ /* 0x013fe400078e00ff */
[----:B------:R-:W-:Y:S01]  /*12e00*/  IMAD.MOV.U32 R169, RZ, RZ, -0x800000 ;  /* 0xff800000ffa97424 */ /* 0x000fe200078e00ff */
[----:B------:R-:W0:Y:S01]  /*12e10*/  SHFL.BFLY PT, R7, R20, 0x2, 0x1f ;  /* 0x0c401f0014077f89 */ /* 0x000e2200000e0000 */
[----:B------:R-:W-:Y:S01]  /*12e20*/  VIADD R219, R219, 0x1 ;  /* 0x00000001dbdb7836 */ /* 0x000fe20000000000 */
[----:B------:R-:W-:Y:S08]  /*12e30*/  BAR.ARV 0x8, 0xa0 ;  /* 0x0202800000007b1d */ /* 0x000ff00000002000 */
[----:B------:R-:W-:Y:S01]  /*12e40*/  BAR.SYNC.DEFER_BLOCKING 0xf, 0x100 ;  /* 0x03c4000000007b1d */ /* 0x000fe20000010000 */
[----:B--2---:R-:W-:Y:S01]  /*12e50*/  FADD.FTZ R4, R4, R21 ;  /* 0x0000001504047221 */ /* 0x004fe20000010000 */
[----:B0-----:R-:W-:-:S04]  /*12e60*/  FADD.FTZ R8, R7, R20 ;  /* 0x0000001407087221 */ /* 0x001fc80000010000 */
[----:B------:R-:W0:Y:S04]  /*12e70*/  SHFL.BFLY PT, R5, R4, 0x1, 0x1f ;  /* 0x0c201f0004057f89 */ /* 0x000e2800000e0000 */
[----:B------:R-:W1:Y:S01]  /*12e80*/  SHFL.BFLY PT, R7, R8, 0x1, 0x1f ;  /* 0x0c201f0008077f89 */ /* 0x000e6200000e0000 */
[----:B0-----:R-:W-:Y:S01]  /*12e90*/  FADD.FTZ R10, R4, R5 ;  /* 0x00000005040a7221 */ /* 0x001fe20000010000 */
[----:B------:R-:W-:Y:S01]  /*12ea0*/  IADD3 R4, R18, 0x1, RZ ;  /* 0x0000000112047810 */ /* 0x000fe20007ffe0ff */
[----:B-1----:R-:W-:-:S03]  /*12eb0*/  FADD.FTZ R5, R8, R7 ;  /* 0x0000000708057221 */ /* 0x002fc60000010000 */
[----:B------:R-:W-:Y:S01]  /*12ec0*/  FSETP.NE.FTZ.AND P2, PT, R10, RZ, PT ;  /* 0x000000ff0a00720b */ /* 0x000fe20003f55000 */
[----:B------:R-:W-:Y:S01]  /*12ed0*/  IMAD.MOV R7, RZ, RZ, -R195 ;  /* 0x000000ffff077224 */ /* 0x000fe200078e0ac3 */
[----:B------:R-:W-:Y:S02]  /*12ee0*/  ISETP.NE.AND P1, PT, R4, 0x2, PT ;  /* 0x000000020400780c */ /* 0x000fe40003f25270 */
[----:B------:R-:W-:Y:S02]  /*12ef0*/  FSETP.NE.FTZ.AND P3, PT, R5, RZ, PT ;  /* 0x000000ff0500720b */ /* 0x000fe40003f75000 */
[----:B------:R-:W-:Y:S02]  /*12f00*/  ISETP.NE.AND P0, PT, R192, R7, PT ;  /* 0x00000007c000720c */ /* 0x000fe40003f05270 */
[----:B------:R-:W-:Y:S02]  /*12f10*/  CS2R R6, SRZ ;  /* 0x0000000000067805 */ /* 0x000fe4000001ff00 */
[----:B------:R-:W-:-:S04]  /*12f20*/  SEL R8, RZ, 0x1, P1 ;  /* 0x00000001ff087807 */ /* 0x000fc80000800000 */
[----:B------:R-:W-:Y:S01]  /*12f30*/  LOP3.LUT R19, R19, R8, RZ, 0x3c, !PT ;  /* 0x0000000813137212 */ /* 0x000fe200078e3cff */
[----:B------:R-:W0:Y:S02]  /*12f40*/  @P2 MUFU.RCP R7, R10 ;  /* 0x0000000a00072308 */ /* 0x000e240000001000 */
[C---:B------:R-:W-:Y:S02]  /*12f50*/  @P3 FMUL.FTZ R20, R3.reuse, 0.69314718246459960938 ;  /* 0x3f31721803143820 */ /* 0x040fe40000410000 */
[----:B------:R-:W-:Y:S02]  /*12f60*/  @!P0 IMAD R9, R18, 0x40, R190 ;  /* 0x0000004012098824 */ /* 0x000fe400078e02be */
[----:B------:R-:W-:Y:S02]  /*12f70*/  @P2 FMUL.FTZ R18, R3, 0.69314718246459960938 ;  /* 0x3f31721803122820 */ /* 0x000fe40000410000 */
[----:B------:R-:W1:Y:S01]  /*12f80*/  @P3 MUFU.RCP R6, R5 ;  /* 0x0000000500063308 */ /* 0x000e620000001000 */
[----:B------:R-:W-:-:S07]  /*12f90*/  @!P0 IMAD R9, R9, 0x4, R2 ;  /* 0x0000000409098824 */ /* 0x000fce00078e0202 */
[----:B------:R-:W2:Y:S01]  /*12fa0*/  @P2 MUFU.LG2 R2, R10 ;  /* 0x0000000a00022308 */ /* 0x000ea20000000c00 */
[----:B0-----:R-:W-:Y:S01]  /*12fb0*/  @!P0 STS [R9+0x38400], R7 ;  /* 0x0384000709008388 */ /* 0x001fe20000000800 */
[-C--:B------:R-:W-:Y:S01]  /*12fc0*/  FMUL.FTZ R177, R24, R7.reuse ;  /* 0x0000000718b17220 */ /* 0x080fe20000410000 */
[-C--:B------:R-:W-:Y:S01]  /*12fd0*/  FMUL.FTZ R24, R33, R7.reuse ;  /* 0x0000000721187220 */ /* 0x080fe20000410000 */
[-C--:B------:R-:W-:Y:S01]  /*12fe0*/  FMUL.FTZ R175, R25, R7.reuse ;  /* 0x0000000719af7220 */ /* 0x080fe20000410000 */
[-C--:B------:R-:W-:Y:S01]  /*12ff0*/  FMUL.FTZ R176, R28, R7.reuse ;  /* 0x000000071cb07220 */ /* 0x080fe20000410000 */
[-C--:B------:R-:W-:Y:S01]  /*13000*/  FMUL.FTZ R173, R29, R7.reuse ;  /* 0x000000071dad7220 */ /* 0x080fe20000410000 */
[-C--:B------:R-:W-:Y:S01]  /*13010*/  FMUL.FTZ R174, R32, R7.reuse ;  /* 0x0000000720ae7220 */ /* 0x080fe20000410000 */
[----:B------:R-:W0:Y:S01]  /*13020*/  @P3 MUFU.LG2 R21, R5 ;  /* 0x0000000500153308 */ /* 0x000e220000000c00 */
        /* <DEDUP_REMOVED lines=63> */
[-C--:B-1----:R-:W-:Y:S01]  /*13420*/  FMUL.FTZ R9, R58, R6.reuse ;  /* 0x000000063a097220 */ /* 0x082fe20000410000 */
        /* <DEDUP_REMOVED lines=66> */
.L_x_6898:
[----:B------:R-:W-:Y:S05]  /*13850*/  BSYNC B7 ;  /* 0x0000000000077941 */ /* 0x000fea0003800000 */
.L_x_6896:
        /* <DEDUP_REMOVED lines=9> */
[----:B-----5:R-:W2:Y:S01]  /*138f0*/  S2R R33, SR_SWINHI ;  /* 0x0000000000217919 */ /* 0x020ea20000002f00 */
        /* <DEDUP_REMOVED lines=26> */
[----:B------:R-:W-:Y:S01]  /*13aa0*/  IADD3 R197, P3, R122, 0x2000, RZ ;  /* 0x000020007ac57810 */ /* 0x000fe20007f7e0ff */
[--C-:B------:R-:W-:Y:S01]  /*13ab0*/  IMAD.X R41, RZ, RZ, R123.reuse, P1 ;  /* 0x000000ffff297224 */ /* 0x100fe200008e067b */
[----:B------:R-:W-:Y:S01]  /*13ac0*/  LOP3.LUT R40, R179, 0x380, RZ, 0xc0, !PT ;  /* 0x00000380b3287812 */ /* 0x000fe200078ec0ff */
[--C-:B------:R-:W-:Y:S01]  /*13ad0*/  IMAD.X R45, RZ, RZ, R123.reuse, P0 ;  /* 0x000000ffff2d7224 */ /* 0x100fe200000e067b */
[----:B------:R-:W-:Y:S01]  /*13ae0*/  LOP3.LUT R44, R181, 0x380, RZ, 0xc0, !PT ;  /* 0x00000380b52c7812 */ /* 0x000fe200078ec0ff */
[----:B------:R-:W-:Y:S01]  /*13af0*/  IMAD.X R53, RZ, RZ, R123, P3 ;  /* 0x000000ffff357224 */ /* 0x000fe200018e067b */
[----:B------:R-:W-:Y:S02]  /*13b00*/  LOP3.LUT R52, R197, 0x380, RZ, 0xc0, !PT ;  /* 0x00000380c5347812 */ /* 0x000fe400078ec0ff */
[----:B------:R-:W-:Y:S02]  /*13b10*/  SHF.R.U64 R40, R40, 0x3, RZ ;  /* 0x0000000328287819 */ /* 0x000fe400000012ff */
[----:B------:R-:W-:-:S02]  /*13b20*/  SHF.R.U64 R44, R44, 0x3, RZ ;  /* 0x000000032c2c7819 */ /* 0x000fc400000012ff */
[C---:B------:R-:W-:Y:S02]  /*13b30*/  IADD3 R183, P4, R122.reuse, 0x60, RZ ;  /* 0x000000607ab77810 */ /* 0x040fe40007f9e0ff */
[C---:B------:R-:W-:Y:S02]  /*13b40*/  IADD3 R56, P6, R122.reuse, 0x2020, RZ ;  /* 0x000020207a387810 */ /* 0x040fe40007fde0ff */
[----:B------:R-:W-:Y:S01]  /*13b50*/  IADD3 R60, P5, R122, 0x2040, RZ ;  /* 0x000020407a3c7810 */ /* 0x000fe20007fbe0ff */
[--C-:B------:R-:W-:Y:S01]  /*13b60*/  IMAD.X R49, RZ, RZ, R123.reuse, P4 ;  /* 0x000000ffff317224 */ /* 0x100fe200020e067b */
[----:B------:R-:W-:Y:S01]  /*13b70*/  SHF.R.U64 R52, R52, 0x3, RZ ;  /* 0x0000000334347819 */ /* 0x000fe200000012ff */
[--C-:B------:R-:W-:Y:S01]  /*13b80*/  IMAD.X R57, RZ, RZ, R123.reuse, P6 ;  /* 0x000000ffff397224 */ /* 0x100fe200030e067b */
[----:B------:R-:W-:Y:S01]  /*13b90*/  IADD3 R98, P1, R122, 0x4000, RZ ;  /* 0x000040007a627810 */ /* 0x000fe20007f3e0ff */
[----:B------:R-:W-:Y:S01]  /*13ba0*/  IMAD.X R61, RZ, RZ, R123, P5 ;  /* 0x000000ffff3d7224 */ /* 0x000fe200028e067b */
[----:B------:R-:W-:-:S02]  /*13bb0*/  LOP3.LUT R40, R40, R179, RZ, 0x3c, !PT ;  /* 0x000000b328287212 */ /* 0x000fc400078e3cff */
[----:B------:R-:W-:Y:S01]  /*13bc0*/  LOP3.LUT R44, R44, R181, RZ, 0x3c, !PT ;  /* 0x000000b52c2c7212 */ /* 0x000fe200078e3cff */
[----:B------:R-:W-:Y:S01]  /*13bd0*/  IMAD.X R99, RZ, RZ, R123, P1 ;  /* 0x000000ffff637224 */ /* 0x000fe200008e067b */
[----:B------:R-:W-:Y:S02]  /*13be0*/  LOP3.LUT R48, R183, 0x380, RZ, 0xc0, !PT ;  /* 0x00000380b7307812 */ /* 0x000fe400078ec0ff */
[----:B------:R-:W-:Y:S02]  /*13bf0*/  LOP3.LUT R179, R56, 0x380, RZ, 0xc0, !PT ;  /* 0x0000038038b37812 */ /* 0x000fe400078ec0ff */
[----:B------:R-:W-:Y:S02]  /*13c00*/  LOP3.LUT R181, R60, 0x380, RZ, 0xc0, !PT ;  /* 0x000003803cb57812 */ /* 0x000fe400078ec0ff */
[----:B------:R-:W-:Y:S02]  /*13c10*/  LOP3.LUT R52, R52, R197, RZ, 0x3c, !PT ;  /* 0x000000c534347212 */ /* 0x000fe400078e3cff */
[----:B------:R-:W-:-:S02]  /*13c20*/  LOP3.LUT R197, R98, 0x380, RZ, 0xc0, !PT ;  /* 0x0000038062c57812 */ /* 0x000fc400078ec0ff */
[----:B------:R-:W-:Y:S02]  /*13c30*/  SHF.R.U64 R48, R48, 0x3, RZ ;  /* 0x0000000330307819 */ /* 0x000fe400000012ff */
[----:B------:R-:W-:Y:S02]  /*13c40*/  SHF.R.U64 R179, R179, 0x3, RZ ;  /* 0x00000003b3b37819 */ /* 0x000fe400000012ff */
[----:B------:R-:W-:Y:S02]  /*13c50*/  SHF.R.U64 R181, R181, 0x3, RZ ;  /* 0x00000003b5b57819 */ /* 0x000fe400000012ff */
[C---:B------:R-:W-:Y:S02]  /*13c60*/  IADD3 R64, P2, R122.reuse, 0x2060, RZ ;  /* 0x000020607a407810 */ /* 0x040fe40007f5e0ff */
[C---:B------:R-:W-:Y:S02]  /*13c70*/  IADD3 R4, P0, R122.reuse, 0x4020, RZ ;  /* 0x000040207a047810 */ /* 0x040fe40007f1e0ff */
[C---:B------:R-:W-:Y:S01]  /*13c80*/  IADD3 R32, P4, R122.reuse, 0x4040, RZ ;  /* 0x000040407a207810 */ /* 0x040fe20007f9e0ff */
        /* <DEDUP_REMOVED lines=8> */
[----:B------:R-:W-:Y:S02]  /*13d10*/  LOP3.LUT R60, R181, R60, RZ, 0x3c, !PT ;  /* 0x0000003cb53c7212 */ /* 0x000fe400078e3cff */
[----:B------:R-:W-:Y:S02]  /*13d20*/  LOP3.LUT R183, R64, 0x380, RZ, 0xc0, !PT ;  /* 0x0000038040b77812 */ /* 0x000fe400078ec0ff */
[----:B------:R-:W-:Y:S02]  /*13d30*/  LOP3.LUT R179, R4, 0x380, RZ, 0xc0, !PT ;  /* 0x0000038004b37812 */ /* 0x000fe400078ec0ff */
[----:B------:R-:W-:Y:S02]  /*13d40*/  LOP3.LUT R181, R32, 0x380, RZ, 0xc0, !PT ;  /* 0x0000038020b57812 */ /* 0x000fe400078ec0ff */
[----:B------:R-:W-:-:S02]  /*13d50*/  LOP3.LUT R33, R122, 0x380, RZ, 0xc0, !PT ;  /* 0x000003807a217812 */ /* 0x000fc400078ec0ff */
[----:B------:R-:W-:Y:S02]  /*13d60*/  LOP3.LUT R98, R197, R98, RZ, 0x3c, !PT ;  /* 0x00000062c5627212 */ /* 0x000fe400078e3cff */
[----:B------:R-:W-:Y:S02]  /*13d70*/  LOP3.LUT R197, R6, 0x380, RZ, 0xc0, !PT ;  /* 0x0000038006c57812 */ /* 0x000fe400078ec0ff */
[----:B------:R-:W-:Y:S02]  /*13d80*/  SHF.R.U64 R183, R183, 0x3, RZ ;  /* 0x00000003b7b77819 */ /* 0x000fe400000012ff */
[----:B------:R-:W-:Y:S02]  /*13d90*/  SHF.R.U64 R179, R179, 0x3, RZ ;  /* 0x00000003b3b37819 */ /* 0x000fe400000012ff */
[----:B------:R-:W-:Y:S02]  /*13da0*/  SHF.R.U64 R181, R181, 0x3, RZ ;  /* 0x00000003b5b57819 */ /* 0x000fe400000012ff */
[----:B------:R-:W-:-:S02]  /*13db0*/  IADD3 R36, P3, R122, 0x4060, RZ ;  /* 0x000040607a247810 */ /* 0x000fc40007f7e0ff */
[C---:B------:R-:W-:Y:S02]  /*13dc0*/  IADD3 R0, P5, R122.reuse, 0x6020, RZ ;  /* 0x000060207a007810 */ /* 0x040fe40007fbe0ff */
[C---:B------:R-:W-:Y:S02]  /*13dd0*/  IADD3 R26, P2, R122.reuse, 0x6040, RZ ;  /* 0x000060407a1a7810 */ /* 0x040fe40007f5e0ff */
[----:B------:R-:W-:Y:S01]  /*13de0*/  IADD3 R30, P1, R122, 0x6060, RZ ;  /* 0x000060607a1e7810 */ /* 0x000fe20007f3e0ff */
[--C-:B------:R-:W-:Y:S01]  /*13df0*/  IMAD.X R119, RZ, RZ, R123.reuse, P5 ;  /* 0x000000ffff777224 */ /* 0x100fe200028e067b */
[----:B------:R-:W-:Y:S02]  /*13e00*/  SHF.R.U64 R33, R33, 0x3, RZ ;  /* 0x0000000321217819 */ /* 0x000fe400000012ff */
[----:B------:R-:W-:Y:S01]  /*13e10*/  SHF.R.U64 R197, R197, 0x3, RZ ;  /* 0x00000003c5c57819 */ /* 0x000fe200000012ff */
[----:B------:R-:W-:Y:S01]  /*13e20*/  IMAD.X R37, RZ, RZ, R123, P1 ;  /* 0x000000ffff257224 */ /* 0x000fe200008e067b */
[----:B------:R-:W-:-:S02]  /*13e30*/  LOP3.LUT R64, R183, R64, RZ, 0x3c, !PT ;  /* 0x00000040b7407212 */ /* 0x000fc400078e3cff */
[----:B------:R-:W-:Y:S02]  /*13e40*/  LOP3.LUT R102, R179, R4, RZ, 0x3c, !PT ;  /* 0x00000004b3667212 */ /* 0x000fe400078e3cff */
[----:B------:R-:W-:Y:S02]  /*13e50*/  LOP3.LUT R106, R181, R32, RZ, 0x3c, !PT ;  /* 0x00000020b56a7212 */ /* 0x000fe400078e3cff */
[----:B------:R-:W-:Y:S02]  /*13e60*/  LOP3.LUT R183, R36, 0x380, RZ, 0xc0, !PT ;  /* 0x0000038024b77812 */ /* 0x000fe400078ec0ff */
[----:B------:R-:W-:Y:S02]  /*13e70*/  F2FP.BF16.F32.PACK_AB R4, R175, R177 ;  /* 0x000000b1af04723e */ /* 0x000fe400000010ff */
[----:B------:R-:W-:Y:S02]  /*13e80*/  LOP3.LUT R27, R0, 0x380, RZ, 0xc0, !PT ;  /* 0x00000380001b7812 */ /* 0x000fe400078ec0ff */
[----:B------:R-:W-:-:S02]  /*13e90*/  LOP3.LUT R32, R26, 0x380, RZ, 0xc0, !PT ;  /* 0x000003801a207812 */ /* 0x000fc400078ec0ff */
[----:B------:R-:W-:Y:S01]  /*13ea0*/  LOP3.LUT R122, R33, R122, RZ, 0x3c, !PT ;  /* 0x0000007a217a7212 */ /* 0x000fe200078e3cff */
[----:B------:R-:W-:Y:S01]  /*13eb0*/  IMAD.X R33, RZ, RZ, R123, P2 ;  /* 0x000000ffff217224 */ /* 0x000fe200010e067b */
[----:B------:R-:W-:Y:S02]  /*13ec0*/  LOP3.LUT R175, R30, 0x380, RZ, 0xc0, !PT ;  /* 0x000003801eaf7812 */ /* 0x000fe400078ec0ff */
[----:B------:R-:W-:Y:S02]  /*13ed0*/  LOP3.LUT R114, R197, R6, RZ, 0x3c, !PT ;  /* 0x00000006c5727212 */ /* 0x000fe400078e3cff */
[----:B------:R-:W-:Y:S02]  /*13ee0*/  F2FP.BF16.F32.PACK_AB R6, R173, R176 ;  /* 0x000000b0ad06723e */ /* 0x000fe400000010ff */
[----:B------:R-:W-:Y:S02]  /*13ef0*/  IADD3.X R111, RZ, R123, RZ, P3, !PT ;  /* 0x0000007bff6f7210 */ /* 0x000fe40001ffe4ff */
[----:B------:R-:W-:-:S02]  /*13f00*/  SHF.R.U64 R183, R183, 0x3, RZ ;  /* 0x00000003b7b77819 */ /* 0x000fc400000012ff */
[----:B------:R-:W-:Y:S02]  /*13f10*/  SHF.R.U64 R27, R27, 0x3, RZ ;  /* 0x000000031b1b7819 */ /* 0x000fe400000012ff */
[----:B------:R-:W-:Y:S02]  /*13f20*/  SHF.R.U64 R173, R32, 0x3, RZ ;  /* 0x0000000320ad7819 */ /* 0x000fe400000012ff */
[----:B------:R-:W-:Y:S01]  /*13f30*/  MOV R123, R122 ;  /* 0x0000007a007b7202 */ /* 0x000fe20000000f00 */
[----:B------:R-:W-:Y:S01]  /*13f40*/  BAR.SYNC.DEFER_BLOCKING 0x1, 0x100 ;  /* 0x0044000000007b1d */ /* 0x000fe20000010000 */
[----:B------:R-:W-:Y:S02]  /*13f50*/  SHF.R.U64 R175, R175, 0x3, RZ ;  /* 0x00000003afaf7819 */ /* 0x000fe400000012ff */
[----:B------:R-:W-:Y:S02]  /*13f60*/  LOP3.LUT R110, R183, R36, RZ, 0x3c, !PT ;  /* 0x00000024b76e7212 */ /* 0x000fe400078e3cff */
[----:B------:R-:W-:-:S02]  /*13f70*/  LOP3.LUT R118, R27, R0, RZ, 0x3c, !PT ;  /* 0x000000001b767212 */ /* 0x000fc400078e3cff */
[----:B------:R-:W-:Y:S02]  /*13f80*/  LOP3.LUT R32, R173, R26, RZ, 0x3c, !PT ;  /* 0x0000001aad207212 */ /* 0x000fe400078e3cff */
[----:B------:R-:W-:Y:S02]  /*13f90*/  LOP3.LUT R36, R175, R30, RZ, 0x3c, !PT ;  /* 0x0000001eaf247212 */ /* 0x000fe400078e3cff */
[----:B------:R-:W-:Y:S02]  /*13fa0*/  MOV R122, R40 ;  /* 0x00000028007a7202 */ /* 0x000fe40000000f00 */
[----:B------:R-:W-:Y:S02]  /*13fb0*/  F2FP.BF16.F32.PACK_AB R26, R170, R172 ;  /* 0x000000acaa1a723e */ /* 0x000fe400000010ff */
[----:B------:R-:W-:Y:S02]  /*13fc0*/  F2FP.BF16.F32.PACK_AB R27, R39, R38 ;  /* 0x00000026271b723e */ /* 0x000fe400000010ff */
[----:B------:R-:W-:-:S02]  /*13fd0*/  MOV R44, R44 ;  /* 0x0000002c002c7202 */ /* 0x000fc40000000f00 */
[----:B------:R-:W-:Y:S02]  /*13fe0*/  F2FP.BF16.F32.PACK_AB R30, R164, R166 ;  /* 0x000000a6a41e723e */ /* 0x000fe400000010ff */
[----:B------:R-:W-:Y:S02]  /*13ff0*/  MOV R48, R48 ;  /* 0x0000003000307202 */ /* 0x000fe40000000f00 */
[----:B------:R-:W-:Y:S01]  /*14000*/  MOV R52, R52 ;  /* 0x0000003400347202 */ /* 0x000fe20000000f00 */
[----:B------:R2:W-:Y:S01]  /*14010*/  STSM.16.M88.4 [R123], R4 ;  /* 0x000000047b007844 */ /* 0x0005e20000000200 */
[----:B------:R-:W-:Y:S02]  /*14020*/  MOV R56, R56 ;  /* 0x0000003800387202 */ /* 0x000fe40000000f00 */
[----:B------:R-:W-:Y:S01]  /*14030*/  MOV R60, R60 ;  /* 0x0000003c003c7202 */ /* 0x000fe20000000f00 */
[----:B------:R3:W-:Y:S01]  /*14040*/  STSM.16.M88.4 [R122], R24 ;  /* 0x000000187a007844 */ /* 0x0007e20000000200 */
[----:B------:R-:W-:-:S02]  /*14050*/  F2FP.BF16.F32.PACK_AB R81, R83, R82 ;  /* 0x000000525351723e */ /* 0x000fc400000010ff */
[----:B------:R-:W-:Y:S01]  /*14060*/  F2FP.BF16.F32.PACK_AB R88, R89, R88 ;  /* 0x000000585958723e */ /* 0x000fe200000010ff */
[----:B------:R-:W-:Y:S01]  /*14070*/  STSM.16.M88.4 [R44], R28 ;  /* 0x0000001c2c007844 */ /* 0x000fe20000000200 */
[----:B------:R-:W-:Y:S02]  /*14080*/  MOV R64, R64 ;  /* 0x0000004000407202 */ /* 0x000fe40000000f00 */
[----:B------:R-:W-:Y:S02]  /*14090*/  F2FP.BF16.F32.PACK_AB R82, R85, R84 ;  /* 0x000000545552723e */ /* 0x000fe400000010ff */
[----:B------:R-:W-:Y:S02]  /*140a0*/  F2FP.BF16.F32.PACK_AB R83, R87, R86 ;  /* 0x000000565753723e */ /* 0x000fe400000010ff */
[----:B------:R-:W-:Y:S02]  /*140b0*/  F2FP.BF16.F32.PACK_AB R89, R91, R90 ;  /* 0x0000005a5b59723e */ /* 0x000fe400000010ff */
[----:B--2---:R-:W-:-:S02]  /*140c0*/  F2FP.BF16.F32.PACK_AB R4, R162, R165 ;  /* 0x000000a5a204723e */ /* 0x004fc400000010ff */
[----:B------:R-:W-:Y:S02]  /*140d0*/  F2FP.BF16.F32.PACK_AB R5, R51, R50 ;  /* 0x000000323305723e */ /* 0x000fe400000010ff */
[----:B------:R-:W-:Y:S02]  /*140e0*/  F2FP.BF16.F32.PACK_AB R6, R160, R163 ;  /* 0x000000a3a006723e */ /* 0x000fe400000010ff */
[----:B------:R-:W-:Y:S02]  /*140f0*/  F2FP.BF16.F32.PACK_AB R7, R55, R54 ;  /* 0x000000363707723e */ /* 0x000fe400000010ff */
[----:B------:R-:W-:Y:S02]  /*14100*/  MOV R0, R98 ;  /* 0x0000006200007202 */ /* 0x000fe40000000f00 */
[----:B------:R-:W-:Y:S01]  /*14110*/  F2FP.BF16.F32.PACK_AB R90, R93, R92 ;  /* 0x0000005c5d5a723e */ /* 0x000fe200000010ff */
[----:B------:R2:W-:Y:S01]  /*14120*/  STSM.16.M88.4 [R48], R4 ;  /* 0x0000000430007844 */ /* 0x0005e20000000200 */
        /* <DEDUP_REMOVED lines=10> */
[----:B------:R-:W-:Y:S01]  /*141d0*/  F2FP.BF16.F32.PACK_AB R104, R105, R104 ;  /* 0x000000686968723e */ /* 0x000fe200000010ff */
[----:B------:R-:W-:Y:S01]  /*141e0*/  STSM.16.M88.4 [R64], R80 ;  /* 0x0000005040007844 */ /* 0x000fe20000000200 */
[----:B------:R-:W-:Y:S02]  /*141f0*/  MOV R41, R114 ;  /* 0x0000007200297202 */ /* 0x000fe40000000f00 */
[----:B------:R-:W-:Y:S01]  /*14200*/  F2FP.BF16.F32.PACK_AB R105, R66, R62 ;  /* 0x0000003e4269723e */ /* 0x000fe200000010ff */
[----:B------:R4:W-:Y:S01]  /*14210*/  STSM.16.M88.4 [R0], R88 ;  /* 0x0000005800007844 */ /* 0x0009e20000000200 */
[----:B------:R-:W-:Y:S02]  /*14220*/  F2FP.BF16.F32.PACK_AB R106, R109, R108 ;  /* 0x0000006c6d6a723e */ /* 0x000fe400000010ff */
[----:B------:R-:W-:Y:S01]  /*14230*/  F2FP.BF16.F32.PACK_AB R107, R70, R68 ;  /* 0x00000044466b723e */ /* 0x000fe200000010ff */
[----:B------:R-:W-:Y:S01]  /*14240*/  STSM.16.M88.4 [R102], R96 ;  /* 0x0000006066007844 */ /* 0x000fe20000000200 */
        /* <DEDUP_REMOVED lines=10> */
[----:B---3--:R-:W-:Y:S02]  /*142f0*/  F2FP.BF16.F32.PACK_AB R122, R125, R124 ;  /* 0x0000007c7d7a723e */ /* 0x008fe400000010ff */
[----:B------:R-:W-:Y:S02]  /*14300*/  F2FP.BF16.F32.PACK_AB R123, R127, R126 ;  /* 0x0000007e7f7b723e */ /* 0x000fe400000010ff */
[----:B------:R-:W-:Y:S02]  /*14310*/  F2FP.BF16.F32.PACK_AB R136, R137, R136 ;  /* 0x000000888988723e */ /* 0x000fe400000010ff */
[----:B------:R-:W-:Y:S01]  /*14320*/  ISETP.NE.U32.AND P0, PT, RZ, UR4, PT ;  /* 0x00000004ff007c0c */ /* 0x000fe2000bf05070 */
[----:B------:R3:W-:Y:S01]  /*14330*/  STSM.16.M88.4 [R41], R120 ;  /* 0x0000007829007844 */ /* 0x0007e20000000200 */
[----:B------:R-:W-:Y:S02]  /*14340*/  F2FP.BF16.F32.PACK_AB R129, R131, R130 ;  /* 0x000000828381723e */ /* 0x000fe400000010ff */
[----:B--2---:R-:W-:-:S02]  /*14350*/  IADD3 R4, P1, R216, UR4, RZ ;  /* 0x00000004d8047c10 */ /* 0x004fc4000ff3e0ff */
[----:B------:R-:W-:Y:S02]  /*14360*/  MOV R118, R118 ;  /* 0x0000007600767202 */ /* 0x000fe40000000f00 */
[----:B------:R-:W-:Y:S02]  /*14370*/  F2FP.BF16.F32.PACK_AB R144, R145, R144 ;  /* 0x000000909190723e */ /* 0x000fe400000010ff */
[----:B------:R-:W-:Y:S02]  /*14380*/  MOV R32, R32 ;  /* 0x0000002000207202 */ /* 0x000fe40000000f00 */
[----:B------:R-:W-:Y:S01]  /*14390*/  MOV R36, R36 ;  /* 0x0000002400247202 */ /* 0x000fe20000000f00 */
[----:B------:R-:W-:Y:S01]  /*143a0*/  IMAD R3, R214, 0x40, R193 ;  /* 0x00000040d6037824 */ /* 0x000fe200078e02c1 */
[----:B------:R-:W-:Y:S01]  /*143b0*/  F2FP.BF16.F32.PACK_AB R130, R133, R132 ;  /* 0x000000848582723e */ /* 0x000fe200000010ff */
[----:B----4-:R-:W-:Y:S01]  /*143c0*/  IMAD.MOV.U32 R0, RZ, RZ, RZ ;  /* 0x000000ffff007224 */ /* 0x010fe200078e00ff */
[----:B------:R-:W-:-:S02]  /*143d0*/  F2FP.BF16.F32.PACK_AB R131, R135, R134 ;  /* 0x000000868783723e */ /* 0x000fc400000010ff */
[----:B------:R-:W-:Y:S02]  /*143e0*/  F2FP.BF16.F32.PACK_AB R137, R139, R138 ;  /* 0x0000008a8b89723e */ /* 0x000fe400000010ff */
[----:B------:R-:W-:Y:S01]  /*143f0*/  F2FP.BF16.F32.PACK_AB R138, R141, R140 ;  /* 0x0000008c8d8a723e */ /* 0x000fe200000010ff */
[----:B------:R-:W-:Y:S01]  /*14400*/  STSM.16.M88.4 [R118], R128 ;  /* 0x0000008076007844 */ /* 0x000fe20000000200 */
[----:B------:R-:W-:Y:S02]  /*14410*/  F2FP.BF16.F32.PACK_AB R139, R143, R142 ;  /* 0x0000008e8f8b723e */ /* 0x000fe400000010ff */
[----:B------:R-:W-:Y:S02]  /*14420*/  F2FP.BF16.F32.PACK_AB R145, R147, R146 ;  /* 0x000000929391723e */ /* 0x000fe400000010ff */
[----:B------:R-:W-:Y:S01]  /*14430*/  F2FP.BF16.F32.PACK_AB R146, R149, R148 ;  /* 0x000000949592723e */ /* 0x000fe200000010ff */
[----:B------:R2:W-:Y:S01]  /*14440*/  STSM.16.M88.4 [R32], R136 ;  /* 0x0000008820007844 */ /* 0x0005e20000000200 */
[----:B------:R-:W-:-:S02]  /*14450*/  F2FP.BF16.F32.PACK_AB R147, R151, R150 ;  /* 0x000000969793723e */ /* 0x000fc400000010ff */
[----:B------:R-:W-:Y:S02]  /*14460*/  ISETP.NE.AND.EX P0, PT, RZ, UR5, PT, P0 ;  /* 0x00000005ff007c0c */ /* 0x000fe4000bf05300 */
[----:B------:R-:W-:Y:S01]  /*14470*/  IADD3.X R5, R217, UR5, RZ, P1, !PT ;  /* 0x00000005d9057c10 */ /* 0x000fe20008ffe4ff */
[----:B------:R-:W-:Y:S01]  /*14480*/  ULDC.64 UR4, c[0x0][0xce0] ;  /* 0x0003380000047ab9 */ /* 0x000fe20000000a00 */
[----:B------:R4:W-:Y:S01]  /*14490*/  STSM.16.M88.4 [R36], R144 ;  /* 0x0000009024007844 */ /* 0x0009e20000000200 */
[----:B------:R-:W-:Y:S01]  /*144a0*/  BAR.SYNC.DEFER_BLOCKING 0x1, 0x100 ;  /* 0x0044000000007b1d */ /* 0x000fe20000010000 */
[----:B------:R-:W-:-:S04]  /*144b0*/  ISETP.NE.U32.AND P6, PT, RZ, UR4, PT ;  /* 0x00000004ff007c0c */ /* 0x000fc8000bfc5070 */
        /* <DEDUP_REMOVED lines=31> */
[C---:B---3--:R-:W-:Y:S02]  /*146b0*/  IADD3 R41, P2, R20.reuse, 0x7000, RZ ;  /* 0x0000700014297810 */ /* 0x048fe40007f5e0ff */
[C---:B------:R-:W-:Y:S02]  /*146c0*/  IADD3 R45, P3, R20.reuse, 0x8000, RZ ;  /* 0x00008000142d7810 */ /* 0x040fe40007f7e0ff */
[C---:B------:R-:W-:Y:S02]  /*146d0*/  IADD3 R49, P4, R20.reuse, 0x9000, RZ ;  /* 0x0000900014317810 */ /* 0x040fe40007f9e0ff */
[----:B------:R-:W-:Y:S02]  /*146e0*/  IADD3 R53, P5, R20, 0xa000, RZ ;  /* 0x0000a00014357810 */ /* 0x000fe40007fbe0ff */
[----:B--2---:R-:W-:-:S02]  /*146f0*/  LOP3.LUT R32, R33, 0x380, RZ, 0xc0, !PT ;  /* 0x0000038021207812 */ /* 0x004fc400078ec0ff */
[----:B----4-:R-:W-:Y:S02]  /*14700*/  LOP3.LUT R36, R37, 0x380, RZ, 0xc0, !PT ;  /* 0x0000038025247812 */ /* 0x010fe400078ec0ff */
        /* <DEDUP_REMOVED lines=16> */
[----:B0-----:R-:W-:Y:S06]  /*14810*/  @P6 BRA `(.L_x_6986) ;  /* 0x0000000000106947 */ /* 0x001fec0003800000 */
[----:B------:R-:W-:Y:S05]  /*14820*/  @!P0 BRA `(.L_x_6986) ;  /* 0x00000000000c8947 */ /* 0x000fea0003800000 */
[----:B------:R-:W2:Y:S04]  /*14830*/  LDG.E R6, desc[UR54][R4.64] ;  /* 0x0000003604067981 */ /* 0x000ea8000c1e1900 */
[----:B-----5:R-:W2:Y:S02]  /*14840*/  LDG.E R3, desc[UR54][R4.64+0x4] ;  /* 0x0000043604037981 */ /* 0x020ea4000c1e1900 */
[----:B--2---:R-:W-:-:S07]  /*14850*/  IMAD.IADD R3, R3, 0x1, -R6 ;  /* 0x0000000103037824 */ /* 0x004fce00078e0a06 */
.L_x_6986:
        /* <DEDUP_REMOVED lines=67> */
.L_x_6987:
[----:B------:R-:W2:Y:S01]  /*14c90*/  LDC R87, c[0x0][0xb8c] ;  /* 0x0002e300ff577b82 */ /* 0x000ea20000000800 */
        /* <DEDUP_REMOVED lines=16> */
[----:B--2---:R-:W-:-:S02]  /*14da0*/  ISETP.GE.AND P3, PT, R82, R87, PT ;  /* 0x000000575200720c */ /* 0x004fc40003f66270 */
[----:B------:R-:W5:Y:S01]  /*14db0*/  LD.E.128 R36, desc[UR54][R36.64] ;  /* 0x0000003624247980 */ /* 0x000f62000c101d00 */
[-C--:B------:R-:W-:Y:S02]  /*14dc0*/  ISETP.GE.AND P1, PT, R214, R3.reuse, PT ;  /* 0x00000003d600720c */ /* 0x080fe40003f26270 */
[----:B------:R-:W-:Y:S01]  /*14dd0*/  ISETP.GE.AND P0, PT, R0, R3, PT ;  /* 0x000000030000720c */ /* 0x000fe20003f06270 */
[----:B------:R-:W5:Y:S01]  /*14de0*/  LD.E.128 R40, desc[UR54][R40.64] ;  /* 0x0000003628287980 */ /* 0x000f62000c101d00 */
[----:B------:R-:W-:Y:S01]  /*14df0*/  SEL R3, RZ, 0xffffffff, P3 ;  /* 0xffffffffff037807 */ /* 0x000fe20001800000 */
[C---:B------:R-:W-:Y:S02]  /*14e00*/  VIADD R83, R193.reuse, 0x80 ;  /* 0x00000080c1537836 */ /* 0x040fe40000000000 */
[----:B------:R-:W5:Y:S01]  /*14e10*/  LD.E.128 R44, desc[UR54][R44.64] ;  /* 0x000000362c2c7980 */ /* 0x000f62000c101d00 */
[C---:B------:R-:W-:Y:S01]  /*14e20*/  ISETP.GE.AND P2, PT, R193.reuse, R87, PT ;  /* 0x00000057c100720c */ /* 0x040fe20003f46270 */
[----:B------:R-:W-:-:S02]  /*14e30*/  VIADD R84, R193, 0xc0 ;  /* 0x000000c0c1547836 */ /* 0x000fc40000000000 */
[----:B------:R-:W5:Y:S04]  /*14e40*/  LD.E.128 R48, desc[UR54][R48.64] ;  /* 0x0000003630307980 */ /* 0x000f68000c101d00 */
[----:B------:R-:W5:Y:S04]  /*14e50*/  LD.E.128 R52, desc[UR54][R52.64] ;  /* 0x0000003634347980 */ /* 0x000f68000c101d00 */
        /* <DEDUP_REMOVED lines=26> */
[----:B------:R-:W-:Y:S01]  /*15000*/  VIADD R77, R193, 0x180 ;  /* 0x00000180c14d7836 */ /* 0x000fe20000000000 */
[----:B------:R-:W-:Y:S01]  /*15010*/  LOP3.LUT R3, R76, R0, R3, 0xfe, !PT ;  /* 0x000000004c037212 */ /* 0x000fe200078efe03 */
[----:B------:R-:W-:Y:S01]  /*15020*/  VIADD R0, R2, 0x38820 ;  /* 0x0003882002007836 */ /* 0x000fe20000000000 */
[-C--:B------:R-:W-:Y:S01]  /*15030*/  ISETP.GE.AND P2, PT, R85, R87.reuse, PT ;  /* 0x000000575500720c */ /* 0x080fe20003f46270 */
[----:B------:R-:W-:Y:S01]  /*15040*/  VIADD R78, R193, 0x1c0 ;  /* 0x000001c0c14e7836 */ /* 0x000fe20000000000 */
[-C--:B------:R-:W-:Y:S01]  /*15050*/  ISETP.GE.AND P3, PT, R86, R87.reuse, PT ;  /* 0x000000575600720c */ /* 0x080fe20003f66270 */
[----:B------:R-:W-:Y:S01]  /*15060*/  BSSY B1, `(.L_x_6988) ;  /* 0x000002d000017945 */ /* 0x000fe20003800000 */
[----:B------:R-:W-:-:S02]  /*15070*/  ISETP.GE.AND P4, PT, R77, R87, PT ;  /* 0x000000574d00720c */ /* 0x000fc40003f86270 */
[----:B------:R-:W-:Y:S02]  /*15080*/  SEL R76, RZ, 0x10, P2 ;  /* 0x00000010ff4c7807 */ /* 0x000fe40001000000 */
[----:B------:R-:W-:Y:S02]  /*15090*/  SEL R77, RZ, 0x20, P3 ;  /* 0x00000020ff4d7807 */ /* 0x000fe40001800000 */
[----:B------:R-:W-:Y:S02]  /*150a0*/  PRMT R0, RZ, 0x654, R0 ;  /* 0x00000654ff007816 */ /* 0x000fe40000000000 */
[----:B------:R-:W-:Y:S01]  /*150b0*/  LOP3.LUT R3, R77, R3, R76, 0xfe, !PT ;  /* 0x000000034d037212 */ /* 0x000fe200078efe4c */
[----:B------:R-:W-:Y:S01]  /*150c0*/  IMAD R76, R221, UR4, RZ ;  /* 0x00000004dd4c7c24 */ /* 0x000fe2000f8e02ff */
[----:B0-----:R0:W-:Y:S01]  /*150d0*/  SYNCS.ARRIVE.TRANS64.RED.A1T0 RZ, [R0+URZ], RZ ;  /* 0x000000ff00ff79a7 */ /* 0x0011e2000810043f */
[----:B------:R-:W-:Y:S02]  /*150e0*/  ISETP.GE.AND P2, PT, R78, R87, PT ;  /* 0x000000574e00720c */ /* 0x000fe40003f46270 */
[----:B------:R-:W-:Y:S01]  /*150f0*/  SHF.R.S32.HI R215, RZ, 0x1f, R214 ;  /* 0x0000001fffd77819 */ /* 0x000fe200000114d6 */
[----:B------:R-:W-:-:S02]  /*15100*/  IMAD R81, R79, UR5, R76 ;  /* 0x000000054f517c24 */ /* 0x000fc4000f8e024c */
        /* <DEDUP_REMOVED lines=34> */
.L_x_6989:
[----:B------:R-:W-:Y:S05]  /*15330*/  BSYNC B1 ;  /* 0x0000000000017941 */ /* 0x000fea0003800000 */
.L_x_6988:
        /* <DEDUP_REMOVED lines=31> */
.L_x_6985:
[----:B------:R-:W-:Y:S01]  /*15530*/  ULDC.64 UR4, c[0x0][0xcd8] ;  /* 0x0003360000047ab9 */ /* 0x000fe20000000a00 */
[----:B------:R-:W-:Y:S01]  /*15540*/  MOV R9, RZ ;  /* 0x000000ff00097202 */ /* 0x000fe20000000f00 */
[----:B------:R-:W2:Y:S01]  /*15550*/  LDC R14, c[0x0][0xb8c] ;  /* 0x0002e300ff0e7b82 */ /* 0x000ea20000000800 */
[----:B------:R-:W-:Y:S02]  /*15560*/  ISETP.NE.U32.AND P0, PT, RZ, UR4, PT ;  /* 0x00000004ff007c0c */ /* 0x000fe4000bf05070 */
[----:B------:R-:W-:Y:S02]  /*15570*/  IADD3 R4, P1, R216, UR4, RZ ;  /* 0x00000004d8047c10 */ /* 0x000fe4000ff3e0ff */
[----:B------:R-:W-:Y:S02]  /*15580*/  ISETP.NE.AND.EX P0, PT, RZ, UR5, PT, P0 ;  /* 0x00000005ff007c0c */ /* 0x000fe4000bf05300 */
[----:B------:R-:W-:Y:S01]  /*15590*/  IADD3.X R5, R217, UR5, RZ, P1, !PT ;  /* 0x00000005d9057c10 */ /* 0x000fe20008ffe4ff */
[----:B------:R-:W-:-:S02]  /*155a0*/  ULDC.64 UR4, c[0x0][0xce0] ;  /* 0x0003380000047ab9 */ /* 0x000fc40000000a00 */
        /* <DEDUP_REMOVED lines=11> */
[----:B------:R-:W4:Y:S04]  /*15660*/  LDG.E R0, desc[UR54][R4.64] ;  /* 0x0000003604007981 */ /* 0x000f28000c1e1900 */
[----:B-----5:R-:W4:Y:S02]  /*15670*/  LDG.E R3, desc[UR54][R4.64+0x4] ;  /* 0x0000043604037981 */ /* 0x020f24000c1e1900 */
[----:B----4-:R-:W-:-:S07]  /*15680*/  IMAD.IADD R3, R3, 0x1, -R0 ;  /* 0x0000000103037824 */ /* 0x010fce00078e0a00 */
.L_x_6991:
        /* <DEDUP_REMOVED lines=29> */
.L_x_6993:
[----:B------:R-:W-:Y:S05]  /*15860*/  BSYNC B1 ;  /* 0x0000000000017941 */ /* 0x000fea0003800000 */
.L_x_6992:
[----:B------:R-:W-:Y:S01]  /*15870*/  ULDC.64 UR4, c[0x0][0xba0] ;  /* 0x0002e80000047ab9 */ /* 0x000fe20000000a00 */
[----:B---3--:R-:W-:Y:S01]  /*15880*/  IMAD.MOV.U32 R4, RZ, RZ, R193 ;  /* 0x000000ffff047224 */ /* 0x008fe200078e00c1 */
[C---:B--2---:R-:W-:Y:S01]  /*15890*/  ISETP.GE.AND P2, PT, R193.reuse, R14, PT ;  /* 0x0000000ec100720c */ /* 0x044fe20003f46270 */
[----:B----4-:R-:W-:Y:S01]  /*158a0*/  IMAD.MOV.U32 R5, RZ, RZ, R12 ;  /* 0x000000ffff057224 */ /* 0x010fe200078e000c */
        /* <DEDUP_REMOVED lines=20> */
[-C--:B------:R-:W-:Y:S01]  /*159f0*/  ISETP.GE.AND P2, PT, R15, R14.reuse, PT ;  /* 0x0000000e0f00720c */ /* 0x080fe20003f46270 */
[----:B------:R-:W-:Y:S01]  /*15a00*/  ULDC.64 UR4, c[0x0][0xbe8] ;  /* 0x0002fa0000047ab9 */ /* 0x000fe20000000a00 */
[----:B------:R-:W-:Y:S01]  /*15a10*/  ISETP.GE.AND P3, PT, R21, R14, PT ;  /* 0x0000000e1500720c */ /* 0x000fe20003f66270 */
[----:B------:R-:W-:-:S02]  /*15a20*/  IMAD.SHL.U32 R3, R6, 0x2, RZ ;  /* 0x0000000206037824 */ /* 0x000fc400078e00ff */
[----:B------:R-:W-:Y:S01]  /*15a30*/  VIADD R27, R193, 0x140 ;  /* 0x00000140c11b7836 */ /* 0x000fe20000000000 */
[----:B------:R-:W-:Y:S01]  /*15a40*/  SEL R6, RZ, 0x8, P3 ;  /* 0x00000008ff067807 */ /* 0x000fe20001800000 */
[----:B------:R-:W-:Y:S01]  /*15a50*/  IMAD.IADD R5, R5, 0x1, R7 ;  /* 0x0000000105057824 */ /* 0x000fe200078e0207 */
[----:B------:R-:W-:Y:S01]  /*15a60*/  LOP3.LUT R0, R3, 0x2, R0, 0xe2, !PT ;  /* 0x0000000203007812 */ /* 0x000fe200078ee200 */
        /* <DEDUP_REMOVED lines=49> */
.L_x_6995:
[----:B------:R-:W-:Y:S05]  /*15d80*/  BSYNC B1 ;  /* 0x0000000000017941 */ /* 0x000fea0003800000 */
.L_x_6994:
        /* <DEDUP_REMOVED lines=29> */
.L_x_6990:
[----:B------:R-:W-:Y:S05]  /*15f60*/  BSYNC B0 ;  /* 0x0000000000007941 */ /* 0x000fea0003800000 */
.L_x_6984:
[----:B------:R-:W-:Y:S02]  /*15f70*/  ULDC UR4, c[0x0][0xd14] ;  /* 0x0003450000047ab9 */ /* 0x000fe40000000800 */
[----:B-1----:R-:W-:-:S13]  /*15f80*/  ISETP.GE.AND P0, PT, R187, UR4, PT ;  /* 0x00000004bb007c0c */ /* 0x002fda000bf06270 */
[----:B------:R-:W-:Y:S05]  /*15f90*/  @!P0 BRA `(.L_x_6996) ;  /* 0xfffffeb000708947 */ /* 0x000fea000383ffff */
[----:B------:R-:W-:Y:S05]  /*15fa0*/  BRA `(.L_x_6855) ;  /* 0x0000006400b87947 */ /* 0x000fea0003800000 */
.L_x_6853:
        /* <DEDUP_REMOVED lines=61> */
.L_x_7001:
        /* <DEDUP_REMOVED lines=15> */
.L_x_7000:
[----:B------:R-:W-:Y:S05]  /*16470*/  BSYNC B0 ;  /* 0x0000000000007941 */ /* 0x000fea0003800000 */
.L_x_6999:
        /* <DEDUP_REMOVED lines=25> */
.L_x_6997:
        /* <DEDUP_REMOVED lines=20> */
.L_x_7002:
        /* <DEDUP_REMOVED lines=56> */
.L_x_6998:
[----:B------:R-:W-:Y:S02]  /*16ad0*/  IMAD.MOV.U32 R17, RZ, RZ, RZ ;  /* 0x000000ffff117224 */ /* 0x000fe400078e00ff */
[----:B------:R-:W-:Y:S02]  /*16ae0*/  IMAD.U32 R16, RZ, RZ, UR6 ;  /* 0x00000006ff107e24 */ /* 0x000fe4000f8e00ff */
[----:B------:R-:W-:-:S07]  /*16af0*/  IMAD.MOV.U32 R18, RZ, RZ, RZ ;  /* 0x000000ffff127224 */ /* 0x000fce00078e00ff */
.L_x_7003:
        /* <DEDUP_REMOVED lines=15> */
[----:B------:R-:W-:Y:S01]  /*16bf0*/  STL [R1+0x28], RZ ;  /* 0x000028ff01007387 */ /* 0x000fe20000100800 */
[----:B------:R-:W-:Y:S01]  /*16c00*/  ULDC UR4, c[0x0][0xc] ;  /* 0x0000030000047ab9 */ /* 0x000fe20000000800 */
[----:B------:R-:W-:Y:S02]  /*16c10*/  IMAD.MOV.U32 R2, RZ, RZ, 0x1 ;  /* 0x00000001ff027424 */ /* 0x000fe400078e00ff */
[----:B------:R1:W-:Y:S04]  /*16c20*/  STL [R1+0xc], R0 ;  /* 0x00000c0001007387 */ /* 0x0003e80000100800 */
[----:B------:R2:W-:Y:S04]  /*16c30*/  STL [R1+0x4], RZ ;  /* 0x000004ff01007387 */ /* 0x0005e80000100800 */
[----:B------:R2:W-:Y:S01]  /*16c40*/  STL [R1], RZ ;  /* 0x000000ff01007387 */ /* 0x0005e20000100800 */
[----:B-1----:R-:W-:-:S03]  /*16c50*/  IMAD.U32 R0, RZ, RZ, UR4 ;  /* 0x00000004ff007e24 */ /* 0x002fc6000f8e00ff */
[----:B------:R2:W-:Y:S04]  /*16c60*/  STL [R1+0x8], R2 ;  /* 0x0000080201007387 */ /* 0x0005e80000100800 */
[----:B------:R2:W-:Y:S02]  /*16c70*/  STL [R1+0x30], R0 ;  /* 0x0000300001007387 */ /* 0x0005e40000100800 */
.L_x_7088:
[----:B--23--:R-:W1:Y:S02]  /*16c80*/  LDC.64 R2, c[0x0][0xd60] ;  /* 0x00035800ff027b82 */ /* 0x00ce640000000a00 */
[----:B-1----:R-:W-:-:S05]  /*16c90*/  IMAD.WIDE R2, R19, 0x4, R2 ;  /* 0x0000000413027825 */ /* 0x002fca00078e0202 */
[----:B------:R-:W2:Y:S01]  /*16ca0*/  LDG.E R11, desc[UR54][R2.64] ;  /* 0x00000036020b7981 */ /* 0x000ea2000c1e1900 */
        /* <DEDUP_REMOVED lines=48> */
[----:B-1----:R-:W-:Y:S01]  /*16fb0*/  MOV R9, UR4 ;  /* 0x0000000400097c02 */ /* 0x002fe20008000f00 */
[----:B0-----:R-:W-:Y:S09]  /*16fc0*/  @P0 BRA `(.L_x_7005) ;  /* 0x0000000000100947 */ /* 0x001ff20003800000 */
[----:B------:R-:W-:Y:S05]  /*16fd0*/  @!P2 BRA `(.L_x_7005) ;  /* 0x00000000000ca947 */ /* 0x000fea0003800000 */
[----:B-----5:R-:W2:Y:S04]  /*16fe0*/  LDG.E R10, desc[UR54][R2.64] ;  /* 0x00000036020a7981 */ /* 0x020ea8000c1e1900 */
[----:B------:R-:W2:Y:S02]  /*16ff0*/  LDG.E R2, desc[UR54][R2.64+0x4] ;  /* 0x0000043602027981 */ /* 0x000ea4000c1e1900 */
[----:B--2---:R-:W-:-:S07]  /*17000*/  IMAD.IADD R10, R2, 0x1, -R10 ;  /* 0x00000001020a7824 */ /* 0x004fce00078e0a0a */
.L_x_7005:
        /* <DEDUP_REMOVED lines=14> */
.L_x_7006:
[----:B------:R-:W-:Y:S05]  /*170f0*/  @!P3 BRA `(.L_x_7007) ;  /* 0x00000000000cb947 */ /* 0x000fea0003800000 */
[----:B------:R-:W2:Y:S04]  /*17100*/  LDG.E R9, desc[UR54][R6.64] ;  /* 0x0000003606097981 */ /* 0x000ea8000c1e1900 */
[----:B------:R-:W2:Y:S02]  /*17110*/  LDG.E R6, desc[UR54][R6.64+0x4] ;  /* 0x0000043606067981 */ /* 0x000ea4000c1e1900 */
[----:B--2---:R-:W-:-:S07]  /*17120*/  IMAD.IADD R9, R6, 0x1, -R9 ;  /* 0x0000000106097824 */ /* 0x004fce00078e0a09 */
.L_x_7007:
        /* <DEDUP_REMOVED lines=41> */
.L_x_7155:
[----:B------:R-:W-:-:S03]  /*173c0*/  UMOV UR4, 0xffffffff ;  /* 0xffffffff00047882 */ /* 0x000fc60000000000 */
[----:B------:R-:W-:Y:S05]  /*173d0*/  BRA.DIV UR4, `(.L_x_7011) ;  /* 0x00000062046c7947 */ /* 0x000fea000b800000 */
[----:B------:R-:W-:-:S13]  /*173e0*/  ELECT P6, URZ, PT ;  /* 0x00000000003f782f */ /* 0x000fda00038c0000 */
.L_x_7158:
[----:B------:R-:W2:Y:S01]  /*173f0*/  LDL R5, [R1+0x28] ;  /* 0x0000280001057983 */ /* 0x000ea20000100800 */
        /* <DEDUP_REMOVED lines=10> */
.L_x_7159:
[----:B------:R-:W-:Y:S04]  /*174a0*/  BSSY B1, `(.L_x_7013) ;  /* 0x0000063000017945 */ /* 0x000fe80003800000 */
[----:B------:R-:W-:Y:S05]  /*174b0*/  @!P6 BRA `(.L_x_7014) ;  /* 0x000000040084e947 */ /* 0x000fea0003800000 */
[----:B------:R-:W0:Y:S04]  /*174c0*/  LDL R7, [R1+0x4] ;  /* 0x0000040001077983 */ /* 0x000e280000100800 */
[----:B------:R-:W2:Y:S01]  /*174d0*/  LDL R6, [R1+0xc] ;  /* 0x00000c0001067983 */ /* 0x000ea20000100800 */
[----:B0-----:R-:W-:Y:S02]  /*174e0*/  LEA R5, R7, R9, 0x3 ;  /* 0x0000000907057211 */ /* 0x001fe400078e18ff */
[----:B--2---:R-:W-:-:S04]  /*174f0*/  SHF.L.U32 R7, R6, 0x1f, RZ ;  /* 0x0000001f06077819 */ /* 0x004fc800000006ff */
[----:B------:R-:W0:Y:S02]  /*17500*/  SYNCS.PHASECHK.TRANS64.TRYWAIT P0, [R5+URZ+0x388a0], R7 ;  /* 0x0388a007050075a7 */ /* 0x000e24000800017f */
[----:B0-----:R-:W-:Y:S05]  /*17510*/  @!P0 BRA `(.L_x_7015) ;  /* 0x0000006000508947 */ /* 0x001fea0003800000 */
.L_x_7160:
        /* <DEDUP_REMOVED lines=11> */
.L_x_7016:
        /* <DEDUP_REMOVED lines=18> */
[----:B------:R-:W2:Y:S02]  /*176f0*/  SYNCS.PHASECHK.TRANS64.TRYWAIT P0, [R5+URZ+0x388c0], R7 ;  /* 0x0388c007050075a7 */ /* 0x000ea4000800017f */
[----:B-12---:R-:W-:Y:S05]  /*17700*/  @!P0 BRA `(.L_x_7017) ;  /* 0x0000005c00e88947 */ /* 0x006fea0003800000 */
.L_x_7161:
        /* <DEDUP_REMOVED lines=8> */
.L_x_7018:
        /* <DEDUP_REMOVED lines=52> */
.L_x_7014:
[----:B------:R-:W-:Y:S05]  /*17ad0*/  BSYNC B1 ;  /* 0x0000000000017941 */ /* 0x000fea0003800000 */
.L_x_7013:
        /* <DEDUP_REMOVED lines=12> */
[----:B0-----:R-:W-:Y:S05]  /*17ba0*/  @!P0 BRA `(.L_x_7009) ;  /* 0x0000000400cc8947 */ /* 0x001fea0003800000 */
[C---:B------:R-:W-:Y:S02]  /*17bb0*/  IMAD R5, R2.reuse, 0x40, R20 ;  /* 0x0000004002057824 */ /* 0x040fe400078e0214 */
[----:B------:R-:W-:Y:S02]  /*17bc0*/  VIADD R2, R2, 0xffffffff ;  /* 0xffffffff02027836 */ /* 0x000fe40000000000 */
[----:B------:R-:W-:-:S07]  /*17bd0*/  VIADD R5, R5, 0xffffff80 ;  /* 0xffffff8005057836 */ /* 0x000fce0000000000 */
.L_x_7025:
        /* <DEDUP_REMOVED lines=9> */
.L_x_7162:
        /* <DEDUP_REMOVED lines=11> */
.L_x_7022:
        /* <DEDUP_REMOVED lines=18> */
.L_x_7163:
        /* <DEDUP_REMOVED lines=8> */
.L_x_7024:
        /* <DEDUP_REMOVED lines=52> */
.L_x_7020:
[----:B------:R-:W-:Y:S05]  /*18200*/  BSYNC B1 ;  /* 0x0000000000017941 */ /* 0x000fea0003800000 */
.L_x_7019:
[----:B------:R-:W2:Y:S04]  /*18210*/  LDL.LU R6, [R1+0x4] ;  /* 0x0000040001067983 */ /* 0x000ea80000300800 */
[----:B------:R-:W3:Y:S01]  /*18220*/  LDL.LU R8, [R1+0xc] ;  /* 0x00000c0001087983 */ /* 0x000ee20000300800 */
[----:B------:R-:W-:Y:S02]  /*18230*/  VIADD R2, R2, 0xffffffff ;  /* 0xffffffff02027836 */ /* 0x000fe40000000000 */
[----:B------:R-:W-:Y:S01]  /*18240*/  VIADD R5, R5, 0xffffffc0 ;  /* 0xffffffc005057836 */ /* 0x000fe20000000000 */
[----:B--2---:R-:W-:-:S04]  /*18250*/  IADD3 R6, R6, 0x1, RZ ;  /* 0x0000000106067810 */ /* 0x004fc80007ffe0ff */
        /* <DEDUP_REMOVED lines=8> */
.L_x_7009:
[----:B------:R-:W-:Y:S05]  /*182e0*/  BSYNC B0 ;  /* 0x0000000000007941 */ /* 0x000fea0003800000 */
.L_x_7008:
[----:B0-----:R-:W2:Y:S01]  /*182f0*/  LDL R6, [R1+0x1c] ;  /* 0x00001c0001067983 */ /* 0x001ea20000100800 */
[----:B------:R-:W-:Y:S05]  /*18300*/  @!P2 WARPSYNC.ALL ;  /* 0x000000000000a948 */ /* 0x000fea0003800000 */
[----:B------:R-:W-:Y:S01]  /*18310*/  BSSY B6, `(.L_x_7026) ;  /* 0x000033e000067945 */ /* 0x000fe20003800000 */
[----:B------:R-:W-:Y:S01]  /*18320*/  @!P2 BAR.SYNC.DEFER_BLOCKING 0xc, 0x120 ;  /* 0x030480000000ab1d */ /* 0x000fe20000010000 */
[----:B--2---:R-:W-:-:S13]  /*18330*/  ISETP.GT.AND P0, PT, R6, RZ, PT ;  /* 0x000000ff0600720c */ /* 0x004fda0003f04270 */
[----:B------:R-:W-:Y:S05]  /*18340*/  @P0 BRA `(.L_x_7027) ;  /* 0x00000000004c0947 */ /* 0x000fea0003800000 */
[----:B------:R-:W0:Y:S02]  /*18350*/  S2R R6, SR_TID.X ;  /* 0x0000000000067919 */ /* 0x000e240000002100 */
[----:B0-----:R-:W-:-:S04]  /*18360*/  LOP3.LUT R6, R6, 0x1f, RZ, 0xc0, !PT ;  /* 0x0000001f06067812 */ /* 0x001fc800078ec0ff */
[----:B------:R-:W-:-:S13]  /*18370*/  ISETP.NE.AND P1, PT, R6, RZ, PT ;  /* 0x000000ff0600720c */ /* 0x000fda0003f25270 */
[----:B------:R-:W-:Y:S05]  /*18380*/  @P1 BRA `(.L_x_7028) ;  /* 0x0000003000d81947 */ /* 0x000fea0003800000 */
[----:B------:R-:W0:Y:S01]  /*18390*/  S2R R7, SR_LANEID ;  /* 0x0000000000077919 */ /* 0x000e220000000000 */
[----:B------:R-:W-:Y:S02]  /*183a0*/  VOTEU.ANY UR4, UPT, PT ;  /* 0x0000000000047886 */ /* 0x000fe400038e0100 */
[----:B------:R-:W0:Y:S01]  /*183b0*/  FLO.U32 R0, UR4 ;  /* 0x0000000400007d00 */ /* 0x000e2200080e0000 */
[----:B------:R-:W1:Y:S01]  /*183c0*/  LDC.64 R2, c[0x0][0xd38] ;  /* 0x00034e00ff027b82 */ /* 0x000e620000000a00 */
[----:B------:R-:W2:Y:S06]  /*183d0*/  LDL R6, [R1+0x30] ;  /* 0x0000300001067983 */ /* 0x000eac0000100800 */
[----:B------:R-:W1:Y:S01]  /*183e0*/  POPC R5, UR4 ;  /* 0x0000000400057d09 */ /* 0x000e620008000000 */
[----:B0-----:R-:W-:-:S13]  /*183f0*/  ISETP.EQ.U32.AND P0, PT, R0, R7, PT ;  /* 0x000000070000720c */ /* 0x001fda0003f02070 */
[----:B-1----:R-:W3:Y:S01]  /*18400*/  @P0 ATOMG.E.ADD.STRONG.GPU PT, R3, desc[UR54][R2.64], R5 ;  /* 0x00000005020309a8 */ /* 0x002ee200081ee1f6 */
[----:B------:R-:W0:Y:S02]  /*18410*/  S2R R4, SR_LTMASK ;  /* 0x0000000000047919 */ /* 0x000e240000003900 */
[----:B0-----:R-:W-:-:S04]  /*18420*/  LOP3.LUT R4, R4, UR4, RZ, 0xc0, !PT ;  /* 0x0000000404047c12 */ /* 0x001fc8000f8ec0ff */
[----:B------:R-:W0:Y:S01]  /*18430*/  POPC R7, R4 ;  /* 0x0000000400077309 */ /* 0x000e220000000000 */
[----:B--2---:R-:W-:Y:S01]  /*18440*/  R2UR UR5, R6 ;  /* 0x00000000060572ca */ /* 0x004fe200000e0000 */
[----:B---3--:R-:W0:-:S12]  /*18450*/  SHFL.IDX PT, R0, R3, R0, 0x1f ;  /* 0x00001f0003007589 */ /* 0x008e1800000e0000 */
[----:B0-----:R-:W-:Y:S01]  /*18460*/  IADD3 R16, R0, UR5, R7 ;  /* 0x0000000500107c10 */ /* 0x001fe2000fffe007 */
[----:B------:R-:W-:Y:S06]  /*18470*/  BRA `(.L_x_7028) ;  /* 0x00000030009c7947 */ /* 0x000fec0003800000 */
.L_x_7027:
[----:B------:R-:W0:Y:S01]  /*18480*/  S2R R0, SR_CgaCtaId ;  /* 0x0000000000007919 */ /* 0x000e220000008800 */
[----:B------:R-:W-:-:S04]  /*18490*/  MOV R2, 0x400 ;  /* 0x0000040000027802 */ /* 0x000fc80000000f00 */
[----:B0-----:R-:W-:-:S05]  /*184a0*/  LEA R3, R0, R2, 0x18 ;  /* 0x0000000200037211 */ /* 0x001fca00078ec0ff */
        /* <DEDUP_REMOVED lines=20> */
.L_x_7029:
        /* <DEDUP_REMOVED lines=20> */
.L_x_7031:
        /* <DEDUP_REMOVED lines=16> */
.L_x_7030:
        /* <DEDUP_REMOVED lines=26> */
[----:B-1----:R-:W1:Y:S01]  /*189d0*/  @P0 LDC R2, c[0x0][0x430] ;  /* 0x00010c00ff020b82 */ /* 0x002e620000000800 */
[----:B0-----:R-:W-:-:S05]  /*189e0*/  @P0 IMAD.HI.U32 R3, R18, R5, RZ ;  /* 0x0000000512030227 */ /* 0x001fca00078e00ff */
[----:B-1----:R-:W-:Y:S02]  /*189f0*/  @P0 SHF.R.U32.HI R4, RZ, R2, R3 ;  /* 0x00000002ff040219 */ /* 0x002fe40000011603 */
[----:B------:R-:W-:-:S04]  /*18a00*/  ISETP.NE.U32.AND P0, PT, RZ, UR4, PT ;  /* 0x00000004ff007c0c */ /* 0x000fc8000bf05070 */
[----:B------:R-:W-:-:S04]  /*18a10*/  ISETP.NE.AND.EX P0, PT, RZ, UR5, PT, P0 ;  /* 0x00000005ff007c0c */ /* 0x000fc8000bf05300 */
[----:B------:R-:W-:-:S09]  /*18a20*/  SEL R5, R6, RZ, !P0 ;  /* 0x000000ff06057207 */ /* 0x000fd20004000000 */
.L_x_7032:
        /* <DEDUP_REMOVED lines=19> */
.L_x_7166:
[----:B------:R-:W-:Y:S01]  /*18b60*/  UMOV UR4, 0xffffffff ;  /* 0xffffffff00047882 */ /* 0x000fe20000000000 */
[----:B------:R-:W-:Y:S02]  /*18b70*/  SHF.R.S32.HI R8, RZ, 0x1f, R0 ;  /* 0x0000001fff087819 */ /* 0x000fe40000011400 */
[----:B------:R-:W-:Y:S05]  /*18b80*/  BRA.DIV UR4, `(.L_x_7034) ;  /* 0x0000004e04387947 */ /* 0x000fea000b800000 */
[----:B------:R-:W-:-:S13]  /*18b90*/  ELECT P6, URZ, PT ;  /* 0x00000000003f782f */ /* 0x000fda00038c0000 */
.L_x_7169:
        /* <DEDUP_REMOVED lines=22> */
.L_x_7036:
        /* <DEDUP_REMOVED lines=9> */
.L_x_7170:
        /* <DEDUP_REMOVED lines=11> */
.L_x_7038:
        /* <DEDUP_REMOVED lines=23> */
.L_x_7035:
        /* <DEDUP_REMOVED lines=82> */
.L_x_7040:
[----:B------:R-:W-:Y:S05]  /*194d0*/  BSYNC B0 ;  /* 0x0000000000007941 */ /* 0x000fea0003800000 */
.L_x_7039:
        /* <DEDUP_REMOVED lines=9> */
.L_x_7171:
        /* <DEDUP_REMOVED lines=13> */
.L_x_7172:
        /* <DEDUP_REMOVED lines=11> */
.L_x_7045:
        /* <DEDUP_REMOVED lines=58> */
.L_x_7043:
[----:B------:R-:W-:Y:S05]  /*19a90*/  BSYNC B0 ;  /* 0x0000000000007941 */ /* 0x000fea0003800000 */
.L_x_7042:
        /* <DEDUP_REMOVED lines=43> */
.L_x_7052:
[----:B-1----:R-:W1:Y:S01]  /*19d50*/  S2R R3, SR_CgaCtaId ;  /* 0x0000000000037919 */ /* 0x002e620000008800 */
[----:B------:R-:W-:-:S04]  /*19d60*/  MOV R2, 0x400 ;  /* 0x0000040000027802 */ /* 0x000fc80000000f00 */
[----:B-1----:R-:W-:Y:S02]  /*19d70*/  LEA R2, R3, R2, 0x18 ;  /* 0x0000000203027211 */ /* 0x002fe400078ec0ff */
[----:B------:R-:W-:-:S03]  /*19d80*/  SHF.L.U32 R3, R12, 0x1f, RZ ;  /* 0x0000001f0c037819 */ /* 0x000fc600000006ff */
[----:B------:R-:W-:-:S04]  /*19d90*/  IMAD R2, R13, 0x8, R2 ;  /* 0x000000080d027824 */ /* 0x000fc800078e0202 */
[----:B------:R-:W1:Y:S02]  /*19da0*/  SYNCS.PHASECHK.TRANS64.TRYWAIT P0, [R2+URZ+0x38840], R3 ;  /* 0x03884003020075a7 */ /* 0x000e64000800017f */
[----:B-1----:R-:W-:Y:S05]  /*19db0*/  @!P0 BRA `(.L_x_7053) ;  /* 0x0000003c00148947 */ /* 0x002fea0003800000 */
.L_x_7173:
        /* <DEDUP_REMOVED lines=11> */
.L_x_7054:
[----:B--2---:R-:W2:Y:S01]  /*19e70*/  LDL R7, [R1] ;  /* 0x0000000001077983 */ /* 0x004ea20000100800 */
[----:B------:R-:W-:-:S03]  /*19e80*/  MOV R11, 0x400 ;  /* 0x00000400000b7802 */ /* 0x000fc60000000f00 */
[----:B------:R-:W3:Y:S01]  /*19e90*/  LDL R10, [R1+0x10] ;  /* 0x00001000010a7983 */ /* 0x000ee20000100800 */
        /* <DEDUP_REMOVED lines=20> */
.L_x_7174:
        /* <DEDUP_REMOVED lines=8> */
.L_x_7056:
[----:B01----:R-:W2:Y:S01]  /*1a060*/  LDL R3, [R1] ;  /* 0x0000000001037983 */ /* 0x003ea20000100800 */
        /* <DEDUP_REMOVED lines=54> */
.L_x_7051:
[----:B------:R-:W-:Y:S05]  /*1a3d0*/  BSYNC B2 ;  /* 0x0000000000027941 */ /* 0x000fea0003800000 */
.L_x_7050:
[----:B------:R-:W2:Y:S02]  /*1a3e0*/  LDL.LU R2, [R1+0x1c] ;  /* 0x00001c0001027983 */ /* 0x000ea40000300800 */
[----:B--2---:R-:W-:-:S07]  /*1a3f0*/  VIADD R5, R2, 0xfffffffd ;  /* 0xfffffffd02057836 */ /* 0x004fce0000000000 */
.L_x_7049:
[----:B------:R-:W-:Y:S05]  /*1a400*/  BSYNC B1 ;  /* 0x0000000000017941 */ /* 0x000fea0003800000 */
.L_x_7048:
[----:B------:R-:W-:-:S13]  /*1a410*/  ISETP.NE.AND P0, PT, R9, RZ, PT ;  /* 0x000000ff0900720c */ /* 0x000fda0003f05270 */
[----:B------:R-:W-:Y:S05]  /*1a420*/  @!P0 BRA `(.L_x_7047) ;  /* 0x0000001000388947 */ /* 0x000fea0003800000 */
.L_x_7071:
        /* <DEDUP_REMOVED lines=30> */
.L_x_7059:
[----:B------:R-:W2:Y:S01]  /*1a610*/  S2R R3, SR_CgaCtaId ;  /* 0x0000000000037919 */ /* 0x000ea20000008800 */
[----:B------:R-:W-:-:S04]  /*1a620*/  MOV R2, 0x400 ;  /* 0x0000040000027802 */ /* 0x000fc80000000f00 */
[----:B--2---:R-:W-:Y:S02]  /*1a630*/  LEA R2, R3, R2, 0x18 ;  /* 0x0000000203027211 */ /* 0x004fe400078ec0ff */
[----:B------:R-:W-:-:S03]  /*1a640*/  SHF.L.U32 R3, R9, 0x1f, RZ ;  /* 0x0000001f09037819 */ /* 0x000fc600000006ff */
[----:B------:R-:W-:-:S04]  /*1a650*/  IMAD R2, R10, 0x8, R2 ;  /* 0x000000080a027824 */ /* 0x000fc800078e0202 */
[----:B------:R-:W2:Y:S02]  /*1a660*/  SYNCS.PHASECHK.TRANS64.TRYWAIT P0, [R2+URZ+0x38840], R3 ;  /* 0x03884003020075a7 */ /* 0x000ea4000800017f */
[----:B--2---:R-:W-:Y:S05]  /*1a670*/  @!P0 BRA `(.L_x_7060) ;  /* 0x00000034000c8947 */ /* 0x004fea0003800000 */
.L_x_7175:
        /* <DEDUP_REMOVED lines=11> */
.L_x_7061:
[----:B0-----:R-:W3:Y:S01]  /*1a730*/  LDL R12, [R1+0x10] ;  /* 0x00001000010c7983 */ /* 0x001ee20000100800 */
[----:B-1----:R-:W-:Y:S01]  /*1a740*/  MOV R7, 0x400 ;  /* 0x0000040000077802 */ /* 0x002fe20000000f00 */
        /* <DEDUP_REMOVED lines=20> */
.L_x_7176:
        /* <DEDUP_REMOVED lines=8> */
.L_x_7063:
[----:B------:R-:W1:Y:S01]  /*1a910*/  S2R R11, SR_CgaCtaId ;  /* 0x00000000000b7919 */ /* 0x000e620000008800 */
[----:B0-2---:R-:W-:Y:S01]  /*1a920*/  MOV R3, 0x400 ;  /* 0x0000040000037802 */ /* 0x005fe20000000f00 */
        /* <DEDUP_REMOVED lines=52> */
.L_x_7058:
[----:B------:R-:W-:Y:S05]  /*1ac70*/  BSYNC B1 ;  /* 0x0000000000017941 */ /* 0x000fea0003800000 */
.L_x_7057:
        /* <DEDUP_REMOVED lines=13> */
[----:B------:R-:W1:Y:S02]  /*1ad50*/  LDC R6, c[0x0][0x41c] ;  /* 0x00010700ff067b82 */ /* 0x000e640000000800 */
[----:B-1----:R-:W-:-:S13]  /*1ad60*/  ISETP.NE.AND P0, PT, R6, 0x1, PT ;  /* 0x000000010600780c */ /* 0x002fda0003f05270 */
[----:B------:R-:W1:Y:S02]  /*1ad70*/  @P0 LDC.64 R2, c[0x0][0x420] ;  /* 0x00010800ff020b82 */ /* 0x000e640000000a00 */
[----:B-1----:R-:W-:-:S04]  /*1ad80*/  @P0 IMAD.HI.U32 R7, R9, R2, RZ ;  /* 0x0000000209070227 */ /* 0x002fc800078e00ff */
        /* <DEDUP_REMOVED lines=12> */
.L_x_7066:
[----:B------:R-:W2:Y:S01]  /*1ae50*/  S2R R3, SR_CgaCtaId ;  /* 0x0000000000037919 */ /* 0x000ea20000008800 */
[----:B------:R-:W-:-:S04]  /*1ae60*/  MOV R2, 0x400 ;  /* 0x0000040000027802 */ /* 0x000fc80000000f00 */
[----:B--2---:R-:W-:Y:S02]  /*1ae70*/  LEA R2, R3, R2, 0x18 ;  /* 0x0000000203027211 */ /* 0x004fe400078ec0ff */
[----:B------:R-:W-:-:S03]  /*1ae80*/  SHF.L.U32 R3, R11, 0x1f, RZ ;  /* 0x0000001f0b037819 */ /* 0x000fc600000006ff */
[----:B------:R-:W-:-:S04]  /*1ae90*/  IMAD R2, R12, 0x8, R2 ;  /* 0x000000080c027824 */ /* 0x000fc800078e0202 */
[----:B------:R-:W2:Y:S02]  /*1aea0*/  SYNCS.PHASECHK.TRANS64.TRYWAIT P0, [R2+URZ+0x38840], R3 ;  /* 0x03884003020075a7 */ /* 0x000ea4000800017f */
[----:B--2---:R-:W-:Y:S05]  /*1aeb0*/  @!P0 BRA `(.L_x_7067) ;  /* 0x0000002c00248947 */ /* 0x004fea0003800000 */
.L_x_7177:
        /* <DEDUP_REMOVED lines=11> */
.L_x_7068:
[----:B-1----:R-:W3:Y:S01]  /*1af70*/  LDL R7, [R1] ;  /* 0x0000000001077983 */ /* 0x002ee20000100800 */
        /* <DEDUP_REMOVED lines=22> */
.L_x_7178:
        /* <DEDUP_REMOVED lines=8> */
.L_x_7070:
        /* <DEDUP_REMOVED lines=55> */
.L_x_7065:
[----:B------:R-:W-:Y:S05]  /*1b4d0*/  BSYNC B1 ;  /* 0x0000000000017941 */ /* 0x000fea0003800000 */
.L_x_7064:
[C---:B------:R-:W-:Y:S01]  /*1b4e0*/  ISETP.GT.AND P0, PT, R5.reuse, 0x1, PT ;  /* 0x000000010500780c */ /* 0x040fe20003f04270 */
[----:B------:R-:W-:-:S12]  /*1b4f0*/  VIADD R5, R5, 0xfffffffe ;  /* 0xfffffffe05057836 */ /* 0x000fd80000000000 */
[----:B------:R-:W-:Y:S05]  /*1b500*/  @P0 BRA `(.L_x_7071) ;  /* 0xffffffec00c80947 */ /* 0x000fea000383ffff */
.L_x_7047:
[----:B------:R-:W-:Y:S05]  /*1b510*/  BSYNC B0 ;  /* 0x0000000000007941 */ /* 0x000fea0003800000 */
.L_x_7046:
        /* <DEDUP_REMOVED lines=12> */
[----:B------:R-:W-:Y:S02]  /*1b5e0*/  VOTEU.ANY UR4, UPT, PT ;  /* 0x0000000000047886 */ /* 0x000fe400038e0100 */
[----:B------:R-:W1:Y:S01]  /*1b5f0*/  FLO.U32 R4, UR4 ;  /* 0x0000000400047d00 */ /* 0x000e6200080e0000 */
[----:B------:R-:W1:Y:S07]  /*1b600*/  S2R R7, SR_LANEID ;  /* 0x0000000000077919 */ /* 0x000e6e0000000000 */
[----:B0-----:R-:W0:Y:S01]  /*1b610*/  POPC R5, UR4 ;  /* 0x0000000400057d09 */ /* 0x001e220008000000 */
[----:B-1----:R-:W-:-:S02]  /*1b620*/  ISETP.EQ.U32.AND P0, PT, R4, R7, PT ;  /* 0x000000070400720c */ /* 0x002fc40003f02070 */
[----:B--2---:R-:W-:Y:S02]  /*1b630*/  R2UR UR5, R2 ;  /* 0x00000000020572ca */ /* 0x004fe400000e0000 */
[----:B------:R-:W0:Y:S09]  /*1b640*/  LDC.64 R2, c[0x0][0xd38] ;  /* 0x00034e00ff027b82 */ /* 0x000e320000000a00 */
[----:B0-----:R-:W2:Y:S01]  /*1b650*/  @P0 ATOMG.E.ADD.STRONG.GPU PT, R3, desc[UR54][R2.64], R5 ;  /* 0x00000005020309a8 */ /* 0x001ea200081ee1f6 */
[----:B------:R-:W0:Y:S02]  /*1b660*/  S2R R6, SR_LTMASK ;  /* 0x0000000000067919 */ /* 0x000e240000003900 */
[----:B0-----:R-:W-:-:S04]  /*1b670*/  LOP3.LUT R6, R6, UR4, RZ, 0xc0, !PT ;  /* 0x0000000406067c12 */ /* 0x001fc8000f8ec0ff */
[----:B------:R-:W0:Y:S01]  /*1b680*/  POPC R7, R6 ;  /* 0x0000000600077309 */ /* 0x000e220000000000 */
[----:B--2---:R-:W0:Y:S02]  /*1b690*/  SHFL.IDX PT, R4, R3, R4, 0x1f ;  /* 0x00001f0403047589 */ /* 0x004e2400000e0000 */
[----:B0-----:R-:W-:-:S07]  /*1b6a0*/  IADD3 R16, R4, UR5, R7 ;  /* 0x0000000504107c10 */ /* 0x001fce000fffe007 */
.L_x_7073:
[----:B------:R-:W-:Y:S05]  /*1b6b0*/  BSYNC B0 ;  /* 0x0000000000007941 */ /* 0x000fea0003800000 */
.L_x_7072:
[----:B-1----:R-:W2:Y:S02]  /*1b6c0*/  LDL.LU R2, [R1+0x8] ;  /* 0x0000080001027983 */ /* 0x002ea40000300800 */
[----:B--2---:R-:W-:-:S05]  /*1b6d0*/  LOP3.LUT R2, R2, R0, RZ, 0x3c, !PT ;  /* 0x0000000002027212 */ /* 0x004fca00078e3cff */
[----:B------:R1:W-:Y:S02]  /*1b6e0*/  STL [R1+0x8], R2 ;  /* 0x0000080201007387 */ /* 0x0003e40000100800 */
.L_x_7028:
[----:B------:R-:W-:Y:S05]  /*1b6f0*/  BSYNC B6 ;  /* 0x0000000000067941 */ /* 0x000fea0003800000 */
.L_x_7026:
[----:B------:R-:W-:-:S03]  /*1b700*/  UMOV UR4, 0xffffffff ;  /* 0xffffffff00047882 */ /* 0x000fc60000000000 */
[----:B------:R-:W-:Y:S05]  /*1b710*/  BRA.DIV UR4, `(.L_x_7074) ;  /* 0x0000002604347947 */ /* 0x000fea000b800000 */
[----:B------:R2:W3:Y:S04]  /*1b720*/  SHFL.IDX PT, R4, R16, RZ, 0x1f ;  /* 0x00001fff10047589 */ /* 0x0004e800000e0000 */
[----:B------:R-:W4:Y:S02]  /*1b730*/  SHFL.IDX PT, R16, R16, 0x1, 0x1f ;  /* 0x00201f0010107f89 */ /* 0x000f2400000e0000 */
.L_x_7182:
[----:B------:R-:W5:Y:S01]  /*1b740*/  S2R R0, SR_TID.X ;  /* 0x0000000000007919 */ /* 0x000f620000002100 */
[----:B------:R-:W-:Y:S01]  /*1b750*/  ULDC UR4, c[0x0][0xd14] ;  /* 0x0003450000047ab9 */ /* 0x000fe20000000800 */
[----:B------:R-:W-:Y:S01]  /*1b760*/  BSSY B0, `(.L_x_7075) ;  /* 0x000000b000007945 */ /* 0x000fe20003800000 */
[----:B------:R-:W-:Y:S01]  /*1b770*/  IMAD.MOV.U32 R17, RZ, RZ, RZ ;  /* 0x000000ffff117224 */ /* 0x000fe200078e00ff */
[----:B-----5:R-:W-:Y:S01]  /*1b780*/  LOP3.LUT R7, R0, 0x1f, RZ, 0xc0, !PT ;  /* 0x0000001f00077812 */ /* 0x020fe200078ec0ff */
[----:B------:R-:W-:-:S03]  /*1b790*/  IMAD.U32 R0, RZ, RZ, UR4 ;  /* 0x00000004ff007e24 */ /* 0x000fc6000f8e00ff */
[C---:B------:R-:W-:Y:S01]  /*1b7a0*/  ISETP.NE.AND P0, PT, R7.reuse, 0x1f, PT ;  /* 0x0000001f0700780c */ /* 0x040fe20003f05270 */
[----:B0-----:R-:W-:-:S05]  /*1b7b0*/  IMAD.IADD R5, R7, 0x1, R19 ;  /* 0x0000000107057824 */ /* 0x001fca00078e0213 */
[----:B------:R-:W-:-:S13]  /*1b7c0*/  ISETP.GE.OR P0, PT, R5, R0, !P0 ;  /* 0x000000000500720c */ /* 0x000fda0004706670 */
[----:B------:R-:W-:Y:S05]  /*1b7d0*/  @P0 BRA `(.L_x_7076) ;  /* 0x00000000000c0947 */ /* 0x000fea0003800000 */
[----:B-1----:R-:W0:Y:S02]  /*1b7e0*/  LDC.64 R2, c[0x0][0xd58] ;  /* 0x00035600ff027b82 */ /* 0x002e240000000a00 */
[----:B0-----:R-:W-:-:S05]  /*1b7f0*/  IMAD.WIDE R2, R5, 0x4, R2 ;  /* 0x0000000405027825 */ /* 0x001fca00078e0202 */
[----:B------:R0:W5:Y:S02]  /*1b800*/  LDG.E R17, desc[UR54][R2.64] ;  /* 0x0000003602117981 */ /* 0x000164000c1e1900 */
.L_x_7076:
[----:B------:R-:W-:Y:S05]  /*1b810*/  BSYNC B0 ;  /* 0x0000000000007941 */ /* 0x000fea0003800000 */
.L_x_7075:
        /* <DEDUP_REMOVED lines=21> */
[----:B-1----:R-:W-:-:S05]  /*1b970*/  IMAD.IADD R2, R6, 0x1, R7 ;  /* 0x0000000106027824 */ /* 0x002fca00078e0207 */
[----:B------:R0:W1:Y:S02]  /*1b980*/  SHFL.IDX PT, R14, R2, 0x1f, 0x1f ;  /* 0x03e01f00020e7f89 */ /* 0x00006400000e0000 */
.L_x_7190:
[----:B------:R-:W-:Y:S02]  /*1b990*/  ULDC UR4, c[0x0][0xd10] ;  /* 0x0003440000047ab9 */ /* 0x000fe40000000800 */
[----:B------:R-:W-:-:S04]  /*1b9a0*/  IMAD.U32 R5, RZ, RZ, UR4 ;  /* 0x00000004ff057e24 */ /* 0x000fc8000f8e00ff */
[----:B-1----:R-:W-:-:S04]  /*1b9b0*/  IMAD R3, R14, R5, RZ ;  /* 0x000000050e037224 */ /* 0x002fc800078e02ff */
[----:B--2-4-:R-:W-:-:S05]  /*1b9c0*/  IMAD.IADD R16, R16, 0x1, R3 ;  /* 0x0000000110107824 */ /* 0x014fca00078e0203 */
[----:B---3--:R-:W-:-:S13]  /*1b9d0*/  ISETP.GT.AND P0, PT, R16, R4, PT ;  /* 0x000000041000720c */ /* 0x008fda0003f04270 */
[----:B------:R-:W-:Y:S05]  /*1b9e0*/  @P0 BRA `(.L_x_7078) ;  /* 0x0000000000b40947 */ /* 0x000fea0003800000 */
[----:B------:R-:W1:Y:S02]  /*1b9f0*/  LDC R0, c[0x0][0xd14] ;  /* 0x00034500ff007b82 */ /* 0x000e640000000800 */
.L_x_7083:
[----:B------:R-:W-:-:S05]  /*1ba00*/  VIADD R19, R19, 0x1f ;  /* 0x0000001f13137836 */ /* 0x000fca0000000000 */
[----:B-1----:R-:W-:-:S13]  /*1ba10*/  ISETP.GE.AND P0, PT, R19, R0, PT ;  /* 0x000000001300720c */ /* 0x002fda0003f06270 */
[----:B------:R-:W-:Y:S05]  /*1ba20*/  @P0 BRA `(.L_x_7079) ;  /* 0x0000000400ec0947 */ /* 0x000fea0003800000 */
[----:B0-----:R-:W0:Y:S01]  /*1ba30*/  S2R R2, SR_TID.X ;  /* 0x0000000000027919 */ /* 0x001e220000002100 */
        /* <DEDUP_REMOVED lines=10> */
.L_x_7081:
[----:B------:R-:W-:Y:S05]  /*1bae0*/  BSYNC B0 ;  /* 0x0000000000007941 */ /* 0x000fea0003800000 */
.L_x_7080:
        /* <DEDUP_REMOVED lines=23> */
.L_x_7198:
[----:B------:R-:W-:Y:S02]  /*1bc60*/  ULDC UR4, c[0x0][0xd10] ;  /* 0x0003440000047ab9 */ /* 0x000fe40000000800 */
[----:B------:R-:W-:-:S04]  /*1bc70*/  IMAD.U32 R5, RZ, RZ, UR4 ;  /* 0x00000004ff057e24 */ /* 0x000fc8000f8e00ff */
[----:B-1----:R-:W-:-:S04]  /*1bc80*/  IMAD R3, R14, R5, RZ ;  /* 0x000000050e037224 */ /* 0x002fc800078e02ff */
[----:B------:R-:W-:-:S05]  /*1bc90*/  IMAD.IADD R16, R3, 0x1, R16 ;  /* 0x0000000103107824 */ /* 0x000fca00078e0210 */
[----:B------:R-:W-:-:S13]  /*1bca0*/  ISETP.GT.AND P0, PT, R16, R4, PT ;  /* 0x000000041000720c */ /* 0x000fda0003f04270 */
[----:B------:R-:W-:Y:S05]  /*1bcb0*/  @!P0 BRA `(.L_x_7083) ;  /* 0xfffffffc00508947 */ /* 0x000fea000383ffff */
.L_x_7078:
        /* <DEDUP_REMOVED lines=8> */
.L_x_7202:
[----:B------:R-:W-:Y:S01]  /*1bd40*/  ISETP.NE.AND P0, PT, R3, RZ, PT ;  /* 0x000000ff0300720c */ /* 0x000fe20003f05270 */
[----:B------:R-:W-:-:S12]  /*1bd50*/  IMAD.MOV.U32 R7, RZ, RZ, RZ ;  /* 0x000000ffff077224 */ /* 0x000fd800078e00ff */
[----:B------:R-:W-:Y:S05]  /*1bd60*/  @!P0 BRA `(.L_x_7085) ;  /* 0x0000000000108947 */ /* 0x000fea0003800000 */
[----:B------:R-:W-:Y:S01]  /*1bd70*/  UMOV UR4, 0xffffffff ;  /* 0xffffffff00047882 */ /* 0x000fe20000000000 */
[----:B------:R-:W-:Y:S02]  /*1bd80*/  VIADD R12, R6, 0xffffffff ;  /* 0xffffffff060c7836 */ /* 0x000fe40000000000 */
[----:B------:R-:W-:Y:S05]  /*1bd90*/  BRA.DIV UR4, `(.L_x_7086) ;  /* 0x0000002604c87947 */ /* 0x000fea000b800000 */
[----:B------:R3:W4:Y:S02]  /*1bda0*/  SHFL.IDX PT, R7, R2, R12, 0x1f ;  /* 0x00001f0c02077589 */ /* 0x00072400000e0000 */
.L_x_7085:
        /* <DEDUP_REMOVED lines=67> */
.L_x_7079:
[----:B------:R-:W-:Y:S01]  /*1c1e0*/  UMOV UR4, URZ ;  /* 0x0000003f00047c82 */ /* 0x000fe20008000000 */
[----:B------:R-:W-:Y:S01]  /*1c1f0*/  UMOV UR5, URZ ;  /* 0x0000003f00057c82 */ /* 0x000fe20008000000 */
[----:B------:R-:W-:Y:S01]  /*1c200*/  ULDC UR6, c[0x0][0xd14] ;  /* 0x0003450000067ab9 */ /* 0x000fe20000000800 */
[----:B------:R-:W-:Y:S02]  /*1c210*/  IMAD.MOV.U32 R16, RZ, RZ, R4 ;  /* 0x000000ffff107224 */ /* 0x000fe400078e0004 */
[----:B------:R-:W-:Y:S02]  /*1c220*/  IMAD.U32 R17, RZ, RZ, UR4 ;  /* 0x00000004ff117e24 */ /* 0x000fe4000f8e00ff */
[----:B------:R-:W-:Y:S02]  /*1c230*/  IMAD.U32 R18, RZ, RZ, UR5 ;  /* 0x00000005ff127e24 */ /* 0x000fe4000f8e00ff */
[----:B------:R-:W-:-:S07]  /*1c240*/  IMAD.U32 R19, RZ, RZ, UR6 ;  /* 0x00000006ff137e24 */ /* 0x000fce000f8e00ff */
.L_x_7087:
        /* <DEDUP_REMOVED lines=12> */
.L_x_7004:
[----:B-1----:R-:W2:Y:S01]  /*1c310*/  LDL.LU R0, [R1+0x28] ;  /* 0x0000280001007983 */ /* 0x002ea20000300800 */
[----:B------:R-:W1:Y:S01]  /*1c320*/  S2R R5, SR_CgaCtaId ;  /* 0x0000000000057919 */ /* 0x000e620000008800 */
[----:B--2---:R-:W-:-:S05]  /*1c330*/  VIADD R0, R0, 0x1 ;  /* 0x0000000100007836 */ /* 0x004fca0000000000 */
[----:B---3--:R-:W-:-:S04]  /*1c340*/  LEA.HI R2, R0, R0, RZ, 0x1 ;  /* 0x0000000000027211 */ /* 0x008fc800078f08ff */
[----:B------:R-:W-:-:S05]  /*1c350*/  LOP3.LUT R3, R2, 0xfffffffe, RZ, 0xc0, !PT ;  /* 0xfffffffe02037812 */ /* 0x000fca00078ec0ff */
[----:B------:R-:W-:Y:S01]  /*1c360*/  IMAD.IADD R3, R0, 0x1, -R3 ;  /* 0x0000000100037824 */ /* 0x000fe200078e0a03 */
[----:B------:R-:W-:-:S04]  /*1c370*/  MOV R0, 0x400 ;  /* 0x0000040000007802 */ /* 0x000fc80000000f00 */
[----:B-1----:R-:W-:Y:S02]  /*1c380*/  LEA R0, R5, R0, 0x18 ;  /* 0x0000000005007211 */ /* 0x002fe400078ec0ff */
[----:B------:R-:W-:-:S04]  /*1c390*/  SHF.L.U32 R3, R3, 0x1f, RZ ;  /* 0x0000001f03037819 */ /* 0x000fc800000006ff */
[----:B------:R-:W1:Y:S02]  /*1c3a0*/  SYNCS.PHASECHK.TRANS64.TRYWAIT P0, [R0+URZ+0x38820], R3 ;  /* 0x03882003000075a7 */ /* 0x000e64000800017f */
[----:B-1----:R-:W-:Y:S05]  /*1c3b0*/  @!P0 BRA `(.L_x_7089) ;  /* 0x0000002000688947 */ /* 0x002fea0003800000 */
.L_x_7205:
[----:B------:R-:W-:-:S03]  /*1c3c0*/  UMOV UR4, 0xffffffff ;  /* 0xffffffff00047882 */ /* 0x000fc60000000000 */
[----:B------:R-:W-:Y:S05]  /*1c3d0*/  BRA.DIV UR4, `(.L_x_7090) ;  /* 0x0000002204747947 */ /* 0x000fea000b800000 */
[----:B------:R-:W2:Y:S02]  /*1c3e0*/  S2R R2, SR_TID.X ;  /* 0x0000000000027919 */ /* 0x000ea40000002100 */
[----:B--2---:R-:W-:-:S04]  /*1c3f0*/  SHF.R.U32.HI R2, RZ, 0x5, R2 ;  /* 0x00000005ff027819 */ /* 0x004fc80000011602 */
[----:B------:R-:W-:-:S05]  /*1c400*/  LOP3.LUT R2, R2, 0x3, RZ, 0xc0, !PT ;  /* 0x0000000302027812 */ /* 0x000fca00078ec0ff */
[----:B------:R2:W3:Y:S02]  /*1c410*/  SHFL.IDX PT, R14, R2, RZ, 0x1f ;  /* 0x00001fff020e7589 */ /* 0x0004e400000e0000 */
.L_x_7208:
[----:B---3--:R-:W-:-:S13]  /*1c420*/  ISETP.NE.AND P0, PT, R14, RZ, PT ;  /* 0x000000ff0e00720c */ /* 0x008fda0003f05270 */
[----:B------:R-:W-:Y:S05]  /*1c430*/  @P0 BRA `(.L_x_6855) ;  /* 0x0000000000940947 */ /* 0x000fea0003800000 */
[----:B------:R-:W-:-:S03]  /*1c440*/  UMOV UR4, 0xffffffff ;  /* 0xffffffff00047882 */ /* 0x000fc60000000000 */
[----:B------:R-:W-:Y:S05]  /*1c450*/  BRA.DIV UR4, `(.L_x_7091) ;  /* 0x0000002204887947 */ /* 0x000fea000b800000 */
[----:B------:R-:W-:-:S13]  /*1c460*/  ELECT P6, URZ, PT ;  /* 0x00000000003f782f */ /* 0x000fda00038c0000 */
.L_x_7211:
[----:B------:R-:W-:Y:S05]  /*1c470*/  @!P6 BRA `(.L_x_6855) ;  /* 0x000000000084e947 */ /* 0x000fea0003800000 */
[----:B--2---:R-:W2:Y:S02]  /*1c480*/  LDL.LU R2, [R1+0x34] ;  /* 0x0000340001027983 */ /* 0x004ea40000300800 */
[----:B--2---:R-:W-:-:S04]  /*1c490*/  LOP3.LUT R2, R2, 0x2, RZ, 0xfc, !PT ;  /* 0x0000000202027812 */ /* 0x004fc800078efcff */
[----:B------:R-:W-:-:S13]  /*1c4a0*/  ISETP.NE.AND P2, PT, R2, 0x3, PT ;  /* 0x000000030200780c */ /* 0x000fda0003f45270 */
[----:B------:R-:W-:Y:S05]  /*1c4b0*/  @!P2 BRA `(.L_x_7092) ;  /* 0x000000000004a947 */ /* 0x000fea0003800000 */
[----:B------:R-:W-:Y:S01]  /*1c4c0*/  BPT.TRAP 0x1 ;  /* 0x000000040000795c */ /* 0x000fe20000300000 */
.L_x_7092:
        /* <DEDUP_REMOVED lines=14> */
.L_x_7212:
[----:B------:R-:W2:Y:S02]  /*1c5b0*/  SYNCS.PHASECHK.TRANS64.TRYWAIT P0, [R7+URZ], R2 ;  /* 0x00000002070075a7 */ /* 0x000ea4000800017f */
[----:B--2---:R-:W-:Y:S05]  /*1c5c0*/  @!P0 BRA `(.L_x_7094) ;  /* 0x0000002000608947 */ /* 0x004fea0003800000 */
.L_x_7213:
[----:B------:R-:W-:Y:S05]  /*1c5d0*/  @!P2 BRA `(.L_x_7095) ;  /* 0x000000000004a947 */ /* 0x000fea0003800000 */
[----:B------:R-:W-:Y:S01]  /*1c5e0*/  BPT.TRAP 0x1 ;  /* 0x000000040000795c */ /* 0x000fe20000300000 */
.L_x_7095:
[----:B------:R-:W3:Y:S01]  /*1c5f0*/  LDL.LU R4, [R1] ;  /* 0x0000000001047983 */ /* 0x000ee20000300800 */
[----:B------:R-:W-:-:S04]  /*1c600*/  VIADD R0, R0, 0x38860 ;  /* 0x0003886000007836 */ /* 0x000fc80000000000 */
[----:B---3--:R-:W-:-:S04]  /*1c610*/  IMAD R4, R4, 0x8, R0 ;  /* 0x0000000804047824 */ /* 0x008fc800078e0200 */
[----:B------:R-:W3:Y:S02]  /*1c620*/  SYNCS.PHASECHK.TRANS64.TRYWAIT P0, [R4+URZ], R5 ;  /* 0x00000005040075a7 */ /* 0x000ee4000800017f */
[----:B---3--:R-:W-:Y:S05]  /*1c630*/  @!P0 BRA `(.L_x_7096) ;  /* 0x0000002000588947 */ /* 0x008fea0003800000 */
.L_x_7214:
[----:B------:R-:W-:-:S07]  /*1c640*/  LEA R3, R3, R0, 0x3 ;  /* 0x0000000003037211 */ /* 0x000fce00078e18ff */
.L_x_7097:
[----:B----4-:R4:W0:Y:S02]  /*1c650*/  SYNCS.PHASECHK.TRANS64.TRYWAIT P0, [R3+URZ], R2 ;  /* 0x00000002030075a7 */ /* 0x010824000800017f */
[----:B0-----:R-:W-:Y:S05]  /*1c660*/  @!P0 NANOSLEEP.SYNCS 0x989680 ;  /* 0x009896800000895d */ /* 0x001fea0003900000 */
[----:B------:R-:W0:Y:S02]  /*1c670*/  @!P0 SYNCS.PHASECHK.TRANS64 P0, [R3+URZ], R2 ;  /* 0x00000002030085a7 */ /* 0x000e24000800007f */
[----:B0-----:R-:W-:Y:S05]  /*1c680*/  @!P0 BRA `(.L_x_7097) ;  /* 0xfffffffc00f08947 */ /* 0x001fea000383ffff */
.L_x_6855:
[----:B------:R-:W-:Y:S05]  /*1c690*/  BSYNC B8 ;  /* 0x0000000000087941 */ /* 0x000fea0003800000 */
.L_x_6852:
[----:B------:R-:W-:Y:S05]  /*1c6a0*/  EXIT ;  /* 0x000000000000794d */ /* 0x000fea0003800000 */
.L_x_6871:
[----:B0-----:R0:W1:Y:S02]  /*1c6b0*/  SYNCS.PHASECHK.TRANS64.TRYWAIT P5, [R70+URZ+0x38890], R57 ;  /* 0x03889039460075a7 */ /* 0x00106400080a017f */
[----:B-1----:R-:W-:Y:S05]  /*1c6c0*/  @!P5 NANOSLEEP.SYNCS 0x989680 ;  /* 0x009896800000d95d */ /* 0x002fea0003900000 */
[----:B------:R-:W1:Y:S02]  /*1c6d0*/  @!P5 SYNCS.PHASECHK.TRANS64 P5, [R70+URZ+0x38890], R57 ;  /* 0x038890394600d5a7 */ /* 0x000e6400080a007f */
[----:B-1----:R-:W-:Y:S05]  /*1c6e0*/  @!P5 BRA `(.L_x_6871) ;  /* 0xfffffffc00f0d947 */ /* 0x002fea000383ffff */
[----:B------:R-:W-:Y:S05]  /*1c6f0*/  BRA `(.L_x_7098) ;  /* 0xfffffe5c00f87947 */ /* 0x000fea000383ffff */
.L_x_6881:
[----:B0-----:R0:W1:Y:S02]  /*1c700*/  SYNCS.PHASECHK.TRANS64.TRYWAIT P5, [R70+URZ+0x38890], R57 ;  /* 0x03889039460075a7 */ /* 0x00106400080a017f */
[----:B-1----:R-:W-:Y:S05]  /*1c710*/  @!P5 NANOSLEEP.SYNCS 0x989680 ;  /* 0x009896800000d95d */ /* 0x002fea0003900000 */
[----:B------:R-:W1:Y:S02]  /*1c720*/  @!P5 SYNCS.PHASECHK.TRANS64 P5, [R70+URZ+0x38890], R57 ;  /* 0x038890394600d5a7 */ /* 0x000e6400080a007f */
[----:B-1----:R-:W-:Y:S05]  /*1c730*/  @!P5 BRA `(.L_x_6881) ;  /* 0xfffffffc00f0d947 */ /* 0x002fea000383ffff */
[----:B------:R-:W-:Y:S05]  /*1c740*/  BRA `(.L_x_7099) ;  /* 0xfffffe6800787947 */ /* 0x000fea000383ffff */
.L_x_6886:
[----:B0-----:R0:W1:Y:S02]  /*1c750*/  SYNCS.PHASECHK.TRANS64.TRYWAIT P5, [R70+URZ+0x38890], R57 ;  /* 0x03889039460075a7 */ /* 0x00106400080a017f */
[----:B-1----:R-:W-:Y:S05]  /*1c760*/  @!P5 NANOSLEEP.SYNCS 0x989680 ;  /* 0x009896800000d95d */ /* 0x002fea0003900000 */
[----:B------:R-:W1:Y:S02]  /*1c770*/  @!P5 SYNCS.PHASECHK.TRANS64 P5, [R70+URZ+0x38890], R57 ;  /* 0x038890394600d5a7 */ /* 0x000e6400080a007f */
[----:B-1----:R-:W-:Y:S05]  /*1c780*/  @!P5 BRA `(.L_x_6886) ;  /* 0xfffffffc00f0d947 */ /* 0x002fea000383ffff */
[----:B------:R-:W-:Y:S05]  /*1c790*/  BRA `(.L_x_7100) ;  /* 0xfffffe7000ac7947 */ /* 0x000fea000383ffff */
.L_x_6890:
[----:B----4-:R4:W0:Y:S02]  /*1c7a0*/  SYNCS.PHASECHK.TRANS64.TRYWAIT P0, [R70+URZ+0x388b0], R57 ;  /* 0x0388b039460075a7 */ /* 0x010824000800017f */
[----:B0-----:R-:W-:Y:S05]  /*1c7b0*/  @!P0 NANOSLEEP.SYNCS 0x989680 ;  /* 0x009896800000895d */ /* 0x001fea0003900000 */
[----:B------:R-:W0:Y:S02]  /*1c7c0*/  @!P0 SYNCS.PHASECHK.TRANS64 P0, [R70+URZ+0x388b0], R57 ;  /* 0x0388b039460085a7 */ /* 0x000e24000800007f */
[----:B0-----:R-:W-:Y:S05]  /*1c7d0*/  @!P0 BRA `(.L_x_6890) ;  /* 0xfffffffc00f08947 */ /* 0x001fea000383ffff */
[----:B------:R-:W-:Y:S05]  /*1c7e0*/  BRA `(.L_x_7101) ;  /* 0xfffffe7400247947 */ /* 0x000fea000383ffff */
.L_x_6917:
        /* <DEDUP_REMOVED lines=8> */
.L_x_7103:
[----:B------:R-:W-:Y:S05]  /*1c870*/  BSYNC B1 ;  /* 0x0000000000017941 */ /* 0x000fea0003800000 */
.L_x_7102:
[----:B------:R-:W-:Y:S05]  /*1c880*/  BRA `(.L_x_7104) ;  /* 0xfffffea400947947 */ /* 0x000fea000383ffff */
.L_x_6918:
        /* <DEDUP_REMOVED lines=8> */
.L_x_7106:
[----:B------:R-:W-:Y:S05]  /*1c910*/  BSYNC B1 ;  /* 0x0000000000017941 */ /* 0x000fea0003800000 */
.L_x_7105:
[----:B------:R-:W-:Y:S05]  /*1c920*/  BRA `(.L_x_7107) ;  /* 0xfffffea400747947 */ /* 0x000fea000383ffff */
.L_x_6919:
        /* <DEDUP_REMOVED lines=8> */
.L_x_7109:
[----:B------:R-:W-:Y:S05]  /*1c9b0*/  BSYNC B1 ;  /* 0x0000000000017941 */ /* 0x000fea0003800000 */
.L_x_7108:
[----:B------:R-:W-:Y:S05]  /*1c9c0*/  BRA `(.L_x_7110) ;  /* 0xfffffea400547947 */ /* 0x000fea000383ffff */
.L_x_6920:
        /* <DEDUP_REMOVED lines=8> */
.L_x_7112:
[----:B------:R-:W-:Y:S05]  /*1ca50*/  BSYNC B1 ;  /* 0x0000000000017941 */ /* 0x000fea0003800000 */
.L_x_7111:
[----:B------:R-:W-:Y:S05]  /*1ca60*/  BRA `(.L_x_7113) ;  /* 0xfffffea400347947 */ /* 0x000fea000383ffff */
.L_x_6921:
        /* <DEDUP_REMOVED lines=8> */
.L_x_7115:
[----:B------:R-:W-:Y:S05]  /*1caf0*/  BSYNC B1 ;  /* 0x0000000000017941 */ /* 0x000fea0003800000 */
.L_x_7114:
[----:B------:R-:W-:Y:S05]  /*1cb00*/  BRA `(.L_x_7116) ;  /* 0xfffffea400147947 */ /* 0x000fea000383ffff */
.L_x_6922:
        /* <DEDUP_REMOVED lines=8> */
.L_x_7118:
[----:B------:R-:W-:Y:S05]  /*1cb90*/  BSYNC B1 ;  /* 0x0000000000017941 */ /* 0x000fea0003800000 */
.L_x_7117:
[----:B------:R-:W-:Y:S05]  /*1cba0*/  BRA `(.L_x_7119) ;  /* 0xfffffea000f47947 */ /* 0x000fea000383ffff */
.L_x_6923:
        /* <DEDUP_REMOVED lines=8> */
.L_x_7121:
[----:B------:R-:W-:Y:S05]  /*1cc30*/  BSYNC B1 ;  /* 0x0000000000017941 */ /* 0x000fea0003800000 */
.L_x_7120:
[----:B------:R-:W-:Y:S05]  /*1cc40*/  BRA `(.L_x_7122) ;  /* 0xfffffea000d47947 */ /* 0x000fea000383ffff */
.L_x_6924:
        /* <DEDUP_REMOVED lines=8> */
.L_x_7124:
[----:B------:R-:W-:Y:S05]  /*1ccd0*/  BSYNC B1 ;  /* 0x0000000000017941 */ /* 0x000fea0003800000 */
.L_x_7123:
[----:B------:R-:W-:Y:S05]  /*1cce0*/  BRA `(.L_x_7125) ;  /* 0xfffffea000b47947 */ /* 0x000fea000383ffff */
.L_x_6926:
[----:B0-----:R0:W1:Y:S02]  /*1ccf0*/  SYNCS.PHASECHK.TRANS64.TRYWAIT P2, [R2+URZ+0x38800], R7 ;  /* 0x03880007020075a7 */ /* 0x001064000804017f */
[----:B-1----:R-:W-:Y:S05]  /*1cd00*/  @!P2 NANOSLEEP.SYNCS 0x989680 ;  /* 0x009896800000a95d */ /* 0x002fea0003900000 */
[----:B------:R-:W1:Y:S02]  /*1cd10*/  @!P2 SYNCS.PHASECHK.TRANS64 P2, [R2+URZ+0x38800], R7 ;  /* 0x038800070200a5a7 */ /* 0x000e64000804007f */
[----:B-1----:R-:W-:Y:S05]  /*1cd20*/  @!P2 BRA `(.L_x_6926) ;  /* 0xfffffffc00f0a947 */ /* 0x002fea000383ffff */
[----:B------:R-:W-:Y:S05]  /*1cd30*/  BRA `(.L_x_7126) ;  /* 0xfffffea400247947 */ /* 0x000fea000383ffff */
.L_x_6934:
        /* <DEDUP_REMOVED lines=8> */
.L_x_7128:
[----:B------:R-:W-:Y:S05]  /*1cdc0*/  BSYNC B1 ;  /* 0x0000000000017941 */ /* 0x000fea0003800000 */
.L_x_7127:
[----:B------:R-:W-:Y:S05]  /*1cdd0*/  BRA `(.L_x_7129) ;  /* 0xfffffeb4003c7947 */ /* 0x000fea000383ffff */
.L_x_6935:
        /* <DEDUP_REMOVED lines=8> */
.L_x_7131:
[----:B------:R-:W-:Y:S05]  /*1ce60*/  BSYNC B1 ;  /* 0x0000000000017941 */ /* 0x000fea0003800000 */
.L_x_7130:
[----:B------:R-:W-:Y:S05]  /*1ce70*/  BRA `(.L_x_7132) ;  /* 0xfffffeb4001c7947 */ /* 0x000fea000383ffff */
.L_x_6936:
        /* <DEDUP_REMOVED lines=8> */
.L_x_7134:
[----:B------:R-:W-:Y:S05]  /*1cf00*/  BSYNC B1 ;  /* 0x0000000000017941 */ /* 0x000fea0003800000 */
.L_x_7133:
[----:B------:R-:W-:Y:S05]  /*1cf10*/  BRA `(.L_x_7135) ;  /* 0xfffffeb000fc7947 */ /* 0x000fea000383ffff */
.L_x_6937:
        /* <DEDUP_REMOVED lines=8> */
.L_x_7137:
[----:B------:R-:W-:Y:S05]  /*1cfa0*/  BSYNC B1 ;  /* 0x0000000000017941 */ /* 0x000fea0003800000 */
.L_x_7136:
[----:B------:R-:W-:Y:S05]  /*1cfb0*/  BRA `(.L_x_7138) ;  /* 0xfffffeb000dc7947 */ /* 0x000fea000383ffff */
.L_x_6938:
        /* <DEDUP_REMOVED lines=8> */
.L_x_7140:
[----:B------:R-:W-:Y:S05]  /*1d040*/  BSYNC B1 ;  /* 0x0000000000017941 */ /* 0x000fea0003800000 */
.L_x_7139:
[----:B------:R-:W-:Y:S05]  /*1d050*/  BRA `(.L_x_7141) ;  /* 0xfffffeb000bc7947 */ /* 0x000fea000383ffff */
.L_x_6939:
        /* <DEDUP_REMOVED lines=8> */
.L_x_7143:
[----:B------:R-:W-:Y:S05]  /*1d0e0*/  BSYNC B1 ;  /* 0x0000000000017941 */ /* 0x000fea0003800000 */
.L_x_7142:
[----:B------:R-:W-:Y:S05]  /*1d0f0*/  BRA `(.L_x_7144) ;  /* 0xfffffeb000a07947 */ /* 0x000fea000383ffff */
.L_x_6940:
        /* <DEDUP_REMOVED lines=8> */
.L_x_7146:
[----:B------:R-:W-:Y:S05]  /*1d180*/  BSYNC B1 ;  /* 0x0000000000017941 */ /* 0x000fea0003800000 */
.L_x_7145:
[----:B------:R-:W-:Y:S05]  /*1d190*/  BRA `(.L_x_7147) ;  /* 0xfffffeb000847947 */ /* 0x000fea000383ffff */
.L_x_6941:
        /* <DEDUP_REMOVED lines=8> */
.L_x_7149:
[----:B------:R-:W-:Y:S05]  /*1d220*/  BSYNC B1 ;  /* 0x0000000000017941 */ /* 0x000fea0003800000 */
.L_x_7148:
[----:B------:R-:W-:Y:S05]  /*1d230*/  BRA `(.L_x_7150) ;  /* 0xfffffeb000687947 */ /* 0x000fea000383ffff */
.L_x_6943:
[----:B0-----:R0:W1:Y:S02]  /*1d240*/  SYNCS.PHASECHK.TRANS64.TRYWAIT P1, [R2+URZ+0x38800], R3 ;  /* 0x03880003020075a7 */ /* 0x001064000802017f */
[----:B-1----:R-:W-:Y:S05]  /*1d250*/  @!P1 NANOSLEEP.SYNCS 0x989680 ;  /* 0x009896800000995d */ /* 0x002fea0003900000 */
[----:B------:R-:W1:Y:S02]  /*1d260*/  @!P1 SYNCS.PHASECHK.TRANS64 P1, [R2+URZ+0x38800], R3 ;  /* 0x03880003020095a7 */ /* 0x000e64000802007f */
[----:B-1----:R-:W-:Y:S05]  /*1d270*/  @!P1 BRA `(.L_x_6943) ;  /* 0xfffffffc00f09947 */ /* 0x002fea000383ffff */
[----:B------:R-:W-:Y:S05]  /*1d280*/  BRA `(.L_x_7151) ;  /* 0xfffffeb000e07947 */ /* 0x000fea000383ffff */
.L_x_6949:
[----:B0-----:R0:W1:Y:S02]  /*1d290*/  SYNCS.PHASECHK.TRANS64.TRYWAIT P1, [R169+URZ+0x38830], R20 ;  /* 0x03883014a90075a7 */ /* 0x001064000802017f */
[----:B-1----:R-:W-:Y:S05]  /*1d2a0*/  @!P1 NANOSLEEP.SYNCS 0x989680 ;  /* 0x009896800000995d */ /* 0x002fea0003900000 */
[----:B------:R-:W1:Y:S02]  /*1d2b0*/  @!P1 SYNCS.PHASECHK.TRANS64 P1, [R169+URZ+0x38830], R20 ;  /* 0x03883014a90095a7 */ /* 0x000e64000802007f */
[----:B-1----:R-:W-:Y:S05]  /*1d2c0*/  @!P1 BRA `(.L_x_6949) ;  /* 0xfffffffc00f09947 */ /* 0x002fea000383ffff */
[----:B------:R-:W-:Y:S05]  /*1d2d0*/  BRA `(.L_x_6948) ;  /* 0xfffffec000747947 */ /* 0x000fea000383ffff */
.L_x_6951:
[----:B-1----:R1:W2:Y:S02]  /*1d2e0*/  SYNCS.PHASECHK.TRANS64.TRYWAIT P1, [R2+URZ+0x38810], R3 ;  /* 0x03881003020075a7 */ /* 0x0022a4000802017f */
[----:B--2---:R-:W-:Y:S05]  /*1d2f0*/  @!P1 NANOSLEEP.SYNCS 0x989680 ;  /* 0x009896800000995d */ /* 0x004fea0003900000 */
[----:B------:R-:W2:Y:S02]  /*1d300*/  @!P1 SYNCS.PHASECHK.TRANS64 P1, [R2+URZ+0x38810], R3 ;  /* 0x03881003020095a7 */ /* 0x000ea4000802007f */
[----:B--2---:R-:W-:Y:S05]  /*1d310*/  @!P1 BRA `(.L_x_6951) ;  /* 0xfffffffc00f09947 */ /* 0x004fea000383ffff */
[----:B------:R-:W-:Y:S05]  /*1d320*/  BRA `(.L_x_7152) ;  /* 0xfffffec400247947 */ /* 0x000fea000383ffff */
.L_x_6956:
[----:B-1----:R1:W3:Y:S02]  /*1d330*/  SYNCS.PHASECHK.TRANS64.TRYWAIT P1, [R169+URZ+0x38850], R20 ;  /* 0x03885014a90075a7 */ /* 0x0022e4000802017f */
[----:B---3--:R-:W-:Y:S05]  /*1d340*/  @!P1 NANOSLEEP.SYNCS 0x989680 ;  /* 0x009896800000995d */ /* 0x008fea0003900000 */
[----:B------:R-:W3:Y:S02]  /*1d350*/  @!P1 SYNCS.PHASECHK.TRANS64 P1, [R169+URZ+0x38850], R20 ;  /* 0x03885014a90095a7 */ /* 0x000ee4000802007f */
[----:B---3--:R-:W-:Y:S05]  /*1d360*/  @!P1 BRA `(.L_x_6956) ;  /* 0xfffffffc00f09947 */ /* 0x008fea000383ffff */
[----:B------:R-:W-:Y:S05]  /*1d370*/  BRA `(.L_x_6955) ;  /* 0xfffffec400547947 */ /* 0x000fea000383ffff */
.L_x_6964:
[----:B--2---:R2:W3:Y:S02]  /*1d380*/  SYNCS.PHASECHK.TRANS64.TRYWAIT P2, [R186+URZ+0x38830], R3 ;  /* 0x03883003ba0075a7 */ /* 0x0044e4000804017f */
[----:B---3--:R-:W-:Y:S05]  /*1d390*/  @!P2 NANOSLEEP.SYNCS 0x989680 ;  /* 0x009896800000a95d */ /* 0x008fea0003900000 */
[----:B------:R-:W3:Y:S02]  /*1d3a0*/  @!P2 SYNCS.PHASECHK.TRANS64 P2, [R186+URZ+0x38830], R3 ;  /* 0x03883003ba00a5a7 */ /* 0x000ee4000804007f */
[----:B---3--:R-:W-:Y:S05]  /*1d3b0*/  @!P2 BRA `(.L_x_6964) ;  /* 0xfffffffc00f0a947 */ /* 0x008fea000383ffff */
[----:B------:R-:W-:Y:S05]  /*1d3c0*/  BRA `(.L_x_6963) ;  /* 0xfffffef000487947 */ /* 0x000fea000383ffff */
.L_x_6969:
[----:B---3--:R3:W4:Y:S02]  /*1d3d0*/  SYNCS.PHASECHK.TRANS64.TRYWAIT P2, [R186+URZ+0x38850], R3 ;  /* 0x03885003ba0075a7 */ /* 0x008724000804017f */
[----:B----4-:R-:W-:Y:S05]  /*1d3e0*/  @!P2 NANOSLEEP.SYNCS 0x989680 ;  /* 0x009896800000a95d */ /* 0x010fea0003900000 */
[----:B------:R-:W4:Y:S02]  /*1d3f0*/  @!P2 SYNCS.PHASECHK.TRANS64 P2, [R186+URZ+0x38850], R3 ;  /* 0x03885003ba00a5a7 */ /* 0x000f24000804007f */
[----:B----4-:R-:W-:Y:S05]  /*1d400*/  @!P2 BRA `(.L_x_6969) ;  /* 0xfffffffc00f0a947 */ /* 0x010fea000383ffff */
[----:B------:R-:W-:Y:S05]  /*1d410*/  BRA `(.L_x_6968) ;  /* 0xfffffef000e47947 */ /* 0x000fea000383ffff */
.L_x_6977:
[----:B--2---:R2:W3:Y:S02]  /*1d420*/  SYNCS.PHASECHK.TRANS64.TRYWAIT P2, [R185+URZ+0x38830], R0 ;  /* 0x03883000b90075a7 */ /* 0x0044e4000804017f */
[----:B---3--:R-:W-:Y:S05]  /*1d430*/  @!P2 NANOSLEEP.SYNCS 0x989680 ;  /* 0x009896800000a95d */ /* 0x008fea0003900000 */
[----:B------:R-:W3:Y:S02]  /*1d440*/  @!P2 SYNCS.PHASECHK.TRANS64 P2, [R185+URZ+0x38830], R0 ;  /* 0x03883000b900a5a7 */ /* 0x000ee4000804007f */
[----:B---3--:R-:W-:Y:S05]  /*1d450*/  @!P2 BRA `(.L_x_6977) ;  /* 0xfffffffc00f0a947 */ /* 0x008fea000383ffff */
[----:B------:R-:W-:Y:S05]  /*1d460*/  BRA `(.L_x_6976) ;  /* 0xffffff28000c7947 */ /* 0x000fea000383ffff */
.L_x_6982:
[----:B---3--:R3:W4:Y:S02]  /*1d470*/  SYNCS.PHASECHK.TRANS64.TRYWAIT P2, [R185+URZ+0x38850], R0 ;  /* 0x03885000b90075a7 */ /* 0x008724000804017f */
[----:B----4-:R-:W-:Y:S05]  /*1d480*/  @!P2 NANOSLEEP.SYNCS 0x989680 ;  /* 0x009896800000a95d */ /* 0x010fea0003900000 */
[----:B------:R-:W4:Y:S02]  /*1d490*/  @!P2 SYNCS.PHASECHK.TRANS64 P2, [R185+URZ+0x38850], R0 ;  /* 0x03885000b900a5a7 */ /* 0x000f24000804007f */
[----:B----4-:R-:W-:Y:S05]  /*1d4a0*/  @!P2 BRA `(.L_x_6982) ;  /* 0xfffffffc00f0a947 */ /* 0x010fea000383ffff */
[----:B------:R-:W-:Y:S05]  /*1d4b0*/  BRA `(.L_x_6981) ;  /* 0xffffff2800a87947 */ /* 0x000fea000383ffff */
.L_x_7010:
        /* <DEDUP_REMOVED lines=11> */
.L_x_7154:
[----:B------:R-:W-:Y:S05]  /*1d570*/  BSYNC B1 ;  /* 0x0000000000017941 */ /* 0x000fea0003800000 */
.L_x_7153:
[----:B------:R-:W-:Y:S05]  /*1d580*/  BRA `(.L_x_7155) ;  /* 0xffffff9c008c7947 */ /* 0x000fea000383ffff */
.L_x_7011:
[----:B------:R-:W-:Y:S01]  /*1d590*/  BSSY B1, `(.L_x_7156) ;  /* 0x0000006000017945 */ /* 0x000fe20003800000 */
[----:B------:R-:W-:-:S07]  /*1d5a0*/  IMAD.MOV.U32 R15, RZ, RZ, -0x1 ;  /* 0xffffffffff0f7424 */ /* 0x000fce00078e00ff */
[----:B------:R-:W-:Y:S05]  /*1d5b0*/  WARPSYNC.COLLECTIVE R15, `(.L_x_7157) ;  /* 0x000000000f0c7348 */ /* 0x000fea0003c00000 */
[----:B------:R-:W-:Y:S02]  /*1d5c0*/  ELECT P6, UR62, PT ;  /* 0x00000000003e782f */ /* 0x000fe400038c0000 */
[----:B------:R-:W-:Y:S01]  /*1d5d0*/  MOV R14, UR62 ;  /* 0x0000003e000e7c02 */ /* 0x000fe20008000f00 */
[----:B------:R-:W-:Y:S10]  /*1d5e0*/  ENDCOLLECTIVE ;  /* 0x000000000000791b */ /* 0x000ff40003800000 */
.L_x_7157:
[----:B------:R-:W-:Y:S05]  /*1d5f0*/  BSYNC B1 ;  /* 0x0000000000017941 */ /* 0x000fea0003800000 */
.L_x_7156:
[----:B------:R-:W-:Y:S05]  /*1d600*/  BRA `(.L_x_7158) ;  /* 0xffffff9c00787947 */ /* 0x000fea000383ffff */
.L_x_7012:
[----:B0-----:R0:W1:Y:S02]  /*1d610*/  SYNCS.PHASECHK.TRANS64.TRYWAIT P0, [R9+URZ+0x38820], R5 ;  /* 0x03882005090075a7 */ /* 0x001064000800017f */
[----:B-1----:R-:W-:Y:S05]  /*1d620*/  @!P0 NANOSLEEP.SYNCS 0x989680 ;  /* 0x009896800000895d */ /* 0x002fea0003900000 */
[----:B------:R-:W1:Y:S02]  /*1d630*/  @!P0 SYNCS.PHASECHK.TRANS64 P0, [R9+URZ+0x38820], R5 ;  /* 0x03882005090085a7 */ /* 0x000e64000800007f */
[----:B-1----:R-:W-:Y:S05]  /*1d640*/  @!P0 BRA `(.L_x_7012) ;  /* 0xfffffffc00f08947 */ /* 0x002fea000383ffff */
[----:B------:R-:W-:Y:S05]  /*1d650*/  BRA `(.L_x_7159) ;  /* 0xffffff9c00907947 */ /* 0x000fea000383ffff */
.L_x_7015:
[----:B0-----:R0:W1:Y:S02]  /*1d660*/  SYNCS.PHASECHK.TRANS64.TRYWAIT P0, [R5+URZ+0x388a0], R7 ;  /* 0x0388a007050075a7 */ /* 0x001064000800017f */
[----:B-1----:R-:W-:Y:S05]  /*1d670*/  @!P0 NANOSLEEP.SYNCS 0x989680 ;  /* 0x009896800000895d */ /* 0x002fea0003900000 */
[----:B------:R-:W1:Y:S02]  /*1d680*/  @!P0 SYNCS.PHASECHK.TRANS64 P0, [R5+URZ+0x388a0], R7 ;  /* 0x0388a007050085a7 */ /* 0x000e64000800007f */
[----:B-1----:R-:W-:Y:S05]  /*1d690*/  @!P0 BRA `(.L_x_7015) ;  /* 0xfffffffc00f08947 */ /* 0x002fea000383ffff */
[----:B------:R-:W-:Y:S05]  /*1d6a0*/  BRA `(.L_x_7160) ;  /* 0xffffff9c009c7947 */ /* 0x000fea000383ffff */
.L_x_7017:
[----:B-1----:R1:W2:Y:S02]  /*1d6b0*/  SYNCS.PHASECHK.TRANS64.TRYWAIT P0, [R5+URZ+0x388c0], R7 ;  /* 0x0388c007050075a7 */ /* 0x0022a4000800017f */
[----:B--2---:R-:W-:Y:S05]  /*1d6c0*/  @!P0 NANOSLEEP.SYNCS 0x989680 ;  /* 0x009896800000895d */ /* 0x004fea0003900000 */
[----:B------:R-:W2:Y:S02]  /*1d6d0*/  @!P0 SYNCS.PHASECHK.TRANS64 P0, [R5+URZ+0x388c0], R7 ;  /* 0x0388c007050085a7 */ /* 0x000ea4000800007f */
[----:B--2---:R-:W-:Y:S05]  /*1d6e0*/  @!P0 BRA `(.L_x_7017) ;  /* 0xfffffffc00f08947 */ /* 0x004fea000383ffff */
[----:B------:R-:W-:Y:S05]  /*1d6f0*/  BRA `(.L_x_7161) ;  /* 0xffffffa000047947 */ /* 0x000fea000383ffff */
.L_x_7021:
[----:B0-----:R0:W1:Y:S02]  /*1d700*/  SYNCS.PHASECHK.TRANS64.TRYWAIT P0, [R6+URZ+0x388a0], R7 ;  /* 0x0388a007060075a7 */ /* 0x001064000800017f */
[----:B-1----:R-:W-:Y:S05]  /*1d710*/  @!P0 NANOSLEEP.SYNCS 0x989680 ;  /* 0x009896800000895d */ /* 0x002fea0003900000 */
[----:B------:R-:W1:Y:S02]  /*1d720*/  @!P0 SYNCS.PHASECHK.TRANS64 P0, [R6+URZ+0x388a0], R7 ;  /* 0x0388a007060085a7 */ /* 0x000e64000800007f */
[----:B-1----:R-:W-:Y:S05]  /*1d730*/  @!P0 BRA `(.L_x_7021) ;  /* 0xfffffffc00f08947 */ /* 0x002fea000383ffff */
[----:B------:R-:W-:Y:S05]  /*1d740*/  BRA `(.L_x_7162) ;  /* 0xffffffa400487947 */ /* 0x000fea000383ffff */
.L_x_7023:
[----:B-1----:R1:W2:Y:S02]  /*1d750*/  SYNCS.PHASECHK.TRANS64.TRYWAIT P1, [R6+URZ+0x388c0], R7 ;  /* 0x0388c007060075a7 */ /* 0x0022a4000802017f */
[----:B--2---:R-:W-:Y:S05]  /*1d760*/  @!P1 NANOSLEEP.SYNCS 0x989680 ;  /* 0x009896800000995d */ /* 0x004fea0003900000 */
[----:B------:R-:W2:Y:S02]  /*1d770*/  @!P1 SYNCS.PHASECHK.TRANS64 P1, [R6+URZ+0x388c0], R7 ;  /* 0x0388c007060095a7 */ /* 0x000ea4000802007f */
[----:B--2---:R-:W-:Y:S05]  /*1d780*/  @!P1 BRA `(.L_x_7023) ;  /* 0xfffffffc00f09947 */ /* 0x004fea000383ffff */
[----:B------:R-:W-:Y:S05]  /*1d790*/  BRA `(.L_x_7163) ;  /* 0xffffffa400a87947 */ /* 0x000fea000383ffff */
.L_x_7033:
        /* <DEDUP_REMOVED lines=11> */
.L_x_7165:
[----:B------:R-:W-:Y:S05]  /*1d850*/  BSYNC B0 ;  /* 0x0000000000007941 */ /* 0x000fea0003800000 */
.L_x_7164:
[----:B------:R-:W-:Y:S05]  /*1d860*/  BRA `(.L_x_7166) ;  /* 0xffffffb000bc7947 */ /* 0x000fea000383ffff */
.L_x_7034:
[----:B------:R-:W-:Y:S01]  /*1d870*/  BSSY B0, `(.L_x_7167) ;  /* 0x0000006000007945 */ /* 0x000fe20003800000 */
[----:B------:R-:W-:-:S07]  /*1d880*/  IMAD.MOV.U32 R15, RZ, RZ, -0x1 ;  /* 0xffffffffff0f7424 */ /* 0x000fce00078e00ff */
[----:B------:R-:W-:Y:S05]  /*1d890*/  WARPSYNC.COLLECTIVE R15, `(.L_x_7168) ;  /* 0x000000000f0c7348 */ /* 0x000fea0003c00000 */
[----:B------:R-:W-:Y:S02]  /*1d8a0*/  ELECT P6, UR62, PT ;  /* 0x00000000003e782f */ /* 0x000fe400038c0000 */
[----:B------:R-:W-:Y:S01]  /*1d8b0*/  MOV R14, UR62 ;  /* 0x0000003e000e7c02 */ /* 0x000fe20008000f00 */
[----:B------:R-:W-:Y:S10]  /*1d8c0*/  ENDCOLLECTIVE ;  /* 0x000000000000791b */ /* 0x000ff40003800000 */
.L_x_7168:
[----:B------:R-:W-:Y:S05]  /*1d8d0*/  BSYNC B0 ;  /* 0x0000000000007941 */ /* 0x000fea0003800000 */
.L_x_7167:
[----:B------:R-:W-:Y:S05]  /*1d8e0*/  BRA `(.L_x_7169) ;  /* 0xffffffb000ac7947 */ /* 0x000fea000383ffff */
.L_x_7037:
[----:B0-----:R0:W1:Y:S02]  /*1d8f0*/  SYNCS.PHASECHK.TRANS64.TRYWAIT P0, [R9+URZ+0x38840], R10 ;  /* 0x0388400a090075a7 */ /* 0x001064000800017f */
[----:B-1----:R-:W-:Y:S05]  /*1d900*/  @!P0 NANOSLEEP.SYNCS 0x989680 ;  /* 0x009896800000895d */ /* 0x002fea0003900000 */
[----:B------:R-:W1:Y:S02]  /*1d910*/  @!P0 SYNCS.PHASECHK.TRANS64 P0, [R9+URZ+0x38840], R10 ;  /* 0x0388400a090085a7 */ /* 0x000e64000800007f */
[----:B-1----:R-:W-:Y:S05]  /*1d920*/  @!P0 BRA `(.L_x_7037) ;  /* 0xfffffffc00f08947 */ /* 0x002fea000383ffff */
[----:B------:R-:W-:Y:S05]  /*1d930*/  BRA `(.L_x_7170) ;  /* 0xffffffb400147947 */ /* 0x000fea000383ffff */
.L_x_7041:
        /* <DEDUP_REMOVED lines=8> */
.L_x_7044:
[----:B0-----:R0:W1:Y:S02]  /*1d9c0*/  SYNCS.PHASECHK.TRANS64.TRYWAIT P0, [R5+URZ+0x38860], R9 ;  /* 0x03886009050075a7 */ /* 0x001064000800017f */
[----:B-1----:R-:W-:Y:S05]  /*1d9d0*/  @!P0 NANOSLEEP.SYNCS 0x989680 ;  /* 0x009896800000895d */ /* 0x002fea0003900000 */
[----:B------:R-:W1:Y:S02]  /*1d9e0*/  @!P0 SYNCS.PHASECHK.TRANS64 P0, [R5+URZ+0x38860], R9 ;  /* 0x03886009050085a7 */ /* 0x000e64000800007f */
[----:B-1----:R-:W-:Y:S05]  /*1d9f0*/  @!P0 BRA `(.L_x_7044) ;  /* 0xfffffffc00f08947 */ /* 0x002fea000383ffff */
[----:B------:R-:W-:Y:S05]  /*1da00*/  BRA `(.L_x_7172) ;  /* 0xffffffbc000c7947 */ /* 0x000fea000383ffff */
.L_x_7053:
[----:B-1----:R1:W2:Y:S02]  /*1da10*/  SYNCS.PHASECHK.TRANS64.TRYWAIT P0, [R2+URZ+0x38840], R3 ;  /* 0x03884003020075a7 */ /* 0x0022a4000800017f */
[----:B--2---:R-:W-:Y:S05]  /*1da20*/  @!P0 NANOSLEEP.SYNCS 0x989680 ;  /* 0x009896800000895d */ /* 0x004fea0003900000 */
[----:B------:R-:W2:Y:S02]  /*1da30*/  @!P0 SYNCS.PHASECHK.TRANS64 P0, [R2+URZ+0x38840], R3 ;  /* 0x03884003020085a7 */ /* 0x000ea4000800007f */
[----:B--2---:R-:W-:Y:S05]  /*1da40*/  @!P0 BRA `(.L_x_7053) ;  /* 0xfffffffc00f08947 */ /* 0x004fea000383ffff */
[----:B------:R-:W-:Y:S05]  /*1da50*/  BRA `(.L_x_7173) ;  /* 0xffffffc000d87947 */ /* 0x000fea000383ffff */
.L_x_7055:
[----:B0-----:R0:W2:Y:S02]  /*1da60*/  SYNCS.PHASECHK.TRANS64.TRYWAIT P0, [R2+URZ+0x38860], R3 ;  /* 0x03886003020075a7 */ /* 0x0010a4000800017f */
[----:B--2---:R-:W-:Y:S05]  /*1da70*/  @!P0 NANOSLEEP.SYNCS 0x989680 ;  /* 0x009896800000895d */ /* 0x004fea0003900000 */
[----:B------:R-:W2:Y:S02]  /*1da80*/  @!P0 SYNCS.PHASECHK.TRANS64 P0, [R2+URZ+0x38860], R3 ;  /* 0x03886003020085a7 */ /* 0x000ea4000800007f */
[----:B--2---:R-:W-:Y:S05]  /*1da90*/  @!P0 BRA `(.L_x_7055) ;  /* 0xfffffffc00f08947 */ /* 0x004fea000383ffff */
[----:B------:R-:W-:Y:S05]  /*1daa0*/  BRA `(.L_x_7174) ;  /* 0xffffffc4004c7947 */ /* 0x000fea000383ffff */
.L_x_7060:
[----:B--2---:R2:W3:Y:S02]  /*1dab0*/  SYNCS.PHASECHK.TRANS64.TRYWAIT P0, [R2+URZ+0x38840], R3 ;  /* 0x03884003020075a7 */ /* 0x0044e4000800017f */
[----:B---3--:R-:W-:Y:S05]  /*1dac0*/  @!P0 NANOSLEEP.SYNCS 0x989680 ;  /* 0x009896800000895d */ /* 0x008fea0003900000 */
[----:B------:R-:W3:Y:S02]  /*1dad0*/  @!P0 SYNCS.PHASECHK.TRANS64 P0, [R2+URZ+0x38840], R3 ;  /* 0x03884003020085a7 */ /* 0x000ee4000800007f */
[----:B---3--:R-:W-:Y:S05]  /*1dae0*/  @!P0 BRA `(.L_x_7060) ;  /* 0xfffffffc00f08947 */ /* 0x008fea000383ffff */
[----:B------:R-:W-:Y:S05]  /*1daf0*/  BRA `(.L_x_7175) ;  /* 0xffffffc800e07947 */ /* 0x000fea000383ffff */
.L_x_7062:
[----:B0-----:R0:W1:Y:S02]  /*1db00*/  SYNCS.PHASECHK.TRANS64.TRYWAIT P1, [R2+URZ+0x38860], R3 ;  /* 0x03886003020075a7 */ /* 0x001064000802017f */
[----:B-1----:R-:W-:Y:S05]  /*1db10*/  @!P1 NANOSLEEP.SYNCS 0x989680 ;  /* 0x009896800000995d */ /* 0x002fea0003900000 */
[----:B------:R-:W1:Y:S02]  /*1db20*/  @!P1 SYNCS.PHASECHK.TRANS64 P1, [R2+URZ+0x38860], R3 ;  /* 0x03886003020095a7 */ /* 0x000e64000802007f */
[----:B-1----:R-:W-:Y:S05]  /*1db30*/  @!P1 BRA `(.L_x_7062) ;  /* 0xfffffffc00f09947 */ /* 0x002fea000383ffff */
[----:B------:R-:W-:Y:S05]  /*1db40*/  BRA `(.L_x_7176) ;  /* 0xffffffcc00507947 */ /* 0x000fea000383ffff */
.L_x_7067:
[----:B--2---:R2:W3:Y:S02]  /*1db50*/  SYNCS.PHASECHK.TRANS64.TRYWAIT P0, [R2+URZ+0x38840], R3 ;  /* 0x03884003020075a7 */ /* 0x0044e4000800017f */
[----:B---3--:R-:W-:Y:S05]  /*1db60*/  @!P0 NANOSLEEP.SYNCS 0x989680 ;  /* 0x009896800000895d */ /* 0x008fea0003900000 */
[----:B------:R-:W3:Y:S02]  /*1db70*/  @!P0 SYNCS.PHASECHK.TRANS64 P0, [R2+URZ+0x38840], R3 ;  /* 0x03884003020085a7 */ /* 0x000ee4000800007f */
[----:B---3--:R-:W-:Y:S05]  /*1db80*/  @!P0 BRA `(.L_x_7067) ;  /* 0xfffffffc00f08947 */ /* 0x008fea000383ffff */
[----:B------:R-:W-:Y:S05]  /*1db90*/  BRA `(.L_x_7177) ;  /* 0xffffffd000c87947 */ /* 0x000fea000383ffff */
.L_x_7069:
[----:B0-----:R0:W1:Y:S02]  /*1dba0*/  SYNCS.PHASECHK.TRANS64.TRYWAIT P1, [R2+URZ+0x38860], R3 ;  /* 0x03886003020075a7 */ /* 0x001064000802017f */
[----:B-1----:R-:W-:Y:S05]  /*1dbb0*/  @!P1 NANOSLEEP.SYNCS 0x989680 ;  /* 0x009896800000995d */ /* 0x002fea0003900000 */
[----:B------:R-:W1:Y:S02]  /*1dbc0*/  @!P1 SYNCS.PHASECHK.TRANS64 P1, [R2+URZ+0x38860], R3 ;  /* 0x03886003020095a7 */ /* 0x000e64000802007f */
[----:B-1----:R-:W-:Y:S05]  /*1dbd0*/  @!P1 BRA `(.L_x_7069) ;  /* 0xfffffffc00f09947 */ /* 0x002fea000383ffff */
[----:B------:R-:W-:Y:S05]  /*1dbe0*/  BRA `(.L_x_7178) ;  /* 0xffffffd4003c7947 */ /* 0x000fea000383ffff */
.L_x_7074:
        /* <DEDUP_REMOVED lines=8> */
.L_x_7180:
[----:B------:R-:W-:Y:S05]  /*1dc70*/  BSYNC B0 ;  /* 0x0000000000007941 */ /* 0x000fea0003800000 */
.L_x_7179:
        /* <DEDUP_REMOVED lines=8> */
.L_x_7181:
[----:B------:R-:W-:Y:S01]  /*1dd00*/  IMAD.MOV.U32 R16, RZ, RZ, R14 ;  /* 0x000000ffff107224 */ /* 0x000fe200078e000e */
[----:B------:R-:W-:Y:S06]  /*1dd10*/  BRA `(.L_x_7182) ;  /* 0xffffffd800887947 */ /* 0x000fec000383ffff */
.L_x_7077:
        /* <DEDUP_REMOVED lines=8> */
.L_x_7184:
[----:B------:R-:W-:Y:S05]  /*1dda0*/  BSYNC B0 ;  /* 0x0000000000007941 */ /* 0x000fea0003800000 */
.L_x_7183:
        /* <DEDUP_REMOVED lines=10> */
.L_x_7185:
        /* <DEDUP_REMOVED lines=8> */
.L_x_7186:
        /* <DEDUP_REMOVED lines=8> */
.L_x_7187:
        /* <DEDUP_REMOVED lines=8> */
.L_x_7188:
        /* <DEDUP_REMOVED lines=8> */
.L_x_7189:
[----:B------:R-:W-:Y:S05]  /*1e050*/  BRA `(.L_x_7190) ;  /* 0xffffffd8004c7947 */ /* 0x000fea000383ffff */
.L_x_7082:
        /* <DEDUP_REMOVED lines=8> */
.L_x_7192:
[----:B------:R-:W-:Y:S05]  /*1e0e0*/  BSYNC B0 ;  /* 0x0000000000007941 */ /* 0x000fea0003800000 */
.L_x_7191:
        /* <DEDUP_REMOVED lines=10> */
.L_x_7193:
        /* <DEDUP_REMOVED lines=8> */
.L_x_7194:
        /* <DEDUP_REMOVED lines=8> */
.L_x_7195:
        /* <DEDUP_REMOVED lines=8> */
.L_x_7196:
        /* <DEDUP_REMOVED lines=8> */
.L_x_7197:
[----:B------:R-:W-:Y:S05]  /*1e390*/  BRA `(.L_x_7198) ;  /* 0xffffffd800307947 */ /* 0x000fea000383ffff */
.L_x_7084:
[----:B------:R-:W-:Y:S01]  /*1e3a0*/  BSSY B0, `(.L_x_7199) ;  /* 0x0000006000007945 */ /* 0x000fe20003800000 */
[----:B------:R-:W-:Y:S01]  /*1e3b0*/  PLOP3.LUT P6, PT, P6, PT, PT, 0x8, 0x0 ;  /* 0x000000000000781c */ /* 0x000fe200037ce170 */
[----:B------:R-:W-:-:S12]  /*1e3c0*/  IMAD.MOV.U32 R15, RZ, RZ, -0x1 ;  /* 0xffffffffff0f7424 */ /* 0x000fd800078e00ff */
[----:B0-----:R-:W-:Y:S05]  /*1e3d0*/  WARPSYNC.COLLECTIVE R15, `(.L_x_7200) ;  /* 0x000000000f087348 */ /* 0x001fea0003c00000 */
[----:B------:R-:W-:Y:S01]  /*1e3e0*/  VOTE.ANY R14, PT, P6 ;  /* 0x00000000000e7806 */ /* 0x000fe200030e0100 */
[----:B0-----:R-:W-:Y:S06]  /*1e3f0*/  ENDCOLLECTIVE ;  /* 0x000000000000791b */ /* 0x001fec0003800000 */
.L_x_7200:
[----:B------:R-:W-:Y:S05]  /*1e400*/  BSYNC B0 ;  /* 0x0000000000007941 */ /* 0x000fea0003800000 */
.L_x_7199:
        /* <DEDUP_REMOVED lines=9> */
.L_x_7201:
[----:B------:R-:W-:Y:S01]  /*1e4a0*/  IMAD.MOV.U32 R17, RZ, RZ, R14 ;  /* 0x000000ffff117224 */ /* 0x000fe200078e000e */
[----:B------:R-:W-:Y:S06]  /*1e4b0*/  BRA `(.L_x_7202) ;  /* 0xffffffd800207947 */ /* 0x000fec000383ffff */
.L_x_7086:
[----:B------:R-:W-:Y:S01]  /*1e4c0*/  BSSY B0, `(.L_x_7203) ;  /* 0x0000007000007945 */ /* 0x000fe20003800000 */
[----:B------:R-:W-:Y:S02]  /*1e4d0*/  IMAD.MOV.U32 R13, RZ, RZ, R2 ;  /* 0x000000ffff0d7224 */ /* 0x000fe400078e0002 */
[----:B------:R-:W-:Y:S02]  /*1e4e0*/  IMAD.MOV.U32 R11, RZ, RZ, 0x1f ;  /* 0x0000001fff0b7424 */ /* 0x000fe400078e00ff */
[----:B------:R-:W-:-:S07]  /*1e4f0*/  IMAD.MOV.U32 R15, RZ, RZ, -0x1 ;  /* 0xffffffffff0f7424 */ /* 0x000fce00078e00ff */
[----:B012---:R-:W-:Y:S05]  /*1e500*/  WARPSYNC.COLLECTIVE R15, `(.L_x_7204) ;  /* 0x000000000f087348 */ /* 0x007fea0003c00000 */
[----:B------:R3:W4:Y:S02]  /*1e510*/  SHFL.IDX P6, R14, R13, R12, R11 ;  /* 0x0000000c0d0e7389 */ /* 0x00072400000c000b */
[----:B01234-:R-:W-:Y:S01]  /*1e520*/  ENDCOLLECTIVE ;  /* 0x000000000000791b */ /* 0x01ffe20003800000 */
.L_x_7204:
[----:B------:R-:W-:Y:S05]  /*1e530*/  BSYNC B0 ;  /* 0x0000000000007941 */ /* 0x000fea0003800000 */
.L_x_7203:
[----:B------:R-:W-:Y:S01]  /*1e540*/  IMAD.MOV.U32 R7, RZ, RZ, R14 ;  /* 0x000000ffff077224 */ /* 0x000fe200078e000e */
[----:B------:R-:W-:Y:S06]  /*1e550*/  BRA `(.L_x_7085) ;  /* 0xffffffd800147947 */ /* 0x000fec000383ffff */
.L_x_7089:
[----:B-1----:R1:W2:Y:S02]  /*1e560*/  SYNCS.PHASECHK.TRANS64.TRYWAIT P0, [R0+URZ+0x38820], R3 ;  /* 0x03882003000075a7 */ /* 0x0022a4000800017f */
[----:B--2---:R-:W-:Y:S05]  /*1e570*/  @!P0 NANOSLEEP.SYNCS 0x989680 ;  /* 0x009896800000895d */ /* 0x004fea0003900000 */
[----:B------:R-:W2:Y:S02]  /*1e580*/  @!P0 SYNCS.PHASECHK.TRANS64 P0, [R0+URZ+0x38820], R3 ;  /* 0x03882003000085a7 */ /* 0x000ea4000800007f */
[----:B--2---:R-:W-:Y:S05]  /*1e590*/  @!P0 BRA `(.L_x_7089) ;  /* 0xfffffffc00f08947 */ /* 0x004fea000383ffff */
[----:B------:R-:W-:Y:S05]  /*1e5a0*/  BRA `(.L_x_7205) ;  /* 0xffffffdc00847947 */ /* 0x000fea000383ffff */
.L_x_7090:
        /* <DEDUP_REMOVED lines=11> */
.L_x_7207:
[----:B------:R-:W-:Y:S05]  /*1e660*/  BSYNC B0 ;  /* 0x0000000000007941 */ /* 0x000fea0003800000 */
.L_x_7206:
[----:B------:R-:W-:Y:S05]  /*1e670*/  BRA `(.L_x_7208) ;  /* 0xffffffdc00687947 */ /* 0x000fea000383ffff */
.L_x_7091:
[----:B------:R-:W-:Y:S01]  /*1e680*/  BSSY B0, `(.L_x_7209) ;  /* 0x0000006000007945 */ /* 0x000fe20003800000 */
[----:B------:R-:W-:-:S07]  /*1e690*/  IMAD.MOV.U32 R15, RZ, RZ, -0x1 ;  /* 0xffffffffff0f7424 */ /* 0x000fce00078e00ff */
[----:B012---:R-:W-:Y:S05]  /*1e6a0*/  WARPSYNC.COLLECTIVE R15, `(.L_x_7210) ;  /* 0x000000000f0c7348 */ /* 0x007fea0003c00000 */
[----:B------:R-:W-:Y:S02]  /*1e6b0*/  ELECT P6, UR62, PT ;  /* 0x00000000003e782f */ /* 0x000fe400038c0000 */
[----:B------:R-:W-:Y:S01]  /*1e6c0*/  MOV R14, UR62 ;  /* 0x0000003e000e7c02 */ /* 0x000fe20008000f00 */
[----:B012---:R-:W-:Y:S10]  /*1e6d0*/  ENDCOLLECTIVE ;  /* 0x000000000000791b */ /* 0x007ff40003800000 */
.L_x_7210:
[----:B------:R-:W-:Y:S05]  /*1e6e0*/  BSYNC B0 ;  /* 0x0000000000007941 */ /* 0x000fea0003800000 */
.L_x_7209:
[----:B------:R-:W-:Y:S05]  /*1e6f0*/  BRA `(.L_x_7211) ;  /* 0xffffffdc005c7947 */ /* 0x000fea000383ffff */
.L_x_7093:
[----:B-1----:R1:W2:Y:S02]  /*1e700*/  SYNCS.PHASECHK.TRANS64.TRYWAIT P0, [R6+URZ], R5 ;  /* 0x00000005060075a7 */ /* 0x0022a4000800017f */
[----:B--2---:R-:W-:Y:S05]  /*1e710*/  @!P0 NANOSLEEP.SYNCS 0x989680 ;  /* 0x009896800000895d */ /* 0x004fea0003900000 */
[----:B------:R-:W2:Y:S02]  /*1e720*/  @!P0 SYNCS.PHASECHK.TRANS64 P0, [R6+URZ], R5 ;  /* 0x00000005060085a7 */ /* 0x000ea4000800007f */
[----:B--2---:R-:W-:Y:S05]  /*1e730*/  @!P0 BRA `(.L_x_7093) ;  /* 0xfffffffc00f08947 */ /* 0x004fea000383ffff */
[----:B------:R-:W-:Y:S05]  /*1e740*/  BRA `(.L_x_7212) ;  /* 0xffffffdc00987947 */ /* 0x000fea000383ffff */
.L_x_7094:
[----:B--2---:R2:W3:Y:S02]  /*1e750*/  SYNCS.PHASECHK.TRANS64.TRYWAIT P0, [R7+URZ], R2 ;  /* 0x00000002070075a7 */ /* 0x0044e4000800017f */
[----:B---3--:R-:W-:Y:S05]  /*1e760*/  @!P0 NANOSLEEP.SYNCS 0x989680 ;  /* 0x009896800000895d */ /* 0x008fea0003900000 */
[----:B------:R-:W3:Y:S02]  /*1e770*/  @!P0 SYNCS.PHASECHK.TRANS64 P0, [R7+URZ], R2 ;  /* 0x00000002070085a7 */ /* 0x000ee4000800007f */
[----:B---3--:R-:W-:Y:S05]  /*1e780*/  @!P0 BRA `(.L_x_7094) ;  /* 0xfffffffc00f08947 */ /* 0x008fea000383ffff */
[----:B------:R-:W-:Y:S05]  /*1e790*/  BRA `(.L_x_7213) ;  /* 0xffffffdc008c7947 */ /* 0x000fea000383ffff */
.L_x_7096:
[----:B---3--:R3:W4:Y:S02]  /*1e7a0*/  SYNCS.PHASECHK.TRANS64.TRYWAIT P0, [R4+URZ], R5 ;  /* 0x00000005040075a7 */ /* 0x008724000800017f */
[----:B----4-:R-:W-:Y:S05]  /*1e7b0*/  @!P0 NANOSLEEP.SYNCS 0x989680 ;  /* 0x009896800000895d */ /* 0x010fea0003900000 */
[----:B------:R-:W4:Y:S02]  /*1e7c0*/  @!P0 SYNCS.PHASECHK.TRANS64 P0, [R4+URZ], R5 ;  /* 0x00000005040085a7 */ /* 0x000f24000800007f */
[----:B----4-:R-:W-:Y:S05]  /*1e7d0*/  @!P0 BRA `(.L_x_7096) ;  /* 0xfffffffc00f08947 */ /* 0x010fea000383ffff */
[----:B------:R-:W-:Y:S05]  /*1e7e0*/  BRA `(.L_x_7214) ;  /* 0xffffffdc00947947 */ /* 0x000fea000383ffff */
.L_x_7215:
        /* <DEDUP_REMOVED lines=9> */
.L_x_11957:


//--------------------- .text._ZN7cutlass13device_kernelIN5flash11enable_sm90INS1_16FlashAttnFwdSm90INS1_25CollectiveMainloopFwdSm90ILi2EN4cute5tupleIJNS5_1CILi1EEES8_S8_EEENS6_IJNS7_ILi128EEENS7_ILi96EEENS7_ILi64EEEEEELi256ENS_10bfloat16_tEfNS_4arch4Sm90ELb0ELb0ELb0ELb0ELb0ELb0ELb0ELb1ELb0ELb0ELb0ELb0EEENS1_21CollectiveEpilogueFwdINS6_IJSA_NS7_ILi256EEESB_EEES9_SE_SG_Li256ELb0ELb0ELb0ELb0EEENS1_29StaticPersistentTileSchedulerILb0EEEEEEEEEvNT_6ParamsE --------------------------
	.section	.text._ZN7cutlass13device_kernelIN5flash11enable_sm90INS1_16FlashAttnFwdSm90INS1_25CollectiveMainloopFwdSm90ILi2EN4cute5tupleIJNS5_1CILi1EEES8_S8_EEENS6_IJNS7_ILi128EEENS7_ILi96EEENS7_ILi64EEEEEELi256ENS_10bfloat16_tEfNS_4arch4Sm90ELb0ELb0ELb0ELb0ELb0ELb0ELb0ELb1ELb0ELb0ELb0ELb0EEENS1_21CollectiveEpilogueFwdINS6_IJSA_NS7_ILi256EEESB_EEES9_SE_SG_Li256ELb0ELb0ELb0ELb0EEENS1_29StaticPersistentTileSchedulerILb0EEEEEEEEEvNT_6ParamsE,"ax",@progbits
	.align	128
.text._ZN7cutlass13device_kernelIN5flash11enable_sm90INS1_16FlashAttnFwdSm90INS1_25CollectiveMainloopFwdSm90ILi2EN4cute5tupleIJNS5_1CILi1EEES8_S8_EEENS6_IJNS7_ILi128EEENS7_ILi96EEENS7_ILi64EEEEEELi256ENS_10bfloat16_tEfNS_4arch4Sm90ELb0ELb0ELb0ELb0ELb0ELb0ELb0ELb1ELb0ELb0ELb0ELb0EEENS1_21CollectiveEpilogueFwdINS6_IJSA_NS7_ILi256EEESB_EEES9_SE_SG_Li256ELb0ELb0ELb0ELb0EEENS1_29StaticPersistentTileSchedulerILb0EEEEEEEEEvNT_6ParamsE:
        .type           _ZN7cutlass13device_kernelIN5flash11enable_sm90INS1_16FlashAttnFwdSm90INS1_25CollectiveMainloopFwdSm90ILi2EN4cute5tupleIJNS5_1CILi1EEES8_S8_EEENS6_IJNS7_ILi128EEENS7_ILi96EEENS7_ILi64EEEEEELi256ENS_10bfloat16_tEfNS_4arch4Sm90ELb0ELb0ELb0ELb0ELb0ELb0ELb0ELb1ELb0ELb0ELb0ELb0EEENS1_21CollectiveEpilogueFwdINS6_IJSA_NS7_ILi256EEESB_EEES9_SE_SG_Li256ELb0ELb0ELb0ELb0EEENS1_29StaticPersistentTileSchedulerILb0EEEEEEEEEvNT_6ParamsE,@function
        .size           _ZN7cutlass13device_kernelIN5flash11enable_sm90INS1_16FlashAttnFwdSm90INS1_25CollectiveMainloopFwdSm90ILi2EN4cute5tupleIJNS5_1CILi1EEES8_S8_EEENS6_IJNS7_ILi128EEENS7_ILi96EEENS7_ILi64EEEEEELi256ENS_10bfloat16_tEfNS_4arch4Sm90ELb0ELb0ELb0ELb0ELb0ELb0ELb0ELb1ELb0ELb0ELb0ELb0EEENS1_21CollectiveEpilogueFwdINS6_IJSA_NS7_ILi256EEESB_EEES9_SE_SG_Li256ELb0ELb0ELb0ELb0EEENS1_29StaticPersistentTileSchedulerILb0EEEEEEEEEvNT_6ParamsE,(.L_x_11958 - _ZN7cutlass13device_kernelIN5flash11enable_sm90INS1_16FlashAttnFwdSm90INS1_25CollectiveMainloopFwdSm90ILi2EN4cute5tupleIJNS5_1CILi1EEES8_S8_EEENS6_IJNS7_ILi128EEENS7_ILi96EEENS7_ILi64EEEEEELi256ENS_10bfloat16_tEfNS_4arch4Sm90ELb0ELb0ELb0ELb0ELb0ELb0ELb0ELb1ELb0ELb0ELb0ELb0EEENS1_21CollectiveEpilogueFwdINS6_IJSA_NS7_ILi256EEESB_EEES9_SE_SG_Li256ELb0ELb0ELb0ELb0EEENS1_29StaticPersistentTileSchedulerILb0EEEEEEEEEvNT_6ParamsE)
        .other          _ZN7cutlass13device_kernelIN5flash11enable_sm90INS1_16FlashAttnFwdSm90INS1_25CollectiveMainloopFwdSm90ILi2EN4cute5tupleIJNS5_1CILi1EEES8_S8_EEENS6_IJNS7_ILi128EEENS7_ILi96EEENS7_ILi64EEEEEELi256ENS_10bfloat16_tEfNS_4arch4Sm90ELb0ELb0ELb0ELb0ELb0ELb0ELb0ELb1ELb0ELb0ELb0ELb0EEENS1_21CollectiveEpilogueFwdINS6_IJSA_NS7_ILi256EEESB_EEES9_SE_SG_Li256ELb0ELb0ELb0ELb0EEENS1_29StaticPersistentTileSchedulerILb0EEEEEEEEEvNT_6ParamsE,@"STO_CUDA_ENTRY STV_DEFAULT"
_ZN7cutlass13device_kernelIN5flash11enable_sm90INS1_16FlashAttnFwdSm90INS1_25CollectiveMainloopFwdSm90ILi2EN4cute5tupleIJNS5_1CILi1EEES8_S8_EEENS6_IJNS7_ILi128EEENS7_ILi96EEENS7_ILi64EEEEEELi256ENS_10bfloat16_tEfNS_4arch4Sm90ELb0ELb0ELb0ELb0ELb0ELb0ELb0ELb1ELb0ELb0ELb0ELb0EEENS1_21CollectiveEpilogueFwdINS6_IJSA_NS7_ILi256EEESB_EEES9_SE_SG_Li256ELb0ELb0ELb0ELb0EEENS1_29StaticPersistentTileSchedulerILb0EEEEEEEEEvNT_6ParamsE:
        /* <DEDUP_REMOVED lines=24> */
.L_x_7217:
[----:B------:R-:W-:Y:S05]  /*0180*/  BSYNC B0 ;  /* 0x0000000000007941 */ /* 0x000fea0003800000 */
.L_x_7216:
        /* <DEDUP_REMOVED lines=37> */
.L_x_7218:
        /* <DEDUP_REMOVED lines=22> */
.L_x_7219:
        /* <DEDUP_REMOVED lines=18> */
.L_x_7220:
        /* <DEDUP_REMOVED lines=22> */
.L_x_7221:
        /* <DEDUP_REMOVED lines=22> */
.L_x_7222:
[----:B------:R-:W-:Y:S01]  /*0920*/  PLOP3.LUT P0, PT, PT, PT, UP0, 0x80, 0x0 ;  /* 0x000000000000781c */ /* 0x000fe20003f0f008 */
[----:B------:R-:W-:Y:S01]  /*0930*/  UMOV UR38, 0x1 ;  /* 0x0000000100267882 */ /* 0x000fe20000000000 */
[----:B------:R-:W-:Y:S01]  /*0940*/  NOP ;  /* 0x0000000000007918 */ /* 0x000fe20000000000 */
[----:B------:R-:W-:Y:S01]  /*0950*/  USEL UR38, UR38, 0x2, !UP0 ;  /* 0x0000000226267887 */ /* 0x000fe2000c000000 */
[----:B------:R-:W-:Y:S01]  /*0960*/  ULDC.64 UR40, c[0x0][0x208] ;  /* 0x0000820000287ab9 */ /* 0x000fe20000000a00 */
[----:B-123--:R-:W-:Y:S08]  /*0970*/  BAR.SYNC.DEFER_BLOCKING 0x0 ;  /* 0x0000000000007b1d */ /* 0x00eff00000010000 */
[----:B------:R-:W-:Y:S05]  /*0980*/  @!P0 BRA `(.L_x_7223) ;  /* 0x0000005800348947 */ /* 0x000fea0003800000 */
.L_x_7224:
[----:B------:R-:W-:-:S08]  /*0990*/  NOP ;  /* 0x0000000000007918 */ /* 0x000fd00000000000 */
[----:B------:R-:W1:Y:S02]  /*09a0*/  USETMAXREG.TRY_ALLOC.CTAPOOL UP0, 0xf0 ;  /* 0x000000f0000079c8 */ /* 0x000e640008000600 */
[----:B-1----:R-:W-:-:S13]  /*09b0*/  PLOP3.LUT P0, PT, PT, PT, UP0, 0x80, 0x0 ;  /* 0x000000000000781c */ /* 0x002fda0003f0f008 */
[----:B------:R-:W-:Y:S05]  /*09c0*/  @!P0 BRA `(.L_x_7224) ;  /* 0xfffffffc00f08947 */ /* 0x000fea000383ffff */
[----:B------:R-:W1:Y:S08]  /*09d0*/  S2UR UR44, SR_CTAID.X ;  /* 0x00000000002c79c3 */ /* 0x000e700000002500 */
[----:B------:R-:W-:Y:S06]  /*09e0*/  BAR.ARV 0x8, 0x120 ;  /* 0x0204800000007b1d */ /* 0x000fec0000002000 */
[----:B------:R-:W-:-:S02]  /*09f0*/  ISETP.NE.AND P0, PT, R18, 0x1, PT ;  /* 0x000000011200780c */ /* 0x000fc40003f05270 */
[----:B------:R-:W1:Y:S11]  /*0a00*/  LDC R0, c[0x0][0xda4] ;  /* 0x00036900ff007b82 */ /* 0x000e760000000800 */
[----:B------:R-:W-:Y:S06]  /*0a10*/  @!P0 BAR.ARV 0x9, 0x100 ;  /* 0x0244000000008b1d */ /* 0x000fec0000002000 */
[----:B-1----:R-:W-:-:S13]  /*0a20*/  ISETP.LE.AND P0, PT, R0, UR44, PT ;  /* 0x0000002c00007c0c */ /* 0x002fda000bf03270 */
[----:B------:R-:W-:Y:S05]  /*0a30*/  @P0 EXIT ;  /* 0x000000000000094d */ /* 0x000fea0003800000 */
[----:B------:R-:W-:Y:S01]  /*0a40*/  VIADD R0, R3, 0xffffff80 ;  /* 0xffffff8003007836 */ /* 0x000fe20000000000 */
[----:B------:R-:W1:Y:S01]  /*0a50*/  S2UR UR4, SR_CgaCtaId ;  /* 0x00000000000479c3 */ /* 0x000e620000008800 */
[----:B------:R-:W-:Y:S01]  /*0a60*/  UMOV UR46, 0x400 ;  /* 0x00000400002e7882 */ /* 0x000fe20000000000 */
[----:B------:R-:W-:Y:S02]  /*0a70*/  ULOP3.LUT UR45, UR38, 0x1, URZ, 0xfc, !UPT ;  /* 0x00000001262d7892 */ /* 0x000fe4000f8efc3f */
[----:B------:R-:W-:Y:S01]  /*0a80*/  SHF.R.S32.HI R3, RZ, 0x1f, R0 ;  /* 0x0000001fff037819 */ /* 0x000fe20000011400 */
[----:B------:R-:W-:Y:S01]  /*0a90*/  ULDC.64 UR48, c[0x0][0x198] ;  /* 0x0000660000307ab9 */ /* 0x000fe20000000a00 */
[----:B------:R-:W-:Y:S01]  /*0aa0*/  UMOV UR43, URZ ;  /* 0x0000003f002b7c82 */ /* 0x000fe20008000000 */
[----:B------:R-:W-:Y:S01]  /*0ab0*/  UMOV UR42, URZ ;  /* 0x0000003f002a7c82 */ /* 0x000fe20008000000 */
[CC--:B------:R-:W-:Y:S01]  /*0ac0*/  LEA.HI R4, R3.reuse, R0.reuse, RZ, 0x7 ;  /* 0x0000000003047211 */ /* 0x0c0fe200078f38ff */
[----:B------:R-:W2:Y:S01]  /*0ad0*/  S2UR UR6, SR_SWINHI ;  /* 0x00000000000679c3 */ /* 0x000ea20000002f00 */
[----:B------:R-:W-:Y:S01]  /*0ae0*/  LEA.HI R6, R3, R0, RZ, 0x4 ;  /* 0x0000000003067211 */ /* 0x000fe200078f20ff */
[----:B------:R-:W-:Y:S01]  /*0af0*/  UMOV UR39, URZ ;  /* 0x0000003f00277c82 */ /* 0x000fe20008000000 */
[----:B------:R-:W-:-:S02]  /*0b00*/  LOP3.LUT R5, R4, 0xffffff80, RZ, 0xc0, !PT ;  /* 0xffffff8004057812 */ /* 0x000fc400078ec0ff */
[----:B------:R-:W-:Y:S02]  /*0b10*/  SHF.R.S32.HI R7, RZ, 0x4, R6 ;  /* 0x00000004ff077819 */ /* 0x000fe40000011406 */
[----:B------:R-:W-:Y:S01]  /*0b20*/  LEA.HI R22, R3, R0, RZ, 0x5 ;  /* 0x0000000003167211 */ /* 0x000fe200078f28ff */
[----:B------:R-:W-:Y:S01]  /*0b30*/  IMAD.IADD R2, R0, 0x1, -R5 ;  /* 0x0000000100027824 */ /* 0x000fe200078e0a05 */
[C---:B------:R-:W-:Y:S02]  /*0b40*/  LOP3.LUT R5, R6.reuse, 0x3fffff0, RZ, 0xc0, !PT ;  /* 0x03fffff006057812 */ /* 0x040fe400078ec0ff */
[----:B------:R-:W-:Y:S02]  /*0b50*/  LEA.HI R8, R6, R7, RZ, 0x1 ;  /* 0x0000000706087211 */ /* 0x000fe400078f08ff */
[----:B------:R-:W-:Y:S01]  /*0b60*/  SHF.R.S32.HI R9, RZ, 0x1f, R2 ;  /* 0x0000001fff097819 */ /* 0x000fe20000011402 */
[----:B------:R-:W-:Y:S01]  /*0b70*/  IMAD.IADD R5, R0, 0x1, -R5 ;  /* 0x0000000100057824 */ /* 0x000fe200078e0a05 */
[----:B------:R-:W-:Y:S01]  /*0b80*/  LOP3.LUT R8, R8, 0x1ffffffe, RZ, 0xc0, !PT ;  /* 0x1ffffffe08087812 */ /* 0x000fe200078ec0ff */
[----:B-1----:R-:W-:Y:S01]  /*0b90*/  ULEA UR46, UR4, UR46, 0x18 ;  /* 0x0000002e042e7291 */ /* 0x002fe2000f8ec03f */
[----:B------:R-:W-:-:S02]  /*0ba0*/  LEA.HI R0, R9, R2, RZ, 0x2 ;  /* 0x0000000209007211 */ /* 0x000fc400078f10ff */
[----:B------:R-:W-:Y:S01]  /*0bb0*/  SHF.R.S32.HI R22, RZ, 0x5, R22 ;  /* 0x00000005ff167819 */ /* 0x000fe20000011416 */
[----:B------:R-:W-:Y:S01]  /*0bc0*/  IMAD.IADD R8, R7, 0x1, -R8 ;  /* 0x0000000107087824 */ /* 0x000fe200078e0a08 */
[--C-:B------:R-:W-:Y:S02]  /*0bd0*/  SHF.R.S32.HI R3, RZ, 0x2, R0.reuse ;  /* 0x00000002ff037819 */ /* 0x100fe40000011400 */
[----:B------:R-:W-:Y:S01]  /*0be0*/  SHF.R.S32.HI R6, RZ, 0x1f, R0 ;  /* 0x0000001fff067819 */ /* 0x000fe20000011400 */
[----:B------:R-:W-:Y:S01]  /*0bf0*/  IMAD R5, R22, 0x10, R5 ;  /* 0x0000001016057824 */ /* 0x000fe200078e0205 */
[----:B------:R-:W-:Y:S01]  /*0c00*/  SHF.R.S32.HI R19, RZ, 0x7, R4 ;  /* 0x00000007ff137819 */ /* 0x000fe20000011404 */
[----:B------:R-:W-:Y:S01]  /*0c10*/  UMOV UR4, UR46 ;  /* 0x0000002e00047c82 */ /* 0x000fe20008000000 */
[----:B--2---:R-:W-:Y:S01]  /*0c20*/  UMOV UR5, UR6 ;  /* 0x0000000600057c82 */ /* 0x004fe20008000000 */
        /* <DEDUP_REMOVED lines=10> */
[----:B------:R-:W-:Y:S01]  /*0cd0*/  MOV R16, UR4 ;  /* 0x0000000400107c02 */ /* 0x000fe20008000f00 */
[----:B------:R-:W-:Y:S01]  /*0ce0*/  IMAD R9, R9, 0x10, R6 ;  /* 0x0000001009097824 */ /* 0x000fe200078e0206 */
[----:B------:R-:W-:Y:S01]  /*0cf0*/  LOP3.LUT R23, R0, 0x7ffffffc, RZ, 0xc0, !PT ;  /* 0x7ffffffc00177812 */ /* 0x000fe200078ec0ff */
[----:B------:R-:W-:Y:S02]  /*0d00*/  IMAD.IADD R4, R19, 0x1, -R4 ;  /* 0x0000000113047824 */ /* 0x000fe400078e0a04 */
[----:B------:R-:W-:-:S04]  /*0d10*/  IMAD.WIDE R16, R3, 0x2, R16 ;  /* 0x0000000203107825 */ /* 0x000fc800078e0210 */
[----:B------:R-:W-:Y:S02]  /*0d20*/  IMAD R200, R4, 0x40, R9 ;  /* 0x0000004004c87824 */ /* 0x000fe400078e0209 */
[----:B------:R-:W-:-:S07]  /*0d30*/  IMAD.IADD R23, R2, 0x1, -R23 ;  /* 0x0000000102177824 */ /* 0x000fce00078e0a17 */
.L_x_7247:
[----:B------:R-:W1:Y:S01]  /*0d40*/  SHFL.IDX PT, R0, R19, RZ, 0x1f ;  /* 0x00001fff13007589 */ /* 0x000e6200000e0000 */
[----:B------:R-:W-:Y:S01]  /*0d50*/  ULDC.64 UR6, c[0x0][0x3f8] ;  /* 0x0000fe0000067ab9 */ /* 0x000fe20000000a00 */
[----:B------:R-:W-:Y:S01]  /*0d60*/  ULDC UR4, c[0x0][0xda8] ;  /* 0x00036a0000047ab9 */ /* 0x000fe20000000800 */
[----:B------:R-:W-:Y:S02]  /*0d70*/  UISETP.NE.U32.AND UP0, UPT, UR6, URZ, UPT ;  /* 0x0000003f0600728c */ /* 0x000fe4000bf05070 */
[----:B------:R-:W-:Y:S02]  /*0d80*/  UISETP.NE.AND UP1, UPT, UR4, 0x1, UPT ;  /* 0x000000010400788c */ /* 0x000fe4000bf25270 */
[----:B------:R-:W-:Y:S01]  /*0d90*/  UISETP.NE.AND.EX UP0, UPT, UR7, URZ, UPT, UP0 ;  /* 0x0000003f0700728c */ /* 0x000fe2000bf05300 */
[----:B------:R-:W-:Y:S01]  /*0da0*/  ULDC UR4, c[0x0][0xdb4] ;  /* 0x00036d0000047ab9 */ /* 0x000fe20000000800 */
[----:B------:R-:W-:Y:S01]  /*0db0*/  ULDC UR50, c[0x0][0x404] ;  /* 0x0001010000327ab9 */ /* 0x000fe20000000800 */
[----:B------:R-:W-:-:S02]  /*0dc0*/  UISETP.NE.AND UP2, UPT, UR4, 0x1, UPT ;  /* 0x000000010400788c */ /* 0x000fc4000bf45270 */
[----:B------:R-:W-:Y:S02]  /*0dd0*/  UIADD3 UR11, UR46, 0x18400, URZ ;  /* 0x000184002e0b7890 */ /* 0x000fe4000fffe03f */
[----:B------:R-:W-:Y:S01]  /*0de0*/  USEL UR50, UR50, 0x1, UP0 ;  /* 0x0000000132327887 */ /* 0x000fe20008000000 */
[----:B------:R-:W-:Y:S01]  /*0df0*/  ULDC UR10, c[0x0][0x2e0] ;  /* 0x0000b800000a7ab9 */ /* 0x000fe20000000800 */
[----:B------:R-:W-:Y:S02]  /*0e00*/  ULOP3.LUT UP0, URZ, UR11, 0x1bf, URZ, 0xc0, !UPT ;  /* 0x000001bf0b3f7892 */ /* 0x000fe4000f80c03f */
[----:B------:R-:W-:Y:S01]  /*0e10*/  UIMAD UR50, UR50, UR10, URZ ;  /* 0x0000000a323272a4 */ /* 0x000fe2000f8e023f */
[----:B------:R-:W-:Y:S01]  /*0e20*/  @UP1 ULDC UR6, c[0x0][0xdac] ;  /* 0x00036b0000061ab9 */ /* 0x000fe20000000800 */
[----:B------:R-:W-:Y:S01]  /*0e30*/  @UP1 ULDC UR12, c[0x0][0xdb0] ;  /* 0x00036c00000c1ab9 */ /* 0x000fe20000000800 */
[----:B-1----:R-:W-:Y:S01]  /*0e40*/  R2UR UR8, R0 ;  /* 0x00000000000872ca */ /* 0x002fe200000e0000 */
[----:B------:R-:W-:Y:S01]  /*0e50*/  UIMAD.WIDE.U32 UR6, UR44, UR6, URZ ;  /* 0x000000062c0672a5 */ /* 0x000fe2000f8e003f */
[----:B------:R-:W-:Y:S01]  /*0e60*/  PLOP3.LUT P0, PT, PT, PT, UP0, 0x80, 0x0 ;  /* 0x000000000000781c */ /* 0x000fe20003f0f008 */
[----:B------:R-:W-:-:S02]  /*0e70*/  UMOV UR37, UR44 ;  /* 0x0000002c00257c82 */ /* 0x000fc40008000000 */
[----:B------:R-:W-:-:S07]  /*0e80*/  @UP1 USHF.R.U32.HI UR37, URZ, UR12, UR7 ;  /* 0x0000000c3f251299 */ /* 0x000fce0008011607 */
[----:B------:R-:W-:Y:S01]  /*0e90*/  UMOV UR36, UR37 ;  /* 0x0000002500247c82 */ /* 0x000fe20008000000 */
[----:B------:R-:W-:-:S04]  /*0ea0*/  ULEA.HI UR4, UR8, UR8, URZ, 0x1 ;  /* 0x0000000808047291 */ /* 0x000fc8000f8f083f */
[----:B------:R-:W-:-:S03]  /*0eb0*/  ULOP3.LUT UR9, UR4, 0x1e, URZ, 0xc0, !UPT ;  /* 0x0000001e04097892 */ /* 0x000fc6000f8ec03f */
[----:B------:R-:W-:Y:S01]  /*0ec0*/  @UP2 ULDC.64 UR4, c[0x0][0xdb8] ;  /* 0x00036e0000042ab9 */ /* 0x000fe20000000a00 */
[----:B------:R-:W-:Y:S02]  /*0ed0*/  UIADD3 UR9, UR8, -UR9, URZ ;  /* 0x8000000908097290 */ /* 0x000fe4000fffe03f */
[----:B------:R-:W-:Y:S02]  /*0ee0*/  UIADD3 UR8, UR50, 0x5f, URZ ;  /* 0x0000005f32087890 */ /* 0x000fe4000fffe03f */
[----:B------:R-:W-:Y:S02]  /*0ef0*/  ULEA UR10, UR9, UR11, 0xd ;  /* 0x0000000b090a7291 */ /* 0x000fe4000f8e683f */
[----:B------:R-:W-:Y:S02]  /*0f00*/  UIMAD.WIDE UR8, UR8, 0x2aaaaaab, URZ ;  /* 0x2aaaaaab080878a5 */ /* 0x000fe4000f8e023f */
[----:B------:R-:W-:Y:S02]  /*0f10*/  UIMAD.WIDE.U32 UR6, UR37, UR4, URZ ;  /* 0x00000004250672a5 */ /* 0x000fe4000f8e003f */
[----:B------:R-:W-:-:S02]  /*0f20*/  USHF.R.U32.HI UR10, URZ, 0x4, UR10 ;  /* 0x000000043f0a7899 */ /* 0x000fc4000801160a */
[----:B------:R-:W-:Y:S02]  /*0f30*/  USHF.R.U32.HI UR47, URZ, 0x1f, UR9 ;  /* 0x0000001f3f2f7899 */ /* 0x000fe40008011609 */
[----:B------:R-:W-:Y:S02]  /*0f40*/  ULOP3.LUT UR51, UR10, 0x3fff, URZ, 0xc0, !UPT ;  /* 0x00003fff0a337892 */ /* 0x000fe4000f8ec03f */
[----:B------:R-:W-:Y:S02]  /*0f50*/  @UP2 USHF.R.U32.HI UR36, URZ, UR5, UR7 ;  /* 0x000000053f242299 */ /* 0x000fe40008011607 */
[----:B------:R-:W-:Y:S01]  /*0f60*/  ULEA.HI.SX32 UR47, UR9, UR47, 0x1c ;  /* 0x0000002f092f7291 */ /* 0x000fe2000f8fe23f */
        /* <DEDUP_REMOVED lines=17> */
.L_x_7225:
[----:B------:R-:W-:Y:S01]  /*1080*/  ULOP3.LUT UR4, UR43, 0x1, URZ, 0xc0, !UPT ;  /* 0x000000012b047892 */ /* 0x000fe2000f8ec03f */
[----:B------:R-:W-:-:S05]  /*1090*/  VIADD R6, R18, 0x8 ;  /* 0x0000000812067836 */ /* 0x000fca0000000000 */
[----:B------:R-:W-:-:S05]  /*10a0*/  IMAD.U32 R0, RZ, RZ, UR4 ;  /* 0x00000004ff007e24 */ /* 0x000fca000f8e00ff */
[----:B------:R-:W-:-:S04]  /*10b0*/  SHF.L.U32 R0, R0, 0x1f, RZ ;  /* 0x0000001f00007819 */ /* 0x000fc800000006ff */
[----:B------:R-:W1:Y:S02]  /*10c0*/  SYNCS.PHASECHK.TRANS64.TRYWAIT P0, [UR46+0x22800], R0 ;  /* 0x02280000ff0075a7 */ /* 0x000e64000800016e */
[----:B-1----:R-:W-:Y:S05]  /*10d0*/  @!P0 BRA `(.L_x_7226) ;  /* 0x0000007c00808947 */ /* 0x002fea0003800000 */
.L_x_7303:
[----:B-1----:R-:W-:Y:S01]  /*10e0*/  MOV R0, UR45 ;  /* 0x0000002d00007c02 */ /* 0x002fe20008000f00 */
[----:B------:R-:W-:Y:S05]  /*10f0*/  WARPSYNC.ALL ;  /* 0x0000000000007948 */ /* 0x000fea0003800000 */
[----:B------:R1:W-:Y:S01]  /*1100*/  BAR.SYNC.DEFER_BLOCKING R6, 0x100 ;  /* 0x000400060000751d */ /* 0x0003e20000010000 */
[----:B------:R-:W-:-:S13]  /*1110*/  ISETP.NE.AND P0, PT, R0, 0x3, PT ;  /* 0x000000030000780c */ /* 0x000fda0003f05270 */
[----:B-1----:R-:W-:Y:S05]  /*1120*/  @!P0 BRA `(.L_x_7227) ;  /* 0x0000000000048947 */ /* 0x002fea0003800000 */
[----:B------:R-:W-:Y:S01]  /*1130*/  BPT.TRAP 0x1 ;  /* 0x000000040000795c */ /* 0x000fe20000300000 */
.L_x_7227:
[----:B------:R-:W-:Y:S01]  /*1140*/  ULEA UR21, UR39, UR46, 0x3 ;  /* 0x0000002e27157291 */ /* 0x000fe2000f8e183f */
[----:B------:R-:W-:-:S05]  /*1150*/  IMAD.U32 R7, RZ, RZ, UR42 ;  /* 0x0000002aff077e24 */ /* 0x000fca000f8e00ff */
[----:B------:R-:W-:-:S04]  /*1160*/  SHF.L.U32 R7, R7, 0x1f, RZ ;  /* 0x0000001f07077819 */ /* 0x000fc800000006ff */
[----:B------:R1:W2:Y:S01]  /*1170*/  SYNCS.PHASECHK.TRANS64.TRYWAIT P1, [UR21+0x22830], R7 ;  /* 0x02283007ff0075a7 */ /* 0x0002a20008020155 */
[----:B------:R-:W-:Y:S05]  /*1180*/  @!P0 BRA `(.L_x_7228) ;  /* 0x0000000000048947 */ /* 0x000fea0003800000 */
[----:B------:R-:W-:Y:S01]  /*1190*/  BPT.TRAP 0x1 ;  /* 0x000000040000795c */ /* 0x000fe20000300000 */
.L_x_7228:
[----:B--2---:R-:W-:Y:S05]  /*11a0*/  @P1 BRA `(.L_x_7229) ;  /* 0x0000000000081947 */ /* 0x004fea0003800000 */
[----:B------:R-:W2:Y:S02]  /*11b0*/  SYNCS.PHASECHK.TRANS64.TRYWAIT P1, [UR21+0x22830], R7 ;  /* 0x02283007ff0075a7 */ /* 0x000ea40008020155 */
[----:B--2---:R-:W-:Y:S05]  /*11c0*/  @!P1 BRA `(.L_x_7230) ;  /* 0x0000007c005c9947 */ /* 0x004fea0003800000 */
.L_x_7229:
[----:B------:R-:W-:Y:S01]  /*11d0*/  UIADD3 UR4, UR46, 0x1c400, URZ ;  /* 0x0001c4002e047890 */ /* 0x000fe2000fffe03f */
[----:B------:R-:W-:Y:S01]  /*11e0*/  WARPGROUP.ARRIVE ;  /* 0x00000000000079c5 */ /* 0x000fe20000000000 */
[----:B------:R-:W-:Y:S01]  /*11f0*/  ULOP3.LUT UR16, UR51, 0x10000, URZ, 0xfc, !UPT ;  /* 0x0001000033107892 */ /* 0x000fe2000f8efc3f */
[----:B------:R-:W-:Y:S01]  /*1200*/  P2R R10, PR, RZ, 0x1 ;  /* 0x00000001ff0a7803 */ /* 0x000fe20000000000 */
[----:B------:R-:W-:-:S03]  /*1210*/  USHF.R.U32.HI UR4, URZ, 0x4, UR4 ;  /* 0x000000043f047899 */ /* 0x000fc60008011604 */
[----:B------:R-:W3:Y:S01]  /*1220*/  S2R R12, SR_TID.X ;  /* 0x00000000000c7919 */ /* 0x000ee20000002100 */
[----:B------:R-:W-:Y:S01]  /*1230*/  UMOV UR17, 0x40000040 ;  /* 0x4000004000117882 */ /* 0x000fe20000000000 */
[----:B------:R-:W-:Y:S01]  /*1240*/  UMOV UR19, 0x40000040 ;  /* 0x4000004000137882 */ /* 0x000fe20000000000 */
[----:B------:R-:W-:Y:S01]  /*1250*/  ULOP3.LUT UR4, UR4, 0x3fff, URZ, 0xc0, !UPT ;  /* 0x00003fff04047892 */ /* 0x000fe2000f8ec03f */
[----:B------:R-:W-:Y:S01]  /*1260*/  UMOV UR5, 0x40000040 ;  /* 0x4000004000057882 */ /* 0x000fe20000000000 */
[----:B------:R-:W-:Y:S02]  /*1270*/  UMOV UR7, 0x40000040 ;  /* 0x4000004000077882 */ /* 0x000fe40000000000 */
[----:B------:R-:W-:Y:S02]  /*1280*/  ULOP3.LUT UR20, UR4, 0x10000, URZ, 0xfc, !UPT ;  /* 0x0001000004147892 */ /* 0x000fe4000f8efc3f */
[----:B------:R-:W-:Y:S02]  /*1290*/  UIADD3 UR4, UR16, 0x2, URZ ;  /* 0x0000000210047890 */ /* 0x000fe4000fffe03f */
[----:B------:R-:W-:-:S02]  /*12a0*/  UIMAD UR18, UR39, 0x300, UR20 ;  /* 0x00000300271278a4 */ /* 0x000fc4000f8e0214 */
[----:B------:R-:W-:Y:S02]  /*12b0*/  UIADD3 UR8, UR16, 0x4, URZ ;  /* 0x0000000410087890 */ /* 0x000fe4000fffe03f */
[----:B------:R-:W-:Y:S02]  /*12c0*/  UIADD3 UR6, UR18, 0x2, URZ ;  /* 0x0000000212067890 */ /* 0x000fe4000fffe03f */
[----:B------:R-:W-:Y:S01]  /*12d0*/  UIADD3 UR10, UR18, 0x4, URZ ;  /* 0x00000004120a7890 */ /* 0x000fe2000fffe03f */
[----:B------:R-:W-:Y:S02]  /*12e0*/  UMOV UR9, 0x40000040 ;  /* 0x4000004000097882 */ /* 0x000fe40000000000 */
[----:B------:R-:W-:Y:S01]  /*12f0*/  HGMMA.64x96x16.F32.BF16 R24, gdesc[UR16], RZ, !UPT, gsb0 ;  /* 0x01600000101879f0 */ /* 0x000fe2000c0018ff */
[----:B------:R-:W-:Y:S01]  /*1300*/  UMOV UR11, 0x40000040 ;  /* 0x40000040000b7882 */ /* 0x000fe20000000000 */
[----:B------:R-:W-:Y:S02]  /*1310*/  UIADD3 UR12, UR16, 0x6, URZ ;  /* 0x00000006100c7890 */ /* 0x000fe4000fffe03f */
[----:B------:R-:W-:Y:S01]  /*1320*/  UIADD3 UR14, UR18, 0x6, URZ ;  /* 0x00000006120e7890 */ /* 0x000fe2000fffe03f */
[----:B------:R-:W-:Y:S01]  /*1330*/  UMOV UR13, 0x40000040 ;  /* 0x40000040000d7882 */ /* 0x000fe20000000000 */
[----:B------:R-:W-:Y:S01]  /*1340*/  UMOV UR15, 0x40000040 ;  /* 0x40000040000f7882 */ /* 0x000fe20000000000 */
[----:B---3--:R-:W-:Y:S01]  /*1350*/  LOP3.LUT R12, R12, 0x7f, RZ, 0xc0, !PT ;  /* 0x0000007f0c0c7812 */ /* 0x008fe200078ec0ff */
[----:B------:R-:W-:-:S02]  /*1360*/  WARPGROUP.DEPBAR.LE gsb0, 0x0 ;  /* 0x00008000000079c5 */ /* 0x000fc40000010000 */
[----:B------:R-:W-:-:S06]  /*1370*/  WARPGROUP.ARRIVE ;  /* 0x00000000000079c5 */ /* 0x000fcc0000000000 */
[----:B------:R-:W-:Y:S01]  /*1380*/  HGMMA.64x96x16.F32.BF16 R24, gdesc[UR4], R24, gsb0 ;  /* 0x01600000041879f0 */ /* 0x000fe20008001818 */
[----:B------:R-:W-:-:S04]  /*1390*/  UIMAD UR6, UR47, -0x60, UR50 ;  /* 0xffffffa02f0678a4 */ /* 0x000fc8000f8e0232 */
[----:B------:R-:W-:-:S06]  /*13a0*/  UIADD3 UR6, UR6, 0x60, URZ ;  /* 0x0000006006067890 */ /* 0x000fcc000fffe03f */
[----:B--2---:R-:W-:-:S04]  /*13b0*/  IMAD.U32 R0, RZ, RZ, UR6 ;  /* 0x00000006ff007e24 */ /* 0x004fc8000f8e00ff */
[----:B------:R-:W-:-:S05]  /*13c0*/  IMAD R0, R23, -0x2, R0 ;  /* 0xfffffffe17007824 */ /* 0x000fca00078e0200 */
        /* <DEDUP_REMOVED lines=8> */
[----:B------:R-:W-:Y:S01]  /*1450*/  HGMMA.64x96x16.F32.BF16 R24, gdesc[UR8], R24, gsb0 ;  /* 0x01600000081879f0 */ /* 0x000fe20008001818 */
[----:B------:R-:W-:Y:S02]  /*1460*/  ULDC UR10, c[0x0][0x988] ;  /* 0x00026200000a7ab9 */ /* 0x000fe40000000800 */
[----:B------:R-:W-:Y:S02]  /*1470*/  WARPGROUP.DEPBAR.LE gsb0, 0x0 ;  /* 0x00008000000079c5 */ /* 0x000fe40000010000 */
[----:B------:R-:W-:-:S06]  /*1480*/  WARPGROUP.ARRIVE ;  /* 0x00000000000079c5 */ /* 0x000fcc0000000000 */
[----:B------:R-:W-:Y:S03]  /*1490*/  HGMMA.64x96x16.F32.BF16 R24, gdesc[UR12], R24, gsb0 ;  /* 0x016000000c1879f0 */ /* 0x000fe60008001818 */
        /* <DEDUP_REMOVED lines=83> */
[----:B------:R-:W-:Y:S02]  /*19d0*/  FSEL R62, R62, -INF , P6 ;  /* 0xff8000003e3e7808 */ /* 0x000fe40003000000 */
[----:B------:R-:W-:Y:S02]  /*19e0*/  FMNMX.FTZ R5, R69, R0, !PT ;  /* 0x0000000045057209 */ /* 0x000fe40007810000 */
[----:B------:R-:W-:Y:S02]  /*19f0*/  FSEL R63, R63, -INF , P5 ;  /* 0xff8000003f3f7808 */ /* 0x000fe40002800000 */
[----:B------:R-:W-:Y:S01]  /*1a00*/  FSEL R66, R66, -INF , P4 ;  /* 0xff80000042427808 */ /* 0x000fe20002000000 */
[----:B------:R-:W2:Y:S01]  /*1a10*/  SHFL.BFLY PT, R0, R5, 0x2, 0x1f ;  /* 0x0c401f0005007f89 */ /* 0x000ea200000e0000 */
[----:B------:R-:W-:Y:S02]  /*1a20*/  FSEL R67, R67, -INF , P3 ;  /* 0xff80000043437808 */ /* 0x000fe40001800000 */
[----:B------:R-:W-:-:S02]  /*1a30*/  FSEL R70, R70, -INF , P2 ;  /* 0xff80000046467808 */ /* 0x000fc40001000000 */
[----:B------:R-:W-:Y:S02]  /*1a40*/  FSEL R71, R71, -INF , P1 ;  /* 0xff80000047477808 */ /* 0x000fe40000800000 */
[----:B--2---:R-:W-:-:S05]  /*1a50*/  FMNMX.FTZ R8, R5, R0, !PT ;  /* 0x0000000005087209 */ /* 0x004fca0007810000 */
[----:B------:R-:W2:Y:S02]  /*1a60*/  SHFL.BFLY PT, R3, R8, 0x1, 0x1f ;  /* 0x0c201f0008037f89 */ /* 0x000ea400000e0000 */
[----:B--2---:R-:W-:Y:S01]  /*1a70*/  FMNMX.FTZ R0, R8, R3, !PT ;  /* 0x0000000308007209 */ /* 0x004fe20007810000 */
[----:B------:R-:W-:-:S03]  /*1a80*/  IMAD.U32 R8, RZ, RZ, UR21 ;  /* 0x00000015ff087e24 */ /* 0x000fc6000f8e00ff */
[C---:B------:R-:W-:Y:S01]  /*1a90*/  FSETP.NEU.FTZ.AND P0, PT, R0.reuse, -INF , PT ;  /* 0xff8000000000780b */ /* 0x040fe20003f1d000 */
[----:B------:R-:W-:-:S05]  /*1aa0*/  FMUL.FTZ R3, R0, UR10 ;  /* 0x0000000a00037c20 */ /* 0x000fca0008410000 */
[----:B------:R-:W-:Y:S02]  /*1ab0*/  FSEL R9, R3, RZ, P0 ;  /* 0x000000ff03097208 */ /* 0x000fe40000000000 */
[----:B------:R-:W-:Y:S02]  /*1ac0*/  FMNMX.FTZ R3, R26, R27, !PT ;  /* 0x0000001b1a037209 */ /* 0x000fe40007810000 */
[----:B------:R-:W-:Y:S01]  /*1ad0*/  ISETP.NE.AND P0, PT, R10, RZ, PT ;  /* 0x000000ff0a00720c */ /* 0x000fe20003f05270 */
        /* <DEDUP_REMOVED lines=28> */
[----:B------:R-:W-:Y:S01]  /*1ca0*/  FFMA.FTZ R60, R60, UR10, -R9 ;  /* 0x0000000a3c3c7c23 */ /* 0x000fe20008010809 */
[----:B------:R-:W-:Y:S01]  /*1cb0*/  FMNMX.FTZ R3, R43, R4, !PT ;  /* 0x000000042b037209 */ /* 0x000fe20007810000 */
[----:B------:R-:W3:Y:S01]  /*1cc0*/  MUFU.EX2 R29, R29 ;  /* 0x0000001d001d7308 */ /* 0x000ee20000000800 */
[----:B--2---:R-:W-:Y:S01]  /*1cd0*/  FADD.FTZ R11, R24, R25 ;  /* 0x00000019180b7221 */ /* 0x004fe20000010000 */
[--C-:B------:R-:W-:Y:S01]  /*1ce0*/  FFMA.FTZ R61, R61, UR10, -R9.reuse ;  /* 0x0000000a3d3d7c23 */ /* 0x100fe20008010809 */
[----:B------:R-:W-:Y:S01]  /*1cf0*/  FMNMX.FTZ R4, R46, R3, !PT ;  /* 0x000000032e047209 */ /* 0x000fe20007810000 */
[--C-:B------:R-:W-:Y:S01]  /*1d00*/  FFMA.FTZ R64, R64, UR10, -R9.reuse ;  /* 0x0000000a40407c23 */ /* 0x100fe20008010809 */
[--C-:B------:R-:W-:Y:S01]  /*1d10*/  FFMA.FTZ R65, R65, UR10, -R9.reuse ;  /* 0x0000000a41417c23 */ /* 0x100fe20008010809 */
[--C-:B------:R-:W-:Y:S01]  /*1d20*/  FFMA.FTZ R68, R68, UR10, -R9.reuse ;  /* 0x0000000a44447c23 */ /* 0x100fe20008010809 */
[----:B------:R-:W-:Y:S01]  /*1d30*/  FMNMX.FTZ R3, R47, R4, !PT ;  /* 0x000000042f037209 */ /* 0x000fe20007810000 */
[----:B------:R-:W-:Y:S01]  /*1d40*/  MUFU.EX2 R32, R32 ;  /* 0x0000002000207308 */ /* 0x000fe20000000800 */
[----:B------:R-:W-:Y:S01]  /*1d50*/  FFMA.FTZ R9, R69, UR10, -R9 ;  /* 0x0000000a45097c23 */ /* 0x000fe20008010809 */
[----:B------:R-:W-:-:S02]  /*1d60*/  F2FP.BF16.F32.PACK_AB R152, R25, R24 ;  /* 0x000000181998723e */ /* 0x000fc400000010ff */
[----:B------:R-:W-:-:S04]  /*1d70*/  FMNMX.FTZ R4, R50, R3, !PT ;  /* 0x0000000332047209 */ /* 0x000fc80007810000 */
[----:B------:R-:W-:Y:S01]  /*1d80*/  FMNMX.FTZ R3, R51, R4, !PT ;  /* 0x0000000433037209 */ /* 0x000fe20007810000 */
[----:B------:R-:W2:Y:S01]  /*1d90*/  MUFU.EX2 R33, R33 ;  /* 0x0000002100217308 */ /* 0x000ea20000000800 */
[----:B---3--:R-:W-:Y:S02]  /*1da0*/  F2FP.BF16.F32.PACK_AB R154, R29, R28 ;  /* 0x0000001c1d9a723e */ /* 0x008fe400000010ff */
[----:B------:R-:W-:-:S04]  /*1db0*/  FMNMX.FTZ R4, R54, R3, !PT ;  /* 0x0000000336047209 */ /* 0x000fc80007810000 */
[----:B------:R-:W-:Y:S01]  /*1dc0*/  FMNMX.FTZ R3, R55, R4, !PT ;  /* 0x0000000437037209 */ /* 0x000fe20007810000 */
[----:B------:R-:W-:Y:S03]  /*1dd0*/  MUFU.EX2 R36, R36 ;  /* 0x0000002400247308 */ /* 0x000fe60000000800 */
[----:B------:R-:W-:-:S04]  /*1de0*/  FMNMX.FTZ R4, R58, R3, !PT ;  /* 0x000000033a047209 */ /* 0x000fc80007810000 */
[----:B------:R-:W-:Y:S01]  /*1df0*/  FMNMX.FTZ R3, R59, R4, !PT ;  /* 0x000000043b037209 */ /* 0x000fe20007810000 */
[----:B------:R-:W3:Y:S01]  /*1e00*/  MUFU.EX2 R37, R37 ;  /* 0x0000002500257308 */ /* 0x000ee20000000800 */
[----:B--2---:R-:W-:Y:S02]  /*1e10*/  F2FP.BF16.F32.PACK_AB R156, R33, R32 ;  /* 0x00000020219c723e */ /* 0x004fe400000010ff */
[----:B------:R-:W-:-:S04]  /*1e20*/  FMNMX.FTZ R4, R62, R3, !PT ;  /* 0x000000033e047209 */ /* 0x000fc80007810000 */
[----:B------:R-:W-:Y:S01]  /*1e30*/  FMNMX.FTZ R3, R63, R4, !PT ;  /* 0x000000043f037209 */ /* 0x000fe20007810000 */
[----:B------:R-:W-:Y:S03]  /*1e40*/  MUFU.EX2 R40, R40 ;  /* 0x0000002800287308 */ /* 0x000fe60000000800 */
[----:B------:R-:W-:-:S04]  /*1e50*/  FMNMX.FTZ R4, R66, R3, !PT ;  /* 0x0000000342047209 */ /* 0x000fc80007810000 */
[----:B------:R-:W-:Y:S01]  /*1e60*/  FMNMX.FTZ R3, R67, R4, !PT ;  /* 0x0000000443037209 */ /* 0x000fe20007810000 */
[----:B------:R-:W2:Y:S01]  /*1e70*/  MUFU.EX2 R41, R41 ;  /* 0x0000002900297308 */ /* 0x000ea20000000800 */
[----:B---3--:R-:W-:Y:S02]  /*1e80*/  F2FP.BF16.F32.PACK_AB R158, R37, R36 ;  /* 0x00000024259e723e */ /* 0x008fe400000010ff */
[----:B------:R-:W-:-:S04]  /*1e90*/  FMNMX.FTZ R4, R70, R3, !PT ;  /* 0x0000000346047209 */ /* 0x000fc80007810000 */
[----:B------:R-:W-:Y:S01]  /*1ea0*/  FMNMX.FTZ R4, R71, R4, !PT ;  /* 0x0000000447047209 */ /* 0x000fe20007810000 */
[----:B------:R-:W-:Y:S04]  /*1eb0*/  MUFU.EX2 R44, R44 ;  /* 0x0000002c002c7308 */ /* 0x000fe80000000800 */
[----:B------:R-:W3:Y:S04]  /*1ec0*/  SHFL.BFLY PT, R3, R4, 0x2, 0x1f ;  /* 0x0c401f0004037f89 */ /* 0x000ee800000e0000 */
[----:B------:R-:W4:Y:S01]  /*1ed0*/  MUFU.EX2 R45, R45 ;  /* 0x0000002d002d7308 */ /* 0x000f220000000800 */
[----:B--2---:R-:W-:-:S07]  /*1ee0*/  F2FP.BF16.F32.PACK_AB R160, R41, R40 ;  /* 0x0000002829a0723e */ /* 0x004fce00000010ff */
[----:B------:R-:W-:Y:S08]  /*1ef0*/  MUFU.EX2 R48, R48 ;  /* 0x0000003000307308 */ /* 0x000ff00000000800 */
[----:B------:R-:W2:Y:S01]  /*1f00*/  MUFU.EX2 R49, R49 ;  /* 0x0000003100317308 */ /* 0x000ea20000000800 */
[----:B----4-:R-:W-:Y:S02]  /*1f10*/  F2FP.BF16.F32.PACK_AB R162, R45, R44 ;  /* 0x0000002c2da2723e */ /* 0x010fe400000010ff */
[----:B---3--:R-:W-:-:S05]  /*1f20*/  FMNMX.FTZ R5, R4, R3, !PT ;  /* 0x0000000304057209 */ /* 0x008fca0007810000 */
[----:B------:R-:W-:Y:S01]  /*1f30*/  MUFU.EX2 R52, R52 ;  /* 0x0000003400347308 */ /* 0x000fe20000000800 */
[----:B------:R-:W3:Y:S07]  /*1f40*/  SHFL.BFLY PT, R4, R5, 0x1, 0x1f ;  /* 0x0c201f0005047f89 */ /* 0x000eee00000e0000 */
[----:B------:R-:W4:Y:S01]  /*1f50*/  MUFU.EX2 R53, R53 ;  /* 0x0000003500357308 */ /* 0x000f220000000800 */
[----:B--2---:R-:W-:-:S07]  /*1f60*/  F2FP.BF16.F32.PACK_AB R164, R49, R48 ;  /* 0x0000003031a4723e */ /* 0x004fce00000010ff */
[----:B------:R-:W-:Y:S08]  /*1f70*/  MUFU.EX2 R56, R56 ;  /* 0x0000003800387308 */ /* 0x000ff00000000800 */
[----:B------:R-:W-:Y:S01]  /*1f80*/  MUFU.EX2 R57, R57 ;  /* 0x0000003900397308 */ /* 0x000fe20000000800 */
[----:B---3--:R-:W-:Y:S02]  /*1f90*/  FMNMX.FTZ R3, R5, R4, !PT ;  /* 0x0000000405037209 */ /* 0x008fe40007810000 */
[----:B----4-:R-:W-:-:S02]  /*1fa0*/  F2FP.BF16.F32.PACK_AB R166, R53, R52 ;  /* 0x0000003435a6723e */ /* 0x010fc400000010ff */
[C---:B------:R-:W-:Y:S01]  /*1fb0*/  FSETP.NEU.FTZ.AND P1, PT, R3.reuse, -INF , PT ;  /* 0xff8000000300780b */ /* 0x040fe20003f3d000 */
[----:B------:R-:W-:Y:S02]  /*1fc0*/  FMUL.FTZ R4, R3, UR10 ;  /* 0x0000000a03047c20 */ /* 0x000fe40008410000 */
[----:B------:R-:W-:Y:S03]  /*1fd0*/  MUFU.EX2 R60, R60 ;  /* 0x0000003c003c7308 */ /* 0x000fe60000000800 */
[----:B------:R-:W-:Y:S01]  /*1fe0*/  FSEL R5, R4, RZ, P1 ;  /* 0x000000ff04057208 */ /* 0x000fe20000800000 */
[----:B------:R-:W-:Y:S01]  /*1ff0*/  FADD.FTZ R4, R28, R11 ;  /* 0x0000000b1c047221 */ /* 0x000fe20000010000 */
[----:B------:R-:W-:Y:S02]  /*2000*/  ISETP.NE.AND P1, PT, R12, RZ, PT ;  /* 0x000000ff0c00720c */ /* 0x000fe40003f25270 */
[----:B------:R-:W-:Y:S01]  /*2010*/  IADD3 R12, -R18, 0xb, RZ ;  /* 0x0000000b120c7810 */ /* 0x000fe20007ffe1ff */
[--C-:B------:R-:W-:Y:S01]  /*2020*/  FFMA.FTZ R26, R26, UR10, -R5.reuse ;  /* 0x0000000a1a1a7c23 */ /* 0x100fe20008010805 */
[--C-:B------:R-:W-:Y:S01]  /*2030*/  FFMA.FTZ R27, R27, UR10, -R5.reuse ;  /* 0x0000000a1b1b7c23 */ /* 0x100fe20008010805 */
[--C-:B------:R-:W-:Y:S01]  /*2040*/  FFMA.FTZ R30, R30, UR10, -R5.reuse ;  /* 0x0000000a1e1e7c23 */ /* 0x100fe20008010805 */
[--C-:B------:R-:W-:Y:S01]  /*2050*/  FFMA.FTZ R31, R31, UR10, -R5.reuse ;  /* 0x0000000a1f1f7c23 */ /* 0x100fe20008010805 */
[--C-:B------:R-:W-:Y:S01]  /*2060*/  FFMA.FTZ R34, R34, UR10, -R5.reuse ;  /* 0x0000000a22227c23 */ /* 0x100fe20008010805 */
[--C-:B------:R-:W-:Y:S01]  /*2070*/  FFMA.FTZ R35, R35, UR10, -R5.reuse ;  /* 0x0000000a23237c23 */ /* 0x100fe20008010805 */
[----:B------:R-:W-:Y:S01]  /*2080*/  MUFU.EX2 R26, R26 ;  /* 0x0000001a001a7308 */ /* 0x000fe20000000800 */
[----:B------:R-:W-:Y:S01]  /*2090*/  FADD.FTZ R11, R29, R4 ;  /* 0x000000041d0b7221 */ /* 0x000fe20000010000 */
[--C-:B------:R-:W-:Y:S01]  /*20a0*/  FFMA.FTZ R38, R38, UR10, -R5.reuse ;  /* 0x0000000a26267c23 */ /* 0x100fe20008010805 */
[--C-:B------:R-:W-:Y:S01]  /*20b0*/  FFMA.FTZ R39, R39, UR10, -R5.reuse ;  /* 0x0000000a27277c23 */ /* 0x100fe20008010805 */
[----:B------:R-:W-:Y:S01]  /*20c0*/  FFMA.FTZ R42, R42, UR10, -R5 ;  /* 0x0000000a2a2a7c23 */ /* 0x000fe20008010805 */
[----:B------:R-:W-:Y:S01]  /*20d0*/  FADD.FTZ R4, R32, R11 ;  /* 0x0000000b20047221 */ /* 0x000fe20000010000 */
[--C-:B------:R-:W-:Y:S01]  /*20e0*/  FFMA.FTZ R43, R43, UR10, -R5.reuse ;  /* 0x0000000a2b2b7c23 */ /* 0x100fe20008010805 */
[--C-:B------:R-:W-:Y:S01]  /*20f0*/  FFMA.FTZ R46, R46, UR10, -R5.reuse ;  /* 0x0000000a2e2e7c23 */ /* 0x100fe20008010805 */
[----:B------:R-:W2:Y:S01]  /*2100*/  MUFU.EX2 R27, R27 ;  /* 0x0000001b001b7308 */ /* 0x000ea20000000800 */
[----:B------:R-:W-:Y:S01]  /*2110*/  FADD.FTZ R13, R33, R4 ;  /* 0x00000004210d7221 */ /* 0x000fe20000010000 */
[--C-:B------:R-:W-:Y:S01]  /*2120*/  FFMA.FTZ R47, R47, UR10, -R5.reuse ;  /* 0x0000000a2f2f7c23 */ /* 0x100fe20008010805 */
[--C-:B------:R-:W-:Y:S01]  /*2130*/  FFMA.FTZ R50, R50, UR10, -R5.reuse ;  /* 0x0000000a32327c23 */ /* 0x100fe20008010805 */
[----:B------:R-:W-:Y:S01]  /*2140*/  FFMA.FTZ R51, R51, UR10, -R5 ;  /* 0x0000000a33337c23 */ /* 0x000fe20008010805 */
[----:B------:R-:W-:Y:S01]  /*2150*/  FADD.FTZ R10, R36, R13 ;  /* 0x0000000d240a7221 */ /* 0x000fe20000010000 */
[--C-:B------:R-:W-:Y:S01]  /*2160*/  FFMA.FTZ R54, R54, UR10, -R5.reuse ;  /* 0x0000000a36367c23 */ /* 0x100fe20008010805 */
[--C-:B------:R-:W-:Y:S01]  /*2170*/  FFMA.FTZ R55, R55, UR10, -R5.reuse ;  /* 0x0000000a37377c23 */ /* 0x100fe20008010805 */
[----:B------:R-:W3:Y:S01]  /*2180*/  MUFU.EX2 R30, R30 ;  /* 0x0000001e001e7308 */ /* 0x000ee20000000800 */
[----:B------:R-:W-:Y:S01]  /*2190*/  FADD.FTZ R13, R37, R10 ;  /* 0x0000000a250d7221 */ /* 0x000fe20000010000 */
[--C-:B------:R-:W-:Y:S01]  /*21a0*/  FFMA.FTZ R58, R58, UR10, -R5.reuse ;  /* 0x0000000a3a3a7c23 */ /* 0x100fe20008010805 */
[--C-:B------:R-:W-:Y:S01]  /*21b0*/  FFMA.FTZ R59, R59, UR10, -R5.reuse ;  /* 0x0000000a3b3b7c23 */ /* 0x100fe20008010805 */
[----:B------:R-:W-:Y:S01]  /*21c0*/  FFMA.FTZ R62, R62, UR10, -R5 ;  /* 0x0000000a3e3e7c23 */ /* 0x000fe20008010805 */
[----:B------:R-:W-:Y:S01]  /*21d0*/  FADD.FTZ R14, R40, R13 ;  /* 0x0000000d280e7221 */ /* 0x000fe20000010000 */
[--C-:B------:R-:W-:Y:S01]  /*21e0*/  FFMA.FTZ R63, R63, UR10, -R5.reuse ;  /* 0x0000000a3f3f7c23 */ /* 0x100fe20008010805 */
[----:B------:R-:W-:Y:S01]  /*21f0*/  FFMA.FTZ R66, R66, UR10, -R5 ;  /* 0x0000000a42427c23 */ /* 0x000fe20008010805 */
[----:B------:R-:W4:Y:S01]  /*2200*/  MUFU.EX2 R31, R31 ;  /* 0x0000001f001f7308 */ /* 0x000f220000000800 */
[----:B--2---:R-:W-:Y:S01]  /*2210*/  FADD.FTZ R11, R26, R27 ;  /* 0x0000001b1a0b7221 */ /* 0x004fe20000010000 */
[----:B------:R-:W-:Y:S01]  /*2220*/  FADD.FTZ R13, R41, R14 ;  /* 0x0000000e290d7221 */ /* 0x000fe20000010000 */
[--C-:B------:R-:W-:Y:S01]  /*2230*/  FFMA.FTZ R67, R67, UR10, -R5.reuse ;  /* 0x0000000a43437c23 */ /* 0x100fe20008010805 */
[--C-:B------:R-:W-:Y:S01]  /*2240*/  FFMA.FTZ R70, R70, UR10, -R5.reuse ;  /* 0x0000000a46467c23 */ /* 0x100fe20008010805 */
[----:B------:R-:W-:Y:S01]  /*2250*/  FFMA.FTZ R71, R71, UR10, -R5 ;  /* 0x0000000a47477c23 */ /* 0x000fe20008010805 */
[----:B------:R-:W-:Y:S01]  /*2260*/  FADD.FTZ R14, R44, R13 ;  /* 0x0000000d2c0e7221 */ /* 0x000fe20000010000 */
[----:B------:R-:W-:Y:S01]  /*2270*/  F2FP.BF16.F32.PACK_AB R168, R57, R56 ;  /* 0x0000003839a8723e */ /* 0x000fe200000010ff */
[----:B------:R-:W2:Y:S01]  /*2280*/  MUFU.EX2 R34, R34 ;  /* 0x0000002200227308 */ /* 0x000ea20000000800 */
[----:B---3--:R-:W-:Y:S01]  /*2290*/  FADD.FTZ R4, R30, R11 ;  /* 0x0000000b1e047221 */ /* 0x008fe20000010000 */
[----:B------:R-:W-:Y:S01]  /*22a0*/  FADD.FTZ R13, R45, R14 ;  /* 0x0000000e2d0d7221 */ /* 0x000fe20000010000 */
[----:B------:R-:W-:-:S05]  /*22b0*/  F2FP.BF16.F32.PACK_AB R153, R27, R26 ;  /* 0x0000001a1b99723e */ /* 0x000fca00000010ff */
[----:B------:R-:W3:Y:S01]  /*22c0*/  MUFU.EX2 R35, R35 ;  /* 0x0000002300237308 */ /* 0x000ee20000000800 */
[C---:B----4-:R-:W-:Y:S01]  /*22d0*/  FADD.FTZ R11, R31.reuse, R4 ;  /* 0x000000041f0b7221 */ /* 0x050fe20000010000 */
[----:B------:R-:W-:Y:S01]  /*22e0*/  @!P1 VIADD R4, R8, 0x22840 ;  /* 0x0002284008049836 */ /* 0x000fe20000000000 */
[----:B------:R-:W-:-:S04]  /*22f0*/  F2FP.BF16.F32.PACK_AB R155, R31, R30 ;  /* 0x0000001e1f9b723e */ /* 0x000fc800000010ff */
[----:B------:R-:W-:Y:S01]  /*2300*/  @!P1 PRMT R4, RZ, 0x654, R4 ;  /* 0x00000654ff049816 */ /* 0x000fe20000000004 */
[----:B------:R-:W4:Y:S01]  /*2310*/  MUFU.EX2 R38, R38 ;  /* 0x0000002600267308 */ /* 0x000f220000000800 */
[----:B--2---:R-:W-:Y:S01]  /*2320*/  FADD.FTZ R10, R34, R11 ;  /* 0x0000000b220a7221 */ /* 0x004fe20000010000 */
[----:B------:R2:W-:Y:S06]  /*2330*/  BAR.ARV R12, 0x100 ;  /* 0x0004000c0000751d */ /* 0x0005ec0000002000 */
[----:B------:R-:W5:Y:S01]  /*2340*/  MUFU.EX2 R39, R39 ;  /* 0x0000002700277308 */ /* 0x000f620000000800 */
[C---:B---3--:R-:W-:Y:S01]  /*2350*/  FADD.FTZ R11, R35.reuse, R10 ;  /* 0x0000000a230b7221 */ /* 0x048fe20000010000 */
[----:B------:R3:W-:Y:S01]  /*2360*/  @!P1 SYNCS.ARRIVE.TRANS64.RED.A1T0 RZ, [R4+URZ], RZ ;  /* 0x000000ff04ff99a7 */ /* 0x0007e2000810043f */
[----:B------:R-:W-:-:S05]  /*2370*/  F2FP.BF16.F32.PACK_AB R157, R35, R34 ;  /* 0x00000022239d723e */ /* 0x000fca00000010ff */
[----:B------:R-:W3:Y:S01]  /*2380*/  MUFU.EX2 R42, R42 ;  /* 0x0000002a002a7308 */ /* 0x000ee20000000800 */
[----:B----4-:R-:W-:-:S07]  /*2390*/  FADD.FTZ R10, R38, R11 ;  /* 0x0000000b260a7221 */ /* 0x010fce0000010000 */
[----:B------:R-:W4:Y:S01]  /*23a0*/  MUFU.EX2 R43, R43 ;  /* 0x0000002b002b7308 */ /* 0x000f220000000800 */
[C---:B-----5:R-:W-:Y:S01]  /*23b0*/  FADD.FTZ R11, R39.reuse, R10 ;  /* 0x0000000a270b7221 */ /* 0x060fe20000010000 */
[----:B------:R-:W-:Y:S01]  /*23c0*/  FADD.FTZ R10, R48, R13 ;  /* 0x0000000d300a7221 */ /* 0x000fe20000010000 */
[----:B------:R-:W-:-:S03]  /*23d0*/  F2FP.BF16.F32.PACK_AB R159, R39, R38 ;  /* 0x00000026279f723e */ /* 0x000fc600000010ff */
[----:B------:R-:W-:Y:S02]  /*23e0*/  FADD.FTZ R13, R49, R10 ;  /* 0x0000000a310d7221 */ /* 0x000fe40000010000 */
[----:B------:R-:W5:Y:S01]  /*23f0*/  MUFU.EX2 R46, R46 ;  /* 0x0000002e002e7308 */ /* 0x000f620000000800 */
[----:B---3--:R-:W-:Y:S01]  /*2400*/  FADD.FTZ R4, R42, R11 ;  /* 0x0000000b2a047221 */ /* 0x008fe20000010000 */
[----:B------:R-:W-:-:S04]  /*2410*/  FADD.FTZ R10, R52, R13 ;  /* 0x0000000d340a7221 */ /* 0x000fc80000010000 */
[----:B------:R-:W-:Y:S02]  /*2420*/  FADD.FTZ R13, R53, R10 ;  /* 0x0000000a350d7221 */ /* 0x000fe40000010000 */
[----:B------:R-:W3:Y:S01]  /*2430*/  MUFU.EX2 R47, R47 ;  /* 0x0000002f002f7308 */ /* 0x000ee20000000800 */
[C---:B----4-:R-:W-:Y:S01]  /*2440*/  FADD.FTZ R11, R43.reuse, R4 ;  /* 0x000000042b0b7221 */ /* 0x050fe20000010000 */
[----:B------:R-:W-:Y:S01]  /*2450*/  FADD.FTZ R10, R56, R13 ;  /* 0x0000000d380a7221 */ /* 0x000fe20000010000 */
[----:B------:R-:W-:-:S05]  /*2460*/  F2FP.BF16.F32.PACK_AB R161, R43, R42 ;  /* 0x0000002a2ba1723e */ /* 0x000fca00000010ff */
[----:B------:R-:W4:Y:S01]  /*2470*/  MUFU.EX2 R50, R50 ;  /* 0x0000003200327308 */ /* 0x000f220000000800 */
[----:B-----5:R-:W-:-:S07]  /*2480*/  FADD.FTZ R4, R46, R11 ;  /* 0x0000000b2e047221 */ /* 0x020fce0000010000 */
[----:B------:R-:W5:Y:S01]  /*2490*/  MUFU.EX2 R51, R51 ;  /* 0x0000003300337308 */ /* 0x000f620000000800 */
[C---:B---3--:R-:W-:Y:S01]  /*24a0*/  FADD.FTZ R11, R47.reuse, R4 ;  /* 0x000000042f0b7221 */ /* 0x048fe20000010000 */
[----:B------:R-:W-:-:S06]  /*24b0*/  F2FP.BF16.F32.PACK_AB R163, R47, R46 ;  /* 0x0000002e2fa3723e */ /* 0x000fcc00000010ff */
[----:B------:R-:W3:Y:S01]  /*24c0*/  MUFU.EX2 R54, R54 ;  /* 0x0000003600367308 */ /* 0x000ee20000000800 */
[----:B----4-:R-:W-:Y:S01]  /*24d0*/  FADD.FTZ R4, R50, R11 ;  /* 0x0000000b32047221 */ /* 0x010fe20000010000 */
[----:B------:R-:W-:-:S04]  /*24e0*/  FADD.FTZ R11, R57, R10 ;  /* 0x0000000a390b7221 */ /* 0x000fc80000010000 */
[----:B------:R-:W-:Y:S02]  /*24f0*/  FADD.FTZ R10, R60, R11 ;  /* 0x0000000b3c0a7221 */ /* 0x000fe40000010000 */
[----:B------:R-:W4:Y:S01]  /*2500*/  MUFU.EX2 R55, R55 ;  /* 0x0000003700377308 */ /* 0x000f220000000800 */
[C---:B-----5:R-:W-:Y:S01]  /*2510*/  FADD.FTZ R5, R51.reuse, R4 ;  /* 0x0000000433057221 */ /* 0x060fe20000010000 */
[----:B------:R-:W-:-:S06]  /*2520*/  F2FP.BF16.F32.PACK_AB R165, R51, R50 ;  /* 0x0000003233a5723e */ /* 0x000fcc00000010ff */
[----:B------:R-:W5:Y:S01]  /*2530*/  MUFU.EX2 R61, R61 ;  /* 0x0000003d003d7308 */ /* 0x000f620000000800 */
[----:B---3--:R-:W-:-:S07]  /*2540*/  FADD.FTZ R4, R54, R5 ;  /* 0x0000000536047221 */ /* 0x008fce0000010000 */
[----:B------:R-:W3:Y:S01]  /*2550*/  MUFU.EX2 R58, R58 ;  /* 0x0000003a003a7308 */ /* 0x000ee20000000800 */
[C---:B----4-:R-:W-:Y:S01]  /*2560*/  FADD.FTZ R5, R55.reuse, R4 ;  /* 0x0000000437057221 */ /* 0x050fe20000010000 */
[----:B------:R-:W-:-:S06]  /*2570*/  F2FP.BF16.F32.PACK_AB R167, R55, R54 ;  /* 0x0000003637a7723e */ /* 0x000fcc00000010ff */
[----:B------:R-:W4:Y:S01]  /*2580*/  MUFU.EX2 R64, R64 ;  /* 0x0000004000407308 */ /* 0x000f220000000800 */
[C---:B-----5:R-:W-:Y:S01]  /*2590*/  FADD.FTZ R11, R61.reuse, R10 ;  /* 0x0000000a3d0b7221 */ /* 0x060fe20000010000 */
[----:B------:R-:W-:-:S06]  /*25a0*/  F2FP.BF16.F32.PACK_AB R170, R61, R60 ;  /* 0x0000003c3daa723e */ /* 0x000fcc00000010ff */
[----:B------:R-:W5:Y:S01]  /*25b0*/  MUFU.EX2 R59, R59 ;  /* 0x0000003b003b7308 */ /* 0x000f620000000800 */
[----:B---3--:R-:W-:-:S07]  /*25c0*/  FADD.FTZ R4, R58, R5 ;  /* 0x000000053a047221 */ /* 0x008fce0000010000 */
[----:B------:R-:W3:Y:S01]  /*25d0*/  MUFU.EX2 R65, R65 ;  /* 0x0000004100417308 */ /* 0x000ee20000000800 */
[----:B----4-:R-:W-:-:S07]  /*25e0*/  FADD.FTZ R10, R64, R11 ;  /* 0x0000000b400a7221 */ /* 0x010fce0000010000 */
[----:B------:R-:W4:Y:S01]  /*25f0*/  MUFU.EX2 R62, R62 ;  /* 0x0000003e003e7308 */ /* 0x000f220000000800 */
[C---:B-----5:R-:W-:Y:S01]  /*2600*/  FADD.FTZ R5, R59.reuse, R4 ;  /* 0x000000043b057221 */ /* 0x060fe20000010000 */
[----:B------:R-:W-:-:S06]  /*2610*/  F2FP.BF16.F32.PACK_AB R169, R59, R58 ;  /* 0x0000003a3ba9723e */ /* 0x000fcc00000010ff */
        /* <DEDUP_REMOVED lines=9> */
[----:B------:R-:W-:-:S06]  /*26b0*/  F2FP.BF16.F32.PACK_AB R171, R63, R62 ;  /* 0x0000003e3fab723e */ /* 0x000fcc00000010ff */
[----:B------:R-:W3:Y:S01]  /*26c0*/  MUFU.EX2 R67, R67 ;  /* 0x0000004300437308 */ /* 0x000ee20000000800 */
[----:B----4-:R-:W-:-:S07]  /*26d0*/  FADD.FTZ R4, R66, R11 ;  /* 0x0000000b42047221 */ /* 0x010fce0000010000 */
[----:B------:R-:W4:Y:S01]  /*26e0*/  MUFU.EX2 R70, R70 ;  /* 0x0000004600467308 */ /* 0x000f220000000800 */
[C---:B-----5:R-:W-:Y:S01]  /*26f0*/  FADD.FTZ R5, R9.reuse, R10 ;  /* 0x0000000a09057221 */ /* 0x060fe20000010000 */
[----:B------:R-:W-:-:S06]  /*2700*/  F2FP.BF16.F32.PACK_AB R174, R9, R68 ;  /* 0x0000004409ae723e */ /* 0x000fcc00000010ff */
[----:B------:R-:W5:Y:S01]  /*2710*/  MUFU.EX2 R71, R71 ;  /* 0x0000004700477308 */ /* 0x000f620000000800 */
[C---:B---3--:R-:W-:Y:S01]  /*2720*/  FADD.FTZ R9, R67.reuse, R4 ;  /* 0x0000000443097221 */ /* 0x048fe20000010000 */
[----:B------:R-:W-:-:S03]  /*2730*/  F2FP.BF16.F32.PACK_AB R173, R67, R66 ;  /* 0x0000004243ad723e */ /* 0x000fc600000010ff */
[----:B----4-:R-:W-:-:S04]  /*2740*/  FADD.FTZ R4, R70, R9 ;  /* 0x0000000946047221 */ /* 0x010fc80000010000 */
[C---:B-----5:R-:W-:Y:S01]  /*2750*/  FADD.FTZ R4, R71.reuse, R4 ;  /* 0x0000000447047221 */ /* 0x060fe20000010000 */
[----:B------:R-:W-:Y:S01]  /*2760*/  F2FP.BF16.F32.PACK_AB R175, R71, R70 ;  /* 0x0000004647af723e */ /* 0x000fe200000010ff */
[----:B--2---:R-:W-:Y:S06]  /*2770*/  @!P0 BRA `(.L_x_7231) ;  /* 0x0000000000048947 */ /* 0x004fec0003800000 */
[----:B------:R-:W-:Y:S01]  /*2780*/  BPT.TRAP 0x1 ;  /* 0x000000040000795c */ /* 0x000fe20000300000 */
.L_x_7231:
[----:B------:R2:W3:Y:S01]  /*2790*/  SYNCS.PHASECHK.TRANS64.TRYWAIT P2, [UR21+0x22850], R7 ;  /* 0x02285007ff0075a7 */ /* 0x0004e20008040155 */
[----:B------:R-:W-:Y:S05]  /*27a0*/  @!P0 BRA `(.L_x_7232) ;  /* 0x0000000000048947 */ /* 0x000fea0003800000 */
[----:B------:R-:W-:Y:S01]  /*27b0*/  BPT.TRAP 0x1 ;  /* 0x000000040000795c */ /* 0x000fe20000300000 */
.L_x_7232:
[----:B---3--:R-:W-:Y:S05]  /*27c0*/  @P2 BRA `(.L_x_7233) ;  /* 0x0000000000082947 */ /* 0x008fea0003800000 */
[----:B------:R-:W3:Y:S02]  /*27d0*/  SYNCS.PHASECHK.TRANS64.TRYWAIT P2, [UR21+0x22850], R7 ;  /* 0x02285007ff0075a7 */ /* 0x000ee40008040155 */
[----:B---3--:R-:W-:Y:S05]  /*27e0*/  @!P2 BRA `(.L_x_7234) ;  /* 0x0000006400eca947 */ /* 0x008fea0003800000 */
.L_x_7233:
[----:B------:R4:W-:Y:S01]  /*27f0*/  BAR.SYNC.DEFER_BLOCKING R6, 0x100 ;  /* 0x000400060000751d */ /* 0x0009e20000010000 */
[----:B------:R-:W-:Y:S01]  /*2800*/  UIADD3 UR6, UR46, 0x400, URZ ;  /* 0x000004002e067890 */ /* 0x000fe2000fffe03f */
[----:B---3--:R-:W-:Y:S01]  /*2810*/  @!P1 VIADD R8, R8, 0x22860 ;  /* 0x0002286008089836 */ /* 0x008fe20000000000 */
[----:B------:R-:W-:Y:S02]  /*2820*/  UISETP.GE.AND UP0, UPT, UR50, 0x61, UPT ;  /* 0x000000613200788c */ /* 0x000fe4000bf06270 */
[----:B------:R-:W-:Y:S01]  /*2830*/  USHF.R.U32.HI UR6, URZ, 0x4, UR6 ;  /* 0x000000043f067899 */ /* 0x000fe20008011606 */
[----:B------:R-:W-:Y:S01]  /*2840*/  UMOV UR7, 0x40000040 ;  /* 0x4000004000077882 */ /* 0x000fe20000000000 */
[----:B------:R-:W-:Y:S02]  /*2850*/  @!P1 PRMT R8, RZ, 0x654, R8 ;  /* 0x00000654ff089816 */ /* 0x000fe40000000008 */
[----:B------:R-:W-:Y:S01]  /*2860*/  ULOP3.LUT UR6, UR6, 0x3fff, URZ, 0xc0, !UPT ;  /* 0x00003fff06067892 */ /* 0x000fe2000f8ec03f */
[----:B------:R-:W-:-:S03]  /*2870*/  PLOP3.LUT P2, PT, PT, PT, UP0, 0x80, 0x0 ;  /* 0x000000000000781c */ /* 0x000fc60003f4f008 */
[----:B------:R-:W-:-:S04]  /*2880*/  ULOP3.LUT UR21, UR6, 0x3000000, URZ, 0xfc, !UPT ;  /* 0x0300000006157892 */ /* 0x000fc8000f8efc3f */
[----:B------:R-:W-:Y:S01]  /*2890*/  UIMAD UR11, UR39, 0xc00, UR21 ;  /* 0x00000c00270b78a4 */ /* 0x000fe2000f8e0215 */
[----:B------:R-:W-:-:S06]  /*28a0*/  WARPGROUP.ARRIVE ;  /* 0x00000000000079c5 */ /* 0x000fcc0000000000 */
[----:B------:R-:W-:Y:S02]  /*28b0*/  UMOV UR6, UR11 ;  /* 0x0000000b00067c82 */ /* 0x000fe40008000000 */
        /* <DEDUP_REMOVED lines=32> */
[----:B------:R4:W-:Y:S01]  /*2ac0*/  @!P1 SYNCS.ARRIVE.TRANS64.RED.A1T0 RZ, [R8+URZ], RZ ;  /* 0x000000ff08ff99a7 */ /* 0x0009e2000810043f */
[----:B------:R-:W-:Y:S05]  /*2ad0*/  @!P2 BRA `(.L_x_7235) ;  /* 0x0000001c004ca947 */ /* 0x000fea0003800000 */
[----:B------:R-:W-:Y:S01]  /*2ae0*/  IMAD.MOV.U32 R20, RZ, RZ, R3 ;  /* 0x000000ffff147224 */ /* 0x000fe200078e0003 */
[----:B------:R-:W-:Y:S01]  /*2af0*/  UIADD3 UR47, UR47, -0x2, URZ ;  /* 0xfffffffe2f2f7890 */ /* 0x000fe2000fffe03f */
[----:B-12---:R-:W-:Y:S01]  /*2b00*/  IMAD.MOV.U32 R7, RZ, RZ, R0 ;  /* 0x000000ffff077224 */ /* 0x006fe200078e0000 */
[----:B------:R-:W-:-:S10]  /*2b10*/  ULDC UR22, c[0x0][0x988] ;  /* 0x0002620000167ab9 */ /* 0x000fd40000000800 */
.L_x_7244:
[----:B------:R-:W-:Y:S01]  /*2b20*/  UIADD3 UR39, UR39, 0x1, URZ ;  /* 0x0000000127277890 */ /* 0x000fe2000fffe03f */
[----:B------:R-:W-:Y:S01]  /*2b30*/  IMAD.U32 R0, RZ, RZ, UR47 ;  /* 0x0000002fff007e24 */ /* 0x000fe2000f8e00ff */
[----:B------:R-:W-:Y:S02]  /*2b40*/  UIADD3 UR47, UR47, -0x1, URZ ;  /* 0xffffffff2f2f7890 */ /* 0x000fe4000fffe03f */
[----:B------:R-:W-:Y:S02]  /*2b50*/  UISETP.NE.AND UP0, UPT, UR39, 0x2, UPT ;  /* 0x000000022700788c */ /* 0x000fe4000bf05270 */
[----:B------:R-:W-:Y:S02]  /*2b60*/  ISETP.GT.AND P2, PT, R0, RZ, PT ;  /* 0x000000ff0000720c */ /* 0x000fe40003f44270 */
[----:B------:R-:W-:Y:S02]  /*2b70*/  USEL UR6, URZ, 0x1, UP0 ;  /* 0x000000013f067887 */ /* 0x000fe40008000000 */
[----:B------:R-:W-:-:S02]  /*2b80*/  USEL UR39, UR39, URZ, UP0 ;  /* 0x0000003f27277287 */ /* 0x000fc40008000000 */
[----:B------:R-:W-:Y:S01]  /*2b90*/  ULOP3.LUT UR42, UR42, UR6, URZ, 0x3c, !UPT ;  /* 0x000000062a2a7292 */ /* 0x000fe2000f8e3c3f */
[----:B---3--:R-:W-:Y:S11]  /*2ba0*/  @!P0 BRA `(.L_x_7236) ;  /* 0x0000000000048947 */ /* 0x008ff60003800000 */
[----:B------:R-:W-:Y:S01]  /*2bb0*/  BPT.TRAP 0x1 ;  /* 0x000000040000795c */ /* 0x000fe20000300000 */
.L_x_7236:
[----:B------:R-:W-:Y:S01]  /*2bc0*/  MOV R0, UR42 ;  /* 0x0000002a00007c02 */ /* 0x000fe20008000f00 */
[----:B------:R-:W-:-:S03]  /*2bd0*/  ULEA UR23, UR39, UR46, 0x3 ;  /* 0x0000002e27177291 */ /* 0x000fc6000f8e183f */
[----:B------:R-:W-:-:S04]  /*2be0*/  SHF.L.U32 R0, R0, 0x1f, RZ ;  /* 0x0000001f00007819 */ /* 0x000fc800000006ff */
[----:B------:R-:W-:-:S13]  /*2bf0*/  R2UR UR24, R0 ;  /* 0x00000000001872ca */ /* 0x000fda00000e0000 */
[----:B------:R-:W-:-:S04]  /*2c00*/  IMAD.U32 R0, RZ, RZ, UR24 ;  /* 0x00000018ff007e24 */ /* 0x000fc8000f8e00ff */
[----:B------:R1:W2:Y:S01]  /*2c10*/  SYNCS.PHASECHK.TRANS64.TRYWAIT P3, [UR23+0x22830], R0 ;  /* 0x02283000ff0075a7 */ /* 0x0002a20008060157 */
[----:B------:R-:W-:Y:S05]  /*2c20*/  @!P0 BRA `(.L_x_7237) ;  /* 0x0000000000048947 */ /* 0x000fea0003800000 */
[----:B------:R-:W-:Y:S01]  /*2c30*/  BPT.TRAP 0x1 ;  /* 0x000000040000795c */ /* 0x000fe20000300000 */
.L_x_7237:
[----:B--2---:R-:W-:Y:S05]  /*2c40*/  @P3 BRA `(.L_x_7238) ;  /* 0x00000000000c3947 */ /* 0x004fea0003800000 */
[----:B-1----:R-:W-:-:S04]  /*2c50*/  IMAD.U32 R0, RZ, RZ, UR24 ;  /* 0x00000018ff007e24 */ /* 0x002fc8000f8e00ff */
[----:B------:R-:W1:Y:S02]  /*2c60*/  SYNCS.PHASECHK.TRANS64.TRYWAIT P3, [UR23+0x22830], R0 ;  /* 0x02283000ff0075a7 */ /* 0x000e640008060157 */
[----:B-1----:R-:W-:Y:S05]  /*2c70*/  @!P3 BRA `(.L_x_7239) ;  /* 0x0000006000dcb947 */ /* 0x002fea0003800000 */
.L_x_7238:
[----:B------:R-:W-:Y:S01]  /*2c80*/  UIMAD UR18, UR39, 0x300, UR20 ;  /* 0x00000300271278a4 */ /* 0x000fe2000f8e0214 */
[----:B------:R-:W-:Y:S01]  /*2c90*/  WARPGROUP.ARRIVE ;  /* 0x00000000000079c5 */ /* 0x000fe20000000000 */
[----:B------:R-:W-:Y:S01]  /*2ca0*/  UMOV UR19, 0x40000040 ;  /* 0x4000004000137882 */ /* 0x000fe20000000000 */
[----:B------:R-:W-:Y:S01]  /*2cb0*/  UMOV UR7, 0x40000040 ;  /* 0x4000004000077882 */ /* 0x000fe20000000000 */
[----:B------:R-:W-:Y:S02]  /*2cc0*/  UIADD3 UR6, UR18, 0x2, URZ ;  /* 0x0000000212067890 */ /* 0x000fe4000fffe03f */
[----:B------:R-:W-:Y:S01]  /*2cd0*/  UIADD3 UR10, UR18, 0x4, URZ ;  /* 0x00000004120a7890 */ /* 0x000fe2000fffe03f */
[----:B------:R-:W-:Y:S02]  /*2ce0*/  UMOV UR11, 0x40000040 ;  /* 0x40000040000b7882 */ /* 0x000fe40000000000 */
[----:B------:R-:W-:Y:S01]  /*2cf0*/  HGMMA.64x96x16.F32.BF16 R152, gdesc[UR16], RZ, !UPT, gsb0 ;  /* 0x01600000109879f0 */ /* 0x000fe2000c0018ff */
[----:B------:R-:W-:Y:S01]  /*2d00*/  UIADD3 UR14, UR18, 0x6, URZ ;  /* 0x00000006120e7890 */ /* 0x000fe2000fffe03f */
[----:B------:R-:W-:Y:S01]  /*2d10*/  UMOV UR15, 0x40000040 ;  /* 0x40000040000f7882 */ /* 0x000fe20000000000 */
[----:B------:R-:W-:-:S02]  /*2d20*/  WARPGROUP.DEPBAR.LE gsb0, 0x0 ;  /* 0x00008000000079c5 */ /* 0x000fc40000010000 */
[----:B------:R-:W-:-:S06]  /*2d30*/  WARPGROUP.ARRIVE ;  /* 0x00000000000079c5 */ /* 0x000fcc0000000000 */
[----:B------:R-:W-:Y:S03]  /*2d40*/  HGMMA.64x96x16.F32.BF16 R152, gdesc[UR4], R152, gsb0 ;  /* 0x01600000049879f0 */ /* 0x000fe60008001898 */
[----:B------:R-:W-:Y:S02]  /*2d50*/  WARPGROUP.DEPBAR.LE gsb0, 0x0 ;  /* 0x00008000000079c5 */ /* 0x000fe40000010000 */
[----:B------:R-:W-:-:S06]  /*2d60*/  WARPGROUP.ARRIVE ;  /* 0x00000000000079c5 */ /* 0x000fcc0000000000 */
[----:B------:R-:W-:Y:S01]  /*2d70*/  HGMMA.64x96x16.F32.BF16 R152, gdesc[UR8], R152, gsb0 ;  /* 0x01600000089879f0 */ /* 0x000fe20008001898 */
[----:B------:R-:W-:Y:S02]  /*2d80*/  UMOV UR10, UR22 ;  /* 0x00000016000a7c82 */ /* 0x000fe40008000000 */
[----:B------:R-:W-:Y:S02]  /*2d90*/  WARPGROUP.DEPBAR.LE gsb0, 0x0 ;  /* 0x00008000000079c5 */ /* 0x000fe40000010000 */
[----:B------:R-:W-:-:S06]  /*2da0*/  WARPGROUP.ARRIVE ;  /* 0x00000000000079c5 */ /* 0x000fcc0000000000 */
[----:B------:R-:W-:Y:S03]  /*2db0*/  HGMMA.64x96x16.F32.BF16 R152, gdesc[UR12], R152, gsb0 ;  /* 0x016000000c9879f0 */ /* 0x000fe60008001898 */
[----:B------:R-:W-:Y:S02]  /*2dc0*/  WARPGROUP.DEPBAR.LE gsb0, 0x0 ;  /* 0x00008000000079c5 */ /* 0x000fe40000010000 */
[----:B-1----:R-:W-:Y:S02]  /*2dd0*/  FMNMX.FTZ R0, R152, R7, !PT ;  /* 0x0000000798007209 */ /* 0x002fe40007810000 */
[----:B----4-:R-:W-:Y:S02]  /*2de0*/  FMNMX.FTZ R8, R154, R20, !PT ;  /* 0x000000149a087209 */ /* 0x010fe40007810000 */
        /* <DEDUP_REMOVED lines=66> */
[----:B------:R-:W-:Y:S01]  /*3210*/  FFMA.FTZ R197, R197, UR10, -R12 ;  /* 0x0000000ac5c57c23 */ /* 0x000fe2000801080c */
[----:B------:R-:W-:Y:S01]  /*3220*/  FMNMX.FTZ R3, R187, R14, !PT ;  /* 0x0000000ebb037209 */ /* 0x000fe20007810000 */
[----:B------:R-:W-:-:S02]  /*3230*/  FMUL.FTZ R6, R6, UR10 ;  /* 0x0000000a06067c20 */ /* 0x000fc40008410000 */
[----:B------:R-:W-:Y:S01]  /*3240*/  MUFU.EX2 R7, R7 ;  /* 0x0000000700077308 */ /* 0x000fe20000000800 */
[----:B------:R-:W-:Y:S01]  /*3250*/  FMNMX.FTZ R14, R190, R3, !PT ;  /* 0x00000003be0e7209 */ /* 0x000fe20007810000 */
[----:B-1----:R-:W-:-:S03]  /*3260*/  FFMA.FTZ R161, R184, UR10, -R12 ;  /* 0x0000000ab8a17c23 */ /* 0x002fc6000801080c */
[----:B------:R-:W-:-:S03]  /*3270*/  FMNMX.FTZ R3, R191, R14, !PT ;  /* 0x0000000ebf037209 */ /* 0x000fc60007810000 */
[----:B------:R-:W1:Y:S01]  /*3280*/  MUFU.EX2 R6, R6 ;  /* 0x0000000600067308 */ /* 0x000e620000000800 */
[----:B------:R-:W-:-:S04]  /*3290*/  FMNMX.FTZ R14, R194, R3, !PT ;  /* 0x00000003c20e7209 */ /* 0x000fc80007810000 */
[----:B------:R-:W-:-:S03]  /*32a0*/  FMNMX.FTZ R3, R195, R14, !PT ;  /* 0x0000000ec3037209 */ /* 0x000fc60007810000 */
[----:B------:R-:W-:Y:S01]  /*32b0*/  MUFU.EX2 R14, R157 ;  /* 0x0000009d000e7308 */ /* 0x000fe20000000800 */
[----:B------:R-:W-:-:S04]  /*32c0*/  FMNMX.FTZ R164, R198, R3, !PT ;  /* 0x00000003c6a47209 */ /* 0x000fc80007810000 */
[----:B------:R-:W-:Y:S01]  /*32d0*/  FMNMX.FTZ R3, R199, R164, !PT ;  /* 0x000000a4c7037209 */ /* 0x000fe20007810000 */
[--C-:B------:R-:W-:Y:S01]  /*32e0*/  FFMA.FTZ R164, R176, UR10, -R12.reuse ;  /* 0x0000000ab0a47c23 */ /* 0x100fe2000801080c */
[--C-:B------:R-:W-:Y:S01]  /*32f0*/  FFMA.FTZ R176, R189, UR10, -R12.reuse ;  /* 0x0000000abdb07c23 */ /* 0x100fe2000801080c */
[----:B------:R2:W-:Y:S01]  /*3300*/  MUFU.EX2 R157, R180 ;  /* 0x000000b4009d7308 */ /* 0x0005e20000000800 */
[----:B-1----:R-:W-:Y:S01]  /*3310*/  FFMA.FTZ R5, R6, R5, R7 ;  /* 0x0000000506057223 */ /* 0x002fe20000010007 */
[----:B------:R-:W1:Y:S01]  /*3320*/  SHFL.BFLY PT, R172, R3, 0x2, 0x1f ;  /* 0x0c401f0003ac7f89 */ /* 0x000e6200000e0000 */
[-C--:B------:R-:W-:Y:S01]  /*3330*/  FMUL.FTZ R24, R24, R6.reuse ;  /* 0x0000000618187220 */ /* 0x080fe20000410000 */
[-C--:B------:R-:W-:Y:S01]  /*3340*/  FMUL.FTZ R25, R25, R6.reuse ;  /* 0x0000000619197220 */ /* 0x080fe20000410000 */
[-C--:B------:R-:W-:Y:S01]  /*3350*/  FMUL.FTZ R28, R28, R6.reuse ;  /* 0x000000061c1c7220 */ /* 0x080fe20000410000 */
[-C--:B------:R-:W-:Y:S01]  /*3360*/  FMUL.FTZ R29, R29, R6.reuse ;  /* 0x000000061d1d7220 */ /* 0x080fe20000410000 */
[-C--:B------:R-:W-:Y:S01]  /*3370*/  FMUL.FTZ R32, R32, R6.reuse ;  /* 0x0000000620207220 */ /* 0x080fe20000410000 */
[----:B------:R-:W3:Y:S01]  /*3380*/  MUFU.EX2 R152, R152 ;  /* 0x0000009800987308 */ /* 0x000ee20000000800 */
[--C-:B--2---:R-:W-:Y:S01]  /*3390*/  FFMA.FTZ R180, R193, UR10, -R12.reuse ;  /* 0x0000000ac1b47c23 */ /* 0x104fe2000801080c */
        /* <DEDUP_REMOVED lines=15> */
[C---:B---3--:R-:W-:Y:S01]  /*3490*/  FADD.FTZ R5, R152.reuse, R5 ;  /* 0x0000000598057221 */ /* 0x048fe20000010000 */
[----:B-1----:R-:W-:Y:S01]  /*34a0*/  FMNMX.FTZ R173, R3, R172, !PT ;  /* 0x000000ac03ad7209 */ /* 0x002fe20007810000 */
[----:B------:R-:W-:Y:S01]  /*34b0*/  FFMA.FTZ R172, R185, UR10, -R12 ;  /* 0x0000000ab9ac7c23 */ /* 0x000fe2000801080c */
[----:B------:R-:W-:Y:S01]  /*34c0*/  F2FP.BF16.F32.PACK_AB R152, R152, R7 ;  /* 0x000000079898723e */ /* 0x000fe200000010ff */
        /* <DEDUP_REMOVED lines=31> */
[C---:B------:R-:W-:Y:S01]  /*36c0*/  FMUL.FTZ R185, R3.reuse, UR10 ;  /* 0x0000000a03b97c20 */ /* 0x040fe20008410000 */
[----:B------:R-:W-:Y:S01]  /*36d0*/  FADD.FTZ R12, -R3, R20 ;  /* 0x00000014030c7221 */ /* 0x000fe20000010100 */
[-C--:B------:R-:W-:Y:S01]  /*36e0*/  FMUL.FTZ R109, R109, R6.reuse ;  /* 0x000000066d6d7220 */ /* 0x080fe20000410000 */
[----:B------:R-:W-:Y:S01]  /*36f0*/  FMUL.FTZ R112, R112, R6 ;  /* 0x0000000670707220 */ /* 0x000fe20000410000 */
[--C-:B------:R-:W-:Y:S01]  /*3700*/  FFMA.FTZ R184, R154, UR10, -R185.reuse ;  /* 0x0000000a9ab87c23 */ /* 0x100fe200080108b9 */
[----:B------:R-:W-:Y:S01]  /*3710*/  FMUL.FTZ R12, R12, UR10 ;  /* 0x0000000a0c0c7c20 */ /* 0x000fe20008410000 */
[--C-:B------:R-:W-:Y:S01]  /*3720*/  FFMA.FTZ R155, R155, UR10, -R185.reuse ;  /* 0x0000000a9b9b7c23 */ /* 0x100fe200080108b9 */
        /* <DEDUP_REMOVED lines=9> */
[----:B------:R-:W-:Y:S01]  /*37c0*/  IMAD.U32 R183, RZ, RZ, UR23 ;  /* 0x00000017ffb77e24 */ /* 0x000fe2000f8e00ff */
[----:B------:R-:W2:Y:S01]  /*37d0*/  MUFU.EX2 R184, R184 ;  /* 0x000000b800b87308 */ /* 0x000ea20000000800 */
[--C-:B------:R-:W-:Y:S01]  /*37e0*/  FFMA.FTZ R192, R163, UR10, -R185.reuse ;  /* 0x0000000aa3c07c23 */ /* 0x100fe200080108b9 */
[--C-:B------:R-:W-:Y:S01]  /*37f0*/  FFMA.FTZ R163, R166, UR10, -R185.reuse ;  /* 0x0000000aa6a37c23 */ /* 0x100fe200080108b9 */
[----:B------:R-:W-:Y:S01]  /*3800*/  @!P1 VIADD R154, R183, 0x22840 ;  /* 0x00022840b79a9836 */ /* 0x000fe20000000000 */
[----:B-1----:R-:W-:Y:S01]  /*3810*/  IADD3 R12, -R18, 0xb, RZ ;  /* 0x0000000b120c7810 */ /* 0x002fe20007ffe1ff */
[--C-:B------:R-:W-:Y:S01]  /*3820*/  FFMA.FTZ R202, R171, UR10, -R185.reuse ;  /* 0x0000000aabca7c23 */ /* 0x100fe200080108b9 */
[--C-:B------:R-:W-:Y:S01]  /*3830*/  FFMA.FTZ R171, R174, UR10, -R185.reuse ;  /* 0x0000000aaeab7c23 */ /* 0x100fe200080108b9 */
[--C-:B------:R-:W-:Y:S01]  /*3840*/  FFMA.FTZ R186, R186, UR10, -R185.reuse ;  /* 0x0000000ababa7c23 */ /* 0x100fe200080108b9 */
[----:B------:R-:W1:Y:S01]  /*3850*/  MUFU.EX2 R155, R155 ;  /* 0x0000009b009b7308 */ /* 0x000e620000000800 */
[----:B------:R-:W-:Y:S01]  /*3860*/  @!P1 PRMT R154, RZ, 0x654, R154 ;  /* 0x00000654ff9a9816 */ /* 0x000fe2000000009a */
[----:B------:R3:W-:Y:S06]  /*3870*/  BAR.ARV R12, 0x100 ;  /* 0x0004000c0000751d */ /* 0x0007ec0000002000 */
[----:B------:R-:W4:Y:S01]  /*3880*/  MUFU.EX2 R181, R181 ;  /* 0x000000b500b57308 */ /* 0x000f220000000800 */
[----:B--2---:R-:W-:Y:S01]  /*3890*/  FFMA.FTZ R4, R177, R4, R184 ;  /* 0x00000004b1047223 */ /* 0x004fe200000100b8 */
[----:B------:R2:W-:Y:S01]  /*38a0*/  @!P1 SYNCS.ARRIVE.TRANS64.RED.A1T0 RZ, [R154+URZ], RZ ;  /* 0x000000ff9aff99a7 */ /* 0x0005e2000810043f */
[--C-:B------:R-:W-:Y:S01]  /*38b0*/  FFMA.FTZ R187, R187, UR10, -R185.reuse ;  /* 0x0000000abbbb7c23 */ /* 0x100fe200080108b9 */
[--C-:B------:R-:W-:Y:S01]  /*38c0*/  FFMA.FTZ R189, R190, UR10, -R185.reuse ;  /* 0x0000000abebd7c23 */ /* 0x100fe200080108b9 */
[--C-:B------:R-:W-:Y:S01]  /*38d0*/  FFMA.FTZ R190, R191, UR10, -R185.reuse ;  /* 0x0000000abfbe7c23 */ /* 0x100fe200080108b9 */
[--C-:B------:R-:W-:Y:S01]  /*38e0*/  FFMA.FTZ R194, R194, UR10, -R185.reuse ;  /* 0x0000000ac2c27c23 */ /* 0x100fe200080108b9 */
[----:B------:R-:W-:Y:S01]  /*38f0*/  FFMA.FTZ R195, R195, UR10, -R185 ;  /* 0x0000000ac3c37c23 */ /* 0x000fe200080108b9 */
[----:B------:R-:W5:Y:S01]  /*3900*/  MUFU.EX2 R188, R188 ;  /* 0x000000bc00bc7308 */ /* 0x000f620000000800 */
[----:B-1----:R-:W-:Y:S01]  /*3910*/  FADD.FTZ R4, R155, R4 ;  /* 0x000000049b047221 */ /* 0x002fe20000010000 */
[----:B--2---:R-:W-:Y:S01]  /*3920*/  FADD.FTZ R154, R8, R5 ;  /* 0x00000005089a7221 */ /* 0x004fe20000010000 */
[--C-:B------:R-:W-:Y:S01]  /*3930*/  FFMA.FTZ R198, R198, UR10, -R185.reuse ;  /* 0x0000000ac6c67c23 */ /* 0x100fe200080108b9 */
[----:B------:R-:W-:Y:S01]  /*3940*/  FFMA.FTZ R199, R199, UR10, -R185 ;  /* 0x0000000ac7c77c23 */ /* 0x000fe200080108b9 */
[-C--:B------:R-:W-:Y:S01]  /*3950*/  FMUL.FTZ R113, R113, R6.reuse ;  /* 0x0000000671717220 */ /* 0x080fe20000410000 */
[----:B------:R-:W-:Y:S01]  /*3960*/  FADD.FTZ R5, R9, R154 ;  /* 0x0000009a09057221 */ /* 0x000fe20000010000 */
[-C--:B------:R-:W-:Y:S01]  /*3970*/  FMUL.FTZ R116, R116, R6.reuse ;  /* 0x0000000674747220 */ /* 0x080fe20000410000 */
[----:B------:R-:W1:Y:S01]  /*3980*/  MUFU.EX2 R159, R159 ;  /* 0x0000009f009f7308 */ /* 0x000e620000000800 */
[----:B----4-:R-:W-:Y:S01]  /*3990*/  FADD.FTZ R7, R181, R4 ;  /* 0x00000004b5077221 */ /* 0x010fe20000010000 */
[----:B------:R-:W-:Y:S01]  /*39a0*/  FADD.FTZ R154, R156, R5 ;  /* 0x000000059c9a7221 */ /* 0x000fe20000010000 */
[-C--:B------:R-:W-:Y:S01]  /*39b0*/  FMUL.FTZ R117, R117, R6.reuse ;  /* 0x0000000675757220 */ /* 0x080fe20000410000 */
[-C--:B------:R-:W-:Y:S01]  /*39c0*/  FMUL.FTZ R120, R120, R6.reuse ;  /* 0x0000000678787220 */ /* 0x080fe20000410000 */
[-C--:B------:R-:W-:Y:S01]  /*39d0*/  FMUL.FTZ R121, R121, R6.reuse ;  /* 0x0000000679797220 */ /* 0x080fe20000410000 */
[----:B------:R-:W-:Y:S01]  /*39e0*/  FADD.FTZ R5, R11, R154 ;  /* 0x0000009a0b057221 */ /* 0x000fe20000010000 */
[-C--:B------:R-:W-:Y:S01]  /*39f0*/  FMUL.FTZ R124, R124, R6.reuse ;  /* 0x000000067c7c7220 */ /* 0x080fe20000410000 */
[----:B------:R-:W2:Y:S01]  /*3a00*/  MUFU.EX2 R192, R192 ;  /* 0x000000c000c07308 */ /* 0x000ea20000000800 */
[----:B-----5:R-:W-:Y:S01]  /*3a10*/  FADD.FTZ R4, R188, R7 ;  /* 0x00000007bc047221 */ /* 0x020fe20000010000 */
[----:B------:R-:W-:Y:S01]  /*3a20*/  FADD.FTZ R154, R10, R5 ;  /* 0x000000050a9a7221 */ /* 0x000fe20000010000 */
[-C--:B------:R-:W-:Y:S01]  /*3a30*/  FMUL.FTZ R125, R125, R6.reuse ;  /* 0x000000067d7d7220 */ /* 0x080fe20000410000 */
[-C--:B------:R-:W-:Y:S01]  /*3a40*/  FMUL.FTZ R128, R128, R6.reuse ;  /* 0x0000000680807220 */ /* 0x080fe20000410000 */
[-C--:B------:R-:W-:Y:S01]  /*3a50*/  FMUL.FTZ R129, R129, R6.reuse ;  /* 0x0000000681817220 */ /* 0x080fe20000410000 */
[----:B------:R-:W-:Y:S01]  /*3a60*/  FADD.FTZ R5, R13, R154 ;  /* 0x0000009a0d057221 */ /* 0x000fe20000010000 */
[-C--:B------:R-:W-:Y:S01]  /*3a70*/  FMUL.FTZ R132, R132, R6.reuse ;  /* 0x0000000684847220 */ /* 0x080fe20000410000 */
[----:B------:R4:W-:Y:S01]  /*3a80*/  MUFU.EX2 R173, R196 ;  /* 0x000000c400ad7308 */ /* 0x0009e20000000800 */
[----:B-1----:R-:W-:Y:S01]  /*3a90*/  FADD.FTZ R7, R159, R4 ;  /* 0x000000049f077221 */ /* 0x002fe20000010000 */
[----:B------:R-:W-:Y:S01]  /*3aa0*/  FADD.FTZ R154, R160, R5 ;  /* 0x00000005a09a7221 */ /* 0x000fe20000010000 */
[-C--:B------:R-:W-:Y:S01]  /*3ab0*/  FMUL.FTZ R133, R133, R6.reuse ;  /* 0x0000000685857220 */ /* 0x080fe20000410000 */
[-C--:B------:R-:W-:Y:S01]  /*3ac0*/  FMUL.FTZ R136, R136, R6.reuse ;  /* 0x0000000688887220 */ /* 0x080fe20000410000 */
[-C--:B------:R-:W-:Y:S01]  /*3ad0*/  FMUL.FTZ R137, R137, R6.reuse ;  /* 0x0000000689897220 */ /* 0x080fe20000410000 */
[----:B------:R-:W-:Y:S01]  /*3ae0*/  FADD.FTZ R5, R15, R154 ;  /* 0x0000009a0f057221 */ /* 0x000fe20000010000 */
[-C--:B------:R-:W-:Y:S01]  /*3af0*/  FMUL.FTZ R140, R140, R6.reuse ;  /* 0x000000068c8c7220 */ /* 0x080fe20000410000 */
[----:B------:R-:W1:Y:S01]  /*3b00*/  MUFU.EX2 R163, R163 ;  /* 0x000000a300a37308 */ /* 0x000e620000000800 */
[--C-:B----4-:R-:W-:Y:S01]  /*3b10*/  FFMA.FTZ R196, R167, UR10, -R185.reuse ;  /* 0x0000000aa7c47c23 */ /* 0x110fe200080108b9 */
[----:B------:R-:W-:Y:S01]  /*3b20*/  FFMA.FTZ R167, R170, UR10, -R185 ;  /* 0x0000000aaaa77c23 */ /* 0x000fe200080108b9 */
[----:B--2---:R-:W-:Y:S01]  /*3b30*/  FADD.FTZ R4, R192, R7 ;  /* 0x00000007c0047221 */ /* 0x004fe20000010000 */
[----:B------:R-:W-:Y:S01]  /*3b40*/  FADD.FTZ R154, R14, R5 ;  /* 0x000000050e9a7221 */ /* 0x000fe20000010000 */
[-C--:B------:R-:W-:Y:S01]  /*3b50*/  FMUL.FTZ R141, R141, R6.reuse ;  /* 0x000000068d8d7220 */ /* 0x080fe20000410000 */
[-C--:B------:R-:W-:Y:S01]  /*3b60*/  FMUL.FTZ R144, R144, R6.reuse ;  /* 0x0000000690907220 */ /* 0x080fe20000410000 */
[-C--:B------:R-:W-:Y:S01]  /*3b70*/  FMUL.FTZ R145, R145, R6.reuse ;  /* 0x0000000691917220 */ /* 0x080fe20000410000 */
[----:B------:R-:W2:Y:S01]  /*3b80*/  MUFU.EX2 R196, R196 ;  /* 0x000000c400c47308 */ /* 0x000ea20000000800 */
[----:B------:R-:W-:Y:S01]  /*3b90*/  FADD.FTZ R5, R21, R154 ;  /* 0x0000009a15057221 */ /* 0x000fe20000010000 */
[-C--:B------:R-:W-:Y:S01]  /*3ba0*/  FMUL.FTZ R148, R148, R6.reuse ;  /* 0x0000000694947220 */ /* 0x080fe20000410000 */
[----:B------:R-:W-:Y:S01]  /*3bb0*/  FMUL.FTZ R149, R149, R6 ;  /* 0x0000000695957220 */ /* 0x000fe20000410000 */
[----:B------:R-:W-:Y:S01]  /*3bc0*/  F2FP.BF16.F32.PACK_AB R156, R11, R156 ;  /* 0x0000009c0b9c723e */ /* 0x000fe200000010ff */
[-C--:B------:R-:W-:Y:S01]  /*3bd0*/  FMUL.FTZ R26, R26, R177.reuse ;  /* 0x000000b11a1a7220 */ /* 0x080fe20000410000 */
[----:B------:R-:W-:Y:S01]  /*3be0*/  F2FP.BF16.F32.PACK_AB R160, R15, R160 ;  /* 0x000000a00fa0723e */ /* 0x000fe200000010ff */
[-C--:B------:R-:W-:Y:S01]  /*3bf0*/  FMUL.FTZ R27, R27, R177.reuse ;  /* 0x000000b11b1b7220 */ /* 0x080fe20000410000 */
[----:B------:R-:W4:Y:S01]  /*3c00*/  MUFU.EX2 R167, R167 ;  /* 0x000000a700a77308 */ /* 0x000f220000000800 */
[----:B-1----:R-:W-:Y:S01]  /*3c10*/  FADD.FTZ R7, R163, R4 ;  /* 0x00000004a3077221 */ /* 0x002fe20000010000 */
        /* <DEDUP_REMOVED lines=63> */
[C---:B----4-:R-:W-:Y:S01]  /*4010*/  FADD.FTZ R154, R153.reuse, R154 ;  /* 0x0000009a999a7221 */ /* 0x050fe20000010000 */
[----:B------:R-:W-:Y:S01]  /*4020*/  F2FP.BF16.F32.PACK_AB R164, R153, R164 ;  /* 0x000000a499a4723e */ /* 0x000fe200000010ff */
[-C--:B------:R-:W-:Y:S01]  /*4030*/  FMUL.FTZ R123, R123, R177.reuse ;  /* 0x000000b17b7b7220 */ /* 0x080fe20000410000 */
[----:B------:R-:W-:Y:S01]  /*4040*/  F2FP.BF16.F32.PACK_AB R153, R155, R184 ;  /* 0x000000b89b99723e */ /* 0x000fe200000010ff */
[----:B------:R-:W-:Y:S01]  /*4050*/  FADD.FTZ R5, R157, R154 ;  /* 0x0000009a9d057221 */ /* 0x000fe20000010000 */
        /* <DEDUP_REMOVED lines=20> */
[----:B------:R-:W-:-:S02]  /*41a0*/  F2FP.BF16.F32.PACK_AB R166, R168, R157 ;  /* 0x0000009da8a6723e */ /* 0x000fc400000010ff */
[----:B------:R-:W-:Y:S02]  /*41b0*/  F2FP.BF16.F32.PACK_AB R157, R192, R159 ;  /* 0x0000009fc09d723e */ /* 0x000fe400000010ff */
[----:B------:R-:W-:Y:S02]  /*41c0*/  F2FP.BF16.F32.PACK_AB R159, R196, R163 ;  /* 0x000000a3c49f723e */ /* 0x000fe400000010ff */
[----:B------:R-:W4:Y:S01]  /*41d0*/  MUFU.EX2 R186, R186 ;  /* 0x000000ba00ba7308 */ /* 0x000f220000000800 */
[----:B-1----:R-:W-:Y:S01]  /*41e0*/  FADD.FTZ R7, R182, R7 ;  /* 0x00000007b6077221 */ /* 0x002fe20000010000 */
[----:B------:R-:W-:Y:S02]  /*41f0*/  F2FP.BF16.F32.PACK_AB R163, R204, R171 ;  /* 0x000000abcca3723e */ /* 0x000fe400000010ff */
[----:B------:R-:W-:-:S04]  /*4200*/  F2FP.BF16.F32.PACK_AB R155, R188, R181 ;  /* 0x000000b5bc9b723e */ /* 0x000fc800000010ff */
[----:B------:R-:W1:Y:S01]  /*4210*/  MUFU.EX2 R172, R172 ;  /* 0x000000ac00ac7308 */ /* 0x000e620000000800 */
[----:B--2---:R-:W-:-:S07]  /*4220*/  FADD.FTZ R5, R161, R154 ;  /* 0x0000009aa1057221 */ /* 0x004fce0000010000 */
[----:B------:R-:W2:Y:S01]  /*4230*/  MUFU.EX2 R187, R187 ;  /* 0x000000bb00bb7308 */ /* 0x000ea20000000800 */
[----:B----4-:R-:W-:-:S07]  /*4240*/  FADD.FTZ R4, R186, R7 ;  /* 0x00000007ba047221 */ /* 0x010fce0000010000 */
[----:B------:R-:W4:Y:S01]  /*4250*/  MUFU.EX2 R165, R165 ;  /* 0x000000a500a57308 */ /* 0x000f220000000800 */
[C---:B-1----:R-:W-:Y:S01]  /*4260*/  FADD.FTZ R154, R172.reuse, R5 ;  /* 0x00000005ac9a7221 */ /* 0x042fe20000010000 */
[----:B------:R-:W-:Y:S02]  /*4270*/  F2FP.BF16.F32.PACK_AB R168, R172, R161 ;  /* 0x000000a1aca8723e */ /* 0x000fe400000010ff */
[----:B------:R-:W-:Y:S02]  /*4280*/  F2FP.BF16.F32.PACK_AB R161, R202, R167 ;  /* 0x000000a7caa1723e */ /* 0x000fe400000010ff */
[----:B------:R-:W-:Y:S02]  /*4290*/  F2FP.BF16.F32.PACK_AB R167, R182, R179 ;  /* 0x000000b3b6a7723e */ /* 0x000fe400000010ff */
[----:B------:R-:W1:Y:S01]  /*42a0*/  MUFU.EX2 R189, R189 ;  /* 0x000000bd00bd7308 */ /* 0x000e620000000800 */
[----:B--2---:R-:W-:-:S07]  /*42b0*/  FADD.FTZ R4, R187, R4 ;  /* 0x00000004bb047221 */ /* 0x004fce0000010000 */
[----:B------:R-:W2:Y:S01]  /*42c0*/  MUFU.EX2 R176, R176 ;  /* 0x000000b000b07308 */ /* 0x000ea20000000800 */
[----:B----4-:R-:W-:Y:S01]  /*42d0*/  FADD.FTZ R5, R165, R154 ;  /* 0x0000009aa5057221 */ /* 0x010fe20000010000 */
[----:B------:R-:W-:-:S06]  /*42e0*/  F2FP.BF16.F32.PACK_AB R154, R9, R8 ;  /* 0x00000008099a723e */ /* 0x000fcc00000010ff */
[----:B------:R-:W4:Y:S01]  /*42f0*/  MUFU.EX2 R190, R190 ;  /* 0x000000be00be7308 */ /* 0x000f220000000800 */
[----:B-1----:R-:W-:-:S07]  /*4300*/  FADD.FTZ R7, R189, R4 ;  /* 0x00000004bd077221 */ /* 0x002fce0000010000 */
[----:B------:R-:W1:Y:S01]  /*4310*/  MUFU.EX2 R169, R169 ;  /* 0x000000a900a97308 */ /* 0x000e620000000800 */
[C---:B--2---:R-:W-:Y:S01]  /*4320*/  FADD.FTZ R158, R176.reuse, R5 ;  /* 0x00000005b09e7221 */ /* 0x044fe20000010000 */
[----:B------:R-:W-:Y:S02]  /*4330*/  F2FP.BF16.F32.PACK_AB R170, R176, R165 ;  /* 0x000000a5b0aa723e */ /* 0x000fe400000010ff */
[----:B------:R-:W-:-:S04]  /*4340*/  F2FP.BF16.F32.PACK_AB R165, R178, R175 ;  /* 0x000000afb2a5723e */ /* 0x000fc800000010ff */
[----:B------:R-:W2:Y:S01]  /*4350*/  MUFU.EX2 R185, R194 ;  /* 0x000000c200b97308 */ /* 0x000ea20000000800 */
[C---:B----4-:R-:W-:Y:S01]  /*4360*/  FADD.FTZ R4, R190.reuse, R7 ;  /* 0x00000007be047221 */ /* 0x050fe20000010000 */
[----:B------:R-:W-:-:S06]  /*4370*/  F2FP.BF16.F32.PACK_AB R171, R190, R189 ;  /* 0x000000bdbeab723e */ /* 0x000fcc00000010ff */
[----:B------:R-:W4:Y:S01]  /*4380*/  MUFU.EX2 R180, R180 ;  /* 0x000000b400b47308 */ /* 0x000f220000000800 */
[----:B-1----:R-:W-:Y:S01]  /*4390*/  FADD.FTZ R5, R169, R158 ;  /* 0x0000009ea9057221 */ /* 0x002fe20000010000 */
[----:B------:R-:W-:-:S06]  /*43a0*/  F2FP.BF16.F32.PACK_AB R158, R13, R10 ;  /* 0x0000000a0d9e723e */ /* 0x000fcc00000010ff */
[----:B------:R-:W1:Y:S01]  /*43b0*/  MUFU.EX2 R6, R195 ;  /* 0x000000c300067308 */ /* 0x000e620000000800 */
[----:B--2---:R-:W-:-:S07]  /*43c0*/  FADD.FTZ R7, R185, R4 ;  /* 0x00000004b9077221 */ /* 0x004fce0000010000 */
[----:B------:R-:W2:Y:S01]  /*43d0*/  MUFU.EX2 R198, R198 ;  /* 0x000000c600c67308 */ /* 0x000ea20000000800 */
[C---:B----4-:R-:W-:Y:S01]  /*43e0*/  FADD.FTZ R8, R180.reuse, R5 ;  /* 0x00000005b4087221 */ /* 0x050fe20000010000 */
[----:B------:R-:W-:Y:S02]  /*43f0*/  F2FP.BF16.F32.PACK_AB R172, R180, R169 ;  /* 0x000000a9b4ac723e */ /* 0x000fe400000010ff */
[----:B------:R-:W-:Y:S01]  /*4400*/  F2FP.BF16.F32.PACK_AB R169, R187, R186 ;  /* 0x000000babba9723e */ /* 0x000fe200000010ff */
[----:B------:R-:W-:-:S03]  /*4410*/  FADD.FTZ R5, R173, R8 ;  /* 0x00000008ad057221 */ /* 0x000fc60000010000 */
[----:B------:R-:W4:Y:S01]  /*4420*/  MUFU.EX2 R20, R197 ;  /* 0x000000c500147308 */ /* 0x000f220000000800 */
[----:B-1----:R-:W-:-:S07]  /*4430*/  FADD.FTZ R7, R6, R7 ;  /* 0x0000000706077221 */ /* 0x002fce0000010000 */
[----:B------:R-:W1:Y:S01]  /*4440*/  MUFU.EX2 R199, R199 ;  /* 0x000000c700c77308 */ /* 0x000e620000000800 */
[----:B--2---:R-:W-:Y:S01]  /*4450*/  FADD.FTZ R4, R198, R7 ;  /* 0x00000007c6047221 */ /* 0x004fe20000010000 */
[C---:B----4-:R-:W-:Y:S01]  /*4460*/  F2FP.BF16.F32.PACK_AB R174, R20.reuse, R173 ;  /* 0x000000ad14ae723e */ /* 0x050fe200000010ff */
[----:B------:R-:W-:Y:S01]  /*4470*/  FADD.FTZ R5, R20, R5 ;  /* 0x0000000514057221 */ /* 0x000fe20000010000 */
[----:B------:R-:W-:Y:S01]  /*4480*/  F2FP.BF16.F32.PACK_AB R173, R6, R185 ;  /* 0x000000b906ad723e */ /* 0x000fe200000010ff */
[C---:B-1----:R-:W-:Y:S01]  /*4490*/  FADD.FTZ R4, R199.reuse, R4 ;  /* 0x00000004c7047221 */ /* 0x042fe20000010000 */
[----:B------:R-:W-:Y:S01]  /*44a0*/  F2FP.BF16.F32.PACK_AB R175, R199, R198 ;  /* 0x000000c6c7af723e */ /* 0x000fe200000010ff */
[----:B---3--:R-:W-:Y:S06]  /*44b0*/  @!P0 BRA `(.L_x_7240) ;  /* 0x0000000000048947 */ /* 0x008fec0003800000 */
[----:B------:R-:W-:Y:S01]  /*44c0*/  BPT.TRAP 0x1 ;  /* 0x000000040000795c */ /* 0x000fe20000300000 */
.L_x_7240:
[----:B------:R-:W-:-:S04]  /*44d0*/  IMAD.U32 R6, RZ, RZ, UR24 ;  /* 0x00000018ff067e24 */ /* 0x000fc8000f8e00ff */
[----:B------:R1:W2:Y:S01]  /*44e0*/  SYNCS.PHASECHK.TRANS64.TRYWAIT P3, [UR23+0x22850], R6 ;  /* 0x02285006ff0075a7 */ /* 0x0002a20008060157 */
[----:B------:R-:W-:Y:S05]  /*44f0*/  @!P0 BRA `(.L_x_7241) ;  /* 0x0000000000048947 */ /* 0x000fea0003800000 */
[----:B------:R-:W-:Y:S01]  /*4500*/  BPT.TRAP 0x1 ;  /* 0x000000040000795c */ /* 0x000fe20000300000 */
.L_x_7241:
[----:B--2---:R-:W-:Y:S05]  /*4510*/  @P3 BRA `(.L_x_7242) ;  /* 0x00000000000c3947 */ /* 0x004fea0003800000 */
[----:B-1----:R-:W-:-:S04]  /*4520*/  IMAD.U32 R6, RZ, RZ, UR24 ;  /* 0x00000018ff067e24 */ /* 0x002fc8000f8e00ff */
[----:B------:R-:W1:Y:S02]  /*4530*/  SYNCS.PHASECHK.TRANS64.TRYWAIT P3, [UR23+0x22850], R6 ;  /* 0x02285006ff0075a7 */ /* 0x000e640008060157 */
[----:B-1----:R-:W-:Y:S05]  /*4540*/  @!P3 BRA `(.L_x_7243) ;  /* 0x0000004800c4b947 */ /* 0x002fea0003800000 */
.L_x_7242:
[----:B-1----:R-:W-:Y:S01]  /*4550*/  VIADD R6, R18, 0x8 ;  /* 0x0000000812067836 */ /* 0x002fe20000000000 */
[----:B------:R-:W-:Y:S01]  /*4560*/  UIMAD UR11, UR39, 0xc00, UR21 ;  /* 0x00000c00270b78a4 */ /* 0x000fe2000f8e0215 */
[----:B------:R-:W-:Y:S01]  /*4570*/  @!P1 VIADD R183, R183, 0x22860 ;  /* 0x00022860b7b79836 */ /* 0x000fe20000000000 */
[----:B------:R-:W-:Y:S01]  /*4580*/  UMOV UR7, 0x40000040 ;  /* 0x4000004000077882 */ /* 0x000fe20000000000 */
[----:B------:R-:W-:Y:S01]  /*4590*/  MOV R20, R3 ;  /* 0x0000000300147202 */ /* 0x000fe20000000f00 */
[----:B------:R3:W-:Y:S01]  /*45a0*/  BAR.SYNC.DEFER_BLOCKING R6, 0x100 ;  /* 0x000400060000751d */ /* 0x0007e20000010000 */
[----:B------:R-:W-:Y:S01]  /*45b0*/  IMAD.MOV.U32 R7, RZ, RZ, R0 ;  /* 0x000000ffff077224 */ /* 0x000fe200078e0000 */
[----:B------:R-:W-:-:S04]  /*45c0*/  @!P1 PRMT R183, RZ, 0x654, R183 ;  /* 0x00000654ffb79816 */ /* 0x000fc800000000b7 */
[----:B------:R-:W-:Y:S01]  /*45d0*/  UMOV UR6, UR11 ;  /* 0x0000000b00067c82 */ /* 0x000fe20008000000 */
[----:B------:R-:W-:-:S06]  /*45e0*/  WARPGROUP.ARRIVE ;  /* 0x00000000000079c5 */ /* 0x000fcc0000000000 */
        /* <DEDUP_REMOVED lines=33> */
[----:B------:R-:W-:Y:S05]  /*4800*/  @P2 BRA `(.L_x_7244) ;  /* 0xffffffe000c42947 */ /* 0x000fea000383ffff */
.L_x_7235:
[----:B---34-:R-:W3:Y:S01]  /*4810*/  SHFL.BFLY PT, R6, R5, 0x2, 0x1f ;  /* 0x0c401f0005067f89 */ /* 0x018ee200000e0000 */
[C---:B------:R-:W-:Y:S01]  /*4820*/  IADD3 R11, P0, R16.reuse, 0x20, RZ ;  /* 0x00000020100b7810 */ /* 0x040fe20007f1e0ff */
[----:B------:R-:W-:Y:S01]  /*4830*/  UIADD3 UR34, -UR37, URZ, URZ ;  /* 0x0000003f25227290 */ /* 0x000fe2000fffe13f */
[C---:B------:R-:W-:Y:S01]  /*4840*/  IADD3 R165, P3, R16.reuse, 0x4000, RZ ;  /* 0x0000400010a57810 */ /* 0x040fe20007f7e0ff */
[----:B-12---:R-:W1:Y:S01]  /*4850*/  SHFL.BFLY PT, R7, R4, 0x2, 0x1f ;  /* 0x0c401f0004077f89 */ /* 0x006e6200000e0000 */
[----:B------:R-:W-:Y:S01]  /*4860*/  LOP3.LUT R9, R11, 0x380, RZ, 0xc0, !PT ;  /* 0x000003800b097812 */ /* 0x000fe200078ec0ff */
[----:B------:R-:W-:Y:S01]  /*4870*/  ULDC UR4, c[0x0][0xda8] ;  /* 0x00036a0000047ab9 */ /* 0x000fe20000000800 */
[----:B------:R-:W-:Y:S01]  /*4880*/  LOP3.LUT R164, R165, 0x380, RZ, 0xc0, !PT ;  /* 0x00000380a5a47812 */ /* 0x000fe200078ec0ff */
[----:B------:R-:W-:Y:S01]  /*4890*/  UIADD3 UR35, -UR36, URZ, URZ ;  /* 0x0000003f24237290 */ /* 0x000fe2000fffe13f */
[----:B------:R-:W-:Y:S01]  /*48a0*/  IADD3 R13, P4, R16, 0x60, RZ ;  /* 0x00000060100d7810 */ /* 0x000fe20007f9e0ff */
[----:B------:R-:W-:Y:S01]  /*48b0*/  UIMAD UR34, UR4, UR34, UR44 ;  /* 0x00000022042272a4 */ /* 0x000fe2000f8e022c */
[----:B------:R-:W-:Y:S01]  /*48c0*/  SHF.R.U64 R164, R164, 0x3, RZ ;  /* 0x00000003a4a47819 */ /* 0x000fe200000012ff */
[----:B------:R-:W-:Y:S01]  /*48d0*/  ULDC.64 UR8, c[0x0][0xb70] ;  /* 0x0002dc0000087ab9 */ /* 0x000fe20000000a00 */
[----:B------:R-:W-:Y:S01]  /*48e0*/  IADD3 R163, P1, R16, 0x40, RZ ;  /* 0x0000004010a37810 */ /* 0x000fe20007f3e0ff */
[----:B------:R-:W-:Y:S01]  /*48f0*/  ULDC UR4, c[0x0][0xdb4] ;  /* 0x00036d0000047ab9 */ /* 0x000fe20000000800 */
[----:B------:R-:W-:Y:S01]  /*4900*/  LOP3.LUT R164, R164, R165, RZ, 0x3c, !PT ;  /* 0x000000a5a4a47212 */ /* 0x000fe200078e3cff */
[----:B------:R-:W-:Y:S01]  /*4910*/  IMAD.X R165, RZ, RZ, R17, P3 ;  /* 0x000000ffffa57224 */ /* 0x000fe200018e0611 */
[----:B------:R-:W-:Y:S01]  /*4920*/  IADD3 R177, P3, R16, 0x8060, RZ ;  /* 0x0000806010b17810 */ /* 0x000fe20007f7e0ff */
[----:B------:R-:W-:Y:S01]  /*4930*/  UIMAD UR35, UR4, UR35, UR37 ;  /* 0x00000023042372a4 */ /* 0x000fe2000f8e0225 */
[----:B------:R-:W-:Y:S01]  /*4940*/  LOP3.LUT R162, R163, 0x380, RZ, 0xc0, !PT ;  /* 0x00000380a3a27812 */ /* 0x000fe200078ec0ff */
[----:B------:R-:W-:Y:S01]  /*4950*/  USHF.L.U32 UR34, UR34, 0x7, URZ ;  /* 0x0000000722227899 */ /* 0x000fe2000800063f */
[----:B------:R-:W-:Y:S01]  /*4960*/  LOP3.LUT R176, R177, 0x380, RZ, 0xc0, !PT ;  /* 0x00000380b1b07812 */ /* 0x000fe200078ec0ff */
[----:B------:R-:W-:Y:S01]  /*4970*/  USHF.R.S32.HI UR4, URZ, 0x1f, UR35 ;  /* 0x0000001f3f047899 */ /* 0x000fe20008011423 */
[----:B------:R-:W-:Y:S01]  /*4980*/  SHF.R.U64 R162, R162, 0x3, RZ ;  /* 0x00000003a2a27819 */ /* 0x000fe200000012ff */
[----:B---3--:R-:W-:Y:S01]  /*4990*/  FADD.FTZ R6, R6, R5 ;  /* 0x0000000506067221 */ /* 0x008fe20000010000 */
[----:B------:R-:W-:Y:S01]  /*49a0*/  LOP3.LUT R5, R13, 0x380, RZ, 0xc0, !PT ;  /* 0x000003800d057812 */ /* 0x000fe200078ec0ff */
[----:B------:R-:W-:Y:S01]  /*49b0*/  UIMAD UR6, UR4, UR8, URZ ;  /* 0x00000008040672a4 */ /* 0x000fe2000f8e023f */
[----:B------:R-:W-:Y:S01]  /*49c0*/  SHF.R.U64 R176, R176, 0x3, RZ ;  /* 0x00000003b0b07819 */ /* 0x000fe200000012ff */
[----:B-1----:R-:W-:Y:S01]  /*49d0*/  FADD.FTZ R7, R7, R4 ;  /* 0x0000000407077221 */ /* 0x002fe20000010000 */
[----:B------:R-:W1:Y:S01]  /*49e0*/  SHFL.BFLY PT, R169, R6, 0x1, 0x1f ;  /* 0x0c201f0006a97f89 */ /* 0x000e6200000e0000 */
[----:B------:R-:W-:Y:S01]  /*49f0*/  SHF.R.U64 R4, R9, 0x3, RZ ;  /* 0x0000000309047819 */ /* 0x000fe200000012ff */
[----:B------:R-:W-:Y:S01]  /*4a00*/  UIMAD.WIDE.U32 UR4, UR35, UR8, URZ ;  /* 0x00000008230472a5 */ /* 0x000fe2000f8e003f */
[----:B------:R-:W-:Y:S01]  /*4a10*/  IADD3 R9, P6, R16, 0x4020, RZ ;  /* 0x0000402010097810 */ /* 0x000fe20007fde0ff */
[----:B------:R-:W2:Y:S01]  /*4a20*/  SHFL.BFLY PT, R8, R7, 0x1, 0x1f ;  /* 0x0c201f0007087f89 */ /* 0x000ea200000e0000 */
[----:B------:R-:W-:Y:S01]  /*4a30*/  LOP3.LUT R4, R4, R11, RZ, 0x3c, !PT ;  /* 0x0000000b04047212 */ /* 0x000fe200078e3cff */
[----:B------:R-:W-:Y:S01]  /*4a40*/  ULDC UR7, c[0x0][0xa88] ;  /* 0x0002a20000077ab9 */ /* 0x000fe20000000800 */
[----:B------:R-:W-:Y:S01]  /*4a50*/  IADD3 R11, P2, R16, 0x4060, RZ ;  /* 0x00004060100b7810 */ /* 0x000fe20007f5e0ff */
[----:B------:R-:W-:Y:S01]  /*4a60*/  UIMAD UR6, UR35, UR9, UR6 ;  /* 0x00000009230672a4 */ /* 0x000fe2000f8e0206 */
[----:B------:R-:W-:Y:S01]  /*4a70*/  LOP3.LUT R176, R176, R177, RZ, 0x3c, !PT ;  /* 0x000000b1b0b07212 */ /* 0x000fe200078e3cff */
[----:B------:R-:W-:Y:S01]  /*4a80*/  IMAD.X R177, RZ, RZ, R17, P3 ;  /* 0x000000ffffb17224 */ /* 0x000fe200018e0611 */
[----:B------:R-:W-:-:S02]  /*4a90*/  LOP3.LUT R10, R11, 0x380, RZ, 0xc0, !PT ;  /* 0x000003800b0a7812 */ /* 0x000fc400078ec0ff */
[----:B------:R-:W-:Y:S01]  /*4aa0*/  LOP3.LUT R162, R162, R163, RZ, 0x3c, !PT ;  /* 0x000000a3a2a27212 */ /* 0x000fe200078e3cff */
[--C-:B------:R-:W-:Y:S01]  /*4ab0*/  IMAD.X R163, RZ, RZ, R17.reuse, P1 ;  /* 0x000000ffffa37224 */ /* 0x100fe200008e0611 */
[----:B------:R-:W-:Y:S02]  /*4ac0*/  SHF.R.U64 R10, R10, 0x3, RZ ;  /* 0x000000030a0a7819 */ /* 0x000fe400000012ff */
[----:B------:R-:W-:Y:S02]  /*4ad0*/  IADD3 R159, P5, R16, 0x4040, RZ ;  /* 0x00004040109f7810 */ /* 0x000fe40007fbe0ff */
[----:B------:R-:W-:Y:S01]  /*4ae0*/  LOP3.LUT R10, R10, R11, RZ, 0x3c, !PT ;  /* 0x0000000b0a0a7212 */ /* 0x000fe200078e3cff */
[----:B------:R-:W-:Y:S01]  /*4af0*/  IMAD.X R11, RZ, RZ, R17, P2 ;  /* 0x000000ffff0b7224 */ /* 0x000fe200010e0611 */
[----:B------:R-:W-:Y:S02]  /*4b00*/  IADD3 R173, P2, R16, 0xc040, RZ ;  /* 0x0000c04010ad7810 */ /* 0x000fe40007f5e0ff */
[----:B------:R-:W-:Y:S01]  /*4b10*/  MOV R162, R162 ;  /* 0x000000a200a27202 */ /* 0x000fe20000000f00 */
[----:B-1----:R-:W-:Y:S01]  /*4b20*/  FADD.FTZ R169, R6, R169 ;  /* 0x000000a906a97221 */ /* 0x002fe20000010000 */
[----:B------:R-:W-:Y:S01]  /*4b30*/  SHF.R.U64 R6, R5, 0x3, RZ ;  /* 0x0000000305067819 */ /* 0x000fe200000012ff */
[--C-:B------:R-:W-:Y:S01]  /*4b40*/  IMAD.X R5, RZ, RZ, R17.reuse, P0 ;  /* 0x000000ffff057224 */ /* 0x100fe200000e0611 */
[----:B------:R-:W-:Y:S01]  /*4b50*/  LOP3.LUT R172, R173, 0x380, RZ, 0xc0, !PT ;  /* 0x00000380adac7812 */ /* 0x000fe200078ec0ff */
[----:B--2---:R-:W-:Y:S01]  /*4b60*/  FADD.FTZ R167, R7, R8 ;  /* 0x0000000807a77221 */ /* 0x004fe20000010000 */
[----:B------:R-:W-:Y:S01]  /*4b70*/  LOP3.LUT R8, R9, 0x380, RZ, 0xc0, !PT ;  /* 0x0000038009087812 */ /* 0x000fe200078ec0ff */
[----:B------:R-:W-:Y:S01]  /*4b80*/  IMAD.X R7, RZ, RZ, R17, P4 ;  /* 0x000000ffff077224 */ /* 0x000fe200020e0611 */
[----:B------:R-:W-:-:S02]  /*4b90*/  LOP3.LUT R6, R6, R13, RZ, 0x3c, !PT ;  /* 0x0000000d06067212 */ /* 0x000fc400078e3cff */
[----:B------:R-:W-:Y:S02]  /*4ba0*/  SHF.R.U64 R172, R172, 0x3, RZ ;  /* 0x00000003acac7819 */ /* 0x000fe400000012ff */
[----:B------:R-:W-:Y:S01]  /*4bb0*/  IADD3 R13, P0, R16, 0x8000, RZ ;  /* 0x00008000100d7810 */ /* 0x000fe20007f1e0ff */
[----:B------:R1:W-:Y:S06]  /*4bc0*/  BAR.ARV R12, 0x100 ;  /* 0x0004000c0000751d */ /* 0x0003ec0000002000 */
[----:B------:R-:W-:Y:S02]  /*4bd0*/  SHF.R.U64 R8, R8, 0x3, RZ ;  /* 0x0000000308087819 */ /* 0x000fe400000012ff */
[----:B------:R-:W-:Y:S01]  /*4be0*/  FSETP.NE.FTZ.AND P3, PT, R169, RZ, PT ;  /* 0x000000ffa900720b */ /* 0x000fe20003f75000 */
[----:B------:R-:W-:Y:S06]  /*4bf0*/  BAR.ARV 0x8, 0x120 ;  /* 0x0204800000007b1d */ /* 0x000fec0000002000 */
[----:B------:R-:W-:Y:S01]  /*4c00*/  LOP3.LUT R172, R172, R173, RZ, 0x3c, !PT ;  /* 0x000000adacac7212 */ /* 0x000fe200078e3cff */
[--C-:B------:R-:W-:Y:S01]  /*4c10*/  IMAD.X R173, RZ, RZ, R17.reuse, P2 ;  /* 0x000000ffffad7224 */ /* 0x100fe200010e0611 */
[----:B-1----:R-:W-:Y:S01]  /*4c20*/  LOP3.LUT R12, R13, 0x380, RZ, 0xc0, !PT ;  /* 0x000003800d0c7812 */ /* 0x002fe200078ec0ff */
[----:B------:R-:W-:Y:S01]  /*4c30*/  BAR.SYNC.DEFER_BLOCKING 0x1, 0x100 ;  /* 0x0044000000007b1d */ /* 0x000fe20000010000 */
[----:B------:R-:W-:Y:S01]  /*4c40*/  LOP3.LUT R8, R8, R9, RZ, 0x3c, !PT ;  /* 0x0000000908087212 */ /* 0x000fe200078e3cff */
[----:B------:R-:W-:Y:S01]  /*4c50*/  IMAD.X R9, RZ, RZ, R17, P6 ;  /* 0x000000ffff097224 */ /* 0x000fe200030e0611 */
[----:B------:R-:W-:-:S02]  /*4c60*/  FSETP.NE.FTZ.AND P2, PT, R167, RZ, PT ;  /* 0x000000ffa700720b */ /* 0x000fc40003f55000 */
[----:B------:R-:W-:Y:S02]  /*4c70*/  IADD3 R155, P6, R16, 0xc000, RZ ;  /* 0x0000c000109b7810 */ /* 0x000fe40007fde0ff */
[----:B------:R-:W-:Y:S02]  /*4c80*/  SHF.R.U64 R12, R12, 0x3, RZ ;  /* 0x000000030c0c7819 */ /* 0x000fe400000012ff */
[----:B------:R-:W-:Y:S01]  /*4c90*/  MOV R161, R4 ;  /* 0x0000000400a17202 */ /* 0x000fe20000000f00 */
[----:B------:R-:W-:Y:S01]  /*4ca0*/  IMAD.MOV.U32 R4, RZ, RZ, RZ ;  /* 0x000000ffff047224 */ /* 0x000fe200078e00ff */
[----:B------:R-:W-:Y:S02]  /*4cb0*/  LOP3.LUT R154, R155, 0x380, RZ, 0xc0, !PT ;  /* 0x000003809b9a7812 */ /* 0x000fe400078ec0ff */
[----:B------:R-:W-:Y:S01]  /*4cc0*/  MOV R163, R6 ;  /* 0x0000000600a37202 */ /* 0x000fe20000000f00 */
[----:B------:R-:W-:Y:S01]  /*4cd0*/  IMAD.MOV.U32 R6, RZ, RZ, RZ ;  /* 0x000000ffff067224 */ /* 0x000fe200078e00ff */
[----:B------:R-:W-:Y:S01]  /*4ce0*/  IADD3 R21, P1, R16, 0x8020, RZ ;  /* 0x0000802010157810 */ /* 0x000fe20007f3e0ff */
[----:B------:R-:W1:Y:S01]  /*4cf0*/  @P3 MUFU.RCP R4, R169 ;  /* 0x000000a900043308 */ /* 0x000e620000001000 */
[----:B------:R-:W-:-:S02]  /*4d00*/  LOP3.LUT R12, R12, R13, RZ, 0x3c, !PT ;  /* 0x0000000d0c0c7212 */ /* 0x000fc400078e3cff */
[----:B------:R-:W-:Y:S02]  /*4d10*/  IADD3.X R13, RZ, R17, RZ, P0, !PT ;  /* 0x00000011ff0d7210 */ /* 0x000fe400007fe4ff */
[----:B------:R-:W-:Y:S02]  /*4d20*/  IADD3 R171, P0, R16, 0xc060, RZ ;  /* 0x0000c06010ab7810 */ /* 0x000fe40007f1e0ff */
[----:B------:R-:W-:Y:S01]  /*4d30*/  LOP3.LUT R158, R159, 0x380, RZ, 0xc0, !PT ;  /* 0x000003809f9e7812 */ /* 0x000fe200078ec0ff */
[----:B------:R-:W2:Y:S01]  /*4d40*/  @P2 MUFU.RCP R6, R167 ;  /* 0x000000a700062308 */ /* 0x000ea20000001000 */
[----:B------:R-:W-:Y:S02]  /*4d50*/  SHF.R.U64 R154, R154, 0x3, RZ ;  /* 0x000000039a9a7819 */ /* 0x000fe400000012ff */
[----:B------:R-:W-:Y:S02]  /*4d60*/  LOP3.LUT R20, R21, 0x380, RZ, 0xc0, !PT ;  /* 0x0000038015147812 */ /* 0x000fe400078ec0ff */
[----:B------:R-:W-:-:S02]  /*4d70*/  LOP3.LUT R15, R16, 0x380, RZ, 0xc0, !PT ;  /* 0x00000380100f7812 */ /* 0x000fc400078ec0ff */
[----:B------:R-:W-:Y:S01]  /*4d80*/  LOP3.LUT R170, R171, 0x380, RZ, 0xc0, !PT ;  /* 0x00000380abaa7812 */ /* 0x000fe200078ec0ff */
[----:B------:R-:W3:Y:S01]  /*4d90*/  @P3 MUFU.LG2 R169, R169 ;  /* 0x000000a900a93308 */ /* 0x000ee20000000c00 */
[----:B------:R-:W-:Y:S01]  /*4da0*/  SHF.R.U64 R158, R158, 0x3, RZ ;  /* 0x000000039e9e7819 */ /* 0x000fe200000012ff */
[-C--:B-1----:R-:W-:Y:S01]  /*4db0*/  FMUL.FTZ R168, R32, R4.reuse ;  /* 0x0000000420a87220 */ /* 0x082fe20000410000 */
[----:B------:R-:W-:Y:S01]  /*4dc0*/  LOP3.LUT R154, R154, R155, RZ, 0x3c, !PT ;  /* 0x0000009b9a9a7212 */ /* 0x000fe200078e3cff */
[--C-:B------:R-:W-:Y:S01]  /*4dd0*/  IMAD.X R155, RZ, RZ, R17.reuse, P6 ;  /* 0x000000ffff9b7224 */ /* 0x100fe200030e0611 */
[----:B------:R-:W-:Y:S01]  /*4de0*/  SHF.R.U64 R20, R20, 0x3, RZ ;  /* 0x0000000314147819 */ /* 0x000fe200000012ff */
[-C--:B------:R-:W-:Y:S01]  /*4df0*/  FMUL.FTZ R7, R37, R4.reuse ;  /* 0x0000000425077220 */ /* 0x080fe20000410000 */
[----:B------:R-:W-:Y:S01]  /*4e00*/  SHF.R.U64 R15, R15, 0x3, RZ ;  /* 0x000000030f0f7819 */ /* 0x000fe200000012ff */
[----:B------:R-:W1:Y:S01]  /*4e10*/  @P2 MUFU.LG2 R167, R167 ;  /* 0x000000a700a72308 */ /* 0x000e620000000c00 */
[----:B------:R-:W-:Y:S01]  /*4e20*/  SHF.R.U64 R170, R170, 0x3, RZ ;  /* 0x00000003aaaa7819 */ /* 0x000fe200000012ff */
[----:B------:R-:W-:Y:S01]  /*4e30*/  FMUL.FTZ R166, R36, R4 ;  /* 0x0000000424a67220 */ /* 0x000fe20000410000 */
[----:B------:R-:W-:Y:S01]  /*4e40*/  LOP3.LUT R158, R158, R159, RZ, 0x3c, !PT ;  /* 0x0000009f9e9e7212 */ /* 0x000fe200078e3cff */
[--C-:B------:R-:W-:Y:S01]  /*4e50*/  IMAD.X R159, RZ, RZ, R17.reuse, P5 ;  /* 0x000000ffff9f7224 */ /* 0x100fe200028e0611 */
[----:B------:R-:W-:Y:S01]  /*4e60*/  LOP3.LUT R20, R20, R21, RZ, 0x3c, !PT ;  /* 0x0000001514147212 */ /* 0x000fe200078e3cff */
[--C-:B------:R-:W-:Y:S01]  /*4e70*/  IMAD.X R21, RZ, RZ, R17.reuse, P1 ;  /* 0x000000ffff157224 */ /* 0x100fe200008e0611 */
[----:B------:R-:W-:Y:S01]  /*4e80*/  LOP3.LUT R14, R15, R16, RZ, 0x3c, !PT ;  /* 0x000000100f0e7212 */ /* 0x000fe200078e3cff */
[----:B------:R-:W-:Y:S01]  /*4e90*/  IMAD.MOV.U32 R15, RZ, RZ, R17 ;  /* 0x000000ffff0f7224 */ /* 0x000fe200078e0011 */
[----:B------:R-:W-:Y:S01]  /*4ea0*/  MOV R155, R154 ;  /* 0x0000009a009b7202 */ /* 0x000fe20000000f00 */
[----:B------:R-:W-:Y:S01]  /*4eb0*/  VIADD R154, R200, UR34 ;  /* 0x00000022c89a7c36 */ /* 0x000fe20008000000 */
[----:B------:R-:W-:Y:S01]  /*4ec0*/  LOP3.LUT R170, R170, R171, RZ, 0x3c, !PT ;  /* 0x000000abaaaa7212 */ /* 0x000fe200078e3cff */
[----:B------:R-:W-:Y:S01]  /*4ed0*/  FMUL.FTZ R25, R25, R4 ;  /* 0x0000000419197220 */ /* 0x000fe20000410000 */
[----:B------:R-:W-:Y:S01]  /*4ee0*/  IADD3.X R171, RZ, R17, RZ, P0, !PT ;  /* 0x00000011ffab7210 */ /* 0x000fe200007fe4ff */
[----:B------:R-:W-:Y:S01]  /*4ef0*/  VIADD R5, R154, 0x8 ;  /* 0x000000089a057836 */ /* 0x000fe20000000000 */
[----:B------:R-:W-:Y:S01]  /*4f00*/  MOV R158, R158 ;  /* 0x0000009e009e7202 */ /* 0x000fe20000000f00 */
[----:B------:R-:W-:Y:S01]  /*4f10*/  FMUL.FTZ R24, R24, R4 ;  /* 0x0000000418187220 */ /* 0x000fe20000410000 */
        /* <DEDUP_REMOVED lines=11> */
[-C--:B------:R-:W-:Y:S01]  /*4fd0*/  FMUL.FTZ R170, R28, R4.reuse ;  /* 0x000000041caa7220 */ /* 0x080fe20000410000 */
[----:B------:R-:W-:Y:S01]  /*4fe0*/  LOP3.LUT P0, RZ, R2, 0x3, RZ, 0xc0, !PT ;  /* 0x0000000302ff7812 */ /* 0x000fe2000780c0ff */
[----:B------:R-:W-:Y:S01]  /*4ff0*/  FMUL.FTZ R8, R41, R4 ;  /* 0x0000000429087220 */ /* 0x000fe20000410000 */
[----:B------:R-:W-:Y:S01]  /*5000*/  MOV R160, R12 ;  /* 0x0000000c00a07202 */ /* 0x000fe20000000f00 */
        /* <DEDUP_REMOVED lines=52> */
[----:B------:R-:W-:Y:S01]  /*5350*/  IMAD.U32 R40, RZ, RZ, UR10 ;  /* 0x0000000aff287e24 */ /* 0x000fe2000f8e00ff */
[----:B------:R-:W-:Y:S01]  /*5360*/  ISETP.GE.OR P1, PT, R5, UR7, P0 ;  /* 0x0000000705007c0c */ /* 0x000fe20008726670 */
[----:B------:R-:W-:-:S02]  /*5370*/  IMAD.U32 R4, RZ, RZ, UR4 ;  /* 0x00000004ff047e24 */ /* 0x000fc4000f8e00ff */
[-C--:B--2---:R-:W-:Y:S01]  /*5380*/  FMUL.FTZ R43, R43, R6.reuse ;  /* 0x000000062b2b7220 */ /* 0x084fe20000410000 */
[-C--:B------:R-:W-:Y:S01]  /*5390*/  FMUL.FTZ R42, R42, R6.reuse ;  /* 0x000000062a2a7220 */ /* 0x080fe20000410000 */
[----:B------:R-:W-:Y:S01]  /*53a0*/  MOV R5, UR5 ;  /* 0x0000000500057c02 */ /* 0x000fe20008000f00 */
[----:B------:R-:W-:Y:S01]  /*53b0*/  @P3 FMUL.FTZ R5, R40, 0.69314718246459960938 ;  /* 0x3f31721828053820 */ /* 0x000fe20000410000 */
[----:B------:R-:W-:Y:S02]  /*53c0*/  IMAD.MOV.U32 R40, RZ, RZ, R4 ;  /* 0x000000ffff287224 */ /* 0x000fe400078e0004 */
[-C--:B------:R-:W-:Y:S01]  /*53d0*/  FMUL.FTZ R27, R27, R6.reuse ;  /* 0x000000061b1b7220 */ /* 0x080fe20000410000 */
[----:B------:R-:W-:Y:S01]  /*53e0*/  FMUL.FTZ R64, R26, R6 ;  /* 0x000000061a407220 */ /* 0x000fe20000410000 */
[----:B------:R-:W-:Y:S01]  /*53f0*/  F2FP.BF16.F32.PACK_AB R4, R9, R168 ;  /* 0x000000a80904723e */ /* 0x000fe200000010ff */
[-C--:B------:R-:W-:Y:S01]  /*5400*/  FMUL.FTZ R31, R31, R6.reuse ;  /* 0x000000061f1f7220 */ /* 0x080fe20000410000 */
[----:B------:R-:W-:Y:S01]  /*5410*/  IADD3 R153, P4, R16, 0x8040, RZ ;  /* 0x0000804010997810 */ /* 0x000fe20007f9e0ff */
[----:B------:R-:W-:Y:S01]  /*5420*/  FMUL.FTZ R72, R30, R6 ;  /* 0x000000061e487220 */ /* 0x000fe20000410000 */
[----:B---3--:R-:W-:Y:S01]  /*5430*/  @P3 FMUL.FTZ R26, R169, 0.69314718246459960938 ;  /* 0x3f317218a91a3820 */ /* 0x008fe20000410000 */
[----:B------:R-:W-:Y:S01]  /*5440*/  F2FP.BF16.F32.PACK_AB R9, R43, R42 ;  /* 0x0000002a2b09723e */ /* 0x000fe200000010ff */
[----:B------:R-:W-:Y:S01]  /*5450*/  IMAD.MOV.U32 R48, RZ, RZ, -0x800000 ;  /* 0xff800000ff307424 */ /* 0x000fe200078e00ff */
[----:B------:R-:W2:Y:S01]  /*5460*/  LDC.64 R42, c[0x0][0xb78] ;  /* 0x0002de00ff2a7b82 */ /* 0x000ea20000000a00 */
[----:B------:R-:W-:Y:S01]  /*5470*/  IADD3 R175, P5, R16, 0xc020, RZ ;  /* 0x0000c02010af7810 */ /* 0x000fe20007fbe0ff */
[----:B------:R-:W-:Y:S01]  /*5480*/  IMAD.U32 R49, RZ, RZ, UR10 ;  /* 0x0000000aff317e24 */ /* 0x000fe2000f8e00ff */
[----:B------:R-:W-:Y:S01]  /*5490*/  F2FP.BF16.F32.PACK_AB R24, R25, R24 ;  /* 0x000000181918723e */ /* 0x000fe200000010ff */
[-C--:B------:R-:W-:Y:S01]  /*54a0*/  FMUL.FTZ R35, R35, R6.reuse ;  /* 0x0000000623237220 */ /* 0x080fe20000410000 */
[----:B------:R-:W-:Y:S01]  /*54b0*/  LOP3.LUT R152, R153, 0x380, RZ, 0xc0, !PT ;  /* 0x0000038099987812 */ /* 0x000fe200078ec0ff */
[-C--:B------:R-:W-:Y:S01]  /*54c0*/  FMUL.FTZ R34, R34, R6.reuse ;  /* 0x0000000622227220 */ /* 0x080fe20000410000 */
[-C--:B------:R-:W-:Y:S01]  /*54d0*/  FMUL.FTZ R39, R39, R6.reuse ;  /* 0x0000000627277220 */ /* 0x080fe20000410000 */
[----:B------:R-:W-:Y:S01]  /*54e0*/  FMUL.FTZ R38, R38, R6 ;  /* 0x0000000626267220 */ /* 0x000fe20000410000 */
[----:B------:R-:W-:Y:S01]  /*54f0*/  @P3 FFMA.FTZ R48, R5, R0, R26 ;  /* 0x0000000005303223 */ /* 0x000fe2000001001a */
[----:B------:R-:W-:Y:S01]  /*5500*/  F2FP.BF16.F32.PACK_AB R25, R27, R64 ;  /* 0x000000401b19723e */ /* 0x000fe200000010ff */
[-C--:B------:R-:W-:Y:S01]  /*5510*/  FMUL.FTZ R47, R47, R6.reuse ;  /* 0x000000062f2f7220 */ /* 0x080fe20000410000 */
[----:B------:R-:W-:Y:S01]  /*5520*/  FMUL.FTZ R46, R46, R6 ;  /* 0x000000062e2e7220 */ /* 0x000fe20000410000 */
[----:B------:R-:W-:Y:S01]  /*5530*/  F2FP.BF16.F32.PACK_AB R26, R29, R170 ;  /* 0x000000aa1d1a723e */ /* 0x000fe200000010ff */
[----:B------:R-:W-:Y:S01]  /*5540*/  FMUL.FTZ R51, R51, R6 ;  /* 0x0000000633337220 */ /* 0x000fe20000410000 */
[----:B------:R-:W-:Y:S01]  /*5550*/  F2FP.BF16.F32.PACK_AB R27, R31, R72 ;  /* 0x000000481f1b723e */ /* 0x000fe200000010ff */
[-C--:B------:R-:W-:Y:S01]  /*5560*/  FMUL.FTZ R50, R50, R6.reuse ;  /* 0x0000000632327220 */ /* 0x080fe20000410000 */
[-C--:B------:R-:W-:Y:S01]  /*5570*/  FMUL.FTZ R55, R55, R6.reuse ;  /* 0x0000000637377220 */ /* 0x080fe20000410000 */
        /* <DEDUP_REMOVED lines=50> */
[----:B------:R-:W-:Y:S01]  /*58a0*/  SHF.R.U64 R152, R152, 0x3, RZ ;  /* 0x0000000398987819 */ /* 0x000fe200000012ff */
[----:B------:R-:W-:Y:S01]  /*58b0*/  @P2 FMUL.FTZ R49, R49, 0.69314718246459960938 ;  /* 0x3f31721831312820 */ /* 0x000fe20000410000 */
[----:B-1----:R-:W-:Y:S01]  /*58c0*/  @P2 FMUL.FTZ R30, R167, 0.69314718246459960938 ;  /* 0x3f317218a71e2820 */ /* 0x002fe20000410000 */
[----:B------:R-:W-:Y:S01]  /*58d0*/  F2FP.BF16.F32.PACK_AB R6, R7, R166 ;  /* 0x000000a60706723e */ /* 0x000fe200000010ff */
[----:B------:R1:W-:Y:S01]  /*58e0*/  STSM.16.M88.4 [R14], R24 ;  /* 0x000000180e007844 */ /* 0x0003e20000000200 */
[----:B------:R-:W-:Y:S01]  /*58f0*/  F2FP.BF16.F32.PACK_AB R5, R35, R34 ;  /* 0x000000222305723e */ /* 0x000fe200000010ff */
[----:B------:R-:W-:Y:S01]  /*5900*/  IMAD.MOV.U32 R44, RZ, RZ, -0x800000 ;  /* 0xff800000ff2c7424 */ /* 0x000fe200078e00ff */
[----:B------:R-:W-:Y:S01]  /*5910*/  F2FP.BF16.F32.PACK_AB R7, R39, R38 ;  /* 0x000000262707723e */ /* 0x000fe200000010ff */
[----:B------:R-:W-:Y:S01]  /*5920*/  UIADD3 UR4, UR5, UR6, URZ ;  /* 0x0000000605047290 */ /* 0x000fe2000fffe03f */
[----:B------:R-:W-:Y:S01]  /*5930*/  F2FP.BF16.F32.PACK_AB R10, R10, R11 ;  /* 0x0000000b0a0a723e */ /* 0x000fe200000010ff */
[----:B------:R-:W-:Y:S01]  /*5940*/  @P2 FFMA.FTZ R44, R49, R3, R30 ;  /* 0x00000003312c2223 */ /* 0x000fe2000001001e */
[----:B------:R-:W-:Y:S01]  /*5950*/  F2FP.BF16.F32.PACK_AB R8, R8, R15 ;  /* 0x0000000f0808723e */ /* 0x000fe200000010ff */
[----:B------:R3:W-:Y:S01]  /*5960*/  STSM.16.M88.4 [R161], R4 ;  /* 0x00000004a1007844 */ /* 0x0007e20000000200 */
[----:B------:R-:W-:Y:S01]  /*5970*/  F2FP.BF16.F32.PACK_AB R11, R47, R46 ;  /* 0x0000002e2f0b723e */ /* 0x000fe200000010ff */
[----:B------:R-:W-:Y:S01]  /*5980*/  IMAD.U32 R41, RZ, RZ, UR4 ;  /* 0x00000004ff297e24 */ /* 0x000fe2000f8e00ff */
[----:B------:R-:W-:Y:S01]  /*5990*/  F2FP.BF16.F32.PACK_AB R12, R12, R13 ;  /* 0x0000000d0c0c723e */ /* 0x000fe200000010ff */
[----:B------:R-:W-:Y:S01]  /*59a0*/  USHF.R.S32.HI UR4, URZ, 0x1f, UR36 ;  /* 0x0000001f3f047899 */ /* 0x000fe20008011424 */
[----:B------:R-:W-:Y:S01]  /*59b0*/  SHF.R.U64 R174, R174, 0x3, RZ ;  /* 0x00000003aeae7819 */ /* 0x000fe200000012ff */
[----:B------:R4:W-:Y:S01]  /*59c0*/  STSM.16.M88.4 [R162], R8 ;  /* 0x00000008a2007844 */ /* 0x0009e20000000200 */
[----:B------:R-:W-:Y:S01]  /*59d0*/  F2FP.BF16.F32.PACK_AB R13, R51, R50 ;  /* 0x00000032330d723e */ /* 0x000fe200000010ff */
[----:B--2---:R-:W-:Y:S01]  /*59e0*/  IMAD.WIDE.U32 R40, R42, UR36, R40 ;  /* 0x000000242a287c25 */ /* 0x004fe2000f8e0028 */
[----:B-1----:R-:W-:-:S02]  /*59f0*/  F2FP.BF16.F32.PACK_AB R14, R53, R52 ;  /* 0x00000034350e723e */ /* 0x002fc400000010ff */
[----:B------:R-:W-:Y:S01]  /*5a00*/  F2FP.BF16.F32.PACK_AB R15, R55, R54 ;  /* 0x00000036370f723e */ /* 0x000fe200000010ff */
[----:B------:R-:W-:Y:S01]  /*5a10*/  IMAD R0, R42, UR4, RZ ;  /* 0x000000042a007c24 */ /* 0x000fe2000f8e02ff */
[----:B------:R-:W-:Y:S01]  /*5a20*/  LOP3.LUT R152, R152, R153, RZ, 0x3c, !PT ;  /* 0x0000009998987212 */ /* 0x000fe200078e3cff */
[----:B------:R-:W-:Y:S01]  /*5a30*/  IMAD.X R153, RZ, RZ, R17, P4 ;  /* 0x000000ffff997224 */ /* 0x000fe200020e0611 */
[----:B------:R-:W-:Y:S01]  /*5a40*/  F2FP.BF16.F32.PACK_AB R24, R57, R56 ;  /* 0x000000383918723e */ /* 0x000fe200000010ff */
[----:B------:R-:W-:Y:S01]  /*5a50*/  STSM.16.M88.4 [R163], R12 ;  /* 0x0000000ca3007844 */ /* 0x000fe20000000200 */
[----:B------:R-:W-:Y:S01]  /*5a60*/  F2FP.BF16.F32.PACK_AB R25, R59, R58 ;  /* 0x0000003a3b19723e */ /* 0x000fe200000010ff */
[----:B------:R-:W-:Y:S01]  /*5a70*/  IMAD R0, R43, UR36, R0 ;  /* 0x000000242b007c24 */ /* 0x000fe2000f8e0200 */
[----:B------:R-:W-:Y:S01]  /*5a80*/  F2FP.BF16.F32.PACK_AB R26, R61, R60 ;  /* 0x0000003c3d1a723e */ /* 0x000fe200000010ff */
[----:B------:R-:W-:Y:S01]  /*5a90*/  ULDC.64 UR4, c[0x0][0xb40] ;  /* 0x0002d00000047ab9 */ /* 0x000fe20000000a00 */
        /* <DEDUP_REMOVED lines=12> */
[----:B------:R-:W-:Y:S01]  /*5b60*/  LOP3.LUT R174, R174, R175, RZ, 0x3c, !PT ;  /* 0x000000afaeae7212 */ /* 0x000fe200078e3cff */
[----:B------:R-:W-:Y:S01]  /*5b70*/  IMAD.X R175, RZ, RZ, R17, P5 ;  /* 0x000000ffffaf7224 */ /* 0x000fe200028e0611 */
[----:B------:R-:W-:Y:S01]  /*5b80*/  F2FP.BF16.F32.PACK_AB R37, R83, R82 ;  /* 0x000000525325723e */ /* 0x000fe200000010ff */
[----:B------:R-:W-:Y:S01]  /*5b90*/  STSM.16.M88.4 [R158], R32 ;  /* 0x000000209e007844 */ /* 0x000fe20000000200 */
[----:B------:R-:W-:Y:S02]  /*5ba0*/  F2FP.BF16.F32.PACK_AB R38, R85, R84 ;  /* 0x000000545526723e */ /* 0x000fe400000010ff */
[----:B------:R-:W-:-:S02]  /*5bb0*/  F2FP.BF16.F32.PACK_AB R39, R87, R86 ;  /* 0x000000565727723e */ /* 0x000fc400000010ff */
[----:B---3--:R-:W-:Y:S02]  /*5bc0*/  F2FP.BF16.F32.PACK_AB R4, R89, R88 ;  /* 0x000000585904723e */ /* 0x008fe400000010ff */
[----:B------:R-:W-:Y:S01]  /*5bd0*/  F2FP.BF16.F32.PACK_AB R5, R91, R90 ;  /* 0x0000005a5b05723e */ /* 0x000fe200000010ff */
[----:B------:R-:W-:Y:S01]  /*5be0*/  STSM.16.M88.4 [R157], R36 ;  /* 0x000000249d007844 */ /* 0x000fe20000000200 */
[----:B------:R-:W-:Y:S02]  /*5bf0*/  F2FP.BF16.F32.PACK_AB R6, R93, R92 ;  /* 0x0000005c5d06723e */ /* 0x000fe400000010ff */
[----:B------:R-:W-:Y:S02]  /*5c00*/  F2FP.BF16.F32.PACK_AB R7, R95, R94 ;  /* 0x0000005e5f07723e */ /* 0x000fe400000010ff */
[----:B------:R-:W-:Y:S02]  /*5c10*/  F2FP.BF16.F32.PACK_AB R104, R105, R104 ;  /* 0x000000686968723e */ /* 0x000fe400000010ff */
[----:B----4-:R-:W-:Y:S01]  /*5c20*/  F2FP.BF16.F32.PACK_AB R8, R97, R96 ;  /* 0x000000606108723e */ /* 0x010fe200000010ff */
[----:B------:R1:W-:Y:S01]  /*5c30*/  STSM.16.M88.4 [R160], R4 ;  /* 0x00000004a0007844 */ /* 0x0003e20000000200 */
[----:B------:R-:W-:-:S02]  /*5c40*/  F2FP.BF16.F32.PACK_AB R9, R99, R98 ;  /* 0x000000626309723e */ /* 0x000fc400000010ff */
[----:B------:R-:W-:Y:S02]  /*5c50*/  F2FP.BF16.F32.PACK_AB R10, R101, R100 ;  /* 0x00000064650a723e */ /* 0x000fe400000010ff */
[----:B------:R-:W-:Y:S02]  /*5c60*/  F2FP.BF16.F32.PACK_AB R11, R103, R102 ;  /* 0x00000066670b723e */ /* 0x000fe400000010ff */
[----:B------:R-:W-:Y:S02]  /*5c70*/  F2FP.BF16.F32.PACK_AB R105, R107, R106 ;  /* 0x0000006a6b69723e */ /* 0x000fe400000010ff */
[----:B------:R-:W-:Y:S01]  /*5c80*/  F2FP.BF16.F32.PACK_AB R112, R113, R112 ;  /* 0x000000707170723e */ /* 0x000fe200000010ff */
[----:B------:R-:W-:Y:S01]  /*5c90*/  STSM.16.M88.4 [R159], R8 ;  /* 0x000000089f007844 */ /* 0x000fe20000000200 */
        /* <DEDUP_REMOVED lines=29> */
[----:B------:R-:W-:Y:S02]  /*5e70*/  F2FP.BF16.F32.PACK_AB R147, R151, R150 ;  /* 0x000000969793723e */ /* 0x000fe400000010ff */
[C---:B------:R-:W-:Y:S02]  /*5e80*/  ISETP.GE.OR P0, PT, R154.reuse, UR7, P0 ;  /* 0x000000079a007c0c */ /* 0x040fe40008706670 */
[----:B------:R-:W-:Y:S01]  /*5e90*/  SHF.R.S32.HI R3, RZ, 0x1f, R154 ;  /* 0x0000001fff037819 */ /* 0x000fe2000001149a */
[----:B------:R-:W-:Y:S01]  /*5ea0*/  STSM.16.M88.4 [R21], R144 ;  /* 0x0000009015007844 */ /* 0x000fe20000000200 */
[----:B------:R-:W-:Y:S01]  /*5eb0*/  IADD3 R154, P2, R154, R40, RZ ;  /* 0x000000289a9a7210 */ /* 0x000fe20007f5e0ff */
[----:B------:R-:W-:Y:S01]  /*5ec0*/  @!PT LDS RZ, [RZ] ;  /* 0x00000000fffff984 */ /* 0x000fe20000000800 */
[----:B------:R-:W-:Y:S01]  /*5ed0*/  @!PT LDS RZ, [RZ] ;  /* 0x00000000fffff984 */ /* 0x000fe20000000800 */
[----:B------:R-:W-:Y:S01]  /*5ee0*/  @!PT LDS RZ, [RZ] ;  /* 0x00000000fffff984 */ /* 0x000fe20000000800 */
[----:B------:R-:W-:Y:S01]  /*5ef0*/  @!PT LDS RZ, [RZ] ;  /* 0x00000000fffff984 */ /* 0x000fe20000000800 */
[----:B------:R2:W-:Y:S06]  /*5f00*/  MEMBAR.ALL.CTA ;  /* 0x0000000000007992 */ /* 0x0005ec0000008000 */
[----:B--2---:R-:W2:Y:S01]  /*5f10*/  FENCE.VIEW.ASYNC.S ;  /* 0x00000000000073c6 */ /* 0x004ea20000000000 */
[----:B------:R-:W-:Y:S01]  /*5f20*/  IADD3.X R3, R3, R41, R0, P2, !PT ;  /* 0x0000002903037210 */ /* 0x000fe200017fe400 */
[----:B--2---:R-:W-:Y:S06]  /*5f30*/  BAR.ARV 0x1, 0x120 ;  /* 0x0044800000007b1d */ /* 0x004fec0000002000 */
[C---:B-1----:R-:W-:Y:S01]  /*5f40*/  LEA R4, P2, R154.reuse, UR4, 0x2 ;  /* 0x000000049a047c11 */ /* 0x042fe2000f8410ff */
[----:B------:R-:W-:Y:S01]  /*5f50*/  ULDC UR4, c[0x0][0xc] ;  /* 0x0000030000047ab9 */ /* 0x000fe20000000800 */
[----:B------:R-:W1:Y:S01]  /*5f60*/  SHFL.IDX PT, R0, R22, RZ, 0x1f ;  /* 0x00001fff16007589 */ /* 0x000e6200000e0000 */
[----:B------:R-:W-:Y:S01]  /*5f70*/  UIADD3 UR44, UR4, UR44, URZ ;  /* 0x0000002c042c7290 */ /* 0x000fe2000fffe03f */
        /* <DEDUP_REMOVED lines=35> */
.L_x_7246:
[----:B------:R-:W-:Y:S05]  /*61b0*/  BSYNC B0 ;  /* 0x0000000000007941 */ /* 0x000fea0003800000 */
.L_x_7245:
[----:B------:R-:W1:Y:S01]  /*61c0*/  LDC R0, c[0x0][0xda4] ;  /* 0x00036900ff007b82 */ /* 0x000e620000000800 */
[----:B------:R-:W-:Y:S02]  /*61d0*/  UIADD3 UR39, UR39, 0x1, URZ ;  /* 0x0000000127277890 */ /* 0x000fe4000fffe03f */
[----:B------:R-:W-:Y:S02]  /*61e0*/  UIADD3 UR43, UR43, 0x1, URZ ;  /* 0x000000012b2b7890 */ /* 0x000fe4000fffe03f */
[----:B------:R-:W-:-:S04]  /*61f0*/  UISETP.NE.AND UP0, UPT, UR39, 0x2, UPT ;  /* 0x000000022700788c */ /* 0x000fc8000bf05270 */
[----:B------:R-:W-:Y:S02]  /*6200*/  USEL UR4, URZ, 0x1, UP0 ;  /* 0x000000013f047887 */ /* 0x000fe40008000000 */
[----:B------:R-:W-:Y:S02]  /*6210*/  USEL UR39, UR39, URZ, UP0 ;  /* 0x0000003f27277287 */ /* 0x000fe40008000000 */
[----:B------:R-:W-:Y:S01]  /*6220*/  ULOP3.LUT UR42, UR42, UR4, URZ, 0x3c, !UPT ;  /* 0x000000042a2a7292 */ /* 0x000fe2000f8e3c3f */
[----:B-1----:R-:W-:-:S13]  /*6230*/  ISETP.LE.AND P0, PT, R0, UR44, PT ;  /* 0x0000002c00007c0c */ /* 0x002fda000bf03270 */
[----:B------:R-:W-:Y:S05]  /*6240*/  @!P0 BRA `(.L_x_7247) ;  /* 0xffffffa800bc8947 */ /* 0x000fea000383ffff */
[----:B------:R-:W-:Y:S05]  /*6250*/  EXIT ;  /* 0x000000000000794d */ /* 0x000fea0003800000 */
.L_x_7223:
[----:B------:R-:W-:-:S08]  /*6260*/  NOP ;  /* 0x0000000000007918 */ /* 0x000fd00000000000 */
[----:B------:R-:W1:-:S00]  /*6270*/  USETMAXREG.DEALLOC.CTAPOOL 0x18 ;  /* 0x00000018000079c8 */ /* 0x000e4000080e0500 */
        /* <DEDUP_REMOVED lines=12> */
[----:B------:R-:W-:Y:S01]  /*6340*/  ULDC.64 UR42, c[0x0][0x198] ;  /* 0x00006600002a7ab9 */ /* 0x000fe20000000a00 */
[----:B------:R-:W-:Y:S01]  /*6350*/  IMAD.MOV.U32 R16, RZ, RZ, RZ ;  /* 0x000000ffff107224 */ /* 0x000fe200078e00ff */
[----:B------:R-:W-:Y:S01]  /*6360*/  ULDC UR36, c[0x0][0xc] ;  /* 0x0000030000247ab9 */ /* 0x000fe20000000800 */
[----:B------:R-:W-:Y:S01]  /*6370*/  IMAD.MOV.U32 R17, RZ, RZ, 0x1 ;  /* 0x00000001ff117424 */ /* 0x000fe200078e00ff */
[----:B------:R1:W-:Y:S04]  /*6380*/  STL [R1+0xc], R0 ;  /* 0x00000c0001007387 */ /* 0x0003e80000100800 */
[----:B------:R1:W-:Y:S02]  /*6390*/  STL [R1+0x18], RZ ;  /* 0x000018ff01007387 */ /* 0x0003e40000100800 */
.L_x_7290:
[----:B------:R-:W2:Y:S01]  /*63a0*/  LDL R2, [R1+0xc] ;  /* 0x00000c0001027983 */ /* 0x000ea20000100800 */
[----:B-1----:R-:W1:Y:S01]  /*63b0*/  LDC R0, c[0x0][0xda8] ;  /* 0x00036a00ff007b82 */ /* 0x002e620000000800 */
[----:B------:R-:W-:Y:S05]  /*63c0*/  YIELD ;  /* 0x0000000000007946 */ /* 0x000fea0003800000 */
[----:B------:R-:W3:Y:S01]  /*63d0*/  S2R R5, SR_CgaCtaId ;  /* 0x0000000000057919 */ /* 0x000ee20000008800 */
[----:B------:R-:W-:Y:S01]  /*63e0*/  ULDC.64 UR4, c[0x0][0x3f8] ;  /* 0x0000fe0000047ab9 */ /* 0x000fe20000000a00 */
[----:B------:R-:W4:Y:S01]  /*63f0*/  LDC R19, c[0x0][0xdb4] ;  /* 0x00036d00ff137b82 */ /* 0x000f220000000800 */
[----:B------:R-:W-:-:S03]  /*6400*/  UISETP.NE.U32.AND UP0, UPT, UR4, URZ, UPT ;  /* 0x0000003f0400728c */ /* 0x000fc6000bf05070 */
[----:B------:R-:W-:Y:S01]  /*6410*/  ULDC UR4, c[0x0][0x404] ;  /* 0x0001010000047ab9 */ /* 0x000fe20000000800 */
[----:B------:R-:W-:-:S04]  /*6420*/  UISETP.NE.AND.EX UP0, UPT, UR5, URZ, UPT, UP0 ;  /* 0x0000003f0500728c */ /* 0x000fc8000bf05300 */
[----:B------:R-:W-:Y:S01]  /*6430*/  USEL UR4, UR4, 0x1, UP0 ;  /* 0x0000000104047887 */ /* 0x000fe20008000000 */
[----:B-1----:R-:W-:Y:S02]  /*6440*/  ISETP.NE.AND P0, PT, R0, 0x1, PT ;  /* 0x000000010000780c */ /* 0x002fe40003f05270 */
[----:B----4-:R-:W-:-:S11]  /*6450*/  ISETP.NE.AND P1, PT, R19, 0x1, PT ;  /* 0x000000011300780c */ /* 0x010fd60003f25270 */
[----:B------:R-:W2:Y:S08]  /*6460*/  @P0 LDC R0, c[0x0][0xdac] ;  /* 0x00036b00ff000b82 */ /* 0x000eb00000000800 */
[----:B------:R-:W1:Y:S01]  /*6470*/  @P0 LDC R3, c[0x0][0xdb0] ;  /* 0x00036c00ff030b82 */ /* 0x000e620000000800 */
[----:B--2---:R-:W-:Y:S01]  /*6480*/  @P0 IMAD.HI.U32 R0, R2, R0, RZ ;  /* 0x0000000002000227 */ /* 0x004fe200078e00ff */
[----:B------:R-:W-:-:S04]  /*6490*/  MOV R4, R2 ;  /* 0x0000000200047202 */ /* 0x000fc80000000f00 */
[----:B-1----:R-:W-:Y:S02]  /*64a0*/  @P0 SHF.R.U32.HI R4, RZ, R3, R0 ;  /* 0x00000003ff040219 */ /* 0x002fe40000011600 */
[----:B------:R-:W1:Y:S03]  /*64b0*/  LDC R0, c[0x0][0x2e0] ;  /* 0x0000b800ff007b82 */ /* 0x000e660000000800 */
[----:B------:R-:W-:Y:S01]  /*64c0*/  IMAD.MOV.U32 R18, RZ, RZ, R4 ;  /* 0x000000ffff127224 */ /* 0x000fe200078e0004 */
[----:B------:R2:W-:Y:S04]  /*64d0*/  STL [R1+0x4], R4 ;  /* 0x0000040401007387 */ /* 0x0005e80000100800 */
[----:B------:R-:W4:Y:S01]  /*64e0*/  @P1 LDC.64 R2, c[0x0][0xdb8] ;  /* 0x00036e00ff021b82 */ /* 0x000f220000000a00 */
[----:B-1----:R-:W-:Y:S01]  /*64f0*/  IMAD R7, R0, UR4, RZ ;  /* 0x0000000400077c24 */ /* 0x002fe2000f8e02ff */
[----:B------:R-:W-:-:S04]  /*6500*/  MOV R0, 0x400 ;  /* 0x0000040000007802 */ /* 0x000fc80000000f00 */
[----:B---3--:R-:W-:Y:S01]  /*6510*/  LEA R6, R5, R0, 0x18 ;  /* 0x0000000005067211 */ /* 0x008fe200078ec0ff */
[----:B------:R-:W-:Y:S01]  /*6520*/  VIADD R0, R7, 0x5f ;  /* 0x0000005f07007836 */ /* 0x000fe20000000000 */
[----:B------:R2:W-:Y:S01]  /*6530*/  STL [R1+0x14], R7 ;  /* 0x0000140701007387 */ /* 0x0005e20000100800 */
[----:B----4-:R-:W-:-:S03]  /*6540*/  @P1 IMAD.HI.U32 R2, R4, R2, RZ ;  /* 0x0000000204021227 */ /* 0x010fc600078e00ff */
[----:B------:R2:W-:Y:S02]  /*6550*/  STL [R1], R6 ;  /* 0x0000000601007387 */ /* 0x0005e40000100800 */
[----:B------:R-:W-:Y:S01]  /*6560*/  @P1 SHF.R.U32.HI R18, RZ, R3, R2 ;  /* 0x00000003ff121219 */ /* 0x000fe20000011602 */
[----:B------:R-:W-:Y:S02]  /*6570*/  VIADD R3, R6, 0x1c400 ;  /* 0x0001c40006037836 */ /* 0x000fe40000000000 */
[----:B------:R-:W-:-:S03]  /*6580*/  IMAD.HI R2, R0, 0x2aaaaaab, RZ ;  /* 0x2aaaaaab00027827 */ /* 0x000fc600078e02ff */
[----:B------:R-:W-:Y:S01]  /*6590*/  LOP3.LUT P0, RZ, R3, 0x3ff, RZ, 0xc0, !PT ;  /* 0x000003ff03ff7812 */ /* 0x000fe2000780c0ff */
[----:B------:R-:W-:Y:S01]  /*65a0*/  IMAD.MOV R0, RZ, RZ, -R18 ;  /* 0x000000ffff007224 */ /* 0x000fe200078e0a12 */
[----:B------:R-:W-:-:S03]  /*65b0*/  SHF.R.U32.HI R3, RZ, 0x1f, R2 ;  /* 0x0000001fff037819 */ /* 0x000fc60000011602 */
[----:B------:R-:W-:Y:S01]  /*65c0*/  IMAD R19, R19, R0, R4 ;  /* 0x0000000013137224 */ /* 0x000fe200078e0204 */
[----:B------:R-:W-:-:S05]  /*65d0*/  LEA.HI.SX32 R0, R2, R3, 0x1c ;  /* 0x0000000302007211 */ /* 0x000fca00078fe2ff */
[----:B------:R2:W-:Y:S02]  /*65e0*/  STL [R1+0x8], R0 ;  /* 0x0000080001007387 */ /* 0x0005e40000100800 */
        /* <DEDUP_REMOVED lines=17> */
.L_x_7249:
        /* <DEDUP_REMOVED lines=20> */
.L_x_7251:
        /* <DEDUP_REMOVED lines=15> */
[----:B-1----:R-:W-:Y:S05]  /*6930*/  CALL.ABS.NOINC R2 ;  /* 0x0000000002007343 */ /* 0x002fea0003c00000 */
.L_x_7250:
[----:B------:R-:W1:Y:S01]  /*6940*/  LDC R0, c[0x0][0x428] ;  /* 0x00010a00ff007b82 */ /* 0x000e620000000800 */
[----:B------:R-:W-:Y:S01]  /*6950*/  ULDC.64 UR4, c[0x0][0x9f8] ;  /* 0x00027e0000047ab9 */ /* 0x000fe20000000a00 */
[----:B------:R-:W2:Y:S01]  /*6960*/  LDL.LU R5, [R1+0x4] ;  /* 0x0000040001057983 */ /* 0x000ea20000300800 */
[----:B-1----:R-:W-:-:S03]  /*6970*/  ISETP.NE.AND P1, PT, R0, 0x1, PT ;  /* 0x000000010000780c */ /* 0x002fc60003f25270 */
[----:B------:R-:W3:Y:S01]  /*6980*/  LDL R4, [R1+0xc] ;  /* 0x00000c0001047983 */ /* 0x000ee20000100800 */
[----:B------:R-:W-:Y:S01]  /*6990*/  ISETP.NE.U32.AND P0, PT, RZ, UR4, PT ;  /* 0x00000004ff007c0c */ /* 0x000fe2000bf05070 */
[----:B------:R-:W-:Y:S01]  /*69a0*/  IMAD.MOV.U32 R0, RZ, RZ, R19 ;  /* 0x000000ffff007224 */ /* 0x000fe200078e0013 */
[----:B------:R-:W-:Y:S01]  /*69b0*/  ULDC UR4, c[0x0][0xda8] ;  /* 0x00036a0000047ab9 */ /* 0x000fe20000000800 */
[----:B------:R-:W-:Y:S01]  /*69c0*/  IMAD.MOV.U32 R6, RZ, RZ, R18 ;  /* 0x000000ffff067224 */ /* 0x000fe200078e0012 */
[----:B------:R-:W-:Y:S01]  /*69d0*/  ISETP.NE.AND.EX P0, PT, RZ, UR5, PT, P0 ;  /* 0x00000005ff007c0c */ /* 0x000fe2000bf05300 */
[----:B------:R-:W1:Y:S04]  /*69e0*/  S2R R7, SR_TID.X ;  /* 0x0000000000077919 */ /* 0x000e680000002100 */
[----:B------:R-:W4:Y:S08]  /*69f0*/  @P1 LDC R2, c[0x0][0x42c] ;  /* 0x00010b00ff021b82 */ /* 0x000f300000000800 */
[----:B------:R-:W1:Y:S01]  /*6a00*/  @P1 LDC R3, c[0x0][0x430] ;  /* 0x00010c00ff031b82 */ /* 0x000e620000000800 */
[----:B----4-:R-:W-:Y:S01]  /*6a10*/  @P1 IMAD.HI.U32 R2, R19, R2, RZ ;  /* 0x0000000213021227 */ /* 0x010fe200078e00ff */
[----:B-1----:R-:W-:-:S04]  /*6a20*/  LOP3.LUT R7, R7, 0x1f, RZ, 0xc0, !PT ;  /* 0x0000001f07077812 */ /* 0x002fc800078ec0ff */
[----:B------:R-:W-:Y:S02]  /*6a30*/  @P1 SHF.R.U32.HI R0, RZ, R3, R2 ;  /* 0x00000003ff001219 */ /* 0x000fe40000011602 */
[----:B------:R-:W1:Y:S02]  /*6a40*/  @P0 LDC.64 R2, c[0x0][0x9f8] ;  /* 0x00027e00ff020b82 */ /* 0x000e640000000a00 */
[----:B-1----:R-:W-:-:S05]  /*6a50*/  @P0 IMAD.WIDE R2, R18, 0x4, R2 ;  /* 0x0000000412020825 */ /* 0x002fca00078e0202 */
[----:B------:R1:W5:Y:S01]  /*6a60*/  @P0 LDG.E R6, desc[UR40][R2.64] ;  /* 0x0000002802060981 */ /* 0x000362000c1e1900 */
[----:B------:R-:W-:-:S04]  /*6a70*/  ISETP.NE.AND P1, PT, R7, RZ, PT ;  /* 0x000000ff0700720c */ /* 0x000fc80003f25270 */
[----:B------:R-:W-:-:S09]  /*6a80*/  PLOP3.LUT P2, PT, P1, PT, PT, 0x8, 0x0 ;  /* 0x000000000000781c */ /* 0x000fd20000f4e170 */
[----:B------:R-:W-:-:S05]  /*6a90*/  VOTEU.ALL UP1, P1 ;  /* 0x00000000003f7886 */ /* 0x000fca0000820000 */
[----:B------:R-:W-:-:S04]  /*6aa0*/  @!UP1 UIADD3 UR8, UP0, UR42, 0x270, URZ ;  /* 0x000002702a089890 */ /* 0x000fc8000ff1e03f */
[----:B------:R-:W-:-:S03]  /*6ab0*/  @!UP1 UIADD3.X UR9, URZ, UR43, URZ, UP0, !UPT ;  /* 0x0000002b3f099290 */ /* 0x000fc600087fe43f */
[----:B------:R-:W-:Y:S01]  /*6ac0*/  VOTEU.ALL UP0, P1 ;  /* 0x00000000003f7886 */ /* 0x000fe20000800000 */
[----:B--2---:R-:W-:-:S04]  /*6ad0*/  IMAD.MOV R8, RZ, RZ, -R5 ;  /* 0x000000ffff087224 */ /* 0x004fc800078e0a05 */
[----:B---3--:R-:W-:-:S04]  /*6ae0*/  IMAD R8, R8, UR4, R4 ;  /* 0x0000000408087c24 */ /* 0x008fc8000f8e0204 */
[----:B-1----:R-:W-:-:S07]  /*6af0*/  IMAD.SHL.U32 R8, R8, 0x80, RZ ;  /* 0x0000008008087824 */ /* 0x002fce00078e00ff */
.L_x_7252:
        /* <DEDUP_REMOVED lines=16> */
.L_x_7306:
[----:B------:R-:W2:Y:S01]  /*6c00*/  LDL R5, [R1+0x8] ;  /* 0x0000080001057983 */ /* 0x000ea20000100800 */
[----:B------:R-:W-:Y:S01]  /*6c10*/  UMOV UR4, 0xffffffff ;  /* 0xffffffff00047882 */ /* 0x000fe20000000000 */
[----:B------:R-:W-:Y:S01]  /*6c20*/  SHF.R.S32.HI R7, RZ, 0x1f, R6 ;  /* 0x0000001fff077819 */ /* 0x000fe20000011406 */
[----:B--2---:R-:W-:Y:S01]  /*6c30*/  VIADD R9, R5, 0xffffffff ;  /* 0xffffffff05097836 */ /* 0x004fe20000000000 */
[----:B------:R-:W-:Y:S06]  /*6c40*/  BRA.DIV UR4, `(.L_x_7254) ;  /* 0x0000002604507947 */ /* 0x000fec000b800000 */
[----:B------:R-:W-:-:S13]  /*6c50*/  ELECT P6, URZ, PT ;  /* 0x00000000003f782f */ /* 0x000fda00038c0000 */
.L_x_7309:
        /* <DEDUP_REMOVED lines=22> */
.L_x_7256:
[----:B--2---:R-:W2:Y:S01]  /*6dc0*/  S2R R10, SR_CgaCtaId ;  /* 0x00000000000a7919 */ /* 0x004ea20000008800 */
[----:B------:R-:W-:-:S04]  /*6dd0*/  MOV R5, 0x400 ;  /* 0x0000040000057802 */ /* 0x000fc80000000f00 */
[----:B--2---:R-:W-:Y:S02]  /*6de0*/  LEA R5, R10, R5, 0x18 ;  /* 0x000000050a057211 */ /* 0x004fe400078ec0ff */
[----:B------:R-:W-:-:S03]  /*6df0*/  SHF.L.U32 R10, R17, 0x1f, RZ ;  /* 0x0000001f110a7819 */ /* 0x000fc600000006ff */
[----:B------:R-:W-:-:S04]  /*6e00*/  IMAD R5, R16, 0x8, R5 ;  /* 0x0000000810057824 */ /* 0x000fc800078e0205 */
[----:B------:R-:W2:Y:S02]  /*6e10*/  SYNCS.PHASECHK.TRANS64.TRYWAIT P1, [R5+URZ+0x22840], R10 ;  /* 0x0228400a050075a7 */ /* 0x000ea4000802017f */
[----:B--2---:R-:W-:Y:S05]  /*6e20*/  @!P1 BRA `(.L_x_7257) ;  /* 0x0000002000f89947 */ /* 0x004fea0003800000 */
.L_x_7310:
        /* <DEDUP_REMOVED lines=11> */
.L_x_7258:
        /* <DEDUP_REMOVED lines=17> */
[----:B------:R-:W-:-:S09]  /*6ff0*/  UIMAD UR11, UR11, 0x60, URZ ;  /* 0x000000600b0b78a4 */ /* 0x000fd2000f8e023f */
[----:B------:R2:W-:Y:S02]  /*7000*/  UTMALDG.4D [UR8], [UR4], desc[UR6] ;  /* 0x00000608040075b4 */ /* 0x0005e40008019000 */
[----:B--2---:R-:W-:Y:S01]  /*7010*/  NOP ;  /* 0x0000000000007918 */ /* 0x004fe20000000000 */
.L_x_7255:
        /* <DEDUP_REMOVED lines=15> */
[----:B------:R-:W-:Y:S01]  /*7110*/  @P1 IMAD.MOV.U32 R5, RZ, RZ, 0x4000 ;  /* 0x00004000ff051424 */ /* 0x000fe200078e00ff */
        /* <DEDUP_REMOVED lines=10> */
.L_x_7311:
[----:B------:R-:W-:Y:S05]  /*71c0*/  BSYNC B0 ;  /* 0x0000000000007941 */ /* 0x000fea0003800000 */
.L_x_7259:
[----:B------:R-:W-:Y:S04]  /*71d0*/  BSSY B0, `(.L_x_7261) ;  /* 0x0000037000007945 */ /* 0x000fe80003800000 */
[----:B------:R-:W-:Y:S05]  /*71e0*/  @!P6 BRA `(.L_x_7262) ;  /* 0x0000000000d4e947 */ /* 0x000fea0003800000 */
[----:B------:R-:W3:Y:S01]  /*71f0*/  S2R R11, SR_CgaCtaId ;  /* 0x00000000000b7919 */ /* 0x000ee20000008800 */
[----:B--2---:R-:W-:Y:S02]  /*7200*/  MOV R8, 0x400 ;  /* 0x0000040000087802 */ /* 0x004fe40000000f00 */
[----:B------:R-:W-:Y:S01]  /*7210*/  SHF.L.U32 R5, R17, 0x1f, RZ ;  /* 0x0000001f11057819 */ /* 0x000fe200000006ff */
[----:B------:R-:W2:Y:S01]  /*7220*/  S2R R10, SR_TID.X ;  /* 0x00000000000a7919 */ /* 0x000ea20000002100 */
[----:B---3--:R-:W-:Y:S02]  /*7230*/  LEA R8, R11, R8, 0x18 ;  /* 0x000000080b087211 */ /* 0x008fe400078ec0ff */
[----:B--2---:R-:W-:-:S03]  /*7240*/  LOP3.LUT R10, R10, 0x7f, RZ, 0xc0, !PT ;  /* 0x0000007f0a0a7812 */ /* 0x004fc600078ec0ff */
[----:B------:R-:W-:Y:S01]  /*7250*/  IMAD R8, R16, 0x8, R8 ;  /* 0x0000000810087824 */ /* 0x000fe200078e0208 */
[----:B------:R-:W-:-:S03]  /*7260*/  ISETP.NE.AND P2, PT, R10, RZ, PT ;  /* 0x000000ff0a00720c */ /* 0x000fc60003f45270 */
[----:B------:R-:W2:Y:S02]  /*7270*/  SYNCS.PHASECHK.TRANS64.TRYWAIT P1, [R8+URZ+0x22860], R5 ;  /* 0x02286005080075a7 */ /* 0x000ea4000802017f */
[----:B--2---:R-:W-:Y:S08]  /*7280*/  @!P1 BRA `(.L_x_7263) ;  /* 0x0000002000149947 */ /* 0x004ff00003800000 */
.L_x_7312:
        /* <DEDUP_REMOVED lines=8> */
.L_x_7264:
        /* <DEDUP_REMOVED lines=8> */
[----:B--2---:R-:W-:-:S05]  /*7390*/  LEA R5, R11, R5, 0x18 ;  /* 0x000000050b057211 */ /* 0x004fca00078ec0ff */
        /* <DEDUP_REMOVED lines=10> */
[----:B------:R-:W-:-:S03]  /*7440*/  UIADD3 UR18, UR14, 0x9400, URZ ;  /* 0x000094000e127890 */ /* 0x000fc6000fffe03f */
[----:B------:R-:W-:Y:S01]  /*7450*/  UMOV UR14, 0x80 ;  /* 0x00000080000e7882 */ /* 0x000fe20000000000 */
[----:B---3--:R-:W-:-:S13]  /*7460*/  R2UR UR11, R10 ;  /* 0x000000000a0b72ca */ /* 0x008fda00000e0000 */
[----:B------:R-:W-:-:S09]  /*7470*/  UIMAD UR11, UR11, 0x60, URZ ;  /* 0x000000600b0b78a4 */ /* 0x000fd2000f8e023f */
[----:B------:R2:W-:Y:S02]  /*7480*/  UTMALDG.4D [UR8], [UR4], desc[UR6] ;  /* 0x00000608040075b4 */ /* 0x0005e40008019000 */
        /* <DEDUP_REMOVED lines=11> */
.L_x_7262:
[----:B------:R-:W-:Y:S05]  /*7540*/  BSYNC B0 ;  /* 0x0000000000007941 */ /* 0x000fea0003800000 */
.L_x_7261:
        /* <DEDUP_REMOVED lines=9> */
[----:B------:R-:W-:Y:S01]  /*75e0*/  IMAD.MOV.U32 R5, RZ, RZ, 0x1 ;  /* 0x00000001ff057424 */ /* 0x000fe200078e00ff */
[C---:B--2---:R-:W-:Y:S01]  /*75f0*/  IADD3 R10, -R11.reuse, RZ, RZ ;  /* 0x000000ff0b0a7210 */ /* 0x044fe20007ffe1ff */
        /* <DEDUP_REMOVED lines=26> */
.L_x_7269:
[----:B--2---:R-:W2:Y:S01]  /*77a0*/  S2R R3, SR_CgaCtaId ;  /* 0x0000000000037919 */ /* 0x004ea20000008800 */
[----:B------:R-:W-:Y:S01]  /*77b0*/  MOV R2, 0x400 ;  /* 0x0000040000027802 */ /* 0x000fe20000000f00 */
[----:B------:R-:W3:Y:S03]  /*77c0*/  S2R R5, SR_TID.X ;  /* 0x0000000000057919 */ /* 0x000ee60000002100 */
[----:B--2---:R-:W-:Y:S02]  /*77d0*/  LEA R2, R3, R2, 0x18 ;  /* 0x0000000203027211 */ /* 0x004fe400078ec0ff */
[----:B------:R-:W-:Y:S02]  /*77e0*/  SHF.L.U32 R3, R17, 0x1f, RZ ;  /* 0x0000001f11037819 */ /* 0x000fe400000006ff */
[----:B---3--:R-:W-:Y:S01]  /*77f0*/  LOP3.LUT R5, R5, 0x7f, RZ, 0xc0, !PT ;  /* 0x0000007f05057812 */ /* 0x008fe200078ec0ff */
[----:B------:R-:W-:-:S03]  /*7800*/  IMAD R2, R16, 0x8, R2 ;  /* 0x0000000810027824 */ /* 0x000fc600078e0202 */
[----:B------:R-:W-:Y:S01]  /*7810*/  ISETP.NE.AND P1, PT, R5, RZ, PT ;  /* 0x000000ff0500720c */ /* 0x000fe20003f25270 */
[----:B------:R-:W2:Y:S02]  /*7820*/  SYNCS.PHASECHK.TRANS64.TRYWAIT P2, [R2+URZ+0x22840], R3 ;  /* 0x02284003020075a7 */ /* 0x000ea4000804017f */
[----:B--2---:R-:W-:Y:S10]  /*7830*/  @!P2 BRA `(.L_x_7270) ;  /* 0x0000001800bca947 */ /* 0x004ff40003800000 */
.L_x_7313:
        /* <DEDUP_REMOVED lines=8> */
.L_x_7271:
[----:B------:R-:W3:Y:S01]  /*78c0*/  S2R R11, SR_CgaCtaId ;  /* 0x00000000000b7919 */ /* 0x000ee20000008800 */
[----:B------:R-:W-:Y:S01]  /*78d0*/  MOV R5, 0x400 ;  /* 0x0000040000057802 */ /* 0x000fe20000000f00 */
[----:B------:R-:W-:Y:S01]  /*78e0*/  IMAD R8, R8, 0x60, RZ ;  /* 0x0000006008087824 */ /* 0x000fe200078e02ff */
        /* <DEDUP_REMOVED lines=8> */
[----:B------:R-:W-:-:S05]  /*7970*/  UMOV UR10, URZ ;  /* 0x0000003f000a7c82 */ /* 0x000fca0008000000 */
        /* <DEDUP_REMOVED lines=8> */
.L_x_7314:
        /* <DEDUP_REMOVED lines=8> */
.L_x_7273:
        /* <DEDUP_REMOVED lines=11> */
[----:B------:R-:W-:-:S05]  /*7b30*/  UMOV UR17, 0x40 ;  /* 0x0000004000117882 */ /* 0x000fca0000000000 */
        /* <DEDUP_REMOVED lines=11> */
[----:B------:R-:W-:Y:S01]  /*7bf0*/  UMOV UR15, 0x80 ;  /* 0x00000080000f7882 */ /* 0x000fe20000000000 */
        /* <DEDUP_REMOVED lines=8> */
[----:B--2---:R-:W-:Y:S01]  /*7c80*/  NOP ;  /* 0x0000000000007918 */ /* 0x004fe20000000000 */
.L_x_7268:
[----:B------:R-:W-:Y:S05]  /*7c90*/  BSYNC B0 ;  /* 0x0000000000007941 */ /* 0x000fea0003800000 */
.L_x_7267:
[----:B------:R-:W2:Y:S01]  /*7ca0*/  LDL.LU R3, [R1+0x8] ;  /* 0x0000080001037983 */ /* 0x000ea20000300800 */
[----:B------:R-:W-:-:S05]  /*7cb0*/  VIADD R16, R16, 0x1 ;  /* 0x0000000110107836 */ /* 0x000fca0000000000 */
[----:B------:R-:W-:-:S04]  /*7cc0*/  ISETP.NE.AND P1, PT, R16, 0x2, PT ;  /* 0x000000021000780c */ /* 0x000fc80003f25270 */
[----:B------:R-:W-:Y:S02]  /*7cd0*/  SEL R2, RZ, 0x1, P1 ;  /* 0x00000001ff027807 */ /* 0x000fe40000800000 */
[----:B------:R-:W-:Y:S02]  /*7ce0*/  SEL R16, R16, RZ, P1 ;  /* 0x000000ff10107207 */ /* 0x000fe40000800000 */
[----:B------:R-:W-:Y:S01]  /*7cf0*/  LOP3.LUT R17, R17, R2, RZ, 0x3c, !PT ;  /* 0x0000000211117212 */ /* 0x000fe200078e3cff */
[----:B--2---:R-:W-:-:S07]  /*7d00*/  VIADD R8, R3, 0xfffffffd ;  /* 0xfffffffd03087836 */ /* 0x004fce0000000000 */
.L_x_7266:
[----:B------:R-:W-:Y:S01]  /*7d10*/  IMAD.MOV R10, RZ, RZ, -R10 ;  /* 0x000000ffff0a7224 */ /* 0x000fe200078e0a0a */
[----:B------:R-:W-:Y:S04]  /*7d20*/  BSSY B0, `(.L_x_7265) ;  /* 0x00000dc000007945 */ /* 0x000fe80003800000 */
[----:B------:R-:W-:-:S13]  /*7d30*/  ISETP.NE.AND P1, PT, R9, R10, PT ;  /* 0x0000000a0900720c */ /* 0x000fda0003f25270 */
[----:B------:R-:W-:Y:S05]  /*7d40*/  @!P1 BRA `(.L_x_7274) ;  /* 0x0000000c00649947 */ /* 0x000fea0003800000 */
.L_x_7289:
[----:B------:R-:W-:Y:S04]  /*7d50*/  BSSY B1, `(.L_x_7275) ;  /* 0x0000065000017945 */ /* 0x000fe80003800000 */
[----:B------:R-:W-:Y:S05]  /*7d60*/  @!P6 BRA `(.L_x_7276) ;  /* 0x00000004008ce947 */ /* 0x000fea0003800000 */
[----:B-1----:R-:W-:Y:S01]  /*7d70*/  IMAD.MOV.U32 R9, RZ, RZ, R8 ;  /* 0x000000ffff097224 */ /* 0x002fe200078e0008 */
[----:B------:R-:W-:Y:S06]  /*7d80*/  @!P0 BRA `(.L_x_7277) ;  /* 0x0000000000488947 */ /* 0x000fec0003800000 */
[----:B------:R-:W1:Y:S01]  /*7d90*/  LDC R10, c[0x0][0x41c] ;  /* 0x00010700ff0a7b82 */ /* 0x000e620000000800 */
[----:B------:R-:W-:Y:S02]  /*7da0*/  ULDC.64 UR4, c[0x0][0x408] ;  /* 0x0001020000047ab9 */ /* 0x000fe40000000a00 */
[----:B------:R-:W-:-:S04]  /*7db0*/  IMAD R11, R7, UR4, RZ ;  /* 0x00000004070b7c24 */ /* 0x000fc8000f8e02ff */
[----:B------:R-:W-:Y:S01]  /*7dc0*/  IMAD R11, R6, UR5, R11 ;  /* 0x00000005060b7c24 */ /* 0x000fe2000f8e020b */
[----:B-1----:R-:W-:-:S13]  /*7dd0*/  ISETP.NE.AND P1, PT, R10, 0x1, PT ;  /* 0x000000010a00780c */ /* 0x002fda0003f25270 */
[----:B------:R-:W1:Y:S02]  /*7de0*/  @P1 LDC.64 R2, c[0x0][0x420] ;  /* 0x00010800ff021b82 */ /* 0x000e640000000a00 */
[----:B-1----:R-:W-:-:S04]  /*7df0*/  @P1 IMAD.HI.U32 R4, R8, R2, RZ ;  /* 0x0000000208041227 */ /* 0x002fc800078e00ff */
[----:B------:R-:W-:Y:S01]  /*7e00*/  IMAD.MOV.U32 R2, RZ, RZ, R8 ;  /* 0x000000ffff027224 */ /* 0x000fe200078e0008 */
        /* <DEDUP_REMOVED lines=10> */
.L_x_7277:
[----:B------:R-:W2:Y:S01]  /*7eb0*/  S2R R3, SR_CgaCtaId ;  /* 0x0000000000037919 */ /* 0x000ea20000008800 */
[----:B------:R-:W-:Y:S01]  /*7ec0*/  MOV R2, 0x400 ;  /* 0x0000040000027802 */ /* 0x000fe20000000f00 */
[----:B-1----:R-:W1:Y:S03]  /*7ed0*/  S2R R5, SR_TID.X ;  /* 0x0000000000057919 */ /* 0x002e660000002100 */
[----:B--2---:R-:W-:Y:S02]  /*7ee0*/  LEA R2, R3, R2, 0x18 ;  /* 0x0000000203027211 */ /* 0x004fe400078ec0ff */
[----:B-1----:R-:W-:-:S03]  /*7ef0*/  LOP3.LUT R5, R5, 0x7f, RZ, 0xc0, !PT ;  /* 0x0000007f05057812 */ /* 0x002fc600078ec0ff */
[----:B------:R-:W-:Y:S01]  /*7f00*/  IMAD R3, R16, 0x8, R2 ;  /* 0x0000000810037824 */ /* 0x000fe200078e0202 */
[----:B------:R-:W-:Y:S02]  /*7f10*/  SHF.L.U32 R2, R17, 0x1f, RZ ;  /* 0x0000001f11027819 */ /* 0x000fe400000006ff */
[----:B------:R-:W-:Y:S02]  /*7f20*/  ISETP.NE.AND P1, PT, R5, RZ, PT ;  /* 0x000000ff0500720c */ /* 0x000fe40003f25270 */
[----:B------:R-:W1:Y:S02]  /*7f30*/  SYNCS.PHASECHK.TRANS64.TRYWAIT P2, [R3+URZ+0x22840], R2 ;  /* 0x02284002030075a7 */ /* 0x000e64000804017f */
[----:B-1----:R-:W-:Y:S09]  /*7f40*/  @!P2 BRA `(.L_x_7278) ;  /* 0x000000140020a947 */ /* 0x002ff20003800000 */
.L_x_7315:
        /* <DEDUP_REMOVED lines=8> */
.L_x_7279:
        /* <DEDUP_REMOVED lines=11> */
[----:B--2---:R-:W-:-:S05]  /*8080*/  LEA R5, R10, R5, 0x18 ;  /* 0x000000050a057211 */ /* 0x004fca00078ec0ff */
[----:B------:R-:W-:-:S05]  /*8090*/  IMAD R5, R16, 0x3000, R5 ;  /* 0x0000300010057824 */ /* 0x000fca00078e0205 */
[----:B------:R-:W-:Y:S01]  /*80a0*/  R2UR UR8, R5 ;  /* 0x00000000050872ca */ /* 0x000fe200000e0000 */
[----:B------:R-:W-:-:S05]  /*80b0*/  IMAD R5, R9, 0x60, RZ ;  /* 0x0000006009057824 */ /* 0x000fca00078e02ff */
[----:B------:R-:W-:-:S07]  /*80c0*/  R2UR UR11, R5 ;  /* 0x00000000050b72ca */ /* 0x000fce00000e0000 */
[----:B------:R-:W-:-:S09]  /*80d0*/  UIADD3 UR8, UR8, 0x1c400, URZ ;  /* 0x0001c40008087890 */ /* 0x000fd2000fffe03f */
[----:B------:R2:W-:Y:S01]  /*80e0*/  UTMALDG.4D [UR8], [UR4], desc[UR6] ;  /* 0x00000608040075b4 */ /* 0x0005e20008019000 */
[----:B------:R-:W3:Y:S02]  /*80f0*/  SYNCS.PHASECHK.TRANS64.TRYWAIT P2, [R3+URZ+0x22860], R2 ;  /* 0x02286002030075a7 */ /* 0x000ee4000804017f */
[----:B--23--:R-:W-:Y:S05]  /*8100*/  @!P2 BRA `(.L_x_7280) ;  /* 0x0000001000c4a947 */ /* 0x00cfea0003800000 */
.L_x_7316:
        /* <DEDUP_REMOVED lines=8> */
.L_x_7281:
        /* <DEDUP_REMOVED lines=23> */
[----:B------:R-:W-:Y:S01]  /*8300*/  UMOV UR15, 0x80 ;  /* 0x00000080000f7882 */ /* 0x000fe20000000000 */
        /* <DEDUP_REMOVED lines=9> */
.L_x_7276:
[----:B------:R-:W-:Y:S05]  /*83a0*/  BSYNC B1 ;  /* 0x0000000000017941 */ /* 0x000fea0003800000 */
.L_x_7275:
        /* <DEDUP_REMOVED lines=22> */
[----:B------:R-:W-:-:S05]  /*8510*/  IMAD.WIDE.U32 R2, R6, UR4, R2 ;  /* 0x0000000406027c25 */ /* 0x000fca000f8e0002 */
[----:B------:R-:W-:Y:S02]  /*8520*/  IADD3 R11, R11, R3, RZ ;  /* 0x000000030b0b7210 */ /* 0x000fe40007ffe0ff */
[----:B-1----:R-:W-:-:S04]  /*8530*/  LEA R4, P1, R2, R4, 0x2 ;  /* 0x0000000402047211 */ /* 0x002fc800078210ff */
[----:B------:R-:W-:-:S05]  /*8540*/  LEA.HI.X R5, R2, R5, R11, 0x2, P1 ;  /* 0x0000000502057211 */ /* 0x000fca00008f140b */
[----:B------:R1:W5:Y:S04]  /*8550*/  LDG.E R4, desc[UR40][R4.64] ;  /* 0x0000002804047981 */ /* 0x000368000c1e1900 */
.L_x_7284:
        /* <DEDUP_REMOVED lines=10> */
.L_x_7317:
        /* <DEDUP_REMOVED lines=8> */
.L_x_7286:
[----:B------:R-:W2:Y:S01]  /*8680*/  S2R R11, SR_CgaCtaId ;  /* 0x00000000000b7919 */ /* 0x000ea20000008800 */
        /* <DEDUP_REMOVED lines=19> */
.L_x_7318:
        /* <DEDUP_REMOVED lines=8> */
.L_x_7288:
        /* <DEDUP_REMOVED lines=33> */
.L_x_7283:
[----:B------:R-:W-:Y:S05]  /*8a50*/  BSYNC B1 ;  /* 0x0000000000017941 */ /* 0x000fea0003800000 */
.L_x_7282:
[C---:B------:R-:W-:Y:S01]  /*8a60*/  ISETP.GT.AND P2, PT, R8.reuse, 0x1, PT ;  /* 0x000000010800780c */ /* 0x040fe20003f44270 */
[----:B------:R-:W-:Y:S02]  /*8a70*/  VIADD R9, R9, 0x1 ;  /* 0x0000000109097836 */ /* 0x000fe40000000000 */
[----:B------:R-:W-:-:S03]  /*8a80*/  VIADD R8, R8, 0xfffffffe ;  /* 0xfffffffe08087836 */ /* 0x000fc60000000000 */
[----:B------:R-:W-:-:S04]  /*8a90*/  ISETP.NE.AND P1, PT, R9, 0x2, PT ;  /* 0x000000020900780c */ /* 0x000fc80003f25270 */
[----:B------:R-:W-:Y:S02]  /*8aa0*/  SEL R2, RZ, 0x1, P1 ;  /* 0x00000001ff027807 */ /* 0x000fe40000800000 */
[----:B------:R-:W-:Y:S02]  /*8ab0*/  SEL R16, R9, RZ, P1 ;  /* 0x000000ff09107207 */ /* 0x000fe40000800000 */
[----:B------:R-:W-:Y:S01]  /*8ac0*/  LOP3.LUT R17, R17, R2, RZ, 0x3c, !PT ;  /* 0x0000000211117212 */ /* 0x000fe200078e3cff */
[----:B------:R-:W-:Y:S06]  /*8ad0*/  @P2 BRA `(.L_x_7289) ;  /* 0xfffffff0009c2947 */ /* 0x000fec000383ffff */
.L_x_7274:
[----:B------:R-:W-:Y:S05]  /*8ae0*/  BSYNC B0 ;  /* 0x0000000000007941 */ /* 0x000fea0003800000 */
.L_x_7265:
[----:B------:R-:W2:Y:S01]  /*8af0*/  LDL.LU R2, [R1+0xc] ;  /* 0x00000c0001027983 */ /* 0x000ea20000300800 */
[----:B------:R-:W-:-:S03]  /*8b00*/  ULDC UR4, c[0x0][0xda4] ;  /* 0x0003690000047ab9 */ /* 0x000fc60000000800 */
[----:B------:R-:W3:Y:S01]  /*8b10*/  LDL.LU R0, [R1+0x18] ;  /* 0x0000180001007983 */ /* 0x000ee20000300800 */
[----:B--2---:R-:W-:Y:S02]  /*8b20*/  VIADD R2, R2, UR36 ;  /* 0x0000002402027c36 */ /* 0x004fe40008000000 */
[----:B---3--:R-:W-:-:S03]  /*8b30*/  VIADD R0, R0, 0x1 ;  /* 0x0000000100007836 */ /* 0x008fc60000000000 */
[----:B------:R2:W-:Y:S01]  /*8b40*/  STL [R1+0xc], R2 ;  /* 0x00000c0201007387 */ /* 0x0005e20000100800 */
[----:B------:R-:W-:-:S03]  /*8b50*/  ISETP.GE.AND P0, PT, R2, UR4, PT ;  /* 0x0000000402007c0c */ /* 0x000fc6000bf06270 */
[----:B------:R2:W-:Y:S10]  /*8b60*/  STL [R1+0x18], R0 ;  /* 0x0000180001007387 */ /* 0x0005f40000100800 */
[----:B--2---:R-:W-:Y:S05]  /*8b70*/  @!P0 BRA `(.L_x_7290) ;  /* 0xffffffd800088947 */ /* 0x004fea000383ffff */
[----:B------:R-:W-:-:S07]  /*8b80*/  LOP3.LUT R2, R0, 0x1, RZ, 0xc, !PT ;  /* 0x0000000100027812 */ /* 0x000fce00078e0cff */
.L_x_7248:
[----:B------:R-:W2:Y:S01]  /*8b90*/  S2R R3, SR_CgaCtaId ;  /* 0x0000000000037919 */ /* 0x000ea20000008800 */
[----:B------:R-:W-:Y:S01]  /*8ba0*/  MOV R0, 0x400 ;  /* 0x0000040000007802 */ /* 0x000fe20000000f00 */
[----:B------:R-:W-:Y:S03]  /*8bb0*/  BSSY B0, `(.L_x_7291) ;  /* 0x0000005000007945 */ /* 0x000fe60003800000 */
[----:B--2---:R-:W-:Y:S02]  /*8bc0*/  LEA R0, R3, R0, 0x18 ;  /* 0x0000000003007211 */ /* 0x004fe400078ec0ff */
[----:B------:R-:W-:-:S04]  /*8bd0*/  SHF.L.U32 R3, R2, 0x1f, RZ ;  /* 0x0000001f02037819 */ /* 0x000fc800000006ff */
[----:B------:R-:W2:Y:S02]  /*8be0*/  SYNCS.PHASECHK.TRANS64.TRYWAIT P0, [R0+URZ+0x22820], R3 ;  /* 0x02282003000075a7 */ /* 0x000ea4000800017f */
[----:B--2---:R-:W-:Y:S05]  /*8bf0*/  @!P0 BRA `(.L_x_7292) ;  /* 0x0000000800448947 */ /* 0x004fea0003800000 */
.L_x_7319:
[----:B------:R-:W-:Y:S05]  /*8c00*/  BSYNC B0 ;  /* 0x0000000000007941 */ /* 0x000fea0003800000 */
.L_x_7291:
[----:B------:R-:W-:-:S03]  /*8c10*/  UMOV UR4, 0xffffffff ;  /* 0xffffffff00047882 */ /* 0x000fc60000000000 */
[----:B------:R-:W-:Y:S05]  /*8c20*/  BRA.DIV UR4, `(.L_x_7293) ;  /* 0x0000000a044c7947 */ /* 0x000fea000b800000 */
[----:B------:R-:W3:Y:S02]  /*8c30*/  S2R R2, SR_TID.X ;  /* 0x0000000000027919 */ /* 0x000ee40000002100 */
[----:B---3--:R-:W-:-:S04]  /*8c40*/  SHF.R.U32.HI R2, RZ, 0x5, R2 ;  /* 0x00000005ff027819 */ /* 0x008fc80000011602 */
[----:B------:R-:W-:-:S05]  /*8c50*/  LOP3.LUT R2, R2, 0x3, RZ, 0xc0, !PT ;  /* 0x0000000302027812 */ /* 0x000fca00078ec0ff */
[----:B------:R3:W4:Y:S02]  /*8c60*/  SHFL.IDX PT, R14, R2, RZ, 0x1f ;  /* 0x00001fff020e7589 */ /* 0x00072400000e0000 */
.L_x_7322:
[----:B----4-:R-:W-:Y:S01]  /*8c70*/  ISETP.NE.AND P0, PT, R14, RZ, PT ;  /* 0x000000ff0e00720c */ /* 0x010fe20003f05270 */
[----:B------:R-:W-:-:S12]  /*8c80*/  BSSY B0, `(.L_x_7294) ;  /* 0x0000024000007945 */ /* 0x000fd80003800000 */
[----:B------:R-:W-:Y:S05]  /*8c90*/  @P0 BRA `(.L_x_7295) ;  /* 0x0000000000880947 */ /* 0x000fea0003800000 */
[----:B------:R-:W-:-:S03]  /*8ca0*/  UMOV UR4, 0xffffffff ;  /* 0xffffffff00047882 */ /* 0x000fc60000000000 */
[----:B------:R-:W-:Y:S05]  /*8cb0*/  BRA.DIV UR4, `(.L_x_7296) ;  /* 0x0000000a045c7947 */ /* 0x000fea000b800000 */
[----:B------:R-:W-:-:S13]  /*8cc0*/  ELECT P6, URZ, PT ;  /* 0x00000000003f782f */ /* 0x000fda00038c0000 */
.L_x_7325:
[----:B------:R-:W-:Y:S05]  /*8cd0*/  @!P6 BRA `(.L_x_7295) ;  /* 0x000000000078e947 */ /* 0x000fea0003800000 */
[----:B------:R-:W-:-:S06]  /*8ce0*/  ULOP3.LUT UR4, UR38, 0x2, URZ, 0xfc, !UPT ;  /* 0x0000000226047892 */ /* 0x000fcc000f8efc3f */
[----:B---3--:R-:W-:-:S04]  /*8cf0*/  MOV R2, UR4 ;  /* 0x0000000400027c02 */ /* 0x008fc80008000f00 */
[----:B------:R-:W-:-:S13]  /*8d00*/  ISETP.NE.AND P2, PT, R2, 0x3, PT ;  /* 0x000000030200780c */ /* 0x000fda0003f45270 */
[----:B------:R-:W-:Y:S05]  /*8d10*/  @!P2 BRA `(.L_x_7297) ;  /* 0x000000000004a947 */ /* 0x000fea0003800000 */
[----:B------:R-:W-:Y:S01]  /*8d20*/  BPT.TRAP 0x1 ;  /* 0x000000040000795c */ /* 0x000fe20000300000 */
.L_x_7297:
[----:B--2---:R-:W-:Y:S01]  /*8d30*/  VIADD R3, R0, 0x22840 ;  /* 0x0002284000037836 */ /* 0x004fe20000000000 */
        /* <DEDUP_REMOVED lines=11> */
.L_x_7326:
[----:B------:R-:W3:Y:S02]  /*8df0*/  SYNCS.PHASECHK.TRANS64.TRYWAIT P0, [R3+URZ], R2 ;  /* 0x00000002030075a7 */ /* 0x000ee4000800017f */
[----:B---3--:R-:W-:Y:S05]  /*8e00*/  @!P0 BRA `(.L_x_7299) ;  /* 0x00000008003c8947 */ /* 0x008fea0003800000 */
.L_x_7327:
[----:B------:R-:W-:Y:S05]  /*8e10*/  @!P2 BRA `(.L_x_7300) ;  /* 0x000000000004a947 */ /* 0x000fea0003800000 */
[----:B------:R-:W-:Y:S01]  /*8e20*/  BPT.TRAP 0x1 ;  /* 0x000000040000795c */ /* 0x000fe20000300000 */
.L_x_7300:
[----:B---3--:R-:W-:-:S04]  /*8e30*/  VIADD R3, R0, 0x22860 ;  /* 0x0002286000037836 */ /* 0x008fc80000000000 */
[----:B------:R-:W-:-:S04]  /*8e40*/  IMAD R16, R16, 0x8, R3 ;  /* 0x0000000810107824 */ /* 0x000fc800078e0203 */
[----:B------:R-:W3:Y:S02]  /*8e50*/  SYNCS.PHASECHK.TRANS64.TRYWAIT P0, [R16+URZ], R5 ;  /* 0x00000005100075a7 */ /* 0x000ee4000800017f */
[----:B---3--:R-:W-:Y:S05]  /*8e60*/  @!P0 BRA `(.L_x_7301) ;  /* 0x0000000800388947 */ /* 0x008fea0003800000 */
.L_x_7328:
[----:B------:R-:W-:-:S07]  /*8e70*/  IMAD R3, R4, 0x8, R3 ;  /* 0x0000000804037824 */ /* 0x000fce00078e0203 */
.L_x_7302:
[----:B----4-:R4:W1:Y:S02]  /*8e80*/  SYNCS.PHASECHK.TRANS64.TRYWAIT P0, [R3+URZ], R2 ;  /* 0x00000002030075a7 */ /* 0x010864000800017f */
[----:B-1----:R-:W-:Y:S05]  /*8e90*/  @!P0 NANOSLEEP.SYNCS 0x989680 ;  /* 0x009896800000895d */ /* 0x002fea0003900000 */
[----:B------:R-:W1:Y:S02]  /*8ea0*/  @!P0 SYNCS.PHASECHK.TRANS64 P0, [R3+URZ], R2 ;  /* 0x00000002030085a7 */ /* 0x000e64000800007f */
[----:B-1----:R-:W-:Y:S05]  /*8eb0*/  @!P0 BRA `(.L_x_7302) ;  /* 0xfffffffc00f08947 */ /* 0x002fea000383ffff */
.L_x_7295:
[----:B------:R-:W-:Y:S05]  /*8ec0*/  BSYNC B0 ;  /* 0x0000000000007941 */ /* 0x000fea0003800000 */
.L_x_7294:
[----:B------:R-:W-:Y:S05]  /*8ed0*/  EXIT ;  /* 0x000000000000794d */ /* 0x000fea0003800000 */
.L_x_7226:
[----:B-1----:R-:W-:-:S04]  /*8ee0*/  MOV R3, UR46 ;  /* 0x0000002e00037c02 */ /* 0x002fc80008000f00 */
[----:B------:R1:W2:Y:S03]  /*8ef0*/  SYNCS.PHASECHK.TRANS64.TRYWAIT P0, [R3+URZ+0x22800], R0 ;  /* 0x02280000030075a7 */ /* 0x0002a6000800017f */
[----:B--2---:R-:W-:Y:S05]  /*8f00*/  @!P0 NANOSLEEP.SYNCS 0x989680 ;  /* 0x009896800000895d */ /* 0x004fea0003900000 */
[----:B------:R-:W2:Y:S02]  /*8f10*/  @!P0 SYNCS.PHASECHK.TRANS64 P0, [R3+URZ+0x22800], R0 ;  /* 0x02280000030085a7 */ /* 0x000ea4000800007f */
[----:B--2---:R-:W-:Y:S05]  /*8f20*/  @!P0 BRA `(.L_x_7226) ;  /* 0xfffffffc00ec8947 */ /* 0x004fea000383ffff */
[----:B------:R-:W-:Y:S05]  /*8f30*/  BRA `(.L_x_7303) ;  /* 0xffffff8000687947 */ /* 0x000fea000383ffff */
.L_x_7230:
[----:B--2---:R-:W-:-:S04]  /*8f40*/  IMAD.U32 R0, RZ, RZ, UR21 ;  /* 0x00000015ff007e24 */ /* 0x004fc8000f8e00ff */
[----:B------:R2:W3:Y:S03]  /*8f50*/  SYNCS.PHASECHK.TRANS64.TRYWAIT P1, [R0+URZ+0x22830], R7 ;  /* 0x02283007000075a7 */ /* 0x0004e6000802017f */
[----:B---3--:R-:W-:Y:S05]  /*8f60*/  @!P1 NANOSLEEP.SYNCS 0x989680 ;  /* 0x009896800000995d */ /* 0x008fea0003900000 */
[----:B------:R-:W3:Y:S02]  /*8f70*/  @!P1 SYNCS.PHASECHK.TRANS64 P1, [R0+URZ+0x22830], R7 ;  /* 0x02283007000095a7 */ /* 0x000ee4000802007f */
[----:B---3--:R-:W-:Y:S05]  /*8f80*/  @!P1 BRA `(.L_x_7230) ;  /* 0xfffffffc00ec9947 */ /* 0x008fea000383ffff */
[----:B------:R-:W-:Y:S05]  /*8f90*/  BRA `(.L_x_7229) ;  /* 0xffffff80008c7947 */ /* 0x000fea000383ffff */
.L_x_7234:
[----:B---3--:R3:W4:Y:S02]  /*8fa0*/  SYNCS.PHASECHK.TRANS64.TRYWAIT P2, [R8+URZ+0x22850], R7 ;  /* 0x02285007080075a7 */ /* 0x008724000804017f */
[----:B----4-:R-:W-:Y:S05]  /*8fb0*/  @!P2 NANOSLEEP.SYNCS 0x989680 ;  /* 0x009896800000a95d */ /* 0x010fea0003900000 */
[----:B------:R-:W4:Y:S02]  /*8fc0*/  @!P2 SYNCS.PHASECHK.TRANS64 P2, [R8+URZ+0x22850], R7 ;  /* 0x022850070800a5a7 */ /* 0x000f24000804007f */
[----:B----4-:R-:W-:Y:S05]  /*8fd0*/  @!P2 BRA `(.L_x_7234) ;  /* 0xfffffffc00f0a947 */ /* 0x010fea000383ffff */
[----:B------:R-:W-:Y:S05]  /*8fe0*/  BRA `(.L_x_7233) ;  /* 0xffffff9800007947 */ /* 0x000fea000383ffff */
.L_x_7239:
[----:B-1----:R-:W-:Y:S02]  /*8ff0*/  IMAD.U32 R0, RZ, RZ, UR23 ;  /* 0x00000017ff007e24 */ /* 0x002fe4000f8e00ff */
[----:B------:R-:W-:-:S04]  /*9000*/  IMAD.U32 R3, RZ, RZ, UR24 ;  /* 0x00000018ff037e24 */ /* 0x000fc8000f8e00ff */
[----:B------:R1:W2:Y:S03]  /*9010*/  SYNCS.PHASECHK.TRANS64.TRYWAIT P3, [R0+URZ+0x22830], R3 ;  /* 0x02283003000075a7 */ /* 0x0002a6000806017f */
[----:B--2---:R-:W-:Y:S05]  /*9020*/  @!P3 NANOSLEEP.SYNCS 0x989680 ;  /* 0x009896800000b95d */ /* 0x004fea0003900000 */
[----:B------:R-:W2:Y:S02]  /*9030*/  @!P3 SYNCS.PHASECHK.TRANS64 P3, [R0+URZ+0x22830], R3 ;  /* 0x022830030000b5a7 */ /* 0x000ea4000806007f */
[----:B--2---:R-:W-:Y:S05]  /*9040*/  @!P3 BRA `(.L_x_7239) ;  /* 0xfffffffc00e8b947 */ /* 0x004fea000383ffff */
[----:B------:R-:W-:Y:S05]  /*9050*/  BRA `(.L_x_7238) ;  /* 0xffffff9c00087947 */ /* 0x000fea000383ffff */
.L_x_7243:
[----:B-1----:R-:W-:-:S04]  /*9060*/  IMAD.U32 R6, RZ, RZ, UR24 ;  /* 0x00000018ff067e24 */ /* 0x002fc8000f8e00ff */
[----:B------:R1:W2:Y:S03]  /*9070*/  SYNCS.PHASECHK.TRANS64.TRYWAIT P3, [R183+URZ+0x22850], R6 ;  /* 0x02285006b70075a7 */ /* 0x0002a6000806017f */
[----:B--2---:R-:W-:Y:S05]  /*9080*/  @!P3 NANOSLEEP.SYNCS 0x989680 ;  /* 0x009896800000b95d */ /* 0x004fea0003900000 */
[----:B------:R-:W2:Y:S02]  /*9090*/  @!P3 SYNCS.PHASECHK.TRANS64 P3, [R183+URZ+0x22850], R6 ;  /* 0x02285006b700b5a7 */ /* 0x000ea4000806007f */
[----:B--2---:R-:W-:Y:S05]  /*90a0*/  @!P3 BRA `(.L_x_7243) ;  /* 0xfffffffc00ecb947 */ /* 0x004fea000383ffff */
[----:B------:R-:W-:Y:S05]  /*90b0*/  BRA `(.L_x_7242) ;  /* 0xffffffb400247947 */ /* 0x000fea000383ffff */
.L_x_7253:
[----:B------:R-:W1:Y:S01]  /*90c0*/  S2R R5, SR_TID.X ;  /* 0x0000000000057919 */ /* 0x000e620000002100 */
[----:B------:R-:W-:Y:S01]  /*90d0*/  BSSY B0, `(.L_x_7304) ;  /* 0x000000a000007945 */ /* 0x000fe20003800000 */
[----:B------:R-:W-:Y:S01]  /*90e0*/  IMAD.MOV.U32 R12, RZ, RZ, RZ ;  /* 0x000000ffff0c7224 */ /* 0x000fe200078e00ff */
[----:B------:R-:W-:Y:S01]  /*90f0*/  MOV R15, 0xffffffff ;  /* 0xffffffff000f7802 */ /* 0x000fe20000000f00 */
[----:B------:R-:W-:Y:S01]  /*9100*/  IMAD.MOV.U32 R11, RZ, RZ, 0x1f ;  /* 0x0000001fff0b7424 */ /* 0x000fe200078e00ff */
[----:B-1----:R-:W-:-:S04]  /*9110*/  SHF.R.U32.HI R5, RZ, 0x5, R5 ;  /* 0x00000005ff057819 */ /* 0x002fc80000011605 */
[----:B------:R-:W-:-:S05]  /*9120*/  LOP3.LUT R5, R5, 0x3, RZ, 0xc0, !PT ;  /* 0x0000000305057812 */ /* 0x000fca00078ec0ff */
[----:B------:R-:W-:-:S07]  /*9130*/  IMAD.MOV.U32 R13, RZ, RZ, R5 ;  /* 0x000000ffff0d7224 */ /* 0x000fce00078e0005 */
[----:B------:R-:W-:Y:S05]  /*9140*/  WARPSYNC.COLLECTIVE R15, `(.L_x_7305) ;  /* 0x000000000f087348 */ /* 0x000fea0003c00000 */
[----:B------:R1:W2:Y:S02]  /*9150*/  SHFL.IDX P6, R14, R13, R12, R11 ;  /* 0x0000000c0d0e7389 */ /* 0x0002a400000c000b */
[----:B-12---:R-:W-:Y:S01]  /*9160*/  ENDCOLLECTIVE ;  /* 0x000000000000791b */ /* 0x006fe20003800000 */
.L_x_7305:
[----:B------:R-:W-:Y:S05]  /*9170*/  BSYNC B0 ;  /* 0x0000000000007941 */ /* 0x000fea0003800000 */
.L_x_7304:
[----:B------:R-:W-:Y:S05]  /*9180*/  BRA `(.L_x_7306) ;  /* 0xffffffd8009c7947 */ /* 0x000fea000383ffff */
.L_x_7254:
[----:B------:R-:W-:Y:S01]  /*9190*/  BSSY B0, `(.L_x_7307) ;  /* 0x0000006000007945 */ /* 0x000fe20003800000 */
[----:B------:R-:W-:-:S07]  /*91a0*/  IMAD.MOV.U32 R15, RZ, RZ, -0x1 ;  /* 0xffffffffff0f7424 */ /* 0x000fce00078e00ff */
[----:B------:R-:W-:Y:S05]  /*91b0*/  WARPSYNC.COLLECTIVE R15, `(.L_x_7308) ;  /* 0x000000000f0c7348 */ /* 0x000fea0003c00000 */
[----:B------:R-:W-:Y:S02]  /*91c0*/  ELECT P6, UR62, PT ;  /* 0x00000000003e782f */ /* 0x000fe400038c0000 */
[----:B------:R-:W-:Y:S01]  /*91d0*/  MOV R14, UR62 ;  /* 0x0000003e000e7c02 */ /* 0x000fe20008000f00 */
[----:B------:R-:W-:Y:S10]  /*91e0*/  ENDCOLLECTIVE ;  /* 0x000000000000791b */ /* 0x000ff40003800000 */
.L_x_7308:
[----:B------:R-:W-:Y:S05]  /*91f0*/  BSYNC B0 ;  /* 0x0000000000007941 */ /* 0x000fea0003800000 */
.L_x_7307:
[----:B------:R-:W-:Y:S05]  /*9200*/  BRA `(.L_x_7309) ;  /* 0xffffffd800947947 */ /* 0x000fea000383ffff */
.L_x_7257:
[----:B--2---:R2:W3:Y:S02]  /*9210*/  SYNCS.PHASECHK.TRANS64.TRYWAIT P1, [R5+URZ+0x22840], R10 ;  /* 0x0228400a050075a7 */ /* 0x0044e4000802017f */
[----:B---3--:R-:W-:Y:S05]  /*9220*/  @!P1 NANOSLEEP.SYNCS 0x989680 ;  /* 0x009896800000995d */ /* 0x008fea0003900000 */
[----:B------:R-:W3:Y:S02]  /*9230*/  @!P1 SYNCS.PHASECHK.TRANS64 P1, [R5+URZ+0x22840], R10 ;  /* 0x0228400a050095a7 */ /* 0x000ee4000802007f */
[----:B---3--:R-:W-:Y:S05]  /*9240*/  @!P1 BRA `(.L_x_7257) ;  /* 0xfffffffc00f09947 */ /* 0x008fea000383ffff */
[----:B------:R-:W-:Y:S05]  /*9250*/  BRA `(.L_x_7310) ;  /* 0xffffffd800f47947 */ /* 0x000fea000383ffff */
.L_x_7260:
        /* <DEDUP_REMOVED lines=8> */
.L_x_7263:
[----:B--2---:R2:W3:Y:S02]  /*92e0*/  SYNCS.PHASECHK.TRANS64.TRYWAIT P1, [R8+URZ+0x22860], R5 ;  /* 0x02286005080075a7 */ /* 0x0044e4000802017f */
[----:B---3--:R-:W-:Y:S05]  /*92f0*/  @!P1 NANOSLEEP.SYNCS 0x989680 ;  /* 0x009896800000995d */ /* 0x008fea0003900000 */
[----:B------:R-:W3:Y:S02]  /*9300*/  @!P1 SYNCS.PHASECHK.TRANS64 P1, [R8+URZ+0x22860], R5 ;  /* 0x02286005080095a7 */ /* 0x000ee4000802007f */
[----:B---3--:R-:W-:Y:S05]  /*9310*/  @!P1 BRA `(.L_x_7263) ;  /* 0xfffffffc00f09947 */ /* 0x008fea000383ffff */
[----:B------:R-:W-:Y:S05]  /*9320*/  BRA `(.L_x_7312) ;  /* 0xffffffdc00d87947 */ /* 0x000fea000383ffff */
.L_x_7270:
[----:B--2---:R2:W3:Y:S02]  /*9330*/  SYNCS.PHASECHK.TRANS64.TRYWAIT P2, [R2+URZ+0x22840], R3 ;  /* 0x02284003020075a7 */ /* 0x0044e4000804017f */
[----:B---3--:R-:W-:Y:S05]  /*9340*/  @!P2 NANOSLEEP.SYNCS 0x989680 ;  /* 0x009896800000a95d */ /* 0x008fea0003900000 */
[----:B------:R-:W3:Y:S02]  /*9350*/  @!P2 SYNCS.PHASECHK.TRANS64 P2, [R2+URZ+0x22840], R3 ;  /* 0x022840030200a5a7 */ /* 0x000ee4000804007f */
[----:B---3--:R-:W-:Y:S05]  /*9360*/  @!P2 BRA `(.L_x_7270) ;  /* 0xfffffffc00f0a947 */ /* 0x008fea000383ffff */
[----:B------:R-:W-:Y:S05]  /*9370*/  BRA `(.L_x_7313) ;  /* 0xffffffe400307947 */ /* 0x000fea000383ffff */
.L_x_7272:
[----:B---3--:R3:W4:Y:S02]  /*9380*/  SYNCS.PHASECHK.TRANS64.TRYWAIT P2, [R2+URZ+0x22860], R3 ;  /* 0x02286003020075a7 */ /* 0x008724000804017f */
[----:B----4-:R-:W-:Y:S05]  /*9390*/  @!P2 NANOSLEEP.SYNCS 0x989680 ;  /* 0x009896800000a95d */ /* 0x010fea0003900000 */
[----:B------:R-:W4:Y:S02]  /*93a0*/  @!P2 SYNCS.PHASECHK.TRANS64 P2, [R2+URZ+0x22860], R3 ;  /* 0x022860030200a5a7 */ /* 0x000f24000804007f */
[----:B----4-:R-:W-:Y:S05]  /*93b0*/  @!P2 BRA `(.L_x_7272) ;  /* 0xfffffffc00f0a947 */ /* 0x010fea000383ffff */
[----:B------:R-:W-:Y:S05]  /*93c0*/  BRA `(.L_x_7314) ;  /* 0xffffffe4008c7947 */ /* 0x000fea000383ffff */
.L_x_7278:
[----:B-1----:R1:W2:Y:S02]  /*93d0*/  SYNCS.PHASECHK.TRANS64.TRYWAIT P2, [R3+URZ+0x22840], R2 ;  /* 0x02284002030075a7 */ /* 0x0022a4000804017f */
[----:B--2---:R-:W-:Y:S05]  /*93e0*/  @!P2 NANOSLEEP.SYNCS 0x989680 ;  /* 0x009896800000a95d */ /* 0x004fea0003900000 */
[----:B------:R-:W2:Y:S02]  /*93f0*/  @!P2 SYNCS.PHASECHK.TRANS64 P2, [R3+URZ+0x22840], R2 ;  /* 0x022840020300a5a7 */ /* 0x000ea4000804007f */
[----:B--2---:R-:W-:Y:S05]  /*9400*/  @!P2 BRA `(.L_x_7278) ;  /* 0xfffffffc00f0a947 */ /* 0x004fea000383ffff */
[----:B------:R-:W-:Y:S05]  /*9410*/  BRA `(.L_x_7315) ;  /* 0xffffffe800cc7947 */ /* 0x000fea000383ffff */
.L_x_7280:
[----:B--2---:R2:W3:Y:S02]  /*9420*/  SYNCS.PHASECHK.TRANS64.TRYWAIT P2, [R3+URZ+0x22860], R2 ;  /* 0x02286002030075a7 */ /* 0x0044e4000804017f */
[----:B---3--:R-:W-:Y:S05]  /*9430*/  @!P2 NANOSLEEP.SYNCS 0x989680 ;  /* 0x009896800000a95d */ /* 0x008fea0003900000 */
[----:B------:R-:W3:Y:S02]  /*9440*/  @!P2 SYNCS.PHASECHK.TRANS64 P2, [R3+URZ+0x22860], R2 ;  /* 0x022860020300a5a7 */ /* 0x000ee4000804007f */
[----:B---3--:R-:W-:Y:S05]  /*9450*/  @!P2 BRA `(.L_x_7280) ;  /* 0xfffffffc00f0a947 */ /* 0x008fea000383ffff */
[----:B------:R-:W-:Y:S05]  /*9460*/  BRA `(.L_x_7316) ;  /* 0xffffffec00287947 */ /* 0x000fea000383ffff */
.L_x_7285:
[----:B-1----:R1:W2:Y:S02]  /*9470*/  SYNCS.PHASECHK.TRANS64.TRYWAIT P2, [R3+URZ+0x22840], R2 ;  /* 0x02284002030075a7 */ /* 0x0022a4000804017f */
[----:B--2---:R-:W-:Y:S05]  /*9480*/  @!P2 NANOSLEEP.SYNCS 0x989680 ;  /* 0x009896800000a95d */ /* 0x004fea0003900000 */
[----:B------:R-:W2:Y:S02]  /*9490*/  @!P2 SYNCS.PHASECHK.TRANS64 P2, [R3+URZ+0x22840], R2 ;  /* 0x022840020300a5a7 */ /* 0x000ea4000804007f */
[----:B--2---:R-:W-:Y:S05]  /*94a0*/  @!P2 BRA `(.L_x_7285) ;  /* 0xfffffffc00f0a947 */ /* 0x004fea000383ffff */
[----:B------:R-:W-:Y:S05]  /*94b0*/  BRA `(.L_x_7317) ;  /* 0xfffffff000507947 */ /* 0x000fea000383ffff */
.L_x_7287:
[----:B--2---:R2:W3:Y:S02]  /*94c0*/  SYNCS.PHASECHK.TRANS64.TRYWAIT P2, [R3+URZ+0x22860], R2 ;  /* 0x02286002030075a7 */ /* 0x0044e4000804017f */
[----:B---3--:R-:W-:Y:S05]  /*94d0*/  @!P2 NANOSLEEP.SYNCS 0x989680 ;  /* 0x009896800000a95d */ /* 0x008fea0003900000 */
[----:B------:R-:W3:Y:S02]  /*94e0*/  @!P2 SYNCS.PHASECHK.TRANS64 P2, [R3+URZ+0x22860], R2 ;  /* 0x022860020300a5a7 */ /* 0x000ee4000804007f */
[----:B---3--:R-:W-:Y:S05]  /*94f0*/  @!P2 BRA `(.L_x_7287) ;  /* 0xfffffffc00f0a947 */ /* 0x008fea000383ffff */
[----:B------:R-:W-:Y:S05]  /*9500*/  BRA `(.L_x_7318) ;  /* 0xfffffff000ac7947 */ /* 0x000fea000383ffff */
.L_x_7292:
[----:B--2---:R2:W3:Y:S02]  /*9510*/  SYNCS.PHASECHK.TRANS64.TRYWAIT P0, [R0+URZ+0x22820], R3 ;  /* 0x02282003000075a7 */ /* 0x0044e4000800017f */
[----:B---3--:R-:W-:Y:S05]  /*9520*/  @!P0 NANOSLEEP.SYNCS 0x989680 ;  /* 0x009896800000895d */ /* 0x008fea0003900000 */
[----:B------:R-:W3:Y:S02]  /*9530*/  @!P0 SYNCS.PHASECHK.TRANS64 P0, [R0+URZ+0x22820], R3 ;  /* 0x02282003000085a7 */ /* 0x000ee4000800007f */
[----:B---3--:R-:W-:Y:S05]  /*9540*/  @!P0 BRA `(.L_x_7292) ;  /* 0xfffffffc00f08947 */ /* 0x008fea000383ffff */
[----:B------:R-:W-:Y:S05]  /*9550*/  BRA `(.L_x_7319) ;  /* 0xfffffff400a87947 */ /* 0x000fea000383ffff */
.L_x_7293:
        /* <DEDUP_REMOVED lines=11> */
.L_x_7321:
[----:B------:R-:W-:Y:S05]  /*9610*/  BSYNC B0 ;  /* 0x0000000000007941 */ /* 0x000fea0003800000 */
.L_x_7320:
[----:B------:R-:W-:Y:S05]  /*9620*/  BRA `(.L_x_7322) ;  /* 0xfffffff400907947 */ /* 0x000fea000383ffff */
.L_x_7296:
[----:B------:R-:W-:Y:S01]  /*9630*/  BSSY B1, `(.L_x_7323) ;  /* 0x0000006000017945 */ /* 0x000fe20003800000 */
[----:B------:R-:W-:-:S07]  /*9640*/  IMAD.MOV.U32 R15, RZ, RZ, -0x1 ;  /* 0xffffffffff0f7424 */ /* 0x000fce00078e00ff */
[----:B-123--:R-:W-:Y:S05]  /*9650*/  WARPSYNC.COLLECTIVE R15, `(.L_x_7324) ;  /* 0x000000000f0c7348 */ /* 0x00efea0003c00000 */
[----:B------:R-:W-:Y:S02]  /*9660*/  ELECT P6, UR62, PT ;  /* 0x00000000003e782f */ /* 0x000fe400038c0000 */
[----:B------:R-:W-:Y:S01]  /*9670*/  MOV R14, UR62 ;  /* 0x0000003e000e7c02 */ /* 0x000fe20008000f00 */
[----:B-123--:R-:W-:Y:S10]  /*9680*/  ENDCOLLECTIVE ;  /* 0x000000000000791b */ /* 0x00eff40003800000 */
.L_x_7324:
[----:B------:R-:W-:Y:S05]  /*9690*/  BSYNC B1 ;  /* 0x0000000000017941 */ /* 0x000fea0003800000 */
.L_x_7323:
[----:B------:R-:W-:Y:S05]  /*96a0*/  BRA `(.L_x_7325) ;  /* 0xfffffff400887947 */ /* 0x000fea000383ffff */
.L_x_7298:
[----:B--2---:R2:W3:Y:S02]  /*96b0*/  SYNCS.PHASECHK.TRANS64.TRYWAIT P0, [R6+URZ], R5 ;  /* 0x00000005060075a7 */ /* 0x0044e4000800017f */
[----:B---3--:R-:W-:Y:S05]  /*96c0*/  @!P0 NANOSLEEP.SYNCS 0x989680 ;  /* 0x009896800000895d */ /* 0x008fea0003900000 */
[----:B------:R-:W3:Y:S02]  /*96d0*/  @!P0 SYNCS.PHASECHK.TRANS64 P0, [R6+URZ], R5 ;  /* 0x00000005060085a7 */ /* 0x000ee4000800007f */
[----:B---3--:R-:W-:Y:S05]  /*96e0*/  @!P0 BRA `(.L_x_7298) ;  /* 0xfffffffc00f08947 */ /* 0x008fea000383ffff */
[----:B------:R-:W-:Y:S05]  /*96f0*/  BRA `(.L_x_7326) ;  /* 0xfffffff400bc7947 */ /* 0x000fea000383ffff */
.L_x_7299:
[----:B---3--:R3:W4:Y:S02]  /*9700*/  SYNCS.PHASECHK.TRANS64.TRYWAIT P0, [R3+URZ], R2 ;  /* 0x00000002030075a7 */ /* 0x008724000800017f */
[----:B----4-:R-:W-:Y:S05]  /*9710*/  @!P0 NANOSLEEP.SYNCS 0x989680 ;  /* 0x009896800000895d */ /* 0x010fea0003900000 */
[----:B------:R-:W4:Y:S02]  /*9720*/  @!P0 SYNCS.PHASECHK.TRANS64 P0, [R3+URZ], R2 ;  /* 0x00000002030085a7 */ /* 0x000f24000800007f */
[----:B----4-:R-:W-:Y:S05]  /*9730*/  @!P0 BRA `(.L_x_7299) ;  /* 0xfffffffc00f08947 */ /* 0x010fea000383ffff */
[----:B------:R-:W-:Y:S05]  /*9740*/  BRA `(.L_x_7327) ;  /* 0xfffffff400b07947 */ /* 0x000fea000383ffff */
.L_x_7301:
[----:B---3--:R3:W4:Y:S02]  /*9750*/  SYNCS.PHASECHK.TRANS64.TRYWAIT P0, [R16+URZ], R5 ;  /* 0x00000005100075a7 */ /* 0x008724000800017f */
[----:B----4-:R-:W-:Y:S05]  /*9760*/  @!P0 NANOSLEEP.SYNCS 0x989680 ;  /* 0x009896800000895d */ /* 0x010fea0003900000 */
[----:B------:R-:W4:Y:S02]  /*9770*/  @!P0 SYNCS.PHASECHK.TRANS64 P0, [R16+URZ], R5 ;  /* 0x00000005100085a7 */ /* 0x000f24000800007f */
[----:B----4-:R-:W-:Y:S05]  /*9780*/  @!P0 BRA `(.L_x_7301) ;  /* 0xfffffffc00f08947 */ /* 0x010fea000383ffff */
[----:B------:R-:W-:Y:S05]  /*9790*/  BRA `(.L_x_7328) ;  /* 0xfffffff400b47947 */ /* 0x000fea000383ffff */
.L_x_7329:
        /* <DEDUP_REMOVED lines=14> */
.L_x_11958:


//--------------------- .text._ZN7cutlass13device_kernelIN5flash11enable_sm90INS1_16FlashAttnFwdSm90INS1_25CollectiveMainloopFwdSm90ILi2EN4cute5tupleIJNS5_1CILi1EEES8_S8_EEENS6_IJNS7_ILi128EEENS7_ILi96EEENS7_ILi64EEEEEELi256ENS_10bfloat16_tEfNS_4arch4Sm90ELb0ELb0ELb0ELb0ELb0ELb0ELb1ELb1ELb0ELb0ELb0ELb0EEENS1_21CollectiveEpilogueFwdINS6_IJSA_NS7_ILi256EEESB_EEES9_SE_SG_Li256ELb0ELb0ELb0ELb0EEENS1_29StaticPersistentTileSchedulerILb0EEEEEEEEEvNT_6ParamsE --------------------------
	.section	.text._ZN7cutlass13device_kernelIN5flash11enable_sm90INS1_16FlashAttnFwdSm90INS1_25CollectiveMainloopFwdSm90ILi2EN4cute5tupleIJNS5_1CILi1EEES8_S8_EEENS6_IJNS7_ILi128EEENS7_ILi96EEENS7_ILi64EEEEEELi256ENS_10bfloat16_tEfNS_4arch4Sm90ELb0ELb0ELb0ELb0ELb0ELb0ELb1ELb1ELb0ELb0ELb0ELb0EEENS1_21CollectiveEpilogueFwdINS6_IJSA_NS7_ILi256EEESB_EEES9_SE_SG_Li256ELb0ELb0ELb0ELb0EEENS1_29StaticPersistentTileSchedulerILb0EEEEEEEEEvNT_6ParamsE,"ax",@progbits
	.align	128
.text._ZN7cutlass13device_kernelIN5flash11enable_sm90INS1_16FlashAttnFwdSm90INS1_25CollectiveMainloopFwdSm90ILi2EN4cute5tupleIJNS5_1CILi1EEES8_S8_EEENS6_IJNS7_ILi128EEENS7_ILi96EEENS7_ILi64EEEEEELi256ENS_10bfloat16_tEfNS_4arch4Sm90ELb0ELb0ELb0ELb0ELb0ELb0ELb1ELb1ELb0ELb0ELb0ELb0EEENS1_21CollectiveEpilogueFwdINS6_IJSA_NS7_ILi256EEESB_EEES9_SE_SG_Li256ELb0ELb0ELb0ELb0EEENS1_29StaticPersistentTileSchedulerILb0EEEEEEEEEvNT_6ParamsE:
        .type           _ZN7cutlass13device_kernelIN5flash11enable_sm90INS1_16FlashAttnFwdSm90INS1_25CollectiveMainloopFwdSm90ILi2EN4cute5tupleIJNS5_1CILi1EEES8_S8_EEENS6_IJNS7_ILi128EEENS7_ILi96EEENS7_ILi64EEEEEELi256ENS_10bfloat16_tEfNS_4arch4Sm90ELb0ELb0ELb0ELb0ELb0ELb0ELb1ELb1ELb0ELb0ELb0ELb0EEENS1_21CollectiveEpilogueFwdINS6_IJSA_NS7_ILi256EEESB_EEES9_SE_SG_Li256ELb0ELb0ELb0ELb0EEENS1_29StaticPersistentTileSchedulerILb0EEEEEEEEEvNT_6ParamsE,@function
        .size           _ZN7cutlass13device_kernelIN5flash11enable_sm90INS1_16FlashAttnFwdSm90INS1_25CollectiveMainloopFwdSm90ILi2EN4cute5tupleIJNS5_1CILi1EEES8_S8_EEENS6_IJNS7_ILi128EEENS7_ILi96EEENS7_ILi64EEEEEELi256ENS_10bfloat16_tEfNS_4arch4Sm90ELb0ELb0ELb0ELb0ELb0ELb0ELb1ELb1ELb0ELb0ELb0ELb0EEENS1_21CollectiveEpilogueFwdINS6_IJSA_NS7_ILi256EEESB_EEES9_SE_SG_Li256ELb0ELb0ELb0ELb0EEENS1_29StaticPersistentTileSchedulerILb0EEEEEEEEEvNT_6ParamsE,(.L_x_11959 - _ZN7cutlass13device_kernelIN5flash11enable_sm90INS1_16FlashAttnFwdSm90INS1_25CollectiveMainloopFwdSm90ILi2EN4cute5tupleIJNS5_1CILi1EEES8_S8_EEENS6_IJNS7_ILi128EEENS7_ILi96EEENS7_ILi64EEEEEELi256ENS_10bfloat16_tEfNS_4arch4Sm90ELb0ELb0ELb0ELb0ELb0ELb0ELb1ELb1ELb0ELb0ELb0ELb0EEENS1_21CollectiveEpilogueFwdINS6_IJSA_NS7_ILi256EEESB_EEES9_SE_SG_Li256ELb0ELb0ELb0ELb0EEENS1_29StaticPersistentTileSchedulerILb0EEEEEEEEEvNT_6ParamsE)
        .other          _ZN7cutlass13device_kernelIN5flash11enable_sm90INS1_16FlashAttnFwdSm90INS1_25CollectiveMainloopFwdSm90ILi2EN4cute5tupleIJNS5_1CILi1EEES8_S8_EEENS6_IJNS7_ILi128EEENS7_ILi96EEENS7_ILi64EEEEEELi256ENS_10bfloat16_tEfNS_4arch4Sm90ELb0ELb0ELb0ELb0ELb0ELb0ELb1ELb1ELb0ELb0ELb0ELb0EEENS1_21CollectiveEpilogueFwdINS6_IJSA_NS7_ILi256EEESB_EEES9_SE_SG_Li256ELb0ELb0ELb0ELb0EEENS1_29StaticPersistentTileSchedulerILb0EEEEEEEEEvNT_6ParamsE,@"STO_CUDA_ENTRY STV_DEFAULT"
_ZN7cutlass13device_kernelIN5flash11enable_sm90INS1_16FlashAttnFwdSm90INS1_25CollectiveMainloopFwdSm90ILi2EN4cute5tupleIJNS5_1CILi1EEES8_S8_EEENS6_IJNS7_ILi128EEENS7_ILi96EEENS7_ILi64EEEEEELi256ENS_10bfloat16_tEfNS_4arch4Sm90ELb0ELb0ELb0ELb0ELb0ELb0ELb1ELb1ELb0ELb0ELb0ELb0EEENS1_21CollectiveEpilogueFwdINS6_IJSA_NS7_ILi256EEESB_EEES9_SE_SG_Li256ELb0ELb0ELb0ELb0EEENS1_29StaticPersistentTileSchedulerILb0EEEEEEEEEvNT_6ParamsE:
        /* <DEDUP_REMOVED lines=27> */
.L_x_7331:
[----:B------:R-:W-:Y:S05]  /*01b0*/  BSYNC B0 ;  /* 0x0000000000007941 */ /* 0x000fea0003800000 */
.L_x_7330:
        /* <DEDUP_REMOVED lines=39> */
.L_x_7332:
        /* <DEDUP_REMOVED lines=22> */
.L_x_7333:
        /* <DEDUP_REMOVED lines=18> */
.L_x_7334:
        /* <DEDUP_REMOVED lines=22> */
.L_x_7335:
        /* <DEDUP_REMOVED lines=22> */
.L_x_7336:
[----:B------:R-:W-:Y:S01]  /*0970*/  PLOP3.LUT P0, PT, PT, PT, UP0, 0x80, 0x0 ;  /* 0x000000000000781c */ /* 0x000fe20003f0f008 */
[----:B------:R-:W-:Y:S01]  /*0980*/  UMOV UR46, 0x1 ;  /* 0x00000001002e7882 */ /* 0x000fe20000000000 */
[----:B------:R-:W-:Y:S01]  /*0990*/  NOP ;  /* 0x0000000000007918 */ /* 0x000fe20000000000 */
[----:B------:R-:W-:Y:S01]  /*09a0*/  USEL UR46, UR46, 0x2, !UP0 ;  /* 0x000000022e2e7887 */ /* 0x000fe2000c000000 */
[----:B------:R-:W-:Y:S01]  /*09b0*/  ULDC.64 UR48, c[0x0][0x208] ;  /* 0x0000820000307ab9 */ /* 0x000fe20000000a00 */
[----:B-1234-:R-:W-:Y:S08]  /*09c0*/  BAR.SYNC.DEFER_BLOCKING 0x0 ;  /* 0x0000000000007b1d */ /* 0x01eff00000010000 */
[----:B------:R-:W-:Y:S05]  /*09d0*/  @!P0 BRA `(.L_x_7337) ;  /* 0x0000006400ac8947 */ /* 0x000fea0003800000 */
.L_x_7338:
        /* <DEDUP_REMOVED lines=59> */
.L_x_7362:
[----:B------:R-:W1:Y:S01]  /*0d90*/  SHFL.IDX PT, R0, R19, RZ, 0x1f ;  /* 0x00001fff13007589 */ /* 0x000e6200000e0000 */
[----:B------:R-:W-:Y:S01]  /*0da0*/  ULDC UR4, c[0x0][0xea8] ;  /* 0x0003aa0000047ab9 */ /* 0x000fe20000000800 */
[----:B------:R-:W-:Y:S01]  /*0db0*/  ULDC.64 UR6, c[0x0][0x3f8] ;  /* 0x0000fe0000067ab9 */ /* 0x000fe20000000a00 */
[----:B------:R-:W-:Y:S02]  /*0dc0*/  UISETP.NE.AND UP1, UPT, UR4, 0x1, UPT ;  /* 0x000000010400788c */ /* 0x000fe4000bf25270 */
[----:B------:R-:W-:Y:S01]  /*0dd0*/  UISETP.NE.U32.AND UP0, UPT, UR6, URZ, UPT ;  /* 0x0000003f0600728c */ /* 0x000fe2000bf05070 */
[----:B------:R-:W-:Y:S01]  /*0de0*/  ULDC UR4, c[0x0][0xeb4] ;  /* 0x0003ad0000047ab9 */ /* 0x000fe20000000800 */
[----:B------:R-:W-:Y:S02]  /*0df0*/  ULDC UR47, c[0x0][0x404] ;  /* 0x00010100002f7ab9 */ /* 0x000fe40000000800 */
[----:B------:R-:W-:Y:S02]  /*0e00*/  UISETP.NE.AND.EX UP0, UPT, UR7, URZ, UPT, UP0 ;  /* 0x0000003f0700728c */ /* 0x000fe4000bf05300 */
[----:B------:R-:W-:-:S02]  /*0e10*/  UIADD3 UR9, UR41, 0x18400, URZ ;  /* 0x0001840029097890 */ /* 0x000fc4000fffe03f */
[----:B------:R-:W-:Y:S02]  /*0e20*/  UISETP.NE.AND UP2, UPT, UR4, 0x1, UPT ;  /* 0x000000010400788c */ /* 0x000fe4000bf45270 */
[----:B------:R-:W-:Y:S01]  /*0e30*/  USEL UR47, UR47, 0x1, UP0 ;  /* 0x000000012f2f7887 */ /* 0x000fe20008000000 */
[----:B------:R-:W-:Y:S01]  /*0e40*/  @UP1 ULDC UR4, c[0x0][0xeac] ;  /* 0x0003ab0000041ab9 */ /* 0x000fe20000000800 */
[----:B------:R-:W-:Y:S01]  /*0e50*/  ULDC UR7, c[0x0][0x2e0] ;  /* 0x0000b80000077ab9 */ /* 0x000fe20000000800 */
[----:B------:R-:W-:Y:S02]  /*0e60*/  ULOP3.LUT UP0, URZ, UR9, 0x1bf, URZ, 0xc0, !UPT ;  /* 0x000001bf093f7892 */ /* 0x000fe4000f80c03f */
[----:B------:R-:W-:Y:S02]  /*0e70*/  UIMAD.WIDE.U32 UR4, UR43, UR4, URZ ;  /* 0x000000042b0472a5 */ /* 0x000fe4000f8e003f */
[----:B------:R-:W-:Y:S01]  /*0e80*/  UIMAD UR47, UR47, UR7, URZ ;  /* 0x000000072f2f72a4 */ /* 0x000fe2000f8e023f */
[----:B-1----:R-:W-:Y:S01]  /*0e90*/  R2UR UR44, R0 ;  /* 0x00000000002c72ca */ /* 0x002fe200000e0000 */
[----:B------:R-:W-:Y:S01]  /*0ea0*/  @UP1 ULDC UR8, c[0x0][0xeb0] ;  /* 0x0003ac0000081ab9 */ /* 0x000fe20000000800 */
[----:B------:R-:W-:Y:S01]  /*0eb0*/  UMOV UR37, UR43 ;  /* 0x0000002b00257c82 */ /* 0x000fe20008000000 */
[----:B------:R-:W-:Y:S01]  /*0ec0*/  @UP1 USHF.R.U32.HI UR37, URZ, UR8, UR5 ;  /* 0x000000083f251299 */ /* 0x000fe20008011605 */
[----:B------:R-:W-:Y:S01]  /*0ed0*/  PLOP3.LUT P0, PT, PT, PT, UP0, 0x80, 0x0 ;  /* 0x000000000000781c */ /* 0x000fe20003f0f008 */
[----:B------:R-:W-:-:S02]  /*0ee0*/  @UP2 ULDC.64 UR10, c[0x0][0xeb8] ;  /* 0x0003ae00000a2ab9 */ /* 0x000fc40000000a00 */
[----:B------:R-:W-:-:S03]  /*0ef0*/  UIMAD.WIDE.U32 UR4, UR37, UR10, URZ ;  /* 0x0000000a250472a5 */ /* 0x000fc6000f8e003f */
[----:B------:R-:W-:Y:S01]  /*0f00*/  UMOV UR36, UR37 ;  /* 0x0000002500247c82 */ /* 0x000fe20008000000 */
[----:B------:R-:W-:Y:S02]  /*0f10*/  @UP2 USHF.R.U32.HI UR36, URZ, UR11, UR5 ;  /* 0x0000000b3f242299 */ /* 0x000fe40008011605 */
[----:B------:R-:W-:-:S04]  /*0f20*/  ULEA.HI UR6, UR44, UR44, URZ, 0x1 ;  /* 0x0000002c2c067291 */ /* 0x000fc8000f8f083f */
[----:B------:R-:W-:-:S04]  /*0f30*/  ULOP3.LUT UR6, UR6, 0xfffffffe, URZ, 0xc0, !UPT ;  /* 0xfffffffe06067892 */ /* 0x000fc8000f8ec03f */
[----:B------:R-:W-:Y:S02]  /*0f40*/  UIADD3 UR44, UR44, -UR6, URZ ;  /* 0x800000062c2c7290 */ /* 0x000fe4000fffe03f */
[----:B------:R-:W-:Y:S02]  /*0f50*/  UIADD3 UR6, UR47, 0x5f, URZ ;  /* 0x0000005f2f067890 */ /* 0x000fe4000fffe03f */
[----:B------:R-:W-:Y:S02]  /*0f60*/  ULEA UR8, UR44, UR41, 0xd ;  /* 0x000000292c087291 */ /* 0x000fe4000f8e683f */
[----:B------:R-:W-:Y:S02]  /*0f70*/  UIMAD.WIDE UR6, UR6, 0x2aaaaaab, URZ ;  /* 0x2aaaaaab060678a5 */ /* 0x000fe4000f8e023f */
[----:B------:R-:W-:Y:S02]  /*0f80*/  UIADD3 UR8, UR8, 0x22400, URZ ;  /* 0x0002240008087890 */ /* 0x000fe4000fffe03f */
[----:B------:R-:W-:-:S02]  /*0f90*/  USHF.R.U32.HI UR45, URZ, 0x1f, UR7 ;  /* 0x0000001f3f2d7899 */ /* 0x000fc40008011607 */
[----:B------:R-:W-:Y:S02]  /*0fa0*/  USHF.R.U32.HI UR8, URZ, 0x4, UR8 ;  /* 0x000000043f087899 */ /* 0x000fe40008011608 */
[----:B------:R-:W-:Y:S02]  /*0fb0*/  ULEA.HI.SX32 UR45, UR7, UR45, 0x1c ;  /* 0x0000002d072d7291 */ /* 0x000fe4000f8fe23f */
        /* <DEDUP_REMOVED lines=18> */
.L_x_7339:
[----:B------:R-:W-:Y:S01]  /*10e0*/  ULOP3.LUT UR4, UR40, 0x1, URZ, 0xc0, !UPT ;  /* 0x0000000128047892 */ /* 0x000fe2000f8ec03f */
[----:B------:R-:W-:-:S05]  /*10f0*/  VIADD R187, R18, 0x8 ;  /* 0x0000000812bb7836 */ /* 0x000fca0000000000 */
[----:B------:R-:W-:-:S05]  /*1100*/  IMAD.U32 R0, RZ, RZ, UR4 ;  /* 0x00000004ff007e24 */ /* 0x000fca000f8e00ff */
[----:B------:R-:W-:-:S04]  /*1110*/  SHF.L.U32 R0, R0, 0x1f, RZ ;  /* 0x0000001f00007819 */ /* 0x000fc800000006ff */
[----:B------:R-:W1:Y:S02]  /*1120*/  SYNCS.PHASECHK.TRANS64.TRYWAIT P0, [UR41+0x32400], R0 ;  /* 0x03240000ff0075a7 */ /* 0x000e640008000169 */
[----:B-1----:R-:W-:Y:S05]  /*1130*/  @!P0 BRA `(.L_x_7340) ;  /* 0x0000008c00888947 */ /* 0x002fea0003800000 */
.L_x_7420:
[----:B-1----:R-:W-:Y:S01]  /*1140*/  MOV R3, UR42 ;  /* 0x0000002a00037c02 */ /* 0x002fe20008000f00 */
[----:B------:R-:W-:Y:S05]  /*1150*/  WARPSYNC.ALL ;  /* 0x0000000000007948 */ /* 0x000fea0003800000 */
[----:B------:R1:W-:Y:S01]  /*1160*/  BAR.SYNC.DEFER_BLOCKING R187, 0x100 ;  /* 0x000400bb0000751d */ /* 0x0003e20000010000 */
[----:B------:R-:W-:-:S13]  /*1170*/  ISETP.NE.AND P0, PT, R3, 0x3, PT ;  /* 0x000000030300780c */ /* 0x000fda0003f05270 */
[----:B-1----:R-:W-:Y:S05]  /*1180*/  @!P0 BRA `(.L_x_7341) ;  /* 0x0000000000048947 */ /* 0x002fea0003800000 */
[----:B------:R-:W-:Y:S01]  /*1190*/  BPT.TRAP 0x1 ;  /* 0x000000040000795c */ /* 0x000fe20000300000 */
.L_x_7341:
[----:B------:R-:W-:Y:S01]  /*11a0*/  ULEA UR26, UR39, UR41, 0x3 ;  /* 0x00000029271a7291 */ /* 0x000fe2000f8e183f */
[----:B------:R-:W-:-:S05]  /*11b0*/  IMAD.U32 R3, RZ, RZ, UR38 ;  /* 0x00000026ff037e24 */ /* 0x000fca000f8e00ff */
[----:B------:R-:W-:-:S04]  /*11c0*/  SHF.L.U32 R3, R3, 0x1f, RZ ;  /* 0x0000001f03037819 */ /* 0x000fc800000006ff */
[----:B------:R1:W2:Y:S01]  /*11d0*/  SYNCS.PHASECHK.TRANS64.TRYWAIT P1, [UR26+0x32430], R3 ;  /* 0x03243003ff0075a7 */ /* 0x0002a2000802015a */
[----:B------:R-:W-:Y:S05]  /*11e0*/  @!P0 BRA `(.L_x_7342) ;  /* 0x0000000000048947 */ /* 0x000fea0003800000 */
[----:B------:R-:W-:Y:S01]  /*11f0*/  BPT.TRAP 0x1 ;  /* 0x000000040000795c */ /* 0x000fe20000300000 */
.L_x_7342:
[----:B--2---:R-:W-:Y:S05]  /*1200*/  @P1 BRA `(.L_x_7343) ;  /* 0x0000000000081947 */ /* 0x004fea0003800000 */
[----:B------:R-:W2:Y:S02]  /*1210*/  SYNCS.PHASECHK.TRANS64.TRYWAIT P1, [UR26+0x32430], R3 ;  /* 0x03243003ff0075a7 */ /* 0x000ea4000802015a */
[----:B--2---:R-:W-:Y:S05]  /*1220*/  @!P1 BRA `(.L_x_7344) ;  /* 0x0000008c00649947 */ /* 0x004fea0003800000 */
.L_x_7343:
[----:B------:R-:W-:Y:S01]  /*1230*/  ULEA UR4, UR44, UR41, 0xd ;  /* 0x000000292c047291 */ /* 0x000fe2000f8e683f */
[----:B------:R-:W-:Y:S01]  /*1240*/  WARPGROUP.ARRIVE ;  /* 0x00000000000079c5 */ /* 0x000fe20000000000 */
[----:B------:R-:W-:Y:S02]  /*1250*/  UIADD3 UR5, UR41, 0x1c400, URZ ;  /* 0x0001c40029057890 */ /* 0x000fe4000fffe03f */
[----:B------:R-:W-:Y:S02]  /*1260*/  UIADD3 UR4, UR4, 0x18400, URZ ;  /* 0x0001840004047890 */ /* 0x000fe4000fffe03f */
[----:B------:R-:W-:Y:S02]  /*1270*/  USHF.R.U32.HI UR5, URZ, 0x4, UR5 ;  /* 0x000000043f057899 */ /* 0x000fe40008011605 */
[----:B------:R-:W-:Y:S02]  /*1280*/  USHF.R.U32.HI UR4, URZ, 0x4, UR4 ;  /* 0x000000043f047899 */ /* 0x000fe40008011604 */
[----:B------:R-:W-:-:S02]  /*1290*/  ULOP3.LUT UR5, UR5, 0x3fff, URZ, 0xc0, !UPT ;  /* 0x00003fff05057892 */ /* 0x000fc4000f8ec03f */
[----:B------:R-:W-:Y:S02]  /*12a0*/  ULOP3.LUT UR4, UR4, 0x3fff, URZ, 0xc0, !UPT ;  /* 0x00003fff04047892 */ /* 0x000fe4000f8ec03f */
[----:B------:R-:W-:Y:S02]  /*12b0*/  ULOP3.LUT UR24, UR5, 0x10000, URZ, 0xfc, !UPT ;  /* 0x0001000005187892 */ /* 0x000fe4000f8efc3f */
[----:B------:R-:W-:Y:S02]  /*12c0*/  ULOP3.LUT UR4, UR4, 0x10000, URZ, 0xfc, !UPT ;  /* 0x0001000004047892 */ /* 0x000fe4000f8efc3f */
[----:B------:R-:W-:Y:S01]  /*12d0*/  UIMAD UR6, UR39, 0x300, UR24 ;  /* 0x00000300270678a4 */ /* 0x000fe2000f8e0218 */
[----:B------:R-:W-:Y:S01]  /*12e0*/  UMOV UR5, 0x40000040 ;  /* 0x4000004000057882 */ /* 0x000fe20000000000 */
[----:B------:R-:W-:Y:S01]  /*12f0*/  UMOV UR7, 0x40000040 ;  /* 0x4000004000077882 */ /* 0x000fe20000000000 */
[----:B------:R-:W-:Y:S02]  /*1300*/  UIADD3 UR8, UR4, 0x2, URZ ;  /* 0x0000000204087890 */ /* 0x000fe4000fffe03f */
[----:B------:R-:W-:Y:S01]  /*1310*/  UIADD3 UR10, UR6, 0x2, URZ ;  /* 0x00000002060a7890 */ /* 0x000fe2000fffe03f */
[----:B------:R-:W-:-:S03]  /*1320*/  UMOV UR9, 0x40000040 ;  /* 0x4000004000097882 */ /* 0x000fc60000000000 */
[----:B------:R-:W-:Y:S01]  /*1330*/  HGMMA.64x96x16.F32.BF16 R24, gdesc[UR4], RZ, !UPT, gsb0 ;  /* 0x01600000041879f0 */ /* 0x000fe2000c0018ff */
        /* <DEDUP_REMOVED lines=19> */
[----:B------:R-:W3:Y:S02]  /*1470*/  SYNCS.PHASECHK.TRANS64.TRYWAIT P1, [UR41+0x32410], R0 ;  /* 0x03241000ff0075a7 */ /* 0x000ee40008020169 */
[----:B---3--:R-:W-:Y:S05]  /*1480*/  @!P1 BRA `(.L_x_7345) ;  /* 0x0000008800e49947 */ /* 0x008fea0003800000 */
.L_x_7421:
[----:B------:R-:W-:Y:S05]  /*1490*/  @!P0 BRA `(.L_x_7346) ;  /* 0x0000000000048947 */ /* 0x000fea0003800000 */
[----:B------:R-:W-:Y:S01]  /*14a0*/  BPT.TRAP 0x1 ;  /* 0x000000040000795c */ /* 0x000fe20000300000 */
.L_x_7346:
[----:B------:R4:W1:Y:S01]  /*14b0*/  SYNCS.PHASECHK.TRANS64.TRYWAIT P1, [UR26+0x32450], R3 ;  /* 0x03245003ff0075a7 */ /* 0x000862000802015a */
[----:B------:R-:W-:Y:S05]  /*14c0*/  @!P0 BRA `(.L_x_7347) ;  /* 0x0000000000048947 */ /* 0x000fea0003800000 */
[----:B------:R-:W-:Y:S01]  /*14d0*/  BPT.TRAP 0x1 ;  /* 0x000000040000795c */ /* 0x000fe20000300000 */
.L_x_7347:
[----:B-1----:R-:W-:Y:S05]  /*14e0*/  @P1 BRA `(.L_x_7348) ;  /* 0x0000000000081947 */ /* 0x002fea0003800000 */
[----:B------:R-:W1:Y:S02]  /*14f0*/  SYNCS.PHASECHK.TRANS64.TRYWAIT P1, [UR26+0x32450], R3 ;  /* 0x03245003ff0075a7 */ /* 0x000e64000802015a */
[----:B-1----:R-:W-:Y:S05]  /*1500*/  @!P1 BRA `(.L_x_7349) ;  /* 0x0000008800dc9947 */ /* 0x002fea0003800000 */
.L_x_7348:
[----:B------:R-:W-:Y:S01]  /*1510*/  UIADD3 UR6, UR41, 0x400, URZ ;  /* 0x0000040029067890 */ /* 0x000fe2000fffe03f */
[----:B------:R-:W-:Y:S01]  /*1520*/  WARPGROUP.ARRIVE ;  /* 0x00000000000079c5 */ /* 0x000fe20000000000 */
[----:B------:R-:W-:-:S05]  /*1530*/  ULOP3.LUT UR7, UR52, 0x10000, URZ, 0xfc, !UPT ;  /* 0x0001000034077892 */ /* 0x000fca000f8efc3f */
[----:B------:R-:W5:Y:S01]  /*1540*/  S2R R72, SR_TID.X ;  /* 0x0000000000487919 */ /* 0x000f620000002100 */
[----:B------:R-:W-:Y:S01]  /*1550*/  USHF.R.U32.HI UR6, URZ, 0x4, UR6 ;  /* 0x000000043f067899 */ /* 0x000fe20008011606 */
[----:B------:R-:W-:Y:S01]  /*1560*/  IMAD.U32 R174, RZ, RZ, UR26 ;  /* 0x0000001affae7e24 */ /* 0x000fe2000f8e00ff */
[----:B------:R-:W-:Y:S01]  /*1570*/  UMOV UR21, 0x40000040 ;  /* 0x4000004000157882 */ /* 0x000fe20000000000 */
[----:B------:R-:W-:Y:S01]  /*1580*/  UMOV UR23, 0x40000040 ;  /* 0x4000004000177882 */ /* 0x000fe20000000000 */
[----:B------:R-:W-:Y:S01]  /*1590*/  ULOP3.LUT UR6, UR6, 0x3fff, URZ, 0xc0, !UPT ;  /* 0x00003fff06067892 */ /* 0x000fe2000f8ec03f */
[----:B------:R-:W-:Y:S01]  /*15a0*/  UMOV UR20, UR7 ;  /* 0x0000000700147c82 */ /* 0x000fe20008000000 */
[----:B------:R-:W-:Y:S02]  /*15b0*/  ULDC UR27, c[0x0][0xa80] ;  /* 0x0002a000001b7ab9 */ /* 0x000fe40000000800 */
[----:B------:R-:W-:Y:S02]  /*15c0*/  ULOP3.LUT UR25, UR6, 0x10000, URZ, 0xfc, !UPT ;  /* 0x0001000006197892 */ /* 0x000fe4000f8efc3f */
[----:B------:R-:W-:-:S02]  /*15d0*/  ULOP3.LUT UR26, UR6, 0x3000000, URZ, 0xfc, !UPT ;  /* 0x03000000061a7892 */ /* 0x000fc4000f8efc3f */
[----:B------:R-:W-:Y:S02]  /*15e0*/  UIMAD UR10, UR39, 0xc00, UR25 ;  /* 0x00000c00270a78a4 */ /* 0x000fe4000f8e0219 */
[----:B------:R-:W-:-:S05]  /*15f0*/  UISETP.GE.AND UP0, UPT, UR47, 0x61, UPT ;  /* 0x000000612f00788c */ /* 0x000fca000bf06270 */
[----:B------:R-:W-:Y:S02]  /*1600*/  UMOV UR22, UR10 ;  /* 0x0000000a00167c82 */ /* 0x000fe40008000000 */
[----:B------:R-:W-:Y:S01]  /*1610*/  HGMMA.64x96x16.F32.BF16 R24, gdesc[UR20], R24, gsb0 ;  /* 0x01600000141879f0 */ /* 0x000fe20008001818 */
[----:B------:R-:W-:Y:S02]  /*1620*/  UIADD3 UR20, UR7, 0x2, URZ ;  /* 0x0000000207147890 */ /* 0x000fe4000fffe03f */
[----:B------:R-:W-:Y:S01]  /*1630*/  UIADD3 UR22, UR10, 0x2, URZ ;  /* 0x000000020a167890 */ /* 0x000fe2000fffe03f */
[----:B------:R-:W-:Y:S01]  /*1640*/  UMOV UR21, 0x40000040 ;  /* 0x4000004000157882 */ /* 0x000fe20000000000 */
[----:B------:R-:W-:Y:S01]  /*1650*/  UMOV UR23, 0x40000040 ;  /* 0x4000004000177882 */ /* 0x000fe20000000000 */
[----:B-----5:R-:W-:Y:S01]  /*1660*/  LOP3.LUT R72, R72, 0x7f, RZ, 0xc0, !PT ;  /* 0x0000007f48487812 */ /* 0x020fe200078ec0ff */
[----:B------:R-:W-:Y:S02]  /*1670*/  WARPGROUP.DEPBAR.LE gsb0, 0x0 ;  /* 0x00008000000079c5 */ /* 0x000fe40000010000 */
[----:B------:R-:W-:-:S06]  /*1680*/  WARPGROUP.ARRIVE ;  /* 0x00000000000079c5 */ /* 0x000fcc0000000000 */
[----:B------:R-:W-:Y:S01]  /*1690*/  HGMMA.64x96x16.F32.BF16 R24, gdesc[UR20], R24, gsb0 ;  /* 0x01600000141879f0 */ /* 0x000fe20008001818 */
[----:B------:R-:W-:Y:S02]  /*16a0*/  UIADD3 UR20, UR7, 0x4, URZ ;  /* 0x0000000407147890 */ /* 0x000fe4000fffe03f */
[----:B------:R-:W-:Y:S01]  /*16b0*/  UIADD3 UR22, UR10, 0x4, URZ ;  /* 0x000000040a167890 */ /* 0x000fe2000fffe03f */
[----:B------:R-:W-:Y:S01]  /*16c0*/  UMOV UR21, 0x40000040 ;  /* 0x4000004000157882 */ /* 0x000fe20000000000 */
[----:B------:R-:W-:Y:S01]  /*16d0*/  UMOV UR23, 0x40000040 ;  /* 0x4000004000177882 */ /* 0x000fe20000000000 */
        /* <DEDUP_REMOVED lines=91> */
[----:B------:R-:W-:Y:S02]  /*1c90*/  UIMAD UR7, UR45, -0x60, UR47 ;  /* 0xffffffa02d0778a4 */ /* 0x000fe4000f8e022f */
[----:B------:R-:W-:Y:S02]  /*1ca0*/  UIMAD UR10, UR39, 0xc00, UR26 ;  /* 0x00000c00270a78a4 */ /* 0x000fe4000f8e021a */
[----:B------:R-:W-:-:S05]  /*1cb0*/  UIADD3 UR7, UR7, 0x60, URZ ;  /* 0x0000006007077890 */ /* 0x000fca000fffe03f */
[----:B------:R-:W-:Y:S01]  /*1cc0*/  UMOV UR6, UR10 ;  /* 0x0000000a00067c82 */ /* 0x000fe20008000000 */
[----:B-1-3--:R-:W-:Y:S01]  /*1cd0*/  IMAD.U32 R0, RZ, RZ, UR7 ;  /* 0x00000007ff007e24 */ /* 0x00afe2000f8e00ff */
[----:B------:R-:W-:-:S03]  /*1ce0*/  UMOV UR7, 0x40000040 ;  /* 0x4000004000077882 */ /* 0x000fc60000000000 */
        /* <DEDUP_REMOVED lines=9> */
[----:B------:R-:W-:Y:S03]  /*1d80*/  HGMMA.64x96x16.F32.BF16 R24, gdesc[UR20], R24, gsb0 ;  /* 0x01600000141879f0 */ /* 0x000fe60008001818 */
[----:B------:R-:W-:Y:S02]  /*1d90*/  WARPGROUP.DEPBAR.LE gsb0, 0x0 ;  /* 0x00008000000079c5 */ /* 0x000fe40000010000 */
[----:B------:R-:W-:Y:S02]  /*1da0*/  FSEL R24, R24, -INF , P2 ;  /* 0xff80000018187808 */ /* 0x000fe40001000000 */
[----:B--2---:R-:W-:Y:S02]  /*1db0*/  FSEL R4, R25, -INF , P1 ;  /* 0xff80000019047808 */ /* 0x004fe40000800000 */
[----:B------:R-:W-:Y:S02]  /*1dc0*/  FSEL R28, R28, -INF , P6 ;  /* 0xff8000001c1c7808 */ /* 0x000fe40003000000 */
[----:B----4-:R-:W-:-:S02]  /*1dd0*/  FMNMX.FTZ R3, R24, R4, !PT ;  /* 0x0000000418037209 */ /* 0x010fc40007810000 */
[----:B------:R-:W-:Y:S02]  /*1de0*/  FSEL R73, R26, -INF , P2 ;  /* 0xff8000001a497808 */ /* 0x000fe40001000000 */
[----:B------:R-:W-:Y:S02]  /*1df0*/  FSEL R26, R29, -INF , P5 ;  /* 0xff8000001d1a7808 */ /* 0x000fe40002800000 */
[----:B------:R-:W-:Y:S02]  /*1e00*/  FMNMX.FTZ R3, R28, R3, !PT ;  /* 0x000000031c037209 */ /* 0x000fe40007810000 */
        /* <DEDUP_REMOVED lines=11> */
[----:B------:R-:W-:Y:S02]  /*1ec0*/  ISETP.GT.AND P6, PT, R0, 0x20, PT ;  /* 0x000000200000780c */ /* 0x000fe40003fc4270 */
[----:B------:R-:W-:Y:S02]  /*1ed0*/  FSEL R196, R37, -INF , P1 ;  /* 0xff80000025c47808 */ /* 0x000fe40000800000 */
[----:B------:R-:W-:Y:S02]  /*1ee0*/  FMNMX.FTZ R3, R186, R3, !PT ;  /* 0x00000003ba037209 */ /* 0x000fe40007810000 */
[----:B------:R-:W-:-:S02]  /*1ef0*/  FSEL R31, R31, -INF , P5 ;  /* 0xff8000001f1f7808 */ /* 0x000fc40002800000 */
[----:B------:R-:W-:Y:S02]  /*1f00*/  FMNMX.FTZ R10, R25, R10, !PT ;  /* 0x0000000a190a7209 */ /* 0x000fe40007810000 */
[----:B------:R-:W-:Y:S02]  /*1f10*/  ISETP.GT.AND P5, PT, R0, 0x21, PT ;  /* 0x000000210000780c */ /* 0x000fe40003fa4270 */
[----:B------:R-:W-:Y:S02]  /*1f20*/  FSEL R188, R40, -INF , P6 ;  /* 0xff80000028bc7808 */ /* 0x000fe40003000000 */
[----:B------:R-:W-:Y:S02]  /*1f30*/  FMNMX.FTZ R9, R196, R3, !PT ;  /* 0x00000003c4097209 */ /* 0x000fe40007810000 */
[----:B------:R-:W-:Y:S02]  /*1f40*/  FSEL R6, R34, -INF , P4 ;  /* 0xff80000022067808 */ /* 0x000fe40002000000 */
[----:B------:R-:W-:-:S02]  /*1f50*/  FMNMX.FTZ R3, R31, R10, !PT ;  /* 0x0000000a1f037209 */ /* 0x000fc40007810000 */
[----:B------:R-:W-:Y:S02]  /*1f60*/  ISETP.GT.AND P4, PT, R0, 0x28, PT ;  /* 0x000000280000780c */ /* 0x000fe40003f84270 */
        /* <DEDUP_REMOVED lines=8> */
[----:B------:R-:W-:Y:S02]  /*1ff0*/  FMNMX.FTZ R12, R189, R10, !PT ;  /* 0x0000000abd0c7209 */ /* 0x000fe40007810000 */
[----:B------:R-:W-:Y:S02]  /*2000*/  ISETP.GT.AND P2, PT, R0, 0x30, PT ;  /* 0x000000300000780c */ /* 0x000fe40003f44270 */
[----:B------:R-:W-:-:S02]  /*2010*/  FSEL R194, R45, -INF , P3 ;  /* 0xff8000002dc27808 */ /* 0x000fc40001800000 */
[----:B------:R-:W-:Y:S02]  /*2020*/  FMNMX.FTZ R3, R192, R3, !PT ;  /* 0x00000003c0037209 */ /* 0x000fe40007810000 */
[----:B------:R-:W-:Y:S02]  /*2030*/  FSEL R193, R39, -INF , P1 ;  /* 0xff80000027c17808 */ /* 0x000fe40000800000 */
[----:B------:R-:W-:Y:S02]  /*2040*/  FMNMX.FTZ R14, R191, R12, !PT ;  /* 0x0000000cbf0e7209 */ /* 0x000fe40007810000 */
        /* <DEDUP_REMOVED lines=30> */
[----:B------:R-:W-:Y:S02]  /*2230*/  FSEL R15, R54, -INF , P6 ;  /* 0xff800000360f7808 */ /* 0x000fe40003000000 */
[----:B------:R-:W-:Y:S02]  /*2240*/  ISETP.GT.AND P6, PT, R0, 0x49, PT ;  /* 0x000000490000780c */ /* 0x000fe40003fc4270 */
[----:B------:R-:W-:-:S02]  /*2250*/  FSEL R158, R60, -INF , P2 ;  /* 0xff8000003c9e7808 */ /* 0x000fc40001000000 */
[----:B------:R-:W-:Y:S02]  /*2260*/  FMNMX.FTZ R29, R21, R32, !PT ;  /* 0x00000020151d7209 */ /* 0x000fe40007810000 */
        /* <DEDUP_REMOVED lines=21> */
[----:B------:R-:W-:Y:S02]  /*23c0*/  FMNMX.FTZ R30, R163, R0, !PT ;  /* 0x00000000a31e7209 */ /* 0x000fe40007810000 */
[----:B------:R-:W-:-:S02]  /*23d0*/  FSEL R179, R63, -INF , P6 ;  /* 0xff8000003fb37808 */ /* 0x000fc40003000000 */
[----:B------:R-:W-:Y:S02]  /*23e0*/  FMNMX.FTZ R0, R176, R3, !PT ;  /* 0x00000003b0007209 */ /* 0x000fe40007810000 */
[----:B------:R-:W-:Y:S02]  /*23f0*/  FSEL R175, R66, -INF , P1 ;  /* 0xff80000042af7808 */ /* 0x000fe40000800000 */
[----:B------:R-:W-:Y:S02]  /*2400*/  FMNMX.FTZ R0, R179, R0, !PT ;  /* 0x00000000b3007209 */ /* 0x000fe40007810000 */
[----:B------:R-:W-:Y:S02]  /*2410*/  FSEL R177, R67, -INF , P5 ;  /* 0xff80000043b17808 */ /* 0x000fe40002800000 */
[----:B------:R-:W-:Y:S02]  /*2420*/  FMNMX.FTZ R0, R175, R0, !PT ;  /* 0x00000000af007209 */ /* 0x000fe40007810000 */
[----:B------:R-:W-:-:S02]  /*2430*/  FSEL R165, R69, -INF , P3 ;  /* 0xff80000045a57808 */ /* 0x000fc40001800000 */
[----:B------:R-:W-:Y:S02]  /*2440*/  FSEL R178, R70, -INF , P4 ;  /* 0xff80000046b27808 */ /* 0x000fe40002000000 */
[----:B------:R-:W-:Y:S02]  /*2450*/  FMNMX.FTZ R3, R177, R0, !PT ;  /* 0x00000000b1037209 */ /* 0x000fe40007810000 */
[----:B------:R-:W-:Y:S02]  /*2460*/  FMNMX.FTZ R30, R165, R30, !PT ;  /* 0x0000001ea51e7209 */ /* 0x000fe40007810000 */
[----:B------:R-:W-:Y:S02]  /*2470*/  FSEL R183, R71, -INF , P3 ;  /* 0xff80000047b77808 */ /* 0x000fe40001800000 */
[----:B------:R-:W-:Y:S01]  /*2480*/  FMNMX.FTZ R0, R178, R3, !PT ;  /* 0x00000003b2007209 */ /* 0x000fe20007810000 */
[----:B------:R-:W1:Y:S01]  /*2490*/  SHFL.BFLY PT, R29, R30, 0x2, 0x1f ;  /* 0x0c401f001e1d7f89 */ /* 0x000e6200000e0000 */
[----:B------:R-:W-:-:S02]  /*24a0*/  PLOP3.LUT P2, PT, PT, PT, UP0, 0x80, 0x0 ;  /* 0x000000000000781c */ /* 0x000fc40003f4f008 */
[----:B------:R-:W-:-:S05]  /*24b0*/  FMNMX.FTZ R3, R183, R0, !PT ;  /* 0x00000000b7037209 */ /* 0x000fca0007810000 */
[----:B------:R-:W2:Y:S01]  /*24c0*/  SHFL.BFLY PT, R32, R3, 0x2, 0x1f ;  /* 0x0c401f0003207f89 */ /* 0x000ea200000e0000 */
[----:B-1----:R-:W-:-:S05]  /*24d0*/  FMNMX.FTZ R29, R30, R29, !PT ;  /* 0x0000001d1e1d7209 */ /* 0x002fca0007810000 */
[----:B------:R-:W1:Y:S01]  /*24e0*/  SHFL.BFLY PT, R0, R29, 0x1, 0x1f ;  /* 0x0c201f001d007f89 */ /* 0x000e6200000e0000 */
[----:B--2---:R-:W-:-:S05]  /*24f0*/  FMNMX.FTZ R32, R3, R32, !PT ;  /* 0x0000002003207209 */ /* 0x004fca0007810000 */
[----:B------:R-:W2:Y:S01]  /*2500*/  SHFL.BFLY PT, R33, R32, 0x1, 0x1f ;  /* 0x0c201f0020217f89 */ /* 0x000ea200000e0000 */
[----:B-1----:R-:W-:-:S04]  /*2510*/  FMNMX.FTZ R0, R29, R0, !PT ;  /* 0x000000001d007209 */ /* 0x002fc80007810000 */
[C---:B------:R-:W-:Y:S01]  /*2520*/  FSETP.NEU.FTZ.AND P1, PT, R0.reuse, -INF , PT ;  /* 0xff8000000000780b */ /* 0x040fe20003f3d000 */
[----:B------:R-:W-:Y:S01]  /*2530*/  FMUL.FTZ R181, R0, UR27 ;  /* 0x0000001b00b57c20 */ /* 0x000fe20008410000 */
[----:B--2---:R-:W-:-:S04]  /*2540*/  FMNMX.FTZ R3, R32, R33, !PT ;  /* 0x0000002120037209 */ /* 0x004fc80007810000 */
[----:B------:R-:W-:Y:S02]  /*2550*/  FSEL R181, R181, RZ, P1 ;  /* 0x000000ffb5b57208 */ /* 0x000fe40000800000 */
[C---:B------:R-:W-:Y:S01]  /*2560*/  FSETP.NEU.FTZ.AND P1, PT, R3.reuse, -INF , PT ;  /* 0xff8000000300780b */ /* 0x040fe20003f3d000 */
[----:B------:R-:W-:Y:S02]  /*2570*/  FMUL.FTZ R180, R3, UR27 ;  /* 0x0000001b03b47c20 */ /* 0x000fe40008410000 */
[--C-:B------:R-:W-:Y:S01]  /*2580*/  FFMA.FTZ R167, R24, UR27, -R181.reuse ;  /* 0x0000001b18a77c23 */ /* 0x100fe200080108b5 */
[--C-:B------:R-:W-:Y:S01]  /*2590*/  FFMA.FTZ R166, R4, UR27, -R181.reuse ;  /* 0x0000001b04a67c23 */ /* 0x100fe200080108b5 */
[----:B------:R-:W-:Y:S01]  /*25a0*/  IADD3 R4, -R18, 0xb, RZ ;  /* 0x0000000b12047810 */ /* 0x000fe20007ffe1ff */
[--C-:B------:R-:W-:Y:S01]  /*25b0*/  FFMA.FTZ R169, R28, UR27, -R181.reuse ;  /* 0x0000001b1ca97c23 */ /* 0x100fe200080108b5 */
[----:B------:R-:W-:Y:S01]  /*25c0*/  FSEL R180, R180, RZ, P1 ;  /* 0x000000ffb4b47208 */ /* 0x000fe20000800000 */
[--C-:B------:R-:W-:Y:S01]  /*25d0*/  FFMA.FTZ R172, R26, UR27, -R181.reuse ;  /* 0x0000001b1aac7c23 */ /* 0x100fe200080108b5 */
[----:B------:R-:W-:Y:S01]  /*25e0*/  ISETP.NE.AND P1, PT, R72, RZ, PT ;  /* 0x000000ff4800720c */ /* 0x000fe20003f25270 */
        /* <DEDUP_REMOVED lines=8> */
[----:B------:R-:W1:Y:S01]  /*2670*/  MUFU.EX2 R166, R166 ;  /* 0x000000a600a67308 */ /* 0x000e620000000800 */
[----:B------:R-:W-:Y:S01]  /*2680*/  FFMA.FTZ R182, R182, UR27, -R181 ;  /* 0x0000001bb6b67c23 */ /* 0x000fe200080108b5 */
[--C-:B------:R-:W-:Y:S01]  /*2690*/  FFMA.FTZ R6, R6, UR27, -R180.reuse ;  /* 0x0000001b06067c23 */ /* 0x100fe200080108b4 */
[----:B------:R-:W-:Y:S01]  /*26a0*/  FFMA.FTZ R189, R189, UR27, -R180 ;  /* 0x0000001bbdbd7c23 */ /* 0x000fe200080108b4 */
[----:B------:R-:W-:-:S02]  /*26b0*/  @!P1 VIADD R24, R174, 0x32440 ;  /* 0x00032440ae189836 */ /* 0x000fc40000000000 */
[----:B------:R-:W-:Y:S01]  /*26c0*/  FFMA.FTZ R191, R193, UR27, -R180 ;  /* 0x0000001bc1bf7c23 */ /* 0x000fe200080108b4 */
[--C-:B------:R-:W-:Y:S01]  /*26d0*/  FFMA.FTZ R193, R190, UR27, -R181.reuse ;  /* 0x0000001bbec17c23 */ /* 0x100fe200080108b5 */
[--C-:B------:R-:W-:Y:S01]  /*26e0*/  FFMA.FTZ R190, R192, UR27, -R181.reuse ;  /* 0x0000001bc0be7c23 */ /* 0x100fe200080108b5 */
[----:B------:R-:W-:Y:S01]  /*26f0*/  MUFU.EX2 R169, R169 ;  /* 0x000000a900a97308 */ /* 0x000fe20000000800 */
[----:B------:R-:W-:Y:S01]  /*2700*/  @!P1 PRMT R24, RZ, 0x654, R24 ;  /* 0x00000654ff189816 */ /* 0x000fe20000000018 */
[----:B------:R2:W-:Y:S06]  /*2710*/  BAR.ARV R4, 0x100 ;  /* 0x000400040000751d */ /* 0x0005ec0000002000 */
[----:B------:R3:W-:Y:S01]  /*2720*/  @!P1 SYNCS.ARRIVE.TRANS64.RED.A1T0 RZ, [R24+URZ], RZ ;  /* 0x000000ff18ff99a7 */ /* 0x0007e2000810043f */
[----:B------:R-:W4:Y:S01]  /*2730*/  MUFU.EX2 R172, R172 ;  /* 0x000000ac00ac7308 */ /* 0x000f220000000800 */
[----:B------:R5:W-:Y:S01]  /*2740*/  BAR.SYNC.DEFER_BLOCKING R187, 0x100 ;  /* 0x000400bb0000751d */ /* 0x000be20000010000 */
[----:B-1----:R-:W-:Y:S01]  /*2750*/  F2FP.BF16.F32.PACK_AB R152, R166, R167 ;  /* 0x000000a7a698723e */ /* 0x002fe200000010ff */
[--C-:B------:R-:W-:Y:S01]  /*2760*/  FFMA.FTZ R192, R7, UR27, -R180.reuse ;  /* 0x0000001b07c07c23 */ /* 0x100fe200080108b4 */
[--C-:B------:R-:W-:Y:S01]  /*2770*/  FFMA.FTZ R7, R8, UR27, -R180.reuse ;  /* 0x0000001b08077c23 */ /* 0x100fe200080108b4 */
[--C-:B------:R-:W-:Y:S01]  /*2780*/  FFMA.FTZ R188, R188, UR27, -R181.reuse ;  /* 0x0000001bbcbc7c23 */ /* 0x100fe200080108b5 */
[--C-:B------:R-:W-:Y:S01]  /*2790*/  FFMA.FTZ R195, R194, UR27, -R181.reuse ;  /* 0x0000001bc2c37c23 */ /* 0x100fe200080108b5 */
[--C-:B------:R-:W-:Y:S01]  /*27a0*/  FFMA.FTZ R5, R5, UR27, -R180.reuse ;  /* 0x0000001b05057c23 */ /* 0x100fe200080108b4 */
[----:B------:R-:W-:Y:S01]  /*27b0*/  MUFU.EX2 R168, R168 ;  /* 0x000000a800a87308 */ /* 0x000fe20000000800 */
[--C-:B-----5:R-:W-:Y:S01]  /*27c0*/  FFMA.FTZ R187, R196, UR27, -R181.reuse ;  /* 0x0000001bc4bb7c23 */ /* 0x120fe200080108b5 */
[--C-:B------:R-:W-:Y:S01]  /*27d0*/  FFMA.FTZ R8, R11, UR27, -R180.reuse ;  /* 0x0000001b0b087c23 */ /* 0x100fe200080108b4 */
[--C-:B------:R-:W-:Y:S01]  /*27e0*/  FFMA.FTZ R11, R13, UR27, -R181.reuse ;  /* 0x0000001b0d0b7c23 */ /* 0x100fe200080108b5 */
[--C-:B------:R-:W-:Y:S01]  /*27f0*/  FFMA.FTZ R13, R20, UR27, -R181.reuse ;  /* 0x0000001b140d7c23 */ /* 0x100fe200080108b5 */
[--C-:B------:R-:W-:Y:S01]  /*2800*/  FFMA.FTZ R10, R10, UR27, -R181.reuse ;  /* 0x0000001b0a0a7c23 */ /* 0x100fe200080108b5 */
[--C-:B------:R-:W-:Y:S01]  /*2810*/  FFMA.FTZ R20, R157, UR27, -R181.reuse ;  /* 0x0000001b9d147c23 */ /* 0x100fe200080108b5 */
[--C-:B------:R-:W-:Y:S01]  /*2820*/  FFMA.FTZ R9, R9, UR27, -R180.reuse ;  /* 0x0000001b09097c23 */ /* 0x100fe200080108b4 */
[----:B------:R-:W1:Y:S01]  /*2830*/  MUFU.EX2 R173, R173 ;  /* 0x000000ad00ad7308 */ /* 0x000e620000000800 */
[----:B----4-:R-:W-:Y:S01]  /*2840*/  F2FP.BF16.F32.PACK_AB R154, R172, R169 ;  /* 0x000000a9ac9a723e */ /* 0x010fe200000010ff */
        /* <DEDUP_REMOVED lines=15> */
[----:B-1----:R-:W-:Y:S01]  /*2940*/  F2FP.BF16.F32.PACK_AB R153, R173, R168 ;  /* 0x000000a8ad99723e */ /* 0x002fe200000010ff */
[--C-:B------:R-:W-:Y:S01]  /*2950*/  FFMA.FTZ R163, R165, UR27, -R181.reuse ;  /* 0x0000001ba5a37c23 */ /* 0x100fe200080108b5 */
[--C-:B------:R-:W-:Y:S01]  /*2960*/  FFMA.FTZ R165, R175, UR27, -R180.reuse ;  /* 0x0000001bafa57c23 */ /* 0x100fe200080108b4 */
[--C-:B------:R-:W-:Y:S01]  /*2970*/  FFMA.FTZ R175, R178, UR27, -R180.reuse ;  /* 0x0000001bb2af7c23 */ /* 0x100fe200080108b4 */
[----:B------:R-:W-:Y:S01]  /*2980*/  FFMA.FTZ R156, R156, UR27, -R181 ;  /* 0x0000001b9c9c7c23 */ /* 0x000fe200080108b5 */
[--C-:B------:R-:W-:Y:S01]  /*2990*/  FFMA.FTZ R176, R177, UR27, -R180.reuse ;  /* 0x0000001bb1b07c23 */ /* 0x100fe200080108b4 */
[----:B------:R-:W-:Y:S01]  /*29a0*/  FFMA.FTZ R178, R183, UR27, -R180 ;  /* 0x0000001bb7b27c23 */ /* 0x000fe200080108b4 */
[----:B------:R-:W-:Y:S01]  /*29b0*/  MUFU.EX2 R182, R182 ;  /* 0x000000b600b67308 */ /* 0x000fe20000000800 */
[----:B------:R-:W-:Y:S01]  /*29c0*/  FADD.FTZ R166, R167, R166 ;  /* 0x000000a6a7a67221 */ /* 0x000fe20000010000 */
[----:B------:R-:W-:Y:S01]  /*29d0*/  FADD.FTZ R173, R168, R173 ;  /* 0x000000ada8ad7221 */ /* 0x000fe20000010000 */
[----:B------:R-:W-:-:S02]  /*29e0*/  @!P1 VIADD R174, R174, 0x32460 ;  /* 0x00032460aeae9836 */ /* 0x000fc40000000000 */
[----:B------:R-:W-:-:S03]  /*29f0*/  FADD.FTZ R169, R169, R166 ;  /* 0x000000a6a9a97221 */ /* 0x000fc60000010000 */
[----:B------:R-:W1:Y:S01]  /*2a00*/  MUFU.EX2 R185, R185 ;  /* 0x000000b900b97308 */ /* 0x000e620000000800 */
[C---:B----4-:R-:W-:Y:S01]  /*2a10*/  F2FP.BF16.F32.PACK_AB R155, R171.reuse, R170 ;  /* 0x000000aaab9b723e */ /* 0x050fe200000010ff */
[----:B------:R-:W-:Y:S01]  /*2a20*/  FADD.FTZ R170, R170, R173 ;  /* 0x000000adaaaa7221 */ /* 0x000fe20000010000 */
[----:B------:R-:W-:Y:S01]  /*2a30*/  FADD.FTZ R169, R172, R169 ;  /* 0x000000a9aca97221 */ /* 0x000fe20000010000 */
[----:B------:R-:W-:Y:S01]  /*2a40*/  @!P1 PRMT R174, RZ, 0x654, R174 ;  /* 0x00000654ffae9816 */ /* 0x000fe200000000ae */
[----:B---3--:R-:W-:Y:S01]  /*2a50*/  WARPGROUP.ARRIVE ;  /* 0x00000000000079c5 */ /* 0x008fe20000000000 */
[----:B------:R-:W-:Y:S02]  /*2a60*/  FADD.FTZ R171, R171, R170 ;  /* 0x000000aaabab7221 */ /* 0x000fe40000010000 */
[----:B------:R-:W-:Y:S03]  /*2a70*/  MUFU.EX2 R184, R184 ;  /* 0x000000b800b87308 */ /* 0x000fe60000000800 */
[----:B------:R-:W-:Y:S01]  /*2a80*/  HGMMA.64x256x16.F32.BF16 R24, R152, gdesc[UR4].tnspB, RZ, !UPT, gsb0 ;  /* 0x43e0000498187df0 */ /* 0x000fe2000c0018ff */
[----:B------:R-:W-:Y:S01]  /*2a90*/  UIADD3 UR6, UR10, 0x80, URZ ;  /* 0x000000800a067890 */ /* 0x000fe2000fffe03f */
[----:B------:R-:W-:-:S03]  /*2aa0*/  UMOV UR7, 0x40000040 ;  /* 0x4000004000077882 */ /* 0x000fc60000000000 */
[----:B------:R-:W-:Y:S08]  /*2ab0*/  MUFU.EX2 R187, R187 ;  /* 0x000000bb00bb7308 */ /* 0x000ff00000000800 */
[----:B------:R-:W-:Y:S08]  /*2ac0*/  MUFU.EX2 R6, R6 ;  /* 0x0000000600067308 */ /* 0x000ff00000000800 */
[----:B------:R-:W3:Y:S08]  /*2ad0*/  MUFU.EX2 R189, R189 ;  /* 0x000000bd00bd7308 */ /* 0x000ef00000000800 */
[----:B------:R-:W-:Y:S08]  /*2ae0*/  MUFU.EX2 R186, R186 ;  /* 0x000000ba00ba7308 */ /* 0x000ff00000000800 */
[----:B------:R-:W4:Y:S08]  /*2af0*/  MUFU.EX2 R191, R191 ;  /* 0x000000bf00bf7308 */ /* 0x000f300000000800 */
[----:B------:R-:W-:Y:S08]  /*2b00*/  MUFU.EX2 R188, R188 ;  /* 0x000000bc00bc7308 */ /* 0x000ff00000000800 */
[----:B------:R-:W5:Y:S08]  /*2b10*/  MUFU.EX2 R193, R193 ;  /* 0x000000c100c17308 */ /* 0x000f700000000800 */
[----:B------:R-:W-:Y:S08]  /*2b20*/  MUFU.EX2 R190, R190 ;  /* 0x000000be00be7308 */ /* 0x000ff00000000800 */
[----:B------:R-:W-:Y:S08]  /*2b30*/  MUFU.EX2 R195, R195 ;  /* 0x000000c300c37308 */ /* 0x000ff00000000800 */
[----:B------:R-:W-:Y:S08]  /*2b40*/  MUFU.EX2 R5, R5 ;  /* 0x0000000500057308 */ /* 0x000ff00000000800 */
[----:B------:R-:W2:Y:S08]  /*2b50*/  MUFU.EX2 R192, R192 ;  /* 0x000000c000c07308 */ /* 0x000eb00000000800 */
[----:B------:R-:W-:Y:S08]  /*2b60*/  MUFU.EX2 R7, R7 ;  /* 0x0000000700077308 */ /* 0x000ff00000000800 */
[----:B------:R-:W2:Y:S08]  /*2b70*/  MUFU.EX2 R8, R8 ;  /* 0x0000000800087308 */ /* 0x000eb00000000800 */
[----:B------:R-:W-:Y:S08]  /*2b80*/  MUFU.EX2 R10, R10 ;  /* 0x0000000a000a7308 */ /* 0x000ff00000000800 */
[----:B------:R-:W2:Y:S08]  /*2b90*/  MUFU.EX2 R11, R11 ;  /* 0x0000000b000b7308 */ /* 0x000eb00000000800 */
        /* <DEDUP_REMOVED lines=18> */
[----:B------:R-:W-:Y:S01]  /*2cc0*/  MUFU.EX2 R165, R165 ;  /* 0x000000a500a57308 */ /* 0x000fe20000000800 */
[----:B------:R-:W-:-:S02]  /*2cd0*/  WARPGROUP.DEPBAR.LE gsb0, 0x0 ;  /* 0x00008000000079c5 */ /* 0x000fc40000010000 */
[----:B-1----:R-:W-:Y:S01]  /*2ce0*/  F2FP.BF16.F32.PACK_AB R152, R185, R182 ;  /* 0x000000b6b998723e */ /* 0x002fe200000010ff */
[----:B------:R-:W-:Y:S01]  /*2cf0*/  FADD.FTZ R182, R182, R169 ;  /* 0x000000a9b6b67221 */ /* 0x000fe20000010000 */
[----:B---3--:R-:W-:Y:S01]  /*2d00*/  F2FP.BF16.F32.PACK_AB R153, R189, R6 ;  /* 0x00000006bd99723e */ /* 0x008fe200000010ff */
[----:B------:R-:W-:Y:S01]  /*2d10*/  FADD.FTZ R6, R6, R171 ;  /* 0x000000ab06067221 */ /* 0x000fe20000010000 */
[----:B------:R-:W-:Y:S01]  /*2d20*/  F2FP.BF16.F32.PACK_AB R154, R187, R184 ;  /* 0x000000b8bb9a723e */ /* 0x000fe200000010ff */
[----:B------:R-:W1:Y:S01]  /*2d30*/  MUFU.EX2 R176, R176 ;  /* 0x000000b000b07308 */ /* 0x000e620000000800 */
[----:B----4-:R-:W-:Y:S01]  /*2d40*/  F2FP.BF16.F32.PACK_AB R155, R191, R186 ;  /* 0x000000babf9b723e */ /* 0x010fe200000010ff */
[----:B------:R-:W-:Y:S01]  /*2d50*/  FADD.FTZ R185, R185, R182 ;  /* 0x000000b6b9b97221 */ /* 0x000fe20000010000 */
[----:B------:R-:W-:Y:S02]  /*2d60*/  FADD.FTZ R189, R189, R6 ;  /* 0x00000006bdbd7221 */ /* 0x000fe40000010000 */
[----:B------:R-:W-:Y:S01]  /*2d70*/  WARPGROUP.ARRIVE ;  /* 0x00000000000079c5 */ /* 0x000fe20000000000 */
[----:B------:R-:W-:Y:S01]  /*2d80*/  FADD.FTZ R184, R184, R185 ;  /* 0x000000b9b8b87221 */ /* 0x000fe20000010000 */
[----:B------:R-:W-:Y:S01]  /*2d90*/  FADD.FTZ R186, R186, R189 ;  /* 0x000000bdbaba7221 */ /* 0x000fe20000010000 */
[----:B------:R-:W-:Y:S02]  /*2da0*/  MUFU.EX2 R175, R175 ;  /* 0x000000af00af7308 */ /* 0x000fe40000000800 */
[----:B------:R-:W-:Y:S01]  /*2db0*/  FADD.FTZ R187, R187, R184 ;  /* 0x000000b8bbbb7221 */ /* 0x000fe20000010000 */
[----:B------:R-:W-:Y:S01]  /*2dc0*/  HGMMA.64x256x16.F32.BF16 R24, R152, gdesc[UR4].tnspB, R24, gsb0 ;  /* 0x43e0000498187df0 */ /* 0x000fe20008001818 */
[----:B------:R-:W-:Y:S01]  /*2dd0*/  UIADD3 UR6, UR10, 0x100, URZ ;  /* 0x000001000a067890 */ /* 0x000fe2000fffe03f */
[----:B------:R-:W-:Y:S01]  /*2de0*/  FADD.FTZ R186, R191, R186 ;  /* 0x000000babfba7221 */ /* 0x000fe20000010000 */
[----:B------:R-:W-:-:S02]  /*2df0*/  UMOV UR7, 0x40000040 ;  /* 0x4000004000077882 */ /* 0x000fc40000000000 */
[----:B------:R-:W3:Y:S01]  /*2e00*/  MUFU.EX2 R178, R178 ;  /* 0x000000b200b27308 */ /* 0x000ee20000000800 */
[----:B------:R-:W-:Y:S02]  /*2e10*/  WARPGROUP.DEPBAR.LE gsb0, 0x0 ;  /* 0x00008000000079c5 */ /* 0x000fe40000010000 */
[----:B-----5:R-:W-:Y:S01]  /*2e20*/  F2FP.BF16.F32.PACK_AB R152, R193, R188 ;  /* 0x000000bcc198723e */ /* 0x020fe200000010ff */
[----:B------:R-:W-:Y:S01]  /*2e30*/  FADD.FTZ R188, R188, R187 ;  /* 0x000000bbbcbc7221 */ /* 0x000fe20000010000 */
[----:B--2---:R-:W-:Y:S01]  /*2e40*/  F2FP.BF16.F32.PACK_AB R153, R192, R5 ;  /* 0x00000005c099723e */ /* 0x004fe200000010ff */
[----:B------:R-:W-:Y:S01]  /*2e50*/  FADD.FTZ R5, R5, R186 ;  /* 0x000000ba05057221 */ /* 0x000fe20000010000 */
[----:B------:R-:W-:Y:S01]  /*2e60*/  F2FP.BF16.F32.PACK_AB R154, R195, R190 ;  /* 0x000000bec39a723e */ /* 0x000fe200000010ff */
[----:B------:R-:W-:Y:S01]  /*2e70*/  FADD.FTZ R193, R193, R188 ;  /* 0x000000bcc1c17221 */ /* 0x000fe20000010000 */
[----:B------:R-:W-:Y:S01]  /*2e80*/  F2FP.BF16.F32.PACK_AB R155, R8, R7 ;  /* 0x00000007089b723e */ /* 0x000fe200000010ff */
[----:B------:R-:W-:-:S02]  /*2e90*/  FADD.FTZ R192, R192, R5 ;  /* 0x00000005c0c07221 */ /* 0x000fc40000010000 */
[----:B------:R-:W-:Y:S01]  /*2ea0*/  FADD.FTZ R190, R190, R193 ;  /* 0x000000c1bebe7221 */ /* 0x000fe20000010000 */
[----:B------:R-:W-:Y:S01]  /*2eb0*/  WARPGROUP.ARRIVE ;  /* 0x00000000000079c5 */ /* 0x000fe20000000000 */
[----:B------:R-:W-:Y:S02]  /*2ec0*/  FADD.FTZ R7, R7, R192 ;  /* 0x000000c007077221 */ /* 0x000fe40000010000 */
[----:B------:R-:W-:Y:S02]  /*2ed0*/  FADD.FTZ R195, R195, R190 ;  /* 0x000000bec3c37221 */ /* 0x000fe40000010000 */
[----:B------:R-:W-:-:S05]  /*2ee0*/  FADD.FTZ R8, R8, R7 ;  /* 0x0000000708087221 */ /* 0x000fca0000010000 */
[----:B------:R-:W-:Y:S01]  /*2ef0*/  HGMMA.64x256x16.F32.BF16 R24, R152, gdesc[UR4].tnspB, R24, gsb0 ;  /* 0x43e0000498187df0 */ /* 0x000fe20008001818 */
[----:B------:R-:W-:Y:S01]  /*2f00*/  UIADD3 UR6, UR10, 0x180, URZ ;  /* 0x000001800a067890 */ /* 0x000fe2000fffe03f */
[----:B------:R-:W-:Y:S01]  /*2f10*/  UMOV UR7, 0x40000040 ;  /* 0x4000004000077882 */ /* 0x000fe20000000000 */
[----:B------:R-:W-:Y:S02]  /*2f20*/  WARPGROUP.DEPBAR.LE gsb0, 0x0 ;  /* 0x00008000000079c5 */ /* 0x000fe40000010000 */
[----:B------:R-:W-:Y:S01]  /*2f30*/  F2FP.BF16.F32.PACK_AB R152, R11, R10 ;  /* 0x0000000a0b98723e */ /* 0x000fe200000010ff */
[----:B------:R-:W-:Y:S01]  /*2f40*/  FADD.FTZ R10, R10, R195 ;  /* 0x000000c30a0a7221 */ /* 0x000fe20000010000 */
[----:B------:R-:W-:Y:S01]  /*2f50*/  F2FP.BF16.F32.PACK_AB R153, R12, R9 ;  /* 0x000000090c99723e */ /* 0x000fe200000010ff */
        /* <DEDUP_REMOVED lines=9> */
[----:B------:R-:W-:-:S08]  /*2ff0*/  FADD.FTZ R194, R194, R15 ;  /* 0x0000000fc2c27221 */ /* 0x000fd00000010000 */
        /* <DEDUP_REMOVED lines=23> */
[----:B-1----:R-:W-:Y:S01]  /*3170*/  F2FP.BF16.F32.PACK_AB R153, R176, R165 ;  /* 0x000000a5b099723e */ /* 0x002fe200000010ff */
[----:B------:R-:W-:Y:S01]  /*3180*/  FADD.FTZ R165, R165, R164 ;  /* 0x000000a4a5a57221 */ /* 0x000fe20000010000 */
[----:B------:R-:W-:Y:S01]  /*3190*/  F2FP.BF16.F32.PACK_AB R154, R163, R160 ;  /* 0x000000a0a39a723e */ /* 0x000fe200000010ff */
[----:B------:R-:W-:Y:S01]  /*31a0*/  FADD.FTZ R179, R179, R156 ;  /* 0x0000009cb3b37221 */ /* 0x000fe20000010000 */
[----:B---3--:R-:W-:Y:S01]  /*31b0*/  F2FP.BF16.F32.PACK_AB R155, R178, R175 ;  /* 0x000000afb29b723e */ /* 0x008fe200000010ff */
[----:B------:R-:W-:-:S02]  /*31c0*/  FADD.FTZ R176, R176, R165 ;  /* 0x000000a5b0b07221 */ /* 0x000fc40000010000 */
[----:B------:R-:W-:Y:S01]  /*31d0*/  FADD.FTZ R160, R160, R179 ;  /* 0x000000b3a0a07221 */ /* 0x000fe20000010000 */
[----:B------:R-:W-:Y:S01]  /*31e0*/  WARPGROUP.ARRIVE ;  /* 0x00000000000079c5 */ /* 0x000fe20000000000 */
[----:B------:R-:W-:Y:S02]  /*31f0*/  FADD.FTZ R7, R175, R176 ;  /* 0x000000b0af077221 */ /* 0x000fe40000010000 */
[----:B------:R-:W-:Y:S02]  /*3200*/  FADD.FTZ R5, R163, R160 ;  /* 0x000000a0a3057221 */ /* 0x000fe40000010000 */
[----:B------:R-:W-:-:S08]  /*3210*/  FADD.FTZ R7, R178, R7 ;  /* 0x00000007b2077221 */ /* 0x000fd00000010000 */
[----:B------:R-:W-:Y:S03]  /*3220*/  HGMMA.64x256x16.F32.BF16 R24, R152, gdesc[UR4].tnspB, R24, gsb0 ;  /* 0x43e0000498187df0 */ /* 0x000fe60008001818 */
[----:B------:R-:W-:Y:S02]  /*3230*/  WARPGROUP.DEPBAR.LE gsb0, 0x0 ;  /* 0x00008000000079c5 */ /* 0x000fe40000010000 */
[----:B------:R1:W-:Y:S01]  /*3240*/  @!P1 SYNCS.ARRIVE.TRANS64.RED.A1T0 RZ, [R174+URZ], RZ ;  /* 0x000000ffaeff99a7 */ /* 0x0003e2000810043f */
[----:B------:R-:W-:Y:S05]  /*3250*/  @!P2 BRA `(.L_x_7350) ;  /* 0x0000002000f8a947 */ /* 0x000fea0003800000 */
[----:B------:R-:W-:Y:S01]  /*3260*/  IMAD.MOV.U32 R12, RZ, RZ, R3 ;  /* 0x000000ffff0c7224 */ /* 0x000fe200078e0003 */
[----:B------:R-:W-:Y:S01]  /*3270*/  UIADD3 UR45, UR45, -0x2, URZ ;  /* 0xfffffffe2d2d7890 */ /* 0x000fe2000fffe03f */
[----:B------:R-:W-:Y:S01]  /*3280*/  IMAD.MOV.U32 R9, RZ, RZ, R0 ;  /* 0x000000ffff097224 */ /* 0x000fe200078e0000 */
[----:B------:R-:W-:-:S10]  /*3290*/  ULDC UR27, c[0x0][0xa80] ;  /* 0x0002a000001b7ab9 */ /* 0x000fd40000000800 */
.L_x_7359:
        /* <DEDUP_REMOVED lines=8> */
[----:B--2---:R-:W-:Y:S11]  /*3320*/  @!P0 BRA `(.L_x_7351) ;  /* 0x0000000000048947 */ /* 0x004ff60003800000 */
[----:B------:R-:W-:Y:S01]  /*3330*/  BPT.TRAP 0x1 ;  /* 0x000000040000795c */ /* 0x000fe20000300000 */
.L_x_7351:
[----:B------:R-:W-:Y:S01]  /*3340*/  ULEA UR28, UR39, UR41, 0x3 ;  /* 0x00000029271c7291 */ /* 0x000fe2000f8e183f */
[----:B------:R-:W-:-:S04]  /*3350*/  MOV R0, UR38 ;  /* 0x0000002600007c02 */ /* 0x000fc80008000f00 */
[----:B------:R-:W-:-:S04]  /*3360*/  SHF.L.U32 R0, R0, 0x1f, RZ ;  /* 0x0000001f00007819 */ /* 0x000fc800000006ff */
[----:B------:R2:W3:Y:S01]  /*3370*/  SYNCS.PHASECHK.TRANS64.TRYWAIT P3, [UR28+0x32430], R0 ;  /* 0x03243000ff0075a7 */ /* 0x0004e2000806015c */
[----:B------:R-:W-:Y:S05]  /*3380*/  @!P0 BRA `(.L_x_7352) ;  /* 0x0000000000048947 */ /* 0x000fea0003800000 */
[----:B------:R-:W-:Y:S01]  /*3390*/  BPT.TRAP 0x1 ;  /* 0x000000040000795c */ /* 0x000fe20000300000 */
.L_x_7352:
[----:B---3--:R-:W-:Y:S05]  /*33a0*/  @P3 BRA `(.L_x_7353) ;  /* 0x0000000000083947 */ /* 0x008fea0003800000 */
[----:B------:R-:W3:Y:S02]  /*33b0*/  SYNCS.PHASECHK.TRANS64.TRYWAIT P3, [UR28+0x32430], R0 ;  /* 0x03243000ff0075a7 */ /* 0x000ee4000806015c */
[----:B---3--:R-:W-:Y:S05]  /*33c0*/  @!P3 BRA `(.L_x_7354) ;  /* 0x0000006c0044b947 */ /* 0x008fea0003800000 */
.L_x_7353:
[----:B------:R-:W-:Y:S01]  /*33d0*/  UIMAD UR6, UR39, 0x300, UR24 ;  /* 0x00000300270678a4 */ /* 0x000fe2000f8e0218 */
[----:B-1----:R-:W-:Y:S01]  /*33e0*/  WARPGROUP.ARRIVE ;  /* 0x00000000000079c5 */ /* 0x002fe20000000000 */
        /* <DEDUP_REMOVED lines=20> */
.L_x_7355:
[----:B------:R1:W4:Y:S01]  /*3530*/  SYNCS.PHASECHK.TRANS64.TRYWAIT P3, [UR28+0x32450], R0 ;  /* 0x03245000ff0075a7 */ /* 0x000322000806015c */
[----:B------:R-:W-:Y:S05]  /*3540*/  @!P0 BRA `(.L_x_7356) ;  /* 0x0000000000048947 */ /* 0x000fea0003800000 */
[----:B------:R-:W-:Y:S01]  /*3550*/  BPT.TRAP 0x1 ;  /* 0x000000040000795c */ /* 0x000fe20000300000 */
.L_x_7356:
[----:B----4-:R-:W-:Y:S05]  /*3560*/  @P3 BRA `(.L_x_7357) ;  /* 0x0000000000083947 */ /* 0x010fea0003800000 */
[----:B------:R-:W4:Y:S02]  /*3570*/  SYNCS.PHASECHK.TRANS64.TRYWAIT P3, [UR28+0x32450], R0 ;  /* 0x03245000ff0075a7 */ /* 0x000f24000806015c */
[----:B----4-:R-:W-:Y:S05]  /*3580*/  @!P3 BRA `(.L_x_7358) ;  /* 0x0000006800ecb947 */ /* 0x010fea0003800000 */
.L_x_7357:
[----:B------:R-:W-:Y:S01]  /*3590*/  ULEA UR6, UR44, UR41, 0xd ;  /* 0x000000292c067291 */ /* 0x000fe2000f8e683f */
[----:B------:R-:W-:Y:S01]  /*35a0*/  WARPGROUP.ARRIVE ;  /* 0x00000000000079c5 */ /* 0x000fe20000000000 */
[----:B------:R-:W-:Y:S01]  /*35b0*/  UIMAD UR7, UR39, 0xc00, UR25 ;  /* 0x00000c00270778a4 */ /* 0x000fe2000f8e0219 */
[----:B------:R-:W-:Y:S01]  /*35c0*/  IMAD.U32 R20, RZ, RZ, UR28 ;  /* 0x0000001cff147e24 */ /* 0x000fe2000f8e00ff */
[----:B------:R-:W-:Y:S01]  /*35d0*/  UIADD3 UR6, UR6, 0x22400, URZ ;  /* 0x0002240006067890 */ /* 0x000fe2000fffe03f */
[----:B------:R-:W-:Y:S01]  /*35e0*/  UMOV UR23, 0x40000040 ;  /* 0x4000004000177882 */ /* 0x000fe20000000000 */
[----:B------:R-:W-:Y:S02]  /*35f0*/  UMOV UR21, 0x40000040 ;  /* 0x4000004000157882 */ /* 0x000fe40000000000 */
[----:B------:R-:W-:Y:S01]  /*3600*/  USHF.R.U32.HI UR6, URZ, 0x4, UR6 ;  /* 0x000000043f067899 */ /* 0x000fe20008011606 */
[C---:B------:R-:W-:Y:S01]  /*3610*/  @!P1 VIADD R21, R20.reuse, 0x32440 ;  /* 0x0003244014159836 */ /* 0x040fe20000000000 */
[----:B------:R-:W-:Y:S01]  /*3620*/  UMOV UR22, UR7 ;  /* 0x0000000700167c82 */ /* 0x000fe20008000000 */
[----:B------:R-:W-:Y:S01]  /*3630*/  UIMAD UR10, UR39, 0xc00, UR26 ;  /* 0x00000c00270a78a4 */ /* 0x000fe2000f8e021a */
[----:B------:R-:W-:Y:S01]  /*3640*/  @!P1 VIADD R20, R20, 0x32460 ;  /* 0x0003246014149836 */ /* 0x000fe20000000000 */
[----:B------:R-:W-:-:S04]  /*3650*/  ULOP3.LUT UR6, UR6, 0x3fff, URZ, 0xc0, !UPT ;  /* 0x00003fff06067892 */ /* 0x000fc8000f8ec03f */
[----:B------:R-:W-:Y:S01]  /*3660*/  ULOP3.LUT UR6, UR6, 0x10000, URZ, 0xfc, !UPT ;  /* 0x0001000006067892 */ /* 0x000fe2000f8efc3f */
[----:B------:R-:W-:-:S06]  /*3670*/  @!P1 PRMT R20, RZ, 0x654, R20 ;  /* 0x00000654ff149816 */ /* 0x000fcc0000000014 */
[----:B------:R-:W-:Y:S02]  /*3680*/  UMOV UR20, UR6 ;  /* 0x0000000600147c82 */ /* 0x000fe40008000000 */
        /* <DEDUP_REMOVED lines=103> */
[----:B------:R-:W-:Y:S01]  /*3d00*/  UMOV UR6, UR10 ;  /* 0x0000000a00067c82 */ /* 0x000fe20008000000 */
[----:B------:R-:W-:Y:S01]  /*3d10*/  UMOV UR7, 0x40000040 ;  /* 0x4000004000077882 */ /* 0x000fe20000000000 */
[----:B------:R-:W-:Y:S02]  /*3d20*/  WARPGROUP.DEPBAR.LE gsb0, 0x0 ;  /* 0x00008000000079c5 */ /* 0x000fe40000010000 */
[----:B------:R-:W-:-:S06]  /*3d30*/  WARPGROUP.ARRIVE ;  /* 0x00000000000079c5 */ /* 0x000fcc0000000000 */
[----:B------:R-:W-:Y:S03]  /*3d40*/  HGMMA.64x96x16.F32.BF16 R152, gdesc[UR20], R152, gsb0 ;  /* 0x01600000149879f0 */ /* 0x000fe60008001898 */
[----:B------:R-:W-:Y:S02]  /*3d50*/  WARPGROUP.DEPBAR.LE gsb0, 0x0 ;  /* 0x00008000000079c5 */ /* 0x000fe40000010000 */
[----:B-123--:R-:W-:-:S04]  /*3d60*/  FMNMX.FTZ R0, R152, R9, !PT ;  /* 0x0000000998007209 */ /* 0x00efc80007810000 */
[----:B------:R-:W-:-:S04]  /*3d70*/  FMNMX.FTZ R3, R153, R0, !PT ;  /* 0x0000000099037209 */ /* 0x000fc80007810000 */
[----:B------:R-:W-:-:S04]  /*3d80*/  FMNMX.FTZ R0, R156, R3, !PT ;  /* 0x000000039c007209 */ /* 0x000fc80007810000 */
[----:B------:R-:W-:-:S04]  /*3d90*/  FMNMX.FTZ R3, R157, R0, !PT ;  /* 0x000000009d037209 */ /* 0x000fc80007810000 */
[----:B------:R-:W-:-:S04]  /*3da0*/  FMNMX.FTZ R0, R160, R3, !PT ;  /* 0x00000003a0007209 */ /* 0x000fc80007810000 */
        /* <DEDUP_REMOVED lines=37> */
[----:B------:R-:W-:-:S03]  /*4000*/  FMNMX.FTZ R0, R190, R3, !PT ;  /* 0x00000003be007209 */ /* 0x000fc60007810000 */
[----:B------:R-:W1:Y:S01]  /*4010*/  SHFL.BFLY PT, R11, R4, 0x2, 0x1f ;  /* 0x0c401f00040b7f89 */ /* 0x000e6200000e0000 */
[----:B------:R-:W-:-:S04]  /*4020*/  FMNMX.FTZ R3, R191, R0, !PT ;  /* 0x00000000bf037209 */ /* 0x000fc80007810000 */
[----:B------:R-:W-:-:S04]  /*4030*/  FMNMX.FTZ R0, R194, R3, !PT ;  /* 0x00000003c2007209 */ /* 0x000fc80007810000 */
[----:B------:R-:W-:-:S04]  /*4040*/  FMNMX.FTZ R3, R195, R0, !PT ;  /* 0x00000000c3037209 */ /* 0x000fc80007810000 */
[----:B------:R-:W-:-:S04]  /*4050*/  FMNMX.FTZ R0, R198, R3, !PT ;  /* 0x00000003c6007209 */ /* 0x000fc80007810000 */
[----:B------:R-:W-:-:S05]  /*4060*/  FMNMX.FTZ R3, R199, R0, !PT ;  /* 0x00000000c7037209 */ /* 0x000fca0007810000 */
[----:B------:R-:W2:Y:S01]  /*4070*/  SHFL.BFLY PT, R0, R3, 0x2, 0x1f ;  /* 0x0c401f0003007f89 */ /* 0x000ea200000e0000 */
[----:B-1----:R-:W-:-:S05]  /*4080*/  FMNMX.FTZ R8, R4, R11, !PT ;  /* 0x0000000b04087209 */ /* 0x002fca0007810000 */
[----:B------:R-:W1:Y:S01]  /*4090*/  SHFL.BFLY PT, R11, R8, 0x1, 0x1f ;  /* 0x0c201f00080b7f89 */ /* 0x000e6200000e0000 */
[----:B--2---:R-:W-:-:S05]  /*40a0*/  FMNMX.FTZ R10, R3, R0, !PT ;  /* 0x00000000030a7209 */ /* 0x004fca0007810000 */
[----:B------:R-:W2:Y:S01]  /*40b0*/  SHFL.BFLY PT, R13, R10, 0x1, 0x1f ;  /* 0x0c201f000a0d7f89 */ /* 0x000ea200000e0000 */
[----:B-1----:R-:W-:-:S05]  /*40c0*/  FMNMX.FTZ R0, R8, R11, !PT ;  /* 0x0000000b08007209 */ /* 0x002fca0007810000 */
[C---:B------:R-:W-:Y:S01]  /*40d0*/  FADD.FTZ R4, -R0.reuse, R9 ;  /* 0x0000000900047221 */ /* 0x040fe20000010100 */
[----:B------:R-:W-:-:S03]  /*40e0*/  FMUL.FTZ R11, R0, UR27 ;  /* 0x0000001b000b7c20 */ /* 0x000fc60008410000 */
[----:B------:R-:W-:Y:S01]  /*40f0*/  FMUL.FTZ R4, R4, UR27 ;  /* 0x0000001b04047c20 */ /* 0x000fe20008410000 */
[--C-:B------:R-:W-:Y:S01]  /*4100*/  FFMA.FTZ R156, R156, UR27, -R11.reuse ;  /* 0x0000001b9c9c7c23 */ /* 0x100fe2000801080b */
[--C-:B------:R-:W-:Y:S01]  /*4110*/  FFMA.FTZ R9, R152, UR27, -R11.reuse ;  /* 0x0000001b98097c23 */ /* 0x100fe2000801080b */
[----:B------:R-:W-:Y:S01]  /*4120*/  FFMA.FTZ R8, R153, UR27, -R11 ;  /* 0x0000001b99087c23 */ /* 0x000fe2000801080b */
[----:B------:R1:W3:Y:S01]  /*4130*/  MUFU.EX2 R6, R4 ;  /* 0x0000000400067308 */ /* 0x0002e20000000800 */
[----:B------:R-:W-:Y:S01]  /*4140*/  VIADD R153, R18, 0x8 ;  /* 0x0000000812997836 */ /* 0x000fe20000000000 */
[----:B------:R-:W-:-:S06]  /*4150*/  @!P1 PRMT R152, RZ, 0x654, R21 ;  /* 0x00000654ff989816 */ /* 0x000fcc0000000015 */
[----:B------:R-:W-:Y:S01]  /*4160*/  MUFU.EX2 R9, R9 ;  /* 0x0000000900097308 */ /* 0x000fe20000000800 */
[----:B--2---:R-:W-:Y:S01]  /*4170*/  FMNMX.FTZ R3, R10, R13, !PT ;  /* 0x0000000d0a037209 */ /* 0x004fe20007810000 */
[----:B------:R-:W-:Y:S01]  /*4180*/  FFMA.FTZ R13, R157, UR27, -R11 ;  /* 0x0000001b9d0d7c23 */ /* 0x000fe2000801080b */
[----:B-1----:R-:W-:-:S03]  /*4190*/  IADD3 R4, -R18, 0xb, RZ ;  /* 0x0000000b12047810 */ /* 0x002fc60007ffe1ff */
[C---:B------:R-:W-:Y:S01]  /*41a0*/  FADD.FTZ R12, -R3.reuse, R12 ;  /* 0x0000000c030c7221 */ /* 0x040fe20000010100 */
[----:B------:R-:W-:Y:S01]  /*41b0*/  FMUL.FTZ R157, R3, UR27 ;  /* 0x0000001b039d7c20 */ /* 0x000fe20008410000 */
[----:B------:R1:W-:Y:S01]  /*41c0*/  MUFU.EX2 R10, R156 ;  /* 0x0000009c000a7308 */ /* 0x0003e20000000800 */
[----:B------:R2:W-:Y:S06]  /*41d0*/  BAR.ARV R4, 0x100 ;  /* 0x000400040000751d */ /* 0x0005ec0000002000 */
[----:B------:R-:W-:Y:S01]  /*41e0*/  FMUL.FTZ R12, R12, UR27 ;  /* 0x0000001b0c0c7c20 */ /* 0x000fe20008410000 */
[--C-:B------:R-:W-:Y:S01]  /*41f0*/  FFMA.FTZ R15, R154, UR27, -R157.reuse ;  /* 0x0000001b9a0f7c23 */ /* 0x100fe2000801089d */
[--C-:B------:R-:W-:Y:S01]  /*4200*/  FFMA.FTZ R14, R155, UR27, -R157.reuse ;  /* 0x0000001b9b0e7c23 */ /* 0x100fe2000801089d */
[--C-:B-1----:R-:W-:Y:S01]  /*4210*/  FFMA.FTZ R156, R159, UR27, -R157.reuse ;  /* 0x0000001b9f9c7c23 */ /* 0x102fe2000801089d */
[----:B------:R-:W-:Y:S01]  /*4220*/  FFMA.FTZ R158, R158, UR27, -R157 ;  /* 0x0000001b9e9e7c23 */ /* 0x000fe2000801089d */
[----:B------:R1:W-:Y:S01]  /*4230*/  @!P1 SYNCS.ARRIVE.TRANS64.RED.A1T0 RZ, [R152+URZ], RZ ;  /* 0x000000ff98ff99a7 */ /* 0x0003e2000810043f */
[----:B------:R-:W4:Y:S01]  /*4240*/  MUFU.EX2 R12, R12 ;  /* 0x0000000c000c7308 */ /* 0x000f220000000800 */
[-C--:B---3--:R-:W-:Y:S01]  /*4250*/  FMUL.FTZ R24, R24, R6.reuse ;  /* 0x0000000618187220 */ /* 0x088fe20000410000 */
        /* <DEDUP_REMOVED lines=31> */
[----:B------:R5:W-:Y:S01]  /*4450*/  BAR.SYNC.DEFER_BLOCKING R153, 0x100 ;  /* 0x000400990000751d */ /* 0x000be20000010000 */
        /* <DEDUP_REMOVED lines=103> */
[--C-:B--2---:R-:W-:Y:S01]  /*4ad0*/  FFMA.FTZ R158, R160, UR27, -R11.reuse ;  /* 0x0000001ba09e7c23 */ /* 0x104fe2000801080b */
[----:B---3--:R-:W-:Y:S01]  /*4ae0*/  F2FP.BF16.F32.PACK_AB R154, R13, R10 ;  /* 0x0000000a0d9a723e */ /* 0x008fe200000010ff */
[--C-:B------:R-:W-:Y:S01]  /*4af0*/  FFMA.FTZ R159, R161, UR27, -R11.reuse ;  /* 0x0000001ba19f7c23 */ /* 0x100fe2000801080b */
[----:B-----5:R-:W-:Y:S01]  /*4b00*/  F2FP.BF16.F32.PACK_AB R153, R14, R15 ;  /* 0x0000000f0e99723e */ /* 0x020fe200000010ff */
[--C-:B------:R-:W-:Y:S01]  /*4b10*/  FFMA.FTZ R160, R164, UR27, -R11.reuse ;  /* 0x0000001ba4a07c23 */ /* 0x100fe2000801080b */
[----:B------:R-:W-:Y:S01]  /*4b20*/  F2FP.BF16.F32.PACK_AB R155, R156, R21 ;  /* 0x000000159c9b723e */ /* 0x000fe200000010ff */
[----:B------:R-:W-:Y:S01]  /*4b30*/  FFMA.FTZ R161, R165, UR27, -R11 ;  /* 0x0000001ba5a17c23 */ /* 0x000fe2000801080b */
[--C-:B------:R-:W-:Y:S01]  /*4b40*/  FFMA.FTZ R162, R162, UR27, -R157.reuse ;  /* 0x0000001ba2a27c23 */ /* 0x100fe2000801089d */
[--C-:B------:R-:W-:Y:S01]  /*4b50*/  FFMA.FTZ R163, R163, UR27, -R157.reuse ;  /* 0x0000001ba3a37c23 */ /* 0x100fe2000801089d */
[----:B------:R-:W-:Y:S01]  /*4b60*/  WARPGROUP.ARRIVE ;  /* 0x00000000000079c5 */ /* 0x000fe20000000000 */
[--C-:B------:R-:W-:Y:S01]  /*4b70*/  FFMA.FTZ R164, R166, UR27, -R157.reuse ;  /* 0x0000001ba6a47c23 */ /* 0x100fe2000801089d */
[----:B------:R-:W-:Y:S01]  /*4b80*/  FFMA.FTZ R165, R167, UR27, -R157 ;  /* 0x0000001ba7a57c23 */ /* 0x000fe2000801089d */
[----:B------:R-:W-:Y:S01]  /*4b90*/  MUFU.EX2 R158, R158 ;  /* 0x0000009e009e7308 */ /* 0x000fe20000000800 */
[--C-:B------:R-:W-:Y:S01]  /*4ba0*/  FFMA.FTZ R166, R168, UR27, -R11.reuse ;  /* 0x0000001ba8a67c23 */ /* 0x100fe2000801080b */
[--C-:B------:R-:W-:Y:S01]  /*4bb0*/  FFMA.FTZ R167, R169, UR27, -R11.reuse ;  /* 0x0000001ba9a77c23 */ /* 0x100fe2000801080b */
[----:B------:R-:W-:Y:S01]  /*4bc0*/  HGMMA.64x256x16.F32.BF16 R24, R152, gdesc[UR4].tnspB, R24, gsb0 ;  /* 0x43e0000498187df0 */ /* 0x000fe20008001818 */
[----:B------:R-:W-:Y:S01]  /*4bd0*/  UIADD3 UR6, UR10, 0x80, URZ ;  /* 0x000000800a067890 */ /* 0x000fe2000fffe03f */
[--C-:B------:R-:W-:Y:S01]  /*4be0*/  FFMA.FTZ R168, R172, UR27, -R11.reuse ;  /* 0x0000001baca87c23 */ /* 0x100fe2000801080b */
[----:B------:R-:W-:Y:S01]  /*4bf0*/  UMOV UR7, 0x40000040 ;  /* 0x4000004000077882 */ /* 0x000fe20000000000 */
[----:B------:R-:W-:Y:S01]  /*4c00*/  FFMA.FTZ R169, R173, UR27, -R11 ;  /* 0x0000001bada97c23 */ /* 0x000fe2000801080b */
[----:B------:R-:W1:Y:S01]  /*4c10*/  MUFU.EX2 R159, R159 ;  /* 0x0000009f009f7308 */ /* 0x000e620000000800 */
[--C-:B------:R-:W-:Y:S01]  /*4c20*/  FFMA.FTZ R170, R170, UR27, -R157.reuse ;  /* 0x0000001baaaa7c23 */ /* 0x100fe2000801089d */
[--C-:B------:R-:W-:Y:S01]  /*4c30*/  FFMA.FTZ R171, R171, UR27, -R157.reuse ;  /* 0x0000001babab7c23 */ /* 0x100fe2000801089d */
[--C-:B------:R-:W-:Y:S01]  /*4c40*/  FFMA.FTZ R172, R174, UR27, -R157.reuse ;  /* 0x0000001baeac7c23 */ /* 0x100fe2000801089d */
[----:B------:R-:W-:Y:S01]  /*4c50*/  FFMA.FTZ R173, R175, UR27, -R157 ;  /* 0x0000001bafad7c23 */ /* 0x000fe2000801089d */
[--C-:B------:R-:W-:Y:S01]  /*4c60*/  FFMA.FTZ R174, R176, UR27, -R11.reuse ;  /* 0x0000001bb0ae7c23 */ /* 0x100fe2000801080b */
[--C-:B------:R-:W-:Y:S01]  /*4c70*/  FFMA.FTZ R175, R177, UR27, -R11.reuse ;  /* 0x0000001bb1af7c23 */ /* 0x100fe2000801080b */
[--C-:B------:R-:W-:Y:S01]  /*4c80*/  FFMA.FTZ R176, R180, UR27, -R11.reuse ;  /* 0x0000001bb4b07c23 */ /* 0x100fe2000801080b */
[----:B------:R-:W-:Y:S01]  /*4c90*/  MUFU.EX2 R160, R160 ;  /* 0x000000a000a07308 */ /* 0x000fe20000000800 */
[----:B------:R-:W-:Y:S01]  /*4ca0*/  FFMA.FTZ R177, R181, UR27, -R11 ;  /* 0x0000001bb5b17c23 */ /* 0x000fe2000801080b */
[--C-:B------:R-:W-:Y:S01]  /*4cb0*/  FFMA.FTZ R178, R178, UR27, -R157.reuse ;  /* 0x0000001bb2b27c23 */ /* 0x100fe2000801089d */
[--C-:B------:R-:W-:Y:S01]  /*4cc0*/  FFMA.FTZ R179, R179, UR27, -R157.reuse ;  /* 0x0000001bb3b37c23 */ /* 0x100fe2000801089d */
[--C-:B------:R-:W-:Y:S01]  /*4cd0*/  FFMA.FTZ R180, R182, UR27, -R157.reuse ;  /* 0x0000001bb6b47c23 */ /* 0x100fe2000801089d */
[----:B------:R-:W-:Y:S01]  /*4ce0*/  FFMA.FTZ R181, R183, UR27, -R157 ;  /* 0x0000001bb7b57c23 */ /* 0x000fe2000801089d */
[--C-:B------:R-:W-:Y:S01]  /*4cf0*/  FFMA.FTZ R182, R184, UR27, -R11.reuse ;  /* 0x0000001bb8b67c23 */ /* 0x100fe2000801080b */
[--C-:B------:R-:W-:Y:S01]  /*4d00*/  FFMA.FTZ R183, R185, UR27, -R11.reuse ;  /* 0x0000001bb9b77c23 */ /* 0x100fe2000801080b */
[----:B------:R-:W-:Y:S01]  /*4d10*/  MUFU.EX2 R161, R161 ;  /* 0x000000a100a17308 */ /* 0x000fe20000000800 */
[--C-:B------:R-:W-:Y:S01]  /*4d20*/  FFMA.FTZ R184, R188, UR27, -R11.reuse ;  /* 0x0000001bbcb87c23 */ /* 0x100fe2000801080b */
[----:B------:R-:W-:Y:S01]  /*4d30*/  FFMA.FTZ R185, R189, UR27, -R11 ;  /* 0x0000001bbdb97c23 */ /* 0x000fe2000801080b */
[--C-:B------:R-:W-:Y:S01]  /*4d40*/  FFMA.FTZ R186, R186, UR27, -R157.reuse ;  /* 0x0000001bbaba7c23 */ /* 0x100fe2000801089d */
[--C-:B------:R-:W-:Y:S01]  /*4d50*/  FFMA.FTZ R187, R187, UR27, -R157.reuse ;  /* 0x0000001bbbbb7c23 */ /* 0x100fe2000801089d */
[--C-:B------:R-:W-:Y:S01]  /*4d60*/  FFMA.FTZ R188, R190, UR27, -R157.reuse ;  /* 0x0000001bbebc7c23 */ /* 0x100fe2000801089d */
[----:B------:R-:W-:Y:S01]  /*4d70*/  FFMA.FTZ R189, R191, UR27, -R157 ;  /* 0x0000001bbfbd7c23 */ /* 0x000fe2000801089d */
[--C-:B------:R-:W-:Y:S01]  /*4d80*/  FFMA.FTZ R191, R193, UR27, -R11.reuse ;  /* 0x0000001bc1bf7c23 */ /* 0x100fe2000801080b */
[----:B------:R-:W-:Y:S01]  /*4d90*/  MUFU.EX2 R162, R162 ;  /* 0x000000a200a27308 */ /* 0x000fe20000000800 */
[----:B------:R-:W-:Y:S01]  /*4da0*/  FFMA.FTZ R190, R192, UR27, -R11 ;  /* 0x0000001bc0be7c23 */ /* 0x000fe2000801080b */
[----:B------:R-:W-:Y:S01]  /*4db0*/  FFMA.FTZ R193, R194, UR27, -R157 ;  /* 0x0000001bc2c17c23 */ /* 0x000fe2000801089d */
[----:B------:R-:W-:Y:S01]  /*4dc0*/  FFMA.FTZ R192, R196, UR27, -R11 ;  /* 0x0000001bc4c07c23 */ /* 0x000fe2000801080b */
[----:B------:R-:W-:Y:S01]  /*4dd0*/  FFMA.FTZ R194, R195, UR27, -R157 ;  /* 0x0000001bc3c27c23 */ /* 0x000fe2000801089d */
[----:B------:R-:W-:Y:S01]  /*4de0*/  FFMA.FTZ R11, R197, UR27, -R11 ;  /* 0x0000001bc50b7c23 */ /* 0x000fe2000801080b */
[--C-:B------:R-:W-:Y:S01]  /*4df0*/  FFMA.FTZ R195, R198, UR27, -R157.reuse ;  /* 0x0000001bc6c37c23 */ /* 0x100fe2000801089d */
[----:B------:R-:W-:Y:S01]  /*4e00*/  FFMA.FTZ R196, R199, UR27, -R157 ;  /* 0x0000001bc7c47c23 */ /* 0x000fe2000801089d */
[----:B------:R-:W2:Y:S01]  /*4e10*/  MUFU.EX2 R163, R163 ;  /* 0x000000a300a37308 */ /* 0x000ea20000000800 */
[----:B------:R-:W-:Y:S01]  /*4e20*/  FFMA.FTZ R5, R6, R5, R9 ;  /* 0x0000000506057223 */ /* 0x000fe20000010009 */
[----:B------:R-:W-:Y:S01]  /*4e30*/  FFMA.FTZ R7, R12, R7, R15 ;  /* 0x000000070c077223 */ /* 0x000fe2000001000f */
[----:B------:R-:W-:-:S02]  /*4e40*/  IMAD.MOV.U32 R12, RZ, RZ, R3 ;  /* 0x000000ffff0c7224 */ /* 0x000fc400078e0003 */
[----:B------:R-:W-:Y:S01]  /*4e50*/  FADD.FTZ R5, R8, R5 ;  /* 0x0000000508057221 */ /* 0x000fe20000010000 */
[----:B------:R-:W-:Y:S01]  /*4e60*/  FADD.FTZ R14, R14, R7 ;  /* 0x000000070e0e7221 */ /* 0x000fe20000010000 */
[----:B------:R-:W-:Y:S01]  /*4e70*/  IMAD.MOV.U32 R9, RZ, RZ, R0 ;  /* 0x000000ffff097224 */ /* 0x000fe200078e0000 */
[----:B------:R-:W-:Y:S01]  /*4e80*/  MUFU.EX2 R164, R164 ;  /* 0x000000a400a47308 */ /* 0x000fe20000000800 */
[----:B------:R-:W-:Y:S01]  /*4e90*/  FADD.FTZ R10, R10, R5 ;  /* 0x000000050a0a7221 */ /* 0x000fe20000010000 */
[----:B------:R-:W-:-:S03]  /*4ea0*/  FADD.FTZ R21, R21, R14 ;  /* 0x0000000e15157221 */ /* 0x000fc60000010000 */
[----:B------:R-:W-:Y:S01]  /*4eb0*/  FADD.FTZ R13, R13, R10 ;  /* 0x0000000a0d0d7221 */ /* 0x000fe20000010000 */
[----:B------:R-:W-:Y:S02]  /*4ec0*/  FADD.FTZ R21, R156, R21 ;  /* 0x000000159c157221 */ /* 0x000fe40000010000 */
[----:B------:R-:W3:Y:S08]  /*4ed0*/  MUFU.EX2 R165, R165 ;  /* 0x000000a500a57308 */ /* 0x000ef00000000800 */
[----:B------:R-:W-:Y:S08]  /*4ee0*/  MUFU.EX2 R166, R166 ;  /* 0x000000a600a67308 */ /* 0x000ff00000000800 */
[----:B------:R-:W4:Y:S08]  /*4ef0*/  MUFU.EX2 R167, R167 ;  /* 0x000000a700a77308 */ /* 0x000f300000000800 */
[----:B------:R-:W-:Y:S08]  /*4f00*/  MUFU.EX2 R168, R168 ;  /* 0x000000a800a87308 */ /* 0x000ff00000000800 */
[----:B------:R-:W-:Y:S08]  /*4f10*/  MUFU.EX2 R169, R169 ;  /* 0x000000a900a97308 */ /* 0x000ff00000000800 */
[----:B------:R-:W-:Y:S08]  /*4f20*/  MUFU.EX2 R170, R170 ;  /* 0x000000aa00aa7308 */ /* 0x000ff00000000800 */
[----:B------:R-:W5:Y:S08]  /*4f30*/  MUFU.EX2 R171, R171 ;  /* 0x000000ab00ab7308 */ /* 0x000f700000000800 */
[----:B------:R-:W-:Y:S08]  /*4f40*/  MUFU.EX2 R172, R172 ;  /* 0x000000ac00ac7308 */ /* 0x000ff00000000800 */
[----:B------:R-:W5:Y:S08]  /*4f50*/  MUFU.EX2 R173, R173 ;  /* 0x000000ad00ad7308 */ /* 0x000f700000000800 */
[----:B------:R-:W-:Y:S08]  /*4f60*/  MUFU.EX2 R174, R174 ;  /* 0x000000ae00ae7308 */ /* 0x000ff00000000800 */
[----:B------:R-:W5:Y:S08]  /*4f70*/  MUFU.EX2 R175, R175 ;  /* 0x000000af00af7308 */ /* 0x000f700000000800 */
        /* <DEDUP_REMOVED lines=16> */
[----:B------:R-:W-:Y:S01]  /*5080*/  MUFU.EX2 R192, R192 ;  /* 0x000000c000c07308 */ /* 0x000fe20000000800 */
[----:B------:R-:W-:-:S02]  /*5090*/  WARPGROUP.DEPBAR.LE gsb0, 0x0 ;  /* 0x00008000000079c5 */ /* 0x000fc40000010000 */
[----:B-1----:R-:W-:Y:S01]  /*50a0*/  F2FP.BF16.F32.PACK_AB R152, R159, R158 ;  /* 0x0000009e9f98723e */ /* 0x002fe200000010ff */
[----:B------:R-:W-:Y:S01]  /*50b0*/  FADD.FTZ R158, R158, R13 ;  /* 0x0000000d9e9e7221 */ /* 0x000fe20000010000 */
[----:B--2---:R-:W-:Y:S01]  /*50c0*/  F2FP.BF16.F32.PACK_AB R153, R163, R162 ;  /* 0x000000a2a399723e */ /* 0x004fe200000010ff */
[----:B------:R-:W-:Y:S01]  /*50d0*/  FADD.FTZ R162, R162, R21 ;  /* 0x00000015a2a27221 */ /* 0x000fe20000010000 */
[----:B------:R-:W-:Y:S01]  /*50e0*/  F2FP.BF16.F32.PACK_AB R154, R161, R160 ;  /* 0x000000a0a19a723e */ /* 0x000fe200000010ff */
[----:B------:R-:W-:Y:S01]  /*50f0*/  MUFU.EX2 R11, R11 ;  /* 0x0000000b000b7308 */ /* 0x000fe20000000800 */
[----:B---3--:R-:W-:Y:S01]  /*5100*/  F2FP.BF16.F32.PACK_AB R155, R165, R164 ;  /* 0x000000a4a59b723e */ /* 0x008fe200000010ff */
        /* <DEDUP_REMOVED lines=11> */
[----:B------:R-:W1:Y:S08]  /*51c0*/  MUFU.EX2 R194, R194 ;  /* 0x000000c200c27308 */ /* 0x000e700000000800 */
[----:B------:R-:W-:Y:S08]  /*51d0*/  MUFU.EX2 R195, R195 ;  /* 0x000000c300c37308 */ /* 0x000ff00000000800 */
[----:B------:R-:W2:Y:S01]  /*51e0*/  MUFU.EX2 R196, R196 ;  /* 0x000000c400c47308 */ /* 0x000ea20000000800 */
[----:B------:R-:W-:-:S02]  /*51f0*/  WARPGROUP.DEPBAR.LE gsb0, 0x0 ;  /* 0x00008000000079c5 */ /* 0x000fc40000010000 */
[----:B----4-:R-:W-:Y:S01]  /*5200*/  F2FP.BF16.F32.PACK_AB R152, R167, R166 ;  /* 0x000000a6a798723e */ /* 0x010fe200000010ff */
[----:B------:R-:W-:Y:S01]  /*5210*/  FADD.FTZ R166, R166, R161 ;  /* 0x000000a1a6a67221 */ /* 0x000fe20000010000 */
[----:B-----5:R-:W-:Y:S01]  /*5220*/  F2FP.BF16.F32.PACK_AB R153, R171, R170 ;  /* 0x000000aaab99723e */ /* 0x020fe200000010ff */
[----:B------:R-:W-:Y:S01]  /*5230*/  FADD.FTZ R170, R170, R165 ;  /* 0x000000a5aaaa7221 */ /* 0x000fe20000010000 */
[----:B------:R-:W-:Y:S01]  /*5240*/  F2FP.BF16.F32.PACK_AB R154, R169, R168 ;  /* 0x000000a8a99a723e */ /* 0x000fe200000010ff */
[----:B------:R-:W-:Y:S01]  /*5250*/  FADD.FTZ R167, R167, R166 ;  /* 0x000000a6a7a77221 */ /* 0x000fe20000010000 */
[----:B------:R-:W-:Y:S01]  /*5260*/  F2FP.BF16.F32.PACK_AB R155, R173, R172 ;  /* 0x000000acad9b723e */ /* 0x000fe200000010ff */
[----:B------:R-:W-:Y:S02]  /*5270*/  FADD.FTZ R171, R171, R170 ;  /* 0x000000aaabab7221 */ /* 0x000fe40000010000 */
[----:B------:R-:W-:Y:S01]  /*5280*/  FADD.FTZ R168, R168, R167 ;  /* 0x000000a7a8a87221 */ /* 0x000fe20000010000 */
[----:B------:R-:W-:Y:S01]  /*5290*/  WARPGROUP.ARRIVE ;  /* 0x00000000000079c5 */ /* 0x000fe20000000000 */
[----:B------:R-:W-:-:S02]  /*52a0*/  FADD.FTZ R172, R172, R171 ;  /* 0x000000abacac7221 */ /* 0x000fc40000010000 */
[----:B------:R-:W-:Y:S02]  /*52b0*/  FADD.FTZ R169, R169, R168 ;  /* 0x000000a8a9a97221 */ /* 0x000fe40000010000 */
[----:B------:R-:W-:Y:S01]  /*52c0*/  FADD.FTZ R173, R173, R172 ;  /* 0x000000acadad7221 */ /* 0x000fe20000010000 */
        /* <DEDUP_REMOVED lines=44> */
[----:B--2---:R-:W-:Y:S01]  /*5590*/  F2FP.BF16.F32.PACK_AB R155, R196, R195 ;  /* 0x000000c3c49b723e */ /* 0x004fe200000010ff */
        /* <DEDUP_REMOVED lines=9> */
[----:B------:R-:W-:Y:S05]  /*5630*/  @P2 BRA `(.L_x_7359) ;  /* 0xffffffdc00182947 */ /* 0x000fea000383ffff */
.L_x_7350:
[----:B------:R-:W3:Y:S01]  /*5640*/  SHFL.BFLY PT, R6, R5, 0x2, 0x1f ;  /* 0x0c401f0005067f89 */ /* 0x000ee200000e0000 */
[C---:B------:R-:W-:Y:S01]  /*5650*/  IADD3 R10, P0, R16.reuse, 0x20, RZ ;  /* 0x00000020100a7810 */ /* 0x040fe20007f1e0ff */
[----:B------:R-:W-:Y:S01]  /*5660*/  UIADD3 UR34, -UR37, URZ, URZ ;  /* 0x0000003f25227290 */ /* 0x000fe2000fffe13f */
[----:B------:R-:W-:Y:S01]  /*5670*/  IADD3 R165, P3, R16, 0x4000, RZ ;  /* 0x0000400010a57810 */ /* 0x000fe20007f7e0ff */
[----:B------:R-:W4:Y:S01]  /*5680*/  SHFL.BFLY PT, R8, R7, 0x2, 0x1f ;  /* 0x0c401f0007087f89 */ /* 0x000f2200000e0000 */
[----:B------:R-:W-:Y:S01]  /*5690*/  LOP3.LUT R9, R10, 0x380, RZ, 0xc0, !PT ;  /* 0x000003800a097812 */ /* 0x000fe200078ec0ff */
[----:B------:R-:W-:Y:S01]  /*56a0*/  ULDC UR4, c[0x0][0xea8] ;  /* 0x0003aa0000047ab9 */ /* 0x000fe20000000800 */
[C---:B------:R-:W-:Y:S01]  /*56b0*/  IADD3 R11, P2, R16.reuse, 0x4060, RZ ;  /* 0x00004060100b7810 */ /* 0x040fe20007f5e0ff */
[----:B------:R-:W-:Y:S01]  /*56c0*/  UIADD3 UR35, -UR36, URZ, URZ ;  /* 0x0000003f24237290 */ /* 0x000fe2000fffe13f */
[----:B------:R-:W-:Y:S01]  /*56d0*/  LOP3.LUT R164, R165, 0x380, RZ, 0xc0, !PT ;  /* 0x00000380a5a47812 */ /* 0x000fe200078ec0ff */
[----:B------:R-:W-:Y:S01]  /*56e0*/  UIMAD UR34, UR4, UR34, UR43 ;  /* 0x00000022042272a4 */ /* 0x000fe2000f8e022b */
[----:B------:R-:W-:Y:S01]  /*56f0*/  IADD3 R163, P1, R16, 0x40, RZ ;  /* 0x0000004010a37810 */ /* 0x000fe20007f3e0ff */
[----:B------:R-:W-:Y:S01]  /*5700*/  ULDC.64 UR8, c[0x0][0xc70] ;  /* 0x00031c0000087ab9 */ /* 0x000fe20000000a00 */
[----:B------:R-:W-:Y:S01]  /*5710*/  SHF.R.U64 R164, R164, 0x3, RZ ;  /* 0x00000003a4a47819 */ /* 0x000fe200000012ff */
[----:B------:R-:W-:Y:S01]  /*5720*/  ULDC UR4, c[0x0][0xeb4] ;  /* 0x0003ad0000047ab9 */ /* 0x000fe20000000800 */
[----:B------:R-:W-:Y:S01]  /*5730*/  IADD3 R12, P4, R16, 0x60, RZ ;  /* 0x00000060100c7810 */ /* 0x000fe20007f9e0ff */
[----:B------:R-:W-:Y:S01]  /*5740*/  UIMAD UR35, UR4, UR35, UR37 ;  /* 0x00000023042372a4 */ /* 0x000fe2000f8e0225 */
[----:B------:R-:W-:Y:S01]  /*5750*/  LOP3.LUT R164, R164, R165, RZ, 0x3c, !PT ;  /* 0x000000a5a4a47212 */ /* 0x000fe200078e3cff */
[----:B------:R-:W-:Y:S01]  /*5760*/  IMAD.X R165, RZ, RZ, R17, P3 ;  /* 0x000000ffffa57224 */ /* 0x000fe200018e0611 */
[----:B------:R-:W-:Y:S01]  /*5770*/  IADD3 R177, P3, R16, 0x8060, RZ ;  /* 0x0000806010b17810 */ /* 0x000fe20007f7e0ff */
[----:B------:R-:W-:Y:S01]  /*5780*/  USHF.L.U32 UR34, UR34, 0x7, URZ ;  /* 0x0000000722227899 */ /* 0x000fe2000800063f */
[----:B------:R-:W-:Y:S01]  /*5790*/  LOP3.LUT R162, R163, 0x380, RZ, 0xc0, !PT ;  /* 0x00000380a3a27812 */ /* 0x000fe200078ec0ff */
[----:B------:R-:W-:Y:S01]  /*57a0*/  USHF.R.S32.HI UR4, URZ, 0x1f, UR35 ;  /* 0x0000001f3f047899 */ /* 0x000fe20008011423 */
[----:B------:R-:W-:Y:S01]  /*57b0*/  LOP3.LUT R176, R177, 0x380, RZ, 0xc0, !PT ;  /* 0x00000380b1b07812 */ /* 0x000fe200078ec0ff */
[----:B---3--:R-:W-:Y:S01]  /*57c0*/  FADD.FTZ R6, R6, R5 ;  /* 0x0000000506067221 */ /* 0x008fe20000010000 */
[----:B------:R-:W-:Y:S01]  /*57d0*/  LOP3.LUT R5, R12, 0x380, RZ, 0xc0, !PT ;  /* 0x000003800c057812 */ /* 0x000fe200078ec0ff */
[----:B------:R-:W-:Y:S01]  /*57e0*/  UIMAD UR6, UR4, UR8, URZ ;  /* 0x00000008040672a4 */ /* 0x000fe2000f8e023f */
[----:B------:R-:W-:Y:S01]  /*57f0*/  SHF.R.U64 R176, R176, 0x3, RZ ;  /* 0x00000003b0b07819 */ /* 0x000fe200000012ff */
[----:B----4-:R-:W-:Y:S01]  /*5800*/  FADD.FTZ R8, R8, R7 ;  /* 0x0000000708087221 */ /* 0x010fe20000010000 */
[----:B------:R-:W3:Y:S01]  /*5810*/  SHFL.BFLY PT, R169, R6, 0x1, 0x1f ;  /* 0x0c201f0006a97f89 */ /* 0x000ee200000e0000 */
[----:B------:R-:W-:Y:S01]  /*5820*/  SHF.R.U64 R7, R9, 0x3, RZ ;  /* 0x0000000309077819 */ /* 0x000fe200000012ff */
[----:B------:R-:W-:Y:S01]  /*5830*/  UIMAD.WIDE.U32 UR4, UR35, UR8, URZ ;  /* 0x00000008230472a5 */ /* 0x000fe2000f8e003f */
[----:B------:R-:W-:Y:S01]  /*5840*/  IADD3 R9, P6, R16, 0x4020, RZ ;  /* 0x0000402010097810 */ /* 0x000fe20007fde0ff */
[----:B------:R-:W4:Y:S01]  /*5850*/  SHFL.BFLY PT, R167, R8, 0x1, 0x1f ;  /* 0x0c201f0008a77f89 */ /* 0x000f2200000e0000 */
[----:B------:R-:W-:Y:S01]  /*5860*/  SHF.R.U64 R162, R162, 0x3, RZ ;  /* 0x00000003a2a27819 */ /* 0x000fe200000012ff */
[----:B------:R-:W-:Y:S01]  /*5870*/  ULDC UR7, c[0x0][0xb88] ;  /* 0x0002e20000077ab9 */ /* 0x000fe20000000800 */
[----:B------:R-:W-:Y:S01]  /*5880*/  SHF.R.U64 R5, R5, 0x3, RZ ;  /* 0x0000000305057819 */ /* 0x000fe200000012ff */
[----:B------:R5:W-:Y:S06]  /*5890*/  BAR.ARV R4, 0x100 ;  /* 0x000400040000751d */ /* 0x000bec0000002000 */
[----:B------:R-:W-:Y:S01]  /*58a0*/  LOP3.LUT R176, R176, R177, RZ, 0x3c, !PT ;  /* 0x000000b1b0b07212 */ /* 0x000fe200078e3cff */
[----:B------:R-:W-:Y:S01]  /*58b0*/  UIMAD UR6, UR35, UR9, UR6 ;  /* 0x00000009230672a4 */ /* 0x000fe2000f8e0206 */
[----:B------:R-:W-:Y:S01]  /*58c0*/  LOP3.LUT R162, R162, R163, RZ, 0x3c, !PT ;  /* 0x000000a3a2a27212 */ /* 0x000fe200078e3cff */
[----:B------:R-:W-:Y:S01]  /*58d0*/  IMAD.X R163, RZ, RZ, R17, P1 ;  /* 0x000000ffffa37224 */ /* 0x000fe200008e0611 */
[----:B------:R-:W-:Y:S01]  /*58e0*/  IADD3.X R177, RZ, R17, RZ, P3, !PT ;  /* 0x00000011ffb17210 */ /* 0x000fe20001ffe4ff */
[----:B------:R-:W-:Y:S06]  /*58f0*/  BAR.ARV 0x8, 0x120 ;  /* 0x0204800000007b1d */ /* 0x000fec0000002000 */
[----:B---3--:R-:W-:Y:S01]  /*5900*/  FADD.FTZ R169, R6, R169 ;  /* 0x000000a906a97221 */ /* 0x008fe20000010000 */
[----:B------:R-:W-:Y:S01]  /*5910*/  LOP3.LUT R6, R7, R10, RZ, 0x3c, !PT ;  /* 0x0000000a07067212 */ /* 0x000fe200078e3cff */
[----:B------:R-:W-:Y:S01]  /*5920*/  IMAD.X R7, RZ, RZ, R17, P0 ;  /* 0x000000ffff077224 */ /* 0x000fe200000e0611 */
[----:B------:R-:W-:Y:S01]  /*5930*/  LOP3.LUT R10, R11, 0x380, RZ, 0xc0, !PT ;  /* 0x000003800b0a7812 */ /* 0x000fe200078ec0ff */
[----:B----4-:R-:W-:Y:S01]  /*5940*/  FADD.FTZ R167, R8, R167 ;  /* 0x000000a708a77221 */ /* 0x010fe20000010000 */
[----:B------:R-:W-:Y:S01]  /*5950*/  LOP3.LUT R8, R9, 0x380, RZ, 0xc0, !PT ;  /* 0x0000038009087812 */ /* 0x000fe200078ec0ff */
[----:B------:R-:W-:Y:S01]  /*5960*/  BAR.SYNC.DEFER_BLOCKING 0x1, 0x100 ;  /* 0x0044000000007b1d */ /* 0x000fe20000010000 */
[----:B------:R-:W-:-:S02]  /*5970*/  SHF.R.U64 R10, R10, 0x3, RZ ;  /* 0x000000030a0a7819 */ /* 0x000fc400000012ff */
[----:B------:R-:W-:Y:S02]  /*5980*/  IADD3 R13, P0, R16, 0x8000, RZ ;  /* 0x00008000100d7810 */ /* 0x000fe40007f1e0ff */
[----:B------:R-:W-:Y:S01]  /*5990*/  LOP3.LUT R10, R10, R11, RZ, 0x3c, !PT ;  /* 0x0000000b0a0a7212 */ /* 0x000fe200078e3cff */
[----:B------:R-:W-:Y:S01]  /*59a0*/  IMAD.X R11, RZ, RZ, R17, P2 ;  /* 0x000000ffff0b7224 */ /* 0x000fe200010e0611 */
[----:B------:R-:W-:Y:S02]  /*59b0*/  IADD3 R173, P2, R16, 0xc040, RZ ;  /* 0x0000c04010ad7810 */ /* 0x000fe40007f5e0ff */
[----:B------:R-:W-:Y:S02]  /*59c0*/  SHF.R.U64 R8, R8, 0x3, RZ ;  /* 0x0000000308087819 */ /* 0x000fe400000012ff */
[----:B------:R-:W-:Y:S02]  /*59d0*/  LOP3.LUT R172, R173, 0x380, RZ, 0xc0, !PT ;  /* 0x00000380adac7812 */ /* 0x000fe400078ec0ff */
[----:B------:R-:W-:-:S02]  /*59e0*/  FSETP.NE.FTZ.AND P3, PT, R169, RZ, PT ;  /* 0x000000ffa900720b */ /* 0x000fc40003f75000 */
[----:B------:R-:W-:Y:S02]  /*59f0*/  SHF.R.U64 R172, R172, 0x3, RZ ;  /* 0x00000003acac7819 */ /* 0x000fe400000012ff */
[----:B-----5:R-:W-:Y:S02]  /*5a00*/  LOP3.LUT R4, R5, R12, RZ, 0x3c, !PT ;  /* 0x0000000c05047212 */ /* 0x020fe400078e3cff */
[----:B------:R-:W-:Y:S02]  /*5a10*/  IADD3.X R5, RZ, R17, RZ, P4, !PT ;  /* 0x00000011ff057210 */ /* 0x000fe400027fe4ff */
[----:B------:R-:W-:Y:S02]  /*5a20*/  LOP3.LUT R12, R13, 0x380, RZ, 0xc0, !PT ;  /* 0x000003800d0c7812 */ /* 0x000fe400078ec0ff */
[----:B------:R-:W-:Y:S01]  /*5a30*/  LOP3.LUT R172, R172, R173, RZ, 0x3c, !PT ;  /* 0x000000adacac7212 */ /* 0x000fe200078e3cff */
[--C-:B------:R-:W-:Y:S01]  /*5a40*/  IMAD.X R173, RZ, RZ, R17.reuse, P2 ;  /* 0x000000ffffad7224 */ /* 0x100fe200010e0611 */
[----:B------:R-:W-:Y:S01]  /*5a50*/  LOP3.LUT R8, R8, R9, RZ, 0x3c, !PT ;  /* 0x0000000908087212 */ /* 0x000fe200078e3cff */
[----:B------:R-:W-:Y:S01]  /*5a60*/  IMAD.X R9, RZ, RZ, R17, P6 ;  /* 0x000000ffff097224 */ /* 0x000fe200030e0611 */
[----:B------:R-:W-:-:S02]  /*5a70*/  FSETP.NE.FTZ.AND P2, PT, R167, RZ, PT ;  /* 0x000000ffa700720b */ /* 0x000fc40003f55000 */
[----:B------:R-:W-:Y:S02]  /*5a80*/  MOV R162, R162 ;  /* 0x000000a200a27202 */ /* 0x000fe40000000f00 */
[----:B------:R-:W-:Y:S02]  /*5a90*/  SHF.R.U64 R12, R12, 0x3, RZ ;  /* 0x000000030c0c7819 */ /* 0x000fe400000012ff */
[C---:B------:R-:W-:Y:S02]  /*5aa0*/  IADD3 R155, P6, R16.reuse, 0xc000, RZ ;  /* 0x0000c000109b7810 */ /* 0x040fe40007fde0ff */
[----:B------:R-:W-:Y:S01]  /*5ab0*/  MOV R163, R4 ;  /* 0x0000000400a37202 */ /* 0x000fe20000000f00 */
[----:B------:R-:W-:Y:S01]  /*5ac0*/  IMAD.MOV.U32 R4, RZ, RZ, RZ ;  /* 0x000000ffff047224 */ /* 0x000fe200078e00ff */
[----:B------:R-:W-:Y:S02]  /*5ad0*/  IADD3 R159, P5, R16, 0x4040, RZ ;  /* 0x00004040109f7810 */ /* 0x000fe40007fbe0ff */
[----:B------:R-:W-:Y:S01]  /*5ae0*/  LOP3.LUT R12, R12, R13, RZ, 0x3c, !PT ;  /* 0x0000000d0c0c7212 */ /* 0x000fe200078e3cff */
[----:B------:R-:W-:Y:S01]  /*5af0*/  IMAD.X R13, RZ, RZ, R17, P0 ;  /* 0x000000ffff0d7224 */ /* 0x000fe200000e0611 */
[----:B------:R-:W-:Y:S01]  /*5b00*/  LOP3.LUT R154, R155, 0x380, RZ, 0xc0, !PT ;  /* 0x000003809b9a7812 */ /* 0x000fe200078ec0ff */
[----:B------:R-:W3:Y:S01]  /*5b10*/  @P3 MUFU.RCP R4, R169 ;  /* 0x000000a900043308 */ /* 0x000ee20000001000 */
[----:B------:R-:W-:Y:S01]  /*5b20*/  MOV R161, R6 ;  /* 0x0000000600a17202 */ /* 0x000fe20000000f00 */
[----:B------:R-:W-:Y:S01]  /*5b30*/  IMAD.MOV.U32 R6, RZ, RZ, RZ ;  /* 0x000000ffff067224 */ /* 0x000fe200078e00ff */
[----:B------:R-:W-:-:S02]  /*5b40*/  IADD3 R21, P1, R16, 0x8020, RZ ;  /* 0x0000802010157810 */ /* 0x000fc40007f3e0ff */
[----:B------:R-:W-:Y:S02]  /*5b50*/  IADD3 R171, P0, R16, 0xc060, RZ ;  /* 0x0000c06010ab7810 */ /* 0x000fe40007f1e0ff */
[----:B------:R-:W-:Y:S01]  /*5b60*/  LOP3.LUT R158, R159, 0x380, RZ, 0xc0, !PT ;  /* 0x000003809f9e7812 */ /* 0x000fe200078ec0ff */
[----:B------:R-:W4:Y:S01]  /*5b70*/  @P2 MUFU.RCP R6, R167 ;  /* 0x000000a700062308 */ /* 0x000f220000001000 */
[----:B------:R-:W-:Y:S02]  /*5b80*/  SHF.R.U64 R154, R154, 0x3, RZ ;  /* 0x000000039a9a7819 */ /* 0x000fe400000012ff */
[----:B--2---:R-:W-:Y:S02]  /*5b90*/  LOP3.LUT R20, R21, 0x380, RZ, 0xc0, !PT ;  /* 0x0000038015147812 */ /* 0x004fe400078ec0ff */
[----:B------:R-:W-:Y:S02]  /*5ba0*/  LOP3.LUT R15, R16, 0x380, RZ, 0xc0, !PT ;  /* 0x00000380100f7812 */ /* 0x000fe400078ec0ff */
[----:B------:R-:W-:Y:S01]  /*5bb0*/  LOP3.LUT R170, R171, 0x380, RZ, 0xc0, !PT ;  /* 0x00000380abaa7812 */ /* 0x000fe200078ec0ff */
[----:B------:R-:W2:Y:S01]  /*5bc0*/  @P3 MUFU.LG2 R169, R169 ;  /* 0x000000a900a93308 */ /* 0x000ea20000000c00 */
[----:B------:R-:W-:Y:S01]  /*5bd0*/  SHF.R.U64 R158, R158, 0x3, RZ ;  /* 0x000000039e9e7819 */ /* 0x000fe200000012ff */
[-C--:B---3--:R-:W-:Y:S01]  /*5be0*/  FMUL.FTZ R168, R32, R4.reuse ;  /* 0x0000000420a87220 */ /* 0x088fe20000410000 */
[----:B------:R-:W-:Y:S01]  /*5bf0*/  LOP3.LUT R154, R154, R155, RZ, 0x3c, !PT ;  /* 0x0000009b9a9a7212 */ /* 0x000fe200078e3cff */
[--C-:B------:R-:W-:Y:S01]  /*5c00*/  IMAD.X R155, RZ, RZ, R17.reuse, P6 ;  /* 0x000000ffff9b7224 */ /* 0x100fe200030e0611 */
[----:B------:R-:W-:Y:S01]  /*5c10*/  SHF.R.U64 R20, R20, 0x3, RZ ;  /* 0x0000000314147819 */ /* 0x000fe200000012ff */
[-C--:B------:R-:W-:Y:S01]  /*5c20*/  FMUL.FTZ R7, R37, R4.reuse ;  /* 0x0000000425077220 */ /* 0x080fe20000410000 */
[----:B------:R-:W-:Y:S01]  /*5c30*/  SHF.R.U64 R15, R15, 0x3, RZ ;  /* 0x000000030f0f7819 */ /* 0x000fe200000012ff */
[----:B------:R-:W3:Y:S01]  /*5c40*/  @P2 MUFU.LG2 R167, R167 ;  /* 0x000000a700a72308 */ /* 0x000ee20000000c00 */
[----:B------:R-:W-:Y:S01]  /*5c50*/  SHF.R.U64 R170, R170, 0x3, RZ ;  /* 0x00000003aaaa7819 */ /* 0x000fe200000012ff */
[----:B------:R-:W-:Y:S01]  /*5c60*/  FMUL.FTZ R166, R36, R4 ;  /* 0x0000000424a67220 */ /* 0x000fe20000410000 */
[----:B------:R-:W-:Y:S01]  /*5c70*/  LOP3.LUT R158, R158, R159, RZ, 0x3c, !PT ;  /* 0x0000009f9e9e7212 */ /* 0x000fe200078e3cff */
[--C-:B------:R-:W-:Y:S01]  /*5c80*/  IMAD.X R159, RZ, RZ, R17.reuse, P5 ;  /* 0x000000ffff9f7224 */ /* 0x100fe200028e0611 */
[----:B------:R-:W-:Y:S01]  /*5c90*/  LOP3.LUT R20, R20, R21, RZ, 0x3c, !PT ;  /* 0x0000001514147212 */ /* 0x000fe200078e3cff */
[--C-:B------:R-:W-:Y:S01]  /*5ca0*/  IMAD.X R21, RZ, RZ, R17.reuse, P1 ;  /* 0x000000ffff157224 */ /* 0x100fe200008e0611 */
[----:B------:R-:W-:Y:S01]  /*5cb0*/  LOP3.LUT R14, R15, R16, RZ, 0x3c, !PT ;  /* 0x000000100f0e7212 */ /* 0x000fe200078e3cff */
[--C-:B------:R-:W-:Y:S01]  /*5cc0*/  IMAD.MOV.U32 R15, RZ, RZ, R17.reuse ;  /* 0x000000ffff0f7224 */ /* 0x100fe200078e0011 */
[----:B------:R-:W-:Y:S01]  /*5cd0*/  LOP3.LUT R170, R170, R171, RZ, 0x3c, !PT ;  /* 0x000000abaaaa7212 */ /* 0x000fe200078e3cff */
[----:B------:R-:W-:Y:S01]  /*5ce0*/  IMAD.X R171, RZ, RZ, R17, P0 ;  /* 0x000000ffffab7224 */ /* 0x000fe200000e0611 */
[----:B------:R-:W-:Y:S01]  /*5cf0*/  MOV R155, R154 ;  /* 0x0000009a009b7202 */ /* 0x000fe20000000f00 */
[----:B------:R-:W-:Y:S01]  /*5d00*/  VIADD R154, R200, UR34 ;  /* 0x00000022c89a7c36 */ /* 0x000fe20008000000 */
[----:B------:R-:W-:Y:S01]  /*5d10*/  MOV R158, R158 ;  /* 0x0000009e009e7202 */ /* 0x000fe20000000f00 */
[----:B------:R-:W-:Y:S01]  /*5d20*/  FMUL.FTZ R25, R25, R4 ;  /* 0x0000000419197220 */ /* 0x000fe20000410000 */
[----:B------:R-:W-:Y:S01]  /*5d30*/  MOV R14, R14 ;  /* 0x0000000e000e7202 */ /* 0x000fe20000000f00 */
        /* <DEDUP_REMOVED lines=15> */
[----:B------:R-:W-:Y:S01]  /*5e30*/  MOV R40, UR27 ;  /* 0x0000001b00287c02 */ /* 0x000fe20008000f00 */
        /* <DEDUP_REMOVED lines=55> */
[-C--:B----4-:R-:W-:Y:S01]  /*61b0*/  FMUL.FTZ R43, R43, R6.reuse ;  /* 0x000000062b2b7220 */ /* 0x090fe20000410000 */
[----:B------:R-:W-:Y:S01]  /*61c0*/  FMUL.FTZ R42, R42, R6 ;  /* 0x000000062a2a7220 */ /* 0x000fe20000410000 */
[----:B------:R-:W-:-:S02]  /*61d0*/  IMAD.U32 R5, RZ, RZ, UR5 ;  /* 0x00000005ff057e24 */ /* 0x000fc4000f8e00ff */
        /* <DEDUP_REMOVED lines=8> */
[----:B--2---:R-:W-:Y:S01]  /*6260*/  @P3 FMUL.FTZ R26, R169, 0.69314718246459960938 ;  /* 0x3f317218a91a3820 */ /* 0x004fe20000410000 */
        /* <DEDUP_REMOVED lines=21> */
[----:B-1----:R-:W-:Y:S01]  /*63c0*/  LOP3.LUT R174, R175, 0x380, RZ, 0xc0, !PT ;  /* 0x00000380afae7812 */ /* 0x002fe200078ec0ff */
        /* <DEDUP_REMOVED lines=50> */
[----:B---3--:R-:W-:Y:S01]  /*66f0*/  @P2 FMUL.FTZ R30, R167, 0.69314718246459960938 ;  /* 0x3f317218a71e2820 */ /* 0x008fe20000410000 */
        /* <DEDUP_REMOVED lines=142> */
.L_x_7361:
[----:B------:R-:W-:Y:S05]  /*6fe0*/  BSYNC B0 ;  /* 0x0000000000007941 */ /* 0x000fea0003800000 */
.L_x_7360:
        /* <DEDUP_REMOVED lines=10> */
.L_x_7337:
        /* <DEDUP_REMOVED lines=8> */
[----:B------:R-:W-:Y:S02]  /*7110*/  IMAD.MOV.U32 R2, RZ, RZ, 0x1 ;  /* 0x00000001ff027424 */ /* 0x000fe400078e00ff */
[----:B------:R-:W-:-:S04]  /*7120*/  IMAD.MOV.U32 R17, RZ, RZ, 0x1 ;  /* 0x00000001ff117424 */ /* 0x000fc800078e00ff */
        /* <DEDUP_REMOVED lines=10> */
.L_x_7407:
        /* <DEDUP_REMOVED lines=14> */
[----:B--2---:R-:W-:-:S04]  /*72b0*/  @P0 IMAD.HI.U32 R0, R2, R0, RZ ;  /* 0x0000000002000227 */ /* 0x004fc800078e00ff */
[----:B------:R-:W-:Y:S01]  /*72c0*/  IMAD.MOV.U32 R4, RZ, RZ, R2 ;  /* 0x000000ffff047224 */ /* 0x000fe200078e0002 */
        /* <DEDUP_REMOVED lines=8> */
[----:B------:R2:W-:Y:S01]  /*7350*/  STL [R1+0x14], R7 ;  /* 0x0000140701007387 */ /* 0x0005e20000100800 */
[----:B------:R-:W-:Y:S01]  /*7360*/  IADD3 R0, R7, 0x5f, RZ ;  /* 0x0000005f07007810 */ /* 0x000fe20007ffe0ff */
[----:B----4-:R-:W-:Y:S02]  /*7370*/  @P1 IMAD.HI.U32 R2, R4, R2, RZ ;  /* 0x0000000204021227 */ /* 0x010fe400078e00ff */
[----:B------:R2:W-:Y:S03]  /*7380*/  STL [R1], R6 ;  /* 0x0000000601007387 */ /* 0x0005e60000100800 */
        /* <DEDUP_REMOVED lines=26> */
.L_x_7364:
        /* <DEDUP_REMOVED lines=20> */
.L_x_7366:
        /* <DEDUP_REMOVED lines=16> */
.L_x_7365:
        /* <DEDUP_REMOVED lines=29> */
.L_x_7367:
        /* <DEDUP_REMOVED lines=17> */
.L_x_7424:
[----:B------:R-:W2:Y:S01]  /*7a50*/  LDL R5, [R1+0x8] ;  /* 0x0000080001057983 */ /* 0x000ea20000100800 */
[----:B------:R-:W-:Y:S01]  /*7a60*/  UMOV UR4, 0xffffffff ;  /* 0xffffffff00047882 */ /* 0x000fe20000000000 */
[----:B------:R-:W-:Y:S01]  /*7a70*/  SHF.R.S32.HI R7, RZ, 0x1f, R6 ;  /* 0x0000001fff077819 */ /* 0x000fe20000011406 */
[----:B--2---:R-:W-:Y:S01]  /*7a80*/  VIADD R9, R5, 0xffffffff ;  /* 0xffffffff05097836 */ /* 0x004fe20000000000 */
[----:B------:R-:W-:Y:S06]  /*7a90*/  BRA.DIV UR4, `(.L_x_7369) ;  /* 0x0000002604f47947 */ /* 0x000fec000b800000 */
[----:B------:R-:W-:-:S13]  /*7aa0*/  ELECT P6, URZ, PT ;  /* 0x00000000003f782f */ /* 0x000fda00038c0000 */
.L_x_7427:
        /* <DEDUP_REMOVED lines=22> */
.L_x_7371:
[----:B--2---:R-:W2:Y:S01]  /*7c10*/  S2R R10, SR_CgaCtaId ;  /* 0x00000000000a7919 */ /* 0x004ea20000008800 */
[----:B------:R-:W-:-:S04]  /*7c20*/  MOV R5, 0x400 ;  /* 0x0000040000057802 */ /* 0x000fc80000000f00 */
[----:B--2---:R-:W-:Y:S02]  /*7c30*/  LEA R5, R10, R5, 0x18 ;  /* 0x000000050a057211 */ /* 0x004fe400078ec0ff */
[----:B------:R-:W-:Y:S02]  /*7c40*/  SHF.L.U32 R10, R17, 0x1f, RZ ;  /* 0x0000001f110a7819 */ /* 0x000fe400000006ff */
[----:B------:R-:W-:-:S04]  /*7c50*/  LEA R5, R16, R5, 0x3 ;  /* 0x0000000510057211 */ /* 0x000fc800078e18ff */
[----:B------:R-:W2:Y:S02]  /*7c60*/  SYNCS.PHASECHK.TRANS64.TRYWAIT P1, [R5+URZ+0x32440], R10 ;  /* 0x0324400a050075a7 */ /* 0x000ea4000802017f */
[----:B--2---:R-:W-:Y:S05]  /*7c70*/  @!P1 BRA `(.L_x_7372) ;  /* 0x00000024009c9947 */ /* 0x004fea0003800000 */
.L_x_7428:
        /* <DEDUP_REMOVED lines=11> */
.L_x_7373:
        /* <DEDUP_REMOVED lines=20> */
.L_x_7370:
        /* <DEDUP_REMOVED lines=19> */
[----:B------:R-:W-:-:S02]  /*7fa0*/  UIADD3.X UR7, URZ, UR51, URZ, UP0, !UPT ;  /* 0x000000333f077290 */ /* 0x000fc400087fe43f */
[----:B------:R-:W-:Y:S02]  /*7fb0*/  UIADD3 UR8, UR16, 0x18400, URZ ;  /* 0x0001840010087890 */ /* 0x000fe4000fffe03f */
[----:B------:R-:W-:Y:S02]  /*7fc0*/  UIADD3 UR9, UR16, 0x32400, URZ ;  /* 0x0003240010097890 */ /* 0x000fe4000fffe03f */
[----:B------:R-:W-:Y:S01]  /*7fd0*/  UIADD3 UR40, UR16, 0x22400, URZ ;  /* 0x0002240010287890 */ /* 0x000fe2000fffe03f */
[----:B--2---:R-:W-:Y:S01]  /*7fe0*/  IMAD.MOV.U32 R5, RZ, RZ, 0x10000 ;  /* 0x00010000ff057424 */ /* 0x004fe200078e00ff */
[----:B------:R-:W-:Y:S02]  /*7ff0*/  UIADD3 UR41, UR16, 0x32410, URZ ;  /* 0x0003241010297890 */ /* 0x000fe4000fffe03f */
[----:B------:R-:W-:Y:S02]  /*8000*/  UIADD3 UR32, UR16, 0x26400, URZ ;  /* 0x0002640010207890 */ /* 0x000fe4000fffe03f */
[----:B------:R-:W-:-:S02]  /*8010*/  UIADD3 UR24, UR16, 0x2a400, URZ ;  /* 0x0002a40010187890 */ /* 0x000fc4000fffe03f */
[----:B------:R-:W-:Y:S01]  /*8020*/  UIADD3 UR16, UR16, 0x2e400, URZ ;  /* 0x0002e40010107890 */ /* 0x000fe2000fffe03f */
[----:B------:R-:W-:Y:S01]  /*8030*/  UMOV UR10, URZ ;  /* 0x0000003f000a7c82 */ /* 0x000fe20008000000 */
[----:B------:R-:W-:Y:S01]  /*8040*/  UMOV UR43, UR11 ;  /* 0x0000000b002b7c82 */ /* 0x000fe20008000000 */
[----:B------:R2:W-:Y:S01]  /*8050*/  UTMALDG.4D [UR8], [UR4], desc[UR14] ;  /* 0x00000e08040075b4 */ /* 0x0005e20008019000 */
[----:B------:R-:W-:Y:S01]  /*8060*/  UMOV UR44, UR12 ;  /* 0x0000000c002c7c82 */ /* 0x000fe20008000000 */
[----:B------:R-:W-:Y:S01]  /*8070*/  UMOV UR45, UR13 ;  /* 0x0000000d002d7c82 */ /* 0x000fe20008000000 */
[----:B------:R-:W-:Y:S01]  /*8080*/  UMOV UR42, UR10 ;  /* 0x0000000a002a7c82 */ /* 0x000fe20008000000 */
[----:B------:R2:W-:Y:S01]  /*8090*/  SYNCS.ARRIVE.TRANS64 RZ, [R10+URZ+0x32410], R5 ;  /* 0x032410050aff79a7 */ /* 0x0005e2000800003f */
[----:B------:R-:W-:Y:S01]  /*80a0*/  UMOV UR34, 0x40 ;  /* 0x0000004000227882 */ /* 0x000fe20000000000 */
[----:B------:R-:W-:Y:S01]  /*80b0*/  UMOV UR35, UR11 ;  /* 0x0000000b00237c82 */ /* 0x000fe20008000000 */
[----:B------:R-:W-:Y:S01]  /*80c0*/  UMOV UR36, UR12 ;  /* 0x0000000c00247c82 */ /* 0x000fe20008000000 */
[----:B------:R-:W-:Y:S01]  /*80d0*/  UMOV UR37, UR13 ;  /* 0x0000000d00257c82 */ /* 0x000fe20008000000 */
[----:B------:R-:W-:Y:S01]  /*80e0*/  UMOV UR33, UR41 ;  /* 0x0000002900217c82 */ /* 0x000fe20008000000 */
        /* <DEDUP_REMOVED lines=10> */
[----:B------:R2:W-:Y:S01]  /*8190*/  UTMALDG.4D [UR32], [UR6], desc[UR14] ;  /* 0x00000e20060075b4 */ /* 0x0005e20008019000 */
[----:B------:R-:W-:Y:S01]  /*81a0*/  UMOV UR17, UR41 ;  /* 0x0000002900117c82 */ /* 0x000fe20008000000 */
[----:B------:R2:W-:Y:S01]  /*81b0*/  UTMALDG.4D [UR24], [UR6], desc[UR14] ;  /* 0x00000e18060075b4 */ /* 0x0005e20008019000 */
[----:B------:R2:W-:Y:S02]  /*81c0*/  UTMALDG.4D [UR16], [UR6], desc[UR14] ;  /* 0x00000e10060075b4 */ /* 0x0005e40008019000 */
[----:B--2---:R-:W-:Y:S01]  /*81d0*/  NOP ;  /* 0x0000000000007918 */ /* 0x004fe20000000000 */
.L_x_7375:
[----:B------:R-:W-:Y:S05]  /*81e0*/  BSYNC B0 ;  /* 0x0000000000007941 */ /* 0x000fea0003800000 */
.L_x_7374:
[----:B------:R-:W2:Y:S01]  /*81f0*/  LDL R5, [R1+0x18] ;  /* 0x0000180001057983 */ /* 0x000ea20000100800 */
[----:B------:R-:W-:Y:S01]  /*8200*/  ULDC.64 UR38, c[0x0][0x408] ;  /* 0x0001020000267ab9 */ /* 0x000fe20000000a00 */
[----:B------:R-:W-:Y:S01]  /*8210*/  BSSY B0, `(.L_x_7376) ;  /* 0x0000005000007945 */ /* 0x000fe20003800000 */
[----:B--2---:R-:W-:-:S04]  /*8220*/  LOP3.LUT R5, R5, 0x1, RZ, 0xc, !PT ;  /* 0x0000000105057812 */ /* 0x004fc800078e0cff */
[----:B------:R-:W-:-:S04]  /*8230*/  SHF.L.U32 R5, R5, 0x1f, RZ ;  /* 0x0000001f05057819 */ /* 0x000fc800000006ff */
[----:B------:R-:W2:Y:S02]  /*8240*/  SYNCS.PHASECHK.TRANS64.TRYWAIT P1, [R10+URZ+0x32420], R5 ;  /* 0x032420050a0075a7 */ /* 0x000ea4000802017f */
[----:B--2---:R-:W-:Y:S05]  /*8250*/  @!P1 BRA `(.L_x_7377) ;  /* 0x0000002000389947 */ /* 0x004fea0003800000 */
.L_x_7429:
[----:B------:R-:W-:Y:S05]  /*8260*/  BSYNC B0 ;  /* 0x0000000000007941 */ /* 0x000fea0003800000 */
.L_x_7376:
        /* <DEDUP_REMOVED lines=12> */
.L_x_7430:
        /* <DEDUP_REMOVED lines=8> */
.L_x_7381:
        /* <DEDUP_REMOVED lines=20> */
[----:B---3--:R-:W-:-:S13]  /*84f0*/  R2UR UR11, R10 ;  /* 0x000000000a0b72ca */ /* 0x008fda00000e0000 */
[----:B------:R-:W-:-:S09]  /*8500*/  UIMAD UR11, UR11, 0x60, URZ ;  /* 0x000000600b0b78a4 */ /* 0x000fd2000f8e023f */
        /* <DEDUP_REMOVED lines=13> */
.L_x_7379:
[----:B------:R-:W-:Y:S05]  /*85e0*/  BSYNC B0 ;  /* 0x0000000000007941 */ /* 0x000fea0003800000 */
.L_x_7378:
        /* <DEDUP_REMOVED lines=37> */
.L_x_7386:
        /* <DEDUP_REMOVED lines=10> */
.L_x_7431:
        /* <DEDUP_REMOVED lines=8> */
.L_x_7388:
        /* <DEDUP_REMOVED lines=20> */
.L_x_7432:
        /* <DEDUP_REMOVED lines=8> */
.L_x_7390:
        /* <DEDUP_REMOVED lines=33> */
.L_x_7385:
[----:B------:R-:W-:Y:S05]  /*8d30*/  BSYNC B0 ;  /* 0x0000000000007941 */ /* 0x000fea0003800000 */
.L_x_7384:
[----:B------:R-:W2:Y:S01]  /*8d40*/  LDL.LU R3, [R1+0x8] ;  /* 0x0000080001037983 */ /* 0x000ea20000300800 */
[----:B------:R-:W-:-:S05]  /*8d50*/  VIADD R16, R16, 0x1 ;  /* 0x0000000110107836 */ /* 0x000fca0000000000 */
[----:B------:R-:W-:-:S04]  /*8d60*/  ISETP.NE.AND P1, PT, R16, 0x2, PT ;  /* 0x000000021000780c */ /* 0x000fc80003f25270 */
[----:B------:R-:W-:Y:S02]  /*8d70*/  SEL R2, RZ, 0x1, P1 ;  /* 0x00000001ff027807 */ /* 0x000fe40000800000 */
[----:B------:R-:W-:Y:S02]  /*8d80*/  SEL R16, R16, RZ, P1 ;  /* 0x000000ff10107207 */ /* 0x000fe40000800000 */
[----:B------:R-:W-:Y:S01]  /*8d90*/  LOP3.LUT R17, R17, R2, RZ, 0x3c, !PT ;  /* 0x0000000211117212 */ /* 0x000fe200078e3cff */
[----:B--2---:R-:W-:-:S07]  /*8da0*/  VIADD R8, R3, 0xfffffffd ;  /* 0xfffffffd03087836 */ /* 0x004fce0000000000 */
.L_x_7383:
[----:B------:R-:W-:Y:S01]  /*8db0*/  IMAD.MOV R10, RZ, RZ, -R10 ;  /* 0x000000ffff0a7224 */ /* 0x000fe200078e0a0a */
[----:B------:R-:W-:Y:S04]  /*8dc0*/  BSSY B0, `(.L_x_7382) ;  /* 0x00000da000007945 */ /* 0x000fe80003800000 */
[----:B------:R-:W-:-:S13]  /*8dd0*/  ISETP.NE.AND P1, PT, R9, R10, PT ;  /* 0x0000000a0900720c */ /* 0x000fda0003f25270 */
[----:B------:R-:W-:Y:S05]  /*8de0*/  @!P1 BRA `(.L_x_7391) ;  /* 0x0000000c005c9947 */ /* 0x000fea0003800000 */
.L_x_7406:
[----:B------:R-:W-:Y:S04]  /*8df0*/  BSSY B1, `(.L_x_7392) ;  /* 0x0000064000017945 */ /* 0x000fe80003800000 */
[----:B------:R-:W-:Y:S05]  /*8e00*/  @!P6 BRA `(.L_x_7393) ;  /* 0x000000040088e947 */ /* 0x000fea0003800000 */
[----:B-1----:R-:W-:Y:S01]  /*8e10*/  IMAD.MOV.U32 R9, RZ, RZ, R8 ;  /* 0x000000ffff097224 */ /* 0x002fe200078e0008 */
        /* <DEDUP_REMOVED lines=13> */
[----:B------:R-:W-:Y:S02]  /*8ef0*/  IMAD.IADD R11, R11, 0x1, R3 ;  /* 0x000000010b0b7824 */ /* 0x000fe400078e0203 */
[----:B------:R-:W-:Y:S01]  /*8f00*/  IMAD R9, R10, R9, R8 ;  /* 0x000000090a097224 */ /* 0x000fe200078e0208 */
[----:B-1----:R-:W-:-:S04]  /*8f10*/  LEA R4, P1, R2, R4, 0x2 ;  /* 0x0000000402047211 */ /* 0x002fc800078210ff */
[----:B------:R-:W-:-:S05]  /*8f20*/  LEA.HI.X R5, R2, R5, R11, 0x2, P1 ;  /* 0x0000000502057211 */ /* 0x000fca00008f140b */
[----:B------:R1:W5:Y:S04]  /*8f30*/  LDG.E R4, desc[UR48][R4.64] ;  /* 0x0000003004047981 */ /* 0x000368000c1e1900 */
.L_x_7394:
        /* <DEDUP_REMOVED lines=10> */
.L_x_7433:
        /* <DEDUP_REMOVED lines=8> */
.L_x_7396:
        /* <DEDUP_REMOVED lines=20> */
.L_x_7434:
        /* <DEDUP_REMOVED lines=8> */
.L_x_7398:
        /* <DEDUP_REMOVED lines=33> */
.L_x_7393:
[----:B------:R-:W-:Y:S05]  /*9430*/  BSYNC B1 ;  /* 0x0000000000017941 */ /* 0x000fea0003800000 */
.L_x_7392:
        /* <DEDUP_REMOVED lines=26> */
.L_x_7401:
        /* <DEDUP_REMOVED lines=10> */
.L_x_7435:
        /* <DEDUP_REMOVED lines=8> */
.L_x_7403:
        /* <DEDUP_REMOVED lines=20> */
.L_x_7436:
        /* <DEDUP_REMOVED lines=8> */
.L_x_7405:
        /* <DEDUP_REMOVED lines=33> */
.L_x_7400:
[----:B------:R-:W-:Y:S05]  /*9ad0*/  BSYNC B1 ;  /* 0x0000000000017941 */ /* 0x000fea0003800000 */
.L_x_7399:
        /* <DEDUP_REMOVED lines=8> */
.L_x_7391:
[----:B------:R-:W-:Y:S05]  /*9b60*/  BSYNC B0 ;  /* 0x0000000000007941 */ /* 0x000fea0003800000 */
.L_x_7382:
        /* <DEDUP_REMOVED lines=10> */
.L_x_7363:
[----:B------:R-:W2:Y:S01]  /*9c10*/  S2R R3, SR_CgaCtaId ;  /* 0x0000000000037919 */ /* 0x000ea20000008800 */
[----:B------:R-:W-:Y:S01]  /*9c20*/  MOV R0, 0x400 ;  /* 0x0000040000007802 */ /* 0x000fe20000000f00 */
[----:B------:R-:W-:Y:S03]  /*9c30*/  BSSY B0, `(.L_x_7408) ;  /* 0x0000005000007945 */ /* 0x000fe60003800000 */
[----:B--2---:R-:W-:Y:S02]  /*9c40*/  LEA R0, R3, R0, 0x18 ;  /* 0x0000000003007211 */ /* 0x004fe400078ec0ff */
[----:B------:R-:W-:-:S04]  /*9c50*/  SHF.L.U32 R3, R2, 0x1f, RZ ;  /* 0x0000001f02037819 */ /* 0x000fc800000006ff */
[----:B------:R-:W2:Y:S02]  /*9c60*/  SYNCS.PHASECHK.TRANS64.TRYWAIT P0, [R0+URZ+0x32420], R3 ;  /* 0x03242003000075a7 */ /* 0x000ea4000800017f */
[----:B--2---:R-:W-:Y:S05]  /*9c70*/  @!P0 BRA `(.L_x_7409) ;  /* 0x00000008005c8947 */ /* 0x004fea0003800000 */
.L_x_7437:
[----:B------:R-:W-:Y:S05]  /*9c80*/  BSYNC B0 ;  /* 0x0000000000007941 */ /* 0x000fea0003800000 */
.L_x_7408:
[----:B------:R-:W-:-:S03]  /*9c90*/  UMOV UR4, 0xffffffff ;  /* 0xffffffff00047882 */ /* 0x000fc60000000000 */
[----:B------:R-:W-:Y:S05]  /*9ca0*/  BRA.DIV UR4, `(.L_x_7410) ;  /* 0x0000000a04647947 */ /* 0x000fea000b800000 */
[----:B------:R-:W3:Y:S02]  /*9cb0*/  S2R R2, SR_TID.X ;  /* 0x0000000000027919 */ /* 0x000ee40000002100 */
[----:B---3--:R-:W-:-:S04]  /*9cc0*/  SHF.R.U32.HI R2, RZ, 0x5, R2 ;  /* 0x00000005ff027819 */ /* 0x008fc80000011602 */
[----:B------:R-:W-:-:S05]  /*9cd0*/  LOP3.LUT R2, R2, 0x3, RZ, 0xc0, !PT ;  /* 0x0000000302027812 */ /* 0x000fca00078ec0ff */
[----:B------:R3:W4:Y:S02]  /*9ce0*/  SHFL.IDX PT, R14, R2, RZ, 0x1f ;  /* 0x00001fff020e7589 */ /* 0x00072400000e0000 */
.L_x_7440:
[----:B----4-:R-:W-:Y:S01]  /*9cf0*/  ISETP.NE.AND P0, PT, R14, RZ, PT ;  /* 0x000000ff0e00720c */ /* 0x010fe20003f05270 */
[----:B------:R-:W-:-:S12]  /*9d00*/  BSSY B0, `(.L_x_7411) ;  /* 0x0000024000007945 */ /* 0x000fd80003800000 */
[----:B------:R-:W-:Y:S05]  /*9d10*/  @P0 BRA `(.L_x_7412) ;  /* 0x0000000000880947 */ /* 0x000fea0003800000 */
[----:B------:R-:W-:-:S03]  /*9d20*/  UMOV UR4, 0xffffffff ;  /* 0xffffffff00047882 */ /* 0x000fc60000000000 */
[----:B------:R-:W-:Y:S05]  /*9d30*/  BRA.DIV UR4, `(.L_x_7413) ;  /* 0x0000000a04747947 */ /* 0x000fea000b800000 */
[----:B------:R-:W-:-:S13]  /*9d40*/  ELECT P6, URZ, PT ;  /* 0x00000000003f782f */ /* 0x000fda00038c0000 */
.L_x_7443:
[----:B------:R-:W-:Y:S05]  /*9d50*/  @!P6 BRA `(.L_x_7412) ;  /* 0x000000000078e947 */ /* 0x000fea0003800000 */
[----:B------:R-:W-:-:S06]  /*9d60*/  ULOP3.LUT UR4, UR46, 0x2, URZ, 0xfc, !UPT ;  /* 0x000000022e047892 */ /* 0x000fcc000f8efc3f */
[----:B---3--:R-:W-:-:S05]  /*9d70*/  IMAD.U32 R2, RZ, RZ, UR4 ;  /* 0x00000004ff027e24 */ /* 0x008fca000f8e00ff */
[----:B------:R-:W-:-:S13]  /*9d80*/  ISETP.NE.AND P2, PT, R2, 0x3, PT ;  /* 0x000000030200780c */ /* 0x000fda0003f45270 */
[----:B------:R-:W-:Y:S05]  /*9d90*/  @!P2 BRA `(.L_x_7414) ;  /* 0x000000000004a947 */ /* 0x000fea0003800000 */
[----:B------:R-:W-:Y:S01]  /*9da0*/  BPT.TRAP 0x1 ;  /* 0x000000040000795c */ /* 0x000fe20000300000 */
.L_x_7414:
[----:B--2---:R-:W-:Y:S01]  /*9db0*/  IADD3 R3, R0, 0x32440, RZ ;  /* 0x0003244000037810 */ /* 0x004fe20007ffe0ff */
[----:B------:R-:W-:Y:S01]  /*9dc0*/  VIADD R2, R16, 0x1 ;  /* 0x0000000110027836 */ /* 0x000fe20000000000 */
[----:B------:R-:W-:-:S03]  /*9dd0*/  SHF.L.U32 R5, R17, 0x1f, RZ ;  /* 0x0000001f11057819 */ /* 0x000fc600000006ff */
[----:B------:R-:W-:Y:S01]  /*9de0*/  IMAD R6, R16, 0x8, R3 ;  /* 0x0000000810067824 */ /* 0x000fe200078e0203 */
[----:B------:R-:W-:-:S03]  /*9df0*/  ISETP.NE.AND P1, PT, R2, 0x2, PT ;  /* 0x000000020200780c */ /* 0x000fc60003f25270 */
[----:B------:R-:W2:Y:S01]  /*9e00*/  SYNCS.PHASECHK.TRANS64.TRYWAIT P0, [R6+URZ], R5 ;  /* 0x00000005060075a7 */ /* 0x000ea2000800017f */
[----:B------:R-:W-:-:S04]  /*9e10*/  SEL R4, RZ, 0x1, P1 ;  /* 0x00000001ff047807 */ /* 0x000fc80000800000 */
[----:B------:R-:W-:Y:S02]  /*9e20*/  LOP3.LUT R17, R17, R4, RZ, 0x3c, !PT ;  /* 0x0000000411117212 */ /* 0x000fe400078e3cff */
[----:B------:R-:W-:Y:S02]  /*9e30*/  SEL R4, R2, RZ, P1 ;  /* 0x000000ff02047207 */ /* 0x000fe40000800000 */
[----:B------:R-:W-:-:S03]  /*9e40*/  SHF.L.U32 R2, R17, 0x1f, RZ ;  /* 0x0000001f11027819 */ /* 0x000fc600000006ff */
[----:B------:R-:W-:Y:S01]  /*9e50*/  IMAD R3, R4, 0x8, R3 ;  /* 0x0000000804037824 */ /* 0x000fe200078e0203 */
[----:B--2---:R-:W-:Y:S06]  /*9e60*/  @!P0 BRA `(.L_x_7415) ;  /* 0x0000000800488947 */ /* 0x004fec0003800000 */
.L_x_7444:
[----:B------:R-:W3:Y:S02]  /*9e70*/  SYNCS.PHASECHK.TRANS64.TRYWAIT P0, [R3+URZ], R2 ;  /* 0x00000002030075a7 */ /* 0x000ee4000800017f */
[----:B---3--:R-:W-:Y:S05]  /*9e80*/  @!P0 BRA `(.L_x_7416) ;  /* 0x0000000800548947 */ /* 0x008fea0003800000 */
.L_x_7445:
[----:B------:R-:W-:Y:S05]  /*9e90*/  @!P2 BRA `(.L_x_7417) ;  /* 0x000000000004a947 */ /* 0x000fea0003800000 */
[----:B------:R-:W-:Y:S01]  /*9ea0*/  BPT.TRAP 0x1 ;  /* 0x000000040000795c */ /* 0x000fe20000300000 */
.L_x_7417:
[----:B---3--:R-:W-:-:S04]  /*9eb0*/  VIADD R3, R0, 0x32460 ;  /* 0x0003246000037836 */ /* 0x008fc80000000000 */
[----:B------:R-:W-:-:S04]  /*9ec0*/  IMAD R16, R16, 0x8, R3 ;  /* 0x0000000810107824 */ /* 0x000fc800078e0203 */
[----:B------:R-:W3:Y:S02]  /*9ed0*/  SYNCS.PHASECHK.TRANS64.TRYWAIT P0, [R16+URZ], R5 ;  /* 0x00000005100075a7 */ /* 0x000ee4000800017f */
[----:B---3--:R-:W-:Y:S05]  /*9ee0*/  @!P0 BRA `(.L_x_7418) ;  /* 0x0000000800508947 */ /* 0x008fea0003800000 */
.L_x_7446:
[----:B------:R-:W-:-:S07]  /*9ef0*/  IMAD R3, R4, 0x8, R3 ;  /* 0x0000000804037824 */ /* 0x000fce00078e0203 */
.L_x_7419:
[----:B----4-:R4:W1:Y:S02]  /*9f00*/  SYNCS.PHASECHK.TRANS64.TRYWAIT P0, [R3+URZ], R2 ;  /* 0x00000002030075a7 */ /* 0x010864000800017f */
[----:B-1----:R-:W-:Y:S05]  /*9f10*/  @!P0 NANOSLEEP.SYNCS 0x989680 ;  /* 0x009896800000895d */ /* 0x002fea0003900000 */
[----:B------:R-:W1:Y:S02]  /*9f20*/  @!P0 SYNCS.PHASECHK.TRANS64 P0, [R3+URZ], R2 ;  /* 0x00000002030085a7 */ /* 0x000e64000800007f */
[----:B-1----:R-:W-:Y:S05]  /*9f30*/  @!P0 BRA `(.L_x_7419) ;  /* 0xfffffffc00f08947 */ /* 0x002fea000383ffff */
.L_x_7412:
[----:B------:R-:W-:Y:S05]  /*9f40*/  BSYNC B0 ;  /* 0x0000000000007941 */ /* 0x000fea0003800000 */
.L_x_7411:
[----:B------:R-:W-:Y:S05]  /*9f50*/  EXIT ;  /* 0x000000000000794d */ /* 0x000fea0003800000 */
.L_x_7340:
[----:B-1----:R-:W-:-:S04]  /*9f60*/  IMAD.U32 R3, RZ, RZ, UR41 ;  /* 0x00000029ff037e24 */ /* 0x002fc8000f8e00ff */
[----:B------:R1:W2:Y:S03]  /*9f70*/  SYNCS.PHASECHK.TRANS64.TRYWAIT P0, [R3+URZ+0x32400], R0 ;  /* 0x03240000030075a7 */ /* 0x0002a6000800017f */
[----:B--2---:R-:W-:Y:S05]  /*9f80*/  @!P0 NANOSLEEP.SYNCS 0x989680 ;  /* 0x009896800000895d */ /* 0x004fea0003900000 */
[----:B------:R-:W2:Y:S02]  /*9f90*/  @!P0 SYNCS.PHASECHK.TRANS64 P0, [R3+URZ+0x32400], R0 ;  /* 0x03240000030085a7 */ /* 0x000ea4000800007f */
[----:B--2---:R-:W-:Y:S05]  /*9fa0*/  @!P0 BRA `(.L_x_7340) ;  /* 0xfffffffc00ec8947 */ /* 0x004fea000383ffff */
[----:B------:R-:W-:Y:S05]  /*9fb0*/  BRA `(.L_x_7420) ;  /* 0xffffff7000607947 */ /* 0x000fea000383ffff */
.L_x_7344:
[----:B--2---:R-:W-:-:S04]  /*9fc0*/  MOV R4, UR26 ;  /* 0x0000001a00047c02 */ /* 0x004fc80008000f00 */
[----:B------:R2:W3:Y:S03]  /*9fd0*/  SYNCS.PHASECHK.TRANS64.TRYWAIT P1, [R4+URZ+0x32430], R3 ;  /* 0x03243003040075a7 */ /* 0x0004e6000802017f */
[----:B---3--:R-:W-:Y:S05]  /*9fe0*/  @!P1 NANOSLEEP.SYNCS 0x989680 ;  /* 0x009896800000995d */ /* 0x008fea0003900000 */
[----:B------:R-:W3:Y:S02]  /*9ff0*/  @!P1 SYNCS.PHASECHK.TRANS64 P1, [R4+URZ+0x32430], R3 ;  /* 0x03243003040095a7 */ /* 0x000ee4000802007f */
[----:B---3--:R-:W-:Y:S05]  /*a000*/  @!P1 BRA `(.L_x_7344) ;  /* 0xfffffffc00ec9947 */ /* 0x008fea000383ffff */
[----:B------:R-:W-:Y:S05]  /*a010*/  BRA `(.L_x_7343) ;  /* 0xffffff7000847947 */ /* 0x000fea000383ffff */
.L_x_7345:
[----:B---3--:R-:W-:-:S04]  /*a020*/  IMAD.U32 R5, RZ, RZ, UR41 ;  /* 0x00000029ff057e24 */ /* 0x008fc8000f8e00ff */
[----:B------:R3:W4:Y:S03]  /*a030*/  SYNCS.PHASECHK.TRANS64.TRYWAIT P1, [R5+URZ+0x32410], R0 ;  /* 0x03241000050075a7 */ /* 0x000726000802017f */
[----:B----4-:R-:W-:Y:S05]  /*a040*/  @!P1 NANOSLEEP.SYNCS 0x989680 ;  /* 0x009896800000995d */ /* 0x010fea0003900000 */
[----:B------:R-:W4:Y:S02]  /*a050*/  @!P1 SYNCS.PHASECHK.TRANS64 P1, [R5+URZ+0x32410], R0 ;  /* 0x03241000050095a7 */ /* 0x000f24000802007f */
[----:B----4-:R-:W-:Y:S05]  /*a060*/  @!P1 BRA `(.L_x_7345) ;  /* 0xfffffffc00ec9947 */ /* 0x010fea000383ffff */
[----:B------:R-:W-:Y:S05]  /*a070*/  BRA `(.L_x_7421) ;  /* 0xffffff7400047947 */ /* 0x000fea000383ffff */
.L_x_7349:
[----:B-1-3--:R-:W-:-:S04]  /*a080*/  IMAD.U32 R0, RZ, RZ, UR26 ;  /* 0x0000001aff007e24 */ /* 0x00afc8000f8e00ff */
[----:B------:R1:W3:Y:S03]  /*a090*/  SYNCS.PHASECHK.TRANS64.TRYWAIT P1, [R0+URZ+0x32450], R3 ;  /* 0x03245003000075a7 */ /* 0x0002e6000802017f */
[----:B---3--:R-:W-:Y:S05]  /*a0a0*/  @!P1 NANOSLEEP.SYNCS 0x989680 ;  /* 0x009896800000995d */ /* 0x008fea0003900000 */
[----:B------:R-:W3:Y:S02]  /*a0b0*/  @!P1 SYNCS.PHASECHK.TRANS64 P1, [R0+URZ+0x32450], R3 ;  /* 0x03245003000095a7 */ /* 0x000ee4000802007f */
[----:B---3--:R-:W-:Y:S05]  /*a0c0*/  @!P1 BRA `(.L_x_7349) ;  /* 0xfffffffc00ec9947 */ /* 0x008fea000383ffff */
[----:B------:R-:W-:Y:S05]  /*a0d0*/  BRA `(.L_x_7348) ;  /* 0xffffff74000c7947 */ /* 0x000fea000383ffff */
.L_x_7354:
[----:B---3--:R-:W-:-:S04]  /*a0e0*/  IMAD.U32 R3, RZ, RZ, UR28 ;  /* 0x0000001cff037e24 */ /* 0x008fc8000f8e00ff */
[----:B------:R3:W4:Y:S03]  /*a0f0*/  SYNCS.PHASECHK.TRANS64.TRYWAIT P3, [R3+URZ+0x32430], R0 ;  /* 0x03243000030075a7 */ /* 0x000726000806017f */
[----:B----4-:R-:W-:Y:S05]  /*a100*/  @!P3 NANOSLEEP.SYNCS 0x989680 ;  /* 0x009896800000b95d */ /* 0x010fea0003900000 */
[----:B------:R-:W4:Y:S02]  /*a110*/  @!P3 SYNCS.PHASECHK.TRANS64 P3, [R3+URZ+0x32430], R0 ;  /* 0x032430000300b5a7 */ /* 0x000f24000806007f */
[----:B----4-:R-:W-:Y:S05]  /*a120*/  @!P3 BRA `(.L_x_7354) ;  /* 0xfffffffc00ecb947 */ /* 0x010fea000383ffff */
[----:B------:R-:W-:Y:S05]  /*a130*/  BRA `(.L_x_7353) ;  /* 0xffffff9000a47947 */ /* 0x000fea000383ffff */
.L_x_7358:
[----:B---3--:R-:W-:-:S04]  /*a140*/  IMAD.U32 R3, RZ, RZ, UR28 ;  /* 0x0000001cff037e24 */ /* 0x008fc8000f8e00ff */
[----:B------:R3:W4:Y:S03]  /*a150*/  SYNCS.PHASECHK.TRANS64.TRYWAIT P3, [R3+URZ+0x32450], R0 ;  /* 0x03245000030075a7 */ /* 0x000726000806017f */
[----:B----4-:R-:W-:Y:S05]  /*a160*/  @!P3 NANOSLEEP.SYNCS 0x989680 ;  /* 0x009896800000b95d */ /* 0x010fea0003900000 */
[----:B------:R-:W4:Y:S02]  /*a170*/  @!P3 SYNCS.PHASECHK.TRANS64 P3, [R3+URZ+0x32450], R0 ;  /* 0x032450000300b5a7 */ /* 0x000f24000806007f */
[----:B----4-:R-:W-:Y:S05]  /*a180*/  @!P3 BRA `(.L_x_7358) ;  /* 0xfffffffc00ecb947 */ /* 0x010fea000383ffff */
[----:B------:R-:W-:Y:S05]  /*a190*/  BRA `(.L_x_7357) ;  /* 0xffffff9000fc7947 */ /* 0x000fea000383ffff */
.L_x_7368:
        /* <DEDUP_REMOVED lines=11> */
.L_x_7423:
[----:B------:R-:W-:Y:S05]  /*a250*/  BSYNC B0 ;  /* 0x0000000000007941 */ /* 0x000fea0003800000 */
.L_x_7422:
[----:B------:R-:W-:Y:S05]  /*a260*/  BRA `(.L_x_7424) ;  /* 0xffffffd400f87947 */ /* 0x000fea000383ffff */
.L_x_7369:
[----:B------:R-:W-:Y:S01]  /*a270*/  BSSY B0, `(.L_x_7425) ;  /* 0x0000006000007945 */ /* 0x000fe20003800000 */
[----:B------:R-:W-:-:S07]  /*a280*/  IMAD.MOV.U32 R15, RZ, RZ, -0x1 ;  /* 0xffffffffff0f7424 */ /* 0x000fce00078e00ff */
[----:B------:R-:W-:Y:S05]  /*a290*/  WARPSYNC.COLLECTIVE R15, `(.L_x_7426) ;  /* 0x000000000f0c7348 */ /* 0x000fea0003c00000 */
[----:B------:R-:W-:Y:S02]  /*a2a0*/  ELECT P6, UR62, PT ;  /* 0x00000000003e782f */ /* 0x000fe400038c0000 */
[----:B------:R-:W-:Y:S01]  /*a2b0*/  MOV R14, UR62 ;  /* 0x0000003e000e7c02 */ /* 0x000fe20008000f00 */
[----:B------:R-:W-:Y:S10]  /*a2c0*/  ENDCOLLECTIVE ;  /* 0x000000000000791b */ /* 0x000ff40003800000 */
.L_x_7426:
[----:B------:R-:W-:Y:S05]  /*a2d0*/  BSYNC B0 ;  /* 0x0000000000007941 */ /* 0x000fea0003800000 */
.L_x_7425:
[----:B------:R-:W-:Y:S05]  /*a2e0*/  BRA `(.L_x_7427) ;  /* 0xffffffd400f07947 */ /* 0x000fea000383ffff */
.L_x_7372:
[----:B--2---:R2:W3:Y:S02]  /*a2f0*/  SYNCS.PHASECHK.TRANS64.TRYWAIT P1, [R5+URZ+0x32440], R10 ;  /* 0x0324400a050075a7 */ /* 0x0044e4000802017f */
[----:B---3--:R-:W-:Y:S05]  /*a300*/  @!P1 NANOSLEEP.SYNCS 0x989680 ;  /* 0x009896800000995d */ /* 0x008fea0003900000 */
[----:B------:R-:W3:Y:S02]  /*a310*/  @!P1 SYNCS.PHASECHK.TRANS64 P1, [R5+URZ+0x32440], R10 ;  /* 0x0324400a050095a7 */ /* 0x000ee4000802007f */
[----:B---3--:R-:W-:Y:S05]  /*a320*/  @!P1 BRA `(.L_x_7372) ;  /* 0xfffffffc00f09947 */ /* 0x008fea000383ffff */
[----:B------:R-:W-:Y:S05]  /*a330*/  BRA `(.L_x_7428) ;  /* 0xffffffd800507947 */ /* 0x000fea000383ffff */
.L_x_7377:
        /* <DEDUP_REMOVED lines=8> */
.L_x_7380:
[----:B--2---:R2:W3:Y:S02]  /*a3c0*/  SYNCS.PHASECHK.TRANS64.TRYWAIT P1, [R8+URZ+0x32460], R5 ;  /* 0x03246005080075a7 */ /* 0x0044e4000802017f */
[----:B---3--:R-:W-:Y:S05]  /*a3d0*/  @!P1 NANOSLEEP.SYNCS 0x989680 ;  /* 0x009896800000995d */ /* 0x008fea0003900000 */
[----:B------:R-:W3:Y:S02]  /*a3e0*/  @!P1 SYNCS.PHASECHK.TRANS64 P1, [R8+URZ+0x32460], R5 ;  /* 0x03246005080095a7 */ /* 0x000ee4000802007f */
[----:B---3--:R-:W-:Y:S05]  /*a3f0*/  @!P1 BRA `(.L_x_7380) ;  /* 0xfffffffc00f09947 */ /* 0x008fea000383ffff */
[----:B------:R-:W-:Y:S05]  /*a400*/  BRA `(.L_x_7430) ;  /* 0xffffffdc00c87947 */ /* 0x000fea000383ffff */
.L_x_7387:
[----:B--2---:R2:W3:Y:S02]  /*a410*/  SYNCS.PHASECHK.TRANS64.TRYWAIT P2, [R2+URZ+0x32440], R3 ;  /* 0x03244003020075a7 */ /* 0x0044e4000804017f */
[----:B---3--:R-:W-:Y:S05]  /*a420*/  @!P2 NANOSLEEP.SYNCS 0x989680 ;  /* 0x009896800000a95d */ /* 0x008fea0003900000 */
[----:B------:R-:W3:Y:S02]  /*a430*/  @!P2 SYNCS.PHASECHK.TRANS64 P2, [R2+URZ+0x32440], R3 ;  /* 0x032440030200a5a7 */ /* 0x000ee4000804007f */
[----:B---3--:R-:W-:Y:S05]  /*a440*/  @!P2 BRA `(.L_x_7387) ;  /* 0xfffffffc00f0a947 */ /* 0x008fea000383ffff */
[----:B------:R-:W-:Y:S05]  /*a450*/  BRA `(.L_x_7431) ;  /* 0xffffffe400207947 */ /* 0x000fea000383ffff */
.L_x_7389:
[----:B---3--:R3:W4:Y:S02]  /*a460*/  SYNCS.PHASECHK.TRANS64.TRYWAIT P2, [R2+URZ+0x32460], R3 ;  /* 0x03246003020075a7 */ /* 0x008724000804017f */
[----:B----4-:R-:W-:Y:S05]  /*a470*/  @!P2 NANOSLEEP.SYNCS 0x989680 ;  /* 0x009896800000a95d */ /* 0x010fea0003900000 */
[----:B------:R-:W4:Y:S02]  /*a480*/  @!P2 SYNCS.PHASECHK.TRANS64 P2, [R2+URZ+0x32460], R3 ;  /* 0x032460030200a5a7 */ /* 0x000f24000804007f */
[----:B----4-:R-:W-:Y:S05]  /*a490*/  @!P2 BRA `(.L_x_7389) ;  /* 0xfffffffc00f0a947 */ /* 0x010fea000383ffff */
[----:B------:R-:W-:Y:S05]  /*a4a0*/  BRA `(.L_x_7432) ;  /* 0xffffffe4007c7947 */ /* 0x000fea000383ffff */
.L_x_7395:
[----:B-1----:R1:W2:Y:S02]  /*a4b0*/  SYNCS.PHASECHK.TRANS64.TRYWAIT P2, [R3+URZ+0x32440], R2 ;  /* 0x03244002030075a7 */ /* 0x0022a4000804017f */
[----:B--2---:R-:W-:Y:S05]  /*a4c0*/  @!P2 NANOSLEEP.SYNCS 0x989680 ;  /* 0x009896800000a95d */ /* 0x004fea0003900000 */
[----:B------:R-:W2:Y:S02]  /*a4d0*/  @!P2 SYNCS.PHASECHK.TRANS64 P2, [R3+URZ+0x32440], R2 ;  /* 0x032440020300a5a7 */ /* 0x000ea4000804007f */
[----:B--2---:R-:W-:Y:S05]  /*a4e0*/  @!P2 BRA `(.L_x_7395) ;  /* 0xfffffffc00f0a947 */ /* 0x004fea000383ffff */
[----:B------:R-:W-:Y:S05]  /*a4f0*/  BRA `(.L_x_7433) ;  /* 0xffffffe800b87947 */ /* 0x000fea000383ffff */
.L_x_7397:
[----:B--2---:R2:W3:Y:S02]  /*a500*/  SYNCS.PHASECHK.TRANS64.TRYWAIT P2, [R3+URZ+0x32460], R2 ;  /* 0x03246002030075a7 */ /* 0x0044e4000804017f */
[----:B---3--:R-:W-:Y:S05]  /*a510*/  @!P2 NANOSLEEP.SYNCS 0x989680 ;  /* 0x009896800000a95d */ /* 0x008fea0003900000 */
[----:B------:R-:W3:Y:S02]  /*a520*/  @!P2 SYNCS.PHASECHK.TRANS64 P2, [R3+URZ+0x32460], R2 ;  /* 0x032460020300a5a7 */ /* 0x000ee4000804007f */
[----:B---3--:R-:W-:Y:S05]  /*a530*/  @!P2 BRA `(.L_x_7397) ;  /* 0xfffffffc00f0a947 */ /* 0x008fea000383ffff */
[----:B------:R-:W-:Y:S05]  /*a540*/  BRA `(.L_x_7434) ;  /* 0xffffffec00147947 */ /* 0x000fea000383ffff */
.L_x_7402:
[----:B-1----:R1:W2:Y:S02]  /*a550*/  SYNCS.PHASECHK.TRANS64.TRYWAIT P2, [R3+URZ+0x32440], R2 ;  /* 0x03244002030075a7 */ /* 0x0022a4000804017f */
[----:B--2---:R-:W-:Y:S05]  /*a560*/  @!P2 NANOSLEEP.SYNCS 0x989680 ;  /* 0x009896800000a95d */ /* 0x004fea0003900000 */
[----:B------:R-:W2:Y:S02]  /*a570*/  @!P2 SYNCS.PHASECHK.TRANS64 P2, [R3+URZ+0x32440], R2 ;  /* 0x032440020300a5a7 */ /* 0x000ea4000804007f */
[----:B--2---:R-:W-:Y:S05]  /*a580*/  @!P2 BRA `(.L_x_7402) ;  /* 0xfffffffc00f0a947 */ /* 0x004fea000383ffff */
[----:B------:R-:W-:Y:S05]  /*a590*/  BRA `(.L_x_7435) ;  /* 0xfffffff000387947 */ /* 0x000fea000383ffff */
.L_x_7404:
[----:B--2---:R2:W3:Y:S02]  /*a5a0*/  SYNCS.PHASECHK.TRANS64.TRYWAIT P2, [R3+URZ+0x32460], R2 ;  /* 0x03246002030075a7 */ /* 0x0044e4000804017f */
[----:B---3--:R-:W-:Y:S05]  /*a5b0*/  @!P2 NANOSLEEP.SYNCS 0x989680 ;  /* 0x009896800000a95d */ /* 0x008fea0003900000 */
[----:B------:R-:W3:Y:S02]  /*a5c0*/  @!P2 SYNCS.PHASECHK.TRANS64 P2, [R3+URZ+0x32460], R2 ;  /* 0x032460020300a5a7 */ /* 0x000ee4000804007f */
[----:B---3--:R-:W-:Y:S05]  /*a5d0*/  @!P2 BRA `(.L_x_7404) ;  /* 0xfffffffc00f0a947 */ /* 0x008fea000383ffff */
[----:B------:R-:W-:Y:S05]  /*a5e0*/  BRA `(.L_x_7436) ;  /* 0xfffffff000947947 */ /* 0x000fea000383ffff */
.L_x_7409:
[----:B--2---:R2:W3:Y:S02]  /*a5f0*/  SYNCS.PHASECHK.TRANS64.TRYWAIT P0, [R0+URZ+0x32420], R3 ;  /* 0x03242003000075a7 */ /* 0x0044e4000800017f */
[----:B---3--:R-:W-:Y:S05]  /*a600*/  @!P0 NANOSLEEP.SYNCS 0x989680 ;  /* 0x009896800000895d */ /* 0x008fea0003900000 */
[----:B------:R-:W3:Y:S02]  /*a610*/  @!P0 SYNCS.PHASECHK.TRANS64 P0, [R0+URZ+0x32420], R3 ;  /* 0x03242003000085a7 */ /* 0x000ee4000800007f */
[----:B---3--:R-:W-:Y:S05]  /*a620*/  @!P0 BRA `(.L_x_7409) ;  /* 0xfffffffc00f08947 */ /* 0x008fea000383ffff */
[----:B------:R-:W-:Y:S05]  /*a630*/  BRA `(.L_x_7437) ;  /* 0xfffffff400907947 */ /* 0x000fea000383ffff */
.L_x_7410:
        /* <DEDUP_REMOVED lines=11> */
.L_x_7439:
[----:B------:R-:W-:Y:S05]  /*a6f0*/  BSYNC B0 ;  /* 0x0000000000007941 */ /* 0x000fea0003800000 */
.L_x_7438:
[----:B------:R-:W-:Y:S05]  /*a700*/  BRA `(.L_x_7440) ;  /* 0xfffffff400787947 */ /* 0x000fea000383ffff */
.L_x_7413:
[----:B------:R-:W-:Y:S01]  /*a710*/  BSSY B1, `(.L_x_7441) ;  /* 0x0000006000017945 */ /* 0x000fe20003800000 */
[----:B------:R-:W-:-:S07]  /*a720*/  IMAD.MOV.U32 R15, RZ, RZ, -0x1 ;  /* 0xffffffffff0f7424 */ /* 0x000fce00078e00ff */
[----:B-123--:R-:W-:Y:S05]  /*a730*/  WARPSYNC.COLLECTIVE R15, `(.L_x_7442) ;  /* 0x000000000f0c7348 */ /* 0x00efea0003c00000 */
[----:B------:R-:W-:Y:S02]  /*a740*/  ELECT P6, UR62, PT ;  /* 0x00000000003e782f */ /* 0x000fe400038c0000 */
[----:B------:R-:W-:Y:S01]  /*a750*/  MOV R14, UR62 ;  /* 0x0000003e000e7c02 */ /* 0x000fe20008000f00 */
[----:B-123--:R-:W-:Y:S10]  /*a760*/  ENDCOLLECTIVE ;  /* 0x000000000000791b */ /* 0x00eff40003800000 */
.L_x_7442:
[----:B------:R-:W-:Y:S05]  /*a770*/  BSYNC B1 ;  /* 0x0000000000017941 */ /* 0x000fea0003800000 */
.L_x_7441:
[----:B------:R-:W-:Y:S05]  /*a780*/  BRA `(.L_x_7443) ;  /* 0xfffffff400707947 */ /* 0x000fea000383ffff */
.L_x_7415:
[----:B--2---:R2:W3:Y:S02]  /*a790*/  SYNCS.PHASECHK.TRANS64.TRYWAIT P0, [R6+URZ], R5 ;  /* 0x00000005060075a7 */ /* 0x0044e4000800017f */
[----:B---3--:R-:W-:Y:S05]  /*a7a0*/  @!P0 NANOSLEEP.SYNCS 0x989680 ;  /* 0x009896800000895d */ /* 0x008fea0003900000 */
[----:B------:R-:W3:Y:S02]  /*a7b0*/  @!P0 SYNCS.PHASECHK.TRANS64 P0, [R6+URZ], R5 ;  /* 0x00000005060085a7 */ /* 0x000ee4000800007f */
[----:B---3--:R-:W-:Y:S05]  /*a7c0*/  @!P0 BRA `(.L_x_7415) ;  /* 0xfffffffc00f08947 */ /* 0x008fea000383ffff */
[----:B------:R-:W-:Y:S05]  /*a7d0*/  BRA `(.L_x_7444) ;  /* 0xfffffff400a47947 */ /* 0x000fea000383ffff */
.L_x_7416:
[----:B---3--:R3:W4:Y:S02]  /*a7e0*/  SYNCS.PHASECHK.TRANS64.TRYWAIT P0, [R3+URZ], R2 ;  /* 0x00000002030075a7 */ /* 0x008724000800017f */
[----:B----4-:R-:W-:Y:S05]  /*a7f0*/  @!P0 NANOSLEEP.SYNCS 0x989680 ;  /* 0x009896800000895d */ /* 0x010fea0003900000 */
[----:B------:R-:W4:Y:S02]  /*a800*/  @!P0 SYNCS.PHASECHK.TRANS64 P0, [R3+URZ], R2 ;  /* 0x00000002030085a7 */ /* 0x000f24000800007f */
[----:B----4-:R-:W-:Y:S05]  /*a810*/  @!P0 BRA `(.L_x_7416) ;  /* 0xfffffffc00f08947 */ /* 0x010fea000383ffff */
[----:B------:R-:W-:Y:S05]  /*a820*/  BRA `(.L_x_7445) ;  /* 0xfffffff400987947 */ /* 0x000fea000383ffff */
.L_x_7418:
[----:B---3--:R3:W4:Y:S02]  /*a830*/  SYNCS.PHASECHK.TRANS64.TRYWAIT P0, [R16+URZ], R5 ;  /* 0x00000005100075a7 */ /* 0x008724000800017f */
[----:B----4-:R-:W-:Y:S05]  /*a840*/  @!P0 NANOSLEEP.SYNCS 0x989680 ;  /* 0x009896800000895d */ /* 0x010fea0003900000 */
[----:B------:R-:W4:Y:S02]  /*a850*/  @!P0 SYNCS.PHASECHK.TRANS64 P0, [R16+URZ], R5 ;  /* 0x00000005100085a7 */ /* 0x000f24000800007f */
[----:B----4-:R-:W-:Y:S05]  /*a860*/  @!P0 BRA `(.L_x_7418) ;  /* 0xfffffffc00f08947 */ /* 0x010fea000383ffff */
[----:B------:R-:W-:Y:S05]  /*a870*/  BRA `(.L_x_7446) ;  /* 0xfffffff4009c7947 */ /* 0x000fea000383ffff */
.L_x_7447:
        /* <DEDUP_REMOVED lines=16> */
.L_x_11959:


//--------------------- .text._ZN7cutlass13device_kernelIN5flash11enable_sm90INS1_16FlashAttnFwdSm90INS1_25CollectiveMainloopFwdSm90ILi2EN4cute5tupleIJNS5_1CILi1EEES8_S8_EEENS6_IJNS7_ILi128EEENS7_ILi96EEENS7_ILi64EEEEEELi256ENS_10bfloat16_tEfNS_4arch4Sm90ELb0ELb0ELb0ELb1ELb0ELb0ELb0ELb1ELb0ELb0ELb0ELb0EEENS1_21CollectiveEpilogueFwdINS6_IJSA_NS7_ILi256EEESB_EEES9_SE_SG_Li256ELb1ELb0ELb0ELb0EEENS1_36VarlenDynamicPersistentTileSchedulerILi128ELi96ELi256ELi32ELb0ELb0ELb1ELb0ELb1ELb1EEEEEEEEEvNT_6ParamsE --------------------------
	.section	.text._ZN7cutlass13device_kernelIN5flash11enable_sm90INS1_16FlashAttnFwdSm90INS1_25CollectiveMainloopFwdSm90ILi2EN4cute5tupleIJNS5_1CILi1EEES8_S8_EEENS6_IJNS7_ILi128EEENS7_ILi96EEENS7_ILi64EEEEEELi256ENS_10bfloat16_tEfNS_4arch4Sm90ELb0ELb0ELb0ELb1ELb0ELb0ELb0ELb1ELb0ELb0ELb0ELb0EEENS1_21CollectiveEpilogueFwdINS6_IJSA_NS7_ILi256EEESB_EEES9_SE_SG_Li256ELb1ELb0ELb0ELb0EEENS1_36VarlenDynamicPersistentTileSchedulerILi128ELi96ELi256ELi32ELb0ELb0ELb1ELb0ELb1ELb1EEEEEEEEEvNT_6ParamsE,"ax",@progbits
	.align	128
.text._ZN7cutlass13device_kernelIN5flash11enable_sm90INS1_16FlashAttnFwdSm90INS1_25CollectiveMainloopFwdSm90ILi2EN4cute5tupleIJNS5_1CILi1EEES8_S8_EEENS6_IJNS7_ILi128EEENS7_ILi96EEENS7_ILi64EEEEEELi256ENS_10bfloat16_tEfNS_4arch4Sm90ELb0ELb0ELb0ELb1ELb0ELb0ELb0ELb1ELb0ELb0ELb0ELb0EEENS1_21CollectiveEpilogueFwdINS6_IJSA_NS7_ILi256EEESB_EEES9_SE_SG_Li256ELb1ELb0ELb0ELb0EEENS1_36VarlenDynamicPersistentTileSchedulerILi128ELi96ELi256ELi32ELb0ELb0ELb1ELb0ELb1ELb1EEEEEEEEEvNT_6ParamsE:
        .type           _ZN7cutlass13device_kernelIN5flash11enable_sm90INS1_16FlashAttnFwdSm90INS1_25CollectiveMainloopFwdSm90ILi2EN4cute5tupleIJNS5_1CILi1EEES8_S8_EEENS6_IJNS7_ILi128EEENS7_ILi96EEENS7_ILi64EEEEEELi256ENS_10bfloat16_tEfNS_4arch4Sm90ELb0ELb0ELb0ELb1ELb0ELb0ELb0ELb1ELb0ELb0ELb0ELb0EEENS1_21CollectiveEpilogueFwdINS6_IJSA_NS7_ILi256EEESB_EEES9_SE_SG_Li256ELb1ELb0ELb0ELb0EEENS1_36VarlenDynamicPersistentTileSchedulerILi128ELi96ELi256ELi32ELb0ELb0ELb1ELb0ELb1ELb1EEEEEEEEEvNT_6ParamsE,@function
        .size           _ZN7cutlass13device_kernelIN5flash11enable_sm90INS1_16FlashAttnFwdSm90INS1_25CollectiveMainloopFwdSm90ILi2EN4cute5tupleIJNS5_1CILi1EEES8_S8_EEENS6_IJNS7_ILi128EEENS7_ILi96EEENS7_ILi64EEEEEELi256ENS_10bfloat16_tEfNS_4arch4Sm90ELb0ELb0ELb0ELb1ELb0ELb0ELb0ELb1ELb0ELb0ELb0ELb0EEENS1_21CollectiveEpilogueFwdINS6_IJSA_NS7_ILi256EEESB_EEES9_SE_SG_Li256ELb1ELb0ELb0ELb0EEENS1_36VarlenDynamicPersistentTileSchedulerILi128ELi96ELi256ELi32ELb0ELb0ELb1ELb0ELb1ELb1EEEEEEEEEvNT_6ParamsE,(.L_x_11960 - _ZN7cutlass13device_kernelIN5flash11enable_sm90INS1_16FlashAttnFwdSm90INS1_25CollectiveMainloopFwdSm90ILi2EN4cute5tupleIJNS5_1CILi1EEES8_S8_EEENS6_IJNS7_ILi128EEENS7_ILi96EEENS7_ILi64EEEEEELi256ENS_10bfloat16_tEfNS_4arch4Sm90ELb0ELb0ELb0ELb1ELb0ELb0ELb0ELb1ELb0ELb0ELb0ELb0EEENS1_21CollectiveEpilogueFwdINS6_IJSA_NS7_ILi256EEESB_EEES9_SE_SG_Li256ELb1ELb0ELb0ELb0EEENS1_36VarlenDynamicPersistentTileSchedulerILi128ELi96ELi256ELi32ELb0ELb0ELb1ELb0ELb1ELb1EEEEEEEEEvNT_6ParamsE)
        .other          _ZN7cutlass13device_kernelIN5flash11enable_sm90INS1_16FlashAttnFwdSm90INS1_25CollectiveMainloopFwdSm90ILi2EN4cute5tupleIJNS5_1CILi1EEES8_S8_EEENS6_IJNS7_ILi128EEENS7_ILi96EEENS7_ILi64EEEEEELi256ENS_10bfloat16_tEfNS_4arch4Sm90ELb0ELb0ELb0ELb1ELb0ELb0ELb0ELb1ELb0ELb0ELb0ELb0EEENS1_21CollectiveEpilogueFwdINS6_IJSA_NS7_ILi256EEESB_EEES9_SE_SG_Li256ELb1ELb0ELb0ELb0EEENS1_36VarlenDynamicPersistentTileSchedulerILi128ELi96ELi256ELi32ELb0ELb0ELb1ELb0ELb1ELb1EEEEEEEEEvNT_6ParamsE,@"STO_CUDA_ENTRY STV_DEFAULT"
_ZN7cutlass13device_kernelIN5flash11enable_sm90INS1_16FlashAttnFwdSm90INS1_25CollectiveMainloopFwdSm90ILi2EN4cute5tupleIJNS5_1CILi1EEES8_S8_EEENS6_IJNS7_ILi128EEENS7_ILi96EEENS7_ILi64EEEEEELi256ENS_10bfloat16_tEfNS_4arch4Sm90ELb0ELb0ELb0ELb1ELb0ELb0ELb0ELb1ELb0ELb0ELb0ELb0EEENS1_21CollectiveEpilogueFwdINS6_IJSA_NS7_ILi256EEESB_EEES9_SE_SG_Li256ELb1ELb0ELb0ELb0EEENS1_36VarlenDynamicPersistentTileSchedulerILi128ELi96ELi256ELi32ELb0ELb0ELb1ELb0ELb1ELb1EEEEEEEEEvNT_6ParamsE:
        /* <DEDUP_REMOVED lines=21> */
.L_x_7449:
[----:B------:R-:W-:Y:S05]  /*0150*/  BSYNC B0 ;  /* 0x0000000000007941 */ /* 0x000fea0003800000 */
.L_x_7448:
        /* <DEDUP_REMOVED lines=41> */
.L_x_7450:
        /* <DEDUP_REMOVED lines=22> */
.L_x_7451:
        /* <DEDUP_REMOVED lines=18> */
.L_x_7452:
        /* <DEDUP_REMOVED lines=22> */
.L_x_7453:
        /* <DEDUP_REMOVED lines=22> */
.L_x_7454:
[----:B------:R-:W-:Y:S01]  /*0930*/  PLOP3.LUT P0, PT, PT, PT, UP0, 0x80, 0x0 ;  /* 0x000000000000781c */ /* 0x000fe20003f0f008 */
[----:B------:R-:W-:Y:S01]  /*0940*/  UMOV UR36, 0x1 ;  /* 0x0000000100247882 */ /* 0x000fe20000000000 */
[----:B------:R-:W-:Y:S01]  /*0950*/  NOP ;  /* 0x0000000000007918 */ /* 0x000fe20000000000 */
[----:B------:R-:W-:Y:S01]  /*0960*/  USEL UR36, UR36, 0x2, !UP0 ;  /* 0x0000000224247887 */ /* 0x000fe2000c000000 */
[----:B------:R-:W-:Y:S01]  /*0970*/  ULDC.64 UR40, c[0x0][0x208] ;  /* 0x0000820000287ab9 */ /* 0x000fe20000000a00 */
[----:B012-4-:R-:W-:Y:S08]  /*0980*/  BAR.SYNC.DEFER_BLOCKING 0x0 ;  /* 0x0000000000007b1d */ /* 0x017ff00000010000 */
[----:B------:R-:W-:Y:S05]  /*0990*/  @!P0 BRA `(.L_x_7455) ;  /* 0x0000007800948947 */ /* 0x000fea0003800000 */
.L_x_7456:
[----:B------:R-:W-:-:S08]  /*09a0*/  NOP ;  /* 0x0000000000007918 */ /* 0x000fd00000000000 */
[----:B------:R-:W0:Y:S02]  /*09b0*/  USETMAXREG.TRY_ALLOC.CTAPOOL UP0, 0xf0 ;  /* 0x000000f0000079c8 */ /* 0x000e240008000600 */
[----:B0-----:R-:W-:-:S13]  /*09c0*/  PLOP3.LUT P0, PT, PT, PT, UP0, 0x80, 0x0 ;  /* 0x000000000000781c */ /* 0x001fda0003f0f008 */
[----:B------:R-:W-:Y:S05]  /*09d0*/  @!P0 BRA `(.L_x_7456) ;  /* 0xfffffffc00f08947 */ /* 0x000fea000383ffff */
[----:B------:R-:W-:Y:S06]  /*09e0*/  BAR.ARV 0x8, 0x120 ;  /* 0x0204800000007b1d */ /* 0x000fec0000002000 */
[----:B------:R-:W-:Y:S02]  /*09f0*/  ISETP.NE.AND P0, PT, R22, 0x1, PT ;  /* 0x000000011600780c */ /* 0x000fe40003f05270 */
[----:B------:R-:W0:Y:S01]  /*0a00*/  S2UR UR5, SR_CgaCtaId ;  /* 0x00000000000579c3 */ /* 0x000e220000008800 */
[----:B------:R-:W-:-:S10]  /*0a10*/  UMOV UR4, 0x400 ;  /* 0x0000040000047882 */ /* 0x000fd40000000000 */
[----:B------:R-:W-:Y:S08]  /*0a20*/  @!P0 BAR.ARV 0x9, 0x100 ;  /* 0x0244000000008b1d */ /* 0x000ff00000002000 */
[----:B------:R-:W-:Y:S01]  /*0a30*/  BAR.SYNC.DEFER_BLOCKING 0x5, 0x120 ;  /* 0x0144800000007b1d */ /* 0x000fe20000010000 */
[----:B0-----:R-:W-:-:S09]  /*0a40*/  ULEA UR4, UR5, UR4, 0x18 ;  /* 0x0000000405047291 */ /* 0x001fd2000f8ec03f */
[----:B------:R-:W0:Y:S01]  /*0a50*/  LDS.128 R40, [UR4+0x228d0] ;  /* 0x0228d004ff287984 */ /* 0x000e220008000c00 */
[----:B------:R-:W-:Y:S01]  /*0a60*/  ULDC UR4, c[0x0][0xc14] ;  /* 0x0003050000047ab9 */ /* 0x000fe20000000800 */
[----:B------:R-:W-:Y:S06]  /*0a70*/  BAR.ARV 0x4, 0x120 ;  /* 0x0104800000007b1d */ /* 0x000fec0000002000 */
[----:B0-----:R-:W-:-:S13]  /*0a80*/  ISETP.GE.AND P0, PT, R43, UR4, PT ;  /* 0x000000042b007c0c */ /* 0x001fda000bf06270 */
[----:B------:R-:W-:Y:S05]  /*0a90*/  @P0 EXIT ;  /* 0x000000000000094d */ /* 0x000fea0003800000 */
[----:B------:R-:W0:Y:S01]  /*0aa0*/  S2R R0, SR_TID.X ;  /* 0x0000000000007919 */ /* 0x000e220000002100 */
[----:B------:R-:W-:Y:S01]  /*0ab0*/  R2UR UR5, R42 ;  /* 0x000000002a0572ca */ /* 0x000fe200000e0000 */
[----:B------:R-:W-:Y:S01]  /*0ac0*/  ULOP3.LUT UR47, UR36, 0x1, URZ, 0xfc, !UPT ;  /* 0x00000001242f7892 */ /* 0x000fe2000f8efc3f */
[----:B------:R-:W-:Y:S01]  /*0ad0*/  UMOV UR39, URZ ;  /* 0x0000003f00277c82 */ /* 0x000fe20008000000 */
[----:B------:R-:W-:Y:S01]  /*0ae0*/  UMOV UR38, URZ ;  /* 0x0000003f00267c82 */ /* 0x000fe20008000000 */
[----:B------:R-:W-:Y:S01]  /*0af0*/  UMOV UR37, URZ ;  /* 0x0000003f00257c82 */ /* 0x000fe20008000000 */
[----:B0-----:R-:W-:-:S05]  /*0b00*/  VIADD R203, R0, 0xffffff80 ;  /* 0xffffff8000cb7836 */ /* 0x001fca0000000000 */
[----:B------:R-:W-:-:S04]  /*0b10*/  SHF.R.S32.HI R0, RZ, 0x1f, R203 ;  /* 0x0000001fff007819 */ /* 0x000fc800000114cb */
[CC--:B------:R-:W-:Y:S02]  /*0b20*/  LEA.HI R2, R0.reuse, R203.reuse, RZ, 0x7 ;  /* 0x000000cb00027211 */ /* 0x0c0fe400078f38ff */
[----:B------:R-:W-:Y:S02]  /*0b30*/  LEA.HI R3, R0, R203, RZ, 0x4 ;  /* 0x000000cb00037211 */ /* 0x000fe400078f20ff */
[C---:B------:R-:W-:Y:S02]  /*0b40*/  LOP3.LUT R4, R2.reuse, 0xffffff80, RZ, 0xc0, !PT ;  /* 0xffffff8002047812 */ /* 0x040fe400078ec0ff */
[----:B------:R-:W-:Y:S02]  /*0b50*/  SHF.R.S32.HI R23, RZ, 0x7, R2 ;  /* 0x00000007ff177819 */ /* 0x000fe40000011402 */
[----:B------:R-:W-:Y:S01]  /*0b60*/  SHF.R.S32.HI R6, RZ, 0x4, R3 ;  /* 0x00000004ff067819 */ /* 0x000fe20000011403 */
[----:B------:R-:W-:Y:S01]  /*0b70*/  IMAD.IADD R19, R203, 0x1, -R4 ;  /* 0x00000001cb137824 */ /* 0x000fe200078e0a04 */
[----:B------:R-:W-:-:S04]  /*0b80*/  LEA.HI R2, R2, R23, RZ, 0x1 ;  /* 0x0000001702027211 */ /* 0x000fc800078f08ff */
[----:B------:R-:W-:Y:S02]  /*0b90*/  SHF.R.S32.HI R8, RZ, 0x1f, R19 ;  /* 0x0000001fff087819 */ /* 0x000fe40000011413 */
[----:B------:R-:W-:Y:S02]  /*0ba0*/  LOP3.LUT R2, R2, 0x3fffffe, RZ, 0xc0, !PT ;  /* 0x03fffffe02027812 */ /* 0x000fe400078ec0ff */
[CC--:B------:R-:W-:Y:S02]  /*0bb0*/  LEA.HI R7, R8.reuse, R19.reuse, RZ, 0x2 ;  /* 0x0000001308077211 */ /* 0x0c0fe400078f10ff */
[----:B------:R-:W-:Y:S01]  /*0bc0*/  LEA.HI R8, R8, R19, RZ, 0x5 ;  /* 0x0000001308087211 */ /* 0x000fe200078f28ff */
[----:B------:R-:W-:Y:S01]  /*0bd0*/  IMAD.IADD R2, R23, 0x1, -R2 ;  /* 0x0000000117027824 */ /* 0x000fe200078e0a02 */
[--C-:B------:R-:W-:Y:S02]  /*0be0*/  SHF.R.S32.HI R9, RZ, 0x2, R7.reuse ;  /* 0x00000002ff097819 */ /* 0x100fe40000011407 */
[----:B------:R-:W-:-:S02]  /*0bf0*/  SHF.R.S32.HI R4, RZ, 0x1f, R7 ;  /* 0x0000001fff047819 */ /* 0x000fc40000011407 */
[----:B------:R-:W-:Y:S02]  /*0c00*/  SHF.R.S32.HI R8, RZ, 0x5, R8 ;  /* 0x00000005ff087819 */ /* 0x000fe40000011408 */
[----:B------:R-:W-:Y:S02]  /*0c10*/  LEA.HI R5, R4, R9, RZ, 0x3 ;  /* 0x0000000904057211 */ /* 0x000fe400078f18ff */
[CC--:B------:R-:W-:Y:S02]  /*0c20*/  LEA.HI R4, R0.reuse, R203.reuse, RZ, 0x5 ;  /* 0x000000cb00047211 */ /* 0x0c0fe400078f28ff */
[----:B------:R-:W-:Y:S02]  /*0c30*/  LOP3.LUT R10, R5, 0xfffffff8, RZ, 0xc0, !PT ;  /* 0xfffffff8050a7812 */ /* 0x000fe400078ec0ff */
[----:B------:R-:W-:Y:S01]  /*0c40*/  LEA.HI R0, R0, R203, RZ, 0x3 ;  /* 0x000000cb00007211 */ /* 0x000fe200078f18ff */
[----:B------:R-:W-:Y:S01]  /*0c50*/  IMAD.SHL.U32 R5, R4, 0x20, RZ ;  /* 0x0000002004057824 */ /* 0x000fe200078e00ff */
[----:B------:R-:W-:Y:S01]  /*0c60*/  LOP3.LUT R4, R3, 0x3fffff0, RZ, 0xc0, !PT ;  /* 0x03fffff003047812 */ /* 0x000fe200078ec0ff */
[----:B------:R-:W-:Y:S01]  /*0c70*/  IMAD.IADD R9, R9, 0x1, -R10 ;  /* 0x0000000109097824 */ /* 0x000fe200078e0a0a */
[----:B------:R-:W-:-:S02]  /*0c80*/  LEA.HI R3, R3, R6, RZ, 0x1 ;  /* 0x0000000603037211 */ /* 0x000fc400078f08ff */
[----:B------:R-:W-:Y:S01]  /*0c90*/  LOP3.LUT R5, R5, 0xfffffc00, RZ, 0xc0, !PT ;  /* 0xfffffc0005057812 */ /* 0x000fe200078ec0ff */
[----:B------:R-:W-:Y:S01]  /*0ca0*/  IMAD R9, R8, 0x10, R9 ;  /* 0x0000001008097824 */ /* 0x000fe200078e0209 */
[----:B------:R-:W-:Y:S01]  /*0cb0*/  LOP3.LUT R3, R3, 0x1ffffffe, RZ, 0xc0, !PT ;  /* 0x1ffffffe03037812 */ /* 0x000fe200078ec0ff */
[----:B------:R-:W-:Y:S01]  /*0cc0*/  IMAD.IADD R4, R203, 0x1, -R4 ;  /* 0x00000001cb047824 */ /* 0x000fe200078e0a04 */
[----:B------:R-:W-:Y:S01]  /*0cd0*/  LOP3.LUT R200, R7, 0x7ffffffc, RZ, 0xc0, !PT ;  /* 0x7ffffffc07c87812 */ /* 0x000fe200078ec0ff */
[----:B------:R-:W-:Y:S01]  /*0ce0*/  IMAD R201, R2, 0x40, R9 ;  /* 0x0000004002c97824 */ /* 0x000fe200078e0209 */
[----:B------:R-:W-:Y:S01]  /*0cf0*/  LOP3.LUT R2, R0, 0x1ffffff8, RZ, 0xc0, !PT ;  /* 0x1ffffff800027812 */ /* 0x000fe200078ec0ff */
[----:B------:R-:W-:Y:S01]  /*0d00*/  IMAD R4, R4, 0x40, R5 ;  /* 0x0000004004047824 */ /* 0x000fe200078e0205 */
[----:B------:R-:W-:Y:S01]  /*0d10*/  SHF.R.S32.HI R16, RZ, 0x3, R0 ;  /* 0x00000003ff107819 */ /* 0x000fe20000011400 */
[----:B------:R-:W-:Y:S02]  /*0d20*/  IMAD.IADD R3, R6, 0x1, -R3 ;  /* 0x0000000106037824 */ /* 0x000fe400078e0a03 */
[----:B------:R-:W-:-:S02]  /*0d30*/  IMAD.IADD R2, R203, 0x1, -R2 ;  /* 0x00000001cb027824 */ /* 0x000fc400078e0a02 */
[----:B------:R-:W-:Y:S02]  /*0d40*/  IMAD R202, R3, 0x8, R4 ;  /* 0x0000000803ca7824 */ /* 0x000fe400078e0204 */
[----:B------:R-:W-:Y:S02]  /*0d50*/  IMAD.SHL.U32 R2, R2, 0x8, RZ ;  /* 0x0000000802027824 */ /* 0x000fe400078e00ff */
[----:B------:R-:W-:-:S07]  /*0d60*/  IMAD.IADD R200, R19, 0x1, -R200 ;  /* 0x0000000113c87824 */ /* 0x000fce00078e0ac8 */
.L_x_7498:
[----:B0---45:R-:W0:Y:S01]  /*0d70*/  LDC.64 R4, c[0x0][0xc60] ;  /* 0x00031800ff047b82 */ /* 0x031e220000000a00 */
        /* <DEDUP_REMOVED lines=16> */
[----:B------:R-:W-:Y:S01]  /*0e80*/  @UP1 ULEA.HI.X UR9, UR46, UR9, UR45, 0x2, UP3 ;  /* 0x000000092e091291 */ /* 0x000fe200098f142d */
[----:B------:R-:W-:Y:S02]  /*0e90*/  IMAD.U32 R4, RZ, RZ, UR6 ;  /* 0x00000006ff047e24 */ /* 0x000fe4000f8e00ff */
[----:B---3--:R-:W-:-:S02]  /*0ea0*/  IMAD.U32 R6, RZ, RZ, UR8 ;  /* 0x00000008ff067e24 */ /* 0x008fc4000f8e00ff */
        /* <DEDUP_REMOVED lines=10> */
[----:B------:R-:W-:Y:S01]  /*0f50*/  CS2R R44, SRZ ;  /* 0x00000000002c7805 */ /* 0x000fe2000001ff00 */
[----:B------:R-:W-:Y:S01]  /*0f60*/  UMOV UR44, UR5 ;  /* 0x00000005002c7c82 */ /* 0x000fe20008000000 */
[----:B------:R-:W-:Y:S01]  /*0f70*/  CS2R R150, SRZ ;  /* 0x0000000000967805 */ /* 0x000fe2000001ff00 */
[----:B------:R-:W-:Y:S01]  /*0f80*/  USEL UR4, UR4, 0x1, UP0 ;  /* 0x0000000104047887 */ /* 0x000fe20008000000 */
[----:B------:R-:W-:-:S02]  /*0f90*/  CS2R R148, SRZ ;  /* 0x0000000000947805 */ /* 0x000fc4000001ff00 */
[----:B------:R-:W-:Y:S02]  /*0fa0*/  CS2R R146, SRZ ;  /* 0x0000000000927805 */ /* 0x000fe4000001ff00 */
[----:B------:R-:W-:Y:S01]  /*0fb0*/  CS2R R144, SRZ ;  /* 0x0000000000907805 */ /* 0x000fe2000001ff00 */
[----:B------:R-:W-:Y:S01]  /*0fc0*/  UIMAD UR4, UR4, UR6, URZ ;  /* 0x00000006040472a4 */ /* 0x000fe2000f8e023f */
        /* <DEDUP_REMOVED lines=38> */
[----:B-1----:R-:W-:Y:S02]  /*1230*/  CS2R R68, SRZ ;  /* 0x0000000000447805 */ /* 0x002fe4000001ff00 */
[----:B------:R-:W-:-:S02]  /*1240*/  CS2R R166, SRZ ;  /* 0x0000000000a67805 */ /* 0x000fc4000001ff00 */
[----:B------:R-:W-:Y:S01]  /*1250*/  CS2R R154, SRZ ;  /* 0x00000000009a7805 */ /* 0x000fe2000001ff00 */
[----:B------:R-:W-:Y:S01]  /*1260*/  IMAD.MOV.U32 R28, RZ, RZ, RZ ;  /* 0x000000ffff1c7224 */ /* 0x000fe200078e00ff */
        /* <DEDUP_REMOVED lines=11> */
[----:B--2---:R-:W-:Y:S02]  /*1320*/  @P0 R2UR UR43, R4 ;  /* 0x00000000042b02ca */ /* 0x004fe400000e0000 */
[----:B------:R-:W-:-:S02]  /*1330*/  PLOP3.LUT P0, PT, PT, PT, PT, 0x80, 0x0 ;  /* 0x000000000000781c */ /* 0x000fc40003f0f070 */
[----:B---3--:R-:W-:Y:S01]  /*1340*/  @P1 R2UR UR4, R6 ;  /* 0x00000000060412ca */ /* 0x008fe200000e0000 */
[----:B------:R-:W-:-:S14]  /*1350*/  @P1 BRA `(.L_x_7457) ;  /* 0x0000000000341947 */ /* 0x000fdc0003800000 */
        /* <DEDUP_REMOVED lines=13> */
.L_x_7457:
[----:B------:R-:W-:Y:S01]  /*1430*/  UIADD3 UR43, -UR43, UR4, URZ ;  /* 0x000000042b2b7290 */ /* 0x000fe2000fffe13f */
[----:B------:R-:W-:Y:S01]  /*1440*/  IMAD.MOV.U32 R9, RZ, RZ, RZ ;  /* 0x000000ffff097224 */ /* 0x000fe200078e00ff */
[----:B------:R-:W-:Y:S02]  /*1450*/  CS2R R174, SRZ ;  /* 0x0000000000ae7805 */ /* 0x000fe4000001ff00 */
[----:B------:R-:W-:Y:S01]  /*1460*/  CS2R R172, SRZ ;  /* 0x0000000000ac7805 */ /* 0x000fe2000001ff00 */
[----:B------:R-:W-:Y:S01]  /*1470*/  UISETP.GE.AND UP0, UPT, UR43, 0x1, UPT ;  /* 0x000000012b00788c */ /* 0x000fe2000bf06270 */
[----:B------:R-:W-:Y:S01]  /*1480*/  CS2R R36, SRZ ;  /* 0x0000000000247805 */ /* 0x000fe2000001ff00 */
[----:B------:R-:W-:Y:S01]  /*1490*/  UIADD3 UR4, UR43, 0x5f, URZ ;  /* 0x0000005f2b047890 */ /* 0x000fe2000fffe03f */
[----:B------:R-:W-:Y:S02]  /*14a0*/  CS2R R176, SRZ ;  /* 0x0000000000b07805 */ /* 0x000fe4000001ff00 */
[----:B------:R-:W-:Y:S01]  /*14b0*/  CS2R R32, SRZ ;  /* 0x0000000000207805 */ /* 0x000fe2000001ff00 */
[----:B------:R-:W-:Y:S01]  /*14c0*/  IMAD.MOV.U32 R26, RZ, RZ, RZ ;  /* 0x000000ffff1a7224 */ /* 0x000fe200078e00ff */
[----:B------:R-:W-:Y:S01]  /*14d0*/  PLOP3.LUT P1, PT, PT, PT, UP0, 0x80, 0x0 ;  /* 0x000000000000781c */ /* 0x000fe20003f2f008 */
[----:B------:R-:W-:Y:S01]  /*14e0*/  UIMAD.WIDE UR4, UR4, 0x2aaaaaab, URZ ;  /* 0x2aaaaaab040478a5 */ /* 0x000fe2000f8e023f */
[----:B------:R-:W-:Y:S01]  /*14f0*/  IMAD.MOV.U32 R29, RZ, RZ, RZ ;  /* 0x000000ffff1d7224 */ /* 0x000fe200078e00ff */
[----:B------:R-:W-:Y:S01]  /*1500*/  CS2R R4, SRZ ;  /* 0x0000000000047805 */ /* 0x000fe2000001ff00 */
[----:B------:R-:W-:Y:S01]  /*1510*/  IMAD.MOV.U32 R6, RZ, RZ, RZ ;  /* 0x000000ffff067224 */ /* 0x000fe200078e00ff */
[----:B------:R-:W-:Y:S01]  /*1520*/  USHF.R.U32.HI UR42, URZ, 0x1f, UR5 ;  /* 0x0000001f3f2a7899 */ /* 0x000fe20008011605 */
[----:B------:R-:W-:-:S03]  /*1530*/  IMAD.MOV.U32 R179, RZ, RZ, RZ ;  /* 0x000000ffffb37224 */ /* 0x000fc600078e00ff */
[----:B------:R-:W-:-:S04]  /*1540*/  ULEA.HI.SX32 UR42, UR5, UR42, 0x1c ;  /* 0x0000002a052a7291 */ /* 0x000fc8000f8fe23f */
[----:B------:R-:W-:Y:S08]  /*1550*/  @!P1 BRA `(.L_x_7458) ;  /* 0x0000004000f89947 */ /* 0x000ff00003800000 */
        /* <DEDUP_REMOVED lines=31> */
.L_x_7459:
[----:B------:R-:W0:Y:S01]  /*1750*/  S2R R3, SR_CgaCtaId ;  /* 0x0000000000037919 */ /* 0x000e220000008800 */
[----:B------:R-:W-:Y:S01]  /*1760*/  ULEA.HI UR4, UR39, UR39, URZ, 0x1 ;  /* 0x0000002727047291 */ /* 0x000fe2000f8f083f */
[----:B------:R-:W-:Y:S01]  /*1770*/  MOV R6, 0x400 ;  /* 0x0000040000067802 */ /* 0x000fe20000000f00 */
[----:B------:R-:W-:Y:S02]  /*1780*/  VIADD R8, R22, 0x8 ;  /* 0x0000000816087836 */ /* 0x000fe40000000000 */
[----:B------:R-:W-:-:S04]  /*1790*/  ULOP3.LUT UR4, UR4, 0xfffffffe, URZ, 0xc0, !UPT ;  /* 0xfffffffe04047892 */ /* 0x000fc8000f8ec03f */
[----:B------:R-:W-:-:S06]  /*17a0*/  UIADD3 UR4, UR39, -UR4, URZ ;  /* 0x8000000427047290 */ /* 0x000fcc000fffe03f */
[----:B------:R-:W-:Y:S01]  /*17b0*/  IMAD.U32 R0, RZ, RZ, UR4 ;  /* 0x00000004ff007e24 */ /* 0x000fe2000f8e00ff */
[----:B0-----:R-:W-:-:S04]  /*17c0*/  LEA R6, R3, R6, 0x18 ;  /* 0x0000000603067211 */ /* 0x001fc800078ec0ff */
[----:B------:R-:W-:-:S04]  /*17d0*/  SHF.L.U32 R3, R0, 0x1f, RZ ;  /* 0x0000001f00037819 */ /* 0x000fc800000006ff */
[----:B------:R-:W0:Y:S02]  /*17e0*/  SYNCS.PHASECHK.TRANS64.TRYWAIT P0, [R6+URZ+0x22800], R3 ;  /* 0x02280003060075a7 */ /* 0x000e24000800017f */
[----:B0-----:R-:W-:Y:S05]  /*17f0*/  @!P0 BRA `(.L_x_7460) ;  /* 0x000000b000b08947 */ /* 0x001fea0003800000 */
.L_x_7582:
[----:B------:R-:W-:Y:S01]  /*1800*/  IMAD.U32 R0, RZ, RZ, UR47 ;  /* 0x0000002fff007e24 */ /* 0x000fe2000f8e00ff */
[----:B------:R-:W-:Y:S05]  /*1810*/  WARPSYNC.ALL ;  /* 0x0000000000007948 */ /* 0x000fea0003800000 */
[----:B------:R1:W-:Y:S01]  /*1820*/  BAR.SYNC.DEFER_BLOCKING R8, 0x100 ;  /* 0x000400080000751d */ /* 0x0003e20000010000 */
[----:B------:R-:W-:-:S13]  /*1830*/  ISETP.NE.AND P0, PT, R0, 0x3, PT ;  /* 0x000000030000780c */ /* 0x000fda0003f05270 */
[----:B-1----:R-:W-:Y:S05]  /*1840*/  @!P0 BRA `(.L_x_7461) ;  /* 0x0000000000048947 */ /* 0x002fea0003800000 */
[----:B------:R-:W-:Y:S01]  /*1850*/  BPT.TRAP 0x1 ;  /* 0x000000040000795c */ /* 0x000fe20000300000 */
.L_x_7461:
[----:B------:R-:W-:Y:S02]  /*1860*/  IMAD.U32 R10, RZ, RZ, UR38 ;  /* 0x00000026ff0a7e24 */ /* 0x000fe4000f8e00ff */
[----:B------:R-:W-:-:S03]  /*1870*/  IMAD.U32 R5, RZ, RZ, UR37 ;  /* 0x00000025ff057e24 */ /* 0x000fc6000f8e00ff */
[----:B------:R-:W-:Y:S01]  /*1880*/  SHF.L.U32 R10, R10, 0x1f, RZ ;  /* 0x0000001f0a0a7819 */ /* 0x000fe200000006ff */
[----:B------:R-:W-:-:S04]  /*1890*/  IMAD R5, R5, 0x8, R6 ;  /* 0x0000000805057824 */ /* 0x000fc800078e0206 */
[----:B------:R1:W2:Y:S01]  /*18a0*/  SYNCS.PHASECHK.TRANS64.TRYWAIT P1, [R5+URZ+0x22830], R10 ;  /* 0x0228300a050075a7 */ /* 0x0002a2000802017f */
[----:B------:R-:W-:Y:S05]  /*18b0*/  @!P0 BRA `(.L_x_7462) ;  /* 0x0000000000048947 */ /* 0x000fea0003800000 */
[----:B------:R-:W-:Y:S01]  /*18c0*/  BPT.TRAP 0x1 ;  /* 0x000000040000795c */ /* 0x000fe20000300000 */
.L_x_7462:
[----:B--2---:R-:W-:Y:S05]  /*18d0*/  @P1 BRA `(.L_x_7463) ;  /* 0x0000000000081947 */ /* 0x004fea0003800000 */
[----:B------:R-:W2:Y:S02]  /*18e0*/  SYNCS.PHASECHK.TRANS64.TRYWAIT P1, [R5+URZ+0x22830], R10 ;  /* 0x0228300a050075a7 */ /* 0x000ea4000802017f */
[----:B--2---:R-:W-:Y:S05]  /*18f0*/  @!P1 BRA `(.L_x_7464) ;  /* 0x000000b000849947 */ /* 0x004fea0003800000 */
.L_x_7463:
[----:B------:R-:W-:Y:S01]  /*1900*/  R2UR UR4, R6 ;  /* 0x00000000060472ca */ /* 0x000fe200000e0000 */
[----:B------:R-:W-:Y:S01]  /*1910*/  WARPGROUP.ARRIVE ;  /* 0x00000000000079c5 */ /* 0x000fe20000000000 */
        /* <DEDUP_REMOVED lines=8> */
[----:B------:R-:W-:Y:S01]  /*19a0*/  P2R R12, PR, RZ, 0x1 ;  /* 0x00000001ff0c7803 */ /* 0x000fe20000000000 */
[----:B------:R-:W3:Y:S01]  /*19b0*/  S2R R13, SR_TID.X ;  /* 0x00000000000d7919 */ /* 0x000ee20000002100 */
[----:B------:R-:W-:Y:S01]  /*19c0*/  IADD3 R176, -R22, 0xb, RZ ;  /* 0x0000000b16b07810 */ /* 0x000fe20007ffe1ff */
[----:B------:R-:W-:-:S04]  /*19d0*/  UIADD3 UR4, UR4, 0x1c400, URZ ;  /* 0x0001c40004047890 */ /* 0x000fc8000fffe03f */
[----:B------:R-:W-:-:S04]  /*19e0*/  USHF.R.U32.HI UR4, URZ, 0x4, UR4 ;  /* 0x000000043f047899 */ /* 0x000fc80008011604 */
[----:B------:R-:W-:-:S04]  /*19f0*/  ULOP3.LUT UR4, UR4, 0x3fff, URZ, 0xc0, !UPT ;  /* 0x00003fff04047892 */ /* 0x000fc8000f8ec03f */
[----:B------:R-:W-:Y:S02]  /*1a00*/  ULOP3.LUT UR20, UR4, 0x10000, URZ, 0xfc, !UPT ;  /* 0x0001000004147892 */ /* 0x000fe4000f8efc3f */
[----:B------:R-:W-:Y:S02]  /*1a10*/  ULOP3.LUT UR4, UR48, 0x10000, URZ, 0xfc, !UPT ;  /* 0x0001000030047892 */ /* 0x000fe4000f8efc3f */
[----:B------:R-:W-:Y:S02]  /*1a20*/  UIMAD UR6, UR37, 0x300, UR20 ;  /* 0x00000300250678a4 */ /* 0x000fe4000f8e0214 */
[----:B------:R-:W-:Y:S02]  /*1a30*/  UIADD3 UR8, UR4, 0x2, URZ ;  /* 0x0000000204087890 */ /* 0x000fe4000fffe03f */
[----:B------:R-:W-:Y:S02]  /*1a40*/  UIADD3 UR10, UR6, 0x2, URZ ;  /* 0x00000002060a7890 */ /* 0x000fe4000fffe03f */
[----:B------:R-:W-:-:S02]  /*1a50*/  UIADD3 UR12, UR4, 0x4, URZ ;  /* 0x00000004040c7890 */ /* 0x000fc4000fffe03f */
[----:B------:R-:W-:Y:S02]  /*1a60*/  UIADD3 UR14, UR6, 0x4, URZ ;  /* 0x00000004060e7890 */ /* 0x000fe4000fffe03f */
[----:B------:R-:W-:Y:S01]  /*1a70*/  HGMMA.64x96x16.F32.BF16 R24, gdesc[UR4], RZ, !UPT, gsb0 ;  /* 0x01600000041879f0 */ /* 0x000fe2000c0018ff */
[----:B------:R-:W-:Y:S02]  /*1a80*/  UIADD3 UR16, UR4, 0x6, URZ ;  /* 0x0000000604107890 */ /* 0x000fe4000fffe03f */
[----:B------:R-:W-:Y:S02]  /*1a90*/  UIADD3 UR18, UR6, 0x6, URZ ;  /* 0x0000000606127890 */ /* 0x000fe4000fffe03f */
[----:B------:R-:W-:-:S04]  /*1aa0*/  UIMAD UR6, UR42, -0x60, UR43 ;  /* 0xffffffa02a0678a4 */ /* 0x000fc8000f8e022b */
[----:B------:R-:W-:-:S06]  /*1ab0*/  UIADD3 UR6, UR6, 0x60, URZ ;  /* 0x0000006006067890 */ /* 0x000fcc000fffe03f */
[----:B0-----:R-:W-:-:S04]  /*1ac0*/  IMAD.U32 R3, RZ, RZ, UR6 ;  /* 0x00000006ff037e24 */ /* 0x001fc8000f8e00ff */
        /* <DEDUP_REMOVED lines=104> */
[----:B------:R-:W0:Y:S01]  /*2150*/  SHFL.BFLY PT, R0, R7, 0x2, 0x1f ;  /* 0x0c401f0007007f89 */ /* 0x000e2200000e0000 */
[----:B------:R-:W-:Y:S02]  /*2160*/  FSEL R67, R67, -INF , P3 ;  /* 0xff80000043437808 */ /* 0x000fe40001800000 */
[----:B------:R-:W-:-:S02]  /*2170*/  FSEL R70, R70, -INF , P2 ;  /* 0xff80000046467808 */ /* 0x000fc40001000000 */
[----:B------:R-:W-:Y:S02]  /*2180*/  FSEL R71, R71, -INF , P1 ;  /* 0xff80000047477808 */ /* 0x000fe40000800000 */
[----:B0-----:R-:W-:-:S05]  /*2190*/  FMNMX.FTZ R9, R7, R0, !PT ;  /* 0x0000000007097209 */ /* 0x001fca0007810000 */
[----:B------:R-:W0:Y:S02]  /*21a0*/  SHFL.BFLY PT, R0, R9, 0x1, 0x1f ;  /* 0x0c201f0009007f89 */ /* 0x000e2400000e0000 */
[----:B0-----:R-:W-:Y:S01]  /*21b0*/  FMNMX.FTZ R0, R9, R0, !PT ;  /* 0x0000000009007209 */ /* 0x001fe20007810000 */
[----:B------:R0:W-:Y:S06]  /*21c0*/  BAR.ARV R176, 0x100 ;  /* 0x000400b00000751d */ /* 0x0001ec0000002000 */
[C---:B------:R-:W-:Y:S01]  /*21d0*/  FMUL.FTZ R3, R0.reuse, UR10 ;  /* 0x0000000a00037c20 */ /* 0x040fe20008410000 */
[----:B------:R-:W-:-:S04]  /*21e0*/  FSETP.NEU.FTZ.AND P0, PT, R0, -INF , PT ;  /* 0xff8000000000780b */ /* 0x000fc80003f1d000 */
        /* <DEDUP_REMOVED lines=17> */
[----:B------:R-:W4:Y:S01]  /*2300*/  MUFU.EX2 R25, R25 ;  /* 0x0000001900197308 */ /* 0x000f220000000800 */
        /* <DEDUP_REMOVED lines=15> */
[----:B------:R-:W5:Y:S01]  /*2400*/  MUFU.EX2 R29, R29 ;  /* 0x0000001d001d7308 */ /* 0x000f620000000800 */
[--C-:B------:R-:W-:Y:S01]  /*2410*/  FFMA.FTZ R61, R61, UR10, -R11.reuse ;  /* 0x0000000a3d3d7c23 */ /* 0x100fe2000801080b */
[--C-:B------:R-:W-:Y:S01]  /*2420*/  FFMA.FTZ R64, R64, UR10, -R11.reuse ;  /* 0x0000000a40407c23 */ /* 0x100fe2000801080b */
[----:B------:R-:W-:Y:S01]  /*2430*/  FMNMX.FTZ R4, R46, R3, !PT ;  /* 0x000000032e047209 */ /* 0x000fe20007810000 */
[--C-:B------:R-:W-:Y:S01]  /*2440*/  FFMA.FTZ R65, R65, UR10, -R11.reuse ;  /* 0x0000000a41417c23 */ /* 0x100fe2000801080b */
[--C-:B------:R-:W-:Y:S01]  /*2450*/  FFMA.FTZ R68, R68, UR10, -R11.reuse ;  /* 0x0000000a44447c23 */ /* 0x100fe2000801080b */
[----:B------:R-:W-:Y:S01]  /*2460*/  FFMA.FTZ R11, R69, UR10, -R11 ;  /* 0x0000000a450b7c23 */ /* 0x000fe2000801080b */
[----:B------:R-:W-:Y:S01]  /*2470*/  FMNMX.FTZ R3, R47, R4, !PT ;  /* 0x000000042f037209 */ /* 0x000fe20007810000 */
[----:B------:R-:W-:Y:S01]  /*2480*/  MUFU.EX2 R32, R32 ;  /* 0x0000002000207308 */ /* 0x000fe20000000800 */
[----:B----4-:R-:W-:-:S02]  /*2490*/  F2FP.BF16.F32.PACK_AB R168, R25, R24 ;  /* 0x0000001819a8723e */ /* 0x010fc400000010ff */
[----:B------:R-:W-:-:S04]  /*24a0*/  FMNMX.FTZ R4, R50, R3, !PT ;  /* 0x0000000332047209 */ /* 0x000fc80007810000 */
[----:B------:R-:W-:Y:S01]  /*24b0*/  FMNMX.FTZ R3, R51, R4, !PT ;  /* 0x0000000433037209 */ /* 0x000fe20007810000 */
[----:B------:R-:W4:Y:S01]  /*24c0*/  MUFU.EX2 R33, R33 ;  /* 0x0000002100217308 */ /* 0x000f220000000800 */
[----:B-----5:R-:W-:Y:S02]  /*24d0*/  F2FP.BF16.F32.PACK_AB R170, R29, R28 ;  /* 0x0000001c1daa723e */ /* 0x020fe400000010ff */
[----:B------:R-:W-:-:S04]  /*24e0*/  FMNMX.FTZ R4, R54, R3, !PT ;  /* 0x0000000336047209 */ /* 0x000fc80007810000 */
[----:B------:R-:W-:Y:S01]  /*24f0*/  FMNMX.FTZ R3, R55, R4, !PT ;  /* 0x0000000437037209 */ /* 0x000fe20007810000 */
[----:B------:R-:W-:Y:S03]  /*2500*/  MUFU.EX2 R36, R36 ;  /* 0x0000002400247308 */ /* 0x000fe60000000800 */
[----:B------:R-:W-:-:S04]  /*2510*/  FMNMX.FTZ R4, R58, R3, !PT ;  /* 0x000000033a047209 */ /* 0x000fc80007810000 */
[----:B------:R-:W-:Y:S01]  /*2520*/  FMNMX.FTZ R3, R59, R4, !PT ;  /* 0x000000043b037209 */ /* 0x000fe20007810000 */
[----:B------:R-:W5:Y:S01]  /*2530*/  MUFU.EX2 R37, R37 ;  /* 0x0000002500257308 */ /* 0x000f620000000800 */
[----:B----4-:R-:W-:Y:S02]  /*2540*/  F2FP.BF16.F32.PACK_AB R164, R33, R32 ;  /* 0x0000002021a4723e */ /* 0x010fe400000010ff */
[----:B------:R-:W-:-:S04]  /*2550*/  FMNMX.FTZ R4, R62, R3, !PT ;  /* 0x000000033e047209 */ /* 0x000fc80007810000 */
[----:B------:R-:W-:Y:S01]  /*2560*/  FMNMX.FTZ R3, R63, R4, !PT ;  /* 0x000000043f037209 */ /* 0x000fe20007810000 */
[----:B------:R-:W-:Y:S03]  /*2570*/  MUFU.EX2 R40, R40 ;  /* 0x0000002800287308 */ /* 0x000fe60000000800 */
[----:B------:R-:W-:-:S04]  /*2580*/  FMNMX.FTZ R4, R66, R3, !PT ;  /* 0x0000000342047209 */ /* 0x000fc80007810000 */
[----:B------:R-:W-:Y:S01]  /*2590*/  FMNMX.FTZ R3, R67, R4, !PT ;  /* 0x0000000443037209 */ /* 0x000fe20007810000 */
[----:B------:R-:W4:Y:S01]  /*25a0*/  MUFU.EX2 R41, R41 ;  /* 0x0000002900297308 */ /* 0x000f220000000800 */
[----:B-----5:R-:W-:Y:S02]  /*25b0*/  F2FP.BF16.F32.PACK_AB R166, R37, R36 ;  /* 0x0000002425a6723e */ /* 0x020fe400000010ff */
[----:B------:R-:W-:-:S04]  /*25c0*/  FMNMX.FTZ R4, R70, R3, !PT ;  /* 0x0000000346047209 */ /* 0x000fc80007810000 */
[----:B------:R-:W-:Y:S01]  /*25d0*/  FMNMX.FTZ R4, R71, R4, !PT ;  /* 0x0000000447047209 */ /* 0x000fe20007810000 */
[----:B------:R-:W-:Y:S04]  /*25e0*/  MUFU.EX2 R44, R44 ;  /* 0x0000002c002c7308 */ /* 0x000fe80000000800 */
[----:B------:R-:W5:Y:S04]  /*25f0*/  SHFL.BFLY PT, R3, R4, 0x2, 0x1f ;  /* 0x0c401f0004037f89 */ /* 0x000f6800000e0000 */
[----:B------:R-:W1:Y:S01]  /*2600*/  MUFU.EX2 R45, R45 ;  /* 0x0000002d002d7308 */ /* 0x000e620000000800 */
[----:B----4-:R-:W-:-:S07]  /*2610*/  F2FP.BF16.F32.PACK_AB R160, R41, R40 ;  /* 0x0000002829a0723e */ /* 0x010fce00000010ff */
[----:B------:R-:W-:Y:S08]  /*2620*/  MUFU.EX2 R48, R48 ;  /* 0x0000003000307308 */ /* 0x000ff00000000800 */
[----:B------:R-:W4:Y:S01]  /*2630*/  MUFU.EX2 R49, R49 ;  /* 0x0000003100317308 */ /* 0x000f220000000800 */
[----:B-1----:R-:W-:Y:S02]  /*2640*/  F2FP.BF16.F32.PACK_AB R162, R45, R44 ;  /* 0x0000002c2da2723e */ /* 0x002fe400000010ff */
[----:B-----5:R-:W-:-:S05]  /*2650*/  FMNMX.FTZ R3, R4, R3, !PT ;  /* 0x0000000304037209 */ /* 0x020fca0007810000 */
[----:B------:R-:W-:Y:S01]  /*2660*/  MUFU.EX2 R52, R52 ;  /* 0x0000003400347308 */ /* 0x000fe20000000800 */
[----:B------:R-:W1:Y:S07]  /*2670*/  SHFL.BFLY PT, R4, R3, 0x1, 0x1f ;  /* 0x0c201f0003047f89 */ /* 0x000e6e00000e0000 */
[----:B------:R-:W5:Y:S01]  /*2680*/  MUFU.EX2 R53, R53 ;  /* 0x0000003500357308 */ /* 0x000f620000000800 */
[----:B----4-:R-:W-:-:S07]  /*2690*/  F2FP.BF16.F32.PACK_AB R156, R49, R48 ;  /* 0x00000030319c723e */ /* 0x010fce00000010ff */
[----:B------:R-:W-:Y:S08]  /*26a0*/  MUFU.EX2 R56, R56 ;  /* 0x0000003800387308 */ /* 0x000ff00000000800 */
[----:B------:R-:W-:Y:S01]  /*26b0*/  MUFU.EX2 R57, R57 ;  /* 0x0000003900397308 */ /* 0x000fe20000000800 */
[----:B-1----:R-:W-:Y:S02]  /*26c0*/  FMNMX.FTZ R7, R3, R4, !PT ;  /* 0x0000000403077209 */ /* 0x002fe40007810000 */
[----:B-----5:R-:W-:-:S02]  /*26d0*/  F2FP.BF16.F32.PACK_AB R158, R53, R52 ;  /* 0x00000034359e723e */ /* 0x020fc400000010ff */
[C---:B------:R-:W-:Y:S01]  /*26e0*/  FSETP.NEU.FTZ.AND P1, PT, R7.reuse, -INF , PT ;  /* 0xff8000000700780b */ /* 0x040fe20003f3d000 */
[----:B------:R-:W-:Y:S02]  /*26f0*/  FMUL.FTZ R3, R7, UR10 ;  /* 0x0000000a07037c20 */ /* 0x000fe40008410000 */
[----:B------:R-:W-:Y:S03]  /*2700*/  MUFU.EX2 R60, R60 ;  /* 0x0000003c003c7308 */ /* 0x000fe60000000800 */
[----:B------:R-:W-:Y:S01]  /*2710*/  FSEL R4, R3, RZ, P1 ;  /* 0x000000ff03047208 */ /* 0x000fe20000800000 */
[----:B------:R-:W-:Y:S01]  /*2720*/  FADD.FTZ R3, R24, R25 ;  /* 0x0000001918037221 */ /* 0x000fe20000010000 */
[----:B---3--:R-:W-:-:S03]  /*2730*/  LOP3.LUT P1, RZ, R13, 0x7f, RZ, 0xc0, !PT ;  /* 0x0000007f0dff7812 */ /* 0x008fc6000782c0ff */
[--C-:B------:R-:W-:Y:S01]  /*2740*/  FFMA.FTZ R26, R26, UR10, -R4.reuse ;  /* 0x0000000a1a1a7c23 */ /* 0x100fe20008010804 */
[--C-:B------:R-:W-:Y:S01]  /*2750*/  FFMA.FTZ R27, R27, UR10, -R4.reuse ;  /* 0x0000000a1b1b7c23 */ /* 0x100fe20008010804 */
[--C-:B------:R-:W-:Y:S01]  /*2760*/  FFMA.FTZ R30, R30, UR10, -R4.reuse ;  /* 0x0000000a1e1e7c23 */ /* 0x100fe20008010804 */
[--C-:B------:R-:W-:Y:S01]  /*2770*/  FFMA.FTZ R31, R31, UR10, -R4.reuse ;  /* 0x0000000a1f1f7c23 */ /* 0x100fe20008010804 */
[--C-:B------:R-:W-:Y:S01]  /*2780*/  FFMA.FTZ R34, R34, UR10, -R4.reuse ;  /* 0x0000000a22227c23 */ /* 0x100fe20008010804 */
[----:B------:R-:W-:Y:S01]  /*2790*/  FADD.FTZ R12, R28, R3 ;  /* 0x000000031c0c7221 */ /* 0x000fe20000010000 */
[----:B------:R-:W-:Y:S01]  /*27a0*/  MUFU.EX2 R26, R26 ;  /* 0x0000001a001a7308 */ /* 0x000fe20000000800 */
[--C-:B------:R-:W-:Y:S01]  /*27b0*/  FFMA.FTZ R35, R35, UR10, -R4.reuse ;  /* 0x0000000a23237c23 */ /* 0x100fe20008010804 */
[----:B------:R-:W-:Y:S01]  /*27c0*/  FFMA.FTZ R38, R38, UR10, -R4 ;  /* 0x0000000a26267c23 */ /* 0x000fe20008010804 */
[----:B------:R-:W-:Y:S01]  /*27d0*/  FADD.FTZ R3, R29, R12 ;  /* 0x0000000c1d037221 */ /* 0x000fe20000010000 */
[--C-:B------:R-:W-:Y:S01]  /*27e0*/  FFMA.FTZ R39, R39, UR10, -R4.reuse ;  /* 0x0000000a27277c23 */ /* 0x100fe20008010804 */
[--C-:B------:R-:W-:Y:S01]  /*27f0*/  FFMA.FTZ R42, R42, UR10, -R4.reuse ;  /* 0x0000000a2a2a7c23 */ /* 0x100fe20008010804 */
[--C-:B------:R-:W-:Y:S01]  /*2800*/  FFMA.FTZ R43, R43, UR10, -R4.reuse ;  /* 0x0000000a2b2b7c23 */ /* 0x100fe20008010804 */
[----:B------:R-:W-:Y:S01]  /*2810*/  FADD.FTZ R12, R32, R3 ;  /* 0x00000003200c7221 */ /* 0x000fe20000010000 */
[----:B------:R-:W1:Y:S01]  /*2820*/  MUFU.EX2 R27, R27 ;  /* 0x0000001b001b7308 */ /* 0x000e620000000800 */
[--C-:B------:R-:W-:Y:S01]  /*2830*/  FFMA.FTZ R46, R46, UR10, -R4.reuse ;  /* 0x0000000a2e2e7c23 */ /* 0x100fe20008010804 */
[----:B------:R-:W-:Y:S01]  /*2840*/  FFMA.FTZ R47, R47, UR10, -R4 ;  /* 0x0000000a2f2f7c23 */ /* 0x000fe20008010804 */
[----:B------:R-:W-:Y:S01]  /*2850*/  FADD.FTZ R9, R33, R12 ;  /* 0x0000000c21097221 */ /* 0x000fe20000010000 */
[--C-:B------:R-:W-:Y:S01]  /*2860*/  FFMA.FTZ R50, R50, UR10, -R4.reuse ;  /* 0x0000000a32327c23 */ /* 0x100fe20008010804 */
[--C-:B------:R-:W-:Y:S01]  /*2870*/  FFMA.FTZ R51, R51, UR10, -R4.reuse ;  /* 0x0000000a33337c23 */ /* 0x100fe20008010804 */
[--C-:B------:R-:W-:Y:S01]  /*2880*/  FFMA.FTZ R54, R54, UR10, -R4.reuse ;  /* 0x0000000a36367c23 */ /* 0x100fe20008010804 */
[----:B------:R-:W-:Y:S01]  /*2890*/  FADD.FTZ R14, R36, R9 ;  /* 0x00000009240e7221 */ /* 0x000fe20000010000 */
[----:B------:R-:W3:Y:S01]  /*28a0*/  MUFU.EX2 R30, R30 ;  /* 0x0000001e001e7308 */ /* 0x000ee20000000800 */
[--C-:B------:R-:W-:Y:S01]  /*28b0*/  FFMA.FTZ R55, R55, UR10, -R4.reuse ;  /* 0x0000000a37377c23 */ /* 0x100fe20008010804 */
[----:B------:R-:W-:Y:S01]  /*28c0*/  FFMA.FTZ R58, R58, UR10, -R4 ;  /* 0x0000000a3a3a7c23 */ /* 0x000fe20008010804 */
[----:B------:R-:W-:Y:S01]  /*28d0*/  FADD.FTZ R13, R37, R14 ;  /* 0x0000000e250d7221 */ /* 0x000fe20000010000 */
[--C-:B------:R-:W-:Y:S01]  /*28e0*/  FFMA.FTZ R59, R59, UR10, -R4.reuse ;  /* 0x0000000a3b3b7c23 */ /* 0x100fe20008010804 */
[--C-:B------:R-:W-:Y:S01]  /*28f0*/  FFMA.FTZ R62, R62, UR10, -R4.reuse ;  /* 0x0000000a3e3e7c23 */ /* 0x100fe20008010804 */
[--C-:B------:R-:W-:Y:S01]  /*2900*/  FFMA.FTZ R63, R63, UR10, -R4.reuse ;  /* 0x0000000a3f3f7c23 */ /* 0x100fe20008010804 */
[----:B------:R-:W-:Y:S01]  /*2910*/  FADD.FTZ R14, R40, R13 ;  /* 0x0000000d280e7221 */ /* 0x000fe20000010000 */
[----:B------:R-:W4:Y:S01]  /*2920*/  MUFU.EX2 R31, R31 ;  /* 0x0000001f001f7308 */ /* 0x000f220000000800 */
[----:B-1----:R-:W-:Y:S01]  /*2930*/  FADD.FTZ R3, R26, R27 ;  /* 0x0000001b1a037221 */ /* 0x002fe20000010000 */
[----:B------:R-:W-:Y:S01]  /*2940*/  FFMA.FTZ R66, R66, UR10, -R4 ;  /* 0x0000000a42427c23 */ /* 0x000fe20008010804 */
[----:B------:R-:W-:Y:S01]  /*2950*/  FADD.FTZ R13, R41, R14 ;  /* 0x0000000e290d7221 */ /* 0x000fe20000010000 */
[--C-:B------:R-:W-:Y:S01]  /*2960*/  FFMA.FTZ R67, R67, UR10, -R4.reuse ;  /* 0x0000000a43437c23 */ /* 0x100fe20008010804 */
[--C-:B------:R-:W-:Y:S01]  /*2970*/  FFMA.FTZ R70, R70, UR10, -R4.reuse ;  /* 0x0000000a46467c23 */ /* 0x100fe20008010804 */
[----:B------:R-:W-:Y:S01]  /*2980*/  FFMA.FTZ R4, R71, UR10, -R4 ;  /* 0x0000000a47047c23 */ /* 0x000fe20008010804 */
[----:B------:R-:W-:Y:S01]  /*2990*/  FADD.FTZ R14, R44, R13 ;  /* 0x0000000d2c0e7221 */ /* 0x000fe20000010000 */
[----:B------:R-:W1:Y:S01]  /*29a0*/  MUFU.EX2 R34, R34 ;  /* 0x0000002200227308 */ /* 0x000e620000000800 */
[----:B---3--:R-:W-:Y:S01]  /*29b0*/  FADD.FTZ R12, R30, R3 ;  /* 0x000000031e0c7221 */ /* 0x008fe20000010000 */
[----:B------:R-:W-:-:S02]  /*29c0*/  @!P1 VIADD R3, R5, 0x22840 ;  /* 0x0002284005039836 */ /* 0x000fc40000000000 */
[----:B------:R-:W-:Y:S01]  /*29d0*/  FADD.FTZ R13, R45, R14 ;  /* 0x0000000e2d0d7221 */ /* 0x000fe20000010000 */
[----:B------:R-:W-:Y:S02]  /*29e0*/  F2FP.BF16.F32.PACK_AB R152, R57, R56 ;  /* 0x000000383998723e */ /* 0x000fe400000010ff */
[----:B------:R-:W-:Y:S01]  /*29f0*/  F2FP.BF16.F32.PACK_AB R169, R27, R26 ;  /* 0x0000001a1ba9723e */ /* 0x000fe200000010ff */
[----:B------:R-:W-:Y:S01]  /*2a00*/  FADD.FTZ R14, R48, R13 ;  /* 0x0000000d300e7221 */ /* 0x000fe20000010000 */
[----:B------:R-:W3:Y:S01]  /*2a10*/  MUFU.EX2 R35, R35 ;  /* 0x0000002300237308 */ /* 0x000ee20000000800 */
[C---:B----4-:R-:W-:Y:S01]  /*2a20*/  FADD.FTZ R9, R31.reuse, R12 ;  /* 0x0000000c1f097221 */ /* 0x050fe20000010000 */
[----:B------:R-:W-:Y:S02]  /*2a30*/  @!P1 PRMT R3, RZ, 0x654, R3 ;  /* 0x00000654ff039816 */ /* 0x000fe40000000003 */
[----:B------:R-:W-:Y:S02]  /*2a40*/  F2FP.BF16.F32.PACK_AB R171, R31, R30 ;  /* 0x0000001e1fab723e */ /* 0x000fe400000010ff */
[----:B------:R4:W-:Y:S02]  /*2a50*/  @!P1 SYNCS.ARRIVE.TRANS64.RED.A1T0 RZ, [R3+URZ], RZ ;  /* 0x000000ff03ff99a7 */ /* 0x0009e4000810043f */
[----:B------:R-:W5:Y:S01]  /*2a60*/  MUFU.EX2 R38, R38 ;  /* 0x0000002600267308 */ /* 0x000f620000000800 */
[----:B-1----:R-:W-:-:S07]  /*2a70*/  FADD.FTZ R12, R34, R9 ;  /* 0x00000009220c7221 */ /* 0x002fce0000010000 */
[----:B------:R-:W1:Y:S01]  /*2a80*/  MUFU.EX2 R39, R39 ;  /* 0x0000002700277308 */ /* 0x000e620000000800 */
[C---:B---3--:R-:W-:Y:S01]  /*2a90*/  FADD.FTZ R9, R35.reuse, R12 ;  /* 0x0000000c23097221 */ /* 0x048fe20000010000 */
[----:B------:R-:W-:-:S06]  /*2aa0*/  F2FP.BF16.F32.PACK_AB R165, R35, R34 ;  /* 0x0000002223a5723e */ /* 0x000fcc00000010ff */
[----:B------:R-:W3:Y:S01]  /*2ab0*/  MUFU.EX2 R42, R42 ;  /* 0x0000002a002a7308 */ /* 0x000ee20000000800 */
[----:B-----5:R-:W-:-:S07]  /*2ac0*/  FADD.FTZ R12, R38, R9 ;  /* 0x00000009260c7221 */ /* 0x020fce0000010000 */
[----:B------:R-:W4:Y:S01]  /*2ad0*/  MUFU.EX2 R43, R43 ;  /* 0x0000002b002b7308 */ /* 0x000f220000000800 */
[C---:B-1----:R-:W-:Y:S01]  /*2ae0*/  FADD.FTZ R9, R39.reuse, R12 ;  /* 0x0000000c27097221 */ /* 0x042fe20000010000 */
[----:B------:R-:W-:-:S06]  /*2af0*/  F2FP.BF16.F32.PACK_AB R167, R39, R38 ;  /* 0x0000002627a7723e */ /* 0x000fcc00000010ff */
[----:B------:R-:W1:Y:S01]  /*2b00*/  MUFU.EX2 R46, R46 ;  /* 0x0000002e002e7308 */ /* 0x000e620000000800 */
[----:B---3--:R-:W-:Y:S01]  /*2b10*/  FADD.FTZ R12, R42, R9 ;  /* 0x000000092a0c7221 */ /* 0x008fe20000010000 */
[----:B------:R-:W-:-:S04]  /*2b20*/  FADD.FTZ R9, R49, R14 ;  /* 0x0000000e31097221 */ /* 0x000fc80000010000 */
[----:B------:R-:W-:Y:S02]  /*2b30*/  FADD.FTZ R14, R52, R9 ;  /* 0x00000009340e7221 */ /* 0x000fe40000010000 */
[----:B------:R-:W3:Y:S01]  /*2b40*/  MUFU.EX2 R47, R47 ;  /* 0x0000002f002f7308 */ /* 0x000ee20000000800 */
[----:B----4-:R-:W-:Y:S01]  /*2b50*/  FADD.FTZ R3, R43, R12 ;  /* 0x0000000c2b037221 */ /* 0x010fe20000010000 */
[----:B------:R-:W-:Y:S01]  /*2b60*/  FADD.FTZ R9, R53, R14 ;  /* 0x0000000e35097221 */ /* 0x000fe20000010000 */
[----:B------:R-:W-:-:S03]  /*2b70*/  F2FP.BF16.F32.PACK_AB R161, R43, R42 ;  /* 0x0000002a2ba1723e */ /* 0x000fc600000010ff */
[----:B------:R-:W-:Y:S02]  /*2b80*/  FADD.FTZ R14, R56, R9 ;  /* 0x00000009380e7221 */ /* 0x000fe40000010000 */
[----:B------:R-:W4:Y:S01]  /*2b90*/  MUFU.EX2 R50, R50 ;  /* 0x0000003200327308 */ /* 0x000f220000000800 */
[----:B-1----:R-:W-:Y:S01]  /*2ba0*/  FADD.FTZ R12, R46, R3 ;  /* 0x000000032e0c7221 */ /* 0x002fe20000010000 */
[----:B------:R-:W-:-:S04]  /*2bb0*/  FADD.FTZ R9, R57, R14 ;  /* 0x0000000e39097221 */ /* 0x000fc80000010000 */
[----:B------:R-:W-:Y:S02]  /*2bc0*/  FADD.FTZ R14, R60, R9 ;  /* 0x000000093c0e7221 */ /* 0x000fe40000010000 */
[----:B------:R-:W1:Y:S01]  /*2bd0*/  MUFU.EX2 R51, R51 ;  /* 0x0000003300337308 */ /* 0x000e620000000800 */
[C---:B---3--:R-:W-:Y:S01]  /*2be0*/  FADD.FTZ R3, R47.reuse, R12 ;  /* 0x0000000c2f037221 */ /* 0x048fe20000010000 */
[----:B------:R-:W-:-:S06]  /*2bf0*/  F2FP.BF16.F32.PACK_AB R163, R47, R46 ;  /* 0x0000002e2fa3723e */ /* 0x000fcc00000010ff */
[----:B------:R-:W3:Y:S01]  /*2c00*/  MUFU.EX2 R54, R54 ;  /* 0x0000003600367308 */ /* 0x000ee20000000800 */
[----:B----4-:R-:W-:-:S07]  /*2c10*/  FADD.FTZ R12, R50, R3 ;  /* 0x00000003320c7221 */ /* 0x010fce0000010000 */
[----:B------:R-:W4:Y:S01]  /*2c20*/  MUFU.EX2 R55, R55 ;  /* 0x0000003700377308 */ /* 0x000f220000000800 */
[C---:B-1----:R-:W-:Y:S01]  /*2c30*/  FADD.FTZ R3, R51.reuse, R12 ;  /* 0x0000000c33037221 */ /* 0x042fe20000010000 */
[----:B------:R-:W-:-:S06]  /*2c40*/  F2FP.BF16.F32.PACK_AB R157, R51, R50 ;  /* 0x00000032339d723e */ /* 0x000fcc00000010ff */
[----:B------:R-:W1:Y:S01]  /*2c50*/  MUFU.EX2 R61, R61 ;  /* 0x0000003d003d7308 */ /* 0x000e620000000800 */
[----:B---3--:R-:W-:-:S07]  /*2c60*/  FADD.FTZ R12, R54, R3 ;  /* 0x00000003360c7221 */ /* 0x008fce0000010000 */
[----:B------:R-:W3:Y:S01]  /*2c70*/  MUFU.EX2 R58, R58 ;  /* 0x0000003a003a7308 */ /* 0x000ee20000000800 */
[C---:B----4-:R-:W-:Y:S01]  /*2c80*/  FADD.FTZ R3, R55.reuse, R12 ;  /* 0x0000000c37037221 */ /* 0x050fe20000010000 */
[----:B------:R-:W-:-:S06]  /*2c90*/  F2FP.BF16.F32.PACK_AB R159, R55, R54 ;  /* 0x00000036379f723e */ /* 0x000fcc00000010ff */
[----:B------:R-:W4:Y:S01]  /*2ca0*/  MUFU.EX2 R64, R64 ;  /* 0x0000004000407308 */ /* 0x000f220000000800 */
[C---:B-1----:R-:W-:Y:S01]  /*2cb0*/  FADD.FTZ R9, R61.reuse, R14 ;  /* 0x0000000e3d097221 */ /* 0x042fe20000010000 */
[----:B------:R-:W-:-:S06]  /*2cc0*/  F2FP.BF16.F32.PACK_AB R154, R61, R60 ;  /* 0x0000003c3d9a723e */ /* 0x000fcc00000010ff */
        /* <DEDUP_REMOVED lines=14> */
[----:B------:R-:W1:Y:S01]  /*2db0*/  MUFU.EX2 R67, R67 ;  /* 0x0000004300437308 */ /* 0x000e620000000800 */
[C---:B---3--:R-:W-:Y:S01]  /*2dc0*/  FADD.FTZ R9, R63.reuse, R12 ;  /* 0x0000000c3f097221 */ /* 0x048fe20000010000 */
[----:B------:R-:W-:-:S06]  /*2dd0*/  F2FP.BF16.F32.PACK_AB R155, R63, R62 ;  /* 0x0000003e3f9b723e */ /* 0x000fcc00000010ff */
[----:B------:R-:W3:Y:S01]  /*2de0*/  MUFU.EX2 R70, R70 ;  /* 0x0000004600467308 */ /* 0x000ee20000000800 */
[----:B----4-:R-:W-:-:S07]  /*2df0*/  FADD.FTZ R12, R66, R9 ;  /* 0x00000009420c7221 */ /* 0x010fce0000010000 */
[----:B------:R3:W4:Y:S01]  /*2e00*/  MUFU.EX2 R175, R4 ;  /* 0x0000000400af7308 */ /* 0x0007220000000800 */
[C---:B-1----:R-:W-:Y:S01]  /*2e10*/  FADD.FTZ R9, R67.reuse, R12 ;  /* 0x0000000c43097221 */ /* 0x042fe20000010000 */
[----:B------:R-:W-:-:S06]  /*2e20*/  F2FP.BF16.F32.PACK_AB R173, R67, R66 ;  /* 0x0000004243ad723e */ /* 0x000fcc00000010ff */
[----:B------:R-:W1:Y:S01]  /*2e30*/  MUFU.EX2 R11, R11 ;  /* 0x0000000b000b7308 */ /* 0x000e620000000800 */
[----:B---3--:R-:W-:-:S04]  /*2e40*/  FADD.FTZ R4, R70, R9 ;  /* 0x0000000946047221 */ /* 0x008fc80000010000 */
[C---:B----4-:R-:W-:Y:S01]  /*2e50*/  FADD.FTZ R4, R175.reuse, R4 ;  /* 0x00000004af047221 */ /* 0x050fe20000010000 */
[----:B------:R-:W-:Y:S01]  /*2e60*/  F2FP.BF16.F32.PACK_AB R175, R175, R70 ;  /* 0x00000046afaf723e */ /* 0x000fe200000010ff */
[C---:B-1----:R-:W-:Y:S01]  /*2e70*/  FADD.FTZ R3, R11.reuse, R14 ;  /* 0x0000000e0b037221 */ /* 0x042fe20000010000 */
[----:B------:R-:W-:Y:S01]  /*2e80*/  F2FP.BF16.F32.PACK_AB R174, R11, R68 ;  /* 0x000000440bae723e */ /* 0x000fe200000010ff */
[----:B0-----:R-:W-:Y:S06]  /*2e90*/  @!P0 BRA `(.L_x_7465) ;  /* 0x0000000000048947 */ /* 0x001fec0003800000 */
[----:B------:R-:W-:Y:S01]  /*2ea0*/  BPT.TRAP 0x1 ;  /* 0x000000040000795c */ /* 0x000fe20000300000 */
.L_x_7465:
[----:B------:R0:W1:Y:S01]  /*2eb0*/  SYNCS.PHASECHK.TRANS64.TRYWAIT P2, [R5+URZ+0x22850], R10 ;  /* 0x0228500a050075a7 */ /* 0x000062000804017f */
[----:B------:R-:W-:Y:S05]  /*2ec0*/  @!P0 BRA `(.L_x_7466) ;  /* 0x0000000000048947 */ /* 0x000fea0003800000 */
[----:B------:R-:W-:Y:S01]  /*2ed0*/  BPT.TRAP 0x1 ;  /* 0x000000040000795c */ /* 0x000fe20000300000 */
.L_x_7466:
[----:B-1----:R-:W-:Y:S05]  /*2ee0*/  @P2 BRA `(.L_x_7467) ;  /* 0x0000000000082947 */ /* 0x002fea0003800000 */
[----:B------:R-:W1:Y:S02]  /*2ef0*/  SYNCS.PHASECHK.TRANS64.TRYWAIT P2, [R5+URZ+0x22850], R10 ;  /* 0x0228500a050075a7 */ /* 0x000e64000804017f */
[----:B-1----:R-:W-:Y:S05]  /*2f00*/  @!P2 BRA `(.L_x_7468) ;  /* 0x0000009c0014a947 */ /* 0x002fea0003800000 */
.L_x_7467:
[----:B------:R-:W-:Y:S01]  /*2f10*/  R2UR UR6, R6 ;  /* 0x00000000060672ca */ /* 0x000fe200000e0000 */
[----:B------:R3:W-:Y:S01]  /*2f20*/  BAR.SYNC.DEFER_BLOCKING R8, 0x100 ;  /* 0x000400080000751d */ /* 0x0007e20000010000 */
[----:B------:R-:W-:Y:S01]  /*2f30*/  UISETP.GE.AND UP0, UPT, UR43, 0x61, UPT ;  /* 0x000000612b00788c */ /* 0x000fe2000bf06270 */
[----:B012---:R-:W-:-:S04]  /*2f40*/  @!P1 VIADD R5, R5, 0x22860 ;  /* 0x0002286005059836 */ /* 0x007fc80000000000 */
[----:B------:R-:W-:Y:S01]  /*2f50*/  UMOV UR7, 0x40000040 ;  /* 0x4000004000077882 */ /* 0x000fe20000000000 */
[----:B------:R-:W-:Y:S02]  /*2f60*/  PLOP3.LUT P2, PT, PT, PT, UP0, 0x80, 0x0 ;  /* 0x000000000000781c */ /* 0x000fe40003f4f008 */
[----:B------:R-:W-:-:S03]  /*2f70*/  @!P1 PRMT R5, RZ, 0x654, R5 ;  /* 0x00000654ff059816 */ /* 0x000fc60000000005 */
[----:B------:R-:W-:-:S04]  /*2f80*/  UIADD3 UR6, UR6, 0x400, URZ ;  /* 0x0000040006067890 */ /* 0x000fc8000fffe03f */
[----:B------:R-:W-:-:S04]  /*2f90*/  USHF.R.U32.HI UR6, URZ, 0x4, UR6 ;  /* 0x000000043f067899 */ /* 0x000fc80008011606 */
[----:B------:R-:W-:-:S04]  /*2fa0*/  ULOP3.LUT UR6, UR6, 0x3fff, URZ, 0xc0, !UPT ;  /* 0x00003fff06067892 */ /* 0x000fc8000f8ec03f */
[----:B------:R-:W-:Y:S01]  /*2fb0*/  ULOP3.LUT UR21, UR6, 0x3000000, URZ, 0xfc, !UPT ;  /* 0x0300000006157892 */ /* 0x000fe2000f8efc3f */
[----:B------:R-:W-:-:S03]  /*2fc0*/  WARPGROUP.ARRIVE ;  /* 0x00000000000079c5 */ /* 0x000fc60000000000 */
[----:B------:R-:W-:-:S07]  /*2fd0*/  UIMAD UR11, UR37, 0xc00, UR21 ;  /* 0x00000c00250b78a4 */ /* 0x000fce000f8e0215 */
        /* <DEDUP_REMOVED lines=39> */
.L_x_7478:
        /* <DEDUP_REMOVED lines=8> */
[----:B0-----:R-:W-:Y:S11]  /*32d0*/  @!P0 BRA `(.L_x_7470) ;  /* 0x0000000000048947 */ /* 0x001ff60003800000 */
[----:B------:R-:W-:Y:S01]  /*32e0*/  BPT.TRAP 0x1 ;  /* 0x000000040000795c */ /* 0x000fe20000300000 */
.L_x_7470:
[----:B------:R-:W0:Y:S01]  /*32f0*/  S2UR UR7, SR_CgaCtaId ;  /* 0x00000000000779c3 */ /* 0x000e220000008800 */
[----:B------:R-:W-:Y:S01]  /*3300*/  UMOV UR6, 0x400 ;  /* 0x0000040000067882 */ /* 0x000fe20000000000 */
[----:B---3--:R-:W-:-:S05]  /*3310*/  IMAD.U32 R5, RZ, RZ, UR38 ;  /* 0x00000026ff057e24 */ /* 0x008fca000f8e00ff */
[----:B------:R-:W-:Y:S01]  /*3320*/  SHF.L.U32 R5, R5, 0x1f, RZ ;  /* 0x0000001f05057819 */ /* 0x000fe200000006ff */
[----:B0-----:R-:W-:-:S04]  /*3330*/  ULEA UR6, UR7, UR6, 0x18 ;  /* 0x0000000607067291 */ /* 0x001fc8000f8ec03f */
[----:B------:R-:W-:-:S09]  /*3340*/  ULEA UR23, UR37, UR6, 0x3 ;  /* 0x0000000625177291 */ /* 0x000fd2000f8e183f */
[----:B------:R0:W1:Y:S01]  /*3350*/  SYNCS.PHASECHK.TRANS64.TRYWAIT P3, [UR23+0x22830], R5 ;  /* 0x02283005ff0075a7 */ /* 0x0000620008060157 */
[----:B------:R-:W-:Y:S05]  /*3360*/  @!P0 BRA `(.L_x_7471) ;  /* 0x0000000000048947 */ /* 0x000fea0003800000 */
[----:B------:R-:W-:Y:S01]  /*3370*/  BPT.TRAP 0x1 ;  /* 0x000000040000795c */ /* 0x000fe20000300000 */
.L_x_7471:
[----:B-1----:R-:W-:Y:S05]  /*3380*/  @P3 BRA `(.L_x_7472) ;  /* 0x0000000000083947 */ /* 0x002fea0003800000 */
[----:B------:R-:W1:Y:S02]  /*3390*/  SYNCS.PHASECHK.TRANS64.TRYWAIT P3, [UR23+0x22830], R5 ;  /* 0x02283005ff0075a7 */ /* 0x000e640008060157 */
[----:B-1----:R-:W-:Y:S05]  /*33a0*/  @!P3 BRA `(.L_x_7473) ;  /* 0x000000980000b947 */ /* 0x002fea0003800000 */
.L_x_7472:
        /* <DEDUP_REMOVED lines=12> */
[----:B------:R-:W-:Y:S01]  /*3470*/  HGMMA.64x96x16.F32.BF16 R152, gdesc[UR8], R152, gsb0 ;  /* 0x01600000089879f0 */ /* 0x000fe20008001898 */
[----:B------:R-:W-:Y:S02]  /*3480*/  UMOV UR10, UR22 ;  /* 0x00000016000a7c82 */ /* 0x000fe40008000000 */
[----:B------:R-:W-:Y:S02]  /*3490*/  WARPGROUP.DEPBAR.LE gsb0, 0x0 ;  /* 0x00008000000079c5 */ /* 0x000fe40000010000 */
[----:B------:R-:W-:-:S06]  /*34a0*/  WARPGROUP.ARRIVE ;  /* 0x00000000000079c5 */ /* 0x000fcc0000000000 */
[----:B------:R-:W-:Y:S03]  /*34b0*/  HGMMA.64x96x16.F32.BF16 R152, gdesc[UR12], R152, gsb0 ;  /* 0x016000000c9879f0 */ /* 0x000fe60008001898 */
[----:B------:R-:W-:Y:S02]  /*34c0*/  WARPGROUP.DEPBAR.LE gsb0, 0x0 ;  /* 0x00008000000079c5 */ /* 0x000fe40000010000 */
[----:B------:R-:W-:-:S06]  /*34d0*/  WARPGROUP.ARRIVE ;  /* 0x00000000000079c5 */ /* 0x000fcc0000000000 */
[----:B------:R-:W-:Y:S03]  /*34e0*/  HGMMA.64x96x16.F32.BF16 R152, gdesc[UR16], R152, gsb0 ;  /* 0x01600000109879f0 */ /* 0x000fe60008001898 */
[----:B------:R-:W-:Y:S02]  /*34f0*/  WARPGROUP.DEPBAR.LE gsb0, 0x0 ;  /* 0x00008000000079c5 */ /* 0x000fe40000010000 */
[----:B-1----:R-:W-:Y:S02]  /*3500*/  FMNMX.FTZ R0, R152, R9, !PT ;  /* 0x0000000998007209 */ /* 0x002fe40007810000 */
[----:B------:R-:W-:Y:S02]  /*3510*/  FMNMX.FTZ R8, R154, R204, !PT ;  /* 0x000000cc9a087209 */ /* 0x000fe40007810000 */
        /* <DEDUP_REMOVED lines=42> */
[----:B------:R-:W-:Y:S01]  /*37c0*/  FMUL.FTZ R6, R6, UR10 ;  /* 0x0000000a06067c20 */ /* 0x000fe20008410000 */
[----:B------:R-:W-:Y:S01]  /*37d0*/  FMNMX.FTZ R12, R170, R7, !PT ;  /* 0x00000007aa0c7209 */ /* 0x000fe20007810000 */
[--C-:B------:R-:W-:Y:S01]  /*37e0*/  FFMA.FTZ R172, R172, UR10, -R205.reuse ;  /* 0x0000000aacac7c23 */ /* 0x100fe200080108cd */
[--C-:B------:R-:W-:Y:S01]  /*37f0*/  FFMA.FTZ R11, R157, UR10, -R205.reuse ;  /* 0x0000000a9d0b7c23 */ /* 0x100fe200080108cd */
[--C-:B------:R-:W-:Y:S01]  /*3800*/  FFMA.FTZ R156, R156, UR10, -R205.reuse ;  /* 0x0000000a9c9c7c23 */ /* 0x100fe200080108cd */
[----:B------:R-:W-:Y:S01]  /*3810*/  FMNMX.FTZ R7, R171, R12, !PT ;  /* 0x0000000cab077209 */ /* 0x000fe20007810000 */
[--C-:B------:R-:W-:Y:S01]  /*3820*/  FFMA.FTZ R157, R177, UR10, -R205.reuse ;  /* 0x0000000ab19d7c23 */ /* 0x100fe200080108cd */
[----:B------:R-:W2:Y:S01]  /*3830*/  MUFU.EX2 R6, R6 ;  /* 0x0000000600067308 */ /* 0x000ea20000000800 */
[--C-:B-1----:R-:W-:Y:S01]  /*3840*/  FFMA.FTZ R153, R173, UR10, -R205.reuse ;  /* 0x0000000aad997c23 */ /* 0x102fe200080108cd */
[----:B------:R-:W-:Y:S01]  /*3850*/  FMNMX.FTZ R14, R174, R7, !PT ;  /* 0x00000007ae0e7209 */ /* 0x000fe20007810000 */
[--C-:B------:R-:W-:Y:S01]  /*3860*/  FFMA.FTZ R173, R192, UR10, -R205.reuse ;  /* 0x0000000ac0ad7c23 */ /* 0x100fe200080108cd */
[--C-:B------:R-:W-:Y:S01]  /*3870*/  FFMA.FTZ R177, R196, UR10, -R205.reuse ;  /* 0x0000000ac4b17c23 */ /* 0x100fe200080108cd */
[--C-:B------:R-:W-:Y:S01]  /*3880*/  FFMA.FTZ R160, R160, UR10, -R205.reuse ;  /* 0x0000000aa0a07c23 */ /* 0x100fe200080108cd */
[----:B------:R-:W-:Y:S01]  /*3890*/  FMNMX.FTZ R7, R175, R14, !PT ;  /* 0x0000000eaf077209 */ /* 0x000fe20007810000 */
[--C-:B------:R-:W-:Y:S01]  /*38a0*/  FFMA.FTZ R15, R165, UR10, -R205.reuse ;  /* 0x0000000aa50f7c23 */ /* 0x100fe200080108cd */
[----:B------:R-:W1:Y:S01]  /*38b0*/  MUFU.EX2 R9, R9 ;  /* 0x0000000900097308 */ /* 0x000e620000000800 */
[--C-:B------:R-:W-:Y:S01]  /*38c0*/  FFMA.FTZ R21, R169, UR10, -R205.reuse ;  /* 0x0000000aa9157c23 */ /* 0x100fe200080108cd */
[----:B------:R-:W-:Y:S01]  /*38d0*/  FMNMX.FTZ R14, R178, R7, !PT ;  /* 0x00000007b20e7209 */ /* 0x000fe20007810000 */
[--C-:B------:R-:W-:Y:S01]  /*38e0*/  FFMA.FTZ R165, R184, UR10, -R205.reuse ;  /* 0x0000000ab8a57c23 */ /* 0x100fe200080108cd */
[--C-:B------:R-:W-:Y:S01]  /*38f0*/  FFMA.FTZ R184, R193, UR10, -R205.reuse ;  /* 0x0000000ac1b87c23 */ /* 0x100fe200080108cd */
[--C-:B------:R-:W-:Y:S01]  /*3900*/  FFMA.FTZ R169, R188, UR10, -R205.reuse ;  /* 0x0000000abca97c23 */ /* 0x100fe200080108cd */
[----:B------:R-:W-:Y:S01]  /*3910*/  FMNMX.FTZ R7, R179, R14, !PT ;  /* 0x0000000eb3077209 */ /* 0x000fe20007810000 */
[----:B------:R-:W-:Y:S01]  /*3920*/  FFMA.FTZ R188, R197, UR10, -R205 ;  /* 0x0000000ac5bc7c23 */ /* 0x000fe200080108cd */
[----:B------:R-:W-:Y:S01]  /*3930*/  MUFU.EX2 R14, R164 ;  /* 0x000000a4000e7308 */ /* 0x000fe20000000800 */
[-C--:B--2---:R-:W-:Y:S01]  /*3940*/  FMUL.FTZ R24, R24, R6.reuse ;  /* 0x0000000618187220 */ /* 0x084fe20000410000 */
[----:B------:R-:W-:Y:S01]  /*3950*/  FMNMX.FTZ R20, R182, R7, !PT ;  /* 0x00000007b6147209 */ /* 0x000fe20007810000 */
[-C--:B------:R-:W-:Y:S01]  /*3960*/  FMUL.FTZ R25, R25, R6.reuse ;  /* 0x0000000619197220 */ /* 0x080fe20000410000 */
[-C--:B------:R-:W-:Y:S01]  /*3970*/  FMUL.FTZ R28, R28, R6.reuse ;  /* 0x000000061c1c7220 */ /* 0x080fe20000410000 */
[----:B------:R-:W-:Y:S01]  /*3980*/  FMUL.FTZ R29, R29, R6 ;  /* 0x000000061d1d7220 */ /* 0x000fe20000410000 */
[----:B------:R-:W-:Y:S01]  /*3990*/  FMNMX.FTZ R7, R183, R20, !PT ;  /* 0x00000014b7077209 */ /* 0x000fe20007810000 */
[-C--:B------:R-:W-:Y:S01]  /*39a0*/  FMUL.FTZ R32, R32, R6.reuse ;  /* 0x0000000620207220 */ /* 0x080fe20000410000 */
[----:B------:R2:W-:Y:S01]  /*39b0*/  MUFU.EX2 R10, R156 ;  /* 0x0000009c000a7308 */ /* 0x0005e20000000800 */
[----:B-1----:R-:W-:Y:S01]  /*39c0*/  FFMA.FTZ R3, R6, R3, R9 ;  /* 0x0000000306037223 */ /* 0x002fe20000010009 */
[----:B------:R-:W-:Y:S01]  /*39d0*/  FMNMX.FTZ R20, R186, R7, !PT ;  /* 0x00000007ba147209 */ /* 0x000fe20007810000 */
[-C--:B------:R-:W-:Y:S01]  /*39e0*/  FMUL.FTZ R33, R33, R6.reuse ;  /* 0x0000000621217220 */ /* 0x080fe20000410000 */
[----:B------:R-:W-:Y:S01]  /*39f0*/  FMUL.FTZ R36, R36, R6 ;  /* 0x0000000624247220 */ /* 0x000fe20000410000 */
[----:B------:R-:W-:Y:S01]  /*3a00*/  FADD.FTZ R3, R8, R3 ;  /* 0x0000000308037221 */ /* 0x000fe20000010000 */
[----:B------:R-:W-:Y:S01]  /*3a10*/  FMNMX.FTZ R7, R187, R20, !PT ;  /* 0x00000014bb077209 */ /* 0x000fe20007810000 */
[-C--:B------:R-:W-:Y:S01]  /*3a20*/  FMUL.FTZ R37, R37, R6.reuse ;  /* 0x0000000625257220 */ /* 0x080fe20000410000 */
[----:B------:R-:W-:Y:S01]  /*3a30*/  MUFU.EX2 R11, R11 ;  /* 0x0000000b000b7308 */ /* 0x000fe20000000800 */
[--C-:B--2---:R-:W-:Y:S01]  /*3a40*/  FFMA.FTZ R156, R176, UR10, -R205.reuse ;  /* 0x0000000ab09c7c23 */ /* 0x104fe200080108cd */
[----:B------:R-:W-:Y:S01]  /*3a50*/  FMNMX.FTZ R20, R190, R7, !PT ;  /* 0x00000007be147209 */ /* 0x000fe20007810000 */
[-C--:B------:R-:W-:Y:S01]  /*3a60*/  FMUL.FTZ R40, R40, R6.reuse ;  /* 0x0000000628287220 */ /* 0x080fe20000410000 */
[----:B------:R-:W-:Y:S01]  /*3a70*/  IADD3 R176, -R22, 0xb, RZ ;  /* 0x0000000b16b07810 */ /* 0x000fe20007ffe1ff */
[----:B------:R-:W-:Y:S01]  /*3a80*/  FMUL.FTZ R41, R41, R6 ;  /* 0x0000000629297220 */ /* 0x000fe20000410000 */
[----:B------:R-:W-:Y:S01]  /*3a90*/  FMNMX.FTZ R7, R191, R20, !PT ;  /* 0x00000014bf077209 */ /* 0x000fe20007810000 */
[-C--:B------:R-:W-:Y:S01]  /*3aa0*/  FMUL.FTZ R44, R44, R6.reuse ;  /* 0x000000062c2c7220 */ /* 0x080fe20000410000 */
[----:B------:R1:W-:Y:S01]  /*3ab0*/  MUFU.EX2 R12, R160 ;  /* 0x000000a0000c7308 */ /* 0x0003e20000000800 */
[-C--:B------:R-:W-:Y:S01]  /*3ac0*/  FMUL.FTZ R45, R45, R6.reuse ;  /* 0x000000062d2d7220 */ /* 0x080fe20000410000 */
[----:B------:R-:W-:Y:S01]  /*3ad0*/  FMNMX.FTZ R20, R194, R7, !PT ;  /* 0x00000007c2147209 */ /* 0x000fe20007810000 */
[-C--:B------:R-:W-:Y:S01]  /*3ae0*/  FMUL.FTZ R48, R48, R6.reuse ;  /* 0x0000000630307220 */ /* 0x080fe20000410000 */
[-C--:B------:R-:W-:Y:S01]  /*3af0*/  FMUL.FTZ R49, R49, R6.reuse ;  /* 0x0000000631317220 */ /* 0x080fe20000410000 */
[----:B------:R-:W-:Y:S01]  /*3b00*/  FMUL.FTZ R52, R52, R6 ;  /* 0x0000000634347220 */ /* 0x000fe20000410000 */
[----:B------:R-:W-:Y:S01]  /*3b10*/  FMNMX.FTZ R7, R195, R20, !PT ;  /* 0x00000014c3077209 */ /* 0x000fe20007810000 */
[-C--:B------:R-:W-:Y:S01]  /*3b20*/  FMUL.FTZ R53, R53, R6.reuse ;  /* 0x0000000635357220 */ /* 0x080fe20000410000 */
[----:B------:R2:W-:Y:S01]  /*3b30*/  MUFU.EX2 R20, R172 ;  /* 0x000000ac00147308 */ /* 0x0005e20000000800 */
[--C-:B-1----:R-:W-:Y:S01]  /*3b40*/  FFMA.FTZ R160, R168, UR10, -R205.reuse ;  /* 0x0000000aa8a07c23 */ /* 0x102fe200080108cd */
[----:B------:R-:W-:Y:S01]  /*3b50*/  FMNMX.FTZ R152, R198, R7, !PT ;  /* 0x00000007c6987209 */ /* 0x000fe20007810000 */
[-C--:B------:R-:W-:Y:S01]  /*3b60*/  FMUL.FTZ R56, R56, R6.reuse ;  /* 0x0000000638387220 */ /* 0x080fe20000410000 */
[----:B------:R-:W-:Y:S01]  /*3b70*/  F2FP.BF16.F32.PACK_AB R168, R8, R9 ;  /* 0x0000000908a8723e */ /* 0x000fe200000010ff */
[----:B------:R-:W-:Y:S01]  /*3b80*/  FMUL.FTZ R57, R57, R6 ;  /* 0x0000000639397220 */ /* 0x000fe20000410000 */
[----:B------:R-:W-:Y:S01]  /*3b90*/  FMNMX.FTZ R7, R199, R152, !PT ;  /* 0x00000098c7077209 */ /* 0x000fe20007810000 */
[--C-:B------:R-:W-:Y:S01]  /*3ba0*/  FFMA.FTZ R152, R180, UR10, -R205.reuse ;  /* 0x0000000ab4987c23 */ /* 0x100fe200080108cd */
[----:B------:R-:W-:Y:S01]  /*3bb0*/  MUFU.EX2 R13, R13 ;  /* 0x0000000d000d7308 */ /* 0x000fe20000000800 */
[--C-:B--2---:R-:W-:Y:S01]  /*3bc0*/  FFMA.FTZ R172, R185, UR10, -R205.reuse ;  /* 0x0000000ab9ac7c23 */ /* 0x104fe200080108cd */
[----:B------:R-:W-:Y:S01]  /*3bd0*/  FFMA.FTZ R180, R189, UR10, -R205 ;  /* 0x0000000abdb47c23 */ /* 0x000fe200080108cd */
[----:B------:R-:W1:Y:S01]  /*3be0*/  SHFL.BFLY PT, R164, R7, 0x2, 0x1f ;  /* 0x0c401f0007a47f89 */ /* 0x000e6200000e0000 */
        /* <DEDUP_REMOVED lines=55> */
[----:B------:R-:W-:-:S02]  /*3f60*/  FMUL.FTZ R149, R149, R6 ;  /* 0x0000000695957220 */ /* 0x000fc40000410000 */
[----:B------:R-:W-:-:S04]  /*3f70*/  FADD.FTZ R164, -R7, R204 ;  /* 0x000000cc07a47221 */ /* 0x000fc80000010100 */
[----:B------:R-:W-:Y:S01]  /*3f80*/  FMUL.FTZ R181, R164, UR10 ;  /* 0x0000000aa4b57c20 */ /* 0x000fe20008410000 */
[----:B------:R-:W-:Y:S01]  /*3f90*/  FMUL.FTZ R164, R7, UR10 ;  /* 0x0000000a07a47c20 */ /* 0x000fe20008410000 */
[----:B------:R-:W-:Y:S03]  /*3fa0*/  MUFU.EX2 R161, R161 ;  /* 0x000000a100a17308 */ /* 0x000fe60000000800 */
        /* <DEDUP_REMOVED lines=12> */
[----:B------:R-:W-:Y:S01]  /*4070*/  IMAD.U32 R186, RZ, RZ, UR23 ;  /* 0x00000017ffba7e24 */ /* 0x000fe2000f8e00ff */
[----:B------:R-:W1:Y:S01]  /*4080*/  MUFU.EX2 R192, R192 ;  /* 0x000000c000c07308 */ /* 0x000e620000000800 */
[--C-:B------:R-:W-:Y:S01]  /*4090*/  FFMA.FTZ R204, R163, UR10, -R164.reuse ;  /* 0x0000000aa3cc7c23 */ /* 0x100fe200080108a4 */
[----:B------:R-:W-:Y:S01]  /*40a0*/  FFMA.FTZ R163, R166, UR10, -R164 ;  /* 0x0000000aa6a37c23 */ /* 0x000fe200080108a4 */
[----:B------:R-:W-:-:S02]  /*40b0*/  @!P1 VIADD R154, R186, 0x22840 ;  /* 0x00022840ba9a9836 */ /* 0x000fc40000000000 */
[--C-:B------:R-:W-:Y:S01]  /*40c0*/  FFMA.FTZ R206, R167, UR10, -R164.reuse ;  /* 0x0000000aa7ce7c23 */ /* 0x100fe200080108a4 */
[--C-:B------:R-:W-:Y:S01]  /*40d0*/  FFMA.FTZ R189, R170, UR10, -R164.reuse ;  /* 0x0000000aaabd7c23 */ /* 0x100fe200080108a4 */
[--C-:B------:R-:W-:Y:S01]  /*40e0*/  FFMA.FTZ R208, R171, UR10, -R164.reuse ;  /* 0x0000000aabd07c23 */ /* 0x100fe200080108a4 */
[----:B------:R-:W-:Y:S01]  /*40f0*/  FFMA.FTZ R193, R174, UR10, -R164 ;  /* 0x0000000aaec17c23 */ /* 0x000fe200080108a4 */
[----:B------:R-:W2:Y:S01]  /*4100*/  MUFU.EX2 R155, R155 ;  /* 0x0000009b009b7308 */ /* 0x000ea20000000800 */
[----:B------:R-:W-:Y:S01]  /*4110*/  @!P1 PRMT R154, RZ, 0x654, R154 ;  /* 0x00000654ff9a9816 */ /* 0x000fe2000000009a */
[----:B------:R3:W-:Y:S06]  /*4120*/  BAR.ARV R176, 0x100 ;  /* 0x000400b00000751d */ /* 0x0007ec0000002000 */
[----:B------:R-:W4:Y:S01]  /*4130*/  MUFU.EX2 R185, R185 ;  /* 0x000000b900b97308 */ /* 0x000f220000000800 */
[----:B-1----:R-:W-:Y:S01]  /*4140*/  FFMA.FTZ R4, R181, R4, R192 ;  /* 0x00000004b5047223 */ /* 0x002fe200000100c0 */
[----:B------:R1:W-:Y:S01]  /*4150*/  @!P1 SYNCS.ARRIVE.TRANS64.RED.A1T0 RZ, [R154+URZ], RZ ;  /* 0x000000ff9aff99a7 */ /* 0x0003e2000810043f */
[--C-:B------:R-:W-:Y:S01]  /*4160*/  FFMA.FTZ R212, R187, UR10, -R164.reuse ;  /* 0x0000000abbd47c23 */ /* 0x100fe200080108a4 */
[--C-:B------:R-:W-:Y:S01]  /*4170*/  FFMA.FTZ R187, R190, UR10, -R164.reuse ;  /* 0x0000000abebb7c23 */ /* 0x100fe200080108a4 */
[--C-:B------:R-:W-:Y:S01]  /*4180*/  FFMA.FTZ R190, R191, UR10, -R164.reuse ;  /* 0x0000000abfbe7c23 */ /* 0x100fe200080108a4 */
[--C-:B------:R-:W-:Y:S01]  /*4190*/  FFMA.FTZ R191, R194, UR10, -R164.reuse ;  /* 0x0000000ac2bf7c23 */ /* 0x100fe200080108a4 */
[----:B------:R-:W-:Y:S01]  /*41a0*/  FFMA.FTZ R195, R195, UR10, -R164 ;  /* 0x0000000ac3c37c23 */ /* 0x000fe200080108a4 */
[----:B------:R-:W5:Y:S01]  /*41b0*/  MUFU.EX2 R196, R196 ;  /* 0x000000c400c47308 */ /* 0x000f620000000800 */
[----:B--2---:R-:W-:Y:S01]  /*41c0*/  FADD.FTZ R4, R155, R4 ;  /* 0x000000049b047221 */ /* 0x004fe20000010000 */
[----:B-1----:R-:W-:Y:S01]  /*41d0*/  FADD.FTZ R154, R10, R3 ;  /* 0x000000030a9a7221 */ /* 0x002fe20000010000 */
[--C-:B------:R-:W-:Y:S01]  /*41e0*/  FFMA.FTZ R198, R198, UR10, -R164.reuse ;  /* 0x0000000ac6c67c23 */ /* 0x100fe200080108a4 */
[----:B------:R-:W-:Y:S01]  /*41f0*/  FFMA.FTZ R199, R199, UR10, -R164 ;  /* 0x0000000ac7c77c23 */ /* 0x000fe200080108a4 */
[----:B------:R-:W-:Y:S01]  /*4200*/  F2FP.BF16.F32.PACK_AB R158, R161, R152 ;  /* 0x00000098a19e723e */ /* 0x000fe200000010ff */
[----:B------:R-:W-:Y:S01]  /*4210*/  FADD.FTZ R3, R11, R154 ;  /* 0x0000009a0b037221 */ /* 0x000fe20000010000 */
[----:B------:R-:W-:Y:S01]  /*4220*/  F2FP.BF16.F32.PACK_AB R162, R153, R20 ;  /* 0x0000001499a2723e */ /* 0x000fe200000010ff */
[----:B------:R-:W1:Y:S01]  /*4230*/  MUFU.EX2 R159, R159 ;  /* 0x0000009f009f7308 */ /* 0x000e620000000800 */
[----:B----4-:R-:W-:Y:S01]  /*4240*/  FADD.FTZ R9, R185, R4 ;  /* 0x00000004b9097221 */ /* 0x010fe20000010000 */
[----:B------:R-:W-:Y:S01]  /*4250*/  FADD.FTZ R154, R12, R3 ;  /* 0x000000030c9a7221 */ /* 0x000fe20000010000 */
[----:B------:R-:W-:Y:S01]  /*4260*/  F2FP.BF16.F32.PACK_AB R170, R11, R10 ;  /* 0x0000000a0baa723e */ /* 0x000fe200000010ff */
[-C--:B------:R-:W-:Y:S01]  /*4270*/  FMUL.FTZ R26, R26, R181.reuse ;  /* 0x000000b51a1a7220 */ /* 0x080fe20000410000 */
[C---:B------:R-:W-:Y:S01]  /*4280*/  F2FP.BF16.F32.PACK_AB R164, R13.reuse, R12 ;  /* 0x0000000c0da4723e */ /* 0x040fe200000010ff */
[----:B------:R-:W-:Y:S01]  /*4290*/  FADD.FTZ R3, R13, R154 ;  /* 0x0000009a0d037221 */ /* 0x000fe20000010000 */
[----:B------:R-:W-:Y:S01]  /*42a0*/  F2FP.BF16.F32.PACK_AB R166, R15, R14 ;  /* 0x0000000e0fa6723e */ /* 0x000fe200000010ff */
        /* <DEDUP_REMOVED lines=8> */
[----:B------:R-:W4:Y:S01]  /*4330*/  MUFU.EX2 R163, R163 ;  /* 0x000000a300a37308 */ /* 0x000f220000000800 */
[----:B-1----:R-:W-:Y:S01]  /*4340*/  FADD.FTZ R9, R159, R4 ;  /* 0x000000049f097221 */ /* 0x002fe20000010000 */
        /* <DEDUP_REMOVED lines=17> */
[----:B------:R-:W-:Y:S01]  /*4460*/  F2FP.BF16.F32.PACK_AB R156, R157, R156 ;  /* 0x0000009c9d9c723e */ /* 0x000fe200000010ff */
[-C--:B------:R-:W-:Y:S01]  /*4470*/  FMUL.FTZ R50, R50, R181.reuse ;  /* 0x000000b532327220 */ /* 0x080fe20000410000 */
[-C--:B------:R-:W-:Y:S01]  /*4480*/  FMUL.FTZ R51, R51, R181.reuse ;  /* 0x000000b533337220 */ /* 0x080fe20000410000 */
[----:B------:R-:W-:Y:S01]  /*4490*/  FADD.FTZ R3, R157, R154 ;  /* 0x0000009a9d037221 */ /* 0x000fe20000010000 */
[----:B------:R-:W-:Y:S01]  /*44a0*/  FMUL.FTZ R54, R54, R181 ;  /* 0x000000b536367220 */ /* 0x000fe20000410000 */
        /* <DEDUP_REMOVED lines=71> */
[----:B------:R-:W-:Y:S01]  /*4920*/  F2FP.BF16.F32.PACK_AB R171, R196, R185 ;  /* 0x000000b9c4ab723e */ /* 0x000fe200000010ff */
[----:B------:R-:W4:Y:S01]  /*4930*/  MUFU.EX2 R172, R172 ;  /* 0x000000ac00ac7308 */ /* 0x000f220000000800 */
[----:B-1----:R-:W-:Y:S01]  /*4940*/  FADD.FTZ R3, R165, R154 ;  /* 0x0000009aa5037221 */ /* 0x002fe20000010000 */
[----:B------:R-:W-:-:S02]  /*4950*/  F2FP.BF16.F32.PACK_AB R161, R208, R189 ;  /* 0x000000bdd0a1723e */ /* 0x000fc400000010ff */
[----:B------:R-:W-:-:S04]  /*4960*/  F2FP.BF16.F32.PACK_AB R163, R210, R193 ;  /* 0x000000c1d2a3723e */ /* 0x000fc800000010ff */
[----:B------:R-:W1:Y:S01]  /*4970*/  MUFU.EX2 R212, R212 ;  /* 0x000000d400d47308 */ /* 0x000e620000000800 */
[----:B--2---:R-:W-:-:S07]  /*4980*/  FADD.FTZ R9, R183, R4 ;  /* 0x00000004b7097221 */ /* 0x004fce0000010000 */
[----:B------:R-:W2:Y:S01]  /*4990*/  MUFU.EX2 R169, R169 ;  /* 0x000000a900a97308 */ /* 0x000ea20000000800 */
[C---:B----4-:R-:W-:Y:S01]  /*49a0*/  FADD.FTZ R154, R172.reuse, R3 ;  /* 0x00000003ac9a7221 */ /* 0x050fe20000010000 */
[----:B------:R-:W-:Y:S02]  /*49b0*/  F2FP.BF16.F32.PACK_AB R152, R172, R165 ;  /* 0x000000a5ac98723e */ /* 0x000fe400000010ff */
[----:B------:R-:W-:Y:S02]  /*49c0*/  F2FP.BF16.F32.PACK_AB R165, R204, R159 ;  /* 0x0000009fcca5723e */ /* 0x000fe400000010ff */
[----:B------:R-:W-:Y:S02]  /*49d0*/  F2FP.BF16.F32.PACK_AB R159, R182, R179 ;  /* 0x000000b3b69f723e */ /* 0x000fe400000010ff */
[----:B------:R-:W4:Y:S01]  /*49e0*/  MUFU.EX2 R187, R187 ;  /* 0x000000bb00bb7308 */ /* 0x000f220000000800 */
[C---:B-1----:R-:W-:Y:S01]  /*49f0*/  FADD.FTZ R4, R212.reuse, R9 ;  /* 0x00000009d4047221 */ /* 0x042fe20000010000 */
[----:B------:R-:W-:-:S06]  /*4a00*/  F2FP.BF16.F32.PACK_AB R153, R212, R183 ;  /* 0x000000b7d499723e */ /* 0x000fcc00000010ff */
[----:B------:R-:W1:Y:S01]  /*4a10*/  MUFU.EX2 R180, R180 ;  /* 0x000000b400b47308 */ /* 0x000e620000000800 */
[----:B--2---:R-:W-:-:S07]  /*4a20*/  FADD.FTZ R3, R169, R154 ;  /* 0x0000009aa9037221 */ /* 0x004fce0000010000 */
[----:B------:R-:W2:Y:S01]  /*4a30*/  MUFU.EX2 R190, R190 ;  /* 0x000000be00be7308 */ /* 0x000ea20000000800 */
[----:B----4-:R-:W-:-:S07]  /*4a40*/  FADD.FTZ R9, R187, R4 ;  /* 0x00000004bb097221 */ /* 0x010fce0000010000 */
[----:B------:R-:W4:Y:S01]  /*4a50*/  MUFU.EX2 R173, R173 ;  /* 0x000000ad00ad7308 */ /* 0x000f220000000800 */
[C---:B-1----:R-:W-:Y:S01]  /*4a60*/  FADD.FTZ R8, R180.reuse, R3 ;  /* 0x00000003b4087221 */ /* 0x042fe20000010000 */
[----:B------:R-:W-:Y:S02]  /*4a70*/  F2FP.BF16.F32.PACK_AB R154, R180, R169 ;  /* 0x000000a9b49a723e */ /* 0x000fe400000010ff */
[----:B------:R-:W-:-:S04]  /*4a80*/  F2FP.BF16.F32.PACK_AB R169, R155, R192 ;  /* 0x000000c09ba9723e */ /* 0x000fc800000010ff */
[----:B------:R-:W1:Y:S01]  /*4a90*/  MUFU.EX2 R191, R191 ;  /* 0x000000bf00bf7308 */ /* 0x000e620000000800 */
[C---:B--2---:R-:W-:Y:S01]  /*4aa0*/  FADD.FTZ R4, R190.reuse, R9 ;  /* 0x00000009be047221 */ /* 0x044fe20000010000 */
[----:B------:R-:W-:-:S06]  /*4ab0*/  F2FP.BF16.F32.PACK_AB R155, R190, R187 ;  /* 0x000000bbbe9b723e */ /* 0x000fcc00000010ff */
[----:B------:R-:W2:Y:S01]  /*4ac0*/  MUFU.EX2 R184, R184 ;  /* 0x000000b800b87308 */ /* 0x000ea20000000800 */
[----:B----4-:R-:W-:-:S07]  /*4ad0*/  FADD.FTZ R3, R173, R8 ;  /* 0x00000008ad037221 */ /* 0x010fce0000010000 */
[----:B------:R-:W4:Y:S01]  /*4ae0*/  MUFU.EX2 R6, R195 ;  /* 0x000000c300067308 */ /* 0x000f220000000800 */
[----:B-1----:R-:W-:-:S07]  /*4af0*/  FADD.FTZ R9, R191, R4 ;  /* 0x00000004bf097221 */ /* 0x002fce0000010000 */
[----:B------:R-:W1:Y:S01]  /*4b00*/  MUFU.EX2 R177, R177 ;  /* 0x000000b100b17308 */ /* 0x000e620000000800 */
[C---:B--2---:R-:W-:Y:S01]  /*4b10*/  FADD.FTZ R8, R184.reuse, R3 ;  /* 0x00000003b8087221 */ /* 0x044fe20000010000 */
[----:B------:R-:W-:-:S06]  /*4b20*/  F2FP.BF16.F32.PACK_AB R172, R184, R173 ;  /* 0x000000adb8ac723e */ /* 0x000fcc00000010ff */
[----:B------:R-:W2:Y:S01]  /*4b30*/  MUFU.EX2 R198, R198 ;  /* 0x000000c600c67308 */ /* 0x000ea20000000800 */
[C---:B----4-:R-:W-:Y:S01]  /*4b40*/  FADD.FTZ R9, R6.reuse, R9 ;  /* 0x0000000906097221 */ /* 0x050fe20000010000 */
[----:B------:R-:W-:-:S06]  /*4b50*/  F2FP.BF16.F32.PACK_AB R173, R6, R191 ;  /* 0x000000bf06ad723e */ /* 0x000fcc00000010ff */
[----:B------:R-:W4:Y:S01]  /*4b60*/  MUFU.EX2 R188, R188 ;  /* 0x000000bc00bc7308 */ /* 0x000f220000000800 */
[----:B-1----:R-:W-:-:S07]  /*4b70*/  FADD.FTZ R3, R177, R8 ;  /* 0x00000008b1037221 */ /* 0x002fce0000010000 */
[----:B------:R-:W1:Y:S01]  /*4b80*/  MUFU.EX2 R199, R199 ;  /* 0x000000c700c77308 */ /* 0x000e620000000800 */
[----:B--2---:R-:W-:Y:S01]  /*4b90*/  FADD.FTZ R4, R198, R9 ;  /* 0x00000009c6047221 */ /* 0x004fe20000010000 */
[C---:B----4-:R-:W-:Y:S01]  /*4ba0*/  FADD.FTZ R3, R188.reuse, R3 ;  /* 0x00000003bc037221 */ /* 0x050fe20000010000 */
[----:B------:R-:W-:Y:S02]  /*4bb0*/  F2FP.BF16.F32.PACK_AB R174, R188, R177 ;  /* 0x000000b1bcae723e */ /* 0x000fe400000010ff */
[C---:B-1----:R-:W-:Y:S01]  /*4bc0*/  FADD.FTZ R4, R199.reuse, R4 ;  /* 0x00000004c7047221 */ /* 0x042fe20000010000 */
[----:B------:R-:W-:Y:S01]  /*4bd0*/  F2FP.BF16.F32.PACK_AB R175, R199, R198 ;  /* 0x000000c6c7af723e */ /* 0x000fe200000010ff */
[----:B---3--:R-:W-:Y:S06]  /*4be0*/  @!P0 BRA `(.L_x_7474) ;  /* 0x0000000000048947 */ /* 0x008fec0003800000 */
[----:B------:R-:W-:Y:S01]  /*4bf0*/  BPT.TRAP 0x1 ;  /* 0x000000040000795c */ /* 0x000fe20000300000 */
.L_x_7474:
[----:B------:R1:W2:Y:S01]  /*4c00*/  SYNCS.PHASECHK.TRANS64.TRYWAIT P3, [UR23+0x22850], R5 ;  /* 0x02285005ff0075a7 */ /* 0x0002a20008060157 */
[----:B------:R-:W-:Y:S05]  /*4c10*/  @!P0 BRA `(.L_x_7475) ;  /* 0x0000000000048947 */ /* 0x000fea0003800000 */
[----:B------:R-:W-:Y:S01]  /*4c20*/  BPT.TRAP 0x1 ;  /* 0x000000040000795c */ /* 0x000fe20000300000 */
.L_x_7475:
[----:B--2---:R-:W-:Y:S05]  /*4c30*/  @P3 BRA `(.L_x_7476) ;  /* 0x0000000000083947 */ /* 0x004fea0003800000 */
[----:B------:R-:W2:Y:S02]  /*4c40*/  SYNCS.PHASECHK.TRANS64.TRYWAIT P3, [UR23+0x22850], R5 ;  /* 0x02285005ff0075a7 */ /* 0x000ea40008060157 */
[----:B--2---:R-:W-:Y:S05]  /*4c50*/  @!P3 BRA `(.L_x_7477) ;  /* 0x0000007c00ecb947 */ /* 0x004fea0003800000 */
.L_x_7476:
[----:B012---:R-:W-:Y:S01]  /*4c60*/  VIADD R5, R22, 0x8 ;  /* 0x0000000816057836 */ /* 0x007fe20000000000 */
[----:B------:R-:W-:Y:S01]  /*4c70*/  UIMAD UR11, UR37, 0xc00, UR21 ;  /* 0x00000c00250b78a4 */ /* 0x000fe2000f8e0215 */
[----:B------:R-:W-:Y:S01]  /*4c80*/  @!P1 VIADD R186, R186, 0x22860 ;  /* 0x00022860baba9836 */ /* 0x000fe20000000000 */
[----:B------:R-:W-:Y:S01]  /*4c90*/  UMOV UR7, 0x40000040 ;  /* 0x4000004000077882 */ /* 0x000fe20000000000 */
[----:B------:R-:W-:Y:S01]  /*4ca0*/  IMAD.MOV.U32 R204, RZ, RZ, R7 ;  /* 0x000000ffffcc7224 */ /* 0x000fe200078e0007 */
        /* <DEDUP_REMOVED lines=39> */
.L_x_7469:
[----:B------:R-:W1:Y:S01]  /*4f20*/  SHFL.BFLY PT, R6, R3, 0x2, 0x1f ;  /* 0x0c401f0003067f89 */ /* 0x000e6200000e0000 */
[----:B------:R-:W-:Y:S01]  /*4f30*/  CS2R R20, SRZ ;  /* 0x0000000000147805 */ /* 0x000fe2000001ff00 */
[----:B------:R-:W-:Y:S01]  /*4f40*/  UIADD3 UR37, UR37, 0x1, URZ ;  /* 0x0000000125257890 */ /* 0x000fe2000fffe03f */
[----:B------:R2:W-:Y:S06]  /*4f50*/  BAR.ARV R176, 0x100 ;  /* 0x000400b00000751d */ /* 0x0005ec0000002000 */
[----:B------:R-:W-:Y:S02]  /*4f60*/  UISETP.NE.AND UP0, UPT, UR37, 0x2, UPT ;  /* 0x000000022500788c */ /* 0x000fe4000bf05270 */
[----:B------:R-:W-:Y:S06]  /*4f70*/  BAR.ARV 0x8, 0x120 ;  /* 0x0204800000007b1d */ /* 0x000fec0000002000 */
[----:B------:R-:W-:Y:S01]  /*4f80*/  USEL UR4, URZ, 0x1, UP0 ;  /* 0x000000013f047887 */ /* 0x000fe20008000000 */
[----:B------:R-:W-:Y:S01]  /*4f90*/  PLOP3.LUT P0, PT, PT, PT, PT, 0x8, 0x0 ;  /* 0x000000000000781c */ /* 0x000fe20003f0e170 */
[----:B------:R-:W4:Y:S01]  /*4fa0*/  SHFL.BFLY PT, R9, R4, 0x2, 0x1f ;  /* 0x0c401f0004097f89 */ /* 0x000f2200000e0000 */
[----:B------:R-:W-:-:S02]  /*4fb0*/  UIADD3 UR39, UR39, 0x1, URZ ;  /* 0x0000000127277890 */ /* 0x000fc4000fffe03f */
[----:B------:R-:W-:Y:S01]  /*4fc0*/  USEL UR37, UR37, URZ, UP0 ;  /* 0x0000003f25257287 */ /* 0x000fe20008000000 */
[----:B-1----:R-:W-:Y:S01]  /*4fd0*/  FADD.FTZ R6, R6, R3 ;  /* 0x0000000306067221 */ /* 0x002fe20000010000 */
[----:B------:R-:W-:-:S04]  /*4fe0*/  ULOP3.LUT UR38, UR38, UR4, URZ, 0x3c, !UPT ;  /* 0x0000000426267292 */ /* 0x000fc8000f8e3c3f */
[----:B0--3--:R-:W0:Y:S01]  /*4ff0*/  SHFL.BFLY PT, R5, R6, 0x1, 0x1f ;  /* 0x0c201f0006057f89 */ /* 0x009e2200000e0000 */
[----:B----4-:R-:W-:-:S05]  /*5000*/  FADD.FTZ R9, R9, R4 ;  /* 0x0000000409097221 */ /* 0x010fca0000010000 */
[----:B------:R-:W1:Y:S01]  /*5010*/  SHFL.BFLY PT, R8, R9, 0x1, 0x1f ;  /* 0x0c201f0009087f89 */ /* 0x000e6200000e0000 */
[----:B0-----:R-:W-:-:S05]  /*5020*/  FADD.FTZ R152, R6, R5 ;  /* 0x0000000506987221 */ /* 0x001fca0000010000 */
[----:B------:R-:W-:-:S13]  /*5030*/  FSETP.NE.FTZ.AND P1, PT, R152, RZ, PT ;  /* 0x000000ff9800720b */ /* 0x000fda0003f35000 */
[----:B------:R-:W0:Y:S01]  /*5040*/  @P1 MUFU.RCP R21, R152 ;  /* 0x0000009800151308 */ /* 0x000e220000001000 */
[----:B-1----:R-:W-:-:S05]  /*5050*/  FADD.FTZ R153, R9, R8 ;  /* 0x0000000809997221 */ /* 0x002fca0000010000 */
[----:B------:R-:W-:Y:S01]  /*5060*/  FSETP.NE.FTZ.AND P2, PT, R153, RZ, PT ;  /* 0x000000ff9900720b */ /* 0x000fe20003f55000 */
[-C--:B0-----:R-:W-:Y:S01]  /*5070*/  FMUL.FTZ R9, R40, R21.reuse ;  /* 0x0000001528097220 */ /* 0x081fe20000410000 */
[-C--:B------:R-:W-:Y:S01]  /*5080*/  FMUL.FTZ R8, R41, R21.reuse ;  /* 0x0000001529087220 */ /* 0x080fe20000410000 */
[----:B------:R-:W-:Y:S01]  /*5090*/  @P1 MUFU.LG2 R40, R152 ;  /* 0x0000009800281308 */ /* 0x000fe20000000c00 */
[-C--:B------:R-:W-:Y:S01]  /*50a0*/  FMUL.FTZ R5, R24, R21.reuse ;  /* 0x0000001518057220 */ /* 0x080fe20000410000 */
[-C--:B------:R-:W-:Y:S01]  /*50b0*/  FMUL.FTZ R6, R28, R21.reuse ;  /* 0x000000151c067220 */ /* 0x080fe20000410000 */
[-C--:B------:R-:W-:Y:S01]  /*50c0*/  FMUL.FTZ R4, R25, R21.reuse ;  /* 0x0000001519047220 */ /* 0x080fe20000410000 */
[-C--:B------:R-:W-:Y:S01]  /*50d0*/  FMUL.FTZ R29, R29, R21.reuse ;  /* 0x000000151d1d7220 */ /* 0x080fe20000410000 */
[-C--:B------:R-:W-:Y:S01]  /*50e0*/  FMUL.FTZ R32, R32, R21.reuse ;  /* 0x0000001520207220 */ /* 0x080fe20000410000 */
[-C--:B------:R-:W-:Y:S01]  /*50f0*/  FMUL.FTZ R33, R33, R21.reuse ;  /* 0x0000001521217220 */ /* 0x080fe20000410000 */
[----:B------:R-:W-:-:S03]  /*5100*/  FMUL.FTZ R36, R36, R21 ;  /* 0x0000001524247220 */ /* 0x000fc60000410000 */
[----:B------:R-:W0:Y:S01]  /*5110*/  @P2 MUFU.RCP R20, R153 ;  /* 0x0000009900142308 */ /* 0x000e220000001000 */
[-C--:B------:R-:W-:Y:S01]  /*5120*/  FMUL.FTZ R37, R37, R21.reuse ;  /* 0x0000001525257220 */ /* 0x080fe20000410000 */
[-C--:B------:R-:W-:Y:S01]  /*5130*/  FMUL.FTZ R11, R44, R21.reuse ;  /* 0x000000152c0b7220 */ /* 0x080fe20000410000 */
[-C--:B------:R-:W-:Y:S01]  /*5140*/  FMUL.FTZ R10, R45, R21.reuse ;  /* 0x000000152d0a7220 */ /* 0x080fe20000410000 */
[-C--:B------:R-:W-:Y:S01]  /*5150*/  FMUL.FTZ R13, R48, R21.reuse ;  /* 0x00000015300d7220 */ /* 0x080fe20000410000 */
[-C--:B------:R-:W-:Y:S01]  /*5160*/  FMUL.FTZ R12, R49, R21.reuse ;  /* 0x00000015310c7220 */ /* 0x080fe20000410000 */
[-C--:B------:R-:W-:Y:S01]  /*5170*/  FMUL.FTZ R15, R52, R21.reuse ;  /* 0x00000015340f7220 */ /* 0x080fe20000410000 */
[-C--:B------:R-:W-:Y:S01]  /*5180*/  FMUL.FTZ R14, R53, R21.reuse ;  /* 0x00000015350e7220 */ /* 0x080fe20000410000 */
[----:B------:R-:W1:Y:S01]  /*5190*/  @P2 MUFU.LG2 R41, R153 ;  /* 0x0000009900292308 */ /* 0x000e620000000c00 */
        /* <DEDUP_REMOVED lines=48> */
[----:B------:R-:W-:-:S02]  /*54a0*/  IMAD.U32 R21, RZ, RZ, UR10 ;  /* 0x0000000aff157e24 */ /* 0x000fc4000f8e00ff */
[-C--:B0-----:R-:W-:Y:S01]  /*54b0*/  FMUL.FTZ R174, R26, R20.reuse ;  /* 0x000000141aae7220 */ /* 0x081fe20000410000 */
[----:B------:R-:W-:Y:S02]  /*54c0*/  IMAD.U32 R49, RZ, RZ, UR10 ;  /* 0x0000000aff317e24 */ /* 0x000fe4000f8e00ff */
[-C--:B------:R-:W-:Y:S01]  /*54d0*/  FMUL.FTZ R26, R30, R20.reuse ;  /* 0x000000141e1a7220 */ /* 0x080fe20000410000 */
[----:B------:R-:W-:Y:S01]  /*54e0*/  @P1 FMUL.FTZ R21, R21, 0.69314718246459960938 ;  /* 0x3f31721815151820 */ /* 0x000fe20000410000 */
[----:B------:R-:W-:Y:S01]  /*54f0*/  @P1 FMUL.FTZ R40, R40, 0.69314718246459960938 ;  /* 0x3f31721828281820 */ /* 0x000fe20000410000 */
[----:B------:R-:W-:Y:S01]  /*5500*/  @P2 FMUL.FTZ R49, R49, 0.69314718246459960938 ;  /* 0x3f31721831312820 */ /* 0x000fe20000410000 */
[----:B-1----:R-:W-:Y:S01]  /*5510*/  @P2 FMUL.FTZ R30, R41, 0.69314718246459960938 ;  /* 0x3f317218291e2820 */ /* 0x002fe20000410000 */
[-C--:B------:R-:W-:Y:S01]  /*5520*/  FMUL.FTZ R161, R83, R20.reuse ;  /* 0x0000001453a17220 */ /* 0x080fe20000410000 */
[----:B------:R-:W-:Y:S01]  /*5530*/  FMUL.FTZ R160, R87, R20 ;  /* 0x0000001457a07220 */ /* 0x000fe20000410000 */
[----:B------:R-:W-:-:S02]  /*5540*/  IMAD.MOV.U32 R44, RZ, RZ, -0x800000 ;  /* 0xff800000ff2c7424 */ /* 0x000fc400078e00ff */
[-C--:B------:R-:W-:Y:S01]  /*5550*/  FMUL.FTZ R83, R86, R20.reuse ;  /* 0x0000001456537220 */ /* 0x080fe20000410000 */
[----:B------:R-:W-:Y:S02]  /*5560*/  IMAD.MOV.U32 R45, RZ, RZ, -0x800000 ;  /* 0xff800000ff2d7424 */ /* 0x000fe400078e00ff */
[-C--:B------:R-:W-:Y:S01]  /*5570*/  FMUL.FTZ R87, R91, R20.reuse ;  /* 0x000000145b577220 */ /* 0x080fe20000410000 */
[-C--:B------:R-:W-:Y:S01]  /*5580*/  FMUL.FTZ R179, R27, R20.reuse ;  /* 0x000000141bb37220 */ /* 0x080fe20000410000 */
[-C--:B------:R-:W-:Y:S01]  /*5590*/  FMUL.FTZ R177, R31, R20.reuse ;  /* 0x000000141fb17220 */ /* 0x080fe20000410000 */
[-C--:B------:R-:W-:Y:S01]  /*55a0*/  FMUL.FTZ R173, R34, R20.reuse ;  /* 0x0000001422ad7220 */ /* 0x080fe20000410000 */
        /* <DEDUP_REMOVED lines=56> */
[----:B------:R-:W-:-:S07]  /*5930*/  @P2 FFMA.FTZ R45, R49, R7, R30 ;  /* 0x00000007312d2223 */ /* 0x000fce000001001e */
.L_x_7458:
        /* <DEDUP_REMOVED lines=11> */
[----:B------:R-:W-:Y:S01]  /*59f0*/  USHF.L.U32 UR8, UR46, 0x2, URZ ;  /* 0x000000022e087899 */ /* 0x000fe2000800063f */
[----:B------:R-:W-:Y:S01]  /*5a00*/  F2FP.BF16.F32.PACK_AB R4, R4, R5 ;  /* 0x000000050404723e */ /* 0x000fe200000010ff */
[----:B------:R-:W-:Y:S01]  /*5a10*/  BAR.SYNC.DEFER_BLOCKING 0x1, 0x100 ;  /* 0x0044000000007b1d */ /* 0x000fe20000010000 */
[----:B------:R-:W-:Y:S01]  /*5a20*/  F2FP.BF16.F32.PACK_AB R5, R179, R174 ;  /* 0x000000aeb305723e */ /* 0x000fe200000010ff */
[----:B------:R-:W-:Y:S01]  /*5a30*/  USHF.L.U64.HI UR9, UR46, 0x2, UR45 ;  /* 0x000000022e097899 */ /* 0x000fe2000801022d */
[----:B------:R-:W-:Y:S02]  /*5a40*/  F2FP.BF16.F32.PACK_AB R8, R8, R9 ;  /* 0x000000090808723e */ /* 0x000fe400000010ff */
[----:B------:R-:W-:Y:S01]  /*5a50*/  F2FP.BF16.F32.PACK_AB R10, R10, R11 ;  /* 0x0000000b0a0a723e */ /* 0x000fe200000010ff */
[----:B------:R-:W-:Y:S01]  /*5a60*/  ULDC.64 UR6, c[0x0][0xbd8] ;  /* 0x0002f60000067ab9 */ /* 0x000fe20000000a00 */
[----:B------:R-:W-:Y:S01]  /*5a70*/  F2FP.BF16.F32.PACK_AB R9, R170, R159 ;  /* 0x0000009faa09723e */ /* 0x000fe200000010ff */
[----:B------:R-:W-:Y:S01]  /*5a80*/  UIADD3 UR4, UP1, UR8, UR6, URZ ;  /* 0x0000000608047290 */ /* 0x000fe2000ff3e03f */
[----:B------:R-:W-:Y:S01]  /*5a90*/  F2FP.BF16.F32.PACK_AB R11, R171, R158 ;  /* 0x0000009eab0b723e */ /* 0x000fe200000010ff */
[----:B------:R-:W-:Y:S01]  /*5aa0*/  UISETP.NE.U32.AND UP0, UPT, UR6, URZ, UPT ;  /* 0x0000003f0600728c */ /* 0x000fe2000bf05070 */
[----:B------:R-:W-:Y:S01]  /*5ab0*/  F2FP.BF16.F32.PACK_AB R12, R12, R13 ;  /* 0x0000000d0c0c723e */ /* 0x000fe200000010ff */
[----:B------:R-:W-:Y:S01]  /*5ac0*/  UIADD3.X UR6, UR9, UR7, URZ, UP1, !UPT ;  /* 0x0000000709067290 */ /* 0x000fe20008ffe43f */
[----:B------:R-:W-:Y:S01]  /*5ad0*/  F2FP.BF16.F32.PACK_AB R14, R14, R15 ;  /* 0x0000000f0e0e723e */ /* 0x000fe200000010ff */
[----:B------:R-:W-:Y:S01]  /*5ae0*/  UISETP.NE.AND.EX UP0, UPT, UR7, URZ, UPT, UP0 ;  /* 0x0000003f0700728c */ /* 0x000fe2000bf05300 */
        /* <DEDUP_REMOVED lines=8> */
[----:B0-----:R-:W-:Y:S02]  /*5b70*/  MOV R21, R7 ;  /* 0x0000000700157202 */ /* 0x001fe40000000f00 */
[----:B------:R-:W-:Y:S02]  /*5b80*/  F2FP.BF16.F32.PACK_AB R73, R165, R152 ;  /* 0x00000098a549723e */ /* 0x000fe400000010ff */
[----:B------:R-:W-:Y:S01]  /*5b90*/  F2FP.BF16.F32.PACK_AB R81, R161, R82 ;  /* 0x00000052a151723e */ /* 0x000fe200000010ff */
[----:B------:R-:W-:Y:S01]  /*5ba0*/  IMAD.WIDE R78, R202, 0x2, R20 ;  /* 0x00000002ca4e7825 */ /* 0x000fe200078e0214 */
[----:B------:R-:W-:Y:S02]  /*5bb0*/  F2FP.BF16.F32.PACK_AB R88, R89, R88 ;  /* 0x000000585958723e */ /* 0x000fe400000010ff */
[----:B------:R-:W-:-:S02]  /*5bc0*/  F2FP.BF16.F32.PACK_AB R82, R85, R84 ;  /* 0x000000545552723e */ /* 0x000fc400000010ff */
[C---:B------:R-:W-:Y:S02]  /*5bd0*/  IADD3 R30, P1, R78.reuse, 0x20, RZ ;  /* 0x000000204e1e7810 */ /* 0x040fe40007f3e0ff */
[C---:B------:R-:W-:Y:S02]  /*5be0*/  LOP3.LUT R7, R78.reuse, 0x380, RZ, 0xc0, !PT ;  /* 0x000003804e077812 */ /* 0x040fe400078ec0ff */
        /* <DEDUP_REMOVED lines=45> */
[----:B------:R-:W-:Y:S02]  /*5ec0*/  LOP3.LUT R40, R191, 0x380, RZ, 0xc0, !PT ;  /* 0x00000380bf287812 */ /* 0x000fe400078ec0ff */
[----:B------:R-:W-:Y:S02]  /*5ed0*/  SHF.R.U64 R7, R7, 0x3, RZ ;  /* 0x0000000307077819 */ /* 0x000fe400000012ff */
[----:B------:R-:W-:Y:S02]  /*5ee0*/  SHF.R.U64 R42, R42, 0x3, RZ ;  /* 0x000000032a2a7819 */ /* 0x000fe400000012ff */
[----:B------:R-:W-:Y:S02]  /*5ef0*/  SHF.R.U64 R40, R40, 0x3, RZ ;  /* 0x0000000328287819 */ /* 0x000fe400000012ff */
[----:B------:R-:W-:Y:S02]  /*5f00*/  LOP3.LUT R58, R7, R58, RZ, 0x3c, !PT ;  /* 0x0000003a073a7212 */ /* 0x000fe400078e3cff */
[----:B------:R-:W-:-:S02]  /*5f10*/  LOP3.LUT R34, R95, 0x380, RZ, 0xc0, !PT ;  /* 0x000003805f227812 */ /* 0x000fc400078ec0ff */
[----:B------:R-:W-:Y:S02]  /*5f20*/  LOP3.LUT R64, R42, R193, RZ, 0x3c, !PT ;  /* 0x000000c12a407212 */ /* 0x000fe400078e3cff */
[----:B------:R-:W-:Y:S02]  /*5f30*/  LOP3.LUT R7, R70, 0x380, RZ, 0xc0, !PT ;  /* 0x0000038046077812 */ /* 0x000fe400078ec0ff */
[----:B------:R-:W-:Y:S02]  /*5f40*/  LOP3.LUT R38, R181, 0x380, RZ, 0xc0, !PT ;  /* 0x00000380b5267812 */ /* 0x000fe400078ec0ff */
[----:B------:R-:W-:Y:S02]  /*5f50*/  LOP3.LUT R62, R40, R191, RZ, 0x3c, !PT ;  /* 0x000000bf283e7212 */ /* 0x000fe400078e3cff */
[----:B------:R-:W-:Y:S02]  /*5f60*/  LOP3.LUT R42, R199, 0x380, RZ, 0xc0, !PT ;  /* 0x00000380c72a7812 */ /* 0x000fe400078ec0ff */
[----:B------:R-:W-:-:S02]  /*5f70*/  LOP3.LUT R40, R197, 0x380, RZ, 0xc0, !PT ;  /* 0x00000380c5287812 */ /* 0x000fc400078ec0ff */
[----:B------:R-:W-:Y:S02]  /*5f80*/  SHF.R.U64 R34, R34, 0x3, RZ ;  /* 0x0000000322227819 */ /* 0x000fe400000012ff */
[----:B------:R-:W-:Y:S02]  /*5f90*/  SHF.R.U64 R29, R7, 0x3, RZ ;  /* 0x00000003071d7819 */ /* 0x000fe400000012ff */
[----:B------:R-:W-:Y:S02]  /*5fa0*/  SHF.R.U64 R38, R38, 0x3, RZ ;  /* 0x0000000326267819 */ /* 0x000fe400000012ff */
[----:B------:R-:W-:Y:S02]  /*5fb0*/  LOP3.LUT R52, R187, 0x380, RZ, 0xc0, !PT ;  /* 0x00000380bb347812 */ /* 0x000fe400078ec0ff */
[----:B------:R-:W-:Y:S02]  /*5fc0*/  MOV R78, R78 ;  /* 0x0000004e004e7202 */ /* 0x000fe40000000f00 */
[----:B------:R-:W-:-:S02]  /*5fd0*/  SHF.R.U64 R42, R42, 0x3, RZ ;  /* 0x000000032a2a7819 */ /* 0x000fc400000012ff */
[----:B------:R-:W-:Y:S02]  /*5fe0*/  F2FP.BF16.F32.PACK_AB R7, R177, R26 ;  /* 0x0000001ab107723e */ /* 0x000fe400000010ff */
[----:B------:R-:W-:Y:S02]  /*5ff0*/  LOP3.LUT R54, R189, 0x380, RZ, 0xc0, !PT ;  /* 0x00000380bd367812 */ /* 0x000fe400078ec0ff */
[----:B------:R-:W-:Y:S01]  /*6000*/  SHF.R.U64 R40, R40, 0x3, RZ ;  /* 0x0000000328287819 */ /* 0x000fe200000012ff */
[----:B------:R0:W-:Y:S01]  /*6010*/  STSM.16.M88.4 [R78], R4 ;  /* 0x000000044e007844 */ /* 0x0001e20000000200 */
[----:B------:R-:W-:Y:S02]  /*6020*/  LOP3.LUT R34, R34, R95, RZ, 0x3c, !PT ;  /* 0x0000005f22227212 */ /* 0x000fe400078e3cff */
[----:B------:R-:W-:Y:S02]  /*6030*/  LOP3.LUT R38, R38, R181, RZ, 0x3c, !PT ;  /* 0x000000b526267212 */ /* 0x000fe400078e3cff */
[----:B------:R-:W-:-:S02]  /*6040*/  SHF.R.U64 R52, R52, 0x3, RZ ;  /* 0x0000000334347819 */ /* 0x000fc400000012ff */
[----:B------:R-:W-:Y:S02]  /*6050*/  LOP3.LUT R26, R42, R199, RZ, 0x3c, !PT ;  /* 0x000000c72a1a7212 */ /* 0x000fe400078e3cff */
[----:B------:R-:W-:Y:S02]  /*6060*/  SHF.R.U64 R54, R54, 0x3, RZ ;  /* 0x0000000336367819 */ /* 0x000fe400000012ff */
[----:B------:R-:W-:Y:S02]  /*6070*/  LOP3.LUT R66, R195, 0x380, RZ, 0xc0, !PT ;  /* 0x00000380c3427812 */ /* 0x000fe400078ec0ff */
[----:B------:R-:W-:Y:S02]  /*6080*/  LOP3.LUT R74, R40, R197, RZ, 0x3c, !PT ;  /* 0x000000c5284a7212 */ /* 0x000fe400078e3cff */
[----:B------:R-:W-:Y:S02]  /*6090*/  MOV R40, R30 ;  /* 0x0000001e00287202 */ /* 0x000fe40000000f00 */
[----:B0-----:R-:W-:-:S02]  /*60a0*/  F2FP.BF16.F32.PACK_AB R4, R33, R32 ;  /* 0x000000202104723e */ /* 0x001fc400000010ff */
[----:B------:R-:W-:Y:S02]  /*60b0*/  F2FP.BF16.F32.PACK_AB R5, R176, R173 ;  /* 0x000000adb005723e */ /* 0x000fe400000010ff */
[----:B------:R-:W-:Y:S02]  /*60c0*/  F2FP.BF16.F32.PACK_AB R6, R37, R36 ;  /* 0x000000242506723e */ /* 0x000fe400000010ff */
[----:B------:R-:W-:Y:S02]  /*60d0*/  F2FP.BF16.F32.PACK_AB R7, R175, R172 ;  /* 0x000000acaf07723e */ /* 0x000fe400000010ff */
[----:B------:R-:W-:Y:S02]  /*60e0*/  MOV R35, R34 ;  /* 0x0000002200237202 */ /* 0x000fe40000000f00 */
[----:B------:R-:W-:Y:S01]  /*60f0*/  LOP3.LUT R52, R52, R187, RZ, 0x3c, !PT ;  /* 0x000000bb34347212 */ /* 0x000fe200078e3cff */
[----:B------:R0:W-:Y:S01]  /*6100*/  STSM.16.M88.4 [R40], R4 ;  /* 0x0000000428007844 */ /* 0x0001e20000000200 */
[----:B------:R-:W-:-:S02]  /*6110*/  MOV R38, R38 ;  /* 0x0000002600267202 */ /* 0x000fc40000000f00 */
[----:B------:R-:W-:Y:S01]  /*6120*/  MOV R32, R26 ;  /* 0x0000001a00207202 */ /* 0x000fe20000000f00 */
[----:B------:R-:W-:Y:S01]  /*6130*/  STSM.16.M88.4 [R35], R8 ;  /* 0x0000000823007844 */ /* 0x000fe20000000200 */
[----:B------:R-:W-:Y:S02]  /*6140*/  LOP3.LUT R54, R54, R189, RZ, 0x3c, !PT ;  /* 0x000000bd36367212 */ /* 0x000fe400078e3cff */
[----:B------:R-:W-:Y:S01]  /*6150*/  SHF.R.U64 R66, R66, 0x3, RZ ;  /* 0x0000000342427819 */ /* 0x000fe200000012ff */
[----:B------:R-:W-:Y:S01]  /*6160*/  STSM.16.M88.4 [R38], R12 ;  /* 0x0000000c26007844 */ /* 0x000fe20000000200 */
[----:B------:R-:W-:Y:S02]  /*6170*/  LOP3.LUT R70, R29, R70, RZ, 0x3c, !PT ;  /* 0x000000461d467212 */ /* 0x000fe400078e3cff */
[----:B------:R-:W-:Y:S02]  /*6180*/  MOV R46, R46 ;  /* 0x0000002e002e7202 */ /* 0x000fe40000000f00 */
[----:B------:R-:W-:-:S02]  /*6190*/  F2FP.BF16.F32.PACK_AB R26, R61, R60 ;  /* 0x0000003c3d1a723e */ /* 0x000fc400000010ff */
[----:B------:R-:W-:Y:S01]  /*61a0*/  F2FP.BF16.F32.PACK_AB R27, R164, R155 ;  /* 0x0000009ba41b723e */ /* 0x000fe200000010ff */
[----:B0-----:R-:W-:Y:S01]  /*61b0*/  IMAD.U32 R5, RZ, RZ, UR6 ;  /* 0x00000006ff057e24 */ /* 0x001fe2000f8e00ff */
[----:B------:R-:W-:Y:S01]  /*61c0*/  MOV R48, R48 ;  /* 0x0000003000307202 */ /* 0x000fe20000000f00 */
[----:B------:R-:W-:Y:S01]  /*61d0*/  ULDC.64 UR6, c[0x0][0xbe0] ;  /* 0x0002f80000067ab9 */ /* 0x000fe20000000a00 */
[----:B------:R-:W-:Y:S01]  /*61e0*/  MOV R34, R74 ;  /* 0x0000004a00227202 */ /* 0x000fe20000000f00 */
[----:B------:R-:W-:Y:S01]  /*61f0*/  STSM.16.M88.4 [R46], R24 ;  /* 0x000000182e007844 */ /* 0x000fe20000000200 */
[----:B------:R-:W-:Y:S01]  /*6200*/  F2FP.BF16.F32.PACK_AB R29, R167, R154 ;  /* 0x0000009aa71d723e */ /* 0x000fe200000010ff */
[----:B------:R-:W-:Y:S01]  /*6210*/  IMAD.U32 R4, RZ, RZ, UR4 ;  /* 0x00000004ff047e24 */ /* 0x000fe2000f8e00ff */
[----:B------:R-:W-:Y:S02]  /*6220*/  F2FP.BF16.F32.PACK_AB R30, R69, R68 ;  /* 0x00000044451e723e */ /* 0x000fe400000010ff */
[----:B------:R-:W-:-:S02]  /*6230*/  F2FP.BF16.F32.PACK_AB R31, R162, R153 ;  /* 0x00000099a21f723e */ /* 0x000fc400000010ff */
[----:B------:R-:W-:Y:S02]  /*6240*/  MOV R50, R50 ;  /* 0x0000003200327202 */ /* 0x000fe40000000f00 */
[----:B------:R-:W-:Y:S01]  /*6250*/  F2FP.BF16.F32.PACK_AB R74, R77, R76 ;  /* 0x0000004c4d4a723e */ /* 0x000fe200000010ff */
[----:B------:R-:W-:Y:S01]  /*6260*/  STSM.16.M88.4 [R48], R28 ;  /* 0x0000001c30007844 */ /* 0x000fe20000000200 */
[----:B------:R-:W-:Y:S02]  /*6270*/  F2FP.BF16.F32.PACK_AB R75, R163, R56 ;  /* 0x00000038a34b723e */ /* 0x000fe400000010ff */
[----:B------:R-:W-:Y:S02]  /*6280*/  MOV R52, R52 ;  /* 0x0000003400347202 */ /* 0x000fe40000000f00 */
[----:B------:R-:W-:Y:S01]  /*6290*/  F2FP.BF16.F32.PACK_AB R83, R160, R83 ;  /* 0x00000053a053723e */ /* 0x000fe200000010ff */
[----:B------:R-:W-:Y:S01]  /*62a0*/  STSM.16.M88.4 [R50], R72 ;  /* 0x0000004832007844 */ /* 0x000fe20000000200 */
[----:B------:R-:W-:-:S02]  /*62b0*/  F2FP.BF16.F32.PACK_AB R89, R87, R90 ;  /* 0x0000005a5759723e */ /* 0x000fc400000010ff */
[----:B------:R-:W-:Y:S01]  /*62c0*/  F2FP.BF16.F32.PACK_AB R96, R97, R96 ;  /* 0x000000606160723e */ /* 0x000fe200000010ff */
[----:B------:R0:W-:Y:S01]  /*62d0*/  STSM.16.M88.4 [R52], R80 ;  /* 0x0000005034007844 */ /* 0x0001e20000000200 */
[----:B------:R-:W-:Y:S02]  /*62e0*/  LOP3.LUT R66, R66, R195, RZ, 0x3c, !PT ;  /* 0x000000c342427212 */ /* 0x000fe400078e3cff */
        /* <DEDUP_REMOVED lines=49> */
[----:B------:R-:W-:Y:S01]  /*6600*/  @UP1 UIADD3 UR6, UP2, UR8, UR6, URZ ;  /* 0x0000000608061290 */ /* 0x000fe2000ff5e03f */
[----:B------:R-:W-:-:S03]  /*6610*/  IMAD R7, R16, 0x40, R2 ;  /* 0x0000004010077824 */ /* 0x000fc600078e0202 */
[----:B------:R-:W-:Y:S01]  /*6620*/  @UP1 UIADD3.X UR7, UR9, UR7, URZ, UP2, !UPT ;  /* 0x0000000709071290 */ /* 0x000fe200097fe43f */
[----:B------:R-:W-:-:S04]  /*6630*/  IMAD.WIDE R20, R7, 0x2, R20 ;  /* 0x0000000207147825 */ /* 0x000fc800078e0214 */
[----:B------:R-:W-:Y:S01]  /*6640*/  IMAD.U32 R6, RZ, RZ, UR6 ;  /* 0x00000006ff067e24 */ /* 0x000fe2000f8e00ff */
[----:B------:R-:W2:Y:S01]  /*6650*/  @P1 LDG.E R3, desc[UR40][R4.64] ;  /* 0x0000002804031981 */ /* 0x000ea2000c1e1900 */
[----:B------:R-:W-:Y:S01]  /*6660*/  IMAD.U32 R7, RZ, RZ, UR7 ;  /* 0x00000007ff077e24 */ /* 0x000fe2000f8e00ff */
[----:B------:R-:W-:Y:S01]  /*6670*/  UMOV UR4, URZ ;  /* 0x0000003f00047c82 */ /* 0x000fe20008000000 */
[----:B------:R-:W-:-:S03]  /*6680*/  IADD3 R13, P0, R20, 0x1000, RZ ;  /* 0x00001000140d7810 */ /* 0x000fc60007f1e0ff */
[----:B0-----:R1:W5:Y:S01]  /*6690*/  @P2 LDG.E R81, desc[UR40][R6.64] ;  /* 0x0000002806512981 */ /* 0x001362000c1e1900 */
[----:B--2---:R-:W-:Y:S01]  /*66a0*/  @P1 R2UR UR4, R3 ;  /* 0x00000000030412ca */ /* 0x004fe200000e0000 */
[----:B-1----:R-:W-:-:S14]  /*66b0*/  @P2 BRA `(.L_x_7481) ;  /* 0x0000000000102947 */ /* 0x002fdc0003800000 */
[----:B------:R-:W-:Y:S05]  /*66c0*/  @!P1 BRA `(.L_x_7481) ;  /* 0x00000000000c9947 */ /* 0x000fea0003800000 */
[----:B------:R-:W2:Y:S04]  /*66d0*/  LDG.E R6, desc[UR40][R4.64] ;  /* 0x0000002804067981 */ /* 0x000ea8000c1e1900 */
[----:B-----5:R-:W2:Y:S02]  /*66e0*/  LDG.E R81, desc[UR40][R4.64+0x4] ;  /* 0x0000042804517981 */ /* 0x020ea4000c1e1900 */
[----:B--2---:R-:W-:-:S07]  /*66f0*/  IMAD.IADD R81, R81, 0x1, -R6 ;  /* 0x0000000151517824 */ /* 0x004fce00078e0a06 */
.L_x_7481:
[----:B------:R-:W-:Y:S01]  /*6700*/  USHF.R.S32.HI UR11, URZ, 0x1f, UR44 ;  /* 0x0000001f3f0b7899 */ /* 0x000fe2000801142c */
[----:B------:R-:W-:Y:S01]  /*6710*/  IADD3 R5, P2, R20, 0x3000, RZ ;  /* 0x0000300014057810 */ /* 0x000fe20007f5e0ff */
[----:B------:R-:W-:Y:S01]  /*6720*/  ULDC.64 UR12, c[0x0][0xb70] ;  /* 0x0002dc00000c7ab9 */ /* 0x000fe20000000a00 */
[----:B------:R-:W-:Y:S01]  /*6730*/  USHF.R.S32.HI UR9, URZ, 0x1f, UR4 ;  /* 0x0000001f3f097899 */ /* 0x000fe20008011404 */
[----:B------:R-:W-:Y:S01]  /*6740*/  IMAD R10, R18, 0x80, R201 ;  /* 0x00000080120a7824 */ /* 0x000fe200078e02c9 */
[----:B------:R-:W-:Y:S01]  /*6750*/  UIMAD UR10, UR11, UR12, URZ ;  /* 0x0000000c0b0a72a4 */ /* 0x000fe2000f8e023f */
[----:B------:R-:W-:Y:S01]  /*6760*/  LOP3.LUT R4, R5, 0x380, RZ, 0xc0, !PT ;  /* 0x0000038005047812 */ /* 0x000fe200078ec0ff */
[----:B------:R-:W-:Y:S01]  /*6770*/  UMOV UR8, UR4 ;  /* 0x0000000400087c82 */ /* 0x000fe20008000000 */
[----:B------:R-:W-:Y:S01]  /*6780*/  USEL UR45, UR45, URZ, !UP0 ;  /* 0x0000003f2d2d7287 */ /* 0x000fe2000c000000 */
[----:B------:R-:W-:Y:S01]  /*6790*/  LOP3.LUT R12, R13, 0x380, RZ, 0xc0, !PT ;  /* 0x000003800d0c7812 */ /* 0x000fe200078ec0ff */
[----:B------:R-:W-:Y:S01]  /*67a0*/  UIMAD.WIDE.U32 UR6, UR44, UR12, UR8 ;  /* 0x0000000c2c0672a5 */ /* 0x000fe2000f8e0008 */
[----:B------:R-:W-:Y:S01]  /*67b0*/  SHF.R.U64 R4, R4, 0x3, RZ ;  /* 0x0000000304047819 */ /* 0x000fe200000012ff */
[----:B------:R-:W-:Y:S01]  /*67c0*/  UIMAD UR10, UR44, UR13, UR10 ;  /* 0x0000000d2c0a72a4 */ /* 0x000fe2000f8e020a */
[----:B------:R-:W-:Y:S01]  /*67d0*/  IADD3 R9, P1, R20, 0x2000, RZ ;  /* 0x0000200014097810 */ /* 0x000fe20007f3e0ff */
[----:B------:R-:W-:Y:S01]  /*67e0*/  USEL UR46, UR46, URZ, !UP0 ;  /* 0x0000003f2e2e7287 */ /* 0x000fe2000c000000 */
[----:B------:R-:W-:Y:S01]  /*67f0*/  LOP3.LUT R4, R4, R5, RZ, 0x3c, !PT ;  /* 0x0000000504047212 */ /* 0x000fe200078e3cff */
[----:B------:R-:W-:Y:S01]  /*6800*/  ULDC.64 UR12, c[0x0][0xb78] ;  /* 0x0002de00000c7ab9 */ /* 0x000fe20000000a00 */
[----:B------:R-:W-:Y:S01]  /*6810*/  UIADD3 UR7, UR7, UR10, URZ ;  /* 0x0000000a07077290 */ /* 0x000fe2000fffe03f */
[----:B------:R-:W-:Y:S01]  /*6820*/  SHF.R.S32.HI R3, RZ, 0x1f, R10 ;  /* 0x0000001fff037819 */ /* 0x000fe2000001140a */
[----:B------:R-:W-:Y:S01]  /*6830*/  UIMAD UR8, UR45, UR12, URZ ;  /* 0x0000000c2d0872a4 */ /* 0x000fe2000f8e023f */
[----:B------:R-:W-:Y:S01]  /*6840*/  SHF.R.U64 R12, R12, 0x3, RZ ;  /* 0x000000030c0c7819 */ /* 0x000fe200000012ff */
[----:B------:R-:W-:Y:S01]  /*6850*/  UIMAD.WIDE.U32 UR6, UR46, UR12, UR6 ;  /* 0x0000000c2e0672a5 */ /* 0x000fe2000f8e0006 */
[----:B------:R-:W-:Y:S01]  /*6860*/  LOP3.LUT R8, R9, 0x380, RZ, 0xc0, !PT ;  /* 0x0000038009087812 */ /* 0x000fe200078ec0ff */
[----:B------:R-:W-:Y:S01]  /*6870*/  UIMAD UR8, UR46, UR13, UR8 ;  /* 0x0000000d2e0872a4 */ /* 0x000fe2000f8e0208 */
[----:B------:R-:W-:Y:S01]  /*6880*/  LOP3.LUT R12, R12, R13, RZ, 0x3c, !PT ;  /* 0x0000000d0c0c7212 */ /* 0x000fe200078e3cff */
[----:B------:R-:W-:Y:S01]  /*6890*/  IMAD.X R13, RZ, RZ, R21, P0 ;  /* 0x000000ffff0d7224 */ /* 0x000fe200000e0615 */
[----:B------:R-:W-:Y:S01]  /*68a0*/  SHF.R.U64 R8, R8, 0x3, RZ ;  /* 0x0000000308087819 */ /* 0x000fe200000012ff */
[----:B------:R-:W-:Y:S01]  /*68b0*/  ULDC.64 UR12, c[0x0][0xaa0] ;  /* 0x0002a800000c7ab9 */ /* 0x000fe20000000a00 */
[----:B------:R-:W-:Y:S01]  /*68c0*/  IADD3 R5, P3, R10, UR6, RZ ;  /* 0x000000060a057c10 */ /* 0x000fe2000ff7e0ff */
[----:B------:R-:W-:Y:S01]  /*68d0*/  IMAD.U32 R6, RZ, RZ, UR8 ;  /* 0x00000008ff067e24 */ /* 0x000fe2000f8e00ff */
[----:B------:R-:W-:-:S02]  /*68e0*/  IADD3 R73, P0, R20, 0x8000, RZ ;  /* 0x0000800014497810 */ /* 0x000fc40007f1e0ff */
[----:B------:R-:W-:Y:S01]  /*68f0*/  LOP3.LUT R8, R8, R9, RZ, 0x3c, !PT ;  /* 0x0000000908087212 */ /* 0x000fe200078e3cff */
[--C-:B------:R-:W-:Y:S01]  /*6900*/  IMAD.X R9, RZ, RZ, R21.reuse, P1 ;  /* 0x000000ffff097224 */ /* 0x100fe200008e0615 */
[----:B------:R-:W-:Y:S01]  /*6910*/  IADD3.X R6, R3, UR7, R6, P3, !PT ;  /* 0x0000000703067c10 */ /* 0x000fe20009ffe406 */
[----:B------:R-:W-:Y:S01]  /*6920*/  ULDC.64 UR6, c[0x0][0xb40] ;  /* 0x0002d00000067ab9 */ /* 0x000fe20000000a00 */
[C---:B------:R-:W-:Y:S02]  /*6930*/  IADD3 R61, P1, R20.reuse, 0x9000, RZ ;  /* 0x00009000143d7810 */ /* 0x040fe40007f3e0ff */
[----:B------:R-:W-:Y:S02]  /*6940*/  LEA R38, P3, R5, UR6, 0x2 ;  /* 0x0000000605267c11 */ /* 0x000fe4000f8610ff */
[----:B------:R-:W-:Y:S02]  /*6950*/  LOP3.LUT R72, R73, 0x380, RZ, 0xc0, !PT ;  /* 0x0000038049487812 */ /* 0x000fe400078ec0ff */
[----:B------:R-:W-:Y:S01]  /*6960*/  LEA.HI.X R39, R5, UR7, R6, 0x2, P3 ;  /* 0x0000000705277c11 */ /* 0x000fe200098f1406 */
[----:B------:R-:W-:Y:S01]  /*6970*/  IMAD.X R5, RZ, RZ, R21, P2 ;  /* 0x000000ffff057224 */ /* 0x000fe200010e0615 */
[----:B------:R-:W-:Y:S01]  /*6980*/  IADD3 R65, P6, R20, 0x4000, RZ ;  /* 0x0000400014417810 */ /* 0x000fe20007fde0ff */
[----:B------:R-:W-:Y:S01]  /*6990*/  VIADD R6, R10, 0x8 ;  /* 0x000000080a067836 */ /* 0x000fe20000000000 */
[----:B------:R-:W-:-:S02]  /*69a0*/  IADD3 R53, P5, R20, 0x5000, RZ ;  /* 0x0000500014357810 */ /* 0x000fc40007fbe0ff */
[C---:B------:R-:W-:Y:S02]  /*69b0*/  IADD3 R33, P4, R20.reuse, 0x6000, RZ ;  /* 0x0000600014217810 */ /* 0x040fe40007f9e0ff */
[C---:B------:R-:W-:Y:S02]  /*69c0*/  IADD3 R25, P3, R20.reuse, 0x7000, RZ ;  /* 0x0000700014197810 */ /* 0x040fe40007f7e0ff */
[----:B------:R-:W-:Y:S02]  /*69d0*/  IADD3 R49, P2, R20, 0xa000, RZ ;  /* 0x0000a00014317810 */ /* 0x000fe40007f5e0ff */
[----:B------:R-:W-:Y:S02]  /*69e0*/  LOP3.LUT R60, R61, 0x380, RZ, 0xc0, !PT ;  /* 0x000003803d3c7812 */ /* 0x000fe400078ec0ff */
[----:B------:R-:W-:Y:S02]  /*69f0*/  SHF.R.U64 R72, R72, 0x3, RZ ;  /* 0x0000000348487819 */ /* 0x000fe400000012ff */
[----:B------:R-:W-:-:S02]  /*6a00*/  LOP3.LUT R64, R65, 0x380, RZ, 0xc0, !PT ;  /* 0x0000038041407812 */ /* 0x000fc400078ec0ff */
[----:B------:R-:W-:Y:S02]  /*6a10*/  LOP3.LUT R52, R53, 0x380, RZ, 0xc0, !PT ;  /* 0x0000038035347812 */ /* 0x000fe400078ec0ff */
[----:B------:R-:W-:Y:S02]  /*6a20*/  LOP3.LUT R32, R33, 0x380, RZ, 0xc0, !PT ;  /* 0x0000038021207812 */ /* 0x000fe400078ec0ff */
[----:B------:R-:W-:Y:S02]  /*6a30*/  LOP3.LUT R24, R25, 0x380, RZ, 0xc0, !PT ;  /* 0x0000038019187812 */ /* 0x000fe400078ec0ff */
[----:B------:R-:W-:Y:S02]  /*6a40*/  LOP3.LUT R48, R49, 0x380, RZ, 0xc0, !PT ;  /* 0x0000038031307812 */ /* 0x000fe400078ec0ff */
[----:B------:R-:W-:Y:S02]  /*6a50*/  SHF.R.U64 R60, R60, 0x3, RZ ;  /* 0x000000033c3c7819 */ /* 0x000fe400000012ff */
[----:B------:R-:W-:Y:S01]  /*6a60*/  LOP3.LUT R72, R72, R73, RZ, 0x3c, !PT ;  /* 0x0000004948487212 */ /* 0x000fe200078e3cff */
[----:B------:R-:W-:Y:S01]  /*6a70*/  IMAD.X R73, RZ, RZ, R21, P0 ;  /* 0x000000ffff497224 */ /* 0x000fe200000e0615 */
[----:B------:R-:W-:-:S02]  /*6a80*/  SHF.R.U64 R64, R64, 0x3, RZ ;  /* 0x0000000340407819 */ /* 0x000fc400000012ff */
[----:B------:R-:W-:Y:S02]  /*6a90*/  SHF.R.U64 R52, R52, 0x3, RZ ;  /* 0x0000000334347819 */ /* 0x000fe400000012ff */
[----:B------:R-:W-:Y:S02]  /*6aa0*/  SHF.R.U64 R32, R32, 0x3, RZ ;  /* 0x0000000320207819 */ /* 0x000fe400000012ff */
[----:B------:R-:W-:Y:S02]  /*6ab0*/  SHF.R.U64 R24, R24, 0x3, RZ ;  /* 0x0000000318187819 */ /* 0x000fe400000012ff */
[----:B------:R-:W-:Y:S02]  /*6ac0*/  SHF.R.U64 R48, R48, 0x3, RZ ;  /* 0x0000000330307819 */ /* 0x000fe400000012ff */
[----:B------:R-:W-:Y:S02]  /*6ad0*/  LOP3.LUT P0, RZ, R19, 0x3, RZ, 0xc0, !PT ;  /* 0x0000000313ff7812 */ /* 0x000fe4000780c0ff */
        /* <DEDUP_REMOVED lines=12> */
[----:B-----5:R-:W-:-:S02]  /*6ba0*/  ISETP.GE.OR P1, PT, R10, R81, P0 ;  /* 0x000000510a00720c */ /* 0x020fc40000726670 */
[----:B------:R-:W-:Y:S02]  /*6bb0*/  ISETP.GE.OR P0, PT, R6, R81, P0 ;  /* 0x000000510600720c */ /* 0x000fe40000706670 */
[C---:B------:R-:W-:Y:S02]  /*6bc0*/  IADD3 R37, P6, R20.reuse, 0xb000, RZ ;  /* 0x0000b00014257810 */ /* 0x040fe40007fde0ff */
[C---:B------:R-:W-:Y:S02]  /*6bd0*/  IADD3 R77, P5, R20.reuse, 0xc000, RZ ;  /* 0x0000c000144d7810 */ /* 0x040fe40007fbe0ff */
[C---:B------:R-:W-:Y:S02]  /*6be0*/  IADD3 R69, P4, R20.reuse, 0xd000, RZ ;  /* 0x0000d00014457810 */ /* 0x040fe40007f9e0ff */
[C---:B------:R-:W-:Y:S02]  /*6bf0*/  IADD3 R57, P3, R20.reuse, 0xe000, RZ ;  /* 0x0000e00014397810 */ /* 0x040fe40007f7e0ff */
[C---:B------:R-:W-:Y:S01]  /*6c00*/  LOP3.LUT R7, R20.reuse, 0x380, RZ, 0xc0, !PT ;  /* 0x0000038014077812 */ /* 0x040fe200078ec0ff */
[----:B------:R-:W-:Y:S01]  /*6c10*/  @!P1 STG.E desc[UR40][R38.64], R44 ;  /* 0x0000002c26009986 */ /* 0x000fe2000c101928 */
[----:B------:R-:W-:-:S02]  /*6c20*/  IADD3 R10, P2, R20, 0xf000, RZ ;  /* 0x0000f000140a7810 */ /* 0x000fc40007f5e0ff */
[----:B------:R-:W-:Y:S01]  /*6c30*/  LOP3.LUT R36, R37, 0x380, RZ, 0xc0, !PT ;  /* 0x0000038025247812 */ /* 0x000fe200078ec0ff */
[----:B------:R0:W-:Y:S01]  /*6c40*/  @!P0 STG.E desc[UR40][R38.64+0x20], R45 ;  /* 0x0000202d26008986 */ /* 0x0001e2000c101928 */
[----:B------:R-:W-:Y:S01]  /*6c50*/  LOP3.LUT R76, R77, 0x380, RZ, 0xc0, !PT ;  /* 0x000003804d4c7812 */ /* 0x000fe200078ec0ff */
[----:B------:R-:W-:Y:S01]  /*6c60*/  UIMAD UR6, UR9, UR12, URZ ;  /* 0x0000000c090672a4 */ /* 0x000fe2000f8e023f */
[----:B------:R-:W-:Y:S01]  /*6c70*/  LOP3.LUT R68, R69, 0x380, RZ, 0xc0, !PT ;  /* 0x0000038045447812 */ /* 0x000fe200078ec0ff */
[----:B------:R-:W-:Y:S01]  /*6c80*/  IMAD.X R47, RZ, RZ, R21, P2 ;  /* 0x000000ffff2f7224 */ /* 0x000fe200010e0615 */
[----:B------:R-:W-:Y:S01]  /*6c90*/  LOP3.LUT R56, R57, 0x380, RZ, 0xc0, !PT ;  /* 0x0000038039387812 */ /* 0x000fe200078ec0ff */
[----:B------:R-:W5:Y:S01]  /*6ca0*/  LD.E.128 R12, desc[UR40][R12.64] ;  /* 0x000000280c0c7980 */ /* 0x000f62000c101d00 */
[----:B------:R-:W-:Y:S02]  /*6cb0*/  SHF.R.U64 R7, R7, 0x3, RZ ;  /* 0x0000000307077819 */ /* 0x000fe400000012ff */
[----:B------:R-:W-:Y:S01]  /*6cc0*/  LOP3.LUT R3, R10, 0x380, RZ, 0xc0, !PT ;  /* 0x000003800a037812 */ /* 0x000fe200078ec0ff */
[----:B------:R-:W5:Y:S01]  /*6cd0*/  LD.E.128 R64, desc[UR40][R64.64] ;  /* 0x0000002840407980 */ /* 0x000f62000c101d00 */
[----:B------:R-:W-:-:S02]  /*6ce0*/  SHF.R.U64 R36, R36, 0x3, RZ ;  /* 0x0000000324247819 */ /* 0x000fc400000012ff */
[----:B------:R-:W-:Y:S01]  /*6cf0*/  SHF.R.U64 R76, R76, 0x3, RZ ;  /* 0x000000034c4c7819 */ /* 0x000fe200000012ff */
[----:B------:R-:W5:Y:S01]  /*6d00*/  LD.E.128 R52, desc[UR40][R52.64] ;  /* 0x0000002834347980 */ /* 0x000f62000c101d00 */
[----:B------:R-:W-:Y:S02]  /*6d10*/  SHF.R.U64 R68, R68, 0x3, RZ ;  /* 0x0000000344447819 */ /* 0x000fe400000012ff */
[----:B------:R-:W-:Y:S01]  /*6d20*/  SHF.R.U64 R56, R56, 0x3, RZ ;  /* 0x0000000338387819 */ /* 0x000fe200000012ff */
[----:B------:R-:W5:Y:S01]  /*6d30*/  LD.E.128 R32, desc[UR40][R32.64] ;  /* 0x0000002820207980 */ /* 0x000f62000c101d00 */
[----:B------:R-:W-:Y:S02]  /*6d40*/  LOP3.LUT R20, R7, R20, RZ, 0x3c, !PT ;  /* 0x0000001407147212 */ /* 0x000fe400078e3cff */
[----:B------:R-:W-:Y:S01]  /*6d50*/  SHF.R.U64 R3, R3, 0x3, RZ ;  /* 0x0000000303037819 */ /* 0x000fe200000012ff */
[----:B------:R-:W-:Y:S01]  /*6d60*/  UIMAD UR6, UR4, UR13, UR6 ;  /* 0x0000000d040672a4 */ /* 0x000fe2000f8e0206 */
        /* <DEDUP_REMOVED lines=9> */
[----:B------:R1:W5:Y:S01]  /*6e00*/  LD.E.128 R28, desc[UR40][R20.64] ;  /* 0x00000028141c7980 */ /* 0x000362000c101d00 */
[----:B------:R-:W-:-:S03]  /*6e10*/  SHF.R.S32.HI R3, RZ, 0x1f, R2 ;  /* 0x0000001fff037819 */ /* 0x000fc60000011402 */
[----:B------:R-:W5:Y:S04]  /*6e20*/  LD.E.128 R8, desc[UR40][R8.64] ;  /* 0x0000002808087980 */ /* 0x000f68000c101d00 */
[----:B------:R-:W5:Y:S01]  /*6e30*/  LD.E.128 R4, desc[UR40][R4.64] ;  /* 0x0000002804047980 */ /* 0x000f62000c101d00 */
[----:B-1----:R-:W-:-:S03]  /*6e40*/  IMAD.U32 R21, RZ, RZ, UR12 ;  /* 0x0000000cff157e24 */ /* 0x002fc6000f8e00ff */
[----:B------:R-:W5:Y:S01]  /*6e50*/  LD.E.128 R24, desc[UR40][R24.64] ;  /* 0x0000002818187980 */ /* 0x000f62000c101d00 */
[----:B------:R-:W-:-:S03]  /*6e60*/  IMAD.WIDE.U32 R20, R21, UR4, R2 ;  /* 0x0000000415147c25 */ /* 0x000fc6000f8e0002 */
[----:B------:R-:W5:Y:S01]  /*6e70*/  LD.E.128 R72, desc[UR40][R72.64] ;  /* 0x0000002848487980 */ /* 0x000f62000c101d00 */
[----:B------:R-:W-:Y:S01]  /*6e80*/  VIADD R21, R21, UR6 ;  /* 0x0000000615157c36 */ /* 0x000fe20008000000 */
[----:B------:R-:W-:Y:S02]  /*6e90*/  ULDC.64 UR6, c[0x0][0xae0] ;  /* 0x0002b80000067ab9 */ /* 0x000fe40000000a00 */
[----:B------:R-:W5:Y:S04]  /*6ea0*/  LD.E.128 R60, desc[UR40][R60.64] ;  /* 0x000000283c3c7980 */ /* 0x000f68000c101d00 */
[----:B------:R-:W5:Y:S04]  /*6eb0*/  LD.E.128 R48, desc[UR40][R48.64] ;  /* 0x0000002830307980 */ /* 0x000f68000c101d00 */
[----:B0-----:R-:W5:Y:S04]  /*6ec0*/  LD.E.128 R36, desc[UR40][R36.64] ;  /* 0x0000002824247980 */ /* 0x001f68000c101d00 */
        /* <DEDUP_REMOVED lines=10> */
[----:B0-----:R-:W0:Y:S01]  /*6f70*/  FENCE.VIEW.ASYNC.S ;  /* 0x00000000000073c6 */ /* 0x001e220000000000 */
[----:B------:R-:W-:-:S02]  /*6f80*/  IMAD R40, R18, -0x80, R81 ;  /* 0xffffff8012287824 */ /* 0x000fc400078e0251 */
[----:B------:R-:W-:Y:S01]  /*6f90*/  IMAD.U32 R81, RZ, RZ, UR6 ;  /* 0x00000006ff517e24 */ /* 0x000fe2000f8e00ff */
[----:B------:R-:W-:-:S03]  /*6fa0*/  UIMAD UR4, UR44, UR7, UR4 ;  /* 0x000000072c0472a4 */ /* 0x000fc6000f8e0204 */
[----:B------:R-:W-:Y:S01]  /*6fb0*/  IMAD.WIDE.U32 R20, R81, UR44, R20 ;  /* 0x0000002c51147c25 */ /* 0x000fe2000f8e0014 */
[----:B------:R-:W-:Y:S01]  /*6fc0*/  ISETP.GE.AND P3, PT, R16, R40, PT ;  /* 0x000000281000720c */ /* 0x000fe20003f66270 */
[----:B------:R-:W-:Y:S02]  /*6fd0*/  ULDC.64 UR6, c[0x0][0xae8] ;  /* 0x0002ba0000067ab9 */ /* 0x000fe40000000a00 */
[----:B------:R-:W-:Y:S01]  /*6fe0*/  VIADD R21, R21, UR4 ;  /* 0x0000000415157c36 */ /* 0x000fe20008000000 */
[----:B------:R-:W-:Y:S01]  /*6ff0*/  UIMAD UR4, UR45, UR6, URZ ;  /* 0x000000062d0472a4 */ /* 0x000fe2000f8e023f */
[----:B------:R-:W-:Y:S02]  /*7000*/  VIADD R0, R0, 0x22820 ;  /* 0x0002282000007836 */ /* 0x000fe40000000000 */
[C---:B------:R-:W-:Y:S02]  /*7010*/  VIADD R3, R16.reuse, 0x20 ;  /* 0x0000002010037836 */ /* 0x040fe40000000000 */
[----:B------:R-:W-:-:S02]  /*7020*/  VIADD R17, R16, 0x60 ;  /* 0x0000006010117836 */ /* 0x000fc40000000000 */
[----:B------:R-:W-:Y:S01]  /*7030*/  IMAD.U32 R83, RZ, RZ, UR6 ;  /* 0x00000006ff537e24 */ /* 0x000fe2000f8e00ff */
[----:B------:R-:W-:Y:S01]  /*7040*/  UIMAD UR4, UR46, UR7, UR4 ;  /* 0x000000072e0472a4 */ /* 0x000fe2000f8e0204 */
[----:B------:R-:W-:Y:S02]  /*7050*/  PRMT R0, RZ, 0x654, R0 ;  /* 0x00000654ff007816 */ /* 0x000fe40000000000 */
[----:B------:R-:W-:Y:S01]  /*7060*/  IMAD.WIDE.U32 R82, R83, UR46, R20 ;  /* 0x0000002e53527c25 */ /* 0x000fe2000f8e0014 */
[-C--:B------:R-:W-:Y:S01]  /*7070*/  ISETP.GE.AND P0, PT, R3, R40.reuse, PT ;  /* 0x000000280300720c */ /* 0x080fe20003f06270 */
[----:B0-----:R0:W-:Y:S01]  /*7080*/  SYNCS.ARRIVE.TRANS64.RED.A1T0 RZ, [R0+URZ], RZ ;  /* 0x000000ff00ff79a7 */ /* 0x0011e2000810043f */
[-C--:B------:R-:W-:Y:S01]  /*7090*/  ISETP.GE.AND P2, PT, R17, R40.reuse, PT ;  /* 0x000000281100720c */ /* 0x080fe20003f46270 */
[----:B------:R-:W-:Y:S01]  /*70a0*/  VIADD R3, R16, 0x40 ;  /* 0x0000004010037836 */ /* 0x000fe20000000000 */
[--C-:B------:R-:W-:Y:S01]  /*70b0*/  SHF.R.S32.HI R17, RZ, 0x1f, R16.reuse ;  /* 0x0000001fff117819 */ /* 0x100fe20000011410 */
[----:B------:R-:W-:Y:S01]  /*70c0*/  VIADD R87, R83, UR4 ;  /* 0x0000000453577c36 */ /* 0x000fe20008000000 */
[----:B------:R-:W-:Y:S02]  /*70d0*/  BSSY B1, `(.L_x_7482) ;  /* 0x000001a000017945 */ /* 0x000fe40003800000 */
[----:B------:R-:W-:Y:S01]  /*70e0*/  ISETP.GE.AND P1, PT, R3, R40, PT ;  /* 0x000000280300720c */ /* 0x000fe20003f26270 */
[----:B------:R-:W-:Y:S01]  /*70f0*/  IMAD.WIDE R80, R18, 0x80, R16 ;  /* 0x0000008012507825 */ /* 0x000fe200078e0210 */
[----:B0-----:R-:W-:Y:S11]  /*7100*/  @P3 BRA `(.L_x_7483) ;  /* 0x0000000000583947 */ /* 0x001ff60003800000 */
[----:B------:R-:W-:Y:S01]  /*7110*/  ULDC.64 UR6, c[0x0][0xad8] ;  /* 0x0002b60000067ab9 */ /* 0x000fe20000000a00 */
[----:B------:R-:W-:Y:S01]  /*7120*/  IMAD.MOV.U32 R20, RZ, RZ, R82 ;  /* 0x000000ffff147224 */ /* 0x000fe200078e0052 */
[----:B------:R-:W-:Y:S01]  /*7130*/  ULDC UR4, c[0x0][0xa8c] ;  /* 0x0002a30000047ab9 */ /* 0x000fe20000000800 */
[----:B------:R-:W-:Y:S01]  /*7140*/  IMAD R3, R81, UR6, RZ ;  /* 0x0000000651037c24 */ /* 0x000fe2000f8e02ff */
[C---:B------:R-:W-:Y:S01]  /*7150*/  ISETP.GE.AND P4, PT, R2.reuse, UR4, PT ;  /* 0x0000000402007c0c */ /* 0x040fe2000bf86270 */
[----:B------:R-:W-:Y:S02]  /*7160*/  IMAD.MOV.U32 R21, RZ, RZ, R87 ;  /* 0x000000ffff157224 */ /* 0x000fe400078e0057 */
[----:B------:R-:W-:Y:S02]  /*7170*/  VIADD R0, R2, 0x40 ;  /* 0x0000004002007836 */ /* 0x000fe40000000000 */
[----:B------:R-:W-:-:S03]  /*7180*/  IMAD.WIDE.U32 R20, R80, UR6, R20 ;  /* 0x0000000650147c25 */ /* 0x000fc6000f8e0014 */
[----:B------:R-:W-:Y:S01]  /*7190*/  ISETP.GE.AND P3, PT, R0, UR4, PT ;  /* 0x0000000400007c0c */ /* 0x000fe2000bf66270 */
[----:B------:R-:W-:Y:S01]  /*71a0*/  IMAD R3, R80, UR7, R3 ;  /* 0x0000000750037c24 */ /* 0x000fe2000f8e0203 */
[----:B------:R-:W-:Y:S01]  /*71b0*/  ULDC.64 UR6, c[0x0][0xa80] ;  /* 0x0002a00000067ab9 */ /* 0x000fe20000000a00 */
[----:B------:R-:W-:Y:S01]  /*71c0*/  VIADD R0, R2, 0x80 ;  /* 0x0000008002007836 */ /* 0x000fe20000000000 */
[----:B------:R-:W-:Y:S01]  /*71d0*/  LEA R84, P6, R20, UR6, 0x1 ;  /* 0x0000000614547c11 */ /* 0x000fe2000f8c08ff */
[----:B------:R-:W-:Y:S02]  /*71e0*/  IMAD.IADD R3, R21, 0x1, R3 ;  /* 0x0000000115037824 */ /* 0x000fe400078e0203 */
[----:B------:R-:W-:Y:S01]  /*71f0*/  VIADD R18, R2, 0xc0 ;  /* 0x000000c002127836 */ /* 0x000fe20000000000 */
[----:B------:R-:W-:Y:S02]  /*7200*/  ISETP.GE.AND P5, PT, R0, UR4, PT ;  /* 0x0000000400007c0c */ /* 0x000fe4000bfa6270 */
[----:B------:R-:W-:-:S02]  /*7210*/  LEA.HI.X R85, R20, UR7, R3, 0x1, P6 ;  /* 0x0000000714557c11 */ /* 0x000fc4000b0f0c03 */
[----:B------:R-:W-:-:S03]  /*7220*/  ISETP.GE.AND P6, PT, R18, UR4, PT ;  /* 0x0000000412007c0c */ /* 0x000fc6000bfc6270 */
[----:B-----5:R0:W-:Y:S04]  /*7230*/  @!P4 STG.E.128 desc[UR40][R84.64], R28 ;  /* 0x0000001c5400c986 */ /* 0x0201e8000c101d28 */
[----:B------:R0:W-:Y:S04]  /*7240*/  @!P3 STG.E.128 desc[UR40][R84.64+0x80], R64 ;  /* 0x000080405400b986 */ /* 0x0001e8000c101d28 */
[----:B------:R0:W-:Y:S04]  /*7250*/  @!P5 STG.E.128 desc[UR40][R84.64+0x100], R72 ;  /* 0x000100485400d986 */ /* 0x0001e8000c101d28 */
[----:B------:R0:W-:Y:S02]  /*7260*/  @!P6 STG.E.128 desc[UR40][R84.64+0x180], R76 ;  /* 0x0001804c5400e986 */ /* 0x0001e4000c101d28 */
.L_x_7483:
[----:B------:R-:W-:Y:S05]  /*7270*/  BSYNC B1 ;  /* 0x0000000000017941 */ /* 0x000fea0003800000 */
.L_x_7482:
[----:B------:R-:W-:Y:S04]  /*7280*/  BSSY B1, `(.L_x_7484) ;  /* 0x000001a000017945 */ /* 0x000fe80003800000 */
[----:B------:R-:W-:Y:S05]  /*7290*/  @P0 BRA `(.L_x_7485) ;  /* 0x0000000000600947 */ /* 0x000fea0003800000 */
[----:B------:R-:W-:Y:S01]  /*72a0*/  IADD3 R3, P0, R80, 0x20, RZ ;  /* 0x0000002050037810 */ /* 0x000fe20007f1e0ff */
[C---:B------:R-:W-:Y:S01]  /*72b0*/  VIADD R20, R2.reuse, 0x80 ;  /* 0x0000008002147836 */ /* 0x040fe20000000000 */
[----:B------:R-:W-:Y:S01]  /*72c0*/  ULDC UR4, c[0x0][0xa8c] ;  /* 0x0002a30000047ab9 */ /* 0x000fe20000000800 */
[----:B------:R-:W-:Y:S01]  /*72d0*/  VIADD R18, R2, 0x40 ;  /* 0x0000004002127836 */ /* 0x000fe20000000000 */
[----:B------:R-:W-:Y:S01]  /*72e0*/  ULDC.64 UR6, c[0x0][0xad8] ;  /* 0x0002b60000067ab9 */ /* 0x000fe20000000a00 */
[----:B------:R-:W-:Y:S01]  /*72f0*/  IMAD.X R0, RZ, RZ, R81, P0 ;  /* 0x000000ffff007224 */ /* 0x000fe200000e0651 */
[----:B------:R-:W-:Y:S01]  /*7300*/  ISETP.GE.AND P5, PT, R20, UR4, PT ;  /* 0x0000000414007c0c */ /* 0x000fe2000bfa6270 */
[----:B------:R-:W-:Y:S01]  /*7310*/  IMAD.MOV.U32 R20, RZ, RZ, R82 ;  /* 0x000000ffff147224 */ /* 0x000fe200078e0052 */
[----:B------:R-:W-:Y:S01]  /*7320*/  ISETP.GE.AND P4, PT, R18, UR4, PT ;  /* 0x0000000412007c0c */ /* 0x000fe2000bf86270 */
[----:B------:R-:W-:Y:S01]  /*7330*/  IMAD.MOV.U32 R21, RZ, RZ, R87 ;  /* 0x000000ffff157224 */ /* 0x000fe200078e0057 */
[----:B------:R-:W-:Y:S01]  /*7340*/  ISETP.GE.AND P3, PT, R2, UR4, PT ;  /* 0x0000000402007c0c */ /* 0x000fe2000bf66270 */
[----:B------:R-:W-:-:S02]  /*7350*/  IMAD R0, R0, UR6, RZ ;  /* 0x0000000600007c24 */ /* 0x000fc4000f8e02ff */
[----:B------:R-:W-:Y:S02]  /*7360*/  VIADD R18, R2, 0xc0 ;  /* 0x000000c002127836 */ /* 0x000fe40000000000 */
[----:B------:R-:W-:-:S03]  /*7370*/  IMAD.WIDE.U32 R20, R3, UR6, R20 ;  /* 0x0000000603147c25 */ /* 0x000fc6000f8e0014 */
[----:B------:R-:W-:Y:S01]  /*7380*/  ISETP.GE.AND P6, PT, R18, UR4, PT ;  /* 0x0000000412007c0c */ /* 0x000fe2000bfc6270 */
[----:B------:R-:W-:Y:S01]  /*7390*/  IMAD R3, R3, UR7, R0 ;  /* 0x0000000703037c24 */ /* 0x000fe2000f8e0200 */
[----:B------:R-:W-:Y:S02]  /*73a0*/  ULDC.64 UR6, c[0x0][0xa80] ;  /* 0x0002a00000067ab9 */ /* 0x000fe40000000a00 */
[----:B0----5:R-:W-:Y:S01]  /*73b0*/  LEA R28, P0, R20, UR6, 0x1 ;  /* 0x00000006141c7c11 */ /* 0x021fe2000f8008ff */
[----:B------:R-:W-:-:S05]  /*73c0*/  IMAD.IADD R3, R21, 0x1, R3 ;  /* 0x0000000115037824 */ /* 0x000fca00078e0203 */
[----:B------:R-:W-:-:S05]  /*73d0*/  LEA.HI.X R29, R20, UR7, R3, 0x1, P0 ;  /* 0x00000007141d7c11 */ /* 0x000fca00080f0c03 */
[----:B------:R1:W-:Y:S04]  /*73e0*/  @!P3 STG.E.128 desc[UR40][R28.64], R12 ;  /* 0x0000000c1c00b986 */ /* 0x0003e8000c101d28 */
[----:B------:R1:W-:Y:S04]  /*73f0*/  @!P4 STG.E.128 desc[UR40][R28.64+0x80], R52 ;  /* 0x000080341c00c986 */ /* 0x0003e8000c101d28 */
[----:B------:R1:W-:Y:S04]  /*7400*/  @!P5 STG.E.128 desc[UR40][R28.64+0x100], R60 ;  /* 0x0001003c1c00d986 */ /* 0x0003e8000c101d28 */
[----:B------:R1:W-:Y:S02]  /*7410*/  @!P6 STG.E.128 desc[UR40][R28.64+0x180], R68 ;  /* 0x000180441c00e986 */ /* 0x0003e4000c101d28 */
.L_x_7485:
[----:B------:R-:W-:Y:S05]  /*7420*/  BSYNC B1 ;  /* 0x0000000000017941 */ /* 0x000fea0003800000 */
.L_x_7484:
[----:B------:R-:W-:Y:S04]  /*7430*/  BSSY B1, `(.L_x_7486) ;  /* 0x000001a000017945 */ /* 0x000fe80003800000 */
[----:B------:R-:W-:Y:S05]  /*7440*/  @P1 BRA `(.L_x_7487) ;  /* 0x0000000000601947 */ /* 0x000fea0003800000 */
[----:B------:R-:W-:Y:S01]  /*7450*/  IADD3 R3, P0, R80, 0x40, RZ ;  /* 0x0000004050037810 */ /* 0x000fe20007f1e0ff */
[C---:B-1---5:R-:W-:Y:S01]  /*7460*/  VIADD R12, R2.reuse, 0x40 ;  /* 0x00000040020c7836 */ /* 0x062fe20000000000 */
        /* <DEDUP_REMOVED lines=15> */
[----:B------:R-:W-:Y:S01]  /*7560*/  LEA R14, P0, R12, UR6, 0x1 ;  /* 0x000000060c0e7c11 */ /* 0x000fe2000f8008ff */
[----:B------:R-:W-:-:S05]  /*7570*/  IMAD.IADD R3, R13, 0x1, R3 ;  /* 0x000000010d037824 */ /* 0x000fca00078e0203 */
[----:B------:R-:W-:-:S05]  /*7580*/  LEA.HI.X R15, R12, UR7, R3, 0x1, P0 ;  /* 0x000000070c0f7c11 */ /* 0x000fca00080f0c03 */
[----:B------:R2:W-:Y:S04]  /*7590*/  @!P1 STG.E.128 desc[UR40][R14.64], R8 ;  /* 0x000000080e009986 */ /* 0x0005e8000c101d28 */
[----:B------:R2:W-:Y:S04]  /*75a0*/  @!P3 STG.E.128 desc[UR40][R14.64+0x80], R32 ;  /* 0x000080200e00b986 */ /* 0x0005e8000c101d28 */
[----:B------:R2:W-:Y:S04]  /*75b0*/  @!P4 STG.E.128 desc[UR40][R14.64+0x100], R48 ;  /* 0x000100300e00c986 */ /* 0x0005e8000c101d28 */
[----:B------:R2:W-:Y:S02]  /*75c0*/  @!P5 STG.E.128 desc[UR40][R14.64+0x180], R56 ;  /* 0x000180380e00d986 */ /* 0x0005e4000c101d28 */
.L_x_7487:
[----:B------:R-:W-:Y:S05]  /*75d0*/  BSYNC B1 ;  /* 0x0000000000017941 */ /* 0x000fea0003800000 */
.L_x_7486:
[----:B------:R-:W-:Y:S05]  /*75e0*/  @P2 BRA `(.L_x_7488) ;  /* 0x0000000c006c2947 */ /* 0x000fea0003800000 */
[----:B------:R-:W-:Y:S01]  /*75f0*/  IADD3 R3, P0, R80, 0x60, RZ ;  /* 0x0000006050037810 */ /* 0x000fe20007f1e0ff */
[C---:B------:R-:W-:Y:S01]  /*7600*/  VIADD R0, R2.reuse, 0x40 ;  /* 0x0000004002007836 */ /* 0x040fe20000000000 */
[----:B------:R-:W-:Y:S01]  /*7610*/  ULDC UR4, c[0x0][0xa8c] ;  /* 0x0002a30000047ab9 */ /* 0x000fe20000000800 */
[----:B------:R-:W-:Y:S01]  /*7620*/  ULDC.64 UR6, c[0x0][0xad8] ;  /* 0x0002b60000067ab9 */ /* 0x000fe20000000a00 */
[----:B--2--5:R-:W-:Y:S01]  /*7630*/  IMAD.MOV.U32 R8, RZ, RZ, R82 ;  /* 0x000000ffff087224 */ /* 0x024fe200078e0052 */
[----:B------:R-:W-:Y:S01]  /*7640*/  ISETP.GE.AND P1, PT, R2, UR4, PT ;  /* 0x0000000402007c0c */ /* 0x000fe2000bf26270 */
[----:B------:R-:W-:Y:S01]  /*7650*/  IMAD.X R80, RZ, RZ, R81, P0 ;  /* 0x000000ffff507224 */ /* 0x000fe200000e0651 */
[----:B------:R-:W-:Y:S01]  /*7660*/  ISETP.GE.AND P2, PT, R0, UR4, PT ;  /* 0x0000000400007c0c */ /* 0x000fe2000bf46270 */
[----:B------:R-:W-:Y:S02]  /*7670*/  IMAD.MOV.U32 R9, RZ, RZ, R87 ;  /* 0x000000ffff097224 */ /* 0x000fe400078e0057 */
[----:B------:R-:W-:-:S02]  /*7680*/  IMAD R80, R80, UR6, RZ ;  /* 0x0000000650507c24 */ /* 0x000fc4000f8e02ff */
[----:B------:R-:W-:Y:S02]  /*7690*/  VIADD R0, R2, 0x80 ;  /* 0x0000008002007836 */ /* 0x000fe40000000000 */
[----:B------:R-:W-:-:S03]  /*76a0*/  IMAD.WIDE.U32 R8, R3, UR6, R8 ;  /* 0x0000000603087c25 */ /* 0x000fc6000f8e0008 */
[----:B------:R-:W-:Y:S01]  /*76b0*/  ISETP.GE.AND P3, PT, R0, UR4, PT ;  /* 0x0000000400007c0c */ /* 0x000fe2000bf66270 */
[----:B------:R-:W-:Y:S01]  /*76c0*/  IMAD R3, R3, UR7, R80 ;  /* 0x0000000703037c24 */ /* 0x000fe2000f8e0250 */
[----:B------:R-:W-:Y:S01]  /*76d0*/  ULDC.64 UR6, c[0x0][0xa80] ;  /* 0x0002a00000067ab9 */ /* 0x000fe20000000a00 */
[----:B------:R-:W-:Y:S01]  /*76e0*/  VIADD R0, R2, 0xc0 ;  /* 0x000000c002007836 */ /* 0x000fe20000000000 */
[----:B------:R-:W-:Y:S01]  /*76f0*/  LEA R10, P0, R8, UR6, 0x1 ;  /* 0x00000006080a7c11 */ /* 0x000fe2000f8008ff */
[----:B------:R-:W-:-:S05]  /*7700*/  IMAD.IADD R3, R9, 0x1, R3 ;  /* 0x0000000109037824 */ /* 0x000fca00078e0203 */
[----:B------:R-:W-:Y:S02]  /*7710*/  LEA.HI.X R11, R8, UR7, R3, 0x1, P0 ;  /* 0x00000007080b7c11 */ /* 0x000fe400080f0c03 */
[----:B------:R-:W-:-:S03]  /*7720*/  ISETP.GE.AND P0, PT, R0, UR4, PT ;  /* 0x0000000400007c0c */ /* 0x000fc6000bf06270 */
[----:B------:R4:W-:Y:S04]  /*7730*/  @!P1 STG.E.128 desc[UR40][R10.64], R4 ;  /* 0x000000040a009986 */ /* 0x0009e8000c101d28 */
[----:B------:R4:W-:Y:S04]  /*7740*/  @!P2 STG.E.128 desc[UR40][R10.64+0x80], R24 ;  /* 0x000080180a00a986 */ /* 0x0009e8000c101d28 */
[----:B------:R4:W-:Y:S02]  /*7750*/  @!P3 STG.E.128 desc[UR40][R10.64+0x100], R36 ;  /* 0x000100240a00b986 */ /* 0x0009e4000c101d28 */
[----:B------:R-:W-:Y:S05]  /*7760*/  @P0 BRA `(.L_x_7488) ;  /* 0x0000000c000c0947 */ /* 0x000fea0003800000 */
[----:B------:R2:W-:Y:S01]  /*7770*/  STG.E.128 desc[UR40][R10.64+0x180], R44 ;  /* 0x0001802c0a007986 */ /* 0x0005e2000c101d28 */
[----:B------:R-:W-:Y:S05]  /*7780*/  BRA `(.L_x_7488) ;  /* 0x0000000c00047947 */ /* 0x000fea0003800000 */
.L_x_7480:
        /* <DEDUP_REMOVED lines=9> */
[----:B------:R-:W-:-:S02]  /*7820*/  IMAD.U32 R4, RZ, RZ, UR4 ;  /* 0x00000004ff047e24 */ /* 0x000fc4000f8e00ff */
[----:B------:R-:W-:Y:S01]  /*7830*/  IMAD.U32 R5, RZ, RZ, UR6 ;  /* 0x00000006ff057e24 */ /* 0x000fe2000f8e00ff */
[----:B------:R-:W-:Y:S01]  /*7840*/  ULDC.64 UR6, c[0x0][0xbe0] ;  /* 0x0002f80000067ab9 */ /* 0x000fe20000000a00 */
[----:B------:R-:W-:Y:S01]  /*7850*/  PLOP3.LUT P1, PT, PT, PT, UP0, 0x80, 0x0 ;  /* 0x000000000000781c */ /* 0x000fe20003f2f008 */
[----:B------:R-:W-:-:S04]  /*7860*/  UISETP.NE.U32.AND UP1, UPT, UR6, URZ, UPT ;  /* 0x0000003f0600728c */ /* 0x000fc8000bf25070 */
[----:B------:R-:W-:-:S06]  /*7870*/  UISETP.NE.AND.EX UP1, UPT, UR7, URZ, UPT, UP1 ;  /* 0x0000003f0700728c */ /* 0x000fcc000bf25310 */
[----:B------:R-:W-:Y:S02]  /*7880*/  PLOP3.LUT P2, PT, PT, PT, UP1, 0x80, 0x0 ;  /* 0x000000000000781c */ /* 0x000fe40003f4f018 */
[----:B------:R1:W5:Y:S03]  /*7890*/  @P1 LDG.E R11, desc[UR40][R4.64] ;  /* 0x00000028040b1981 */ /* 0x000366000c1e1900 */
[----:B------:R-:W-:-:S04]  /*78a0*/  @UP1 UIADD3 UR6, UP2, UR8, UR6, URZ ;  /* 0x0000000608061290 */ /* 0x000fc8000ff5e03f */
[----:B------:R-:W-:Y:S02]  /*78b0*/  @UP1 UIADD3.X UR7, UR9, UR7, URZ, UP2, !UPT ;  /* 0x0000000709071290 */ /* 0x000fe400097fe43f */
[----:B------:R-:W-:-:S04]  /*78c0*/  IMAD.U32 R6, RZ, RZ, UR6 ;  /* 0x00000006ff067e24 */ /* 0x000fc8000f8e00ff */
[----:B------:R-:W-:-:S05]  /*78d0*/  IMAD.U32 R7, RZ, RZ, UR7 ;  /* 0x00000007ff077e24 */ /* 0x000fca000f8e00ff */
[----:B0-----:R1:W5:Y:S01]  /*78e0*/  @P2 LDG.E R9, desc[UR40][R6.64] ;  /* 0x0000002806092981 */ /* 0x001362000c1e1900 */
[----:B------:R-:W-:Y:S01]  /*78f0*/  ISETP.GE.AND P0, PT, R203, 0x80, PT ;  /* 0x00000080cb00780c */ /* 0x000fe20003f06270 */
[----:B------:R-:W-:-:S12]  /*7900*/  @P2 BRA `(.L_x_7489) ;  /* 0x0000000000102947 */ /* 0x000fd80003800000 */
[----:B------:R-:W-:Y:S05]  /*7910*/  @!P1 BRA `(.L_x_7489) ;  /* 0x00000000000c9947 */ /* 0x000fea0003800000 */
[----:B------:R-:W2:Y:S04]  /*7920*/  LDG.E R0, desc[UR40][R4.64] ;  /* 0x0000002804007981 */ /* 0x000ea8000c1e1900 */
[----:B-----5:R-:W2:Y:S02]  /*7930*/  LDG.E R9, desc[UR40][R4.64+0x4] ;  /* 0x0000042804097981 */ /* 0x020ea4000c1e1900 */
[----:B--2---:R-:W-:-:S07]  /*7940*/  IMAD.IADD R9, R9, 0x1, -R0 ;  /* 0x0000000109097824 */ /* 0x004fce00078e0a00 */
.L_x_7489:
[----:B------:R-:W-:Y:S01]  /*7950*/  USHF.R.S32.HI UR7, URZ, 0x1f, UR44 ;  /* 0x0000001f3f077899 */ /* 0x000fe2000801142c */
[----:B------:R-:W-:Y:S01]  /*7960*/  BSSY B1, `(.L_x_7490) ;  /* 0x000001e000017945 */ /* 0x000fe20003800000 */
[----:B------:R-:W-:Y:S01]  /*7970*/  USEL UR46, UR46, URZ, !UP0 ;  /* 0x0000003f2e2e7287 */ /* 0x000fe2000c000000 */
[----:B------:R-:W-:Y:S01]  /*7980*/  SHF.R.S32.HI R13, RZ, 0x1f, R2 ;  /* 0x0000001fff0d7819 */ /* 0x000fe20000011402 */
[----:B------:R-:W-:Y:S01]  /*7990*/  USEL UR45, UR45, URZ, !UP0 ;  /* 0x0000003f2d2d7287 */ /* 0x000fe2000c000000 */
[----:B-----5:R-:W-:Y:S01]  /*79a0*/  SHF.R.S32.HI R8, RZ, 0x1f, R11 ;  /* 0x0000001fff087819 */ /* 0x020fe2000001140b */
[----:B------:R-:W-:Y:S10]  /*79b0*/  @P0 BRA `(.L_x_7491) ;  /* 0x0000000000600947 */ /* 0x000ff40003800000 */
[----:B------:R-:W0:Y:S02]  /*79c0*/  S2R R0, SR_TID.X ;  /* 0x0000000000007919 */ /* 0x000e240000002100 */
[----:B0-----:R-:W-:-:S04]  /*79d0*/  IMAD R0, R18, 0x80, R0 ;  /* 0x0000008012007824 */ /* 0x001fc800078e0200 */
[----:B------:R-:W-:-:S05]  /*79e0*/  VIADD R0, R0, 0xffffff80 ;  /* 0xffffff8000007836 */ /* 0x000fca0000000000 */
[----:B------:R-:W-:-:S13]  /*79f0*/  ISETP.GE.AND P0, PT, R0, R9, PT ;  /* 0x000000090000720c */ /* 0x000fda0003f06270 */
[----:B------:R-:W-:Y:S05]  /*7a00*/  @P0 BRA `(.L_x_7491) ;  /* 0x00000000004c0947 */ /* 0x000fea0003800000 */
[C---:B-1----:R-:W-:Y:S01]  /*7a10*/  IADD3 R4, P0, R0.reuse, R11, RZ ;  /* 0x0000000b00047210 */ /* 0x042fe20007f1e0ff */
        /* <DEDUP_REMOVED lines=18> */
.L_x_7491:
[----:B------:R-:W-:Y:S05]  /*7b40*/  BSYNC B1 ;  /* 0x0000000000017941 */ /* 0x000fea0003800000 */
.L_x_7490:
[----:B------:R-:W-:Y:S01]  /*7b50*/  ULDC.64 UR8, c[0x0][0xaa0] ;  /* 0x0002a80000087ab9 */ /* 0x000fe20000000a00 */
[----:B0-----:R-:W-:Y:S01]  /*7b60*/  IMAD.MOV.U32 R3, RZ, RZ, R13 ;  /* 0x000000ffff037224 */ /* 0x001fe200078e000d */
[----:B------:R-:W-:Y:S01]  /*7b70*/  BSSY B1, `(.L_x_7492) ;  /* 0x0000032000017945 */ /* 0x000fe20003800000 */
[----:B------:R-:W-:Y:S02]  /*7b80*/  IMAD R0, R8, UR8, RZ ;  /* 0x0000000808007c24 */ /* 0x000fe4000f8e02ff */
[----:B-1----:R-:W-:-:S04]  /*7b90*/  IMAD.WIDE.U32 R4, R11, UR8, R2 ;  /* 0x000000080b047c25 */ /* 0x002fc8000f8e0002 */
[----:B------:R-:W-:Y:S01]  /*7ba0*/  IMAD R11, R11, UR9, R0 ;  /* 0x000000090b0b7c24 */ /* 0x000fe2000f8e0200 */
[----:B------:R-:W-:Y:S01]  /*7bb0*/  ULDC.64 UR8, c[0x0][0xae0] ;  /* 0x0002b80000087ab9 */ /* 0x000fe20000000a00 */
[----:B------:R-:W-:Y:S01]  /*7bc0*/  VIADD R6, R16, 0x40 ;  /* 0x0000004010067836 */ /* 0x000fe20000000000 */
[----:B------:R-:W-:Y:S01]  /*7bd0*/  UIMAD UR4, UR7, UR8, URZ ;  /* 0x00000008070472a4 */ /* 0x000fe2000f8e023f */
[----:B------:R-:W-:Y:S02]  /*7be0*/  IMAD.IADD R5, R5, 0x1, R11 ;  /* 0x0000000105057824 */ /* 0x000fe400078e020b */
[----:B------:R-:W-:Y:S01]  /*7bf0*/  IMAD.U32 R3, RZ, RZ, UR8 ;  /* 0x00000008ff037e24 */ /* 0x000fe2000f8e00ff */
[----:B------:R-:W-:Y:S01]  /*7c00*/  UIMAD UR4, UR44, UR9, UR4 ;  /* 0x000000092c0472a4 */ /* 0x000fe2000f8e0204 */
[----:B------:R-:W-:Y:S01]  /*7c10*/  IMAD R11, R18, -0x80, R9 ;  /* 0xffffff80120b7824 */ /* 0x000fe200078e0209 */
[----:B------:R-:W-:Y:S01]  /*7c20*/  ULDC.64 UR6, c[0x0][0xae8] ;  /* 0x0002ba0000067ab9 */ /* 0x000fe20000000a00 */
[----:B------:R-:W-:Y:S01]  /*7c30*/  IMAD.WIDE.U32 R4, R3, UR44, R4 ;  /* 0x0000002c03047c25 */ /* 0x000fe2000f8e0004 */
[----:B------:R-:W-:-:S02]  /*7c40*/  SHF.R.S32.HI R9, RZ, 0x1f, R16 ;  /* 0x0000001fff097819 */ /* 0x000fc40000011410 */
[-C--:B------:R-:W-:Y:S01]  /*7c50*/  ISETP.GE.AND P2, PT, R16, R11.reuse, PT ;  /* 0x0000000b1000720c */ /* 0x080fe20003f46270 */
[----:B------:R-:W-:Y:S01]  /*7c60*/  VIADD R5, R5, UR4 ;  /* 0x0000000405057c36 */ /* 0x000fe20008000000 */
[----:B------:R-:W-:Y:S02]  /*7c70*/  UIMAD UR4, UR45, UR6, URZ ;  /* 0x000000062d0472a4 */ /* 0x000fe4000f8e023f */
[----:B------:R-:W-:Y:S01]  /*7c80*/  IMAD.U32 R7, RZ, RZ, UR6 ;  /* 0x00000006ff077e24 */ /* 0x000fe2000f8e00ff */
[-C--:B------:R-:W-:Y:S01]  /*7c90*/  ISETP.GE.AND P0, PT, R6, R11.reuse, PT ;  /* 0x0000000b0600720c */ /* 0x080fe20003f06270 */
[----:B------:R-:W-:Y:S01]  /*7ca0*/  VIADD R0, R16, 0x20 ;  /* 0x0000002010007836 */ /* 0x000fe20000000000 */
[----:B------:R-:W-:Y:S02]  /*7cb0*/  UIMAD UR4, UR46, UR7, UR4 ;  /* 0x000000072e0472a4 */ /* 0x000fe4000f8e0204 */
[----:B------:R-:W-:Y:S02]  /*7cc0*/  IMAD.WIDE.U32 R6, R7, UR46, R4 ;  /* 0x0000002e07067c25 */ /* 0x000fe4000f8e0004 */
[----:B------:R-:W-:-:S02]  /*7cd0*/  ISETP.GE.AND P1, PT, R0, R11, PT ;  /* 0x0000000b0000720c */ /* 0x000fc40003f26270 */
[----:B------:R-:W-:Y:S02]  /*7ce0*/  IMAD.MOV.U32 R8, RZ, RZ, R16 ;  /* 0x000000ffff087224 */ /* 0x000fe400078e0010 */
[----:B------:R-:W-:Y:S02]  /*7cf0*/  VIADD R13, R7, UR4 ;  /* 0x00000004070d7c36 */ /* 0x000fe40008000000 */
[----:B------:R-:W-:-:S04]  /*7d00*/  IMAD.WIDE R8, R18, 0x80, R8 ;  /* 0x0000008012087825 */ /* 0x000fc800078e0208 */
[----:B------:R-:W-:Y:S01]  /*7d10*/  VIADD R0, R16, 0x60 ;  /* 0x0000006010007836 */ /* 0x000fe20000000000 */
[----:B------:R-:W-:Y:S06]  /*7d20*/  @P2 BRA `(.L_x_7493) ;  /* 0x0000000000582947 */ /* 0x000fec0003800000 */
[C---:B------:R-:W-:Y:S01]  /*7d30*/  VIADD R3, R2.reuse, 0x40 ;  /* 0x0000004002037836 */ /* 0x040fe20000000000 */
[----:B------:R-:W-:Y:S01]  /*7d40*/  ULDC UR4, c[0x0][0xa8c] ;  /* 0x0002a30000047ab9 */ /* 0x000fe20000000800 */
[C---:B------:R-:W-:Y:S01]  /*7d50*/  VIADD R4, R2.reuse, 0x80 ;  /* 0x0000008002047836 */ /* 0x040fe20000000000 */
[----:B------:R-:W-:Y:S01]  /*7d60*/  ULDC.64 UR6, c[0x0][0xad8] ;  /* 0x0002b60000067ab9 */ /* 0x000fe20000000a00 */
[----:B------:R-:W-:Y:S01]  /*7d70*/  VIADD R10, R2, 0xc0 ;  /* 0x000000c0020a7836 */ /* 0x000fe20000000000 */
[----:B------:R-:W-:Y:S01]  /*7d80*/  ISETP.GE.AND P4, PT, R3, UR4, PT ;  /* 0x0000000403007c0c */ /* 0x000fe2000bf86270 */
[----:B------:R-:W-:Y:S01]  /*7d90*/  IMAD R3, R9, UR6, RZ ;  /* 0x0000000609037c24 */ /* 0x000fe2000f8e02ff */
[----:B------:R-:W-:Y:S01]  /*7da0*/  ISETP.GE.AND P5, PT, R4, UR4, PT ;  /* 0x0000000404007c0c */ /* 0x000fe2000bfa6270 */
[----:B------:R-:W-:Y:S01]  /*7db0*/  IMAD.MOV.U32 R4, RZ, RZ, R6 ;  /* 0x000000ffff047224 */ /* 0x000fe200078e0006 */
[----:B------:R-:W-:Y:S01]  /*7dc0*/  ISETP.GE.AND P3, PT, R2, UR4, PT ;  /* 0x0000000402007c0c */ /* 0x000fe2000bf66270 */
[----:B------:R-:W-:Y:S01]  /*7dd0*/  IMAD.MOV.U32 R5, RZ, RZ, R13 ;  /* 0x000000ffff057224 */ /* 0x000fe200078e000d */
[----:B------:R-:W-:Y:S01]  /*7de0*/  ISETP.GE.AND P6, PT, R10, UR4, PT ;  /* 0x000000040a007c0c */ /* 0x000fe2000bfc6270 */
[----:B------:R-:W-:-:S02]  /*7df0*/  IMAD R3, R8, UR7, R3 ;  /* 0x0000000708037c24 */ /* 0x000fc4000f8e0203 */
[----:B------:R-:W-:Y:S01]  /*7e00*/  IMAD.WIDE.U32 R4, R8, UR6, R4 ;  /* 0x0000000608047c25 */ /* 0x000fe2000f8e0004 */
[----:B------:R-:W-:-:S03]  /*7e10*/  ULDC.64 UR6, c[0x0][0xa80] ;  /* 0x0002a00000067ab9 */ /* 0x000fc60000000a00 */
[----:B------:R-:W-:Y:S01]  /*7e20*/  IMAD.IADD R3, R5, 0x1, R3 ;  /* 0x0000000105037824 */ /* 0x000fe200078e0203 */
[----:B------:R-:W-:-:S04]  /*7e30*/  LEA R14, P2, R4, UR6, 0x1 ;  /* 0x00000006040e7c11 */ /* 0x000fc8000f8408ff */
[----:B------:R-:W-:-:S05]  /*7e40*/  LEA.HI.X R15, R4, UR7, R3, 0x1, P2 ;  /* 0x00000007040f7c11 */ /* 0x000fca00090f0c03 */
[----:B------:R0:W-:Y:S04]  /*7e50*/  @!P3 STG.E.128 desc[UR40][R14.64], RZ ;  /* 0x000000ff0e00b986 */ /* 0x0001e8000c101d28 */
[----:B------:R0:W-:Y:S04]  /*7e60*/  @!P4 STG.E.128 desc[UR40][R14.64+0x80], RZ ;  /* 0x000080ff0e00c986 */ /* 0x0001e8000c101d28 */
[----:B------:R0:W-:Y:S04]  /*7e70*/  @!P5 STG.E.128 desc[UR40][R14.64+0x100], RZ ;  /* 0x000100ff0e00d986 */ /* 0x0001e8000c101d28 */
[----:B------:R0:W-:Y:S02]  /*7e80*/  @!P6 STG.E.128 desc[UR40][R14.64+0x180], RZ ;  /* 0x000180ff0e00e986 */ /* 0x0001e4000c101d28 */
.L_x_7493:
[----:B------:R-:W-:Y:S05]  /*7e90*/  BSYNC B1 ;  /* 0x0000000000017941 */ /* 0x000fea0003800000 */
.L_x_7492:
[----:B------:R-:W-:Y:S01]  /*7ea0*/  BSSY B1, `(.L_x_7494) ;  /* 0x000001b000017945 */ /* 0x000fe20003800000 */
[----:B------:R-:W-:-:S03]  /*7eb0*/  ISETP.GE.AND P2, PT, R0, R11, PT ;  /* 0x0000000b0000720c */ /* 0x000fc60003f46270 */
[----:B------:R-:W-:Y:S10]  /*7ec0*/  @P1 BRA `(.L_x_7495) ;  /* 0x0000000000601947 */ /* 0x000ff40003800000 */
        /* <DEDUP_REMOVED lines=20> */
[----:B------:R1:W-:Y:S04]  /*8010*/  @!P3 STG.E.128 desc[UR40][R10.64], RZ ;  /* 0x000000ff0a00b986 */ /* 0x0003e8000c101d28 */
[----:B------:R1:W-:Y:S04]  /*8020*/  @!P4 STG.E.128 desc[UR40][R10.64+0x80], RZ ;  /* 0x000080ff0a00c986 */ /* 0x0003e8000c101d28 */
[----:B------:R1:W-:Y:S04]  /*8030*/  @!P5 STG.E.128 desc[UR40][R10.64+0x100], RZ ;  /* 0x000100ff0a00d986 */ /* 0x0003e8000c101d28 */
[----:B------:R1:W-:Y:S02]  /*8040*/  @!P6 STG.E.128 desc[UR40][R10.64+0x180], RZ ;  /* 0x000180ff0a00e986 */ /* 0x0003e4000c101d28 */
.L_x_7495:
[----:B------:R-:W-:Y:S05]  /*8050*/  BSYNC B1 ;  /* 0x0000000000017941 */ /* 0x000fea0003800000 */
.L_x_7494:
        /* <DEDUP_REMOVED lines=14> */
[----:B-1----:R-:W-:Y:S02]  /*8140*/  VIADD R10, R2, 0xc0 ;  /* 0x000000c0020a7836 */ /* 0x002fe40000000000 */
        /* <DEDUP_REMOVED lines=11> */
.L_x_7497:
[----:B------:R-:W-:Y:S05]  /*8200*/  BSYNC B1 ;  /* 0x0000000000017941 */ /* 0x000fea0003800000 */
.L_x_7496:
[----:B------:R-:W-:Y:S05]  /*8210*/  @P2 BRA `(.L_x_7488) ;  /* 0x0000000000602947 */ /* 0x000fea0003800000 */
[----:B------:R-:W-:Y:S01]  /*8220*/  IADD3 R3, P0, R8, 0x60, RZ ;  /* 0x0000006008037810 */ /* 0x000fe20007f1e0ff */
[C---:B------:R-:W-:Y:S01]  /*8230*/  VIADD R0, R2.reuse, 0x40 ;  /* 0x0000004002007836 */ /* 0x040fe20000000000 */
[----:B------:R-:W-:Y:S01]  /*8240*/  ULDC UR4, c[0x0][0xa8c] ;  /* 0x0002a30000047ab9 */ /* 0x000fe20000000800 */
[----:B------:R-:W-:Y:S01]  /*8250*/  ULDC.64 UR6, c[0x0][0xad8] ;  /* 0x0002b60000067ab9 */ /* 0x000fe20000000a00 */
[----:B------:R-:W-:Y:S01]  /*8260*/  IMAD.MOV.U32 R4, RZ, RZ, R6 ;  /* 0x000000ffff047224 */ /* 0x000fe200078e0006 */
[----:B------:R-:W-:Y:S01]  /*8270*/  ISETP.GE.AND P1, PT, R2, UR4, PT ;  /* 0x0000000402007c0c */ /* 0x000fe2000bf26270 */
[----:B------:R-:W-:Y:S01]  /*8280*/  IMAD.X R8, RZ, RZ, R9, P0 ;  /* 0x000000ffff087224 */ /* 0x000fe200000e0609 */
[----:B------:R-:W-:Y:S01]  /*8290*/  ISETP.GE.AND P2, PT, R0, UR4, PT ;  /* 0x0000000400007c0c */ /* 0x000fe2000bf46270 */
[----:B------:R-:W-:Y:S02]  /*82a0*/  IMAD.MOV.U32 R5, RZ, RZ, R13 ;  /* 0x000000ffff057224 */ /* 0x000fe400078e000d */
[----:B------:R-:W-:-:S02]  /*82b0*/  VIADD R6, R2, 0x80 ;  /* 0x0000008002067836 */ /* 0x000fc40000000000 */
[----:B------:R-:W-:Y:S02]  /*82c0*/  IMAD R8, R8, UR6, RZ ;  /* 0x0000000608087c24 */ /* 0x000fe4000f8e02ff */
[----:B------:R-:W-:Y:S01]  /*82d0*/  VIADD R0, R2, 0xc0 ;  /* 0x000000c002007836 */ /* 0x000fe20000000000 */
[----:B------:R-:W-:Y:S01]  /*82e0*/  ISETP.GE.AND P3, PT, R6, UR4, PT ;  /* 0x0000000406007c0c */ /* 0x000fe2000bf66270 */
        /* <DEDUP_REMOVED lines=11> */
.L_x_7488:
[----:B------:R-:W-:Y:S05]  /*83a0*/  BSYNC B0 ;  /* 0x0000000000007941 */ /* 0x000fea0003800000 */
.L_x_7479:
[----:B------:R-:W-:Y:S02]  /*83b0*/  ULDC UR4, c[0x0][0xc14] ;  /* 0x0003050000047ab9 */ /* 0x000fe40000000800 */
[----:B------:R-:W-:-:S13]  /*83c0*/  ISETP.GE.AND P0, PT, R43, UR4, PT ;  /* 0x000000042b007c0c */ /* 0x000fda000bf06270 */
[----:B------:R-:W-:Y:S05]  /*83d0*/  @!P0 BRA `(.L_x_7498) ;  /* 0xffffff8800648947 */ /* 0x000fea000383ffff */
[----:B------:R-:W-:Y:S05]  /*83e0*/  EXIT ;  /* 0x000000000000794d */ /* 0x000fea0003800000 */
.L_x_7455:
        /* <DEDUP_REMOVED lines=61> */
.L_x_7503:
        /* <DEDUP_REMOVED lines=16> */
.L_x_7502:
[----:B------:R-:W-:Y:S05]  /*88c0*/  BSYNC B0 ;  /* 0x0000000000007941 */ /* 0x000fea0003800000 */
.L_x_7501:
        /* <DEDUP_REMOVED lines=26> */
.L_x_7499:
        /* <DEDUP_REMOVED lines=16> */
.L_x_7504:
        /* <DEDUP_REMOVED lines=25> */
.L_x_7500:
[----:B------:R-:W-:Y:S02]  /*8d00*/  IMAD.MOV.U32 R17, RZ, RZ, RZ ;  /* 0x000000ffff117224 */ /* 0x000fe400078e00ff */
[----:B------:R-:W-:Y:S02]  /*8d10*/  IMAD.U32 R16, RZ, RZ, UR6 ;  /* 0x00000006ff107e24 */ /* 0x000fe4000f8e00ff */
[----:B------:R-:W-:-:S07]  /*8d20*/  IMAD.MOV.U32 R18, RZ, RZ, RZ ;  /* 0x000000ffff127224 */ /* 0x000fce00078e00ff */
.L_x_7505:
        /* <DEDUP_REMOVED lines=20> */
.L_x_7569:
        /* <DEDUP_REMOVED lines=50> */
[----:B--2---:R-:W-:-:S07]  /*9190*/  IMAD.IADD R6, R6, 0x1, -R5 ;  /* 0x0000000106067824 */ /* 0x004fce00078e0a05 */
.L_x_7507:
[--C-:B-1---5:R-:W-:Y:S01]  /*91a0*/  IMAD.IADD R2, R6, 0x1, -R0.reuse ;  /* 0x0000000106027824 */ /* 0x122fe200078e0a00 */
[----:B------:R-:W-:Y:S01]  /*91b0*/  BSSY B6, `(.L_x_7508) ;  /* 0x00002b6000067945 */ /* 0x000fe20003800000 */
[----:B------:R-:W-:Y:S02]  /*91c0*/  IMAD.IADD R3, R7, 0x1, R0 ;  /* 0x0000000107037824 */ /* 0x000fe400078e0200 */
[C---:B------:R-:W-:Y:S01]  /*91d0*/  VIADD R0, R2.reuse, 0x5f ;  /* 0x0000005f02007836 */ /* 0x040fe20000000000 */
[----:B------:R-:W-:Y:S01]  /*91e0*/  STL [R1+0x20], R2 ;  /* 0x0000200201007387 */ /* 0x000fe20000100800 */
[----:B------:R-:W-:Y:S02]  /*91f0*/  ISETP.GT.AND P0, PT, R2, RZ, PT ;  /* 0x000000ff0200720c */ /* 0x000fe40003f04270 */
[----:B------:R-:W-:Y:S01]  /*9200*/  IMAD.HI R0, R0, 0x2aaaaaab, RZ ;  /* 0x2aaaaaab00007827 */ /* 0x000fe200078e02ff */
[----:B------:R0:W-:Y:S04]  /*9210*/  STL [R1+0x8], R3 ;  /* 0x0000080301007387 */ /* 0x0001e80000100800 */
[----:B0-----:R-:W-:-:S04]  /*9220*/  SHF.R.U32.HI R3, RZ, 0x1f, R0 ;  /* 0x0000001fff037819 */ /* 0x001fc80000011600 */
[----:B------:R-:W-:-:S05]  /*9230*/  LEA.HI.SX32 R0, R0, R3, 0x1c ;  /* 0x0000000300007211 */ /* 0x000fca00078fe2ff */
        /* <DEDUP_REMOVED lines=19> */
.L_x_7509:
        /* <DEDUP_REMOVED lines=23> */
.L_x_7511:
        /* <DEDUP_REMOVED lines=20> */
.L_x_7513:
        /* <DEDUP_REMOVED lines=16> */
.L_x_7512:
        /* <DEDUP_REMOVED lines=31> */
.L_x_7514:
        /* <DEDUP_REMOVED lines=17> */
.L_x_7585:
[----:B------:R-:W2:Y:S01]  /*9a20*/  LDL R8, [R1+0x14] ;  /* 0x0000140001087983 */ /* 0x000ea20000100800 */
[----:B------:R-:W-:Y:S01]  /*9a30*/  UMOV UR4, 0xffffffff ;  /* 0xffffffff00047882 */ /* 0x000fe20000000000 */
[----:B------:R-:W-:Y:S01]  /*9a40*/  SHF.R.S32.HI R5, RZ, 0x1f, R0 ;  /* 0x0000001fff057819 */ /* 0x000fe20000011400 */
[----:B--2---:R-:W-:Y:S01]  /*9a50*/  VIADD R9, R8, 0xffffffff ;  /* 0xffffffff08097836 */ /* 0x004fe20000000000 */
[----:B------:R-:W-:Y:S06]  /*9a60*/  BRA.DIV UR4, `(.L_x_7516) ;  /* 0x0000003204b07947 */ /* 0x000fec000b800000 */
[----:B------:R-:W-:-:S13]  /*9a70*/  ELECT P6, URZ, PT ;  /* 0x00000000003f782f */ /* 0x000fda00038c0000 */
.L_x_7588:
        /* <DEDUP_REMOVED lines=24> */
.L_x_7518:
        /* <DEDUP_REMOVED lines=9> */
.L_x_7589:
        /* <DEDUP_REMOVED lines=11> */
.L_x_7520:
        /* <DEDUP_REMOVED lines=19> */
[----:B------:R-:W-:-:S03]  /*9e70*/  UIMAD UR11, UR11, 0x60, UR4 ;  /* 0x000000600b0b78a4 */ /* 0x000fc6000f8e0204 */
[----:B------:R-:W-:-:S06]  /*9e80*/  UMOV UR4, 0x0 ;  /* 0x0000000000047882 */ /* 0x000fcc0000000000 */
[----:B------:R0:W-:Y:S02]  /*9e90*/  UTMALDG.4D [UR8], [UR6], desc[UR4] ;  /* 0x00000408060075b4 */ /* 0x0001e40008019000 */
[----:B0-----:R-:W-:Y:S01]  /*9ea0*/  NOP ;  /* 0x0000000000007918 */ /* 0x001fe20000000000 */
.L_x_7517:
        /* <DEDUP_REMOVED lines=30> */
.L_x_7590:
[----:B------:R-:W-:Y:S05]  /*a090*/  BSYNC B0 ;  /* 0x0000000000007941 */ /* 0x000fea0003800000 */
.L_x_7521:
        /* <DEDUP_REMOVED lines=11> */
.L_x_7591:
        /* <DEDUP_REMOVED lines=11> */
.L_x_7526:
[----:B0-----:R-:W2:Y:S01]  /*a200*/  LDL R6, [R1] ;  /* 0x0000000001067983 */ /* 0x001ea20000100800 */
[----:B------:R-:W-:-:S03]  /*a210*/  MOV R12, 0x400 ;  /* 0x00000400000c7802 */ /* 0x000fc60000000f00 */
[----:B------:R-:W3:Y:S04]  /*a220*/  LDL R11, [R1+0x28] ;  /* 0x00002800010b7983 */ /* 0x000ee80000100800 */
        /* <DEDUP_REMOVED lines=17> */
[----:B------:R-:W-:Y:S02]  /*a340*/  UIMAD UR11, UR11, 0x60, UR5 ;  /* 0x000000600b0b78a4 */ /* 0x000fe4000f8e0205 */
[----:B------:R-:W-:Y:S02]  /*a350*/  UIADD3.X UR5, URZ, UR39, URZ, UP0, !UPT ;  /* 0x000000273f057290 */ /* 0x000fe400087fe43f */
[----:B------:R-:W-:Y:S02]  /*a360*/  UIADD3 UR15, UR14, 0x3400, URZ ;  /* 0x000034000e0f7890 */ /* 0x000fe4000fffe03f */
[----:B------:R-:W-:Y:S02]  /*a370*/  UIADD3 UR17, UR14, 0x6400, URZ ;  /* 0x000064000e117890 */ /* 0x000fe4000fffe03f */
[----:B------:R-:W-:-:S03]  /*a380*/  UIADD3 UR18, UR14, 0x9400, URZ ;  /* 0x000094000e127890 */ /* 0x000fc6000fffe03f */
        /* <DEDUP_REMOVED lines=13> */
.L_x_7524:
[----:B------:R-:W-:Y:S05]  /*a460*/  BSYNC B0 ;  /* 0x0000000000007941 */ /* 0x000fea0003800000 */
.L_x_7523:
        /* <DEDUP_REMOVED lines=46> */
.L_x_7533:
[----:B-1----:R-:W1:Y:S01]  /*a750*/  S2R R3, SR_CgaCtaId ;  /* 0x0000000000037919 */ /* 0x002e620000008800 */
[----:B------:R-:W-:Y:S02]  /*a760*/  MOV R2, 0x400 ;  /* 0x0000040000027802 */ /* 0x000fe40000000f00 */
[----:B------:R-:W-:Y:S02]  /*a770*/  SHF.L.U32 R6, R14, 0x1f, RZ ;  /* 0x0000001f0e067819 */ /* 0x000fe400000006ff */
[----:B-1----:R-:W-:-:S05]  /*a780*/  LEA R2, R3, R2, 0x18 ;  /* 0x0000000203027211 */ /* 0x002fca00078ec0ff */
[----:B------:R-:W-:-:S04]  /*a790*/  IMAD R3, R15, 0x8, R2 ;  /* 0x000000080f037824 */ /* 0x000fc800078e0202 */
[----:B------:R-:W1:Y:S02]  /*a7a0*/  SYNCS.PHASECHK.TRANS64.TRYWAIT P0, [R3+URZ+0x22840], R6 ;  /* 0x02284006030075a7 */ /* 0x000e64000800017f */
[----:B-1----:R-:W-:Y:S05]  /*a7b0*/  @!P0 BRA `(.L_x_7534) ;  /* 0x0000002400c48947 */ /* 0x002fea0003800000 */
.L_x_7592:
        /* <DEDUP_REMOVED lines=11> */
.L_x_7535:
        /* <DEDUP_REMOVED lines=22> */
.L_x_7593:
        /* <DEDUP_REMOVED lines=8> */
.L_x_7537:
        /* <DEDUP_REMOVED lines=34> */
.L_x_7532:
[----:B------:R-:W-:Y:S05]  /*ac70*/  BSYNC B2 ;  /* 0x0000000000027941 */ /* 0x000fea0003800000 */
.L_x_7531:
[----:B------:R-:W2:Y:S02]  /*ac80*/  LDL.LU R2, [R1+0x14] ;  /* 0x0000140001027983 */ /* 0x000ea40000300800 */
[----:B--2---:R-:W-:-:S07]  /*ac90*/  VIADD R8, R2, 0xfffffffd ;  /* 0xfffffffd02087836 */ /* 0x004fce0000000000 */
.L_x_7530:
[----:B------:R-:W-:Y:S05]  /*aca0*/  BSYNC B1 ;  /* 0x0000000000017941 */ /* 0x000fea0003800000 */
.L_x_7529:
[----:B------:R-:W-:-:S05]  /*acb0*/  IMAD.MOV R2, RZ, RZ, -R11 ;  /* 0x000000ffff027224 */ /* 0x000fca00078e0a0b */
[----:B------:R-:W-:-:S13]  /*acc0*/  ISETP.NE.AND P0, PT, R9, R2, PT ;  /* 0x000000020900720c */ /* 0x000fda0003f05270 */
[----:B------:R-:W-:Y:S05]  /*acd0*/  @!P0 BRA `(.L_x_7528) ;  /* 0x0000000c009c8947 */ /* 0x000fea0003800000 */
.L_x_7552:
        /* <DEDUP_REMOVED lines=32> */
.L_x_7540:
[----:B------:R-:W2:Y:S01]  /*aee0*/  S2R R3, SR_CgaCtaId ;  /* 0x0000000000037919 */ /* 0x000ea20000008800 */
[----:B------:R-:W-:-:S04]  /*aef0*/  MOV R2, 0x400 ;  /* 0x0000040000027802 */ /* 0x000fc80000000f00 */
[----:B--2---:R-:W-:Y:S02]  /*af00*/  LEA R2, R3, R2, 0x18 ;  /* 0x0000000203027211 */ /* 0x004fe400078ec0ff */
[----:B------:R-:W-:-:S03]  /*af10*/  SHF.L.U32 R3, R10, 0x1f, RZ ;  /* 0x0000001f0a037819 */ /* 0x000fc600000006ff */
[----:B------:R-:W-:-:S04]  /*af20*/  IMAD R2, R9, 0x8, R2 ;  /* 0x0000000809027824 */ /* 0x000fc800078e0202 */
[----:B------:R-:W2:Y:S02]  /*af30*/  SYNCS.PHASECHK.TRANS64.TRYWAIT P0, [R2+URZ+0x22840], R3 ;  /* 0x02284003020075a7 */ /* 0x000ea4000800017f */
[----:B--2---:R-:W-:Y:S05]  /*af40*/  @!P0 BRA `(.L_x_7541) ;  /* 0x0000002000088947 */ /* 0x004fea0003800000 */
.L_x_7594:
        /* <DEDUP_REMOVED lines=11> */
.L_x_7542:
        /* <DEDUP_REMOVED lines=21> */
.L_x_7595:
        /* <DEDUP_REMOVED lines=8> */
.L_x_7544:
        /* <DEDUP_REMOVED lines=33> */
.L_x_7539:
[----:B------:R-:W-:Y:S05]  /*b3e0*/  BSYNC B1 ;  /* 0x0000000000017941 */ /* 0x000fea0003800000 */
.L_x_7538:
        /* <DEDUP_REMOVED lines=31> */
.L_x_7547:
[----:B------:R-:W3:Y:S01]  /*b5e0*/  S2R R3, SR_CgaCtaId ;  /* 0x0000000000037919 */ /* 0x000ee20000008800 */
[----:B------:R-:W-:-:S04]  /*b5f0*/  MOV R2, 0x400 ;  /* 0x0000040000027802 */ /* 0x000fc80000000f00 */
[----:B---3--:R-:W-:Y:S02]  /*b600*/  LEA R2, R3, R2, 0x18 ;  /* 0x0000000203027211 */ /* 0x008fe400078ec0ff */
[----:B------:R-:W-:-:S03]  /*b610*/  SHF.L.U32 R3, R11, 0x1f, RZ ;  /* 0x0000001f0b037819 */ /* 0x000fc600000006ff */
[----:B------:R-:W-:-:S04]  /*b620*/  IMAD R2, R12, 0x8, R2 ;  /* 0x000000080c027824 */ /* 0x000fc800078e0202 */
[----:B------:R-:W3:Y:S02]  /*b630*/  SYNCS.PHASECHK.TRANS64.TRYWAIT P0, [R2+URZ+0x22840], R3 ;  /* 0x02284003020075a7 */ /* 0x000ee4000800017f */
[----:B---3--:R-:W-:Y:S05]  /*b640*/  @!P0 BRA `(.L_x_7548) ;  /* 0x0000001800708947 */ /* 0x008fea0003800000 */
.L_x_7596:
        /* <DEDUP_REMOVED lines=11> */
.L_x_7549:
        /* <DEDUP_REMOVED lines=22> */
.L_x_7597:
        /* <DEDUP_REMOVED lines=8> */
.L_x_7551:
        /* <DEDUP_REMOVED lines=34> */
.L_x_7546:
[----:B------:R-:W-:Y:S05]  /*bb00*/  BSYNC B1 ;  /* 0x0000000000017941 */ /* 0x000fea0003800000 */
.L_x_7545:
[C---:B------:R-:W-:Y:S01]  /*bb10*/  ISETP.GT.AND P0, PT, R8.reuse, 0x1, PT ;  /* 0x000000010800780c */ /* 0x040fe20003f04270 */
[----:B------:R-:W-:-:S04]  /*bb20*/  VIADD R2, R8, 0xfffffffe ;  /* 0xfffffffe08027836 */ /* 0x000fc80000000000 */
[----:B------:R-:W-:-:S08]  /*bb30*/  IMAD.MOV.U32 R8, RZ, RZ, R2 ;  /* 0x000000ffff087224 */ /* 0x000fd000078e0002 */
[----:B------:R-:W-:Y:S05]  /*bb40*/  @P0 BRA `(.L_x_7552) ;  /* 0xfffffff000640947 */ /* 0x000fea000383ffff */
.L_x_7528:
[----:B------:R-:W-:Y:S05]  /*bb50*/  BSYNC B0 ;  /* 0x0000000000007941 */ /* 0x000fea0003800000 */
.L_x_7527:
        /* <DEDUP_REMOVED lines=23> */
.L_x_7554:
[----:B------:R-:W-:Y:S05]  /*bcd0*/  BSYNC B0 ;  /* 0x0000000000007941 */ /* 0x000fea0003800000 */
.L_x_7553:
[----:B--2---:R-:W2:Y:S02]  /*bce0*/  LDL.LU R2, [R1+0x4] ;  /* 0x0000040001027983 */ /* 0x004ea40000300800 */
[----:B--2---:R-:W-:-:S05]  /*bcf0*/  LOP3.LUT R2, R2, R0, RZ, 0x3c, !PT ;  /* 0x0000000002027212 */ /* 0x004fca00078e3cff */
[----:B------:R2:W-:Y:S02]  /*bd00*/  STL [R1+0x4], R2 ;  /* 0x0000040201007387 */ /* 0x0005e40000100800 */
.L_x_7510:
[----:B------:R-:W-:Y:S05]  /*bd10*/  BSYNC B6 ;  /* 0x0000000000067941 */ /* 0x000fea0003800000 */
.L_x_7508:
[----:B------:R-:W-:-:S03]  /*bd20*/  UMOV UR4, 0xffffffff ;  /* 0xffffffff00047882 */ /* 0x000fc60000000000 */
[----:B------:R-:W-:Y:S05]  /*bd30*/  BRA.DIV UR4, `(.L_x_7555) ;  /* 0x0000001204dc7947 */ /* 0x000fea000b800000 */
[----:B------:R3:W4:Y:S04]  /*bd40*/  SHFL.IDX PT, R4, R16, RZ, 0x1f ;  /* 0x00001fff10047589 */ /* 0x00072800000e0000 */
[----:B------:R3:W0:Y:S02]  /*bd50*/  SHFL.IDX PT, R5, R16, 0x1, 0x1f ;  /* 0x00201f0010057f89 */ /* 0x00062400000e0000 */
.L_x_7601:
        /* <DEDUP_REMOVED lines=13> */
.L_x_7557:
[----:B------:R-:W-:Y:S05]  /*be30*/  BSYNC B0 ;  /* 0x0000000000007941 */ /* 0x000fea0003800000 */
.L_x_7556:
        /* <DEDUP_REMOVED lines=23> */
.L_x_7609:
[----:B------:R-:W-:Y:S02]  /*bfb0*/  ULDC UR4, c[0x0][0xc10] ;  /* 0x0003040000047ab9 */ /* 0x000fe40000000800 */
[----:B---3--:R-:W-:-:S04]  /*bfc0*/  IMAD.U32 R16, RZ, RZ, UR4 ;  /* 0x00000004ff107e24 */ /* 0x008fc8000f8e00ff */
[----:B--2---:R-:W-:-:S04]  /*bfd0*/  IMAD R6, R14, R16, RZ ;  /* 0x000000100e067224 */ /* 0x004fc800078e02ff */
[----:B------:R-:W-:-:S05]  /*bfe0*/  IMAD.IADD R5, R5, 0x1, R6 ;  /* 0x0000000105057824 */ /* 0x000fca00078e0206 */
[----:B----4-:R-:W-:-:S13]  /*bff0*/  ISETP.GT.AND P0, PT, R5, R4, PT ;  /* 0x000000040500720c */ /* 0x010fda0003f04270 */
[----:B------:R-:W-:Y:S05]  /*c000*/  @P0 BRA `(.L_x_7559) ;  /* 0x0000000000b40947 */ /* 0x000fea0003800000 */
[----:B------:R-:W2:Y:S02]  /*c010*/  LDC R0, c[0x0][0xc14] ;  /* 0x00030500ff007b82 */ /* 0x000ea40000000800 */
.L_x_7564:
        /* <DEDUP_REMOVED lines=14> */
.L_x_7562:
[----:B------:R-:W-:Y:S05]  /*c100*/  BSYNC B0 ;  /* 0x0000000000007941 */ /* 0x000fea0003800000 */
.L_x_7561:
        /* <DEDUP_REMOVED lines=23> */
.L_x_7617:
[----:B------:R-:W-:Y:S02]  /*c280*/  ULDC UR4, c[0x0][0xc10] ;  /* 0x0003040000047ab9 */ /* 0x000fe40000000800 */
[----:B------:R-:W-:-:S04]  /*c290*/  IMAD.U32 R16, RZ, RZ, UR4 ;  /* 0x00000004ff107e24 */ /* 0x000fc8000f8e00ff */
[----:B--2---:R-:W-:-:S04]  /*c2a0*/  IMAD R6, R14, R16, RZ ;  /* 0x000000100e067224 */ /* 0x004fc800078e02ff */
[----:B------:R-:W-:-:S05]  /*c2b0*/  IMAD.IADD R5, R6, 0x1, R5 ;  /* 0x0000000106057824 */ /* 0x000fca00078e0205 */
[----:B------:R-:W-:-:S13]  /*c2c0*/  ISETP.GT.AND P0, PT, R5, R4, PT ;  /* 0x000000040500720c */ /* 0x000fda0003f04270 */
[----:B------:R-:W-:Y:S05]  /*c2d0*/  @!P0 BRA `(.L_x_7564) ;  /* 0xfffffffc00508947 */ /* 0x000fea000383ffff */
.L_x_7559:
        /* <DEDUP_REMOVED lines=8> */
.L_x_7621:
[----:B------:R-:W-:Y:S01]  /*c360*/  ISETP.NE.AND P0, PT, R7, RZ, PT ;  /* 0x000000ff0700720c */ /* 0x000fe20003f05270 */
[----:B------:R-:W-:-:S12]  /*c370*/  IMAD.MOV.U32 R14, RZ, RZ, RZ ;  /* 0x000000ffff0e7224 */ /* 0x000fd800078e00ff */
[----:B------:R-:W-:Y:S05]  /*c380*/  @!P0 BRA `(.L_x_7566) ;  /* 0x0000000000108947 */ /* 0x000fea0003800000 */
[----:B------:R-:W-:Y:S01]  /*c390*/  UMOV UR4, 0xffffffff ;  /* 0xffffffff00047882 */ /* 0x000fe20000000000 */
[----:B-1----:R-:W-:Y:S02]  /*c3a0*/  VIADD R12, R5, 0xffffffff ;  /* 0xffffffff050c7836 */ /* 0x002fe40000000000 */
[----:B------:R-:W-:Y:S05]  /*c3b0*/  BRA.DIV UR4, `(.L_x_7567) ;  /* 0x0000001604707947 */ /* 0x000fea000b800000 */
[----:B------:R4:W1:Y:S02]  /*c3c0*/  SHFL.IDX PT, R14, R2, R12, 0x1f ;  /* 0x00001f0c020e7589 */ /* 0x00086400000e0000 */
.L_x_7566:
        /* <DEDUP_REMOVED lines=31> */
.L_x_7560:
[----:B------:R-:W-:Y:S01]  /*c5c0*/  UMOV UR4, URZ ;  /* 0x0000003f00047c82 */ /* 0x000fe20008000000 */
[----:B------:R-:W-:Y:S01]  /*c5d0*/  UMOV UR5, URZ ;  /* 0x0000003f00057c82 */ /* 0x000fe20008000000 */
[----:B------:R-:W-:Y:S01]  /*c5e0*/  ULDC UR6, c[0x0][0xc14] ;  /* 0x0003050000067ab9 */ /* 0x000fe20000000800 */
[----:B------:R-:W-:Y:S02]  /*c5f0*/  IMAD.MOV.U32 R16, RZ, RZ, R4 ;  /* 0x000000ffff107224 */ /* 0x000fe400078e0004 */
[----:B------:R-:W-:Y:S02]  /*c600*/  IMAD.U32 R17, RZ, RZ, UR4 ;  /* 0x00000004ff117e24 */ /* 0x000fe4000f8e00ff */
[----:B------:R-:W-:Y:S02]  /*c610*/  IMAD.U32 R18, RZ, RZ, UR5 ;  /* 0x00000005ff127e24 */ /* 0x000fe4000f8e00ff */
[----:B------:R-:W-:-:S07]  /*c620*/  IMAD.U32 R19, RZ, RZ, UR6 ;  /* 0x00000006ff137e24 */ /* 0x000fce000f8e00ff */
.L_x_7568:
        /* <DEDUP_REMOVED lines=12> */
.L_x_7506:
        /* <DEDUP_REMOVED lines=12> */
.L_x_7624:
[----:B------:R-:W-:Y:S05]  /*c7b0*/  BSYNC B0 ;  /* 0x0000000000007941 */ /* 0x000fea0003800000 */
.L_x_7570:
[----:B------:R-:W-:-:S03]  /*c7c0*/  UMOV UR4, 0xffffffff ;  /* 0xffffffff00047882 */ /* 0x000fc60000000000 */
[----:B------:R-:W-:Y:S05]  /*c7d0*/  BRA.DIV UR4, `(.L_x_7572) ;  /* 0x0000001204a07947 */ /* 0x000fea000b800000 */
[----:B------:R-:W2:Y:S02]  /*c7e0*/  S2R R2, SR_TID.X ;  /* 0x0000000000027919 */ /* 0x000ea40000002100 */
[----:B--2---:R-:W-:-:S04]  /*c7f0*/  SHF.R.U32.HI R2, RZ, 0x5, R2 ;  /* 0x00000005ff027819 */ /* 0x004fc80000011602 */
[----:B------:R-:W-:-:S05]  /*c800*/  LOP3.LUT R2, R2, 0x3, RZ, 0xc0, !PT ;  /* 0x0000000302027812 */ /* 0x000fca00078ec0ff */
[----:B------:R2:W3:Y:S02]  /*c810*/  SHFL.IDX PT, R14, R2, RZ, 0x1f ;  /* 0x00001fff020e7589 */ /* 0x0004e400000e0000 */
.L_x_7627:
[----:B---3--:R-:W-:Y:S01]  /*c820*/  ISETP.NE.AND P0, PT, R14, RZ, PT ;  /* 0x000000ff0e00720c */ /* 0x008fe20003f05270 */
[----:B------:R-:W-:-:S12]  /*c830*/  BSSY B0, `(.L_x_7573) ;  /* 0x0000027000007945 */ /* 0x000fd80003800000 */
[----:B------:R-:W-:Y:S05]  /*c840*/  @P0 BRA `(.L_x_7574) ;  /* 0x0000000000940947 */ /* 0x000fea0003800000 */
[----:B------:R-:W-:-:S03]  /*c850*/  UMOV UR4, 0xffffffff ;  /* 0xffffffff00047882 */ /* 0x000fc60000000000 */
[----:B------:R-:W-:Y:S05]  /*c860*/  BRA.DIV UR4, `(.L_x_7575) ;  /* 0x0000001204b07947 */ /* 0x000fea000b800000 */
[----:B------:R-:W-:-:S13]  /*c870*/  ELECT P6, URZ, PT ;  /* 0x00000000003f782f */ /* 0x000fda00038c0000 */
.L_x_7630:
[----:B------:R-:W-:Y:S05]  /*c880*/  @!P6 BRA `(.L_x_7574) ;  /* 0x000000000084e947 */ /* 0x000fea0003800000 */
[----:B------:R-:W-:-:S06]  /*c890*/  ULOP3.LUT UR4, UR36, 0x2, URZ, 0xfc, !UPT ;  /* 0x0000000224047892 */ /* 0x000fcc000f8efc3f */
[----:B--2---:R-:W-:-:S05]  /*c8a0*/  IMAD.U32 R2, RZ, RZ, UR4 ;  /* 0x00000004ff027e24 */ /* 0x004fca000f8e00ff */
[----:B------:R-:W-:-:S13]  /*c8b0*/  ISETP.NE.AND P2, PT, R2, 0x3, PT ;  /* 0x000000030200780c */ /* 0x000fda0003f45270 */
[----:B------:R-:W-:Y:S05]  /*c8c0*/  @!P2 BRA `(.L_x_7576) ;  /* 0x000000000004a947 */ /* 0x000fea0003800000 */
[----:B------:R-:W-:Y:S01]  /*c8d0*/  BPT.TRAP 0x1 ;  /* 0x000000040000795c */ /* 0x000fe20000300000 */
.L_x_7576:
        /* <DEDUP_REMOVED lines=14> */
.L_x_7631:
[----:B------:R-:W2:Y:S02]  /*c9c0*/  SYNCS.PHASECHK.TRANS64.TRYWAIT P0, [R7+URZ], R2 ;  /* 0x00000002070075a7 */ /* 0x000ea4000800017f */
[----:B--2---:R-:W-:Y:S05]  /*c9d0*/  @!P0 BRA `(.L_x_7578) ;  /* 0x0000001000888947 */ /* 0x004fea0003800000 */
.L_x_7632:
[----:B------:R-:W-:Y:S05]  /*c9e0*/  @!P2 BRA `(.L_x_7579) ;  /* 0x000000000004a947 */ /* 0x000fea0003800000 */
[----:B------:R-:W-:Y:S01]  /*c9f0*/  BPT.TRAP 0x1 ;  /* 0x000000040000795c */ /* 0x000fe20000300000 */
.L_x_7579:
[----:B------:R-:W3:Y:S01]  /*ca00*/  LDL.LU R4, [R1] ;  /* 0x0000000001047983 */ /* 0x000ee20000300800 */
[----:B------:R-:W-:-:S04]  /*ca10*/  VIADD R0, R0, 0x22860 ;  /* 0x0002286000007836 */ /* 0x000fc80000000000 */
[----:B---3--:R-:W-:-:S04]  /*ca20*/  IMAD R4, R4, 0x8, R0 ;  /* 0x0000000804047824 */ /* 0x008fc800078e0200 */
[----:B------:R-:W3:Y:S02]  /*ca30*/  SYNCS.PHASECHK.TRANS64.TRYWAIT P0, [R4+URZ], R5 ;  /* 0x00000005040075a7 */ /* 0x000ee4000800017f */
[----:B---3--:R-:W-:Y:S05]  /*ca40*/  @!P0 BRA `(.L_x_7580) ;  /* 0x0000001000808947 */ /* 0x008fea0003800000 */
.L_x_7633:
[----:B------:R-:W-:-:S07]  /*ca50*/  IMAD R3, R3, 0x8, R0 ;  /* 0x0000000803037824 */ /* 0x000fce00078e0200 */
.L_x_7581:
[----:B----4-:R4:W0:Y:S02]  /*ca60*/  SYNCS.PHASECHK.TRANS64.TRYWAIT P0, [R3+URZ], R2 ;  /* 0x00000002030075a7 */ /* 0x010824000800017f */
[----:B0-----:R-:W-:Y:S05]  /*ca70*/  @!P0 NANOSLEEP.SYNCS 0x989680 ;  /* 0x009896800000895d */ /* 0x001fea0003900000 */
[----:B------:R-:W0:Y:S02]  /*ca80*/  @!P0 SYNCS.PHASECHK.TRANS64 P0, [R3+URZ], R2 ;  /* 0x00000002030085a7 */ /* 0x000e24000800007f */
[----:B0-----:R-:W-:Y:S05]  /*ca90*/  @!P0 BRA `(.L_x_7581) ;  /* 0xfffffffc00f08947 */ /* 0x001fea000383ffff */
.L_x_7574:
[----:B------:R-:W-:Y:S05]  /*caa0*/  BSYNC B0 ;  /* 0x0000000000007941 */ /* 0x000fea0003800000 */
.L_x_7573:
[----:B------:R-:W-:Y:S05]  /*cab0*/  EXIT ;  /* 0x000000000000794d */ /* 0x000fea0003800000 */
.L_x_7460:
[----:B0-----:R0:W1:Y:S02]  /*cac0*/  SYNCS.PHASECHK.TRANS64.TRYWAIT P0, [R6+URZ+0x22800], R3 ;  /* 0x02280003060075a7 */ /* 0x001064000800017f */
[----:B-1----:R-:W-:Y:S05]  /*cad0*/  @!P0 NANOSLEEP.SYNCS 0x989680 ;  /* 0x009896800000895d */ /* 0x002fea0003900000 */
[----:B------:R-:W1:Y:S02]  /*cae0*/  @!P0 SYNCS.PHASECHK.TRANS64 P0, [R6+URZ+0x22800], R3 ;  /* 0x02280003060085a7 */ /* 0x000e64000800007f */
[----:B-1----:R-:W-:Y:S05]  /*caf0*/  @!P0 BRA `(.L_x_7460) ;  /* 0xfffffffc00f08947 */ /* 0x002fea000383ffff */
[----:B------:R-:W-:Y:S05]  /*cb00*/  BRA `(.L_x_7582) ;  /* 0xffffff4c003c7947 */ /* 0x000fea000383ffff */
.L_x_7464:
[----:B--2---:R2:W3:Y:S02]  /*cb10*/  SYNCS.PHASECHK.TRANS64.TRYWAIT P1, [R5+URZ+0x22830], R10 ;  /* 0x0228300a050075a7 */ /* 0x0044e4000802017f */
[----:B---3--:R-:W-:Y:S05]  /*cb20*/  @!P1 NANOSLEEP.SYNCS 0x989680 ;  /* 0x009896800000995d */ /* 0x008fea0003900000 */
[----:B------:R-:W3:Y:S02]  /*cb30*/  @!P1 SYNCS.PHASECHK.TRANS64 P1, [R5+URZ+0x22830], R10 ;  /* 0x0228300a050095a7 */ /* 0x000ee4000802007f */
[----:B---3--:R-:W-:Y:S05]  /*cb40*/  @!P1 BRA `(.L_x_7464) ;  /* 0xfffffffc00f09947 */ /* 0x008fea000383ffff */
[----:B------:R-:W-:Y:S05]  /*cb50*/  BRA `(.L_x_7463) ;  /* 0xffffff4c00687947 */ /* 0x000fea000383ffff */
.L_x_7468:
[----:B-1----:R1:W3:Y:S02]  /*cb60*/  SYNCS.PHASECHK.TRANS64.TRYWAIT P2, [R5+URZ+0x22850], R10 ;  /* 0x0228500a050075a7 */ /* 0x0022e4000804017f */
[----:B---3--:R-:W-:Y:S05]  /*cb70*/  @!P2 NANOSLEEP.SYNCS 0x989680 ;  /* 0x009896800000a95d */ /* 0x008fea0003900000 */
[----:B------:R-:W3:Y:S02]  /*cb80*/  @!P2 SYNCS.PHASECHK.TRANS64 P2, [R5+URZ+0x22850], R10 ;  /* 0x0228500a0500a5a7 */ /* 0x000ee4000804007f */
[----:B---3--:R-:W-:Y:S05]  /*cb90*/  @!P2 BRA `(.L_x_7468) ;  /* 0xfffffffc00f0a947 */ /* 0x008fea000383ffff */
[----:B------:R-:W-:Y:S05]  /*cba0*/  BRA `(.L_x_7467) ;  /* 0xffffff6000d87947 */ /* 0x000fea000383ffff */
.L_x_7473:
[----:B-1----:R-:W-:-:S04]  /*cbb0*/  IMAD.U32 R0, RZ, RZ, UR23 ;  /* 0x00000017ff007e24 */ /* 0x002fc8000f8e00ff */
[----:B------:R1:W2:Y:S03]  /*cbc0*/  SYNCS.PHASECHK.TRANS64.TRYWAIT P3, [R0+URZ+0x22830], R5 ;  /* 0x02283005000075a7 */ /* 0x0002a6000806017f */
[----:B--2---:R-:W-:Y:S05]  /*cbd0*/  @!P3 NANOSLEEP.SYNCS 0x989680 ;  /* 0x009896800000b95d */ /* 0x004fea0003900000 */
[----:B------:R-:W2:Y:S02]  /*cbe0*/  @!P3 SYNCS.PHASECHK.TRANS64 P3, [R0+URZ+0x22830], R5 ;  /* 0x022830050000b5a7 */ /* 0x000ea4000806007f */
[----:B--2---:R-:W-:Y:S05]  /*cbf0*/  @!P3 BRA `(.L_x_7473) ;  /* 0xfffffffc00ecb947 */ /* 0x004fea000383ffff */
[----:B------:R-:W-:Y:S05]  /*cc00*/  BRA `(.L_x_7472) ;  /* 0xffffff6400e87947 */ /* 0x000fea000383ffff */
.L_x_7477:
[----:B--2---:R2:W3:Y:S02]  /*cc10*/  SYNCS.PHASECHK.TRANS64.TRYWAIT P3, [R186+URZ+0x22850], R5 ;  /* 0x02285005ba0075a7 */ /* 0x0044e4000806017f */
[----:B---3--:R-:W-:Y:S05]  /*cc20*/  @!P3 NANOSLEEP.SYNCS 0x989680 ;  /* 0x009896800000b95d */ /* 0x008fea0003900000 */
[----:B------:R-:W3:Y:S02]  /*cc30*/  @!P3 SYNCS.PHASECHK.TRANS64 P3, [R186+URZ+0x22850], R5 ;  /* 0x02285005ba00b5a7 */ /* 0x000ee4000806007f */
[----:B---3--:R-:W-:Y:S05]  /*cc40*/  @!P3 BRA `(.L_x_7477) ;  /* 0xfffffffc00f0b947 */ /* 0x008fea000383ffff */
[----:B------:R-:W-:Y:S05]  /*cc50*/  BRA `(.L_x_7476) ;  /* 0xffffff8000007947 */ /* 0x000fea000383ffff */
.L_x_7515:
        /* <DEDUP_REMOVED lines=11> */
.L_x_7584:
[----:B------:R-:W-:Y:S05]  /*cd10*/  BSYNC B0 ;  /* 0x0000000000007941 */ /* 0x000fea0003800000 */
.L_x_7583:
[----:B------:R-:W-:Y:S05]  /*cd20*/  BRA `(.L_x_7585) ;  /* 0xffffffcc003c7947 */ /* 0x000fea000383ffff */
.L_x_7516:
[----:B------:R-:W-:Y:S01]  /*cd30*/  BSSY B0, `(.L_x_7586) ;  /* 0x0000006000007945 */ /* 0x000fe20003800000 */
[----:B------:R-:W-:-:S07]  /*cd40*/  IMAD.MOV.U32 R15, RZ, RZ, -0x1 ;  /* 0xffffffffff0f7424 */ /* 0x000fce00078e00ff */
[----:B------:R-:W-:Y:S05]  /*cd50*/  WARPSYNC.COLLECTIVE R15, `(.L_x_7587) ;  /* 0x000000000f0c7348 */ /* 0x000fea0003c00000 */
[----:B------:R-:W-:Y:S02]  /*cd60*/  ELECT P6, UR62, PT ;  /* 0x00000000003e782f */ /* 0x000fe400038c0000 */
[----:B------:R-:W-:Y:S01]  /*cd70*/  MOV R14, UR62 ;  /* 0x0000003e000e7c02 */ /* 0x000fe20008000f00 */
[----:B------:R-:W-:Y:S10]  /*cd80*/  ENDCOLLECTIVE ;  /* 0x000000000000791b */ /* 0x000ff40003800000 */
.L_x_7587:
[----:B------:R-:W-:Y:S05]  /*cd90*/  BSYNC B0 ;  /* 0x0000000000007941 */ /* 0x000fea0003800000 */
.L_x_7586:
[----:B------:R-:W-:Y:S05]  /*cda0*/  BRA `(.L_x_7588) ;  /* 0xffffffcc00347947 */ /* 0x000fea000383ffff */
.L_x_7519:
[----:B0-----:R0:W1:Y:S02]  /*cdb0*/  SYNCS.PHASECHK.TRANS64.TRYWAIT P0, [R8+URZ+0x22840], R10 ;  /* 0x0228400a080075a7 */ /* 0x001064000800017f */
[----:B-1----:R-:W-:Y:S05]  /*cdc0*/  @!P0 NANOSLEEP.SYNCS 0x989680 ;  /* 0x009896800000895d */ /* 0x002fea0003900000 */
[----:B------:R-:W1:Y:S02]  /*cdd0*/  @!P0 SYNCS.PHASECHK.TRANS64 P0, [R8+URZ+0x22840], R10 ;  /* 0x0228400a080085a7 */ /* 0x000e64000800007f */
[----:B-1----:R-:W-:Y:S05]  /*cde0*/  @!P0 BRA `(.L_x_7519) ;  /* 0xfffffffc00f08947 */ /* 0x002fea000383ffff */
[----:B------:R-:W-:Y:S05]  /*cdf0*/  BRA `(.L_x_7589) ;  /* 0xffffffcc00a47947 */ /* 0x000fea000383ffff */
.L_x_7522:
        /* <DEDUP_REMOVED lines=8> */
.L_x_7525:
[----:B0-----:R0:W1:Y:S02]  /*ce80*/  SYNCS.PHASECHK.TRANS64.TRYWAIT P0, [R8+URZ+0x22860], R6 ;  /* 0x02286006080075a7 */ /* 0x001064000800017f */
[----:B-1----:R-:W-:Y:S05]  /*ce90*/  @!P0 NANOSLEEP.SYNCS 0x989680 ;  /* 0x009896800000895d */ /* 0x002fea0003900000 */
[----:B------:R-:W1:Y:S02]  /*cea0*/  @!P0 SYNCS.PHASECHK.TRANS64 P0, [R8+URZ+0x22860], R6 ;  /* 0x02286006080085a7 */ /* 0x000e64000800007f */
[----:B-1----:R-:W-:Y:S05]  /*ceb0*/  @!P0 BRA `(.L_x_7525) ;  /* 0xfffffffc00f08947 */ /* 0x002fea000383ffff */
[----:B------:R-:W-:Y:S05]  /*cec0*/  BRA `(.L_x_7591) ;  /* 0xffffffd000a07947 */ /* 0x000fea000383ffff */
.L_x_7534:
[----:B-1----:R1:W2:Y:S02]  /*ced0*/  SYNCS.PHASECHK.TRANS64.TRYWAIT P0, [R3+URZ+0x22840], R6 ;  /* 0x02284006030075a7 */ /* 0x0022a4000800017f */
[----:B--2---:R-:W-:Y:S05]  /*cee0*/  @!P0 NANOSLEEP.SYNCS 0x989680 ;  /* 0x009896800000895d */ /* 0x004fea0003900000 */
[----:B------:R-:W2:Y:S02]  /*cef0*/  @!P0 SYNCS.PHASECHK.TRANS64 P0, [R3+URZ+0x22840], R6 ;  /* 0x02284006030085a7 */ /* 0x000ea4000800007f */
[----:B--2---:R-:W-:Y:S05]  /*cf00*/  @!P0 BRA `(.L_x_7534) ;  /* 0xfffffffc00f08947 */ /* 0x004fea000383ffff */
[----:B------:R-:W-:Y:S05]  /*cf10*/  BRA `(.L_x_7592) ;  /* 0xffffffd800287947 */ /* 0x000fea000383ffff */
.L_x_7536:
[----:B--2---:R2:W3:Y:S02]  /*cf20*/  SYNCS.PHASECHK.TRANS64.TRYWAIT P0, [R3+URZ+0x22860], R6 ;  /* 0x02286006030075a7 */ /* 0x0044e4000800017f */
[----:B---3--:R-:W-:Y:S05]  /*cf30*/  @!P0 NANOSLEEP.SYNCS 0x989680 ;  /* 0x009896800000895d */ /* 0x008fea0003900000 */
[----:B------:R-:W3:Y:S02]  /*cf40*/  @!P0 SYNCS.PHASECHK.TRANS64 P0, [R3+URZ+0x22860], R6 ;  /* 0x02286006030085a7 */ /* 0x000ee4000800007f */
[----:B---3--:R-:W-:Y:S05]  /*cf50*/  @!P0 BRA `(.L_x_7536) ;  /* 0xfffffffc00f08947 */ /* 0x008fea000383ffff */
[----:B------:R-:W-:Y:S05]  /*cf60*/  BRA `(.L_x_7593) ;  /* 0xffffffd800987947 */ /* 0x000fea000383ffff */
.L_x_7541:
[----:B--2---:R2:W3:Y:S02]  /*cf70*/  SYNCS.PHASECHK.TRANS64.TRYWAIT P0, [R2+URZ+0x22840], R3 ;  /* 0x02284003020075a7 */ /* 0x0044e4000800017f */
[----:B---3--:R-:W-:Y:S05]  /*cf80*/  @!P0 NANOSLEEP.SYNCS 0x989680 ;  /* 0x009896800000895d */ /* 0x008fea0003900000 */
[----:B------:R-:W3:Y:S02]  /*cf90*/  @!P0 SYNCS.PHASECHK.TRANS64 P0, [R2+URZ+0x22840], R3 ;  /* 0x02284003020085a7 */ /* 0x000ee4000800007f */
[----:B---3--:R-:W-:Y:S05]  /*cfa0*/  @!P0 BRA `(.L_x_7541) ;  /* 0xfffffffc00f08947 */ /* 0x008fea000383ffff */
[----:B------:R-:W-:Y:S05]  /*cfb0*/  BRA `(.L_x_7594) ;  /* 0xffffffdc00e47947 */ /* 0x000fea000383ffff */
.L_x_7543:
[----:B-1----:R1:W3:Y:S02]  /*cfc0*/  SYNCS.PHASECHK.TRANS64.TRYWAIT P1, [R2+URZ+0x22860], R3 ;  /* 0x02286003020075a7 */ /* 0x0022e4000802017f */
[----:B---3--:R-:W-:Y:S05]  /*cfd0*/  @!P1 NANOSLEEP.SYNCS 0x989680 ;  /* 0x009896800000995d */ /* 0x008fea0003900000 */
[----:B------:R-:W3:Y:S02]  /*cfe0*/  @!P1 SYNCS.PHASECHK.TRANS64 P1, [R2+URZ+0x22860], R3 ;  /* 0x02286003020095a7 */ /* 0x000ee4000802007f */
[----:B---3--:R-:W-:Y:S05]  /*cff0*/  @!P1 BRA `(.L_x_7543) ;  /* 0xfffffffc00f09947 */ /* 0x008fea000383ffff */
[----:B------:R-:W-:Y:S05]  /*d000*/  BRA `(.L_x_7595) ;  /* 0xffffffe000507947 */ /* 0x000fea000383ffff */
.L_x_7548:
[----:B---3--:R3:W4:Y:S02]  /*d010*/  SYNCS.PHASECHK.TRANS64.TRYWAIT P0, [R2+URZ+0x22840], R3 ;  /* 0x02284003020075a7 */ /* 0x008724000800017f */
[----:B----4-:R-:W-:Y:S05]  /*d020*/  @!P0 NANOSLEEP.SYNCS 0x989680 ;  /* 0x009896800000895d */ /* 0x010fea0003900000 */
[----:B------:R-:W4:Y:S02]  /*d030*/  @!P0 SYNCS.PHASECHK.TRANS64 P0, [R2+URZ+0x22840], R3 ;  /* 0x02284003020085a7 */ /* 0x000f24000800007f */
[----:B----4-:R-:W-:Y:S05]  /*d040*/  @!P0 BRA `(.L_x_7548) ;  /* 0xfffffffc00f08947 */ /* 0x010fea000383ffff */
[----:B------:R-:W-:Y:S05]  /*d050*/  BRA `(.L_x_7596) ;  /* 0xffffffe4007c7947 */ /* 0x000fea000383ffff */
.L_x_7550:
[----:B-1----:R1:W2:Y:S02]  /*d060*/  SYNCS.PHASECHK.TRANS64.TRYWAIT P1, [R2+URZ+0x22860], R3 ;  /* 0x02286003020075a7 */ /* 0x0022a4000802017f */
[----:B--2---:R-:W-:Y:S05]  /*d070*/  @!P1 NANOSLEEP.SYNCS 0x989680 ;  /* 0x009896800000995d */ /* 0x004fea0003900000 */
[----:B------:R-:W2:Y:S02]  /*d080*/  @!P1 SYNCS.PHASECHK.TRANS64 P1, [R2+URZ+0x22860], R3 ;  /* 0x02286003020095a7 */ /* 0x000ea4000802007f */
[----:B--2---:R-:W-:Y:S05]  /*d090*/  @!P1 BRA `(.L_x_7550) ;  /* 0xfffffffc00f09947 */ /* 0x004fea000383ffff */
[----:B------:R-:W-:Y:S05]  /*d0a0*/  BRA `(.L_x_7597) ;  /* 0xffffffe400ec7947 */ /* 0x000fea000383ffff */
.L_x_7555:
        /* <DEDUP_REMOVED lines=8> */
.L_x_7599:
[----:B------:R-:W-:Y:S05]  /*d130*/  BSYNC B0 ;  /* 0x0000000000007941 */ /* 0x000fea0003800000 */
.L_x_7598:
        /* <DEDUP_REMOVED lines=8> */
.L_x_7600:
[----:B------:R-:W-:Y:S01]  /*d1c0*/  IMAD.MOV.U32 R5, RZ, RZ, R14 ;  /* 0x000000ffff057224 */ /* 0x000fe200078e000e */
[----:B------:R-:W-:Y:S06]  /*d1d0*/  BRA `(.L_x_7601) ;  /* 0xffffffe800e07947 */ /* 0x000fec000383ffff */
.L_x_7558:
        /* <DEDUP_REMOVED lines=8> */
.L_x_7603:
[----:B------:R-:W-:Y:S05]  /*d260*/  BSYNC B0 ;  /* 0x0000000000007941 */ /* 0x000fea0003800000 */
.L_x_7602:
        /* <DEDUP_REMOVED lines=10> */
.L_x_7604:
        /* <DEDUP_REMOVED lines=8> */
.L_x_7605:
        /* <DEDUP_REMOVED lines=8> */
.L_x_7606:
        /* <DEDUP_REMOVED lines=8> */
.L_x_7607:
        /* <DEDUP_REMOVED lines=8> */
.L_x_7608:
[----:B------:R-:W-:Y:S05]  /*d510*/  BRA `(.L_x_7609) ;  /* 0xffffffe800a47947 */ /* 0x000fea000383ffff */
.L_x_7563:
        /* <DEDUP_REMOVED lines=8> */
.L_x_7611:
[----:B------:R-:W-:Y:S05]  /*d5a0*/  BSYNC B0 ;  /* 0x0000000000007941 */ /* 0x000fea0003800000 */
.L_x_7610:
        /* <DEDUP_REMOVED lines=10> */
.L_x_7612:
        /* <DEDUP_REMOVED lines=8> */
.L_x_7613:
        /* <DEDUP_REMOVED lines=8> */
.L_x_7614:
        /* <DEDUP_REMOVED lines=8> */
.L_x_7615:
        /* <DEDUP_REMOVED lines=8> */
.L_x_7616:
[----:B------:R-:W-:Y:S05]  /*d850*/  BRA `(.L_x_7617) ;  /* 0xffffffe800887947 */ /* 0x000fea000383ffff */
.L_x_7565:
[----:B------:R-:W-:Y:S01]  /*d860*/  BSSY B0, `(.L_x_7618) ;  /* 0x0000006000007945 */ /* 0x000fe20003800000 */
[----:B------:R-:W-:Y:S01]  /*d870*/  PLOP3.LUT P6, PT, P6, PT, PT, 0x8, 0x0 ;  /* 0x000000000000781c */ /* 0x000fe200037ce170 */
[----:B------:R-:W-:-:S12]  /*d880*/  IMAD.MOV.U32 R15, RZ, RZ, -0x1 ;  /* 0xffffffffff0f7424 */ /* 0x000fd800078e00ff */
[----:B01----:R-:W-:Y:S05]  /*d890*/  WARPSYNC.COLLECTIVE R15, `(.L_x_7619) ;  /* 0x000000000f087348 */ /* 0x003fea0003c00000 */
[----:B------:R-:W-:Y:S01]  /*d8a0*/  VOTE.ANY R14, PT, P6 ;  /* 0x00000000000e7806 */ /* 0x000fe200030e0100 */
[----:B01----:R-:W-:Y:S06]  /*d8b0*/  ENDCOLLECTIVE ;  /* 0x000000000000791b */ /* 0x003fec0003800000 */
.L_x_7619:
[----:B------:R-:W-:Y:S05]  /*d8c0*/  BSYNC B0 ;  /* 0x0000000000007941 */ /* 0x000fea0003800000 */
.L_x_7618:
        /* <DEDUP_REMOVED lines=9> */
.L_x_7620:
[----:B------:R-:W-:Y:S01]  /*d960*/  IMAD.MOV.U32 R17, RZ, RZ, R14 ;  /* 0x000000ffff117224 */ /* 0x000fe200078e000e */
[----:B------:R-:W-:Y:S06]  /*d970*/  BRA `(.L_x_7621) ;  /* 0xffffffe800787947 */ /* 0x000fec000383ffff */
.L_x_7567:
[----:B------:R-:W-:Y:S01]  /*d980*/  BSSY B0, `(.L_x_7622) ;  /* 0x0000007000007945 */ /* 0x000fe20003800000 */
[----:B------:R-:W-:Y:S02]  /*d990*/  IMAD.MOV.U32 R13, RZ, RZ, R2 ;  /* 0x000000ffff0d7224 */ /* 0x000fe400078e0002 */
[----:B------:R-:W-:Y:S02]  /*d9a0*/  IMAD.MOV.U32 R11, RZ, RZ, 0x1f ;  /* 0x0000001fff0b7424 */ /* 0x000fe400078e00ff */
[----:B------:R-:W-:-:S07]  /*d9b0*/  IMAD.MOV.U32 R15, RZ, RZ, -0x1 ;  /* 0xffffffffff0f7424 */ /* 0x000fce00078e00ff */
[----:B0-23--:R-:W-:Y:S05]  /*d9c0*/  WARPSYNC.COLLECTIVE R15, `(.L_x_7623) ;  /* 0x000000000f087348 */ /* 0x00dfea0003c00000 */
[----:B------:R1:W4:Y:S02]  /*d9d0*/  SHFL.IDX P6, R14, R13, R12, R11 ;  /* 0x0000000c0d0e7389 */ /* 0x00032400000c000b */
[----:B01234-:R-:W-:Y:S01]  /*d9e0*/  ENDCOLLECTIVE ;  /* 0x000000000000791b */ /* 0x01ffe20003800000 */
.L_x_7623:
[----:B------:R-:W-:Y:S05]  /*d9f0*/  BSYNC B0 ;  /* 0x0000000000007941 */ /* 0x000fea0003800000 */
.L_x_7622:
[----:B------:R-:W-:Y:S05]  /*da00*/  BRA `(.L_x_7566) ;  /* 0xffffffe800707947 */ /* 0x000fea000383ffff */
.L_x_7571:
[----:B0-----:R0:W2:Y:S02]  /*da10*/  SYNCS.PHASECHK.TRANS64.TRYWAIT P0, [R0+URZ+0x22820], R3 ;  /* 0x02282003000075a7 */ /* 0x0010a4000800017f */
[----:B--2---:R-:W-:Y:S05]  /*da20*/  @!P0 NANOSLEEP.SYNCS 0x989680 ;  /* 0x009896800000895d */ /* 0x004fea0003900000 */
[----:B------:R-:W2:Y:S02]  /*da30*/  @!P0 SYNCS.PHASECHK.TRANS64 P0, [R0+URZ+0x22820], R3 ;  /* 0x02282003000085a7 */ /* 0x000ea4000800007f */
[----:B--2---:R-:W-:Y:S05]  /*da40*/  @!P0 BRA `(.L_x_7571) ;  /* 0xfffffffc00f08947 */ /* 0x004fea000383ffff */
[----:B------:R-:W-:Y:S05]  /*da50*/  BRA `(.L_x_7624) ;  /* 0xffffffec00547947 */ /* 0x000fea000383ffff */
.L_x_7572:
        /* <DEDUP_REMOVED lines=11> */
.L_x_7626:
[----:B------:R-:W-:Y:S05]  /*db10*/  BSYNC B0 ;  /* 0x0000000000007941 */ /* 0x000fea0003800000 */
.L_x_7625:
[----:B------:R-:W-:Y:S05]  /*db20*/  BRA `(.L_x_7627) ;  /* 0xffffffec003c7947 */ /* 0x000fea000383ffff */
.L_x_7575:
[----:B------:R-:W-:Y:S01]  /*db30*/  BSSY B1, `(.L_x_7628) ;  /* 0x0000006000017945 */ /* 0x000fe20003800000 */
[----:B------:R-:W-:-:S07]  /*db40*/  IMAD.MOV.U32 R15, RZ, RZ, -0x1 ;  /* 0xffffffffff0f7424 */ /* 0x000fce00078e00ff */
[----:B012---:R-:W-:Y:S05]  /*db50*/  WARPSYNC.COLLECTIVE R15, `(.L_x_7629) ;  /* 0x000000000f0c7348 */ /* 0x007fea0003c00000 */
[----:B------:R-:W-:Y:S02]  /*db60*/  ELECT P6, UR62, PT ;  /* 0x00000000003e782f */ /* 0x000fe400038c0000 */
[----:B------:R-:W-:Y:S01]  /*db70*/  MOV R14, UR62 ;  /* 0x0000003e000e7c02 */ /* 0x000fe20008000f00 */
[----:B012---:R-:W-:Y:S10]  /*db80*/  ENDCOLLECTIVE ;  /* 0x000000000000791b */ /* 0x007ff40003800000 */
.L_x_7629:
[----:B------:R-:W-:Y:S05]  /*db90*/  BSYNC B1 ;  /* 0x0000000000017941 */ /* 0x000fea0003800000 */
.L_x_7628:
[----:B------:R-:W-:Y:S05]  /*dba0*/  BRA `(.L_x_7630) ;  /* 0xffffffec00347947 */ /* 0x000fea000383ffff */
.L_x_7577:
[----:B0-----:R0:W2:Y:S02]  /*dbb0*/  SYNCS.PHASECHK.TRANS64.TRYWAIT P0, [R6+URZ], R5 ;  /* 0x00000005060075a7 */ /* 0x0010a4000800017f */
[----:B--2---:R-:W-:Y:S05]  /*dbc0*/  @!P0 NANOSLEEP.SYNCS 0x989680 ;  /* 0x009896800000895d */ /* 0x004fea0003900000 */
[----:B------:R-:W2:Y:S02]  /*dbd0*/  @!P0 SYNCS.PHASECHK.TRANS64 P0, [R6+URZ], R5 ;  /* 0x00000005060085a7 */ /* 0x000ea4000800007f */
[----:B--2---:R-:W-:Y:S05]  /*dbe0*/  @!P0 BRA `(.L_x_7577) ;  /* 0xfffffffc00f08947 */ /* 0x004fea000383ffff */
[----:B------:R-:W-:Y:S05]  /*dbf0*/  BRA `(.L_x_7631) ;  /* 0xffffffec00707947 */ /* 0x000fea000383ffff */
.L_x_7578:
[----:B--2---:R2:W3:Y:S02]  /*dc00*/  SYNCS.PHASECHK.TRANS64.TRYWAIT P0, [R7+URZ], R2 ;  /* 0x00000002070075a7 */ /* 0x0044e4000800017f */
[----:B---3--:R-:W-:Y:S05]  /*dc10*/  @!P0 NANOSLEEP.SYNCS 0x989680 ;  /* 0x009896800000895d */ /* 0x008fea0003900000 */
[----:B------:R-:W3:Y:S02]  /*dc20*/  @!P0 SYNCS.PHASECHK.TRANS64 P0, [R7+URZ], R2 ;  /* 0x00000002070085a7 */ /* 0x000ee4000800007f */
[----:B---3--:R-:W-:Y:S05]  /*dc30*/  @!P0 BRA `(.L_x_7578) ;  /* 0xfffffffc00f08947 */ /* 0x008fea000383ffff */
[----:B------:R-:W-:Y:S05]  /*dc40*/  BRA `(.L_x_7632) ;  /* 0xffffffec00647947 */ /* 0x000fea000383ffff */
.L_x_7580:
[----:B---3--:R3:W4:Y:S02]  /*dc50*/  SYNCS.PHASECHK.TRANS64.TRYWAIT P0, [R4+URZ], R5 ;  /* 0x00000005040075a7 */ /* 0x008724000800017f */
[----:B----4-:R-:W-:Y:S05]  /*dc60*/  @!P0 NANOSLEEP.SYNCS 0x989680 ;  /* 0x009896800000895d */ /* 0x010fea0003900000 */
[----:B------:R-:W4:Y:S02]  /*dc70*/  @!P0 SYNCS.PHASECHK.TRANS64 P0, [R4+URZ], R5 ;  /* 0x00000005040085a7 */ /* 0x000f24000800007f */
[----:B----4-:R-:W-:Y:S05]  /*dc80*/  @!P0 BRA `(.L_x_7580) ;  /* 0xfffffffc00f08947 */ /* 0x010fea000383ffff */
[----:B------:R-:W-:Y:S05]  /*dc90*/  BRA `(.L_x_7633) ;  /* 0xffffffec006c7947 */ /* 0x000fea000383ffff */
.L_x_7634:
        /* <DEDUP_REMOVED lines=14> */
.L_x_11960:


//--------------------- .text._ZN7cutlass13device_kernelIN5flash11enable_sm90INS1_16FlashAttnFwdSm90INS1_25CollectiveMainloopFwdSm90ILi2EN4cute5tupleIJNS5_1CILi1EEES8_S8_EEENS6_IJNS7_ILi128EEENS7_ILi96EEENS7_ILi64EEEEEELi256ENS_10bfloat16_tEfNS_4arch4Sm90ELb0ELb0ELb0ELb1ELb0ELb1ELb0ELb1ELb0ELb0ELb0ELb0EEENS1_21CollectiveEpilogueFwdINS6_IJSA_NS7_ILi256EEESB_EEES9_SE_SG_Li256ELb1ELb0ELb0ELb0EEENS1_36VarlenDynamicPersistentTileSchedulerILi128ELi96ELi256ELi32ELb0ELb0ELb1ELb0ELb1ELb1EEEEEEEEEvNT_6ParamsE --------------------------
	.section	.text._ZN7cutlass13device_kernelIN5flash11enable_sm90INS1_16FlashAttnFwdSm90INS1_25CollectiveMainloopFwdSm90ILi2EN4cute5tupleIJNS5_1CILi1EEES8_S8_EEENS6_IJNS7_ILi128EEENS7_ILi96EEENS7_ILi64EEEEEELi256ENS_10bfloat16_tEfNS_4arch4Sm90ELb0ELb0ELb0ELb1ELb0ELb1ELb0ELb1ELb0ELb0ELb0ELb0EEENS1_21CollectiveEpilogueFwdINS6_IJSA_NS7_ILi256EEESB_EEES9_SE_SG_Li256ELb1ELb0ELb0ELb0EEENS1_36VarlenDynamicPersistentTileSchedulerILi128ELi96ELi256ELi32ELb0ELb0ELb1ELb0ELb1ELb1EEEEEEEEEvNT_6ParamsE,"ax",@progbits
	.align	128
.text._ZN7cutlass13device_kernelIN5flash11enable_sm90INS1_16FlashAttnFwdSm90INS1_25CollectiveMainloopFwdSm90ILi2EN4cute5tupleIJNS5_1CILi1EEES8_S8_EEENS6_IJNS7_ILi128EEENS7_ILi96EEENS7_ILi64EEEEEELi256ENS_10bfloat16_tEfNS_4arch4Sm90ELb0ELb0ELb0ELb1ELb0ELb1ELb0ELb1ELb0ELb0ELb0ELb0EEENS1_21CollectiveEpilogueFwdINS6_IJSA_NS7_ILi256EEESB_EEES9_SE_SG_Li256ELb1ELb0ELb0ELb0EEENS1_36VarlenDynamicPersistentTileSchedulerILi128ELi96ELi256ELi32ELb0ELb0ELb1ELb0ELb1ELb1EEEEEEEEEvNT_6ParamsE:
        .type           _ZN7cutlass13device_kernelIN5flash11enable_sm90INS1_16FlashAttnFwdSm90INS1_25CollectiveMainloopFwdSm90ILi2EN4cute5tupleIJNS5_1CILi1EEES8_S8_EEENS6_IJNS7_ILi128EEENS7_ILi96EEENS7_ILi64EEEEEELi256ENS_10bfloat16_tEfNS_4arch4Sm90ELb0ELb0ELb0ELb1ELb0ELb1ELb0ELb1ELb0ELb0ELb0ELb0EEENS1_21CollectiveEpilogueFwdINS6_IJSA_NS7_ILi256EEESB_EEES9_SE_SG_Li256ELb1ELb0ELb0ELb0EEENS1_36VarlenDynamicPersistentTileSchedulerILi128ELi96ELi256ELi32ELb0ELb0ELb1ELb0ELb1ELb1EEEEEEEEEvNT_6ParamsE,@function
        .size           _ZN7cutlass13device_kernelIN5flash11enable_sm90INS1_16FlashAttnFwdSm90INS1_25CollectiveMainloopFwdSm90ILi2EN4cute5tupleIJNS5_1CILi1EEES8_S8_EEENS6_IJNS7_ILi128EEENS7_ILi96EEENS7_ILi64EEEEEELi256ENS_10bfloat16_tEfNS_4arch4Sm90ELb0ELb0ELb0ELb1ELb0ELb1ELb0ELb1ELb0ELb0ELb0ELb0EEENS1_21CollectiveEpilogueFwdINS6_IJSA_NS7_ILi256EEESB_EEES9_SE_SG_Li256ELb1ELb0ELb0ELb0EEENS1_36VarlenDynamicPersistentTileSchedulerILi128ELi96ELi256ELi32ELb0ELb0ELb1ELb0ELb1ELb1EEEEEEEEEvNT_6ParamsE,(.L_x_11961 - _ZN7cutlass13device_kernelIN5flash11enable_sm90INS1_16FlashAttnFwdSm90INS1_25CollectiveMainloopFwdSm90ILi2EN4cute5tupleIJNS5_1CILi1EEES8_S8_EEENS6_IJNS7_ILi128EEENS7_ILi96EEENS7_ILi64EEEEEELi256ENS_10bfloat16_tEfNS_4arch4Sm90ELb0ELb0ELb0ELb1ELb0ELb1ELb0ELb1ELb0ELb0ELb0ELb0EEENS1_21CollectiveEpilogueFwdINS6_IJSA_NS7_ILi256EEESB_EEES9_SE_SG_Li256ELb1ELb0ELb0ELb0EEENS1_36VarlenDynamicPersistentTileSchedulerILi128ELi96ELi256ELi32ELb0ELb0ELb1ELb0ELb1ELb1EEEEEEEEEvNT_6ParamsE)
        .other          _ZN7cutlass13device_kernelIN5flash11enable_sm90INS1_16FlashAttnFwdSm90INS1_25CollectiveMainloopFwdSm90ILi2EN4cute5tupleIJNS5_1CILi1EEES8_S8_EEENS6_IJNS7_ILi128EEENS7_ILi96EEENS7_ILi64EEEEEELi256ENS_10bfloat16_tEfNS_4arch4Sm90ELb0ELb0ELb0ELb1ELb0ELb1ELb0ELb1ELb0ELb0ELb0ELb0EEENS1_21CollectiveEpilogueFwdINS6_IJSA_NS7_ILi256EEESB_EEES9_SE_SG_Li256ELb1ELb0ELb0ELb0EEENS1_36VarlenDynamicPersistentTileSchedulerILi128ELi96ELi256ELi32ELb0ELb0ELb1ELb0ELb1ELb1EEEEEEEEEvNT_6ParamsE,@"STO_CUDA_ENTRY STV_DEFAULT"
_ZN7cutlass13device_kernelIN5flash11enable_sm90INS1_16FlashAttnFwdSm90INS1_25CollectiveMainloopFwdSm90ILi2EN4cute5tupleIJNS5_1CILi1EEES8_S8_EEENS6_IJNS7_ILi128EEENS7_ILi96EEENS7_ILi64EEEEEELi256ENS_10bfloat16_tEfNS_4arch4Sm90ELb0ELb0ELb0ELb1ELb0ELb1ELb0ELb1ELb0ELb0ELb0ELb0EEENS1_21CollectiveEpilogueFwdINS6_IJSA_NS7_ILi256EEESB_EEES9_SE_SG_Li256ELb1ELb0ELb0ELb0EEENS1_36VarlenDynamicPersistentTileSchedulerILi128ELi96ELi256ELi32ELb0ELb0ELb1ELb0ELb1ELb1EEEEEEEEEvNT_6ParamsE:
        /* <DEDUP_REMOVED lines=27> */
.L_x_7636:
[----:B------:R-:W-:Y:S05]  /*01b0*/  BSYNC B0 ;  /* 0x0000000000007941 */ /* 0x000fea0003800000 */
.L_x_7635:
        /* <DEDUP_REMOVED lines=41> */
.L_x_7637:
        /* <DEDUP_REMOVED lines=22> */
.L_x_7638:
        /* <DEDUP_REMOVED lines=18> */
.L_x_7639:
        /* <DEDUP_REMOVED lines=22> */
.L_x_7640:
        /* <DEDUP_REMOVED lines=22> */
.L_x_7641:
        /* <DEDUP_REMOVED lines=8> */
.L_x_7644:
[----:B------:R-:W-:-:S08]  /*0a10*/  NOP ;  /* 0x0000000000007918 */ /* 0x000fd00000000000 */
[----:B------:R-:W0:Y:S02]  /*0a20*/  USETMAXREG.TRY_ALLOC.CTAPOOL UP0, 0xf0 ;  /* 0x000000f0000079c8 */ /* 0x000e240008000600 */
[----:B0-----:R-:W-:-:S13]  /*0a30*/  PLOP3.LUT P0, PT, PT, PT, UP0, 0x80, 0x0 ;  /* 0x000000000000781c */ /* 0x001fda0003f0f008 */
[----:B------:R-:W-:Y:S05]  /*0a40*/  @!P0 BRA `(.L_x_7644) ;  /* 0xfffffffc00f08947 */ /* 0x000fea000383ffff */
[----:B------:R-:W0:Y:S01]  /*0a50*/  S2R R0, SR_TID.X ;  /* 0x0000000000007919 */ /* 0x000e220000002100 */
[----:B------:R-:W1:Y:S01]  /*0a60*/  S2UR UR5, SR_CgaCtaId ;  /* 0x00000000000579c3 */ /* 0x000e620000008800 */
[----:B------:R-:W-:-:S07]  /*0a70*/  UMOV UR4, 0x400 ;  /* 0x0000040000047882 */ /* 0x000fce0000000000 */
[----:B------:R-:W-:Y:S06]  /*0a80*/  BAR.ARV 0x8, 0x120 ;  /* 0x0204800000007b1d */ /* 0x000fec0000002000 */
[----:B-1----:R-:W-:-:S06]  /*0a90*/  ULEA UR4, UR5, UR4, 0x18 ;  /* 0x0000000405047291 */ /* 0x002fcc000f8ec03f */
[----:B------:R-:W-:Y:S01]  /*0aa0*/  IMAD.U32 R18, RZ, RZ, UR4 ;  /* 0x00000004ff127e24 */ /* 0x000fe2000f8e00ff */
[----:B0-----:R-:W-:Y:S01]  /*0ab0*/  SHF.R.U32.HI R0, RZ, 0x7, R0 ;  /* 0x00000007ff007819 */ /* 0x001fe20000011600 */
[----:B------:R-:W-:-:S03]  /*0ac0*/  ULDC UR4, c[0x0][0xc14] ;  /* 0x0003050000047ab9 */ /* 0x000fc60000000800 */
[----:B------:R-:W-:-:S13]  /*0ad0*/  ISETP.NE.AND P0, PT, R0, 0x1, PT ;  /* 0x000000010000780c */ /* 0x000fda0003f05270 */
[----:B------:R-:W-:Y:S08]  /*0ae0*/  @!P0 BAR.ARV 0x9, 0x100 ;  /* 0x0244000000008b1d */ /* 0x000ff00000002000 */
[----:B------:R-:W-:Y:S06]  /*0af0*/  BAR.SYNC.DEFER_BLOCKING 0x5, 0x120 ;  /* 0x0144800000007b1d */ /* 0x000fec0000010000 */
[----:B------:R-:W0:Y:S02]  /*0b00*/  LDS.128 R84, [R18+0x228d0] ;  /* 0x0228d00012547984 */ /* 0x000e240000000c00 */
[----:B------:R-:W-:Y:S06]  /*0b10*/  BAR.ARV 0x4, 0x120 ;  /* 0x0104800000007b1d */ /* 0x000fec0000002000 */
[----:B0-----:R-:W-:-:S13]  /*0b20*/  ISETP.GE.AND P0, PT, R87, UR4, PT ;  /* 0x0000000457007c0c */ /* 0x001fda000bf06270 */
[----:B------:R-:W-:Y:S05]  /*0b30*/  @P0 BRA `(.L_x_7645) ;  /* 0x0000013800a40947 */ /* 0x000fea0003800000 */
[----:B------:R-:W0:Y:S01]  /*0b40*/  S2R R2, SR_TID.X ;  /* 0x0000000000027919 */ /* 0x000e220000002100 */
[----:B------:R-:W-:Y:S01]  /*0b50*/  IMAD.MOV.U32 R212, RZ, RZ, RZ ;  /* 0x000000ffffd47224 */ /* 0x000fe200078e00ff */
[----:B------:R-:W-:Y:S01]  /*0b60*/  CS2R R22, SRZ ;  /* 0x0000000000167805 */ /* 0x000fe2000001ff00 */
[----:B------:R-:W-:Y:S01]  /*0b70*/  IMAD.MOV.U32 R200, RZ, RZ, RZ ;  /* 0x000000ffffc87224 */ /* 0x000fe200078e00ff */
[----:B------:R-:W-:Y:S01]  /*0b80*/  ULOP3.LUT UR44, UR36, 0x1, URZ, 0xfc, !UPT ;  /* 0x00000001242c7892 */ /* 0x000fe2000f8efc3f */
[----:B0-----:R-:W-:-:S05]  /*0b90*/  VIADD R235, R2, 0xffffff80 ;  /* 0xffffff8002eb7836 */ /* 0x001fca0000000000 */
[----:B------:R-:W-:-:S04]  /*0ba0*/  SHF.R.S32.HI R0, RZ, 0x1f, R235 ;  /* 0x0000001fff007819 */ /* 0x000fc800000114eb */
[CC--:B------:R-:W-:Y:S02]  /*0bb0*/  LEA.HI R3, R0.reuse, R235.reuse, RZ, 0x7 ;  /* 0x000000eb00037211 */ /* 0x0c0fe400078f38ff */
[----:B------:R-:W-:Y:S02]  /*0bc0*/  LEA.HI R205, R0, R235, RZ, 0x5 ;  /* 0x000000eb00cd7211 */ /* 0x000fe400078f28ff */
[----:B------:R-:W-:Y:S02]  /*0bd0*/  LOP3.LUT R2, R3, 0xffffff80, RZ, 0xc0, !PT ;  /* 0xffffff8003027812 */ /* 0x000fe400078ec0ff */
[----:B------:R-:W-:Y:S02]  /*0be0*/  SHF.R.S32.HI R230, RZ, 0x7, R3 ;  /* 0x00000007ffe67819 */ /* 0x000fe40000011403 */
[----:B------:R-:W-:Y:S01]  /*0bf0*/  SHF.R.S32.HI R205, RZ, 0x5, R205 ;  /* 0x00000005ffcd7819 */ /* 0x000fe200000114cd */
[----:B------:R-:W-:Y:S01]  /*0c00*/  IMAD.IADD R227, R235, 0x1, -R2 ;  /* 0x00000001ebe37824 */ /* 0x000fe200078e0a02 */
[----:B------:R-:W-:-:S02]  /*0c10*/  LEA.HI R3, R3, R230, RZ, 0x1 ;  /* 0x000000e603037211 */ /* 0x000fc400078f08ff */
[----:B------:R-:W-:Y:S02]  /*0c20*/  LEA.HI R2, R0, R235, RZ, 0x4 ;  /* 0x000000eb00027211 */ /* 0x000fe400078f20ff */
        /* <DEDUP_REMOVED lines=9> */
[----:B------:R-:W-:Y:S02]  /*0cc0*/  LOP3.LUT R9, R5, 0xfffffff8, RZ, 0xc0, !PT ;  /* 0xfffffff805097812 */ /* 0x000fe400078ec0ff */
[----:B------:R-:W-:-:S03]  /*0cd0*/  SHF.R.S32.HI R5, RZ, 0x4, R2 ;  /* 0x00000004ff057819 */ /* 0x000fc60000011402 */
[----:B------:R-:W-:Y:S01]  /*0ce0*/  IMAD.IADD R9, R4, 0x1, -R9 ;  /* 0x0000000104097824 */ /* 0x000fe200078e0a09 */
[C---:B------:R-:W-:Y:S02]  /*0cf0*/  LOP3.LUT R4, R2.reuse, 0x3fffff0, RZ, 0xc0, !PT ;  /* 0x03fffff002047812 */ /* 0x040fe400078ec0ff */
[----:B------:R-:W-:Y:S01]  /*0d00*/  LEA.HI R2, R2, R5, RZ, 0x1 ;  /* 0x0000000502027211 */ /* 0x000fe200078f08ff */
[----:B------:R-:W-:Y:S02]  /*0d10*/  IMAD R6, R6, 0x10, R9 ;  /* 0x0000001006067824 */ /* 0x000fe400078e0209 */
[----:B------:R-:W-:Y:S01]  /*0d20*/  IMAD.IADD R4, R235, 0x1, -R4 ;  /* 0x00000001eb047824 */ /* 0x000fe200078e0a04 */
[----:B------:R-:W-:Y:S01]  /*0d30*/  LOP3.LUT R2, R2, 0x1ffffffe, RZ, 0xc0, !PT ;  /* 0x1ffffffe02027812 */ /* 0x000fe200078ec0ff */
[----:B------:R-:W-:Y:S01]  /*0d40*/  IMAD R232, R3, 0x40, R6 ;  /* 0x0000004003e87824 */ /* 0x000fe200078e0206 */
[CC--:B------:R-:W-:Y:S02]  /*0d50*/  LEA.HI R3, R0.reuse, R235.reuse, RZ, 0x2 ;  /* 0x000000eb00037211 */ /* 0x0c0fe400078f10ff */
[----:B------:R-:W-:Y:S01]  /*0d60*/  LEA.HI R0, R0, R235, RZ, 0x3 ;  /* 0x000000eb00007211 */ /* 0x000fe200078f18ff */
[----:B------:R-:W-:Y:S01]  /*0d70*/  IMAD.IADD R2, R5, 0x1, -R2 ;  /* 0x0000000105027824 */ /* 0x000fe200078e0a02 */
[----:B------:R-:W-:Y:S01]  /*0d80*/  SHF.R.S32.HI R19, RZ, 0x2, R3 ;  /* 0x00000002ff137819 */ /* 0x000fe20000011403 */
[----:B------:R-:W-:Y:S01]  /*0d90*/  IMAD R5, R205, 0x10, R4 ;  /* 0x00000010cd057824 */ /* 0x000fe200078e0204 */
[----:B------:R-:W-:-:S02]  /*0da0*/  LOP3.LUT R4, R3, 0xfffffffc, RZ, 0xc0, !PT ;  /* 0xfffffffc03047812 */ /* 0x000fc400078ec0ff */
[----:B------:R-:W-:Y:S01]  /*0db0*/  SHF.R.S32.HI R202, RZ, 0x3, R0 ;  /* 0x00000003ffca7819 */ /* 0x000fe20000011400 */
[----:B------:R-:W-:Y:S01]  /*0dc0*/  VIADD R211, R19, 0x40 ;  /* 0x0000004013d37836 */ /* 0x000fe20000000000 */
[----:B------:R-:W-:Y:S01]  /*0dd0*/  LOP3.LUT R0, R0, 0x1ffffff8, RZ, 0xc0, !PT ;  /* 0x1ffffff800007812 */ /* 0x000fe200078ec0ff */
[----:B------:R-:W-:Y:S01]  /*0de0*/  IMAD.IADD R219, R235, 0x1, -R4 ;  /* 0x00000001ebdb7824 */ /* 0x000fe200078e0a04 */
[----:B------:R-:W-:Y:S01]  /*0df0*/  SHF.R.S32.HI R6, RZ, 0x1f, R3 ;  /* 0x0000001fff067819 */ /* 0x000fe20000011403 */
[----:B------:R-:W-:Y:S01]  /*0e00*/  IMAD.SHL.U32 R204, R211, 0x40, RZ ;  /* 0x00000040d3cc7824 */ /* 0x000fe200078e00ff */
[----:B------:R-:W-:Y:S01]  /*0e10*/  SHF.R.S32.HI R8, RZ, 0x1f, R211 ;  /* 0x0000001fff087819 */ /* 0x000fe200000114d3 */
[----:B------:R-:W-:Y:S01]  /*0e20*/  IMAD.SHL.U32 R16, R219, 0x8, RZ ;  /* 0x00000008db107824 */ /* 0x000fe200078e00ff */
[----:B------:R-:W-:Y:S01]  /*0e30*/  LEA.HI R6, R6, R19, RZ, 0x3 ;  /* 0x0000001306067211 */ /* 0x000fe200078f18ff */
[----:B------:R-:W-:Y:S01]  /*0e40*/  IMAD.IADD R0, R235, 0x1, -R0 ;  /* 0x00000001eb007824 */ /* 0x000fe200078e0a00 */
[----:B------:R-:W-:Y:S01]  /*0e50*/  LEA.HI R8, R8, R211, RZ, 0x3 ;  /* 0x000000d308087211 */ /* 0x000fe200078f18ff */
[----:B------:R-:W-:Y:S01]  /*0e60*/  IMAD R5, R5, 0x8, R2 ;  /* 0x0000000805057824 */ /* 0x000fe200078e0202 */
[----:B------:R-:W-:Y:S01]  /*0e70*/  LOP3.LUT R204, R204, 0x1c0, RZ, 0xc0, !PT ;  /* 0x000001c0cccc7812 */ /* 0x000fe200078ec0ff */
[----:B------:R-:W-:Y:S01]  /*0e80*/  IMAD.SHL.U32 R201, R0, 0x8, RZ ;  /* 0x0000000800c97824 */ /* 0x000fe200078e00ff */
[----:B------:R-:W-:Y:S01]  /*0e90*/  LOP3.LUT R6, R6, 0xfffffff8, RZ, 0xc0, !PT ;  /* 0xfffffff806067812 */ /* 0x000fe200078ec0ff */
[----:B------:R-:W-:Y:S01]  /*0ea0*/  IMAD.SHL.U32 R8, R8, 0x40, RZ ;  /* 0x0000004008087824 */ /* 0x000fe200078e00ff */
[----:B------:R-:W-:Y:S01]  /*0eb0*/  SHF.R.U32.HI R234, RZ, 0x3, R204 ;  /* 0x00000003ffea7819 */ /* 0x000fe200000116cc */
[----:B------:R-:W-:Y:S01]  /*0ec0*/  IMAD.MOV.U32 R2, RZ, RZ, RZ ;  /* 0x000000ffff027224 */ /* 0x000fe200078e00ff */
[----:B------:R-:W-:Y:S01]  /*0ed0*/  LOP3.LUT R3, R204, 0x38, R16, 0xf8, !PT ;  /* 0x00000038cc037812 */ /* 0x000fe200078ef810 */
[----:B------:R-:W-:Y:S01]  /*0ee0*/  IMAD.IADD R220, R19, 0x1, -R6 ;  /* 0x0000000113dc7824 */ /* 0x000fe200078e0a06 */
[----:B------:R-:W-:Y:S01]  /*0ef0*/  LOP3.LUT R206, R8, 0xfffffe00, RZ, 0xc0, !PT ;  /* 0xfffffe0008ce7812 */ /* 0x000fe200078ec0ff */
[----:B------:R-:W-:Y:S01]  /*0f00*/  IMAD.SHL.U32 R233, R5, 0x8, RZ ;  /* 0x0000000805e97824 */ /* 0x000fe200078e00ff */
[----:B------:R-:W-:-:S02]  /*0f10*/  LOP3.LUT R0, R7, 0x7ffffffc, RZ, 0xc0, !PT ;  /* 0x7ffffffc07007812 */ /* 0x000fc400078ec0ff */
[----:B------:R-:W-:Y:S02]  /*0f20*/  LOP3.LUT R3, R206, R3, R234, 0xf6, !PT ;  /* 0x00000003ce037212 */ /* 0x000fe400078ef6ea */
[----:B------:R-:W-:Y:S01]  /*0f30*/  SHF.R.S32.HI R218, RZ, 0x1f, R19 ;  /* 0x0000001fffda7819 */ /* 0x000fe20000011413 */
[----:B------:R-:W-:Y:S01]  /*0f40*/  IMAD.IADD R231, R227, 0x1, -R0 ;  /* 0x00000001e3e77824 */ /* 0x000fe200078e0a00 */
[----:B------:R-:W-:Y:S01]  /*0f50*/  SHF.R.S32.HI R17, RZ, 0x1f, R16 ;  /* 0x0000001fff117819 */ /* 0x000fe20000011410 */
[----:B------:R-:W-:-:S07]  /*0f60*/  IMAD R229, R3, 0x2, R18 ;  /* 0x0000000203e57824 */ /* 0x000fce00078e0212 */
.L_x_7778:
[----:B0--3-5:R-:W0:Y:S02]  /*0f70*/  LDC.64 R4, c[0x0][0xc60] ;  /* 0x00031800ff047b82 */ /* 0x029e240000000a00 */
[----:B0-----:R-:W-:-:S05]  /*0f80*/  IMAD.WIDE R4, R87, 0x4, R4 ;  /* 0x0000000457047825 */ /* 0x001fca00078e0204 */
[----:B--2---:R-:W2:Y:S01]  /*0f90*/  LDG.E R210, desc[UR40][R4.64] ;  /* 0x0000002804d27981 */ /* 0x004ea2000c1e1900 */
[----:B------:R-:W-:Y:S05]  /*0fa0*/  YIELD ;  /* 0x0000000000007946 */ /* 0x000fea0003800000 */
[----:B------:R-:W-:Y:S01]  /*0fb0*/  ULDC.64 UR4, c[0x0][0xa28] ;  /* 0x00028a0000047ab9 */ /* 0x000fe20000000a00 */
[----:B------:R-:W-:Y:S01]  /*0fc0*/  ULDC.64 UR8, c[0x0][0xa18] ;  /* 0x0002860000087ab9 */ /* 0x000fe20000000a00 */
[----:B------:R-:W-:Y:S01]  /*0fd0*/  ISETP.NE.U32.AND P1, PT, RZ, UR4, PT ;  /* 0x00000004ff007c0c */ /* 0x000fe2000bf25070 */
[----:B------:R-:W-:Y:S01]  /*0fe0*/  ULDC.64 UR6, c[0x0][0xa08] ;  /* 0x0002820000067ab9 */ /* 0x000fe20000000a00 */
[----:B------:R-:W-:Y:S01]  /*0ff0*/  IMAD.MOV.U32 R3, RZ, RZ, RZ ;  /* 0x000000ffff037224 */ /* 0x000fe200078e00ff */
[----:B------:R-:W-:Y:S01]  /*1000*/  ISETP.NE.U32.AND P0, PT, RZ, UR6, PT ;  /* 0x00000006ff007c0c */ /* 0x000fe2000bf05070 */
[----:B------:R-:W-:Y:S01]  /*1010*/  IMAD.MOV.U32 R27, RZ, RZ, RZ ;  /* 0x000000ffff1b7224 */ /* 0x000fe200078e00ff */
[----:B------:R-:W-:-:S02]  /*1020*/  ISETP.NE.AND.EX P1, PT, RZ, UR5, PT, P1 ;  /* 0x00000005ff007c0c */ /* 0x000fc4000bf25310 */
[----:B------:R-:W-:Y:S02]  /*1030*/  ISETP.NE.AND.EX P0, PT, RZ, UR7, PT, P0 ;  /* 0x00000007ff007c0c */ /* 0x000fe4000bf05300 */
[----:B--2---:R-:W-:Y:S01]  /*1040*/  SHF.R.S32.HI R221, RZ, 0x1f, R210 ;  /* 0x0000001fffdd7819 */ /* 0x004fe200000114d2 */
[----:B------:R-:W-:-:S08]  /*1050*/  IMAD.SHL.U32 R208, R210, 0x4, RZ ;  /* 0x00000004d2d07824 */ /* 0x000fd000078e00ff */
[C---:B----4-:R-:W-:Y:S02]  /*1060*/  @P1 LEA R6, P2, R210.reuse, UR4, 0x2 ;  /* 0x00000004d2061c11 */ /* 0x050fe4000f8410ff */
[C-C-:B------:R-:W-:Y:S02]  /*1070*/  SHF.L.U64.HI R209, R210.reuse, 0x2, R221.reuse ;  /* 0x00000002d2d17819 */ /* 0x140fe400000102dd */
[----:B------:R-:W-:Y:S02]  /*1080*/  @P1 LEA.HI.X R7, R210, UR5, R221, 0x2, P2 ;  /* 0x00000005d2071c11 */ /* 0x000fe400090f14dd */
[----:B------:R-:W-:Y:S01]  /*1090*/  ISETP.NE.U32.AND P2, PT, RZ, UR8, PT ;  /* 0x00000008ff007c0c */ /* 0x000fe2000bf45070 */
[----:B------:R-:W-:Y:S01]  /*10a0*/  ULDC UR4, c[0x0][0x288] ;  /* 0x0000a20000047ab9 */ /* 0x000fe20000000800 */
[----:B------:R-:W-:Y:S01]  /*10b0*/  IADD3 R8, P3, R208, UR6, RZ ;  /* 0x00000006d0087c10 */ /* 0x000fe2000ff7e0ff */
[----:B------:R0:W5:Y:S01]  /*10c0*/  @P1 LDG.E R3, desc[UR40][R6.64] ;  /* 0x0000002806031981 */ /* 0x000162000c1e1900 */
[----:B------:R-:W-:Y:S01]  /*10d0*/  ISETP.NE.AND.EX P2, PT, RZ, UR9, PT, P2 ;  /* 0x00000009ff007c0c */ /* 0x000fe2000bf45320 */
[----:B------:R-:W-:Y:S01]  /*10e0*/  IMAD.U32 R30, RZ, RZ, UR4 ;  /* 0x00000004ff1e7e24 */ /* 0x000fe2000f8e00ff */
[----:B------:R-:W-:Y:S01]  /*10f0*/  IADD3.X R9, R209, UR7, RZ, P3, !PT ;  /* 0x00000007d1097c10 */ /* 0x000fe20009ffe4ff */
[----:B------:R-:W-:-:S04]  /*1100*/  ULDC.64 UR4, c[0x0][0x3f8] ;  /* 0x0000fe0000047ab9 */ /* 0x000fc80000000a00 */
[----:B------:R0:W5:Y:S06]  /*1110*/  @P0 LDG.E R27, desc[UR40][R8.64] ;  /* 0x00000028081b0981 */ /* 0x00016c000c1e1900 */
[----:B------:R-:W-:-:S04]  /*1120*/  @P2 IADD3 R4, P1, R208, UR8, RZ ;  /* 0x00000008d0042c10 */ /* 0x000fc8000ff3e0ff */
[----:B------:R-:W-:-:S05]  /*1130*/  @P2 IADD3.X R5, R209, UR9, RZ, P1, !PT ;  /* 0x00000009d1052c10 */ /* 0x000fca0008ffe4ff */
[----:B------:R0:W5:Y:S01]  /*1140*/  @P2 LDG.E R30, desc[UR40][R4.64] ;  /* 0x00000028041e2981 */ /* 0x000162000c1e1900 */
[----:B------:R-:W-:-:S03]  /*1150*/  UISETP.NE.U32.AND UP0, UPT, UR4, URZ, UPT ;  /* 0x0000003f0400728c */ /* 0x000fc6000bf05070 */
[----:B------:R-:W-:Y:S01]  /*1160*/  ULDC UR4, c[0x0][0x404] ;  /* 0x0001010000047ab9 */ /* 0x000fe20000000800 */
[----:B------:R-:W-:-:S03]  /*1170*/  UISETP.NE.AND.EX UP0, UPT, UR5, URZ, UPT, UP0 ;  /* 0x0000003f0500728c */ /* 0x000fc6000bf05300 */
[----:B------:R-:W-:Y:S01]  /*1180*/  ULDC UR5, c[0x0][0x2e0] ;  /* 0x0000b80000057ab9 */ /* 0x000fe20000000800 */
[----:B------:R-:W-:-:S04]  /*1190*/  USEL UR4, UR4, 0x1, UP0 ;  /* 0x0000000104047887 */ /* 0x000fc80008000000 */
[----:B------:R-:W-:-:S03]  /*11a0*/  UIMAD UR4, UR4, UR5, URZ ;  /* 0x00000005040472a4 */ /* 0x000fc6000f8e023f */
[----:B------:R-:W-:Y:S02]  /*11b0*/  ULDC UR5, c[0x0][0x338] ;  /* 0x0000ce0000057ab9 */ /* 0x000fe40000000800 */
[----:B------:R-:W-:Y:S02]  /*11c0*/  IMAD.U32 R62, RZ, RZ, UR5 ;  /* 0x00000005ff3e7e24 */ /* 0x000fe4000f8e00ff */
[----:B------:R-:W-:Y:S02]  /*11d0*/  IMAD.U32 R24, RZ, RZ, UR4 ;  /* 0x00000004ff187e24 */ /* 0x000fe4000f8e00ff */
        /* <DEDUP_REMOVED lines=11> */
.L_x_7646:
[----:B------:R-:W-:Y:S01]  /*1290*/  ULDC.64 UR4, c[0x0][0xa20] ;  /* 0x0002880000047ab9 */ /* 0x000fe20000000a00 */
[----:B------:R-:W-:Y:S01]  /*12a0*/  IMAD.MOV.U32 R213, RZ, RZ, R85 ;  /* 0x000000ffffd57224 */ /* 0x000fe200078e0055 */
[----:B------:R-:W-:Y:S01]  /*12b0*/  ISETP.NE.U32.AND P1, PT, RZ, UR4, PT ;  /* 0x00000004ff007c0c */ /* 0x000fe2000bf25070 */
[----:B------:R-:W-:-:S03]  /*12c0*/  IMAD.MOV.U32 R207, RZ, RZ, R86 ;  /* 0x000000ffffcf7224 */ /* 0x000fc600078e0056 */
[----:B------:R-:W-:-:S13]  /*12d0*/  ISETP.NE.AND.EX P1, PT, RZ, UR5, PT, P1 ;  /* 0x00000005ff007c0c */ /* 0x000fda000bf25310 */
[----:B------:R-:W-:Y:S05]  /*12e0*/  @!P1 BRA `(.L_x_7647) ;  /* 0x0000000000109947 */ /* 0x000fea0003800000 */
[----:B------:R-:W-:-:S04]  /*12f0*/  IADD3 R4, P0, R208, UR4, RZ ;  /* 0x00000004d0047c10 */ /* 0x000fc8000ff1e0ff */
[----:B------:R-:W-:-:S05]  /*1300*/  IADD3.X R5, R209, UR5, RZ, P0, !PT ;  /* 0x00000005d1057c10 */ /* 0x000fca00087fe4ff */
[----:B------:R0:W5:Y:S01]  /*1310*/  LDG.E R24, desc[UR40][R4.64] ;  /* 0x0000002804187981 */ /* 0x000162000c1e1900 */
[----:B------:R-:W-:Y:S05]  /*1320*/  BRA `(.L_x_7648) ;  /* 0x0000000000107947 */ /* 0x000fea0003800000 */
.L_x_7647:
[----:B------:R-:W-:Y:S05]  /*1330*/  @!P0 BRA `(.L_x_7648) ;  /* 0x00000000000c8947 */ /* 0x000fea0003800000 */
[----:B------:R-:W2:Y:S04]  /*1340*/  LDG.E R5, desc[UR40][R8.64] ;  /* 0x0000002808057981 */ /* 0x000ea8000c1e1900 */
[----:B------:R-:W2:Y:S02]  /*1350*/  LDG.E R24, desc[UR40][R8.64+0x4] ;  /* 0x0000042808187981 */ /* 0x000ea4000c1e1900 */
[----:B--2---:R-:W-:-:S07]  /*1360*/  IMAD.IADD R24, R24, 0x1, -R5 ;  /* 0x0000000118187824 */ /* 0x004fce00078e0a05 */
.L_x_7648:
        /* <DEDUP_REMOVED lines=19> */
[----:B------:R-:W-:-:S04]  /*14a0*/  VIADD R0, R176, 0x5f ;  /* 0x0000005fb0007836 */ /* 0x000fc80000000000 */
[----:B------:R-:W-:-:S05]  /*14b0*/  IMAD.HI R0, R0, 0x2aaaaaab, RZ ;  /* 0x2aaaaaab00007827 */ /* 0x000fca00078e02ff */
[----:B------:R-:W-:-:S04]  /*14c0*/  SHF.R.U32.HI R177, RZ, 0x1f, R0 ;  /* 0x0000001fffb17819 */ /* 0x000fc80000011600 */
[----:B------:R-:W-:-:S05]  /*14d0*/  LEA.HI.SX32 R177, R0, R177, 0x1c ;  /* 0x000000b100b17211 */ /* 0x000fca00078fe2ff */
[----:B------:R-:W-:-:S05]  /*14e0*/  IMAD R3, R177, 0x60, -R3 ;  /* 0x00000060b1037824 */ /* 0x000fca00078e0a03 */
[----:B------:R-:W-:-:S04]  /*14f0*/  VIMNMX R3, R3, R62, PT ;  /* 0x0000003e03037248 */ /* 0x000fc80003fe0100 */
[----:B------:R-:W-:Y:S01]  /*1500*/  ISETP.GT.AND P0, PT, R3, R60, PT ;  /* 0x0000003c0300720c */ /* 0x000fe20003f04270 */
[----:B------:R-:W-:-:S05]  /*1510*/  IMAD.WIDE.U32 R60, R60, -0x55555555, RZ ;  /* 0xaaaaaaab3c3c7825 */ /* 0x000fca00078e00ff */
[----:B------:R-:W-:-:S05]  /*1520*/  SHF.R.U32.HI R60, RZ, 0x6, R61 ;  /* 0x00000006ff3c7819 */ /* 0x000fca000001163d */
[----:B------:R-:W-:Y:S02]  /*1530*/  IMAD.MOV.U32 R59, RZ, RZ, R60 ;  /* 0x000000ffff3b7224 */ /* 0x000fe400078e003c */
[----:B------:R-:W-:-:S04]  /*1540*/  @P0 VIADD R0, R3, 0x5f ;  /* 0x0000005f03000836 */ /* 0x000fc80000000000 */
[----:B------:R-:W-:-:S05]  /*1550*/  @P0 IMAD.HI R0, R0, 0x2aaaaaab, RZ ;  /* 0x2aaaaaab00000827 */ /* 0x000fca00078e02ff */
[----:B------:R-:W-:-:S04]  /*1560*/  @P0 SHF.R.U32.HI R3, RZ, 0x1f, R0 ;  /* 0x0000001fff030819 */ /* 0x000fc80000011600 */
[----:B------:R-:W-:Y:S02]  /*1570*/  @P0 LEA.HI.SX32 R59, R0, R3, 0x1c ;  /* 0x00000003003b0211 */ /* 0x000fe400078fe2ff */
        /* <DEDUP_REMOVED lines=23> */
.L_x_7651:
[----:B------:R-:W-:Y:S05]  /*16f0*/  BSYNC B6 ;  /* 0x0000000000067941 */ /* 0x000fea0003800000 */
.L_x_7650:
        /* <DEDUP_REMOVED lines=20> */
.L_x_7653:
[----:B------:R-:W-:Y:S05]  /*1840*/  BSYNC B6 ;  /* 0x0000000000067941 */ /* 0x000fea0003800000 */
.L_x_7652:
[----:B------:R-:W-:Y:S01]  /*1850*/  ULDC.64 UR4, c[0x0][0x9f8] ;  /* 0x00027e0000047ab9 */ /* 0x000fe20000000a00 */
[----:B------:R-:W0:Y:S01]  /*1860*/  LDC R0, c[0x0][0x428] ;  /* 0x00010a00ff007b82 */ /* 0x000e220000000800 */
[----:B------:R-:W-:-:S07]  /*1870*/  ISETP.NE.U32.AND P0, PT, RZ, UR4, PT ;  /* 0x00000004ff007c0c */ /* 0x000fce000bf05070 */
[----:B------:R-:W1:Y:S01]  /*1880*/  LDC.64 R42, c[0x0][0x2f0] ;  /* 0x0000bc00ff2a7b82 */ /* 0x000e620000000a00 */
[----:B------:R-:W-:Y:S01]  /*1890*/  ISETP.NE.AND.EX P0, PT, RZ, UR5, PT, P0 ;  /* 0x00000005ff007c0c */ /* 0x000fe2000bf05300 */
[----:B------:R-:W2:Y:S01]  /*18a0*/  S2R R20, SR_TID.X ;  /* 0x0000000000147919 */ /* 0x000ea20000002100 */
[----:B------:R-:W-:Y:S01]  /*18b0*/  IMAD.IADD R56, R27, 0x1, R24 ;  /* 0x000000011b387824 */ /* 0x000fe200078e0218 */
[----:B------:R-:W-:Y:S01]  /*18c0*/  ULDC.64 UR6, c[0x0][0xa08] ;  /* 0x0002820000067ab9 */ /* 0x000fe20000000a00 */
[C---:B------:R-:W-:Y:S02]  /*18d0*/  VIADD R99, R16.reuse, 0x20 ;  /* 0x0000002010637836 */ /* 0x040fe40000000000 */
[----:B------:R-:W-:Y:S01]  /*18e0*/  VIADD R98, R16, 0x40 ;  /* 0x0000004010627836 */ /* 0x000fe20000000000 */
[----:B------:R-:W3:Y:S06]  /*18f0*/  LDC.64 R54, c[0x0][0x3d8] ;  /* 0x0000f600ff367b82 */ /* 0x000eec0000000a00 */
[----:B------:R-:W-:-:S02]  /*1900*/  @P0 IADD3 R4, P1, R208, UR4, RZ ;  /* 0x00000004d0040c10 */ /* 0x000fc4000ff3e0ff */
[----:B------:R-:W4:Y:S02]  /*1910*/  LDC R27, c[0x0][0x3d4] ;  /* 0x0000f500ff1b7b82 */ /* 0x000f240000000800 */
[----:B------:R-:W-:Y:S01]  /*1920*/  @P0 IADD3.X R5, R209, UR5, RZ, P1, !PT ;  /* 0x00000005d1050c10 */ /* 0x000fe20008ffe4ff */
[----:B------:R-:W-:-:S04]  /*1930*/  ULDC.64 UR4, c[0x0][0x2f8] ;  /* 0x0000be0000047ab9 */ /* 0x000fc80000000a00 */
[----:B------:R2:W4:Y:S01]  /*1940*/  @P0 LDG.E R25, desc[UR40][R4.64] ;  /* 0x0000002804190981 */ /* 0x000522000c1e1900 */
[----:B0-----:R-:W-:Y:S01]  /*1950*/  ISETP.NE.AND P0, PT, R0, 0x1, PT ;  /* 0x000000010000780c */ /* 0x001fe20003f05270 */
[C---:B------:R-:W-:Y:S01]  /*1960*/  VIADD R96, R16.reuse, 0x60 ;  /* 0x0000006010607836 */ /* 0x040fe20000000000 */
[----:B------:R-:W-:Y:S01]  /*1970*/  SHF.R.S32.HI R33, RZ, 0x1f, R56 ;  /* 0x0000001fff217819 */ /* 0x000fe20000011438 */
[C---:B------:R-:W-:Y:S01]  /*1980*/  VIADD R94, R16.reuse, 0x80 ;  /* 0x00000080105e7836 */ /* 0x040fe20000000000 */
[----:B------:R-:W0:Y:S01]  /*1990*/  LDC.64 R48, c[0x0][0x3e8] ;  /* 0x0000fa00ff307b82 */ /* 0x000e220000000a00 */
[----:B------:R-:W-:Y:S01]  /*19a0*/  VIADD R92, R16, 0xa0 ;  /* 0x000000a0105c7836 */ /* 0x000fe20000000000 */
[----:B-1----:R-:W-:Y:S01]  /*19b0*/  SHF.L.U64.HI R88, R42, 0x6, R43 ;  /* 0x000000062a587819 */ /* 0x002fe2000001022b */
[-C--:B------:R-:W-:Y:S01]  /*19c0*/  IMAD R6, R33, R42.reuse, RZ ;  /* 0x0000002a21067224 */ /* 0x080fe200078e02ff */
[----:B---3--:R-:W-:Y:S01]  /*19d0*/  SHF.L.U64.HI R84, R54, 0x6, R55 ;  /* 0x0000000636547819 */ /* 0x008fe20000010237 */
[----:B--2---:R-:W-:Y:S01]  /*19e0*/  IMAD.WIDE.U32 R4, R56, R42, RZ ;  /* 0x0000002a38047225 */ /* 0x004fe200078e00ff */
[----:B------:R-:W-:-:S02]  /*19f0*/  SHF.R.U32.HI R26, RZ, 0x7, R20 ;  /* 0x00000007ff1a7819 */ /* 0x000fc40000011614 */
[----:B------:R-:W-:Y:S01]  /*1a00*/  SHF.R.S32.HI R81, RZ, 0x1f, R211 ;  /* 0x0000001fff517819 */ /* 0x000fe200000114d3 */
[----:B------:R-:W1:Y:S01]  /*1a10*/  @P0 LDC R3, c[0x0][0x42c] ;  /* 0x00010b00ff030b82 */ /* 0x000e620000000800 */
[----:B------:R-:W-:Y:S01]  /*1a20*/  ISETP.NE.AND P6, PT, R26, 0x1, PT ;  /* 0x000000011a00780c */ /* 0x000fe20003fc5270 */
[----:B------:R-:W-:Y:S02]  /*1a30*/  IMAD.SHL.U32 R28, R219, 0x4, RZ ;  /* 0x00000004db1c7824 */ /* 0x000fe400078e00ff */
[----:B------:R-:W-:Y:S02]  /*1a40*/  IMAD.SHL.U32 R87, R220, 0x40, RZ ;  /* 0x00000040dc577824 */ /* 0x000fe400078e00ff */
[----:B------:R-:W-:Y:S01]  /*1a50*/  IMAD.MOV.U32 R80, RZ, RZ, 0x20 ;  /* 0x00000020ff507424 */ /* 0x000fe200078e00ff */
[----:B------:R-:W-:Y:S01]  /*1a60*/  SHF.R.S32.HI R29, RZ, 0x1f, R28 ;  /* 0x0000001fff1d7819 */ /* 0x000fe2000001141c */
[----:B------:R-:W2:Y:S01]  /*1a70*/  @P0 LDC R7, c[0x0][0x430] ;  /* 0x00010c00ff070b82 */ /* 0x000ea20000000800 */
[----:B------:R-:W-:Y:S01]  /*1a80*/  LOP3.LUT R87, R87, 0x1c0, RZ, 0xc0, !PT ;  /* 0x000001c057577812 */ /* 0x000fe200078ec0ff */
[----:B------:R-:W-:-:S02]  /*1a90*/  IMAD.SHL.U32 R83, R54, 0x40, RZ ;  /* 0x0000004036537824 */ /* 0x000fc400078e00ff */
[----:B------:R-:W-:Y:S01]  /*1aa0*/  VIADD R79, R26, 0x8 ;  /* 0x000000081a4f7836 */ /* 0x000fe20000000000 */
[----:B------:R-:W-:Y:S01]  /*1ab0*/  SHF.R.U32.HI R82, RZ, 0x3, R87 ;  /* 0x00000003ff527819 */ /* 0x000fe20000011657 */
[----:B----4-:R-:W-:Y:S01]  /*1ac0*/  IMAD.SHL.U32 R78, R27, 0x2, RZ ;  /* 0x000000021b4e7824 */ /* 0x010fe200078e00ff */
[----:B0-----:R-:W-:Y:S01]  /*1ad0*/  SHF.L.U64.HI R91, R48, 0x6, R49 ;  /* 0x00000006305b7819 */ /* 0x001fe20000010231 */
[----:B------:R-:W-:-:S04]  /*1ae0*/  IMAD.WIDE.U32 R10, R19, R48, R16 ;  /* 0x00000030130a7225 */ /* 0x000fc800078e0010 */
[----:B------:R-:W-:Y:S02]  /*1af0*/  IMAD R75, R49, 0x60, RZ ;  /* 0x00000060314b7824 */ /* 0x000fe400078e02ff */
[----:B------:R-:W-:Y:S02]  /*1b00*/  IMAD.SHL.U32 R89, R48, 0x40, RZ ;  /* 0x0000004030597824 */ /* 0x000fe400078e00ff */
[----:B-1----:R-:W-:-:S04]  /*1b10*/  @P0 IMAD.HI.U32 R0, R86, R3, RZ ;  /* 0x0000000356000227 */ /* 0x002fc800078e00ff */
[----:B------:R-:W-:Y:S02]  /*1b20*/  IMAD R3, R56, R43, R6 ;  /* 0x0000002b38037224 */ /* 0x000fe400078e0206 */
[----:B------:R-:W-:Y:S01]  /*1b30*/  IMAD R6, R218, R42, RZ ;  /* 0x0000002ada067224 */ /* 0x000fe200078e02ff */
[----:B--2---:R-:W-:Y:S01]  /*1b40*/  @P0 SHF.R.U32.HI R86, RZ, R7, R0 ;  /* 0x00000007ff560219 */ /* 0x004fe20000011600 */
[----:B------:R-:W-:Y:S01]  /*1b50*/  IMAD.IADD R5, R5, 0x1, R3 ;  /* 0x0000000105057824 */ /* 0x000fe200078e0203 */
[----:B------:R-:W-:Y:S01]  /*1b60*/  ISETP.NE.U32.AND P0, PT, RZ, UR6, PT ;  /* 0x00000006ff007c0c */ /* 0x000fe2000bf05070 */
[----:B------:R-:W-:Y:S01]  /*1b70*/  IMAD R6, R19, R43, R6 ;  /* 0x0000002b13067224 */ /* 0x000fe200078e0206 */
[----:B------:R-:W-:Y:S01]  /*1b80*/  SHF.R.S32.HI R7, RZ, 0x1f, R86 ;  /* 0x0000001fff077819 */ /* 0x000fe20000011456 */
[----:B------:R-:W-:Y:S01]  /*1b90*/  IMAD.WIDE.U32 R4, R86, UR4, R4 ;  /* 0x0000000456047c25 */ /* 0x000fe2000f8e0004 */
[----:B------:R-:W-:-:S03]  /*1ba0*/  ISETP.NE.AND.EX P0, PT, RZ, UR7, PT, P0 ;  /* 0x00000007ff007c0c */ /* 0x000fc6000bf05300 */
[----:B------:R-:W-:-:S04]  /*1bb0*/  IMAD R3, R7, UR4, RZ ;  /* 0x0000000407037c24 */ /* 0x000fc8000f8e02ff */
[----:B------:R-:W-:Y:S01]  /*1bc0*/  IMAD R3, R86, UR5, R3 ;  /* 0x0000000556037c24 */ /* 0x000fe2000f8e0203 */
[----:B------:R-:W-:-:S03]  /*1bd0*/  ULDC.64 UR4, c[0x0][0x300] ;  /* 0x0000c00000047ab9 */ /* 0x000fc60000000a00 */
[----:B------:R-:W-:Y:S01]  /*1be0*/  IMAD.IADD R5, R5, 0x1, R3 ;  /* 0x0000000105057824 */ /* 0x000fe200078e0203 */
[----:B------:R-:W-:Y:S02]  /*1bf0*/  SHF.R.S32.HI R0, RZ, 0x1f, R25 ;  /* 0x0000001fff007819 */ /* 0x000fe40000011419 */
[----:B------:R-:W-:Y:S02]  /*1c00*/  SEL R41, R25, RZ, !P0 ;  /* 0x000000ff19297207 */ /* 0x000fe40004000000 */
[----:B------:R-:W-:-:S03]  /*1c10*/  SEL R8, R0, RZ, !P0 ;  /* 0x000000ff00087207 */ /* 0x000fc60004000000 */
[----:B------:R-:W-:-:S04]  /*1c20*/  IMAD.WIDE.U32 R20, R41, UR4, R4 ;  /* 0x0000000429147c25 */ /* 0x000fc8000f8e0004 */
[----:B------:R-:W-:Y:S02]  /*1c30*/  IMAD R0, R8, UR4, RZ ;  /* 0x0000000408007c24 */ /* 0x000fe4000f8e02ff */
[----:B------:R-:W-:-:S04]  /*1c40*/  IMAD.WIDE.U32 R4, R19, R42, R16 ;  /* 0x0000002a13047225 */ /* 0x000fc800078e0010 */
[----:B------:R-:W-:Y:S01]  /*1c50*/  IMAD R97, R41, UR5, R0 ;  /* 0x0000000529617c24 */ /* 0x000fe2000f8e0200 */
[----:B------:R-:W-:Y:S05]  /*1c60*/  @!P6 WARPSYNC.ALL ;  /* 0x000000000000e948 */ /* 0x000fea0003800000 */
[----:B------:R-:W-:Y:S01]  /*1c70*/  ULDC UR4, c[0x0][0x310] ;  /* 0x0000c40000047ab9 */ /* 0x000fe20000000800 */
[----:B------:R-:W-:Y:S01]  /*1c80*/  IMAD.IADD R97, R21, 0x1, R97 ;  /* 0x0000000115617824 */ /* 0x000fe200078e0261 */
[----:B------:R-:W-:Y:S01]  /*1c90*/  @!P6 BAR.SYNC.DEFER_BLOCKING 0x9, 0x100 ;  /* 0x024400000000eb1d */ /* 0x000fe20000010000 */
[----:B------:R-:W-:Y:S02]  /*1ca0*/  ISETP.GE.AND P1, PT, R99, UR4, PT ;  /* 0x0000000463007c0c */ /* 0x000fe4000bf26270 */
[----:B------:R-:W-:Y:S01]  /*1cb0*/  IADD3 R95, P0, R20, R4, RZ ;  /* 0x00000004145f7210 */ /* 0x000fe20007f1e0ff */
[C---:B------:R-:W-:Y:S01]  /*1cc0*/  VIADD R4, R16.reuse, 0xc0 ;  /* 0x000000c010047836 */ /* 0x040fe20000000000 */
[----:B------:R-:W-:Y:S01]  /*1cd0*/  SEL R3, RZ, 0xffffffff, P1 ;  /* 0xffffffffff037807 */ /* 0x000fe20000800000 */
[----:B------:R-:W-:Y:S01]  /*1ce0*/  ULDC.64 UR6, c[0x0][0x320] ;  /* 0x0000c80000067ab9 */ /* 0x000fe20000000a00 */
[----:B------:R-:W-:Y:S01]  /*1cf0*/  IADD3.X R93, R97, R5, R6, P0, !PT ;  /* 0x00000005615d7210 */ /* 0x000fe200007fe406 */
[C---:B------:R-:W-:Y:S01]  /*1d00*/  VIADD R6, R16.reuse, 0xe0 ;  /* 0x000000e010067836 */ /* 0x040fe20000000000 */
[----:B------:R-:W-:Y:S01]  /*1d10*/  ISETP.GE.AND P0, PT, R16, UR4, PT ;  /* 0x0000000410007c0c */ /* 0x000fe2000bf06270 */
[----:B------:R-:W-:Y:S01]  /*1d20*/  IMAD.SHL.U32 R5, R3, 0x2, RZ ;  /* 0x0000000203057824 */ /* 0x000fe200078e00ff */
[----:B------:R-:W-:Y:S01]  /*1d30*/  ISETP.GE.AND P1, PT, R96, UR4, PT ;  /* 0x0000000460007c0c */ /* 0x000fe2000bf26270 */
[----:B------:R-:W-:Y:S01]  /*1d40*/  IMAD R3, R7, UR6, RZ ;  /* 0x0000000607037c24 */ /* 0x000fe2000f8e02ff */
[----:B------:R-:W-:-:S02]  /*1d50*/  SEL R0, RZ, 0x1, P0 ;  /* 0x00000001ff007807 */ /* 0x000fc40000000000 */
[----:B------:R-:W-:Y:S01]  /*1d60*/  ISETP.GE.AND P0, PT, R98, UR4, PT ;  /* 0x0000000462007c0c */ /* 0x000fe2000bf06270 */
[----:B------:R-:W-:Y:S01]  /*1d70*/  IMAD R7, R86, UR7, R3 ;  /* 0x0000000756077c24 */ /* 0x000fe2000f8e0203 */
[----:B------:R-:W-:Y:S02]  /*1d80*/  ISETP.GE.AND P3, PT, R6, UR4, PT ;  /* 0x0000000406007c0c */ /* 0x000fe4000bf66270 */
[----:B------:R-:W-:Y:S02]  /*1d90*/  LOP3.LUT R0, R5, 0x2, R0, 0xe2, !PT ;  /* 0x0000000205007812 */ /* 0x000fe400078ee200 */
[----:B------:R-:W-:Y:S02]  /*1da0*/  SEL R3, RZ, 0x4, P0 ;  /* 0x00000004ff037807 */ /* 0x000fe40000000000 */
[----:B------:R-:W-:Y:S02]  /*1db0*/  SEL R6, RZ, 0x8, P1 ;  /* 0x00000008ff067807 */ /* 0x000fe40000800000 */
[----:B------:R-:W-:-:S02]  /*1dc0*/  ISETP.GE.AND P0, PT, R94, UR4, PT ;  /* 0x000000045e007c0c */ /* 0x000fc4000bf06270 */
[----:B------:R-:W-:Y:S02]  /*1dd0*/  ISETP.GE.AND P1, PT, R92, UR4, PT ;  /* 0x000000045c007c0c */ /* 0x000fe4000bf26270 */
[----:B------:R-:W-:Y:S02]  /*1de0*/  LOP3.LUT R0, R6, R0, R3, 0xfe, !PT ;  /* 0x0000000006007212 */ /* 0x000fe400078efe03 */
[----:B------:R-:W-:Y:S01]  /*1df0*/  ISETP.GE.AND P2, PT, R4, UR4, PT ;  /* 0x0000000404007c0c */ /* 0x000fe2000bf46270 */
[----:B------:R-:W-:Y:S01]  /*1e00*/  IMAD.WIDE.U32 R4, R86, UR6, R16 ;  /* 0x0000000656047c25 */ /* 0x000fe2000f8e0010 */
[----:B------:R-:W-:Y:S01]  /*1e10*/  SEL R3, RZ, 0x10, P0 ;  /* 0x00000010ff037807 */ /* 0x000fe20000000000 */
[----:B------:R-:W-:Y:S01]  /*1e20*/  ULDC.64 UR4, c[0x0][0x328] ;  /* 0x0000ca0000047ab9 */ /* 0x000fe20000000a00 */
[----:B------:R-:W-:Y:S01]  /*1e30*/  SEL R6, RZ, 0x20, P1 ;  /* 0x00000020ff067807 */ /* 0x000fe20000800000 */
[----:B------:R-:W-:Y:S01]  /*1e40*/  IMAD.IADD R5, R5, 0x1, R7 ;  /* 0x0000000105057824 */ /* 0x000fe200078e0207 */
[----:B------:R-:W-:Y:S01]  /*1e50*/  ISETP.GE.AND P0, PT, R16, R27, PT ;  /* 0x0000001b1000720c */ /* 0x000fe20003f06270 */
[----:B------:R-:W-:Y:S01]  /*1e60*/  IMAD R7, R8, UR4, RZ ;  /* 0x0000000408077c24 */ /* 0x000fe2000f8e02ff */
[----:B------:R-:W-:Y:S01]  /*1e70*/  LOP3.LUT R3, R6, R0, R3, 0xfe, !PT ;  /* 0x0000000006037212 */ /* 0x000fe200078efe03 */
[----:B------:R-:W-:Y:S01]  /*1e80*/  IMAD.WIDE.U32 R8, R19, R54, R16 ;  /* 0x0000003613087225 */ /* 0x000fe200078e0010 */
[----:B------:R-:W-:-:S02]  /*1e90*/  SEL R0, RZ, 0x40, P2 ;  /* 0x00000040ff007807 */ /* 0x000fc40001000000 */
[----:B------:R-:W-:Y:S01]  /*1ea0*/  LOP3.LUT P1, RZ, R220, 0x4, RZ, 0xc0, !PT ;  /* 0x00000004dcff7812 */ /* 0x000fe2000782c0ff */
[----:B------:R-:W-:Y:S01]  /*1eb0*/  IMAD R63, R41, UR5, R7 ;  /* 0x00000005293f7c24 */ /* 0x000fe2000f8e0207 */
[----:B------:R-:W-:Y:S01]  /*1ec0*/  LOP3.LUT R0, R3, R0, RZ, 0xfc, !PT ;  /* 0x0000000003007212 */ /* 0x000fe200078efcff */
[----:B------:R-:W-:Y:S01]  /*1ed0*/  IMAD.WIDE.U32 R40, R41, UR4, R4 ;  /* 0x0000000429287c25 */ /* 0x000fe2000f8e0004 */
[----:B------:R-:W-:Y:S01]  /*1ee0*/  SEL R3, R27, RZ, P0 ;  /* 0x000000ff1b037207 */ /* 0x000fe20000000000 */
[----:B------:R-:W-:Y:S01]  /*1ef0*/  ULDC UR4, c[0x0][0x2e4] ;  /* 0x0000b90000047ab9 */ /* 0x000fe20000000800 */
[C---:B------:R-:W-:Y:S01]  /*1f00*/  IADD3 R56, P2, R19.reuse, R56, RZ ;  /* 0x0000003813387210 */ /* 0x040fe20007f5e0ff */
[----:B------:R-:W-:Y:S01]  /*1f10*/  IMAD R4, R218, R54, RZ ;  /* 0x00000036da047224 */ /* 0x000fe200078e02ff */
[----:B------:R-:W-:Y:S01]  /*1f20*/  SEL R80, R80, 0xffffffe0, !P1 ;  /* 0xffffffe050507807 */ /* 0x000fe20004800000 */
[C---:B------:R-:W-:Y:S01]  /*1f30*/  IMAD.IADD R3, R16.reuse, 0x1, R3 ;  /* 0x0000000110037824 */ /* 0x040fe200078e0203 */
[----:B------:R-:W-:Y:S01]  /*1f40*/  ISETP.GE.AND P1, PT, R16, UR4, PT ;  /* 0x0000000410007c0c */ /* 0x000fe2000bf26270 */
[----:B------:R-:W-:-:S02]  /*1f50*/  IMAD R13, R19, R55, R4 ;  /* 0x00000037130d7224 */ /* 0x000fc400078e0204 */
[----:B------:R-:W-:Y:S01]  /*1f60*/  IMAD.WIDE.U32 R4, R19, R54, R28 ;  /* 0x0000003613047225 */ /* 0x000fe200078e001c */
[----:B------:R-:W-:-:S03]  /*1f70*/  SHF.R.S32.HI R12, RZ, 0x1f, R3 ;  /* 0x0000001fff0c7819 */ /* 0x000fc60000011403 */
[----:B------:R-:W-:Y:S01]  /*1f80*/  IMAD.IADD R9, R13, 0x1, R9 ;  /* 0x000000010d097824 */ /* 0x000fe200078e0209 */
[----:B------:R-:W-:Y:S01]  /*1f90*/  LEA.HI R12, R12, R3, RZ, 0x3 ;  /* 0x000000030c0c7211 */ /* 0x000fe200078f18ff */
[----:B------:R-:W-:Y:S01]  /*1fa0*/  IMAD.IADD R5, R5, 0x1, R13 ;  /* 0x0000000105057824 */ /* 0x000fe200078e020d */
[----:B-----5:R-:W-:Y:S01]  /*1fb0*/  SHF.R.S32.HI R13, RZ, 0x1f, R31 ;  /* 0x0000001fff0d7819 */ /* 0x020fe2000001141f */
[----:B------:R-:W-:Y:S01]  /*1fc0*/  IMAD R6, R218, R48, RZ ;  /* 0x00000030da067224 */ /* 0x000fe200078e02ff */
[----:B------:R-:W-:Y:S01]  /*1fd0*/  LOP3.LUT R3, R87, 0x18, R16, 0xf8, !PT ;  /* 0x0000001857037812 */ /* 0x000fe200078ef810 */
[----:B------:R-:W-:Y:S01]  /*1fe0*/  IMAD.WIDE.U32 R52, R31, R54, R4 ;  /* 0x000000361f347225 */ /* 0x000fe200078e0004 */
[----:B------:R-:W-:Y:S02]  /*1ff0*/  LOP3.LUT R5, R204, 0x38, R12, 0xf8, !PT ;  /* 0x00000038cc057812 */ /* 0x000fe400078ef80c */
[----:B------:R-:W-:Y:S01]  /*2000*/  LOP3.LUT R4, R3, R82, RZ, 0x3c, !PT ;  /* 0x0000005203047212 */ /* 0x000fe200078e3cff */
[----:B------:R-:W-:Y:S01]  /*2010*/  IMAD R15, R19, R49, R6 ;  /* 0x00000031130f7224 */ /* 0x000fe200078e0206 */
[----:B------:R-:W-:Y:S01]  /*2020*/  LOP3.LUT R3, R87, 0x38, R12, 0xf8, !PT ;  /* 0x0000003857037812 */ /* 0x000fe200078ef80c */
[----:B------:R-:W-:Y:S01]  /*2030*/  IMAD.WIDE.U32 R6, R19, R48, R28 ;  /* 0x0000003013067225 */ /* 0x000fe200078e001c */
[----:B------:R-:W-:-:S02]  /*2040*/  LOP3.LUT R5, R5, R234, RZ, 0x3c, !PT ;  /* 0x000000ea05057212 */ /* 0x000fc400078e3cff */
[----:B------:R-:W-:Y:S01]  /*2050*/  LOP3.LUT R69, R12, 0xfffffff8, RZ, 0xc0, !PT ;  /* 0xfffffff80c457812 */ /* 0x000fe200078ec0ff */
[----:B------:R-:W-:Y:S01]  /*2060*/  IMAD R14, R13, R48, RZ ;  /* 0x000000300d0e7224 */ /* 0x000fe200078e02ff */
[----:B------:R-:W-:Y:S01]  /*2070*/  SHF.R.S32.HI R70, RZ, 0x3, R12 ;  /* 0x00000003ff467819 */ /* 0x000fe2000001140c */
[----:B------:R-:W-:Y:S01]  /*2080*/  IMAD.IADD R11, R15, 0x1, R11 ;  /* 0x000000010f0b7824 */ /* 0x000fe200078e020b */
[----:B------:R-:W-:Y:S01]  /*2090*/  SHF.R.S32.HI R64, RZ, 0x1f, R69 ;  /* 0x0000001fff407819 */ /* 0x000fe20000011445 */
[----:B------:R-:W-:Y:S02]  /*20a0*/  IMAD.IADD R7, R7, 0x1, R15 ;  /* 0x0000000107077824 */ /* 0x000fe400078e020f */
[----:B------:R-:W-:Y:S02]  /*20b0*/  IMAD R25, R31, R49, R14 ;  /* 0x000000311f197224 */ /* 0x000fe400078e020e */
[----:B------:R-:W-:Y:S02]  /*20c0*/  IMAD R14, R13, R54, RZ ;  /* 0x000000360d0e7224 */ /* 0x000fe400078e02ff */
[----:B------:R-:W-:Y:S01]  /*20d0*/  IMAD R77, R205, 0x200, R4 ;  /* 0x00000200cd4d7824 */ /* 0x000fe200078e0204 */
[----:B------:R-:W-:Y:S01]  /*20e0*/  LOP3.LUT R4, R3, R82, RZ, 0x3c, !PT ;  /* 0x0000005203047212 */ /* 0x000fe200078e3cff */
[----:B------:R-:W-:Y:S01]  /*20f0*/  IMAD.WIDE.U32 R44, R31, R48, R10 ;  /* 0x000000301f2c7225 */ /* 0x000fe200078e000a */
[----:B------:R-:W-:-:S03]  /*2100*/  SEL R3, RZ, 0xffffff80, P3 ;  /* 0xffffff80ff037807 */ /* 0x000fc60001800000 */
[----:B------:R-:W-:Y:S01]  /*2110*/  IMAD.WIDE.U32 R46, R31, R48, R6 ;  /* 0x000000301f2e7225 */ /* 0x000fe200078e0006 */
[C---:B------:R-:W-:Y:S02]  /*2120*/  LOP3.LUT R3, R0.reuse, 0x80, R3, 0xc8, !PT ;  /* 0x0000008000037812 */ /* 0x040fe400078ec803 */
[----:B------:R-:W-:Y:S01]  /*2130*/  LOP3.LUT R0, R0, 0x40, RZ, 0xc0, !PT ;  /* 0x0000004000007812 */ /* 0x000fe200078ec0ff */
[----:B------:R-:W-:Y:S02]  /*2140*/  IMAD R15, R43, 0x60, RZ ;  /* 0x000000602b0f7824 */ /* 0x000fe400078e02ff */
[----:B------:R-:W-:Y:S02]  /*2150*/  IMAD.SHL.U32 R86, R42, 0x40, RZ ;  /* 0x000000402a567824 */ /* 0x000fe400078e00ff */
[----:B------:R-:W-:Y:S02]  /*2160*/  IMAD R7, R31, R55, R14 ;  /* 0x000000371f077224 */ /* 0x000fe400078e020e */
[----:B------:R-:W-:-:S02]  /*2170*/  IMAD R11, R55, 0x60, RZ ;  /* 0x00000060370b7824 */ /* 0x000fc400078e02ff */
[----:B------:R-:W-:-:S04]  /*2180*/  IMAD.WIDE.U32 R50, R31, R54, R8 ;  /* 0x000000361f327225 */ /* 0x000fc800078e0008 */
[----:B------:R-:W-:-:S04]  /*2190*/  IMAD.WIDE.U32 R42, R42, 0x60, RZ ;  /* 0x000000602a2a7825 */ /* 0x000fc800078e00ff */
[----:B------:R-:W-:-:S04]  /*21a0*/  IMAD.WIDE.U32 R48, R48, 0x60, RZ ;  /* 0x0000006030307825 */ /* 0x000fc800078e00ff */
[----:B------:R-:W-:-:S04]  /*21b0*/  IMAD.WIDE.U32 R54, R54, 0x60, RZ ;  /* 0x0000006036367825 */ /* 0x000fc800078e00ff */
[----:B------:R-:W-:Y:S01]  /*21c0*/  IMAD.X R57, R218, 0x1, R33, P2 ;  /* 0x00000001da397824 */ /* 0x000fe200010e0621 */
[----:B------:R-:W-:Y:S01]  /*21d0*/  ISETP.GE.AND P2, PT, R99, UR4, PT ;  /* 0x0000000463007c0c */ /* 0x000fe2000bf46270 */
[----:B------:R-:W-:Y:S02]  /*21e0*/  IMAD.IADD R76, R43, 0x1, R15 ;  /* 0x000000012b4c7824 */ /* 0x000fe400078e020f */
[----:B------:R-:W-:Y:S02]  /*21f0*/  IMAD.IADD R75, R49, 0x1, R75 ;  /* 0x00000001314b7824 */ /* 0x000fe400078e024b */
[----:B------:R-:W-:Y:S02]  /*2200*/  IMAD.IADD R74, R55, 0x1, R11 ;  /* 0x00000001374a7824 */ /* 0x000fe400078e020b */
[----:B------:R-:W-:Y:S02]  /*2210*/  IMAD.IADD R73, R80, 0x1, R77 ;  /* 0x0000000150497824 */ /* 0x000fe400078e024d */
[----:B------:R-:W-:-:S02]  /*2220*/  IMAD.IADD R72, R25, 0x1, R45 ;  /* 0x0000000119487824 */ /* 0x000fc400078e022d */
[----:B------:R-:W-:Y:S02]  /*2230*/  IMAD.IADD R71, R7, 0x1, R51 ;  /* 0x0000000107477824 */ /* 0x000fe400078e0233 */
[----:B------:R-:W-:Y:S02]  /*2240*/  IMAD.IADD R68, R47, 0x1, R25 ;  /* 0x000000012f447824 */ /* 0x000fe400078e0219 */
[----:B------:R-:W-:Y:S02]  /*2250*/  IMAD.IADD R66, R53, 0x1, R7 ;  /* 0x0000000135427824 */ /* 0x000fe400078e0207 */
[----:B------:R-:W-:Y:S02]  /*2260*/  IMAD R67, R205, 0x200, R4 ;  /* 0x00000200cd437824 */ /* 0x000fe400078e0204 */
[----:B------:R-:W-:Y:S02]  /*2270*/  IMAD.IADD R65, R206, 0x1, R5 ;  /* 0x00000001ce417824 */ /* 0x000fe400078e0205 */
[----:B------:R-:W-:-:S07]  /*2280*/  IMAD.IADD R63, R41, 0x1, R63 ;  /* 0x00000001293f7824 */ /* 0x000fce00078e023f */
.L_x_7701:
[----:B------:R-:W0:Y:S01]  /*2290*/  LDC.64 R102, c[0x0][0x2d8] ;  /* 0x0000b600ff667b82 */ /* 0x000e220000000a00 */
[----:B------:R-:W-:Y:S01]  /*22a0*/  VIADD R59, R59, 0xffffffff ;  /* 0xffffffff3b3b7836 */ /* 0x000fe20000000000 */
[----:B------:R-:W-:Y:S05]  /*22b0*/  YIELD ;  /* 0x0000000000007946 */ /* 0x000fea0003800000 */
[----:B------:R-:W-:Y:S01]  /*22c0*/  SHF.R.S32.HI R11, RZ, 0x1f, R59 ;  /* 0x0000001fff0b7819 */ /* 0x000fe2000001143b */
[----:B------:R-:W1:Y:S01]  /*22d0*/  LDC R105, c[0x0][0x3d4] ;  /* 0x0000f500ff697b82 */ /* 0x000e620000000800 */
[-C--:B------:R-:W-:Y:S01]  /*22e0*/  IMAD R5, R76, R59.reuse, RZ ;  /* 0x0000003b4c057224 */ /* 0x080fe200078e02ff */
[----:B------:R-:W-:Y:S01]  /*22f0*/  BSSY B0, `(.L_x_7654) ;  /* 0x00002d3000007945 */ /* 0x000fe20003800000 */
[----:B------:R-:W-:-:S04]  /*2300*/  IMAD.WIDE.U32 R108, R42, R59, RZ ;  /* 0x0000003b2a6c7225 */ /* 0x000fc800078e00ff */
[----:B------:R-:W-:Y:S01]  /*2310*/  IMAD R5, R11, R42, R5 ;  /* 0x0000002a0b057224 */ /* 0x000fe200078e0205 */
[CC--:B------:R-:W-:Y:S01]  /*2320*/  IADD3 R4, P3, P4, R95.reuse, R108.reuse, R86 ;  /* 0x0000006c5f047210 */ /* 0x0c0fe20007c7e056 */
[----:B------:R-:W-:Y:S01]  /*2330*/  IMAD R107, R2, 0x1800, R77 ;  /* 0x00001800026b7824 */ /* 0x000fe200078e024d */
[----:B------:R-:W-:Y:S01]  /*2340*/  IADD3 R6, P5, R95, R108, RZ ;  /* 0x0000006c5f067210 */ /* 0x000fe20007fbe0ff */
[----:B------:R-:W-:Y:S02]  /*2350*/  IMAD.IADD R38, R109, 0x1, R5 ;  /* 0x000000016d267824 */ /* 0x000fe400078e0205 */
[----:B------:R-:W-:Y:S02]  /*2360*/  IMAD R107, R107, 0x2, R58 ;  /* 0x000000026b6b7824 */ /* 0x000fe400078e023a */
[----:B------:R-:W-:Y:S01]  /*2370*/  IMAD.X R7, R38, 0x1, R93, P5 ;  /* 0x0000000126077824 */ /* 0x000fe200028e065d */
[----:B------:R-:W-:Y:S02]  /*2380*/  IADD3.X R5, R93, R38, R88, P3, P4 ;  /* 0x000000265d057210 */ /* 0x000fe40001fe8458 */
[----:B0-----:R-:W-:-:S02]  /*2390*/  LEA R12, P3, R4, R102, 0x1 ;  /* 0x00000066040c7211 */ /* 0x001fc400078608ff */
[----:B------:R-:W-:Y:S02]  /*23a0*/  LEA R14, P5, R6, R102, 0x1 ;  /* 0x00000066060e7211 */ /* 0x000fe400078a08ff */
[-C--:B------:R-:W-:Y:S01]  /*23b0*/  LEA.HI.X R13, R4, R103.reuse, R5, 0x1, P3 ;  /* 0x00000067040d7211 */ /* 0x080fe200018f0c05 */
[----:B------:R-:W-:Y:S01]  /*23c0*/  IMAD R5, R2, 0x1800, R73 ;  /* 0x0000180002057824 */ /* 0x000fe200078e0249 */
[----:B-1----:R-:W-:Y:S02]  /*23d0*/  ISETP.GE.AND P3, PT, R105, 0x1, PT ;  /* 0x000000016900780c */ /* 0x002fe40003f66270 */
[----:B------:R-:W-:Y:S01]  /*23e0*/  ISETP.GT.AND P4, PT, R59, R60, PT ;  /* 0x0000003c3b00720c */ /* 0x000fe20003f84270 */
[----:B------:R-:W-:Y:S01]  /*23f0*/  IMAD R106, R5, 0x2, R58 ;  /* 0x00000002056a7824 */ /* 0x000fe200078e023a */
[----:B------:R-:W-:Y:S02]  /*2400*/  LEA.HI.X R15, R6, R103, R7, 0x1, P5 ;  /* 0x00000067060f7211 */ /* 0x000fe400028f0c07 */
[----:B------:R-:W-:-:S07]  /*2410*/  P2R R100, PR, RZ, 0x10 ;  /* 0x00000010ff647803 */ /* 0x000fce0000000000 */
[----:B--234-:R-:W-:Y:S05]  /*2420*/  @!P3 BRA `(.L_x_7655) ;  /* 0x000000280094b947 */ /* 0x01cfea0003800000 */
        /* <DEDUP_REMOVED lines=19> */
[----:B------:R-:W-:-:S03]  /*2560*/  CS2R R36, SRZ ;  /* 0x0000000000247805 */ /* 0x000fc6000001ff00 */
[----:B------:R-:W-:Y:S05]  /*2570*/  @P4 BRA `(.L_x_7658) ;  /* 0x0000000000544947 */ /* 0x000fea0003800000 */
[----:B------:R-:W-:Y:S01]  /*2580*/  IADD3 R9, P3, R52, R6, RZ ;  /* 0x0000000634097210 */ /* 0x000fe20007f7e0ff */
[----:B------:R-:W-:Y:S01]  /*2590*/  ULDC.64 UR4, c[0x0][0x3c8] ;  /* 0x0000f20000047ab9 */ /* 0x000fe20000000a00 */
[----:B------:R-:W-:Y:S02]  /*25a0*/  CS2R R38, SRZ ;  /* 0x0000000000267805 */ /* 0x000fe4000001ff00 */
[----:B------:R-:W-:Y:S01]  /*25b0*/  CS2R R36, SRZ ;  /* 0x0000000000247805 */ /* 0x000fe2000001ff00 */
[----:B------:R-:W-:Y:S01]  /*25c0*/  IMAD.X R24, R101, 0x1, R66, P3 ;  /* 0x0000000165187824 */ /* 0x000fe200018e0642 */
[----:B------:R-:W-:-:S04]  /*25d0*/  LEA R8, P3, R9, UR4, 0x1 ;  /* 0x0000000409087c11 */ /* 0x000fc8000f8608ff */
[----:B------:R-:W-:Y:S01]  /*25e0*/  LEA.HI.X R9, R9, UR5, R24, 0x1, P3 ;  /* 0x0000000509097c11 */ /* 0x000fe200098f0c18 */
[----:B------:R-:W-:Y:S01]  /*25f0*/  ULDC.64 UR4, c[0x0][0x3e0] ;  /* 0x0000f80000047ab9 */ /* 0x000fe20000000a00 */
[----:B------:R-:W-:-:S05]  /*2600*/  IADD3 R25, P3, R46, R4, RZ ;  /* 0x000000042e197210 */ /* 0x000fca0007f7e0ff */
[----:B------:R-:W-:Y:S01]  /*2610*/  IMAD.X R26, R111, 0x1, R68, P3 ;  /* 0x000000016f1a7824 */ /* 0x000fe200018e0644 */
        /* <DEDUP_REMOVED lines=8> */
[----:B------:R-:W-:-:S13]  /*26a0*/  ISETP.GE.AND P3, PT, R26, R105, PT ;  /* 0x000000691a00720c */ /* 0x000fda0003f66270 */
[----:B------:R0:W5:Y:S04]  /*26b0*/  @!P3 LDG.E.64 R32, desc[UR40][R8.64+0x20] ;  /* 0x000020280820b981 */ /* 0x000168000c1e1b00 */
[----:B------:R0:W5:Y:S02]  /*26c0*/  @!P3 LDG.E.64 R34, desc[UR40][R24.64+0x20] ;  /* 0x000020281822b981 */ /* 0x000164000c1e1b00 */
.L_x_7658:
[----:B------:R-:W-:Y:S05]  /*26d0*/  BSYNC B1 ;  /* 0x0000000000017941 */ /* 0x000fea0003800000 */
.L_x_7657:
[----:B------:R-:W-:Y:S01]  /*26e0*/  ISETP.GE.AND P5, PT, R211, R104, PT ;  /* 0x00000068d300720c */ /* 0x000fe20003fa6270 */
[----:B------:R-:W-:Y:S01]  /*26f0*/  BSSY B1, `(.L_x_7659) ;  /* 0x000001c000017945 */ /* 0x000fe20003800000 */
[----:B------:R-:W-:Y:S02]  /*2700*/  CS2R R26, SRZ ;  /* 0x00000000001a7805 */ /* 0x000fe4000001ff00 */
[----:B0-----:R-:W-:Y:S01]  /*2710*/  CS2R R8, SRZ ;  /* 0x0000000000087805 */ /* 0x001fe2000001ff00 */
[----:B-----5:R-:W-:Y:S01]  /*2720*/  IMAD.MOV.U32 R102, RZ, RZ, R32 ;  /* 0x000000ffff667224 */ /* 0x020fe200078e0020 */
[----:B------:R-:W-:Y:S01]  /*2730*/  CS2R R24, SRZ ;  /* 0x0000000000187805 */ /* 0x000fe2000001ff00 */
[----:B------:R-:W-:-:S06]  /*2740*/  IMAD.MOV.U32 R103, RZ, RZ, R33 ;  /* 0x000000ffff677224 */ /* 0x000fcc00078e0021 */
[----:B------:R-:W-:Y:S05]  /*2750*/  @P5 BRA `(.L_x_7660) ;  /* 0x0000000000545947 */ /* 0x000fea0003800000 */
[----:B------:R-:W-:Y:S01]  /*2760*/  IADD3 R6, P3, P6, R52, R6, R83 ;  /* 0x0000000634067210 */ /* 0x000fe20007e7e053 */
[----:B------:R-:W-:Y:S01]  /*2770*/  ULDC.64 UR4, c[0x0][0x3c8] ;  /* 0x0000f20000047ab9 */ /* 0x000fe20000000a00 */
[----:B------:R-:W-:Y:S02]  /*2780*/  CS2R R26, SRZ ;  /* 0x00000000001a7805 */ /* 0x000fe4000001ff00 */
[----:B------:R-:W-:Y:S02]  /*2790*/  CS2R R24, SRZ ;  /* 0x0000000000187805 */ /* 0x000fe4000001ff00 */
[----:B------:R-:W-:Y:S02]  /*27a0*/  IADD3.X R5, R66, R101, R84, P3, P6 ;  /* 0x0000006542057210 */ /* 0x000fe40001fec454 */
[----:B------:R-:W-:-:S04]  /*27b0*/  IADD3 R7, P3, P6, R46, R4, R89 ;  /* 0x000000042e077210 */ /* 0x000fc80007e7e059 */
[----:B------:R-:W-:Y:S02]  /*27c0*/  IADD3.X R8, R68, R111, R91, P3, P6 ;  /* 0x0000006f44087210 */ /* 0x000fe40001fec45b */
[----:B------:R-:W-:-:S04]  /*27d0*/  LEA R4, P3, R6, UR4, 0x1 ;  /* 0x0000000406047c11 */ /* 0x000fc8000f8608ff */
[----:B------:R-:W-:Y:S01]  /*27e0*/  LEA.HI.X R5, R6, UR5, R5, 0x1, P3 ;  /* 0x0000000506057c11 */ /* 0x000fe200098f0c05 */
[----:B------:R-:W-:Y:S02]  /*27f0*/  ULDC.64 UR4, c[0x0][0x3e0] ;  /* 0x0000f80000047ab9 */ /* 0x000fe40000000a00 */
[----:B------:R-:W-:-:S04]  /*2800*/  LEA R6, P3, R7, UR4, 0x1 ;  /* 0x0000000407067c11 */ /* 0x000fc8000f8608ff */
[----:B------:R-:W-:Y:S02]  /*2810*/  LEA.HI.X R7, R7, UR5, R8, 0x1, P3 ;  /* 0x0000000507077c11 */ /* 0x000fe400098f0c08 */
[C---:B------:R-:W-:Y:S01]  /*2820*/  ISETP.GE.AND P3, PT, R28.reuse, R105, PT ;  /* 0x000000691c00720c */ /* 0x040fe20003f66270 */
        /* <DEDUP_REMOVED lines=8> */
.L_x_7660:
[----:B------:R-:W-:Y:S05]  /*28b0*/  BSYNC B1 ;  /* 0x0000000000017941 */ /* 0x000fea0003800000 */
.L_x_7659:
[----:B0-----:R-:W-:Y:S01]  /*28c0*/  IMAD.MOV.U32 R4, RZ, RZ, R38 ;  /* 0x000000ffff047224 */ /* 0x001fe200078e0026 */
        /* <DEDUP_REMOVED lines=8> */
[----:B------:R-:W-:Y:S01]  /*2950*/  PLOP3.LUT P3, PT, PT, PT, UP0, 0x80, 0x0 ;  /* 0x000000000000781c */ /* 0x000fe20003f6f008 */
        /* <DEDUP_REMOVED lines=18> */
[----:B------:R-:W-:Y:S02]  /*2a80*/  PRMT R108, R4, 0x7610, R108 ;  /* 0x00007610046c7816 */ /* 0x000fe4000000006c */
[----:B------:R-:W-:-:S02]  /*2a90*/  PRMT R109, R5, 0x7610, R109 ;  /* 0x00007610056d7816 */ /* 0x000fc4000000006d */
[----:B------:R-:W-:Y:S02]  /*2aa0*/  PRMT R111, R6, 0x7610, R111 ;  /* 0x00007610066f7816 */ /* 0x000fe4000000006f */
[----:B------:R-:W-:Y:S01]  /*2ab0*/  PRMT R110, R7, 0x7610, R110 ;  /* 0x00007610076e7816 */ /* 0x000fe2000000006e */
[----:B------:R-:W-:Y:S06]  /*2ac0*/  @!P3 BRA `(.L_x_7661) ;  /* 0x000000000004b947 */ /* 0x000fec0003800000 */
[----:B------:R-:W-:Y:S01]  /*2ad0*/  BPT.TRAP 0x1 ;  /* 0x000000040000795c */ /* 0x000fe20000300000 */
.L_x_7661:
[----:B------:R-:W-:Y:S01]  /*2ae0*/  IMAD R90, R2, 0x8, R18 ;  /* 0x00000008025a7824 */ /* 0x000fe200078e0212 */
[----:B------:R-:W-:Y:S01]  /*2af0*/  SHF.L.U32 R101, R23, 0x1f, RZ ;  /* 0x0000001f17657819 */ /* 0x000fe200000006ff */
[----:B------:R-:W-:Y:S03]  /*2b00*/  BSSY B1, `(.L_x_7662) ;  /* 0x0000003000017945 */ /* 0x000fe60003800000 */
[----:B------:R-:W0:Y:S02]  /*2b10*/  SYNCS.PHASECHK.TRANS64.TRYWAIT P6, [R90+URZ+0x22890], R101 ;  /* 0x022890655a0075a7 */ /* 0x000e2400080c017f */
[----:B0-----:R-:W-:Y:S05]  /*2b20*/  @!P6 BRA `(.L_x_7663) ;  /* 0x0000011800b0e947 */ /* 0x001fea0003800000 */
.L_x_7879:
[----:B------:R-:W-:Y:S05]  /*2b30*/  BSYNC B1 ;  /* 0x0000000000017941 */ /* 0x000fea0003800000 */
.L_x_7662:
[----:B------:R-:W-:Y:S04]  /*2b40*/  BSSY B1, `(.L_x_7664) ;  /* 0x000006f000017945 */ /* 0x000fe80003800000 */
[----:B------:R-:W-:Y:S05]  /*2b50*/  @P4 BRA `(.L_x_7665) ;  /* 0x0000000400b44947 */ /* 0x000fea0003800000 */
[----:B------:R-:W-:Y:S04]  /*2b60*/  BSSY B2, `(.L_x_7666) ;  /* 0x0000036000027945 */ /* 0x000fe80003800000 */
[----:B------:R-:W-:Y:S05]  /*2b70*/  @P1 BRA `(.L_x_7667) ;  /* 0x0000000000d01947 */ /* 0x000fea0003800000 */
[----:B------:R1:W2:Y:S01]  /*2b80*/  LDS.128 R4, [R107] ;  /* 0x000000006b047984 */ /* 0x0002a20000000c00 */
        /* <DEDUP_REMOVED lines=49> */
.L_x_7669:
[----:B------:R-:W-:Y:S05]  /*2ea0*/  BSYNC B3 ;  /* 0x0000000000037941 */ /* 0x000fea0003800000 */
.L_x_7668:
[----:B--2---:R1:W-:Y:S02]  /*2eb0*/  STG.E.128 desc[UR40][R14.64], R4 ;  /* 0x000000040e007986 */ /* 0x0043e4000c101d28 */
.L_x_7667:
[----:B------:R-:W-:Y:S05]  /*2ec0*/  BSYNC B2 ;  /* 0x0000000000027941 */ /* 0x000fea0003800000 */
.L_x_7666:
[----:B------:R-:W-:Y:S05]  /*2ed0*/  @P2 BRA `(.L_x_7665) ;  /* 0x0000000000d42947 */ /* 0x000fea0003800000 */
[----:B-1----:R1:W2:Y:S01]  /*2ee0*/  LDS.128 R4, [R106] ;  /* 0x000000006a047984 */ /* 0x0022a20000000c00 */
[----:B------:R-:W-:Y:S01]  /*2ef0*/  VIADD R36, R28, 0x10 ;  /* 0x000000101c247836 */ /* 0x000fe20000000000 */
[----:B------:R-:W-:Y:S04]  /*2f00*/  BSSY B2, `(.L_x_7670) ;  /* 0x0000031000027945 */ /* 0x000fe80003800000 */
[----:B------:R-:W-:-:S13]  /*2f10*/  ISETP.GE.AND P4, PT, R36, R105, PT ;  /* 0x000000692400720c */ /* 0x000fda0003f86270 */
        /* <DEDUP_REMOVED lines=47> */
.L_x_7671:
[----:B------:R-:W-:Y:S05]  /*3210*/  BSYNC B2 ;  /* 0x0000000000027941 */ /* 0x000fea0003800000 */
.L_x_7670:
[----:B--2---:R2:W-:Y:S02]  /*3220*/  STG.E.128 desc[UR40][R14.64+0x40], R4 ;  /* 0x000040040e007986 */ /* 0x0045e4000c101d28 */
.L_x_7665:
[----:B------:R-:W-:Y:S05]  /*3230*/  BSYNC B1 ;  /* 0x0000000000017941 */ /* 0x000fea0003800000 */
.L_x_7664:
[----:B------:R-:W-:Y:S05]  /*3240*/  @P5 BRA `(.L_x_7672) ;  /* 0x0000001c00745947 */ /* 0x000fea0003800000 */
[----:B------:R-:W-:Y:S04]  /*3250*/  BSSY B1, `(.L_x_7673) ;  /* 0x0000036000017945 */ /* 0x000fe80003800000 */
[----:B------:R-:W-:Y:S05]  /*3260*/  @P1 BRA `(.L_x_7674) ;  /* 0x0000000000d01947 */ /* 0x000fea0003800000 */
[----:B-12---:R1:W2:Y:S01]  /*3270*/  LDS.128 R4, [R107+0x2000] ;  /* 0x002000006b047984 */ /* 0x0062a20000000c00 */
        /* <DEDUP_REMOVED lines=49> */
.L_x_7676:
[----:B------:R-:W-:Y:S05]  /*3590*/  BSYNC B2 ;  /* 0x0000000000027941 */ /* 0x000fea0003800000 */
.L_x_7675:
[----:B--2---:R3:W-:Y:S02]  /*35a0*/  STG.E.128 desc[UR40][R12.64], R4 ;  /* 0x000000040c007986 */ /* 0x0047e4000c101d28 */
.L_x_7674:
[----:B------:R-:W-:Y:S05]  /*35b0*/  BSYNC B1 ;  /* 0x0000000000017941 */ /* 0x000fea0003800000 */
.L_x_7673:
[----:B------:R-:W-:Y:S05]  /*35c0*/  @P2 BRA `(.L_x_7672) ;  /* 0x0000001800942947 */ /* 0x000fea0003800000 */
[----:B-123--:R1:W2:Y:S01]  /*35d0*/  LDS.128 R4, [R106+0x2000] ;  /* 0x002000006a047984 */ /* 0x00e2a20000000c00 */
        /* <DEDUP_REMOVED lines=50> */
.L_x_7678:
[----:B------:R-:W-:Y:S05]  /*3900*/  BSYNC B1 ;  /* 0x0000000000017941 */ /* 0x000fea0003800000 */
.L_x_7677:
[----:B--2---:R1:W-:Y:S01]  /*3910*/  STG.E.128 desc[UR40][R12.64+0x40], R4 ;  /* 0x000040040c007986 */ /* 0x0043e2000c101d28 */
[----:B------:R-:W-:Y:S05]  /*3920*/  BRA `(.L_x_7672) ;  /* 0x0000001400bc7947 */ /* 0x000fea0003800000 */
.L_x_7656:
[----:B------:R-:W-:Y:S02]  /*3930*/  ISETP.GE.AND P3, PT, R211, R104, PT ;  /* 0x00000068d300720c */ /* 0x000fe40003f66270 */
[----:B------:R-:W-:Y:S02]  /*3940*/  CS2R R14, SRZ ;  /* 0x00000000000e7805 */ /* 0x000fe4000001ff00 */
[----:B------:R-:W-:Y:S02]  /*3950*/  CS2R R12, SRZ ;  /* 0x00000000000c7805 */ /* 0x000fe4000001ff00 */
[----:B------:R-:W-:-:S13]  /*3960*/  ISETP.GE.OR P3, PT, R16, R105, P3 ;  /* 0x000000691000720c */ /* 0x000fda0001f66670 */
[----:B------:R-:W-:Y:S01]  /*3970*/  @!P3 IADD3 R5, P4, P5, R50, R6, R83 ;  /* 0x000000063205b210 */ /* 0x000fe20007d9e053 */
[----:B------:R-:W0:Y:S03]  /*3980*/  @!P3 LDC.64 R34, c[0x0][0x3c8] ;  /* 0x0000f200ff22bb82 */ /* 0x000e260000000a00 */
[----:B------:R-:W-:Y:S02]  /*3990*/  @!P3 IADD3.X R36, R71, R101, R84, P4, P5 ;  /* 0x000000654724b210 */ /* 0x000fe400027ea454 */
[----:B------:R-:W-:-:S03]  /*39a0*/  @!P3 IADD3 R10, P4, P5, R44, R4, R89 ;  /* 0x000000042c0ab210 */ /* 0x000fc60007d9e059 */
[----:B------:R-:W1:Y:S01]  /*39b0*/  @!P3 LDC.64 R106, c[0x0][0x3e0] ;  /* 0x0000f800ff6abb82 */ /* 0x000e620000000a00 */
[----:B------:R-:W-:Y:S02]  /*39c0*/  @!P3 IADD3.X R11, R72, R111, R91, P4, P5 ;  /* 0x0000006f480bb210 */ /* 0x000fe400027ea45b */
[----:B------:R-:W-:-:S04]  /*39d0*/  ISETP.GE.AND P4, PT, R19, R104, PT ;  /* 0x000000681300720c */ /* 0x000fc80003f86270 */
[----:B------:R-:W-:-:S13]  /*39e0*/  ISETP.GE.OR P4, PT, R16, R105, P4 ;  /* 0x000000691000720c */ /* 0x000fda0002786670 */
[----:B------:R-:W2:Y:S01]  /*39f0*/  @!P4 LDC.64 R8, c[0x0][0x3c8] ;  /* 0x0000f200ff08cb82 */ /* 0x000ea20000000a00 */
[----:B------:R-:W-:-:S05]  /*3a00*/  @!P4 IADD3 R6, P5, R50, R6, RZ ;  /* 0x000000063206c210 */ /* 0x000fca0007fbe0ff */
[----:B------:R-:W-:Y:S02]  /*3a10*/  @!P4 IMAD.X R7, R101, 0x1, R71, P5 ;  /* 0x000000016507c824 */ /* 0x000fe400028e0647 */
[----:B------:R-:W3:Y:S01]  /*3a20*/  @!P4 LDC.64 R32, c[0x0][0x3e0] ;  /* 0x0000f800ff20cb82 */ /* 0x000ee20000000a00 */
[----:B------:R-:W-:Y:S02]  /*3a30*/  CS2R R26, SRZ ;  /* 0x00000000001a7805 */ /* 0x000fe4000001ff00 */
[----:B------:R-:W-:Y:S02]  /*3a40*/  CS2R R24, SRZ ;  /* 0x0000000000187805 */ /* 0x000fe4000001ff00 */
[----:B--2---:R-:W-:-:S04]  /*3a50*/  @!P4 LEA R8, P5, R6, R8, 0x1 ;  /* 0x000000080608c211 */ /* 0x004fc800078a08ff */
[----:B------:R-:W-:Y:S02]  /*3a60*/  @!P4 LEA.HI.X R9, R6, R9, R7, 0x1, P5 ;  /* 0x000000090609c211 */ /* 0x000fe400028f0c07 */
[----:B------:R-:W-:-:S03]  /*3a70*/  @!P4 IADD3 R4, P5, R44, R4, RZ ;  /* 0x000000042c04c210 */ /* 0x000fc60007fbe0ff */
[----:B------:R2:W4:Y:S02]  /*3a80*/  @!P4 LDG.E.128 R12, desc[UR40][R8.64] ;  /* 0x00000028080cc981 */ /* 0x000524000c1e1d00 */
[----:B------:R-:W-:Y:S01]  /*3a90*/  @!P4 IMAD.X R6, R111, 0x1, R72, P5 ;  /* 0x000000016f06c824 */ /* 0x000fe200028e0648 */
[----:B---3--:R-:W-:-:S04]  /*3aa0*/  @!P4 LEA R32, P5, R4, R32, 0x1 ;  /* 0x000000200420c211 */ /* 0x008fc800078a08ff */
[----:B------:R-:W-:-:S05]  /*3ab0*/  @!P4 LEA.HI.X R33, R4, R33, R6, 0x1, P5 ;  /* 0x000000210421c211 */ /* 0x000fca00028f0c06 */
[----:B------:R4:W3:Y:S01]  /*3ac0*/  @!P4 LDG.E.128 R24, desc[UR40][R32.64] ;  /* 0x000000282018c981 */ /* 0x0008e2000c1e1d00 */
[C---:B0-----:R-:W-:Y:S02]  /*3ad0*/  @!P3 LEA R34, P4, R5.reuse, R34, 0x1 ;  /* 0x000000220522b211 */ /* 0x041fe400078808ff */
[----:B------:R-:W-:Y:S02]  /*3ae0*/  CS2R R6, SRZ ;  /* 0x0000000000067805 */ /* 0x000fe4000001ff00 */
[----:B------:R-:W-:Y:S02]  /*3af0*/  @!P3 LEA.HI.X R35, R5, R35, R36, 0x1, P4 ;  /* 0x000000230523b211 */ /* 0x000fe400020f0c24 */
[----:B------:R-:W-:Y:S02]  /*3b00*/  CS2R R4, SRZ ;  /* 0x0000000000047805 */ /* 0x000fe4000001ff00 */
[----:B-1----:R-:W-:Y:S02]  /*3b10*/  @!P3 LEA R36, P4, R10, R106, 0x1 ;  /* 0x0000006a0a24b211 */ /* 0x002fe400078808ff */
[----:B--2---:R-:W-:-:S02]  /*3b20*/  CS2R R8, SRZ ;  /* 0x0000000000087805 */ /* 0x004fc4000001ff00 */
[----:B------:R-:W-:Y:S01]  /*3b30*/  @!P3 LEA.HI.X R37, R10, R107, R11, 0x1, P4 ;  /* 0x0000006b0a25b211 */ /* 0x000fe200020f0c0b */
[----:B------:R0:W2:Y:S01]  /*3b40*/  @!P3 LDG.E.128 R4, desc[UR40][R34.64] ;  /* 0x000000282204b981 */ /* 0x0000a2000c1e1d00 */
[----:B------:R-:W-:-:S06]  /*3b50*/  CS2R R10, SRZ ;  /* 0x00000000000a7805 */ /* 0x000fcc000001ff00 */
[----:B------:R-:W5:Y:S01]  /*3b60*/  @!P3 LDG.E.128 R8, desc[UR40][R36.64] ;  /* 0x000000282408b981 */ /* 0x000f62000c1e1d00 */
[----:B------:R-:W-:-:S06]  /*3b70*/  UISETP.NE.AND UP0, UPT, UR44, 0x3, UPT ;  /* 0x000000032c00788c */ /* 0x000fcc000bf05270 */
[----:B------:R-:W-:Y:S02]  /*3b80*/  PLOP3.LUT P3, PT, PT, PT, UP0, 0x80, 0x0 ;  /* 0x000000000000781c */ /* 0x000fe40003f6f008 */
[----:B------:R-:W-:Y:S01]  /*3b90*/  ISETP.GE.AND P4, PT, R16, R105, PT ;  /* 0x000000691000720c */ /* 0x000fe20003f86270 */
[----:B----4-:R-:W-:Y:S02]  /*3ba0*/  IMAD.MOV.U32 R32, RZ, RZ, R14 ;  /* 0x000000ffff207224 */ /* 0x010fe400078e000e */
[----:B------:R-:W-:-:S03]  /*3bb0*/  IMAD.MOV.U32 R33, RZ, RZ, R15 ;  /* 0x000000ffff217224 */ /* 0x000fc600078e000f */
[----:B------:R-:W-:Y:S02]  /*3bc0*/  PRMT R128, R32, 0x7610, R128 ;  /* 0x0000761020807816 */ /* 0x000fe40000000080 */
[----:B------:R-:W-:Y:S01]  /*3bd0*/  PRMT R135, R33, 0x7610, R135 ;  /* 0x0000761021877816 */ /* 0x000fe20000000087 */
[----:B------:R-:W-:Y:S02]  /*3be0*/  IMAD.MOV.U32 R90, RZ, RZ, R13 ;  /* 0x000000ffff5a7224 */ /* 0x000fe400078e000d */
[----:B---3--:R-:W-:Y:S02]  /*3bf0*/  IMAD.MOV.U32 R32, RZ, RZ, R26 ;  /* 0x000000ffff207224 */ /* 0x008fe400078e001a */
[----:B------:R-:W-:Y:S02]  /*3c00*/  IMAD.MOV.U32 R33, RZ, RZ, R27 ;  /* 0x000000ffff217224 */ /* 0x000fe400078e001b */
[----:B0-----:R-:W-:Y:S02]  /*3c10*/  IMAD.MOV.U32 R34, RZ, RZ, R24 ;  /* 0x000000ffff227224 */ /* 0x001fe400078e0018 */
[----:B------:R-:W-:Y:S01]  /*3c20*/  IMAD.MOV.U32 R35, RZ, RZ, R25 ;  /* 0x000000ffff237224 */ /* 0x000fe200078e0019 */
[----:B------:R-:W-:-:S02]  /*3c30*/  PRMT R136, R32, 0x7610, R136 ;  /* 0x0000761020887816 */ /* 0x000fc40000000088 */
[----:B------:R-:W-:Y:S02]  /*3c40*/  PRMT R114, R114, 0x5410, R33 ;  /* 0x0000541072727816 */ /* 0x000fe40000000021 */
[----:B------:R-:W-:Y:S01]  /*3c50*/  PRMT R115, R115, 0x5410, R34 ;  /* 0x0000541073737816 */ /* 0x000fe20000000022 */
[----:B--2---:R-:W-:Y:S01]  /*3c60*/  IMAD.MOV.U32 R32, RZ, RZ, R6 ;  /* 0x000000ffff207224 */ /* 0x004fe200078e0006 */
        /* <DEDUP_REMOVED lines=12> */
[----:B------:R-:W-:-:S02]  /*3d30*/  IMAD.MOV.U32 R34, RZ, RZ, R8 ;  /* 0x000000ffff227224 */ /* 0x000fc400078e0008 */
[----:B------:R-:W-:Y:S01]  /*3d40*/  IMAD.MOV.U32 R35, RZ, RZ, R9 ;  /* 0x000000ffff237224 */ /* 0x000fe200078e0009 */
[----:B------:R-:W-:Y:S02]  /*3d50*/  PRMT R132, R39, 0x7610, R132 ;  /* 0x0000761027847816 */ /* 0x000fe40000000084 */
[----:B------:R-:W-:Y:S02]  /*3d60*/  PRMT R117, R32, 0x7610, R117 ;  /* 0x0000761020757816 */ /* 0x000fe40000000075 */
[----:B------:R-:W-:Y:S02]  /*3d70*/  PRMT R118, R33, 0x7610, R118 ;  /* 0x0000761021767816 */ /* 0x000fe40000000076 */
[----:B------:R-:W-:Y:S02]  /*3d80*/  PRMT R119, R34, 0x7610, R119 ;  /* 0x0000761022777816 */ /* 0x000fe40000000077 */
[----:B------:R-:W-:Y:S01]  /*3d90*/  PRMT R120, R35, 0x7610, R120 ;  /* 0x0000761023787816 */ /* 0x000fe20000000078 */
[----:B------:R-:W-:Y:S06]  /*3da0*/  @!P3 BRA `(.L_x_7679) ;  /* 0x000000000004b947 */ /* 0x000fec0003800000 */
[----:B------:R-:W-:Y:S01]  /*3db0*/  BPT.TRAP 0x1 ;  /* 0x000000040000795c */ /* 0x000fe20000300000 */
.L_x_7679:
[----:B------:R-:W-:Y:S01]  /*3dc0*/  IMAD R90, R2, 0x8, R18 ;  /* 0x00000008025a7824 */ /* 0x000fe200078e0212 */
[----:B------:R-:W-:Y:S01]  /*3dd0*/  SHF.L.U32 R101, R23, 0x1f, RZ ;  /* 0x0000001f17657819 */ /* 0x000fe200000006ff */
[----:B------:R-:W0:Y:S01]  /*3de0*/  LDC R105, c[0x0][0x2e4] ;  /* 0x0000b900ff697b82 */ /* 0x000e220000000800 */
[----:B------:R-:W-:Y:S01]  /*3df0*/  BSSY B1, `(.L_x_7680) ;  /* 0x0000006000017945 */ /* 0x000fe20003800000 */
[----:B------:R-:W-:Y:S01]  /*3e00*/  IMAD.MOV.U32 R109, RZ, RZ, R38 ;  /* 0x000000ffff6d7224 */ /* 0x000fe200078e0026 */
[----:B------:R-:W1:Y:S05]  /*3e10*/  SYNCS.PHASECHK.TRANS64.TRYWAIT P5, [R90+URZ+0x22890], R101 ;  /* 0x022890655a0075a7 */ /* 0x000e6a00080a017f */
[----:B------:R-:W2:Y:S01]  /*3e20*/  LDC.64 R106, c[0x0][0x2f0] ;  /* 0x0000bc00ff6a7b82 */ /* 0x000ea20000000a00 */
[----:B0-----:R-:W-:Y:S01]  /*3e30*/  IMAD.IADD R113, R105, 0x1, -R78 ;  /* 0x0000000169717824 */ /* 0x001fe200078e0a4e */
[----:B-1----:R-:W-:Y:S06]  /*3e40*/  @!P5 BRA `(.L_x_7681) ;  /* 0x0000010400fcd947 */ /* 0x002fec0003800000 */
.L_x_7880:
[----:B------:R-:W-:Y:S05]  /*3e50*/  BSYNC B1 ;  /* 0x0000000000017941 */ /* 0x000fea0003800000 */
.L_x_7680:
[----:B------:R-:W-:Y:S01]  /*3e60*/  ISETP.GE.OR P5, PT, R19, R104, P1 ;  /* 0x000000681300720c */ /* 0x000fe20000fa6670 */
[----:B------:R-:W-:-:S12]  /*3e70*/  BSSY B1, `(.L_x_7682) ;  /* 0x0000080000017945 */ /* 0x000fd80003800000 */
[----:B------:R-:W-:Y:S05]  /*3e80*/  @P5 BRA `(.L_x_7683) ;  /* 0x0000000400f85947 */ /* 0x000fea0003800000 */
[-C--:B--2---:R-:W-:Y:S01]  /*3e90*/  IMAD R32, R218, R106.reuse, RZ ;  /* 0x0000006ada207224 */ /* 0x084fe200078e02ff */
[----:B------:R-:W-:Y:S01]  /*3ea0*/  BSSY B2, `(.L_x_7684) ;  /* 0x0000070000027945 */ /* 0x000fe20003800000 */
[----:B------:R-:W-:-:S04]  /*3eb0*/  IMAD.WIDE.U32 R110, R19, R106, R108 ;  /* 0x0000006a136e7225 */ /* 0x000fc800078e006c */
[----:B------:R-:W-:Y:S01]  /*3ec0*/  IMAD R33, R19, R107, R32 ;  /* 0x0000006b13217224 */ /* 0x000fe200078e0220 */
[----:B------:R-:W-:Y:S02]  /*3ed0*/  SEL R32, R78, R113, !P0 ;  /* 0x000000714e207207 */ /* 0x000fe40004000000 */
[----:B------:R-:W-:Y:S01]  /*3ee0*/  IADD3 R121, P5, P6, R20, R110, R69 ;  /* 0x0000006e14797210 */ /* 0x000fe20007ebe045 */
[----:B------:R-:W-:Y:S01]  /*3ef0*/  IMAD.IADD R124, R33, 0x1, R111 ;  /* 0x00000001217c7824 */ /* 0x000fe200078e026f */
[----:B------:R-:W-:-:S04]  /*3f00*/  SHF.R.S32.HI R33, RZ, 0x1f, R32 ;  /* 0x0000001fff217819 */ /* 0x000fc80000011420 */
[----:B------:R-:W-:Y:S02]  /*3f10*/  LEA.HI R33, R33, R32, RZ, 0x4 ;  /* 0x0000002021217211 */ /* 0x000fe400078f20ff */
[----:B------:R-:W-:Y:S02]  /*3f20*/  IADD3.X R122, R97, R124, R64, P5, P6 ;  /* 0x0000007c617a7210 */ /* 0x000fe40002fec440 */
[----:B------:R-:W-:-:S05]  /*3f30*/  LEA.HI.SX32 R33, R33, R70, 0x1c ;  /* 0x0000004621217211 */ /* 0x000fca00078fe2ff */
[----:B------:R-:W-:-:S05]  /*3f40*/  IMAD.SHL.U32 R123, R33, 0x8, RZ ;  /* 0x00000008217b7824 */ /* 0x000fca00078e00ff */
[----:B------:R-:W-:-:S04]  /*3f50*/  LOP3.LUT R33, R87, 0x38, R123, 0xf8, !PT ;  /* 0x0000003857217812 */ /* 0x000fc800078ef87b */
[----:B------:R-:W-:Y:S01]  /*3f60*/  LOP3.LUT R32, R33, R82, RZ, 0x3c, !PT ;  /* 0x0000005221207212 */ /* 0x000fe200078e3cff */
[----:B------:R-:W-:-:S04]  /*3f70*/  IMAD R33, R2, 0x1800, R67 ;  /* 0x0000180002217824 */ /* 0x000fc800078e0243 */
[----:B------:R-:W-:Y:S02]  /*3f80*/  IMAD R35, R205, 0x200, R32 ;  /* 0x00000200cd237824 */ /* 0x000fe400078e0220 */
[----:B------:R-:W-:Y:S02]  /*3f90*/  IMAD R33, R33, 0x2, R18 ;  /* 0x0000000221217824 */ /* 0x000fe400078e0212 */
        /* <DEDUP_REMOVED lines=11> */
[----:B------:R-:W-:Y:S02]  /*4050*/  PRMT R126, R112, 0x5432, R126 ;  /* 0x00005432707e7816 */ /* 0x000fe4000000007e */
[----:B------:R-:W-:-:S02]  /*4060*/  PRMT R131, R137, 0x5410, R131 ;  /* 0x0000541089837816 */ /* 0x000fc40000000083 */
        /* <DEDUP_REMOVED lines=20> */
[----:B------:R-:W-:Y:S01]  /*41b0*/  PRMT R134, R114, 0x5432, R134 ;  /* 0x0000543272867816 */ /* 0x000fe20000000086 */
[----:B------:R-:W-:Y:S01]  /*41c0*/  FMUL.FTZ R135, R33, R131 ;  /* 0x0000008321877220 */ /* 0x000fe20000410000 */
[----:B------:R-:W-:Y:S01]  /*41d0*/  LOP3.LUT R126, R126, 0xffff0000, RZ, 0xc0, !PT ;  /* 0xffff00007e7e7812 */ /* 0x000fe200078ec0ff */
[----:B------:R-:W-:Y:S01]  /*41e0*/  IMAD.U32 R13, R129, 0x10000, RZ ;  /* 0x00010000810d7824 */ /* 0x000fe200078e00ff */
[----:B------:R-:W-:Y:S01]  /*41f0*/  SHF.R.U64 R130, R24, 0x10, R25 ;  /* 0x0000001018827819 */ /* 0x000fe20000001219 */
[----:B------:R-:W-:Y:S01]  /*4200*/  IMAD.U32 R27, R134, 0x10000, RZ ;  /* 0x00010000861b7824 */ /* 0x000fe200078e00ff */
[----:B------:R-:W-:Y:S01]  /*4210*/  LOP3.LUT R39, R39, 0xffff0000, RZ, 0xc0, !PT ;  /* 0xffff000027277812 */ /* 0x000fe200078ec0ff */
[-C--:B------:R-:W-:Y:S01]  /*4220*/  FMUL.FTZ R33, R33, R126.reuse ;  /* 0x0000007e21217220 */ /* 0x080fe20000410000 */
[----:B------:R-:W-:Y:S01]  /*4230*/  FFMA.FTZ R135, R14, R126, -R135 ;  /* 0x0000007e0e877223 */ /* 0x000fe20000010887 */
[----:B------:R-:W-:Y:S01]  /*4240*/  IMAD.U32 R24, R35, 0x10000, RZ ;  /* 0x0001000023187824 */ /* 0x000fe200078e00ff */
[----:B------:R-:W-:Y:S01]  /*4250*/  PRMT R130, R115, 0x5432, R130 ;  /* 0x0000543273827816 */ /* 0x000fe20000000082 */
        /* <DEDUP_REMOVED lines=52> */
.L_x_7685:
[----:B------:R-:W-:Y:S05]  /*45a0*/  BSYNC B2 ;  /* 0x0000000000027941 */ /* 0x000fea0003800000 */
.L_x_7684:
[----:B------:R-:W-:Y:S02]  /*45b0*/  ISETP.GE.AND P5, PT, R123, R105, PT ;  /* 0x000000697b00720c */ /* 0x000fe40003fa6270 */
[----:B------:R-:W-:-:S11]  /*45c0*/  P2R R13, PR, RZ, 0x1 ;  /* 0x00000001ff0d7803 */ /* 0x000fd60000000000 */
[--C-:B------:R-:W-:Y:S02]  /*45d0*/  @!P5 SHF.R.S32.HI R12, RZ, 0x1f, R123.reuse ;  /* 0x0000001fff0cd819 */ /* 0x100fe4000001147b */
[----:B------:R-:W-:-:S04]  /*45e0*/  @!P5 IADD3 R110, P0, P6, R20, R110, R123 ;  /* 0x0000006e146ed210 */ /* 0x000fc80007e1e07b */
[----:B------:R-:W-:Y:S02]  /*45f0*/  @!P5 IADD3.X R124, R97, R124, R12, P0, P6 ;  /* 0x0000007c617cd210 */ /* 0x000fe400007ec40c */
[-C--:B------:R-:W-:Y:S02]  /*4600*/  LEA R12, P6, R121, R102.reuse, 0x1 ;  /* 0x00000066790c7211 */ /* 0x080fe400078c08ff */
[----:B------:R-:W-:Y:S02]  /*4610*/  ISETP.NE.AND P0, PT, R13, RZ, PT ;  /* 0x000000ff0d00720c */ /* 0x000fe40003f05270 */
[----:B------:R-:W-:Y:S02]  /*4620*/  LEA.HI.X R13, R121, R103, R122, 0x1, P6 ;  /* 0x00000067790d7211 */ /* 0x000fe400030f0c7a */
[----:B------:R-:W-:-:S03]  /*4630*/  @!P5 LEA R14, P6, R110, R102, 0x1 ;  /* 0x000000666e0ed211 */ /* 0x000fc600078c08ff */
[----:B-1----:R1:W-:Y:S01]  /*4640*/  STG.E.128 desc[UR40][R12.64], R32 ;  /* 0x000000200c007986 */ /* 0x0023e2000c101d28 */
[----:B------:R-:W-:-:S05]  /*4650*/  @!P5 LEA.HI.X R15, R110, R103, R124, 0x1, P6 ;  /* 0x000000676e0fd211 */ /* 0x000fca00030f0c7c */
[----:B--2---:R1:W-:Y:S04]  /*4660*/  @!P5 STG.E.128 desc[UR40][R14.64], R36 ;  /* 0x000000240e00d986 */ /* 0x0043e8000c101d28 */
.L_x_7683:
[----:B------:R-:W-:Y:S05]  /*4670*/  BSYNC B1 ;  /* 0x0000000000017941 */ /* 0x000fea0003800000 */
.L_x_7682:
[----:B------:R-:W-:Y:S01]  /*4680*/  ISETP.GE.OR P5, PT, R211, R104, P1 ;  /* 0x00000068d300720c */ /* 0x000fe20000fa6670 */
[-C--:B-12---:R-:W-:Y:S02]  /*4690*/  IMAD R12, R81, R106.reuse, RZ ;  /* 0x0000006a510c7224 */ /* 0x086fe400078e02ff */
[----:B------:R-:W-:-:S04]  /*46a0*/  IMAD.WIDE.U32 R108, R211, R106, R108 ;  /* 0x0000006ad36c7225 */ /* 0x000fc800078e006c */
[----:B------:R-:W-:-:S06]  /*46b0*/  IMAD R107, R211, R107, R12 ;  /* 0x0000006bd36b7224 */ /* 0x000fcc00078e020c */
[----:B------:R-:W-:Y:S05]  /*46c0*/  @P5 BRA `(.L_x_7672) ;  /* 0x0000000800545947 */ /* 0x000fea0003800000 */
[----:B------:R-:W-:Y:S01]  /*46d0*/  IMAD.IADD R34, R109, 0x1, R107 ;  /* 0x000000016d227824 */ /* 0x000fe200078e026b */
[----:B------:R-:W-:Y:S01]  /*46e0*/  IADD3 R12, P5, P6, R20, R108, R69 ;  /* 0x0000006c140c7210 */ /* 0x000fe20007ebe045 */
[----:B------:R-:W-:Y:S01]  /*46f0*/  BSSY B1, `(.L_x_7686) ;  /* 0x000006e000017945 */ /* 0x000fe20003800000 */
[----:B------:R-:W-:Y:S02]  /*4700*/  SEL R113, R78, R113, !P0 ;  /* 0x000000714e717207 */ /* 0x000fe40004000000 */
[----:B------:R-:W-:Y:S02]  /*4710*/  IADD3.X R13, R97, R34, R64, P5, P6 ;  /* 0x00000022610d7210 */ /* 0x000fe40002fec440 */
[----:B------:R-:W-:-:S04]  /*4720*/  LEA R32, P5, R12, R102, 0x1 ;  /* 0x000000660c207211 */ /* 0x000fc800078a08ff */
[----:B------:R-:W-:Y:S02]  /*4730*/  LEA.HI.X R33, R12, R103, R13, 0x1, P5 ;  /* 0x000000670c217211 */ /* 0x000fe400028f0c0d */
[----:B------:R-:W-:-:S04]  /*4740*/  SHF.R.S32.HI R12, RZ, 0x1f, R113 ;  /* 0x0000001fff0c7819 */ /* 0x000fc80000011471 */
[----:B------:R-:W-:-:S04]  /*4750*/  LEA.HI R113, R12, R113, RZ, 0x4 ;  /* 0x000000710c717211 */ /* 0x000fc800078f20ff */
[----:B------:R-:W-:-:S05]  /*4760*/  LEA.HI.SX32 R35, R113, R70, 0x1c ;  /* 0x0000004671237211 */ /* 0x000fca00078fe2ff */
[----:B------:R-:W-:-:S05]  /*4770*/  IMAD.SHL.U32 R35, R35, 0x8, RZ ;  /* 0x0000000823237824 */ /* 0x000fca00078e00ff */
[----:B------:R-:W-:-:S04]  /*4780*/  LOP3.LUT R13, R204, 0x38, R35, 0xf8, !PT ;  /* 0x00000038cc0d7812 */ /* 0x000fc800078ef823 */
[----:B------:R-:W-:-:S05]  /*4790*/  LOP3.LUT R13, R13, R234, RZ, 0x3c, !PT ;  /* 0x000000ea0d0d7212 */ /* 0x000fca00078e3cff */
[----:B------:R-:W-:Y:S02]  /*47a0*/  IMAD.IADD R15, R206, 0x1, R13 ;  /* 0x00000001ce0f7824 */ /* 0x000fe400078e020d */
[C---:B------:R-:W-:Y:S02]  /*47b0*/  IMAD R13, R2.reuse, 0x1800, R65 ;  /* 0x00001800020d7824 */ /* 0x040fe400078e0241 */
[----:B------:R-:W-:Y:S02]  /*47c0*/  IMAD R15, R2, 0x1800, R15 ;  /* 0x00001800020f7824 */ /* 0x000fe400078e020f */
        /* <DEDUP_REMOVED lines=22> */
[----:B------:R-:W-:Y:S02]  /*4930*/  SHF.R.U32.HI R107, RZ, 0x10, R7 ;  /* 0x00000010ff6b7819 */ /* 0x000fe40000011607 */
[----:B------:R-:W-:Y:S01]  /*4940*/  PRMT R117, R117, 0x5410, R106 ;  /* 0x0000541075757816 */ /* 0x000fe2000000006a */
[C---:B------:R-:W-:Y:S01]  /*4950*/  FMUL.FTZ R106, R11.reuse, R38 ;  /* 0x000000260b6a7220 */ /* 0x040fe20000410000 */
[----:B------:R-:W-:Y:S01]  /*4960*/  PRMT R114, R114, 0x5410, R107 ;  /* 0x0000541072727816 */ /* 0x000fe2000000006b */
[-C--:B------:R-:W-:Y:S01]  /*4970*/  FMUL.FTZ R110, R11, R36.reuse ;  /* 0x000000240b6e7220 */ /* 0x080fe20000410000 */
[----:B------:R-:W-:Y:S01]  /*4980*/  PRMT R118, R118, 0x5410, R37 ;  /* 0x0000541076767816 */ /* 0x000fe20000000025 */
[C---:B------:R-:W-:Y:S01]  /*4990*/  FFMA.FTZ R106, R5.reuse, R36, -R106 ;  /* 0x00000024056a7223 */ /* 0x040fe2000001086a */
[----:B------:R-:W-:Y:S01]  /*49a0*/  SHF.R.U64 R111, R6, 0x10, R7 ;  /* 0x00000010066f7819 */ /* 0x000fe20000001207 */
[----:B------:R-:W-:Y:S01]  /*49b0*/  FFMA.FTZ R110, R5, R38, R110 ;  /* 0x00000026056e7223 */ /* 0x000fe2000001006e */
[----:B------:R-:W-:Y:S01]  /*49c0*/  LOP3.LUT R6, R13, 0xffff0000, RZ, 0xc0, !PT ;  /* 0xffff00000d067812 */ /* 0x000fe200078ec0ff */
[----:B------:R-:W-:Y:S01]  /*49d0*/  IMAD.U32 R5, R114, 0x10000, RZ ;  /* 0x0001000072057824 */ /* 0x000fe200078e00ff */
[----:B------:R-:W-:Y:S01]  /*49e0*/  LOP3.LUT R13, R25, 0xffff0000, RZ, 0xc0, !PT ;  /* 0xffff0000190d7812 */ /* 0x000fe200078ec0ff */
[----:B------:R-:W-:Y:S01]  /*49f0*/  IMAD.U32 R25, R27, 0x10000, RZ ;  /* 0x000100001b197824 */ /* 0x000fe200078e00ff */
[----:B------:R-:W-:Y:S01]  /*4a00*/  LOP3.LUT R120, R120, 0xffff0000, RZ, 0xc0, !PT ;  /* 0xffff000078787812 */ /* 0x000fe200078ec0ff */
[----:B------:R-:W-:Y:S01]  /*4a10*/  IMAD.U32 R11, R118, 0x10000, RZ ;  /* 0x00010000760b7824 */ /* 0x000fe200078e00ff */
[----:B------:R-:W-:Y:S01]  /*4a20*/  LOP3.LUT R116, R116, 0xffff0000, RZ, 0xc0, !PT ;  /* 0xffff000074747812 */ /* 0x000fe200078ec0ff */
[----:B------:R-:W-:Y:S01]  /*4a30*/  FMUL.FTZ R36, R25, R5 ;  /* 0x0000000519247220 */ /* 0x000fe20000410000 */
[----:B------:R-:W-:Y:S01]  /*4a40*/  LOP3.LUT R27, R27, 0xffff0000, RZ, 0xc0, !PT ;  /* 0xffff00001b1b7812 */ /* 0x000fe200078ec0ff */
[-C--:B------:R-:W-:Y:S01]  /*4a50*/  FMUL.FTZ R39, R25, R11.reuse ;  /* 0x0000000b19277220 */ /* 0x080fe20000410000 */
[C---:B------:R-:W-:Y:S01]  /*4a60*/  FMUL.FTZ R37, R13.reuse, R120 ;  /* 0x000000780d257220 */ /* 0x040fe20000410000 */
[----:B------:R-:W-:Y:S01]  /*4a70*/  FMUL.FTZ R13, R13, R116 ;  /* 0x000000740d0d7220 */ /* 0x000fe20000410000 */
[----:B------:R-:W-:Y:S01]  /*4a80*/  LOP3.LUT R118, R118, 0xffff0000, RZ, 0xc0, !PT ;  /* 0xffff000076767812 */ /* 0x000fe200078ec0ff */
[C---:B------:R-:W-:Y:S01]  /*4a90*/  FFMA.FTZ R36, R8.reuse, R11, R36 ;  /* 0x0000000b08247223 */ /* 0x040fe20000010024 */
[----:B------:R-:W-:Y:S01]  /*4aa0*/  FFMA.FTZ R39, R8, R5, -R39 ;  /* 0x0000000508277223 */ /* 0x000fe20000010827 */
[----:B------:R-:W-:Y:S01]  /*4ab0*/  LOP3.LUT R114, R114, 0xffff0000, RZ, 0xc0, !PT ;  /* 0xffff000072727812 */ /* 0x000fe200078ec0ff */
[----:B------:R-:W-:Y:S01]  /*4ac0*/  IMAD.U32 R11, R119, 0x10000, RZ ;  /* 0x00010000770b7824 */ /* 0x000fe200078e00ff */
[----:B------:R-:W-:Y:S01]  /*4ad0*/  LOP3.LUT R9, R15, 0xffff0000, RZ, 0xc0, !PT ;  /* 0xffff00000f097812 */ /* 0x000fe200078ec0ff */
[----:B------:R-:W-:-:S02]  /*4ae0*/  IMAD.U32 R5, R115, 0x10000, RZ ;  /* 0x0001000073057824 */ /* 0x000fc400078e00ff */
[C---:B------:R-:W-:Y:S01]  /*4af0*/  FFMA.FTZ R37, R6.reuse, R116, -R37 ;  /* 0x0000007406257223 */ /* 0x040fe20000010825 */
        /* <DEDUP_REMOVED lines=8> */
[C---:B------:R-:W-:Y:S01]  /*4b80*/  FFMA.FTZ R114, R9.reuse, R114, -R6 ;  /* 0x0000007209727223 */ /* 0x040fe20000010806 */
[----:B------:R-:W-:Y:S01]  /*4b90*/  PRMT R112, R112, 0x5410, R111 ;  /* 0x0000541070707816 */ /* 0x000fe2000000006f */
[----:B------:R-:W-:Y:S01]  /*4ba0*/  IMAD.U32 R15, R26, 0x10000, RZ ;  /* 0x000100001a0f7824 */ /* 0x000fe200078e00ff */
[----:B------:R-:W-:Y:S01]  /*4bb0*/  LOP3.LUT R12, R12, 0xffff0000, RZ, 0xc0, !PT ;  /* 0xffff00000c0c7812 */ /* 0x000fe200078ec0ff */
[----:B------:R-:W-:Y:S01]  /*4bc0*/  FFMA.FTZ R27, R9, R118, R8 ;  /* 0x00000076091b7223 */ /* 0x000fe20000010008 */
[----:B------:R-:W-:Y:S01]  /*4bd0*/  FFMA.FTZ R10, R4, R11, R10 ;  /* 0x0000000b040a7223 */ /* 0x000fe2000001000a */
[C---:B------:R-:W-:Y:S01]  /*4be0*/  IMAD.U32 R6, R117.reuse, 0x10000, RZ ;  /* 0x0001000075067824 */ /* 0x040fe200078e00ff */
[----:B------:R-:W-:Y:S01]  /*4bf0*/  LOP3.LUT R26, R26, 0xffff0000, RZ, 0xc0, !PT ;  /* 0xffff00001a1a7812 */ /* 0x000fe200078ec0ff */
[----:B------:R-:W-:Y:S01]  /*4c00*/  FMUL.FTZ R9, R24, R119 ;  /* 0x0000007718097220 */ /* 0x000fe20000410000 */
[----:B------:R-:W-:Y:S01]  /*4c10*/  FFMA.FTZ R13, R4, R5, -R13 ;  /* 0x00000005040d7223 */ /* 0x000fe2000001080d */
[----:B------:R-:W-:Y:S01]  /*4c20*/  FMUL.FTZ R11, R24, R115 ;  /* 0x00000073180b7220 */ /* 0x000fe20000410000 */
[----:B------:R-:W-:Y:S01]  /*4c30*/  LOP3.LUT R117, R117, 0xffff0000, RZ, 0xc0, !PT ;  /* 0xffff000075757812 */ /* 0x000fe200078ec0ff */
[C---:B------:R-:W-:Y:S01]  /*4c40*/  IMAD.U32 R4, R112.reuse, 0x10000, RZ ;  /* 0x0001000070047824 */ /* 0x040fe200078e00ff */
[----:B------:R-:W-:Y:S01]  /*4c50*/  LOP3.LUT R5, R112, 0xffff0000, RZ, 0xc0, !PT ;  /* 0xffff000070057812 */ /* 0x000fe200078ec0ff */
[----:B------:R-:W-:-:S02]  /*4c60*/  IMAD.U32 R7, R14, 0x10000, RZ ;  /* 0x000100000e077824 */ /* 0x000fc400078e00ff */
[C---:B------:R-:W-:Y:S01]  /*4c70*/  FFMA.FTZ R8, R12.reuse, R115, -R9 ;  /* 0x000000730c087223 */ /* 0x040fe20000010809 */
        /* <DEDUP_REMOVED lines=20> */
[----:B------:R-:W-:-:S07]  /*4dc0*/  F2FP.BF16.F32.PACK_AB R24, R11, R10 ;  /* 0x0000000a0b18723e */ /* 0x000fce00000010ff */
.L_x_7687:
[----:B------:R-:W-:Y:S05]  /*4dd0*/  BSYNC B1 ;  /* 0x0000000000017941 */ /* 0x000fea0003800000 */
.L_x_7686:
        /* <DEDUP_REMOVED lines=10> */
.L_x_7655:
[----:B------:R-:W-:-:S06]  /*4e80*/  UISETP.NE.AND UP0, UPT, UR44, 0x3, UPT ;  /* 0x000000032c00788c */ /* 0x000fcc000bf05270 */
[----:B------:R-:W-:-:S13]  /*4e90*/  PLOP3.LUT P3, PT, PT, PT, UP0, 0x80, 0x0 ;  /* 0x000000000000781c */ /* 0x000fda0003f6f008 */
[----:B------:R-:W-:Y:S05]  /*4ea0*/  @!P3 BRA `(.L_x_7688) ;  /* 0x000000000004b947 */ /* 0x000fea0003800000 */
[----:B------:R-:W-:Y:S01]  /*4eb0*/  BPT.TRAP 0x1 ;  /* 0x000000040000795c */ /* 0x000fe20000300000 */
.L_x_7688:
[----:B------:R-:W-:Y:S01]  /*4ec0*/  IMAD R90, R2, 0x8, R18 ;  /* 0x00000008025a7824 */ /* 0x000fe200078e0212 */
[----:B------:R-:W-:Y:S01]  /*4ed0*/  SHF.L.U32 R101, R23, 0x1f, RZ ;  /* 0x0000001f17657819 */ /* 0x000fe200000006ff */
[----:B------:R-:W-:Y:S01]  /*4ee0*/  IMAD R104, R59, -0x60, R62 ;  /* 0xffffffa03b687824 */ /* 0x000fe200078e023e */
[----:B------:R-:W-:Y:S02]  /*4ef0*/  BSSY B1, `(.L_x_7689) ;  /* 0x0000004000017945 */ /* 0x000fe40003800000 */
[----:B------:R-:W0:Y:S02]  /*4f00*/  SYNCS.PHASECHK.TRANS64.TRYWAIT P4, [R90+URZ+0x22890], R101 ;  /* 0x022890655a0075a7 */ /* 0x000e24000808017f */
[----:B------:R-:W-:Y:S01]  /*4f10*/  VIMNMX R104, R104, 0x60, PT ;  /* 0x0000006068687848 */ /* 0x000fe20003fe0100 */
[----:B0-----:R-:W-:Y:S06]  /*4f20*/  @!P4 BRA `(.L_x_7690) ;  /* 0x000000f400d8c947 */ /* 0x001fec0003800000 */
.L_x_7881:
[----:B------:R-:W-:Y:S05]  /*4f30*/  BSYNC B1 ;  /* 0x0000000000017941 */ /* 0x000fea0003800000 */
.L_x_7689:
[-C--:B------:R-:W-:Y:S01]  /*4f40*/  ISETP.GE.AND P5, PT, R19, R104.reuse, PT ;  /* 0x000000681300720c */ /* 0x080fe20003fa6270 */
[----:B------:R-:W-:Y:S01]  /*4f50*/  BSSY B1, `(.L_x_7691) ;  /* 0x0000007000017945 */ /* 0x000fe20003800000 */
[----:B------:R-:W-:-:S11]  /*4f60*/  ISETP.GE.AND P4, PT, R211, R104, PT ;  /* 0x00000068d300720c */ /* 0x000fd60003f86270 */
[----:B------:R-:W-:Y:S05]  /*4f70*/  @P5 BRA `(.L_x_7692) ;  /* 0x0000000000105947 */ /* 0x000fea0003800000 */
[----:B------:R-:W1:Y:S04]  /*4f80*/  @!P1 LDS.128 R4, [R107] ;  /* 0x000000006b049984 */ /* 0x000e680000000c00 */
[----:B------:R-:W2:Y:S04]  /*4f90*/  @!P2 LDS.128 R8, [R106] ;  /* 0x000000006a08a984 */ /* 0x000ea80000000c00 */
[----:B-1----:R1:W-:Y:S04]  /*4fa0*/  @!P1 STG.E.128 desc[UR40][R14.64], R4 ;  /* 0x000000040e009986 */ /* 0x0023e8000c101d28 */
[----:B--2---:R1:W-:Y:S02]  /*4fb0*/  @!P2 STG.E.128 desc[UR40][R14.64+0x40], R8 ;  /* 0x000040080e00a986 */ /* 0x0043e4000c101d28 */
.L_x_7692:
[----:B------:R-:W-:Y:S05]  /*4fc0*/  BSYNC B1 ;  /* 0x0000000000017941 */ /* 0x000fea0003800000 */
.L_x_7691:
[----:B------:R-:W-:Y:S05]  /*4fd0*/  @P4 BRA `(.L_x_7672) ;  /* 0x0000000000104947 */ /* 0x000fea0003800000 */
[----:B-1----:R-:W1:Y:S04]  /*4fe0*/  @!P1 LDS.128 R4, [R107+0x2000] ;  /* 0x002000006b049984 */ /* 0x002e680000000c00 */
[----:B------:R-:W2:Y:S04]  /*4ff0*/  @!P2 LDS.128 R8, [R106+0x2000] ;  /* 0x002000006a08a984 */ /* 0x000ea80000000c00 */
[----:B-1----:R3:W-:Y:S04]  /*5000*/  @!P1 STG.E.128 desc[UR40][R12.64], R4 ;  /* 0x000000040c009986 */ /* 0x0027e8000c101d28 */
[----:B--2---:R3:W-:Y:S02]  /*5010*/  @!P2 STG.E.128 desc[UR40][R12.64+0x40], R8 ;  /* 0x000040080c00a986 */ /* 0x0047e4000c101d28 */
.L_x_7672:
[----:B------:R-:W-:Y:S05]  /*5020*/  BSYNC B0 ;  /* 0x0000000000007941 */ /* 0x000fea0003800000 */
.L_x_7654:
[----:B-123--:R-:W1:Y:S01]  /*5030*/  S2R R4, SR_TID.X ;  /* 0x0000000000047919 */ /* 0x00ee620000002100 */
        /* <DEDUP_REMOVED lines=16> */
.L_x_7694:
[----:B------:R-:W-:Y:S05]  /*5140*/  BSYNC B0 ;  /* 0x0000000000007941 */ /* 0x000fea0003800000 */
.L_x_7693:
[----:B------:R-:W2:Y:S01]  /*5150*/  SYNCS.PHASECHK.TRANS64.TRYWAIT P3, [R90+URZ+0x228b0], R101 ;  /* 0x0228b0655a0075a7 */ /* 0x000ea2000806017f */
[----:B------:R-:W-:Y:S01]  /*5160*/  ULDC UR45, c[0x0][0x310] ;  /* 0x0000c400002d7ab9 */ /* 0x000fe20000000800 */
[----:B------:R-:W-:Y:S01]  /*5170*/  ULDC.64 UR42, c[0x0][0x318] ;  /* 0x0000c600002a7ab9 */ /* 0x000fe20000000a00 */
[----:B------:R-:W-:Y:S01]  /*5180*/  ULDC.64 UR38, c[0x0][0x308] ;  /* 0x0000c20000267ab9 */ /* 0x000fe20000000a00 */
[----:B------:R-:W-:Y:S01]  /*5190*/  BSSY B0, `(.L_x_7695) ;  /* 0x0000003000007945 */ /* 0x000fe20003800000 */
[----:B-1----:R-:W-:-:S03]  /*51a0*/  IMAD R4, R2, 0x6000, R77 ;  /* 0x0000600002047824 */ /* 0x002fc600078e024d */
[----:B--2---:R-:W-:Y:S05]  /*51b0*/  @!P3 BRA `(.L_x_7696) ;  /* 0x000000f40048b947 */ /* 0x004fea0003800000 */
.L_x_7882:
[----:B------:R-:W-:Y:S05]  /*51c0*/  BSYNC B0 ;  /* 0x0000000000007941 */ /* 0x000fea0003800000 */
.L_x_7695:
[----:B------:R-:W-:Y:S01]  /*51d0*/  ISETP.GE.AND P3, PT, R19, R104, PT ;  /* 0x000000681300720c */ /* 0x000fe20003f66270 */
[----:B------:R-:W-:Y:S01]  /*51e0*/  IMAD.IADD R6, R80, 0x1, R4 ;  /* 0x0000000150067824 */ /* 0x000fe200078e0204 */
[----:B------:R-:W-:Y:S01]  /*51f0*/  BSSY B0, `(.L_x_7697) ;  /* 0x0000025000007945 */ /* 0x000fe20003800000 */
[----:B------:R-:W-:Y:S02]  /*5200*/  IMAD R36, R4, 0x2, R61 ;  /* 0x0000000204247824 */ /* 0x000fe400078e023d */
[----:B----4-:R-:W-:-:S04]  /*5210*/  IMAD.WIDE R32, R59, 0x60, R56 ;  /* 0x000000603b207825 */ /* 0x010fc800078e0238 */
[----:B------:R-:W-:-:S04]  /*5220*/  IMAD R37, R6, 0x2, R61 ;  /* 0x0000000206257824 */ /* 0x000fc800078e023d */
[----:B------:R-:W-:Y:S05]  /*5230*/  @P3 BRA `(.L_x_7698) ;  /* 0x0000000000803947 */ /* 0x000fea0003800000 */
[----:B------:R-:W-:Y:S02]  /*5240*/  IMAD R7, R33, UR42, RZ ;  /* 0x0000002a21077c24 */ /* 0x000fe4000f8e02ff */
[----:B------:R-:W-:Y:S02]  /*5250*/  IMAD.MOV.U32 R4, RZ, RZ, R40 ;  /* 0x000000ffff047224 */ /* 0x000fe400078e0028 */
[----:B------:R-:W-:Y:S02]  /*5260*/  IMAD.MOV.U32 R5, RZ, RZ, R63 ;  /* 0x000000ffff057224 */ /* 0x000fe400078e003f */
[C---:B------:R-:W-:Y:S02]  /*5270*/  IMAD R7, R32.reuse, UR43, R7 ;  /* 0x0000002b20077c24 */ /* 0x040fe4000f8e0207 */
[----:B------:R-:W-:-:S04]  /*5280*/  IMAD.WIDE.U32 R4, R32, UR42, R4 ;  /* 0x0000002a20047c25 */ /* 0x000fc8000f8e0004 */
[----:B------:R-:W-:Y:S01]  /*5290*/  IMAD.IADD R5, R5, 0x1, R7 ;  /* 0x0000000105057824 */ /* 0x000fe200078e0207 */
[----:B------:R-:W-:-:S04]  /*52a0*/  LEA R34, P3, R4, UR38, 0x1 ;  /* 0x0000002604227c11 */ /* 0x000fc8000f8608ff */
[----:B------:R-:W-:Y:S02]  /*52b0*/  LEA.HI.X R35, R4, UR39, R5, 0x1, P3 ;  /* 0x0000002704237c11 */ /* 0x000fe400098f0c05 */
[----:B------:R-:W-:-:S13]  /*52c0*/  ISETP.GE.AND P3, PT, R16, UR45, PT ;  /* 0x0000002d10007c0c */ /* 0x000fda000bf66270 */
[----:B------:R-:W2:Y:S04]  /*52d0*/  @!P3 LDS.128 R4, [R36] ;  /* 0x000000002404b984 */ /* 0x000ea80000000c00 */
[----:B--2---:R-:W-:Y:S01]  /*52e0*/  @!P3 STG.E.128 desc[UR40][R34.64], R4 ;  /* 0x000000042200b986 */ /* 0x004fe2000c101d28 */
[----:B------:R-:W-:-:S13]  /*52f0*/  ISETP.GE.AND P3, PT, R99, UR45, PT ;  /* 0x0000002d63007c0c */ /* 0x000fda000bf66270 */
[----:B------:R-:W2:Y:S04]  /*5300*/  @!P3 LDS.128 R8, [R37] ;  /* 0x000000002508b984 */ /* 0x000ea80000000c00 */
[----:B--2---:R-:W-:Y:S01]  /*5310*/  @!P3 STG.E.128 desc[UR40][R34.64+0x40], R8 ;  /* 0x000040082200b986 */ /* 0x004fe2000c101d28 */
[----:B------:R-:W-:-:S13]  /*5320*/  ISETP.GE.AND P3, PT, R98, UR45, PT ;  /* 0x0000002d62007c0c */ /* 0x000fda000bf66270 */
[----:B------:R-:W2:Y:S04]  /*5330*/  @!P3 LDS.128 R12, [R36+0x3000] ;  /* 0x00300000240cb984 */ /* 0x000ea80000000c00 */
        /* <DEDUP_REMOVED lines=10> */
[----:B------:R-:W-:-:S13]  /*53e0*/  ISETP.NE.AND P3, PT, R0, RZ, PT ;  /* 0x000000ff0000720c */ /* 0x000fda0003f65270 */
[----:B------:R-:W2:Y:S04]  /*53f0*/  @P3 LDS.128 R12, [R36+0x9000] ;  /* 0x00900000240c3984 */ /* 0x000ea80000000c00 */
[----:B--2---:R-:W-:Y:S01]  /*5400*/  @P3 STG.E.128 desc[UR40][R34.64+0x180], R12 ;  /* 0x0001800c22003986 */ /* 0x004fe2000c101d28 */
[----:B------:R-:W-:-:S13]  /*5410*/  ISETP.NE.AND P3, PT, R3, RZ, PT ;  /* 0x000000ff0300720c */ /* 0x000fda0003f65270 */
[----:B------:R-:W2:Y:S04]  /*5420*/  @P3 LDS.128 R24, [R37+0x9000] ;  /* 0x0090000025183984 */ /* 0x000ea80000000c00 */
[----:B--2---:R2:W-:Y:S02]  /*5430*/  @P3 STG.E.128 desc[UR40][R34.64+0x1c0], R24 ;  /* 0x0001c01822003986 */ /* 0x0045e4000c101d28 */
.L_x_7698:
[----:B------:R-:W-:Y:S05]  /*5440*/  BSYNC B0 ;  /* 0x0000000000007941 */ /* 0x000fea0003800000 */
.L_x_7697:
[----:B------:R-:W-:Y:S01]  /*5450*/  ISETP.GE.AND P3, PT, R211, R104, PT ;  /* 0x00000068d300720c */ /* 0x000fe20003f66270 */
[----:B------:R-:W-:-:S12]  /*5460*/  BSSY B0, `(.L_x_7699) ;  /* 0x0000024000007945 */ /* 0x000fd80003800000 */
[----:B------:R-:W-:Y:S05]  /*5470*/  @P3 BRA `(.L_x_7700) ;  /* 0x0000000000883947 */ /* 0x000fea0003800000 */
[----:B------:R-:W-:Y:S01]  /*5480*/  IADD3 R7, P3, R32, 0x40, RZ ;  /* 0x0000004020077810 */ /* 0x000fe20007f7e0ff */
[----:B------:R-:W-:Y:S02]  /*5490*/  IMAD.MOV.U32 R4, RZ, RZ, R40 ;  /* 0x000000ffff047224 */ /* 0x000fe400078e0028 */
[----:B------:R-:W-:Y:S02]  /*54a0*/  IMAD.MOV.U32 R5, RZ, RZ, R63 ;  /* 0x000000ffff057224 */ /* 0x000fe400078e003f */
[----:B------:R-:W-:Y:S02]  /*54b0*/  IMAD.X R32, RZ, RZ, R33, P3 ;  /* 0x000000ffff207224 */ /* 0x000fe400018e0621 */
[----:B------:R-:W-:-:S04]  /*54c0*/  IMAD.WIDE.U32 R4, R7, UR42, R4 ;  /* 0x0000002a07047c25 */ /* 0x000fc8000f8e0004 */
[----:B------:R-:W-:-:S04]  /*54d0*/  IMAD R32, R32, UR42, RZ ;  /* 0x0000002a20207c24 */ /* 0x000fc8000f8e02ff */
[----:B------:R-:W-:Y:S01]  /*54e0*/  IMAD R7, R7, UR43, R32 ;  /* 0x0000002b07077c24 */ /* 0x000fe2000f8e0220 */
[----:B------:R-:W-:-:S03]  /*54f0*/  LEA R32, P3, R4, UR38, 0x1 ;  /* 0x0000002604207c11 */ /* 0x000fc6000f8608ff */
[----:B------:R-:W-:-:S05]  /*5500*/  IMAD.IADD R5, R5, 0x1, R7 ;  /* 0x0000000105057824 */ /* 0x000fca00078e0207 */
[----:B------:R-:W-:Y:S02]  /*5510*/  LEA.HI.X R33, R4, UR39, R5, 0x1, P3 ;  /* 0x0000002704217c11 */ /* 0x000fe400098f0c05 */
[----:B------:R-:W-:-:S13]  /*5520*/  ISETP.GE.AND P3, PT, R16, UR45, PT ;  /* 0x0000002d10007c0c */ /* 0x000fda000bf66270 */
[----:B------:R-:W3:Y:S04]  /*5530*/  @!P3 LDS.128 R4, [R36+0x2000] ;  /* 0x002000002404b984 */ /* 0x000ee80000000c00 */
[----:B---3--:R-:W-:Y:S01]  /*5540*/  @!P3 STG.E.128 desc[UR40][R32.64], R4 ;  /* 0x000000042000b986 */ /* 0x008fe2000c101d28 */
[----:B------:R-:W-:-:S13]  /*5550*/  ISETP.GE.AND P3, PT, R98, UR45, PT ;  /* 0x0000002d62007c0c */ /* 0x000fda000bf66270 */
[----:B------:R-:W3:Y:S04]  /*5560*/  @!P3 LDS.128 R8, [R36+0x5000] ;  /* 0x005000002408b984 */ /* 0x000ee80000000c00 */
[----:B---3--:R-:W-:Y:S01]  /*5570*/  @!P3 STG.E.128 desc[UR40][R32.64+0x80], R8 ;  /* 0x000080082000b986 */ /* 0x008fe2000c101d28 */
[----:B------:R-:W-:-:S13]  /*5580*/  ISETP.GE.AND P3, PT, R94, UR45, PT ;  /* 0x0000002d5e007c0c */ /* 0x000fda000bf66270 */
[----:B------:R-:W3:Y:S04]  /*5590*/  @!P3 LDS.128 R12, [R36+0x8000] ;  /* 0x00800000240cb984 */ /* 0x000ee80000000c00 */
[----:B---3--:R-:W-:Y:S01]  /*55a0*/  @!P3 STG.E.128 desc[UR40][R32.64+0x100], R12 ;  /* 0x0001000c2000b986 */ /* 0x008fe2000c101d28 */
[----:B------:R-:W-:-:S13]  /*55b0*/  ISETP.NE.AND P3, PT, R0, RZ, PT ;  /* 0x000000ff0000720c */ /* 0x000fda0003f65270 */
[----:B--2---:R-:W2:Y:S04]  /*55c0*/  @P3 LDS.128 R24, [R36+0xb000] ;  /* 0x00b0000024183984 */ /* 0x004ea80000000c00 */
[----:B--2---:R-:W-:Y:S01]  /*55d0*/  @P3 STG.E.128 desc[UR40][R32.64+0x180], R24 ;  /* 0x0001801820003986 */ /* 0x004fe2000c101d28 */
        /* <DEDUP_REMOVED lines=11> */
[----:B--2---:R3:W-:Y:S02]  /*5690*/  @P3 STG.E.128 desc[UR40][R32.64+0x1c0], R24 ;  /* 0x0001c01820003986 */ /* 0x0047e4000c101d28 */
.L_x_7700:
[----:B------:R-:W-:Y:S05]  /*56a0*/  BSYNC B0 ;  /* 0x0000000000007941 */ /* 0x000fea0003800000 */
.L_x_7699:
[----:B------:R-:W-:Y:S01]  /*56b0*/  @!PT LDS RZ, [RZ] ;  /* 0x00000000fffff984 */ /* 0x000fe20000000800 */
[----:B------:R-:W-:Y:S01]  /*56c0*/  @!PT LDS RZ, [RZ] ;  /* 0x00000000fffff984 */ /* 0x000fe20000000800 */
[----:B------:R-:W-:Y:S01]  /*56d0*/  @!PT LDS RZ, [RZ] ;  /* 0x00000000fffff984 */ /* 0x000fe20000000800 */
[----:B------:R-:W-:Y:S01]  /*56e0*/  @!PT LDS RZ, [RZ] ;  /* 0x00000000fffff984 */ /* 0x000fe20000000800 */
[----:B------:R4:W-:Y:S06]  /*56f0*/  MEMBAR.ALL.CTA ;  /* 0x0000000000007992 */ /* 0x0009ec0000008000 */
[----:B----4-:R-:W4:Y:S02]  /*5700*/  FENCE.VIEW.ASYNC.S ;  /* 0x00000000000073c6 */ /* 0x010f240000000000 */
[----:B----4-:R4:W-:Y:S01]  /*5710*/  BAR.SYNC.DEFER_BLOCKING R79, 0x80 ;  /* 0x0002004f0000751d */ /* 0x0109e20000010000 */
[----:B------:R-:W-:Y:S01]  /*5720*/  ISETP.NE.AND P5, PT, R100, RZ, PT ;  /* 0x000000ff6400720c */ /* 0x000fe20003fa5270 */
[----:B------:R-:W-:-:S02]  /*5730*/  VIADD R2, R2, 0x1 ;  /* 0x0000000102027836 */ /* 0x000fc40000000000 */
[----:B01----:R-:W-:-:S03]  /*5740*/  @!P4 VIADD R90, R90, 0x228c0 ;  /* 0x000228c05a5ac836 */ /* 0x003fc60000000000 */
[C---:B------:R-:W-:Y:S02]  /*5750*/  ISETP.NE.AND P3, PT, R2.reuse, 0x2, PT ;  /* 0x000000020200780c */ /* 0x040fe40003f65270 */
[----:B------:R-:W-:Y:S02]  /*5760*/  @!P4 PRMT R90, RZ, 0x654, R90 ;  /* 0x00000654ff5ac816 */ /* 0x000fe4000000005a */
[----:B------:R-:W-:Y:S02]  /*5770*/  SEL R4, RZ, 0x1, P3 ;  /* 0x00000001ff047807 */ /* 0x000fe40001800000 */
[----:B------:R-:W-:Y:S02]  /*5780*/  SEL R2, R2, RZ, P3 ;  /* 0x000000ff02027207 */ /* 0x000fe40001800000 */
[----:B------:R-:W-:Y:S01]  /*5790*/  LOP3.LUT R23, R23, R4, RZ, 0x3c, !PT ;  /* 0x0000000417177212 */ /* 0x000fe200078e3cff */
[----:B------:R4:W-:Y:S01]  /*57a0*/  @!P4 SYNCS.ARRIVE.TRANS64.RED.A1T0 RZ, [R90+URZ], RZ ;  /* 0x000000ff5affc9a7 */ /* 0x0009e2000810043f */
[----:B------:R-:W-:Y:S05]  /*57b0*/  @P5 BRA `(.L_x_7701) ;  /* 0xffffffc800b45947 */ /* 0x000fea000383ffff */
[----:B------:R-:W0:Y:S01]  /*57c0*/  S2R R5, SR_TID.X ;  /* 0x0000000000057919 */ /* 0x000e220000002100 */
[----:B------:R-:W-:Y:S02]  /*57d0*/  PLOP3.LUT P0, PT, PT, PT, PT, 0x8, 0x0 ;  /* 0x000000000000781c */ /* 0x000fe40003f0e170 */
[----:B0-----:R-:W-:-:S04]  /*57e0*/  SHF.R.U32.HI R5, RZ, 0x7, R5 ;  /* 0x00000007ff057819 */ /* 0x001fc80000011605 */
[----:B------:R-:W-:-:S13]  /*57f0*/  ISETP.NE.AND P5, PT, R5, 0x1, PT ;  /* 0x000000010500780c */ /* 0x000fda0003fa5270 */
[----:B------:R-:W-:Y:S06]  /*5800*/  @!P5 BAR.ARV 0x9, 0x100 ;  /* 0x024400000000db1d */ /* 0x000fec0000002000 */
.L_x_7649:
[----:B------:R-:W-:Y:S02]  /*5810*/  ISETP.GE.AND P2, PT, R176, 0x1, PT ;  /* 0x00000001b000780c */ /* 0x000fe40003f46270 */
[----:B------:R-:W-:Y:S02]  /*5820*/  CS2R R4, SRZ ;  /* 0x0000000000047805 */ /* 0x000fe4000001ff00 */
[----:B------:R-:W-:Y:S02]  /*5830*/  PLOP3.LUT P1, PT, PT, PT, PT, 0x80, 0x0 ;  /* 0x000000000000781c */ /* 0x000fe40003f2f070 */
        /* <DEDUP_REMOVED lines=42> */
[----:B----4-:R-:W-:Y:S02]  /*5ae0*/  CS2R R78, SRZ ;  /* 0x00000000004e7805 */ /* 0x010fe4000001ff00 */
        /* <DEDUP_REMOVED lines=17> */
[----:B--2---:R-:W-:Y:S02]  /*5c00*/  CS2R R34, SRZ ;  /* 0x0000000000227805 */ /* 0x004fe4000001ff00 */
[----:B------:R-:W-:-:S02]  /*5c10*/  CS2R R36, SRZ ;  /* 0x0000000000247805 */ /* 0x000fc4000001ff00 */
[----:B---3--:R-:W-:Y:S02]  /*5c20*/  CS2R R32, SRZ ;  /* 0x0000000000207805 */ /* 0x008fe4000001ff00 */
[----:B------:R-:W-:Y:S02]  /*5c30*/  CS2R R26, SRZ ;  /* 0x00000000001a7805 */ /* 0x000fe4000001ff00 */
[----:B------:R-:W-:Y:S01]  /*5c40*/  CS2R R28, SRZ ;  /* 0x00000000001c7805 */ /* 0x000fe2000001ff00 */
[----:B------:R-:W-:Y:S06]  /*5c50*/  @P0 BRA `(.L_x_7702) ;  /* 0x00000000000c0947 */ /* 0x000fec0003800000 */
[----:B------:R-:W0:Y:S01]  /*5c60*/  FENCE.VIEW.ASYNC.G ;  /* 0x00000000000073c6 */ /* 0x000e220000000100 */
[----:B------:R-:W-:Y:S05]  /*5c70*/  WARPSYNC.ALL ;  /* 0x0000000000007948 */ /* 0x000fea0003800000 */
[----:B0-----:R-:W-:Y:S06]  /*5c80*/  BAR.ARV 0xc, 0x120 ;  /* 0x0304800000007b1d */ /* 0x001fec0000002000 */
.L_x_7702:
[----:B------:R-:W-:Y:S01]  /*5c90*/  CS2R R24, SRZ ;  /* 0x0000000000187805 */ /* 0x000fe2000001ff00 */
[----:B------:R-:W-:Y:S06]  /*5ca0*/  @!P2 BRA `(.L_x_7703) ;  /* 0x000000680070a947 */ /* 0x000fec0003800000 */
[----:B------:R-:W-:-:S03]  /*5cb0*/  UMOV UR4, 0xffffffff ;  /* 0xffffffff00047882 */ /* 0x000fc60000000000 */
[----:B------:R-:W-:Y:S05]  /*5cc0*/  BRA.DIV UR4, `(.L_x_7704) ;  /* 0x000000ea04987947 */ /* 0x000fea000b800000 */
[----:B------:R0:W1:Y:S02]  /*5cd0*/  SHFL.IDX PT, R14, R230, RZ, 0x1f ;  /* 0x00001fffe60e7589 */ /* 0x00006400000e0000 */
.L_x_7885:
[----:B-1----:R-:W-:Y:S01]  /*5ce0*/  LEA.HI R0, R14, R14, RZ, 0x1 ;  /* 0x0000000e0e007211 */ /* 0x002fe200078f08ff */
[----:B------:R-:W-:Y:S01]  /*5cf0*/  VIADD R24, R18, 0x18400 ;  /* 0x0001840012187836 */ /* 0x000fe20000000000 */
[----:B------:R-:W-:Y:S02]  /*5d00*/  BSSY B6, `(.L_x_7705) ;  /* 0x0000018000067945 */ /* 0x000fe40003800000 */
[----:B------:R-:W-:Y:S02]  /*5d10*/  LOP3.LUT R3, R0, 0x1e, RZ, 0xc0, !PT ;  /* 0x0000001e00037812 */ /* 0x000fe400078ec0ff */
[----:B------:R-:W-:-:S03]  /*5d20*/  LOP3.LUT P0, RZ, R24, 0x1bf, RZ, 0xc0, !PT ;  /* 0x000001bf18ff7812 */ /* 0x000fc6000780c0ff */
        /* <DEDUP_REMOVED lines=20> */
[----:B0-2--5:R-:W-:Y:S05]  /*5e70*/  CALL.ABS.NOINC R14 ;  /* 0x000000000e007343 */ /* 0x025fea0003c00000 */
.L_x_7706:
[----:B------:R-:W-:Y:S05]  /*5e80*/  BSYNC B6 ;  /* 0x0000000000067941 */ /* 0x000fea0003800000 */
.L_x_7705:
[----:B------:R-:W-:Y:S02]  /*5e90*/  ULDC UR4, c[0x0][0x3d4] ;  /* 0x0000f50000047ab9 */ /* 0x000fe40000000800 */
[----:B------:R-:W-:-:S13]  /*5ea0*/  ISETP.LT.AND P0, PT, RZ, UR4, PT ;  /* 0x00000004ff007c0c */ /* 0x000fda000bf01270 */
[----:B------:R-:W-:Y:S05]  /*5eb0*/  @P0 BRA `(.L_x_7707) ;  /* 0x00000000003c0947 */ /* 0x000fea0003800000 */
[----:B------:R-:W-:-:S04]  /*5ec0*/  LEA.HI R0, R212, R212, RZ, 0x1 ;  /* 0x000000d4d4007211 */ /* 0x000fc800078f08ff */
[----:B------:R-:W-:-:S05]  /*5ed0*/  LOP3.LUT R3, R0, 0xfffffffe, RZ, 0xc0, !PT ;  /* 0xfffffffe00037812 */ /* 0x000fca00078ec0ff */
[----:B------:R-:W-:-:S05]  /*5ee0*/  IMAD.IADD R3, R212, 0x1, -R3 ;  /* 0x00000001d4037824 */ /* 0x000fca00078e0a03 */
[----:B------:R-:W-:-:S04]  /*5ef0*/  SHF.L.U32 R3, R3, 0x1f, RZ ;  /* 0x0000001f03037819 */ /* 0x000fc800000006ff */
[----:B------:R1:W2:Y:S03]  /*5f00*/  SYNCS.PHASECHK.TRANS64.TRYWAIT P0, [R18+URZ+0x22800], R3 ;  /* 0x02280003120075a7 */ /* 0x0002a6000800017f */
[----:B--2---:R-:W-:Y:S05]  /*5f10*/  @!P0 NANOSLEEP.SYNCS 0x989680 ;  /* 0x009896800000895d */ /* 0x004fea0003900000 */
[----:B------:R-:W2:Y:S01]  /*5f20*/  @!P0 SYNCS.PHASECHK.TRANS64 P0, [R18+URZ+0x22800], R3 ;  /* 0x02280003120085a7 */ /* 0x000ea2000800007f */
[----:B------:R-:W-:Y:S04]  /*5f30*/  BSSY B0, `(.L_x_7708) ;  /* 0x0000006000007945 */ /* 0x000fe80003800000 */
[----:B--2---:R-:W-:Y:S05]  /*5f40*/  @P0 BRA `(.L_x_7709) ;  /* 0x0000000000100947 */ /* 0x004fea0003800000 */
.L_x_7710:
[----:B--2---:R2:W3:Y:S02]  /*5f50*/  SYNCS.PHASECHK.TRANS64.TRYWAIT P0, [R18+URZ+0x22800], R3 ;  /* 0x02280003120075a7 */ /* 0x0044e4000800017f */
[----:B---3--:R-:W-:Y:S05]  /*5f60*/  @!P0 NANOSLEEP.SYNCS 0x989680 ;  /* 0x009896800000895d */ /* 0x008fea0003900000 */
[----:B------:R-:W3:Y:S02]  /*5f70*/  @!P0 SYNCS.PHASECHK.TRANS64 P0, [R18+URZ+0x22800], R3 ;  /* 0x02280003120085a7 */ /* 0x000ee4000800007f */
[----:B---3--:R-:W-:Y:S05]  /*5f80*/  @!P0 BRA `(.L_x_7710) ;  /* 0xfffffffc00f08947 */ /* 0x008fea000383ffff */
.L_x_7709:
[----:B------:R-:W-:Y:S05]  /*5f90*/  BSYNC B0 ;  /* 0x0000000000007941 */ /* 0x000fea0003800000 */
.L_x_7708:
[----:B------:R-:W-:Y:S05]  /*5fa0*/  BRA `(.L_x_7711) ;  /* 0x00000020006c7947 */ /* 0x000fea0003800000 */
.L_x_7707:
[----:B-----5:R-:W-:Y:S01]  /*5fb0*/  SHF.R.S32.HI R0, RZ, 0x1f, R31 ;  /* 0x0000001fff007819 */ /* 0x020fe2000001141f */
[----:B------:R-:W-:Y:S01]  /*5fc0*/  ULDC.64 UR4, c[0x0][0x3d8] ;  /* 0x0000f60000047ab9 */ /* 0x000fe20000000a00 */
[----:B------:R-:W-:Y:S01]  /*5fd0*/  ULDC.64 UR6, c[0x0][0x3e8] ;  /* 0x0000fa0000067ab9 */ /* 0x000fe20000000a00 */
[----:B------:R-:W-:Y:S01]  /*5fe0*/  IMAD.WIDE.U32 R4, R31, UR4, RZ ;  /* 0x000000041f047c25 */ /* 0x000fe2000f8e00ff */
[----:B------:R-:W-:Y:S01]  /*5ff0*/  LOP3.LUT P0, RZ, R24, 0x3ff, RZ, 0xc0, !PT ;  /* 0x000003ff18ff7812 */ /* 0x000fe2000780c0ff */
[----:B------:R-:W-:Y:S02]  /*6000*/  BSSY B6, `(.L_x_7712) ;  /* 0x0000031000067945 */ /* 0x000fe40003800000 */
[C---:B------:R-:W-:Y:S02]  /*6010*/  IMAD R6, R0.reuse, UR4, RZ ;  /* 0x0000000400067c24 */ /* 0x040fe4000f8e02ff */
[----:B------:R-:W-:Y:S02]  /*6020*/  IMAD R0, R0, UR6, RZ ;  /* 0x0000000600007c24 */ /* 0x000fe4000f8e02ff */
[----:B------:R-:W-:-:S02]  /*6030*/  IMAD.SHL.U32 R29, R219, 0x4, RZ ;  /* 0x00000004db1d7824 */ /* 0x000fc400078e00ff */
[C---:B------:R-:W-:Y:S01]  /*6040*/  IMAD R9, R31.reuse, UR5, R6 ;  /* 0x000000051f097c24 */ /* 0x040fe2000f8e0206 */
[----:B------:R-:W-:Y:S01]  /*6050*/  ULDC.64 UR4, c[0x0][0x3c8] ;  /* 0x0000f20000047ab9 */ /* 0x000fe20000000a00 */
[----:B------:R-:W-:Y:S01]  /*6060*/  IMAD R27, R31, UR7, R0 ;  /* 0x000000071f1b7c24 */ /* 0x000fe2000f8e0200 */
[-C--:B------:R-:W-:Y:S01]  /*6070*/  IADD3 R0, P3, R29, R4.reuse, RZ ;  /* 0x000000041d007210 */ /* 0x080fe20007f7e0ff */
[----:B------:R-:W-:Y:S01]  /*6080*/  IMAD.IADD R9, R9, 0x1, R5 ;  /* 0x0000000109097824 */ /* 0x000fe200078e0205 */
[----:B------:R-:W-:Y:S01]  /*6090*/  SHF.R.S32.HI R10, RZ, 0x1f, R29 ;  /* 0x0000001fff0a7819 */ /* 0x000fe2000001141d */
[----:B------:R-:W-:Y:S01]  /*60a0*/  IMAD.WIDE.U32 R6, R31, UR6, RZ ;  /* 0x000000061f067c25 */ /* 0x000fe2000f8e00ff */
[----:B------:R-:W-:Y:S01]  /*60b0*/  LEA R24, P2, R4, UR4, 0x1 ;  /* 0x0000000404187c11 */ /* 0x000fe2000f8408ff */
[----:B------:R-:W-:Y:S01]  /*60c0*/  ULDC.64 UR6, c[0x0][0x3e0] ;  /* 0x0000f80000067ab9 */ /* 0x000fe20000000a00 */
[----:B------:R-:W-:Y:S01]  /*60d0*/  IADD3 R5, P1, R16, R4, RZ ;  /* 0x0000000410057210 */ /* 0x000fe20007f3e0ff */
[--C-:B------:R-:W-:Y:S01]  /*60e0*/  IMAD.X R3, R10, 0x1, R9.reuse, P3 ;  /* 0x000000010a037824 */ /* 0x100fe200018e0609 */
[----:B------:R-:W-:Y:S01]  /*60f0*/  LEA.HI.X R25, R4, UR5, R9, 0x1, P2 ;  /* 0x0000000504197c11 */ /* 0x000fe200090f0c09 */
[----:B------:R-:W-:Y:S01]  /*6100*/  IMAD.IADD R27, R27, 0x1, R7 ;  /* 0x000000011b1b7824 */ /* 0x000fe200078e0207 */
[----:B------:R-:W-:Y:S01]  /*6110*/  LEA R32, P2, R0, UR4, 0x1 ;  /* 0x0000000400207c11 */ /* 0x000fe2000f8408ff */
[----:B------:R-:W-:Y:S01]  /*6120*/  IMAD.X R4, R17, 0x1, R9, P1 ;  /* 0x0000000111047824 */ /* 0x000fe200008e0609 */
[----:B------:R-:W-:-:S02]  /*6130*/  IADD3 R8, P4, R29, R6, RZ ;  /* 0x000000061d087210 */ /* 0x000fc40007f9e0ff */
[----:B------:R-:W-:Y:S02]  /*6140*/  LEA.HI.X R33, R0, UR5, R3, 0x1, P2 ;  /* 0x0000000500217c11 */ /* 0x000fe400090f0c03 */
[----:B------:R-:W-:Y:S01]  /*6150*/  IADD3 R0, P3, R16, R6, RZ ;  /* 0x0000000610007210 */ /* 0x000fe20007f7e0ff */
[--C-:B------:R-:W-:Y:S01]  /*6160*/  IMAD.X R7, R10, 0x1, R27.reuse, P4 ;  /* 0x000000010a077824 */ /* 0x100fe200020e061b */
[----:B------:R-:W-:Y:S02]  /*6170*/  LEA R26, P2, R6, UR6, 0x1 ;  /* 0x00000006061a7c11 */ /* 0x000fe4000f8408ff */
[----:B------:R-:W-:Y:S01]  /*6180*/  LEA R34, P5, R8, UR6, 0x1 ;  /* 0x0000000608227c11 */ /* 0x000fe2000f8a08ff */
[----:B------:R-:W-:Y:S01]  /*6190*/  IMAD.X R3, R17, 0x1, R27, P3 ;  /* 0x0000000111037824 */ /* 0x000fe200018e061b */
[----:B------:R-:W-:Y:S02]  /*61a0*/  LEA R36, P4, R5, UR4, 0x1 ;  /* 0x0000000405247c11 */ /* 0x000fe4000f8808ff */
[----:B------:R-:W-:-:S02]  /*61b0*/  LEA R38, P1, R0, UR6, 0x1 ;  /* 0x0000000600267c11 */ /* 0x000fc4000f8208ff */
        /* <DEDUP_REMOVED lines=20> */
[----:B0-2---:R-:W-:Y:S05]  /*6300*/  CALL.ABS.NOINC R14 ;  /* 0x000000000e007343 */ /* 0x005fea0003c00000 */
.L_x_7713:
[----:B------:R-:W-:Y:S05]  /*6310*/  BSYNC B6 ;  /* 0x0000000000067941 */ /* 0x000fea0003800000 */
.L_x_7712:
        /* <DEDUP_REMOVED lines=28> */
.L_x_7717:
[----:B------:R-:W-:Y:S05]  /*64e0*/  BSYNC B1 ;  /* 0x0000000000017941 */ /* 0x000fea0003800000 */
.L_x_7716:
[----:B------:R-:W-:Y:S01]  /*64f0*/  UMOV UR4, 0xffffffff ;  /* 0xffffffff00047882 */ /* 0x000fe20000000000 */
[----:B-1---5:R-:W-:Y:S01]  /*6500*/  IMAD.MOV.U32 R33, RZ, RZ, R6 ;  /* 0x000000ffff217224 */ /* 0x022fe200078e0006 */
[--C-:B------:R-:W-:Y:S01]  /*6510*/  SHF.R.U64 R37, R6, 0x10, R7.reuse ;  /* 0x0000001006257819 */ /* 0x100fe20000001207 */
[--C-:B------:R-:W-:Y:S01]  /*6520*/  IMAD.MOV.U32 R34, RZ, RZ, R7.reuse ;  /* 0x000000ffff227224 */ /* 0x100fe200078e0007 */
[----:B------:R-:W-:Y:S02]  /*6530*/  SHF.R.U32.HI R38, RZ, 0x10, R7 ;  /* 0x00000010ff267819 */ /* 0x000fe40000011607 */
[----:B------:R-:W-:Y:S01]  /*6540*/  LEA.HI R0, R212, R212, RZ, 0x1 ;  /* 0x000000d4d4007211 */ /* 0x000fe200078f08ff */
[----:B------:R-:W-:Y:S06]  /*6550*/  BRA.DIV UR4, `(.L_x_7718) ;  /* 0x000000e2049c7947 */ /* 0x000fec000b800000 */
.L_x_7888:
[----:B------:R-:W-:Y:S01]  /*6560*/  UMOV UR4, 0xffffffff ;  /* 0xffffffff00047882 */ /* 0x000fe20000000000 */
[----:B------:R-:W-:Y:S02]  /*6570*/  LOP3.LUT R3, R0, 0xfffffffe, RZ, 0xc0, !PT ;  /* 0xfffffffe00037812 */ /* 0x000fe400078ec0ff */
[----:B------:R-:W-:Y:S05]  /*6580*/  BRA.DIV UR4, `(.L_x_7719) ;  /* 0x000000e204b87947 */ /* 0x000fea000b800000 */
.L_x_7891:
[----:B------:R-:W-:Y:S01]  /*6590*/  UMOV UR4, 0xffffffff ;  /* 0xffffffff00047882 */ /* 0x000fe20000000000 */
[----:B------:R-:W-:Y:S02]  /*65a0*/  IMAD.IADD R3, R212, 0x1, -R3 ;  /* 0x00000001d4037824 */ /* 0x000fe400078e0a03 */
[----:B------:R-:W-:Y:S05]  /*65b0*/  BRA.DIV UR4, `(.L_x_7720) ;  /* 0x000000e204d47947 */ /* 0x000fea000b800000 */
.L_x_7894:
[----:B------:R-:W-:Y:S01]  /*65c0*/  UMOV UR4, 0xffffffff ;  /* 0xffffffff00047882 */ /* 0x000fe20000000000 */
[----:B------:R-:W-:Y:S02]  /*65d0*/  SHF.L.U32 R7, R3, 0x1f, RZ ;  /* 0x0000001f03077819 */ /* 0x000fe400000006ff */
[----:B------:R-:W-:Y:S05]  /*65e0*/  BRA.DIV UR4, `(.L_x_7721) ;  /* 0x000000e204f07947 */ /* 0x000fea000b800000 */
.L_x_7897:
[----:B------:R-:W1:Y:S01]  /*65f0*/  SYNCS.PHASECHK.TRANS64.TRYWAIT P1, [R18+URZ+0x22800], R7 ;  /* 0x02280007120075a7 */ /* 0x000e62000802017f */
[----:B------:R-:W-:Y:S01]  /*6600*/  LOP3.LUT P2, RZ, R220, 0x4, RZ, 0xc0, !PT ;  /* 0x00000004dcff7812 */ /* 0x000fe2000784c0ff */
[----:B------:R-:W-:Y:S01]  /*6610*/  IMAD R3, R205, 0x200, R10 ;  /* 0x00000200cd037824 */ /* 0x000fe200078e020a */
[--C-:B------:R-:W-:Y:S01]  /*6620*/  SHF.R.U64 R10, R4, 0x10, R5.reuse ;  /* 0x00000010040a7819 */ /* 0x100fe20000001205 */
[--C-:B------:R-:W-:Y:S01]  /*6630*/  IMAD.MOV.U32 R32, RZ, RZ, R5.reuse ;  /* 0x000000ffff207224 */ /* 0x100fe200078e0005 */
[----:B------:R-:W-:Y:S01]  /*6640*/  SHF.R.U32.HI R11, RZ, 0x10, R5 ;  /* 0x00000010ff0b7819 */ /* 0x000fe20000011605 */
[----:B------:R-:W-:Y:S01]  /*6650*/  IMAD R3, R3, 0x2, R18 ;  /* 0x0000000203037824 */ /* 0x000fe200078e0212 */
[----:B------:R-:W-:Y:S01]  /*6660*/  SHF.R.U64 R12, R20, 0x10, R21 ;  /* 0x00000010140c7819 */ /* 0x000fe20000001215 */
[----:B------:R-:W-:Y:S01]  /*6670*/  IMAD.MOV.U32 R35, RZ, RZ, R8 ;  /* 0x000000ffff237224 */ /* 0x000fe200078e0008 */
[----:B------:R-:W-:Y:S01]  /*6680*/  SHF.R.U64 R8, R8, 0x10, R9 ;  /* 0x0000001008087819 */ /* 0x000fe20000001209 */
[----:B------:R-:W-:Y:S01]  /*6690*/  IMAD.MOV.U32 R31, RZ, RZ, R4 ;  /* 0x000000ffff1f7224 */ /* 0x000fe200078e0004 */
[--C-:B------:R-:W-:Y:S01]  /*66a0*/  SHF.R.U32.HI R13, RZ, 0x10, R21.reuse ;  /* 0x00000010ff0d7819 */ /* 0x100fe20000011615 */
[----:B------:R-:W-:Y:S01]  /*66b0*/  IMAD.MOV.U32 R5, RZ, RZ, R20 ;  /* 0x000000ffff057224 */ /* 0x000fe200078e0014 */
[----:B------:R-:W-:Y:S01]  /*66c0*/  BSSY B1, `(.L_x_7722) ;  /* 0x0000010000017945 */ /* 0x000fe20003800000 */
[----:B------:R-:W-:Y:S01]  /*66d0*/  IMAD.MOV.U32 R6, RZ, RZ, R21 ;  /* 0x000000ffff067224 */ /* 0x000fe200078e0015 */
[----:B------:R-:W-:Y:S01]  /*66e0*/  PRMT R25, R33, 0x5410, R37 ;  /* 0x0000541021197816 */ /* 0x000fe20000000025 */
[--C-:B------:R-:W-:Y:S01]  /*66f0*/  IMAD.MOV.U32 R36, RZ, RZ, R9.reuse ;  /* 0x000000ffff247224 */ /* 0x100fe200078e0009 */
[----:B------:R-:W-:Y:S01]  /*6700*/  SHF.R.U32.HI R9, RZ, 0x10, R9 ;  /* 0x00000010ff097819 */ /* 0x000fe20000011609 */
[C---:B------:R-:W-:Y:S01]  /*6710*/  VIADD R4, R3.reuse, 0x18400 ;  /* 0x0001840003047836 */ /* 0x040fe20000000000 */
[----:B------:R-:W-:Y:S01]  /*6720*/  PRMT R27, R34, 0x5410, R38 ;  /* 0x00005410221b7816 */ /* 0x000fe20000000026 */
[----:B------:R-:W-:Y:S01]  /*6730*/  VIADD R0, R3, 0x18440 ;  /* 0x0001844003007836 */ /* 0x000fe20000000000 */
[----:B------:R-:W-:Y:S01]  /*6740*/  PRMT R31, R31, 0x5410, R10 ;  /* 0x000054101f1f7816 */ /* 0x000fe2000000000a */
[----:B------:R-:W-:Y:S01]  /*6750*/  @P2 VIADD R0, R4, 0xffffffc0 ;  /* 0xffffffc004002836 */ /* 0x000fe20000000000 */
[----:B------:R-:W-:-:S02]  /*6760*/  PRMT R32, R32, 0x5410, R11 ;  /* 0x0000541020207816 */ /* 0x000fc4000000000b */
[----:B------:R-:W-:Y:S02]  /*6770*/  PRMT R33, R5, 0x5410, R12 ;  /* 0x0000541005217816 */ /* 0x000fe4000000000c */
[----:B------:R-:W-:Y:S02]  /*6780*/  PRMT R34, R6, 0x5410, R13 ;  /* 0x0000541006227816 */ /* 0x000fe4000000000d */
[----:B------:R-:W-:Y:S02]  /*6790*/  PRMT R35, R35, 0x5410, R8 ;  /* 0x0000541023237816 */ /* 0x000fe40000000008 */
[----:B------:R-:W-:Y:S01]  /*67a0*/  PRMT R36, R36, 0x5410, R9 ;  /* 0x0000541024247816 */ /* 0x000fe20000000009 */
[----:B-1----:R-:W-:Y:S06]  /*67b0*/  @!P1 BRA `(.L_x_7723) ;  /* 0x000000e000a49947 */ /* 0x002fec0003800000 */
.L_x_7898:
[----:B------:R-:W-:Y:S05]  /*67c0*/  BSYNC B1 ;  /* 0x0000000000017941 */ /* 0x000fea0003800000 */
.L_x_7722:
[----:B------:R-:W-:Y:S04]  /*67d0*/  BSSY B1, `(.L_x_7724) ;  /* 0x0000056000017945 */ /* 0x000fe80003800000 */
[----:B------:R-:W-:Y:S05]  /*67e0*/  @P0 BRA `(.L_x_7725) ;  /* 0x0000000400500947 */ /* 0x000fea0003800000 */
[----:B------:R-:W2:Y:S01]  /*67f0*/  LDC R4, c[0x0][0x3d4] ;  /* 0x0000f500ff047b82 */ /* 0x000ea20000000800 */
[C---:B------:R-:W-:Y:S01]  /*6800*/  VIADD R5, R29.reuse, 0x10 ;  /* 0x000000101d057836 */ /* 0x040fe20000000000 */
[----:B------:R-:W-:Y:S01]  /*6810*/  BSSY B2, `(.L_x_7726) ;  /* 0x000002a000027945 */ /* 0x000fe20003800000 */
[----:B--2---:R-:W-:-:S03]  /*6820*/  ISETP.GE.AND P0, PT, R29, R4, PT ;  /* 0x000000041d00720c */ /* 0x004fc60003f06270 */
[----:B------:R-:W-:-:S10]  /*6830*/  ISETP.GE.AND P1, PT, R5, R4, PT ;  /* 0x000000040500720c */ /* 0x000fd40003f26270 */
[----:B------:R-:W-:Y:S05]  /*6840*/  @P0 BRA `(.L_x_7727) ;  /* 0x0000000000980947 */ /* 0x000fea0003800000 */
[----:B-1----:R-:W1:Y:S01]  /*6850*/  LDS.128 R4, [R3+0x18400] ;  /* 0x0184000003047984 */ /* 0x002e620000000c00 */
        /* <DEDUP_REMOVED lines=10> */
[C---:B------:R-:W-:Y:S01]  /*6900*/  FMUL.FTZ R21, R4.reuse, R15 ;  /* 0x0000000f04157220 */ /* 0x040fe20000410000 */
[-C--:B------:R-:W-:Y:S01]  /*6910*/  FMUL.FTZ R4, R4, R13.reuse ;  /* 0x0000000d04047220 */ /* 0x080fe20000410000 */
[C---:B------:R-:W-:Y:S01]  /*6920*/  IMAD.U32 R11, R7.reuse, 0x10000, RZ ;  /* 0x00010000070b7824 */ /* 0x040fe200078e00ff */
[----:B------:R-:W-:Y:S01]  /*6930*/  LOP3.LUT R7, R7, 0xffff0000, RZ, 0xc0, !PT ;  /* 0xffff000007077812 */ /* 0x000fe200078ec0ff */
[C---:B------:R-:W-:Y:S01]  /*6940*/  FFMA.FTZ R21, R8.reuse, R13, -R21 ;  /* 0x0000000d08157223 */ /* 0x040fe20000010815 */
[----:B------:R-:W-:Y:S01]  /*6950*/  FFMA.FTZ R20, R8, R15, R4 ;  /* 0x0000000f08147223 */ /* 0x000fe20000010004 */
[C---:B------:R-:W-:Y:S01]  /*6960*/  FMUL.FTZ R24, R5.reuse, R14 ;  /* 0x0000000e05187220 */ /* 0x040fe20000410000 */
[C---:B------:R-:W-:Y:S01]  /*6970*/  LOP3.LUT R8, R34.reuse, 0xffff0000, RZ, 0xc0, !PT ;  /* 0xffff000022087812 */ /* 0x040fe200078ec0ff */
[----:B------:R-:W-:Y:S01]  /*6980*/  FMUL.FTZ R26, R5, R12 ;  /* 0x0000000c051a7220 */ /* 0x000fe20000410000 */
[----:B------:R-:W-:Y:S01]  /*6990*/  IMAD.U32 R13, R34, 0x10000, RZ ;  /* 0x00010000220d7824 */ /* 0x000fe200078e00ff */
[C---:B------:R-:W-:Y:S01]  /*69a0*/  LOP3.LUT R4, R27.reuse, 0xffff0000, RZ, 0xc0, !PT ;  /* 0xffff00001b047812 */ /* 0x040fe200078ec0ff */
[----:B------:R-:W-:-:S02]  /*69b0*/  IMAD.U32 R5, R27, 0x10000, RZ ;  /* 0x000100001b057824 */ /* 0x000fc400078e00ff */
[----:B------:R-:W-:Y:S01]  /*69c0*/  FFMA.FTZ R24, R9, R12, -R24 ;  /* 0x0000000c09187223 */ /* 0x000fe20000010818 */
[C---:B------:R-:W-:Y:S01]  /*69d0*/  FMUL.FTZ R15, R6.reuse, R13 ;  /* 0x0000000d060f7220 */ /* 0x040fe20000410000 */
[C---:B------:R-:W-:Y:S01]  /*69e0*/  FMUL.FTZ R12, R7.reuse, R8 ;  /* 0x00000008070c7220 */ /* 0x040fe20000410000 */
[-C--:B------:R-:W-:Y:S01]  /*69f0*/  FMUL.FTZ R6, R6, R5.reuse ;  /* 0x0000000506067220 */ /* 0x080fe20000410000 */
[----:B------:R-:W-:Y:S01]  /*6a00*/  FMUL.FTZ R7, R7, R4 ;  /* 0x0000000407077220 */ /* 0x000fe20000410000 */
        /* <DEDUP_REMOVED lines=10> */
.L_x_7727:
[----:B------:R-:W-:Y:S05]  /*6ab0*/  BSYNC B2 ;  /* 0x0000000000027941 */ /* 0x000fea0003800000 */
.L_x_7726:
[----:B------:R-:W-:Y:S05]  /*6ac0*/  @P1 BRA `(.L_x_7725) ;  /* 0x0000000000981947 */ /* 0x000fea0003800000 */
[----:B-12---:R-:W1:Y:S01]  /*6ad0*/  LDS.128 R4, [R0] ;  /* 0x0000000000047984 */ /* 0x006e620000000c00 */
        /* <DEDUP_REMOVED lines=37> */
.L_x_7725:
[----:B------:R-:W-:Y:S05]  /*6d30*/  BSYNC B1 ;  /* 0x0000000000017941 */ /* 0x000fea0003800000 */
.L_x_7724:
[----:B------:R-:W-:-:S13]  /*6d40*/  ISETP.GE.AND P0, PT, R211, R30, PT ;  /* 0x0000001ed300720c */ /* 0x000fda0003f06270 */
[----:B------:R-:W-:Y:S05]  /*6d50*/  @P0 BRA `(.L_x_7728) ;  /* 0x0000001000dc0947 */ /* 0x000fea0003800000 */
[----:B--23--:R-:W2:Y:S01]  /*6d60*/  LDC R4, c[0x0][0x3d4] ;  /* 0x0000f500ff047b82 */ /* 0x00cea20000000800 */
        /* <DEDUP_REMOVED lines=43> */
.L_x_7730:
[----:B------:R-:W-:Y:S05]  /*7020*/  BSYNC B1 ;  /* 0x0000000000017941 */ /* 0x000fea0003800000 */
.L_x_7729:
[----:B------:R-:W-:Y:S05]  /*7030*/  @P1 BRA `(.L_x_7728) ;  /* 0x0000001000241947 */ /* 0x000fea0003800000 */
[----:B-1----:R-:W2:Y:S01]  /*7040*/  LDS.128 R4, [R0+0x2000] ;  /* 0x0020000000047984 */ /* 0x002ea20000000c00 */
[C---:B------:R-:W-:Y:S01]  /*7050*/  IMAD.U32 R15, R35.reuse, 0x10000, RZ ;  /* 0x00010000230f7824 */ /* 0x040fe200078e00ff */
[----:B------:R-:W-:Y:S01]  /*7060*/  LOP3.LUT R20, R35, 0xffff0000, RZ, 0xc0, !PT ;  /* 0xffff000023147812 */ /* 0x000fe200078ec0ff */
[C---:B------:R-:W-:Y:S01]  /*7070*/  IMAD.U32 R13, R31.reuse, 0x10000, RZ ;  /* 0x000100001f0d7824 */ /* 0x040fe200078e00ff */
[----:B------:R-:W-:Y:S01]  /*7080*/  LOP3.LUT R14, R31, 0xffff0000, RZ, 0xc0, !PT ;  /* 0xffff00001f0e7812 */ /* 0x000fe200078ec0ff */
[C---:B--2---:R-:W-:Y:S01]  /*7090*/  IMAD.U32 R3, R4.reuse, 0x10000, RZ ;  /* 0x0001000004037824 */ /* 0x044fe200078e00ff */
        /* <DEDUP_REMOVED lines=33> */
.L_x_7715:
[----:B------:R-:W1:Y:S01]  /*72b0*/  LDC R45, c[0x0][0x3d4] ;  /* 0x0000f500ff2d7b82 */ /* 0x000e620000000800 */
[----:B------:R-:W-:Y:S01]  /*72c0*/  IMAD R30, R85, -0x80, R30 ;  /* 0xffffff80551e7824 */ /* 0x000fe200078e021e */
[----:B------:R-:W-:Y:S02]  /*72d0*/  CS2R R32, SRZ ;  /* 0x0000000000207805 */ /* 0x000fe4000001ff00 */
[----:B------:R-:W-:Y:S02]  /*72e0*/  CS2R R34, SRZ ;  /* 0x0000000000227805 */ /* 0x000fe4000001ff00 */
[----:B------:R-:W-:Y:S02]  /*72f0*/  CS2R R4, SRZ ;  /* 0x0000000000047805 */ /* 0x000fe4000001ff00 */
[----:B------:R-:W-:Y:S02]  /*7300*/  CS2R R6, SRZ ;  /* 0x0000000000067805 */ /* 0x000fe4000001ff00 */
[----:B------:R-:W-:-:S02]  /*7310*/  VIMNMX R30, R30, 0x80, PT ;  /* 0x000000801e1e7848 */ /* 0x000fc40003fe0100 */
[----:B-1----:R-:W-:-:S04]  /*7320*/  ISETP.GE.AND P0, PT, R16, R45, PT ;  /* 0x0000002d1000720c */ /* 0x002fc80003f06270 */
[----:B------:R-:W-:-:S13]  /*7330*/  ISETP.GE.OR P1, PT, R19, R30, P0 ;  /* 0x0000001e1300720c */ /* 0x000fda0000726670 */
[----:B------:R1:W5:Y:S04]  /*7340*/  @!P1 LDG.E.128 R32, desc[UR40][R36.64] ;  /* 0x0000002824209981 */ /* 0x000368000c1e1d00 */
[----:B------:R1:W5:Y:S01]  /*7350*/  @!P1 LDG.E.128 R4, desc[UR40][R38.64] ;  /* 0x0000002826049981 */ /* 0x000362000c1e1d00 */
[----:B------:R-:W-:Y:S01]  /*7360*/  UMOV UR4, 0xffffffff ;  /* 0xffffffff00047882 */ /* 0x000fe20000000000 */
[----:B------:R-:W-:Y:S02]  /*7370*/  LEA.HI R0, R212, R212, RZ, 0x1 ;  /* 0x000000d4d4007211 */ /* 0x000fe400078f08ff */
[----:B------:R-:W-:Y:S05]  /*7380*/  BRA.DIV UR4, `(.L_x_7731) ;  /* 0x000000d604c47947 */ /* 0x000fea000b800000 */
.L_x_7901:
[----:B------:R-:W-:Y:S01]  /*7390*/  UMOV UR4, 0xffffffff ;  /* 0xffffffff00047882 */ /* 0x000fe20000000000 */
[----:B------:R-:W-:Y:S02]  /*73a0*/  LOP3.LUT R3, R0, 0xfffffffe, RZ, 0xc0, !PT ;  /* 0xfffffffe00037812 */ /* 0x000fe400078ec0ff */
[----:B------:R-:W-:Y:S05]  /*73b0*/  BRA.DIV UR4, `(.L_x_7732) ;  /* 0x000000d604e07947 */ /* 0x000fea000b800000 */
.L_x_7904:
[----:B------:R-:W-:Y:S01]  /*73c0*/  UMOV UR4, 0xffffffff ;  /* 0xffffffff00047882 */ /* 0x000fe20000000000 */
[----:B------:R-:W-:Y:S02]  /*73d0*/  IMAD.IADD R3, R212, 0x1, -R3 ;  /* 0x00000001d4037824 */ /* 0x000fe400078e0a03 */
[----:B------:R-:W-:Y:S05]  /*73e0*/  BRA.DIV UR4, `(.L_x_7733) ;  /* 0x000000d604fc7947 */ /* 0x000fea000b800000 */
.L_x_7907:
[----:B------:R-:W-:Y:S01]  /*73f0*/  UMOV UR4, 0xffffffff ;  /* 0xffffffff00047882 */ /* 0x000fe20000000000 */
[----:B------:R-:W-:Y:S02]  /*7400*/  SHF.L.U32 R3, R3, 0x1f, RZ ;  /* 0x0000001f03037819 */ /* 0x000fe400000006ff */
[----:B------:R-:W-:Y:S05]  /*7410*/  BRA.DIV UR4, `(.L_x_7734) ;  /* 0x000000da04187947 */ /* 0x000fea000b800000 */
.L_x_7910:
[----:B------:R-:W2:Y:S01]  /*7420*/  SYNCS.PHASECHK.TRANS64.TRYWAIT P1, [R18+URZ+0x22800], R3 ;  /* 0x02280003120075a7 */ /* 0x000ea2000802017f */
[----:B-1---5:R-:W-:Y:S01]  /*7430*/  IMAD.MOV.U32 R37, RZ, RZ, R32 ;  /* 0x000000ffff257224 */ /* 0x022fe200078e0020 */
        /* <DEDUP_REMOVED lines=26> */
[----:B--2---:R-:W-:Y:S06]  /*75e0*/  @!P1 BRA `(.L_x_7736) ;  /* 0x000000d400cc9947 */ /* 0x004fec0003800000 */
.L_x_7911:
[----:B------:R-:W-:Y:S05]  /*75f0*/  BSYNC B1 ;  /* 0x0000000000017941 */ /* 0x000fea0003800000 */
.L_x_7735:
[----:B------:R-:W-:Y:S04]  /*7600*/  BSSY B1, `(.L_x_7737) ;  /* 0x000005a000017945 */ /* 0x000fe80003800000 */
[----:B------:R-:W-:Y:S05]  /*7610*/  @P2 BRA `(.L_x_7738) ;  /* 0x0000000400602947 */ /* 0x000fea0003800000 */
[----:B------:R-:W-:Y:S01]  /*7620*/  IMAD.SHL.U32 R0, R220, 0x40, RZ ;  /* 0x00000040dc007824 */ /* 0x000fe200078e00ff */
[C---:B------:R-:W-:Y:S01]  /*7630*/  LOP3.LUT R24, R41.reuse, 0xffff0000, RZ, 0xc0, !PT ;  /* 0xffff000029187812 */ /* 0x040fe200078ec0ff */
[----:B-1----:R-:W-:Y:S02]  /*7640*/  IMAD.IADD R3, R16, 0x1, R45 ;  /* 0x0000000110037824 */ /* 0x002fe400078e022d */
        /* <DEDUP_REMOVED lines=11> */
[----:B------:R-:W1:Y:S01]  /*7700*/  LDS.128 R8, [R34+0x18400] ;  /* 0x0184000022087984 */ /* 0x000e620000000c00 */
[----:B------:R-:W-:-:S05]  /*7710*/  IMAD R36, R3, 0x2, R18 ;  /* 0x0000000203247824 */ /* 0x000fca00078e0212 */
[----:B------:R-:W2:Y:S01]  /*7720*/  LDS.128 R4, [R36+0x18400] ;  /* 0x0184000024047984 */ /* 0x000ea20000000c00 */
[C---:B-1----:R-:W-:Y:S01]  /*7730*/  IMAD.U32 R0, R8.reuse, 0x10000, RZ ;  /* 0x0001000008007824 */ /* 0x042fe200078e00ff */
[----:B------:R-:W-:Y:S01]  /*7740*/  LOP3.LUT R3, R8, 0xffff0000, RZ, 0xc0, !PT ;  /* 0xffff000008037812 */ /* 0x000fe200078ec0ff */
        /* <DEDUP_REMOVED lines=17> */
[C---:B------:R-:W-:Y:S01]  /*7860*/  FMUL.FTZ R35, R20.reuse, R29 ;  /* 0x0000001d14237220 */ /* 0x040fe20000410000 */
[----:B------:R-:W-:Y:S01]  /*7870*/  LOP3.LUT R27, R43, 0xffff0000, RZ, 0xc0, !PT ;  /* 0xffff00002b1b7812 */ /* 0x000fe200078ec0ff */
[-C--:B------:R-:W-:Y:S01]  /*7880*/  FMUL.FTZ R20, R20, R25.reuse ;  /* 0x0000001914147220 */ /* 0x080fe20000410000 */
[C---:B------:R-:W-:Y:S01]  /*7890*/  FFMA.FTZ R33, R3.reuse, R14, -R30 ;  /* 0x0000000e03217223 */ /* 0x040fe2000001081e */
[----:B------:R-:W-:Y:S01]  /*78a0*/  FFMA.FTZ R24, R3, R24, R4 ;  /* 0x0000001803187223 */ /* 0x000fe20000010004 */
[C---:B------:R-:W-:Y:S01]  /*78b0*/  FFMA.FTZ R35, R12.reuse, R25, -R35 ;  /* 0x000000190c237223 */ /* 0x040fe20000010823 */
[----:B------:R-:W-:Y:S01]  /*78c0*/  LOP3.LUT R3, R39, 0xffff0000, RZ, 0xc0, !PT ;  /* 0xffff000027037812 */ /* 0x000fe200078ec0ff */
[----:B------:R-:W-:Y:S01]  /*78d0*/  FFMA.FTZ R20, R12, R29, R20 ;  /* 0x0000001d0c147223 */ /* 0x000fe20000010014 */
[----:B------:R-:W-:Y:S01]  /*78e0*/  FMUL.FTZ R25, R6, R27 ;  /* 0x0000001b06197220 */ /* 0x000fe20000410000 */
[C---:B------:R-:W-:Y:S01]  /*78f0*/  IMAD.U32 R15, R5.reuse, 0x10000, RZ ;  /* 0x00010000050f7824 */ /* 0x040fe200078e00ff */
[----:B------:R-:W-:Y:S01]  /*7900*/  LOP3.LUT R5, R5, 0xffff0000, RZ, 0xc0, !PT ;  /* 0xffff000005057812 */ /* 0x000fe200078ec0ff */
[----:B------:R-:W-:-:S02]  /*7910*/  IMAD.U32 R12, R42, 0x10000, RZ ;  /* 0x000100002a0c7824 */ /* 0x000fc400078e00ff */
[-C--:B------:R-:W-:Y:S01]  /*7920*/  FMUL.FTZ R29, R6, R3.reuse ;  /* 0x00000003061d7220 */ /* 0x080fe20000410000 */
[----:B------:R-:W-:Y:S02]  /*7930*/  IMAD.U32 R21, R7, 0x10000, RZ ;  /* 0x0001000007157824 */ /* 0x000fe400078e00ff */
[----:B------:R-:W-:Y:S01]  /*7940*/  FFMA.FTZ R30, R10, R3, -R25 ;  /* 0x000000030a1e7223 */ /* 0x000fe20000010819 */
[----:B------:R-:W-:Y:S02]  /*7950*/  IMAD.U32 R0, R38, 0x10000, RZ ;  /* 0x0001000026007824 */ /* 0x000fe400078e00ff */
[----:B------:R-:W-:Y:S01]  /*7960*/  FMUL.FTZ R3, R15, R12 ;  /* 0x0000000c0f037220 */ /* 0x000fe20000410000 */
[----:B------:R-:W-:Y:S02]  /*7970*/  IMAD.U32 R14, R44, 0x10000, RZ ;  /* 0x000100002c0e7824 */ /* 0x000fe400078e00ff */
[----:B------:R-:W-:Y:S01]  /*7980*/  FFMA.FTZ R29, R10, R27, R29 ;  /* 0x0000001b0a1d7223 */ /* 0x000fe2000001001d */
[----:B------:R-:W-:-:S02]  /*7990*/  IMAD.U32 R4, R40, 0x10000, RZ ;  /* 0x0001000028047824 */ /* 0x000fc400078e00ff */
[----:B------:R-:W-:Y:S01]  /*79a0*/  FMUL.FTZ R15, R15, R0 ;  /* 0x000000000f0f7220 */ /* 0x000fe20000410000 */
[----:B------:R-:W-:Y:S02]  /*79b0*/  IMAD.U32 R13, R11, 0x10000, RZ ;  /* 0x000100000b0d7824 */ /* 0x000fe400078e00ff */
[C---:B------:R-:W-:Y:S01]  /*79c0*/  FMUL.FTZ R6, R21.reuse, R14 ;  /* 0x0000000e15067220 */ /* 0x040fe20000410000 */
        /* <DEDUP_REMOVED lines=15> */
[----:B------:R-:W-:Y:S01]  /*7ac0*/  FMUL.FTZ R7, R7, R4 ;  /* 0x0000000407077220 */ /* 0x000fe20000410000 */
[----:B------:R-:W-:Y:S01]  /*7ad0*/  F2FP.BF16.F32.PACK_AB R10, R29, R20 ;  /* 0x000000141d0a723e */ /* 0x000fe200000010ff */
        /* <DEDUP_REMOVED lines=12> */
.L_x_7738:
[----:B------:R-:W-:Y:S05]  /*7ba0*/  BSYNC B1 ;  /* 0x0000000000017941 */ /* 0x000fea0003800000 */
.L_x_7737:
[----:B------:R-:W-:Y:S05]  /*7bb0*/  @P0 BRA `(.L_x_7728) ;  /* 0x0000000400440947 */ /* 0x000fea0003800000 */
[----:B-1----:R-:W-:Y:S01]  /*7bc0*/  IMAD.IADD R3, R16, 0x1, R45 ;  /* 0x0000000110037824 */ /* 0x002fe200078e022d */
[----:B--2---:R-:W1:Y:S01]  /*7bd0*/  LDS.128 R8, [R229+0x18400] ;  /* 0x01840000e5087984 */ /* 0x004e620000000c00 */
[C---:B------:R-:W-:Y:S01]  /*7be0*/  IMAD.U32 R30, R41.reuse, 0x10000, RZ ;  /* 0x00010000291e7824 */ /* 0x040fe200078e00ff */
[----:B------:R-:W-:Y:S01]  /*7bf0*/  LOP3.LUT R32, R41, 0xffff0000, RZ, 0xc0, !PT ;  /* 0xffff000029207812 */ /* 0x000fe200078ec0ff */
[----:B------:R-:W-:Y:S01]  /*7c00*/  IMAD.U32 R26, R37, 0x10000, RZ ;  /* 0x00010000251a7824 */ /* 0x000fe200078e00ff */
[----:B------:R-:W-:Y:S01]  /*7c10*/  LOP3.LUT R3, R204, 0x38, R3, 0xf8, !PT ;  /* 0x00000038cc037812 */ /* 0x000fe200078ef803 */
[----:B------:R-:W-:Y:S01]  /*7c20*/  IMAD.U32 R34, R42, 0x10000, RZ ;  /* 0x000100002a227824 */ /* 0x000fe200078e00ff */
[----:B------:R-:W-:Y:S01]  /*7c30*/  LOP3.LUT R41, R44, 0xffff0000, RZ, 0xc0, !PT ;  /* 0xffff00002c297812 */ /* 0x000fe200078ec0ff */
[----:B------:R-:W-:Y:S01]  /*7c40*/  IMAD.U32 R33, R43, 0x10000, RZ ;  /* 0x000100002b217824 */ /* 0x000fe200078e00ff */
[----:B------:R-:W-:Y:S02]  /*7c50*/  LOP3.LUT R3, R3, R234, RZ, 0x3c, !PT ;  /* 0x000000ea03037212 */ /* 0x000fe400078e3cff */
[----:B------:R-:W-:-:S03]  /*7c60*/  LOP3.LUT R35, R38, 0xffff0000, RZ, 0xc0, !PT ;  /* 0xffff000026237812 */ /* 0x000fc600078ec0ff */
[----:B------:R-:W-:-:S04]  /*7c70*/  IMAD.IADD R3, R206, 0x1, R3 ;  /* 0x00000001ce037824 */ /* 0x000fc800078e0203 */
        /* <DEDUP_REMOVED lines=19> */
[----:B------:R-:W-:Y:S01]  /*7db0*/  LOP3.LUT R26, R37, 0xffff0000, RZ, 0xc0, !PT ;  /* 0xffff0000251a7812 */ /* 0x000fe200078ec0ff */
[----:B------:R-:W-:Y:S01]  /*7dc0*/  FFMA.FTZ R15, R30, R0, R15 ;  /* 0x000000001e0f7223 */ /* 0x000fe2000001000f */
[----:B------:R-:W-:Y:S01]  /*7dd0*/  IMAD.U32 R30, R38, 0x10000, RZ ;  /* 0x00010000261e7824 */ /* 0x000fe200078e00ff */
[----:B------:R-:W-:Y:S01]  /*7de0*/  LOP3.LUT R6, R6, 0xffff0000, RZ, 0xc0, !PT ;  /* 0xffff000006067812 */ /* 0x000fe200078ec0ff */
[----:B------:R-:W-:Y:S02]  /*7df0*/  IMAD.U32 R24, R7, 0x10000, RZ ;  /* 0x0001000007187824 */ /* 0x000fe400078e00ff */
[C---:B------:R-:W-:Y:S01]  /*7e00*/  FMUL.FTZ R29, R26.reuse, R4 ;  /* 0x000000041a1d7220 */ /* 0x040fe20000410000 */
[----:B------:R-:W-:Y:S01]  /*7e10*/  FFMA.FTZ R0, R26, R8, -R27 ;  /* 0x000000081a007223 */ /* 0x000fe2000001081b */
[-C--:B------:R-:W-:Y:S01]  /*7e20*/  FMUL.FTZ R27, R34, R20.reuse ;  /* 0x00000014221b7220 */ /* 0x080fe20000410000 */
[----:B------:R-:W-:Y:S01]  /*7e30*/  FMUL.FTZ R31, R30, R20 ;  /* 0x000000141e1f7220 */ /* 0x000fe20000410000 */
[----:B------:R-:W-:Y:S01]  /*7e40*/  FFMA.FTZ R8, R32, R8, R29 ;  /* 0x0000000820087223 */ /* 0x000fe2000001001d */
[----:B------:R-:W-:-:S02]  /*7e50*/  IMAD.U32 R29, R39, 0x10000, RZ ;  /* 0x00010000271d7824 */ /* 0x000fc400078e00ff */
[-C--:B------:R-:W-:Y:S01]  /*7e60*/  FMUL.FTZ R4, R33, R21.reuse ;  /* 0x0000001521047220 */ /* 0x080fe20000410000 */
[-C--:B------:R-:W-:Y:S01]  /*7e70*/  FFMA.FTZ R27, R30, R12.reuse, -R27 ;  /* 0x0000000c1e1b7223 */ /* 0x080fe2000001081b */
[----:B------:R-:W-:Y:S01]  /*7e80*/  FFMA.FTZ R31, R34, R12, R31 ;  /* 0x0000000c221f7223 */ /* 0x000fe2000001001f */
[----:B------:R-:W-:Y:S01]  /*7e90*/  FMUL.FTZ R20, R29, R21 ;  /* 0x000000151d147220 */ /* 0x000fe20000410000 */
[----:B------:R-:W-:Y:S01]  /*7ea0*/  LOP3.LUT R26, R39, 0xffff0000, RZ, 0xc0, !PT ;  /* 0xffff0000271a7812 */ /* 0x000fe200078ec0ff */
[----:B------:R-:W-:Y:S01]  /*7eb0*/  IMAD.U32 R32, R44, 0x10000, RZ ;  /* 0x000100002c207824 */ /* 0x000fe200078e00ff */
[----:B------:R-:W-:Y:S01]  /*7ec0*/  LOP3.LUT R30, R43, 0xffff0000, RZ, 0xc0, !PT ;  /* 0xffff00002b1e7812 */ /* 0x000fe200078ec0ff */
[-C--:B------:R-:W-:Y:S01]  /*7ed0*/  FFMA.FTZ R12, R29, R13.reuse, -R4 ;  /* 0x0000000d1d0c7223 */ /* 0x080fe20000010804 */
[----:B------:R-:W-:Y:S02]  /*7ee0*/  IMAD.U32 R4, R40, 0x10000, RZ ;  /* 0x0001000028047824 */ /* 0x000fe400078e00ff */
[----:B------:R-:W-:Y:S01]  /*7ef0*/  FFMA.FTZ R20, R33, R13, R20 ;  /* 0x0000000d21147223 */ /* 0x000fe20000010014 */
[----:B------:R-:W-:Y:S01]  /*7f00*/  FMUL.FTZ R13, R32, R24 ;  /* 0x00000018200d7220 */ /* 0x000fe20000410000 */
[----:B------:R-:W-:Y:S01]  /*7f10*/  LOP3.LUT R39, R42, 0xffff0000, RZ, 0xc0, !PT ;  /* 0xffff00002a277812 */ /* 0x000fe200078ec0ff */
[-C--:B------:R-:W-:Y:S01]  /*7f20*/  FMUL.FTZ R21, R30, R6.reuse ;  /* 0x000000061e157220 */ /* 0x080fe20000410000 */
[----:B------:R-:W-:Y:S01]  /*7f30*/  LOP3.LUT R7, R7, 0xffff0000, RZ, 0xc0, !PT ;  /* 0xffff000007077812 */ /* 0x000fe200078ec0ff */
[----:B------:R-:W-:Y:S01]  /*7f40*/  FMUL.FTZ R29, R26, R6 ;  /* 0x000000061a1d7220 */ /* 0x000fe20000410000 */
[----:B------:R-:W-:Y:S01]  /*7f50*/  FMUL.FTZ R33, R4, R24 ;  /* 0x0000001804217220 */ /* 0x000fe20000410000 */
[----:B------:R-:W-:Y:S01]  /*7f60*/  LOP3.LUT R37, R40, 0xffff0000, RZ, 0xc0, !PT ;  /* 0xffff000028257812 */ /* 0x000fe200078ec0ff */
[----:B------:R-:W-:Y:S01]  /*7f70*/  FFMA.FTZ R13, R4, R14, -R13 ;  /* 0x0000000e040d7223 */ /* 0x000fe2000001080d */
[-C--:B------:R-:W-:Y:S01]  /*7f80*/  FFMA.FTZ R21, R26, R10.reuse, -R21 ;  /* 0x0000000a1a157223 */ /* 0x080fe20000010815 */
[----:B------:R-:W-:Y:S01]  /*7f90*/  FFMA.FTZ R29, R30, R10, R29 ;  /* 0x0000000a1e1d7223 */ /* 0x000fe2000001001d */
        /* <DEDUP_REMOVED lines=19> */
.L_x_7728:
[----:B------:R-:W-:Y:S05]  /*80d0*/  BSYNC B0 ;  /* 0x0000000000007941 */ /* 0x000fea0003800000 */
.L_x_7714:
        /* <DEDUP_REMOVED lines=8> */
.L_x_7711:
[----:B---34-:R-:W3:Y:S01]  /*8160*/  S2R R0, SR_TID.X ;  /* 0x0000000000007919 */ /* 0x018ee20000002100 */
[----:B------:R-:W-:Y:S05]  /*8170*/  WARPSYNC.ALL ;  /* 0x0000000000007948 */ /* 0x000fea0003800000 */
[----:B---3--:R-:W-:-:S05]  /*8180*/  SHF.R.U32.HI R0, RZ, 0x7, R0 ;  /* 0x00000007ff007819 */ /* 0x008fca0000011600 */
[----:B------:R-:W-:Y:S02]  /*8190*/  VIADD R178, R0, 0x8 ;  /* 0x0000000800b27836 */ /* 0x000fe40000000000 */
[----:B------:R-:W-:-:S03]  /*81a0*/  IMAD.U32 R0, RZ, RZ, UR44 ;  /* 0x0000002cff007e24 */ /* 0x000fc6000f8e00ff */
[----:B------:R3:W-:Y:S02]  /*81b0*/  BAR.SYNC.DEFER_BLOCKING R178, 0x100 ;  /* 0x000400b20000751d */ /* 0x0007e40000010000 */
[----:B------:R-:W-:-:S13]  /*81c0*/  ISETP.NE.AND P0, PT, R0, 0x3, PT ;  /* 0x000000030000780c */ /* 0x000fda0003f05270 */
[----:B---3--:R-:W-:Y:S05]  /*81d0*/  @!P0 BRA `(.L_x_7739) ;  /* 0x0000000000048947 */ /* 0x008fea0003800000 */
[----:B------:R-:W-:Y:S01]  /*81e0*/  BPT.TRAP 0x1 ;  /* 0x000000040000795c */ /* 0x000fe20000300000 */
.L_x_7739:
[----:B------:R-:W-:Y:S01]  /*81f0*/  IMAD R13, R22, 0x8, R18 ;  /* 0x00000008160d7824 */ /* 0x000fe200078e0212 */
[----:B------:R-:W-:-:S04]  /*8200*/  SHF.L.U32 R14, R200, 0x1f, RZ ;  /* 0x0000001fc80e7819 */ /* 0x000fc800000006ff */
[----:B------:R3:W4:Y:S01]  /*8210*/  SYNCS.PHASECHK.TRANS64.TRYWAIT P1, [R13+URZ+0x22830], R14 ;  /* 0x0228300e0d0075a7 */ /* 0x000722000802017f */
[----:B------:R-:W-:Y:S05]  /*8220*/  @!P0 BRA `(.L_x_7740) ;  /* 0x0000000000048947 */ /* 0x000fea0003800000 */
[----:B------:R-:W-:Y:S01]  /*8230*/  BPT.TRAP 0x1 ;  /* 0x000000040000795c */ /* 0x000fe20000300000 */
.L_x_7740:
[----:B------:R-:W-:Y:S01]  /*8240*/  VIADD R0, R18, 0x1c400 ;  /* 0x0001c40012007836 */ /* 0x000fe20000000000 */
[----:B--2---:R-:W-:Y:S01]  /*8250*/  LOP3.LUT R4, R28, 0x10000, RZ, 0xfc, !PT ;  /* 0x000100001c047812 */ /* 0x004fe200078efcff */
[----:B------:R-:W-:-:S03]  /*8260*/  IMAD.MOV.U32 R5, RZ, RZ, 0x40000040 ;  /* 0x40000040ff057424 */ /* 0x000fc600078e00ff */
[----:B------:R-:W-:-:S04]  /*8270*/  SHF.R.U32.HI R0, RZ, 0x4, R0 ;  /* 0x00000004ff007819 */ /* 0x000fc80000011600 */
[----:B------:R-:W-:-:S04]  /*8280*/  LOP3.LUT R0, R0, 0x3fff, RZ, 0xc0, !PT ;  /* 0x00003fff00007812 */ /* 0x000fc800078ec0ff */
[----:B------:R-:W-:Y:S01]  /*8290*/  LOP3.LUT R0, R0, 0x10000, RZ, 0xfc, !PT ;  /* 0x0001000000007812 */ /* 0x000fe200078efcff */
[----:B----4-:R-:W-:Y:S06]  /*82a0*/  @P1 BRA `(.L_x_7741) ;  /* 0x0000000000081947 */ /* 0x010fec0003800000 */
[----:B------:R-:W2:Y:S02]  /*82b0*/  SYNCS.PHASECHK.TRANS64.TRYWAIT P1, [R13+URZ+0x22830], R14 ;  /* 0x0228300e0d0075a7 */ /* 0x000ea4000802017f */
[----:B--2---:R-:W-:Y:S05]  /*82c0*/  @!P1 BRA `(.L_x_7742) ;  /* 0x000000c800a89947 */ /* 0x004fea0003800000 */
.L_x_7741:
[----:B------:R-:W-:Y:S01]  /*82d0*/  IMAD R20, R22, 0x300, R0 ;  /* 0x0000030016147824 */ /* 0x000fe200078e0200 */
[----:B------:R-:W-:Y:S05]  /*82e0*/  WARPSYNC.ALL ;  /* 0x0000000000007948 */ /* 0x000fea0003800000 */
[----:B------:R-:W-:Y:S01]  /*82f0*/  IMAD.MOV.U32 R21, RZ, RZ, 0x40000040 ;  /* 0x40000040ff157424 */ /* 0x000fe200078e00ff */
[C---:B------:R-:W-:Y:S01]  /*8300*/  R2UR UR4, R4.reuse ;  /* 0x00000000040472ca */ /* 0x040fe200000e0000 */
[----:B-1---5:R-:W-:Y:S01]  /*8310*/  WARPGROUP.ARRIVE ;  /* 0x00000000000079c5 */ /* 0x022fe20000000000 */
[----:B------:R-:W-:Y:S01]  /*8320*/  R2UR UR5, R5 ;  /* 0x00000000050572ca */ /* 0x000fe200000e0000 */
[----:B------:R-:W-:Y:S01]  /*8330*/  VIADD R10, R4, 0x2 ;  /* 0x00000002040a7836 */ /* 0x000fe20000000000 */
[C---:B------:R-:W-:Y:S01]  /*8340*/  R2UR UR6, R20.reuse ;  /* 0x00000000140672ca */ /* 0x040fe200000e0000 */
[----:B------:R-:W-:Y:S01]  /*8350*/  VIADD R6, R20, 0x2 ;  /* 0x0000000214067836 */ /* 0x000fe20000000000 */
[----:B------:R-:W-:Y:S01]  /*8360*/  R2UR UR7, R21 ;  /* 0x00000000150772ca */ /* 0x000fe200000e0000 */
[----:B------:R-:W-:Y:S01]  /*8370*/  IMAD.MOV.U32 R11, RZ, RZ, 0x40000040 ;  /* 0x40000040ff0b7424 */ /* 0x000fe200078e00ff */
[----:B------:R-:W1:Y:S01]  /*8380*/  S2R R73, SR_TID.X ;  /* 0x0000000000497919 */ /* 0x000e620000002100 */
[----:B------:R-:W-:-:S02]  /*8390*/  IMAD.MOV.U32 R7, RZ, RZ, 0x40000040 ;  /* 0x40000040ff077424 */ /* 0x000fc400078e00ff */
[----:B------:R-:W-:Y:S02]  /*83a0*/  VIADD R8, R4, 0x4 ;  /* 0x0000000404087836 */ /* 0x000fe40000000000 */
[----:B------:R-:W-:Y:S02]  /*83b0*/  IMAD.MOV.U32 R9, RZ, RZ, 0x40000040 ;  /* 0x40000040ff097424 */ /* 0x000fe400078e00ff */
[----:B------:R-:W-:Y:S02]  /*83c0*/  IMAD.MOV.U32 R21, RZ, RZ, 0x40000040 ;  /* 0x40000040ff157424 */ /* 0x000fe400078e00ff */
[----:B------:R-:W-:Y:S02]  /*83d0*/  IMAD R3, R177, -0x60, R176 ;  /* 0xffffffa0b1037824 */ /* 0x000fe400078e02b0 */
[----:B------:R-:W-:Y:S01]  /*83e0*/  HGMMA.64x96x16.F32.BF16 R24, gdesc[UR4], RZ, !UPT, gsb0 ;  /* 0x01600000041879f0 */ /* 0x000fe2000c0018ff */
[----:B------:R-:W-:Y:S01]  /*83f0*/  R2UR UR4, R10 ;  /* 0x000000000a0472ca */ /* 0x000fe200000e0000 */
[----:B------:R-:W-:Y:S01]  /*8400*/  VIADD R12, R3, 0x60 ;  /* 0x00000060030c7836 */ /* 0x000fe20000000000 */
[----:B------:R-:W-:-:S02]  /*8410*/  R2UR UR5, R11 ;  /* 0x000000000b0572ca */ /* 0x000fc400000e0000 */
[----:B------:R-:W-:Y:S01]  /*8420*/  R2UR UR6, R6 ;  /* 0x00000000060672ca */ /* 0x000fe200000e0000 */
[C---:B------:R-:W-:Y:S01]  /*8430*/  VIADD R6, R20.reuse, 0x4 ;  /* 0x0000000414067836 */ /* 0x040fe20000000000 */
[----:B------:R-:W-:Y:S01]  /*8440*/  R2UR UR7, R7 ;  /* 0x00000000070772ca */ /* 0x000fe200000e0000 */
[----:B------:R-:W-:Y:S02]  /*8450*/  IMAD.MOV.U32 R7, RZ, RZ, 0x40000040 ;  /* 0x40000040ff077424 */ /* 0x000fe400078e00ff */
[----:B------:R-:W-:Y:S02]  /*8460*/  VIADD R20, R20, 0x6 ;  /* 0x0000000614147836 */ /* 0x000fe40000000000 */
[----:B------:R-:W-:-:S05]  /*8470*/  IMAD R12, R231, -0x2, R12 ;  /* 0xfffffffee70c7824 */ /* 0x000fca00078e020c */
[C---:B------:R-:W-:Y:S02]  /*8480*/  ISETP.GT.AND P2, PT, R12.reuse, RZ, PT ;  /* 0x000000ff0c00720c */ /* 0x040fe40003f44270 */
[C---:B------:R-:W-:Y:S02]  /*8490*/  ISETP.GT.AND P3, PT, R12.reuse, 0x1, PT ;  /* 0x000000010c00780c */ /* 0x040fe40003f64270 */
[C---:B------:R-:W-:Y:S02]  /*84a0*/  ISETP.GT.AND P4, PT, R12.reuse, 0x8, PT ;  /* 0x000000080c00780c */ /* 0x040fe40003f84270 */
[C---:B------:R-:W-:Y:S02]  /*84b0*/  ISETP.GT.AND P5, PT, R12.reuse, 0x9, PT ;  /* 0x000000090c00780c */ /* 0x040fe40003fa4270 */
[----:B------:R-:W-:Y:S02]  /*84c0*/  ISETP.GT.AND P1, PT, R12, 0x10, PT ;  /* 0x000000100c00780c */ /* 0x000fe40003f24270 */
[----:B-1----:R-:W-:Y:S01]  /*84d0*/  LOP3.LUT R73, R73, 0x7f, RZ, 0xc0, !PT ;  /* 0x0000007f49497812 */ /* 0x002fe200078ec0ff */
[----:B------:R-:W-:-:S02]  /*84e0*/  WARPGROUP.DEPBAR.LE gsb0, 0x0 ;  /* 0x00008000000079c5 */ /* 0x000fc40000010000 */
[----:B------:R-:W-:-:S06]  /*84f0*/  WARPGROUP.ARRIVE ;  /* 0x00000000000079c5 */ /* 0x000fcc0000000000 */
[----:B------:R-:W-:Y:S01]  /*8500*/  HGMMA.64x96x16.F32.BF16 R24, gdesc[UR4], R24, gsb0 ;  /* 0x01600000041879f0 */ /* 0x000fe20008001818 */
        /* <DEDUP_REMOVED lines=8> */
[----:B------:R-:W-:Y:S01]  /*8590*/  HGMMA.64x96x16.F32.BF16 R24, gdesc[UR4], R24, gsb0 ;  /* 0x01600000041879f0 */ /* 0x000fe20008001818 */
[----:B------:R-:W-:Y:S02]  /*85a0*/  R2UR UR4, R6 ;  /* 0x00000000060472ca */ /* 0x000fe400000e0000 */
[----:B------:R-:W-:Y:S02]  /*85b0*/  R2UR UR5, R7 ;  /* 0x00000000070572ca */ /* 0x000fe400000e0000 */
[----:B------:R-:W-:Y:S02]  /*85c0*/  R2UR UR6, R20 ;  /* 0x00000000140672ca */ /* 0x000fe400000e0000 */
[----:B------:R-:W-:Y:S01]  /*85d0*/  R2UR UR7, R21 ;  /* 0x00000000150772ca */ /* 0x000fe200000e0000 */
[----:B------:R-:W-:Y:S02]  /*85e0*/  WARPGROUP.DEPBAR.LE gsb0, 0x0 ;  /* 0x00008000000079c5 */ /* 0x000fe40000010000 */
[----:B------:R-:W-:-:S10]  /*85f0*/  WARPGROUP.ARRIVE ;  /* 0x00000000000079c5 */ /* 0x000fd40000000000 */
[----:B------:R-:W-:Y:S01]  /*8600*/  HGMMA.64x96x16.F32.BF16 R24, gdesc[UR4], R24, gsb0 ;  /* 0x01600000041879f0 */ /* 0x000fe20008001818 */
        /* <DEDUP_REMOVED lines=86> */
[----:B------:R-:W-:Y:S02]  /*8b70*/  FSEL R64, R63, -INF , P1 ;  /* 0xff8000003f407808 */ /* 0x000fe40000800000 */
[----:B------:R-:W-:Y:S01]  /*8b80*/  FMNMX.FTZ R21, R110, R3, !PT ;  /* 0x000000036e157209 */ /* 0x000fe20007810000 */
[----:B------:R-:W-:Y:S01]  /*8b90*/  IMAD.U32 R3, RZ, RZ, UR4 ;  /* 0x00000004ff037e24 */ /* 0x000fe2000f8e00ff */
[----:B------:R-:W-:Y:S02]  /*8ba0*/  FSEL R66, R66, -INF , P2 ;  /* 0xff80000042427808 */ /* 0x000fe40001000000 */
[----:B------:R-:W-:Y:S01]  /*8bb0*/  FSEL R68, R67, -INF , P3 ;  /* 0xff80000043447808 */ /* 0x000fe20001800000 */
[----:B------:R-:W1:Y:S01]  /*8bc0*/  SHFL.BFLY PT, R12, R21, 0x2, 0x1f ;  /* 0x0c401f00150c7f89 */ /* 0x000e6200000e0000 */
[----:B------:R-:W-:-:S02]  /*8bd0*/  FSEL R70, R70, -INF , P4 ;  /* 0xff80000046467808 */ /* 0x000fc40002000000 */
[----:B-1----:R-:W-:-:S05]  /*8be0*/  FMNMX.FTZ R29, R21, R12, !PT ;  /* 0x0000000c151d7209 */ /* 0x002fca0007810000 */
[----:B------:R-:W1:Y:S02]  /*8bf0*/  SHFL.BFLY PT, R12, R29, 0x1, 0x1f ;  /* 0x0c201f001d0c7f89 */ /* 0x000e6400000e0000 */
[----:B-1----:R-:W-:-:S04]  /*8c00*/  FMNMX.FTZ R12, R29, R12, !PT ;  /* 0x0000000c1d0c7209 */ /* 0x002fc80007810000 */
[C---:B------:R-:W-:Y:S01]  /*8c10*/  FSETP.NEU.FTZ.AND P6, PT, R12.reuse, -INF , PT ;  /* 0xff8000000c00780b */ /* 0x040fe20003fdd000 */
[----:B------:R-:W-:-:S05]  /*8c20*/  FMUL.FTZ R15, R12, R3 ;  /* 0x000000030c0f7220 */ /* 0x000fca0000410000 */
[----:B------:R-:W-:Y:S02]  /*8c30*/  FSEL R31, R15, RZ, P6 ;  /* 0x000000ff0f1f7208 */ /* 0x000fe40003000000 */
[----:B------:R-:W-:-:S03]  /*8c40*/  FMNMX.FTZ R15, R26, R27, !PT ;  /* 0x0000001b1a0f7209 */ /* 0x000fc60007810000 */
[--C-:B------:R-:W-:Y:S01]  /*8c50*/  FFMA.FTZ R29, R25, R3, -R31.reuse ;  /* 0x00000003191d7223 */ /* 0x100fe2000001081f */
        /* <DEDUP_REMOVED lines=32> */
[----:B------:R-:W-:Y:S01]  /*8e60*/  FMNMX.FTZ R25, R46, R25, !PT ;  /* 0x000000192e197209 */ /* 0x000fe20007810000 */
[----:B-1----:R-:W-:Y:S01]  /*8e70*/  FADD.FTZ R49, R152, R15 ;  /* 0x0000000f98317221 */ /* 0x002fe20000010000 */
[----:B------:R-:W-:Y:S01]  /*8e80*/  F2FP.BF16.F32.PACK_AB R152, R15, R152 ;  /* 0x000000980f98723e */ /* 0x000fe200000010ff */
[--C-:B------:R-:W-:Y:S01]  /*8e90*/  FFMA.FTZ R104, R104, R3, -R31.reuse ;  /* 0x0000000368687223 */ /* 0x100fe2000001081f */
[----:B------:R-:W-:Y:S01]  /*8ea0*/  FMNMX.FTZ R25, R48, R25, !PT ;  /* 0x0000001930197209 */ /* 0x000fe20007810000 */
[-CC-:B------:R-:W-:Y:S01]  /*8eb0*/  FFMA.FTZ R106, R106, R3.reuse, -R31.reuse ;  /* 0x000000036a6a7223 */ /* 0x180fe2000001081f */
[--C-:B------:R-:W-:Y:S01]  /*8ec0*/  FFMA.FTZ R108, R108, R3, -R31.reuse ;  /* 0x000000036c6c7223 */ /* 0x100fe2000001081f */
[----:B------:R-:W-:Y:S01]  /*8ed0*/  MUFU.EX2 R156, R156 ;  /* 0x0000009c009c7308 */ /* 0x000fe20000000800 */
[----:B------:R-:W-:Y:S01]  /*8ee0*/  FMNMX.FTZ R25, R50, R25, !PT ;  /* 0x0000001932197209 */ /* 0x000fe20007810000 */
[----:B------:R-:W-:-:S03]  /*8ef0*/  FFMA.FTZ R31, R110, R3, -R31 ;  /* 0x000000036e1f7223 */ /* 0x000fc6000001081f */
[----:B------:R-:W-:-:S03]  /*8f00*/  FMNMX.FTZ R29, R52, R25, !PT ;  /* 0x00000019341d7209 */ /* 0x000fc60007810000 */
[----:B------:R-:W-:Y:S01]  /*8f10*/  MUFU.EX2 R25, R80 ;  /* 0x0000005000197308 */ /* 0x000fe20000000800 */
[----:B------:R-:W-:-:S04]  /*8f20*/  FMNMX.FTZ R29, R54, R29, !PT ;  /* 0x0000001d361d7209 */ /* 0x000fc80007810000 */
[----:B------:R-:W-:-:S03]  /*8f30*/  FMNMX.FTZ R29, R36, R29, !PT ;  /* 0x0000001d241d7209 */ /* 0x000fc60007810000 */
[----:B------:R-:W-:Y:S01]  /*8f40*/  MUFU.EX2 R82, R82 ;  /* 0x0000005200527308 */ /* 0x000fe20000000800 */
[----:B------:R-:W-:-:S04]  /*8f50*/  FMNMX.FTZ R29, R58, R29, !PT ;  /* 0x0000001d3a1d7209 */ /* 0x000fc80007810000 */
[----:B------:R-:W-:-:S03]  /*8f60*/  FMNMX.FTZ R29, R40, R29, !PT ;  /* 0x0000001d281d7209 */ /* 0x000fc60007810000 */
[----:B------:R-:W1:Y:S01]  /*8f70*/  MUFU.EX2 R33, R84 ;  /* 0x0000005400217308 */ /* 0x000e620000000800 */
[----:B------:R-:W-:-:S04]  /*8f80*/  FMNMX.FTZ R29, R62, R29, !PT ;  /* 0x0000001d3e1d7209 */ /* 0x000fc80007810000 */
[----:B------:R-:W-:-:S03]  /*8f90*/  FMNMX.FTZ R29, R64, R29, !PT ;  /* 0x0000001d401d7209 */ /* 0x000fc60007810000 */
[----:B------:R-:W-:Y:S01]  /*8fa0*/  MUFU.EX2 R86, R86 ;  /* 0x0000005600567308 */ /* 0x000fe20000000800 */
[----:B------:R-:W-:-:S04]  /*8fb0*/  FMNMX.FTZ R29, R66, R29, !PT ;  /* 0x0000001d421d7209 */ /* 0x000fc80007810000 */
[----:B------:R-:W-:-:S03]  /*8fc0*/  FMNMX.FTZ R29, R68, R29, !PT ;  /* 0x0000001d441d7209 */ /* 0x000fc60007810000 */
[----:B------:R-:W4:Y:S01]  /*8fd0*/  MUFU.EX2 R35, R88 ;  /* 0x0000005800237308 */ /* 0x000f220000000800 */
[----:B------:R-:W-:Y:S02]  /*8fe0*/  FMNMX.FTZ R29, R70, R29, !PT ;  /* 0x0000001d461d7209 */ /* 0x000fe40007810000 */
[----:B-1----:R-:W-:Y:S02]  /*8ff0*/  F2FP.BF16.F32.PACK_AB R158, R33, R82 ;  /* 0x00000052219e723e */ /* 0x002fe400000010ff */
[----:B------:R-:W-:-:S03]  /*9000*/  FMNMX.FTZ R29, R72, R29, !PT ;  /* 0x0000001d481d7209 */ /* 0x000fc60007810000 */
[----:B------:R-:W-:Y:S02]  /*9010*/  MUFU.EX2 R37, R37 ;  /* 0x0000002500257308 */ /* 0x000fe40000000800 */
[----:B------:R-:W1:Y:S06]  /*9020*/  SHFL.BFLY PT, R44, R29, 0x2, 0x1f ;  /* 0x0c401f001d2c7f89 */ /* 0x000e6c00000e0000 */
[----:B------:R-:W0:Y:S01]  /*9030*/  MUFU.EX2 R90, R90 ;  /* 0x0000005a005a7308 */ /* 0x000e220000000800 */
[----:B----4-:R-:W-:-:S07]  /*9040*/  F2FP.BF16.F32.PACK_AB R160, R35, R86 ;  /* 0x0000005623a0723e */ /* 0x010fce00000010ff */
[----:B------:R-:W-:Y:S08]  /*9050*/  MUFU.EX2 R92, R92 ;  /* 0x0000005c005c7308 */ /* 0x000ff00000000800 */
[----:B------:R-:W4:Y:S01]  /*9060*/  MUFU.EX2 R39, R94 ;  /* 0x0000005e00277308 */ /* 0x000f220000000800 */
[----:B0-----:R-:W-:Y:S02]  /*9070*/  F2FP.BF16.F32.PACK_AB R162, R90, R37 ;  /* 0x000000255aa2723e */ /* 0x001fe400000010ff */
[----:B-1----:R-:W-:-:S05]  /*9080*/  FMNMX.FTZ R44, R29, R44, !PT ;  /* 0x0000002c1d2c7209 */ /* 0x002fca0007810000 */
[----:B------:R-:W0:Y:S01]  /*9090*/  SHFL.BFLY PT, R29, R44, 0x1, 0x1f ;  /* 0x0c201f002c1d7f89 */ /* 0x000e2200000e0000 */
[----:B------:R-:W-:Y:S08]  /*90a0*/  MUFU.EX2 R96, R96 ;  /* 0x0000006000607308 */ /* 0x000ff00000000800 */
[----:B------:R-:W1:Y:S01]  /*90b0*/  MUFU.EX2 R41, R98 ;  /* 0x0000006200297308 */ /* 0x000e620000000800 */
[----:B----4-:R-:W-:-:S07]  /*90c0*/  F2FP.BF16.F32.PACK_AB R164, R39, R92 ;  /* 0x0000005c27a4723e */ /* 0x010fce00000010ff */
[----:B------:R-:W-:Y:S01]  /*90d0*/  MUFU.EX2 R56, R56 ;  /* 0x0000003800387308 */ /* 0x000fe20000000800 */
[----:B0-----:R-:W-:-:S07]  /*90e0*/  FMNMX.FTZ R180, R44, R29, !PT ;  /* 0x0000001d2cb47209 */ /* 0x001fce0007810000 */
[----:B------:R-:W0:Y:S01]  /*90f0*/  MUFU.EX2 R43, R100 ;  /* 0x00000064002b7308 */ /* 0x000e220000000800 */
[----:B-1----:R-:W-:Y:S02]  /*9100*/  F2FP.BF16.F32.PACK_AB R166, R41, R96 ;  /* 0x0000006029a6723e */ /* 0x002fe400000010ff */
[C---:B------:R-:W-:Y:S01]  /*9110*/  FSETP.NEU.FTZ.AND P1, PT, R180.reuse, -INF , PT ;  /* 0xff800000b400780b */ /* 0x040fe20003f3d000 */
[----:B------:R-:W-:-:S04]  /*9120*/  FMUL.FTZ R44, R180, R3 ;  /* 0x00000003b42c7220 */ /* 0x000fc80000410000 */
[----:B------:R-:W-:Y:S01]  /*9130*/  MUFU.EX2 R60, R60 ;  /* 0x0000003c003c7308 */ /* 0x000fe20000000800 */
[----:B------:R-:W-:Y:S02]  /*9140*/  FSEL R47, R44, RZ, P1 ;  /* 0x000000ff2c2f7208 */ /* 0x000fe40000800000 */
[----:B------:R-:W-:Y:S02]  /*9150*/  ISETP.NE.AND P1, PT, R73, RZ, PT ;  /* 0x000000ff4900720c */ /* 0x000fe40003f25270 */
[----:B------:R-:W1:Y:S01]  /*9160*/  S2R R73, SR_TID.X ;  /* 0x0000000000497919 */ /* 0x000e620000002100 */
        /* <DEDUP_REMOVED lines=26> */
[----:B------:R-:W-:Y:S01]  /*9310*/  FFMA.FTZ R47, R72, R3, -R47 ;  /* 0x00000003482f7223 */ /* 0x000fe2000001082f */
[----:B0-----:R-:W-:-:S03]  /*9320*/  F2FP.BF16.F32.PACK_AB R168, R43, R56 ;  /* 0x000000382ba8723e */ /* 0x001fc600000010ff */
[----:B------:R0:W3:Y:S01]  /*9330*/  MUFU.EX2 R155, R20 ;  /* 0x00000014009b7308 */ /* 0x0000e20000000800 */
[----:B-1----:R-:W-:Y:S02]  /*9340*/  SHF.R.U32.HI R73, RZ, 0x7, R73 ;  /* 0x00000007ff497819 */ /* 0x002fe40000011649 */
[----:B----4-:R-:W-:Y:S02]  /*9350*/  F2FP.BF16.F32.PACK_AB R153, R27, R26 ;  /* 0x0000001a1b99723e */ /* 0x010fe400000010ff */
[----:B------:R-:W-:-:S03]  /*9360*/  IADD3 R181, -R73, 0xb, RZ ;  /* 0x0000000b49b57810 */ /* 0x000fc60007ffe1ff */
[----:B------:R-:W1:Y:S01]  /*9370*/  MUFU.EX2 R34, R34 ;  /* 0x0000002200227308 */ /* 0x000e620000000800 */
[----:B0-----:R-:W-:Y:S01]  /*9380*/  FADD.FTZ R20, R154, R49 ;  /* 0x000000319a147221 */ /* 0x001fe20000010000 */
[----:B------:R-:W-:-:S03]  /*9390*/  F2FP.BF16.F32.PACK_AB R154, R21, R154 ;  /* 0x0000009a159a723e */ /* 0x000fc600000010ff */
[----:B------:R-:W-:-:S03]  /*93a0*/  FADD.FTZ R49, R21, R20 ;  /* 0x0000001415317221 */ /* 0x000fc60000010000 */
[----:B------:R0:W4:Y:S01]  /*93b0*/  MUFU.EX2 R157, R24 ;  /* 0x00000018009d7308 */ /* 0x0001220000000800 */
[----:B------:R-:W-:Y:S01]  /*93c0*/  FADD.FTZ R20, R156, R49 ;  /* 0x000000319c147221 */ /* 0x000fe20000010000 */
[----:B------:R-:W-:Y:S01]  /*93d0*/  FADD.FTZ R49, R26, R27 ;  /* 0x0000001b1a317221 */ /* 0x000fe20000010000 */
[C---:B------:R-:W-:Y:S02]  /*93e0*/  F2FP.BF16.F32.PACK_AB R156, R25.reuse, R156 ;  /* 0x0000009c199c723e */ /* 0x040fe400000010ff */
[----:B------:R-:W-:Y:S01]  /*93f0*/  FADD.FTZ R51, R25, R20 ;  /* 0x0000001419337221 */ /* 0x000fe20000010000 */
[----:B--2---:R-:W-:Y:S02]  /*9400*/  FADD.FTZ R20, R30, R49 ;  /* 0x000000311e147221 */ /* 0x004fe40000010000 */
[----:B------:R-:W2:Y:S01]  /*9410*/  MUFU.EX2 R38, R38 ;  /* 0x0000002600267308 */ /* 0x000ea20000000800 */
[----:B0-----:R-:W-:Y:S01]  /*9420*/  FADD.FTZ R24, R82, R51 ;  /* 0x0000003352187221 */ /* 0x001fe20000010000 */
[----:B---3--:R-:W-:Y:S01]  /*9430*/  FADD.FTZ R49, R155, R20 ;  /* 0x000000149b317221 */ /* 0x008fe20000010000 */
[----:B------:R-:W-:Y:S01]  /*9440*/  @!P1 VIADD R20, R13, 0x22840 ;  /* 0x000228400d149836 */ /* 0x000fe20000000000 */
[----:B------:R-:W-:Y:S01]  /*9450*/  F2FP.BF16.F32.PACK_AB R155, R155, R30 ;  /* 0x0000001e9b9b723e */ /* 0x000fe200000010ff */
[----:B------:R-:W-:Y:S01]  /*9460*/  FADD.FTZ R51, R33, R24 ;  /* 0x0000001821337221 */ /* 0x000fe20000010000 */
[----:B-1----:R-:W-:-:S02]  /*9470*/  FADD.FTZ R24, R34, R49 ;  /* 0x0000003122187221 */ /* 0x002fc40000010000 */
[----:B------:R0:W1:Y:S01]  /*9480*/  MUFU.EX2 R159, R28 ;  /* 0x0000001c009f7308 */ /* 0x0000620000000800 */
[----:B------:R-:W-:Y:S01]  /*9490*/  @!P1 PRMT R20, RZ, 0x654, R20 ;  /* 0x00000654ff149816 */ /* 0x000fe20000000014 */
[C---:B----4-:R-:W-:Y:S01]  /*94a0*/  FADD.FTZ R49, R157.reuse, R24 ;  /* 0x000000189d317221 */ /* 0x050fe20000010000 */
[----:B------:R3:W-:Y:S06]  /*94b0*/  BAR.ARV R181, 0x100 ;  /* 0x000400b50000751d */ /* 0x0007ec0000002000 */
[----:B------:R-:W4:Y:S01]  /*94c0*/  MUFU.EX2 R42, R42 ;  /* 0x0000002a002a7308 */ /* 0x000f220000000800 */
[----:B--2---:R-:W-:Y:S01]  /*94d0*/  FADD.FTZ R24, R38, R49 ;  /* 0x0000003126187221 */ /* 0x004fe20000010000 */
[----:B------:R4:W-:Y:S01]  /*94e0*/  @!P1 SYNCS.ARRIVE.TRANS64.RED.A1T0 RZ, [R20+URZ], RZ ;  /* 0x000000ff14ff99a7 */ /* 0x0009e2000810043f */
[----:B0-----:R-:W-:Y:S01]  /*94f0*/  FADD.FTZ R28, R86, R51 ;  /* 0x00000033561c7221 */ /* 0x001fe20000010000 */
[----:B------:R-:W-:-:S03]  /*9500*/  F2FP.BF16.F32.PACK_AB R157, R157, R34 ;  /* 0x000000229d9d723e */ /* 0x000fc600000010ff */
[----:B------:R-:W-:Y:S01]  /*9510*/  FADD.FTZ R28, R35, R28 ;  /* 0x0000001c231c7221 */ /* 0x000fe20000010000 */
[----:B------:R-:W0:Y:S01]  /*9520*/  MUFU.EX2 R161, R32 ;  /* 0x0000002000a17308 */ /* 0x000e220000000800 */
[C---:B-1----:R-:W-:Y:S01]  /*9530*/  FADD.FTZ R49, R159.reuse, R24 ;  /* 0x000000189f317221 */ /* 0x042fe20000010000 */
[----:B------:R-:W-:Y:S01]  /*9540*/  F2FP.BF16.F32.PACK_AB R159, R159, R38 ;  /* 0x000000269f9f723e */ /* 0x000fe200000010ff */
[----:B------:R-:W-:-:S04]  /*9550*/  FADD.FTZ R51, R37, R28 ;  /* 0x0000001c25337221 */ /* 0x000fc80000010000 */
[----:B------:R-:W-:Y:S01]  /*9560*/  FADD.FTZ R51, R90, R51 ;  /* 0x000000335a337221 */ /* 0x000fe20000010000 */
[----:B------:R-:W1:Y:S01]  /*9570*/  MUFU.EX2 R46, R46 ;  /* 0x0000002e002e7308 */ /* 0x000e620000000800 */
[----:B----4-:R-:W-:Y:S02]  /*9580*/  FADD.FTZ R20, R42, R49 ;  /* 0x000000312a147221 */ /* 0x010fe40000010000 */
[----:B------:R-:W-:-:S04]  /*9590*/  FADD.FTZ R24, R92, R51 ;  /* 0x000000335c187221 */ /* 0x000fc80000010000 */
[----:B------:R-:W-:Y:S01]  /*95a0*/  FADD.FTZ R51, R39, R24 ;  /* 0x0000001827337221 */ /* 0x000fe20000010000 */
[----:B------:R-:W2:Y:S01]  /*95b0*/  MUFU.EX2 R163, R48 ;  /* 0x0000003000a37308 */ /* 0x000ea20000000800 */
[C---:B0-----:R-:W-:Y:S01]  /*95c0*/  FADD.FTZ R49, R161.reuse, R20 ;  /* 0x00000014a1317221 */ /* 0x041fe20000010000 */
[----:B------:R-:W-:Y:S01]  /*95d0*/  F2FP.BF16.F32.PACK_AB R161, R161, R42 ;  /* 0x0000002aa1a1723e */ /* 0x000fe200000010ff */
[----:B------:R-:W-:-:S04]  /*95e0*/  FADD.FTZ R24, R96, R51 ;  /* 0x0000003360187221 */ /* 0x000fc80000010000 */
[----:B------:R-:W-:Y:S01]  /*95f0*/  FADD.FTZ R51, R41, R24 ;  /* 0x0000001829337221 */ /* 0x000fe20000010000 */
[----:B------:R-:W0:Y:S01]  /*9600*/  MUFU.EX2 R50, R50 ;  /* 0x0000003200327308 */ /* 0x000e220000000800 */
[----:B-1----:R-:W-:Y:S02]  /*9610*/  FADD.FTZ R20, R46, R49 ;  /* 0x000000312e147221 */ /* 0x002fe40000010000 */
[----:B------:R-:W-:-:S04]  /*9620*/  FADD.FTZ R24, R56, R51 ;  /* 0x0000003338187221 */ /* 0x000fc80000010000 */
[----:B------:R-:W-:Y:S01]  /*9630*/  FADD.FTZ R21, R43, R24 ;  /* 0x000000182b157221 */ /* 0x000fe20000010000 */
[----:B------:R-:W1:Y:S01]  /*9640*/  MUFU.EX2 R165, R52 ;  /* 0x0000003400a57308 */ /* 0x000e620000000800 */
[C---:B--2---:R-:W-:Y:S01]  /*9650*/  FADD.FTZ R49, R163.reuse, R20 ;  /* 0x00000014a3317221 */ /* 0x044fe20000010000 */
[----:B------:R-:W-:Y:S01]  /*9660*/  F2FP.BF16.F32.PACK_AB R163, R163, R46 ;  /* 0x0000002ea3a3723e */ /* 0x000fe200000010ff */
[----:B------:R-:W-:-:S05]  /*9670*/  FADD.FTZ R24, R60, R21 ;  /* 0x000000153c187221 */ /* 0x000fca0000010000 */
        /* <DEDUP_REMOVED lines=38> */
[----:B------:R-:W-:Y:S02]  /*98e0*/  F2FP.BF16.F32.PACK_AB R174, R31, R108 ;  /* 0x0000006c1fae723e */ /* 0x000fe400000010ff */
[C---:B-1----:R-:W-:Y:S01]  /*98f0*/  FADD.FTZ R20, R47.reuse, R20 ;  /* 0x000000142f147221 */ /* 0x042fe20000010000 */
[----:B------:R-:W-:Y:S01]  /*9900*/  F2FP.BF16.F32.PACK_AB R175, R47, R70 ;  /* 0x000000462faf723e */ /* 0x000fe200000010ff */
[----:B---3--:R-:W-:Y:S06]  /*9910*/  @!P0 BRA `(.L_x_7743) ;  /* 0x0000000000048947 */ /* 0x008fec0003800000 */
[----:B------:R-:W-:Y:S01]  /*9920*/  BPT.TRAP 0x1 ;  /* 0x000000040000795c */ /* 0x000fe20000300000 */
.L_x_7743:
[----:B------:R0:W1:Y:S01]  /*9930*/  SYNCS.PHASECHK.TRANS64.TRYWAIT P2, [R13+URZ+0x22850], R14 ;  /* 0x0228500e0d0075a7 */ /* 0x000062000804017f */
[----:B------:R-:W-:Y:S05]  /*9940*/  @!P0 BRA `(.L_x_7744) ;  /* 0x0000000000048947 */ /* 0x000fea0003800000 */
[----:B------:R-:W-:Y:S01]  /*9950*/  BPT.TRAP 0x1 ;  /* 0x000000040000795c */ /* 0x000fe20000300000 */
.L_x_7744:
[----:B------:R-:W-:Y:S04]  /*9960*/  BSSY B0, `(.L_x_7745) ;  /* 0x0000004000007945 */ /* 0x000fe80003800000 */
[----:B-1----:R-:W-:Y:S05]  /*9970*/  @P2 BRA `(.L_x_7746) ;  /* 0x0000000000082947 */ /* 0x002fea0003800000 */
[----:B------:R-:W1:Y:S02]  /*9980*/  SYNCS.PHASECHK.TRANS64.TRYWAIT P2, [R13+URZ+0x22850], R14 ;  /* 0x0228500e0d0075a7 */ /* 0x000e64000804017f */
[----:B-1----:R-:W-:Y:S05]  /*9990*/  @!P2 BRA `(.L_x_7747) ;  /* 0x000000b40008a947 */ /* 0x002fea0003800000 */
.L_x_7746:
[----:B------:R-:W-:Y:S05]  /*99a0*/  BSYNC B0 ;  /* 0x0000000000007941 */ /* 0x000fea0003800000 */
.L_x_7745:
[----:B------:R-:W-:Y:S05]  /*99b0*/  WARPSYNC.ALL ;  /* 0x0000000000007948 */ /* 0x000fea0003800000 */
[----:B------:R-:W-:Y:S01]  /*99c0*/  R2UR UR4, R18 ;  /* 0x00000000120472ca */ /* 0x000fe200000e0000 */
[----:B------:R2:W-:Y:S01]  /*99d0*/  BAR.SYNC.DEFER_BLOCKING R178, 0x100 ;  /* 0x000400b20000751d */ /* 0x0005e20000010000 */
[----:B------:R-:W-:Y:S01]  /*99e0*/  IMAD.MOV.U32 R15, RZ, RZ, 0xc00 ;  /* 0x00000c00ff0f7424 */ /* 0x000fe200078e00ff */
[----:B------:R-:W-:Y:S01]  /*99f0*/  ISETP.GE.AND P2, PT, R176, 0x61, PT ;  /* 0x00000061b000780c */ /* 0x000fe20003f46270 */
[----:B01----:R-:W-:-:S03]  /*9a00*/  @!P1 VIADD R13, R13, 0x22860 ;  /* 0x000228600d0d9836 */ /* 0x003fc60000000000 */
[----:B------:R-:W-:Y:S02]  /*9a10*/  ULDC UR46, c[0x0][0x988] ;  /* 0x00026200002e7ab9 */ /* 0x000fe40000000800 */
[----:B------:R-:W-:-:S04]  /*9a20*/  @!P1 PRMT R13, RZ, 0x654, R13 ;  /* 0x00000654ff0d9816 */ /* 0x000fc8000000000d */
[----:B------:R-:W-:-:S04]  /*9a30*/  UIADD3 UR4, UR4, 0x400, URZ ;  /* 0x0000040004047890 */ /* 0x000fc8000fffe03f */
[----:B------:R-:W-:-:S04]  /*9a40*/  USHF.R.U32.HI UR4, URZ, 0x4, UR4 ;  /* 0x000000043f047899 */ /* 0x000fc80008011604 */
[----:B------:R-:W-:-:S04]  /*9a50*/  ULOP3.LUT UR4, UR4, 0x3fff, URZ, 0xc0, !UPT ;  /* 0x00003fff04047892 */ /* 0x000fc8000f8ec03f */
[----:B------:R-:W-:Y:S01]  /*9a60*/  ULOP3.LUT UR37, UR4, 0x3000000, URZ, 0xfc, !UPT ;  /* 0x0300000004257892 */ /* 0x000fe2000f8efc3f */
[----:B------:R-:W-:-:S05]  /*9a70*/  WARPGROUP.ARRIVE ;  /* 0x00000000000079c5 */ /* 0x000fca0000000000 */
[----:B------:R-:W-:Y:S02]  /*9a80*/  IMAD R14, R22, R15, UR37 ;  /* 0x00000025160e7e24 */ /* 0x000fe4000f8e020f */
[----:B------:R-:W-:-:S03]  /*9a90*/  IMAD.MOV.U32 R15, RZ, RZ, 0x40000040 ;  /* 0x40000040ff0f7424 */ /* 0x000fc600078e00ff */
[----:B------:R-:W-:Y:S02]  /*9aa0*/  R2UR UR6, R14 ;  /* 0x000000000e0672ca */ /* 0x000fe400000e0000 */
[----:B------:R-:W-:Y:S01]  /*9ab0*/  R2UR UR7, R15 ;  /* 0x000000000f0772ca */ /* 0x000fe200000e0000 */
[----:B------:R-:W-:-:S12]  /*9ac0*/  IMAD.MOV.U32 R15, RZ, RZ, 0x40000040 ;  /* 0x40000040ff0f7424 */ /* 0x000fd800078e00ff */
[----:B------:R-:W-:Y:S03]  /*9ad0*/  HGMMA.64x256x16.F32.BF16 R24, R152, gdesc[UR4].tnspB, RZ, !UPT, gsb0 ;  /* 0x43e0000498187df0 */ /* 0x000fe6000c0018ff */
[----:B------:R-:W-:Y:S02]  /*9ae0*/  WARPGROUP.DEPBAR.LE gsb0, 0x0 ;  /* 0x00008000000079c5 */ /* 0x000fe40000010000 */
[----:B------:R-:W-:Y:S01]  /*9af0*/  VIADD R152, R14, 0x80 ;  /* 0x000000800e987836 */ /* 0x000fe20000000000 */
        /* <DEDUP_REMOVED lines=16> */
[C---:B------:R-:W-:Y:S01]  /*9c00*/  VIADD R152, R14.reuse, 0x200 ;  /* 0x000002000e987836 */ /* 0x040fe20000000000 */
[----:B------:R-:W-:Y:S01]  /*9c10*/  R2UR UR7, R153 ;  /* 0x00000000990772ca */ /* 0x000fe200000e0000 */
[----:B------:R-:W-:Y:S02]  /*9c20*/  IMAD.MOV.U32 R153, RZ, RZ, 0x40000040 ;  /* 0x40000040ff997424 */ /* 0x000fe400078e00ff */
[----:B------:R-:W-:Y:S01]  /*9c30*/  VIADD R14, R14, 0x280 ;  /* 0x000002800e0e7836 */ /* 0x000fe20000000000 */
[----:B------:R-:W-:Y:S02]  /*9c40*/  WARPGROUP.DEPBAR.LE gsb0, 0x0 ;  /* 0x00008000000079c5 */ /* 0x000fe40000010000 */
[----:B------:R-:W-:-:S15]  /*9c50*/  WARPGROUP.ARRIVE ;  /* 0x00000000000079c5 */ /* 0x000fde0000000000 */
[----:B------:R-:W-:-:S04]  /*9c60*/  NOP ;  /* 0x0000000000007918 */ /* 0x000fc80000000000 */
        /* <DEDUP_REMOVED lines=14> */
[----:B------:R2:W-:Y:S01]  /*9d50*/  @!P1 SYNCS.ARRIVE.TRANS64.RED.A1T0 RZ, [R13+URZ], RZ ;  /* 0x000000ff0dff99a7 */ /* 0x0005e2000810043f */
[----:B------:R-:W-:Y:S05]  /*9d60*/  @!P2 BRA `(.L_x_7748) ;  /* 0x0000001c00b8a947 */ /* 0x000fea0003800000 */
[----:B------:R-:W-:Y:S02]  /*9d70*/  VIADD R15, R177, 0xfffffffe ;  /* 0xfffffffeb10f7836 */ /* 0x000fe40000000000 */
[----:B------:R-:W-:Y:S02]  /*9d80*/  IMAD.MOV.U32 R222, RZ, RZ, R180 ;  /* 0x000000ffffde7224 */ /* 0x000fe400078e00b4 */
[----:B------:R-:W-:-:S07]  /*9d90*/  IMAD.MOV.U32 R223, RZ, RZ, R12 ;  /* 0x000000ffffdf7224 */ /* 0x000fce00078e000c */
.L_x_7758:
[----:B------:R-:W-:Y:S01]  /*9da0*/  VIADD R22, R22, 0x1 ;  /* 0x0000000116167836 */ /* 0x000fe20000000000 */
[----:B------:R-:W-:Y:S05]  /*9db0*/  YIELD ;  /* 0x0000000000007946 */ /* 0x000fea0003800000 */
[----:B------:R-:W-:Y:S02]  /*9dc0*/  ISETP.NE.AND P3, PT, R22, 0x2, PT ;  /* 0x000000021600780c */ /* 0x000fe40003f65270 */
[C---:B------:R-:W-:Y:S01]  /*9dd0*/  ISETP.GT.AND P2, PT, R15.reuse, RZ, PT ;  /* 0x000000ff0f00720c */ /* 0x040fe20003f44270 */
[----:B------:R-:W-:Y:S01]  /*9de0*/  VIADD R15, R15, 0xffffffff ;  /* 0xffffffff0f0f7836 */ /* 0x000fe20000000000 */
[----:B------:R-:W-:-:S02]  /*9df0*/  SEL R3, RZ, 0x1, P3 ;  /* 0x00000001ff037807 */ /* 0x000fc40001800000 */
[----:B------:R-:W-:Y:S02]  /*9e00*/  SEL R22, R22, RZ, P3 ;  /* 0x000000ff16167207 */ /* 0x000fe40001800000 */
[----:B------:R-:W-:Y:S01]  /*9e10*/  LOP3.LUT R200, R200, R3, RZ, 0x3c, !PT ;  /* 0x00000003c8c87212 */ /* 0x000fe200078e3cff */
[----:B0-----:R-:W-:Y:S06]  /*9e20*/  @!P0 BRA `(.L_x_7749) ;  /* 0x0000000000048947 */ /* 0x001fec0003800000 */
[----:B------:R-:W-:Y:S01]  /*9e30*/  BPT.TRAP 0x1 ;  /* 0x000000040000795c */ /* 0x000fe20000300000 */
.L_x_7749:
[----:B------:R-:W-:Y:S01]  /*9e40*/  IMAD R14, R22, 0x8, R18 ;  /* 0x00000008160e7824 */ /* 0x000fe200078e0212 */
[----:B--2---:R-:W-:-:S04]  /*9e50*/  SHF.L.U32 R13, R200, 0x1f, RZ ;  /* 0x0000001fc80d7819 */ /* 0x004fc800000006ff */
[----:B------:R0:W1:Y:S01]  /*9e60*/  SYNCS.PHASECHK.TRANS64.TRYWAIT P3, [R14+URZ+0x22830], R13 ;  /* 0x0228300d0e0075a7 */ /* 0x000062000806017f */
[----:B------:R-:W-:Y:S05]  /*9e70*/  @!P0 BRA `(.L_x_7750) ;  /* 0x0000000000048947 */ /* 0x000fea0003800000 */
[----:B------:R-:W-:Y:S01]  /*9e80*/  BPT.TRAP 0x1 ;  /* 0x000000040000795c */ /* 0x000fe20000300000 */
.L_x_7750:
[----:B------:R-:W-:Y:S02]  /*9e90*/  IMAD R214, R22, 0x300, R0 ;  /* 0x0000030016d67824 */ /* 0x000fe400078e0200 */
[----:B------:R-:W-:Y:S01]  /*9ea0*/  IMAD.MOV.U32 R215, RZ, RZ, 0x40000040 ;  /* 0x40000040ffd77424 */ /* 0x000fe200078e00ff */
[----:B-1----:R-:W-:Y:S06]  /*9eb0*/  @P3 BRA `(.L_x_7751) ;  /* 0x0000000000083947 */ /* 0x002fec0003800000 */
[----:B------:R-:W1:Y:S02]  /*9ec0*/  SYNCS.PHASECHK.TRANS64.TRYWAIT P3, [R14+URZ+0x22830], R13 ;  /* 0x0228300d0e0075a7 */ /* 0x000e64000806017f */
[----:B-1----:R-:W-:Y:S05]  /*9ed0*/  @!P3 BRA `(.L_x_7752) ;  /* 0x000000ac00ccb947 */ /* 0x002fea0003800000 */
.L_x_7751:
[----:B------:R-:W-:Y:S05]  /*9ee0*/  WARPSYNC.ALL ;  /* 0x0000000000007948 */ /* 0x000fea0003800000 */
        /* <DEDUP_REMOVED lines=8> */
[----:B------:R-:W2:Y:S11]  /*9f70*/  S2R R226, SR_TID.X ;  /* 0x0000000000e27919 */ /* 0x000eb60000002100 */
[----:B------:R-:W-:Y:S01]  /*9f80*/  HGMMA.64x96x16.F32.BF16 R152, gdesc[UR4], RZ, !UPT, gsb0 ;  /* 0x01600000049879f0 */ /* 0x000fe2000c0018ff */
[----:B------:R-:W-:Y:S01]  /*9f90*/  R2UR UR6, R216 ;  /* 0x00000000d80672ca */ /* 0x000fe200000e0000 */
[----:B------:R-:W-:Y:S01]  /*9fa0*/  VIADD R216, R214, 0x4 ;  /* 0x00000004d6d87836 */ /* 0x000fe20000000000 */
[----:B------:R-:W-:Y:S01]  /*9fb0*/  R2UR UR7, R217 ;  /* 0x00000000d90772ca */ /* 0x000fe200000e0000 */
[----:B------:R-:W-:Y:S01]  /*9fc0*/  IMAD.MOV.U32 R217, RZ, RZ, 0x40000040 ;  /* 0x40000040ffd97424 */ /* 0x000fe200078e00ff */
[----:B------:R-:W-:Y:S01]  /*9fd0*/  R2UR UR4, R10 ;  /* 0x000000000a0472ca */ /* 0x000fe200000e0000 */
[----:B------:R-:W-:Y:S01]  /*9fe0*/  VIADD R214, R214, 0x6 ;  /* 0x00000006d6d67836 */ /* 0x000fe20000000000 */
[----:B------:R-:W-:Y:S01]  /*9ff0*/  R2UR UR5, R11 ;  /* 0x000000000b0572ca */ /* 0x000fe200000e0000 */
[----:B------:R-:W-:-:S02]  /*a000*/  WARPGROUP.DEPBAR.LE gsb0, 0x0 ;  /* 0x00008000000079c5 */ /* 0x000fc40000010000 */
[----:B------:R-:W-:-:S10]  /*a010*/  WARPGROUP.ARRIVE ;  /* 0x00000000000079c5 */ /* 0x000fd40000000000 */
        /* <DEDUP_REMOVED lines=14> */
[----:B------:R-:W-:Y:S03]  /*a100*/  HGMMA.64x96x16.F32.BF16 R152, gdesc[UR4], R152, gsb0 ;  /* 0x01600000049879f0 */ /* 0x000fe60008001898 */
[----:B------:R-:W-:Y:S02]  /*a110*/  WARPGROUP.DEPBAR.LE gsb0, 0x0 ;  /* 0x00008000000079c5 */ /* 0x000fe40000010000 */
[----:B------:R-:W-:Y:S02]  /*a120*/  FMNMX.FTZ R12, R152, R223, !PT ;  /* 0x000000df980c7209 */ /* 0x000fe40007810000 */
        /* <DEDUP_REMOVED lines=23> */
[----:B------:R-:W-:-:S03]  /*a2a0*/  IMAD.U32 R3, RZ, RZ, UR46 ;  /* 0x0000002eff037e24 */ /* 0x000fc6000f8e00ff */
[----:B------:R-:W-:-:S05]  /*a2b0*/  FMNMX.FTZ R215, R197, R12, !PT ;  /* 0x0000000cc5d77209 */ /* 0x000fca0007810000 */
[----:B------:R-:W3:Y:S02]  /*a2c0*/  SHFL.BFLY PT, R12, R215, 0x2, 0x1f ;  /* 0x0c401f00d70c7f89 */ /* 0x000ee400000e0000 */
[----:B---3--:R-:W-:Y:S02]  /*a2d0*/  FMNMX.FTZ R217, R215, R12, !PT ;  /* 0x0000000cd7d97209 */ /* 0x008fe40007810000 */
[----:B------:R-:W-:-:S03]  /*a2e0*/  FMNMX.FTZ R215, R155, R224, !PT ;  /* 0x000000e09bd77209 */ /* 0x000fc60007810000 */
[----:B------:R-:W3:Y:S01]  /*a2f0*/  SHFL.BFLY PT, R12, R217, 0x1, 0x1f ;  /* 0x0c201f00d90c7f89 */ /* 0x000ee200000e0000 */
[----:B------:R-:W-:-:S04]  /*a300*/  FMNMX.FTZ R224, R158, R215, !PT ;  /* 0x000000d79ee07209 */ /* 0x000fc80007810000 */
[----:B------:R-:W-:-:S04]  /*a310*/  FMNMX.FTZ R215, R159, R224, !PT ;  /* 0x000000e09fd77209 */ /* 0x000fc80007810000 */
[----:B------:R-:W-:-:S04]  /*a320*/  FMNMX.FTZ R224, R162, R215, !PT ;  /* 0x000000d7a2e07209 */ /* 0x000fc80007810000 */
[----:B------:R-:W-:-:S04]  /*a330*/  FMNMX.FTZ R215, R163, R224, !PT ;  /* 0x000000e0a3d77209 */ /* 0x000fc80007810000 */
[----:B------:R-:W-:-:S04]  /*a340*/  FMNMX.FTZ R224, R166, R215, !PT ;  /* 0x000000d7a6e07209 */ /* 0x000fc80007810000 */
[----:B------:R-:W-:Y:S02]  /*a350*/  FMNMX.FTZ R215, R167, R224, !PT ;  /* 0x000000e0a7d77209 */ /* 0x000fe40007810000 */
[----:B---3--:R-:W-:Y:S02]  /*a360*/  FMNMX.FTZ R12, R217, R12, !PT ;  /* 0x0000000cd90c7209 */ /* 0x008fe40007810000 */
[----:B------:R-:W-:-:S03]  /*a370*/  FMNMX.FTZ R224, R170, R215, !PT ;  /* 0x000000d7aae07209 */ /* 0x000fc60007810000 */
[C---:B------:R-:W-:Y:S01]  /*a380*/  FADD.FTZ R214, -R12.reuse, R223 ;  /* 0x000000df0cd67221 */ /* 0x040fe20000010100 */
[----:B------:R-:W-:Y:S01]  /*a390*/  FMNMX.FTZ R215, R171, R224, !PT ;  /* 0x000000e0abd77209 */ /* 0x000fe20007810000 */
[-C--:B------:R-:W-:Y:S02]  /*a3a0*/  FMUL.FTZ R216, R12, R3.reuse ;  /* 0x000000030cd87220 */ /* 0x080fe40000410000 */
[----:B------:R-:W-:Y:S01]  /*a3b0*/  FMUL.FTZ R214, R214, R3 ;  /* 0x00000003d6d67220 */ /* 0x000fe20000410000 */
        /* <DEDUP_REMOVED lines=29> */
[----:B------:R-:W-:Y:S01]  /*a590*/  FFMA.FTZ R196, R196, R3, -R216 ;  /* 0x00000003c4c47223 */ /* 0x000fe200000108d8 */
[----:B------:R-:W3:Y:S02]  /*a5a0*/  MUFU.EX2 R214, R214 ;  /* 0x000000d600d67308 */ /* 0x000ee40000000800 */
[----:B------:R-:W-:-:S04]  /*a5b0*/  FMNMX.FTZ R224, R190, R215, !PT ;  /* 0x000000d7bee07209 */ /* 0x000fc80007810000 */
[----:B------:R-:W-:Y:S02]  /*a5c0*/  FMNMX.FTZ R215, R191, R224, !PT ;  /* 0x000000e0bfd77209 */ /* 0x000fe40007810000 */
[----:B------:R-:W4:Y:S02]  /*a5d0*/  MUFU.EX2 R152, R152 ;  /* 0x0000009800987308 */ /* 0x000f240000000800 */
[----:B------:R-:W-:-:S04]  /*a5e0*/  FMNMX.FTZ R224, R194, R215, !PT ;  /* 0x000000d7c2e07209 */ /* 0x000fc80007810000 */
[----:B------:R-:W-:Y:S02]  /*a5f0*/  FMNMX.FTZ R215, R195, R224, !PT ;  /* 0x000000e0c3d77209 */ /* 0x000fe40007810000 */
[----:B------:R-:W5:Y:S01]  /*a600*/  MUFU.EX2 R153, R153 ;  /* 0x0000009900997308 */ /* 0x000f620000000800 */
[-C--:B---3--:R-:W-:Y:S01]  /*a610*/  FMUL.FTZ R24, R24, R214.reuse ;  /* 0x000000d618187220 */ /* 0x088fe20000410000 */
[----:B------:R-:W-:Y:S01]  /*a620*/  FMNMX.FTZ R224, R198, R215, !PT ;  /* 0x000000d7c6e07209 */ /* 0x000fe20007810000 */
[-CC-:B------:R-:W-:Y:S01]  /*a630*/  FFMA.FTZ R215, R180, R3.reuse, -R216.reuse ;  /* 0x00000003b4d77223 */ /* 0x180fe200000108d8 */
[-C--:B------:R-:W-:Y:S01]  /*a640*/  FFMA.FTZ R216, R197, R3.reuse, -R216 ;  /* 0x00000003c5d87223 */ /* 0x080fe200000108d8 */
[----:B------:R-:W-:Y:S01]  /*a650*/  FMUL.FTZ R25, R25, R214 ;  /* 0x000000d619197220 */ /* 0x000fe20000410000 */
[----:B------:R-:W-:Y:S01]  /*a660*/  FMNMX.FTZ R223, R199, R224, !PT ;  /* 0x000000e0c7df7209 */ /* 0x000fe20007810000 */
[-C--:B------:R-:W-:Y:S01]  /*a670*/  FMUL.FTZ R28, R28, R214.reuse ;  /* 0x000000d61c1c7220 */ /* 0x080fe20000410000 */
        /* <DEDUP_REMOVED lines=27> */
[----:B---3--:R-:W-:Y:S01]  /*a830*/  FMNMX.FTZ R181, R223, R224, !PT ;  /* 0x000000e0dfb57209 */ /* 0x008fe20007810000 */
[-C--:B------:R-:W-:Y:S01]  /*a840*/  FMUL.FTZ R73, R73, R214.reuse ;  /* 0x000000d649497220 */ /* 0x080fe20000410000 */
[-C--:B------:R-:W-:Y:S01]  /*a850*/  FMUL.FTZ R76, R76, R214.reuse ;  /* 0x000000d64c4c7220 */ /* 0x080fe20000410000 */
[-C--:B------:R-:W-:Y:S01]  /*a860*/  FMUL.FTZ R77, R77, R214.reuse ;  /* 0x000000d64d4d7220 */ /* 0x080fe20000410000 */
[-C--:B------:R-:W-:Y:S01]  /*a870*/  FMUL.FTZ R80, R80, R214.reuse ;  /* 0x000000d650507220 */ /* 0x080fe20000410000 */
[----:B------:R-:W3:Y:S01]  /*a880*/  SHFL.BFLY PT, R180, R181, 0x1, 0x1f ;  /* 0x0c201f00b5b47f89 */ /* 0x000ee200000e0000 */
        /* <DEDUP_REMOVED lines=25> */
[----:B--2---:R-:W-:Y:S01]  /*aa20*/  SHF.R.U32.HI R181, RZ, 0x7, R226 ;  /* 0x00000007ffb57819 */ /* 0x004fe200000116e2 */
[-C--:B------:R-:W-:Y:S01]  /*aa30*/  FMUL.FTZ R121, R121, R214.reuse ;  /* 0x000000d679797220 */ /* 0x080fe20000410000 */
[-C--:B------:R-:W-:Y:S01]  /*aa40*/  FMUL.FTZ R124, R124, R214.reuse ;  /* 0x000000d67c7c7220 */ /* 0x080fe20000410000 */
[C---:B------:R-:W-:Y:S01]  /*aa50*/  FADD.FTZ R222, -R180.reuse, R222 ;  /* 0x000000deb4de7221 */ /* 0x040fe20000010100 */
[-C--:B------:R-:W-:Y:S01]  /*aa60*/  FMUL.FTZ R228, R180, R3.reuse ;  /* 0x00000003b4e47220 */ /* 0x080fe20000410000 */
[----:B------:R-:W-:Y:S01]  /*aa70*/  IADD3 R181, -R181, 0xb, RZ ;  /* 0x0000000bb5b57810 */ /* 0x000fe20007ffe1ff */
        /* <DEDUP_REMOVED lines=8> */
[-CC-:B------:R-:W-:Y:S01]  /*ab00*/  FFMA.FTZ R163, R163, R3.reuse, -R228.reuse ;  /* 0x00000003a3a37223 */ /* 0x180fe200000108e4 */
[----:B------:R-:W-:Y:S01]  /*ab10*/  FFMA.FTZ R162, R182, R3, -R228 ;  /* 0x00000003b6a27223 */ /* 0x000fe200000108e4 */
[----:B----4-:R-:W-:Y:S01]  /*ab20*/  FFMA.FTZ R182, R214, R21, R152 ;  /* 0x00000015d6b67223 */ /* 0x010fe20000010098 */
[-CC-:B------:R-:W-:Y:S01]  /*ab30*/  FFMA.FTZ R225, R166, R3.reuse, -R228.reuse ;  /* 0x00000003a6e17223 */ /* 0x180fe200000108e4 */
[-CC-:B------:R-:W-:Y:S01]  /*ab40*/  FFMA.FTZ R166, R175, R3.reuse, -R228.reuse ;  /* 0x00000003afa67223 */ /* 0x180fe200000108e4 */
[-C--:B------:R-:W-:Y:S01]  /*ab50*/  FFMA.FTZ R167, R167, R3.reuse, -R228 ;  /* 0x00000003a7a77223 */ /* 0x080fe200000108e4 */
[C---:B-----5:R-:W-:Y:S01]  /*ab60*/  FADD.FTZ R21, R153.reuse, R182 ;  /* 0x000000b699157221 */ /* 0x060fe20000010000 */
[----:B------:R-:W2:Y:S01]  /*ab70*/  MUFU.EX2 R222, R222 ;  /* 0x000000de00de7308 */ /* 0x000ea20000000800 */
[-CC-:B------:R-:W-:Y:S01]  /*ab80*/  FFMA.FTZ R236, R170, R3.reuse, -R228.reuse ;  /* 0x00000003aaec7223 */ /* 0x180fe200000108e4 */
[-CC-:B------:R-:W-:Y:S01]  /*ab90*/  FFMA.FTZ R170, R178, R3.reuse, -R228.reuse ;  /* 0x00000003b2aa7223 */ /* 0x180fe200000108e4 */
[----:B------:R-:W-:Y:S01]  /*aba0*/  F2FP.BF16.F32.PACK_AB R152, R153, R152 ;  /* 0x000000989998723e */ /* 0x000fe200000010ff */
[----:B------:R-:W-:Y:S01]  /*abb0*/  FFMA.FTZ R226, R171, R3, -R228 ;  /* 0x00000003abe27223 */ /* 0x000fe200000108e4 */
[----:B------:R-:W-:-:S02]  /*abc0*/  @!P1 VIADD R154, R14, 0x22840 ;  /* 0x000228400e9a9836 */ /* 0x000fc40000000000 */
[-CC-:B------:R-:W-:Y:S01]  /*abd0*/  FFMA.FTZ R174, R174, R3.reuse, -R228.reuse ;  /* 0x00000003aeae7223 */ /* 0x180fe200000108e4 */
[-C--:B------:R-:W-:Y:S01]  /*abe0*/  FFMA.FTZ R158, R183, R3.reuse, -R228 ;  /* 0x00000003b79e7223 */ /* 0x080fe200000108e4 */
[----:B------:R-:W3:Y:S01]  /*abf0*/  MUFU.EX2 R155, R155 ;  /* 0x0000009b009b7308 */ /* 0x000ee20000000800 */
[----:B------:R-:W-:Y:S01]  /*ac00*/  FMUL.FTZ R128, R128, R214 ;  /* 0x000000d680807220 */ /* 0x000fe20000410000 */
[----:B------:R-:W-:Y:S01]  /*ac10*/  @!P1 PRMT R154, RZ, 0x654, R154 ;  /* 0x00000654ff9a9816 */ /* 0x000fe2000000009a */
[----:B------:R4:W-:Y:S06]  /*ac20*/  BAR.ARV R181, 0x100 ;  /* 0x000400b50000751d */ /* 0x0009ec0000002000 */
[----:B------:R-:W5:Y:S01]  /*ac30*/  MUFU.EX2 R223, R223 ;  /* 0x000000df00df7308 */ /* 0x000f620000000800 */
[----:B--2---:R-:W-:Y:S01]  /*ac40*/  FFMA.FTZ R20, R197, R20, R222 ;  /* 0x00000014c5147223 */ /* 0x004fe200000100de */
[----:B------:R2:W-:Y:S01]  /*ac50*/  @!P1 SYNCS.ARRIVE.TRANS64.RED.A1T0 RZ, [R154+URZ], RZ ;  /* 0x000000ff9aff99a7 */ /* 0x0005e2000810043f */
[-C--:B------:R-:W-:Y:S01]  /*ac60*/  FMUL.FTZ R129, R129, R214.reuse ;  /* 0x000000d681817220 */ /* 0x080fe20000410000 */
[-C--:B------:R-:W-:Y:S01]  /*ac70*/  FMUL.FTZ R132, R132, R214.reuse ;  /* 0x000000d684847220 */ /* 0x080fe20000410000 */
[-C--:B------:R-:W-:Y:S01]  /*ac80*/  FMUL.FTZ R133, R133, R214.reuse ;  /* 0x000000d685857220 */ /* 0x080fe20000410000 */
[-C--:B------:R-:W-:Y:S01]  /*ac90*/  FMUL.FTZ R136, R136, R214.reuse ;  /* 0x000000d688887220 */ /* 0x080fe20000410000 */
[-C--:B------:R-:W-:Y:S01]  /*aca0*/  FMUL.FTZ R137, R137, R214.reuse ;  /* 0x000000d689897220 */ /* 0x080fe20000410000 */
[----:B------:R-:W0:Y:S01]  /*acb0*/  MUFU.EX2 R159, R159 ;  /* 0x0000009f009f7308 */ /* 0x000e220000000800 */
[----:B---3--:R-:W-:Y:S01]  /*acc0*/  FADD.FTZ R20, R155, R20 ;  /* 0x000000149b147221 */ /* 0x008fe20000010000 */
[-C--:B--2---:R-:W-:Y:S01]  /*acd0*/  FFMA.FTZ R154, R179, R3.reuse, -R228 ;  /* 0x00000003b39a7223 */ /* 0x084fe200000108e4 */
[-C--:B------:R-:W-:Y:S01]  /*ace0*/  FMUL.FTZ R140, R140, R214.reuse ;  /* 0x000000d68c8c7220 */ /* 0x080fe20000410000 */
[-C--:B------:R-:W-:Y:S01]  /*acf0*/  FMUL.FTZ R141, R141, R214.reuse ;  /* 0x000000d68d8d7220 */ /* 0x080fe20000410000 */
[-C--:B------:R-:W-:Y:S01]  /*ad00*/  FMUL.FTZ R144, R144, R214.reuse ;  /* 0x000000d690907220 */ /* 0x080fe20000410000 */
[-C--:B------:R-:W-:Y:S01]  /*ad10*/  FMUL.FTZ R145, R145, R214.reuse ;  /* 0x000000d691917220 */ /* 0x080fe20000410000 */
[-C--:B------:R-:W-:Y:S01]  /*ad20*/  FMUL.FTZ R148, R148, R214.reuse ;  /* 0x000000d694947220 */ /* 0x080fe20000410000 */
[----:B------:R-:W2:Y:S01]  /*ad30*/  MUFU.EX2 R224, R224 ;  /* 0x000000e000e07308 */ /* 0x000ea20000000800 */
[----:B-----5:R-:W-:Y:S01]  /*ad40*/  FADD.FTZ R20, R223, R20 ;  /* 0x00000014df147221 */ /* 0x020fe20000010000 */
[----:B------:R-:W-:Y:S01]  /*ad50*/  FMUL.FTZ R149, R149, R214 ;  /* 0x000000d695957220 */ /* 0x000fe20000410000 */
[-CC-:B------:R-:W-:Y:S01]  /*ad60*/  FFMA.FTZ R186, R186, R3.reuse, -R228.reuse ;  /* 0x00000003baba7223 */ /* 0x180fe200000108e4 */
[-CC-:B------:R-:W-:Y:S01]  /*ad70*/  FFMA.FTZ R187, R187, R3.reuse, -R228.reuse ;  /* 0x00000003bbbb7223 */ /* 0x180fe200000108e4 */
[-CC-:B------:R-:W-:Y:S01]  /*ad80*/  FFMA.FTZ R190, R190, R3.reuse, -R228.reuse ;  /* 0x00000003bebe7223 */ /* 0x180fe200000108e4 */
[-CC-:B------:R-:W-:Y:S01]  /*ad90*/  FFMA.FTZ R191, R191, R3.reuse, -R228.reuse ;  /* 0x00000003bfbf7223 */ /* 0x180fe200000108e4 */
[-C--:B------:R-:W-:Y:S01]  /*ada0*/  FFMA.FTZ R194, R194, R3.reuse, -R228 ;  /* 0x00000003c2c27223 */ /* 0x080fe200000108e4 */
[----:B------:R-:W3:Y:S01]  /*adb0*/  MUFU.EX2 R163, R163 ;  /* 0x000000a300a37308 */ /* 0x000ee20000000800 */
[----:B0-----:R-:W-:Y:S01]  /*adc0*/  FADD.FTZ R153, R159, R20 ;  /* 0x000000149f997221 */ /* 0x001fe20000010000 */
[-CC-:B------:R-:W-:Y:S01]  /*add0*/  FFMA.FTZ R195, R195, R3.reuse, -R228.reuse ;  /* 0x00000003c3c37223 */ /* 0x180fe200000108e4 */
[-CC-:B------:R-:W-:Y:S01]  /*ade0*/  FFMA.FTZ R198, R198, R3.reuse, -R228.reuse ;  /* 0x00000003c6c67223 */ /* 0x180fe200000108e4 */
[----:B------:R-:W-:Y:S01]  /*adf0*/  FFMA.FTZ R199, R199, R3, -R228 ;  /* 0x00000003c7c77223 */ /* 0x000fe200000108e4 */
        /* <DEDUP_REMOVED lines=21> */
[----:B0-----:R-:W-:Y:S01]  /*af50*/  FADD.FTZ R20, R225, R20 ;  /* 0x00000014e1147221 */ /* 0x001fe20000010000 */
[-C--:B------:R-:W-:Y:S01]  /*af60*/  FMUL.FTZ R55, R55, R197.reuse ;  /* 0x000000c537377220 */ /* 0x080fe20000410000 */
[-C--:B------:R-:W-:Y:S01]  /*af70*/  FMUL.FTZ R58, R58, R197.reuse ;  /* 0x000000c53a3a7220 */ /* 0x080fe20000410000 */
[----:B------:R-:W-:Y:S01]  /*af80*/  FADD.FTZ R21, R157, R166 ;  /* 0x000000a69d157221 */ /* 0x000fe20000010000 */
[-C--:B------:R-:W-:Y:S01]  /*af90*/  FMUL.FTZ R59, R59, R197.reuse ;  /* 0x000000c53b3b7220 */ /* 0x080fe20000410000 */
[-C--:B------:R-:W-:Y:S01]  /*afa0*/  FMUL.FTZ R62, R62, R197.reuse ;  /* 0x000000c53e3e7220 */ /* 0x080fe20000410000 */
[----:B------:R-:W0:Y:S01]  /*afb0*/  MUFU.EX2 R171, R236 ;  /* 0x000000ec00ab7308 */ /* 0x000e220000000800 */
[----:B------:R-:W-:Y:S01]  /*afc0*/  FADD.FTZ R166, R160, R21 ;  /* 0x00000015a0a67221 */ /* 0x000fe20000010000 */
[-C--:B------:R-:W-:Y:S01]  /*afd0*/  FMUL.FTZ R63, R63, R197.reuse ;  /* 0x000000c53f3f7220 */ /* 0x080fe20000410000 */
[-C--:B------:R-:W-:Y:S01]  /*afe0*/  FMUL.FTZ R66, R66, R197.reuse ;  /* 0x000000c542427220 */ /* 0x080fe20000410000 */
[-C--:B------:R-:W-:Y:S01]  /*aff0*/  FMUL.FTZ R67, R67, R197.reuse ;  /* 0x000000c543437220 */ /* 0x080fe20000410000 */
[----:B------:R-:W-:Y:S01]  /*b000*/  FADD.FTZ R21, R161, R166 ;  /* 0x000000a6a1157221 */ /* 0x000fe20000010000 */
[-C--:B------:R-:W-:Y:S01]  /*b010*/  FMUL.FTZ R70, R70, R197.reuse ;  /* 0x000000c546467220 */ /* 0x080fe20000410000 */
[-C--:B------:R-:W-:Y:S01]  /*b020*/  FMUL.FTZ R71, R71, R197.reuse ;  /* 0x000000c547477220 */ /* 0x080fe20000410000 */
[----:B------:R-:W2:Y:S01]  /*b030*/  MUFU.EX2 R226, R226 ;  /* 0x000000e200e27308 */ /* 0x000ea20000000800 */
[----:B------:R-:W-:Y:S01]  /*b040*/  FADD.FTZ R166, R164, R21 ;  /* 0x00000015a4a67221 */ /* 0x000fe20000010000 */
[----:B---3--:R-:W-:Y:S01]  /*b050*/  FADD.FTZ R20, R167, R20 ;  /* 0x00000014a7147221 */ /* 0x008fe20000010000 */
[-C--:B------:R-:W-:Y:S01]  /*b060*/  FMUL.FTZ R74, R74, R197.reuse ;  /* 0x000000c54a4a7220 */ /* 0x080fe20000410000 */
[-C--:B------:R-:W-:Y:S01]  /*b070*/  FMUL.FTZ R75, R75, R197.reuse ;  /* 0x000000c54b4b7220 */ /* 0x080fe20000410000 */
[----:B------:R-:W-:Y:S01]  /*b080*/  FADD.FTZ R21, R165, R166 ;  /* 0x000000a6a5157221 */ /* 0x000fe20000010000 */
        /* <DEDUP_REMOVED lines=31> */
[----:B------:R-:W-:Y:S01]  /*b280*/  FADD.FTZ R20, R178, R153 ;  /* 0x00000099b2147221 */ /* 0x000fe20000010000 */
[-C--:B------:R-:W-:Y:S01]  /*b290*/  FMUL.FTZ R126, R126, R197.reuse ;  /* 0x000000c57e7e7220 */ /* 0x080fe20000410000 */
[-C--:B------:R-:W-:Y:S01]  /*b2a0*/  FMUL.FTZ R127, R127, R197.reuse ;  /* 0x000000c57f7f7220 */ /* 0x080fe20000410000 */
[----:B------:R-:W-:Y:S01]  /*b2b0*/  MUFU.EX2 R176, R176 ;  /* 0x000000b000b07308 */ /* 0x000fe20000000800 */
[----:B--2---:R-:W-:Y:S01]  /*b2c0*/  F2FP.BF16.F32.PACK_AB R154, R157, R156 ;  /* 0x0000009c9d9a723e */ /* 0x004fe200000010ff */
[----:B------:R-:W-:Y:S01]  /*b2d0*/  FMUL.FTZ R130, R130, R197 ;  /* 0x000000c582827220 */ /* 0x000fe20000410000 */
[----:B------:R-:W-:Y:S01]  /*b2e0*/  F2FP.BF16.F32.PACK_AB R156, R161, R160 ;  /* 0x000000a0a19c723e */ /* 0x000fe200000010ff */
[----:B------:R-:W-:Y:S01]  /*b2f0*/  FADD.FTZ R160, R168, R21 ;  /* 0x00000015a8a07221 */ /* 0x000fe20000010000 */
[----:B------:R-:W-:Y:S01]  /*b300*/  F2FP.BF16.F32.PACK_AB R161, R226, R171 ;  /* 0x000000abe2a1723e */ /* 0x000fe200000010ff */
[-C--:B------:R-:W-:Y:S01]  /*b310*/  FMUL.FTZ R131, R131, R197.reuse ;  /* 0x000000c583837220 */ /* 0x080fe20000410000 */
[----:B------:R-:W-:Y:S01]  /*b320*/  F2FP.BF16.F32.PACK_AB R157, R163, R224 ;  /* 0x000000e0a39d723e */ /* 0x000fe200000010ff */
[----:B------:R-:W0:Y:S01]  /*b330*/  MUFU.EX2 R179, R170 ;  /* 0x000000aa00b37308 */ /* 0x000e220000000800 */
[C---:B------:R-:W-:Y:S01]  /*b340*/  FADD.FTZ R21, R169.reuse, R160 ;  /* 0x000000a0a9157221 */ /* 0x040fe20000010000 */
[----:B------:R-:W-:Y:S01]  /*b350*/  F2FP.BF16.F32.PACK_AB R160, R169, R168 ;  /* 0x000000a8a9a0723e */ /* 0x000fe200000010ff */
[----:B------:R-:W-:Y:S01]  /*b360*/  FMUL.FTZ R134, R134, R197 ;  /* 0x000000c586867220 */ /* 0x000fe20000410000 */
[----:B------:R-:W-:Y:S01]  /*b370*/  F2FP.BF16.F32.PACK_AB R163, R178, R175 ;  /* 0x000000afb2a3723e */ /* 0x000fe200000010ff */
        /* <DEDUP_REMOVED lines=9> */
[----:B------:R-:W-:-:S02]  /*b410*/  FMUL.FTZ R151, R151, R197 ;  /* 0x000000c597977220 */ /* 0x000fc40000410000 */
[----:B------:R3:W-:Y:S01]  /*b420*/  MUFU.EX2 R214, R158 ;  /* 0x0000009e00d67308 */ /* 0x0007e20000000800 */
[----:B0-----:R-:W-:-:S04]  /*b430*/  FADD.FTZ R153, R179, R20 ;  /* 0x00000014b3997221 */ /* 0x001fc80000010000 */
[----:B------:R-:W-:-:S03]  /*b440*/  FADD.FTZ R20, R182, R153 ;  /* 0x00000099b6147221 */ /* 0x000fc60000010000 */
[----:B------:R-:W0:Y:S01]  /*b450*/  MUFU.EX2 R215, R215 ;  /* 0x000000d700d77308 */ /* 0x000e220000000800 */
[----:B---3--:R-:W-:Y:S01]  /*b460*/  F2FP.BF16.F32.PACK_AB R158, R165, R164 ;  /* 0x000000a4a59e723e */ /* 0x008fe200000010ff */
[----:B------:R-:W-:-:S04]  /*b470*/  FADD.FTZ R164, R172, R21 ;  /* 0x00000015aca47221 */ /* 0x000fc80000010000 */
[----:B------:R-:W-:Y:S02]  /*b480*/  FADD.FTZ R21, R173, R164 ;  /* 0x000000a4ad157221 */ /* 0x000fe40000010000 */
[----:B------:R3:W5:Y:S02]  /*b490*/  MUFU.EX2 R183, R162 ;  /* 0x000000a200b77308 */ /* 0x0007640000000800 */
[----:B------:R-:W-:-:S04]  /*b4a0*/  FADD.FTZ R164, R176, R21 ;  /* 0x00000015b0a47221 */ /* 0x000fc80000010000 */
[----:B--2---:R-:W-:Y:S02]  /*b4b0*/  FADD.FTZ R164, R177, R164 ;  /* 0x000000a4b1a47221 */ /* 0x004fe40000010000 */
[----:B------:R-:W2:Y:S01]  /*b4c0*/  MUFU.EX2 R217, R217 ;  /* 0x000000d900d97308 */ /* 0x000ea20000000800 */
[----:B---3--:R-:W-:Y:S01]  /*b4d0*/  F2FP.BF16.F32.PACK_AB R162, R173, R172 ;  /* 0x000000acada2723e */ /* 0x008fe200000010ff */
[----:B0-----:R-:W-:Y:S01]  /*b4e0*/  FADD.FTZ R166, R215, R164 ;  /* 0x000000a4d7a67221 */ /* 0x001fe20000010000 */
[----:B------:R-:W-:-:S05]  /*b4f0*/  F2FP.BF16.F32.PACK_AB R164, R177, R176 ;  /* 0x000000b0b1a4723e */ /* 0x000fca00000010ff */
[----:B------:R-:W0:Y:S01]  /*b500*/  MUFU.EX2 R184, R184 ;  /* 0x000000b800b87308 */ /* 0x000e220000000800 */
[----:B-----5:R-:W-:-:S04]  /*b510*/  FADD.FTZ R153, R183, R20 ;  /* 0x00000014b7997221 */ /* 0x020fc80000010000 */
[----:B------:R-:W-:-:S03]  /*b520*/  FADD.FTZ R153, R214, R153 ;  /* 0x00000099d6997221 */ /* 0x000fc60000010000 */
[----:B------:R-:W3:Y:S01]  /*b530*/  MUFU.EX2 R186, R186 ;  /* 0x000000ba00ba7308 */ /* 0x000ee20000000800 */
[C---:B--2---:R-:W-:Y:S01]  /*b540*/  FADD.FTZ R21, R217.reuse, R166 ;  /* 0x000000a6d9157221 */ /* 0x044fe20000010000 */
[----:B------:R-:W-:-:S06]  /*b550*/  F2FP.BF16.F32.PACK_AB R166, R217, R215 ;  /* 0x000000d7d9a6723e */ /* 0x000fcc00000010ff */
[----:B------:R-:W2:Y:S01]  /*b560*/  MUFU.EX2 R185, R185 ;  /* 0x000000b900b97308 */ /* 0x000ea20000000800 */
[----:B0-----:R-:W-:-:S07]  /*b570*/  FADD.FTZ R168, R184, R21 ;  /* 0x00000015b8a87221 */ /* 0x001fce0000010000 */
[----:B------:R-:W0:Y:S01]  /*b580*/  MUFU.EX2 R169, R187 ;  /* 0x000000bb00a97308 */ /* 0x000e220000000800 */
[----:B---3--:R-:W-:-:S07]  /*b590*/  FADD.FTZ R20, R186, R153 ;  /* 0x00000099ba147221 */ /* 0x008fce0000010000 */
[----:B------:R-:W3:Y:S01]  /*b5a0*/  MUFU.EX2 R188, R188 ;  /* 0x000000bc00bc7308 */ /* 0x000ee20000000800 */
[C---:B--2---:R-:W-:Y:S01]  /*b5b0*/  FADD.FTZ R21, R185.reuse, R168 ;  /* 0x000000a8b9157221 */ /* 0x044fe20000010000 */
[----:B------:R-:W-:-:S06]  /*b5c0*/  F2FP.BF16.F32.PACK_AB R168, R185, R184 ;  /* 0x000000b8b9a8723e */ /* 0x000fcc00000010ff */
[----:B------:R-:W2:Y:S01]  /*b5d0*/  MUFU.EX2 R190, R190 ;  /* 0x000000be00be7308 */ /* 0x000ea20000000800 */
[C---:B0-----:R-:W-:Y:S01]  /*b5e0*/  FADD.FTZ R153, R169.reuse, R20 ;  /* 0x00000014a9997221 */ /* 0x041fe20000010000 */
[----:B------:R-:W-:-:S06]  /*b5f0*/  F2FP.BF16.F32.PACK_AB R169, R169, R186 ;  /* 0x000000baa9a9723e */ /* 0x000fcc00000010ff */
[----:B------:R-:W0:Y:S01]  /*b600*/  MUFU.EX2 R189, R189 ;  /* 0x000000bd00bd7308 */ /* 0x000e220000000800 */
[----:B---3--:R-:W-:-:S07]  /*b610*/  FADD.FTZ R170, R188, R21 ;  /* 0x00000015bcaa7221 */ /* 0x008fce0000010000 */
[----:B------:R-:W3:Y:S01]  /*b620*/  MUFU.EX2 R191, R191 ;  /* 0x000000bf00bf7308 */ /* 0x000ee20000000800 */
[----:B--2---:R-:W-:Y:S01]  /*b630*/  FADD.FTZ R20, R190, R153 ;  /* 0x00000099be147221 */ /* 0x004fe20000010000 */
[----:B------:R-:W-:Y:S02]  /*b640*/  F2FP.BF16.F32.PACK_AB R153, R155, R222 ;  /* 0x000000de9b99723e */ /* 0x000fe400000010ff */
[----:B------:R-:W-:Y:S02]  /*b650*/  F2FP.BF16.F32.PACK_AB R155, R159, R223 ;  /* 0x000000df9f9b723e */ /* 0x000fe400000010ff */
[----:B------:R-:W-:Y:S02]  /*b660*/  F2FP.BF16.F32.PACK_AB R159, R167, R225 ;  /* 0x000000e1a79f723e */ /* 0x000fe400000010ff */
[----:B------:R-:W2:Y:S01]  /*b670*/  MUFU.EX2 R192, R192 ;  /* 0x000000c000c07308 */ /* 0x000ea20000000800 */
[C---:B0-----:R-:W-:Y:S01]  /*b680*/  FADD.FTZ R21, R189.reuse, R170 ;  /* 0x000000aabd157221 */ /* 0x041fe20000010000 */
[----:B------:R-:W-:-:S02]  /*b690*/  F2FP.BF16.F32.PACK_AB R170, R189, R188 ;  /* 0x000000bcbdaa723e */ /* 0x000fc400000010ff */
[----:B------:R-:W-:-:S04]  /*b6a0*/  F2FP.BF16.F32.PACK_AB R167, R214, R183 ;  /* 0x000000b7d6a7723e */ /* 0x000fc800000010ff */
[----:B------:R-:W0:Y:S01]  /*b6b0*/  MUFU.EX2 R173, R194 ;  /* 0x000000c200ad7308 */ /* 0x000e220000000800 */
[----:B---3--:R-:W-:-:S07]  /*b6c0*/  FADD.FTZ R20, R191, R20 ;  /* 0x00000014bf147221 */ /* 0x008fce0000010000 */
[----:B------:R-:W3:Y:S01]  /*b6d0*/  MUFU.EX2 R193, R193 ;  /* 0x000000c100c17308 */ /* 0x000ee20000000800 */
[----:B--2---:R-:W-:-:S07]  /*b6e0*/  FADD.FTZ R172, R192, R21 ;  /* 0x00000015c0ac7221 */ /* 0x004fce0000010000 */
[----:B------:R-:W2:Y:S01]  /*b6f0*/  MUFU.EX2 R176, R195 ;  /* 0x000000c300b07308 */ /* 0x000ea20000000800 */
[----:B0-----:R-:W-:-:S07]  /*b700*/  FADD.FTZ R165, R173, R20 ;  /* 0x00000014ada57221 */ /* 0x001fce0000010000 */
[----:B------:R-:W0:Y:S01]  /*b710*/  MUFU.EX2 R196, R196 ;  /* 0x000000c400c47308 */ /* 0x000e220000000800 */
[C---:B---3--:R-:W-:Y:S01]  /*b720*/  FADD.FTZ R21, R193.reuse, R172 ;  /* 0x000000acc1157221 */ /* 0x048fe20000010000 */
[----:B------:R-:W-:-:S06]  /*b730*/  F2FP.BF16.F32.PACK_AB R172, R193, R192 ;  /* 0x000000c0c1ac723e */ /* 0x000fcc00000010ff */
[----:B------:R-:W3:Y:S01]  /*b740*/  MUFU.EX2 R198, R198 ;  /* 0x000000c600c67308 */ /* 0x000ee20000000800 */
[----:B--2---:R-:W-:Y:S01]  /*b750*/  FADD.FTZ R171, R176, R165 ;  /* 0x000000a5b0ab7221 */ /* 0x004fe20000010000 */
[----:B------:R-:W-:Y:S02]  /*b760*/  F2FP.BF16.F32.PACK_AB R165, R182, R179 ;  /* 0x000000b3b6a5723e */ /* 0x000fe400000010ff */
[----:B------:R-:W-:-:S04]  /*b770*/  F2FP.BF16.F32.PACK_AB R173, R176, R173 ;  /* 0x000000adb0ad723e */ /* 0x000fc800000010ff */
[----:B------:R-:W2:Y:S01]  /*b780*/  MUFU.EX2 R216, R216 ;  /* 0x000000d800d87308 */ /* 0x000ea20000000800 */
[----:B0-----:R-:W-:-:S07]  /*b790*/  FADD.FTZ R21, R196, R21 ;  /* 0x00000015c4157221 */ /* 0x001fce0000010000 */
[----:B------:R-:W0:Y:S01]  /*b7a0*/  MUFU.EX2 R199, R199 ;  /* 0x000000c700c77308 */ /* 0x000e220000000800 */
[----:B---3--:R-:W-:Y:S01]  /*b7b0*/  FADD.FTZ R20, R198, R171 ;  /* 0x000000abc6147221 */ /* 0x008fe20000010000 */
[----:B------:R-:W-:Y:S01]  /*b7c0*/  F2FP.BF16.F32.PACK_AB R171, R191, R190 ;  /* 0x000000bebfab723e */ /* 0x000fe200000010ff */
[C---:B--2---:R-:W-:Y:S01]  /*b7d0*/  FADD.FTZ R21, R216.reuse, R21 ;  /* 0x00000015d8157221 */ /* 0x044fe20000010000 */
[----:B------:R-:W-:Y:S01]  /*b7e0*/  F2FP.BF16.F32.PACK_AB R174, R216, R196 ;  /* 0x000000c4d8ae723e */ /* 0x000fe200000010ff */
[C---:B0-----:R-:W-:Y:S01]  /*b7f0*/  FADD.FTZ R20, R199.reuse, R20 ;  /* 0x00000014c7147221 */ /* 0x041fe20000010000 */
[----:B------:R-:W-:Y:S01]  /*b800*/  F2FP.BF16.F32.PACK_AB R175, R199, R198 ;  /* 0x000000c6c7af723e */ /* 0x000fe200000010ff */
[----:B----4-:R-:W-:Y:S06]  /*b810*/  @!P0 BRA `(.L_x_7753) ;  /* 0x0000000000048947 */ /* 0x010fec0003800000 */
[----:B------:R-:W-:Y:S01]  /*b820*/  BPT.TRAP 0x1 ;  /* 0x000000040000795c */ /* 0x000fe20000300000 */
.L_x_7753:
[----:B------:R0:W2:Y:S01]  /*b830*/  SYNCS.PHASECHK.TRANS64.TRYWAIT P3, [R14+URZ+0x22850], R13 ;  /* 0x0228500d0e0075a7 */ /* 0x0000a2000806017f */
[----:B------:R-:W-:Y:S05]  /*b840*/  @!P0 BRA `(.L_x_7754) ;  /* 0x0000000000048947 */ /* 0x000fea0003800000 */
[----:B------:R-:W-:Y:S01]  /*b850*/  BPT.TRAP 0x1 ;  /* 0x000000040000795c */ /* 0x000fe20000300000 */
.L_x_7754:
[----:B------:R-:W-:Y:S04]  /*b860*/  BSSY B0, `(.L_x_7755) ;  /* 0x0000004000007945 */ /* 0x000fe80003800000 */
[----:B--2---:R-:W-:Y:S05]  /*b870*/  @P3 BRA `(.L_x_7756) ;  /* 0x0000000000083947 */ /* 0x004fea0003800000 */
[----:B------:R-:W2:Y:S02]  /*b880*/  SYNCS.PHASECHK.TRANS64.TRYWAIT P3, [R14+URZ+0x22850], R13 ;  /* 0x0228500d0e0075a7 */ /* 0x000ea4000806017f */
[----:B--2---:R-:W-:Y:S05]  /*b890*/  @!P3 BRA `(.L_x_7757) ;  /* 0x000000940070b947 */ /* 0x004fea0003800000 */
.L_x_7756:
[----:B------:R-:W-:Y:S05]  /*b8a0*/  BSYNC B0 ;  /* 0x0000000000007941 */ /* 0x000fea0003800000 */
.L_x_7755:
[----:B------:R-:W3:Y:S01]  /*b8b0*/  S2R R178, SR_TID.X ;  /* 0x0000000000b27919 */ /* 0x000ee20000002100 */
[----:B------:R-:W-:Y:S05]  /*b8c0*/  WARPSYNC.ALL ;  /* 0x0000000000007948 */ /* 0x000fea0003800000 */
[----:B------:R-:W-:Y:S02]  /*b8d0*/  IMAD.MOV.U32 R177, RZ, RZ, 0xc00 ;  /* 0x00000c00ffb17424 */ /* 0x000fe400078e00ff */
[----:B012---:R-:W-:Y:S02]  /*b8e0*/  @!P1 VIADD R14, R14, 0x22860 ;  /* 0x000228600e0e9836 */ /* 0x007fe40000000000 */
[----:B------:R-:W-:-:S02]  /*b8f0*/  IMAD R176, R22, R177, UR37 ;  /* 0x0000002516b07e24 */ /* 0x000fc4000f8e02b1 */
[----:B------:R-:W-:Y:S01]  /*b900*/  IMAD.MOV.U32 R177, RZ, RZ, 0x40000040 ;  /* 0x40000040ffb17424 */ /* 0x000fe200078e00ff */
[----:B------:R-:W-:Y:S01]  /*b910*/  @!P1 PRMT R14, RZ, 0x654, R14 ;  /* 0x00000654ff0e9816 */ /* 0x000fe2000000000e */
[----:B------:R-:W-:Y:S01]  /*b920*/  IMAD.MOV.U32 R222, RZ, RZ, R180 ;  /* 0x000000ffffde7224 */ /* 0x000fe200078e00b4 */
[----:B------:R-:W-:Y:S01]  /*b930*/  R2UR UR6, R176 ;  /* 0x00000000b00672ca */ /* 0x000fe200000e0000 */
[----:B------:R-:W-:Y:S01]  /*b940*/  IMAD.MOV.U32 R223, RZ, RZ, R12 ;  /* 0x000000ffffdf7224 */ /* 0x000fe200078e000c */
[----:B------:R-:W-:Y:S01]  /*b950*/  R2UR UR7, R177 ;  /* 0x00000000b10772ca */ /* 0x000fe200000e0000 */
[----:B------:R-:W-:Y:S01]  /*b960*/  IMAD.MOV.U32 R177, RZ, RZ, 0x40000040 ;  /* 0x40000040ffb17424 */ /* 0x000fe200078e00ff */
[----:B---3--:R-:W-:-:S05]  /*b970*/  SHF.R.U32.HI R178, RZ, 0x7, R178 ;  /* 0x00000007ffb27819 */ /* 0x008fca00000116b2 */
[----:B------:R-:W-:-:S05]  /*b980*/  VIADD R13, R178, 0x8 ;  /* 0x00000008b20d7836 */ /* 0x000fca0000000000 */
[----:B------:R0:W-:Y:S06]  /*b990*/  BAR.SYNC.DEFER_BLOCKING R13, 0x100 ;  /* 0x0004000d0000751d */ /* 0x0001ec0000010000 */
[----:B------:R-:W-:-:S06]  /*b9a0*/  WARPGROUP.ARRIVE ;  /* 0x00000000000079c5 */ /* 0x000fcc0000000000 */
[----:B------:R-:W-:Y:S03]  /*b9b0*/  HGMMA.64x256x16.F32.BF16 R24, R152, gdesc[UR4].tnspB, R24, gsb0 ;  /* 0x43e0000498187df0 */ /* 0x000fe60008001818 */
        /* <DEDUP_REMOVED lines=40> */
[----:B------:R-:W-:Y:S05]  /*bc40*/  @P2 BRA `(.L_x_7758) ;  /* 0xffffffe000542947 */ /* 0x000fea000383ffff */
.L_x_7748:
[----:B------:R-:W-:Y:S05]  /*bc50*/  WARPSYNC.ALL ;  /* 0x0000000000007948 */ /* 0x000fea0003800000 */
[----:B------:R-:W1:Y:S01]  /*bc60*/  SHFL.BFLY PT, R0, R21, 0x2, 0x1f ;  /* 0x0c401f0015007f89 */ /* 0x000e6200000e0000 */
[----:B------:R-:W-:Y:S01]  /*bc70*/  VIADD R22, R22, 0x1 ;  /* 0x0000000116167836 */ /* 0x000fe20000000000 */
[----:B------:R3:W-:Y:S08]  /*bc80*/  BAR.ARV R181, 0x100 ;  /* 0x000400b50000751d */ /* 0x0007f00000002000 */
[----:B------:R-:W-:Y:S06]  /*bc90*/  BAR.ARV 0x8, 0x120 ;  /* 0x0204800000007b1d */ /* 0x000fec0000002000 */
[----:B------:R-:W-:Y:S01]  /*bca0*/  ISETP.NE.AND P0, PT, R22, 0x2, PT ;  /* 0x000000021600780c */ /* 0x000fe20003f05270 */
[----:B------:R-:W-:Y:S01]  /*bcb0*/  IMAD.MOV.U32 R6, RZ, RZ, -0x800000 ;  /* 0xff800000ff067424 */ /* 0x000fe200078e00ff */
[----:B------:R-:W4:Y:S01]  /*bcc0*/  SHFL.BFLY PT, R7, R20, 0x2, 0x1f ;  /* 0x0c401f0014077f89 */ /* 0x000f2200000e0000 */
[----:B------:R-:W-:Y:S01]  /*bcd0*/  PLOP3.LUT P1, PT, PT, PT, PT, 0x8, 0x0 ;  /* 0x000000000000781c */ /* 0x000fe20003f2e170 */
[----:B------:R-:W-:Y:S01]  /*bce0*/  VIADD R212, R212, 0x1 ;  /* 0x00000001d4d47836 */ /* 0x000fe20000000000 */
[----:B------:R-:W-:Y:S01]  /*bcf0*/  SEL R9, RZ, 0x1, P0 ;  /* 0x00000001ff097807 */ /* 0x000fe20000000000 */
[----:B-1----:R-:W-:Y:S01]  /*bd00*/  FADD.FTZ R0, R0, R21 ;  /* 0x0000001500007221 */ /* 0x002fe20000010000 */
[----:B------:R-:W-:-:S02]  /*bd10*/  SEL R22, R22, RZ, P0 ;  /* 0x000000ff16167207 */ /* 0x000fc40000000000 */
[----:B------:R-:W-:Y:S02]  /*bd20*/  LOP3.LUT R200, R200, R9, RZ, 0x3c, !PT ;  /* 0x00000009c8c87212 */ /* 0x000fe400078e3cff */
[----:B------:R-:W1:Y:S01]  /*bd30*/  SHFL.BFLY PT, R5, R0, 0x1, 0x1f ;  /* 0x0c201f0000057f89 */ /* 0x000e6200000e0000 */
[----:B----4-:R-:W-:-:S05]  /*bd40*/  FADD.FTZ R4, R7, R20 ;  /* 0x0000001407047221 */ /* 0x010fca0000010000 */
[----:B------:R-:W4:Y:S01]  /*bd50*/  SHFL.BFLY PT, R7, R4, 0x1, 0x1f ;  /* 0x0c201f0004077f89 */ /* 0x000f2200000e0000 */
[----:B-1----:R-:W-:Y:S01]  /*bd60*/  FADD.FTZ R8, R0, R5 ;  /* 0x0000000500087221 */ /* 0x002fe20000010000 */
[----:B------:R-:W-:Y:S02]  /*bd70*/  IMAD.MOV.U32 R5, RZ, RZ, RZ ;  /* 0x000000ffff057224 */ /* 0x000fe400078e00ff */
[----:B------:R-:W-:Y:S02]  /*bd80*/  IMAD.MOV.U32 R0, RZ, RZ, RZ ;  /* 0x000000ffff007224 */ /* 0x000fe400078e00ff */
[----:B------:R-:W-:-:S13]  /*bd90*/  FSETP.NE.FTZ.AND P2, PT, R8, RZ, PT ;  /* 0x000000ff0800720b */ /* 0x000fda0003f55000 */
[----:B------:R-:W1:Y:S01]  /*bda0*/  @P2 MUFU.LG2 R10, R8 ;  /* 0x00000008000a2308 */ /* 0x000e620000000c00 */
[----:B------:R-:W-:Y:S01]  /*bdb0*/  @P2 FMUL.FTZ R11, R3, 0.69314718246459960938 ;  /* 0x3f317218030b2820 */ /* 0x000fe20000410000 */
[----:B----4-:R-:W-:-:S05]  /*bdc0*/  FADD.FTZ R7, R4, R7 ;  /* 0x0000000704077221 */ /* 0x010fca0000010000 */
[----:B------:R-:W-:Y:S01]  /*bdd0*/  FSETP.NE.FTZ.AND P3, PT, R7, RZ, PT ;  /* 0x000000ff0700720b */ /* 0x000fe20003f75000 */
[----:B------:R-:W4:Y:S01]  /*bde0*/  @P2 MUFU.RCP R5, R8 ;  /* 0x0000000800052308 */ /* 0x000f220000001000 */
[----:B-1----:R-:W-:-:S11]  /*bdf0*/  @P2 FMUL.FTZ R10, R10, 0.69314718246459960938 ;  /* 0x3f3172180a0a2820 */ /* 0x002fd60000410000 */
[----:B0-----:R-:W0:Y:S01]  /*be00*/  @P3 MUFU.LG2 R14, R7 ;  /* 0x00000007000e3308 */ /* 0x001e220000000c00 */
[----:B--2---:R-:W-:Y:S01]  /*be10*/  @P3 FMUL.FTZ R13, R3, 0.69314718246459960938 ;  /* 0x3f317218030d3820 */ /* 0x004fe20000410000 */
[----:B------:R-:W-:Y:S01]  /*be20*/  @P2 FFMA.FTZ R6, R11, R12, R10 ;  /* 0x0000000c0b062223 */ /* 0x000fe2000001000a */
[-C--:B----4-:R-:W-:Y:S01]  /*be30*/  FMUL.FTZ R164, R80, R5.reuse ;  /* 0x0000000550a47220 */ /* 0x090fe20000410000 */
[-C--:B------:R-:W-:Y:S01]  /*be40*/  FMUL.FTZ R167, R92, R5.reuse ;  /* 0x000000055ca77220 */ /* 0x080fe20000410000 */
[----:B------:R-:W-:-:S03]  /*be50*/  FMUL.FTZ R24, R24, R5 ;  /* 0x0000000518187220 */ /* 0x000fc60000410000 */
[----:B------:R-:W1:Y:S01]  /*be60*/  @P3 MUFU.RCP R0, R7 ;  /* 0x0000000700003308 */ /* 0x000e620000001000 */
        /* <DEDUP_REMOVED lines=127> */
[----:B---3--:R-:W-:-:S07]  /*c660*/  @P3 FFMA.FTZ R5, R13, R180, R14 ;  /* 0x000000b40d053223 */ /* 0x008fce000001000e */
.L_x_7703:
[----:B------:R-:W-:Y:S05]  /*c670*/  WARPSYNC.ALL ;  /* 0x0000000000007948 */ /* 0x000fea0003800000 */
        /* <DEDUP_REMOVED lines=10> */
[----:B------:R-:W-:Y:S05]  /*c720*/  WARPSYNC.ALL ;  /* 0x0000000000007948 */ /* 0x000fea0003800000 */
[----:B------:R-:W-:Y:S01]  /*c730*/  BAR.SYNC.DEFER_BLOCKING 0x1, 0x100 ;  /* 0x0044000000007b1d */ /* 0x000fe20000010000 */
[----:B------:R-:W-:Y:S02]  /*c740*/  F2FP.BF16.F32.PACK_AB R24, R25, R24 ;  /* 0x000000181918723e */ /* 0x000fe400000010ff */
[----:B------:R-:W-:Y:S02]  /*c750*/  F2FP.BF16.F32.PACK_AB R25, R92, R26 ;  /* 0x0000001a5c19723e */ /* 0x000fe400000010ff */
        /* <DEDUP_REMOVED lines=12> */
[----:B------:R-:W-:Y:S02]  /*c820*/  MOV R10, R18 ;  /* 0x00000012000a7202 */ /* 0x000fe40000000f00 */
[----:B--2---:R-:W-:Y:S02]  /*c830*/  MOV R11, R13 ;  /* 0x0000000d000b7202 */ /* 0x004fe40000000f00 */
        /* <DEDUP_REMOVED lines=9> */
[----:B------:R-:W-:Y:S01]  /*c8d0*/  IADD3 R183, P4, R130, 0x4000, RZ ;  /* 0x0000400082b77810 */ /* 0x000fe20007f9e0ff */
[--C-:B------:R-:W-:Y:S01]  /*c8e0*/  IMAD.X R39, RZ, RZ, R131.reuse, P3 ;  /* 0x000000ffff277224 */ /* 0x100fe200018e0683 */
[----:B------:R-:W-:Y:S01]  /*c8f0*/  LOP3.LUT R20, R177, 0x380, RZ, 0xc0, !PT ;  /* 0x00000380b1147812 */ /* 0x000fe200078ec0ff */
[--C-:B-----5:R-:W-:Y:S01]  /*c900*/  IMAD.X R31, RZ, RZ, R131.reuse, P2 ;  /* 0x000000ffff1f7224 */ /* 0x120fe200010e0683 */
[----:B------:R-:W-:Y:S01]  /*c910*/  LOP3.LUT R38, R181, 0x380, RZ, 0xc0, !PT ;  /* 0x00000380b5267812 */ /* 0x000fe200078ec0ff */
[----:B------:R-:W-:Y:S01]  /*c920*/  IMAD.X R91, RZ, RZ, R131, P4 ;  /* 0x000000ffff5b7224 */ /* 0x000fe200020e0683 */
[----:B------:R-:W-:-:S02]  /*c930*/  SHF.R.U64 R20, R20, 0x3, RZ ;  /* 0x0000000314147819 */ /* 0x000fc400000012ff */
[----:B------:R-:W-:Y:S02]  /*c940*/  IADD3 R106, P2, R130, 0x8000, RZ ;  /* 0x00008000826a7810 */ /* 0x000fe40007f5e0ff */
[----:B------:R-:W-:Y:S02]  /*c950*/  SHF.R.U64 R38, R38, 0x3, RZ ;  /* 0x0000000326267819 */ /* 0x000fe400000012ff */
[C---:B------:R-:W-:Y:S01]  /*c960*/  IADD3 R114, P4, R130.reuse, 0x8040, RZ ;  /* 0x0000804082727810 */ /* 0x040fe20007f9e0ff */
[--C-:B------:R-:W-:Y:S01]  /*c970*/  IMAD.X R107, RZ, RZ, R131.reuse, P2 ;  /* 0x000000ffff6b7224 */ /* 0x100fe200010e0683 */
[----:B------:R-:W-:Y:S02]  /*c980*/  IADD3 R187, P0, R130, 0x4040, RZ ;  /* 0x0000404082bb7810 */ /* 0x000fe40007f1e0ff */
[----:B------:R-:W-:Y:S01]  /*c990*/  LOP3.LUT R20, R20, R177, RZ, 0x3c, !PT ;  /* 0x000000b114147212 */ /* 0x000fe200078e3cff */
[--C-:B------:R-:W-:Y:S01]  /*c9a0*/  IMAD.X R115, RZ, RZ, R131.reuse, P4 ;  /* 0x000000ffff737224 */ /* 0x100fe200020e0683 */
[----:B------:R-:W-:Y:S01]  /*c9b0*/  IADD3 R110, P3, R130, 0x8020, RZ ;  /* 0x00008020826e7810 */ /* 0x000fe20007f7e0ff */
[----:B------:R-:W-:Y:S01]  /*c9c0*/  IMAD.X R99, RZ, RZ, R131, P0 ;  /* 0x000000ffff637224 */ /* 0x000fe200000e0683 */
[----:B------:R-:W-:-:S02]  /*c9d0*/  LOP3.LUT R38, R38, R181, RZ, 0x3c, !PT ;  /* 0x000000b526267212 */ /* 0x000fc400078e3cff */
[----:B------:R-:W-:Y:S01]  /*c9e0*/  LOP3.LUT R177, R106, 0x380, RZ, 0xc0, !PT ;  /* 0x000003806ab17812 */ /* 0x000fe200078ec0ff */
[----:B------:R-:W-:Y:S01]  /*c9f0*/  IMAD.X R111, RZ, RZ, R131, P3 ;  /* 0x000000ffff6f7224 */ /* 0x000fe200018e0683 */
[----:B------:R-:W-:Y:S02]  /*ca00*/  LOP3.LUT R181, R114, 0x380, RZ, 0xc0, !PT ;  /* 0x0000038072b57812 */ /* 0x000fe400078ec0ff */
[----:B------:R-:W-:Y:S02]  /*ca10*/  LOP3.LUT R30, R179, 0x380, RZ, 0xc0, !PT ;  /* 0x00000380b31e7812 */ /* 0x000fe400078ec0ff */
[C---:B------:R-:W-:Y:S02]  /*ca20*/  LOP3.LUT R15, R130.reuse, 0x380, RZ, 0xc0, !PT ;  /* 0x00000380820f7812 */ /* 0x040fe400078ec0ff */
[----:B------:R-:W-:Y:S02]  /*ca30*/  SHF.R.U64 R177, R177, 0x3, RZ ;  /* 0x00000003b1b17819 */ /* 0x000fe400000012ff */
[----:B------:R-:W-:-:S02]  /*ca40*/  IADD3 R185, P5, R130, 0x4020, RZ ;  /* 0x0000402082b97810 */ /* 0x000fc40007fbe0ff */
[C---:B------:R-:W-:Y:S02]  /*ca50*/  IADD3 R189, P1, R130.reuse, 0x4060, RZ ;  /* 0x0000406082bd7810 */ /* 0x040fe40007f3e0ff */
[C---:B------:R-:W-:Y:S01]  /*ca60*/  IADD3 R12, P0, R130.reuse, 0xc000, RZ ;  /* 0x0000c000820c7810 */ /* 0x040fe20007f1e0ff */
[--C-:B------:R-:W-:Y:S01]  /*ca70*/  IMAD.X R95, RZ, RZ, R131.reuse, P5 ;  /* 0x000000ffff5f7224 */ /* 0x100fe200028e0683 */
[----:B------:R-:W-:Y:S01]  /*ca80*/  SHF.R.U64 R181, R181, 0x3, RZ ;  /* 0x00000003b5b57819 */ /* 0x000fe200000012ff */
[--C-:B------:R-:W-:Y:S01]  /*ca90*/  IMAD.X R103, RZ, RZ, R131.reuse, P1 ;  /* 0x000000ffff677224 */ /* 0x100fe200008e0683 */
[C---:B------:R-:W-:Y:S01]  /*caa0*/  IADD3 R151, P2, R130.reuse, 0xc040, RZ ;  /* 0x0000c04082977810 */ /* 0x040fe20007f5e0ff */
[--C-:B------:R-:W-:Y:S01]  /*cab0*/  IMAD.X R123, RZ, RZ, R131.reuse, P0 ;  /* 0x000000ffff7b7224 */ /* 0x100fe200000e0683 */
[----:B------:R-:W-:Y:S02]  /*cac0*/  IADD3 R14, P3, R130, 0xc060, RZ ;  /* 0x0000c060820e7810 */ /* 0x000fe40007f7e0ff */
[----:B------:R-:W-:Y:S01]  /*cad0*/  SHF.R.U64 R30, R30, 0x3, RZ ;  /* 0x000000031e1e7819 */ /* 0x000fe200000012ff */
[----:B------:R-:W-:Y:S01]  /*cae0*/  IMAD.X R13, RZ, RZ, R131, P2 ;  /* 0x000000ffff0d7224 */ /* 0x000fe200010e0683 */
[----:B------:R-:W-:-:S02]  /*caf0*/  SHF.R.U64 R15, R15, 0x3, RZ ;  /* 0x000000030f0f7819 */ /* 0x000fc400000012ff */
[----:B------:R-:W-:Y:S02]  /*cb00*/  LOP3.LUT R90, R183, 0x380, RZ, 0xc0, !PT ;  /* 0x00000380b75a7812 */ /* 0x000fe400078ec0ff */
[----:B------:R-:W-:Y:S02]  /*cb10*/  LOP3.LUT R106, R177, R106, RZ, 0x3c, !PT ;  /* 0x0000006ab16a7212 */ /* 0x000fe400078e3cff */
[----:B------:R-:W-:Y:S02]  /*cb20*/  LOP3.LUT R94, R185, 0x380, RZ, 0xc0, !PT ;  /* 0x00000380b95e7812 */ /* 0x000fe400078ec0ff */
[----:B------:R-:W-:Y:S02]  /*cb30*/  LOP3.LUT R114, R181, R114, RZ, 0x3c, !PT ;  /* 0x00000072b5727212 */ /* 0x000fe400078e3cff */
[----:B------:R-:W-:Y:S02]  /*cb40*/  LOP3.LUT R177, R12, 0x380, RZ, 0xc0, !PT ;  /* 0x000003800cb17812 */ /* 0x000fe400078ec0ff */
[----:B------:R-:W-:-:S02]  /*cb50*/  LOP3.LUT R30, R30, R179, RZ, 0x3c, !PT ;  /* 0x000000b31e1e7212 */ /* 0x000fc400078e3cff */
[----:B------:R-:W-:Y:S02]  /*cb60*/  LOP3.LUT R98, R187, 0x380, RZ, 0xc0, !PT ;  /* 0x00000380bb627812 */ /* 0x000fe400078ec0ff */
[----:B------:R-:W-:Y:S02]  /*cb70*/  LOP3.LUT R176, R151, 0x380, RZ, 0xc0, !PT ;  /* 0x0000038097b07812 */ /* 0x000fe400078ec0ff */
[----:B------:R-:W-:Y:S02]  /*cb80*/  LOP3.LUT R181, R14, 0x380, RZ, 0xc0, !PT ;  /* 0x000003800eb57812 */ /* 0x000fe400078ec0ff */
[C---:B------:R-:W-:Y:S02]  /*cb90*/  IADD3 R118, P5, R130.reuse, 0x8060, RZ ;  /* 0x0000806082767810 */ /* 0x040fe40007fbe0ff */
[----:B-1----:R-:W-:Y:S02]  /*cba0*/  IADD3 R84, P1, R130, 0xc020, RZ ;  /* 0x0000c02082547810 */ /* 0x002fe40007f3e0ff */
[----:B------:R-:W-:Y:S01]  /*cbb0*/  LOP3.LUT R102, R189, 0x380, RZ, 0xc0, !PT ;  /* 0x00000380bd667812 */ /* 0x000fe200078ec0ff */
[--C-:B------:R-:W-:Y:S01]  /*cbc0*/  IMAD.X R119, RZ, RZ, R131.reuse, P5 ;  /* 0x000000ffff777224 */ /* 0x100fe200028e0683 */
[----:B------:R-:W-:Y:S01]  /*cbd0*/  LOP3.LUT R179, R110, 0x380, RZ, 0xc0, !PT ;  /* 0x000003806eb37812 */ /* 0x000fe200078ec0ff */
[--C-:B------:R-:W-:Y:S01]  /*cbe0*/  IMAD.X R127, RZ, RZ, R131.reuse, P1 ;  /* 0x000000ffff7f7224 */ /* 0x100fe200008e0683 */
[----:B------:R-:W-:Y:S01]  /*cbf0*/  LOP3.LUT R130, R15, R130, RZ, 0x3c, !PT ;  /* 0x000000820f827212 */ /* 0x000fe200078e3cff */
[----:B------:R-:W-:Y:S01]  /*cc00*/  IMAD.X R15, RZ, RZ, R131, P3 ;  /* 0x000000ffff0f7224 */ /* 0x000fe200018e0683 */
[----:B------:R-:W-:-:S02]  /*cc10*/  SHF.R.U64 R90, R90, 0x3, RZ ;  /* 0x000000035a5a7819 */ /* 0x000fc400000012ff */
        /* <DEDUP_REMOVED lines=8> */
[----:B------:R-:W-:Y:S02]  /*cca0*/  MOV R130, R130 ;  /* 0x0000008200827202 */ /* 0x000fe40000000f00 */
[----:B------:R-:W-:Y:S02]  /*ccb0*/  LOP3.LUT R94, R94, R185, RZ, 0x3c, !PT ;  /* 0x000000b95e5e7212 */ /* 0x000fe400078e3cff */
[----:B------:R-:W-:Y:S01]  /*ccc0*/  LOP3.LUT R122, R177, R12, RZ, 0x3c, !PT ;  /* 0x0000000cb17a7212 */ /* 0x000fe200078e3cff */
[----:B------:R1:W-:Y:S01]  /*ccd0*/  STSM.16.M88.4 [R130], R24 ;  /* 0x0000001882007844 */ /* 0x0003e20000000200 */
[----:B------:R-:W-:-:S02]  /*cce0*/  MOV R28, R20 ;  /* 0x00000014001c7202 */ /* 0x000fc40000000f00 */
[----:B------:R-:W-:Y:S02]  /*ccf0*/  LOP3.LUT R98, R98, R187, RZ, 0x3c, !PT ;  /* 0x000000bb62627212 */ /* 0x000fe400078e3cff */
[----:B------:R-:W-:Y:S01]  /*cd00*/  LOP3.LUT R183, R118, 0x380, RZ, 0xc0, !PT ;  /* 0x0000038076b77812 */ /* 0x000fe200078ec0ff */
[----:B------:R2:W-:Y:S01]  /*cd10*/  STSM.16.M88.4 [R28], R32 ;  /* 0x000000201c007844 */ /* 0x0005e20000000200 */
[----:B------:R-:W-:Y:S02]  /*cd20*/  LOP3.LUT R12, R176, R151, RZ, 0x3c, !PT ;  /* 0x00000097b00c7212 */ /* 0x000fe400078e3cff */
[----:B------:R-:W-:Y:S02]  /*cd30*/  LOP3.LUT R14, R181, R14, RZ, 0x3c, !PT ;  /* 0x0000000eb50e7212 */ /* 0x000fe400078e3cff */
[----:B------:R-:W-:Y:S02]  /*cd40*/  MOV R30, R30 ;  /* 0x0000001e001e7202 */ /* 0x000fe40000000f00 */
[----:B------:R-:W-:-:S02]  /*cd50*/  LOP3.LUT R102, R102, R189, RZ, 0x3c, !PT ;  /* 0x000000bd66667212 */ /* 0x000fc400078e3cff */
[----:B------:R-:W-:Y:S01]  /*cd60*/  LOP3.LUT R110, R179, R110, RZ, 0x3c, !PT ;  /* 0x0000006eb36e7212 */ /* 0x000fe200078e3cff */
[----:B------:R3:W-:Y:S01]  /*cd70*/  STSM.16.M88.4 [R30], R40 ;  /* 0x000000281e007844 */ /* 0x0007e20000000200 */
[----:B------:R-:W-:Y:S02]  /*cd80*/  MOV R38, R38 ;  /* 0x0000002600267202 */ /* 0x000fe40000000f00 */
[----:B------:R-:W-:Y:S02]  /*cd90*/  F2FP.BF16.F32.PACK_AB R57, R7, R58 ;  /* 0x0000003a0739723e */ /* 0x000fe400000010ff */
[----:B------:R-:W-:Y:S01]  /*cda0*/  F2FP.BF16.F32.PACK_AB R64, R65, R64 ;  /* 0x000000404140723e */ /* 0x000fe200000010ff */
[----:B------:R-:W-:Y:S01]  /*cdb0*/  STSM.16.M88.4 [R38], R48 ;  /* 0x0000003026007844 */ /* 0x000fe20000000200 */
[----:B------:R-:W-:Y:S02]  /*cdc0*/  LOP3.LUT R179, R84, 0x380, RZ, 0xc0, !PT ;  /* 0x0000038054b37812 */ /* 0x000fe400078ec0ff */
[----:B------:R-:W-:-:S02]  /*cdd0*/  MOV R90, R90 ;  /* 0x0000005a005a7202 */ /* 0x000fc40000000f00 */
[----:B------:R-:W-:Y:S02]  /*cde0*/  F2FP.BF16.F32.PACK_AB R58, R61, R60 ;  /* 0x0000003c3d3a723e */ /* 0x000fe400000010ff */
[----:B------:R-:W-:Y:S02]  /*cdf0*/  F2FP.BF16.F32.PACK_AB R59, R63, R59 ;  /* 0x0000003b3f3b723e */ /* 0x000fe400000010ff */
[----:B------:R-:W-:Y:S01]  /*ce00*/  F2FP.BF16.F32.PACK_AB R65, R3, R66 ;  /* 0x000000420341723e */ /* 0x000fe200000010ff */
[----:B------:R-:W-:Y:S01]  /*ce10*/  IMAD.MOV.U32 R3, RZ, RZ, RZ ;  /* 0x000000ffff037224 */ /* 0x000fe200078e00ff */
[----:B------:R-:W-:Y:S01]  /*ce20*/  F2FP.BF16.F32.PACK_AB R72, R73, R72 ;  /* 0x000000484948723e */ /* 0x000fe200000010ff */
[----:B------:R-:W-:Y:S01]  /*ce30*/  STSM.16.M88.4 [R90], R56 ;  /* 0x000000385a007844 */ /* 0x000fe20000000200 */
[----:B------:R-:W-:Y:S02]  /*ce40*/  MOV R94, R94 ;  /* 0x0000005e005e7202 */ /* 0x000fe40000000f00 */
[----:B------:R-:W-:-:S02]  /*ce50*/  F2FP.BF16.F32.PACK_AB R66, R69, R68 ;  /* 0x000000444542723e */ /* 0x000fc400000010ff */
[----:B------:R-:W-:Y:S02]  /*ce60*/  F2FP.BF16.F32.PACK_AB R67, R67, R70 ;  /* 0x000000464343723e */ /* 0x000fe400000010ff */
[----:B------:R-:W-:Y:S02]  /*ce70*/  F2FP.BF16.F32.PACK_AB R73, R75, R74 ;  /* 0x0000004a4b49723e */ /* 0x000fe400000010ff */
[----:B------:R-:W-:Y:S01]  /*ce80*/  SHF.R.U64 R183, R183, 0x3, RZ ;  /* 0x00000003b7b77819 */ /* 0x000fe200000012ff */
[----:B------:R-:W-:Y:S01]  /*ce90*/  STSM.16.M88.4 [R94], R64 ;  /* 0x000000405e007844 */ /* 0x000fe20000000200 */
[----:B------:R-:W-:Y:S02]  /*cea0*/  MOV R98, R98 ;  /* 0x0000006200627202 */ /* 0x000fe40000000f00 */
[----:B------:R-:W-:Y:S02]  /*ceb0*/  MOV R21, R12 ;  /* 0x0000000c00157202 */ /* 0x000fe40000000f00 */
[----:B------:R-:W-:-:S02]  /*cec0*/  MOV R20, R14 ;  /* 0x0000000e00147202 */ /* 0x000fc40000000f00 */
[----:B------:R-:W-:Y:S02]  /*ced0*/  F2FP.BF16.F32.PACK_AB R74, R77, R163 ;  /* 0x000000a34d4a723e */ /* 0x000fe400000010ff */
[----:B------:R-:W-:Y:S02]  /*cee0*/  F2FP.BF16.F32.PACK_AB R75, R79, R78 ;  /* 0x0000004e4f4b723e */ /* 0x000fe400000010ff */
[----:B------:R-:W-:Y:S02]  /*cef0*/  MOV R102, R102 ;  /* 0x0000006600667202 */ /* 0x000fe40000000f00 */
[----:B------:R-:W-:Y:S01]  /*cf00*/  F2FP.BF16.F32.PACK_AB R12, R81, R164 ;  /* 0x000000a4510c723e */ /* 0x000fe200000010ff */
[----:B------:R-:W-:Y:S01]  /*cf10*/  STSM.16.M88.4 [R98], R72 ;  /* 0x0000004862007844 */ /* 0x000fe20000000200 */
[----:B------:R-:W-:Y:S02]  /*cf20*/  F2FP.BF16.F32.PACK_AB R13, R83, R82 ;  /* 0x00000052530d723e */ /* 0x000fe400000010ff */
[----:B------:R-:W-:-:S02]  /*cf30*/  F2FP.BF16.F32.PACK_AB R14, R4, R165 ;  /* 0x000000a5040e723e */ /* 0x000fc400000010ff */
[----:B------:R-:W-:Y:S02]  /*cf40*/  F2FP.BF16.F32.PACK_AB R15, R54, R46 ;  /* 0x0000002e360f723e */ /* 0x000fe400000010ff */
[----:B------:R-:W-:Y:S02]  /*cf50*/  SHF.R.U64 R179, R179, 0x3, RZ ;  /* 0x00000003b3b37819 */ /* 0x000fe400000012ff */
[----:B------:R-:W-:Y:S01]  /*cf60*/  LOP3.LUT R118, R183, R118, RZ, 0x3c, !PT ;  /* 0x00000076b7767212 */ /* 0x000fe200078e3cff */
[----:B------:R4:W-:Y:S01]  /*cf70*/  STSM.16.M88.4 [R102], R12 ;  /* 0x0000000c66007844 */ /* 0x0009e20000000200 */
[----:B------:R-:W-:Y:S02]  /*cf80*/  MOV R106, R106 ;  /* 0x0000006a006a7202 */ /* 0x000fe40000000f00 */
[----:B-1----:R-:W-:Y:S02]  /*cf90*/  F2FP.BF16.F32.PACK_AB R24, R89, R166 ;  /* 0x000000a65918723e */ /* 0x002fe400000010ff */
[----:B------:R-:W-:-:S02]  /*cfa0*/  F2FP.BF16.F32.PACK_AB R25, R71, R62 ;  /* 0x0000003e4719723e */ /* 0x000fc400000010ff */
[----:B------:R-:W-:Y:S02]  /*cfb0*/  F2FP.BF16.F32.PACK_AB R26, R93, R167 ;  /* 0x000000a75d1a723e */ /* 0x000fe400000010ff */
[----:B------:R-:W-:Y:S02]  /*cfc0*/  F2FP.BF16.F32.PACK_AB R27, R100, R96 ;  /* 0x00000060641b723e */ /* 0x000fe400000010ff */
[----:B------:R-:W-:Y:S02]  /*cfd0*/  LOP3.LUT R126, R179, R84, RZ, 0x3c, !PT ;  /* 0x00000054b37e7212 */ /* 0x000fe400078e3cff */
[----:B------:R-:W-:Y:S01]  /*cfe0*/  MOV R110, R110 ;  /* 0x0000006e006e7202 */ /* 0x000fe20000000f00 */
[----:B------:R-:W-:Y:S01]  /*cff0*/  STSM.16.M88.4 [R106], R24 ;  /* 0x000000186a007844 */ /* 0x000fe20000000200 */
[----:B--2---:R-:W-:Y:S02]  /*d000*/  F2FP.BF16.F32.PACK_AB R28, R97, R168 ;  /* 0x000000a8611c723e */ /* 0x004fe400000010ff */
[----:B------:R-:W-:-:S02]  /*d010*/  F2FP.BF16.F32.PACK_AB R29, R108, R104 ;  /* 0x000000686c1d723e */ /* 0x000fc400000010ff */
[----:B---3--:R-:W-:Y:S02]  /*d020*/  F2FP.BF16.F32.PACK_AB R30, R101, R169 ;  /* 0x000000a9651e723e */ /* 0x008fe400000010ff */
[----:B------:R-:W-:Y:S02]  /*d030*/  F2FP.BF16.F32.PACK_AB R31, R116, R112 ;  /* 0x00000070741f723e */ /* 0x000fe400000010ff */
[----:B------:R-:W-:Y:S02]  /*d040*/  MOV R114, R114 ;  /* 0x0000007200727202 */ /* 0x000fe40000000f00 */
[----:B----4-:R-:W-:Y:S01]  /*d050*/  F2FP.BF16.F32.PACK_AB R12, R105, R170 ;  /* 0x000000aa690c723e */ /* 0x010fe200000010ff */
[----:B------:R-:W-:Y:S01]  /*d060*/  STSM.16.M88.4 [R110], R28 ;  /* 0x0000001c6e007844 */ /* 0x000fe20000000200 */
[----:B------:R-:W-:Y:S02]  /*d070*/  F2FP.BF16.F32.PACK_AB R13, R124, R120 ;  /* 0x000000787c0d723e */ /* 0x000fe400000010ff */
[----:B------:R-:W-:-:S02]  /*d080*/  F2FP.BF16.F32.PACK_AB R14, R109, R171 ;  /* 0x000000ab6d0e723e */ /* 0x000fc400000010ff */
[----:B------:R-:W-:Y:S02]  /*d090*/  F2FP.BF16.F32.PACK_AB R15, R152, R128 ;  /* 0x00000080980f723e */ /* 0x000fe400000010ff */
[----:B------:R-:W-:Y:S02]  /*d0a0*/  F2FP.BF16.F32.PACK_AB R153, R154, R153 ;  /* 0x000000999a99723e */ /* 0x000fe400000010ff */
[----:B------:R-:W-:Y:S01]  /*d0b0*/  MOV R118, R118 ;  /* 0x0000007600767202 */ /* 0x000fe20000000f00 */
[----:B------:R1:W-:Y:S01]  /*d0c0*/  STSM.16.M88.4 [R114], R12 ;  /* 0x0000000c72007844 */ /* 0x0003e20000000200 */
        /* <DEDUP_REMOVED lines=12> */
[----:B------:R-:W-:Y:S02]  /*d190*/  ISETP.NE.U32.AND P0, PT, RZ, UR4, PT ;  /* 0x00000004ff007c0c */ /* 0x000fe4000bf05070 */
[----:B------:R-:W-:Y:S02]  /*d1a0*/  IADD3 R8, P1, R208, UR4, RZ ;  /* 0x00000004d0087c10 */ /* 0x000fe4000ff3e0ff */
        /* <DEDUP_REMOVED lines=25> */
[----:B------:R-:W-:-:S03]  /*d340*/  IMAD R7, R202, 0x40, R201 ;  /* 0x00000040ca077824 */ /* 0x000fc600078e02c9 */
[----:B------:R2:W5:Y:S01]  /*d350*/  @P1 LDG.E R0, desc[UR40][R208.64] ;  /* 0x00000028d0001981 */ /* 0x000562000c1e1900 */
[----:B------:R-:W-:-:S03]  /*d360*/  IMAD.WIDE R10, R7, 0x2, R10 ;  /* 0x00000002070a7825 */ /* 0x000fc600078e020a */
[----:B-1----:R-:W-:Y:S01]  /*d370*/  IADD3 R13, P4, R10, 0x1000, RZ ;  /* 0x000010000a0d7810 */ /* 0x002fe20007f9e0ff */
[----:B------:R-:W-:-:S12]  /*d380*/  @P1 BRA `(.L_x_7761) ;  /* 0x0000000000101947 */ /* 0x000fd80003800000 */
[----:B------:R-:W-:Y:S05]  /*d390*/  @!P0 BRA `(.L_x_7761) ;  /* 0x00000000000c8947 */ /* 0x000fea0003800000 */
[----:B------:R-:W3:Y:S04]  /*d3a0*/  LDG.E R7, desc[UR40][R8.64] ;  /* 0x0000002808077981 */ /* 0x000ee8000c1e1900 */
[----:B-----5:R-:W3:Y:S02]  /*d3b0*/  LDG.E R0, desc[UR40][R8.64+0x4] ;  /* 0x0000042808007981 */ /* 0x020ee4000c1e1900 */
[----:B---3--:R-:W-:-:S07]  /*d3c0*/  IMAD.IADD R0, R0, 0x1, -R7 ;  /* 0x0000000100007824 */ /* 0x008fce00078e0a07 */
.L_x_7761:
[----:B------:R-:W-:Y:S01]  /*d3d0*/  SHF.R.S32.HI R81, RZ, 0x1f, R207 ;  /* 0x0000001fff517819 */ /* 0x000fe200000114cf */
[----:B------:R-:W-:Y:S01]  /*d3e0*/  ULDC.64 UR4, c[0x0][0xb70] ;  /* 0x0002dc0000047ab9 */ /* 0x000fe20000000a00 */
[--C-:B--2--5:R-:W-:Y:S01]  /*d3f0*/  SHF.R.S32.HI R21, RZ, 0x1f, R3.reuse ;  /* 0x0000001fff157819 */ /* 0x124fe20000011403 */
[----:B------:R-:W-:Y:S01]  /*d400*/  IMAD.MOV.U32 R20, RZ, RZ, R3 ;  /* 0x000000ffff147224 */ /* 0x000fe200078e0003 */
[----:B------:R-:W-:Y:S01]  /*d410*/  LOP3.LUT R12, R13, 0x380, RZ, 0xc0, !PT ;  /* 0x000003800d0c7812 */ /* 0x000fe200078ec0ff */
[----:B------:R-:W-:Y:S01]  /*d420*/  IMAD R4, R81, UR4, RZ ;  /* 0x0000000451047c24 */ /* 0x000fe2000f8e02ff */
[----:B------:R-:W-:Y:S01]  /*d430*/  SEL R221, R221, RZ, !P0 ;  /* 0x000000ffdddd7207 */ /* 0x000fe20004000000 */
[C---:B------:R-:W-:Y:S01]  /*d440*/  IMAD.WIDE.U32 R8, R207.reuse, UR4, R20 ;  /* 0x00000004cf087c25 */ /* 0x040fe2000f8e0014 */
[----:B------:R-:W-:Y:S02]  /*d450*/  SEL R83, R210, RZ, !P0 ;  /* 0x000000ffd2537207 */ /* 0x000fe40004000000 */
[----:B------:R-:W-:Y:S01]  /*d460*/  SHF.R.U64 R12, R12, 0x3, RZ ;  /* 0x000000030c0c7819 */ /* 0x000fe200000012ff */
[----:B------:R-:W-:Y:S01]  /*d470*/  IMAD R7, R207, UR5, R4 ;  /* 0x00000005cf077c24 */ /* 0x000fe2000f8e0204 */
[----:B------:R-:W-:Y:S01]  /*d480*/  ULDC.64 UR4, c[0x0][0xb78] ;  /* 0x0002de0000047ab9 */ /* 0x000fe20000000a00 */
[C---:B------:R-:W-:Y:S01]  /*d490*/  IADD3 R29, P0, R10.reuse, 0x3000, RZ ;  /* 0x000030000a1d7810 */ /* 0x040fe20007f1e0ff */
[----:B------:R-:W-:Y:S01]  /*d4a0*/  IMAD R4, R221, UR4, RZ ;  /* 0x00000004dd047c24 */ /* 0x000fe2000f8e02ff */
[C---:B------:R-:W-:Y:S01]  /*d4b0*/  IADD3 R25, P5, R10.reuse, 0x2000, RZ ;  /* 0x000020000a197810 */ /* 0x040fe20007fbe0ff */
[----:B------:R-:W-:Y:S01]  /*d4c0*/  IMAD.IADD R9, R9, 0x1, R7 ;  /* 0x0000000109097824 */ /* 0x000fe200078e0207 */
[----:B------:R-:W-:Y:S01]  /*d4d0*/  IADD3 R37, P2, R10, 0x5000, RZ ;  /* 0x000050000a257810 */ /* 0x000fe20007f5e0ff */
[----:B------:R-:W-:Y:S01]  /*d4e0*/  IMAD R15, R213, 0x80, R232 ;  /* 0x00000080d50f7824 */ /* 0x000fe200078e02e8 */
[----:B------:R-:W-:Y:S01]  /*d4f0*/  LOP3.LUT R12, R12, R13, RZ, 0x3c, !PT ;  /* 0x0000000d0c0c7212 */ /* 0x000fe200078e3cff */
[----:B------:R-:W-:Y:S01]  /*d500*/  IMAD.WIDE.U32 R8, R83, UR4, R8 ;  /* 0x0000000453087c25 */ /* 0x000fe2000f8e0008 */
[----:B------:R-:W-:-:S02]  /*d510*/  IADD3 R33, P1, R10, 0x4000, RZ ;  /* 0x000040000a217810 */ /* 0x000fc40007f3e0ff */
[----:B------:R-:W-:Y:S01]  /*d520*/  LOP3.LUT R28, R29, 0x380, RZ, 0xc0, !PT ;  /* 0x000003801d1c7812 */ /* 0x000fe200078ec0ff */
[----:B------:R-:W-:Y:S01]  /*d530*/  IMAD R13, R83, UR5, R4 ;  /* 0x00000005530d7c24 */ /* 0x000fe2000f8e0204 */
[----:B------:R-:W-:Y:S01]  /*d540*/  LOP3.LUT R24, R25, 0x380, RZ, 0xc0, !PT ;  /* 0x0000038019187812 */ /* 0x000fe200078ec0ff */
[----:B------:R-:W-:Y:S01]  /*d550*/  ULDC.64 UR4, c[0x0][0xb40] ;  /* 0x0002d00000047ab9 */ /* 0x000fe20000000a00 */
[----:B------:R-:W-:Y:S02]  /*d560*/  SHF.R.S32.HI R7, RZ, 0x1f, R15 ;  /* 0x0000001fff077819 */ /* 0x000fe4000001140f */
[----:B------:R-:W-:Y:S02]  /*d570*/  IADD3 R4, P3, R15, R8, RZ ;  /* 0x000000080f047210 */ /* 0x000fe40007f7e0ff */
[----:B------:R-:W-:Y:S02]  /*d580*/  LOP3.LUT R36, R37, 0x380, RZ, 0xc0, !PT ;  /* 0x0000038025247812 */ /* 0x000fe400078ec0ff */
[----:B------:R-:W-:-:S02]  /*d590*/  LOP3.LUT R32, R33, 0x380, RZ, 0xc0, !PT ;  /* 0x0000038021207812 */ /* 0x000fc400078ec0ff */
[----:B------:R-:W-:Y:S02]  /*d5a0*/  SHF.R.U64 R28, R28, 0x3, RZ ;  /* 0x000000031c1c7819 */ /* 0x000fe400000012ff */
[----:B------:R-:W-:Y:S02]  /*d5b0*/  SHF.R.U64 R24, R24, 0x3, RZ ;  /* 0x0000000318187819 */ /* 0x000fe400000012ff */
[----:B------:R-:W-:Y:S01]  /*d5c0*/  IADD3.X R7, R7, R9, R13, P3, !PT ;  /* 0x0000000907077210 */ /* 0x000fe20001ffe40d */
[----:B------:R-:W-:Y:S01]  /*d5d0*/  IMAD.X R13, RZ, RZ, R11, P4 ;  /* 0x000000ffff0d7224 */ /* 0x000fe200020e060b */
[----:B------:R-:W-:Y:S02]  /*d5e0*/  SHF.R.U64 R36, R36, 0x3, RZ ;  /* 0x0000000324247819 */ /* 0x000fe400000012ff */
[----:B------:R-:W-:Y:S02]  /*d5f0*/  LEA R58, P3, R4, UR4, 0x2 ;  /* 0x00000004043a7c11 */ /* 0x000fe4000f8610ff */
[----:B------:R-:W-:-:S02]  /*d600*/  SHF.R.U64 R32, R32, 0x3, RZ ;  /* 0x0000000320207819 */ /* 0x000fc400000012ff */
[----:B------:R-:W-:Y:S01]  /*d610*/  LOP3.LUT R28, R28, R29, RZ, 0x3c, !PT ;  /* 0x0000001d1c1c7212 */ /* 0x000fe200078e3cff */
[--C-:B------:R-:W-:Y:S01]  /*d620*/  IMAD.X R29, RZ, RZ, R11.reuse, P0 ;  /* 0x000000ffff1d7224 */ /* 0x100fe200000e060b */
[----:B------:R-:W-:Y:S01]  /*d630*/  LOP3.LUT R24, R24, R25, RZ, 0x3c, !PT ;  /* 0x0000001918187212 */ /* 0x000fe200078e3cff */
[--C-:B------:R-:W-:Y:S01]  /*d640*/  IMAD.X R25, RZ, RZ, R11.reuse, P5 ;  /* 0x000000ffff197224 */ /* 0x100fe200028e060b */
[----:B------:R-:W-:Y:S02]  /*d650*/  IADD3 R53, P0, R10, 0x9000, RZ ;  /* 0x000090000a357810 */ /* 0x000fe40007f1e0ff */
[----:B------:R-:W-:Y:S01]  /*d660*/  LOP3.LUT R36, R36, R37, RZ, 0x3c, !PT ;  /* 0x0000002524247212 */ /* 0x000fe200078e3cff */
[----:B------:R-:W-:Y:S01]  /*d670*/  IMAD.X R37, RZ, RZ, R11, P2 ;  /* 0x000000ffff257224 */ /* 0x000fe200010e060b */
[----:B------:R-:W-:Y:S01]  /*d680*/  LEA.HI.X R59, R4, UR5, R7, 0x2, P3 ;  /* 0x00000005043b7c11 */ /* 0x000fe200098f1407 */
[----:B------:R-:W-:Y:S01]  /*d690*/  VIADD R7, R15, 0x8 ;  /* 0x000000080f077836 */ /* 0x000fe20000000000 */
[----:B------:R-:W-:Y:S01]  /*d6a0*/  LOP3.LUT R32, R32, R33, RZ, 0x3c, !PT ;  /* 0x0000002120207212 */ /* 0x000fe200078e3cff */
[----:B------:R-:W-:Y:S01]  /*d6b0*/  IMAD.X R33, RZ, RZ, R11, P1 ;  /* 0x000000ffff217224 */ /* 0x000fe200008e060b */
[C---:B------:R-:W-:Y:S01]  /*d6c0*/  IADD3 R41, P3, R10.reuse, 0x6000, RZ ;  /* 0x000060000a297810 */ /* 0x040fe20007f7e0ff */
[----:B------:R-:W-:Y:S01]  /*d6d0*/  ULDC.64 UR4, c[0x0][0xaa0] ;  /* 0x0002a80000047ab9 */ /* 0x000fe20000000a00 */
[----:B------:R-:W-:-:S02]  /*d6e0*/  IADD3 R45, P4, R10, 0x7000, RZ ;  /* 0x000070000a2d7810 */ /* 0x000fc40007f9e0ff */
[C---:B------:R-:W-:Y:S02]  /*d6f0*/  IADD3 R49, P5, R10.reuse, 0x8000, RZ ;  /* 0x000080000a317810 */ /* 0x040fe40007fbe0ff */
[C---:B------:R-:W-:Y:S02]  /*d700*/  IADD3 R57, P2, R10.reuse, 0xb000, RZ ;  /* 0x0000b0000a397810 */ /* 0x040fe40007f5e0ff */
[----:B------:R-:W-:Y:S02]  /*d710*/  LOP3.LUT R52, R53, 0x380, RZ, 0xc0, !PT ;  /* 0x0000038035347812 */ /* 0x000fe400078ec0ff */
[----:B------:R-:W-:Y:S02]  /*d720*/  IADD3 R77, P1, R10, 0xa000, RZ ;  /* 0x0000a0000a4d7810 */ /* 0x000fe40007f3e0ff */
[----:B------:R-:W-:Y:S02]  /*d730*/  LOP3.LUT R40, R41, 0x380, RZ, 0xc0, !PT ;  /* 0x0000038029287812 */ /* 0x000fe400078ec0ff */
[----:B------:R-:W-:-:S02]  /*d740*/  LOP3.LUT R44, R45, 0x380, RZ, 0xc0, !PT ;  /* 0x000003802d2c7812 */ /* 0x000fc400078ec0ff */
[----:B------:R-:W-:Y:S02]  /*d750*/  LOP3.LUT R48, R49, 0x380, RZ, 0xc0, !PT ;  /* 0x0000038031307812 */ /* 0x000fe400078ec0ff */
[----:B------:R-:W-:Y:S02]  /*d760*/  LOP3.LUT R56, R57, 0x380, RZ, 0xc0, !PT ;  /* 0x0000038039387812 */ /* 0x000fe400078ec0ff */
[----:B------:R-:W-:Y:S02]  /*d770*/  SHF.R.U64 R52, R52, 0x3, RZ ;  /* 0x0000000334347819 */ /* 0x000fe400000012ff */
[----:B------:R-:W-:Y:S02]  /*d780*/  LOP3.LUT R76, R77, 0x380, RZ, 0xc0, !PT ;  /* 0x000003804d4c7812 */ /* 0x000fe400078ec0ff */
[----:B------:R-:W-:Y:S02]  /*d790*/  SHF.R.U64 R40, R40, 0x3, RZ ;  /* 0x0000000328287819 */ /* 0x000fe400000012ff */
[----:B------:R-:W-:-:S02]  /*d7a0*/  SHF.R.U64 R44, R44, 0x3, RZ ;  /* 0x000000032c2c7819 */ /* 0x000fc400000012ff */
[----:B------:R-:W-:Y:S02]  /*d7b0*/  SHF.R.U64 R48, R48, 0x3, RZ ;  /* 0x0000000330307819 */ /* 0x000fe400000012ff */
[----:B------:R-:W-:Y:S02]  /*d7c0*/  SHF.R.U64 R56, R56, 0x3, RZ ;  /* 0x0000000338387819 */ /* 0x000fe400000012ff */
[----:B------:R-:W-:Y:S01]  /*d7d0*/  LOP3.LUT R52, R52, R53, RZ, 0x3c, !PT ;  /* 0x0000003534347212 */ /* 0x000fe200078e3cff */
[--C-:B------:R-:W-:Y:S01]  /*d7e0*/  IMAD.X R53, RZ, RZ, R11.reuse, P0 ;  /* 0x000000ffff357224 */ /* 0x100fe200000e060b */
[----:B------:R-:W-:Y:S02]  /*d7f0*/  SHF.R.U64 R76, R76, 0x3, RZ ;  /* 0x000000034c4c7819 */ /* 0x000fe400000012ff */
[----:B------:R-:W-:Y:S01]  /*d800*/  LOP3.LUT R40, R40, R41, RZ, 0x3c, !PT ;  /* 0x0000002928287212 */ /* 0x000fe200078e3cff */
[--C-:B------:R-:W-:Y:S01]  /*d810*/  IMAD.X R41, RZ, RZ, R11.reuse, P3 ;  /* 0x000000ffff297224 */ /* 0x100fe200018e060b */
[----:B------:R-:W-:Y:S01]  /*d820*/  LOP3.LUT R44, R44, R45, RZ, 0x3c, !PT ;  /* 0x0000002d2c2c7212 */ /* 0x000fe200078e3cff */
[--C-:B------:R-:W-:Y:S01]  /*d830*/  IMAD.X R45, RZ, RZ, R11.reuse, P4 ;  /* 0x000000ffff2d7224 */ /* 0x100fe200020e060b */
[----:B------:R-:W-:Y:S01]  /*d840*/  LOP3.LUT R48, R48, R49, RZ, 0x3c, !PT ;  /* 0x0000003130307212 */ /* 0x000fe200078e3cff */
[----:B------:R-:W-:Y:S01]  /*d850*/  IMAD.X R49, RZ, RZ, R11, P5 ;  /* 0x000000ffff317224 */ /* 0x000fe200028e060b */
[----:B------:R-:W-:-:S02]  /*d860*/  LOP3.LUT P0, RZ, R227, 0x3, RZ, 0xc0, !PT ;  /* 0x00000003e3ff7812 */ /* 0x000fc4000780c0ff */
[----:B------:R-:W-:Y:S01]  /*d870*/  LOP3.LUT R56, R56, R57, RZ, 0x3c, !PT ;  /* 0x0000003938387212 */ /* 0x000fe200078e3cff */
[--C-:B------:R-:W-:Y:S01]  /*d880*/  IMAD.X R57, RZ, RZ, R11.reuse, P2 ;  /* 0x000000ffff397224 */ /* 0x100fe200010e060b */
[C---:B------:R-:W-:Y:S02]  /*d890*/  IADD3 R73, P3, R10.reuse, 0xc000, RZ ;  /* 0x0000c0000a497810 */ /* 0x040fe40007f7e0ff */
[----:B------:R-:W-:Y:S02]  /*d8a0*/  IADD3 R69, P4, R10, 0xd000, RZ ;  /* 0x0000d0000a457810 */ /* 0x000fe40007f9e0ff */
[----:B------:R-:W-:Y:S01]  /*d8b0*/  LOP3.LUT R76, R76, R77, RZ, 0x3c, !PT ;  /* 0x0000004d4c4c7212 */ /* 0x000fe200078e3cff */
[----:B------:R-:W-:Y:S01]  /*d8c0*/  IMAD.X R77, RZ, RZ, R11, P1 ;  /* 0x000000ffff4d7224 */ /* 0x000fe200008e060b */
[C---:B------:R-:W-:Y:S02]  /*d8d0*/  IADD3 R65, P5, R10.reuse, 0xe000, RZ ;  /* 0x0000e0000a417810 */ /* 0x040fe40007fbe0ff */
[----:B------:R-:W-:-:S02]  /*d8e0*/  LOP3.LUT R4, R10, 0x380, RZ, 0xc0, !PT ;  /* 0x000003800a047812 */ /* 0x000fc400078ec0ff */
[----:B------:R-:W-:Y:S02]  /*d8f0*/  IADD3 R9, P2, R10, 0xf000, RZ ;  /* 0x0000f0000a097810 */ /* 0x000fe40007f5e0ff */
[-C--:B------:R-:W-:Y:S02]  /*d900*/  ISETP.GE.OR P1, PT, R15, R0.reuse, P0 ;  /* 0x000000000f00720c */ /* 0x080fe40000726670 */
[----:B------:R-:W-:Y:S01]  /*d910*/  ISETP.GE.OR P0, PT, R7, R0, P0 ;  /* 0x000000000700720c */ /* 0x000fe20000706670 */
[----:B------:R-:W-:Y:S01]  /*d920*/  IMAD.X R61, RZ, RZ, R11, P2 ;  /* 0x000000ffff3d7224 */ /* 0x000fe200010e060b */
[----:B------:R-:W-:Y:S02]  /*d930*/  LOP3.LUT R72, R73, 0x380, RZ, 0xc0, !PT ;  /* 0x0000038049487812 */ /* 0x000fe400078ec0ff */
[----:B------:R-:W-:Y:S02]  /*d940*/  LOP3.LUT R68, R69, 0x380, RZ, 0xc0, !PT ;  /* 0x0000038045447812 */ /* 0x000fe400078ec0ff */
[----:B------:R-:W-:-:S02]  /*d950*/  LOP3.LUT R64, R65, 0x380, RZ, 0xc0, !PT ;  /* 0x0000038041407812 */ /* 0x000fc400078ec0ff */
[----:B------:R-:W-:Y:S02]  /*d960*/  SHF.R.U64 R7, R4, 0x3, RZ ;  /* 0x0000000304077819 */ /* 0x000fe400000012ff */
[----:B------:R-:W-:Y:S01]  /*d970*/  LOP3.LUT R4, R9, 0x380, RZ, 0xc0, !PT ;  /* 0x0000038009047812 */ /* 0x000fe200078ec0ff */
[----:B------:R-:W-:Y:S01]  /*d980*/  @!P1 STG.E desc[UR40][R58.64], R6 ;  /* 0x000000063a009986 */ /* 0x000fe2000c101928 */
[----:B------:R-:W-:Y:S02]  /*d990*/  SHF.R.U64 R72, R72, 0x3, RZ ;  /* 0x0000000348487819 */ /* 0x000fe400000012ff */
[----:B------:R-:W-:Y:S01]  /*d9a0*/  SHF.R.U64 R68, R68, 0x3, RZ ;  /* 0x0000000344447819 */ /* 0x000fe200000012ff */
[----:B------:R1:W-:Y:S01]  /*d9b0*/  @!P0 STG.E desc[UR40][R58.64+0x20], R5 ;  /* 0x000020053a008986 */ /* 0x0003e2000c101928 */
[----:B------:R-:W-:Y:S02]  /*d9c0*/  SHF.R.U64 R64, R64, 0x3, RZ ;  /* 0x0000000340407819 */ /* 0x000fe400000012ff */
[----:B------:R-:W-:Y:S01]  /*d9d0*/  SHF.R.U64 R4, R4, 0x3, RZ ;  /* 0x0000000304047819 */ /* 0x000fe200000012ff */
[----:B------:R-:W5:Y:S01]  /*d9e0*/  LD.E.128 R12, desc[UR40][R12.64] ;  /* 0x000000280c0c7980 */ /* 0x000f62000c101d00 */
        /* <DEDUP_REMOVED lines=19> */
[----:B-1----:R1:W5:Y:S04]  /*db20*/  LD.E.128 R4, desc[UR40][R76.64] ;  /* 0x000000284c047980 */ /* 0x002368000c101d00 */
[----:B------:R-:W5:Y:S04]  /*db30*/  LD.E.128 R56, desc[UR40][R56.64] ;  /* 0x0000002838387980 */ /* 0x000f68000c101d00 */
        /* <DEDUP_REMOVED lines=21> */
[C---:B-1----:R-:W-:Y:S02]  /*dc90*/  IMAD R77, R207.reuse, UR5, R78 ;  /* 0x00000005cf4d7c24 */ /* 0x042fe4000f8e024e */
        /* <DEDUP_REMOVED lines=16> */
[----:B-1----:R-:W-:Y:S06]  /*dda0*/  @P3 BRA `(.L_x_7763) ;  /* 0x0000000000583947 */ /* 0x002fec0003800000 */
[----:B------:R-:W-:Y:S01]  /*ddb0*/  ULDC.64 UR4, c[0x0][0xad8] ;  /* 0x0002b60000047ab9 */ /* 0x000fe20000000a00 */
[----:B------:R-:W-:Y:S01]  /*ddc0*/  IMAD.MOV.U32 R20, RZ, RZ, R78 ;  /* 0x000000ffff147224 */ /* 0x000fe200078e004e */
[----:B------:R-:W-:Y:S01]  /*ddd0*/  ULDC.64 UR6, c[0x0][0xa80] ;  /* 0x0002a00000067ab9 */ /* 0x000fe20000000a00 */
[----:B------:R-:W-:Y:S02]  /*dde0*/  IMAD.MOV.U32 R21, RZ, RZ, R83 ;  /* 0x000000ffff157224 */ /* 0x000fe400078e0053 */
[----:B------:R-:W-:Y:S02]  /*ddf0*/  IMAD R3, R77, UR4, RZ ;  /* 0x000000044d037c24 */ /* 0x000fe4000f8e02ff */
[C---:B------:R-:W-:Y:S01]  /*de00*/  IMAD.WIDE.U32 R20, R76.reuse, UR4, R20 ;  /* 0x000000044c147c25 */ /* 0x040fe2000f8e0014 */
[----:B------:R-:W-:Y:S02]  /*de10*/  ULDC UR4, c[0x0][0xa8c] ;  /* 0x0002a30000047ab9 */ /* 0x000fe40000000800 */
[C---:B------:R-:W-:Y:S01]  /*de20*/  ISETP.GE.AND P5, PT, R201.reuse, UR4, PT ;  /* 0x00000004c9007c0c */ /* 0x040fe2000bfa6270 */
[----:B------:R-:W-:Y:S01]  /*de30*/  IMAD R3, R76, UR5, R3 ;  /* 0x000000054c037c24 */ /* 0x000fe2000f8e0203 */
[----:B------:R-:W-:Y:S01]  /*de40*/  LEA R80, P3, R20, UR6, 0x1 ;  /* 0x0000000614507c11 */ /* 0x000fe2000f8608ff */
[----:B------:R-:W-:-:S02]  /*de50*/  VIADD R0, R201, 0x40 ;  /* 0x00000040c9007836 */ /* 0x000fc40000000000 */
[----:B------:R-:W-:-:S03]  /*de60*/  IMAD.IADD R3, R21, 0x1, R3 ;  /* 0x0000000115037824 */ /* 0x000fc600078e0203 */
[----:B------:R-:W-:Y:S01]  /*de70*/  ISETP.GE.AND P4, PT, R0, UR4, PT ;  /* 0x0000000400007c0c */ /* 0x000fe2000bf86270 */
[C---:B------:R-:W-:Y:S01]  /*de80*/  VIADD R0, R201.reuse, 0xc0 ;  /* 0x000000c0c9007836 */ /* 0x040fe20000000000 */
[----:B------:R-:W-:Y:S01]  /*de90*/  LEA.HI.X R81, R20, UR7, R3, 0x1, P3 ;  /* 0x0000000714517c11 */ /* 0x000fe200098f0c03 */
[----:B------:R-:W-:-:S04]  /*dea0*/  VIADD R3, R201, 0x80 ;  /* 0x00000080c9037836 */ /* 0x000fc80000000000 */
[----:B-----5:R1:W-:Y:S01]  /*deb0*/  @!P5 STG.E.128 desc[UR40][R80.64], R8 ;  /* 0x000000085000d986 */ /* 0x0203e2000c101d28 */
[----:B------:R-:W-:Y:S02]  /*dec0*/  ISETP.GE.AND P3, PT, R3, UR4, PT ;  /* 0x0000000403007c0c */ /* 0x000fe4000bf66270 */
[----:B------:R-:W-:-:S03]  /*ded0*/  ISETP.GE.AND P5, PT, R0, UR4, PT ;  /* 0x0000000400007c0c */ /* 0x000fc6000bfa6270 */
[----:B------:R1:W-:Y:S08]  /*dee0*/  @!P4 STG.E.128 desc[UR40][R80.64+0x80], R32 ;  /* 0x000080205000c986 */ /* 0x0003f0000c101d28 */
[----:B------:R1:W-:Y:S04]  /*def0*/  @!P3 STG.E.128 desc[UR40][R80.64+0x100], R48 ;  /* 0x000100305000b986 */ /* 0x0003e8000c101d28 */
[----:B------:R1:W-:Y:S02]  /*df00*/  @!P5 STG.E.128 desc[UR40][R80.64+0x180], R72 ;  /* 0x000180485000d986 */ /* 0x0003e4000c101d28 */
.L_x_7763:
[----:B------:R-:W-:Y:S05]  /*df10*/  BSYNC B1 ;  /* 0x0000000000017941 */ /* 0x000fea0003800000 */
.L_x_7762:
[----:B------:R-:W-:Y:S04]  /*df20*/  BSSY B1, `(.L_x_7764) ;  /* 0x000001a000017945 */ /* 0x000fe80003800000 */
[----:B------:R-:W-:Y:S05]  /*df30*/  @P2 BRA `(.L_x_7765) ;  /* 0x0000000000602947 */ /* 0x000fea0003800000 */
[----:B------:R-:W-:Y:S01]  /*df40*/  IADD3 R3, P2, R76, 0x20, RZ ;  /* 0x000000204c037810 */ /* 0x000fe20007f5e0ff */
[----:B------:R-:W-:Y:S01]  /*df50*/  ULDC.64 UR6, c[0x0][0xad8] ;  /* 0x0002b60000067ab9 */ /* 0x000fe20000000a00 */
[----:B-1---5:R-:W-:Y:S01]  /*df60*/  IMAD.MOV.U32 R8, RZ, RZ, R78 ;  /* 0x000000ffff087224 */ /* 0x022fe200078e004e */
        /* <DEDUP_REMOVED lines=9> */
[----:B------:R-:W-:Y:S01]  /*e000*/  ULDC.64 UR6, c[0x0][0xa80] ;  /* 0x0002a00000067ab9 */ /* 0x000fe20000000a00 */
[----:B------:R-:W-:Y:S01]  /*e010*/  VIADD R0, R201, 0x80 ;  /* 0x00000080c9007836 */ /* 0x000fe20000000000 */
[----:B------:R-:W-:Y:S01]  /*e020*/  LEA R10, P5, R8, UR6, 0x1 ;  /* 0x00000006080a7c11 */ /* 0x000fe2000f8a08ff */
[----:B------:R-:W-:Y:S02]  /*e030*/  IMAD.IADD R3, R9, 0x1, R3 ;  /* 0x0000000109037824 */ /* 0x000fe400078e0203 */
[----:B------:R-:W-:Y:S01]  /*e040*/  VIADD R9, R201, 0xc0 ;  /* 0x000000c0c9097836 */ /* 0x000fe20000000000 */
[----:B------:R-:W-:Y:S02]  /*e050*/  ISETP.GE.AND P2, PT, R0, UR4, PT ;  /* 0x0000000400007c0c */ /* 0x000fe4000bf46270 */
[----:B------:R-:W-:Y:S02]  /*e060*/  LEA.HI.X R11, R8, UR7, R3, 0x1, P5 ;  /* 0x00000007080b7c11 */ /* 0x000fe4000a8f0c03 */
[----:B------:R-:W-:-:S03]  /*e070*/  ISETP.GE.AND P5, PT, R9, UR4, PT ;  /* 0x0000000409007c0c */ /* 0x000fc6000bfa6270 */
[----:B------:R2:W-:Y:S04]  /*e080*/  @!P4 STG.E.128 desc[UR40][R10.64], R12 ;  /* 0x0000000c0a00c986 */ /* 0x0005e8000c101d28 */
[----:B------:R2:W-:Y:S04]  /*e090*/  @!P3 STG.E.128 desc[UR40][R10.64+0x80], R36 ;  /* 0x000080240a00b986 */ /* 0x0005e8000c101d28 */
[----:B------:R2:W-:Y:S04]  /*e0a0*/  @!P2 STG.E.128 desc[UR40][R10.64+0x100], R52 ;  /* 0x000100340a00a986 */ /* 0x0005e8000c101d28 */
[----:B------:R2:W-:Y:S02]  /*e0b0*/  @!P5 STG.E.128 desc[UR40][R10.64+0x180], R68 ;  /* 0x000180440a00d986 */ /* 0x0005e4000c101d28 */
.L_x_7765:
[----:B------:R-:W-:Y:S05]  /*e0c0*/  BSYNC B1 ;  /* 0x0000000000017941 */ /* 0x000fea0003800000 */
.L_x_7764:
        /* <DEDUP_REMOVED lines=14> */
[----:B--2---:R-:W-:Y:S02]  /*e1b0*/  VIADD R10, R201, 0xc0 ;  /* 0x000000c0c90a7836 */ /* 0x004fe40000000000 */
        /* <DEDUP_REMOVED lines=11> */
.L_x_7767:
[----:B------:R-:W-:Y:S05]  /*e270*/  BSYNC B1 ;  /* 0x0000000000017941 */ /* 0x000fea0003800000 */
.L_x_7766:
[----:B------:R-:W-:Y:S05]  /*e280*/  @P1 BRA `(.L_x_7768) ;  /* 0x0000000c00441947 */ /* 0x000fea0003800000 */
[----:B------:R-:W-:Y:S01]  /*e290*/  IADD3 R3, P0, R76, 0x60, RZ ;  /* 0x000000604c037810 */ /* 0x000fe20007f1e0ff */
[C---:B------:R-:W-:Y:S01]  /*e2a0*/  VIADD R0, R201.reuse, 0x40 ;  /* 0x00000040c9007836 */ /* 0x040fe20000000000 */
[----:B------:R-:W-:Y:S01]  /*e2b0*/  ULDC UR4, c[0x0][0xa8c] ;  /* 0x0002a30000047ab9 */ /* 0x000fe20000000800 */
[----:B------:R-:W-:Y:S01]  /*e2c0*/  ULDC.64 UR6, c[0x0][0xad8] ;  /* 0x0002b60000067ab9 */ /* 0x000fe20000000a00 */
[----:B---3-5:R-:W-:Y:S01]  /*e2d0*/  IMAD.MOV.U32 R4, RZ, RZ, R78 ;  /* 0x000000ffff047224 */ /* 0x028fe200078e004e */
        /* <DEDUP_REMOVED lines=21> */
.L_x_7760:
        /* <DEDUP_REMOVED lines=21> */
.L_x_7769:
        /* <DEDUP_REMOVED lines=29> */
.L_x_7771:
[----:B------:R-:W-:Y:S05]  /*e750*/  BSYNC B1 ;  /* 0x0000000000017941 */ /* 0x000fea0003800000 */
.L_x_7770:
        /* <DEDUP_REMOVED lines=8> */
[----:B------:R-:W-:Y:S02]  /*e7e0*/  IMAD R11, R213, -0x80, R0 ;  /* 0xffffff80d50b7824 */ /* 0x000fe400078e0200 */
[----:B------:R-:W-:Y:S01]  /*e7f0*/  IMAD R6, R9, UR4, RZ ;  /* 0x0000000409067c24 */ /* 0x000fe2000f8e02ff */
[----:B------:R-:W-:Y:S01]  /*e800*/  SHF.R.S32.HI R9, RZ, 0x1f, R202 ;  /* 0x0000001fff097819 */ /* 0x000fe200000114ca */
[----:B------:R-:W-:Y:S01]  /*e810*/  IMAD.IADD R5, R5, 0x1, R3 ;  /* 0x0000000105057824 */ /* 0x000fe200078e0203 */
[C---:B------:R-:W-:Y:S01]  /*e820*/  ISETP.GE.AND P1, PT, R202.reuse, R11, PT ;  /* 0x0000000bca00720c */ /* 0x040fe20003f26270 */
[----:B------:R-:W-:Y:S02]  /*e830*/  VIADD R0, R202, 0x20 ;  /* 0x00000020ca007836 */ /* 0x000fe40000000000 */
[----:B------:R-:W-:-:S02]  /*e840*/  IMAD R3, R207, UR5, R6 ;  /* 0x00000005cf037c24 */ /* 0x000fc4000f8e0206 */
[----:B------:R-:W-:Y:S01]  /*e850*/  IMAD.WIDE.U32 R4, R207, UR4, R4 ;  /* 0x00000004cf047c25 */ /* 0x000fe2000f8e0004 */
[----:B------:R-:W-:Y:S01]  /*e860*/  ULDC.64 UR4, c[0x0][0xae8] ;  /* 0x0002ba0000047ab9 */ /* 0x000fe20000000a00 */
[----:B------:R-:W-:Y:S02]  /*e870*/  ISETP.GE.AND P0, PT, R0, R11, PT ;  /* 0x0000000b0000720c */ /* 0x000fe40003f06270 */
[----:B------:R-:W-:Y:S02]  /*e880*/  IMAD.IADD R5, R5, 0x1, R3 ;  /* 0x0000000105057824 */ /* 0x000fe400078e0203 */
[----:B------:R-:W-:Y:S02]  /*e890*/  IMAD R0, R221, UR4, RZ ;  /* 0x00000004dd007c24 */ /* 0x000fe4000f8e02ff */
[----:B------:R-:W-:-:S04]  /*e8a0*/  IMAD.WIDE.U32 R6, R13, UR4, R4 ;  /* 0x000000040d067c25 */ /* 0x000fc8000f8e0004 */
[----:B------:R-:W-:Y:S02]  /*e8b0*/  IMAD R3, R13, UR5, R0 ;  /* 0x000000050d037c24 */ /* 0x000fe4000f8e0200 */
[----:B------:R-:W-:Y:S02]  /*e8c0*/  IMAD.MOV.U32 R8, RZ, RZ, R202 ;  /* 0x000000ffff087224 */ /* 0x000fe400078e00ca */
[----:B------:R-:W-:Y:S02]  /*e8d0*/  VIADD R0, R202, 0x40 ;  /* 0x00000040ca007836 */ /* 0x000fe40000000000 */
[----:B------:R-:W-:-:S04]  /*e8e0*/  IMAD.WIDE R8, R213, 0x80, R8 ;  /* 0x00000080d5087825 */ /* 0x000fc800078e0208 */
[----:B------:R-:W-:Y:S01]  /*e8f0*/  IMAD.IADD R13, R7, 0x1, R3 ;  /* 0x00000001070d7824 */ /* 0x000fe200078e0203 */
        /* <DEDUP_REMOVED lines=23> */
.L_x_7773:
[----:B------:R-:W-:Y:S05]  /*ea70*/  BSYNC B1 ;  /* 0x0000000000017941 */ /* 0x000fea0003800000 */
.L_x_7772:
[----:B------:R-:W-:Y:S01]  /*ea80*/  BSSY B1, `(.L_x_7774) ;  /* 0x000001c000017945 */ /* 0x000fe20003800000 */
[----:B------:R-:W-:Y:S01]  /*ea90*/  ISETP.GE.AND P1, PT, R0, R11, PT ;  /* 0x0000000b0000720c */ /* 0x000fe20003f26270 */
[----:B------:R-:W-:Y:S02]  /*eaa0*/  VIADD R10, R202, 0x60 ;  /* 0x00000060ca0a7836 */ /* 0x000fe40000000000 */
        /* <DEDUP_REMOVED lines=18> */
[----:B--2---:R-:W-:Y:S01]  /*ebd0*/  LEA R14, P0, R4, UR6, 0x1 ;  /* 0x00000006040e7c11 */ /* 0x004fe2000f8008ff */
[----:B------:R-:W-:-:S05]  /*ebe0*/  IMAD.IADD R3, R5, 0x1, R3 ;  /* 0x0000000105037824 */ /* 0x000fca00078e0203 */
[----:B------:R-:W-:-:S05]  /*ebf0*/  LEA.HI.X R15, R4, UR7, R3, 0x1, P0 ;  /* 0x00000007040f7c11 */ /* 0x000fca00080f0c03 */
[----:B------:R3:W-:Y:S04]  /*ec00*/  @!P2 STG.E.128 desc[UR40][R14.64], RZ ;  /* 0x000000ff0e00a986 */ /* 0x0007e8000c101d28 */
[----:B------:R3:W-:Y:S04]  /*ec10*/  @!P3 STG.E.128 desc[UR40][R14.64+0x80], RZ ;  /* 0x000080ff0e00b986 */ /* 0x0007e8000c101d28 */
[----:B------:R3:W-:Y:S04]  /*ec20*/  @!P4 STG.E.128 desc[UR40][R14.64+0x100], RZ ;  /* 0x000100ff0e00c986 */ /* 0x0007e8000c101d28 */
[----:B------:R3:W-:Y:S02]  /*ec30*/  @!P5 STG.E.128 desc[UR40][R14.64+0x180], RZ ;  /* 0x000180ff0e00d986 */ /* 0x0007e4000c101d28 */
.L_x_7775:
[----:B------:R-:W-:Y:S05]  /*ec40*/  BSYNC B1 ;  /* 0x0000000000017941 */ /* 0x000fea0003800000 */
.L_x_7774:
        /* <DEDUP_REMOVED lines=27> */
.L_x_7777:
[----:B------:R-:W-:Y:S05]  /*ee00*/  BSYNC B1 ;  /* 0x0000000000017941 */ /* 0x000fea0003800000 */
.L_x_7776:
[----:B------:R-:W-:Y:S05]  /*ee10*/  @P0 BRA `(.L_x_7768) ;  /* 0x0000000000600947 */ /* 0x000fea0003800000 */
[----:B------:R-:W-:Y:S01]  /*ee20*/  IADD3 R3, P0, R8, 0x60, RZ ;  /* 0x0000006008037810 */ /* 0x000fe20007f1e0ff */
[C---:B------:R-:W-:Y:S01]  /*ee30*/  VIADD R0, R201.reuse, 0x40 ;  /* 0x00000040c9007836 */ /* 0x040fe20000000000 */
[----:B------:R-:W-:Y:S01]  /*ee40*/  ULDC UR4, c[0x0][0xa8c] ;  /* 0x0002a30000047ab9 */ /* 0x000fe20000000800 */
[----:B------:R-:W-:Y:S01]  /*ee50*/  ULDC.64 UR6, c[0x0][0xad8] ;  /* 0x0002b60000067ab9 */ /* 0x000fe20000000a00 */
[----:B------:R-:W-:Y:S01]  /*ee60*/  IMAD.MOV.U32 R4, RZ, RZ, R6 ;  /* 0x000000ffff047224 */ /* 0x000fe200078e0006 */
[C---:B------:R-:W-:Y:S01]  /*ee70*/  ISETP.GE.AND P1, PT, R201.reuse, UR4, PT ;  /* 0x00000004c9007c0c */ /* 0x040fe2000bf26270 */
        /* <DEDUP_REMOVED lines=18> */
.L_x_7768:
[----:B------:R-:W-:Y:S05]  /*efa0*/  BSYNC B0 ;  /* 0x0000000000007941 */ /* 0x000fea0003800000 */
.L_x_7759:
[----:B------:R-:W-:Y:S02]  /*efb0*/  ULDC UR4, c[0x0][0xc14] ;  /* 0x0003050000047ab9 */ /* 0x000fe40000000800 */
[----:B-1----:R-:W-:-:S13]  /*efc0*/  ISETP.GE.AND P0, PT, R87, UR4, PT ;  /* 0x0000000457007c0c */ /* 0x002fda000bf06270 */
[----:B------:R-:W-:Y:S05]  /*efd0*/  @!P0 BRA `(.L_x_7778) ;  /* 0xffffff1c00e48947 */ /* 0x000fea000383ffff */
[----:B------:R-:W-:Y:S05]  /*efe0*/  BRA `(.L_x_7645) ;  /* 0x0000005400787947 */ /* 0x000fea0003800000 */
.L_x_7643:
        /* <DEDUP_REMOVED lines=61> */
.L_x_7783:
        /* <DEDUP_REMOVED lines=16> */
.L_x_7782:
[----:B------:R-:W-:Y:S05]  /*f4c0*/  BSYNC B0 ;  /* 0x0000000000007941 */ /* 0x000fea0003800000 */
.L_x_7781:
        /* <DEDUP_REMOVED lines=26> */
.L_x_7779:
        /* <DEDUP_REMOVED lines=16> */
.L_x_7784:
        /* <DEDUP_REMOVED lines=25> */
.L_x_7780:
[----:B------:R-:W-:Y:S02]  /*f900*/  IMAD.MOV.U32 R17, RZ, RZ, RZ ;  /* 0x000000ffff117224 */ /* 0x000fe400078e00ff */
[----:B------:R-:W-:Y:S02]  /*f910*/  IMAD.U32 R16, RZ, RZ, UR6 ;  /* 0x00000006ff107e24 */ /* 0x000fe4000f8e00ff */
[----:B------:R-:W-:-:S07]  /*f920*/  IMAD.MOV.U32 R18, RZ, RZ, RZ ;  /* 0x000000ffff127224 */ /* 0x000fce00078e00ff */
.L_x_7785:
        /* <DEDUP_REMOVED lines=22> */
.L_x_7868:
        /* <DEDUP_REMOVED lines=29> */
[----:B------:R0:W-:Y:S03]  /*fc60*/  STL [R1+0x20], R4 ;  /* 0x0000200401007387 */ /* 0x0001e60000100800 */
        /* <DEDUP_REMOVED lines=8> */
[----:B0-----:R-:W-:Y:S01]  /*fcf0*/  IADD3 R4, P0, R4, UR6, RZ ;  /* 0x0000000604047c10 */ /* 0x001fe2000ff1e0ff */
        /* <DEDUP_REMOVED lines=8> */
[----:B------:R-:W-:-:S06]  /*fd80*/  IMAD.U32 R7, RZ, RZ, UR4 ;  /* 0x00000004ff077e24 */ /* 0x000fcc000f8e00ff */
[----:B------:R0:W5:Y:S01]  /*fd90*/  @P1 LDG.E R7, desc[UR40][R8.64] ;  /* 0x0000002808071981 */ /* 0x000162000c1e1900 */
[----:B------:R-:W-:Y:S01]  /*fda0*/  ISETP.NE.U32.AND P0, PT, RZ, UR6, PT ;  /* 0x00000006ff007c0c */ /* 0x000fe2000bf05070 */
[----:B------:R-:W-:Y:S02]  /*fdb0*/  ULDC UR4, c[0x0][0x338] ;  /* 0x0000ce0000047ab9 */ /* 0x000fe40000000800 */
[----:B-1----:R-:W-:Y:S01]  /*fdc0*/  IMAD.U32 R0, RZ, RZ, UR4 ;  /* 0x00000004ff007e24 */ /* 0x002fe2000f8e00ff */
[----:B------:R-:W-:Y:S01]  /*fdd0*/  ISETP.NE.AND.EX P0, PT, RZ, UR7, PT, P0 ;  /* 0x00000007ff007c0c */ /* 0x000fe2000bf05300 */
[----:B------:R-:W-:-:S12]  /*fde0*/  @P1 BRA `(.L_x_7787) ;  /* 0x0000000000101947 */ /* 0x000fd80003800000 */
[----:B------:R-:W-:Y:S05]  /*fdf0*/  @!P2 BRA `(.L_x_7787) ;  /* 0x00000000000ca947 */ /* 0x000fea0003800000 */
[----:B-----5:R-:W2:Y:S04]  /*fe00*/  LDG.E R7, desc[UR40][R2.64] ;  /* 0x0000002802077981 */ /* 0x020ea8000c1e1900 */
[----:B0-----:R-:W2:Y:S02]  /*fe10*/  LDG.E R2, desc[UR40][R2.64+0x4] ;  /* 0x0000042802027981 */ /* 0x001ea4000c1e1900 */
[----:B--2---:R-:W-:-:S07]  /*fe20*/  IMAD.IADD R7, R2, 0x1, -R7 ;  /* 0x0000000102077824 */ /* 0x004fce00078e0a07 */
.L_x_7787:
[----:B0-----:R-:W2:Y:S04]  /*fe30*/  @P0 LDG.E R2, desc[UR40][R4.64] ;  /* 0x0000002804020981 */ /* 0x001ea8000c1e1900 */
[----:B------:R-:W2:Y:S01]  /*fe40*/  @P0 LDG.E R3, desc[UR40][R4.64+0x4] ;  /* 0x0000042804030981 */ /* 0x000ea2000c1e1900 */
[----:B-----5:R-:W-:Y:S02]  /*fe50*/  IMAD.IADD R7, R7, 0x1, -R6 ;  /* 0x0000000107077824 */ /* 0x020fe400078e0a06 */
[----:B--2---:R-:W-:-:S04]  /*fe60*/  @P0 IMAD.IADD R0, R3, 0x1, -R2 ;  /* 0x0000000103000824 */ /* 0x004fc800078e0a02 */
[----:B------:R-:W-:-:S04]  /*fe70*/  IMAD.IADD R8, R7, 0x1, R0 ;  /* 0x0000000107087824 */ /* 0x000fc800078e0200 */
[----:B------:R-:W-:Y:S01]  /*fe80*/  VIADD R2, R8, 0x5f ;  /* 0x0000005f08027836 */ /* 0x000fe20000000000 */
[----:B------:R0:W-:Y:S03]  /*fe90*/  STL [R1+0x2c], R8 ;  /* 0x00002c0801007387 */ /* 0x0001e60000100800 */
[----:B------:R-:W-:-:S05]  /*fea0*/  IMAD.HI R2, R2, 0x2aaaaaab, RZ ;  /* 0x2aaaaaab02027827 */ /* 0x000fca00078e02ff */
[----:B------:R-:W-:-:S04]  /*feb0*/  SHF.R.U32.HI R3, RZ, 0x1f, R2 ;  /* 0x0000001fff037819 */ /* 0x000fc80000011602 */
[----:B0-----:R-:W-:-:S05]  /*fec0*/  LEA.HI.SX32 R8, R2, R3, 0x1c ;  /* 0x0000000302087211 */ /* 0x001fca00078fe2ff */
[--C-:B------:R-:W-:Y:S01]  /*fed0*/  IMAD R2, R8, 0x60, -R7.reuse ;  /* 0x0000006008027824 */ /* 0x100fe200078e0a07 */
[----:B------:R0:W-:Y:S01]  /*fee0*/  STL [R1+0x1c], R8 ;  /* 0x00001c0801007387 */ /* 0x0001e20000100800 */
[----:B------:R-:W-:-:S03]  /*fef0*/  IMAD.MOV R7, RZ, RZ, -R7 ;  /* 0x000000ffff077224 */ /* 0x000fc600078e0a07 */
[----:B------:R-:W-:Y:S02]  /*ff00*/  VIMNMX R0, R2, R0, PT ;  /* 0x0000000002007248 */ /* 0x000fe40003fe0100 */
[----:B------:R-:W-:-:S04]  /*ff10*/  VIMNMX R2, RZ, R7, !PT ;  /* 0x00000007ff027248 */ /* 0x000fc80007fe0100 */
[----:B------:R-:W-:Y:S01]  /*ff20*/  ISETP.GT.AND P1, PT, R0, R2, PT ;  /* 0x000000020000720c */ /* 0x000fe20003f24270 */
[----:B0-----:R-:W-:-:S05]  /*ff30*/  IMAD.WIDE.U32 R8, R2, -0x55555555, RZ ;  /* 0xaaaaaaab02087825 */ /* 0x001fca00078e00ff */
[----:B------:R-:W-:-:S07]  /*ff40*/  SHF.R.U32.HI R2, RZ, 0x6, R9 ;  /* 0x00000006ff027819 */ /* 0x000fce0000011609 */
[----:B------:R-:W-:Y:S02]  /*ff50*/  @P1 VIADD R3, R0, 0x5f ;  /* 0x0000005f00031836 */ /* 0x000fe40000000000 */
[----:B------:R-:W-:Y:S02]  /*ff60*/  IMAD.MOV.U32 R0, RZ, RZ, R2 ;  /* 0x000000ffff007224 */ /* 0x000fe400078e0002 */
[----:B------:R-:W-:-:S05]  /*ff70*/  @P1 IMAD.HI R3, R3, 0x2aaaaaab, RZ ;  /* 0x2aaaaaab03031827 */ /* 0x000fca00078e02ff */
[----:B------:R-:W-:-:S04]  /*ff80*/  @P1 SHF.R.U32.HI R7, RZ, 0x1f, R3 ;  /* 0x0000001fff071819 */ /* 0x000fc80000011603 */
[----:B------:R-:W-:Y:S01]  /*ff90*/  @P1 LEA.HI.SX32 R0, R3, R7, 0x1c ;  /* 0x0000000703001211 */ /* 0x000fe200078fe2ff */
[----:B------:R-:W-:-:S06]  /*ffa0*/  IMAD.MOV.U32 R7, RZ, RZ, RZ ;  /* 0x000000ffff077224 */ /* 0x000fcc00078e00ff */
[----:B------:R0:W5:Y:S01]  /*ffb0*/  @P0 LDG.E R7, desc[UR40][R4.64] ;  /* 0x0000002804070981 */ /* 0x000162000c1e1900 */
[----:B------:R-:W-:Y:S01]  /*ffc0*/  IMAD.IADD R3, R10, 0x1, R6 ;  /* 0x000000010a037824 */ /* 0x000fe200078e0206 */
[----:B------:R-:W-:Y:S01]  /*ffd0*/  ISETP.GT.AND P1, PT, R0, R2, PT ;  /* 0x000000020000720c */ /* 0x000fe20003f24270 */
[----:B------:R-:W-:Y:S01]  /*ffe0*/  BSSY B0, `(.L_x_7788) ;  /* 0x00000d6000007945 */ /* 0x000fe20003800000 */
[----:B------:R-:W-:Y:S02]  /*fff0*/  PLOP3.LUT P2, PT, PT, PT, PT, 0x80, 0x0 ;  /* 0x000000000000781c */ /* 0x000fe40003f4f070 */
[----:B------:R0:W-:Y:S09]  /*10000*/  STL [R1+0x10], R3 ;  /* 0x0000100301007387 */ /* 0x0001f20000100800 */
        /* <DEDUP_REMOVED lines=11> */
.L_x_7914:
[----:B------:R-:W-:-:S03]  /*100c0*/  UMOV UR4, 0xffffffff ;  /* 0xffffffff00047882 */ /* 0x000fc60000000000 */
[----:B------:R-:W-:Y:S05]  /*100d0*/  BRA.DIV UR4, `(.L_x_7791) ;  /* 0x0000004e04a87947 */ /* 0x000fea000b800000 */
[----:B------:R-:W-:-:S13]  /*100e0*/  ELECT P6, URZ, PT ;  /* 0x00000000003f782f */ /* 0x000fda00038c0000 */
.L_x_7917:
        /* <DEDUP_REMOVED lines=12> */
.L_x_7918:
[----:B------:R-:W-:Y:S05]  /*101b0*/  BSYNC B1 ;  /* 0x0000000000017941 */ /* 0x000fea0003800000 */
.L_x_7792:
        /* <DEDUP_REMOVED lines=8> */
.L_x_7919:
        /* <DEDUP_REMOVED lines=11> */
.L_x_7797:
        /* <DEDUP_REMOVED lines=19> */
.L_x_7920:
        /* <DEDUP_REMOVED lines=8> */
.L_x_7799:
        /* <DEDUP_REMOVED lines=31> */
.L_x_7795:
[----:B------:R-:W-:Y:S05]  /*10690*/  BSYNC B1 ;  /* 0x0000000000017941 */ /* 0x000fea0003800000 */
.L_x_7794:
        /* <DEDUP_REMOVED lines=16> */
.L_x_7806:
        /* <DEDUP_REMOVED lines=9> */
.L_x_7921:
        /* <DEDUP_REMOVED lines=11> */
.L_x_7803:
        /* <DEDUP_REMOVED lines=17> */
.L_x_7922:
        /* <DEDUP_REMOVED lines=8> */
.L_x_7805:
        /* <DEDUP_REMOVED lines=21> */
[----:B------:R-:W-:Y:S01]  /*10bc0*/  UMOV UR15, 0x80 ;  /* 0x00000080000f7882 */ /* 0x000fe20000000000 */
        /* <DEDUP_REMOVED lines=8> */
[----:B0-----:R-:W-:Y:S01]  /*10c50*/  NOP ;  /* 0x0000000000007918 */ /* 0x001fe20000000000 */
.L_x_7801:
[----:B------:R-:W-:Y:S05]  /*10c60*/  BSYNC B1 ;  /* 0x0000000000017941 */ /* 0x000fea0003800000 */
.L_x_7800:
        /* <DEDUP_REMOVED lines=13> */
.L_x_7789:
[----:B------:R-:W-:Y:S05]  /*10d40*/  BSYNC B0 ;  /* 0x0000000000007941 */ /* 0x000fea0003800000 */
.L_x_7788:
        /* <DEDUP_REMOVED lines=23> */
.L_x_7808:
        /* <DEDUP_REMOVED lines=18> */
[----:B-1----:R-:W-:Y:S02]  /*10fe0*/  IMAD.MOV.U32 R8, RZ, RZ, 0x70 ;  /* 0x00000070ff087424 */ /* 0x002fe400078e00ff */
[----:B------:R-:W-:Y:S02]  /*10ff0*/  IMAD.MOV.U32 R12, RZ, RZ, 0x1 ;  /* 0x00000001ff0c7424 */ /* 0x000fe400078e00ff */
[----:B------:R-:W-:-:S07]  /*11000*/  IMAD.MOV.U32 R13, RZ, RZ, RZ ;  /* 0x000000ffff0d7224 */ /* 0x000fce00078e00ff */
[----:B------:R-:W-:-:S07]  /*11010*/  LEPC R20, `(.L_x_7810) ;  /* 0x000000001014794e */ /* 0x000fce0000000000 */
[----:B0-----:R-:W-:Y:S05]  /*11020*/  CALL.ABS.NOINC R2 ;  /* 0x0000000002007343 */ /* 0x001fea0003c00000 */
.L_x_7810:
        /* <DEDUP_REMOVED lines=20> */
.L_x_7812:
        /* <DEDUP_REMOVED lines=16> */
.L_x_7811:
        /* <DEDUP_REMOVED lines=25> */
[----:B--2---:R-:W2:Y:S01]  /*11400*/  @P0 LDC R2, c[0x0][0x430] ;  /* 0x00010c00ff020b82 */ /* 0x004ea20000000800 */
[----:B0-----:R-:W-:-:S05]  /*11410*/  @P0 IMAD.HI.U32 R3, R18, R5, RZ ;  /* 0x0000000512030227 */ /* 0x001fca00078e00ff */
[----:B--2---:R-:W-:Y:S02]  /*11420*/  @P0 SHF.R.U32.HI R4, RZ, R2, R3 ;  /* 0x00000002ff040219 */ /* 0x004fe40000011603 */
[----:B------:R-:W-:-:S04]  /*11430*/  ISETP.NE.U32.AND P0, PT, RZ, UR4, PT ;  /* 0x00000004ff007c0c */ /* 0x000fc8000bf05070 */
[----:B------:R-:W-:-:S04]  /*11440*/  ISETP.NE.AND.EX P0, PT, RZ, UR5, PT, P0 ;  /* 0x00000005ff007c0c */ /* 0x000fc8000bf05300 */
[----:B------:R-:W-:-:S09]  /*11450*/  SEL R2, R6, RZ, !P0 ;  /* 0x000000ff06027207 */ /* 0x000fd20004000000 */
.L_x_7813:
        /* <DEDUP_REMOVED lines=17> */
.L_x_7925:
[----:B------:R-:W2:Y:S01]  /*11570*/  LDL R3, [R1+0x1c] ;  /* 0x00001c0001037983 */ /* 0x000ea20000100800 */
[----:B------:R-:W-:Y:S01]  /*11580*/  UMOV UR4, 0xffffffff ;  /* 0xffffffff00047882 */ /* 0x000fe20000000000 */
[----:B-1----:R-:W-:Y:S01]  /*11590*/  SHF.R.S32.HI R8, RZ, 0x1f, R0 ;  /* 0x0000001fff087819 */ /* 0x002fe20000011400 */
[----:B--2---:R-:W-:Y:S01]  /*115a0*/  VIADD R3, R3, 0xffffffff ;  /* 0xffffffff03037836 */ /* 0x004fe20000000000 */
[----:B------:R-:W-:Y:S06]  /*115b0*/  BRA.DIV UR4, `(.L_x_7815) ;  /* 0x0000003e04287947 */ /* 0x000fec000b800000 */
[----:B------:R-:W-:-:S13]  /*115c0*/  ELECT P6, URZ, PT ;  /* 0x00000000003f782f */ /* 0x000fda00038c0000 */
.L_x_7928:
        /* <DEDUP_REMOVED lines=24> */
.L_x_7817:
        /* <DEDUP_REMOVED lines=9> */
.L_x_7929:
        /* <DEDUP_REMOVED lines=11> */
.L_x_7819:
        /* <DEDUP_REMOVED lines=23> */
.L_x_7816:
        /* <DEDUP_REMOVED lines=30> */
.L_x_7930:
[----:B------:R-:W-:Y:S05]  /*11be0*/  BSYNC B0 ;  /* 0x0000000000007941 */ /* 0x000fea0003800000 */
.L_x_7820:
        /* <DEDUP_REMOVED lines=11> */
.L_x_7931:
        /* <DEDUP_REMOVED lines=11> */
.L_x_7825:
        /* <DEDUP_REMOVED lines=38> */
.L_x_7823:
[----:B------:R-:W-:Y:S05]  /*11fb0*/  BSYNC B0 ;  /* 0x0000000000007941 */ /* 0x000fea0003800000 */
.L_x_7822:
        /* <DEDUP_REMOVED lines=46> */
.L_x_7832:
[----:B------:R-:W2:Y:S01]  /*122a0*/  S2R R7, SR_CgaCtaId ;  /* 0x0000000000077919 */ /* 0x000ea20000008800 */
[----:B------:R-:W-:-:S04]  /*122b0*/  MOV R2, 0x400 ;  /* 0x0000040000027802 */ /* 0x000fc80000000f00 */
[----:B--2---:R-:W-:Y:S02]  /*122c0*/  LEA R2, R7, R2, 0x18 ;  /* 0x0000000207027211 */ /* 0x004fe400078ec0ff */
[----:B------:R-:W-:-:S03]  /*122d0*/  SHF.L.U32 R7, R12, 0x1f, RZ ;  /* 0x0000001f0c077819 */ /* 0x000fc600000006ff */
[----:B------:R-:W-:-:S04]  /*122e0*/  IMAD R2, R13, 0x8, R2 ;  /* 0x000000080d027824 */ /* 0x000fc800078e0202 */
[----:B------:R-:W2:Y:S02]  /*122f0*/  SYNCS.PHASECHK.TRANS64.TRYWAIT P0, [R2+URZ+0x22840], R7 ;  /* 0x02284007020075a7 */ /* 0x000ea4000800017f */
[----:B--2---:R-:W-:Y:S05]  /*12300*/  @!P0 BRA `(.L_x_7833) ;  /* 0x00000030003c8947 */ /* 0x004fea0003800000 */
.L_x_7932:
        /* <DEDUP_REMOVED lines=11> */
.L_x_7834:
        /* <DEDUP_REMOVED lines=22> */
.L_x_7933:
        /* <DEDUP_REMOVED lines=8> */
.L_x_7836:
        /* <DEDUP_REMOVED lines=34> */
.L_x_7831:
[----:B------:R-:W-:Y:S05]  /*127c0*/  BSYNC B2 ;  /* 0x0000000000027941 */ /* 0x000fea0003800000 */
.L_x_7830:
[----:B------:R-:W2:Y:S02]  /*127d0*/  LDL.LU R2, [R1+0x1c] ;  /* 0x00001c0001027983 */ /* 0x000ea40000300800 */
[----:B--2---:R-:W-:-:S07]  /*127e0*/  VIADD R5, R2, 0xfffffffd ;  /* 0xfffffffd02057836 */ /* 0x004fce0000000000 */
.L_x_7829:
[----:B------:R-:W-:Y:S05]  /*127f0*/  BSYNC B1 ;  /* 0x0000000000017941 */ /* 0x000fea0003800000 */
.L_x_7828:
[----:B------:R-:W-:-:S05]  /*12800*/  IMAD.MOV R2, RZ, RZ, -R9 ;  /* 0x000000ffff027224 */ /* 0x000fca00078e0a09 */
[----:B------:R-:W-:-:S13]  /*12810*/  ISETP.NE.AND P0, PT, R3, R2, PT ;  /* 0x000000020300720c */ /* 0x000fda0003f05270 */
[----:B------:R-:W-:Y:S05]  /*12820*/  @!P0 BRA `(.L_x_7827) ;  /* 0x0000000c00988947 */ /* 0x000fea0003800000 */
.L_x_7851:
        /* <DEDUP_REMOVED lines=32> */
.L_x_7839:
[----:B------:R-:W3:Y:S01]  /*12a30*/  S2R R3, SR_CgaCtaId ;  /* 0x0000000000037919 */ /* 0x000ee20000008800 */
[----:B------:R-:W-:Y:S02]  /*12a40*/  MOV R2, 0x400 ;  /* 0x0000040000027802 */ /* 0x000fe40000000f00 */
[----:B--2---:R-:W-:Y:S02]  /*12a50*/  SHF.L.U32 R7, R10, 0x1f, RZ ;  /* 0x0000001f0a077819 */ /* 0x004fe400000006ff */
[----:B---3--:R-:W-:-:S05]  /*12a60*/  LEA R2, R3, R2, 0x18 ;  /* 0x0000000203027211 */ /* 0x008fca00078ec0ff */
[----:B------:R-:W-:-:S04]  /*12a70*/  IMAD R3, R9, 0x8, R2 ;  /* 0x0000000809037824 */ /* 0x000fc800078e0202 */
[----:B------:R-:W2:Y:S02]  /*12a80*/  SYNCS.PHASECHK.TRANS64.TRYWAIT P0, [R3+URZ+0x22840], R7 ;  /* 0x02284007030075a7 */ /* 0x000ea4000800017f */
[----:B--2---:R-:W-:Y:S05]  /*12a90*/  @!P0 BRA `(.L_x_7840) ;  /* 0x0000002800808947 */ /* 0x004fea0003800000 */
.L_x_7934:
        /* <DEDUP_REMOVED lines=11> */
.L_x_7841:
[----:B0-----:R-:W4:Y:S01]  /*12b50*/  LDL R12, [R1+0x10] ;  /* 0x00001000010c7983 */ /* 0x001f220000100800 */
[----:B---3--:R-:W-:Y:S01]  /*12b60*/  MOV R2, 0x400 ;  /* 0x0000040000027802 */ /* 0x008fe20000000f00 */
        /* <DEDUP_REMOVED lines=17> */
[----:B------:R-:W3:Y:S02]  /*12c80*/  SYNCS.PHASECHK.TRANS64.TRYWAIT P1, [R3+URZ+0x22860], R7 ;  /* 0x02286007030075a7 */ /* 0x000ee4000802017f */
[----:B0--3--:R-:W-:Y:S05]  /*12c90*/  @!P1 BRA `(.L_x_7842) ;  /* 0x0000002800149947 */ /* 0x009fea0003800000 */
.L_x_7935:
        /* <DEDUP_REMOVED lines=8> */
.L_x_7843:
        /* <DEDUP_REMOVED lines=11> */
[----:B------:R-:W-:-:S07]  /*12dd0*/  UMOV UR17, 0x40 ;  /* 0x0000004000117882 */ /* 0x000fce0000000000 */
        /* <DEDUP_REMOVED lines=21> */
.L_x_7838:
[----:B------:R-:W-:Y:S05]  /*12f30*/  BSYNC B1 ;  /* 0x0000000000017941 */ /* 0x000fea0003800000 */
.L_x_7837:
        /* <DEDUP_REMOVED lines=31> */
.L_x_7846:
[----:B------:R-:W4:Y:S01]  /*13130*/  S2R R3, SR_CgaCtaId ;  /* 0x0000000000037919 */ /* 0x000f220000008800 */
[----:B------:R-:W-:Y:S02]  /*13140*/  MOV R2, 0x400 ;  /* 0x0000040000027802 */ /* 0x000fe40000000f00 */
[----:B---3--:R-:W-:Y:S02]  /*13150*/  SHF.L.U32 R7, R10, 0x1f, RZ ;  /* 0x0000001f0a077819 */ /* 0x008fe400000006ff */
[----:B----4-:R-:W-:-:S05]  /*13160*/  LEA R2, R3, R2, 0x18 ;  /* 0x0000000203027211 */ /* 0x010fca00078ec0ff */
[----:B------:R-:W-:-:S04]  /*13170*/  IMAD R3, R11, 0x8, R2 ;  /* 0x000000080b037824 */ /* 0x000fc800078e0202 */
[----:B------:R-:W3:Y:S02]  /*13180*/  SYNCS.PHASECHK.TRANS64.TRYWAIT P0, [R3+URZ+0x22840], R7 ;  /* 0x02284007030075a7 */ /* 0x000ee4000800017f */
[----:B---3--:R-:W-:Y:S05]  /*13190*/  @!P0 BRA `(.L_x_7847) ;  /* 0x0000002000e88947 */ /* 0x008fea0003800000 */
.L_x_7936:
[----:B------:R-:W4:Y:S02]  /*131a0*/  S2R R2, SR_TID.X ;  /* 0x0000000000027919 */ /* 0x000f240000002100 */
[----:B----4-:R-:W-:-:S04]  /*131b0*/  LOP3.LUT R2, R2, 0x7f, RZ, 0xc0, !PT ;  /* 0x0000007f02027812 */ /* 0x010fc800078ec0ff */
[----:B------:R-:W-:-:S13]  /*131c0*/  ISETP.NE.AND P0, PT, R2, RZ, PT ;  /* 0x000000ff0200720c */ /* 0x000fda0003f05270 */
[----:B------:R-:W-:Y:S05]  /*131d0*/  @P0 BRA `(.L_x_7848) ;  /* 0x00000000001c0947 */ /* 0x000fea0003800000 */
[----:B------:R-:W4:Y:S02]  /*131e0*/  S2R R2, SR_TID.X ;  /* 0x0000000000027919 */ /* 0x000f240000002100 */
[----:B----4-:R-:W-:-:S04]  /*131f0*/  LOP3.LUT R2, R2, 0x1f, RZ, 0xc0, !PT ;  /* 0x0000001f02027812 */ /* 0x010fc800078ec0ff */
[----:B------:R-:W-:Y:S01]  /*13200*/  ISETP.NE.AND P1, PT, R2, RZ, PT ;  /* 0x000000ff0200720c */ /* 0x000fe20003f25270 */
[----:B------:R-:W-:-:S04]  /*13210*/  IMAD.MOV.U32 R2, RZ, RZ, 0x3000 ;  /* 0x00003000ff027424 */ /* 0x000fc800078e00ff */
[----:B------:R4:W-:Y:S08]  /*13220*/  SYNCS.ARRIVE.TRANS64 RZ, [R3+URZ+0x22830], R2 ;  /* 0x0228300203ff79a7 */ /* 0x0009f0000800003f */
[----:B------:R-:W-:Y:S05]  /*13230*/  @!P1 BRA `(.L_x_7848) ;  /* 0x0000000000049947 */ /* 0x000fea0003800000 */
[----:B------:R-:W-:Y:S01]  /*13240*/  BPT.TRAP 0x1 ;  /* 0x000000040000795c */ /* 0x000fe20000300000 */
.L_x_7848:
[----:B----4-:R-:W4:Y:S01]  /*13250*/  LDL R2, [R1] ;  /* 0x0000000001027983 */ /* 0x010f220000100800 */
        /* <DEDUP_REMOVED lines=13> */
[----:B----4-:R-:W-:-:S05]  /*13330*/  IMAD R2, R2, 0x3000, R11 ;  /* 0x0000300002027824 */ /* 0x010fca00078e020b */
[----:B------:R-:W-:Y:S01]  /*13340*/  R2UR UR8, R2 ;  /* 0x00000000020872ca */ /* 0x000fe200000e0000 */
[----:B--2---:R-:W-:-:S05]  /*13350*/  IMAD R9, R9, 0x60, R10 ;  /* 0x0000006009097824 */ /* 0x004fca00078e020a */
[----:B------:R-:W-:-:S07]  /*13360*/  R2UR UR11, R9 ;  /* 0x00000000090b72ca */ /* 0x000fce00000e0000 */
[----:B------:R-:W-:-:S09]  /*13370*/  UIADD3 UR8, UR8, 0x1c400, URZ ;  /* 0x0001c40008087890 */ /* 0x000fd2000fffe03f */
[----:B------:R0:W-:Y:S01]  /*13380*/  UTMALDG.4D [UR8], [UR4], desc[UR6] ;  /* 0x00000608040075b4 */ /* 0x0001e20008019000 */
[----:B------:R-:W2:Y:S02]  /*13390*/  SYNCS.PHASECHK.TRANS64.TRYWAIT P1, [R3+URZ+0x22860], R7 ;  /* 0x02286007030075a7 */ /* 0x000ea4000802017f */
[----:B0-2---:R-:W-:Y:S05]  /*133a0*/  @!P1 BRA `(.L_x_7849) ;  /* 0x0000002000789947 */ /* 0x005fea0003800000 */
.L_x_7937:
        /* <DEDUP_REMOVED lines=8> */
.L_x_7850:
[----:B--2---:R-:W2:Y:S01]  /*13430*/  LDL R2, [R1] ;  /* 0x0000000001027983 */ /* 0x004ea20000100800 */
[----:B0--3--:R-:W-:Y:S01]  /*13440*/  MOV R7, 0x400 ;  /* 0x0000040000077802 */ /* 0x009fe20000000f00 */
        /* <DEDUP_REMOVED lines=32> */
.L_x_7845:
[----:B------:R-:W-:Y:S05]  /*13650*/  BSYNC B1 ;  /* 0x0000000000017941 */ /* 0x000fea0003800000 */
.L_x_7844:
[C---:B------:R-:W-:Y:S01]  /*13660*/  ISETP.GT.AND P0, PT, R5.reuse, 0x1, PT ;  /* 0x000000010500780c */ /* 0x040fe20003f04270 */
[----:B------:R-:W-:-:S12]  /*13670*/  VIADD R5, R5, 0xfffffffe ;  /* 0xfffffffe05057836 */ /* 0x000fd80000000000 */
[----:B------:R-:W-:Y:S05]  /*13680*/  @P0 BRA `(.L_x_7851) ;  /* 0xfffffff000680947 */ /* 0x000fea000383ffff */
.L_x_7827:
[----:B------:R-:W-:Y:S05]  /*13690*/  BSYNC B0 ;  /* 0x0000000000007941 */ /* 0x000fea0003800000 */
.L_x_7826:
        /* <DEDUP_REMOVED lines=23> */
.L_x_7853:
[----:B------:R-:W-:Y:S05]  /*13810*/  BSYNC B0 ;  /* 0x0000000000007941 */ /* 0x000fea0003800000 */
.L_x_7852:
[----:B---3--:R-:W3:Y:S02]  /*13820*/  LDL.LU R2, [R1+0x8] ;  /* 0x0000080001027983 */ /* 0x008ee40000300800 */
[----:B---3--:R-:W-:-:S05]  /*13830*/  LOP3.LUT R2, R2, R0, RZ, 0x3c, !PT ;  /* 0x0000000002027212 */ /* 0x008fca00078e3cff */
[----:B------:R3:W-:Y:S02]  /*13840*/  STL [R1+0x8], R2 ;  /* 0x0000080201007387 */ /* 0x0007e40000100800 */
.L_x_7809:
[----:B------:R-:W-:Y:S05]  /*13850*/  BSYNC B6 ;  /* 0x0000000000067941 */ /* 0x000fea0003800000 */
.L_x_7807:
[----:B------:R-:W-:-:S03]  /*13860*/  UMOV UR4, 0xffffffff ;  /* 0xffffffff00047882 */ /* 0x000fc60000000000 */
[----:B------:R-:W-:Y:S05]  /*13870*/  BRA.DIV UR4, `(.L_x_7854) ;  /* 0x0000001e04587947 */ /* 0x000fea000b800000 */
[----:B0-----:R0:W4:Y:S04]  /*13880*/  SHFL.IDX PT, R4, R16, RZ, 0x1f ;  /* 0x00001fff10047589 */ /* 0x00112800000e0000 */
[----:B------:R0:W0:Y:S02]  /*13890*/  SHFL.IDX PT, R6, R16, 0x1, 0x1f ;  /* 0x00201f0010067f89 */ /* 0x00002400000e0000 */
.L_x_7941:
        /* <DEDUP_REMOVED lines=10> */
[----:B---3--:R-:W1:Y:S02]  /*13940*/  LDC.64 R2, c[0x0][0xc58] ;  /* 0x00031600ff027b82 */ /* 0x008e640000000a00 */
[----:B-1----:R-:W-:-:S05]  /*13950*/  IMAD.WIDE R2, R5, 0x4, R2 ;  /* 0x0000000405027825 */ /* 0x002fca00078e0202 */
[----:B------:R1:W5:Y:S02]  /*13960*/  LDG.E R17, desc[UR40][R2.64] ;  /* 0x0000002802117981 */ /* 0x000364000c1e1900 */
.L_x_7856:
[----:B------:R-:W-:Y:S05]  /*13970*/  BSYNC B0 ;  /* 0x0000000000007941 */ /* 0x000fea0003800000 */
.L_x_7855:
        /* <DEDUP_REMOVED lines=19> */
[----:B------:R-:W3:Y:S02]  /*13ab0*/  SHFL.UP PT, R14, R7, 0x10, RZ ;  /* 0x06000000070e7989 */ /* 0x000ee400000e00ff */
[----:B---3--:R-:W-:-:S05]  /*13ac0*/  SEL R2, R14, RZ, P0 ;  /* 0x000000ff0e027207 */ /* 0x008fca0000000000 */
[----:B------:R-:W-:-:S05]  /*13ad0*/  IMAD.IADD R2, R7, 0x1, R2 ;  /* 0x0000000107027824 */ /* 0x000fca00078e0202 */
[----:B------:R0:W1:Y:S02]  /*13ae0*/  SHFL.IDX PT, R14, R2, 0x1f, 0x1f ;  /* 0x03e01f00020e7f89 */ /* 0x00006400000e0000 */
.L_x_7949:
[----:B------:R-:W-:Y:S02]  /*13af0*/  ULDC UR4, c[0x0][0xc10] ;  /* 0x0003040000047ab9 */ /* 0x000fe40000000800 */
[----:B------:R-:W-:-:S04]  /*13b00*/  IMAD.U32 R16, RZ, RZ, UR4 ;  /* 0x00000004ff107e24 */ /* 0x000fc8000f8e00ff */
[----:B-1----:R-:W-:-:S04]  /*13b10*/  IMAD R3, R14, R16, RZ ;  /* 0x000000100e037224 */ /* 0x002fc800078e02ff */
[----:B------:R-:W-:-:S05]  /*13b20*/  IMAD.IADD R6, R6, 0x1, R3 ;  /* 0x0000000106067824 */ /* 0x000fca00078e0203 */
[----:B----4-:R-:W-:-:S13]  /*13b30*/  ISETP.GT.AND P0, PT, R6, R4, PT ;  /* 0x000000040600720c */ /* 0x010fda0003f04270 */
[----:B------:R-:W-:Y:S05]  /*13b40*/  @P0 BRA `(.L_x_7858) ;  /* 0x0000000000b40947 */ /* 0x000fea0003800000 */
[----:B------:R-:W1:Y:S02]  /*13b50*/  LDC R0, c[0x0][0xc14] ;  /* 0x00030500ff007b82 */ /* 0x000e640000000800 */
.L_x_7863:
        /* <DEDUP_REMOVED lines=14> */
.L_x_7861:
[----:B------:R-:W-:Y:S05]  /*13c40*/  BSYNC B0 ;  /* 0x0000000000007941 */ /* 0x000fea0003800000 */
.L_x_7860:
        /* <DEDUP_REMOVED lines=23> */
.L_x_7957:
[----:B------:R-:W-:Y:S02]  /*13dc0*/  ULDC UR4, c[0x0][0xc10] ;  /* 0x0003040000047ab9 */ /* 0x000fe40000000800 */
[----:B------:R-:W-:-:S04]  /*13dd0*/  IMAD.U32 R16, RZ, RZ, UR4 ;  /* 0x00000004ff107e24 */ /* 0x000fc8000f8e00ff */
[----:B-1----:R-:W-:-:S04]  /*13de0*/  IMAD R3, R14, R16, RZ ;  /* 0x000000100e037224 */ /* 0x002fc800078e02ff */
[----:B------:R-:W-:-:S05]  /*13df0*/  IMAD.IADD R6, R3, 0x1, R6 ;  /* 0x0000000103067824 */ /* 0x000fca00078e0206 */
[----:B------:R-:W-:-:S13]  /*13e00*/  ISETP.GT.AND P0, PT, R6, R4, PT ;  /* 0x000000040600720c */ /* 0x000fda0003f04270 */
[----:B------:R-:W-:Y:S05]  /*13e10*/  @!P0 BRA `(.L_x_7863) ;  /* 0xfffffffc00508947 */ /* 0x000fea000383ffff */
.L_x_7858:
        /* <DEDUP_REMOVED lines=8> */
.L_x_7961:
[----:B------:R-:W-:Y:S01]  /*13ea0*/  ISETP.NE.AND P0, PT, R3, RZ, PT ;  /* 0x000000ff0300720c */ /* 0x000fe20003f05270 */
[----:B------:R-:W-:-:S12]  /*13eb0*/  IMAD.MOV.U32 R14, RZ, RZ, RZ ;  /* 0x000000ffff0e7224 */ /* 0x000fd800078e00ff */
[----:B------:R-:W-:Y:S05]  /*13ec0*/  @!P0 BRA `(.L_x_7865) ;  /* 0x0000000000108947 */ /* 0x000fea0003800000 */
[----:B------:R-:W-:Y:S01]  /*13ed0*/  UMOV UR4, 0xffffffff ;  /* 0xffffffff00047882 */ /* 0x000fe20000000000 */
[----:B------:R-:W-:Y:S02]  /*13ee0*/  VIADD R12, R5, 0xffffffff ;  /* 0xffffffff050c7836 */ /* 0x000fe40000000000 */
[----:B------:R-:W-:Y:S05]  /*13ef0*/  BRA.DIV UR4, `(.L_x_7866) ;  /* 0x0000001e04ec7947 */ /* 0x000fea000b800000 */
[----:B------:R4:W0:Y:S02]  /*13f00*/  SHFL.IDX PT, R14, R2, R12, 0x1f ;  /* 0x00001f0c020e7589 */ /* 0x00082400000e0000 */
.L_x_7865:
[----:B0-----:R-:W-:Y:S01]  /*13f10*/  IMAD R16, R14, R16, R6 ;  /* 0x000000100e107224 */ /* 0x001fe200078e0206 */
[----:B---3--:R-:W-:Y:S01]  /*13f20*/  IABS R6, R17 ;  /* 0x0000001100067213 */ /* 0x008fe20000000000 */
[----:B----4-:R-:W-:Y:S02]  /*13f30*/  IMAD.MOV.U32 R2, RZ, RZ, RZ ;  /* 0x000000ffff027224 */ /* 0x010fe400078e00ff */
[----:B------:R-:W-:Y:S01]  /*13f40*/  IMAD.IADD R19, R5, 0x1, R19 ;  /* 0x0000000105137824 */ /* 0x000fe200078e0213 */
[----:B------:R-:W0:Y:S08]  /*13f50*/  I2F.RP R7, R6 ;  /* 0x0000000600077306 */ /* 0x000e300000209400 */
[----:B0-----:R-:W0:Y:S02]  /*13f60*/  MUFU.RCP R7, R7 ;  /* 0x0000000700077308 */ /* 0x001e240000001000 */
[----:B0-----:R-:W-:-:S06]  /*13f70*/  VIADD R8, R7, 0xffffffe ;  /* 0x0ffffffe07087836 */ /* 0x001fcc0000000000 */
        /* <DEDUP_REMOVED lines=24> */
.L_x_7859:
[----:B------:R-:W-:Y:S01]  /*14100*/  UMOV UR4, URZ ;  /* 0x0000003f00047c82 */ /* 0x000fe20008000000 */
[----:B------:R-:W-:Y:S01]  /*14110*/  UMOV UR5, URZ ;  /* 0x0000003f00057c82 */ /* 0x000fe20008000000 */
[----:B------:R-:W-:Y:S01]  /*14120*/  ULDC UR6, c[0x0][0xc14] ;  /* 0x0003050000067ab9 */ /* 0x000fe20000000800 */
[----:B------:R-:W-:Y:S02]  /*14130*/  IMAD.MOV.U32 R16, RZ, RZ, R4 ;  /* 0x000000ffff107224 */ /* 0x000fe400078e0004 */
[----:B------:R-:W-:Y:S02]  /*14140*/  IMAD.U32 R17, RZ, RZ, UR4 ;  /* 0x00000004ff117e24 */ /* 0x000fe4000f8e00ff */
[----:B------:R-:W-:Y:S02]  /*14150*/  IMAD.U32 R18, RZ, RZ, UR5 ;  /* 0x00000005ff127e24 */ /* 0x000fe4000f8e00ff */
[----:B------:R-:W-:-:S07]  /*14160*/  IMAD.U32 R19, RZ, RZ, UR6 ;  /* 0x00000006ff137e24 */ /* 0x000fce000f8e00ff */
.L_x_7867:
        /* <DEDUP_REMOVED lines=12> */
.L_x_7786:
        /* <DEDUP_REMOVED lines=12> */
.L_x_7964:
[----:B------:R-:W-:Y:S05]  /*142f0*/  BSYNC B0 ;  /* 0x0000000000007941 */ /* 0x000fea0003800000 */
.L_x_7869:
[----:B------:R-:W-:-:S03]  /*14300*/  UMOV UR4, 0xffffffff ;  /* 0xffffffff00047882 */ /* 0x000fc60000000000 */
[----:B------:R-:W-:Y:S05]  /*14310*/  BRA.DIV UR4, `(.L_x_7871) ;  /* 0x0000001e041c7947 */ /* 0x000fea000b800000 */
[----:B------:R-:W1:Y:S02]  /*14320*/  S2R R2, SR_TID.X ;  /* 0x0000000000027919 */ /* 0x000e640000002100 */
[----:B-1----:R-:W-:-:S04]  /*14330*/  SHF.R.U32.HI R2, RZ, 0x5, R2 ;  /* 0x00000005ff027819 */ /* 0x002fc80000011602 */
[----:B------:R-:W-:-:S05]  /*14340*/  LOP3.LUT R2, R2, 0x3, RZ, 0xc0, !PT ;  /* 0x0000000302027812 */ /* 0x000fca00078ec0ff */
[----:B------:R1:W3:Y:S02]  /*14350*/  SHFL.IDX PT, R14, R2, RZ, 0x1f ;  /* 0x00001fff020e7589 */ /* 0x0002e400000e0000 */
.L_x_7967:
[----:B---3--:R-:W-:-:S13]  /*14360*/  ISETP.NE.AND P0, PT, R14, RZ, PT ;  /* 0x000000ff0e00720c */ /* 0x008fda0003f05270 */
[----:B------:R-:W-:Y:S05]  /*14370*/  @P0 BRA `(.L_x_7645) ;  /* 0x0000000000940947 */ /* 0x000fea0003800000 */
[----:B------:R-:W-:-:S03]  /*14380*/  UMOV UR4, 0xffffffff ;  /* 0xffffffff00047882 */ /* 0x000fc60000000000 */
[----:B------:R-:W-:Y:S05]  /*14390*/  BRA.DIV UR4, `(.L_x_7872) ;  /* 0x0000001e04307947 */ /* 0x000fea000b800000 */
[----:B------:R-:W-:-:S13]  /*143a0*/  ELECT P6, URZ, PT ;  /* 0x00000000003f782f */ /* 0x000fda00038c0000 */
.L_x_7970:
[----:B------:R-:W-:Y:S05]  /*143b0*/  @!P6 BRA `(.L_x_7645) ;  /* 0x000000000084e947 */ /* 0x000fea0003800000 */
[----:B------:R-:W-:-:S06]  /*143c0*/  ULOP3.LUT UR4, UR36, 0x2, URZ, 0xfc, !UPT ;  /* 0x0000000224047892 */ /* 0x000fcc000f8efc3f */
[----:B-1----:R-:W-:-:S05]  /*143d0*/  IMAD.U32 R2, RZ, RZ, UR4 ;  /* 0x00000004ff027e24 */ /* 0x002fca000f8e00ff */
[----:B------:R-:W-:-:S13]  /*143e0*/  ISETP.NE.AND P2, PT, R2, 0x3, PT ;  /* 0x000000030200780c */ /* 0x000fda0003f45270 */
[----:B------:R-:W-:Y:S05]  /*143f0*/  @!P2 BRA `(.L_x_7873) ;  /* 0x000000000004a947 */ /* 0x000fea0003800000 */
[----:B------:R-:W-:Y:S01]  /*14400*/  BPT.TRAP 0x1 ;  /* 0x000000040000795c */ /* 0x000fe20000300000 */
.L_x_7873:
[----:B0-----:R-:W3:Y:S04]  /*14410*/  LDL R3, [R1] ;  /* 0x0000000001037983 */ /* 0x001ee80000100800 */
[----:B------:R-:W4:Y:S01]  /*14420*/  LDL.LU R7, [R1+0x8] ;  /* 0x0000080001077983 */ /* 0x000f220000300800 */
[----:B------:R-:W-:-:S04]  /*14430*/  VIADD R2, R0, 0x22840 ;  /* 0x0002284000027836 */ /* 0x000fc80000000000 */
        /* <DEDUP_REMOVED lines=11> */
.L_x_7971:
[----:B------:R-:W1:Y:S02]  /*144f0*/  SYNCS.PHASECHK.TRANS64.TRYWAIT P0, [R7+URZ], R2 ;  /* 0x00000002070075a7 */ /* 0x000e64000800017f */
[----:B-1----:R-:W-:Y:S05]  /*14500*/  @!P0 BRA `(.L_x_7875) ;  /* 0x0000001c00088947 */ /* 0x002fea0003800000 */
.L_x_7972:
[----:B------:R-:W-:Y:S05]  /*14510*/  @!P2 BRA `(.L_x_7876) ;  /* 0x000000000004a947 */ /* 0x000fea0003800000 */
[----:B------:R-:W-:Y:S01]  /*14520*/  BPT.TRAP 0x1 ;  /* 0x000000040000795c */ /* 0x000fe20000300000 */
.L_x_7876:
[----:B------:R-:W3:Y:S01]  /*14530*/  LDL.LU R4, [R1] ;  /* 0x0000000001047983 */ /* 0x000ee20000300800 */
[----:B------:R-:W-:-:S04]  /*14540*/  VIADD R0, R0, 0x22860 ;  /* 0x0002286000007836 */ /* 0x000fc80000000000 */
[----:B---3--:R-:W-:-:S04]  /*14550*/  IMAD R4, R4, 0x8, R0 ;  /* 0x0000000804047824 */ /* 0x008fc800078e0200 */
[----:B------:R-:W3:Y:S02]  /*14560*/  SYNCS.PHASECHK.TRANS64.TRYWAIT P0, [R4+URZ], R5 ;  /* 0x00000005040075a7 */ /* 0x000ee4000800017f */
[----:B---3--:R-:W-:Y:S05]  /*14570*/  @!P0 BRA `(.L_x_7877) ;  /* 0x0000001c00008947 */ /* 0x008fea0003800000 */
.L_x_7973:
[----:B------:R-:W-:-:S07]  /*14580*/  IMAD R3, R3, 0x8, R0 ;  /* 0x0000000803037824 */ /* 0x000fce00078e0200 */
.L_x_7878:
[----:B----4-:R4:W0:Y:S02]  /*14590*/  SYNCS.PHASECHK.TRANS64.TRYWAIT P0, [R3+URZ], R2 ;  /* 0x00000002030075a7 */ /* 0x010824000800017f */
[----:B0-----:R-:W-:Y:S05]  /*145a0*/  @!P0 NANOSLEEP.SYNCS 0x989680 ;  /* 0x009896800000895d */ /* 0x001fea0003900000 */
[----:B------:R-:W0:Y:S02]  /*145b0*/  @!P0 SYNCS.PHASECHK.TRANS64 P0, [R3+URZ], R2 ;  /* 0x00000002030085a7 */ /* 0x000e24000800007f */
[----:B0-----:R-:W-:Y:S05]  /*145c0*/  @!P0 BRA `(.L_x_7878) ;  /* 0xfffffffc00f08947 */ /* 0x001fea000383ffff */
.L_x_7645:
[----:B------:R-:W-:Y:S05]  /*145d0*/  BSYNC B7 ;  /* 0x0000000000077941 */ /* 0x000fea0003800000 */
.L_x_7642:
[----:B------:R-:W-:Y:S05]  /*145e0*/  EXIT ;  /* 0x000000000000794d */ /* 0x000fea0003800000 */
.L_x_7663:
[----:B0-----:R0:W1:Y:S02]  /*145f0*/  SYNCS.PHASECHK.TRANS64.TRYWAIT P6, [R90+URZ+0x22890], R101 ;  /* 0x022890655a0075a7 */ /* 0x00106400080c017f */
[----:B-1----:R-:W-:Y:S05]  /*14600*/  @!P6 NANOSLEEP.SYNCS 0x989680 ;  /* 0x009896800000e95d */ /* 0x002fea0003900000 */
[----:B------:R-:W1:Y:S02]  /*14610*/  @!P6 SYNCS.PHASECHK.TRANS64 P6, [R90+URZ+0x22890], R101 ;  /* 0x022890655a00e5a7 */ /* 0x000e6400080c007f */
[----:B-1----:R-:W-:Y:S05]  /*14620*/  @!P6 BRA `(.L_x_7663) ;  /* 0xfffffffc00f0e947 */ /* 0x002fea000383ffff */
[----:B------:R-:W-:Y:S05]  /*14630*/  BRA `(.L_x_7879) ;  /* 0xfffffee4003c7947 */ /* 0x000fea000383ffff */
.L_x_7681:
[----:B0-----:R0:W1:Y:S02]  /*14640*/  SYNCS.PHASECHK.TRANS64.TRYWAIT P5, [R90+URZ+0x22890], R101 ;  /* 0x022890655a0075a7 */ /* 0x00106400080a017f */
[----:B-1----:R-:W-:Y:S05]  /*14650*/  @!P5 NANOSLEEP.SYNCS 0x989680 ;  /* 0x009896800000d95d */ /* 0x002fea0003900000 */
[----:B------:R-:W1:Y:S02]  /*14660*/  @!P5 SYNCS.PHASECHK.TRANS64 P5, [R90+URZ+0x22890], R101 ;  /* 0x022890655a00d5a7 */ /* 0x000e6400080a007f */
[----:B-1----:R-:W-:Y:S05]  /*14670*/  @!P5 BRA `(.L_x_7681) ;  /* 0xfffffffc00f0d947 */ /* 0x002fea000383ffff */
[----:B------:R-:W-:Y:S05]  /*14680*/  BRA `(.L_x_7880) ;  /* 0xfffffef400f07947 */ /* 0x000fea000383ffff */
.L_x_7690:
[----:B0-----:R0:W1:Y:S02]  /*14690*/  SYNCS.PHASECHK.TRANS64.TRYWAIT P4, [R90+URZ+0x22890], R101 ;  /* 0x022890655a0075a7 */ /* 0x001064000808017f */
[----:B-1----:R-:W-:Y:S05]  /*146a0*/  @!P4 NANOSLEEP.SYNCS 0x989680 ;  /* 0x009896800000c95d */ /* 0x002fea0003900000 */
[----:B------:R-:W1:Y:S02]  /*146b0*/  @!P4 SYNCS.PHASECHK.TRANS64 P4, [R90+URZ+0x22890], R101 ;  /* 0x022890655a00c5a7 */ /* 0x000e64000808007f */
[----:B-1----:R-:W-:Y:S05]  /*146c0*/  @!P4 BRA `(.L_x_7690) ;  /* 0xfffffffc00f0c947 */ /* 0x002fea000383ffff */
[----:B------:R-:W-:Y:S05]  /*146d0*/  BRA `(.L_x_7881) ;  /* 0xffffff0800147947 */ /* 0x000fea000383ffff */
.L_x_7696:
[----:B-1----:R1:W2:Y:S02]  /*146e0*/  SYNCS.PHASECHK.TRANS64.TRYWAIT P3, [R90+URZ+0x228b0], R101 ;  /* 0x0228b0655a0075a7 */ /* 0x0022a4000806017f */
[----:B--2---:R-:W-:Y:S05]  /*146f0*/  @!P3 NANOSLEEP.SYNCS 0x989680 ;  /* 0x009896800000b95d */ /* 0x004fea0003900000 */
[----:B------:R-:W2:Y:S02]  /*14700*/  @!P3 SYNCS.PHASECHK.TRANS64 P3, [R90+URZ+0x228b0], R101 ;  /* 0x0228b0655a00b5a7 */ /* 0x000ea4000806007f */
[----:B--2---:R-:W-:Y:S05]  /*14710*/  @!P3 BRA `(.L_x_7696) ;  /* 0xfffffffc00f0b947 */ /* 0x004fea000383ffff */
[----:B------:R-:W-:Y:S05]  /*14720*/  BRA `(.L_x_7882) ;  /* 0xffffff0800a47947 */ /* 0x000fea000383ffff */
.L_x_7704:
        /* <DEDUP_REMOVED lines=8> */
.L_x_7884:
[----:B------:R-:W-:Y:S05]  /*147b0*/  BSYNC B0 ;  /* 0x0000000000007941 */ /* 0x000fea0003800000 */
.L_x_7883:
[----:B------:R-:W-:Y:S05]  /*147c0*/  BRA `(.L_x_7885) ;  /* 0xffffff1400447947 */ /* 0x000fea000383ffff */
.L_x_7718:
        /* <DEDUP_REMOVED lines=8> */
.L_x_7887:
[----:B------:R-:W-:Y:S05]  /*14850*/  BSYNC B1 ;  /* 0x0000000000017941 */ /* 0x000fea0003800000 */
.L_x_7886:
[----:B------:R-:W-:Y:S05]  /*14860*/  BRA `(.L_x_7888) ;  /* 0xffffff1c003c7947 */ /* 0x000fea000383ffff */
.L_x_7719:
        /* <DEDUP_REMOVED lines=8> */
.L_x_7890:
[----:B------:R-:W-:Y:S05]  /*148f0*/  BSYNC B1 ;  /* 0x0000000000017941 */ /* 0x000fea0003800000 */
.L_x_7889:
[----:B------:R-:W-:Y:S05]  /*14900*/  BRA `(.L_x_7891) ;  /* 0xffffff1c00207947 */ /* 0x000fea000383ffff */
.L_x_7720:
        /* <DEDUP_REMOVED lines=8> */
.L_x_7893:
[----:B------:R-:W-:Y:S05]  /*14990*/  BSYNC B1 ;  /* 0x0000000000017941 */ /* 0x000fea0003800000 */
.L_x_7892:
[----:B------:R-:W-:Y:S05]  /*149a0*/  BRA `(.L_x_7894) ;  /* 0xffffff1c00047947 */ /* 0x000fea000383ffff */
.L_x_7721:
        /* <DEDUP_REMOVED lines=8> */
.L_x_7896:
[----:B------:R-:W-:Y:S05]  /*14a30*/  BSYNC B1 ;  /* 0x0000000000017941 */ /* 0x000fea0003800000 */
.L_x_7895:
[----:B------:R-:W-:Y:S05]  /*14a40*/  BRA `(.L_x_7897) ;  /* 0xffffff1800e87947 */ /* 0x000fea000383ffff */
.L_x_7723:
[----:B-1----:R1:W2:Y:S02]  /*14a50*/  SYNCS.PHASECHK.TRANS64.TRYWAIT P1, [R18+URZ+0x22800], R7 ;  /* 0x02280007120075a7 */ /* 0x0022a4000802017f */
[----:B--2---:R-:W-:Y:S05]  /*14a60*/  @!P1 NANOSLEEP.SYNCS 0x989680 ;  /* 0x009896800000995d */ /* 0x004fea0003900000 */
[----:B------:R-:W2:Y:S02]  /*14a70*/  @!P1 SYNCS.PHASECHK.TRANS64 P1, [R18+URZ+0x22800], R7 ;  /* 0x02280007120095a7 */ /* 0x000ea4000802007f */
[----:B--2---:R-:W-:Y:S05]  /*14a80*/  @!P1 BRA `(.L_x_7723) ;  /* 0xfffffffc00f09947 */ /* 0x004fea000383ffff */
[----:B------:R-:W-:Y:S05]  /*14a90*/  BRA `(.L_x_7898) ;  /* 0xffffff1c00487947 */ /* 0x000fea000383ffff */
.L_x_7731:
[----:B------:R-:W-:Y:S01]  /*14aa0*/  BSSY B1, `(.L_x_7899) ;  /* 0x0000008000017945 */ /* 0x000fe20003800000 */
[----:B------:R-:W-:Y:S02]  /*14ab0*/  IMAD.MOV.U32 R13, RZ, RZ, R25 ;  /* 0x000000ffff0d7224 */ /* 0x000fe400078e0019 */
[----:B------:R-:W-:Y:S02]  /*14ac0*/  IMAD.MOV.U32 R12, RZ, RZ, RZ ;  /* 0x000000ffff0c7224 */ /* 0x000fe400078e00ff */
[----:B------:R-:W-:Y:S02]  /*14ad0*/  IMAD.MOV.U32 R11, RZ, RZ, 0x1c1f ;  /* 0x00001c1fff0b7424 */ /* 0x000fe400078e00ff */
[----:B------:R-:W-:-:S07]  /*14ae0*/  IMAD.MOV.U32 R15, RZ, RZ, -0x1 ;  /* 0xffffffffff0f7424 */ /* 0x000fce00078e00ff */
[----:B01---5:R-:W-:Y:S05]  /*14af0*/  WARPSYNC.COLLECTIVE R15, `(.L_x_7900) ;  /* 0x000000000f087348 */ /* 0x023fea0003c00000 */
[----:B------:R2:W3:Y:S02]  /*14b00*/  SHFL.IDX P6, R14, R13, R12, R11 ;  /* 0x0000000c0d0e7389 */ /* 0x0004e400000c000b */
[----:B0123-5:R-:W-:Y:S01]  /*14b10*/  ENDCOLLECTIVE ;  /* 0x000000000000791b */ /* 0x02ffe20003800000 */
.L_x_7900:
[----:B------:R-:W-:Y:S05]  /*14b20*/  BSYNC B1 ;  /* 0x0000000000017941 */ /* 0x000fea0003800000 */
.L_x_7899:
[----:B------:R-:W-:Y:S05]  /*14b30*/  BRA `(.L_x_7901) ;  /* 0xffffff2800147947 */ /* 0x000fea000383ffff */
.L_x_7732:
        /* <DEDUP_REMOVED lines=8> */
.L_x_7903:
[----:B------:R-:W-:Y:S05]  /*14bc0*/  BSYNC B1 ;  /* 0x0000000000017941 */ /* 0x000fea0003800000 */
.L_x_7902:
[----:B------:R-:W-:Y:S05]  /*14bd0*/  BRA `(.L_x_7904) ;  /* 0xffffff2400f87947 */ /* 0x000fea000383ffff */
.L_x_7733:
        /* <DEDUP_REMOVED lines=8> */
.L_x_7906:
[----:B------:R-:W-:Y:S05]  /*14c60*/  BSYNC B1 ;  /* 0x0000000000017941 */ /* 0x000fea0003800000 */
.L_x_7905:
[----:B------:R-:W-:Y:S05]  /*14c70*/  BRA `(.L_x_7907) ;  /* 0xffffff2400dc7947 */ /* 0x000fea000383ffff */
.L_x_7734:
        /* <DEDUP_REMOVED lines=8> */
.L_x_7909:
[----:B------:R-:W-:Y:S05]  /*14d00*/  BSYNC B1 ;  /* 0x0000000000017941 */ /* 0x000fea0003800000 */
.L_x_7908:
[----:B------:R-:W-:Y:S05]  /*14d10*/  BRA `(.L_x_7910) ;  /* 0xffffff2400c07947 */ /* 0x000fea000383ffff */
.L_x_7736:
[----:B-1----:R1:W2:Y:S02]  /*14d20*/  SYNCS.PHASECHK.TRANS64.TRYWAIT P1, [R18+URZ+0x22800], R3 ;  /* 0x02280003120075a7 */ /* 0x0022a4000802017f */
[----:B--2---:R-:W-:Y:S05]  /*14d30*/  @!P1 NANOSLEEP.SYNCS 0x989680 ;  /* 0x009896800000995d */ /* 0x004fea0003900000 */
[----:B------:R-:W2:Y:S02]  /*14d40*/  @!P1 SYNCS.PHASECHK.TRANS64 P1, [R18+URZ+0x22800], R3 ;  /* 0x02280003120095a7 */ /* 0x000ea4000802007f */
[----:B--2---:R-:W-:Y:S05]  /*14d50*/  @!P1 BRA `(.L_x_7736) ;  /* 0xfffffffc00f09947 */ /* 0x004fea000383ffff */
[----:B------:R-:W-:Y:S05]  /*14d60*/  BRA `(.L_x_7911) ;  /* 0xffffff2800207947 */ /* 0x000fea000383ffff */
.L_x_7742:
[----:B--2---:R2:W4:Y:S02]  /*14d70*/  SYNCS.PHASECHK.TRANS64.TRYWAIT P1, [R13+URZ+0x22830], R14 ;  /* 0x0228300e0d0075a7 */ /* 0x004524000802017f */
[----:B----4-:R-:W-:Y:S05]  /*14d80*/  @!P1 NANOSLEEP.SYNCS 0x989680 ;  /* 0x009896800000995d */ /* 0x010fea0003900000 */
[----:B------:R-:W4:Y:S02]  /*14d90*/  @!P1 SYNCS.PHASECHK.TRANS64 P1, [R13+URZ+0x22830], R14 ;  /* 0x0228300e0d0095a7 */ /* 0x000f24000802007f */
[----:B----4-:R-:W-:Y:S05]  /*14da0*/  @!P1 BRA `(.L_x_7742) ;  /* 0xfffffffc00f09947 */ /* 0x010fea000383ffff */
[----:B------:R-:W-:Y:S05]  /*14db0*/  BRA `(.L_x_7741) ;  /* 0xffffff3400447947 */ /* 0x000fea000383ffff */
.L_x_7747:
[----:B-1----:R1:W2:Y:S02]  /*14dc0*/  SYNCS.PHASECHK.TRANS64.TRYWAIT P2, [R13+URZ+0x22850], R14 ;  /* 0x0228500e0d0075a7 */ /* 0x0022a4000804017f */
[----:B--2---:R-:W-:Y:S05]  /*14dd0*/  @!P2 NANOSLEEP.SYNCS 0x989680 ;  /* 0x009896800000a95d */ /* 0x004fea0003900000 */
[----:B------:R-:W2:Y:S02]  /*14de0*/  @!P2 SYNCS.PHASECHK.TRANS64 P2, [R13+URZ+0x22850], R14 ;  /* 0x0228500e0d00a5a7 */ /* 0x000ea4000804007f */
[----:B--2---:R-:W-:Y:S05]  /*14df0*/  @!P2 BRA `(.L_x_7747) ;  /* 0xfffffffc00f0a947 */ /* 0x004fea000383ffff */
[----:B------:R-:W-:Y:S05]  /*14e00*/  BRA `(.L_x_7746) ;  /* 0xffffff4800e47947 */ /* 0x000fea000383ffff */
.L_x_7752:
[----:B-1----:R1:W2:Y:S02]  /*14e10*/  SYNCS.PHASECHK.TRANS64.TRYWAIT P3, [R14+URZ+0x22830], R13 ;  /* 0x0228300d0e0075a7 */ /* 0x0022a4000806017f */
[----:B--2---:R-:W-:Y:S05]  /*14e20*/  @!P3 NANOSLEEP.SYNCS 0x989680 ;  /* 0x009896800000b95d */ /* 0x004fea0003900000 */
[----:B------:R-:W2:Y:S02]  /*14e30*/  @!P3 SYNCS.PHASECHK.TRANS64 P3, [R14+URZ+0x22830], R13 ;  /* 0x0228300d0e00b5a7 */ /* 0x000ea4000806007f */
[----:B--2---:R-:W-:Y:S05]  /*14e40*/  @!P3 BRA `(.L_x_7752) ;  /* 0xfffffffc00f0b947 */ /* 0x004fea000383ffff */
[----:B------:R-:W-:Y:S05]  /*14e50*/  BRA `(.L_x_7751) ;  /* 0xffffff5000207947 */ /* 0x000fea000383ffff */
.L_x_7757:
[----:B--2---:R2:W3:Y:S02]  /*14e60*/  SYNCS.PHASECHK.TRANS64.TRYWAIT P3, [R14+URZ+0x22850], R13 ;  /* 0x0228500d0e0075a7 */ /* 0x0044e4000806017f */
[----:B---3--:R-:W-:Y:S05]  /*14e70*/  @!P3 NANOSLEEP.SYNCS 0x989680 ;  /* 0x009896800000b95d */ /* 0x008fea0003900000 */
[----:B------:R-:W3:Y:S02]  /*14e80*/  @!P3 SYNCS.PHASECHK.TRANS64 P3, [R14+URZ+0x22850], R13 ;  /* 0x0228500d0e00b5a7 */ /* 0x000ee4000806007f */
[----:B---3--:R-:W-:Y:S05]  /*14e90*/  @!P3 BRA `(.L_x_7757) ;  /* 0xfffffffc00f0b947 */ /* 0x008fea000383ffff */
[----:B------:R-:W-:Y:S05]  /*14ea0*/  BRA `(.L_x_7756) ;  /* 0xffffff68007c7947 */ /* 0x000fea000383ffff */
.L_x_7790:
[----:B------:R-:W0:Y:S01]  /*14eb0*/  S2R R11, SR_TID.X ;  /* 0x00000000000b7919 */ /* 0x000e220000002100 */
[----:B------:R-:W-:Y:S01]  /*14ec0*/  BSSY B1, `(.L_x_7912) ;  /* 0x000000a000017945 */ /* 0x000fe20003800000 */
[----:B------:R-:W-:Y:S02]  /*14ed0*/  IMAD.MOV.U32 R12, RZ, RZ, RZ ;  /* 0x000000ffff0c7224 */ /* 0x000fe400078e00ff */
[----:B------:R-:W-:Y:S01]  /*14ee0*/  IMAD.MOV.U32 R15, RZ, RZ, -0x1 ;  /* 0xffffffffff0f7424 */ /* 0x000fe200078e00ff */
[----:B0-----:R-:W-:-:S04]  /*14ef0*/  SHF.R.U32.HI R11, RZ, 0x5, R11 ;  /* 0x00000005ff0b7819 */ /* 0x001fc8000001160b */
[----:B------:R-:W-:-:S05]  /*14f00*/  LOP3.LUT R11, R11, 0x3, RZ, 0xc0, !PT ;  /* 0x000000030b0b7812 */ /* 0x000fca00078ec0ff */
[----:B------:R-:W-:Y:S02]  /*14f10*/  IMAD.MOV.U32 R13, RZ, RZ, R11 ;  /* 0x000000ffff0d7224 */ /* 0x000fe400078e000b */
[----:B------:R-:W-:-:S07]  /*14f20*/  IMAD.MOV.U32 R11, RZ, RZ, 0x1f ;  /* 0x0000001fff0b7424 */ /* 0x000fce00078e00ff */
[----:B-----5:R-:W-:Y:S05]  /*14f30*/  WARPSYNC.COLLECTIVE R15, `(.L_x_7913) ;  /* 0x000000000f087348 */ /* 0x020fea0003c00000 */
[----:B------:R0:W1:Y:S02]  /*14f40*/  SHFL.IDX P6, R14, R13, R12, R11 ;  /* 0x0000000c0d0e7389 */ /* 0x00006400000c000b */
[----:B01---5:R-:W-:Y:S01]  /*14f50*/  ENDCOLLECTIVE ;  /* 0x000000000000791b */ /* 0x023fe20003800000 */
.L_x_7913:
[----:B------:R-:W-:Y:S05]  /*14f60*/  BSYNC B1 ;  /* 0x0000000000017941 */ /* 0x000fea0003800000 */
.L_x_7912:
[----:B------:R-:W-:Y:S05]  /*14f70*/  BRA `(.L_x_7914) ;  /* 0xffffffb000507947 */ /* 0x000fea000383ffff */
.L_x_7791:
[----:B------:R-:W-:Y:S01]  /*14f80*/  BSSY B1, `(.L_x_7915) ;  /* 0x0000006000017945 */ /* 0x000fe20003800000 */
[----:B------:R-:W-:-:S07]  /*14f90*/  IMAD.MOV.U32 R15, RZ, RZ, -0x1 ;  /* 0xffffffffff0f7424 */ /* 0x000fce00078e00ff */
[----:B-----5:R-:W-:Y:S05]  /*14fa0*/  WARPSYNC.COLLECTIVE R15, `(.L_x_7916) ;  /* 0x000000000f0c7348 */ /* 0x020fea0003c00000 */
[----:B------:R-:W-:Y:S02]  /*14fb0*/  ELECT P6, UR62, PT ;  /* 0x00000000003e782f */ /* 0x000fe400038c0000 */
[----:B------:R-:W-:Y:S01]  /*14fc0*/  MOV R14, UR62 ;  /* 0x0000003e000e7c02 */ /* 0x000fe20008000f00 */
[----:B-----5:R-:W-:Y:S10]  /*14fd0*/  ENDCOLLECTIVE ;  /* 0x000000000000791b */ /* 0x020ff40003800000 */
.L_x_7916:
[----:B------:R-:W-:Y:S05]  /*14fe0*/  BSYNC B1 ;  /* 0x0000000000017941 */ /* 0x000fea0003800000 */
.L_x_7915:
[----:B------:R-:W-:Y:S05]  /*14ff0*/  BRA `(.L_x_7917) ;  /* 0xffffffb0003c7947 */ /* 0x000fea000383ffff */
.L_x_7793:
[----:B0-----:R0:W1:Y:S02]  /*15000*/  SYNCS.PHASECHK.TRANS64.TRYWAIT P0, [R5+URZ+0x22820], R6 ;  /* 0x02282006050075a7 */ /* 0x001064000800017f */
[----:B-1----:R-:W-:Y:S05]  /*15010*/  @!P0 NANOSLEEP.SYNCS 0x989680 ;  /* 0x009896800000895d */ /* 0x002fea0003900000 */
[----:B------:R-:W1:Y:S02]  /*15020*/  @!P0 SYNCS.PHASECHK.TRANS64 P0, [R5+URZ+0x22820], R6 ;  /* 0x02282006050085a7 */ /* 0x000e64000800007f */
[----:B-1----:R-:W-:Y:S05]  /*15030*/  @!P0 BRA `(.L_x_7793) ;  /* 0xfffffffc00f08947 */ /* 0x002fea000383ffff */
[----:B------:R-:W-:Y:S05]  /*15040*/  BRA `(.L_x_7918) ;  /* 0xffffffb000587947 */ /* 0x000fea000383ffff */
.L_x_7796:
[----:B0-----:R0:W1:Y:S02]  /*15050*/  SYNCS.PHASECHK.TRANS64.TRYWAIT P0, [R6+URZ+0x228a0], R9 ;  /* 0x0228a009060075a7 */ /* 0x001064000800017f */
[----:B-1----:R-:W-:Y:S05]  /*15060*/  @!P0 NANOSLEEP.SYNCS 0x989680 ;  /* 0x009896800000895d */ /* 0x002fea0003900000 */
[----:B------:R-:W1:Y:S02]  /*15070*/  @!P0 SYNCS.PHASECHK.TRANS64 P0, [R6+URZ+0x228a0], R9 ;  /* 0x0228a009060085a7 */ /* 0x000e64000800007f */
[----:B-1----:R-:W-:Y:S05]  /*15080*/  @!P0 BRA `(.L_x_7796) ;  /* 0xfffffffc00f08947 */ /* 0x002fea000383ffff */
[----:B------:R-:W-:Y:S05]  /*15090*/  BRA `(.L_x_7919) ;  /* 0xffffffb000687947 */ /* 0x000fea000383ffff */
.L_x_7798:
[----:B-1----:R1:W2:Y:S02]  /*150a0*/  SYNCS.PHASECHK.TRANS64.TRYWAIT P0, [R6+URZ+0x228c0], R9 ;  /* 0x0228c009060075a7 */ /* 0x0022a4000800017f */
[----:B--2---:R-:W-:Y:S05]  /*150b0*/  @!P0 NANOSLEEP.SYNCS 0x989680 ;  /* 0x009896800000895d */ /* 0x004fea0003900000 */
[----:B------:R-:W2:Y:S02]  /*150c0*/  @!P0 SYNCS.PHASECHK.TRANS64 P0, [R6+URZ+0x228c0], R9 ;  /* 0x0228c009060085a7 */ /* 0x000ea4000800007f */
[----:B--2---:R-:W-:Y:S05]  /*150d0*/  @!P0 BRA `(.L_x_7798) ;  /* 0xfffffffc00f08947 */ /* 0x004fea000383ffff */
[----:B------:R-:W-:Y:S05]  /*150e0*/  BRA `(.L_x_7920) ;  /* 0xffffffb000cc7947 */ /* 0x000fea000383ffff */
.L_x_7802:
[----:B0-----:R0:W1:Y:S02]  /*150f0*/  SYNCS.PHASECHK.TRANS64.TRYWAIT P0, [R7+URZ+0x228a0], R8 ;  /* 0x0228a008070075a7 */ /* 0x001064000800017f */
[----:B-1----:R-:W-:Y:S05]  /*15100*/  @!P0 NANOSLEEP.SYNCS 0x989680 ;  /* 0x009896800000895d */ /* 0x002fea0003900000 */
[----:B------:R-:W1:Y:S02]  /*15110*/  @!P0 SYNCS.PHASECHK.TRANS64 P0, [R7+URZ+0x228a0], R8 ;  /* 0x0228a008070085a7 */ /* 0x000e64000800007f */
[----:B-1----:R-:W-:Y:S05]  /*15120*/  @!P0 BRA `(.L_x_7802) ;  /* 0xfffffffc00f08947 */ /* 0x002fea000383ffff */
[----:B------:R-:W-:Y:S05]  /*15130*/  BRA `(.L_x_7921) ;  /* 0xffffffb400bc7947 */ /* 0x000fea000383ffff */
.L_x_7804:
[----:B-1----:R1:W2:Y:S02]  /*15140*/  SYNCS.PHASECHK.TRANS64.TRYWAIT P1, [R7+URZ+0x228c0], R8 ;  /* 0x0228c008070075a7 */ /* 0x0022a4000802017f */
[----:B--2---:R-:W-:Y:S05]  /*15150*/  @!P1 NANOSLEEP.SYNCS 0x989680 ;  /* 0x009896800000995d */ /* 0x004fea0003900000 */
[----:B------:R-:W2:Y:S02]  /*15160*/  @!P1 SYNCS.PHASECHK.TRANS64 P1, [R7+URZ+0x228c0], R8 ;  /* 0x0228c008070095a7 */ /* 0x000ea4000802007f */
[----:B--2---:R-:W-:Y:S05]  /*15170*/  @!P1 BRA `(.L_x_7804) ;  /* 0xfffffffc00f09947 */ /* 0x004fea000383ffff */
[----:B------:R-:W-:Y:S05]  /*15180*/  BRA `(.L_x_7922) ;  /* 0xffffffb800187947 */ /* 0x000fea000383ffff */
.L_x_7814:
        /* <DEDUP_REMOVED lines=11> */
.L_x_7924:
[----:B------:R-:W-:Y:S05]  /*15240*/  BSYNC B0 ;  /* 0x0000000000007941 */ /* 0x000fea0003800000 */
.L_x_7923:
[----:B------:R-:W-:Y:S05]  /*15250*/  BRA `(.L_x_7925) ;  /* 0xffffffc000c47947 */ /* 0x000fea000383ffff */
.L_x_7815:
[----:B------:R-:W-:Y:S01]  /*15260*/  BSSY B0, `(.L_x_7926) ;  /* 0x0000006000007945 */ /* 0x000fe20003800000 */
[----:B------:R-:W-:-:S07]  /*15270*/  IMAD.MOV.U32 R15, RZ, RZ, -0x1 ;  /* 0xffffffffff0f7424 */ /* 0x000fce00078e00ff */
[----:B------:R-:W-:Y:S05]  /*15280*/  WARPSYNC.COLLECTIVE R15, `(.L_x_7927) ;  /* 0x000000000f0c7348 */ /* 0x000fea0003c00000 */
[----:B------:R-:W-:Y:S02]  /*15290*/  ELECT P6, UR62, PT ;  /* 0x00000000003e782f */ /* 0x000fe400038c0000 */
[----:B------:R-:W-:Y:S01]  /*152a0*/  MOV R14, UR62 ;  /* 0x0000003e000e7c02 */ /* 0x000fe20008000f00 */
[----:B------:R-:W-:Y:S10]  /*152b0*/  ENDCOLLECTIVE ;  /* 0x000000000000791b */ /* 0x000ff40003800000 */
.L_x_7927:
[----:B------:R-:W-:Y:S05]  /*152c0*/  BSYNC B0 ;  /* 0x0000000000007941 */ /* 0x000fea0003800000 */
.L_x_7926:
[----:B------:R-:W-:Y:S05]  /*152d0*/  BRA `(.L_x_7928) ;  /* 0xffffffc000bc7947 */ /* 0x000fea000383ffff */
.L_x_7818:
[----:B0-----:R0:W1:Y:S02]  /*152e0*/  SYNCS.PHASECHK.TRANS64.TRYWAIT P0, [R5+URZ+0x22840], R7 ;  /* 0x02284007050075a7 */ /* 0x001064000800017f */
[----:B-1----:R-:W-:Y:S05]  /*152f0*/  @!P0 NANOSLEEP.SYNCS 0x989680 ;  /* 0x009896800000895d */ /* 0x002fea0003900000 */
[----:B------:R-:W1:Y:S02]  /*15300*/  @!P0 SYNCS.PHASECHK.TRANS64 P0, [R5+URZ+0x22840], R7 ;  /* 0x02284007050085a7 */ /* 0x000e64000800007f */
[----:B-1----:R-:W-:Y:S05]  /*15310*/  @!P0 BRA `(.L_x_7818) ;  /* 0xfffffffc00f08947 */ /* 0x002fea000383ffff */
[----:B------:R-:W-:Y:S05]  /*15320*/  BRA `(.L_x_7929) ;  /* 0xffffffc4002c7947 */ /* 0x000fea000383ffff */
.L_x_7821:
        /* <DEDUP_REMOVED lines=8> */
.L_x_7824:
[----:B0-----:R0:W1:Y:S02]  /*153b0*/  SYNCS.PHASECHK.TRANS64.TRYWAIT P0, [R2+URZ+0x22860], R5 ;  /* 0x02286005020075a7 */ /* 0x001064000800017f */
[----:B-1----:R-:W-:Y:S05]  /*153c0*/  @!P0 NANOSLEEP.SYNCS 0x989680 ;  /* 0x009896800000895d */ /* 0x002fea0003900000 */
[----:B------:R-:W1:Y:S02]  /*153d0*/  @!P0 SYNCS.PHASECHK.TRANS64 P0, [R2+URZ+0x22860], R5 ;  /* 0x02286005020085a7 */ /* 0x000e64000800007f */
[----:B-1----:R-:W-:Y:S05]  /*153e0*/  @!P0 BRA `(.L_x_7824) ;  /* 0xfffffffc00f08947 */ /* 0x002fea000383ffff */
[----:B------:R-:W-:Y:S05]  /*153f0*/  BRA `(.L_x_7931) ;  /* 0xffffffc800287947 */ /* 0x000fea000383ffff */
.L_x_7833:
[----:B--2---:R2:W3:Y:S02]  /*15400*/  SYNCS.PHASECHK.TRANS64.TRYWAIT P0, [R2+URZ+0x22840], R7 ;  /* 0x02284007020075a7 */ /* 0x0044e4000800017f */
[----:B---3--:R-:W-:Y:S05]  /*15410*/  @!P0 NANOSLEEP.SYNCS 0x989680 ;  /* 0x009896800000895d */ /* 0x008fea0003900000 */
[----:B------:R-:W3:Y:S02]  /*15420*/  @!P0 SYNCS.PHASECHK.TRANS64 P0, [R2+URZ+0x22840], R7 ;  /* 0x02284007020085a7 */ /* 0x000ee4000800007f */
[----:B---3--:R-:W-:Y:S05]  /*15430*/  @!P0 BRA `(.L_x_7833) ;  /* 0xfffffffc00f08947 */ /* 0x008fea000383ffff */
[----:B------:R-:W-:Y:S05]  /*15440*/  BRA `(.L_x_7932) ;  /* 0xffffffcc00b07947 */ /* 0x000fea000383ffff */
.L_x_7835:
[----:B0-----:R0:W3:Y:S02]  /*15450*/  SYNCS.PHASECHK.TRANS64.TRYWAIT P0, [R2+URZ+0x22860], R7 ;  /* 0x02286007020075a7 */ /* 0x0010e4000800017f */
[----:B---3--:R-:W-:Y:S05]  /*15460*/  @!P0 NANOSLEEP.SYNCS 0x989680 ;  /* 0x009896800000895d */ /* 0x008fea0003900000 */
[----:B------:R-:W3:Y:S02]  /*15470*/  @!P0 SYNCS.PHASECHK.TRANS64 P0, [R2+URZ+0x22860], R7 ;  /* 0x02286007020085a7 */ /* 0x000ee4000800007f */
[----:B---3--:R-:W-:Y:S05]  /*15480*/  @!P0 BRA `(.L_x_7835) ;  /* 0xfffffffc00f08947 */ /* 0x008fea000383ffff */
[----:B------:R-:W-:Y:S05]  /*15490*/  BRA `(.L_x_7933) ;  /* 0xffffffd000207947 */ /* 0x000fea000383ffff */
.L_x_7840:
[----:B--2---:R2:W3:Y:S02]  /*154a0*/  SYNCS.PHASECHK.TRANS64.TRYWAIT P0, [R3+URZ+0x22840], R7 ;  /* 0x02284007030075a7 */ /* 0x0044e4000800017f */
[----:B---3--:R-:W-:Y:S05]  /*154b0*/  @!P0 NANOSLEEP.SYNCS 0x989680 ;  /* 0x009896800000895d */ /* 0x008fea0003900000 */
[----:B------:R-:W3:Y:S02]  /*154c0*/  @!P0 SYNCS.PHASECHK.TRANS64 P0, [R3+URZ+0x22840], R7 ;  /* 0x02284007030085a7 */ /* 0x000ee4000800007f */
[----:B---3--:R-:W-:Y:S05]  /*154d0*/  @!P0 BRA `(.L_x_7840) ;  /* 0xfffffffc00f08947 */ /* 0x008fea000383ffff */
[----:B------:R-:W-:Y:S05]  /*154e0*/  BRA `(.L_x_7934) ;  /* 0xffffffd4006c7947 */ /* 0x000fea000383ffff */
.L_x_7842:
[----:B0-----:R0:W3:Y:S02]  /*154f0*/  SYNCS.PHASECHK.TRANS64.TRYWAIT P1, [R3+URZ+0x22860], R7 ;  /* 0x02286007030075a7 */ /* 0x0010e4000802017f */
[----:B---3--:R-:W-:Y:S05]  /*15500*/  @!P1 NANOSLEEP.SYNCS 0x989680 ;  /* 0x009896800000995d */ /* 0x008fea0003900000 */
[----:B------:R-:W3:Y:S02]  /*15510*/  @!P1 SYNCS.PHASECHK.TRANS64 P1, [R3+URZ+0x22860], R7 ;  /* 0x02286007030095a7 */ /* 0x000ee4000802007f */
[----:B---3--:R-:W-:Y:S05]  /*15520*/  @!P1 BRA `(.L_x_7842) ;  /* 0xfffffffc00f09947 */ /* 0x008fea000383ffff */
[----:B------:R-:W-:Y:S05]  /*15530*/  BRA `(.L_x_7935) ;  /* 0xffffffd400d87947 */ /* 0x000fea000383ffff */
.L_x_7847:
[----:B---3--:R3:W4:Y:S02]  /*15540*/  SYNCS.PHASECHK.TRANS64.TRYWAIT P0, [R3+URZ+0x22840], R7 ;  /* 0x02284007030075a7 */ /* 0x008724000800017f */
[----:B----4-:R-:W-:Y:S05]  /*15550*/  @!P0 NANOSLEEP.SYNCS 0x989680 ;  /* 0x009896800000895d */ /* 0x010fea0003900000 */
[----:B------:R-:W4:Y:S02]  /*15560*/  @!P0 SYNCS.PHASECHK.TRANS64 P0, [R3+URZ+0x22840], R7 ;  /* 0x02284007030085a7 */ /* 0x000f24000800007f */
[----:B----4-:R-:W-:Y:S05]  /*15570*/  @!P0 BRA `(.L_x_7847) ;  /* 0xfffffffc00f08947 */ /* 0x010fea000383ffff */
[----:B------:R-:W-:Y:S05]  /*15580*/  BRA `(.L_x_7936) ;  /* 0xffffffdc00047947 */ /* 0x000fea000383ffff */
.L_x_7849:
[----:B0-----:R0:W2:Y:S02]  /*15590*/  SYNCS.PHASECHK.TRANS64.TRYWAIT P1, [R3+URZ+0x22860], R7 ;  /* 0x02286007030075a7 */ /* 0x0010a4000802017f */
[----:B--2---:R-:W-:Y:S05]  /*155a0*/  @!P1 NANOSLEEP.SYNCS 0x989680 ;  /* 0x009896800000995d */ /* 0x004fea0003900000 */
[----:B------:R-:W2:Y:S02]  /*155b0*/  @!P1 SYNCS.PHASECHK.TRANS64 P1, [R3+URZ+0x22860], R7 ;  /* 0x02286007030095a7 */ /* 0x000ea4000802007f */
[----:B--2---:R-:W-:Y:S05]  /*155c0*/  @!P1 BRA `(.L_x_7849) ;  /* 0xfffffffc00f09947 */ /* 0x004fea000383ffff */
[----:B------:R-:W-:Y:S05]  /*155d0*/  BRA `(.L_x_7937) ;  /* 0xffffffdc00747947 */ /* 0x000fea000383ffff */
.L_x_7854:
        /* <DEDUP_REMOVED lines=8> */
.L_x_7939:
[----:B------:R-:W-:Y:S05]  /*15660*/  BSYNC B0 ;  /* 0x0000000000007941 */ /* 0x000fea0003800000 */
.L_x_7938:
        /* <DEDUP_REMOVED lines=8> */
.L_x_7940:
[----:B------:R-:W-:Y:S01]  /*156f0*/  IMAD.MOV.U32 R6, RZ, RZ, R14 ;  /* 0x000000ffff067224 */ /* 0x000fe200078e000e */
[----:B------:R-:W-:Y:S06]  /*15700*/  BRA `(.L_x_7941) ;  /* 0xffffffe000647947 */ /* 0x000fec000383ffff */
.L_x_7857:
[----:B------:R-:W-:Y:S01]  /*15710*/  BSSY B0, `(.L_x_7942) ;  /* 0x0000008000007945 */ /* 0x000fe20003800000 */
[----:B-----5:R-:W-:Y:S02]  /*15720*/  IMAD.MOV.U32 R13, RZ, RZ, R17 ;  /* 0x000000ffff0d7224 */ /* 0x020fe400078e0011 */
[----:B------:R-:W-:Y:S02]  /*15730*/  IMAD.MOV.U32 R12, RZ, RZ, 0x1 ;  /* 0x00000001ff0c7424 */ /* 0x000fe400078e00ff */
[----:B--2---:R-:W-:Y:S02]  /*15740*/  IMAD.MOV.U32 R11, RZ, RZ, RZ ;  /* 0x000000ffff0b7224 */ /* 0x004fe400078e00ff */
[----:B------:R-:W-:-:S07]  /*15750*/  IMAD.MOV.U32 R15, RZ, RZ, -0x1 ;  /* 0xffffffffff0f7424 */ /* 0x000fce00078e00ff */
[----:B01-34-:R-:W-:Y:S05]  /*15760*/  WARPSYNC.COLLECTIVE R15, `(.L_x_7943) ;  /* 0x000000000f087348 */ /* 0x01bfea0003c00000 */
[----:B------:R2:W0:Y:S02]  /*15770*/  SHFL.UP P6, R14, R13, R12, R11 ;  /* 0x0400000c0d0e7389 */ /* 0x00042400000c000b */
[----:B01234-:R-:W-:Y:S01]  /*15780*/  ENDCOLLECTIVE ;  /* 0x000000000000791b */ /* 0x01ffe20003800000 */
.L_x_7943:
[----:B------:R-:W-:Y:S05]  /*15790*/  BSYNC B0 ;  /* 0x0000000000007941 */ /* 0x000fea0003800000 */
.L_x_7942:
        /* <DEDUP_REMOVED lines=10> */
.L_x_7944:
        /* <DEDUP_REMOVED lines=8> */
.L_x_7945:
        /* <DEDUP_REMOVED lines=8> */
.L_x_7946:
        /* <DEDUP_REMOVED lines=8> */
.L_x_7947:
        /* <DEDUP_REMOVED lines=8> */
.L_x_7948:
[----:B------:R-:W-:Y:S05]  /*15a40*/  BRA `(.L_x_7949) ;  /* 0xffffffe000287947 */ /* 0x000fea000383ffff */
.L_x_7862:
[----:B------:R-:W-:Y:S01]  /*15a50*/  BSSY B0, `(.L_x_7950) ;  /* 0x0000008000007945 */ /* 0x000fe20003800000 */
[----:B-----5:R-:W-:Y:S02]  /*15a60*/  IMAD.MOV.U32 R13, RZ, RZ, R17 ;  /* 0x000000ffff0d7224 */ /* 0x020fe400078e0011 */
[----:B------:R-:W-:Y:S02]  /*15a70*/  IMAD.MOV.U32 R12, RZ, RZ, 0x1 ;  /* 0x00000001ff0c7424 */ /* 0x000fe400078e00ff */
[----:B--2---:R-:W-:Y:S02]  /*15a80*/  IMAD.MOV.U32 R11, RZ, RZ, RZ ;  /* 0x000000ffff0b7224 */ /* 0x004fe400078e00ff */
[----:B------:R-:W-:-:S07]  /*15a90*/  IMAD.MOV.U32 R15, RZ, RZ, -0x1 ;  /* 0xffffffffff0f7424 */ /* 0x000fce00078e00ff */
[----:B0-----:R-:W-:Y:S05]  /*15aa0*/  WARPSYNC.COLLECTIVE R15, `(.L_x_7951) ;  /* 0x000000000f087348 */ /* 0x001fea0003c00000 */
[----:B------:R1:W2:Y:S02]  /*15ab0*/  SHFL.UP P6, R14, R13, R12, R11 ;  /* 0x0400000c0d0e7389 */ /* 0x0002a400000c000b */
[----:B012---:R-:W-:Y:S01]  /*15ac0*/  ENDCOLLECTIVE ;  /* 0x000000000000791b */ /* 0x007fe20003800000 */
.L_x_7951:
[----:B------:R-:W-:Y:S05]  /*15ad0*/  BSYNC B0 ;  /* 0x0000000000007941 */ /* 0x000fea0003800000 */
.L_x_7950:
        /* <DEDUP_REMOVED lines=10> */
.L_x_7952:
        /* <DEDUP_REMOVED lines=8> */
.L_x_7953:
        /* <DEDUP_REMOVED lines=8> */
.L_x_7954:
        /* <DEDUP_REMOVED lines=8> */
.L_x_7955:
        /* <DEDUP_REMOVED lines=8> */
.L_x_7956:
[----:B------:R-:W-:Y:S05]  /*15d80*/  BRA `(.L_x_7957) ;  /* 0xffffffe0000c7947 */ /* 0x000fea000383ffff */
.L_x_7864:
[----:B------:R-:W-:Y:S01]  /*15d90*/  BSSY B0, `(.L_x_7958) ;  /* 0x0000006000007945 */ /* 0x000fe20003800000 */
[----:B------:R-:W-:Y:S01]  /*15da0*/  PLOP3.LUT P6, PT, P6, PT, PT, 0x8, 0x0 ;  /* 0x000000000000781c */ /* 0x000fe200037ce170 */
[----:B------:R-:W-:-:S12]  /*15db0*/  IMAD.MOV.U32 R15, RZ, RZ, -0x1 ;  /* 0xffffffffff0f7424 */ /* 0x000fd800078e00ff */
[----:B0-2---:R-:W-:Y:S05]  /*15dc0*/  WARPSYNC.COLLECTIVE R15, `(.L_x_7959) ;  /* 0x000000000f087348 */ /* 0x005fea0003c00000 */
[----:B------:R-:W-:Y:S01]  /*15dd0*/  VOTE.ANY R14, PT, P6 ;  /* 0x00000000000e7806 */ /* 0x000fe200030e0100 */
[----:B0-2---:R-:W-:Y:S06]  /*15de0*/  ENDCOLLECTIVE ;  /* 0x000000000000791b */ /* 0x005fec0003800000 */
.L_x_7959:
[----:B------:R-:W-:Y:S05]  /*15df0*/  BSYNC B0 ;  /* 0x0000000000007941 */ /* 0x000fea0003800000 */
.L_x_7958:
        /* <DEDUP_REMOVED lines=9> */
.L_x_7960:
[----:B------:R-:W-:Y:S01]  /*15e90*/  IMAD.MOV.U32 R17, RZ, RZ, R14 ;  /* 0x000000ffff117224 */ /* 0x000fe200078e000e */
[----:B------:R-:W-:Y:S06]  /*15ea0*/  BRA `(.L_x_7961) ;  /* 0xffffffdc00fc7947 */ /* 0x000fec000383ffff */
.L_x_7866:
[----:B------:R-:W-:Y:S01]  /*15eb0*/  BSSY B0, `(.L_x_7962) ;  /* 0x0000007000007945 */ /* 0x000fe20003800000 */
[----:B------:R-:W-:Y:S02]  /*15ec0*/  IMAD.MOV.U32 R13, RZ, RZ, R2 ;  /* 0x000000ffff0d7224 */ /* 0x000fe400078e0002 */
[----:B--2---:R-:W-:Y:S02]  /*15ed0*/  IMAD.MOV.U32 R11, RZ, RZ, 0x1f ;  /* 0x0000001fff0b7424 */ /* 0x004fe400078e00ff */
[----:B------:R-:W-:-:S07]  /*15ee0*/  IMAD.MOV.U32 R15, RZ, RZ, -0x1 ;  /* 0xffffffffff0f7424 */ /* 0x000fce00078e00ff */
[----:B01-3--:R-:W-:Y:S05]  /*15ef0*/  WARPSYNC.COLLECTIVE R15, `(.L_x_7963) ;  /* 0x000000000f087348 */ /* 0x00bfea0003c00000 */
[----:B------:R2:W4:Y:S02]  /*15f00*/  SHFL.IDX P6, R14, R13, R12, R11 ;  /* 0x0000000c0d0e7389 */ /* 0x00052400000c000b */
[----:B01234-:R-:W-:Y:S01]  /*15f10*/  ENDCOLLECTIVE ;  /* 0x000000000000791b */ /* 0x01ffe20003800000 */
.L_x_7963:
[----:B------:R-:W-:Y:S05]  /*15f20*/  BSYNC B0 ;  /* 0x0000000000007941 */ /* 0x000fea0003800000 */
.L_x_7962:
[----:B------:R-:W-:Y:S05]  /*15f30*/  BRA `(.L_x_7865) ;  /* 0xffffffdc00f47947 */ /* 0x000fea000383ffff */
.L_x_7870:
[----:B0-----:R0:W1:Y:S02]  /*15f40*/  SYNCS.PHASECHK.TRANS64.TRYWAIT P0, [R0+URZ+0x22820], R3 ;  /* 0x02282003000075a7 */ /* 0x001064000800017f */
[----:B-1----:R-:W-:Y:S05]  /*15f50*/  @!P0 NANOSLEEP.SYNCS 0x989680 ;  /* 0x009896800000895d */ /* 0x002fea0003900000 */
[----:B------:R-:W1:Y:S02]  /*15f60*/  @!P0 SYNCS.PHASECHK.TRANS64 P0, [R0+URZ+0x22820], R3 ;  /* 0x02282003000085a7 */ /* 0x000e64000800007f */
[----:B-1----:R-:W-:Y:S05]  /*15f70*/  @!P0 BRA `(.L_x_7870) ;  /* 0xfffffffc00f08947 */ /* 0x002fea000383ffff */
[----:B------:R-:W-:Y:S05]  /*15f80*/  BRA `(.L_x_7964) ;  /* 0xffffffe000d87947 */ /* 0x000fea000383ffff */
.L_x_7871:
        /* <DEDUP_REMOVED lines=11> */
.L_x_7966:
[----:B------:R-:W-:Y:S05]  /*16040*/  BSYNC B0 ;  /* 0x0000000000007941 */ /* 0x000fea0003800000 */
.L_x_7965:
[----:B------:R-:W-:Y:S05]  /*16050*/  BRA `(.L_x_7967) ;  /* 0xffffffe000c07947 */ /* 0x000fea000383ffff */
.L_x_7872:
[----:B------:R-:W-:Y:S01]  /*16060*/  BSSY B0, `(.L_x_7968) ;  /* 0x0000006000007945 */ /* 0x000fe20003800000 */
[----:B------:R-:W-:-:S07]  /*16070*/  IMAD.MOV.U32 R15, RZ, RZ, -0x1 ;  /* 0xffffffffff0f7424 */ /* 0x000fce00078e00ff */
[----:B012---:R-:W-:Y:S05]  /*16080*/  WARPSYNC.COLLECTIVE R15, `(.L_x_7969) ;  /* 0x000000000f0c7348 */ /* 0x007fea0003c00000 */
[----:B------:R-:W-:Y:S02]  /*16090*/  ELECT P6, UR62, PT ;  /* 0x00000000003e782f */ /* 0x000fe400038c0000 */
[----:B------:R-:W-:Y:S01]  /*160a0*/  MOV R14, UR62 ;  /* 0x0000003e000e7c02 */ /* 0x000fe20008000f00 */
[----:B012---:R-:W-:Y:S10]  /*160b0*/  ENDCOLLECTIVE ;  /* 0x000000000000791b */ /* 0x007ff40003800000 */
.L_x_7969:
[----:B------:R-:W-:Y:S05]  /*160c0*/  BSYNC B0 ;  /* 0x0000000000007941 */ /* 0x000fea0003800000 */
.L_x_7968:
[----:B------:R-:W-:Y:S05]  /*160d0*/  BRA `(.L_x_7970) ;  /* 0xffffffe000b47947 */ /* 0x000fea000383ffff */
.L_x_7874:
[----:B0-----:R0:W1:Y:S02]  /*160e0*/  SYNCS.PHASECHK.TRANS64.TRYWAIT P0, [R6+URZ], R5 ;  /* 0x00000005060075a7 */ /* 0x001064000800017f */
[----:B-1----:R-:W-:Y:S05]  /*160f0*/  @!P0 NANOSLEEP.SYNCS 0x989680 ;  /* 0x009896800000895d */ /* 0x002fea0003900000 */
[----:B------:R-:W1:Y:S02]  /*16100*/  @!P0 SYNCS.PHASECHK.TRANS64 P0, [R6+URZ], R5 ;  /* 0x00000005060085a7 */ /* 0x000e64000800007f */
[----:B-1----:R-:W-:Y:S05]  /*16110*/  @!P0 BRA `(.L_x_7874) ;  /* 0xfffffffc00f08947 */ /* 0x002fea000383ffff */
[----:B------:R-:W-:Y:S05]  /*16120*/  BRA `(.L_x_7971) ;  /* 0xffffffe000f07947 */ /* 0x000fea000383ffff */
.L_x_7875:
[----:B-1----:R1:W3:Y:S02]  /*16130*/  SYNCS.PHASECHK.TRANS64.TRYWAIT P0, [R7+URZ], R2 ;  /* 0x00000002070075a7 */ /* 0x0022e4000800017f */
[----:B---3--:R-:W-:Y:S05]  /*16140*/  @!P0 NANOSLEEP.SYNCS 0x989680 ;  /* 0x009896800000895d */ /* 0x008fea0003900000 */
[----:B------:R-:W3:Y:S02]  /*16150*/  @!P0 SYNCS.PHASECHK.TRANS64 P0, [R7+URZ], R2 ;  /* 0x00000002070085a7 */ /* 0x000ee4000800007f */
[----:B---3--:R-:W-:Y:S05]  /*16160*/  @!P0 BRA `(.L_x_7875) ;  /* 0xfffffffc00f08947 */ /* 0x008fea000383ffff */
[----:B------:R-:W-:Y:S05]  /*16170*/  BRA `(.L_x_7972) ;  /* 0xffffffe000e47947 */ /* 0x000fea000383ffff */
.L_x_7877:
[----:B---3--:R3:W4:Y:S02]  /*16180*/  SYNCS.PHASECHK.TRANS64.TRYWAIT P0, [R4+URZ], R5 ;  /* 0x00000005040075a7 */ /* 0x008724000800017f */
[----:B----4-:R-:W-:Y:S05]  /*16190*/  @!P0 NANOSLEEP.SYNCS 0x989680 ;  /* 0x009896800000895d */ /* 0x010fea0003900000 */
[----:B------:R-:W4:Y:S02]  /*161a0*/  @!P0 SYNCS.PHASECHK.TRANS64 P0, [R4+URZ], R5 ;  /* 0x00000005040085a7 */ /* 0x000f24000800007f */
[----:B----4-:R-:W-:Y:S05]  /*161b0*/  @!P0 BRA `(.L_x_7877) ;  /* 0xfffffffc00f08947 */ /* 0x010fea000383ffff */
[----:B------:R-:W-:Y:S05]  /*161c0*/  BRA `(.L_x_7973) ;  /* 0xffffffe000ec7947 */ /* 0x000fea000383ffff */
.L_x_7974:
        /* <DEDUP_REMOVED lines=11> */
.L_x_11961:


//--------------------- .text._ZN7cutlass13device_kernelIN5flash11enable_sm90INS1_16FlashAttnFwdSm90INS1_25CollectiveMainloopFwdSm90ILi2EN4cute5tupleIJNS5_1CILi1EEES8_S8_EEENS6_IJNS7_ILi128EEENS7_ILi96EEENS7_ILi64EEEEEELi256ENS_10bfloat16_tEfNS_4arch4Sm90ELb0ELb0ELb0ELb1ELb0ELb0ELb1ELb1ELb0ELb0ELb0ELb0EEENS1_21CollectiveEpilogueFwdINS6_IJSA_NS7_ILi256EEESB_EEES9_SE_SG_Li256ELb1ELb0ELb0ELb0EEENS1_36VarlenDynamicPersistentTileSchedulerILi128ELi96ELi256ELi32ELb0ELb0ELb1ELb0ELb1ELb1EEEEEEEEEvNT_6ParamsE --------------------------
	.section	.text._ZN7cutlass13device_kernelIN5flash11enable_sm90INS1_16FlashAttnFwdSm90INS1_25CollectiveMainloopFwdSm90ILi2EN4cute5tupleIJNS5_1CILi1EEES8_S8_EEENS6_IJNS7_ILi128EEENS7_ILi96EEENS7_ILi64EEEEEELi256ENS_10bfloat16_tEfNS_4arch4Sm90ELb0ELb0ELb0ELb1ELb0ELb0ELb1ELb1ELb0ELb0ELb0ELb0EEENS1_21CollectiveEpilogueFwdINS6_IJSA_NS7_ILi256EEESB_EEES9_SE_SG_Li256ELb1ELb0ELb0ELb0EEENS1_36VarlenDynamicPersistentTileSchedulerILi128ELi96ELi256ELi32ELb0ELb0ELb1ELb0ELb1ELb1EEEEEEEEEvNT_6ParamsE,"ax",@progbits
	.align	128
.text._ZN7cutlass13device_kernelIN5flash11enable_sm90INS1_16FlashAttnFwdSm90INS1_25CollectiveMainloopFwdSm90ILi2EN4cute5tupleIJNS5_1CILi1EEES8_S8_EEENS6_IJNS7_ILi128EEENS7_ILi96EEENS7_ILi64EEEEEELi256ENS_10bfloat16_tEfNS_4arch4Sm90ELb0ELb0ELb0ELb1ELb0ELb0ELb1ELb1ELb0ELb0ELb0ELb0EEENS1_21CollectiveEpilogueFwdINS6_IJSA_NS7_ILi256EEESB_EEES9_SE_SG_Li256ELb1ELb0ELb0ELb0EEENS1_36VarlenDynamicPersistentTileSchedulerILi128ELi96ELi256ELi32ELb0ELb0ELb1ELb0ELb1ELb1EEEEEEEEEvNT_6ParamsE:
        .type           _ZN7cutlass13device_kernelIN5flash11enable_sm90INS1_16FlashAttnFwdSm90INS1_25CollectiveMainloopFwdSm90ILi2EN4cute5tupleIJNS5_1CILi1EEES8_S8_EEENS6_IJNS7_ILi128EEENS7_ILi96EEENS7_ILi64EEEEEELi256ENS_10bfloat16_tEfNS_4arch4Sm90ELb0ELb0ELb0ELb1ELb0ELb0ELb1ELb1ELb0ELb0ELb0ELb0EEENS1_21CollectiveEpilogueFwdINS6_IJSA_NS7_ILi256EEESB_EEES9_SE_SG_Li256ELb1ELb0ELb0ELb0EEENS1_36VarlenDynamicPersistentTileSchedulerILi128ELi96ELi256ELi32ELb0ELb0ELb1ELb0ELb1ELb1EEEEEEEEEvNT_6ParamsE,@function
        .size           _ZN7cutlass13device_kernelIN5flash11enable_sm90INS1_16FlashAttnFwdSm90INS1_25CollectiveMainloopFwdSm90ILi2EN4cute5tupleIJNS5_1CILi1EEES8_S8_EEENS6_IJNS7_ILi128EEENS7_ILi96EEENS7_ILi64EEEEEELi256ENS_10bfloat16_tEfNS_4arch4Sm90ELb0ELb0ELb0ELb1ELb0ELb0ELb1ELb1ELb0ELb0ELb0ELb0EEENS1_21CollectiveEpilogueFwdINS6_IJSA_NS7_ILi256EEESB_EEES9_SE_SG_Li256ELb1ELb0ELb0ELb0EEENS1_36VarlenDynamicPersistentTileSchedulerILi128ELi96ELi256ELi32ELb0ELb0ELb1ELb0ELb1ELb1EEEEEEEEEvNT_6ParamsE,(.L_x_11962 - _ZN7cutlass13device_kernelIN5flash11enable_sm90INS1_16FlashAttnFwdSm90INS1_25CollectiveMainloopFwdSm90ILi2EN4cute5tupleIJNS5_1CILi1EEES8_S8_EEENS6_IJNS7_ILi128EEENS7_ILi96EEENS7_ILi64EEEEEELi256ENS_10bfloat16_tEfNS_4arch4Sm90ELb0ELb0ELb0ELb1ELb0ELb0ELb1ELb1ELb0ELb0ELb0ELb0EEENS1_21CollectiveEpilogueFwdINS6_IJSA_NS7_ILi256EEESB_EEES9_SE_SG_Li256ELb1ELb0ELb0ELb0EEENS1_36VarlenDynamicPersistentTileSchedulerILi128ELi96ELi256ELi32ELb0ELb0ELb1ELb0ELb1ELb1EEEEEEEEEvNT_6ParamsE)
        .other          _ZN7cutlass13device_kernelIN5flash11enable_sm90INS1_16FlashAttnFwdSm90INS1_25CollectiveMainloopFwdSm90ILi2EN4cute5tupleIJNS5_1CILi1EEES8_S8_EEENS6_IJNS7_ILi128EEENS7_ILi96EEENS7_ILi64EEEEEELi256ENS_10bfloat16_tEfNS_4arch4Sm90ELb0ELb0ELb0ELb1ELb0ELb0ELb1ELb1ELb0ELb0ELb0ELb0EEENS1_21CollectiveEpilogueFwdINS6_IJSA_NS7_ILi256EEESB_EEES9_SE_SG_Li256ELb1ELb0ELb0ELb0EEENS1_36VarlenDynamicPersistentTileSchedulerILi128ELi96ELi256ELi32ELb0ELb0ELb1ELb0ELb1ELb1EEEEEEEEEvNT_6ParamsE,@"STO_CUDA_ENTRY STV_DEFAULT"
_ZN7cutlass13device_kernelIN5flash11enable_sm90INS1_16FlashAttnFwdSm90INS1_25CollectiveMainloopFwdSm90ILi2EN4cute5tupleIJNS5_1CILi1EEES8_S8_EEENS6_IJNS7_ILi128EEENS7_ILi96EEENS7_ILi64EEEEEELi256ENS_10bfloat16_tEfNS_4arch4Sm90ELb0ELb0ELb0ELb1ELb0ELb0ELb1ELb1ELb0ELb0ELb0ELb0EEENS1_21CollectiveEpilogueFwdINS6_IJSA_NS7_ILi256EEESB_EEES9_SE_SG_Li256ELb1ELb0ELb0ELb0EEENS1_36VarlenDynamicPersistentTileSchedulerILi128ELi96ELi256ELi32ELb0ELb0ELb1ELb0ELb1ELb1EEEEEEEEEvNT_6ParamsE:
        /* <DEDUP_REMOVED lines=24> */
.L_x_7976:
[----:B------:R-:W-:Y:S05]  /*0180*/  BSYNC B0 ;  /* 0x0000000000007941 */ /* 0x000fea0003800000 */
.L_x_7975:
        /* <DEDUP_REMOVED lines=43> */
.L_x_7977:
        /* <DEDUP_REMOVED lines=22> */
.L_x_7978:
        /* <DEDUP_REMOVED lines=18> */
.L_x_7979:
        /* <DEDUP_REMOVED lines=22> */
.L_x_7980:
        /* <DEDUP_REMOVED lines=22> */
.L_x_7981:
[----:B0-----:R-:W-:Y:S01]  /*0980*/  UMOV UR4, 0x1 ;  /* 0x0000000100047882 */ /* 0x001fe20000000000 */
[----:B------:R-:W-:Y:S01]  /*0990*/  PLOP3.LUT P0, PT, PT, PT, UP0, 0x80, 0x0 ;  /* 0x000000000000781c */ /* 0x000fe20003f0f008 */
[----:B------:R-:W-:Y:S01]  /*09a0*/  USEL UR4, UR4, 0x2, !UP0 ;  /* 0x0000000204047887 */ /* 0x000fe2000c000000 */
[----:B------:R-:W-:Y:S01]  /*09b0*/  NOP ;  /* 0x0000000000007918 */ /* 0x000fe20000000000 */
[----:B------:R-:W-:-:S04]  /*09c0*/  ULDC.64 UR60, c[0x0][0x208] ;  /* 0x00008200003c7ab9 */ /* 0x000fc80000000a00 */
[----:B------:R-:W-:-:S05]  /*09d0*/  IMAD.U32 R2, RZ, RZ, UR4 ;  /* 0x00000004ff027e24 */ /* 0x000fca000f8e00ff */
[----:B------:R0:W-:Y:S01]  /*09e0*/  STL [R1+0x2c], R2 ;  /* 0x00002c0201007387 */ /* 0x0001e20000100800 */
[----:B-123--:R-:W-:Y:S06]  /*09f0*/  BAR.SYNC.DEFER_BLOCKING 0x0 ;  /* 0x0000000000007b1d */ /* 0x00efec0000010000 */
[----:B------:R-:W-:Y:S05]  /*0a00*/  @!P0 BRA `(.L_x_7982) ;  /* 0x0000008800e48947 */ /* 0x000fea0003800000 */
.L_x_7983:
[----:B------:R-:W-:-:S08]  /*0a10*/  NOP ;  /* 0x0000000000007918 */ /* 0x000fd00000000000 */
[----:B------:R-:W1:Y:S02]  /*0a20*/  USETMAXREG.TRY_ALLOC.CTAPOOL UP0, 0xf0 ;  /* 0x000000f0000079c8 */ /* 0x000e640008000600 */
[----:B-1----:R-:W-:-:S13]  /*0a30*/  PLOP3.LUT P0, PT, PT, PT, UP0, 0x80, 0x0 ;  /* 0x000000000000781c */ /* 0x002fda0003f0f008 */
[----:B------:R-:W-:Y:S05]  /*0a40*/  @!P0 BRA `(.L_x_7983) ;  /* 0xfffffffc00f08947 */ /* 0x000fea000383ffff */
[----:B------:R-:W1:Y:S01]  /*0a50*/  S2R R0, SR_TID.X ;  /* 0x0000000000007919 */ /* 0x000e620000002100 */
[----:B------:R-:W2:Y:S01]  /*0a60*/  S2UR UR5, SR_CgaCtaId ;  /* 0x00000000000579c3 */ /* 0x000ea20000008800 */
[----:B------:R-:W-:-:S07]  /*0a70*/  UMOV UR4, 0x400 ;  /* 0x0000040000047882 */ /* 0x000fce0000000000 */
[----:B------:R-:W-:Y:S06]  /*0a80*/  BAR.ARV 0x8, 0x120 ;  /* 0x0204800000007b1d */ /* 0x000fec0000002000 */
[----:B--2---:R-:W-:Y:S01]  /*0a90*/  ULEA UR4, UR5, UR4, 0x18 ;  /* 0x0000000405047291 */ /* 0x004fe2000f8ec03f */
[----:B-1----:R-:W-:-:S04]  /*0aa0*/  SHF.R.U32.HI R0, RZ, 0x7, R0 ;  /* 0x00000007ff007819 */ /* 0x002fc80000011600 */
[----:B------:R-:W-:-:S13]  /*0ab0*/  ISETP.NE.AND P0, PT, R0, 0x1, PT ;  /* 0x000000010000780c */ /* 0x000fda0003f05270 */
[----:B------:R-:W-:Y:S08]  /*0ac0*/  @!P0 BAR.ARV 0x9, 0x100 ;  /* 0x0244000000008b1d */ /* 0x000ff00000002000 */
[----:B------:R-:W-:Y:S06]  /*0ad0*/  BAR.SYNC.DEFER_BLOCKING 0x5, 0x120 ;  /* 0x0144800000007b1d */ /* 0x000fec0000010000 */
        /* <DEDUP_REMOVED lines=9> */
[----:B------:R-:W0:Y:S02]  /*0b70*/  S2R R0, SR_TID.X ;  /* 0x0000000000007919 */ /* 0x000e240000002100 */
[----:B0-----:R-:W-:-:S05]  /*0b80*/  VIADD R223, R0, 0xffffff80 ;  /* 0xffffff8000df7836 */ /* 0x001fca0000000000 */
[----:B------:R-:W-:-:S04]  /*0b90*/  SHF.R.S32.HI R0, RZ, 0x1f, R223 ;  /* 0x0000001fff007819 */ /* 0x000fc800000114df */
[CC--:B------:R-:W-:Y:S02]  /*0ba0*/  LEA.HI R3, R0.reuse, R223.reuse, RZ, 0x7 ;  /* 0x000000df00037211 */ /* 0x0c0fe400078f38ff */
[----:B------:R-:W-:Y:S02]  /*0bb0*/  LEA.HI R4, R0, R223, RZ, 0x5 ;  /* 0x000000df00047211 */ /* 0x000fe400078f28ff */
[----:B------:R-:W-:-:S03]  /*0bc0*/  SHF.R.S32.HI R218, RZ, 0x7, R3 ;  /* 0x00000007ffda7819 */ /* 0x000fc60000011403 */
[----:B------:R-:W-:Y:S01]  /*0bd0*/  IMAD.SHL.U32 R6, R4, 0x20, RZ ;  /* 0x0000002004067824 */ /* 0x000fe200078e00ff */
        /* <DEDUP_REMOVED lines=17> */
[----:B------:R-:W-:Y:S02]  /*0cf0*/  LEA.HI R2, R0, R223, RZ, 0x4 ;  /* 0x000000df00027211 */ /* 0x000fe400078f20ff */
[----:B------:R-:W-:Y:S02]  /*0d00*/  LOP3.LUT R10, R5, 0xfffffff8, RZ, 0xc0, !PT ;  /* 0xfffffff8050a7812 */ /* 0x000fe400078ec0ff */
[----:B------:R-:W-:Y:S02]  /*0d10*/  SHF.R.S32.HI R5, RZ, 0x4, R2 ;  /* 0x00000004ff057819 */ /* 0x000fe40000011402 */
[C---:B------:R-:W-:Y:S01]  /*0d20*/  LOP3.LUT R4, R2.reuse, 0x3fffff0, RZ, 0xc0, !PT ;  /* 0x03fffff002047812 */ /* 0x040fe200078ec0ff */
[----:B------:R-:W-:Y:S01]  /*0d30*/  IMAD.IADD R11, R7, 0x1, -R10 ;  /* 0x00000001070b7824 */ /* 0x000fe200078e0a0a */
[----:B------:R-:W-:-:S02]  /*0d40*/  LEA.HI R2, R2, R5, RZ, 0x1 ;  /* 0x0000000502027211 */ /* 0x000fc400078f08ff */
[----:B------:R-:W-:Y:S01]  /*0d50*/  LOP3.LUT R7, R6, 0xfffffc00, RZ, 0xc0, !PT ;  /* 0xfffffc0006077812 */ /* 0x000fe200078ec0ff */
[----:B------:R-:W-:Y:S01]  /*0d60*/  IMAD.IADD R4, R223, 0x1, -R4 ;  /* 0x00000001df047824 */ /* 0x000fe200078e0a04 */
[----:B------:R-:W-:Y:S01]  /*0d70*/  LOP3.LUT R2, R2, 0x1ffffffe, RZ, 0xc0, !PT ;  /* 0x1ffffffe02027812 */ /* 0x000fe200078ec0ff */
[----:B------:R-:W-:Y:S01]  /*0d80*/  IMAD R8, R8, 0x10, R11 ;  /* 0x0000001008087824 */ /* 0x000fe200078e020b */
[----:B------:R-:W-:Y:S01]  /*0d90*/  LEA.HI R0, R0, R223, RZ, 0x3 ;  /* 0x000000df00007211 */ /* 0x000fe200078f18ff */
[----:B------:R-:W-:Y:S01]  /*0da0*/  IMAD R7, R4, 0x40, R7 ;  /* 0x0000004004077824 */ /* 0x000fe200078e0207 */
[----:B------:R-:W-:Y:S01]  /*0db0*/  LOP3.LUT R4, R9, 0x7ffffffc, RZ, 0xc0, !PT ;  /* 0x7ffffffc09047812 */ /* 0x000fe200078ec0ff */
[----:B------:R-:W-:Y:S01]  /*0dc0*/  IMAD.IADD R2, R5, 0x1, -R2 ;  /* 0x0000000105027824 */ /* 0x000fe200078e0a02 */
[----:B------:R-:W-:Y:S01]  /*0dd0*/  SHF.R.S32.HI R22, RZ, 0x3, R0 ;  /* 0x00000003ff167819 */ /* 0x000fe20000011400 */
[----:B------:R-:W-:Y:S02]  /*0de0*/  IMAD R220, R3, 0x40, R8 ;  /* 0x0000004003dc7824 */ /* 0x000fe400078e0208 */
[----:B------:R-:W-:Y:S01]  /*0df0*/  IMAD R221, R2, 0x8, R7 ;  /* 0x0000000802dd7824 */ /* 0x000fe200078e0207 */
[----:B------:R-:W-:Y:S01]  /*0e00*/  LOP3.LUT R2, R0, 0x1ffffff8, RZ, 0xc0, !PT ;  /* 0x1ffffff800027812 */ /* 0x000fe200078ec0ff */
[----:B------:R-:W-:-:S02]  /*0e10*/  IMAD.MOV.U32 R5, RZ, RZ, R13 ;  /* 0x000000ffff057224 */ /* 0x000fc400078e000d */
[----:B------:R-:W-:Y:S02]  /*0e20*/  IMAD.MOV.U32 R7, RZ, RZ, R15 ;  /* 0x000000ffff077224 */ /* 0x000fe400078e000f */
[----:B------:R-:W-:Y:S02]  /*0e30*/  IMAD.IADD R2, R223, 0x1, -R2 ;  /* 0x00000001df027824 */ /* 0x000fe400078e0a02 */
[----:B------:R-:W-:Y:S02]  /*0e40*/  IMAD.IADD R219, R205, 0x1, -R4 ;  /* 0x00000001cddb7824 */ /* 0x000fe400078e0a04 */
[----:B------:R-:W-:-:S07]  /*0e50*/  IMAD.SHL.U32 R2, R2, 0x8, RZ ;  /* 0x0000000802027824 */ /* 0x000fce00078e00ff */
.L_x_8026:
[----:B01---5:R-:W0:Y:S01]  /*0e60*/  LDC.64 R8, c[0x0][0xd60] ;  /* 0x00035800ff087b82 */ /* 0x023e220000000a00 */
        /* <DEDUP_REMOVED lines=13> */
[----:B------:R-:W-:Y:S02]  /*0f40*/  @UP0 ULEA UR6, UP2, UR4, UR6, 0x2 ;  /* 0x0000000604060291 */ /* 0x000fe4000f84103f */
[----:B------:R-:W-:Y:S02]  /*0f50*/  @UP1 ULEA UR8, UP3, UR4, UR8, 0x2 ;  /* 0x0000000804081291 */ /* 0x000fe4000f86103f */
[----:B------:R-:W-:Y:S02]  /*0f60*/  @UP0 ULEA.HI.X UR7, UR4, UR7, UR10, 0x2, UP2 ;  /* 0x0000000704070291 */ /* 0x000fe400090f140a */
[----:B------:R-:W-:Y:S01]  /*0f70*/  IMAD.U32 R203, RZ, RZ, UR10 ;  /* 0x0000000affcb7e24 */ /* 0x000fe2000f8e00ff */
[----:B------:R-:W-:Y:S01]  /*0f80*/  @UP1 ULEA.HI.X UR9, UR4, UR9, UR10, 0x2, UP3 ;  /* 0x0000000904091291 */ /* 0x000fe200098f140a */
[----:B------:R-:W-:-:S02]  /*0f90*/  IMAD.U32 R6, RZ, RZ, UR6 ;  /* 0x00000006ff067e24 */ /* 0x000fc4000f8e00ff */
[----:B------:R-:W-:Y:S01]  /*0fa0*/  IMAD.U32 R8, RZ, RZ, UR8 ;  /* 0x00000008ff087e24 */ /* 0x000fe2000f8e00ff */
[----:B------:R-:W-:Y:S01]  /*0fb0*/  ULDC UR4, c[0x0][0x404] ;  /* 0x0001010000047ab9 */ /* 0x000fe20000000800 */
[----:B------:R-:W-:Y:S01]  /*0fc0*/  IMAD.U32 R7, RZ, RZ, UR7 ;  /* 0x00000007ff077e24 */ /* 0x000fe2000f8e00ff */
[----:B------:R-:W-:Y:S01]  /*0fd0*/  ULDC.64 UR6, c[0x0][0x3f8] ;  /* 0x0000fe0000067ab9 */ /* 0x000fe20000000a00 */
[----:B------:R-:W-:-:S03]  /*0fe0*/  IMAD.U32 R9, RZ, RZ, UR9 ;  /* 0x00000009ff097e24 */ /* 0x000fc6000f8e00ff */
[----:B------:R-:W2:Y:S04]  /*0ff0*/  @P0 LDG.E R6, desc[UR60][R6.64] ;  /* 0x0000003c06060981 */ /* 0x000ea8000c1e1900 */
[----:B---3--:R-:W3:Y:S01]  /*1000*/  @P1 LDG.E R8, desc[UR60][R8.64] ;  /* 0x0000003c08081981 */ /* 0x008ee2000c1e1900 */
[----:B------:R-:W-:Y:S01]  /*1010*/  UISETP.NE.U32.AND UP0, UPT, UR6, URZ, UPT ;  /* 0x0000003f0600728c */ /* 0x000fe2000bf05070 */
[----:B------:R-:W-:Y:S01]  /*1020*/  IMAD.MOV.U32 R200, RZ, RZ, R5 ;  /* 0x000000ffffc87224 */ /* 0x000fe200078e0005 */
[----:B------:R-:W-:Y:S01]  /*1030*/  UMOV UR52, URZ ;  /* 0x0000003f00347c82 */ /* 0x000fe20008000000 */
[----:B------:R-:W-:Y:S01]  /*1040*/  ULDC UR6, c[0x0][0x2e0] ;  /* 0x0000b80000067ab9 */ /* 0x000fe20000000800 */
[----:B------:R-:W-:Y:S01]  /*1050*/  UISETP.NE.AND.EX UP0, UPT, UR7, URZ, UPT, UP0 ;  /* 0x0000003f0700728c */ /* 0x000fe2000bf05300 */
[----:B------:R-:W-:Y:S01]  /*1060*/  IMAD.MOV.U32 R3, RZ, RZ, RZ ;  /* 0x000000ffff037224 */ /* 0x000fe200078e00ff */
[----:B------:R-:W-:Y:S01]  /*1070*/  CS2R R148, SRZ ;  /* 0x0000000000947805 */ /* 0x000fe2000001ff00 */
[----:B------:R-:W-:Y:S01]  /*1080*/  IMAD.MOV.U32 R150, RZ, RZ, RZ ;  /* 0x000000ffff967224 */ /* 0x000fe200078e00ff */
        /* <DEDUP_REMOVED lines=28> */
[----:B------:R-:W-:Y:S01]  /*1250*/  IMAD.MOV.U32 R167, RZ, RZ, RZ ;  /* 0x000000ffffa77224 */ /* 0x000fe200078e00ff */
        /* <DEDUP_REMOVED lines=17> */
[----:B----4-:R-:W-:-:S02]  /*1370*/  CS2R R58, SRZ ;  /* 0x00000000003a7805 */ /* 0x010fc4000001ff00 */
        /* <DEDUP_REMOVED lines=9> */
[----:B------:R-:W-:Y:S02]  /*1410*/  IMAD.MOV.U32 R41, RZ, RZ, RZ ;  /* 0x000000ffff297224 */ /* 0x000fe400078e00ff */
[----:B------:R-:W-:Y:S01]  /*1420*/  IMAD.U32 R201, RZ, RZ, UR5 ;  /* 0x00000005ffc97e24 */ /* 0x000fe2000f8e00ff */
[----:B--2---:R-:W-:Y:S02]  /*1430*/  @P0 R2UR UR52, R6 ;  /* 0x00000000063402ca */ /* 0x004fe400000e0000 */
[----:B------:R-:W-:-:S02]  /*1440*/  PLOP3.LUT P0, PT, PT, PT, PT, 0x80, 0x0 ;  /* 0x000000000000781c */ /* 0x000fc40003f0f070 */
[----:B---3--:R-:W-:Y:S02]  /*1450*/  @P1 R2UR UR4, R8 ;  /* 0x00000000080412ca */ /* 0x008fe400000e0000 */
[----:B------:R-:W-:Y:S01]  /*1460*/  CS2R R8, SRZ ;  /* 0x0000000000087805 */ /* 0x000fe2000001ff00 */
[----:B------:R-:W-:-:S12]  /*1470*/  @P1 BRA `(.L_x_7984) ;  /* 0x0000000000381947 */ /* 0x000fd80003800000 */
[----:B------:R-:W-:Y:S02]  /*1480*/  ULDC.64 UR6, c[0x0][0xb00] ;  /* 0x0002c00000067ab9 */ /* 0x000fe40000000a00 */
[----:B------:R-:W-:-:S04]  /*1490*/  ISETP.NE.U32.AND P1, PT, RZ, UR6, PT ;  /* 0x00000006ff007c0c */ /* 0x000fc8000bf25070 */
[----:B------:R-:W-:-:S13]  /*14a0*/  ISETP.NE.AND.EX P1, PT, RZ, UR7, PT, P1 ;  /* 0x00000007ff007c0c */ /* 0x000fda000bf25310 */
[----:B------:R-:W-:Y:S05]  /*14b0*/  @!P1 BRA `(.L_x_7984) ;  /* 0x0000000000289947 */ /* 0x000fea0003800000 */
[----:B------:R-:W-:Y:S01]  /*14c0*/  R2UR UR6, R202 ;  /* 0x00000000ca0672ca */ /* 0x000fe200000e0000 */
[----:B------:R-:W-:-:S12]  /*14d0*/  ULDC.64 UR4, c[0x0][0xb00] ;  /* 0x0002c00000047ab9 */ /* 0x000fd80000000a00 */
        /* <DEDUP_REMOVED lines=8> */
.L_x_7984:
[----:B------:R-:W-:Y:S01]  /*1560*/  UIADD3 UR52, -UR52, UR4, URZ ;  /* 0x0000000434347290 */ /* 0x000fe2000fffe13f */
[----:B------:R-:W-:Y:S01]  /*1570*/  IMAD.MOV.U32 R40, RZ, RZ, RZ ;  /* 0x000000ffff287224 */ /* 0x000fe200078e00ff */
[----:B------:R-:W-:Y:S02]  /*1580*/  CS2R R164, SRZ ;  /* 0x0000000000a47805 */ /* 0x000fe4000001ff00 */
[----:B------:R-:W-:Y:S01]  /*1590*/  CS2R R34, SRZ ;  /* 0x0000000000227805 */ /* 0x000fe2000001ff00 */
[----:B------:R-:W-:Y:S01]  /*15a0*/  UISETP.GE.AND UP0, UPT, UR52, 0x1, UPT ;  /* 0x000000013400788c */ /* 0x000fe2000bf06270 */
[----:B------:R-:W-:Y:S01]  /*15b0*/  CS2R R36, SRZ ;  /* 0x0000000000247805 */ /* 0x000fe2000001ff00 */
[----:B------:R-:W-:Y:S01]  /*15c0*/  UIADD3 UR4, UR52, 0x5f, URZ ;  /* 0x0000005f34047890 */ /* 0x000fe2000fffe03f */
[----:B------:R-:W-:Y:S01]  /*15d0*/  CS2R R32, SRZ ;  /* 0x0000000000207805 */ /* 0x000fe2000001ff00 */
[----:B------:R-:W-:Y:S01]  /*15e0*/  IMAD.MOV.U32 R12, RZ, RZ, RZ ;  /* 0x000000ffff0c7224 */ /* 0x000fe200078e00ff */
[----:B------:R-:W-:-:S02]  /*15f0*/  CS2R R26, SRZ ;  /* 0x00000000001a7805 */ /* 0x000fc4000001ff00 */
[----:B------:R-:W-:Y:S01]  /*1600*/  PLOP3.LUT P1, PT, PT, PT, UP0, 0x80, 0x0 ;  /* 0x000000000000781c */ /* 0x000fe20003f2f008 */
[----:B------:R-:W-:Y:S01]  /*1610*/  UIMAD.WIDE UR4, UR4, 0x2aaaaaab, URZ ;  /* 0x2aaaaaab040478a5 */ /* 0x000fe2000f8e023f */
[----:B------:R-:W-:Y:S01]  /*1620*/  CS2R R28, SRZ ;  /* 0x00000000001c7805 */ /* 0x000fe2000001ff00 */
[----:B------:R-:W-:Y:S01]  /*1630*/  IMAD.MOV.U32 R166, RZ, RZ, RZ ;  /* 0x000000ffffa67224 */ /* 0x000fe200078e00ff */
[----:B------:R-:W-:Y:S01]  /*1640*/  CS2R R24, SRZ ;  /* 0x0000000000187805 */ /* 0x000fe2000001ff00 */
[----:B------:R-:W-:-:S04]  /*1650*/  USHF.R.U32.HI UR53, URZ, 0x1f, UR5 ;  /* 0x0000001f3f357899 */ /* 0x000fc80008011605 */
[----:B------:R-:W-:-:S04]  /*1660*/  ULEA.HI.SX32 UR53, UR5, UR53, 0x1c ;  /* 0x0000003505357291 */ /* 0x000fc8000f8fe23f */
[----:B------:R-:W-:Y:S08]  /*1670*/  @!P1 BRA `(.L_x_7985) ;  /* 0x0000005000ec9947 */ /* 0x000ff00003800000 */
[----:B------:R-:W0:Y:S01]  /*1680*/  S2R R4, SR_CgaCtaId ;  /* 0x0000000000047919 */ /* 0x000e220000008800 */
[----:B------:R-:W-:Y:S01]  /*1690*/  MOV R3, 0x400 ;  /* 0x0000040000037802 */ /* 0x000fe20000000f00 */
[----:B------:R-:W1:Y:S03]  /*16a0*/  SHFL.IDX PT, R0, R218, RZ, 0x1f ;  /* 0x00001fffda007589 */ /* 0x000e6600000e0000 */
[----:B0-----:R-:W-:Y:S02]  /*16b0*/  LEA R4, R4, R3, 0x18 ;  /* 0x0000000304047211 */ /* 0x001fe400078ec0ff */
[----:B-1----:R-:W-:-:S03]  /*16c0*/  LEA.HI R3, R0, R0, RZ, 0x1 ;  /* 0x0000000000037211 */ /* 0x002fc600078f08ff */
[----:B------:R-:W-:Y:S01]  /*16d0*/  VIADD R4, R4, 0x18400 ;  /* 0x0001840004047836 */ /* 0x000fe20000000000 */
[----:B------:R-:W-:-:S04]  /*16e0*/  LOP3.LUT R3, R3, 0xffffe, RZ, 0xc0, !PT ;  /* 0x000ffffe03037812 */ /* 0x000fc800078ec0ff */
[----:B------:R-:W-:Y:S01]  /*16f0*/  LOP3.LUT P0, RZ, R4, 0x1bf, RZ, 0xc0, !PT ;  /* 0x000001bf04ff7812 */ /* 0x000fe2000780c0ff */
[----:B------:R-:W-:-:S12]  /*1700*/  IMAD.IADD R16, R0, 0x1, -R3 ;  /* 0x0000000100107824 */ /* 0x000fd800078e0a03 */
        /* <DEDUP_REMOVED lines=17> */
.L_x_7986:
[----:B------:R-:W0:Y:S01]  /*1820*/  S2R R3, SR_CgaCtaId ;  /* 0x0000000000037919 */ /* 0x000e220000008800 */
[----:B------:R-:W-:Y:S02]  /*1830*/  R2UR UR5, R204 ;  /* 0x00000000cc0572ca */ /* 0x000fe400000e0000 */
[----:B------:R-:W-:Y:S01]  /*1840*/  MOV R0, 0x400 ;  /* 0x0000040000007802 */ /* 0x000fe20000000f00 */
[----:B------:R-:W1:Y:S10]  /*1850*/  S2R R17, SR_TID.X ;  /* 0x0000000000117919 */ /* 0x000e740000002100 */
[----:B------:R-:W-:-:S04]  /*1860*/  ULEA.HI UR4, UR5, UR5, URZ, 0x1 ;  /* 0x0000000505047291 */ /* 0x000fc8000f8f083f */
[----:B------:R-:W-:-:S04]  /*1870*/  ULOP3.LUT UR4, UR4, 0xfffffffe, URZ, 0xc0, !UPT ;  /* 0xfffffffe04047892 */ /* 0x000fc8000f8ec03f */
[----:B------:R-:W-:-:S06]  /*1880*/  UIADD3 UR4, UR5, -UR4, URZ ;  /* 0x8000000405047290 */ /* 0x000fcc000fffe03f */
[----:B------:R-:W-:Y:S01]  /*1890*/  IMAD.U32 R4, RZ, RZ, UR4 ;  /* 0x00000004ff047e24 */ /* 0x000fe2000f8e00ff */
[----:B0-----:R-:W-:-:S04]  /*18a0*/  LEA R5, R3, R0, 0x18 ;  /* 0x0000000003057211 */ /* 0x001fc800078ec0ff */
[----:B------:R-:W-:Y:S02]  /*18b0*/  SHF.L.U32 R0, R4, 0x1f, RZ ;  /* 0x0000001f04007819 */ /* 0x000fe400000006ff */
[----:B-1----:R-:W-:Y:S02]  /*18c0*/  SHF.R.U32.HI R17, RZ, 0x7, R17 ;  /* 0x00000007ff117819 */ /* 0x002fe40000011611 */
[----:B------:R-:W0:Y:S03]  /*18d0*/  SYNCS.PHASECHK.TRANS64.TRYWAIT P0, [R5+URZ+0x32400], R0 ;  /* 0x03240000050075a7 */ /* 0x000e26000800017f */
[----:B------:R-:W-:Y:S01]  /*18e0*/  VIADD R214, R17, 0x8 ;  /* 0x0000000811d67836 */ /* 0x000fe20000000000 */
[----:B0-----:R-:W-:Y:S06]  /*18f0*/  @!P0 BRA `(.L_x_7987) ;  /* 0x000000c4005c8947 */ /* 0x001fec0003800000 */
.L_x_8110:
[----:B------:R-:W-:Y:S05]  /*1900*/  WARPSYNC.ALL ;  /* 0x0000000000007948 */ /* 0x000fea0003800000 */
[----:B------:R-:W-:Y:S01]  /*1910*/  R2UR UR4, R222 ;  /* 0x00000000de0472ca */ /* 0x000fe200000e0000 */
[----:B------:R1:W-:-:S12]  /*1920*/  BAR.SYNC.DEFER_BLOCKING R214, 0x100 ;  /* 0x000400d60000751d */ /* 0x0003d80000010000 */
[----:B------:R-:W-:-:S05]  /*1930*/  IMAD.U32 R3, RZ, RZ, UR4 ;  /* 0x00000004ff037e24 */ /* 0x000fca000f8e00ff */
[----:B------:R-:W-:-:S13]  /*1940*/  ISETP.NE.AND P0, PT, R3, 0x3, PT ;  /* 0x000000030300780c */ /* 0x000fda0003f05270 */
[----:B-1----:R-:W-:Y:S05]  /*1950*/  @!P0 BRA `(.L_x_7988) ;  /* 0x0000000000048947 */ /* 0x002fea0003800000 */
[----:B------:R-:W-:Y:S01]  /*1960*/  BPT.TRAP 0x1 ;  /* 0x000000040000795c */ /* 0x000fe20000300000 */
.L_x_7988:
[----:B------:R-:W-:Y:S02]  /*1970*/  IMAD.U32 R4, RZ, RZ, UR36 ;  /* 0x00000024ff047e24 */ /* 0x000fe4000f8e00ff */
[----:B------:R-:W-:Y:S02]  /*1980*/  IMAD.U32 R6, RZ, RZ, UR37 ;  /* 0x00000025ff067e24 */ /* 0x000fe4000f8e00ff */
[----:B------:R-:W-:-:S03]  /*1990*/  IMAD R3, R4, 0x8, R5 ;  /* 0x0000000804037824 */ /* 0x000fc600078e0205 */
[----:B------:R-:W-:-:S04]  /*19a0*/  SHF.L.U32 R4, R6, 0x1f, RZ ;  /* 0x0000001f06047819 */ /* 0x000fc800000006ff */
[----:B------:R1:W2:Y:S01]  /*19b0*/  SYNCS.PHASECHK.TRANS64.TRYWAIT P1, [R3+URZ+0x32430], R4 ;  /* 0x03243004030075a7 */ /* 0x0002a2000802017f */
[----:B------:R-:W-:Y:S05]  /*19c0*/  @!P0 BRA `(.L_x_7989) ;  /* 0x0000000000048947 */ /* 0x000fea0003800000 */
[----:B------:R-:W-:Y:S01]  /*19d0*/  BPT.TRAP 0x1 ;  /* 0x000000040000795c */ /* 0x000fe20000300000 */
.L_x_7989:
[----:B------:R-:W-:Y:S01]  /*19e0*/  IMAD R16, R16, 0x2000, R5 ;  /* 0x0000200010107824 */ /* 0x000fe200078e0205 */
[----:B--2---:R-:W-:Y:S06]  /*19f0*/  @P1 BRA `(.L_x_7990) ;  /* 0x0000000000081947 */ /* 0x004fec0003800000 */
[----:B------:R-:W2:Y:S02]  /*1a00*/  SYNCS.PHASECHK.TRANS64.TRYWAIT P1, [R3+URZ+0x32430], R4 ;  /* 0x03243004030075a7 */ /* 0x000ea4000802017f */
[----:B--2---:R-:W-:Y:S05]  /*1a10*/  @!P1 BRA `(.L_x_7991) ;  /* 0x000000c400289947 */ /* 0x004fea0003800000 */
.L_x_7990:
[----:B------:R-:W-:Y:S01]  /*1a20*/  R2UR UR4, R5 ;  /* 0x00000000050472ca */ /* 0x000fe200000e0000 */
[----:B------:R-:W-:Y:S01]  /*1a30*/  WARPGROUP.ARRIVE ;  /* 0x00000000000079c5 */ /* 0x000fe20000000000 */
[----:B------:R-:W-:Y:S01]  /*1a40*/  R2UR UR5, R16 ;  /* 0x00000000100572ca */ /* 0x000fe200000e0000 */
[----:B------:R-:W-:Y:S01]  /*1a50*/  UMOV UR13, 0x40000040 ;  /* 0x40000040000d7882 */ /* 0x000fe20000000000 */
[----:B------:R-:W-:Y:S01]  /*1a60*/  UMOV UR15, 0x40000040 ;  /* 0x40000040000f7882 */ /* 0x000fe20000000000 */
[----:B------:R-:W-:-:S08]  /*1a70*/  IMAD.U32 R21, RZ, RZ, UR13 ;  /* 0x0000000dff157e24 */ /* 0x000fd0000f8e00ff */
[----:B------:R-:W-:Y:S02]  /*1a80*/  UIADD3 UR4, UR4, 0x1c400, URZ ;  /* 0x0001c40004047890 */ /* 0x000fe4000fffe03f */
[----:B------:R-:W-:Y:S02]  /*1a90*/  UIADD3 UR6, UR5, 0x18400, URZ ;  /* 0x0001840005067890 */ /* 0x000fe4000fffe03f */
[----:B------:R-:W-:Y:S02]  /*1aa0*/  USHF.R.U32.HI UR4, URZ, 0x4, UR4 ;  /* 0x000000043f047899 */ /* 0x000fe40008011604 */
[----:B------:R-:W-:Y:S02]  /*1ab0*/  USHF.R.U32.HI UR6, URZ, 0x4, UR6 ;  /* 0x000000043f067899 */ /* 0x000fe40008011606 */
[----:B------:R-:W-:Y:S02]  /*1ac0*/  ULOP3.LUT UR4, UR4, 0x3fff, URZ, 0xc0, !UPT ;  /* 0x00003fff04047892 */ /* 0x000fe4000f8ec03f */
[----:B------:R-:W-:-:S02]  /*1ad0*/  ULOP3.LUT UR6, UR6, 0x3fff, URZ, 0xc0, !UPT ;  /* 0x00003fff06067892 */ /* 0x000fc4000f8ec03f */
[----:B------:R-:W-:Y:S02]  /*1ae0*/  ULOP3.LUT UR39, UR4, 0x10000, URZ, 0xfc, !UPT ;  /* 0x0001000004277892 */ /* 0x000fe4000f8efc3f */
[----:B------:R-:W-:Y:S02]  /*1af0*/  ULOP3.LUT UR8, UR6, 0x10000, URZ, 0xfc, !UPT ;  /* 0x0001000006087892 */ /* 0x000fe4000f8efc3f */
[----:B------:R-:W-:Y:S02]  /*1b00*/  UIMAD UR4, UR36, 0x300, UR39 ;  /* 0x00000300240478a4 */ /* 0x000fe4000f8e0227 */
[----:B------:R-:W-:Y:S02]  /*1b10*/  UIADD3 UR6, UR8, 0x2, URZ ;  /* 0x0000000208067890 */ /* 0x000fe4000fffe03f */
[----:B------:R-:W-:Y:S01]  /*1b20*/  UIADD3 UR7, UR4, 0x2, URZ ;  /* 0x0000000204077890 */ /* 0x000fe2000fffe03f */
[----:B------:R-:W-:Y:S02]  /*1b30*/  UMOV UR12, UR8 ;  /* 0x00000008000c7c82 */ /* 0x000fe40008000000 */
[----:B------:R-:W-:Y:S01]  /*1b40*/  UMOV UR14, UR4 ;  /* 0x00000004000e7c82 */ /* 0x000fe20008000000 */
[----:B------:R-:W-:Y:S01]  /*1b50*/  IMAD.U32 R20, RZ, RZ, UR12 ;  /* 0x0000000cff147e24 */ /* 0x000fe2000f8e00ff */
[----:B------:R-:W-:Y:S01]  /*1b60*/  HGMMA.64x96x16.F32.BF16 R24, gdesc[UR12], RZ, !UPT, gsb0 ;  /* 0x016000000c1879f0 */ /* 0x000fe2000c0018ff */
[----:B------:R-:W-:Y:S01]  /*1b70*/  UMOV UR12, UR6 ;  /* 0x00000006000c7c82 */ /* 0x000fe20008000000 */
[----:B------:R-:W-:Y:S01]  /*1b80*/  UMOV UR13, 0x40000040 ;  /* 0x40000040000d7882 */ /* 0x000fe20000000000 */
[----:B------:R-:W-:Y:S01]  /*1b90*/  UMOV UR14, UR7 ;  /* 0x00000007000e7c82 */ /* 0x000fe20008000000 */
[----:B------:R-:W-:Y:S01]  /*1ba0*/  UMOV UR15, 0x40000040 ;  /* 0x40000040000f7882 */ /* 0x000fe20000000000 */
[----:B------:R-:W-:Y:S01]  /*1bb0*/  UIADD3 UR6, UR8, 0x4, URZ ;  /* 0x0000000408067890 */ /* 0x000fe2000fffe03f */
[----:B------:R-:W-:Y:S01]  /*1bc0*/  IMAD.U32 R18, RZ, RZ, UR12 ;  /* 0x0000000cff127e24 */ /* 0x000fe2000f8e00ff */
[----:B------:R-:W-:Y:S01]  /*1bd0*/  UIADD3 UR7, UR4, 0x4, URZ ;  /* 0x0000000404077890 */ /* 0x000fe2000fffe03f */
[----:B------:R-:W-:Y:S01]  /*1be0*/  IMAD.U32 R19, RZ, RZ, UR13 ;  /* 0x0000000dff137e24 */ /* 0x000fe2000f8e00ff */
[----:B------:R-:W-:Y:S01]  /*1bf0*/  UIADD3 UR4, UR4, 0x6, URZ ;  /* 0x0000000604047890 */ /* 0x000fe2000fffe03f */
[----:B------:R-:W-:-:S02]  /*1c00*/  WARPGROUP.DEPBAR.LE gsb0, 0x0 ;  /* 0x00008000000079c5 */ /* 0x000fc40000010000 */
[----:B------:R-:W-:-:S06]  /*1c10*/  WARPGROUP.ARRIVE ;  /* 0x00000000000079c5 */ /* 0x000fcc0000000000 */
[----:B------:R-:W-:Y:S01]  /*1c20*/  HGMMA.64x96x16.F32.BF16 R24, gdesc[UR12], R24, gsb0 ;  /* 0x016000000c1879f0 */ /* 0x000fe20008001818 */
[----:B------:R-:W-:Y:S01]  /*1c30*/  UMOV UR12, UR6 ;  /* 0x00000006000c7c82 */ /* 0x000fe20008000000 */
[----:B------:R-:W-:Y:S01]  /*1c40*/  UMOV UR13, 0x40000040 ;  /* 0x40000040000d7882 */ /* 0x000fe20000000000 */
[----:B------:R-:W-:Y:S01]  /*1c50*/  UMOV UR14, UR7 ;  /* 0x00000007000e7c82 */ /* 0x000fe20008000000 */
[----:B------:R-:W-:Y:S01]  /*1c60*/  UMOV UR15, 0x40000040 ;  /* 0x40000040000f7882 */ /* 0x000fe20000000000 */
[----:B------:R-:W-:Y:S01]  /*1c70*/  UIADD3 UR6, UR8, 0x6, URZ ;  /* 0x0000000608067890 */ /* 0x000fe2000fffe03f */
[----:B------:R-:W-:Y:S02]  /*1c80*/  IMAD.U32 R16, RZ, RZ, UR12 ;  /* 0x0000000cff107e24 */ /* 0x000fe4000f8e00ff */
[----:B------:R-:W-:Y:S01]  /*1c90*/  IMAD.U32 R17, RZ, RZ, UR13 ;  /* 0x0000000dff117e24 */ /* 0x000fe2000f8e00ff */
[----:B------:R-:W-:Y:S02]  /*1ca0*/  WARPGROUP.DEPBAR.LE gsb0, 0x0 ;  /* 0x00008000000079c5 */ /* 0x000fe40000010000 */
[----:B------:R-:W-:-:S06]  /*1cb0*/  WARPGROUP.ARRIVE ;  /* 0x00000000000079c5 */ /* 0x000fcc0000000000 */
[----:B------:R-:W-:Y:S01]  /*1cc0*/  HGMMA.64x96x16.F32.BF16 R24, gdesc[UR12], R24, gsb0 ;  /* 0x016000000c1879f0 */ /* 0x000fe20008001818 */
[----:B------:R-:W-:Y:S01]  /*1cd0*/  UMOV UR12, UR6 ;  /* 0x00000006000c7c82 */ /* 0x000fe20008000000 */
[----:B------:R-:W-:Y:S01]  /*1ce0*/  UMOV UR13, 0x40000040 ;  /* 0x40000040000d7882 */ /* 0x000fe20000000000 */
[----:B------:R-:W-:Y:S01]  /*1cf0*/  UMOV UR14, UR4 ;  /* 0x00000004000e7c82 */ /* 0x000fe20008000000 */
[----:B------:R-:W-:Y:S01]  /*1d00*/  UMOV UR15, 0x40000040 ;  /* 0x40000040000f7882 */ /* 0x000fe20000000000 */
[----:B------:R-:W-:Y:S02]  /*1d10*/  IMAD.U32 R14, RZ, RZ, UR12 ;  /* 0x0000000cff0e7e24 */ /* 0x000fe4000f8e00ff */
[----:B------:R-:W-:Y:S01]  /*1d20*/  IMAD.U32 R15, RZ, RZ, UR13 ;  /* 0x0000000dff0f7e24 */ /* 0x000fe2000f8e00ff */
[----:B------:R-:W-:Y:S02]  /*1d30*/  WARPGROUP.DEPBAR.LE gsb0, 0x0 ;  /* 0x00008000000079c5 */ /* 0x000fe40000010000 */
[----:B------:R-:W-:-:S06]  /*1d40*/  WARPGROUP.ARRIVE ;  /* 0x00000000000079c5 */ /* 0x000fcc0000000000 */
[----:B------:R-:W-:Y:S03]  /*1d50*/  HGMMA.64x96x16.F32.BF16 R24, gdesc[UR12], R24, gsb0 ;  /* 0x016000000c1879f0 */ /* 0x000fe60008001818 */
[----:B------:R-:W-:Y:S02]  /*1d60*/  WARPGROUP.DEPBAR.LE gsb0, 0x0 ;  /* 0x00008000000079c5 */ /* 0x000fe40000010000 */
[----:B------:R-:W3:Y:S02]  /*1d70*/  SYNCS.PHASECHK.TRANS64.TRYWAIT P1, [R5+URZ+0x32410], R0 ;  /* 0x03241000050075a7 */ /* 0x000ee4000802017f */
[----:B---3--:R-:W-:Y:S05]  /*1d80*/  @!P1 BRA `(.L_x_7992) ;  /* 0x000000c000609947 */ /* 0x008fea0003800000 */
.L_x_8111:
[----:B------:R-:W-:Y:S05]  /*1d90*/  @!P0 BRA `(.L_x_7993) ;  /* 0x0000000000048947 */ /* 0x000fea0003800000 */
[----:B------:R-:W-:Y:S01]  /*1da0*/  BPT.TRAP 0x1 ;  /* 0x000000040000795c */ /* 0x000fe20000300000 */
.L_x_7993:
[----:B------:R4:W0:Y:S01]  /*1db0*/  SYNCS.PHASECHK.TRANS64.TRYWAIT P1, [R3+URZ+0x32450], R4 ;  /* 0x03245004030075a7 */ /* 0x000822000802017f */
[----:B------:R-:W-:Y:S05]  /*1dc0*/  @!P0 BRA `(.L_x_7994) ;  /* 0x0000000000048947 */ /* 0x000fea0003800000 */
[----:B------:R-:W-:Y:S01]  /*1dd0*/  BPT.TRAP 0x1 ;  /* 0x000000040000795c */ /* 0x000fe20000300000 */
.L_x_7994:
[----:B0-----:R-:W-:Y:S05]  /*1de0*/  @P1 BRA `(.L_x_7995) ;  /* 0x0000000000081947 */ /* 0x001fea0003800000 */
[----:B------:R-:W0:Y:S02]  /*1df0*/  SYNCS.PHASECHK.TRANS64.TRYWAIT P1, [R3+URZ+0x32450], R4 ;  /* 0x03245004030075a7 */ /* 0x000e24000802017f */
[----:B0-----:R-:W-:Y:S05]  /*1e00*/  @!P1 BRA `(.L_x_7996) ;  /* 0x000000c000549947 */ /* 0x001fea0003800000 */
.L_x_7995:
[----:B------:R-:W-:Y:S01]  /*1e10*/  R2UR UR4, R5 ;  /* 0x00000000050472ca */ /* 0x000fe200000e0000 */
[----:B------:R-:W-:Y:S01]  /*1e20*/  UIADD3 UR5, UR5, 0x22400, URZ ;  /* 0x0002240005057890 */ /* 0x000fe2000fffe03f */
[----:B------:R-:W-:Y:S01]  /*1e30*/  WARPGROUP.ARRIVE ;  /* 0x00000000000079c5 */ /* 0x000fe20000000000 */
[----:B------:R-:W-:Y:S01]  /*1e40*/  UMOV UR9, 0x40000040 ;  /* 0x4000004000097882 */ /* 0x000fe20000000000 */
[----:B------:R-:W-:Y:S01]  /*1e50*/  UMOV UR11, 0x40000040 ;  /* 0x40000040000b7882 */ /* 0x000fe20000000000 */
[----:B------:R-:W-:Y:S01]  /*1e60*/  USHF.R.U32.HI UR5, URZ, 0x4, UR5 ;  /* 0x000000043f057899 */ /* 0x000fe20008011605 */
[----:B---3--:R-:W-:Y:S01]  /*1e70*/  IMAD.U32 R5, RZ, RZ, UR9 ;  /* 0x00000009ff057e24 */ /* 0x008fe2000f8e00ff */
[----:B------:R-:W-:Y:S01]  /*1e80*/  UMOV UR13, 0x40000040 ;  /* 0x40000040000d7882 */ /* 0x000fe20000000000 */
[----:B------:R-:W-:Y:S01]  /*1e90*/  UMOV UR15, 0x40000040 ;  /* 0x40000040000f7882 */ /* 0x000fe20000000000 */
[----:B------:R-:W-:Y:S01]  /*1ea0*/  IMAD.U32 R7, RZ, RZ, UR13 ;  /* 0x0000000dff077e24 */ /* 0x000fe2000f8e00ff */
[----:B------:R-:W-:Y:S01]  /*1eb0*/  UMOV UR17, 0x40000040 ;  /* 0x4000004000117882 */ /* 0x000fe20000000000 */
[----:B------:R-:W-:Y:S01]  /*1ec0*/  UMOV UR19, 0x40000040 ;  /* 0x4000004000137882 */ /* 0x000fe20000000000 */
[----:B------:R-:W-:Y:S01]  /*1ed0*/  UMOV UR21, 0x40000040 ;  /* 0x4000004000157882 */ /* 0x000fe20000000000 */
[----:B------:R-:W-:Y:S01]  /*1ee0*/  UIADD3 UR4, UR4, 0x400, URZ ;  /* 0x0000040004047890 */ /* 0x000fe2000fffe03f */
[----:B------:R-:W0:Y:S01]  /*1ef0*/  S2R R72, SR_TID.X ;  /* 0x0000000000487919 */ /* 0x000e220000002100 */
[----:B------:R-:W-:Y:S01]  /*1f00*/  UMOV UR23, 0x40000040 ;  /* 0x4000004000177882 */ /* 0x000fe20000000000 */
[----:B------:R-:W-:Y:S01]  /*1f10*/  UMOV UR25, 0x40000040 ;  /* 0x4000004000197882 */ /* 0x000fe20000000000 */
[----:B------:R-:W-:Y:S01]  /*1f20*/  USHF.R.U32.HI UR4, URZ, 0x4, UR4 ;  /* 0x000000043f047899 */ /* 0x000fe20008011604 */
[----:B------:R-:W-:Y:S01]  /*1f30*/  UMOV UR27, 0x40000040 ;  /* 0x40000040001b7882 */ /* 0x000fe20000000000 */
[----:B------:R-:W-:-:S02]  /*1f40*/  UMOV UR29, 0x40000040 ;  /* 0x40000040001d7882 */ /* 0x000fc40000000000 */
[----:B------:R-:W-:Y:S02]  /*1f50*/  ULOP3.LUT UR7, UR4, 0x3fff, URZ, 0xc0, !UPT ;  /* 0x00003fff04077892 */ /* 0x000fe4000f8ec03f */
[----:B------:R-:W-:Y:S02]  /*1f60*/  ULOP3.LUT UR4, UR5, 0x3fff, URZ, 0xc0, !UPT ;  /* 0x00003fff05047892 */ /* 0x000fe4000f8ec03f */
[----:B------:R-:W-:Y:S02]  /*1f70*/  ULOP3.LUT UR38, UR7, 0x10000, URZ, 0xfc, !UPT ;  /* 0x0001000007267892 */ /* 0x000fe4000f8efc3f */
[----:B------:R-:W-:Y:S02]  /*1f80*/  ULOP3.LUT UR4, UR4, 0x10000, URZ, 0xfc, !UPT ;  /* 0x0001000004047892 */ /* 0x000fe4000f8efc3f */
[----:B------:R-:W-:Y:S02]  /*1f90*/  UIMAD UR5, UR36, 0xc00, UR38 ;  /* 0x00000c00240578a4 */ /* 0x000fe4000f8e0226 */
[----:B------:R-:W-:-:S02]  /*1fa0*/  UIADD3 UR6, UR4, 0x2, URZ ;  /* 0x0000000204067890 */ /* 0x000fc4000fffe03f */
[----:B------:R-:W-:Y:S02]  /*1fb0*/  UIADD3 UR16, UR4, 0x406, URZ ;  /* 0x0000040604107890 */ /* 0x000fe4000fffe03f */
[----:B------:R-:W-:Y:S01]  /*1fc0*/  UMOV UR8, UR4 ;  /* 0x0000000400087c82 */ /* 0x000fe20008000000 */
[----:B------:R-:W-:Y:S01]  /*1fd0*/  UMOV UR10, UR5 ;  /* 0x00000005000a7c82 */ /* 0x000fe20008000000 */
[----:B-12-4-:R-:W-:Y:S01]  /*1fe0*/  IMAD.U32 R4, RZ, RZ, UR8 ;  /* 0x00000008ff047e24 */ /* 0x016fe2000f8e00ff */
[----:B------:R-:W-:Y:S01]  /*1ff0*/  HGMMA.64x96x16.F32.BF16 R24, gdesc[UR8], R24, gsb0 ;  /* 0x01600000081879f0 */ /* 0x000fe20008001818 */
[----:B------:R-:W-:Y:S01]  /*2000*/  UIADD3 UR8, UR5, 0x2, URZ ;  /* 0x0000000205087890 */ /* 0x000fe2000fffe03f */
[----:B------:R-:W-:Y:S01]  /*2010*/  UMOV UR12, UR6 ;  /* 0x00000006000c7c82 */ /* 0x000fe20008000000 */
[----:B------:R-:W-:Y:S01]  /*2020*/  UIADD3 UR6, UR4, 0x4, URZ ;  /* 0x0000000404067890 */ /* 0x000fe2000fffe03f */
[----:B------:R-:W-:Y:S01]  /*2030*/  IMAD.U32 R6, RZ, RZ, UR12 ;  /* 0x0000000cff067e24 */ /* 0x000fe2000f8e00ff */
[----:B------:R-:W-:-:S03]  /*2040*/  UIADD3 UR10, UR5, 0x302, URZ ;  /* 0x00000302050a7890 */ /* 0x000fc6000fffe03f */
[----:B------:R-:W-:Y:S01]  /*2050*/  UMOV UR14, UR8 ;  /* 0x00000008000e7c82 */ /* 0x000fe20008000000 */
[----:B------:R-:W-:Y:S01]  /*2060*/  UIADD3 UR8, UR5, 0x4, URZ ;  /* 0x0000000405087890 */ /* 0x000fe2000fffe03f */
[----:B------:R-:W-:Y:S01]  /*2070*/  UMOV UR9, 0x40000040 ;  /* 0x4000004000097882 */ /* 0x000fe20000000000 */
[----:B------:R-:W-:Y:S01]  /*2080*/  UMOV UR11, 0x40000040 ;  /* 0x40000040000b7882 */ /* 0x000fe20000000000 */
[----:B------:R-:W-:Y:S02]  /*2090*/  UIADD3 UR18, UR5, 0x306, URZ ;  /* 0x0000030605127890 */ /* 0x000fe4000fffe03f */
[----:B------:R-:W-:Y:S02]  /*20a0*/  UIADD3 UR20, UR4, 0x800, URZ ;  /* 0x0000080004147890 */ /* 0x000fe4000fffe03f */
[----:B------:R-:W-:Y:S02]  /*20b0*/  UIADD3 UR22, UR5, 0x600, URZ ;  /* 0x0000060005167890 */ /* 0x000fe4000fffe03f */
[----:B------:R-:W-:-:S02]  /*20c0*/  UIADD3 UR24, UR4, 0x802, URZ ;  /* 0x0000080204187890 */ /* 0x000fc4000fffe03f */
[----:B------:R-:W-:Y:S02]  /*20d0*/  UIADD3 UR26, UR5, 0x602, URZ ;  /* 0x00000602051a7890 */ /* 0x000fe4000fffe03f */
[----:B------:R-:W-:Y:S02]  /*20e0*/  UIADD3 UR28, UR4, 0x804, URZ ;  /* 0x00000804041c7890 */ /* 0x000fe4000fffe03f */
[----:B------:R-:W-:Y:S01]  /*20f0*/  UIADD3 UR30, UR5, 0x604, URZ ;  /* 0x00000604051e7890 */ /* 0x000fe2000fffe03f */
        /* <DEDUP_REMOVED lines=21> */
[----:B------:R-:W-:Y:S02]  /*2250*/  ULOP3.LUT UR7, UR7, 0x3000000, URZ, 0xfc, !UPT ;  /* 0x0300000007077892 */ /* 0x000fe4000f8efc3f */
[----:B------:R-:W-:Y:S01]  /*2260*/  UISETP.GE.AND UP0, UPT, UR52, 0x61, UPT ;  /* 0x000000613400788c */ /* 0x000fe2000bf06270 */
[----:B------:R-:W-:Y:S02]  /*2270*/  WARPGROUP.DEPBAR.LE gsb0, 0x0 ;  /* 0x00008000000079c5 */ /* 0x000fe40000010000 */
[----:B------:R-:W-:-:S06]  /*2280*/  WARPGROUP.ARRIVE ;  /* 0x00000000000079c5 */ /* 0x000fcc0000000000 */
[----:B------:R-:W-:Y:S01]  /*2290*/  HGMMA.64x96x16.F32.BF16 R24, gdesc[UR12], R24, gsb0 ;  /* 0x016000000c1879f0 */ /* 0x000fe20008001818 */
        /* <DEDUP_REMOVED lines=28> */
[----:B------:R-:W-:Y:S01]  /*2460*/  ULDC UR6, c[0x0][0xa80] ;  /* 0x0002a00000067ab9 */ /* 0x000fe20000000800 */
[----:B------:R-:W-:Y:S01]  /*2470*/  IMAD.U32 R13, RZ, RZ, UR13 ;  /* 0x0000000dff0d7e24 */ /* 0x000fe2000f8e00ff */
[----:B------:R-:W-:Y:S02]  /*2480*/  WARPGROUP.DEPBAR.LE gsb0, 0x0 ;  /* 0x00008000000079c5 */ /* 0x000fe40000010000 */
[----:B------:R-:W-:-:S06]  /*2490*/  WARPGROUP.ARRIVE ;  /* 0x00000000000079c5 */ /* 0x000fcc0000000000 */
[----:B------:R-:W-:Y:S01]  /*24a0*/  HGMMA.64x96x16.F32.BF16 R24, gdesc[UR12], R24, gsb0 ;  /* 0x016000000c1879f0 */ /* 0x000fe20008001818 */
[----:B------:R-:W-:Y:S02]  /*24b0*/  UIADD3 UR12, UR4, 0x404, URZ ;  /* 0x00000404040c7890 */ /* 0x000fe4000fffe03f */
[----:B------:R-:W-:Y:S01]  /*24c0*/  UIADD3 UR14, UR5, 0x304, URZ ;  /* 0x00000304050e7890 */ /* 0x000fe2000fffe03f */
[----:B------:R-:W-:Y:S01]  /*24d0*/  UMOV UR13, 0x40000040 ;  /* 0x40000040000d7882 */ /* 0x000fe20000000000 */
[----:B------:R-:W-:Y:S01]  /*24e0*/  UMOV UR15, 0x40000040 ;  /* 0x40000040000f7882 */ /* 0x000fe20000000000 */
[----:B------:R-:W-:-:S04]  /*24f0*/  UIMAD UR4, UR53, -0x60, UR52 ;  /* 0xffffffa0350478a4 */ /* 0x000fc8000f8e0234 */
[----:B------:R-:W-:-:S06]  /*2500*/  UIADD3 UR4, UR4, 0x60, URZ ;  /* 0x0000006004047890 */ /* 0x000fcc000fffe03f */
[----:B------:R-:W-:Y:S01]  /*2510*/  IMAD.U32 R0, RZ, RZ, UR4 ;  /* 0x00000004ff007e24 */ /* 0x000fe2000f8e00ff */
[----:B------:R-:W-:-:S03]  /*2520*/  UIMAD UR4, UR36, 0xc00, UR7 ;  /* 0x00000c00240478a4 */ /* 0x000fc6000f8e0207 */
        /* <DEDUP_REMOVED lines=10> */
[----:B------:R-:W-:Y:S01]  /*25d0*/  UMOV UR10, UR4 ;  /* 0x00000004000a7c82 */ /* 0x000fe20008000000 */
        /* <DEDUP_REMOVED lines=35> */
[----:B------:R-:W-:-:S02]  /*2810*/  FSEL R25, R30, -INF , P6 ;  /* 0xff8000001e197808 */ /* 0x000fc40003000000 */
[----:B------:R-:W-:Y:S02]  /*2820*/  FSEL R30, R29, -INF , P5 ;  /* 0xff8000001d1e7808 */ /* 0x000fe40002800000 */
[----:B------:R-:W-:Y:S02]  /*2830*/  FSEL R28, R28, -INF , P6 ;  /* 0xff8000001c1c7808 */ /* 0x000fe40003000000 */
[----:B------:R-:W-:Y:S02]  /*2840*/  FMNMX.FTZ R29, R24, R26, !PT ;  /* 0x0000001a181d7209 */ /* 0x000fe40007810000 */
[----:B------:R-:W-:Y:S02]  /*2850*/  FSEL R159, R32, -INF , P4 ;  /* 0xff800000209f7808 */ /* 0x000fe40002000000 */
[----:B------:R-:W-:Y:S02]  /*2860*/  FMNMX.FTZ R29, R28, R29, !PT ;  /* 0x0000001d1c1d7209 */ /* 0x000fe40007810000 */
[----:B------:R-:W-:-:S02]  /*2870*/  FSEL R161, R33, -INF , P3 ;  /* 0xff80000021a17808 */ /* 0x000fc40001800000 */
[----:B------:R-:W-:Y:S02]  /*2880*/  FMNMX.FTZ R32, R30, R29, !PT ;  /* 0x0000001d1e207209 */ /* 0x000fe40007810000 */
[----:B------:R-:W-:Y:S02]  /*2890*/  FSEL R27, R27, -INF , P1 ;  /* 0xff8000001b1b7808 */ /* 0x000fe40000800000 */
[----:B------:R-:W-:Y:S02]  /*28a0*/  FMNMX.FTZ R32, R159, R32, !PT ;  /* 0x000000209f207209 */ /* 0x000fe40007810000 */
[----:B------:R-:W-:Y:S02]  /*28b0*/  ISETP.GT.AND P2, PT, R0, 0x18, PT ;  /* 0x000000180000780c */ /* 0x000fe40003f44270 */
[----:B------:R-:W-:Y:S02]  /*28c0*/  FMNMX.FTZ R29, R161, R32, !PT ;  /* 0x00000020a11d7209 */ /* 0x000fe40007810000 */
[----:B------:R-:W-:-:S02]  /*28d0*/  FMNMX.FTZ R32, R73, R27, !PT ;  /* 0x0000001b49207209 */ /* 0x000fc40007810000 */
[----:B------:R-:W-:Y:S02]  /*28e0*/  ISETP.GT.AND P1, PT, R0, 0x19, PT ;  /* 0x000000190000780c */ /* 0x000fe40003f24270 */
[----:B------:R-:W-:Y:S02]  /*28f0*/  FSEL R164, R36, -INF , P2 ;  /* 0xff80000024a47808 */ /* 0x000fe40001000000 */
[----:B------:R-:W-:Y:S02]  /*2900*/  FSEL R31, R31, -INF , P5 ;  /* 0xff8000001f1f7808 */ /* 0x000fe40002800000 */
[----:B------:R-:W-:Y:S02]  /*2910*/  FMNMX.FTZ R32, R25, R32, !PT ;  /* 0x0000002019207209 */ /* 0x000fe40007810000 */
[----:B------:R-:W-:Y:S02]  /*2920*/  FSEL R168, R37, -INF , P1 ;  /* 0xff80000025a87808 */ /* 0x000fe40000800000 */
[----:B------:R-:W-:-:S02]  /*2930*/  FMNMX.FTZ R29, R164, R29, !PT ;  /* 0x0000001da41d7209 */ /* 0x000fc40007810000 */
[----:B------:R-:W-:Y:S02]  /*2940*/  FSEL R157, R34, -INF , P4 ;  /* 0xff800000229d7808 */ /* 0x000fe40002000000 */
[----:B------:R-:W-:Y:S02]  /*2950*/  FMNMX.FTZ R32, R31, R32, !PT ;  /* 0x000000201f207209 */ /* 0x000fe40007810000 */
        /* <DEDUP_REMOVED lines=104> */
[--C-:B------:R-:W-:Y:S01]  /*2fe0*/  FFMA.FTZ R194, R28, UR6, -R211.reuse ;  /* 0x000000061cc27c23 */ /* 0x100fe200080108d3 */
[----:B------:R-:W-:Y:S01]  /*2ff0*/  FSEL R212, R212, RZ, P1 ;  /* 0x000000ffd4d47208 */ /* 0x000fe20000800000 */
[--C-:B------:R-:W-:Y:S01]  /*3000*/  FFMA.FTZ R195, R30, UR6, -R211.reuse ;  /* 0x000000061ec37c23 */ /* 0x100fe200080108d3 */
[----:B0-----:R-:W-:Y:S01]  /*3010*/  LOP3.LUT P1, RZ, R72, 0x7f, RZ, 0xc0, !PT ;  /* 0x0000007f48ff7812 */ /* 0x001fe2000782c0ff */
[----:B------:R-:W-:Y:S01]  /*3020*/  MUFU.EX2 R192, R192 ;  /* 0x000000c000c07308 */ /* 0x000fe20000000800 */
[----:B------:R-:W-:Y:S01]  /*3030*/  SHF.R.U32.HI R72, RZ, 0x7, R72 ;  /* 0x00000007ff487819 */ /* 0x000fe20000011648 */
[--C-:B------:R-:W-:Y:S01]  /*3040*/  FFMA.FTZ R196, R73, UR6, -R212.reuse ;  /* 0x0000000649c47c23 */ /* 0x100fe200080108d4 */
[--C-:B------:R-:W-:Y:S01]  /*3050*/  FFMA.FTZ R197, R27, UR6, -R212.reuse ;  /* 0x000000061bc57c23 */ /* 0x100fe200080108d4 */
[--C-:B------:R-:W-:Y:S01]  /*3060*/  FFMA.FTZ R198, R25, UR6, -R212.reuse ;  /* 0x0000000619c67c23 */ /* 0x100fe200080108d4 */
[----:B------:R-:W-:Y:S01]  /*3070*/  IADD3 R158, -R72, 0xb, RZ ;  /* 0x0000000b489e7810 */ /* 0x000fe20007ffe1ff */
[----:B------:R-:W-:Y:S01]  /*3080*/  FFMA.FTZ R199, R31, UR6, -R212 ;  /* 0x000000061fc77c23 */ /* 0x000fe200080108d4 */
[--C-:B------:R-:W-:Y:S01]  /*3090*/  FFMA.FTZ R159, R159, UR6, -R211.reuse ;  /* 0x000000069f9f7c23 */ /* 0x100fe200080108d3 */
[----:B------:R-:W0:Y:S01]  /*30a0*/  MUFU.EX2 R193, R193 ;  /* 0x000000c100c17308 */ /* 0x000e220000000800 */
[--C-:B------:R-:W-:Y:S01]  /*30b0*/  FFMA.FTZ R161, R161, UR6, -R211.reuse ;  /* 0x00000006a1a17c23 */ /* 0x100fe200080108d3 */
[--C-:B------:R-:W-:Y:S01]  /*30c0*/  FFMA.FTZ R164, R164, UR6, -R211.reuse ;  /* 0x00000006a4a47c23 */ /* 0x100fe200080108d3 */
[----:B------:R-:W-:Y:S01]  /*30d0*/  FFMA.FTZ R168, R168, UR6, -R211 ;  /* 0x00000006a8a87c23 */ /* 0x000fe200080108d3 */
[----:B------:R-:W-:-:S02]  /*30e0*/  @!P1 VIADD R24, R3, 0x32440 ;  /* 0x0003244003189836 */ /* 0x000fc40000000000 */
[--C-:B------:R-:W-:Y:S01]  /*30f0*/  FFMA.FTZ R157, R157, UR6, -R212.reuse ;  /* 0x000000069d9d7c23 */ /* 0x100fe200080108d4 */
[--C-:B------:R-:W-:Y:S01]  /*3100*/  FFMA.FTZ R160, R160, UR6, -R212.reuse ;  /* 0x00000006a0a07c23 */ /* 0x100fe200080108d4 */
[----:B------:R-:W-:Y:S01]  /*3110*/  FFMA.FTZ R162, R162, UR6, -R212 ;  /* 0x00000006a2a27c23 */ /* 0x000fe200080108d4 */
[----:B------:R-:W-:Y:S01]  /*3120*/  MUFU.EX2 R194, R194 ;  /* 0x000000c200c27308 */ /* 0x000fe20000000800 */
[----:B------:R-:W-:Y:S01]  /*3130*/  @!P1 PRMT R24, RZ, 0x654, R24 ;  /* 0x00000654ff189816 */ /* 0x000fe20000000018 */
[----:B------:R1:W-:Y:S06]  /*3140*/  BAR.ARV R158, 0x100 ;  /* 0x0004009e0000751d */ /* 0x0003ec0000002000 */
[----:B------:R2:W-:Y:S01]  /*3150*/  @!P1 SYNCS.ARRIVE.TRANS64.RED.A1T0 RZ, [R24+URZ], RZ ;  /* 0x000000ff18ff99a7 */ /* 0x0005e2000810043f */
[----:B------:R-:W3:Y:S01]  /*3160*/  MUFU.EX2 R195, R195 ;  /* 0x000000c300c37308 */ /* 0x000ee20000000800 */
[----:B------:R4:W-:Y:S01]  /*3170*/  BAR.SYNC.DEFER_BLOCKING R214, 0x100 ;  /* 0x000400d60000751d */ /* 0x0009e20000010000 */
[----:B0-----:R-:W-:Y:S01]  /*3180*/  F2FP.BF16.F32.PACK_AB R152, R193, R192 ;  /* 0x000000c0c198723e */ /* 0x001fe200000010ff */
[--C-:B------:R-:W-:Y:S01]  /*3190*/  FFMA.FTZ R166, R166, UR6, -R212.reuse ;  /* 0x00000006a6a67c23 */ /* 0x100fe200080108d4 */
[--C-:B------:R-:W-:Y:S01]  /*31a0*/  FFMA.FTZ R165, R165, UR6, -R211.reuse ;  /* 0x00000006a5a57c23 */ /* 0x100fe200080108d3 */
[--C-:B------:R-:W-:Y:S01]  /*31b0*/  FFMA.FTZ R163, R163, UR6, -R212.reuse ;  /* 0x00000006a3a37c23 */ /* 0x100fe200080108d4 */
[--C-:B------:R-:W-:Y:S01]  /*31c0*/  FFMA.FTZ R224, R175, UR6, -R212.reuse ;  /* 0x00000006afe07c23 */ /* 0x100fe200080108d4 */
[--C-:B------:R-:W-:Y:S01]  /*31d0*/  FFMA.FTZ R173, R173, UR6, -R211.reuse ;  /* 0x00000006adad7c23 */ /* 0x100fe200080108d3 */
[----:B------:R-:W-:Y:S01]  /*31e0*/  MUFU.EX2 R196, R196 ;  /* 0x000000c400c47308 */ /* 0x000fe20000000800 */
[--C-:B----4-:R-:W-:Y:S01]  /*31f0*/  FFMA.FTZ R214, R169, UR6, -R211.reuse ;  /* 0x00000006a9d67c23 */ /* 0x110fe200080108d3 */
[--C-:B------:R-:W-:Y:S01]  /*3200*/  FFMA.FTZ R169, R172, UR6, -R211.reuse ;  /* 0x00000006aca97c23 */ /* 0x100fe200080108d3 */
[--C-:B------:R-:W-:Y:S01]  /*3210*/  FFMA.FTZ R172, R176, UR6, -R211.reuse ;  /* 0x00000006b0ac7c23 */ /* 0x100fe200080108d3 */
[--C-:B------:R-:W-:Y:S01]  /*3220*/  FFMA.FTZ R176, R167, UR6, -R212.reuse ;  /* 0x00000006a7b07c23 */ /* 0x100fe200080108d4 */
[--C-:B------:R-:W-:Y:S01]  /*3230*/  FFMA.FTZ R167, R170, UR6, -R212.reuse ;  /* 0x00000006aaa77c23 */ /* 0x100fe200080108d4 */
[--C-:B------:R-:W-:Y:S01]  /*3240*/  FFMA.FTZ R170, R174, UR6, -R212.reuse ;  /* 0x00000006aeaa7c23 */ /* 0x100fe200080108d4 */
[--C-:B------:R-:W-:Y:S01]  /*3250*/  FFMA.FTZ R174, R177, UR6, -R211.reuse ;  /* 0x00000006b1ae7c23 */ /* 0x100fe200080108d3 */
[----:B------:R-:W0:Y:S01]  /*3260*/  MUFU.EX2 R197, R197 ;  /* 0x000000c500c57308 */ /* 0x000e220000000800 */
[----:B---3--:R-:W-:Y:S01]  /*3270*/  F2FP.BF16.F32.PACK_AB R154, R195, R194 ;  /* 0x000000c2c39a723e */ /* 0x008fe200000010ff */
        /* <DEDUP_REMOVED lines=14> */
[----:B------:R-:W3:Y:S01]  /*3360*/  MUFU.EX2 R199, R199 ;  /* 0x000000c700c77308 */ /* 0x000ee20000000800 */
[----:B0-----:R-:W-:Y:S01]  /*3370*/  F2FP.BF16.F32.PACK_AB R153, R197, R196 ;  /* 0x000000c4c599723e */ /* 0x001fe200000010ff */
[--C-:B------:R-:W-:Y:S01]  /*3380*/  FFMA.FTZ R187, R186, UR6, -R211.reuse ;  /* 0x00000006babb7c23 */ /* 0x100fe200080108d3 */
[--C-:B------:R-:W-:Y:S01]  /*3390*/  FFMA.FTZ R186, R189, UR6, -R211.reuse ;  /* 0x00000006bdba7c23 */ /* 0x100fe200080108d3 */
[--C-:B------:R-:W-:Y:S01]  /*33a0*/  FFMA.FTZ R189, R190, UR6, -R211.reuse ;  /* 0x00000006bebd7c23 */ /* 0x100fe200080108d3 */
[--C-:B------:R-:W-:Y:S01]  /*33b0*/  FFMA.FTZ R190, R206, UR6, -R212.reuse ;  /* 0x00000006cebe7c23 */ /* 0x100fe200080108d4 */
[----:B------:R-:W-:Y:S01]  /*33c0*/  FFMA.FTZ R180, R180, UR6, -R211 ;  /* 0x00000006b4b47c23 */ /* 0x000fe200080108d3 */
[--C-:B------:R-:W-:Y:S01]  /*33d0*/  FFMA.FTZ R191, R208, UR6, -R212.reuse ;  /* 0x00000006d0bf7c23 */ /* 0x100fe200080108d4 */
[----:B------:R-:W0:Y:S01]  /*33e0*/  MUFU.EX2 R159, R159 ;  /* 0x0000009f009f7308 */ /* 0x000e220000000800 */
[--C-:B------:R-:W-:Y:S01]  /*33f0*/  FFMA.FTZ R206, R209, UR6, -R212.reuse ;  /* 0x00000006d1ce7c23 */ /* 0x100fe200080108d4 */
[----:B------:R-:W-:Y:S01]  /*3400*/  FFMA.FTZ R207, R213, UR6, -R212 ;  /* 0x00000006d5cf7c23 */ /* 0x000fe200080108d4 */
[----:B------:R-:W-:Y:S01]  /*3410*/  FADD.FTZ R193, R192, R193 ;  /* 0x000000c1c0c17221 */ /* 0x000fe20000010000 */
[----:B------:R-:W-:Y:S01]  /*3420*/  FADD.FTZ R197, R196, R197 ;  /* 0x000000c5c4c57221 */ /* 0x000fe20000010000 */
[----:B------:R-:W-:-:S02]  /*3430*/  @!P1 VIADD R3, R3, 0x32460 ;  /* 0x0003246003039836 */ /* 0x000fc40000000000 */
[----:B------:R-:W-:Y:S01]  /*3440*/  FADD.FTZ R194, R194, R193 ;  /* 0x000000c1c2c27221 */ /* 0x000fe20000010000 */
[----:B------:R-:W4:Y:S01]  /*3450*/  MUFU.EX2 R161, R161 ;  /* 0x000000a100a17308 */ /* 0x000f220000000800 */
[----:B---3--:R-:W-:Y:S01]  /*3460*/  F2FP.BF16.F32.PACK_AB R155, R199, R198 ;  /* 0x000000c6c79b723e */ /* 0x008fe200000010ff */
[----:B------:R-:W-:Y:S01]  /*3470*/  FADD.FTZ R198, R198, R197 ;  /* 0x000000c5c6c67221 */ /* 0x000fe20000010000 */
[----:B------:R-:W-:Y:S01]  /*3480*/  FADD.FTZ R194, R195, R194 ;  /* 0x000000c2c3c27221 */ /* 0x000fe20000010000 */
[----:B------:R-:W-:Y:S01]  /*3490*/  @!P1 PRMT R3, RZ, 0x654, R3 ;  /* 0x00000654ff039816 */ /* 0x000fe20000000003 */
[----:B--2---:R-:W-:Y:S01]  /*34a0*/  WARPGROUP.ARRIVE ;  /* 0x00000000000079c5 */ /* 0x004fe20000000000 */
[----:B------:R-:W-:Y:S02]  /*34b0*/  FADD.FTZ R198, R199, R198 ;  /* 0x000000c6c7c67221 */ /* 0x000fe40000010000 */
[----:B------:R-:W-:Y:S01]  /*34c0*/  MUFU.EX2 R164, R164 ;  /* 0x000000a400a47308 */ /* 0x000fe20000000800 */
[----:B0-----:R-:W-:-:S02]  /*34d0*/  FADD.FTZ R194, R159, R194 ;  /* 0x000000c29fc27221 */ /* 0x001fc40000010000 */
[----:B------:R-:W-:Y:S01]  /*34e0*/  HGMMA.64x256x16.F32.BF16 R24, R152, gdesc[UR8].tnspB, RZ, !UPT, gsb0 ;  /* 0x43e0000898187df0 */ /* 0x000fe2000c0018ff */
[----:B------:R-:W-:Y:S01]  /*34f0*/  UIADD3 UR10, UR4, 0x80, URZ ;  /* 0x00000080040a7890 */ /* 0x000fe2000fffe03f */
[----:B------:R-:W-:-:S03]  /*3500*/  UMOV UR11, 0x40000040 ;  /* 0x40000040000b7882 */ /* 0x000fc60000000000 */
[----:B------:R-:W-:Y:S08]  /*3510*/  MUFU.EX2 R168, R168 ;  /* 0x000000a800a87308 */ /* 0x000ff00000000800 */
[----:B------:R-:W-:Y:S08]  /*3520*/  MUFU.EX2 R157, R157 ;  /* 0x0000009d009d7308 */ /* 0x000ff00000000800 */
[----:B------:R-:W0:Y:S08]  /*3530*/  MUFU.EX2 R160, R160 ;  /* 0x000000a000a07308 */ /* 0x000e300000000800 */
[----:B------:R-:W-:Y:S08]  /*3540*/  MUFU.EX2 R162, R162 ;  /* 0x000000a200a27308 */ /* 0x000ff00000000800 */
[----:B------:R-:W2:Y:S08]  /*3550*/  MUFU.EX2 R166, R166 ;  /* 0x000000a600a67308 */ /* 0x000eb00000000800 */
[----:B------:R-:W-:Y:S08]  /*3560*/  MUFU.EX2 R165, R165 ;  /* 0x000000a500a57308 */ /* 0x000ff00000000800 */
[----:B------:R-:W3:Y:S08]  /*3570*/  MUFU.EX2 R214, R214 ;  /* 0x000000d600d67308 */ /* 0x000ef00000000800 */
[----:B------:R-:W-:Y:S08]  /*3580*/  MUFU.EX2 R169, R169 ;  /* 0x000000a900a97308 */ /* 0x000ff00000000800 */
[----:B------:R-:W-:Y:S08]  /*3590*/  MUFU.EX2 R172, R172 ;  /* 0x000000ac00ac7308 */ /* 0x000ff00000000800 */
[----:B------:R-:W-:Y:S08]  /*35a0*/  MUFU.EX2 R163, R163 ;  /* 0x000000a300a37308 */ /* 0x000ff00000000800 */
[----:B------:R-:W5:Y:S08]  /*35b0*/  MUFU.EX2 R176, R176 ;  /* 0x000000b000b07308 */ /* 0x000f700000000800 */
[----:B------:R-:W-:Y:S08]  /*35c0*/  MUFU.EX2 R167, R167 ;  /* 0x000000a700a77308 */ /* 0x000ff00000000800 */
[----:B------:R-:W1:Y:S08]  /*35d0*/  MUFU.EX2 R170, R170 ;  /* 0x000000aa00aa7308 */ /* 0x000e700000000800 */
[----:B------:R-:W-:Y:S08]  /*35e0*/  MUFU.EX2 R173, R173 ;  /* 0x000000ad00ad7308 */ /* 0x000ff00000000800 */
[----:B------:R-:W1:Y:S08]  /*35f0*/  MUFU.EX2 R174, R174 ;  /* 0x000000ae00ae7308 */ /* 0x000e700000000800 */
[----:B------:R-:W-:Y:S08]  /*3600*/  MUFU.EX2 R177, R177 ;  /* 0x000000b100b17308 */ /* 0x000ff00000000800 */
[----:B------:R-:W-:Y:S08]  /*3610*/  MUFU.EX2 R216, R216 ;  /* 0x000000d800d87308 */ /* 0x000ff00000000800 */
[----:B------:R-:W-:Y:S08]  /*3620*/  MUFU.EX2 R171, R171 ;  /* 0x000000ab00ab7308 */ /* 0x000ff00000000800 */
[----:B------:R-:W1:Y:S08]  /*3630*/  MUFU.EX2 R224, R224 ;  /* 0x000000e000e07308 */ /* 0x000e700000000800 */
        /* <DEDUP_REMOVED lines=14> */
[----:B------:R-:W-:Y:S01]  /*3720*/  MUFU.EX2 R190, R190 ;  /* 0x000000be00be7308 */ /* 0x000fe20000000800 */
[----:B------:R-:W-:-:S02]  /*3730*/  WARPGROUP.DEPBAR.LE gsb0, 0x0 ;  /* 0x00008000000079c5 */ /* 0x000fc40000010000 */
[C---:B----4-:R-:W-:Y:S01]  /*3740*/  F2FP.BF16.F32.PACK_AB R152, R161.reuse, R159 ;  /* 0x0000009fa198723e */ /* 0x050fe200000010ff */
[----:B------:R-:W-:Y:S01]  /*3750*/  FADD.FTZ R161, R161, R194 ;  /* 0x000000c2a1a17221 */ /* 0x000fe20000010000 */
[----:B0-----:R-:W-:Y:S01]  /*3760*/  F2FP.BF16.F32.PACK_AB R153, R160, R157 ;  /* 0x0000009da099723e */ /* 0x001fe200000010ff */
[----:B------:R-:W-:Y:S01]  /*3770*/  FADD.FTZ R157, R157, R198 ;  /* 0x000000c69d9d7221 */ /* 0x000fe20000010000 */
[----:B------:R-:W-:Y:S01]  /*3780*/  F2FP.BF16.F32.PACK_AB R154, R168, R164 ;  /* 0x000000a4a89a723e */ /* 0x000fe200000010ff */
[----:B------:R-:W0:Y:S01]  /*3790*/  MUFU.EX2 R191, R191 ;  /* 0x000000bf00bf7308 */ /* 0x000e220000000800 */
[----:B--2---:R-:W-:Y:S01]  /*37a0*/  F2FP.BF16.F32.PACK_AB R155, R166, R162 ;  /* 0x000000a2a69b723e */ /* 0x004fe200000010ff */
        /* <DEDUP_REMOVED lines=9> */
[----:B------:R-:W-:-:S03]  /*3840*/  UMOV UR11, 0x40000040 ;  /* 0x40000040000b7882 */ /* 0x000fc60000000000 */
[----:B------:R-:W2:Y:S01]  /*3850*/  MUFU.EX2 R207, R207 ;  /* 0x000000cf00cf7308 */ /* 0x000ea20000000800 */
[----:B------:R-:W-:Y:S02]  /*3860*/  WARPGROUP.DEPBAR.LE gsb0, 0x0 ;  /* 0x00008000000079c5 */ /* 0x000fe40000010000 */
[----:B---3--:R-:W-:Y:S01]  /*3870*/  F2FP.BF16.F32.PACK_AB R152, R214, R165 ;  /* 0x000000a5d698723e */ /* 0x008fe200000010ff */
[----:B------:R-:W-:Y:S01]  /*3880*/  FADD.FTZ R165, R165, R168 ;  /* 0x000000a8a5a57221 */ /* 0x000fe20000010000 */
[----:B-----5:R-:W-:Y:S01]  /*3890*/  F2FP.BF16.F32.PACK_AB R153, R176, R163 ;  /* 0x000000a3b099723e */ /* 0x020fe200000010ff */
[----:B------:R-:W-:Y:S01]  /*38a0*/  FADD.FTZ R163, R163, R166 ;  /* 0x000000a6a3a37221 */ /* 0x000fe20000010000 */
[----:B------:R-:W-:Y:S01]  /*38b0*/  F2FP.BF16.F32.PACK_AB R154, R172, R169 ;  /* 0x000000a9ac9a723e */ /* 0x000fe200000010ff */
[----:B------:R-:W-:Y:S01]  /*38c0*/  FADD.FTZ R214, R214, R165 ;  /* 0x000000a5d6d67221 */ /* 0x000fe20000010000 */
[----:B-1----:R-:W-:Y:S01]  /*38d0*/  F2FP.BF16.F32.PACK_AB R155, R170, R167 ;  /* 0x000000a7aa9b723e */ /* 0x002fe200000010ff */
        /* <DEDUP_REMOVED lines=46> */
[----:B0-----:R-:W-:Y:S01]  /*3bc0*/  F2FP.BF16.F32.PACK_AB R153, R191, R190 ;  /* 0x000000bebf99723e */ /* 0x001fe200000010ff */
[----:B------:R-:W-:Y:S01]  /*3bd0*/  FADD.FTZ R190, R190, R185 ;  /* 0x000000b9bebe7221 */ /* 0x000fe20000010000 */
[----:B------:R-:W-:Y:S01]  /*3be0*/  F2FP.BF16.F32.PACK_AB R154, R189, R186 ;  /* 0x000000babd9a723e */ /* 0x000fe200000010ff */
[----:B------:R-:W-:Y:S01]  /*3bf0*/  FADD.FTZ R187, R187, R180 ;  /* 0x000000b4bbbb7221 */ /* 0x000fe20000010000 */
[----:B--2---:R-:W-:Y:S01]  /*3c00*/  F2FP.BF16.F32.PACK_AB R155, R207, R206 ;  /* 0x000000cecf9b723e */ /* 0x004fe200000010ff */
[----:B------:R-:W-:-:S02]  /*3c10*/  FADD.FTZ R191, R191, R190 ;  /* 0x000000bebfbf7221 */ /* 0x000fc40000010000 */
[----:B------:R-:W-:Y:S01]  /*3c20*/  FADD.FTZ R186, R186, R187 ;  /* 0x000000bbbaba7221 */ /* 0x000fe20000010000 */
[----:B------:R-:W-:Y:S01]  /*3c30*/  WARPGROUP.ARRIVE ;  /* 0x00000000000079c5 */ /* 0x000fe20000000000 */
[----:B------:R-:W-:-:S04]  /*3c40*/  FADD.FTZ R206, R206, R191 ;  /* 0x000000bfcece7221 */ /* 0x000fc80000010000 */
[----:B------:R-:W-:-:S08]  /*3c50*/  FADD.FTZ R207, R207, R206 ;  /* 0x000000cecfcf7221 */ /* 0x000fd00000010000 */
[----:B------:R-:W-:Y:S03]  /*3c60*/  HGMMA.64x256x16.F32.BF16 R24, R152, gdesc[UR8].tnspB, R24, gsb0 ;  /* 0x43e0000898187df0 */ /* 0x000fe60008001818 */
[----:B------:R-:W-:Y:S02]  /*3c70*/  WARPGROUP.DEPBAR.LE gsb0, 0x0 ;  /* 0x00008000000079c5 */ /* 0x000fe40000010000 */
[----:B------:R0:W-:Y:S02]  /*3c80*/  @!P1 SYNCS.ARRIVE.TRANS64.RED.A1T0 RZ, [R3+URZ], RZ ;  /* 0x000000ff03ff99a7 */ /* 0x0001e4000810043f */
[----:B0-----:R-:W-:Y:S01]  /*3c90*/  FADD.FTZ R3, R189, R186 ;  /* 0x000000babd037221 */ /* 0x001fe20000010000 */
[----:B------:R-:W-:Y:S06]  /*3ca0*/  @!P2 BRA `(.L_x_7997) ;  /* 0x0000002000cca947 */ /* 0x000fec0003800000 */
[----:B------:R-:W-:Y:S01]  /*3cb0*/  IMAD.MOV.U32 R213, RZ, RZ, R156 ;  /* 0x000000ffffd57224 */ /* 0x000fe200078e009c */
[----:B------:R-:W-:Y:S01]  /*3cc0*/  UIADD3 UR4, UR53, -0x2, URZ ;  /* 0xfffffffe35047890 */ /* 0x000fe2000fffe03f */
[----:B------:R-:W-:-:S11]  /*3cd0*/  IMAD.MOV.U32 R209, RZ, RZ, R0 ;  /* 0x000000ffffd17224 */ /* 0x000fd600078e0000 */
.L_x_8006:
        /* <DEDUP_REMOVED lines=10> */
.L_x_7998:
[----:B------:R-:W0:Y:S01]  /*3d80*/  S2UR UR6, SR_CgaCtaId ;  /* 0x00000000000679c3 */ /* 0x000e220000008800 */
[----:B------:R-:W-:Y:S01]  /*3d90*/  UMOV UR5, 0x400 ;  /* 0x0000040000057882 */ /* 0x000fe20000000000 */
[----:B------:R-:W-:-:S05]  /*3da0*/  IMAD.U32 R0, RZ, RZ, UR37 ;  /* 0x00000025ff007e24 */ /* 0x000fca000f8e00ff */
[----:B------:R-:W-:Y:S01]  /*3db0*/  SHF.L.U32 R0, R0, 0x1f, RZ ;  /* 0x0000001f00007819 */ /* 0x000fe200000006ff */
[----:B0-----:R-:W-:-:S04]  /*3dc0*/  ULEA UR5, UR6, UR5, 0x18 ;  /* 0x0000000506057291 */ /* 0x001fc8000f8ec03f */
[----:B------:R-:W-:-:S09]  /*3dd0*/  ULEA UR5, UR36, UR5, 0x3 ;  /* 0x0000000524057291 */ /* 0x000fd2000f8e183f */
[----:B------:R0:W1:Y:S01]  /*3de0*/  SYNCS.PHASECHK.TRANS64.TRYWAIT P3, [UR5+0x32430], R0 ;  /* 0x03243000ff0075a7 */ /* 0x0000620008060145 */
[----:B------:R-:W-:Y:S05]  /*3df0*/  @!P0 BRA `(.L_x_7999) ;  /* 0x0000000000048947 */ /* 0x000fea0003800000 */
[----:B------:R-:W-:Y:S01]  /*3e00*/  BPT.TRAP 0x1 ;  /* 0x000000040000795c */ /* 0x000fe20000300000 */
.L_x_7999:
[----:B-1----:R-:W-:Y:S05]  /*3e10*/  @P3 BRA `(.L_x_8000) ;  /* 0x0000000000083947 */ /* 0x002fea0003800000 */
[----:B------:R-:W1:Y:S02]  /*3e20*/  SYNCS.PHASECHK.TRANS64.TRYWAIT P3, [UR5+0x32430], R0 ;  /* 0x03243000ff0075a7 */ /* 0x000e640008060145 */
[----:B-1----:R-:W-:Y:S05]  /*3e30*/  @!P3 BRA `(.L_x_8001) ;  /* 0x000000a0005cb947 */ /* 0x002fea0003800000 */
.L_x_8000:
[----:B------:R-:W-:Y:S01]  /*3e40*/  R2UR UR52, R20 ;  /* 0x00000000143472ca */ /* 0x000fe200000e0000 */
[----:B------:R-:W-:Y:S01]  /*3e50*/  UIMAD UR6, UR36, 0x300, UR39 ;  /* 0x00000300240678a4 */ /* 0x000fe2000f8e0227 */
[----:B------:R-:W-:Y:S01]  /*3e60*/  R2UR UR53, R21 ;  /* 0x00000000153572ca */ /* 0x000fe200000e0000 */
[----:B-1----:R-:W-:Y:S01]  /*3e70*/  WARPGROUP.ARRIVE ;  /* 0x00000000000079c5 */ /* 0x002fe20000000000 */
[----:B------:R-:W-:-:S04]  /*3e80*/  UMOV UR55, 0x40000040 ;  /* 0x4000004000377882 */ /* 0x000fc80000000000 */
[----:B------:R-:W-:-:S07]  /*3e90*/  UMOV UR54, UR6 ;  /* 0x0000000600367c82 */ /* 0x000fce0008000000 */
[----:B------:R-:W-:Y:S01]  /*3ea0*/  HGMMA.64x96x16.F32.BF16 R152, gdesc[UR52], RZ, !UPT, gsb0 ;  /* 0x01600000349879f0 */ /* 0x000fe2000c0018ff */
[----:B------:R-:W-:Y:S01]  /*3eb0*/  R2UR UR52, R18 ;  /* 0x00000000123472ca */ /* 0x000fe200000e0000 */
[----:B------:R-:W-:Y:S01]  /*3ec0*/  UIADD3 UR54, UR6, 0x2, URZ ;  /* 0x0000000206367890 */ /* 0x000fe2000fffe03f */
[----:B------:R-:W-:Y:S01]  /*3ed0*/  R2UR UR53, R19 ;  /* 0x00000000133572ca */ /* 0x000fe200000e0000 */
[----:B------:R-:W-:Y:S01]  /*3ee0*/  UMOV UR55, 0x40000040 ;  /* 0x4000004000377882 */ /* 0x000fe20000000000 */
[----:B------:R-:W-:Y:S02]  /*3ef0*/  WARPGROUP.DEPBAR.LE gsb0, 0x0 ;  /* 0x00008000000079c5 */ /* 0x000fe40000010000 */
[----:B------:R-:W-:-:S09]  /*3f00*/  WARPGROUP.ARRIVE ;  /* 0x00000000000079c5 */ /* 0x000fd20000000000 */
[----:B------:R-:W-:Y:S01]  /*3f10*/  HGMMA.64x96x16.F32.BF16 R152, gdesc[UR52], R152, gsb0 ;  /* 0x01600000349879f0 */ /* 0x000fe20008001898 */
        /* <DEDUP_REMOVED lines=13> */
[----:B------:R-:W-:Y:S03]  /*3ff0*/  HGMMA.64x96x16.F32.BF16 R152, gdesc[UR52], R152, gsb0 ;  /* 0x01600000349879f0 */ /* 0x000fe60008001898 */
[----:B------:R-:W-:Y:S02]  /*4000*/  WARPGROUP.DEPBAR.LE gsb0, 0x0 ;  /* 0x00008000000079c5 */ /* 0x000fe40000010000 */
[----:B------:R-:W-:Y:S05]  /*4010*/  @!P0 BRA `(.L_x_8002) ;  /* 0x0000000000048947 */ /* 0x000fea0003800000 */
[----:B------:R-:W-:Y:S01]  /*4020*/  BPT.TRAP 0x1 ;  /* 0x000000040000795c */ /* 0x000fe20000300000 */
.L_x_8002:
[----:B------:R1:W2:Y:S01]  /*4030*/  SYNCS.PHASECHK.TRANS64.TRYWAIT P3, [UR5+0x32450], R0 ;  /* 0x03245000ff0075a7 */ /* 0x0002a20008060145 */
[----:B------:R-:W-:Y:S05]  /*4040*/  @!P0 BRA `(.L_x_8003) ;  /* 0x0000000000048947 */ /* 0x000fea0003800000 */
[----:B------:R-:W-:Y:S01]  /*4050*/  BPT.TRAP 0x1 ;  /* 0x000000040000795c */ /* 0x000fe20000300000 */
.L_x_8003:
[----:B--2---:R-:W-:Y:S05]  /*4060*/  @P3 BRA `(.L_x_8004) ;  /* 0x0000000000083947 */ /* 0x004fea0003800000 */
[----:B------:R-:W2:Y:S02]  /*4070*/  SYNCS.PHASECHK.TRANS64.TRYWAIT P3, [UR5+0x32450], R0 ;  /* 0x03245000ff0075a7 */ /* 0x000ea40008060145 */
[----:B--2---:R-:W-:Y:S05]  /*4080*/  @!P3 BRA `(.L_x_8005) ;  /* 0x0000009c00e0b947 */ /* 0x004fea0003800000 */
.L_x_8004:
[----:B------:R-:W-:Y:S01]  /*4090*/  R2UR UR52, R4 ;  /* 0x00000000043472ca */ /* 0x000fe200000e0000 */
[----:B------:R-:W-:Y:S01]  /*40a0*/  UIMAD UR6, UR36, 0xc00, UR38 ;  /* 0x00000c00240678a4 */ /* 0x000fe2000f8e0226 */
[----:B------:R-:W-:Y:S01]  /*40b0*/  R2UR UR53, R5 ;  /* 0x00000000053572ca */ /* 0x000fe200000e0000 */
[----:B------:R-:W-:Y:S01]  /*40c0*/  WARPGROUP.ARRIVE ;  /* 0x00000000000079c5 */ /* 0x000fe20000000000 */
[----:B------:R-:W-:Y:S01]  /*40d0*/  UMOV UR55, 0x40000040 ;  /* 0x4000004000377882 */ /* 0x000fe20000000000 */
[----:B------:R-:W-:-:S04]  /*40e0*/  UIADD3 UR10, UR6, 0x302, URZ ;  /* 0x00000302060a7890 */ /* 0x000fc8000fffe03f */
[----:B------:R-:W3:Y:S01]  /*40f0*/  S2R R216, SR_TID.X ;  /* 0x0000000000d87919 */ /* 0x000ee20000002100 */
[----:B------:R-:W-:Y:S01]  /*4100*/  UMOV UR11, 0x40000040 ;  /* 0x40000040000b7882 */ /* 0x000fe20000000000 */
[----:B------:R-:W-:Y:S01]  /*4110*/  UMOV UR54, UR6 ;  /* 0x0000000600367c82 */ /* 0x000fe20008000000 */
[----:B------:R-:W-:Y:S01]  /*4120*/  UIADD3 UR14, UR6, 0x304, URZ ;  /* 0x00000304060e7890 */ /* 0x000fe2000fffe03f */
[----:B------:R-:W-:Y:S01]  /*4130*/  UMOV UR15, 0x40000040 ;  /* 0x40000040000f7882 */ /* 0x000fe20000000000 */
[----:B------:R-:W-:Y:S01]  /*4140*/  UIADD3 UR18, UR6, 0x306, URZ ;  /* 0x0000030606127890 */ /* 0x000fe2000fffe03f */
[----:B------:R-:W-:Y:S01]  /*4150*/  UMOV UR19, 0x40000040 ;  /* 0x4000004000137882 */ /* 0x000fe20000000000 */
[----:B------:R-:W-:Y:S01]  /*4160*/  HGMMA.64x96x16.F32.BF16 R152, gdesc[UR52], R152, gsb0 ;  /* 0x01600000349879f0 */ /* 0x000fe20008001898 */
[----:B------:R-:W-:Y:S01]  /*4170*/  R2UR UR52, R6 ;  /* 0x00000000063472ca */ /* 0x000fe200000e0000 */
[----:B------:R-:W-:Y:S01]  /*4180*/  UIADD3 UR54, UR6, 0x2, URZ ;  /* 0x0000000206367890 */ /* 0x000fe2000fffe03f */
[----:B------:R-:W-:Y:S01]  /*4190*/  R2UR UR53, R7 ;  /* 0x00000000073572ca */ /* 0x000fe200000e0000 */
[----:B------:R-:W-:Y:S01]  /*41a0*/  UMOV UR55, 0x40000040 ;  /* 0x4000004000377882 */ /* 0x000fe20000000000 */
[----:B------:R-:W-:Y:S01]  /*41b0*/  UIADD3 UR22, UR6, 0x600, URZ ;  /* 0x0000060006167890 */ /* 0x000fe2000fffe03f */
        /* <DEDUP_REMOVED lines=12> */
[----:B---3--:R-:W-:Y:S01]  /*4280*/  SHF.R.U32.HI R224, RZ, 0x7, R216 ;  /* 0x00000007ffe07819 */ /* 0x008fe200000116d8 */
[----:B------:R-:W-:Y:S01]  /*4290*/  UMOV UR51, 0x40000040 ;  /* 0x4000004000337882 */ /* 0x000fe20000000000 */
        /* <DEDUP_REMOVED lines=24> */
[----:B------:R-:W-:Y:S01]  /*4420*/  UIADD3 UR54, UR6, 0x906, URZ ;  /* 0x0000090606367890 */ /* 0x000fe2000fffe03f */
[----:B------:R-:W-:Y:S01]  /*4430*/  UMOV UR52, UR56 ;  /* 0x0000003800347c82 */ /* 0x000fe20008000000 */
[----:B------:R-:W-:Y:S01]  /*4440*/  UMOV UR53, UR57 ;  /* 0x0000003900357c82 */ /* 0x000fe20008000000 */
[----:B------:R-:W-:Y:S01]  /*4450*/  UMOV UR55, 0x40000040 ;  /* 0x4000004000377882 */ /* 0x000fe20000000000 */
[----:B------:R-:W-:Y:S01]  /*4460*/  ULDC UR6, c[0x0][0xa80] ;  /* 0x0002a00000067ab9 */ /* 0x000fe20000000800 */
[----:B------:R-:W-:Y:S02]  /*4470*/  WARPGROUP.DEPBAR.LE gsb0, 0x0 ;  /* 0x00008000000079c5 */ /* 0x000fe40000010000 */
[----:B------:R-:W-:-:S06]  /*4480*/  WARPGROUP.ARRIVE ;  /* 0x00000000000079c5 */ /* 0x000fcc0000000000 */
[----:B------:R-:W-:Y:S01]  /*4490*/  HGMMA.64x96x16.F32.BF16 R152, gdesc[UR8], R152, gsb0 ;  /* 0x01600000089879f0 */ /* 0x000fe20008001898 */
[----:B------:R-:W-:Y:S02]  /*44a0*/  UMOV UR11, 0x40000040 ;  /* 0x40000040000b7882 */ /* 0x000fe40000000000 */
        /* <DEDUP_REMOVED lines=31> */
[----:B012---:R-:W-:-:S04]  /*46a0*/  FMNMX.FTZ R0, R152, R209, !PT ;  /* 0x000000d198007209 */ /* 0x007fc80007810000 */
        /* <DEDUP_REMOVED lines=42> */
[----:B------:R-:W0:Y:S01]  /*4950*/  SHFL.BFLY PT, R215, R206, 0x2, 0x1f ;  /* 0x0c401f00ced77f89 */ /* 0x000e2200000e0000 */
[----:B------:R-:W-:-:S04]  /*4960*/  FMNMX.FTZ R211, R191, R0, !PT ;  /* 0x00000000bfd37209 */ /* 0x000fc80007810000 */
[----:B------:R-:W-:-:S04]  /*4970*/  FMNMX.FTZ R0, R194, R211, !PT ;  /* 0x000000d3c2007209 */ /* 0x000fc80007810000 */
[----:B------:R-:W-:-:S04]  /*4980*/  FMNMX.FTZ R211, R195, R0, !PT ;  /* 0x00000000c3d37209 */ /* 0x000fc80007810000 */
[----:B------:R-:W-:-:S04]  /*4990*/  FMNMX.FTZ R0, R198, R211, !PT ;  /* 0x000000d3c6007209 */ /* 0x000fc80007810000 */
[----:B------:R-:W-:-:S05]  /*49a0*/  FMNMX.FTZ R208, R199, R0, !PT ;  /* 0x00000000c7d07209 */ /* 0x000fca0007810000 */
[----:B------:R-:W1:Y:S01]  /*49b0*/  SHFL.BFLY PT, R211, R208, 0x2, 0x1f ;  /* 0x0c401f00d0d37f89 */ /* 0x000e6200000e0000 */
[----:B0-----:R-:W-:-:S05]  /*49c0*/  FMNMX.FTZ R215, R206, R215, !PT ;  /* 0x000000d7ced77209 */ /* 0x001fca0007810000 */
[----:B------:R-:W0:Y:S01]  /*49d0*/  SHFL.BFLY PT, R0, R215, 0x1, 0x1f ;  /* 0x0c201f00d7007f89 */ /* 0x000e2200000e0000 */
[----:B-1----:R-:W-:-:S05]  /*49e0*/  FMNMX.FTZ R210, R208, R211, !PT ;  /* 0x000000d3d0d27209 */ /* 0x002fca0007810000 */
[----:B------:R-:W1:Y:S01]  /*49f0*/  SHFL.BFLY PT, R217, R210, 0x1, 0x1f ;  /* 0x0c201f00d2d97f89 */ /* 0x000e6200000e0000 */
[----:B0-----:R-:W-:-:S05]  /*4a00*/  FMNMX.FTZ R0, R215, R0, !PT ;  /* 0x00000000d7007209 */ /* 0x001fca0007810000 */
[C---:B------:R-:W-:Y:S01]  /*4a10*/  FMUL.FTZ R211, R0.reuse, UR6 ;  /* 0x0000000600d37c20 */ /* 0x040fe20008410000 */
[----:B------:R-:W-:-:S03]  /*4a20*/  FADD.FTZ R206, -R0, R209 ;  /* 0x000000d100ce7221 */ /* 0x000fc60000010100 */
[--C-:B------:R-:W-:Y:S01]  /*4a30*/  FFMA.FTZ R209, R153, UR6, -R211.reuse ;  /* 0x0000000699d17c23 */ /* 0x100fe200080108d3 */
[--C-:B------:R-:W-:Y:S01]  /*4a40*/  FFMA.FTZ R153, R156, UR6, -R211.reuse ;  /* 0x000000069c997c23 */ /* 0x100fe200080108d3 */
[--C-:B------:R-:W-:Y:S01]  /*4a50*/  FFMA.FTZ R214, R152, UR6, -R211.reuse ;  /* 0x0000000698d67c23 */ /* 0x100fe200080108d3 */
        /* <DEDUP_REMOVED lines=10> */
[----:B-1----:R-:W-:Y:S01]  /*4b00*/  FMNMX.FTZ R156, R210, R217, !PT ;  /* 0x000000d9d29c7209 */ /* 0x002fe20007810000 */
[----:B------:R-:W1:Y:S01]  /*4b10*/  MUFU.EX2 R206, R206 ;  /* 0x000000ce00ce7308 */ /* 0x000e620000000800 */
[----:B0-----:R-:W-:Y:S01]  /*4b20*/  IMAD.U32 R214, RZ, RZ, UR5 ;  /* 0x00000005ffd67e24 */ /* 0x001fe2000f8e00ff */
[----:B------:R-:W-:Y:S01]  /*4b30*/  UIMAD UR5, UR36, 0xc00, UR7 ;  /* 0x00000c00240578a4 */ /* 0x000fe2000f8e0207 */
[----:B------:R-:W-:Y:S01]  /*4b40*/  FFMA.FTZ R173, R173, UR6, -R211 ;  /* 0x00000006adad7c23 */ /* 0x000fe200080108d3 */
[C---:B------:R-:W-:Y:S01]  /*4b50*/  FADD.FTZ R152, -R156.reuse, R213 ;  /* 0x000000d59c987221 */ /* 0x040fe20000010100 */
[----:B------:R-:W-:Y:S01]  /*4b60*/  FMUL.FTZ R217, R156, UR6 ;  /* 0x000000069cd97c20 */ /* 0x000fe20008410000 */
[--C-:B------:R-:W-:Y:S01]  /*4b70*/  FFMA.FTZ R176, R176, UR6, -R211.reuse ;  /* 0x00000006b0b07c23 */ /* 0x100fe200080108d3 */
[----:B------:R-:W-:Y:S01]  /*4b80*/  FFMA.FTZ R177, R177, UR6, -R211 ;  /* 0x00000006b1b17c23 */ /* 0x000fe200080108d3 */
[----:B------:R-:W-:Y:S01]  /*4b90*/  FMUL.FTZ R212, R152, UR6 ;  /* 0x0000000698d47c20 */ /* 0x000fe20008410000 */
[----:B------:R-:W-:-:S02]  /*4ba0*/  @!P1 VIADD R152, R214, 0x32440 ;  /* 0x00032440d6989836 */ /* 0x000fc40000000000 */
[--C-:B------:R-:W-:Y:S01]  /*4bb0*/  FFMA.FTZ R216, R158, UR6, -R217.reuse ;  /* 0x000000069ed87c23 */ /* 0x100fe200080108d9 */
[----:B------:R-:W-:Y:S01]  /*4bc0*/  IADD3 R158, -R224, 0xb, RZ ;  /* 0x0000000be09e7810 */ /* 0x000fe20007ffe1ff */
[----:B------:R0:W-:Y:S01]  /*4bd0*/  MUFU.EX2 R210, R153 ;  /* 0x0000009900d27308 */ /* 0x0001e20000000800 */
[--C-:B------:R-:W-:Y:S01]  /*4be0*/  FFMA.FTZ R213, R154, UR6, -R217.reuse ;  /* 0x000000069ad57c23 */ /* 0x100fe200080108d9 */
[----:B------:R-:W-:Y:S01]  /*4bf0*/  @!P1 PRMT R152, RZ, 0x654, R152 ;  /* 0x00000654ff989816 */ /* 0x000fe20000000098 */
[--C-:B------:R-:W-:Y:S01]  /*4c00*/  FFMA.FTZ R215, R155, UR6, -R217.reuse ;  /* 0x000000069bd77c23 */ /* 0x100fe200080108d9 */
[--C-:B------:R-:W-:Y:S01]  /*4c10*/  FFMA.FTZ R159, R159, UR6, -R217.reuse ;  /* 0x000000069f9f7c23 */ /* 0x100fe200080108d9 */
[----:B------:R2:W-:Y:S06]  /*4c20*/  BAR.ARV R158, 0x100 ;  /* 0x0004009e0000751d */ /* 0x0005ec0000002000 */
[----:B0-----:R-:W-:Y:S01]  /*4c30*/  VIADD R153, R224, 0x8 ;  /* 0x00000008e0997836 */ /* 0x001fe20000000000 */
[----:B------:R0:W-:Y:S01]  /*4c40*/  @!P1 SYNCS.ARRIVE.TRANS64.RED.A1T0 RZ, [R152+URZ], RZ ;  /* 0x000000ff98ff99a7 */ /* 0x0001e2000810043f */
[----:B------:R-:W3:Y:S01]  /*4c50*/  MUFU.EX2 R212, R212 ;  /* 0x000000d400d47308 */ /* 0x000ee20000000800 */
[-C--:B-1----:R-:W-:Y:S01]  /*4c60*/  FMUL.FTZ R24, R24, R206.reuse ;  /* 0x000000ce18187220 */ /* 0x082fe20000410000 */
        /* <DEDUP_REMOVED lines=31> */
[----:B------:R4:W-:Y:S01]  /*4e60*/  BAR.SYNC.DEFER_BLOCKING R153, 0x100 ;  /* 0x000400990000751d */ /* 0x0009e20000010000 */
        /* <DEDUP_REMOVED lines=102> */
[----:B0-----:R-:W-:Y:S01]  /*54d0*/  F2FP.BF16.F32.PACK_AB R152, R209, R208 ;  /* 0x000000d0d198723e */ /* 0x001fe200000010ff */
[----:B------:R-:W-:Y:S01]  /*54e0*/  UMOV UR10, UR5 ;  /* 0x00000005000a7c82 */ /* 0x000fe20008000000 */
[----:B-1----:R-:W-:Y:S01]  /*54f0*/  F2FP.BF16.F32.PACK_AB R154, R157, R210 ;  /* 0x000000d29d9a723e */ /* 0x002fe200000010ff */
[--C-:B------:R-:W-:Y:S01]  /*5500*/  FFMA.FTZ R162, R162, UR6, -R217.reuse ;  /* 0x00000006a2a27c23 */ /* 0x100fe200080108d9 */
[----:B----4-:R-:W-:Y:S01]  /*5510*/  F2FP.BF16.F32.PACK_AB R153, R215, R213 ;  /* 0x000000d5d799723e */ /* 0x010fe200000010ff */
[--C-:B------:R-:W-:Y:S01]  /*5520*/  FFMA.FTZ R163, R163, UR6, -R217.reuse ;  /* 0x00000006a3a37c23 */ /* 0x100fe200080108d9 */
[----:B-----5:R-:W-:Y:S01]  /*5530*/  F2FP.BF16.F32.PACK_AB R155, R159, R216 ;  /* 0x000000d89f9b723e */ /* 0x020fe200000010ff */
[--C-:B------:R-:W-:Y:S01]  /*5540*/  FFMA.FTZ R166, R166, UR6, -R217.reuse ;  /* 0x00000006a6a67c23 */ /* 0x100fe200080108d9 */
[--C-:B------:R-:W-:Y:S01]  /*5550*/  FFMA.FTZ R167, R167, UR6, -R217.reuse ;  /* 0x00000006a7a77c23 */ /* 0x100fe200080108d9 */
[----:B------:R-:W-:Y:S01]  /*5560*/  MUFU.EX2 R160, R160 ;  /* 0x000000a000a07308 */ /* 0x000fe20000000800 */
[----:B------:R-:W-:Y:S01]  /*5570*/  WARPGROUP.ARRIVE ;  /* 0x00000000000079c5 */ /* 0x000fe20000000000 */
[--C-:B------:R-:W-:Y:S01]  /*5580*/  FFMA.FTZ R170, R170, UR6, -R217.reuse ;  /* 0x00000006aaaa7c23 */ /* 0x100fe200080108d9 */
[--C-:B------:R-:W-:Y:S01]  /*5590*/  FFMA.FTZ R171, R171, UR6, -R217.reuse ;  /* 0x00000006abab7c23 */ /* 0x100fe200080108d9 */
[--C-:B------:R-:W-:Y:S01]  /*55a0*/  FFMA.FTZ R174, R174, UR6, -R217.reuse ;  /* 0x00000006aeae7c23 */ /* 0x100fe200080108d9 */
[----:B------:R-:W-:Y:S01]  /*55b0*/  FFMA.FTZ R175, R175, UR6, -R217 ;  /* 0x00000006afaf7c23 */ /* 0x000fe200080108d9 */
[--C-:B------:R-:W-:Y:S01]  /*55c0*/  FFMA.FTZ R180, R180, UR6, -R211.reuse ;  /* 0x00000006b4b47c23 */ /* 0x100fe200080108d3 */
[----:B------:R-:W-:Y:S01]  /*55d0*/  HGMMA.64x256x16.F32.BF16 R24, R152, gdesc[UR8].tnspB, R24, gsb0 ;  /* 0x43e0000898187df0 */ /* 0x000fe20008001818 */
[----:B------:R-:W0:Y:S01]  /*55e0*/  MUFU.EX2 R161, R161 ;  /* 0x000000a100a17308 */ /* 0x000e220000000800 */
[----:B------:R-:W-:Y:S01]  /*55f0*/  UIADD3 UR10, UR5, 0x80, URZ ;  /* 0x00000080050a7890 */ /* 0x000fe2000fffe03f */
[----:B------:R-:W-:Y:S01]  /*5600*/  FFMA.FTZ R181, R181, UR6, -R211 ;  /* 0x00000006b5b57c23 */ /* 0x000fe200080108d3 */
[----:B------:R-:W-:Y:S01]  /*5610*/  UMOV UR11, 0x40000040 ;  /* 0x40000040000b7882 */ /* 0x000fe20000000000 */
[--C-:B------:R-:W-:Y:S01]  /*5620*/  FFMA.FTZ R178, R178, UR6, -R217.reuse ;  /* 0x00000006b2b27c23 */ /* 0x100fe200080108d9 */
[--C-:B------:R-:W-:Y:S01]  /*5630*/  FFMA.FTZ R179, R179, UR6, -R217.reuse ;  /* 0x00000006b3b37c23 */ /* 0x100fe200080108d9 */
[--C-:B------:R-:W-:Y:S01]  /*5640*/  FFMA.FTZ R182, R182, UR6, -R217.reuse ;  /* 0x00000006b6b67c23 */ /* 0x100fe200080108d9 */
[----:B------:R-:W-:Y:S01]  /*5650*/  FFMA.FTZ R183, R183, UR6, -R217 ;  /* 0x00000006b7b77c23 */ /* 0x000fe200080108d9 */
[----:B------:R-:W-:Y:S01]  /*5660*/  MUFU.EX2 R164, R164 ;  /* 0x000000a400a47308 */ /* 0x000fe20000000800 */
[--C-:B------:R-:W-:Y:S01]  /*5670*/  FFMA.FTZ R184, R184, UR6, -R211.reuse ;  /* 0x00000006b8b87c23 */ /* 0x100fe200080108d3 */
[--C-:B------:R-:W-:Y:S01]  /*5680*/  FFMA.FTZ R185, R185, UR6, -R211.reuse ;  /* 0x00000006b9b97c23 */ /* 0x100fe200080108d3 */
[--C-:B------:R-:W-:Y:S01]  /*5690*/  FFMA.FTZ R188, R188, UR6, -R211.reuse ;  /* 0x00000006bcbc7c23 */ /* 0x100fe200080108d3 */
[----:B------:R-:W-:Y:S01]  /*56a0*/  FFMA.FTZ R189, R189, UR6, -R211 ;  /* 0x00000006bdbd7c23 */ /* 0x000fe200080108d3 */
[--C-:B------:R-:W-:Y:S01]  /*56b0*/  FFMA.FTZ R186, R186, UR6, -R217.reuse ;  /* 0x00000006baba7c23 */ /* 0x100fe200080108d9 */
[--C-:B------:R-:W-:Y:S01]  /*56c0*/  FFMA.FTZ R187, R187, UR6, -R217.reuse ;  /* 0x00000006bbbb7c23 */ /* 0x100fe200080108d9 */
[--C-:B------:R-:W-:Y:S01]  /*56d0*/  FFMA.FTZ R190, R190, UR6, -R217.reuse ;  /* 0x00000006bebe7c23 */ /* 0x100fe200080108d9 */
[----:B------:R-:W1:Y:S01]  /*56e0*/  MUFU.EX2 R165, R165 ;  /* 0x000000a500a57308 */ /* 0x000e620000000800 */
        /* <DEDUP_REMOVED lines=10> */
[----:B------:R-:W-:Y:S01]  /*5790*/  FFMA.FTZ R206, R206, R3, R208 ;  /* 0x00000003cece7223 */ /* 0x000fe200000100d0 */
[----:B------:R-:W-:Y:S01]  /*57a0*/  FFMA.FTZ R212, R212, R207, R213 ;  /* 0x000000cfd4d47223 */ /* 0x000fe200000100d5 */
[----:B------:R-:W-:-:S02]  /*57b0*/  @!P1 VIADD R214, R214, 0x32460 ;  /* 0x00032460d6d69836 */ /* 0x000fc40000000000 */
[----:B------:R-:W-:Y:S01]  /*57c0*/  FADD.FTZ R209, R209, R206 ;  /* 0x000000ced1d17221 */ /* 0x000fe20000010000 */
[----:B------:R-:W3:Y:S01]  /*57d0*/  MUFU.EX2 R163, R163 ;  /* 0x000000a300a37308 */ /* 0x000ee20000000800 */
[----:B------:R-:W-:Y:S01]  /*57e0*/  FADD.FTZ R215, R215, R212 ;  /* 0x000000d4d7d77221 */ /* 0x000fe20000010000 */
[----:B------:R-:W-:Y:S01]  /*57f0*/  @!P1 PRMT R214, RZ, 0x654, R214 ;  /* 0x00000654ffd69816 */ /* 0x000fe200000000d6 */
[----:B------:R-:W-:Y:S01]  /*5800*/  FADD.FTZ R210, R210, R209 ;  /* 0x000000d1d2d27221 */ /* 0x000fe20000010000 */
[----:B------:R-:W-:Y:S02]  /*5810*/  IMAD.MOV.U32 R213, RZ, RZ, R156 ;  /* 0x000000ffffd57224 */ /* 0x000fe400078e009c */
[----:B------:R-:W-:Y:S01]  /*5820*/  FADD.FTZ R216, R216, R215 ;  /* 0x000000d7d8d87221 */ /* 0x000fe20000010000 */
[----:B------:R-:W-:Y:S02]  /*5830*/  IMAD.MOV.U32 R209, RZ, RZ, R0 ;  /* 0x000000ffffd17224 */ /* 0x000fe400078e0000 */
[----:B------:R-:W-:Y:S01]  /*5840*/  FADD.FTZ R157, R157, R210 ;  /* 0x000000d29d9d7221 */ /* 0x000fe20000010000 */
[----:B------:R-:W-:Y:S01]  /*5850*/  MUFU.EX2 R166, R166 ;  /* 0x000000a600a67308 */ /* 0x000fe20000000800 */
[----:B------:R-:W-:-:S07]  /*5860*/  FADD.FTZ R159, R159, R216 ;  /* 0x000000d89f9f7221 */ /* 0x000fce0000010000 */
[----:B------:R-:W4:Y:S08]  /*5870*/  MUFU.EX2 R167, R167 ;  /* 0x000000a700a77308 */ /* 0x000f300000000800 */
[----:B------:R-:W-:Y:S08]  /*5880*/  MUFU.EX2 R168, R168 ;  /* 0x000000a800a87308 */ /* 0x000ff00000000800 */
[----:B------:R-:W5:Y:S08]  /*5890*/  MUFU.EX2 R169, R169 ;  /* 0x000000a900a97308 */ /* 0x000f700000000800 */
[----:B------:R-:W-:Y:S08]  /*58a0*/  MUFU.EX2 R172, R172 ;  /* 0x000000ac00ac7308 */ /* 0x000ff00000000800 */
[----:B------:R-:W2:Y:S08]  /*58b0*/  MUFU.EX2 R173, R173 ;  /* 0x000000ad00ad7308 */ /* 0x000eb00000000800 */
        /* <DEDUP_REMOVED lines=22> */
[----:B------:R-:W-:Y:S01]  /*5a20*/  MUFU.EX2 R196, R196 ;  /* 0x000000c400c47308 */ /* 0x000fe20000000800 */
[----:B------:R-:W-:-:S02]  /*5a30*/  WARPGROUP.DEPBAR.LE gsb0, 0x0 ;  /* 0x00008000000079c5 */ /* 0x000fc40000010000 */
[----:B0-----:R-:W-:-:S05]  /*5a40*/  F2FP.BF16.F32.PACK_AB R152, R161, R160 ;  /* 0x000000a0a198723e */ /* 0x001fca00000010ff */
[----:B------:R-:W0:Y:S01]  /*5a50*/  MUFU.EX2 R197, R197 ;  /* 0x000000c500c57308 */ /* 0x000e220000000800 */
[----:B-1----:R-:W-:Y:S01]  /*5a60*/  F2FP.BF16.F32.PACK_AB R154, R165, R164 ;  /* 0x000000a4a59a723e */ /* 0x002fe200000010ff */
[----:B------:R-:W-:Y:S01]  /*5a70*/  FADD.FTZ R160, R160, R157 ;  /* 0x0000009da0a07221 */ /* 0x000fe20000010000 */
[----:B---3--:R-:W-:Y:S01]  /*5a80*/  F2FP.BF16.F32.PACK_AB R153, R163, R162 ;  /* 0x000000a2a399723e */ /* 0x008fe200000010ff */
[----:B------:R-:W-:Y:S01]  /*5a90*/  FADD.FTZ R162, R162, R159 ;  /* 0x0000009fa2a27221 */ /* 0x000fe20000010000 */
[----:B----4-:R-:W-:Y:S01]  /*5aa0*/  F2FP.BF16.F32.PACK_AB R155, R167, R166 ;  /* 0x000000a6a79b723e */ /* 0x010fe200000010ff */
[----:B------:R-:W-:Y:S02]  /*5ab0*/  FADD.FTZ R161, R161, R160 ;  /* 0x000000a0a1a17221 */ /* 0x000fe40000010000 */
[----:B------:R-:W-:Y:S01]  /*5ac0*/  MUFU.EX2 R194, R194 ;  /* 0x000000c200c27308 */ /* 0x000fe20000000800 */
[----:B------:R-:W-:Y:S01]  /*5ad0*/  WARPGROUP.ARRIVE ;  /* 0x00000000000079c5 */ /* 0x000fe20000000000 */
[----:B------:R-:W-:Y:S01]  /*5ae0*/  FADD.FTZ R163, R163, R162 ;  /* 0x000000a2a3a37221 */ /* 0x000fe20000010000 */
[----:B------:R-:W-:-:S03]  /*5af0*/  FADD.FTZ R164, R164, R161 ;  /* 0x000000a1a4a47221 */ /* 0x000fc60000010000 */
[----:B------:R-:W-:Y:S01]  /*5b00*/  FADD.FTZ R166, R166, R163 ;  /* 0x000000a3a6a67221 */ /* 0x000fe20000010000 */
[----:B------:R-:W-:Y:S01]  /*5b10*/  HGMMA.64x256x16.F32.BF16 R24, R152, gdesc[UR8].tnspB, R24, gsb0 ;  /* 0x43e0000898187df0 */ /* 0x000fe20008001818 */
[----:B------:R-:W-:Y:S01]  /*5b20*/  UIADD3 UR10, UR5, 0x100, URZ ;  /* 0x00000100050a7890 */ /* 0x000fe2000fffe03f */
[----:B------:R-:W1:Y:S01]  /*5b30*/  MUFU.EX2 R195, R195 ;  /* 0x000000c300c37308 */ /* 0x000e620000000800 */
[----:B------:R-:W-:Y:S01]  /*5b40*/  UMOV UR11, 0x40000040 ;  /* 0x40000040000b7882 */ /* 0x000fe20000000000 */
[----:B------:R-:W-:Y:S01]  /*5b50*/  FADD.FTZ R165, R165, R164 ;  /* 0x000000a4a5a57221 */ /* 0x000fe20000010000 */
[----:B------:R-:W-:-:S05]  /*5b60*/  FADD.FTZ R167, R167, R166 ;  /* 0x000000a6a7a77221 */ /* 0x000fca0000010000 */
[----:B------:R-:W-:Y:S08]  /*5b70*/  MUFU.EX2 R198, R198 ;  /* 0x000000c600c67308 */ /* 0x000ff00000000800 */
[----:B------:R-:W3:Y:S01]  /*5b80*/  MUFU.EX2 R199, R199 ;  /* 0x000000c700c77308 */ /* 0x000ee20000000800 */
[----:B------:R-:W-:Y:S02]  /*5b90*/  WARPGROUP.DEPBAR.LE gsb0, 0x0 ;  /* 0x00008000000079c5 */ /* 0x000fe40000010000 */
[----:B-----5:R-:W-:Y:S01]  /*5ba0*/  F2FP.BF16.F32.PACK_AB R152, R169, R168 ;  /* 0x000000a8a998723e */ /* 0x020fe200000010ff */
[----:B------:R-:W-:Y:S01]  /*5bb0*/  FADD.FTZ R168, R168, R165 ;  /* 0x000000a5a8a87221 */ /* 0x000fe20000010000 */
[----:B--2---:R-:W-:-:S02]  /*5bc0*/  F2FP.BF16.F32.PACK_AB R154, R173, R172 ;  /* 0x000000acad9a723e */ /* 0x004fc400000010ff */
[----:B------:R-:W-:Y:S01]  /*5bd0*/  F2FP.BF16.F32.PACK_AB R153, R171, R170 ;  /* 0x000000aaab99723e */ /* 0x000fe200000010ff */
[----:B------:R-:W-:Y:S01]  /*5be0*/  FADD.FTZ R170, R170, R167 ;  /* 0x000000a7aaaa7221 */ /* 0x000fe20000010000 */
[----:B------:R-:W-:Y:S01]  /*5bf0*/  F2FP.BF16.F32.PACK_AB R155, R175, R174 ;  /* 0x000000aeaf9b723e */ /* 0x000fe200000010ff */
[----:B------:R-:W-:Y:S02]  /*5c00*/  FADD.FTZ R169, R169, R168 ;  /* 0x000000a8a9a97221 */ /* 0x000fe40000010000 */
[----:B------:R-:W-:Y:S01]  /*5c10*/  FADD.FTZ R171, R171, R170 ;  /* 0x000000aaabab7221 */ /* 0x000fe20000010000 */
[----:B------:R-:W-:Y:S01]  /*5c20*/  WARPGROUP.ARRIVE ;  /* 0x00000000000079c5 */ /* 0x000fe20000000000 */
[----:B------:R-:W-:Y:S02]  /*5c30*/  FADD.FTZ R172, R172, R169 ;  /* 0x000000a9acac7221 */ /* 0x000fe40000010000 */
[----:B------:R-:W-:Y:S02]  /*5c40*/  FADD.FTZ R174, R174, R171 ;  /* 0x000000abaeae7221 */ /* 0x000fe40000010000 */
[----:B------:R-:W-:Y:S01]  /*5c50*/  FADD.FTZ R173, R173, R172 ;  /* 0x000000acadad7221 */ /* 0x000fe20000010000 */
[----:B------:R-:W-:Y:S01]  /*5c60*/  HGMMA.64x256x16.F32.BF16 R24, R152, gdesc[UR8].tnspB, R24, gsb0 ;  /* 0x43e0000898187df0 */ /* 0x000fe20008001818 */
[----:B------:R-:W-:Y:S01]  /*5c70*/  UIADD3 UR10, UR5, 0x180, URZ ;  /* 0x00000180050a7890 */ /* 0x000fe2000fffe03f */
[----:B------:R-:W-:Y:S01]  /*5c80*/  FADD.FTZ R175, R175, R174 ;  /* 0x000000aeafaf7221 */ /* 0x000fe20000010000 */
[----:B------:R-:W-:Y:S01]  /*5c90*/  UMOV UR11, 0x40000040 ;  /* 0x40000040000b7882 */ /* 0x000fe20000000000 */
[----:B------:R-:W-:-:S02]  /*5ca0*/  WARPGROUP.DEPBAR.LE gsb0, 0x0 ;  /* 0x00008000000079c5 */ /* 0x000fc40000010000 */
[----:B------:R-:W-:Y:S01]  /*5cb0*/  F2FP.BF16.F32.PACK_AB R152, R177, R176 ;  /* 0x000000b0b198723e */ /* 0x000fe200000010ff */
[----:B------:R-:W-:Y:S01]  /*5cc0*/  FADD.FTZ R176, R176, R173 ;  /* 0x000000adb0b07221 */ /* 0x000fe20000010000 */
[----:B------:R-:W-:Y:S02]  /*5cd0*/  F2FP.BF16.F32.PACK_AB R154, R181, R180 ;  /* 0x000000b4b59a723e */ /* 0x000fe400000010ff */
        /* <DEDUP_REMOVED lines=8> */
[----:B------:R-:W-:-:S07]  /*5d60*/  FADD.FTZ R181, R181, R180 ;  /* 0x000000b4b5b57221 */ /* 0x000fce0000010000 */
[----:B------:R-:W-:Y:S01]  /*5d70*/  HGMMA.64x256x16.F32.BF16 R24, R152, gdesc[UR8].tnspB, R24, gsb0 ;  /* 0x43e0000898187df0 */ /* 0x000fe20008001818 */
[----:B------:R-:W-:Y:S01]  /*5d80*/  UIADD3 UR10, UR5, 0x200, URZ ;  /* 0x00000200050a7890 */ /* 0x000fe2000fffe03f */
[----:B------:R-:W-:Y:S01]  /*5d90*/  FADD.FTZ R183, R183, R182 ;  /* 0x000000b6b7b77221 */ /* 0x000fe20000010000 */
[----:B------:R-:W-:Y:S01]  /*5da0*/  UMOV UR11, 0x40000040 ;  /* 0x40000040000b7882 */ /* 0x000fe20000000000 */
[----:B------:R-:W-:Y:S02]  /*5db0*/  WARPGROUP.DEPBAR.LE gsb0, 0x0 ;  /* 0x00008000000079c5 */ /* 0x000fe40000010000 */
[----:B------:R-:W-:Y:S01]  /*5dc0*/  F2FP.BF16.F32.PACK_AB R152, R185, R184 ;  /* 0x000000b8b998723e */ /* 0x000fe200000010ff */
[----:B------:R-:W-:Y:S01]  /*5dd0*/  FADD.FTZ R184, R184, R181 ;  /* 0x000000b5b8b87221 */ /* 0x000fe20000010000 */
[----:B------:R-:W-:Y:S02]  /*5de0*/  F2FP.BF16.F32.PACK_AB R154, R189, R188 ;  /* 0x000000bcbd9a723e */ /* 0x000fe400000010ff */
        /* <DEDUP_REMOVED lines=16> */
[----:B0-----:R-:W-:Y:S02]  /*5ef0*/  F2FP.BF16.F32.PACK_AB R154, R197, R196 ;  /* 0x000000c4c59a723e */ /* 0x001fe400000010ff */
[----:B-1----:R-:W-:Y:S01]  /*5f00*/  F2FP.BF16.F32.PACK_AB R153, R195, R194 ;  /* 0x000000c2c399723e */ /* 0x002fe200000010ff */
[----:B------:R-:W-:Y:S01]  /*5f10*/  FADD.FTZ R194, R194, R191 ;  /* 0x000000bfc2c27221 */ /* 0x000fe20000010000 */
[----:B---3--:R-:W-:Y:S01]  /*5f20*/  F2FP.BF16.F32.PACK_AB R155, R199, R198 ;  /* 0x000000c6c79b723e */ /* 0x008fe200000010ff */
[----:B------:R-:W-:-:S02]  /*5f30*/  FADD.FTZ R193, R193, R192 ;  /* 0x000000c0c1c17221 */ /* 0x000fc40000010000 */
[----:B------:R-:W-:Y:S01]  /*5f40*/  FADD.FTZ R195, R195, R194 ;  /* 0x000000c2c3c37221 */ /* 0x000fe20000010000 */
[----:B------:R-:W-:Y:S01]  /*5f50*/  WARPGROUP.ARRIVE ;  /* 0x00000000000079c5 */ /* 0x000fe20000000000 */
[----:B------:R-:W-:Y:S02]  /*5f60*/  FADD.FTZ R196, R196, R193 ;  /* 0x000000c1c4c47221 */ /* 0x000fe40000010000 */
[----:B------:R-:W-:Y:S02]  /*5f70*/  FADD.FTZ R198, R198, R195 ;  /* 0x000000c3c6c67221 */ /* 0x000fe40000010000 */
[----:B------:R-:W-:-:S07]  /*5f80*/  FADD.FTZ R3, R197, R196 ;  /* 0x000000c4c5037221 */ /* 0x000fce0000010000 */
[----:B------:R-:W-:Y:S01]  /*5f90*/  HGMMA.64x256x16.F32.BF16 R24, R152, gdesc[UR8].tnspB, R24, gsb0 ;  /* 0x43e0000898187df0 */ /* 0x000fe20008001818 */
[----:B------:R-:W-:Y:S02]  /*5fa0*/  FADD.FTZ R207, R199, R198 ;  /* 0x000000c6c7cf7221 */ /* 0x000fe40000010000 */
[----:B------:R-:W-:Y:S02]  /*5fb0*/  WARPGROUP.DEPBAR.LE gsb0, 0x0 ;  /* 0x00008000000079c5 */ /* 0x000fe40000010000 */
[----:B------:R0:W-:Y:S01]  /*5fc0*/  @!P1 SYNCS.ARRIVE.TRANS64.RED.A1T0 RZ, [R214+URZ], RZ ;  /* 0x000000ffd6ff99a7 */ /* 0x0001e2000810043f */
[----:B------:R-:W-:Y:S05]  /*5fd0*/  @P2 BRA `(.L_x_8006) ;  /* 0xffffffdc00402947 */ /* 0x000fea000383ffff */
.L_x_7997:
[----:B------:R-:W1:Y:S01]  /*5fe0*/  SHFL.BFLY PT, R4, R3, 0x2, 0x1f ;  /* 0x0c401f0003047f89 */ /* 0x000e6200000e0000 */
[----:B------:R-:W-:Y:S01]  /*5ff0*/  IMAD.MOV.U32 R7, RZ, RZ, RZ ;  /* 0x000000ffff077224 */ /* 0x000fe200078e00ff */
[----:B------:R-:W-:Y:S01]  /*6000*/  R2UR UR4, R204 ;  /* 0x00000000cc0472ca */ /* 0x000fe200000e0000 */
[----:B------:R-:W-:Y:S01]  /*6010*/  UIADD3 UR36, UR36, 0x1, URZ ;  /* 0x0000000124247890 */ /* 0x000fe2000fffe03f */
[----:B------:R-:W2:Y:S01]  /*6020*/  SHFL.BFLY PT, R6, R207, 0x2, 0x1f ;  /* 0x0c401f00cf067f89 */ /* 0x000ea200000e0000 */
[----:B------:R-:W-:Y:S01]  /*6030*/  IMAD.U32 R14, RZ, RZ, UR6 ;  /* 0x00000006ff0e7e24 */ /* 0x000fe2000f8e00ff */
[----:B------:R3:W-:Y:S06]  /*6040*/  BAR.ARV R158, 0x100 ;  /* 0x0004009e0000751d */ /* 0x0007ec0000002000 */
[----:B------:R-:W-:Y:S01]  /*6050*/  UISETP.NE.AND UP0, UPT, UR36, 0x2, UPT ;  /* 0x000000022400788c */ /* 0x000fe2000bf05270 */
[----:B------:R-:W-:Y:S01]  /*6060*/  IMAD.MOV.U32 R9, RZ, RZ, -0x800000 ;  /* 0xff800000ff097424 */ /* 0x000fe200078e00ff */
[----:B------:R-:W-:Y:S06]  /*6070*/  BAR.ARV 0x8, 0x120 ;  /* 0x0204800000007b1d */ /* 0x000fec0000002000 */
[----:B------:R-:W-:Y:S01]  /*6080*/  UIADD3 UR4, UR4, 0x1, URZ ;  /* 0x0000000104047890 */ /* 0x000fe2000fffe03f */
[----:B------:R-:W-:-:S02]  /*6090*/  IMAD.MOV.U32 R8, RZ, RZ, -0x800000 ;  /* 0xff800000ff087424 */ /* 0x000fc400078e00ff */
[----:B-1----:R-:W-:Y:S01]  /*60a0*/  FADD.FTZ R4, R4, R3 ;  /* 0x0000000304047221 */ /* 0x002fe20000010000 */
[----:B------:R-:W-:Y:S01]  /*60b0*/  IMAD.MOV.U32 R3, RZ, RZ, RZ ;  /* 0x000000ffff037224 */ /* 0x000fe200078e00ff */
[----:B------:R-:W-:Y:S01]  /*60c0*/  PLOP3.LUT P0, PT, PT, PT, PT, 0x8, 0x0 ;  /* 0x000000000000781c */ /* 0x000fe20003f0e170 */
[----:B------:R-:W-:Y:S01]  /*60d0*/  USEL UR36, UR36, URZ, UP0 ;  /* 0x0000003f24247287 */ /* 0x000fe20008000000 */
[----:B--2---:R-:W-:Y:S01]  /*60e0*/  FADD.FTZ R6, R6, R207 ;  /* 0x000000cf06067221 */ /* 0x004fe20000010000 */
[----:B------:R-:W1:Y:S01]  /*60f0*/  SHFL.BFLY PT, R5, R4, 0x1, 0x1f ;  /* 0x0c201f0004057f89 */ /* 0x000e6200000e0000 */
[----:B------:R-:W-:Y:S01]  /*6100*/  IMAD.U32 R204, RZ, RZ, UR4 ;  /* 0x00000004ffcc7e24 */ /* 0x000fe2000f8e00ff */
[----:B------:R-:W-:-:S04]  /*6110*/  USEL UR4, URZ, 0x1, UP0 ;  /* 0x000000013f047887 */ /* 0x000fc80008000000 */
[----:B------:R-:W-:Y:S01]  /*6120*/  ULOP3.LUT UR37, UR37, UR4, URZ, 0x3c, !UPT ;  /* 0x0000000425257292 */ /* 0x000fe2000f8e3c3f */
[----:B-1----:R-:W-:Y:S02]  /*6130*/  FADD.FTZ R10, R4, R5 ;  /* 0x00000005040a7221 */ /* 0x002fe40000010000 */
[----:B------:R-:W1:Y:S03]  /*6140*/  SHFL.BFLY PT, R5, R6, 0x1, 0x1f ;  /* 0x0c201f0006057f89 */ /* 0x000e6600000e0000 */
[----:B------:R-:W-:-:S13]  /*6150*/  FSETP.NE.FTZ.AND P1, PT, R10, RZ, PT ;  /* 0x000000ff0a00720b */ /* 0x000fda0003f35000 */
[----:B------:R-:W2:Y:S01]  /*6160*/  @P1 MUFU.RCP R7, R10 ;  /* 0x0000000a00071308 */ /* 0x000ea20000001000 */
[----:B-1----:R-:W-:-:S07]  /*6170*/  FADD.FTZ R11, R6, R5 ;  /* 0x00000005060b7221 */ /* 0x002fce0000010000 */
[----:B------:R-:W1:Y:S01]  /*6180*/  @P1 MUFU.LG2 R4, R10 ;  /* 0x0000000a00041308 */ /* 0x000e620000000c00 */
[----:B------:R-:W-:Y:S01]  /*6190*/  IMAD.U32 R5, RZ, RZ, UR6 ;  /* 0x00000006ff057e24 */ /* 0x000fe2000f8e00ff */
[----:B------:R-:W-:-:S03]  /*61a0*/  FSETP.NE.FTZ.AND P2, PT, R11, RZ, PT ;  /* 0x000000ff0b00720b */ /* 0x000fc60003f55000 */
[----:B------:R-:W-:Y:S01]  /*61b0*/  @P1 FMUL.FTZ R5, R5, 0.69314718246459960938 ;  /* 0x3f31721805051820 */ /* 0x000fe20000410000 */
        /* <DEDUP_REMOVED lines=9> */
[----:B------:R-:W2:Y:S01]  /*6250*/  @P2 MUFU.LG2 R6, R11 ;  /* 0x0000000b00062308 */ /* 0x000ea20000000c00 */
[-C--:B------:R-:W-:Y:S01]  /*6260*/  FMUL.FTZ R41, R41, R7.reuse ;  /* 0x0000000729297220 */ /* 0x080fe20000410000 */
[-C--:B------:R-:W-:Y:S01]  /*6270*/  FMUL.FTZ R44, R44, R7.reuse ;  /* 0x000000072c2c7220 */ /* 0x080fe20000410000 */
[-C--:B------:R-:W-:Y:S01]  /*6280*/  FMUL.FTZ R45, R45, R7.reuse ;  /* 0x000000072d2d7220 */ /* 0x080fe20000410000 */
[-C--:B------:R-:W-:Y:S01]  /*6290*/  FMUL.FTZ R48, R48, R7.reuse ;  /* 0x0000000730307220 */ /* 0x080fe20000410000 */
[-C--:B------:R-:W-:Y:S01]  /*62a0*/  FMUL.FTZ R49, R49, R7.reuse ;  /* 0x0000000731317220 */ /* 0x080fe20000410000 */
[-C--:B------:R-:W-:Y:S01]  /*62b0*/  FMUL.FTZ R52, R52, R7.reuse ;  /* 0x0000000734347220 */ /* 0x080fe20000410000 */
[-C--:B------:R-:W-:Y:S01]  /*62c0*/  FMUL.FTZ R53, R53, R7.reuse ;  /* 0x0000000735357220 */ /* 0x080fe20000410000 */
[----:B------:R-:W4:Y:S01]  /*62d0*/  @P2 MUFU.RCP R3, R11 ;  /* 0x0000000b00032308 */ /* 0x000f220000001000 */
        /* <DEDUP_REMOVED lines=48> */
[----:B------:R-:W-:Y:S01]  /*65e0*/  @P2 FMUL.FTZ R14, R14, 0.69314718246459960938 ;  /* 0x3f3172180e0e2820 */ /* 0x000fe20000410000 */
[----:B-1----:R-:W-:Y:S01]  /*65f0*/  @P1 FMUL.FTZ R4, R4, 0.69314718246459960938 ;  /* 0x3f31721804041820 */ /* 0x002fe20000410000 */
[----:B--2---:R-:W-:Y:S01]  /*6600*/  @P2 FMUL.FTZ R7, R6, 0.69314718246459960938 ;  /* 0x3f31721806072820 */ /* 0x004fe20000410000 */
        /* <DEDUP_REMOVED lines=66> */
.L_x_7985:
[----:B------:R-:W1:Y:S01]  /*6a30*/  S2R R5, SR_CgaCtaId ;  /* 0x0000000000057919 */ /* 0x000e620000008800 */
[----:B------:R-:W-:Y:S01]  /*6a40*/  MOV R0, 0x400 ;  /* 0x0000040000007802 */ /* 0x000fe20000000f00 */
[----:B------:R-:W-:Y:S01]  /*6a50*/  BSSY B0, `(.L_x_8007) ;  /* 0x00002b0000007945 */ /* 0x000fe20003800000 */
[----:B------:R-:W-:Y:S02]  /*6a60*/  BAR.SYNC.DEFER_BLOCKING 0x5, 0x120 ;  /* 0x0144800000007b1d */ /* 0x000fe40000010000 */
[----:B-1----:R-:W-:-:S05]  /*6a70*/  LEA R0, R5, R0, 0x18 ;  /* 0x0000000005007211 */ /* 0x002fca00078ec0ff */
[----:B------:R-:W1:Y:S02]  /*6a80*/  LDS.128 R4, [R0+0x324d0] ;  /* 0x0324d00000047984 */ /* 0x000e640000000c00 */
[----:B-1----:R-:W-:Y:S01]  /*6a90*/  R2UR UR5, R6 ;  /* 0x00000000060572ca */ /* 0x002fe200000e0000 */
[----:B------:R-:W-:Y:S06]  /*6aa0*/  BAR.ARV 0x4, 0x120 ;  /* 0x0104800000007b1d */ /* 0x000fec0000002000 */
[----:B------:R-:W-:Y:S08]  /*6ab0*/  @P0 BRA `(.L_x_8008) ;  /* 0x0000001c00840947 */ /* 0x000ff00003800000 */
[----:B------:R-:W1:Y:S01]  /*6ac0*/  S2R R13, SR_SWINHI ;  /* 0x00000000000d7919 */ /* 0x000e620000002f00 */
[----:B------:R-:W-:Y:S02]  /*6ad0*/  R2UR UR4, R202 ;  /* 0x00000000ca0472ca */ /* 0x000fe400000e0000 */
[----:B------:R-:W-:Y:S01]  /*6ae0*/  R2UR UR6, R203 ;  /* 0x00000000cb0672ca */ /* 0x000fe200000e0000 */
[----:B------:R-:W-:Y:S01]  /*6af0*/  BAR.SYNC.DEFER_BLOCKING 0x1, 0x100 ;  /* 0x0044000000007b1d */ /* 0x000fe20000010000 */
[----:B------:R-:W-:Y:S02]  /*6b00*/  F2FP.BF16.F32.PACK_AB R24, R25, R24 ;  /* 0x000000181918723e */ /* 0x000fe400000010ff */
[----:B------:R-:W-:Y:S02]  /*6b10*/  F2FP.BF16.F32.PACK_AB R25, R166, R26 ;  /* 0x0000001aa619723e */ /* 0x000fe400000010ff */
[----:B------:R-:W-:Y:S02]  /*6b20*/  F2FP.BF16.F32.PACK_AB R26, R29, R28 ;  /* 0x0000001c1d1a723e */ /* 0x000fe400000010ff */
[----:B------:R-:W-:-:S02]  /*6b30*/  F2FP.BF16.F32.PACK_AB R32, R33, R32 ;  /* 0x000000202120723e */ /* 0x000fc400000010ff */
[----:B------:R-:W-:Y:S01]  /*6b40*/  F2FP.BF16.F32.PACK_AB R27, R12, R27 ;  /* 0x0000001b0c1b723e */ /* 0x000fe200000010ff */
[----:B------:R-:W-:Y:S01]  /*6b50*/  USHF.L.U32 UR8, UR4, 0x2, URZ ;  /* 0x0000000204087899 */ /* 0x000fe2000800063f */
        /* <DEDUP_REMOVED lines=15> */
[----:B------:R-:W-:Y:S02]  /*6c50*/  MOV R10, R0 ;  /* 0x00000000000a7202 */ /* 0x000fe40000000f00 */
[----:B-1----:R-:W-:Y:S02]  /*6c60*/  MOV R11, R13 ;  /* 0x0000000d000b7202 */ /* 0x002fe40000000f00 */
[----:B------:R-:W-:Y:S02]  /*6c70*/  F2FP.BF16.F32.PACK_AB R56, R57, R56 ;  /* 0x000000383938723e */ /* 0x000fe400000010ff */
[----:B------:R-:W-:Y:S01]  /*6c80*/  F2FP.BF16.F32.PACK_AB R50, R53, R52 ;  /* 0x000000343532723e */ /* 0x000fe200000010ff */
[----:B------:R-:W-:Y:S01]  /*6c90*/  IMAD.WIDE R106, R221, 0x2, R10 ;  /* 0x00000002dd6a7825 */ /* 0x000fe200078e020a */
[----:B------:R-:W-:-:S02]  /*6ca0*/  F2FP.BF16.F32.PACK_AB R51, R160, R51 ;  /* 0x00000033a033723e */ /* 0x000fc400000010ff */
[----:B------:R-:W-:Y:S02]  /*6cb0*/  F2FP.BF16.F32.PACK_AB R57, R159, R58 ;  /* 0x0000003a9f39723e */ /* 0x000fe400000010ff */
[C---:B------:R-:W-:Y:S02]  /*6cc0*/  IADD3 R151, P1, R106.reuse, 0x20, RZ ;  /* 0x000000206a977810 */ /* 0x040fe40007f3e0ff */
[C---:B------:R-:W-:Y:S02]  /*6cd0*/  IADD3 R175, P0, R106.reuse, 0x40, RZ ;  /* 0x000000406aaf7810 */ /* 0x040fe40007f1e0ff */
[C---:B------:R-:W-:Y:S01]  /*6ce0*/  IADD3 R183, P5, R106.reuse, 0x4040, RZ ;  /* 0x000040406ab77810 */ /* 0x040fe20007fbe0ff */
[--C-:B------:R-:W-:Y:S01]  /*6cf0*/  IMAD.X R15, RZ, RZ, R107.reuse, P1 ;  /* 0x000000ffff0f7224 */ /* 0x100fe200008e066b */
[C---:B------:R-:W-:Y:S01]  /*6d00*/  IADD3 R177, P4, R106.reuse, 0x60, RZ ;  /* 0x000000606ab17810 */ /* 0x040fe20007f9e0ff */
[--C-:B------:R-:W-:Y:S01]  /*6d10*/  IMAD.X R17, RZ, RZ, R107.reuse, P0 ;  /* 0x000000ffff117224 */ /* 0x100fe200000e066b */
[C---:B------:R-:W-:Y:S01]  /*6d20*/  LOP3.LUT R13, R106.reuse, 0x380, RZ, 0xc0, !PT ;  /* 0x000003806a0d7812 */ /* 0x040fe200078ec0ff */
        /* <DEDUP_REMOVED lines=8> */
[----:B------:R-:W-:Y:S01]  /*6db0*/  LOP3.LUT R14, R151, 0x380, RZ, 0xc0, !PT ;  /* 0x00000380970e7812 */ /* 0x000fe200078ec0ff */
[--C-:B------:R-:W-:Y:S01]  /*6dc0*/  IMAD.X R47, RZ, RZ, R107.reuse, P2 ;  /* 0x000000ffff2f7224 */ /* 0x100fe200010e066b */
[----:B------:R-:W-:Y:S01]  /*6dd0*/  LOP3.LUT R16, R175, 0x380, RZ, 0xc0, !PT ;  /* 0x00000380af107812 */ /* 0x000fe200078ec0ff */
[----:B------:R-:W-:Y:S01]  /*6de0*/  IMAD.X R55, RZ, RZ, R107, P1 ;  /* 0x000000ffff377224 */ /* 0x000fe200008e066b */
[----:B------:R-:W-:Y:S02]  /*6df0*/  LOP3.LUT R18, R177, 0x380, RZ, 0xc0, !PT ;  /* 0x00000380b1127812 */ /* 0x000fe400078ec0ff */
[----:B------:R-:W-:-:S02]  /*6e00*/  IADD3 R4, P5, R106, 0xc020, RZ ;  /* 0x0000c0206a047810 */ /* 0x000fc40007fbe0ff */
[----:B------:R-:W-:Y:S02]  /*6e10*/  SHF.R.U64 R13, R13, 0x3, RZ ;  /* 0x000000030d0d7819 */ /* 0x000fe400000012ff */
[----:B------:R-:W-:Y:S01]  /*6e20*/  LOP3.LUT R20, R179, 0x380, RZ, 0xc0, !PT ;  /* 0x00000380b3147812 */ /* 0x000fe200078ec0ff */
[--C-:B------:R-:W-:Y:S01]  /*6e30*/  IMAD.X R99, RZ, RZ, R107.reuse, P5 ;  /* 0x000000ffff637224 */ /* 0x100fe200028e066b */
[----:B------:R-:W-:Y:S02]  /*6e40*/  IADD3 R189, P0, R106, 0x8020, RZ ;  /* 0x000080206abd7810 */ /* 0x000fe40007f1e0ff */
[----:B------:R-:W-:Y:S02]  /*6e50*/  SHF.R.U64 R14, R14, 0x3, RZ ;  /* 0x000000030e0e7819 */ /* 0x000fe400000012ff */
[----:B------:R-:W-:Y:S01]  /*6e60*/  LOP3.LUT R30, R181, 0x380, RZ, 0xc0, !PT ;  /* 0x00000380b51e7812 */ /* 0x000fe200078ec0ff */
[----:B------:R-:W-:Y:S01]  /*6e70*/  IMAD.X R63, RZ, RZ, R107, P0 ;  /* 0x000000ffff3f7224 */ /* 0x000fe200000e066b */
[----:B------:R-:W-:-:S02]  /*6e80*/  IADD3 R191, P4, R106, 0x8040, RZ ;  /* 0x000080406abf7810 */ /* 0x000fc40007f9e0ff */
[----:B------:R-:W-:Y:S02]  /*6e90*/  SHF.R.U64 R16, R16, 0x3, RZ ;  /* 0x0000000310107819 */ /* 0x000fe400000012ff */
[----:B------:R-:W-:Y:S01]  /*6ea0*/  LOP3.LUT R38, R183, 0x380, RZ, 0xc0, !PT ;  /* 0x00000380b7267812 */ /* 0x000fe200078ec0ff */
[--C-:B------:R-:W-:Y:S01]  /*6eb0*/  IMAD.X R71, RZ, RZ, R107.reuse, P4 ;  /* 0x000000ffff477224 */ /* 0x100fe200020e066b */
[C---:B------:R-:W-:Y:S02]  /*6ec0*/  IADD3 R193, P3, R106.reuse, 0x8060, RZ ;  /* 0x000080606ac17810 */ /* 0x040fe40007f7e0ff */
[C---:B------:R-:W-:Y:S02]  /*6ed0*/  IADD3 R195, P6, R106.reuse, 0xc000, RZ ;  /* 0x0000c0006ac37810 */ /* 0x040fe40007fde0ff */
[C---:B------:R-:W-:Y:S01]  /*6ee0*/  IADD3 R102, P2, R106.reuse, 0xc040, RZ ;  /* 0x0000c0406a667810 */ /* 0x040fe20007f5e0ff */
[--C-:B------:R-:W-:Y:S01]  /*6ef0*/  IMAD.X R79, RZ, RZ, R107.reuse, P3 ;  /* 0x000000ffff4f7224 */ /* 0x100fe200018e066b */
[----:B------:R-:W-:Y:S01]  /*6f00*/  IADD3 R6, P1, R106, 0xc060, RZ ;  /* 0x0000c0606a067810 */ /* 0x000fe20007f3e0ff */
[--C-:B------:R-:W-:Y:S01]  /*6f10*/  IMAD.X R95, RZ, RZ, R107.reuse, P6 ;  /* 0x000000ffff5f7224 */ /* 0x100fe200030e066b */
[----:B------:R-:W-:Y:S01]  /*6f20*/  SHF.R.U64 R18, R18, 0x3, RZ ;  /* 0x0000000312127819 */ /* 0x000fe200000012ff */
[----:B------:R-:W-:Y:S01]  /*6f30*/  IMAD.X R103, RZ, RZ, R107, P2 ;  /* 0x000000ffff677224 */ /* 0x000fe200010e066b */
[----:B------:R-:W-:-:S02]  /*6f40*/  LOP3.LUT R46, R185, 0x380, RZ, 0xc0, !PT ;  /* 0x00000380b92e7812 */ /* 0x000fc400078ec0ff */
[----:B------:R-:W-:Y:S01]  /*6f50*/  LOP3.LUT R106, R13, R106, RZ, 0x3c, !PT ;  /* 0x0000006a0d6a7212 */ /* 0x000fe200078e3cff */
[----:B------:R-:W-:Y:S01]  /*6f60*/  IMAD.X R13, RZ, RZ, R107, P1 ;  /* 0x000000ffff0d7224 */ /* 0x000fe200008e066b */
[----:B------:R-:W-:Y:S02]  /*6f70*/  SHF.R.U64 R20, R20, 0x3, RZ ;  /* 0x0000000314147819 */ /* 0x000fe400000012ff */
[----:B------:R-:W-:Y:S02]  /*6f80*/  LOP3.LUT R54, R187, 0x380, RZ, 0xc0, !PT ;  /* 0x00000380bb367812 */ /* 0x000fe400078ec0ff */
[----:B------:R-:W-:Y:S02]  /*6f90*/  LOP3.LUT R98, R4, 0x380, RZ, 0xc0, !PT ;  /* 0x0000038004627812 */ /* 0x000fe400078ec0ff */
[----:B------:R-:W-:Y:S02]  /*6fa0*/  LOP3.LUT R14, R14, R151, RZ, 0x3c, !PT ;  /* 0x000000970e0e7212 */ /* 0x000fe400078e3cff */
[----:B------:R-:W-:-:S02]  /*6fb0*/  SHF.R.U64 R30, R30, 0x3, RZ ;  /* 0x000000031e1e7819 */ /* 0x000fc400000012ff */
[----:B------:R-:W-:Y:S02]  /*6fc0*/  LOP3.LUT R62, R189, 0x380, RZ, 0xc0, !PT ;  /* 0x00000380bd3e7812 */ /* 0x000fe400078ec0ff */
        /* <DEDUP_REMOVED lines=9> */
[----:B------:R-:W-:Y:S02]  /*7060*/  LOP3.LUT R94, R195, 0x380, RZ, 0xc0, !PT ;  /* 0x00000380c35e7812 */ /* 0x000fe400078ec0ff */
[----:B------:R-:W-:-:S02]  /*7070*/  MOV R106, R106 ;  /* 0x0000006a006a7202 */ /* 0x000fc40000000f00 */
[----:B------:R-:W-:Y:S02]  /*7080*/  SHF.R.U64 R29, R98, 0x3, RZ ;  /* 0x00000003621d7819 */ /* 0x000fe400000012ff */
[----:B------:R-:W-:Y:S01]  /*7090*/  LOP3.LUT R30, R30, R181, RZ, 0x3c, !PT ;  /* 0x000000b51e1e7212 */ /* 0x000fe200078e3cff */
[----:B------:R1:W-:Y:S01]  /*70a0*/  STSM.16.M88.4 [R106], R24 ;  /* 0x000000186a007844 */ /* 0x0003e20000000200 */
[----:B------:R-:W-:Y:S02]  /*70b0*/  SHF.R.U64 R62, R62, 0x3, RZ ;  /* 0x000000033e3e7819 */ /* 0x000fe400000012ff */
[----:B------:R-:W-:Y:S02]  /*70c0*/  LOP3.LUT R107, R102, 0x380, RZ, 0xc0, !PT ;  /* 0x00000380666b7812 */ /* 0x000fe400078ec0ff */
[----:B------:R-:W-:Y:S02]  /*70d0*/  MOV R14, R14 ;  /* 0x0000000e000e7202 */ /* 0x000fe40000000f00 */
[----:B------:R-:W-:-:S02]  /*70e0*/  LOP3.LUT R38, R38, R183, RZ, 0x3c, !PT ;  /* 0x000000b726267212 */ /* 0x000fc400078e3cff */
[----:B------:R-:W-:Y:S01]  /*70f0*/  SHF.R.U64 R70, R70, 0x3, RZ ;  /* 0x0000000346467819 */ /* 0x000fe200000012ff */
[----:B------:R2:W-:Y:S01]  /*7100*/  STSM.16.M88.4 [R14], R32 ;  /* 0x000000200e007844 */ /* 0x0005e20000000200 */
[----:B------:R-:W-:Y:S02]  /*7110*/  MOV R16, R16 ;  /* 0x0000001000107202 */ /* 0x000fe40000000f00 */
[----:B------:R-:W-:Y:S02]  /*7120*/  LOP3.LUT R46, R46, R185, RZ, 0x3c, !PT ;  /* 0x000000b92e2e7212 */ /* 0x000fe400078e3cff */
[----:B------:R-:W-:Y:S01]  /*7130*/  SHF.R.U64 R78, R78, 0x3, RZ ;  /* 0x000000034e4e7819 */ /* 0x000fe200000012ff */
[----:B------:R3:W-:Y:S01]  /*7140*/  STSM.16.M88.4 [R16], R40 ;  /* 0x0000002810007844 */ /* 0x0007e20000000200 */
[----:B------:R-:W-:Y:S02]  /*7150*/  SHF.R.U64 R151, R151, 0x3, RZ ;  /* 0x0000000397977819 */ /* 0x000fe400000012ff */
[----:B------:R-:W-:-:S02]  /*7160*/  MOV R18, R18 ;  /* 0x0000001200127202 */ /* 0x000fc40000000f00 */
[----:B------:R-:W-:Y:S02]  /*7170*/  F2FP.BF16.F32.PACK_AB R64, R65, R64 ;  /* 0x000000404140723e */ /* 0x000fe400000010ff */
[----:B------:R-:W-:Y:S01]  /*7180*/  LOP3.LUT R54, R54, R187, RZ, 0x3c, !PT ;  /* 0x000000bb36367212 */ /* 0x000fe200078e3cff */
[----:B------:R3:W-:Y:S01]  /*7190*/  STSM.16.M88.4 [R18], R48 ;  /* 0x0000003012007844 */ /* 0x0007e20000000200 */
[----:B------:R-:W-:Y:S02]  /*71a0*/  SHF.R.U64 R94, R94, 0x3, RZ ;  /* 0x000000035e5e7819 */ /* 0x000fe400000012ff */
[----:B------:R-:W-:Y:S02]  /*71b0*/  LOP3.LUT R98, R29, R4, RZ, 0x3c, !PT ;  /* 0x000000041d627212 */ /* 0x000fe400078e3cff */
[----:B------:R-:W-:Y:S02]  /*71c0*/  MOV R20, R20 ;  /* 0x0000001400147202 */ /* 0x000fe40000000f00 */
[----:B------:R-:W-:-:S02]  /*71d0*/  F2FP.BF16.F32.PACK_AB R58, R61, R60 ;  /* 0x0000003c3d3a723e */ /* 0x000fc400000010ff */
[----:B------:R-:W-:Y:S02]  /*71e0*/  F2FP.BF16.F32.PACK_AB R59, R158, R59 ;  /* 0x0000003b9e3b723e */ /* 0x000fe400000010ff */
[----:B------:R-:W-:Y:S02]  /*71f0*/  F2FP.BF16.F32.PACK_AB R65, R157, R66 ;  /* 0x000000429d41723e */ /* 0x000fe400000010ff */
[----:B------:R-:W-:Y:S01]  /*7200*/  F2FP.BF16.F32.PACK_AB R72, R73, R72 ;  /* 0x000000484948723e */ /* 0x000fe200000010ff */
[----:B------:R3:W-:Y:S01]  /*7210*/  STSM.16.M88.4 [R20], R56 ;  /* 0x0000003814007844 */ /* 0x0007e20000000200 */
        /* <DEDUP_REMOVED lines=13> */
[----:B------:R-:W-:Y:S01]  /*72f0*/  LOP3.LUT R78, R78, R193, RZ, 0x3c, !PT ;  /* 0x000000c14e4e7212 */ /* 0x000fe200078e3cff */
[----:B------:R3:W-:Y:S01]  /*7300*/  STSM.16.M88.4 [R38], R72 ;  /* 0x0000004826007844 */ /* 0x0007e20000000200 */
[----:B------:R-:W-:Y:S02]  /*7310*/  LOP3.LUT R12, R151, R6, RZ, 0x3c, !PT ;  /* 0x00000006970c7212 */ /* 0x000fe400078e3cff */
[----:B------:R-:W-:-:S02]  /*7320*/  MOV R46, R46 ;  /* 0x0000002e002e7202 */ /* 0x000fc40000000f00 */
[----:B------:R-:W-:Y:S02]  /*7330*/  F2FP.BF16.F32.PACK_AB R82, R85, R84 ;  /* 0x000000545552723e */ /* 0x000fe400000010ff */
[----:B------:R-:W-:Y:S02]  /*7340*/  F2FP.BF16.F32.PACK_AB R83, R83, R86 ;  /* 0x000000565353723e */ /* 0x000fe400000010ff */
[----:B------:R-:W-:Y:S02]  /*7350*/  LOP3.LUT R94, R94, R195, RZ, 0x3c, !PT ;  /* 0x000000c35e5e7212 */ /* 0x000fe400078e3cff */
[----:B------:R-:W-:Y:S01]  /*7360*/  MOV R54, R54 ;  /* 0x0000003600367202 */ /* 0x000fe20000000f00 */
[----:B------:R3:W-:Y:S01]  /*7370*/  STSM.16.M88.4 [R46], R80 ;  /* 0x000000502e007844 */ /* 0x0007e20000000200 */
[----:B------:R-:W-:Y:S02]  /*7380*/  MOV R6, R98 ;  /* 0x0000006200067202 */ /* 0x000fe40000000f00 */
[----:B------:R-:W-:-:S02]  /*7390*/  F2FP.BF16.F32.PACK_AB R84, R89, R88 ;  /* 0x000000585954723e */ /* 0x000fc400000010ff */
        /* <DEDUP_REMOVED lines=15> */
[----:B-1----:R-:W-:Y:S02]  /*7490*/  F2FP.BF16.F32.PACK_AB R106, R109, R108 ;  /* 0x0000006c6d6a723e */ /* 0x002fe400000010ff */
        /* <DEDUP_REMOVED lines=25> */
[----:B------:R-:W-:Y:S01]  /*7630*/  MOV R4, R12 ;  /* 0x0000000c00047202 */ /* 0x000fe20000000f00 */
[----:B------:R-:W-:Y:S01]  /*7640*/  IMAD.U32 R13, RZ, RZ, UR6 ;  /* 0x00000006ff0d7e24 */ /* 0x000fe2000f8e00ff */
[----:B------:R-:W-:Y:S01]  /*7650*/  F2FP.BF16.F32.PACK_AB R146, R149, R148 ;  /* 0x000000949592723e */ /* 0x000fe200000010ff */
[----:B------:R3:W-:Y:S01]  /*7660*/  STSM.16.M88.4 [R102], R136 ;  /* 0x0000008866007844 */ /* 0x0007e20000000200 */
[----:B------:R-:W-:Y:S01]  /*7670*/  F2FP.BF16.F32.PACK_AB R147, R3, R150 ;  /* 0x000000960393723e */ /* 0x000fe200000010ff */
[----:B------:R-:W-:Y:S01]  /*7680*/  ULDC.64 UR6, c[0x0][0xce0] ;  /* 0x0003380000067ab9 */ /* 0x000fe20000000a00 */
[----:B------:R-:W1:Y:S01]  /*7690*/  LDC R77, c[0x0][0xb88] ;  /* 0x0002e200ff4d7b82 */ /* 0x000e620000000800 */
[----:B------:R-:W-:Y:S01]  /*76a0*/  UISETP.NE.U32.AND UP1, UPT, UR6, URZ, UPT ;  /* 0x0000003f0600728c */ /* 0x000fe2000bf25070 */
[----:B------:R-:W-:Y:S01]  /*76b0*/  PLOP3.LUT P1, PT, PT, PT, UP0, 0x80, 0x0 ;  /* 0x000000000000781c */ /* 0x000fe20003f2f008 */
[----:B------:R3:W-:Y:S01]  /*76c0*/  STSM.16.M88.4 [R4], R144 ;  /* 0x0000009004007844 */ /* 0x0007e20000000200 */
[----:B------:R-:W-:-:S04]  /*76d0*/  IMAD.U32 R12, RZ, RZ, UR4 ;  /* 0x00000004ff0c7e24 */ /* 0x000fc8000f8e00ff */
[----:B------:R-:W-:Y:S01]  /*76e0*/  BAR.SYNC.DEFER_BLOCKING 0x1, 0x100 ;  /* 0x0044000000007b1d */ /* 0x000fe20000010000 */
[----:B------:R-:W-:Y:S01]  /*76f0*/  UISETP.NE.AND.EX UP1, UPT, UR7, URZ, UPT, UP1 ;  /* 0x0000003f0700728c */ /* 0x000fe2000bf25310 */
[----:B------:R-:W-:-:S05]  /*7700*/  IMAD R15, R22, 0x40, R2 ;  /* 0x00000040160f7824 */ /* 0x000fca00078e0202 */
[----:B------:R-:W-:-:S05]  /*7710*/  PLOP3.LUT P2, PT, PT, PT, UP1, 0x80, 0x0 ;  /* 0x000000000000781c */ /* 0x000fca0003f4f018 */
[----:B------:R-:W-:-:S04]  /*7720*/  @UP1 UIADD3 UR6, UP2, UR8, UR6, URZ ;  /* 0x0000000608061290 */ /* 0x000fc8000ff5e03f */
[----:B------:R-:W-:Y:S01]  /*7730*/  @UP1 UIADD3.X UR7, UR9, UR7, URZ, UP2, !UPT ;  /* 0x0000000709071290 */ /* 0x000fe200097fe43f */
[----:B------:R-:W-:-:S04]  /*7740*/  IMAD.WIDE R10, R15, 0x2, R10 ;  /* 0x000000020f0a7825 */ /* 0x000fc800078e020a */
[----:B--2---:R-:W-:Y:S01]  /*7750*/  IMAD.U32 R14, RZ, RZ, UR6 ;  /* 0x00000006ff0e7e24 */ /* 0x004fe2000f8e00ff */
[----:B------:R-:W2:Y:S01]  /*7760*/  @P1 LDG.E R3, desc[UR60][R12.64] ;  /* 0x0000003c0c031981 */ /* 0x000ea2000c1e1900 */
[----:B------:R-:W-:Y:S01]  /*7770*/  IMAD.U32 R15, RZ, RZ, UR7 ;  /* 0x00000007ff0f7e24 */ /* 0x000fe2000f8e00ff */
[----:B------:R-:W-:Y:S01]  /*7780*/  UMOV UR4, URZ ;  /* 0x0000003f00047c82 */ /* 0x000fe20008000000 */
[----:B------:R-:W-:-:S03]  /*7790*/  IADD3 R25, P0, R10, 0x1000, RZ ;  /* 0x000010000a197810 */ /* 0x000fc60007f1e0ff */
[----:B-1----:R3:W5:Y:S01]  /*77a0*/  @P2 LDG.E R77, desc[UR60][R14.64] ;  /* 0x0000003c0e4d2981 */ /* 0x002762000c1e1900 */
[----:B--2---:R-:W-:Y:S01]  /*77b0*/  @P1 R2UR UR4, R3 ;  /* 0x00000000030412ca */ /* 0x004fe200000e0000 */
[----:B---3--:R-:W-:-:S14]  /*77c0*/  @P2 BRA `(.L_x_8009) ;  /* 0x0000000000102947 */ /* 0x008fdc0003800000 */
[----:B------:R-:W-:Y:S05]  /*77d0*/  @!P1 BRA `(.L_x_8009) ;  /* 0x00000000000c9947 */ /* 0x000fea0003800000 */
[----:B------:R-:W2:Y:S04]  /*77e0*/  LDG.E R4, desc[UR60][R12.64] ;  /* 0x0000003c0c047981 */ /* 0x000ea8000c1e1900 */
[----:B-----5:R-:W2:Y:S02]  /*77f0*/  LDG.E R77, desc[UR60][R12.64+0x4] ;  /* 0x0000043c0c4d7981 */ /* 0x020ea4000c1e1900 */
[----:B--2---:R-:W-:-:S07]  /*7800*/  IMAD.IADD R77, R77, 0x1, -R4 ;  /* 0x000000014d4d7824 */ /* 0x004fce00078e0a04 */
.L_x_8009:
[----:B------:R-:W-:Y:S01]  /*7810*/  R2UR UR16, R201 ;  /* 0x00000000c91072ca */ /* 0x000fe200000e0000 */
[----:B------:R-:W-:Y:S01]  /*7820*/  ULDC.64 UR12, c[0x0][0xc70] ;  /* 0x00031c00000c7ab9 */ /* 0x000fe20000000a00 */
[----:B------:R-:W-:Y:S01]  /*7830*/  R2UR UR15, R203 ;  /* 0x00000000cb0f72ca */ /* 0x000fe200000e0000 */
[----:B------:R-:W-:Y:S01]  /*7840*/  USHF.R.S32.HI UR9, URZ, 0x1f, UR4 ;  /* 0x0000001f3f097899 */ /* 0x000fe20008011404 */
[----:B------:R-:W-:Y:S01]  /*7850*/  R2UR UR14, R202 ;  /* 0x00000000ca0e72ca */ /* 0x000fe200000e0000 */
[----:B------:R-:W-:Y:S01]  /*7860*/  UMOV UR8, UR4 ;  /* 0x0000000400087c82 */ /* 0x000fe20008000000 */
[----:B------:R-:W-:Y:S01]  /*7870*/  LOP3.LUT R24, R25, 0x380, RZ, 0xc0, !PT ;  /* 0x0000038019187812 */ /* 0x000fe200078ec0ff */
[----:B------:R-:W-:Y:S01]  /*7880*/  IMAD R6, R200, 0x80, R220 ;  /* 0x00000080c8067824 */ /* 0x000fe200078e02dc */
[C---:B------:R-:W-:Y:S02]  /*7890*/  IADD3 R17, P1, R10.reuse, 0x2000, RZ ;  /* 0x000020000a117810 */ /* 0x040fe40007f3e0ff */
[----:B------:R-:W-:-:S02]  /*78a0*/  IADD3 R13, P2, R10, 0x3000, RZ ;  /* 0x000030000a0d7810 */ /* 0x000fc40007f5e0ff */
[----:B------:R-:W-:Y:S01]  /*78b0*/  SHF.R.U64 R24, R24, 0x3, RZ ;  /* 0x0000000318187819 */ /* 0x000fe200000012ff */
[----:B------:R-:W-:Y:S01]  /*78c0*/  USHF.R.S32.HI UR11, URZ, 0x1f, UR16 ;  /* 0x0000001f3f0b7899 */ /* 0x000fe20008011410 */
[----:B------:R-:W-:Y:S01]  /*78d0*/  LOP3.LUT R16, R17, 0x380, RZ, 0xc0, !PT ;  /* 0x0000038011107812 */ /* 0x000fe200078ec0ff */
[----:B------:R-:W-:Y:S01]  /*78e0*/  USEL UR15, UR15, URZ, !UP0 ;  /* 0x0000003f0f0f7287 */ /* 0x000fe2000c000000 */
[----:B------:R-:W-:Y:S01]  /*78f0*/  LOP3.LUT R12, R13, 0x380, RZ, 0xc0, !PT ;  /* 0x000003800d0c7812 */ /* 0x000fe200078ec0ff */
[----:B------:R-:W-:Y:S01]  /*7900*/  UIMAD UR10, UR11, UR12, URZ ;  /* 0x0000000c0b0a72a4 */ /* 0x000fe2000f8e023f */
[----:B------:R-:W-:Y:S01]  /*7910*/  SHF.R.S32.HI R3, RZ, 0x1f, R6 ;  /* 0x0000001fff037819 */ /* 0x000fe20000011406 */
[----:B------:R-:W-:Y:S01]  /*7920*/  UIMAD.WIDE.U32 UR6, UR16, UR12, UR8 ;  /* 0x0000000c100672a5 */ /* 0x000fe2000f8e0008 */
[----:B------:R-:W-:Y:S01]  /*7930*/  LOP3.LUT R24, R24, R25, RZ, 0x3c, !PT ;  /* 0x0000001918187212 */ /* 0x000fe200078e3cff */
[----:B------:R-:W-:Y:S01]  /*7940*/  UIMAD UR10, UR16, UR13, UR10 ;  /* 0x0000000d100a72a4 */ /* 0x000fe2000f8e020a */
[----:B------:R-:W-:Y:S01]  /*7950*/  SHF.R.U64 R16, R16, 0x3, RZ ;  /* 0x0000000310107819 */ /* 0x000fe200000012ff */
[----:B------:R-:W-:Y:S01]  /*7960*/  USEL UR14, UR14, URZ, !UP0 ;  /* 0x0000003f0e0e7287 */ /* 0x000fe2000c000000 */
[----:B------:R-:W-:Y:S01]  /*7970*/  SHF.R.U64 R12, R12, 0x3, RZ ;  /* 0x000000030c0c7819 */ /* 0x000fe200000012ff */
[----:B------:R-:W-:Y:S01]  /*7980*/  ULDC.64 UR12, c[0x0][0xc78] ;  /* 0x00031e00000c7ab9 */ /* 0x000fe20000000a00 */
[----:B------:R-:W-:Y:S01]  /*7990*/  UIADD3 UR7, UR7, UR10, URZ ;  /* 0x0000000a07077290 */ /* 0x000fe2000fffe03f */
[--C-:B------:R-:W-:Y:S01]  /*79a0*/  IMAD.X R25, RZ, RZ, R11.reuse, P0 ;  /* 0x000000ffff197224 */ /* 0x100fe200000e060b */
[----:B------:R-:W-:Y:S01]  /*79b0*/  UIMAD UR8, UR15, UR12, URZ ;  /* 0x0000000c0f0872a4 */ /* 0x000fe2000f8e023f */
[----:B------:R-:W-:Y:S01]  /*79c0*/  IADD3 R69, P0, R10, 0x8000, RZ ;  /* 0x000080000a457810 */ /* 0x000fe20007f1e0ff */
[----:B------:R-:W-:Y:S01]  /*79d0*/  UIMAD.WIDE.U32 UR6, UR14, UR12, UR6 ;  /* 0x0000000c0e0672a5 */ /* 0x000fe2000f8e0006 */
[----:B------:R-:W-:Y:S01]  /*79e0*/  LOP3.LUT R16, R16, R17, RZ, 0x3c, !PT ;  /* 0x0000001110107212 */ /* 0x000fe200078e3cff */
[----:B------:R-:W-:Y:S01]  /*79f0*/  UIMAD UR8, UR14, UR13, UR8 ;  /* 0x0000000d0e0872a4 */ /* 0x000fe2000f8e0208 */
[----:B------:R-:W-:Y:S01]  /*7a00*/  LOP3.LUT R12, R12, R13, RZ, 0x3c, !PT ;  /* 0x0000000d0c0c7212 */ /* 0x000fe200078e3cff */
[--C-:B------:R-:W-:Y:S01]  /*7a10*/  IMAD.X R17, RZ, RZ, R11.reuse, P1 ;  /* 0x000000ffff117224 */ /* 0x100fe200008e060b */
[----:B------:R-:W-:Y:S01]  /*7a20*/  IADD3 R45, P6, R10, 0x4000, RZ ;  /* 0x000040000a2d7810 */ /* 0x000fe20007fde0ff */
[----:B------:R-:W-:Y:S01]  /*7a30*/  IMAD.X R13, RZ, RZ, R11, P2 ;  /* 0x000000ffff0d7224 */ /* 0x000fe200010e060b */
[----:B------:R-:W-:Y:S01]  /*7a40*/  IADD3 R4, P3, R6, UR6, RZ ;  /* 0x0000000606047c10 */ /* 0x000fe2000ff7e0ff */
[----:B------:R-:W-:Y:S01]  /*7a50*/  IMAD.U32 R14, RZ, RZ, UR8 ;  /* 0x00000008ff0e7e24 */ /* 0x000fe2000f8e00ff */
[----:B------:R-:W-:Y:S01]  /*7a60*/  IADD3 R61, P1, R10, 0x9000, RZ ;  /* 0x000090000a3d7810 */ /* 0x000fe20007f3e0ff */
[----:B------:R-:W-:Y:S01]  /*7a70*/  ULDC.64 UR12, c[0x0][0xba0] ;  /* 0x0002e800000c7ab9 */ /* 0x000fe20000000a00 */
[----:B------:R-:W-:-:S02]  /*7a80*/  LOP3.LUT R68, R69, 0x380, RZ, 0xc0, !PT ;  /* 0x0000038045447812 */ /* 0x000fc400078ec0ff */
[----:B------:R-:W-:Y:S01]  /*7a90*/  IADD3.X R3, R3, UR7, R14, P3, !PT ;  /* 0x0000000703037c10 */ /* 0x000fe20009ffe40e */
[----:B------:R-:W-:Y:S01]  /*7aa0*/  ULDC.64 UR6, c[0x0][0xc40] ;  /* 0x0003100000067ab9 */ /* 0x000fe20000000a00 */
[----:B------:R-:W-:Y:S02]  /*7ab0*/  IADD3 R49, P2, R10, 0xa000, RZ ;  /* 0x0000a0000a317810 */ /* 0x000fe40007f5e0ff */
[----:B------:R-:W-:Y:S02]  /*7ac0*/  LEA R50, P3, R4, UR6, 0x2 ;  /* 0x0000000604327c11 */ /* 0x000fe4000f8610ff */
[----:B------:R-:W-:Y:S02]  /*7ad0*/  IADD3 R41, P5, R10, 0x5000, RZ ;  /* 0x000050000a297810 */ /* 0x000fe40007fbe0ff */
[----:B------:R-:W-:Y:S01]  /*7ae0*/  LEA.HI.X R51, R4, UR7, R3, 0x2, P3 ;  /* 0x0000000704337c11 */ /* 0x000fe200098f1403 */
[----:B------:R-:W-:Y:S01]  /*7af0*/  VIADD R4, R6, 0x8 ;  /* 0x0000000806047836 */ /* 0x000fe20000000000 */
[----:B------:R-:W-:-:S02]  /*7b00*/  IADD3 R37, P4, R10, 0x6000, RZ ;  /* 0x000060000a257810 */ /* 0x000fc40007f9e0ff */
[----:B------:R-:W-:Y:S02]  /*7b10*/  IADD3 R29, P3, R10, 0x7000, RZ ;  /* 0x000070000a1d7810 */ /* 0x000fe40007f7e0ff */
[----:B------:R-:W-:Y:S02]  /*7b20*/  LOP3.LUT R44, R45, 0x380, RZ, 0xc0, !PT ;  /* 0x000003802d2c7812 */ /* 0x000fe400078ec0ff */
[----:B------:R-:W-:Y:S02]  /*7b30*/  LOP3.LUT R60, R61, 0x380, RZ, 0xc0, !PT ;  /* 0x000003803d3c7812 */ /* 0x000fe400078ec0ff */
[----:B------:R-:W-:Y:S02]  /*7b40*/  SHF.R.U64 R68, R68, 0x3, RZ ;  /* 0x0000000344447819 */ /* 0x000fe400000012ff */
[----:B------:R-:W-:Y:S02]  /*7b50*/  LOP3.LUT R48, R49, 0x380, RZ, 0xc0, !PT ;  /* 0x0000038031307812 */ /* 0x000fe400078ec0ff */
[----:B------:R-:W-:-:S02]  /*7b60*/  LOP3.LUT R40, R41, 0x380, RZ, 0xc0, !PT ;  /* 0x0000038029287812 */ /* 0x000fc400078ec0ff */
[----:B------:R-:W-:Y:S02]  /*7b70*/  LOP3.LUT R36, R37, 0x380, RZ, 0xc0, !PT ;  /* 0x0000038025247812 */ /* 0x000fe400078ec0ff */
[----:B------:R-:W-:Y:S02]  /*7b80*/  LOP3.LUT R28, R29, 0x380, RZ, 0xc0, !PT ;  /* 0x000003801d1c7812 */ /* 0x000fe400078ec0ff */
[----:B------:R-:W-:Y:S02]  /*7b90*/  SHF.R.U64 R44, R44, 0x3, RZ ;  /* 0x000000032c2c7819 */ /* 0x000fe400000012ff */
[----:B------:R-:W-:Y:S02]  /*7ba0*/  SHF.R.U64 R60, R60, 0x3, RZ ;  /* 0x000000033c3c7819 */ /* 0x000fe400000012ff */
[----:B------:R-:W-:Y:S01]  /*7bb0*/  LOP3.LUT R68, R68, R69, RZ, 0x3c, !PT ;  /* 0x0000004544447212 */ /* 0x000fe200078e3cff */
[----:B------:R-:W-:Y:S01]  /*7bc0*/  IMAD.X R69, RZ, RZ, R11, P0 ;  /* 0x000000ffff457224 */ /* 0x000fe200000e060b */
[----:B------:R-:W-:-:S02]  /*7bd0*/  SHF.R.U64 R48, R48, 0x3, RZ ;  /* 0x0000000330307819 */ /* 0x000fc400000012ff */
[----:B------:R-:W-:Y:S02]  /*7be0*/  LOP3.LUT P0, RZ, R205, 0x3, RZ, 0xc0, !PT ;  /* 0x00000003cdff7812 */ /* 0x000fe4000780c0ff */
        /* <DEDUP_REMOVED lines=8> */
[----:B------:R-:W-:Y:S01]  /*7c70*/  IMAD.X R49, RZ, RZ, R11, P2 ;  /* 0x000000ffff317224 */ /* 0x000fe200010e060b */
[----:B------:R-:W-:-:S02]  /*7c80*/  IADD3 R21, P6, R10, 0xb000, RZ ;  /* 0x0000b0000a157810 */ /* 0x000fc40007fde0ff */
[----:B-----5:R-:W-:Y:S02]  /*7c90*/  ISETP.GE.OR P1, PT, R6, R77, P0 ;  /* 0x0000004d0600720c */ /* 0x020fe40000726670 */
        /* <DEDUP_REMOVED lines=9> */
[C---:B------:R-:W-:Y:S01]  /*7d30*/  LOP3.LUT R15, R10.reuse, 0x380, RZ, 0xc0, !PT ;  /* 0x000003800a0f7812 */ /* 0x040fe200078ec0ff */
[----:B------:R-:W-:Y:S01]  /*7d40*/  UIMAD UR6, UR9, UR12, URZ ;  /* 0x0000000c090672a4 */ /* 0x000fe2000f8e023f */
[----:B------:R-:W-:Y:S01]  /*7d50*/  IADD3 R57, P3, R10, 0xe000, RZ ;  /* 0x0000e0000a397810 */ /* 0x000fe20007f7e0ff */
[----:B------:R-:W-:Y:S01]  /*7d60*/  IMAD.U32 R23, RZ, RZ, UR12 ;  /* 0x0000000cff177e24 */ /* 0x000fe2000f8e00ff */
[----:B------:R-:W-:Y:S01]  /*7d70*/  ISETP.GE.OR P0, PT, R4, R77, P0 ;  /* 0x0000004d0400720c */ /* 0x000fe20000706670 */
[----:B------:R-:W-:Y:S01]  /*7d80*/  IMAD.X R53, RZ, RZ, R11, P2 ;  /* 0x000000ffff357224 */ /* 0x000fe200010e060b */
[----:B------:R-:W-:Y:S01]  /*7d90*/  LOP3.LUT R20, R21, 0x380, RZ, 0xc0, !PT ;  /* 0x0000038015147812 */ /* 0x000fe200078ec0ff */
[----:B------:R-:W-:Y:S01]  /*7da0*/  @!P1 STG.E desc[UR60][R50.64], R9 ;  /* 0x0000000932009986 */ /* 0x000fe2000c10193c */
[----:B------:R-:W-:-:S02]  /*7db0*/  LOP3.LUT R3, R6, 0x380, RZ, 0xc0, !PT ;  /* 0x0000038006037812 */ /* 0x000fc400078ec0ff */
[----:B------:R-:W-:Y:S02]  /*7dc0*/  LOP3.LUT R72, R73, 0x380, RZ, 0xc0, !PT ;  /* 0x0000038049487812 */ /* 0x000fe400078ec0ff */
[----:B------:R-:W-:Y:S02]  /*7dd0*/  LOP3.LUT R64, R65, 0x380, RZ, 0xc0, !PT ;  /* 0x0000038041407812 */ /* 0x000fe400078ec0ff */
[----:B------:R-:W-:Y:S02]  /*7de0*/  LOP3.LUT R56, R57, 0x380, RZ, 0xc0, !PT ;  /* 0x0000038039387812 */ /* 0x000fe400078ec0ff */
[----:B------:R-:W-:Y:S01]  /*7df0*/  SHF.R.U64 R20, R20, 0x3, RZ ;  /* 0x0000000314147819 */ /* 0x000fe200000012ff */
[----:B------:R1:W-:Y:S01]  /*7e00*/  @!P0 STG.E desc[UR60][R50.64+0x20], R8 ;  /* 0x0000200832008986 */ /* 0x0003e2000c10193c */
[----:B------:R-:W-:Y:S02]  /*7e10*/  SHF.R.U64 R15, R15, 0x3, RZ ;  /* 0x000000030f0f7819 */ /* 0x000fe400000012ff */
[----:B------:R-:W-:Y:S01]  /*7e20*/  SHF.R.U64 R3, R3, 0x3, RZ ;  /* 0x0000000303037819 */ /* 0x000fe200000012ff */
[----:B------:R-:W-:Y:S01]  /*7e30*/  UIMAD UR6, UR4, UR13, UR6 ;  /* 0x0000000d040672a4 */ /* 0x000fe2000f8e0206 */
[----:B------:R-:W-:Y:S01]  /*7e40*/  SHF.R.U64 R72, R72, 0x3, RZ ;  /* 0x0000000348487819 */ /* 0x000fe200000012ff */
[----:B------:R-:W5:Y:S01]  /*7e50*/  LD.E.128 R24, desc[UR60][R24.64] ;  /* 0x0000003c18187980 */ /* 0x000f62000c101d00 */
[----:B------:R-:W-:-:S02]  /*7e60*/  SHF.R.U64 R64, R64, 0x3, RZ ;  /* 0x0000000340407819 */ /* 0x000fc400000012ff */
[----:B------:R-:W-:Y:S01]  /*7e70*/  SHF.R.U64 R56, R56, 0x3, RZ ;  /* 0x0000000338387819 */ /* 0x000fe200000012ff */
[----:B------:R-:W5:Y:S01]  /*7e80*/  LD.E.128 R16, desc[UR60][R16.64] ;  /* 0x0000003c10107980 */ /* 0x000f62000c101d00 */
[----:B------:R-:W-:Y:S01]  /*7e90*/  LOP3.LUT R20, R20, R21, RZ, 0x3c, !PT ;  /* 0x0000001514147212 */ /* 0x000fe200078e3cff */
[--C-:B------:R-:W-:Y:S01]  /*7ea0*/  IMAD.X R21, RZ, RZ, R11.reuse, P6 ;  /* 0x000000ffff157224 */ /* 0x100fe200030e060b */
[----:B------:R-:W-:Y:S01]  /*7eb0*/  LOP3.LUT R10, R15, R10, RZ, 0x3c, !PT ;  /* 0x0000000a0f0a7212 */ /* 0x000fe200078e3cff */
[----:B------:R-:W5:Y:S01]  /*7ec0*/  LD.E.128 R44, desc[UR60][R44.64] ;  /* 0x0000003c2c2c7980 */ /* 0x000f62000c101d00 */
[----:B------:R-:W-:Y:S02]  /*7ed0*/  LOP3.LUT R52, R3, R6, RZ, 0x3c, !PT ;  /* 0x0000000603347212 */ /* 0x000fe400078e3cff */
[--C-:B------:R-:W-:Y:S01]  /*7ee0*/  SHF.R.S32.HI R3, RZ, 0x1f, R2.reuse ;  /* 0x0000001fff037819 */ /* 0x100fe20000011402 */
[----:B------:R-:W5:Y:S01]  /*7ef0*/  LD.E.128 R32, desc[UR60][R10.64] ;  /* 0x0000003c0a207980 */ /* 0x000f62000c101d00 */
[----:B------:R-:W-:Y:S01]  /*7f00*/  LOP3.LUT R72, R72, R73, RZ, 0x3c, !PT ;  /* 0x0000004948487212 */ /* 0x000fe200078e3cff */
[--C-:B------:R-:W-:Y:S01]  /*7f10*/  IMAD.X R73, RZ, RZ, R11.reuse, P5 ;  /* 0x000000ffff497224 */ /* 0x100fe200028e060b */
[----:B------:R-:W-:Y:S01]  /*7f20*/  LOP3.LUT R64, R64, R65, RZ, 0x3c, !PT ;  /* 0x0000004140407212 */ /* 0x000fe200078e3cff */
[--C-:B------:R-:W-:Y:S01]  /*7f30*/  IMAD.X R65, RZ, RZ, R11.reuse, P4 ;  /* 0x000000ffff417224 */ /* 0x100fe200020e060b */
[----:B------:R-:W-:Y:S01]  /*7f40*/  LOP3.LUT R56, R56, R57, RZ, 0x3c, !PT ;  /* 0x0000003938387212 */ /* 0x000fe200078e3cff */
[----:B------:R-:W-:Y:S01]  /*7f50*/  IMAD.X R57, RZ, RZ, R11, P3 ;  /* 0x000000ffff397224 */ /* 0x000fe200018e060b */
[----:B------:R-:W5:Y:S04]  /*7f60*/  LD.E.128 R12, desc[UR60][R12.64] ;  /* 0x0000003c0c0c7980 */ /* 0x000f68000c101d00 */
[----:B-1----:R1:W5:Y:S04]  /*7f70*/  LD.E.128 R8, desc[UR60][R20.64] ;  /* 0x0000003c14087980 */ /* 0x002368000c101d00 */
[----:B------:R-:W5:Y:S04]  /*7f80*/  LD.E.128 R40, desc[UR60][R40.64] ;  /* 0x0000003c28287980 */ /* 0x000f68000c101d00 */
[----:B------:R-:W5:Y:S01]  /*7f90*/  LD.E.128 R36, desc[UR60][R36.64] ;  /* 0x0000003c24247980 */ /* 0x000f62000c101d00 */
[----:B-1----:R-:W-:-:S03]  /*7fa0*/  IMAD.WIDE.U32 R20, R23, UR4, R2 ;  /* 0x0000000417147c25 */ /* 0x002fc6000f8e0002 */
        /* <DEDUP_REMOVED lines=22> */
[CC--:B------:R-:W-:Y:S01]  /*8110*/  ISETP.GE.AND P3, PT, R22.reuse, R77.reuse, PT ;  /* 0x0000004d1600720c */ /* 0x0c0fe20003f66270 */
[----:B------:R-:W-:Y:S01]  /*8120*/  VIADD R21, R21, UR4 ;  /* 0x0000000415157c36 */ /* 0x000fe20008000000 */
[----:B------:R-:W-:Y:S01]  /*8130*/  UIMAD UR4, UR15, UR6, URZ ;  /* 0x000000060f0472a4 */ /* 0x000fe2000f8e023f */
[----:B------:R-:W-:Y:S02]  /*8140*/  VIADD R3, R22, 0x20 ;  /* 0x0000002016037836 */ /* 0x000fe40000000000 */
[----:B------:R-:W-:Y:S02]  /*8150*/  VIADD R0, R0, 0x32420 ;  /* 0x0003242000007836 */ /* 0x000fe40000000000 */
[----:B------:R-:W-:Y:S01]  /*8160*/  IMAD.U32 R79, RZ, RZ, UR6 ;  /* 0x00000006ff4f7e24 */ /* 0x000fe2000f8e00ff */
[----:B------:R-:W-:Y:S01]  /*8170*/  UIMAD UR4, UR14, UR7, UR4 ;  /* 0x000000070e0472a4 */ /* 0x000fe2000f8e0204 */
[----:B------:R-:W-:Y:S01]  /*8180*/  ISETP.GE.AND P0, PT, R3, R77, PT ;  /* 0x0000004d0300720c */ /* 0x000fe20003f06270 */
[----:B------:R-:W-:Y:S01]  /*8190*/  VIADD R3, R22, 0x40 ;  /* 0x0000004016037836 */ /* 0x000fe20000000000 */
[----:B------:R-:W-:Y:S01]  /*81a0*/  PRMT R0, RZ, 0x654, R0 ;  /* 0x00000654ff007816 */ /* 0x000fe20000000000 */
[----:B------:R-:W-:Y:S01]  /*81b0*/  IMAD.WIDE.U32 R78, R79, UR14, R20 ;  /* 0x0000000e4f4e7c25 */ /* 0x000fe2000f8e0014 */
[----:B------:R-:W-:-:S03]  /*81c0*/  SHF.R.S32.HI R23, RZ, 0x1f, R22 ;  /* 0x0000001fff177819 */ /* 0x000fc60000011416 */
[----:B------:R-:W-:Y:S01]  /*81d0*/  VIADD R4, R22, 0x60 ;  /* 0x0000006016047836 */ /* 0x000fe20000000000 */
[----:B-1----:R1:W-:Y:S01]  /*81e0*/  SYNCS.ARRIVE.TRANS64.RED.A1T0 RZ, [R0+URZ], RZ ;  /* 0x000000ff00ff79a7 */ /* 0x0023e2000810043f */
[----:B------:R-:W-:Y:S01]  /*81f0*/  VIADD R83, R79, UR4 ;  /* 0x000000044f537c36 */ /* 0x000fe20008000000 */
[----:B------:R-:W-:Y:S01]  /*8200*/  BSSY B1, `(.L_x_8010) ;  /* 0x000001b000017945 */ /* 0x000fe20003800000 */
[-C--:B------:R-:W-:Y:S02]  /*8210*/  ISETP.GE.AND P1, PT, R3, R77.reuse, PT ;  /* 0x0000004d0300720c */ /* 0x080fe40003f26270 */
[----:B------:R-:W-:Y:S01]  /*8220*/  ISETP.GE.AND P2, PT, R4, R77, PT ;  /* 0x0000004d0400720c */ /* 0x000fe20003f46270 */
[----:B------:R-:W-:Y:S01]  /*8230*/  IMAD.WIDE R76, R200, 0x80, R22 ;  /* 0x00000080c84c7825 */ /* 0x000fe200078e0216 */
[----:B------:R-:W-:Y:S11]  /*8240*/  @P3 BRA `(.L_x_8011) ;  /* 0x0000000000583947 */ /* 0x000ff60003800000 */
[----:B------:R-:W-:Y:S01]  /*8250*/  ULDC.64 UR6, c[0x0][0xbd8] ;  /* 0x0002f60000067ab9 */ /* 0x000fe20000000a00 */
[----:B------:R-:W-:Y:S01]  /*8260*/  IMAD.MOV.U32 R20, RZ, RZ, R78 ;  /* 0x000000ffff147224 */ /* 0x000fe200078e004e */
[----:B------:R-:W-:Y:S01]  /*8270*/  ULDC UR4, c[0x0][0xb8c] ;  /* 0x0002e30000047ab9 */ /* 0x000fe20000000800 */
[----:B------:R-:W-:Y:S01]  /*8280*/  IMAD R3, R77, UR6, RZ ;  /* 0x000000064d037c24 */ /* 0x000fe2000f8e02ff */
[C---:B------:R-:W-:Y:S01]  /*8290*/  ISETP.GE.AND P4, PT, R2.reuse, UR4, PT ;  /* 0x0000000402007c0c */ /* 0x040fe2000bf86270 */
[----:B------:R-:W-:Y:S02]  /*82a0*/  IMAD.MOV.U32 R21, RZ, RZ, R83 ;  /* 0x000000ffff157224 */ /* 0x000fe400078e0053 */
[----:B-1----:R-:W-:Y:S02]  /*82b0*/  VIADD R0, R2, 0x40 ;  /* 0x0000004002007836 */ /* 0x002fe40000000000 */
        /* <DEDUP_REMOVED lines=15> */
.L_x_8011:
[----:B------:R-:W-:Y:S05]  /*83b0*/  BSYNC B1 ;  /* 0x0000000000017941 */ /* 0x000fea0003800000 */
.L_x_8010:
[----:B------:R-:W-:Y:S04]  /*83c0*/  BSSY B1, `(.L_x_8012) ;  /* 0x000001a000017945 */ /* 0x000fe80003800000 */
[----:B------:R-:W-:Y:S05]  /*83d0*/  @P0 BRA `(.L_x_8013) ;  /* 0x0000000000600947 */ /* 0x000fea0003800000 */
[----:B------:R-:W-:Y:S01]  /*83e0*/  IADD3 R3, P0, R76, 0x20, RZ ;  /* 0x000000204c037810 */ /* 0x000fe20007f1e0ff */
[C---:B------:R-:W-:Y:S01]  /*83f0*/  VIADD R4, R2.reuse, 0x40 ;  /* 0x0000004002047836 */ /* 0x040fe20000000000 */
[----:B------:R-:W-:Y:S01]  /*8400*/  ULDC UR4, c[0x0][0xb8c] ;  /* 0x0002e30000047ab9 */ /* 0x000fe20000000800 */
[----:B------:R-:W-:Y:S01]  /*8410*/  ULDC.64 UR6, c[0x0][0xbd8] ;  /* 0x0002f60000067ab9 */ /* 0x000fe20000000a00 */
[----:B------:R-:W-:Y:S01]  /*8420*/  IMAD.MOV.U32 R20, RZ, RZ, R78 ;  /* 0x000000ffff147224 */ /* 0x000fe200078e004e */
[----:B------:R-:W-:Y:S01]  /*8430*/  ISETP.GE.AND P3, PT, R2, UR4, PT ;  /* 0x0000000402007c0c */ /* 0x000fe2000bf66270 */
[----:B-1----:R-:W-:Y:S01]  /*8440*/  IMAD.X R0, RZ, RZ, R77, P0 ;  /* 0x000000ffff007224 */ /* 0x002fe200000e064d */
        /* <DEDUP_REMOVED lines=10> */
[----:B--2--5:R-:W-:Y:S01]  /*84f0*/  LEA R32, P0, R20, UR6, 0x1 ;  /* 0x0000000614207c11 */ /* 0x024fe2000f8008ff */
[----:B------:R-:W-:-:S05]  /*8500*/  IMAD.IADD R3, R21, 0x1, R3 ;  /* 0x0000000115037824 */ /* 0x000fca00078e0203 */
[----:B------:R-:W-:-:S05]  /*8510*/  LEA.HI.X R33, R20, UR7, R3, 0x1, P0 ;  /* 0x0000000714217c11 */ /* 0x000fca00080f0c03 */
[----:B------:R3:W-:Y:S04]  /*8520*/  @!P3 STG.E.128 desc[UR60][R32.64], R24 ;  /* 0x000000182000b986 */ /* 0x0007e8000c101d3c */
[----:B------:R3:W-:Y:S04]  /*8530*/  @!P4 STG.E.128 desc[UR60][R32.64+0x80], R40 ;  /* 0x000080282000c986 */ /* 0x0007e8000c101d3c */
[----:B------:R3:W-:Y:S04]  /*8540*/  @!P5 STG.E.128 desc[UR60][R32.64+0x100], R60 ;  /* 0x0001003c2000d986 */ /* 0x0007e8000c101d3c */
[----:B------:R3:W-:Y:S02]  /*8550*/  @!P6 STG.E.128 desc[UR60][R32.64+0x180], R64 ;  /* 0x000180402000e986 */ /* 0x0007e4000c101d3c */
.L_x_8013:
[----:B------:R-:W-:Y:S05]  /*8560*/  BSYNC B1 ;  /* 0x0000000000017941 */ /* 0x000fea0003800000 */
.L_x_8012:
        /* <DEDUP_REMOVED lines=19> */
[----:B---3-5:R-:W-:Y:S01]  /*86a0*/  LEA R24, P0, R20, UR6, 0x1 ;  /* 0x0000000614187c11 */ /* 0x028fe2000f8008ff */
[----:B------:R-:W-:-:S05]  /*86b0*/  IMAD.IADD R3, R21, 0x1, R3 ;  /* 0x0000000115037824 */ /* 0x000fca00078e0203 */
[----:B------:R-:W-:-:S05]  /*86c0*/  LEA.HI.X R25, R20, UR7, R3, 0x1, P0 ;  /* 0x0000000714197c11 */ /* 0x000fca00080f0c03 */
[----:B------:R4:W-:Y:S04]  /*86d0*/  @!P1 STG.E.128 desc[UR60][R24.64], R16 ;  /* 0x0000001018009986 */ /* 0x0009e8000c101d3c */
[----:B------:R4:W-:Y:S04]  /*86e0*/  @!P3 STG.E.128 desc[UR60][R24.64+0x80], R36 ;  /* 0x000080241800b986 */ /* 0x0009e8000c101d3c */
[----:B------:R4:W-:Y:S04]  /*86f0*/  @!P4 STG.E.128 desc[UR60][R24.64+0x100], R48 ;  /* 0x000100301800c986 */ /* 0x0009e8000c101d3c */
[----:B------:R4:W-:Y:S02]  /*8700*/  @!P5 STG.E.128 desc[UR60][R24.64+0x180], R56 ;  /* 0x000180381800d986 */ /* 0x0009e4000c101d3c */
.L_x_8015:
[----:B------:R-:W-:Y:S05]  /*8710*/  BSYNC B1 ;  /* 0x0000000000017941 */ /* 0x000fea0003800000 */
.L_x_8014:
[----:B------:R-:W-:Y:S05]  /*8720*/  @P2 BRA `(.L_x_8016) ;  /* 0x0000000c00882947 */ /* 0x000fea0003800000 */
[----:B------:R-:W-:Y:S01]  /*8730*/  IADD3 R3, P0, R76, 0x60, RZ ;  /* 0x000000604c037810 */ /* 0x000fe20007f1e0ff */
[C---:B-1----:R-:W-:Y:S01]  /*8740*/  VIADD R0, R2.reuse, 0x40 ;  /* 0x0000004002007836 */ /* 0x042fe20000000000 */
[----:B------:R-:W-:Y:S01]  /*8750*/  ULDC UR4, c[0x0][0xb8c] ;  /* 0x0002e30000047ab9 */ /* 0x000fe20000000800 */
[----:B------:R-:W-:Y:S01]  /*8760*/  ULDC.64 UR6, c[0x0][0xbd8] ;  /* 0x0002f60000067ab9 */ /* 0x000fe20000000a00 */
[----:B----45:R-:W-:Y:S01]  /*8770*/  IMAD.MOV.U32 R16, RZ, RZ, R78 ;  /* 0x000000ffff107224 */ /* 0x030fe200078e004e */
        /* <DEDUP_REMOVED lines=21> */
.L_x_8008:
[----:B------:R-:W-:Y:S01]  /*88d0*/  R2UR UR4, R202 ;  /* 0x00000000ca0472ca */ /* 0x000fe200000e0000 */
[----:B------:R-:W-:Y:S01]  /*88e0*/  ULDC.64 UR6, c[0x0][0xcd8] ;  /* 0x0003360000067ab9 */ /* 0x000fe20000000a00 */
[----:B------:R-:W-:Y:S01]  /*88f0*/  R2UR UR9, R203 ;  /* 0x00000000cb0972ca */ /* 0x000fe200000e0000 */
[----:B------:R-:W-:Y:S01]  /*8900*/  UISETP.NE.U32.AND UP0, UPT, UR6, URZ, UPT ;  /* 0x0000003f0600728c */ /* 0x000fe2000bf05070 */
[----:B------:R-:W-:-:S03]  /*8910*/  IMAD.MOV.U32 R15, RZ, RZ, RZ ;  /* 0x000000ffff0f7224 */ /* 0x000fc600078e00ff */
[----:B------:R-:W-:-:S06]  /*8920*/  UISETP.NE.AND.EX UP0, UPT, UR7, URZ, UPT, UP0 ;  /* 0x0000003f0700728c */ /* 0x000fcc000bf05300 */
[----:B------:R-:W-:Y:S01]  /*8930*/  USHF.L.U32 UR8, UR4, 0x2, URZ ;  /* 0x0000000204087899 */ /* 0x000fe2000800063f */
[----:B------:R-:W1:Y:S01]  /*8940*/  LDC R13, c[0x0][0xb88] ;  /* 0x0002e200ff0d7b82 */ /* 0x000e620000000800 */
[----:B------:R-:W-:Y:S01]  /*8950*/  USHF.L.U64.HI UR9, UR4, 0x2, UR9 ;  /* 0x0000000204097899 */ /* 0x000fe20008010209 */
[----:B------:R-:W-:Y:S01]  /*8960*/  PLOP3.LUT P1, PT, PT, PT, UP0, 0x80, 0x0 ;  /* 0x000000000000781c */ /* 0x000fe20003f2f008 */
[----:B------:R-:W-:-:S04]  /*8970*/  UIADD3 UR4, UP1, UR8, UR6, URZ ;  /* 0x0000000608047290 */ /* 0x000fc8000ff3e03f */
        /* <DEDUP_REMOVED lines=11> */
[----:B------:R-:W-:-:S05]  /*8a30*/  IMAD.U32 R11, RZ, RZ, UR7 ;  /* 0x00000007ff0b7e24 */ /* 0x000fca000f8e00ff */
[----:B-1----:R2:W5:Y:S01]  /*8a40*/  @P2 LDG.E R13, desc[UR60][R10.64] ;  /* 0x0000003c0a0d2981 */ /* 0x002562000c1e1900 */
[----:B------:R-:W-:Y:S01]  /*8a50*/  ISETP.GE.AND P0, PT, R223, 0x80, PT ;  /* 0x00000080df00780c */ /* 0x000fe20003f06270 */
[----:B------:R-:W-:-:S12]  /*8a60*/  @P2 BRA `(.L_x_8017) ;  /* 0x0000000000102947 */ /* 0x000fd80003800000 */
[----:B------:R-:W-:Y:S05]  /*8a70*/  @!P1 BRA `(.L_x_8017) ;  /* 0x00000000000c9947 */ /* 0x000fea0003800000 */
[----:B------:R-:W3:Y:S04]  /*8a80*/  LDG.E R0, desc[UR60][R8.64] ;  /* 0x0000003c08007981 */ /* 0x000ee8000c1e1900 */
[----:B-----5:R-:W3:Y:S02]  /*8a90*/  LDG.E R13, desc[UR60][R8.64+0x4] ;  /* 0x0000043c080d7981 */ /* 0x020ee4000c1e1900 */
[----:B---3--:R-:W-:-:S07]  /*8aa0*/  IMAD.IADD R13, R13, 0x1, -R0 ;  /* 0x000000010d0d7824 */ /* 0x008fce00078e0a00 */
.L_x_8017:
        /* <DEDUP_REMOVED lines=10> */
[----:B------:R-:W1:Y:S02]  /*8b50*/  S2R R0, SR_TID.X ;  /* 0x0000000000007919 */ /* 0x000e640000002100 */
[----:B-1----:R-:W-:-:S04]  /*8b60*/  IMAD R0, R200, 0x80, R0 ;  /* 0x00000080c8007824 */ /* 0x002fc800078e0200 */
[----:B------:R-:W-:-:S05]  /*8b70*/  VIADD R0, R0, 0xffffff80 ;  /* 0xffffff8000007836 */ /* 0x000fca0000000000 */
[----:B------:R-:W-:-:S13]  /*8b80*/  ISETP.GE.AND P0, PT, R0, R13, PT ;  /* 0x0000000d0000720c */ /* 0x000fda0003f06270 */
[----:B------:R-:W-:Y:S05]  /*8b90*/  @P0 BRA `(.L_x_8019) ;  /* 0x0000000000500947 */ /* 0x000fea0003800000 */
[----:B------:R-:W-:Y:S01]  /*8ba0*/  R2UR UR6, R201 ;  /* 0x00000000c90672ca */ /* 0x000fe200000e0000 */
[----:B------:R-:W-:Y:S01]  /*8bb0*/  ULDC.64 UR10, c[0x0][0xc70] ;  /* 0x00031c00000a7ab9 */ /* 0x000fe20000000a00 */
[C---:B--2---:R-:W-:Y:S01]  /*8bc0*/  IADD3 R8, P0, R0.reuse, R15, RZ ;  /* 0x0000000f00087210 */ /* 0x044fe20007f1e0ff */
[----:B------:R-:W-:Y:S02]  /*8bd0*/  UIMAD UR4, UR7, UR10, URZ ;  /* 0x0000000a070472a4 */ /* 0x000fe4000f8e023f */
[----:B------:R-:W-:Y:S01]  /*8be0*/  IMAD.U32 R3, RZ, RZ, UR10 ;  /* 0x0000000aff037e24 */ /* 0x000fe2000f8e00ff */
[----:B------:R-:W-:-:S07]  /*8bf0*/  LEA.HI.X.SX32 R9, R0, R4, 0x1, P0 ;  /* 0x0000000400097211 */ /* 0x000fce00000f0eff */
        /* <DEDUP_REMOVED lines=14> */
.L_x_8019:
[----:B------:R-:W-:Y:S05]  /*8ce0*/  BSYNC B1 ;  /* 0x0000000000017941 */ /* 0x000fea0003800000 */
.L_x_8018:
[----:B------:R-:W-:Y:S01]  /*8cf0*/  R2UR UR6, R201 ;  /* 0x00000000c90672ca */ /* 0x000fe200000e0000 */
[----:B------:R-:W-:Y:S01]  /*8d00*/  ULDC.64 UR10, c[0x0][0xba0] ;  /* 0x0002e800000a7ab9 */ /* 0x000fe20000000a00 */
[----:B-1----:R-:W-:Y:S01]  /*8d10*/  IMAD.MOV.U32 R3, RZ, RZ, R17 ;  /* 0x000000ffff037224 */ /* 0x002fe200078e0011 */
[----:B------:R-:W-:Y:S01]  /*8d20*/  BSSY B1, `(.L_x_8020) ;  /* 0x0000032000017945 */ /* 0x000fe20003800000 */
[----:B------:R-:W-:Y:S02]  /*8d30*/  IMAD R0, R4, UR10, RZ ;  /* 0x0000000a04007c24 */ /* 0x000fe4000f8e02ff */
[----:B--2---:R-:W-:-:S04]  /*8d40*/  IMAD.WIDE.U32 R8, R15, UR10, R2 ;  /* 0x0000000a0f087c25 */ /* 0x004fc8000f8e0002 */
        /* <DEDUP_REMOVED lines=8> */
[----:B------:R-:W-:Y:S01]  /*8dd0*/  SHF.R.S32.HI R13, RZ, 0x1f, R22 ;  /* 0x0000001fff0d7819 */ /* 0x000fe20000011416 */
[----:B------:R-:W-:Y:S01]  /*8de0*/  IMAD.WIDE.U32 R8, R3, UR6, R8 ;  /* 0x0000000603087c25 */ /* 0x000fe2000f8e0008 */
[----:B------:R-:W-:-:S02]  /*8df0*/  ULDC.64 UR6, c[0x0][0xbe8] ;  /* 0x0002fa0000067ab9 */ /* 0x000fc40000000a00 */
        /* <DEDUP_REMOVED lines=16> */
[----:B------:R-:W-:Y:S01]  /*8f00*/  VIADD R4, R2, 0x80 ;  /* 0x0000008002047836 */ /* 0x000fe20000000000 */
[----:B------:R-:W-:Y:S01]  /*8f10*/  ULDC.64 UR6, c[0x0][0xbd8] ;  /* 0x0002f60000067ab9 */ /* 0x000fe20000000a00 */
[----:B------:R-:W-:Y:S01]  /*8f20*/  IMAD.MOV.U32 R8, RZ, RZ, R10 ;  /* 0x000000ffff087224 */ /* 0x000fe200078e000a */
[----:B------:R-:W-:Y:S01]  /*8f30*/  ISETP.GE.AND P4, PT, R3, UR4, PT ;  /* 0x0000000403007c0c */ /* 0x000fe2000bf86270 */
[----:B------:R-:W-:Y:S01]  /*8f40*/  IMAD R3, R13, UR6, RZ ;  /* 0x000000060d037c24 */ /* 0x000fe2000f8e02ff */
[----:B------:R-:W-:Y:S01]  /*8f50*/  ISETP.GE.AND P5, PT, R4, UR4, PT ;  /* 0x0000000404007c0c */ /* 0x000fe2000bfa6270 */
[C---:B------:R-:W-:Y:S01]  /*8f60*/  VIADD R4, R2.reuse, 0xc0 ;  /* 0x000000c002047836 */ /* 0x040fe20000000000 */
[----:B------:R-:W-:Y:S01]  /*8f70*/  ISETP.GE.AND P3, PT, R2, UR4, PT ;  /* 0x0000000402007c0c */ /* 0x000fe2000bf66270 */
[----:B------:R-:W-:-:S02]  /*8f80*/  IMAD.MOV.U32 R9, RZ, RZ, R17 ;  /* 0x000000ffff097224 */ /* 0x000fc400078e0011 */
[----:B------:R-:W-:Y:S01]  /*8f90*/  IMAD R3, R12, UR7, R3 ;  /* 0x000000070c037c24 */ /* 0x000fe2000f8e0203 */
[----:B------:R-:W-:Y:S01]  /*8fa0*/  ISETP.GE.AND P6, PT, R4, UR4, PT ;  /* 0x0000000404007c0c */ /* 0x000fe2000bfc6270 */
        /* <DEDUP_REMOVED lines=9> */
.L_x_8021:
[----:B------:R-:W-:Y:S05]  /*9040*/  BSYNC B1 ;  /* 0x0000000000017941 */ /* 0x000fea0003800000 */
.L_x_8020:
[----:B------:R-:W-:Y:S01]  /*9050*/  BSSY B1, `(.L_x_8022) ;  /* 0x000001b000017945 */ /* 0x000fe20003800000 */
[----:B------:R-:W-:-:S03]  /*9060*/  ISETP.GE.AND P2, PT, R0, R15, PT ;  /* 0x0000000f0000720c */ /* 0x000fc60003f46270 */
[----:B------:R-:W-:Y:S10]  /*9070*/  @P1 BRA `(.L_x_8023) ;  /* 0x0000000000601947 */ /* 0x000ff40003800000 */
        /* <DEDUP_REMOVED lines=24> */
.L_x_8023:
[----:B------:R-:W-:Y:S05]  /*9200*/  BSYNC B1 ;  /* 0x0000000000017941 */ /* 0x000fea0003800000 */
.L_x_8022:
        /* <DEDUP_REMOVED lines=26> */
.L_x_8025:
[----:B------:R-:W-:Y:S05]  /*93b0*/  BSYNC B1 ;  /* 0x0000000000017941 */ /* 0x000fea0003800000 */
.L_x_8024:
        /* <DEDUP_REMOVED lines=25> */
.L_x_8016:
[----:B------:R-:W-:Y:S05]  /*9550*/  BSYNC B0 ;  /* 0x0000000000007941 */ /* 0x000fea0003800000 */
.L_x_8007:
[----:B------:R-:W-:Y:S02]  /*9560*/  ULDC UR4, c[0x0][0xd14] ;  /* 0x0003450000047ab9 */ /* 0x000fe40000000800 */
[----:B------:R-:W-:-:S13]  /*9570*/  ISETP.GE.AND P0, PT, R7, UR4, PT ;  /* 0x0000000407007c0c */ /* 0x000fda000bf06270 */
[----:B------:R-:W-:Y:S05]  /*9580*/  @!P0 BRA `(.L_x_8026) ;  /* 0xffffff7800348947 */ /* 0x000fea000383ffff */
[----:B------:R-:W-:Y:S05]  /*9590*/  EXIT ;  /* 0x000000000000794d */ /* 0x000fea0003800000 */
.L_x_7982:
        /* <DEDUP_REMOVED lines=61> */
.L_x_8031:
        /* <DEDUP_REMOVED lines=16> */
.L_x_8030:
[----:B------:R-:W-:Y:S05]  /*9a70*/  BSYNC B0 ;  /* 0x0000000000007941 */ /* 0x000fea0003800000 */
.L_x_8029:
        /* <DEDUP_REMOVED lines=26> */
.L_x_8027:
        /* <DEDUP_REMOVED lines=16> */
.L_x_8032:
        /* <DEDUP_REMOVED lines=25> */
.L_x_8028:
[----:B------:R-:W-:Y:S02]  /*9eb0*/  IMAD.MOV.U32 R17, RZ, RZ, RZ ;  /* 0x000000ffff117224 */ /* 0x000fe400078e00ff */
[----:B------:R-:W-:Y:S02]  /*9ec0*/  IMAD.U32 R16, RZ, RZ, UR6 ;  /* 0x00000006ff107e24 */ /* 0x000fe4000f8e00ff */
[----:B------:R-:W-:-:S07]  /*9ed0*/  IMAD.MOV.U32 R18, RZ, RZ, RZ ;  /* 0x000000ffff127224 */ /* 0x000fce00078e00ff */
.L_x_8033:
        /* <DEDUP_REMOVED lines=12> */
[----:B------:R0:W-:Y:S07]  /*9fa0*/  STL [R1+0x4], R0 ;  /* 0x0000040001007387 */ /* 0x0001ee0000100800 */
[----:B------:R-:W-:Y:S05]  /*9fb0*/  @P0 BRA `(.L_x_8034) ;  /* 0x0000003800b80947 */ /* 0x000fea0003800000 */
[----:B0-----:R-:W-:Y:S01]  /*9fc0*/  IMAD.MOV.U32 R0, RZ, RZ, 0x1 ;  /* 0x00000001ff007424 */ /* 0x001fe200078e00ff */
[----:B------:R0:W-:Y:S01]  /*9fd0*/  STL [R1], RZ ;  /* 0x000000ff01007387 */ /* 0x0001e20000100800 */
[----:B------:R-:W-:Y:S01]  /*9fe0*/  ULDC UR51, c[0x0][0xc] ;  /* 0x0000030000337ab9 */ /* 0x000fe20000000800 */
[----:B------:R-:W-:Y:S01]  /*9ff0*/  ULDC.64 UR48, c[0x0][0x198] ;  /* 0x0000660000307ab9 */ /* 0x000fe20000000a00 */
[----:B------:R-:W-:Y:S01]  /*a000*/  UMOV UR50, URZ ;  /* 0x0000003f00327c82 */ /* 0x000fe20008000000 */
[----:B------:R0:W-:Y:S04]  /*a010*/  STL [R1+0x4], R0 ;  /* 0x0000040001007387 */ /* 0x0001e80000100800 */
.L_x_8098:
        /* <DEDUP_REMOVED lines=51> */
.L_x_8035:
        /* <DEDUP_REMOVED lines=29> */
.L_x_8037:
        /* <DEDUP_REMOVED lines=23> */
.L_x_8039:
        /* <DEDUP_REMOVED lines=20> */
.L_x_8041:
        /* <DEDUP_REMOVED lines=16> */
.L_x_8040:
[----:B------:R-:W2:Y:S01]  /*a8d0*/  LDL.LU R2, [R1+0x18] ;  /* 0x0000180001027983 */ /* 0x000ea20000300800 */
[----:B------:R-:W-:Y:S01]  /*a8e0*/  ULDC.64 UR4, c[0x0][0xaf0] ;  /* 0x0002bc0000047ab9 */ /* 0x000fe20000000a00 */
[----:B------:R-:W0:Y:S02]  /*a8f0*/  LDC R4, c[0x0][0x428] ;  /* 0x00010a00ff047b82 */ /* 0x000e240000000800 */
        /* <DEDUP_REMOVED lines=22> */
[----:B------:R-:W2:Y:S01]  /*aa60*/  @P0 LDC R5, c[0x0][0x430] ;  /* 0x00010c00ff050b82 */ /* 0x000ea20000000800 */
[----:B0-----:R-:W-:-:S05]  /*aa70*/  @P0 IMAD.HI.U32 R6, R18, R7, RZ ;  /* 0x0000000712060227 */ /* 0x001fca00078e00ff */
[----:B--2---:R-:W-:Y:S02]  /*aa80*/  @P0 SHF.R.U32.HI R4, RZ, R5, R6 ;  /* 0x00000005ff040219 */ /* 0x004fe40000011606 */
[----:B------:R-:W-:-:S04]  /*aa90*/  ISETP.NE.U32.AND P0, PT, RZ, UR4, PT ;  /* 0x00000004ff007c0c */ /* 0x000fc8000bf05070 */
[----:B------:R-:W-:-:S04]  /*aaa0*/  ISETP.NE.AND.EX P0, PT, RZ, UR5, PT, P0 ;  /* 0x00000005ff007c0c */ /* 0x000fc8000bf05300 */
[----:B-1----:R-:W-:-:S09]  /*aab0*/  SEL R6, R9, RZ, !P0 ;  /* 0x000000ff09067207 */ /* 0x002fd20004000000 */
.L_x_8042:
        /* <DEDUP_REMOVED lines=17> */
.L_x_8114:
[----:B------:R-:W2:Y:S01]  /*abd0*/  LDL R8, [R1+0x14] ;  /* 0x0000140001087983 */ /* 0x000ea20000100800 */
[----:B------:R-:W-:Y:S01]  /*abe0*/  UMOV UR4, 0xffffffff ;  /* 0xffffffff00047882 */ /* 0x000fe20000000000 */
[----:B------:R-:W-:Y:S01]  /*abf0*/  SHF.R.S32.HI R5, RZ, 0x1f, R0 ;  /* 0x0000001fff057819 */ /* 0x000fe20000011400 */
[----:B--2---:R-:W-:Y:S01]  /*ac00*/  VIADD R9, R8, 0xffffffff ;  /* 0xffffffff08097836 */ /* 0x004fe20000000000 */
[----:B------:R-:W-:Y:S06]  /*ac10*/  BRA.DIV UR4, `(.L_x_8044) ;  /* 0x0000003604487947 */ /* 0x000fec000b800000 */
[----:B------:R-:W-:-:S13]  /*ac20*/  ELECT P6, URZ, PT ;  /* 0x00000000003f782f */ /* 0x000fda00038c0000 */
.L_x_8117:
        /* <DEDUP_REMOVED lines=24> */
.L_x_8046:
        /* <DEDUP_REMOVED lines=9> */
.L_x_8118:
        /* <DEDUP_REMOVED lines=11> */
.L_x_8048:
        /* <DEDUP_REMOVED lines=23> */
.L_x_8045:
        /* <DEDUP_REMOVED lines=16> */
[----:B------:R-:W-:Y:S01]  /*b160*/  IMAD.MOV.U32 R6, RZ, RZ, 0x4000 ;  /* 0x00004000ff067424 */ /* 0x000fe200078e00ff */
[----:B------:R-:W-:Y:S01]  /*b170*/  UMOV UR15, 0x12f00000 ;  /* 0x12f00000000f7882 */ /* 0x000fe20000000000 */
[----:B------:R-:W-:Y:S01]  /*b180*/  UMOV UR10, URZ ;  /* 0x0000003f000a7c82 */ /* 0x000fe20008000000 */
[----:B------:R-:W-:Y:S01]  /*b190*/  UIADD3.X UR7, URZ, UR49, URZ, UP0, !UPT ;  /* 0x000000313f077290 */ /* 0x000fe200087fe43f */
[----:B------:R0:W-:Y:S01]  /*b1a0*/  SYNCS.ARRIVE.TRANS64 RZ, [R8+URZ+0x32400], R6 ;  /* 0x0324000608ff79a7 */ /* 0x0001e2000800003f */
[----:B------:R-:W-:-:S02]  /*b1b0*/  UIADD3 UR8, UR16, 0x18400, URZ ;  /* 0x0001840010087890 */ /* 0x000fc4000fffe03f */
[----:B------:R-:W-:Y:S02]  /*b1c0*/  UIADD3 UR9, UR16, 0x32400, URZ ;  /* 0x0003240010097890 */ /* 0x000fe4000fffe03f */
[----:B------:R-:W-:Y:S02]  /*b1d0*/  UIADD3 UR40, UR16, 0x22400, URZ ;  /* 0x0002240010287890 */ /* 0x000fe4000fffe03f */
[----:B------:R-:W-:Y:S02]  /*b1e0*/  UIADD3 UR41, UR16, 0x32410, URZ ;  /* 0x0003241010297890 */ /* 0x000fe4000fffe03f */
[----:B------:R-:W-:Y:S01]  /*b1f0*/  UIADD3 UR32, UR16, 0x26400, URZ ;  /* 0x0002640010207890 */ /* 0x000fe2000fffe03f */
[----:B0-----:R-:W-:Y:S01]  /*b200*/  IMAD.MOV.U32 R6, RZ, RZ, 0x10000 ;  /* 0x00010000ff067424 */ /* 0x001fe200078e00ff */
[----:B------:R-:W-:Y:S01]  /*b210*/  UIADD3 UR24, UR16, 0x2a400, URZ ;  /* 0x0002a40010187890 */ /* 0x000fe2000fffe03f */
[----:B------:R0:W-:Y:S01]  /*b220*/  UTMALDG.4D [UR8], [UR4], desc[UR14] ;  /* 0x00000e08040075b4 */ /* 0x0001e20008019000 */
[----:B------:R-:W-:Y:S01]  /*b230*/  UIADD3 UR16, UR16, 0x2e400, URZ ;  /* 0x0002e40010107890 */ /* 0x000fe2000fffe03f */
[----:B------:R-:W-:Y:S01]  /*b240*/  UMOV UR43, UR11 ;  /* 0x0000000b002b7c82 */ /* 0x000fe20008000000 */
        /* <DEDUP_REMOVED lines=23> */
[----:B0-----:R-:W-:Y:S01]  /*b3c0*/  NOP ;  /* 0x0000000000007918 */ /* 0x001fe20000000000 */
.L_x_8050:
[----:B------:R-:W-:Y:S05]  /*b3d0*/  BSYNC B0 ;  /* 0x0000000000007941 */ /* 0x000fea0003800000 */
.L_x_8049:
        /* <DEDUP_REMOVED lines=8> */
.L_x_8119:
[----:B------:R-:W-:Y:S01]  /*b460*/  ULDC.64 UR38, c[0x0][0x3f8] ;  /* 0x0000fe0000267ab9 */ /* 0x000fe20000000a00 */
[----:B------:R-:W-:Y:S01]  /*b470*/  ULDC.64 UR46, c[0x0][0x408] ;  /* 0x00010200002e7ab9 */ /* 0x000fe20000000a00 */
        /* <DEDUP_REMOVED lines=11> */
.L_x_8120:
        /* <DEDUP_REMOVED lines=11> */
.L_x_8055:
        /* <DEDUP_REMOVED lines=38> */
.L_x_8053:
[----:B------:R-:W-:Y:S05]  /*b840*/  BSYNC B0 ;  /* 0x0000000000007941 */ /* 0x000fea0003800000 */
.L_x_8052:
        /* <DEDUP_REMOVED lines=46> */
.L_x_8062:
[----:B-1----:R-:W1:Y:S01]  /*bb30*/  S2R R3, SR_CgaCtaId ;  /* 0x0000000000037919 */ /* 0x002e620000008800 */
[----:B------:R-:W-:Y:S02]  /*bb40*/  MOV R2, 0x400 ;  /* 0x0000040000027802 */ /* 0x000fe40000000f00 */
[----:B------:R-:W-:Y:S02]  /*bb50*/  SHF.L.U32 R6, R14, 0x1f, RZ ;  /* 0x0000001f0e067819 */ /* 0x000fe400000006ff */
[----:B-1----:R-:W-:-:S05]  /*bb60*/  LEA R2, R3, R2, 0x18 ;  /* 0x0000000203027211 */ /* 0x002fca00078ec0ff */
[----:B------:R-:W-:-:S04]  /*bb70*/  IMAD R3, R15, 0x8, R2 ;  /* 0x000000080f037824 */ /* 0x000fc800078e0202 */
[----:B------:R-:W1:Y:S02]  /*bb80*/  SYNCS.PHASECHK.TRANS64.TRYWAIT P0, [R3+URZ+0x32440], R6 ;  /* 0x03244006030075a7 */ /* 0x000e64000800017f */
[----:B-1----:R-:W-:Y:S05]  /*bb90*/  @!P0 BRA `(.L_x_8063) ;  /* 0x0000002400d08947 */ /* 0x002fea0003800000 */
.L_x_8121:
        /* <DEDUP_REMOVED lines=11> */
.L_x_8064:
        /* <DEDUP_REMOVED lines=22> */
.L_x_8122:
        /* <DEDUP_REMOVED lines=8> */
.L_x_8066:
        /* <DEDUP_REMOVED lines=34> */
.L_x_8061:
[----:B------:R-:W-:Y:S05]  /*c050*/  BSYNC B2 ;  /* 0x0000000000027941 */ /* 0x000fea0003800000 */
.L_x_8060:
[----:B------:R-:W2:Y:S02]  /*c060*/  LDL.LU R2, [R1+0x14] ;  /* 0x0000140001027983 */ /* 0x000ea40000300800 */
[----:B--2---:R-:W-:-:S07]  /*c070*/  VIADD R8, R2, 0xfffffffd ;  /* 0xfffffffd02087836 */ /* 0x004fce0000000000 */
.L_x_8059:
[----:B------:R-:W-:Y:S05]  /*c080*/  BSYNC B1 ;  /* 0x0000000000017941 */ /* 0x000fea0003800000 */
.L_x_8058:
[----:B------:R-:W-:-:S05]  /*c090*/  IMAD.MOV R2, RZ, RZ, -R11 ;  /* 0x000000ffff027224 */ /* 0x000fca00078e0a0b */
[----:B------:R-:W-:-:S13]  /*c0a0*/  ISETP.NE.AND P0, PT, R9, R2, PT ;  /* 0x000000020900720c */ /* 0x000fda0003f05270 */
[----:B------:R-:W-:Y:S05]  /*c0b0*/  @!P0 BRA `(.L_x_8057) ;  /* 0x0000000c00908947 */ /* 0x000fea0003800000 */
.L_x_8081:
        /* <DEDUP_REMOVED lines=15> */
[----:B------:R-:W-:Y:S02]  /*c1b0*/  IMAD.MOV.U32 R11, RZ, RZ, R8 ;  /* 0x000000ffff0b7224 */ /* 0x000fe400078e0008 */
        /* <DEDUP_REMOVED lines=15> */
.L_x_8069:
[----:B------:R-:W2:Y:S01]  /*c2b0*/  S2R R3, SR_CgaCtaId ;  /* 0x0000000000037919 */ /* 0x000ea20000008800 */
[----:B------:R-:W-:-:S04]  /*c2c0*/  MOV R2, 0x400 ;  /* 0x0000040000027802 */ /* 0x000fc80000000f00 */
[----:B--2---:R-:W-:Y:S02]  /*c2d0*/  LEA R2, R3, R2, 0x18 ;  /* 0x0000000203027211 */ /* 0x004fe400078ec0ff */
[----:B------:R-:W-:-:S03]  /*c2e0*/  SHF.L.U32 R3, R10, 0x1f, RZ ;  /* 0x0000001f0a037819 */ /* 0x000fc600000006ff */
[----:B------:R-:W-:-:S04]  /*c2f0*/  IMAD R2, R9, 0x8, R2 ;  /* 0x0000000809027824 */ /* 0x000fc800078e0202 */
[----:B------:R-:W2:Y:S02]  /*c300*/  SYNCS.PHASECHK.TRANS64.TRYWAIT P0, [R2+URZ+0x32440], R3 ;  /* 0x03244003020075a7 */ /* 0x000ea4000800017f */
[----:B--2---:R-:W-:Y:S05]  /*c310*/  @!P0 BRA `(.L_x_8070) ;  /* 0x0000002000188947 */ /* 0x004fea0003800000 */
.L_x_8123:
        /* <DEDUP_REMOVED lines=11> */
.L_x_8071:
        /* <DEDUP_REMOVED lines=21> */
.L_x_8124:
        /* <DEDUP_REMOVED lines=8> */
.L_x_8073:
        /* <DEDUP_REMOVED lines=33> */
.L_x_8068:
[----:B------:R-:W-:Y:S05]  /*c7b0*/  BSYNC B1 ;  /* 0x0000000000017941 */ /* 0x000fea0003800000 */
.L_x_8067:
        /* <DEDUP_REMOVED lines=29> */
.L_x_8076:
[----:B------:R-:W3:Y:S01]  /*c990*/  S2R R3, SR_CgaCtaId ;  /* 0x0000000000037919 */ /* 0x000ee20000008800 */
[----:B------:R-:W-:-:S04]  /*c9a0*/  MOV R2, 0x400 ;  /* 0x0000040000027802 */ /* 0x000fc80000000f00 */
[----:B---3--:R-:W-:Y:S02]  /*c9b0*/  LEA R2, R3, R2, 0x18 ;  /* 0x0000000203027211 */ /* 0x008fe400078ec0ff */
[----:B------:R-:W-:-:S03]  /*c9c0*/  SHF.L.U32 R3, R11, 0x1f, RZ ;  /* 0x0000001f0b037819 */ /* 0x000fc600000006ff */
[----:B------:R-:W-:-:S04]  /*c9d0*/  IMAD R2, R12, 0x8, R2 ;  /* 0x000000080c027824 */ /* 0x000fc800078e0202 */
[----:B------:R-:W3:Y:S02]  /*c9e0*/  SYNCS.PHASECHK.TRANS64.TRYWAIT P0, [R2+URZ+0x32440], R3 ;  /* 0x03244003020075a7 */ /* 0x000ee4000800017f */
[----:B---3--:R-:W-:Y:S05]  /*c9f0*/  @!P0 BRA `(.L_x_8077) ;  /* 0x0000001800888947 */ /* 0x008fea0003800000 */
.L_x_8125:
        /* <DEDUP_REMOVED lines=11> */
.L_x_8078:
        /* <DEDUP_REMOVED lines=22> */
.L_x_8126:
        /* <DEDUP_REMOVED lines=8> */
.L_x_8080:
        /* <DEDUP_REMOVED lines=34> */
.L_x_8075:
[----:B------:R-:W-:Y:S05]  /*ceb0*/  BSYNC B1 ;  /* 0x0000000000017941 */ /* 0x000fea0003800000 */
.L_x_8074:
[C---:B------:R-:W-:Y:S01]  /*cec0*/  ISETP.GT.AND P0, PT, R8.reuse, 0x1, PT ;  /* 0x000000010800780c */ /* 0x040fe20003f04270 */
[----:B------:R-:W-:-:S04]  /*ced0*/  VIADD R2, R8, 0xfffffffe ;  /* 0xfffffffe08027836 */ /* 0x000fc80000000000 */
[----:B------:R-:W-:-:S08]  /*cee0*/  IMAD.MOV.U32 R8, RZ, RZ, R2 ;  /* 0x000000ffff087224 */ /* 0x000fd000078e0002 */
[----:B------:R-:W-:Y:S05]  /*cef0*/  @P0 BRA `(.L_x_8081) ;  /* 0xfffffff000700947 */ /* 0x000fea000383ffff */
.L_x_8057:
[----:B------:R-:W-:Y:S05]  /*cf00*/  BSYNC B0 ;  /* 0x0000000000007941 */ /* 0x000fea0003800000 */
.L_x_8056:
        /* <DEDUP_REMOVED lines=23> */
.L_x_8083:
[----:B------:R-:W-:Y:S05]  /*d080*/  BSYNC B0 ;  /* 0x0000000000007941 */ /* 0x000fea0003800000 */
.L_x_8082:
[----:B--2---:R-:W2:Y:S02]  /*d090*/  LDL.LU R2, [R1+0x4] ;  /* 0x0000040001027983 */ /* 0x004ea40000300800 */
[----:B--2---:R-:W-:-:S05]  /*d0a0*/  LOP3.LUT R2, R2, R0, RZ, 0x3c, !PT ;  /* 0x0000000002027212 */ /* 0x004fca00078e3cff */
[----:B------:R2:W-:Y:S02]  /*d0b0*/  STL [R1+0x4], R2 ;  /* 0x0000040201007387 */ /* 0x0005e40000100800 */
.L_x_8038:
[----:B------:R-:W-:Y:S05]  /*d0c0*/  BSYNC B6 ;  /* 0x0000000000067941 */ /* 0x000fea0003800000 */
.L_x_8036:
[----:B------:R-:W-:-:S03]  /*d0d0*/  UMOV UR4, 0xffffffff ;  /* 0xffffffff00047882 */ /* 0x000fc60000000000 */
[----:B------:R-:W-:Y:S05]  /*d0e0*/  BRA.DIV UR4, `(.L_x_8084) ;  /* 0x0000001204f47947 */ /* 0x000fea000b800000 */
[----:B------:R3:W4:Y:S04]  /*d0f0*/  SHFL.IDX PT, R4, R16, RZ, 0x1f ;  /* 0x00001fff10047589 */ /* 0x00072800000e0000 */
[----:B------:R3:W0:Y:S02]  /*d100*/  SHFL.IDX PT, R5, R16, 0x1, 0x1f ;  /* 0x00201f0010057f89 */ /* 0x00062400000e0000 */
.L_x_8130:
        /* <DEDUP_REMOVED lines=13> */
.L_x_8086:
[----:B------:R-:W-:Y:S05]  /*d1e0*/  BSYNC B0 ;  /* 0x0000000000007941 */ /* 0x000fea0003800000 */
.L_x_8085:
        /* <DEDUP_REMOVED lines=23> */
.L_x_8138:
[----:B------:R-:W-:Y:S02]  /*d360*/  ULDC UR4, c[0x0][0xd10] ;  /* 0x0003440000047ab9 */ /* 0x000fe40000000800 */
[----:B---3--:R-:W-:-:S04]  /*d370*/  IMAD.U32 R16, RZ, RZ, UR4 ;  /* 0x00000004ff107e24 */ /* 0x008fc8000f8e00ff */
[----:B--2---:R-:W-:-:S04]  /*d380*/  IMAD R6, R14, R16, RZ ;  /* 0x000000100e067224 */ /* 0x004fc800078e02ff */
[----:B------:R-:W-:-:S05]  /*d390*/  IMAD.IADD R5, R5, 0x1, R6 ;  /* 0x0000000105057824 */ /* 0x000fca00078e0206 */
[----:B----4-:R-:W-:-:S13]  /*d3a0*/  ISETP.GT.AND P0, PT, R5, R4, PT ;  /* 0x000000040500720c */ /* 0x010fda0003f04270 */
[----:B------:R-:W-:Y:S05]  /*d3b0*/  @P0 BRA `(.L_x_8088) ;  /* 0x0000000000b40947 */ /* 0x000fea0003800000 */
[----:B------:R-:W2:Y:S02]  /*d3c0*/  LDC R0, c[0x0][0xd14] ;  /* 0x00034500ff007b82 */ /* 0x000ea40000000800 */
.L_x_8093:
        /* <DEDUP_REMOVED lines=14> */
.L_x_8091:
[----:B------:R-:W-:Y:S05]  /*d4b0*/  BSYNC B0 ;  /* 0x0000000000007941 */ /* 0x000fea0003800000 */
.L_x_8090:
        /* <DEDUP_REMOVED lines=23> */
.L_x_8146:
[----:B------:R-:W-:Y:S02]  /*d630*/  ULDC UR4, c[0x0][0xd10] ;  /* 0x0003440000047ab9 */ /* 0x000fe40000000800 */
[----:B------:R-:W-:-:S04]  /*d640*/  IMAD.U32 R16, RZ, RZ, UR4 ;  /* 0x00000004ff107e24 */ /* 0x000fc8000f8e00ff */
[----:B--2---:R-:W-:-:S04]  /*d650*/  IMAD R6, R14, R16, RZ ;  /* 0x000000100e067224 */ /* 0x004fc800078e02ff */
[----:B------:R-:W-:-:S05]  /*d660*/  IMAD.IADD R5, R6, 0x1, R5 ;  /* 0x0000000106057824 */ /* 0x000fca00078e0205 */
[----:B------:R-:W-:-:S13]  /*d670*/  ISETP.GT.AND P0, PT, R5, R4, PT ;  /* 0x000000040500720c */ /* 0x000fda0003f04270 */
[----:B------:R-:W-:Y:S05]  /*d680*/  @!P0 BRA `(.L_x_8093) ;  /* 0xfffffffc00508947 */ /* 0x000fea000383ffff */
.L_x_8088:
        /* <DEDUP_REMOVED lines=8> */
.L_x_8150:
[----:B------:R-:W-:Y:S01]  /*d710*/  ISETP.NE.AND P0, PT, R7, RZ, PT ;  /* 0x000000ff0700720c */ /* 0x000fe20003f05270 */
[----:B------:R-:W-:-:S12]  /*d720*/  IMAD.MOV.U32 R14, RZ, RZ, RZ ;  /* 0x000000ffff0e7224 */ /* 0x000fd800078e00ff */
[----:B------:R-:W-:Y:S05]  /*d730*/  @!P0 BRA `(.L_x_8095) ;  /* 0x0000000000108947 */ /* 0x000fea0003800000 */
[----:B------:R-:W-:Y:S01]  /*d740*/  UMOV UR4, 0xffffffff ;  /* 0xffffffff00047882 */ /* 0x000fe20000000000 */
[----:B-1----:R-:W-:Y:S02]  /*d750*/  VIADD R12, R5, 0xffffffff ;  /* 0xffffffff050c7836 */ /* 0x002fe40000000000 */
[----:B------:R-:W-:Y:S05]  /*d760*/  BRA.DIV UR4, `(.L_x_8096) ;  /* 0x0000001604887947 */ /* 0x000fea000b800000 */
[----:B------:R4:W1:Y:S02]  /*d770*/  SHFL.IDX PT, R14, R2, R12, 0x1f ;  /* 0x00001f0c020e7589 */ /* 0x00086400000e0000 */
.L_x_8095:
        /* <DEDUP_REMOVED lines=31> */
.L_x_8089:
[----:B------:R-:W-:Y:S01]  /*d970*/  UMOV UR4, URZ ;  /* 0x0000003f00047c82 */ /* 0x000fe20008000000 */
[----:B------:R-:W-:Y:S01]  /*d980*/  UMOV UR5, URZ ;  /* 0x0000003f00057c82 */ /* 0x000fe20008000000 */
[----:B------:R-:W-:Y:S01]  /*d990*/  ULDC UR6, c[0x0][0xd14] ;  /* 0x0003450000067ab9 */ /* 0x000fe20000000800 */
[----:B------:R-:W-:Y:S02]  /*d9a0*/  IMAD.MOV.U32 R16, RZ, RZ, R4 ;  /* 0x000000ffff107224 */ /* 0x000fe400078e0004 */
[----:B------:R-:W-:Y:S02]  /*d9b0*/  IMAD.U32 R17, RZ, RZ, UR4 ;  /* 0x00000004ff117e24 */ /* 0x000fe4000f8e00ff */
[----:B------:R-:W-:Y:S02]  /*d9c0*/  IMAD.U32 R18, RZ, RZ, UR5 ;  /* 0x00000005ff127e24 */ /* 0x000fe4000f8e00ff */
[----:B------:R-:W-:-:S07]  /*d9d0*/  IMAD.U32 R19, RZ, RZ, UR6 ;  /* 0x00000006ff137e24 */ /* 0x000fce000f8e00ff */
.L_x_8097:
        /* <DEDUP_REMOVED lines=12> */
.L_x_8034:
[----:B------:R-:W3:Y:S01]  /*daa0*/  S2R R3, SR_CgaCtaId ;  /* 0x0000000000037919 */ /* 0x000ee20000008800 */
[----:B------:R-:W-:Y:S01]  /*dab0*/  UIADD3 UR4, UR50, 0x1, URZ ;  /* 0x0000000132047890 */ /* 0x000fe2000fffe03f */
[----:B0-----:R-:W-:-:S03]  /*dac0*/  MOV R0, 0x400 ;  /* 0x0000040000007802 */ /* 0x001fc60000000f00 */
[----:B------:R-:W-:-:S04]  /*dad0*/  ULEA.HI UR5, UR4, UR4, URZ, 0x1 ;  /* 0x0000000404057291 */ /* 0x000fc8000f8f083f */
[----:B------:R-:W-:-:S04]  /*dae0*/  ULOP3.LUT UR5, UR5, 0xfffffffe, URZ, 0xc0, !UPT ;  /* 0xfffffffe05057892 */ /* 0x000fc8000f8ec03f */
[----:B------:R-:W-:Y:S01]  /*daf0*/  UIADD3 UR5, UR4, -UR5, URZ ;  /* 0x8000000504057290 */ /* 0x000fe2000fffe03f */
[----:B---3--:R-:W-:-:S05]  /*db00*/  LEA R0, R3, R0, 0x18 ;  /* 0x0000000003007211 */ /* 0x008fca00078ec0ff */
[----:B------:R-:W-:-:S05]  /*db10*/  IMAD.U32 R3, RZ, RZ, UR5 ;  /* 0x00000005ff037e24 */ /* 0x000fca000f8e00ff */
[----:B------:R-:W-:-:S04]  /*db20*/  SHF.L.U32 R3, R3, 0x1f, RZ ;  /* 0x0000001f03037819 */ /* 0x000fc800000006ff */
[----:B------:R-:W0:Y:S02]  /*db30*/  SYNCS.PHASECHK.TRANS64.TRYWAIT P0, [R0+URZ+0x32420], R3 ;  /* 0x03242003000075a7 */ /* 0x000e24000800017f */
[----:B0-----:R-:W-:Y:S05]  /*db40*/  @!P0 BRA `(.L_x_8099) ;  /* 0x0000001000b48947 */ /* 0x001fea0003800000 */
.L_x_8153:
[----:B------:R-:W-:-:S03]  /*db50*/  UMOV UR4, 0xffffffff ;  /* 0xffffffff00047882 */ /* 0x000fc60000000000 */
[----:B------:R-:W-:Y:S05]  /*db60*/  BRA.DIV UR4, `(.L_x_8100) ;  /* 0x0000001204c07947 */ /* 0x000fea000b800000 */
[----:B--2---:R-:W2:Y:S02]  /*db70*/  S2R R2, SR_TID.X ;  /* 0x0000000000027919 */ /* 0x004ea40000002100 */
[----:B--2---:R-:W-:-:S04]  /*db80*/  SHF.R.U32.HI R2, RZ, 0x5, R2 ;  /* 0x00000005ff027819 */ /* 0x004fc80000011602 */
[----:B------:R-:W-:-:S05]  /*db90*/  LOP3.LUT R2, R2, 0x3, RZ, 0xc0, !PT ;  /* 0x0000000302027812 */ /* 0x000fca00078ec0ff */
[----:B------:R2:W3:Y:S02]  /*dba0*/  SHFL.IDX PT, R14, R2, RZ, 0x1f ;  /* 0x00001fff020e7589 */ /* 0x0004e400000e0000 */
.L_x_8156:
[----:B---3--:R-:W-:Y:S01]  /*dbb0*/  ISETP.NE.AND P0, PT, R14, RZ, PT ;  /* 0x000000ff0e00720c */ /* 0x008fe20003f05270 */
[----:B------:R-:W-:-:S12]  /*dbc0*/  BSSY B0, `(.L_x_8101) ;  /* 0x0000029000007945 */ /* 0x000fd80003800000 */
[----:B------:R-:W-:Y:S05]  /*dbd0*/  @P0 BRA `(.L_x_8102) ;  /* 0x00000000009c0947 */ /* 0x000fea0003800000 */
[----:B------:R-:W-:-:S03]  /*dbe0*/  UMOV UR4, 0xffffffff ;  /* 0xffffffff00047882 */ /* 0x000fc60000000000 */
[----:B------:R-:W-:Y:S05]  /*dbf0*/  BRA.DIV UR4, `(.L_x_8103) ;  /* 0x0000001204d07947 */ /* 0x000fea000b800000 */
[----:B------:R-:W-:-:S13]  /*dc00*/  ELECT P6, URZ, PT ;  /* 0x00000000003f782f */ /* 0x000fda00038c0000 */
.L_x_8159:
        /* <DEDUP_REMOVED lines=8> */
.L_x_8104:
        /* <DEDUP_REMOVED lines=14> */
.L_x_8160:
[----:B------:R-:W2:Y:S02]  /*dd70*/  SYNCS.PHASECHK.TRANS64.TRYWAIT P0, [R7+URZ], R2 ;  /* 0x00000002070075a7 */ /* 0x000ea4000800017f */
[----:B--2---:R-:W-:Y:S05]  /*dd80*/  @!P0 BRA `(.L_x_8106) ;  /* 0x0000001000a08947 */ /* 0x004fea0003800000 */
.L_x_8161:
[----:B------:R-:W-:Y:S05]  /*dd90*/  @!P2 BRA `(.L_x_8107) ;  /* 0x000000000004a947 */ /* 0x000fea0003800000 */
[----:B------:R-:W-:Y:S01]  /*dda0*/  BPT.TRAP 0x1 ;  /* 0x000000040000795c */ /* 0x000fe20000300000 */
.L_x_8107:
[----:B------:R-:W3:Y:S01]  /*ddb0*/  LDL.LU R4, [R1] ;  /* 0x0000000001047983 */ /* 0x000ee20000300800 */
[----:B------:R-:W-:-:S04]  /*ddc0*/  VIADD R0, R0, 0x32460 ;  /* 0x0003246000007836 */ /* 0x000fc80000000000 */
[----:B---3--:R-:W-:-:S04]  /*ddd0*/  IMAD R4, R4, 0x8, R0 ;  /* 0x0000000804047824 */ /* 0x008fc800078e0200 */
[----:B------:R-:W3:Y:S02]  /*dde0*/  SYNCS.PHASECHK.TRANS64.TRYWAIT P0, [R4+URZ], R5 ;  /* 0x00000005040075a7 */ /* 0x000ee4000800017f */
[----:B---3--:R-:W-:Y:S05]  /*ddf0*/  @!P0 BRA `(.L_x_8108) ;  /* 0x0000001000988947 */ /* 0x008fea0003800000 */
.L_x_8162:
[----:B------:R-:W-:-:S07]  /*de00*/  IMAD R3, R3, 0x8, R0 ;  /* 0x0000000803037824 */ /* 0x000fce00078e0200 */
.L_x_8109:
[----:B----4-:R4:W0:Y:S02]  /*de10*/  SYNCS.PHASECHK.TRANS64.TRYWAIT P0, [R3+URZ], R2 ;  /* 0x00000002030075a7 */ /* 0x010824000800017f */
[----:B0-----:R-:W-:Y:S05]  /*de20*/  @!P0 NANOSLEEP.SYNCS 0x989680 ;  /* 0x009896800000895d */ /* 0x001fea0003900000 */
[----:B------:R-:W0:Y:S02]  /*de30*/  @!P0 SYNCS.PHASECHK.TRANS64 P0, [R3+URZ], R2 ;  /* 0x00000002030085a7 */ /* 0x000e24000800007f */
[----:B0-----:R-:W-:Y:S05]  /*de40*/  @!P0 BRA `(.L_x_8109) ;  /* 0xfffffffc00f08947 */ /* 0x001fea000383ffff */
.L_x_8102:
[----:B------:R-:W-:Y:S05]  /*de50*/  BSYNC B0 ;  /* 0x0000000000007941 */ /* 0x000fea0003800000 */
.L_x_8101:
[----:B------:R-:W-:Y:S05]  /*de60*/  EXIT ;  /* 0x000000000000794d */ /* 0x000fea0003800000 */
.L_x_7987:
[----:B0-----:R0:W1:Y:S02]  /*de70*/  SYNCS.PHASECHK.TRANS64.TRYWAIT P0, [R5+URZ+0x32400], R0 ;  /* 0x03240000050075a7 */ /* 0x001064000800017f */
[----:B-1----:R-:W-:Y:S05]  /*de80*/  @!P0 NANOSLEEP.SYNCS 0x989680 ;  /* 0x009896800000895d */ /* 0x002fea0003900000 */
[----:B------:R-:W1:Y:S02]  /*de90*/  @!P0 SYNCS.PHASECHK.TRANS64 P0, [R5+URZ+0x32400], R0 ;  /* 0x03240000050085a7 */ /* 0x000e64000800007f */
[----:B-1----:R-:W-:Y:S05]  /*dea0*/  @!P0 BRA `(.L_x_7987) ;  /* 0xfffffffc00f08947 */ /* 0x002fea000383ffff */
[----:B------:R-:W-:Y:S05]  /*deb0*/  BRA `(.L_x_8110) ;  /* 0xffffff3800907947 */ /* 0x000fea000383ffff */
.L_x_7991:
[----:B--2---:R2:W3:Y:S02]  /*dec0*/  SYNCS.PHASECHK.TRANS64.TRYWAIT P1, [R3+URZ+0x32430], R4 ;  /* 0x03243004030075a7 */ /* 0x0044e4000802017f */
[----:B---3--:R-:W-:Y:S05]  /*ded0*/  @!P1 NANOSLEEP.SYNCS 0x989680 ;  /* 0x009896800000995d */ /* 0x008fea0003900000 */
[----:B------:R-:W3:Y:S02]  /*dee0*/  @!P1 SYNCS.PHASECHK.TRANS64 P1, [R3+URZ+0x32430], R4 ;  /* 0x03243004030095a7 */ /* 0x000ee4000802007f */
[----:B---3--:R-:W-:Y:S05]  /*def0*/  @!P1 BRA `(.L_x_7991) ;  /* 0xfffffffc00f09947 */ /* 0x008fea000383ffff */
[----:B------:R-:W-:Y:S05]  /*df00*/  BRA `(.L_x_7990) ;  /* 0xffffff3800c47947 */ /* 0x000fea000383ffff */
.L_x_7992:
[----:B---3--:R3:W4:Y:S02]  /*df10*/  SYNCS.PHASECHK.TRANS64.TRYWAIT P1, [R5+URZ+0x32410], R0 ;  /* 0x03241000050075a7 */ /* 0x008724000802017f */
[----:B----4-:R-:W-:Y:S05]  /*df20*/  @!P1 NANOSLEEP.SYNCS 0x989680 ;  /* 0x009896800000995d */ /* 0x010fea0003900000 */
[----:B------:R-:W4:Y:S02]  /*df30*/  @!P1 SYNCS.PHASECHK.TRANS64 P1, [R5+URZ+0x32410], R0 ;  /* 0x03241000050095a7 */ /* 0x000f24000802007f */
[----:B----4-:R-:W-:Y:S05]  /*df40*/  @!P1 BRA `(.L_x_7992) ;  /* 0xfffffffc00f09947 */ /* 0x010fea000383ffff */
[----:B------:R-:W-:Y:S05]  /*df50*/  BRA `(.L_x_8111) ;  /* 0xffffff3c008c7947 */ /* 0x000fea000383ffff */
.L_x_7996:
[----:B------:R0:W0:Y:S02]  /*df60*/  SYNCS.PHASECHK.TRANS64.TRYWAIT P1, [R3+URZ+0x32450], R4 ;  /* 0x03245004030075a7 */ /* 0x000024000802017f */
[----:B0-----:R-:W-:Y:S05]  /*df70*/  @!P1 NANOSLEEP.SYNCS 0x989680 ;  /* 0x009896800000995d */ /* 0x001fea0003900000 */
[----:B------:R-:W0:Y:S02]  /*df80*/  @!P1 SYNCS.PHASECHK.TRANS64 P1, [R3+URZ+0x32450], R4 ;  /* 0x03245004030095a7 */ /* 0x000e24000802007f */
[----:B0-----:R-:W-:Y:S05]  /*df90*/  @!P1 BRA `(.L_x_7996) ;  /* 0xfffffffc00f09947 */ /* 0x001fea000383ffff */
[----:B------:R-:W-:Y:S05]  /*dfa0*/  BRA `(.L_x_7995) ;  /* 0xffffff3c00987947 */ /* 0x000fea000383ffff */
.L_x_8001:
[----:B-1----:R-:W-:-:S04]  /*dfb0*/  IMAD.U32 R153, RZ, RZ, UR5 ;  /* 0x00000005ff997e24 */ /* 0x002fc8000f8e00ff */
[----:B------:R1:W2:Y:S03]  /*dfc0*/  SYNCS.PHASECHK.TRANS64.TRYWAIT P3, [R153+URZ+0x32430], R0 ;  /* 0x03243000990075a7 */ /* 0x0002a6000806017f */
[----:B--2---:R-:W-:Y:S05]  /*dfd0*/  @!P3 NANOSLEEP.SYNCS 0x989680 ;  /* 0x009896800000b95d */ /* 0x004fea0003900000 */
[----:B------:R-:W2:Y:S02]  /*dfe0*/  @!P3 SYNCS.PHASECHK.TRANS64 P3, [R153+URZ+0x32430], R0 ;  /* 0x032430009900b5a7 */ /* 0x000ea4000806007f */
[----:B--2---:R-:W-:Y:S05]  /*dff0*/  @!P3 BRA `(.L_x_8001) ;  /* 0xfffffffc00ecb947 */ /* 0x004fea000383ffff */
[----:B------:R-:W-:Y:S05]  /*e000*/  BRA `(.L_x_8000) ;  /* 0xffffff5c008c7947 */ /* 0x000fea000383ffff */
.L_x_8005:
[----:B--2---:R-:W-:-:S04]  /*e010*/  IMAD.U32 R211, RZ, RZ, UR5 ;  /* 0x00000005ffd37e24 */ /* 0x004fc8000f8e00ff */
[----:B------:R2:W3:Y:S03]  /*e020*/  SYNCS.PHASECHK.TRANS64.TRYWAIT P3, [R211+URZ+0x32450], R0 ;  /* 0x03245000d30075a7 */ /* 0x0004e6000806017f */
[----:B---3--:R-:W-:Y:S05]  /*e030*/  @!P3 NANOSLEEP.SYNCS 0x989680 ;  /* 0x009896800000b95d */ /* 0x008fea0003900000 */
[----:B------:R-:W3:Y:S02]  /*e040*/  @!P3 SYNCS.PHASECHK.TRANS64 P3, [R211+URZ+0x32450], R0 ;  /* 0x03245000d300b5a7 */ /* 0x000ee4000806007f */
[----:B---3--:R-:W-:Y:S05]  /*e050*/  @!P3 BRA `(.L_x_8005) ;  /* 0xfffffffc00ecb947 */ /* 0x008fea000383ffff */
[----:B------:R-:W-:Y:S05]  /*e060*/  BRA `(.L_x_8004) ;  /* 0xffffff6000087947 */ /* 0x000fea000383ffff */
.L_x_8043:
        /* <DEDUP_REMOVED lines=11> */
.L_x_8113:
[----:B------:R-:W-:Y:S05]  /*e120*/  BSYNC B0 ;  /* 0x0000000000007941 */ /* 0x000fea0003800000 */
.L_x_8112:
[----:B------:R-:W-:Y:S05]  /*e130*/  BRA `(.L_x_8114) ;  /* 0xffffffc800a47947 */ /* 0x000fea000383ffff */
.L_x_8044:
[----:B------:R-:W-:Y:S01]  /*e140*/  BSSY B0, `(.L_x_8115) ;  /* 0x0000006000007945 */ /* 0x000fe20003800000 */
[----:B------:R-:W-:-:S07]  /*e150*/  IMAD.MOV.U32 R15, RZ, RZ, -0x1 ;  /* 0xffffffffff0f7424 */ /* 0x000fce00078e00ff */
[----:B------:R-:W-:Y:S05]  /*e160*/  WARPSYNC.COLLECTIVE R15, `(.L_x_8116) ;  /* 0x000000000f0c7348 */ /* 0x000fea0003c00000 */
[----:B------:R-:W-:Y:S02]  /*e170*/  ELECT P6, UR62, PT ;  /* 0x00000000003e782f */ /* 0x000fe400038c0000 */
[----:B------:R-:W-:Y:S01]  /*e180*/  MOV R14, UR62 ;  /* 0x0000003e000e7c02 */ /* 0x000fe20008000f00 */
[----:B------:R-:W-:Y:S10]  /*e190*/  ENDCOLLECTIVE ;  /* 0x000000000000791b */ /* 0x000ff40003800000 */
.L_x_8116:
[----:B------:R-:W-:Y:S05]  /*e1a0*/  BSYNC B0 ;  /* 0x0000000000007941 */ /* 0x000fea0003800000 */
.L_x_8115:
[----:B------:R-:W-:Y:S05]  /*e1b0*/  BRA `(.L_x_8117) ;  /* 0xffffffc8009c7947 */ /* 0x000fea000383ffff */
.L_x_8047:
[----:B0-----:R0:W1:Y:S02]  /*e1c0*/  SYNCS.PHASECHK.TRANS64.TRYWAIT P0, [R8+URZ+0x32440], R10 ;  /* 0x0324400a080075a7 */ /* 0x001064000800017f */
[----:B-1----:R-:W-:Y:S05]  /*e1d0*/  @!P0 NANOSLEEP.SYNCS 0x989680 ;  /* 0x009896800000895d */ /* 0x002fea0003900000 */
[----:B------:R-:W1:Y:S02]  /*e1e0*/  @!P0 SYNCS.PHASECHK.TRANS64 P0, [R8+URZ+0x32440], R10 ;  /* 0x0324400a080085a7 */ /* 0x000e64000800007f */
[----:B-1----:R-:W-:Y:S05]  /*e1f0*/  @!P0 BRA `(.L_x_8047) ;  /* 0xfffffffc00f08947 */ /* 0x002fea000383ffff */
[----:B------:R-:W-:Y:S05]  /*e200*/  BRA `(.L_x_8118) ;  /* 0xffffffcc000c7947 */ /* 0x000fea000383ffff */
.L_x_8051:
        /* <DEDUP_REMOVED lines=8> */
.L_x_8054:
[----:B0-----:R0:W1:Y:S02]  /*e290*/  SYNCS.PHASECHK.TRANS64.TRYWAIT P0, [R8+URZ+0x32460], R6 ;  /* 0x03246006080075a7 */ /* 0x001064000800017f */
[----:B-1----:R-:W-:Y:S05]  /*e2a0*/  @!P0 NANOSLEEP.SYNCS 0x989680 ;  /* 0x009896800000895d */ /* 0x002fea0003900000 */
[----:B------:R-:W1:Y:S02]  /*e2b0*/  @!P0 SYNCS.PHASECHK.TRANS64 P0, [R8+URZ+0x32460], R6 ;  /* 0x03246006080085a7 */ /* 0x000e64000800007f */
[----:B-1----:R-:W-:Y:S05]  /*e2c0*/  @!P0 BRA `(.L_x_8054) ;  /* 0xfffffffc00f08947 */ /* 0x002fea000383ffff */
[----:B------:R-:W-:Y:S05]  /*e2d0*/  BRA `(.L_x_8120) ;  /* 0xffffffd000947947 */ /* 0x000fea000383ffff */
.L_x_8063:
[----:B-1----:R1:W2:Y:S02]  /*e2e0*/  SYNCS.PHASECHK.TRANS64.TRYWAIT P0, [R3+URZ+0x32440], R6 ;  /* 0x03244006030075a7 */ /* 0x0022a4000800017f */
[----:B--2---:R-:W-:Y:S05]  /*e2f0*/  @!P0 NANOSLEEP.SYNCS 0x989680 ;  /* 0x009896800000895d */ /* 0x004fea0003900000 */
[----:B------:R-:W2:Y:S02]  /*e300*/  @!P0 SYNCS.PHASECHK.TRANS64 P0, [R3+URZ+0x32440], R6 ;  /* 0x03244006030085a7 */ /* 0x000ea4000800007f */
[----:B--2---:R-:W-:Y:S05]  /*e310*/  @!P0 BRA `(.L_x_8063) ;  /* 0xfffffffc00f08947 */ /* 0x004fea000383ffff */
[----:B------:R-:W-:Y:S05]  /*e320*/  BRA `(.L_x_8121) ;  /* 0xffffffd8001c7947 */ /* 0x000fea000383ffff */
.L_x_8065:
[----:B--2---:R2:W3:Y:S02]  /*e330*/  SYNCS.PHASECHK.TRANS64.TRYWAIT P0, [R3+URZ+0x32460], R6 ;  /* 0x03246006030075a7 */ /* 0x0044e4000800017f */
[----:B---3--:R-:W-:Y:S05]  /*e340*/  @!P0 NANOSLEEP.SYNCS 0x989680 ;  /* 0x009896800000895d */ /* 0x008fea0003900000 */
[----:B------:R-:W3:Y:S02]  /*e350*/  @!P0 SYNCS.PHASECHK.TRANS64 P0, [R3+URZ+0x32460], R6 ;  /* 0x03246006030085a7 */ /* 0x000ee4000800007f */
[----:B---3--:R-:W-:Y:S05]  /*e360*/  @!P0 BRA `(.L_x_8065) ;  /* 0xfffffffc00f08947 */ /* 0x008fea000383ffff */
[----:B------:R-:W-:Y:S05]  /*e370*/  BRA `(.L_x_8122) ;  /* 0xffffffd8008c7947 */ /* 0x000fea000383ffff */
.L_x_8070:
[----:B--2---:R2:W3:Y:S02]  /*e380*/  SYNCS.PHASECHK.TRANS64.TRYWAIT P0, [R2+URZ+0x32440], R3 ;  /* 0x03244003020075a7 */ /* 0x0044e4000800017f */
[----:B---3--:R-:W-:Y:S05]  /*e390*/  @!P0 NANOSLEEP.SYNCS 0x989680 ;  /* 0x009896800000895d */ /* 0x008fea0003900000 */
[----:B------:R-:W3:Y:S02]  /*e3a0*/  @!P0 SYNCS.PHASECHK.TRANS64 P0, [R2+URZ+0x32440], R3 ;  /* 0x03244003020085a7 */ /* 0x000ee4000800007f */
[----:B---3--:R-:W-:Y:S05]  /*e3b0*/  @!P0 BRA `(.L_x_8070) ;  /* 0xfffffffc00f08947 */ /* 0x008fea000383ffff */
[----:B------:R-:W-:Y:S05]  /*e3c0*/  BRA `(.L_x_8123) ;  /* 0xffffffdc00d47947 */ /* 0x000fea000383ffff */
.L_x_8072:
[----:B-1----:R1:W3:Y:S02]  /*e3d0*/  SYNCS.PHASECHK.TRANS64.TRYWAIT P1, [R2+URZ+0x32460], R3 ;  /* 0x03246003020075a7 */ /* 0x0022e4000802017f */
[----:B---3--:R-:W-:Y:S05]  /*e3e0*/  @!P1 NANOSLEEP.SYNCS 0x989680 ;  /* 0x009896800000995d */ /* 0x008fea0003900000 */
[----:B------:R-:W3:Y:S02]  /*e3f0*/  @!P1 SYNCS.PHASECHK.TRANS64 P1, [R2+URZ+0x32460], R3 ;  /* 0x03246003020095a7 */ /* 0x000ee4000802007f */
[----:B---3--:R-:W-:Y:S05]  /*e400*/  @!P1 BRA `(.L_x_8072) ;  /* 0xfffffffc00f09947 */ /* 0x008fea000383ffff */
[----:B------:R-:W-:Y:S05]  /*e410*/  BRA `(.L_x_8124) ;  /* 0xffffffe000407947 */ /* 0x000fea000383ffff */
.L_x_8077:
[----:B---3--:R3:W4:Y:S02]  /*e420*/  SYNCS.PHASECHK.TRANS64.TRYWAIT P0, [R2+URZ+0x32440], R3 ;  /* 0x03244003020075a7 */ /* 0x008724000800017f */
[----:B----4-:R-:W-:Y:S05]  /*e430*/  @!P0 NANOSLEEP.SYNCS 0x989680 ;  /* 0x009896800000895d */ /* 0x010fea0003900000 */
[----:B------:R-:W4:Y:S02]  /*e440*/  @!P0 SYNCS.PHASECHK.TRANS64 P0, [R2+URZ+0x32440], R3 ;  /* 0x03244003020085a7 */ /* 0x000f24000800007f */
[----:B----4-:R-:W-:Y:S05]  /*e450*/  @!P0 BRA `(.L_x_8077) ;  /* 0xfffffffc00f08947 */ /* 0x010fea000383ffff */
[----:B------:R-:W-:Y:S05]  /*e460*/  BRA `(.L_x_8125) ;  /* 0xffffffe400647947 */ /* 0x000fea000383ffff */
.L_x_8079:
[----:B-1----:R1:W2:Y:S02]  /*e470*/  SYNCS.PHASECHK.TRANS64.TRYWAIT P1, [R2+URZ+0x32460], R3 ;  /* 0x03246003020075a7 */ /* 0x0022a4000802017f */
[----:B--2---:R-:W-:Y:S05]  /*e480*/  @!P1 NANOSLEEP.SYNCS 0x989680 ;  /* 0x009896800000995d */ /* 0x004fea0003900000 */
[----:B------:R-:W2:Y:S02]  /*e490*/  @!P1 SYNCS.PHASECHK.TRANS64 P1, [R2+URZ+0x32460], R3 ;  /* 0x03246003020095a7 */ /* 0x000ea4000802007f */
[----:B--2---:R-:W-:Y:S05]  /*e4a0*/  @!P1 BRA `(.L_x_8079) ;  /* 0xfffffffc00f09947 */ /* 0x004fea000383ffff */
[----:B------:R-:W-:Y:S05]  /*e4b0*/  BRA `(.L_x_8126) ;  /* 0xffffffe400d47947 */ /* 0x000fea000383ffff */
.L_x_8084:
        /* <DEDUP_REMOVED lines=8> */
.L_x_8128:
[----:B------:R-:W-:Y:S05]  /*e540*/  BSYNC B0 ;  /* 0x0000000000007941 */ /* 0x000fea0003800000 */
.L_x_8127:
        /* <DEDUP_REMOVED lines=8> */
.L_x_8129:
[----:B------:R-:W-:Y:S01]  /*e5d0*/  IMAD.MOV.U32 R5, RZ, RZ, R14 ;  /* 0x000000ffff057224 */ /* 0x000fe200078e000e */
[----:B------:R-:W-:Y:S06]  /*e5e0*/  BRA `(.L_x_8130) ;  /* 0xffffffe800c87947 */ /* 0x000fec000383ffff */
.L_x_8087:
        /* <DEDUP_REMOVED lines=8> */
.L_x_8132:
[----:B------:R-:W-:Y:S05]  /*e670*/  BSYNC B0 ;  /* 0x0000000000007941 */ /* 0x000fea0003800000 */
.L_x_8131:
        /* <DEDUP_REMOVED lines=10> */
.L_x_8133:
        /* <DEDUP_REMOVED lines=8> */
.L_x_8134:
        /* <DEDUP_REMOVED lines=8> */
.L_x_8135:
        /* <DEDUP_REMOVED lines=8> */
.L_x_8136:
        /* <DEDUP_REMOVED lines=8> */
.L_x_8137:
[----:B------:R-:W-:Y:S05]  /*e920*/  BRA `(.L_x_8138) ;  /* 0xffffffe8008c7947 */ /* 0x000fea000383ffff */
.L_x_8092:
        /* <DEDUP_REMOVED lines=8> */
.L_x_8140:
[----:B------:R-:W-:Y:S05]  /*e9b0*/  BSYNC B0 ;  /* 0x0000000000007941 */ /* 0x000fea0003800000 */
.L_x_8139:
        /* <DEDUP_REMOVED lines=10> */
.L_x_8141:
        /* <DEDUP_REMOVED lines=8> */
.L_x_8142:
        /* <DEDUP_REMOVED lines=8> */
.L_x_8143:
        /* <DEDUP_REMOVED lines=8> */
.L_x_8144:
        /* <DEDUP_REMOVED lines=8> */
.L_x_8145:
[----:B------:R-:W-:Y:S05]  /*ec60*/  BRA `(.L_x_8146) ;  /* 0xffffffe800707947 */ /* 0x000fea000383ffff */
.L_x_8094:
[----:B------:R-:W-:Y:S01]  /*ec70*/  BSSY B0, `(.L_x_8147) ;  /* 0x0000006000007945 */ /* 0x000fe20003800000 */
[----:B------:R-:W-:Y:S01]  /*ec80*/  PLOP3.LUT P6, PT, P6, PT, PT, 0x8, 0x0 ;  /* 0x000000000000781c */ /* 0x000fe200037ce170 */
[----:B------:R-:W-:-:S12]  /*ec90*/  IMAD.MOV.U32 R15, RZ, RZ, -0x1 ;  /* 0xffffffffff0f7424 */ /* 0x000fd800078e00ff */
[----:B01----:R-:W-:Y:S05]  /*eca0*/  WARPSYNC.COLLECTIVE R15, `(.L_x_8148) ;  /* 0x000000000f087348 */ /* 0x003fea0003c00000 */
[----:B------:R-:W-:Y:S01]  /*ecb0*/  VOTE.ANY R14, PT, P6 ;  /* 0x00000000000e7806 */ /* 0x000fe200030e0100 */
[----:B01----:R-:W-:Y:S06]  /*ecc0*/  ENDCOLLECTIVE ;  /* 0x000000000000791b */ /* 0x003fec0003800000 */
.L_x_8148:
[----:B------:R-:W-:Y:S05]  /*ecd0*/  BSYNC B0 ;  /* 0x0000000000007941 */ /* 0x000fea0003800000 */
.L_x_8147:
        /* <DEDUP_REMOVED lines=9> */
.L_x_8149:
[----:B------:R-:W-:Y:S01]  /*ed70*/  IMAD.MOV.U32 R17, RZ, RZ, R14 ;  /* 0x000000ffff117224 */ /* 0x000fe200078e000e */
[----:B------:R-:W-:Y:S06]  /*ed80*/  BRA `(.L_x_8150) ;  /* 0xffffffe800607947 */ /* 0x000fec000383ffff */
.L_x_8096:
[----:B------:R-:W-:Y:S01]  /*ed90*/  BSSY B0, `(.L_x_8151) ;  /* 0x0000007000007945 */ /* 0x000fe20003800000 */
[----:B------:R-:W-:Y:S02]  /*eda0*/  IMAD.MOV.U32 R13, RZ, RZ, R2 ;  /* 0x000000ffff0d7224 */ /* 0x000fe400078e0002 */
[----:B------:R-:W-:Y:S02]  /*edb0*/  IMAD.MOV.U32 R11, RZ, RZ, 0x1f ;  /* 0x0000001fff0b7424 */ /* 0x000fe400078e00ff */
[----:B------:R-:W-:-:S07]  /*edc0*/  IMAD.MOV.U32 R15, RZ, RZ, -0x1 ;  /* 0xffffffffff0f7424 */ /* 0x000fce00078e00ff */
[----:B0-23--:R-:W-:Y:S05]  /*edd0*/  WARPSYNC.COLLECTIVE R15, `(.L_x_8152) ;  /* 0x000000000f087348 */ /* 0x00dfea0003c00000 */
[----:B------:R1:W4:Y:S02]  /*ede0*/  SHFL.IDX P6, R14, R13, R12, R11 ;  /* 0x0000000c0d0e7389 */ /* 0x00032400000c000b */
[----:B01234-:R-:W-:Y:S01]  /*edf0*/  ENDCOLLECTIVE ;  /* 0x000000000000791b */ /* 0x01ffe20003800000 */
.L_x_8152:
[----:B------:R-:W-:Y:S05]  /*ee00*/  BSYNC B0 ;  /* 0x0000000000007941 */ /* 0x000fea0003800000 */
.L_x_8151:
[----:B------:R-:W-:Y:S05]  /*ee10*/  BRA `(.L_x_8095) ;  /* 0xffffffe800587947 */ /* 0x000fea000383ffff */
.L_x_8099:
[----:B0-----:R0:W3:Y:S02]  /*ee20*/  SYNCS.PHASECHK.TRANS64.TRYWAIT P0, [R0+URZ+0x32420], R3 ;  /* 0x03242003000075a7 */ /* 0x0010e4000800017f */
[----:B---3--:R-:W-:Y:S05]  /*ee30*/  @!P0 NANOSLEEP.SYNCS 0x989680 ;  /* 0x009896800000895d */ /* 0x008fea0003900000 */
[----:B------:R-:W3:Y:S02]  /*ee40*/  @!P0 SYNCS.PHASECHK.TRANS64 P0, [R0+URZ+0x32420], R3 ;  /* 0x03242003000085a7 */ /* 0x000ee4000800007f */
[----:B---3--:R-:W-:Y:S05]  /*ee50*/  @!P0 BRA `(.L_x_8099) ;  /* 0xfffffffc00f08947 */ /* 0x008fea000383ffff */
[----:B------:R-:W-:Y:S05]  /*ee60*/  BRA `(.L_x_8153) ;  /* 0xffffffec00387947 */ /* 0x000fea000383ffff */
.L_x_8100:
[----:B--2---:R-:W2:Y:S01]  /*ee70*/  S2R R2, SR_TID.X ;  /* 0x0000000000027919 */ /* 0x004ea20000002100 */
        /* <DEDUP_REMOVED lines=10> */
.L_x_8155:
[----:B------:R-:W-:Y:S05]  /*ef20*/  BSYNC B0 ;  /* 0x0000000000007941 */ /* 0x000fea0003800000 */
.L_x_8154:
[----:B------:R-:W-:Y:S05]  /*ef30*/  BRA `(.L_x_8156) ;  /* 0xffffffec001c7947 */ /* 0x000fea000383ffff */
.L_x_8103:
[----:B------:R-:W-:Y:S01]  /*ef40*/  BSSY B1, `(.L_x_8157) ;  /* 0x0000006000017945 */ /* 0x000fe20003800000 */
[----:B------:R-:W-:-:S07]  /*ef50*/  IMAD.MOV.U32 R15, RZ, RZ, -0x1 ;  /* 0xffffffffff0f7424 */ /* 0x000fce00078e00ff */
[----:B012---:R-:W-:Y:S05]  /*ef60*/  WARPSYNC.COLLECTIVE R15, `(.L_x_8158) ;  /* 0x000000000f0c7348 */ /* 0x007fea0003c00000 */
[----:B------:R-:W-:Y:S02]  /*ef70*/  ELECT P6, UR62, PT ;  /* 0x00000000003e782f */ /* 0x000fe400038c0000 */
[----:B------:R-:W-:Y:S01]  /*ef80*/  MOV R14, UR62 ;  /* 0x0000003e000e7c02 */ /* 0x000fe20008000f00 */
[----:B012---:R-:W-:Y:S10]  /*ef90*/  ENDCOLLECTIVE ;  /* 0x000000000000791b */ /* 0x007ff40003800000 */
.L_x_8158:
[----:B------:R-:W-:Y:S05]  /*efa0*/  BSYNC B1 ;  /* 0x0000000000017941 */ /* 0x000fea0003800000 */
.L_x_8157:
[----:B------:R-:W-:Y:S05]  /*efb0*/  BRA `(.L_x_8159) ;  /* 0xffffffec00147947 */ /* 0x000fea000383ffff */
.L_x_8105:
[----:B0-----:R0:W2:Y:S02]  /*efc0*/  SYNCS.PHASECHK.TRANS64.TRYWAIT P0, [R6+URZ], R5 ;  /* 0x00000005060075a7 */ /* 0x0010a4000800017f */
[----:B--2---:R-:W-:Y:S05]  /*efd0*/  @!P0 NANOSLEEP.SYNCS 0x989680 ;  /* 0x009896800000895d */ /* 0x004fea0003900000 */
[----:B------:R-:W2:Y:S02]  /*efe0*/  @!P0 SYNCS.PHASECHK.TRANS64 P0, [R6+URZ], R5 ;  /* 0x00000005060085a7 */ /* 0x000ea4000800007f */
[----:B--2---:R-:W-:Y:S05]  /*eff0*/  @!P0 BRA `(.L_x_8105) ;  /* 0xfffffffc00f08947 */ /* 0x004fea000383ffff */
[----:B------:R-:W-:Y:S05]  /*f000*/  BRA `(.L_x_8160) ;  /* 0xffffffec00587947 */ /* 0x000fea000383ffff */
.L_x_8106:
[----:B--2---:R2:W3:Y:S02]  /*f010*/  SYNCS.PHASECHK.TRANS64.TRYWAIT P0, [R7+URZ], R2 ;  /* 0x00000002070075a7 */ /* 0x0044e4000800017f */
[----:B---3--:R-:W-:Y:S05]  /*f020*/  @!P0 NANOSLEEP.SYNCS 0x989680 ;  /* 0x009896800000895d */ /* 0x008fea0003900000 */
[----:B------:R-:W3:Y:S02]  /*f030*/  @!P0 SYNCS.PHASECHK.TRANS64 P0, [R7+URZ], R2 ;  /* 0x00000002070085a7 */ /* 0x000ee4000800007f */
[----:B---3--:R-:W-:Y:S05]  /*f040*/  @!P0 BRA `(.L_x_8106) ;  /* 0xfffffffc00f08947 */ /* 0x008fea000383ffff */
[----:B------:R-:W-:Y:S05]  /*f050*/  BRA `(.L_x_8161) ;  /* 0xffffffec004c7947 */ /* 0x000fea000383ffff */
.L_x_8108:
[----:B---3--:R3:W4:Y:S02]  /*f060*/  SYNCS.PHASECHK.TRANS64.TRYWAIT P0, [R4+URZ], R5 ;  /* 0x00000005040075a7 */ /* 0x008724000800017f */
[----:B----4-:R-:W-:Y:S05]  /*f070*/  @!P0 NANOSLEEP.SYNCS 0x989680 ;  /* 0x009896800000895d */ /* 0x010fea0003900000 */
[----:B------:R-:W4:Y:S02]  /*f080*/  @!P0 SYNCS.PHASECHK.TRANS64 P0, [R4+URZ], R5 ;  /* 0x00000005040085a7 */ /* 0x000f24000800007f */
[----:B----4-:R-:W-:Y:S05]  /*f090*/  @!P0 BRA `(.L_x_8108) ;  /* 0xfffffffc00f08947 */ /* 0x010fea000383ffff */
[----:B------:R-:W-:Y:S05]  /*f0a0*/  BRA `(.L_x_8162) ;  /* 0xffffffec00547947 */ /* 0x000fea000383ffff */
.L_x_8163:
        /* <DEDUP_REMOVED lines=13> */
.L_x_11962:


//--------------------- .text._ZN7cutlass13device_kernelIN5flash11enable_sm90INS1_16FlashAttnFwdSm90INS1_25CollectiveMainloopFwdSm90ILi2EN4cute5tupleIJNS5_1CILi1EEES8_S8_EEENS6_IJNS7_ILi128EEENS7_ILi96EEENS7_ILi64EEEEEELi256ENS_10bfloat16_tEfNS_4arch4Sm90ELb0ELb0ELb0ELb1ELb0ELb1ELb1ELb1ELb0ELb0ELb0ELb0EEENS1_21CollectiveEpilogueFwdINS6_IJSA_NS7_ILi256EEESB_EEES9_SE_SG_Li256ELb1ELb0ELb0ELb0EEENS1_36VarlenDynamicPersistentTileSchedulerILi128ELi96ELi256ELi32ELb0ELb0ELb1ELb0ELb1ELb1EEEEEEEEEvNT_6ParamsE --------------------------
	.section	.text._ZN7cutlass13device_kernelIN5flash11enable_sm90INS1_16FlashAttnFwdSm90INS1_25CollectiveMainloopFwdSm90ILi2EN4cute5tupleIJNS5_1CILi1EEES8_S8_EEENS6_IJNS7_ILi128EEENS7_ILi96EEENS7_ILi64EEEEEELi256ENS_10bfloat16_tEfNS_4arch4Sm90ELb0ELb0ELb0ELb1ELb0ELb1ELb1ELb1ELb0ELb0ELb0ELb0EEENS1_21CollectiveEpilogueFwdINS6_IJSA_NS7_ILi256EEESB_EEES9_SE_SG_Li256ELb1ELb0ELb0ELb0EEENS1_36VarlenDynamicPersistentTileSchedulerILi128ELi96ELi256ELi32ELb0ELb0ELb1ELb0ELb1ELb1EEEEEEEEEvNT_6ParamsE,"ax",@progbits
	.align	128
.text._ZN7cutlass13device_kernelIN5flash11enable_sm90INS1_16FlashAttnFwdSm90INS1_25CollectiveMainloopFwdSm90ILi2EN4cute5tupleIJNS5_1CILi1EEES8_S8_EEENS6_IJNS7_ILi128EEENS7_ILi96EEENS7_ILi64EEEEEELi256ENS_10bfloat16_tEfNS_4arch4Sm90ELb0ELb0ELb0ELb1ELb0ELb1ELb1ELb1ELb0ELb0ELb0ELb0EEENS1_21CollectiveEpilogueFwdINS6_IJSA_NS7_ILi256EEESB_EEES9_SE_SG_Li256ELb1ELb0ELb0ELb0EEENS1_36VarlenDynamicPersistentTileSchedulerILi128ELi96ELi256ELi32ELb0ELb0ELb1ELb0ELb1ELb1EEEEEEEEEvNT_6ParamsE:
        .type           _ZN7cutlass13device_kernelIN5flash11enable_sm90INS1_16FlashAttnFwdSm90INS1_25CollectiveMainloopFwdSm90ILi2EN4cute5tupleIJNS5_1CILi1EEES8_S8_EEENS6_IJNS7_ILi128EEENS7_ILi96EEENS7_ILi64EEEEEELi256ENS_10bfloat16_tEfNS_4arch4Sm90ELb0ELb0ELb0ELb1ELb0ELb1ELb1ELb1ELb0ELb0ELb0ELb0EEENS1_21CollectiveEpilogueFwdINS6_IJSA_NS7_ILi256EEESB_EEES9_SE_SG_Li256ELb1ELb0ELb0ELb0EEENS1_36VarlenDynamicPersistentTileSchedulerILi128ELi96ELi256ELi32ELb0ELb0ELb1ELb0ELb1ELb1EEEEEEEEEvNT_6ParamsE,@function
        .size           _ZN7cutlass13device_kernelIN5flash11enable_sm90INS1_16FlashAttnFwdSm90INS1_25CollectiveMainloopFwdSm90ILi2EN4cute5tupleIJNS5_1CILi1EEES8_S8_EEENS6_IJNS7_ILi128EEENS7_ILi96EEENS7_ILi64EEEEEELi256ENS_10bfloat16_tEfNS_4arch4Sm90ELb0ELb0ELb0ELb1ELb0ELb1ELb1ELb1ELb0ELb0ELb0ELb0EEENS1_21CollectiveEpilogueFwdINS6_IJSA_NS7_ILi256EEESB_EEES9_SE_SG_Li256ELb1ELb0ELb0ELb0EEENS1_36VarlenDynamicPersistentTileSchedulerILi128ELi96ELi256ELi32ELb0ELb0ELb1ELb0ELb1ELb1EEEEEEEEEvNT_6ParamsE,(.L_x_11963 - _ZN7cutlass13device_kernelIN5flash11enable_sm90INS1_16FlashAttnFwdSm90INS1_25CollectiveMainloopFwdSm90ILi2EN4cute5tupleIJNS5_1CILi1EEES8_S8_EEENS6_IJNS7_ILi128EEENS7_ILi96EEENS7_ILi64EEEEEELi256ENS_10bfloat16_tEfNS_4arch4Sm90ELb0ELb0ELb0ELb1ELb0ELb1ELb1ELb1ELb0ELb0ELb0ELb0EEENS1_21CollectiveEpilogueFwdINS6_IJSA_NS7_ILi256EEESB_EEES9_SE_SG_Li256ELb1ELb0ELb0ELb0EEENS1_36VarlenDynamicPersistentTileSchedulerILi128ELi96ELi256ELi32ELb0ELb0ELb1ELb0ELb1ELb1EEEEEEEEEvNT_6ParamsE)
        .other          _ZN7cutlass13device_kernelIN5flash11enable_sm90INS1_16FlashAttnFwdSm90INS1_25CollectiveMainloopFwdSm90ILi2EN4cute5tupleIJNS5_1CILi1EEES8_S8_EEENS6_IJNS7_ILi128EEENS7_ILi96EEENS7_ILi64EEEEEELi256ENS_10bfloat16_tEfNS_4arch4Sm90ELb0ELb0ELb0ELb1ELb0ELb1ELb1ELb1ELb0ELb0ELb0ELb0EEENS1_21CollectiveEpilogueFwdINS6_IJSA_NS7_ILi256EEESB_EEES9_SE_SG_Li256ELb1ELb0ELb0ELb0EEENS1_36VarlenDynamicPersistentTileSchedulerILi128ELi96ELi256ELi32ELb0ELb0ELb1ELb0ELb1ELb1EEEEEEEEEvNT_6ParamsE,@"STO_CUDA_ENTRY STV_DEFAULT"
_ZN7cutlass13device_kernelIN5flash11enable_sm90INS1_16FlashAttnFwdSm90INS1_25CollectiveMainloopFwdSm90ILi2EN4cute5tupleIJNS5_1CILi1EEES8_S8_EEENS6_IJNS7_ILi128EEENS7_ILi96EEENS7_ILi64EEEEEELi256ENS_10bfloat16_tEfNS_4arch4Sm90ELb0ELb0ELb0ELb1ELb0ELb1ELb1ELb1ELb0ELb0ELb0ELb0EEENS1_21CollectiveEpilogueFwdINS6_IJSA_NS7_ILi256EEESB_EEES9_SE_SG_Li256ELb1ELb0ELb0ELb0EEENS1_36VarlenDynamicPersistentTileSchedulerILi128ELi96ELi256ELi32ELb0ELb0ELb1ELb0ELb1ELb1EEEEEEEEEvNT_6ParamsE:
        /* <DEDUP_REMOVED lines=30> */
.L_x_8165:
[----:B------:R-:W-:Y:S05]  /*01e0*/  BSYNC B0 ;  /* 0x0000000000007941 */ /* 0x000fea0003800000 */
.L_x_8164:
        /* <DEDUP_REMOVED lines=43> */
.L_x_8166:
        /* <DEDUP_REMOVED lines=22> */
.L_x_8167:
        /* <DEDUP_REMOVED lines=18> */
.L_x_8168:
        /* <DEDUP_REMOVED lines=22> */
.L_x_8169:
        /* <DEDUP_REMOVED lines=22> */
.L_x_8170:
        /* <DEDUP_REMOVED lines=10> */
.L_x_8173:
        /* <DEDUP_REMOVED lines=8> */
[----:B--2---:R-:W-:-:S06]  /*0b00*/  ULEA UR4, UR5, UR4, 0x18 ;  /* 0x0000000405047291 */ /* 0x004fcc000f8ec03f */
[----:B------:R-:W-:Y:S01]  /*0b10*/  IMAD.U32 R18, RZ, RZ, UR4 ;  /* 0x00000004ff127e24 */ /* 0x000fe2000f8e00ff */
[----:B-1----:R-:W-:Y:S01]  /*0b20*/  SHF.R.U32.HI R0, RZ, 0x7, R0 ;  /* 0x00000007ff007819 */ /* 0x002fe20000011600 */
[----:B------:R-:W-:-:S03]  /*0b30*/  ULDC UR4, c[0x0][0xd14] ;  /* 0x0003450000047ab9 */ /* 0x000fc60000000800 */
[----:B------:R-:W-:-:S13]  /*0b40*/  ISETP.NE.AND P0, PT, R0, 0x1, PT ;  /* 0x000000010000780c */ /* 0x000fda0003f05270 */
[----:B------:R-:W-:Y:S08]  /*0b50*/  @!P0 BAR.ARV 0x9, 0x100 ;  /* 0x0244000000008b1d */ /* 0x000ff00000002000 */
[----:B------:R-:W-:Y:S06]  /*0b60*/  BAR.SYNC.DEFER_BLOCKING 0x5, 0x120 ;  /* 0x0144800000007b1d */ /* 0x000fec0000010000 */
[----:B------:R-:W1:Y:S02]  /*0b70*/  LDS.128 R32, [R18+0x324d0] ;  /* 0x0324d00012207984 */ /* 0x000e640000000c00 */
[----:B------:R-:W-:Y:S06]  /*0b80*/  BAR.ARV 0x4, 0x120 ;  /* 0x0104800000007b1d */ /* 0x000fec0000002000 */
[----:B-1----:R-:W-:-:S13]  /*0b90*/  ISETP.GE.AND P0, PT, R35, UR4, PT ;  /* 0x0000000423007c0c */ /* 0x002fda000bf06270 */
[----:B------:R-:W-:Y:S05]  /*0ba0*/  @P0 BRA `(.L_x_8174) ;  /* 0x0000015400180947 */ /* 0x000fea0003800000 */
[----:B------:R-:W2:Y:S01]  /*0bb0*/  LDL R3, [R1+0x80] ;  /* 0x0000800001037983 */ /* 0x000ea20000100800 */
[----:B------:R-:W-:Y:S01]  /*0bc0*/  CS2R R22, SRZ ;  /* 0x0000000000167805 */ /* 0x000fe2000001ff00 */
[----:B------:R-:W-:Y:S01]  /*0bd0*/  IMAD.MOV.U32 R200, RZ, RZ, RZ ;  /* 0x000000ffffc87224 */ /* 0x000fe200078e00ff */
[----:B0-----:R-:W0:Y:S01]  /*0be0*/  S2R R2, SR_TID.X ;  /* 0x0000000000027919 */ /* 0x001e220000002100 */
[----:B------:R-:W-:Y:S02]  /*0bf0*/  IMAD.MOV.U32 R224, RZ, RZ, RZ ;  /* 0x000000ffffe07224 */ /* 0x000fe400078e00ff */
[----:B0-----:R-:W-:-:S05]  /*0c00*/  VIADD R237, R2, 0xffffff80 ;  /* 0xffffff8002ed7836 */ /* 0x001fca0000000000 */
[----:B------:R-:W-:-:S04]  /*0c10*/  SHF.R.S32.HI R0, RZ, 0x1f, R237 ;  /* 0x0000001fff007819 */ /* 0x000fc800000114ed */
[CC--:B------:R-:W-:Y:S02]  /*0c20*/  LEA.HI R2, R0.reuse, R237.reuse, RZ, 0x4 ;  /* 0x000000ed00027211 */ /* 0x0c0fe400078f20ff */
[----:B------:R-:W-:-:S04]  /*0c30*/  LEA.HI R217, R0, R237, RZ, 0x5 ;  /* 0x000000ed00d97211 */ /* 0x000fc800078f28ff */
[----:B------:R-:W-:Y:S02]  /*0c40*/  SHF.R.S32.HI R217, RZ, 0x5, R217 ;  /* 0x00000005ffd97819 */ /* 0x000fe400000114d9 */
[----:B--2---:R-:W-:Y:S02]  /*0c50*/  R2UR UR4, R3 ;  /* 0x00000000030472ca */ /* 0x004fe400000e0000 */
[----:B------:R-:W-:-:S04]  /*0c60*/  LEA.HI R3, R0, R237, RZ, 0x7 ;  /* 0x000000ed00037211 */ /* 0x000fc800078f38ff */
[----:B------:R-:W-:Y:S02]  /*0c70*/  LOP3.LUT R230, R3, 0xffffff80, RZ, 0xc0, !PT ;  /* 0xffffff8003e67812 */ /* 0x000fe400078ec0ff */
[----:B------:R-:W-:-:S03]  /*0c80*/  SHF.R.S32.HI R232, RZ, 0x7, R3 ;  /* 0x00000007ffe87819 */ /* 0x000fc60000011403 */
[----:B------:R-:W-:Y:S01]  /*0c90*/  IMAD.IADD R230, R237, 0x1, -R230 ;  /* 0x00000001ede67824 */ /* 0x000fe200078e0ae6 */
[----:B------:R-:W-:Y:S01]  /*0ca0*/  LEA.HI R3, R3, R232, RZ, 0x1 ;  /* 0x000000e803037211 */ /* 0x000fe200078f08ff */
[----:B------:R-:W-:-:S03]  /*0cb0*/  ULOP3.LUT UR4, UR4, 0x1, URZ, 0xfc, !UPT ;  /* 0x0000000104047892 */ /* 0x000fc6000f8efc3f */
        /* <DEDUP_REMOVED lines=9> */
[----:B------:R-:W-:Y:S02]  /*0d50*/  LOP3.LUT R233, R6, 0x7ffffffc, RZ, 0xc0, !PT ;  /* 0x7ffffffc06e97812 */ /* 0x000fe400078ec0ff */
[----:B------:R-:W-:Y:S02]  /*0d60*/  LOP3.LUT R9, R5, 0xfffffff8, RZ, 0xc0, !PT ;  /* 0xfffffff805097812 */ /* 0x000fe400078ec0ff */
[----:B------:R-:W-:Y:S01]  /*0d70*/  SHF.R.S32.HI R5, RZ, 0x4, R2 ;  /* 0x00000004ff057819 */ /* 0x000fe20000011402 */
[----:B------:R-:W-:Y:S02]  /*0d80*/  IMAD.IADD R233, R230, 0x1, -R233 ;  /* 0x00000001e6e97824 */ /* 0x000fe400078e0ae9 */
[----:B------:R-:W-:Y:S01]  /*0d90*/  IMAD.IADD R8, R4, 0x1, -R9 ;  /* 0x0000000104087824 */ /* 0x000fe200078e0a09 */
[----:B------:R-:W-:-:S02]  /*0da0*/  LOP3.LUT R4, R2, 0x3fffff0, RZ, 0xc0, !PT ;  /* 0x03fffff002047812 */ /* 0x000fc400078ec0ff */
        /* <DEDUP_REMOVED lines=8> */
[--C-:B------:R-:W-:Y:S01]  /*0e30*/  SHF.R.S32.HI R19, RZ, 0x2, R3.reuse ;  /* 0x00000002ff137819 */ /* 0x100fe20000011403 */
[----:B------:R-:W-:Y:S01]  /*0e40*/  IMAD R5, R217, 0x10, R4 ;  /* 0x00000010d9057824 */ /* 0x000fe200078e0204 */
[----:B------:R-:W-:Y:S01]  /*0e50*/  SHF.R.S32.HI R8, RZ, 0x1f, R3 ;  /* 0x0000001fff087819 */ /* 0x000fe20000011403 */
[----:B------:R-:W-:Y:S01]  /*0e60*/  IMAD.U32 R4, RZ, RZ, UR4 ;  /* 0x00000004ff047e24 */ /* 0x000fe2000f8e00ff */
[----:B------:R-:W-:Y:S01]  /*0e70*/  SHF.R.S32.HI R214, RZ, 0x3, R0 ;  /* 0x00000003ffd67819 */ /* 0x000fe20000011400 */
[----:B------:R-:W-:Y:S01]  /*0e80*/  VIADD R223, R19, 0x40 ;  /* 0x0000004013df7836 */ /* 0x000fe20000000000 */
[----:B------:R-:W-:Y:S01]  /*0e90*/  LOP3.LUT R0, R0, 0x1ffffff8, RZ, 0xc0, !PT ;  /* 0x1ffffff800007812 */ /* 0x000fe200078ec0ff */
[----:B------:R-:W-:Y:S01]  /*0ea0*/  IMAD R5, R5, 0x8, R2 ;  /* 0x0000000805057824 */ /* 0x000fe200078e0202 */
[----:B------:R0:W-:Y:S01]  /*0eb0*/  STL [R1+0x7c], R4 ;  /* 0x00007c0401007387 */ /* 0x0001e20000100800 */
[----:B------:R-:W-:Y:S01]  /*0ec0*/  IMAD.SHL.U32 R213, R223, 0x40, RZ ;  /* 0x00000040dfd57824 */ /* 0x000fe200078e00ff */
[----:B------:R-:W-:Y:S01]  /*0ed0*/  SHF.R.S32.HI R10, RZ, 0x1f, R223 ;  /* 0x0000001fff0a7819 */ /* 0x000fe200000114df */
[----:B------:R-:W-:Y:S01]  /*0ee0*/  IMAD.IADD R0, R237, 0x1, -R0 ;  /* 0x00000001ed007824 */ /* 0x000fe200078e0a00 */
[----:B------:R-:W-:Y:S01]  /*0ef0*/  LEA.HI R8, R8, R19, RZ, 0x3 ;  /* 0x0000001308087211 */ /* 0x000fe200078f18ff */
[----:B------:R-:W-:Y:S01]  /*0f00*/  IMAD.MOV.U32 R2, RZ, RZ, RZ ;  /* 0x000000ffff027224 */ /* 0x000fe200078e00ff */
[----:B------:R-:W-:Y:S01]  /*0f10*/  LEA.HI R10, R10, R223, RZ, 0x3 ;  /* 0x000000df0a0a7211 */ /* 0x000fe200078f18ff */
[----:B------:R-:W-:Y:S01]  /*0f20*/  IMAD.SHL.U32 R201, R0, 0x8, RZ ;  /* 0x0000000800c97824 */ /* 0x000fe200078e00ff */
[----:B------:R-:W-:Y:S01]  /*0f30*/  LOP3.LUT R213, R213, 0x1c0, RZ, 0xc0, !PT ;  /* 0x000001c0d5d57812 */ /* 0x000fe200078ec0ff */
[----:B------:R-:W-:Y:S01]  /*0f40*/  IMAD.SHL.U32 R235, R5, 0x8, RZ ;  /* 0x0000000805eb7824 */ /* 0x000fe200078e00ff */
[----:B0-----:R-:W-:Y:S01]  /*0f50*/  LOP3.LUT R4, R3, 0xfffffffc, RZ, 0xc0, !PT ;  /* 0xfffffffc03047812 */ /* 0x001fe200078ec0ff */
[----:B------:R-:W-:Y:S01]  /*0f60*/  IMAD.SHL.U32 R10, R10, 0x40, RZ ;  /* 0x000000400a0a7824 */ /* 0x000fe200078e00ff */
[----:B------:R-:W-:-:S02]  /*0f70*/  SHF.R.U32.HI R236, RZ, 0x3, R213 ;  /* 0x00000003ffec7819 */ /* 0x000fc400000116d5 */
[----:B------:R-:W-:Y:S01]  /*0f80*/  LOP3.LUT R8, R8, 0xfffffff8, RZ, 0xc0, !PT ;  /* 0xfffffff808087812 */ /* 0x000fe200078ec0ff */
[----:B------:R-:W-:Y:S01]  /*0f90*/  IMAD.IADD R227, R237, 0x1, -R4 ;  /* 0x00000001ede37824 */ /* 0x000fe200078e0a04 */
[----:B------:R-:W-:Y:S02]  /*0fa0*/  LOP3.LUT R218, R10, 0xfffffe00, RZ, 0xc0, !PT ;  /* 0xfffffe000ada7812 */ /* 0x000fe400078ec0ff */
[----:B------:R-:W-:Y:S01]  /*0fb0*/  SHF.R.S32.HI R226, RZ, 0x1f, R19 ;  /* 0x0000001fffe27819 */ /* 0x000fe20000011413 */
[----:B------:R-:W-:Y:S02]  /*0fc0*/  IMAD.SHL.U32 R16, R227, 0x8, RZ ;  /* 0x00000008e3107824 */ /* 0x000fe400078e00ff */
[----:B------:R-:W-:-:S03]  /*0fd0*/  IMAD.IADD R228, R19, 0x1, -R8 ;  /* 0x0000000113e47824 */ /* 0x000fc600078e0a08 */
[--C-:B------:R-:W-:Y:S02]  /*0fe0*/  LOP3.LUT R3, R213, 0x38, R16.reuse, 0xf8, !PT ;  /* 0x00000038d5037812 */ /* 0x100fe400078ef810 */
[----:B------:R-:W-:Y:S02]  /*0ff0*/  SHF.R.S32.HI R17, RZ, 0x1f, R16 ;  /* 0x0000001fff117819 */ /* 0x000fe40000011410 */
[----:B------:R-:W-:-:S05]  /*1000*/  LOP3.LUT R3, R218, R3, R236, 0xf6, !PT ;  /* 0x00000003da037212 */ /* 0x000fca00078ef6ec */
[----:B------:R-:W-:-:S07]  /*1010*/  IMAD R231, R3, 0x2, R18 ;  /* 0x0000000203e77824 */ /* 0x000fce00078e0212 */
.L_x_8309:
[----:B0----5:R-:W0:Y:S02]  /*1020*/  LDC.64 R4, c[0x0][0xd60] ;  /* 0x00035800ff047b82 */ /* 0x021e240000000a00 */
        /* <DEDUP_REMOVED lines=14> */
[C---:B---3--:R-:W-:Y:S02]  /*1110*/  @P1 LEA R6, P2, R222.reuse, UR8, 0x2 ;  /* 0x00000008de061c11 */ /* 0x048fe4000f8410ff */
[C-C-:B------:R-:W-:Y:S02]  /*1120*/  SHF.L.U64.HI R221, R222.reuse, 0x2, R229.reuse ;  /* 0x00000002dedd7819 */ /* 0x140fe400000102e5 */
[----:B------:R-:W-:Y:S02]  /*1130*/  @P1 LEA.HI.X R7, R222, UR9, R229, 0x2, P2 ;  /* 0x00000009de071c11 */ /* 0x000fe400090f14e5 */
[----:B------:R-:W-:Y:S02]  /*1140*/  ISETP.NE.U32.AND P2, PT, RZ, UR4, PT ;  /* 0x00000004ff007c0c */ /* 0x000fe4000bf45070 */
[----:B------:R-:W-:Y:S01]  /*1150*/  IADD3 R8, P3, R220, UR6, RZ ;  /* 0x00000006dc087c10 */ /* 0x000fe2000ff7e0ff */
[----:B------:R0:W5:Y:S01]  /*1160*/  @P1 LDG.E R3, desc[UR60][R6.64] ;  /* 0x0000003c06031981 */ /* 0x000162000c1e1900 */
[----:B------:R-:W-:-:S02]  /*1170*/  ISETP.NE.AND.EX P2, PT, RZ, UR5, PT, P2 ;  /* 0x00000005ff007c0c */ /* 0x000fc4000bf45320 */
[----:B------:R-:W-:-:S05]  /*1180*/  IADD3.X R9, R221, UR7, RZ, P3, !PT ;  /* 0x00000007dd097c10 */ /* 0x000fca0009ffe4ff */
[----:B------:R0:W5:Y:S06]  /*1190*/  @P0 LDG.E R35, desc[UR60][R8.64] ;  /* 0x0000003c08230981 */ /* 0x00016c000c1e1900 */
[----:B------:R-:W-:Y:S01]  /*11a0*/  @P2 IADD3 R4, P1, R220, UR4, RZ ;  /* 0x00000004dc042c10 */ /* 0x000fe2000ff3e0ff */
[----:B------:R-:W-:Y:S02]  /*11b0*/  ULDC UR4, c[0x0][0x288] ;  /* 0x0000a20000047ab9 */ /* 0x000fe40000000800 */
[----:B------:R-:W-:Y:S01]  /*11c0*/  IMAD.U32 R99, RZ, RZ, UR4 ;  /* 0x00000004ff637e24 */ /* 0x000fe2000f8e00ff */
[----:B------:R-:W-:Y:S01]  /*11d0*/  @P2 IADD3.X R5, R221, UR5, RZ, P1, !PT ;  /* 0x00000005dd052c10 */ /* 0x000fe20008ffe4ff */
[----:B------:R-:W-:-:S04]  /*11e0*/  ULDC.64 UR4, c[0x0][0x3f8] ;  /* 0x0000fe0000047ab9 */ /* 0x000fc80000000a00 */
        /* <DEDUP_REMOVED lines=11> */
[----:B0---4-:R-:W-:Y:S06]  /*12a0*/  @P2 BRA `(.L_x_8175) ;  /* 0x0000000000242947 */ /* 0x011fec0003800000 */
        /* <DEDUP_REMOVED lines=9> */
.L_x_8175:
        /* <DEDUP_REMOVED lines=10> */
.L_x_8176:
[----:B------:R-:W-:Y:S05]  /*13e0*/  @!P0 BRA `(.L_x_8177) ;  /* 0x00000000000c8947 */ /* 0x000fea0003800000 */
[----:B------:R-:W2:Y:S04]  /*13f0*/  LDG.E R5, desc[UR60][R8.64] ;  /* 0x0000003c08057981 */ /* 0x000ea8000c1e1900 */
[----:B------:R-:W2:Y:S02]  /*1400*/  LDG.E R30, desc[UR60][R8.64+0x4] ;  /* 0x0000043c081e7981 */ /* 0x000ea4000c1e1900 */
[----:B--2---:R-:W-:-:S07]  /*1410*/  IMAD.IADD R30, R30, 0x1, -R5 ;  /* 0x000000011e1e7824 */ /* 0x004fce00078e0a05 */
.L_x_8177:
        /* <DEDUP_REMOVED lines=9> */
[----:B------:R-:W-:Y:S01]  /*14b0*/  ISETP.NE.U32.AND P1, PT, RZ, UR4, PT ;  /* 0x00000004ff007c0c */ /* 0x000fe2000bf25070 */
[----:B------:R-:W-:-:S03]  /*14c0*/  IMAD.MOV.U32 R28, RZ, RZ, R30 ;  /* 0x000000ffff1c7224 */ /* 0x000fc600078e001e */
[----:B------:R-:W-:Y:S01]  /*14d0*/  ISETP.NE.AND.EX P1, PT, RZ, UR5, PT, P1 ;  /* 0x00000005ff007c0c */ /* 0x000fe2000bf25310 */
[----:B0-----:R-:W-:-:S05]  /*14e0*/  IMAD.MOV R4, RZ, RZ, -R8 ;  /* 0x000000ffff047224 */ /* 0x001fca00078e0a08 */
[----:B------:R-:W-:-:S07]  /*14f0*/  VIMNMX R4, RZ, R4, !PT ;  /* 0x00000004ff047248 */ /* 0x000fce0007fe0100 */
        /* <DEDUP_REMOVED lines=42> */
.L_x_8180:
[----:B------:R-:W-:Y:S05]  /*17a0*/  BSYNC B6 ;  /* 0x0000000000067941 */ /* 0x000fea0003800000 */
.L_x_8179:
        /* <DEDUP_REMOVED lines=20> */
.L_x_8182:
[----:B------:R-:W-:Y:S05]  /*18f0*/  BSYNC B6 ;  /* 0x0000000000067941 */ /* 0x000fea0003800000 */
.L_x_8181:
[----:B------:R-:W-:Y:S01]  /*1900*/  ULDC.64 UR4, c[0x0][0xaf0] ;  /* 0x0002bc0000047ab9 */ /* 0x000fe20000000a00 */
[----:B------:R-:W0:Y:S01]  /*1910*/  LDC R0, c[0x0][0x428] ;  /* 0x00010a00ff007b82 */ /* 0x000e220000000800 */
[----:B------:R-:W-:-:S07]  /*1920*/  ISETP.NE.U32.AND P0, PT, RZ, UR4, PT ;  /* 0x00000004ff007c0c */ /* 0x000fce000bf05070 */
[----:B------:R-:W1:Y:S01]  /*1930*/  LDC.64 R12, c[0x0][0x2f0] ;  /* 0x0000bc00ff0c7b82 */ /* 0x000e620000000a00 */
[----:B------:R-:W-:Y:S01]  /*1940*/  ISETP.NE.AND.EX P0, PT, RZ, UR5, PT, P0 ;  /* 0x00000005ff007c0c */ /* 0x000fe2000bf05300 */
[----:B------:R-:W2:Y:S01]  /*1950*/  S2R R20, SR_TID.X ;  /* 0x0000000000147919 */ /* 0x000ea20000002100 */
[----:B------:R-:W-:Y:S01]  /*1960*/  IMAD.IADD R72, R35, 0x1, R30 ;  /* 0x0000000123487824 */ /* 0x000fe200078e021e */
[----:B------:R-:W-:-:S04]  /*1970*/  ULDC.64 UR6, c[0x0][0xb00] ;  /* 0x0002c00000067ab9 */ /* 0x000fc80000000a00 */
[----:B------:R-:W3:Y:S06]  /*1980*/  LDC R97, c[0x0][0x3d4] ;  /* 0x0000f500ff617b82 */ /* 0x000eec0000000800 */
[----:B------:R-:W-:Y:S02]  /*1990*/  @P0 IADD3 R4, P1, R220, UR4, RZ ;  /* 0x00000004dc040c10 */ /* 0x000fe4000ff3e0ff */
[----:B------:R-:W4:Y:S02]  /*19a0*/  LDC.64 R64, c[0x0][0x3e8] ;  /* 0x0000fa00ff407b82 */ /* 0x000f240000000a00 */
[----:B------:R-:W-:Y:S01]  /*19b0*/  @P0 IADD3.X R5, R221, UR5, RZ, P1, !PT ;  /* 0x00000005dd050c10 */ /* 0x000fe20008ffe4ff */
[----:B------:R-:W-:-:S04]  /*19c0*/  ULDC.64 UR4, c[0x0][0x2f8] ;  /* 0x0000be0000047ab9 */ /* 0x000fc80000000a00 */
[----:B------:R2:W3:Y:S01]  /*19d0*/  @P0 LDG.E R31, desc[UR60][R4.64] ;  /* 0x0000003c041f0981 */ /* 0x0004e2000c1e1900 */
[----:B0-----:R-:W-:Y:S01]  /*19e0*/  ISETP.NE.AND P0, PT, R0, 0x1, PT ;  /* 0x000000010000780c */ /* 0x001fe20003f05270 */
[----:B------:R-:W0:Y:S01]  /*19f0*/  LDC.64 R70, c[0x0][0x3d8] ;  /* 0x0000f600ff467b82 */ /* 0x000e220000000a00 */
[----:B------:R-:W-:Y:S01]  /*1a00*/  SHF.R.S32.HI R51, RZ, 0x1f, R72 ;  /* 0x0000001fff337819 */ /* 0x000fe20000011448 */
[C---:B------:R-:W-:Y:S01]  /*1a10*/  VIADD R10, R16.reuse, 0xc0 ;  /* 0x000000c0100a7836 */ /* 0x040fe20000000000 */
[----:B------:R-:W-:Y:S01]  /*1a20*/  SHF.R.S32.HI R98, RZ, 0x1f, R223 ;  /* 0x0000001fff627819 */ /* 0x000fe200000114df */
[----:B------:R-:W-:Y:S02]  /*1a30*/  VIADD R11, R16, 0xe0 ;  /* 0x000000e0100b7836 */ /* 0x000fe40000000000 */
[-C--:B-1----:R-:W-:Y:S02]  /*1a40*/  IMAD R6, R51, R12.reuse, RZ ;  /* 0x0000000c33067224 */ /* 0x082fe400078e02ff */
[----:B--2---:R-:W-:Y:S01]  /*1a50*/  IMAD.WIDE.U32 R4, R72, R12, RZ ;  /* 0x0000000c48047225 */ /* 0x004fe200078e00ff */
[----:B------:R-:W-:-:S03]  /*1a60*/  SHF.R.U32.HI R44, RZ, 0x7, R20 ;  /* 0x00000007ff2c7819 */ /* 0x000fc60000011614 */
[----:B------:R-:W1:Y:S01]  /*1a70*/  @P0 LDC R3, c[0x0][0x42c] ;  /* 0x00010b00ff030b82 */ /* 0x000e620000000800 */
[----:B------:R-:W-:Y:S01]  /*1a80*/  ISETP.NE.AND P6, PT, R44, 0x1, PT ;  /* 0x000000012c00780c */ /* 0x000fe20003fc5270 */
[----:B------:R-:W-:Y:S02]  /*1a90*/  IMAD R79, R13, 0x60, RZ ;  /* 0x000000600d4f7824 */ /* 0x000fe400078e02ff */
[----:B----4-:R-:W-:-:S04]  /*1aa0*/  IMAD.WIDE.U32 R38, R19, R64, R16 ;  /* 0x0000004013267225 */ /* 0x010fc800078e0010 */
[----:B------:R-:W2:Y:S01]  /*1ab0*/  @P0 LDC R7, c[0x0][0x430] ;  /* 0x00010c00ff070b82 */ /* 0x000ea20000000800 */
[----:B------:R-:W-:Y:S02]  /*1ac0*/  IMAD.MOV.U32 R40, RZ, RZ, R38 ;  /* 0x000000ffff287224 */ /* 0x000fe400078e0026 */
[----:B------:R-:W-:Y:S01]  /*1ad0*/  IMAD.MOV.U32 R77, RZ, RZ, 0x20 ;  /* 0x00000020ff4d7424 */ /* 0x000fe200078e00ff */
[----:B0-----:R-:W-:Y:S01]  /*1ae0*/  SHF.L.U64.HI R74, R70, 0x6, R71 ;  /* 0x00000006464a7819 */ /* 0x001fe20000010247 */
[----:B------:R-:W-:-:S04]  /*1af0*/  IMAD.WIDE.U32 R36, R19, R70, R16 ;  /* 0x0000004613247225 */ /* 0x000fc800078e0010 */
[----:B------:R-:W-:Y:S02]  /*1b00*/  IMAD.MOV.U32 R66, RZ, RZ, R36 ;  /* 0x000000ffff427224 */ /* 0x000fe400078e0024 */
[----:B------:R-:W-:Y:S02]  /*1b10*/  IMAD R49, R65, 0x60, RZ ;  /* 0x0000006041317824 */ /* 0x000fe400078e02ff */
        /* <DEDUP_REMOVED lines=12> */
[----:B------:R-:W-:Y:S02]  /*1be0*/  IMAD R3, R8, UR4, RZ ;  /* 0x0000000408037c24 */ /* 0x000fe4000f8e02ff */
[----:B------:R-:W-:Y:S02]  /*1bf0*/  VIADD R100, R44, 0x8 ;  /* 0x000000082c647836 */ /* 0x000fe40000000000 */
[----:B------:R-:W-:Y:S01]  /*1c00*/  IMAD R3, R34, UR5, R3 ;  /* 0x0000000522037c24 */ /* 0x000fe2000f8e0203 */
[----:B------:R-:W-:-:S03]  /*1c10*/  ULDC.64 UR4, c[0x0][0x300] ;  /* 0x0000c00000047ab9 */ /* 0x000fc60000000a00 */
[----:B------:R-:W-:Y:S01]  /*1c20*/  IMAD.IADD R5, R5, 0x1, R3 ;  /* 0x0000000105057824 */ /* 0x000fe200078e0203 */
[----:B---3--:R-:W-:Y:S02]  /*1c30*/  SHF.R.S32.HI R0, RZ, 0x1f, R31 ;  /* 0x0000001fff007819 */ /* 0x008fe4000001141f */
[----:B------:R-:W-:Y:S02]  /*1c40*/  SEL R35, R31, RZ, !P0 ;  /* 0x000000ff1f237207 */ /* 0x000fe40004000000 */
[----:B------:R-:W-:-:S03]  /*1c50*/  SEL R32, R0, RZ, !P0 ;  /* 0x000000ff00207207 */ /* 0x000fc60004000000 */
[----:B------:R-:W-:-:S04]  /*1c60*/  IMAD.WIDE.U32 R14, R35, UR4, R4 ;  /* 0x00000004230e7c25 */ /* 0x000fc8000f8e0004 */
[----:B------:R-:W-:Y:S02]  /*1c70*/  IMAD R0, R32, UR4, RZ ;  /* 0x0000000420007c24 */ /* 0x000fe4000f8e02ff */
[----:B------:R-:W-:-:S04]  /*1c80*/  IMAD.WIDE.U32 R4, R19, R12, R16 ;  /* 0x0000000c13047225 */ /* 0x000fc800078e0010 */
[----:B------:R-:W-:Y:S01]  /*1c90*/  IMAD R3, R35, UR5, R0 ;  /* 0x0000000523037c24 */ /* 0x000fe2000f8e0200 */
[----:B------:R-:W-:Y:S05]  /*1ca0*/  @!P6 WARPSYNC.ALL ;  /* 0x000000000000e948 */ /* 0x000fea0003800000 */
[----:B------:R-:W-:Y:S01]  /*1cb0*/  VIADD R0, R16, 0x20 ;  /* 0x0000002010007836 */ /* 0x000fe20000000000 */
[----:B------:R-:W-:Y:S01]  /*1cc0*/  ULDC UR6, c[0x0][0x310] ;  /* 0x0000c40000067ab9 */ /* 0x000fe20000000800 */
[----:B------:R-:W-:Y:S01]  /*1cd0*/  IMAD.IADD R3, R15, 0x1, R3 ;  /* 0x000000010f037824 */ /* 0x000fe200078e0203 */
[----:B------:R-:W-:Y:S01]  /*1ce0*/  @!P6 BAR.SYNC.DEFER_BLOCKING 0x9, 0x100 ;  /* 0x024400000000eb1d */ /* 0x000fe20000010000 */
[----:B------:R-:W-:-:S02]  /*1cf0*/  IADD3 R4, P0, R14, R4, RZ ;  /* 0x000000040e047210 */ /* 0x000fc40007f1e0ff */
[----:B------:R-:W-:Y:S02]  /*1d00*/  ISETP.GE.AND P1, PT, R0, UR6, PT ;  /* 0x0000000600007c0c */ /* 0x000fe4000bf26270 */
[----:B------:R-:W-:Y:S01]  /*1d10*/  IADD3.X R5, R3, R5, R6, P0, !PT ;  /* 0x0000000503057210 */ /* 0x000fe200007fe406 */
[----:B------:R-:W-:Y:S01]  /*1d20*/  ULDC.64 UR4, c[0x0][0x320] ;  /* 0x0000c80000047ab9 */ /* 0x000fe20000000a00 */
[----:B------:R-:W-:Y:S02]  /*1d30*/  SEL R7, RZ, 0xffffffff, P1 ;  /* 0xffffffffff077807 */ /* 0x000fe40000800000 */
[----:B------:R-:W-:Y:S02]  /*1d40*/  ISETP.GE.AND P0, PT, R16, UR6, PT ;  /* 0x0000000610007c0c */ /* 0x000fe4000bf06270 */
[----:B------:R-:W-:Y:S01]  /*1d50*/  ISETP.GE.AND P2, PT, R10, UR6, PT ;  /* 0x000000060a007c0c */ /* 0x000fe2000bf46270 */
[----:B------:R-:W-:Y:S01]  /*1d60*/  IMAD.SHL.U32 R9, R7, 0x2, RZ ;  /* 0x0000000207097824 */ /* 0x000fe200078e00ff */
[----:B------:R-:W-:Y:S01]  /*1d70*/  SEL R6, RZ, 0x1, P0 ;  /* 0x00000001ff067807 */ /* 0x000fe20000000000 */
[----:B------:R-:W-:Y:S01]  /*1d80*/  IMAD R7, R8, UR4, RZ ;  /* 0x0000000408077c24 */ /* 0x000fe2000f8e02ff */
[----:B------:R-:W-:Y:S01]  /*1d90*/  ISETP.GE.AND P3, PT, R11, UR6, PT ;  /* 0x000000060b007c0c */ /* 0x000fe2000bf66270 */
[----:B------:R-:W-:Y:S01]  /*1da0*/  VIADD R8, R16, 0x80 ;  /* 0x0000008010087836 */ /* 0x000fe20000000000 */
[----:B------:R-:W-:Y:S01]  /*1db0*/  LOP3.LUT R20, R9, 0x2, R6, 0xe2, !PT ;  /* 0x0000000209147812 */ /* 0x000fe200078ee206 */
[----:B------:R-:W-:Y:S01]  /*1dc0*/  IMAD R31, R34, UR5, R7 ;  /* 0x00000005221f7c24 */ /* 0x000fe2000f8e0207 */
[----:B------:R-:W-:Y:S01]  /*1dd0*/  SEL R93, RZ, 0xffffff80, P3 ;  /* 0xffffff80ff5d7807 */ /* 0x000fe20001800000 */
[----:B------:R-:W-:-:S02]  /*1de0*/  VIADD R6, R16, 0x40 ;  /* 0x0000004010067836 */ /* 0x000fc40000000000 */
[C---:B------:R-:W-:Y:S02]  /*1df0*/  VIADD R7, R16.reuse, 0x60 ;  /* 0x0000006010077836 */ /* 0x040fe40000000000 */
[----:B------:R-:W-:Y:S01]  /*1e00*/  VIADD R9, R16, 0xa0 ;  /* 0x000000a010097836 */ /* 0x000fe20000000000 */
[----:B------:R-:W-:Y:S01]  /*1e10*/  ISETP.GE.AND P0, PT, R6, UR6, PT ;  /* 0x0000000606007c0c */ /* 0x000fe2000bf06270 */
[----:B------:R-:W-:Y:S01]  /*1e20*/  IMAD.WIDE.U32 R10, R34, UR4, R16 ;  /* 0x00000004220a7c25 */ /* 0x000fe2000f8e0010 */
[----:B------:R-:W-:Y:S01]  /*1e30*/  ISETP.GE.AND P1, PT, R7, UR6, PT ;  /* 0x0000000607007c0c */ /* 0x000fe2000bf26270 */
[----:B------:R-:W-:Y:S01]  /*1e40*/  ULDC.64 UR4, c[0x0][0x328] ;  /* 0x0000ca0000047ab9 */ /* 0x000fe20000000a00 */
[----:B------:R-:W-:Y:S01]  /*1e50*/  SEL R21, RZ, 0x4, P0 ;  /* 0x00000004ff157807 */ /* 0x000fe20000000000 */
[----:B------:R-:W-:Y:S01]  /*1e60*/  IMAD.IADD R11, R11, 0x1, R31 ;  /* 0x000000010b0b7824 */ /* 0x000fe200078e021f */
[----:B------:R-:W-:Y:S01]  /*1e70*/  SEL R30, RZ, 0x8, P1 ;  /* 0x00000008ff1e7807 */ /* 0x000fe20000800000 */
[----:B------:R-:W-:Y:S01]  /*1e80*/  IMAD R31, R32, UR4, RZ ;  /* 0x00000004201f7c24 */ /* 0x000fe2000f8e02ff */
[----:B------:R-:W-:-:S02]  /*1e90*/  ISETP.GE.AND P0, PT, R8, UR6, PT ;  /* 0x0000000608007c0c */ /* 0x000fc4000bf06270 */
[----:B------:R-:W-:Y:S01]  /*1ea0*/  ISETP.GE.AND P1, PT, R9, UR6, PT ;  /* 0x0000000609007c0c */ /* 0x000fe2000bf26270 */
[----:B------:R-:W-:Y:S01]  /*1eb0*/  IMAD R47, R35, UR5, R31 ;  /* 0x00000005232f7c24 */ /* 0x000fe2000f8e021f */
[----:B------:R-:W-:Y:S02]  /*1ec0*/  LOP3.LUT R20, R30, R20, R21, 0xfe, !PT ;  /* 0x000000141e147212 */ /* 0x000fe400078efe15 */
[----:B------:R-:W-:Y:S02]  /*1ed0*/  SEL R21, RZ, 0x10, P0 ;  /* 0x00000010ff157807 */ /* 0x000fe40000000000 */
[----:B------:R-:W-:Y:S02]  /*1ee0*/  SEL R30, RZ, 0x20, P1 ;  /* 0x00000020ff1e7807 */ /* 0x000fe40000800000 */
[----:B------:R-:W-:Y:S02]  /*1ef0*/  ISETP.GE.AND P0, PT, R16, R97, PT ;  /* 0x000000611000720c */ /* 0x000fe40003f06270 */
[----:B------:R-:W-:Y:S01]  /*1f00*/  LOP3.LUT R32, R30, R20, R21, 0xfe, !PT ;  /* 0x000000141e207212 */ /* 0x000fe200078efe15 */
[----:B------:R-:W-:Y:S01]  /*1f10*/  IMAD.SHL.U32 R20, R227, 0x4, RZ ;  /* 0x00000004e3147824 */ /* 0x000fe200078e00ff */
[----:B------:R-:W-:Y:S01]  /*1f20*/  SEL R21, RZ, 0x40, P2 ;  /* 0x00000040ff157807 */ /* 0x000fe20001000000 */
[----:B------:R-:W-:Y:S01]  /*1f30*/  IMAD.WIDE.U32 R30, R35, UR4, R10 ;  /* 0x00000004231e7c25 */ /* 0x000fe2000f8e000a */
[----:B------:R-:W-:Y:S01]  /*1f40*/  SEL R43, R97, RZ, P0 ;  /* 0x000000ff612b7207 */ /* 0x000fe20000000000 */
[----:B------:R-:W-:Y:S01]  /*1f50*/  ULDC UR4, c[0x0][0x2e4] ;  /* 0x0000b90000047ab9 */ /* 0x000fe20000000800 */
[----:B------:R-:W-:Y:S01]  /*1f60*/  LOP3.LUT R94, R32, R21, RZ, 0xfc, !PT ;  /* 0x00000015205e7212 */ /* 0x000fe200078efcff */
[----:B------:R-:W-:Y:S01]  /*1f70*/  IMAD R32, R226, R64, RZ ;  /* 0x00000040e2207224 */ /* 0x000fe200078e02ff */
[----:B------:R-:W-:Y:S01]  /*1f80*/  SHF.R.S32.HI R21, RZ, 0x1f, R20 ;  /* 0x0000001fff157819 */ /* 0x000fe20000011414 */
[----:B------:R-:W-:Y:S01]  /*1f90*/  IMAD.IADD R43, R16, 0x1, R43 ;  /* 0x00000001102b7824 */ /* 0x000fe200078e022b */
[----:B------:R-:W-:Y:S01]  /*1fa0*/  LOP3.LUT P1, RZ, R228, 0x4, RZ, 0xc0, !PT ;  /* 0x00000004e4ff7812 */ /* 0x000fe2000782c0ff */
[----:B------:R-:W-:Y:S01]  /*1fb0*/  IMAD R10, R226, R70, RZ ;  /* 0x00000046e20a7224 */ /* 0x000fe200078e02ff */
[C---:B------:R-:W-:Y:S01]  /*1fc0*/  IADD3 R72, P2, R19.reuse, R72, RZ ;  /* 0x0000004813487210 */ /* 0x040fe20007f5e0ff */
[C---:B------:R-:W-:Y:S01]  /*1fd0*/  IMAD R45, R19.reuse, R65, R32 ;  /* 0x00000041132d7224 */ /* 0x040fe200078e0220 */
[----:B------:R-:W-:Y:S01]  /*1fe0*/  SHF.R.S32.HI R32, RZ, 0x1f, R43 ;  /* 0x0000001fff207819 */ /* 0x000fe2000001142b */
[----:B------:R-:W-:Y:S01]  /*1ff0*/  IMAD R69, R19, R71, R10 ;  /* 0x0000004713457224 */ /* 0x000fe200078e020a */
[----:B------:R-:W-:Y:S01]  /*2000*/  SEL R77, R77, 0xffffffe0, !P1 ;  /* 0xffffffe04d4d7807 */ /* 0x000fe20004800000 */
[----:B------:R-:W-:Y:S01]  /*2010*/  IMAD.WIDE.U32 R10, R19, R70, R20 ;  /* 0x00000046130a7225 */ /* 0x000fe200078e0014 */
[----:B------:R-:W-:-:S02]  /*2020*/  LEA.HI R43, R32, R43, RZ, 0x3 ;  /* 0x0000002b202b7211 */ /* 0x000fc400078f18ff */
[----:B------:R-:W-:Y:S01]  /*2030*/  LOP3.LUT R93, R94, 0x80, R93, 0xc8, !PT ;  /* 0x000000805e5d7812 */ /* 0x000fe200078ec85d */
[----:B------:R-:W-:Y:S01]  /*2040*/  IMAD.SHL.U32 R32, R228, 0x40, RZ ;  /* 0x00000040e4207824 */ /* 0x000fe200078e00ff */
[----:B------:R-:W-:Y:S01]  /*2050*/  SHF.R.S32.HI R85, RZ, 0x3, R43 ;  /* 0x00000003ff557819 */ /* 0x000fe2000001142b */
[----:B------:R-:W-:Y:S01]  /*2060*/  IMAD.IADD R67, R69, 0x1, R37 ;  /* 0x0000000145437824 */ /* 0x000fe200078e0225 */
[----:B-----5:R-:W-:Y:S01]  /*2070*/  SHF.R.S32.HI R37, RZ, 0x1f, R28 ;  /* 0x0000001fff257819 */ /* 0x020fe2000001141c */
[----:B------:R-:W-:Y:S01]  /*2080*/  IMAD.IADD R41, R45, 0x1, R39 ;  /* 0x000000012d297824 */ /* 0x000fe200078e0227 */
[----:B------:R-:W-:Y:S01]  /*2090*/  LOP3.LUT R32, R32, 0x1c0, RZ, 0xc0, !PT ;  /* 0x000001c020207812 */ /* 0x000fe200078ec0ff */
[----:B------:R-:W-:Y:S01]  /*20a0*/  IMAD.MOV.U32 R68, RZ, RZ, R10 ;  /* 0x000000ffff447224 */ /* 0x000fe200078e000a */
[----:B------:R-:W-:Y:S01]  /*20b0*/  SHF.L.U64.HI R10, R12, 0x6, R13 ;  /* 0x000000060c0a7819 */ /* 0x000fe2000001020d */
[C---:B------:R-:W-:Y:S01]  /*20c0*/  IMAD R13, R37.reuse, R64, RZ ;  /* 0x00000040250d7224 */ /* 0x040fe200078e02ff */
[----:B------:R-:W-:Y:S01]  /*20d0*/  SHF.R.U32.HI R76, RZ, 0x3, R32 ;  /* 0x00000003ff4c7819 */ /* 0x000fe20000011620 */
[----:B------:R-:W-:Y:S01]  /*20e0*/  IMAD R42, R37, R70, RZ ;  /* 0x00000046252a7224 */ /* 0x000fe200078e02ff */
[----:B------:R-:W-:Y:S01]  /*20f0*/  LOP3.LUT R86, R43, 0xfffffff8, RZ, 0xc0, !PT ;  /* 0xfffffff82b567812 */ /* 0x000fe200078ec0ff */
[----:B------:R-:W-:Y:S01]  /*2100*/  IMAD.WIDE.U32 R36, R28, R64, R40 ;  /* 0x000000401c247225 */ /* 0x000fe200078e0028 */
[----:B------:R-:W-:-:S02]  /*2110*/  LOP3.LUT R41, R32, 0x18, R16, 0xf8, !PT ;  /* 0x0000001820297812 */ /* 0x000fc400078ef810 */
[----:B------:R-:W-:Y:S01]  /*2120*/  SHF.R.S32.HI R89, RZ, 0x1f, R86 ;  /* 0x0000001fff597819 */ /* 0x000fe20000011456 */
[----:B------:R-:W-:Y:S01]  /*2130*/  IMAD.WIDE.U32 R34, R19, R64, R20 ;  /* 0x0000004013227225 */ /* 0x000fe200078e0014 */
[-C--:B------:R-:W-:Y:S02]  /*2140*/  LOP3.LUT R78, R41, R76.reuse, RZ, 0x3c, !PT ;  /* 0x0000004c294e7212 */ /* 0x080fe400078e3cff */
[----:B------:R-:W-:Y:S01]  /*2150*/  LOP3.LUT R41, R32, 0x38, R43, 0xf8, !PT ;  /* 0x0000003820297812 */ /* 0x000fe200078ef82b */
[----:B------:R-:W-:Y:S01]  /*2160*/  IMAD.IADD R39, R35, 0x1, R45 ;  /* 0x0000000123277824 */ /* 0x000fe200078e022d */
[----:B------:R-:W-:Y:S01]  /*2170*/  LOP3.LUT R43, R213, 0x38, R43, 0xf8, !PT ;  /* 0x00000038d52b7812 */ /* 0x000fe200078ef82b */
[----:B------:R-:W-:Y:S01]  /*2180*/  IMAD.IADD R69, R11, 0x1, R69 ;  /* 0x000000010b457824 */ /* 0x000fe200078e0245 */
[----:B------:R-:W-:Y:S01]  /*2190*/  LOP3.LUT R90, R41, R76, RZ, 0x3c, !PT ;  /* 0x0000004c295a7212 */ /* 0x000fe200078e3cff */
[----:B------:R-:W-:Y:S01]  /*21a0*/  IMAD.MOV.U32 R38, RZ, RZ, R34 ;  /* 0x000000ffff267224 */ /* 0x000fe200078e0022 */
[----:B------:R-:W-:Y:S01]  /*21b0*/  LOP3.LUT R43, R43, R236, RZ, 0x3c, !PT ;  /* 0x000000ec2b2b7212 */ /* 0x000fe200078e3cff */
[----:B------:R-:W-:Y:S01]  /*21c0*/  IMAD.SHL.U32 R11, R12, 0x40, RZ ;  /* 0x000000400c0b7824 */ /* 0x000fe200078e00ff */
[----:B------:R-:W-:Y:S01]  /*21d0*/  ISETP.GE.AND P1, PT, R16, UR4, PT ;  /* 0x0000000410007c0c */ /* 0x000fe2000bf26270 */
[----:B------:R-:W-:Y:S01]  /*21e0*/  IMAD.WIDE.U32 R34, R12, 0x60, RZ ;  /* 0x000000600c227825 */ /* 0x000fe200078e00ff */
[----:B------:R-:W-:-:S02]  /*21f0*/  SHF.L.U64.HI R12, R64, 0x6, R65 ;  /* 0x00000006400c7819 */ /* 0x000fc40000010241 */
[----:B------:R-:W-:Y:S01]  /*2200*/  LOP3.LUT R94, R94, 0x40, RZ, 0xc0, !PT ;  /* 0x000000405e5e7812 */ /* 0x000fe200078ec0ff */
[----:B------:R-:W-:Y:S02]  /*2210*/  IMAD R87, R28, R65, R13 ;  /* 0x000000411c577224 */ /* 0x000fe400078e020d */
[----:B------:R-:W-:Y:S02]  /*2220*/  IMAD.SHL.U32 R13, R64, 0x40, RZ ;  /* 0x00000040400d7824 */ /* 0x000fe400078e00ff */
[----:B------:R-:W-:-:S04]  /*2230*/  IMAD.WIDE.U32 R38, R28, R64, R38 ;  /* 0x000000401c267225 */ /* 0x000fc800078e0026 */
[C---:B------:R-:W-:Y:S02]  /*2240*/  IMAD R45, R28.reuse, R71, R42 ;  /* 0x000000471c2d7224 */ /* 0x040fe400078e022a */
[----:B------:R-:W-:-:S04]  /*2250*/  IMAD.WIDE.U32 R66, R28, R70, R66 ;  /* 0x000000461c427225 */ /* 0x000fc800078e0042 */
[----:B------:R-:W-:-:S04]  /*2260*/  IMAD.WIDE.U32 R68, R28, R70, R68 ;  /* 0x000000461c447225 */ /* 0x000fc800078e0044 */
[----:B------:R-:W-:-:S04]  /*2270*/  IMAD.WIDE.U32 R64, R64, 0x60, RZ ;  /* 0x0000006040407825 */ /* 0x000fc800078e00ff */
[----:B------:R-:W-:-:S04]  /*2280*/  IMAD.WIDE.U32 R70, R70, 0x60, RZ ;  /* 0x0000006046467825 */ /* 0x000fc800078e00ff */
[----:B------:R-:W-:Y:S02]  /*2290*/  IMAD R78, R217, 0x200, R78 ;  /* 0x00000200d94e7824 */ /* 0x000fe400078e024e */
[----:B------:R-:W-:Y:S01]  /*22a0*/  IMAD.X R73, R226, 0x1, R51, P2 ;  /* 0x00000001e2497824 */ /* 0x000fe200010e0633 */
[----:B------:R-:W-:Y:S01]  /*22b0*/  ISETP.GE.AND P2, PT, R0, UR4, PT ;  /* 0x0000000400007c0c */ /* 0x000fe2000bf46270 */
[----:B------:R-:W-:Y:S02]  /*22c0*/  IMAD.IADD R83, R87, 0x1, R37 ;  /* 0x0000000157537824 */ /* 0x000fe400078e0225 */
[----:B------:R-:W-:Y:S02]  /*22d0*/  IMAD.SHL.U32 R97, R97, 0x2, RZ ;  /* 0x0000000261617824 */ /* 0x000fe400078e00ff */
[----:B------:R-:W-:Y:S02]  /*22e0*/  IMAD.IADD R79, R35, 0x1, R79 ;  /* 0x00000001234f7824 */ /* 0x000fe400078e024f */
[----:B------:R-:W-:-:S02]  /*22f0*/  IMAD.IADD R80, R65, 0x1, R49 ;  /* 0x0000000141507824 */ /* 0x000fc400078e0231 */
[----:B------:R-:W-:Y:S02]  /*2300*/  IMAD.IADD R81, R71, 0x1, R81 ;  /* 0x0000000147517824 */ /* 0x000fe400078e0251 */
[----:B------:R-:W-:Y:S02]  /*2310*/  IMAD.IADD R82, R77, 0x1, R78 ;  /* 0x000000014d527824 */ /* 0x000fe400078e024e */
[----:B------:R-:W-:Y:S02]  /*2320*/  IMAD.IADD R84, R45, 0x1, R67 ;  /* 0x000000012d547824 */ /* 0x000fe400078e0243 */
[----:B------:R-:W-:Y:S02]  /*2330*/  IMAD.IADD R87, R39, 0x1, R87 ;  /* 0x0000000127577824 */ /* 0x000fe400078e0257 */
[----:B------:R-:W-:Y:S02]  /*2340*/  IMAD.IADD R88, R69, 0x1, R45 ;  /* 0x0000000145587824 */ /* 0x000fe400078e022d */
[----:B------:R-:W-:-:S02]  /*2350*/  IMAD R90, R217, 0x200, R90 ;  /* 0x00000200d95a7824 */ /* 0x000fc400078e025a */
[----:B------:R-:W-:Y:S02]  /*2360*/  IMAD.IADD R91, R218, 0x1, R43 ;  /* 0x00000001da5b7824 */ /* 0x000fe400078e022b */
[----:B------:R-:W-:-:S07]  /*2370*/  IMAD.IADD R92, R31, 0x1, R47 ;  /* 0x000000011f5c7824 */ /* 0x000fce00078e022f */
.L_x_8230:
        /* <DEDUP_REMOVED lines=9> */
[-C--:B------:R-:W-:Y:S01]  /*2410*/  IADD3 R26, P3, P4, R4, R104.reuse, R11 ;  /* 0x00000068041a7210 */ /* 0x080fe20007c7e00b */
[----:B------:R-:W-:Y:S01]  /*2420*/  IMAD R108, R2, 0x1800, R78 ;  /* 0x00001800026c7824 */ /* 0x000fe200078e024e */
[----:B------:R-:W-:Y:S01]  /*2430*/  IADD3 R41, P5, R4, R104, RZ ;  /* 0x0000006804297210 */ /* 0x000fe20007fbe0ff */
[----:B------:R-:W-:Y:S02]  /*2440*/  IMAD.IADD R58, R105, 0x1, R43 ;  /* 0x00000001693a7824 */ /* 0x000fe400078e022b */
[----:B------:R-:W-:Y:S02]  /*2450*/  IMAD R106, R2, 0x1800, R82 ;  /* 0x00001800026a7824 */ /* 0x000fe400078e0252 */
[----:B------:R-:W-:Y:S01]  /*2460*/  IMAD.X R42, R58, 0x1, R5, P5 ;  /* 0x000000013a2a7824 */ /* 0x000fe200028e0605 */
[----:B------:R-:W-:Y:S01]  /*2470*/  IADD3.X R40, R5, R58, R10, P3, P4 ;  /* 0x0000003a05287210 */ /* 0x000fe20001fe840a */
[--C-:B------:R-:W-:Y:S01]  /*2480*/  IMAD R108, R108, 0x2, R25.reuse ;  /* 0x000000026c6c7824 */ /* 0x100fe200078e0219 */
[-C--:B0-----:R-:W-:Y:S01]  /*2490*/  LEA R48, P3, R26, R102.reuse, 0x1 ;  /* 0x000000661a307211 */ /* 0x081fe200078608ff */
[----:B------:R-:W-:Y:S01]  /*24a0*/  IMAD R106, R106, 0x2, R25 ;  /* 0x000000026a6a7824 */ /* 0x000fe200078e0219 */
[----:B------:R-:W-:-:S02]  /*24b0*/  LEA R50, P5, R41, R102, 0x1 ;  /* 0x0000006629327211 */ /* 0x000fc400078a08ff */
[----:B------:R-:W-:Y:S01]  /*24c0*/  LEA.HI.X R49, R26, R103, R40, 0x1, P3 ;  /* 0x000000671a317211 */ /* 0x000fe200018f0c28 */
[----:B------:R-:W-:Y:S01]  /*24d0*/  IMAD.MOV.U32 R26, RZ, RZ, R53 ;  /* 0x000000ffff1a7224 */ /* 0x000fe200078e0035 */
[----:B-1----:R-:W-:Y:S02]  /*24e0*/  ISETP.GE.AND P3, PT, R107, 0x1, PT ;  /* 0x000000016b00780c */ /* 0x002fe40003f66270 */
[----:B------:R-:W-:Y:S02]  /*24f0*/  ISETP.GT.AND P4, PT, R53, R27, PT ;  /* 0x0000001b3500720c */ /* 0x000fe40003f84270 */
[----:B------:R-:W-:Y:S02]  /*2500*/  LEA.HI.X R51, R41, R103, R42, 0x1, P5 ;  /* 0x0000006729337211 */ /* 0x000fe400028f0c2a */
[----:B------:R-:W-:-:S07]  /*2510*/  P2R R96, PR, RZ, 0x10 ;  /* 0x00000010ff607803 */ /* 0x000fce0000000000 */
[----:B----4-:R-:W-:Y:S05]  /*2520*/  @!P3 BRA `(.L_x_8184) ;  /* 0x0000002800a0b947 */ /* 0x010fea0003800000 */
        /* <DEDUP_REMOVED lines=42> */
.L_x_8187:
[----:B------:R-:W-:Y:S05]  /*27d0*/  BSYNC B1 ;  /* 0x0000000000017941 */ /* 0x000fea0003800000 */
.L_x_8186:
[----:B------:R-:W-:Y:S01]  /*27e0*/  ISETP.GE.AND P5, PT, R223, R101, PT ;  /* 0x00000065df00720c */ /* 0x000fe20003fa6270 */
[----:B------:R-:W-:Y:S01]  /*27f0*/  BSSY B1, `(.L_x_8188) ;  /* 0x000001c000017945 */ /* 0x000fe20003800000 */
[----:B0-----:R-:W-:Y:S02]  /*2800*/  CS2R R52, SRZ ;  /* 0x0000000000347805 */ /* 0x001fe4000001ff00 */
[----:B------:R-:W-:Y:S01]  /*2810*/  CS2R R44, SRZ ;  /* 0x00000000002c7805 */ /* 0x000fe2000001ff00 */
        /* <DEDUP_REMOVED lines=25> */
.L_x_8189:
[----:B------:R-:W-:Y:S05]  /*29b0*/  BSYNC B1 ;  /* 0x0000000000017941 */ /* 0x000fea0003800000 */
.L_x_8188:
[----:B0-----:R-:W2:Y:S01]  /*29c0*/  LDL R40, [R1+0x7c] ;  /* 0x00007c0001287983 */ /* 0x001ea20000100800 */
        /* <DEDUP_REMOVED lines=24> */
[----:B------:R-:W-:Y:S01]  /*2b50*/  UISETP.NE.AND UP0, UPT, UR4, 0x3, UPT ;  /* 0x000000030400788c */ /* 0x000fe2000bf05270 */
[----:B------:R-:W-:Y:S02]  /*2b60*/  IMAD.MOV.U32 R40, RZ, RZ, R46 ;  /* 0x000000ffff287224 */ /* 0x000fe400078e002e */
[----:B------:R-:W-:Y:S01]  /*2b70*/  PRMT R109, R42, 0x7610, R109 ;  /* 0x000076102a6d7816 */ /* 0x000fe2000000006d */
[----:B------:R-:W-:Y:S02]  /*2b80*/  IMAD.MOV.U32 R42, RZ, RZ, R54 ;  /* 0x000000ffff2a7224 */ /* 0x000fe400078e0036 */
[----:B------:R-:W-:Y:S02]  /*2b90*/  PLOP3.LUT P3, PT, PT, PT, UP0, 0x80, 0x0 ;  /* 0x000000000000781c */ /* 0x000fe40003f6f008 */
[----:B------:R-:W-:Y:S01]  /*2ba0*/  PRMT R102, R40, 0x7610, R102 ;  /* 0x0000761028667816 */ /* 0x000fe20000000066 */
[----:B------:R-:W-:Y:S01]  /*2bb0*/  IMAD.MOV.U32 R40, RZ, RZ, R44 ;  /* 0x000000ffff287224 */ /* 0x000fe200078e002c */
[----:B------:R-:W-:-:S04]  /*2bc0*/  PRMT R112, R42, 0x7610, R112 ;  /* 0x000076102a707816 */ /* 0x000fc80000000070 */
[----:B------:R-:W-:-:S05]  /*2bd0*/  PRMT R104, R40, 0x7610, R104 ;  /* 0x0000761028687816 */ /* 0x000fca0000000068 */
[----:B------:R-:W-:Y:S05]  /*2be0*/  @!P3 BRA `(.L_x_8190) ;  /* 0x000000000004b947 */ /* 0x000fea0003800000 */
[----:B------:R-:W-:Y:S01]  /*2bf0*/  BPT.TRAP 0x1 ;  /* 0x000000040000795c */ /* 0x000fe20000300000 */
.L_x_8190:
[----:B------:R-:W-:Y:S01]  /*2c00*/  IMAD R95, R2, 0x8, R18 ;  /* 0x00000008025f7824 */ /* 0x000fe200078e0212 */
[----:B------:R-:W-:Y:S01]  /*2c10*/  SHF.L.U32 R110, R23, 0x1f, RZ ;  /* 0x0000001f176e7819 */ /* 0x000fe200000006ff */
[----:B------:R-:W-:Y:S03]  /*2c20*/  BSSY B1, `(.L_x_8191) ;  /* 0x0000003000017945 */ /* 0x000fe60003800000 */
[----:B------:R-:W0:Y:S02]  /*2c30*/  SYNCS.PHASECHK.TRANS64.TRYWAIT P6, [R95+URZ+0x32490], R110 ;  /* 0x0324906e5f0075a7 */ /* 0x000e2400080c017f */
[----:B0-----:R-:W-:Y:S05]  /*2c40*/  @!P6 BRA `(.L_x_8192) ;  /* 0x0000013000f8e947 */ /* 0x001fea0003800000 */
.L_x_8409:
[----:B------:R-:W-:Y:S05]  /*2c50*/  BSYNC B1 ;  /* 0x0000000000017941 */ /* 0x000fea0003800000 */
.L_x_8191:
        /* <DEDUP_REMOVED lines=54> */
.L_x_8198:
[----:B------:R-:W-:Y:S05]  /*2fc0*/  BSYNC B3 ;  /* 0x0000000000037941 */ /* 0x000fea0003800000 */
.L_x_8197:
[----:B--2---:R1:W-:Y:S02]  /*2fd0*/  STG.E.128 desc[UR60][R50.64], R40 ;  /* 0x0000002832007986 */ /* 0x0043e4000c101d3c */
.L_x_8196:
[----:B------:R-:W-:Y:S05]  /*2fe0*/  BSYNC B2 ;  /* 0x0000000000027941 */ /* 0x000fea0003800000 */
.L_x_8195:
        /* <DEDUP_REMOVED lines=52> */
.L_x_8200:
[----:B------:R-:W-:Y:S05]  /*3330*/  BSYNC B2 ;  /* 0x0000000000027941 */ /* 0x000fea0003800000 */
.L_x_8199:
[----:B--2---:R2:W-:Y:S02]  /*3340*/  STG.E.128 desc[UR60][R50.64+0x40], R40 ;  /* 0x0000402832007986 */ /* 0x0045e4000c101d3c */
.L_x_8194:
[----:B------:R-:W-:Y:S05]  /*3350*/  BSYNC B1 ;  /* 0x0000000000017941 */ /* 0x000fea0003800000 */
.L_x_8193:
[----:B------:R-:W-:Y:S05]  /*3360*/  @P5 BRA `(.L_x_8201) ;  /* 0x0000001c00805947 */ /* 0x000fea0003800000 */
[----:B------:R-:W-:Y:S04]  /*3370*/  BSSY B1, `(.L_x_8202) ;  /* 0x0000036000017945 */ /* 0x000fe80003800000 */
[----:B------:R-:W-:Y:S05]  /*3380*/  @P1 BRA `(.L_x_8203) ;  /* 0x0000000000d01947 */ /* 0x000fea0003800000 */
[----:B-12---:R1:W2:Y:S01]  /*3390*/  LDS.128 R40, [R108+0x2000] ;  /* 0x002000006c287984 */ /* 0x0062a20000000c00 */
        /* <DEDUP_REMOVED lines=37> */
[CC--:B------:R-:W-:Y:S01]  /*35f0*/  FMUL.FTZ R42, R40.reuse, R112.reuse ;  /* 0x00000070282a7220 */ /* 0x0c0fe20000410000 */
        /* <DEDUP_REMOVED lines=11> */
.L_x_8205:
[----:B------:R-:W-:Y:S05]  /*36b0*/  BSYNC B2 ;  /* 0x0000000000027941 */ /* 0x000fea0003800000 */
.L_x_8204:
[----:B--2---:R3:W-:Y:S02]  /*36c0*/  STG.E.128 desc[UR60][R48.64], R40 ;  /* 0x0000002830007986 */ /* 0x0047e4000c101d3c */
.L_x_8203:
[----:B------:R-:W-:Y:S05]  /*36d0*/  BSYNC B1 ;  /* 0x0000000000017941 */ /* 0x000fea0003800000 */
.L_x_8202:
        /* <DEDUP_REMOVED lines=52> */
.L_x_8207:
[----:B------:R-:W-:Y:S05]  /*3a20*/  BSYNC B1 ;  /* 0x0000000000017941 */ /* 0x000fea0003800000 */
.L_x_8206:
[----:B--2---:R1:W-:Y:S01]  /*3a30*/  STG.E.128 desc[UR60][R48.64+0x40], R40 ;  /* 0x0000402830007986 */ /* 0x0043e2000c101d3c */
[----:B------:R-:W-:Y:S05]  /*3a40*/  BRA `(.L_x_8201) ;  /* 0x0000001400c87947 */ /* 0x000fea0003800000 */
.L_x_8185:
[----:B------:R-:W2:Y:S01]  /*3a50*/  LDL R44, [R1+0x7c] ;  /* 0x00007c00012c7983 */ /* 0x000ea20000100800 */
[----:B------:R-:W-:-:S04]  /*3a60*/  ISETP.GE.AND P3, PT, R223, R101, PT ;  /* 0x00000065df00720c */ /* 0x000fc80003f66270 */
        /* <DEDUP_REMOVED lines=9> */
[----:B------:R-:W3:Y:S01]  /*3b00*/  @!P4 LDC.64 R48, c[0x0][0x3e0] ;  /* 0x0000f800ff30cb82 */ /* 0x000ee20000000a00 */
[----:B------:R-:W-:-:S05]  /*3b10*/  @!P4 IADD3 R40, P5, R66, R40, RZ ;  /* 0x000000284228c210 */ /* 0x000fca0007fbe0ff */
[----:B------:R-:W-:Y:S01]  /*3b20*/  @!P4 IMAD.X R41, R95, 0x1, R84, P5 ;  /* 0x000000015f29c824 */ /* 0x000fe200028e0654 */
[----:B------:R-:W-:Y:S02]  /*3b30*/  CS2R R46, SRZ ;  /* 0x00000000002e7805 */ /* 0x000fe4000001ff00 */
[----:B--2---:R-:W-:Y:S02]  /*3b40*/  R2UR UR4, R44 ;  /* 0x000000002c0472ca */ /* 0x004fe400000e0000 */
[----:B------:R-:W2:Y:S02]  /*3b50*/  @!P4 LDC.64 R44, c[0x0][0x3c8] ;  /* 0x0000f200ff2ccb82 */ /* 0x000ea40000000a00 */
[----:B--2---:R-:W-:-:S04]  /*3b60*/  @!P4 LEA R44, P5, R40, R44, 0x1 ;  /* 0x0000002c282cc211 */ /* 0x004fc800078a08ff */
[----:B------:R-:W-:Y:S02]  /*3b70*/  @!P4 LEA.HI.X R45, R40, R45, R41, 0x1, P5 ;  /* 0x0000002d282dc211 */ /* 0x000fe400028f0c29 */
[----:B------:R-:W-:-:S05]  /*3b80*/  @!P4 IADD3 R42, P5, R36, R42, RZ ;  /* 0x0000002a242ac210 */ /* 0x000fca0007fbe0ff */
[----:B------:R-:W-:Y:S01]  /*3b90*/  @!P4 IMAD.X R40, R110, 0x1, R83, P5 ;  /* 0x000000016e28c824 */ /* 0x000fe200028e0653 */
[----:B---3--:R-:W-:-:S04]  /*3ba0*/  @!P4 LEA R48, P5, R42, R48, 0x1 ;  /* 0x000000302a30c211 */ /* 0x008fc800078a08ff */
[----:B------:R-:W-:Y:S02]  /*3bb0*/  @!P4 LEA.HI.X R49, R42, R49, R40, 0x1, P5 ;  /* 0x000000312a31c211 */ /* 0x000fe400028f0c28 */
[----:B------:R-:W-:Y:S02]  /*3bc0*/  CS2R R42, SRZ ;  /* 0x00000000002a7805 */ /* 0x000fe4000001ff00 */
[----:B------:R-:W-:-:S06]  /*3bd0*/  CS2R R40, SRZ ;  /* 0x0000000000287805 */ /* 0x000fcc000001ff00 */
[----:B------:R2:W3:Y:S02]  /*3be0*/  @!P4 LDG.E.128 R40, desc[UR60][R44.64] ;  /* 0x0000003c2c28c981 */ /* 0x0004e4000c1e1d00 */
[----:B--2---:R-:W-:-:S06]  /*3bf0*/  CS2R R44, SRZ ;  /* 0x00000000002c7805 */ /* 0x004fcc000001ff00 */
[----:B------:R2:W4:Y:S01]  /*3c00*/  @!P4 LDG.E.128 R44, desc[UR60][R48.64] ;  /* 0x0000003c302cc981 */ /* 0x000522000c1e1d00 */
[----:B0-----:R-:W-:-:S04]  /*3c10*/  @!P3 LEA R52, P4, R50, R52, 0x1 ;  /* 0x000000343234b211 */ /* 0x001fc800078808ff */
[----:B------:R-:W-:Y:S02]  /*3c20*/  @!P3 LEA.HI.X R53, R50, R53, R51, 0x1, P4 ;  /* 0x000000353235b211 */ /* 0x000fe400020f0c33 */
[----:B------:R-:W-:Y:S02]  /*3c30*/  CS2R R50, SRZ ;  /* 0x0000000000327805 */ /* 0x000fe4000001ff00 */
[C---:B-1----:R-:W-:Y:S02]  /*3c40*/  @!P3 LEA R56, P4, R54.reuse, R56, 0x1 ;  /* 0x000000383638b211 */ /* 0x042fe400078808ff */
[----:B--2---:R-:W-:Y:S02]  /*3c50*/  CS2R R48, SRZ ;  /* 0x0000000000307805 */ /* 0x004fe4000001ff00 */
[----:B------:R-:W-:Y:S02]  /*3c60*/  @!P3 LEA.HI.X R57, R54, R57, R55, 0x1, P4 ;  /* 0x000000393639b211 */ /* 0x000fe400020f0c37 */
[----:B------:R-:W-:-:S02]  /*3c70*/  CS2R R54, SRZ ;  /* 0x0000000000367805 */ /* 0x000fc4000001ff00 */
[----:B------:R0:W2:Y:S02]  /*3c80*/  @!P3 LDG.E.128 R48, desc[UR60][R52.64] ;  /* 0x0000003c3430b981 */ /* 0x0000a4000c1e1d00 */
[----:B0-----:R-:W-:-:S06]  /*3c90*/  CS2R R52, SRZ ;  /* 0x0000000000347805 */ /* 0x001fcc000001ff00 */
[----:B------:R0:W5:Y:S01]  /*3ca0*/  @!P3 LDG.E.128 R52, desc[UR60][R56.64] ;  /* 0x0000003c3834b981 */ /* 0x000162000c1e1d00 */
[----:B------:R-:W-:Y:S01]  /*3cb0*/  UISETP.NE.AND UP0, UPT, UR4, 0x3, UPT ;  /* 0x000000030400788c */ /* 0x000fe2000bf05270 */
[----:B------:R-:W-:-:S05]  /*3cc0*/  ISETP.GE.AND P4, PT, R16, R107, PT ;  /* 0x0000006b1000720c */ /* 0x000fca0003f86270 */
[----:B------:R-:W-:Y:S01]  /*3cd0*/  PLOP3.LUT P3, PT, PT, PT, UP0, 0x80, 0x0 ;  /* 0x000000000000781c */ /* 0x000fe20003f6f008 */
[----:B---3--:R-:W-:Y:S02]  /*3ce0*/  IMAD.MOV.U32 R59, RZ, RZ, R42 ;  /* 0x000000ffff3b7224 */ /* 0x008fe400078e002a */
[----:B------:R-:W-:Y:S02]  /*3cf0*/  IMAD.MOV.U32 R60, RZ, RZ, R43 ;  /* 0x000000ffff3c7224 */ /* 0x000fe400078e002b */
[----:B------:R-:W-:Y:S01]  /*3d00*/  IMAD.MOV.U32 R61, RZ, RZ, R40 ;  /* 0x000000ffff3d7224 */ /* 0x000fe200078e0028 */
[----:B------:R-:W-:Y:S01]  /*3d10*/  PRMT R113, R113, 0x5410, R59 ;  /* 0x0000541071717816 */ /* 0x000fe2000000003b */
[----:B------:R-:W-:Y:S01]  /*3d20*/  IMAD.MOV.U32 R62, RZ, RZ, R41 ;  /* 0x000000ffff3e7224 */ /* 0x000fe200078e0029 */
[----:B------:R-:W-:Y:S02]  /*3d30*/  PRMT R135, R60, 0x7610, R135 ;  /* 0x000076103c877816 */ /* 0x000fe40000000087 */
[----:B------:R-:W-:-:S02]  /*3d40*/  PRMT R115, R115, 0x5410, R61 ;  /* 0x0000541073737816 */ /* 0x000fc4000000003d */
[----:B------:R-:W-:Y:S01]  /*3d50*/  PRMT R132, R62, 0x7610, R132 ;  /* 0x000076103e847816 */ /* 0x000fe20000000084 */
[----:B----4-:R-:W-:Y:S02]  /*3d60*/  IMAD.MOV.U32 R59, RZ, RZ, R46 ;  /* 0x000000ffff3b7224 */ /* 0x010fe400078e002e */
[----:B0-----:R-:W-:Y:S02]  /*3d70*/  IMAD.MOV.U32 R56, RZ, RZ, R47 ;  /* 0x000000ffff387224 */ /* 0x001fe400078e002f */
[----:B------:R-:W-:Y:S01]  /*3d80*/  IMAD.MOV.U32 R57, RZ, RZ, R44 ;  /* 0x000000ffff397224 */ /* 0x000fe200078e002c */
[----:B------:R-:W-:Y:S01]  /*3d90*/  PRMT R136, R59, 0x7610, R136 ;  /* 0x000076103b887816 */ /* 0x000fe20000000088 */
[----:B------:R-:W-:Y:S01]  /*3da0*/  IMAD.MOV.U32 R60, RZ, RZ, R45 ;  /* 0x000000ffff3c7224 */ /* 0x000fe200078e002d */
[----:B------:R-:W-:Y:S02]  /*3db0*/  PRMT R117, R117, 0x5410, R56 ;  /* 0x0000541075757816 */ /* 0x000fe40000000038 */
[----:B------:R-:W-:-:S02]  /*3dc0*/  PRMT R119, R119, 0x5410, R57 ;  /* 0x0000541077777816 */ /* 0x000fc40000000039 */
[----:B------:R-:W-:Y:S01]  /*3dd0*/  PRMT R137, R60, 0x7610, R137 ;  /* 0x000076103c897816 */ /* 0x000fe20000000089 */
[----:B--2---:R-:W-:Y:S02]  /*3de0*/  IMAD.MOV.U32 R56, RZ, RZ, R50 ;  /* 0x000000ffff387224 */ /* 0x004fe400078e0032 */
[----:B------:R-:W-:Y:S02]  /*3df0*/  IMAD.MOV.U32 R57, RZ, RZ, R51 ;  /* 0x000000ffff397224 */ /* 0x000fe400078e0033 */
[----:B------:R-:W-:Y:S01]  /*3e00*/  IMAD.MOV.U32 R59, RZ, RZ, R48 ;  /* 0x000000ffff3b7224 */ /* 0x000fe200078e0030 */
[----:B------:R-:W-:Y:S01]  /*3e10*/  PRMT R113, R56, 0x7610, R113 ;  /* 0x0000761038717816 */ /* 0x000fe20000000071 */
[----:B------:R-:W-:Y:S01]  /*3e20*/  IMAD.MOV.U32 R60, RZ, RZ, R49 ;  /* 0x000000ffff3c7224 */ /* 0x000fe200078e0031 */
[----:B------:R-:W-:Y:S02]  /*3e30*/  PRMT R115, R57, 0x7610, R115 ;  /* 0x0000761039737816 */ /* 0x000fe40000000073 */
[----:B------:R-:W-:-:S02]  /*3e40*/  PRMT R117, R59, 0x7610, R117 ;  /* 0x000076103b757816 */ /* 0x000fc40000000075 */
[----:B------:R-:W-:Y:S01]  /*3e50*/  PRMT R119, R60, 0x7610, R119 ;  /* 0x000076103c777816 */ /* 0x000fe20000000077 */
[----:B-----5:R-:W-:Y:S02]  /*3e60*/  IMAD.MOV.U32 R56, RZ, RZ, R54 ;  /* 0x000000ffff387224 */ /* 0x020fe400078e0036 */
[----:B------:R-:W-:Y:S02]  /*3e70*/  IMAD.MOV.U32 R57, RZ, RZ, R55 ;  /* 0x000000ffff397224 */ /* 0x000fe400078e0037 */
[----:B------:R-:W-:Y:S01]  /*3e80*/  IMAD.MOV.U32 R59, RZ, RZ, R52 ;  /* 0x000000ffff3b7224 */ /* 0x000fe200078e0034 */
[----:B------:R-:W-:Y:S01]  /*3e90*/  PRMT R120, R56, 0x7610, R120 ;  /* 0x0000761038787816 */ /* 0x000fe20000000078 */
[----:B------:R-:W-:Y:S01]  /*3ea0*/  IMAD.MOV.U32 R60, RZ, RZ, R53 ;  /* 0x000000ffff3c7224 */ /* 0x000fe200078e0035 */
[----:B------:R-:W-:Y:S02]  /*3eb0*/  PRMT R121, R57, 0x7610, R121 ;  /* 0x0000761039797816 */ /* 0x000fe40000000079 */
[----:B------:R-:W-:-:S02]  /*3ec0*/  PRMT R122, R59, 0x7610, R122 ;  /* 0x000076103b7a7816 */ /* 0x000fc4000000007a */
[----:B------:R-:W-:Y:S01]  /*3ed0*/  PRMT R123, R60, 0x7610, R123 ;  /* 0x000076103c7b7816 */ /* 0x000fe2000000007b */
[----:B------:R-:W-:Y:S06]  /*3ee0*/  @!P3 BRA `(.L_x_8208) ;  /* 0x000000000004b947 */ /* 0x000fec0003800000 */
[----:B------:R-:W-:Y:S01]  /*3ef0*/  BPT.TRAP 0x1 ;  /* 0x000000040000795c */ /* 0x000fe20000300000 */
.L_x_8208:
        /* <DEDUP_REMOVED lines=9> */
.L_x_8410:
[----:B------:R-:W-:Y:S05]  /*3f90*/  BSYNC B1 ;  /* 0x0000000000017941 */ /* 0x000fea0003800000 */
.L_x_8209:
        /* <DEDUP_REMOVED lines=27> */
[----:B------:R-:W-:Y:S02]  /*4150*/  PRMT R131, R137, 0x5410, R131 ;  /* 0x0000541089837816 */ /* 0x000fe40000000083 */
[----:B------:R-:W-:Y:S01]  /*4160*/  SHF.R.U64 R128, R42, 0x10, R43 ;  /* 0x000000102a807819 */ /* 0x000fe2000000122b */
[----:B--2---:R-:W-:Y:S01]  /*4170*/  IMAD.U32 R42, R62, 0x10000, RZ ;  /* 0x000100003e2a7824 */ /* 0x004fe200078e00ff */
[----:B------:R-:W-:Y:S01]  /*4180*/  PRMT R127, R132, 0x5410, R127 ;  /* 0x00005410847f7816 */ /* 0x000fe2000000007f */
[----:B------:R-:W-:Y:S01]  /*4190*/  IMAD.U32 R132, R131, 0x10000, RZ ;  /* 0x0001000083847824 */ /* 0x000fe200078e00ff */
[----:B------:R-:W-:Y:S01]  /*41a0*/  SHF.R.U64 R126, R40, 0x10, R41 ;  /* 0x00000010287e7819 */ /* 0x000fe20000001229 */
[----:B------:R-:W-:Y:S01]  /*41b0*/  IMAD.U32 R41, R61, 0x10000, RZ ;  /* 0x000100003d297824 */ /* 0x000fe200078e00ff */
[--C-:B------:R-:W-:Y:S01]  /*41c0*/  SHF.R.U64 R133, R46, 0x10, R47.reuse ;  /* 0x000000102e857819 */ /* 0x100fe2000000122f */
[----:B------:R-:W-:Y:S01]  /*41d0*/  IMAD.U32 R46, R60, 0x10000, RZ ;  /* 0x000100003c2e7824 */ /* 0x000fe200078e00ff */
[----:B------:R-:W-:Y:S01]  /*41e0*/  SHF.R.U32.HI R134, RZ, 0x10, R47 ;  /* 0x00000010ff867819 */ /* 0x000fe2000001162f */
[----:B-1----:R-:W-:Y:S01]  /*41f0*/  IMAD.U32 R40, R58, 0x10000, RZ ;  /* 0x000100003a287824 */ /* 0x002fe200078e00ff */
[----:B------:R-:W-:Y:S01]  /*4200*/  SHF.R.U32.HI R129, RZ, 0x10, R43 ;  /* 0x00000010ff817819 */ /* 0x000fe2000001162b */
[----:B------:R-:W-:Y:S01]  /*4210*/  IMAD.U32 R43, R57, 0x10000, RZ ;  /* 0x00010000392b7824 */ /* 0x000fe200078e00ff */
[----:B------:R-:W-:Y:S01]  /*4220*/  SHF.R.U64 R130, R44, 0x10, R45 ;  /* 0x000000102c827819 */ /* 0x000fe2000000122d */
[----:B------:R-:W-:Y:S01]  /*4230*/  IMAD.U32 R44, R56, 0x10000, RZ ;  /* 0x00010000382c7824 */ /* 0x000fe200078e00ff */
[----:B------:R-:W-:Y:S01]  /*4240*/  PRMT R45, R113, 0x5432, R128 ;  /* 0x00005432712d7816 */ /* 0x000fe20000000080 */
[----:B------:R-:W-:Y:S01]  /*4250*/  IMAD.U32 R128, R127, 0x10000, RZ ;  /* 0x000100007f807824 */ /* 0x000fe200078e00ff */
[----:B------:R-:W-:Y:S01]  /*4260*/  LOP3.LUT R124, R61, 0xffff0000, RZ, 0xc0, !PT ;  /* 0xffff00003d7c7812 */ /* 0x000fe200078ec0ff */
[----:B------:R-:W-:Y:S01]  /*4270*/  IMAD.U32 R61, R59, 0x10000, RZ ;  /* 0x000100003b3d7824 */ /* 0x000fe200078e00ff */
[----:B------:R-:W-:Y:S01]  /*4280*/  PRMT R133, R136, 0x5410, R133 ;  /* 0x0000541088857816 */ /* 0x000fe20000000085 */
[----:B------:R-:W-:Y:S01]  /*4290*/  FMUL.FTZ R136, R41, R132 ;  /* 0x0000008429887220 */ /* 0x000fe20000410000 */
[----:B------:R-:W-:Y:S01]  /*42a0*/  LOP3.LUT R131, R131, 0xffff0000, RZ, 0xc0, !PT ;  /* 0xffff000083837812 */ /* 0x000fe200078ec0ff */
[-C--:B------:R-:W-:Y:S01]  /*42b0*/  FMUL.FTZ R138, R41, R128.reuse ;  /* 0x00000080298a7220 */ /* 0x080fe20000410000 */
[----:B------:R-:W-:Y:S01]  /*42c0*/  PRMT R134, R117, 0x5432, R134 ;  /* 0x0000543275867816 */ /* 0x000fe20000000086 */
[----:B------:R-:W-:Y:S01]  /*42d0*/  FFMA.FTZ R41, R43, R128, -R136 ;  /* 0x000000802b297223 */ /* 0x000fe20000010888 */
[----:B------:R-:W-:Y:S01]  /*42e0*/  LOP3.LUT R127, R127, 0xffff0000, RZ, 0xc0, !PT ;  /* 0xffff00007f7f7812 */ /* 0x000fe200078ec0ff */
[----:B------:R-:W-:Y:S01]  /*42f0*/  FMUL.FTZ R140, R124, R131 ;  /* 0x000000837c8c7220 */ /* 0x000fe20000410000 */
[----:B------:R-:W-:Y:S01]  /*4300*/  PRMT R129, R135, 0x5410, R129 ;  /* 0x0000541087817816 */ /* 0x000fe20000000081 */
[----:B------:R-:W-:Y:S01]  /*4310*/  IMAD.U32 R136, R134, 0x10000, RZ ;  /* 0x0001000086887824 */ /* 0x000fe200078e00ff */
[----:B------:R-:W-:Y:S01]  /*4320*/  LOP3.LUT R57, R57, 0xffff0000, RZ, 0xc0, !PT ;  /* 0xffff000039397812 */ /* 0x000fe200078ec0ff */
[----:B------:R-:W-:Y:S01]  /*4330*/  FMUL.FTZ R124, R124, R127 ;  /* 0x0000007f7c7c7220 */ /* 0x000fe20000410000 */
[----:B------:R-:W-:Y:S01]  /*4340*/  LOP3.LUT R47, R59, 0xffff0000, RZ, 0xc0, !PT ;  /* 0xffff00003b2f7812 */ /* 0x000fe200078ec0ff */
[----:B------:R-:W-:-:S02]  /*4350*/  IMAD.U32 R59, R63, 0x10000, RZ ;  /* 0x000100003f3b7824 */ /* 0x000fc400078e00ff */
[----:B------:R-:W-:Y:S01]  /*4360*/  FFMA.FTZ R43, R43, R132, R138 ;  /* 0x000000842b2b7223 */ /* 0x000fe2000001008a */
[----:B------:R-:W-:Y:S02]  /*4370*/  IMAD.U32 R128, R129, 0x10000, RZ ;  /* 0x0001000081807824 */ /* 0x000fe400078e00ff */
[----:B------:R-:W-:Y:S01]  /*4380*/  FFMA.FTZ R132, R57, R131, R124 ;  /* 0x0000008339847223 */ /* 0x000fe2000001007c */
[----:B------:R-:W-:Y:S01]  /*4390*/  FMUL.FTZ R138, R59, R136 ;  /* 0x000000883b8a7220 */ /* 0x000fe20000410000 */
[----:B------:R-:W-:Y:S01]  /*43a0*/  LOP3.LUT R63, R63, 0xffff0000, RZ, 0xc0, !PT ;  /* 0xffff00003f3f7812 */ /* 0x000fe200078ec0ff */
[-C--:B------:R-:W-:Y:S01]  /*43b0*/  FMUL.FTZ R59, R59, R128.reuse ;  /* 0x000000803b3b7220 */ /* 0x080fe20000410000 */
[----:B------:R-:W-:Y:S01]  /*43c0*/  PRMT R130, R119, 0x5432, R130 ;  /* 0x0000543277827816 */ /* 0x000fe20000000082 */
[C---:B------:R-:W-:Y:S01]  /*43d0*/  FFMA.FTZ R138, R61.reuse, R128, -R138 ;  /* 0x000000803d8a7223 */ /* 0x040fe2000001088a */
[----:B------:R-:W-:Y:S01]  /*43e0*/  LOP3.LUT R134, R134, 0xffff0000, RZ, 0xc0, !PT ;  /* 0xffff000086867812 */ /* 0x000fe200078ec0ff */
[----:B------:R-:W-:Y:S01]  /*43f0*/  FFMA.FTZ R136, R61, R136, R59 ;  /* 0x000000883d887223 */ /* 0x000fe2000001003b */
[----:B------:R-:W-:Y:S01]  /*4400*/  LOP3.LUT R124, R129, 0xffff0000, RZ, 0xc0, !PT ;  /* 0xffff0000817c7812 */ /* 0x000fe200078ec0ff */
[----:B------:R-:W-:Y:S01]  /*4410*/  FFMA.FTZ R140, R57, R127, -R140 ;  /* 0x0000007f398c7223 */ /* 0x000fe2000001088c */
[----:B------:R-:W-:Y:S01]  /*4420*/  PRMT R126, R115, 0x5432, R126 ;  /* 0x00005432737e7816 */ /* 0x000fe2000000007e */
[----:B------:R-:W-:Y:S01]  /*4430*/  FMUL.FTZ R128, R63, R134 ;  /* 0x000000863f807220 */ /* 0x000fe20000410000 */
[----:B------:R-:W-:-:S02]  /*4440*/  IMAD.U32 R61, R130, 0x10000, RZ ;  /* 0x00010000823d7824 */ /* 0x000fc400078e00ff */
[-C--:B------:R-:W-:Y:S01]  /*4450*/  FMUL.FTZ R142, R63, R124.reuse ;  /* 0x0000007c3f8e7220 */ /* 0x080fe20000410000 */
[----:B------:R-:W-:Y:S01]  /*4460*/  LOP3.LUT R60, R60, 0xffff0000, RZ, 0xc0, !PT ;  /* 0xffff00003c3c7812 */ /* 0x000fe200078ec0ff */
[----:B------:R-:W-:Y:S01]  /*4470*/  IMAD.U32 R57, R126, 0x10000, RZ ;  /* 0x000100007e397824 */ /* 0x000fe200078e00ff */
[----:B------:R-:W-:Y:S01]  /*4480*/  LOP3.LUT R63, R130, 0xffff0000, RZ, 0xc0, !PT ;  /* 0xffff0000823f7812 */ /* 0x000fe200078ec0ff */
[----:B------:R-:W-:Y:S01]  /*4490*/  FMUL.FTZ R127, R46, R61 ;  /* 0x0000003d2e7f7220 */ /* 0x000fe20000410000 */
[----:B------:R-:W-:Y:S01]  /*44a0*/  LOP3.LUT R56, R56, 0xffff0000, RZ, 0xc0, !PT ;  /* 0xffff000038387812 */ /* 0x000fe200078ec0ff */
[C---:B------:R-:W-:Y:S01]  /*44b0*/  FFMA.FTZ R129, R47.reuse, R124, -R128 ;  /* 0x0000007c2f817223 */ /* 0x040fe20000010880 */
[----:B------:R-:W-:Y:S01]  /*44c0*/  LOP3.LUT R59, R126, 0xffff0000, RZ, 0xc0, !PT ;  /* 0xffff00007e3b7812 */ /* 0x000fe200078ec0ff */
[----:B------:R-:W-:Y:S01]  /*44d0*/  FMUL.FTZ R46, R46, R57 ;  /* 0x000000392e2e7220 */ /* 0x000fe20000410000 */
[----:B------:R-:W-:Y:S01]  /*44e0*/  FFMA.FTZ R131, R47, R134, R142 ;  /* 0x000000862f837223 */ /* 0x000fe2000001008e */
[----:B------:R-:W-:Y:S01]  /*44f0*/  FMUL.FTZ R47, R60, R63 ;  /* 0x0000003f3c2f7220 */ /* 0x000fe20000410000 */
[C---:B------:R-:W-:Y:S01]  /*4500*/  FFMA.FTZ R127, R44.reuse, R57, -R127 ;  /* 0x000000392c7f7223 */ /* 0x040fe2000001087f */
[----:B------:R-:W-:Y:S01]  /*4510*/  FFMA.FTZ R46, R44, R61, R46 ;  /* 0x0000003d2c2e7223 */ /* 0x000fe2000001002e */
[----:B------:R-:W-:-:S02]  /*4520*/  IMAD.U32 R57, R133, 0x10000, RZ ;  /* 0x0001000085397824 */ /* 0x000fc400078e00ff */
[-C--:B------:R-:W-:Y:S01]  /*4530*/  FFMA.FTZ R44, R56, R59.reuse, -R47 ;  /* 0x0000003b382c7223 */ /* 0x080fe2000001082f */
[----:B------:R-:W-:Y:S01]  /*4540*/  LOP3.LUT R62, R62, 0xffff0000, RZ, 0xc0, !PT ;  /* 0xffff00003e3e7812 */ /* 0x000fe200078ec0ff */
[----:B------:R-:W-:Y:S01]  /*4550*/  FMUL.FTZ R61, R60, R59 ;  /* 0x0000003b3c3d7220 */ /* 0x000fe20000410000 */
[----:B------:R-:W-:Y:S01]  /*4560*/  IMAD.U32 R47, R45, 0x10000, RZ ;  /* 0x000100002d2f7824 */ /* 0x000fe200078e00ff */
[----:B------:R-:W-:Y:S01]  /*4570*/  LOP3.LUT R133, R133, 0xffff0000, RZ, 0xc0, !PT ;  /* 0xffff000085857812 */ /* 0x000fe200078ec0ff */
[----:B------:R-:W-:Y:S01]  /*4580*/  FMUL.FTZ R59, R42, R57 ;  /* 0x000000392a3b7220 */ /* 0x000fe20000410000 */
[----:B------:R-:W-:Y:S01]  /*4590*/  LOP3.LUT R45, R45, 0xffff0000, RZ, 0xc0, !PT ;  /* 0xffff00002d2d7812 */ /* 0x000fe200078ec0ff */
[----:B------:R-:W-:Y:S01]  /*45a0*/  FFMA.FTZ R61, R56, R63, R61 ;  /* 0x0000003f383d7223 */ /* 0x000fe2000001003d */
[----:B------:R-:W-:Y:S01]  /*45b0*/  LOP3.LUT R58, R58, 0xffff0000, RZ, 0xc0, !PT ;  /* 0xffff00003a3a7812 */ /* 0x000fe200078ec0ff */
        /* <DEDUP_REMOVED lines=17> */
.L_x_8214:
[----:B------:R-:W-:Y:S05]  /*46d0*/  BSYNC B2 ;  /* 0x0000000000027941 */ /* 0x000fea0003800000 */
.L_x_8213:
        /* <DEDUP_REMOVED lines=12> */
.L_x_8212:
[----:B------:R-:W-:Y:S05]  /*47a0*/  BSYNC B1 ;  /* 0x0000000000017941 */ /* 0x000fea0003800000 */
.L_x_8211:
[C---:B------:R-:W-:Y:S01]  /*47b0*/  ISETP.GE.OR P5, PT, R223.reuse, R101, P1 ;  /* 0x00000065df00720c */ /* 0x040fe20000fa6670 */
        /* <DEDUP_REMOVED lines=27> */
[----:B------:R-:W-:Y:S02]  /*4970*/  PRMT R123, R123, 0x5410, R60 ;  /* 0x000054107b7b7816 */ /* 0x000fe4000000003c */
[----:B------:R-:W-:Y:S02]  /*4980*/  PRMT R119, R119, 0x5410, R114 ;  /* 0x0000541077777816 */ /* 0x000fe40000000072 */
[----:B------:R-:W-:Y:S01]  /*4990*/  SHF.R.U32.HI R62, RZ, 0x10, R51 ;  /* 0x00000010ff3e7819 */ /* 0x000fe20000011633 */
[----:B------:R-:W-:Y:S01]  /*49a0*/  IMAD.U32 R61, R123, 0x10000, RZ ;  /* 0x000100007b3d7824 */ /* 0x000fe200078e00ff */
[----:B------:R-:W-:Y:S01]  /*49b0*/  SHF.R.U64 R107, R52, 0x10, R53 ;  /* 0x00000010346b7819 */ /* 0x000fe20000001235 */
[----:B--2---:R-:W-:Y:S01]  /*49c0*/  IMAD.U32 R52, R45, 0x10000, RZ ;  /* 0x000100002d347824 */ /* 0x004fe200078e00ff */
[----:B------:R-:W-:Y:S01]  /*49d0*/  SHF.R.U32.HI R106, RZ, 0x10, R55 ;  /* 0x00000010ff6a7819 */ /* 0x000fe20000011637 */
[----:B------:R-:W-:Y:S01]  /*49e0*/  IMAD.U32 R60, R119, 0x10000, RZ ;  /* 0x00010000773c7824 */ /* 0x000fe200078e00ff */
[----:B------:R-:W-:Y:S01]  /*49f0*/  PRMT R115, R115, 0x5410, R62 ;  /* 0x0000541073737816 */ /* 0x000fe2000000003e */
[-C--:B------:R-:W-:Y:S01]  /*4a00*/  FMUL.FTZ R62, R52, R61.reuse ;  /* 0x0000003d343e7220 */ /* 0x080fe20000410000 */
[----:B------:R-:W-:Y:S01]  /*4a10*/  SHF.R.U64 R116, R48, 0x10, R49 ;  /* 0x0000001030747819 */ /* 0x000fe20000001231 */
[----:B-1----:R-:W-:Y:S01]  /*4a20*/  IMAD.U32 R49, R41, 0x10000, RZ ;  /* 0x0001000029317824 */ /* 0x002fe200078e00ff */
[----:B------:R-:W-:Y:S01]  /*4a30*/  SHF.R.U64 R63, R54, 0x10, R55 ;  /* 0x00000010363f7819 */ /* 0x000fe20000001237 */
[-C--:B------:R-:W-:Y:S01]  /*4a40*/  FMUL.FTZ R52, R52, R60.reuse ;  /* 0x0000003c34347220 */ /* 0x080fe20000410000 */
[----:B------:R-:W-:Y:S01]  /*4a50*/  LOP3.LUT R53, R45, 0xffff0000, RZ, 0xc0, !PT ;  /* 0xffff00002d357812 */ /* 0x000fe200078ec0ff */
[----:B------:R-:W-:Y:S01]  /*4a60*/  FFMA.FTZ R62, R49, R60, -R62 ;  /* 0x0000003c313e7223 */ /* 0x000fe2000001083e */
[----:B------:R-:W-:Y:S01]  /*4a70*/  PRMT R121, R121, 0x5410, R106 ;  /* 0x0000541079797816 */ /* 0x000fe2000000006a */
[----:B------:R-:W-:Y:S01]  /*4a80*/  FFMA.FTZ R61, R49, R61, R52 ;  /* 0x0000003d313d7223 */ /* 0x000fe20000010034 */
[----:B------:R-:W-:Y:S01]  /*4a90*/  LOP3.LUT R123, R123, 0xffff0000, RZ, 0xc0, !PT ;  /* 0xffff00007b7b7812 */ /* 0x000fe200078ec0ff */
[----:B------:R-:W-:Y:S01]  /*4aa0*/  IMAD.U32 R54, R47, 0x10000, RZ ;  /* 0x000100002f367824 */ /* 0x000fe200078e00ff */
[----:B------:R-:W-:Y:S01]  /*4ab0*/  LOP3.LUT R119, R119, 0xffff0000, RZ, 0xc0, !PT ;  /* 0xffff000077777812 */ /* 0x000fe200078ec0ff */
[----:B------:R-:W-:Y:S01]  /*4ac0*/  IMAD.U32 R49, R115, 0x10000, RZ ;  /* 0x0001000073317824 */ /* 0x000fe200078e00ff */
[----:B------:R-:W-:Y:S01]  /*4ad0*/  SHF.R.U64 R108, R50, 0x10, R51 ;  /* 0x00000010326c7819 */ /* 0x000fe20000001233 */
[----:B------:R-:W-:Y:S01]  /*4ae0*/  IMAD.U32 R45, R44, 0x10000, RZ ;  /* 0x000100002c2d7824 */ /* 0x000fe200078e00ff */
[----:B------:R-:W-:Y:S01]  /*4af0*/  PRMT R122, R122, 0x5410, R107 ;  /* 0x000054107a7a7816 */ /* 0x000fe2000000006b */
[----:B------:R-:W-:Y:S01]  /*4b00*/  FMUL.FTZ R107, R53, R123 ;  /* 0x0000007b356b7220 */ /* 0x000fe20000410000 */
[----:B------:R-:W-:Y:S01]  /*4b10*/  PRMT R120, R120, 0x5410, R63 ;  /* 0x0000541078787816 */ /* 0x000fe2000000003f */
[----:B------:R-:W-:Y:S01]  /*4b20*/  IMAD.U32 R63, R121, 0x10000, RZ ;  /* 0x00010000793f7824 */ /* 0x000fe200078e00ff */
[----:B------:R-:W-:Y:S01]  /*4b30*/  LOP3.LUT R50, R41, 0xffff0000, RZ, 0xc0, !PT ;  /* 0xffff000029327812 */ /* 0x000fe200078ec0ff */
[----:B------:R-:W-:Y:S01]  /*4b40*/  FMUL.FTZ R53, R53, R119 ;  /* 0x0000007735357220 */ /* 0x000fe20000410000 */
[----:B------:R-:W-:Y:S01]  /*4b50*/  LOP3.LUT R51, R44, 0xffff0000, RZ, 0xc0, !PT ;  /* 0xffff00002c337812 */ /* 0x000fe200078ec0ff */
[C---:B------:R-:W-:Y:S01]  /*4b60*/  FMUL.FTZ R109, R54.reuse, R63 ;  /* 0x0000003f366d7220 */ /* 0x040fe20000410000 */
[----:B------:R-:W-:Y:S01]  /*4b70*/  FMUL.FTZ R52, R54, R49 ;  /* 0x0000003136347220 */ /* 0x000fe20000410000 */
[----:B------:R-:W-:Y:S01]  /*4b80*/  IMAD.U32 R44, R43, 0x10000, RZ ;  /* 0x000100002b2c7824 */ /* 0x000fe200078e00ff */
[----:B------:R-:W-:Y:S01]  /*4b90*/  LOP3.LUT R55, R47, 0xffff0000, RZ, 0xc0, !PT ;  /* 0xffff00002f377812 */ /* 0x000fe200078ec0ff */
[C---:B------:R-:W-:Y:S01]  /*4ba0*/  FFMA.FTZ R107, R50.reuse, R119, -R107 ;  /* 0x00000077326b7223 */ /* 0x040fe2000001086b */
[----:B------:R-:W-:Y:S01]  /*4bb0*/  LOP3.LUT R60, R121, 0xffff0000, RZ, 0xc0, !PT ;  /* 0xffff0000793c7812 */ /* 0x000fe200078ec0ff */
[----:B------:R-:W-:Y:S01]  /*4bc0*/  FFMA.FTZ R54, R50, R123, R53 ;  /* 0x0000007b32367223 */ /* 0x000fe20000010035 */
[----:B------:R-:W-:Y:S01]  /*4bd0*/  LOP3.LUT R50, R115, 0xffff0000, RZ, 0xc0, !PT ;  /* 0xffff000073327812 */ /* 0x000fe200078ec0ff */
[----:B------:R-:W-:Y:S01]  /*4be0*/  FFMA.FTZ R63, R44, R63, R52 ;  /* 0x0000003f2c3f7223 */ /* 0x000fe20000010034 */
[----:B------:R-:W-:Y:S01]  /*4bf0*/  PRMT R117, R117, 0x5410, R116 ;  /* 0x0000541075757816 */ /* 0x000fe20000000074 */
[----:B------:R-:W-:Y:S01]  /*4c00*/  FMUL.FTZ R106, R55, R60 ;  /* 0x0000003c376a7220 */ /* 0x000fe20000410000 */
[----:B------:R-:W-:Y:S01]  /*4c10*/  LOP3.LUT R43, R43, 0xffff0000, RZ, 0xc0, !PT ;  /* 0xffff00002b2b7812 */ /* 0x000fe200078ec0ff */
[----:B------:R-:W-:Y:S01]  /*4c20*/  IMAD.U32 R52, R122, 0x10000, RZ ;  /* 0x000100007a347824 */ /* 0x000fe200078e00ff */
[----:B------:R-:W-:Y:S01]  /*4c30*/  PRMT R113, R113, 0x5410, R108 ;  /* 0x0000541071717816 */ /* 0x000fe2000000006c */
[----:B------:R-:W-:Y:S01]  /*4c40*/  FFMA.FTZ R109, R44, R49, -R109 ;  /* 0x000000312c6d7223 */ /* 0x000fe2000001086d */
[----:B------:R-:W-:Y:S01]  /*4c50*/  FMUL.FTZ R108, R55, R50 ;  /* 0x00000032376c7220 */ /* 0x000fe20000410000 */
[----:B------:R-:W-:Y:S01]  /*4c60*/  LOP3.LUT R122, R122, 0xffff0000, RZ, 0xc0, !PT ;  /* 0xffff00007a7a7812 */ /* 0x000fe200078ec0ff */
[----:B------:R-:W-:-:S02]  /*4c70*/  IMAD.U32 R44, R117, 0x10000, RZ ;  /* 0x00010000752c7824 */ /* 0x000fc400078e00ff */
[----:B------:R-:W-:Y:S01]  /*4c80*/  FFMA.FTZ R106, R43, R50, -R106 ;  /* 0x000000322b6a7223 */ /* 0x000fe2000001086a */
[----:B------:R-:W-:Y:S01]  /*4c90*/  LOP3.LUT R117, R117, 0xffff0000, RZ, 0xc0, !PT ;  /* 0xffff000075757812 */ /* 0x000fe200078ec0ff */
[----:B------:R-:W-:Y:S01]  /*4ca0*/  FMUL.FTZ R50, R45, R52 ;  /* 0x000000342d327220 */ /* 0x000fe20000410000 */
[C---:B------:R-:W-:Y:S01]  /*4cb0*/  LOP3.LUT R48, R40.reuse, 0xffff0000, RZ, 0xc0, !PT ;  /* 0xffff000028307812 */ /* 0x040fe200078ec0ff */
[----:B------:R-:W-:Y:S01]  /*4cc0*/  FFMA.FTZ R108, R43, R60, R108 ;  /* 0x0000003c2b6c7223 */ /* 0x000fe2000001006c */
[----:B------:R-:W-:Y:S02]  /*4cd0*/  IMAD.U32 R41, R40, 0x10000, RZ ;  /* 0x0001000028297824 */ /* 0x000fe400078e00ff */
[----:B------:R-:W-:Y:S01]  /*4ce0*/  FMUL.FTZ R45, R45, R44 ;  /* 0x0000002c2d2d7220 */ /* 0x000fe20000410000 */
[C---:B------:R-:W-:Y:S01]  /*4cf0*/  FMUL.FTZ R43, R51.reuse, R122 ;  /* 0x0000007a332b7220 */ /* 0x040fe20000410000 */
[----:B------:R-:W-:Y:S01]  /*4d00*/  FMUL.FTZ R51, R51, R117 ;  /* 0x0000007533337220 */ /* 0x000fe20000410000 */
[----:B------:R-:W-:-:S02]  /*4d10*/  IMAD.U32 R47, R46, 0x10000, RZ ;  /* 0x000100002e2f7824 */ /* 0x000fc400078e00ff */
[C---:B------:R-:W-:Y:S01]  /*4d20*/  FFMA.FTZ R50, R41.reuse, R44, -R50 ;  /* 0x0000002c29327223 */ /* 0x040fe20000010832 */
[----:B------:R-:W-:Y:S01]  /*4d30*/  FFMA.FTZ R52, R41, R52, R45 ;  /* 0x0000003429347223 */ /* 0x000fe2000001002d */
        /* <DEDUP_REMOVED lines=8> */
[----:B------:R-:W-:Y:S01]  /*4dc0*/  FMUL.FTZ R44, R47, R41 ;  /* 0x000000292f2c7220 */ /* 0x000fe20000410000 */
[----:B------:R-:W-:Y:S01]  /*4dd0*/  LOP3.LUT R42, R42, 0xffff0000, RZ, 0xc0, !PT ;  /* 0xffff00002a2a7812 */ /* 0x000fe200078ec0ff */
[----:B------:R-:W-:Y:S01]  /*4de0*/  FMUL.FTZ R47, R46, R45 ;  /* 0x0000002d2e2f7220 */ /* 0x000fe20000410000 */
[----:B------:R-:W-:Y:S01]  /*4df0*/  FFMA.FTZ R51, R48, R122, R51 ;  /* 0x0000007a30337223 */ /* 0x000fe20000010033 */
        /* <DEDUP_REMOVED lines=16> */
.L_x_8216:
[----:B------:R-:W-:Y:S05]  /*4f00*/  BSYNC B1 ;  /* 0x0000000000017941 */ /* 0x000fea0003800000 */
.L_x_8215:
[----:B-1----:R4:W-:Y:S01]  /*4f10*/  STG.E.128 desc[UR60][R56.64], R40 ;  /* 0x0000002838007986 */ /* 0x0029e2000c101d3c */
[----:B------:R-:W-:-:S13]  /*4f20*/  ISETP.GE.AND P4, PT, R59, R112, PT ;  /* 0x000000703b00720c */ /* 0x000fda0003f86270 */
[----:B------:R-:W-:Y:S05]  /*4f30*/  @P4 BRA `(.L_x_8201) ;  /* 0x00000000008c4947 */ /* 0x000fea0003800000 */
[--C-:B----4-:R-:W-:Y:S02]  /*4f40*/  SHF.R.S32.HI R40, RZ, 0x1f, R59.reuse ;  /* 0x0000001fff287819 */ /* 0x110fe4000001143b */
[----:B------:R-:W-:-:S04]  /*4f50*/  IADD3 R59, P4, P5, R14, R104, R59 ;  /* 0x000000680e3b7210 */ /* 0x000fc80007d9e03b */
[----:B------:R-:W-:Y:S02]  /*4f60*/  IADD3.X R58, R3, R58, R40, P4, P5 ;  /* 0x0000003a033a7210 */ /* 0x000fe400027ea428 */
[----:B------:R-:W-:-:S04]  /*4f70*/  LEA R102, P4, R59, R102, 0x1 ;  /* 0x000000663b667211 */ /* 0x000fc800078808ff */
[----:B------:R-:W-:-:S05]  /*4f80*/  LEA.HI.X R103, R59, R103, R58, 0x1, P4 ;  /* 0x000000673b677211 */ /* 0x000fca00020f0c3a */
[----:B--2---:R1:W-:Y:S01]  /*4f90*/  STG.E.128 desc[UR60][R102.64], R44 ;  /* 0x0000002c66007986 */ /* 0x0043e2000c101d3c */
[----:B------:R-:W-:Y:S05]  /*4fa0*/  BRA `(.L_x_8201) ;  /* 0x0000000000707947 */ /* 0x000fea0003800000 */
.L_x_8184:
[----:B------:R-:W2:Y:S02]  /*4fb0*/  LDL R40, [R1+0x7c] ;  /* 0x00007c0001287983 */ /* 0x000ea40000100800 */
[----:B--2---:R-:W-:-:S13]  /*4fc0*/  R2UR UR4, R40 ;  /* 0x00000000280472ca */ /* 0x004fda00000e0000 */
[----:B------:R-:W-:-:S06]  /*4fd0*/  UISETP.NE.AND UP0, UPT, UR4, 0x3, UPT ;  /* 0x000000030400788c */ /* 0x000fcc000bf05270 */
[----:B------:R-:W-:-:S13]  /*4fe0*/  PLOP3.LUT P3, PT, PT, PT, UP0, 0x80, 0x0 ;  /* 0x000000000000781c */ /* 0x000fda0003f6f008 */
[----:B------:R-:W-:Y:S05]  /*4ff0*/  @!P3 BRA `(.L_x_8217) ;  /* 0x000000000004b947 */ /* 0x000fea0003800000 */
[----:B------:R-:W-:Y:S01]  /*5000*/  BPT.TRAP 0x1 ;  /* 0x000000040000795c */ /* 0x000fe20000300000 */
.L_x_8217:
[----:B------:R-:W-:Y:S01]  /*5010*/  IMAD R95, R2, 0x8, R18 ;  /* 0x00000008025f7824 */ /* 0x000fe200078e0212 */
[----:B------:R-:W-:Y:S01]  /*5020*/  SHF.L.U32 R110, R23, 0x1f, RZ ;  /* 0x0000001f176e7819 */ /* 0x000fe200000006ff */
[----:B------:R-:W-:Y:S01]  /*5030*/  IMAD R101, R26, -0x60, R29 ;  /* 0xffffffa01a657824 */ /* 0x000fe200078e021d */
[----:B------:R-:W-:Y:S02]  /*5040*/  BSSY B1, `(.L_x_8218) ;  /* 0x0000004000017945 */ /* 0x000fe40003800000 */
[----:B------:R-:W0:Y:S02]  /*5050*/  SYNCS.PHASECHK.TRANS64.TRYWAIT P4, [R95+URZ+0x32490], R110 ;  /* 0x0324906e5f0075a7 */ /* 0x000e24000808017f */
[----:B------:R-:W-:Y:S01]  /*5060*/  VIMNMX R101, R101, 0x60, PT ;  /* 0x0000006065657848 */ /* 0x000fe20003fe0100 */
[----:B0-----:R-:W-:Y:S06]  /*5070*/  @!P4 BRA `(.L_x_8219) ;  /* 0x000001100014c947 */ /* 0x001fec0003800000 */
.L_x_8411:
[----:B------:R-:W-:Y:S05]  /*5080*/  BSYNC B1 ;  /* 0x0000000000017941 */ /* 0x000fea0003800000 */
.L_x_8218:
        /* <DEDUP_REMOVED lines=8> */
.L_x_8221:
[----:B------:R-:W-:Y:S05]  /*5110*/  BSYNC B1 ;  /* 0x0000000000017941 */ /* 0x000fea0003800000 */
.L_x_8220:
[----:B------:R-:W-:Y:S05]  /*5120*/  @P4 BRA `(.L_x_8201) ;  /* 0x0000000000104947 */ /* 0x000fea0003800000 */
[----:B-1----:R-:W1:Y:S04]  /*5130*/  @!P1 LDS.128 R40, [R108+0x2000] ;  /* 0x002000006c289984 */ /* 0x002e680000000c00 */
[----:B------:R-:W2:Y:S04]  /*5140*/  @!P2 LDS.128 R44, [R106+0x2000] ;  /* 0x002000006a2ca984 */ /* 0x000ea80000000c00 */
[----:B-1----:R3:W-:Y:S04]  /*5150*/  @!P1 STG.E.128 desc[UR60][R48.64], R40 ;  /* 0x0000002830009986 */ /* 0x0027e8000c101d3c */
[----:B--2---:R3:W-:Y:S02]  /*5160*/  @!P2 STG.E.128 desc[UR60][R48.64+0x40], R44 ;  /* 0x0000402c3000a986 */ /* 0x0047e4000c101d3c */
.L_x_8201:
[----:B------:R-:W-:Y:S05]  /*5170*/  BSYNC B0 ;  /* 0x0000000000007941 */ /* 0x000fea0003800000 */
.L_x_8183:
        /* <DEDUP_REMOVED lines=17> */
.L_x_8223:
[----:B------:R-:W-:Y:S05]  /*5290*/  BSYNC B0 ;  /* 0x0000000000007941 */ /* 0x000fea0003800000 */
.L_x_8222:
[----:B------:R-:W2:Y:S01]  /*52a0*/  SYNCS.PHASECHK.TRANS64.TRYWAIT P3, [R95+URZ+0x324b0], R110 ;  /* 0x0324b06e5f0075a7 */ /* 0x000ea2000806017f */
[----:B------:R-:W-:Y:S01]  /*52b0*/  ULDC.64 UR56, c[0x0][0x318] ;  /* 0x0000c60000387ab9 */ /* 0x000fe20000000a00 */
[----:B------:R-:W-:Y:S01]  /*52c0*/  ULDC.64 UR58, c[0x0][0x308] ;  /* 0x0000c200003a7ab9 */ /* 0x000fe20000000a00 */
[----:B------:R-:W-:Y:S01]  /*52d0*/  BSSY B0, `(.L_x_8224) ;  /* 0x0000003000007945 */ /* 0x000fe20003800000 */
[----:B-1----:R-:W-:-:S03]  /*52e0*/  IMAD R40, R2, 0x6000, R78 ;  /* 0x0000600002287824 */ /* 0x002fc600078e024e */
[----:B--2---:R-:W-:Y:S05]  /*52f0*/  @!P3 BRA `(.L_x_8225) ;  /* 0x0000010c0088b947 */ /* 0x004fea0003800000 */
.L_x_8412:
[----:B------:R-:W-:Y:S05]  /*5300*/  BSYNC B0 ;  /* 0x0000000000007941 */ /* 0x000fea0003800000 */
.L_x_8224:
[----:B------:R-:W-:Y:S01]  /*5310*/  ISETP.GE.AND P3, PT, R19, R101, PT ;  /* 0x000000651300720c */ /* 0x000fe20003f66270 */
[----:B------:R-:W-:Y:S01]  /*5320*/  IMAD.IADD R41, R77, 0x1, R40 ;  /* 0x000000014d297824 */ /* 0x000fe200078e0228 */
[----:B------:R-:W-:Y:S01]  /*5330*/  BSSY B0, `(.L_x_8226) ;  /* 0x0000026000007945 */ /* 0x000fe20003800000 */
[----:B------:R-:W-:Y:S02]  /*5340*/  IMAD R48, R40, 0x2, R24 ;  /* 0x0000000228307824 */ /* 0x000fe400078e0218 */
[----:B------:R-:W-:-:S04]  /*5350*/  IMAD.WIDE R44, R26, 0x60, R72 ;  /* 0x000000601a2c7825 */ /* 0x000fc800078e0248 */
[----:B------:R-:W-:-:S04]  /*5360*/  IMAD R49, R41, 0x2, R24 ;  /* 0x0000000229317824 */ /* 0x000fc800078e0218 */
[----:B------:R-:W-:Y:S05]  /*5370*/  @P3 BRA `(.L_x_8227) ;  /* 0x0000000000843947 */ /* 0x000fea0003800000 */
[----:B------:R-:W-:Y:S01]  /*5380*/  IMAD R43, R45, UR56, RZ ;  /* 0x000000382d2b7c24 */ /* 0x000fe2000f8e02ff */
[----:B------:R-:W-:Y:S01]  /*5390*/  ULDC UR4, c[0x0][0x310] ;  /* 0x0000c40000047ab9 */ /* 0x000fe20000000800 */
        /* <DEDUP_REMOVED lines=31> */
.L_x_8227:
[----:B------:R-:W-:Y:S05]  /*5590*/  BSYNC B0 ;  /* 0x0000000000007941 */ /* 0x000fea0003800000 */
.L_x_8226:
[----:B------:R-:W-:Y:S01]  /*55a0*/  ISETP.GE.AND P3, PT, R223, R101, PT ;  /* 0x00000065df00720c */ /* 0x000fe20003f66270 */
[----:B------:R-:W-:-:S12]  /*55b0*/  BSSY B0, `(.L_x_8228) ;  /* 0x0000025000007945 */ /* 0x000fd80003800000 */
[----:B------:R-:W-:Y:S05]  /*55c0*/  @P3 BRA `(.L_x_8229) ;  /* 0x00000000008c3947 */ /* 0x000fea0003800000 */
[----:B--2---:R-:W-:Y:S01]  /*55d0*/  IADD3 R43, P3, R44, 0x40, RZ ;  /* 0x000000402c2b7810 */ /* 0x004fe20007f7e0ff */
[----:B------:R-:W-:Y:S01]  /*55e0*/  IMAD.MOV.U32 R40, RZ, RZ, R30 ;  /* 0x000000ffff287224 */ /* 0x000fe200078e001e */
[----:B------:R-:W-:Y:S01]  /*55f0*/  ULDC UR4, c[0x0][0x310] ;  /* 0x0000c40000047ab9 */ /* 0x000fe20000000800 */
        /* <DEDUP_REMOVED lines=32> */
.L_x_8229:
[----:B------:R-:W-:Y:S05]  /*5800*/  BSYNC B0 ;  /* 0x0000000000007941 */ /* 0x000fea0003800000 */
.L_x_8228:
        /* <DEDUP_REMOVED lines=12> */
[----:B--23--:R-:W-:Y:S02]  /*58d0*/  SEL R40, RZ, 0x1, P3 ;  /* 0x00000001ff287807 */ /* 0x00cfe40001800000 */
        /* <DEDUP_REMOVED lines=9> */
.L_x_8178:
[----:B------:R-:W-:Y:S02]  /*5970*/  ISETP.GE.AND P2, PT, R199, 0x1, PT ;  /* 0x00000001c700780c */ /* 0x000fe40003f46270 */
[----:B------:R-:W-:Y:S02]  /*5980*/  CS2R R6, SRZ ;  /* 0x0000000000067805 */ /* 0x000fe4000001ff00 */
[----:B------:R-:W-:Y:S02]  /*5990*/  PLOP3.LUT P1, PT, PT, PT, PT, 0x80, 0x0 ;  /* 0x000000000000781c */ /* 0x000fe40003f2f070 */
        /* <DEDUP_REMOVED lines=36> */
[----:B----4-:R-:W-:Y:S02]  /*5be0*/  CS2R R94, SRZ ;  /* 0x00000000005e7805 */ /* 0x010fe4000001ff00 */
        /* <DEDUP_REMOVED lines=29> */
[----:B------:R-:W-:Y:S01]  /*5dc0*/  IMAD.MOV.U32 R9, RZ, RZ, RZ ;  /* 0x000000ffff097224 */ /* 0x000fe200078e00ff */
[----:B------:R-:W-:Y:S06]  /*5dd0*/  @P0 BRA `(.L_x_8231) ;  /* 0x00000000000c0947 */ /* 0x000fec0003800000 */
[----:B------:R-:W0:Y:S01]  /*5de0*/  FENCE.VIEW.ASYNC.G ;  /* 0x00000000000073c6 */ /* 0x000e220000000100 */
[----:B------:R-:W-:Y:S05]  /*5df0*/  WARPSYNC.ALL ;  /* 0x0000000000007948 */ /* 0x000fea0003800000 */
[----:B0-----:R-:W-:Y:S06]  /*5e00*/  BAR.ARV 0xc, 0x120 ;  /* 0x0304800000007b1d */ /* 0x001fec0000002000 */
.L_x_8231:
[----:B------:R-:W-:Y:S02]  /*5e10*/  IMAD.MOV.U32 R25, RZ, RZ, RZ ;  /* 0x000000ffff197224 */ /* 0x000fe400078e00ff */
[----:B------:R-:W-:Y:S01]  /*5e20*/  IMAD.MOV.U32 R8, RZ, RZ, RZ ;  /* 0x000000ffff087224 */ /* 0x000fe200078e00ff */
[----:B------:R-:W-:Y:S06]  /*5e30*/  @!P2 BRA `(.L_x_8232) ;  /* 0x000000800028a947 */ /* 0x000fec0003800000 */
[----:B------:R-:W-:-:S03]  /*5e40*/  UMOV UR4, 0xffffffff ;  /* 0xffffffff00047882 */ /* 0x000fc60000000000 */
[----:B------:R-:W-:Y:S05]  /*5e50*/  BRA.DIV UR4, `(.L_x_8233) ;  /* 0x0000010204c47947 */ /* 0x000fea000b800000 */
[----:B------:R0:W1:Y:S02]  /*5e60*/  SHFL.IDX PT, R14, R232, RZ, 0x1f ;  /* 0x00001fffe80e7589 */ /* 0x00006400000e0000 */
.L_x_8415:
[----:B------:R-:W-:Y:S01]  /*5e70*/  VIADD R24, R18, 0x18400 ;  /* 0x0001840012187836 */ /* 0x000fe20000000000 */
[----:B-1----:R-:W-:Y:S01]  /*5e80*/  LEA.HI R0, R14, R14, RZ, 0x1 ;  /* 0x0000000e0e007211 */ /* 0x002fe200078f08ff */
[----:B------:R-:W-:Y:S03]  /*5e90*/  BSSY B6, `(.L_x_8234) ;  /* 0x0000015000067945 */ /* 0x000fe60003800000 */
[----:B------:R-:W-:Y:S02]  /*5ea0*/  LOP3.LUT P0, RZ, R24, 0x1bf, RZ, 0xc0, !PT ;  /* 0x000001bf18ff7812 */ /* 0x000fe4000780c0ff */
[----:B------:R-:W-:-:S05]  /*5eb0*/  LOP3.LUT R35, R0, 0xffffe, RZ, 0xc0, !PT ;  /* 0x000ffffe00237812 */ /* 0x000fca00078ec0ff */
[----:B------:R-:W-:-:S06]  /*5ec0*/  IMAD.IADD R35, R14, 0x1, -R35 ;  /* 0x000000010e237824 */ /* 0x000fcc00078e0a23 */
[----:B------:R-:W-:Y:S05]  /*5ed0*/  @!P0 BRA `(.L_x_8235) ;  /* 0x0000000000408947 */ /* 0x000fea0003800000 */
        /* <DEDUP_REMOVED lines=16> */
.L_x_8235:
[----:B------:R-:W-:Y:S05]  /*5fe0*/  BSYNC B6 ;  /* 0x0000000000067941 */ /* 0x000fea0003800000 */
.L_x_8234:
        /* <DEDUP_REMOVED lines=12> */
.L_x_8239:
[----:B--2---:R2:W3:Y:S02]  /*60b0*/  SYNCS.PHASECHK.TRANS64.TRYWAIT P0, [R18+URZ+0x32400], R3 ;  /* 0x03240003120075a7 */ /* 0x0044e4000800017f */
[----:B---3--:R-:W-:Y:S05]  /*60c0*/  @!P0 NANOSLEEP.SYNCS 0x989680 ;  /* 0x009896800000895d */ /* 0x008fea0003900000 */
[----:B------:R-:W3:Y:S02]  /*60d0*/  @!P0 SYNCS.PHASECHK.TRANS64 P0, [R18+URZ+0x32400], R3 ;  /* 0x03240003120085a7 */ /* 0x000ee4000800007f */
[----:B---3--:R-:W-:Y:S05]  /*60e0*/  @!P0 BRA `(.L_x_8239) ;  /* 0xfffffffc00f08947 */ /* 0x008fea000383ffff */
.L_x_8238:
[----:B------:R-:W-:Y:S05]  /*60f0*/  BSYNC B0 ;  /* 0x0000000000007941 */ /* 0x000fea0003800000 */
.L_x_8237:
[----:B------:R-:W-:Y:S05]  /*6100*/  BRA `(.L_x_8240) ;  /* 0x0000002000707947 */ /* 0x000fea0003800000 */
.L_x_8236:
[----:B-----5:R-:W-:Y:S01]  /*6110*/  SHF.R.S32.HI R0, RZ, 0x1f, R28 ;  /* 0x0000001fff007819 */ /* 0x020fe2000001141c */
[----:B------:R-:W-:Y:S01]  /*6120*/  ULDC.64 UR4, c[0x0][0x3d8] ;  /* 0x0000f60000047ab9 */ /* 0x000fe20000000a00 */
[----:B------:R-:W-:Y:S01]  /*6130*/  ULDC.64 UR6, c[0x0][0x3e8] ;  /* 0x0000fa0000067ab9 */ /* 0x000fe20000000a00 */
[----:B------:R-:W-:Y:S01]  /*6140*/  LOP3.LUT P0, RZ, R24, 0x3ff, RZ, 0xc0, !PT ;  /* 0x000003ff18ff7812 */ /* 0x000fe2000780c0ff */
[----:B------:R-:W-:Y:S01]  /*6150*/  IMAD.WIDE.U32 R4, R28, UR4, RZ ;  /* 0x000000041c047c25 */ /* 0x000fe2000f8e00ff */
[----:B------:R-:W-:Y:S03]  /*6160*/  BSSY B6, `(.L_x_8241) ;  /* 0x0000031000067945 */ /* 0x000fe60003800000 */
[C---:B------:R-:W-:Y:S02]  /*6170*/  IMAD R3, R0.reuse, UR4, RZ ;  /* 0x0000000400037c24 */ /* 0x040fe4000f8e02ff */
[----:B------:R-:W-:-:S02]  /*6180*/  IMAD R7, R0, UR6, RZ ;  /* 0x0000000600077c24 */ /* 0x000fc4000f8e02ff */
[----:B------:R-:W-:Y:S02]  /*6190*/  IMAD.SHL.U32 R24, R227, 0x4, RZ ;  /* 0x00000004e3187824 */ /* 0x000fe400078e00ff */
[C---:B------:R-:W-:Y:S01]  /*61a0*/  IMAD R3, R28.reuse, UR5, R3 ;  /* 0x000000051c037c24 */ /* 0x040fe2000f8e0203 */
[----:B------:R-:W-:Y:S01]  /*61b0*/  ULDC.64 UR4, c[0x0][0x3c8] ;  /* 0x0000f20000047ab9 */ /* 0x000fe20000000a00 */
[----:B------:R-:W-:Y:S01]  /*61c0*/  IMAD R31, R28, UR7, R7 ;  /* 0x000000071c1f7c24 */ /* 0x000fe2000f8e0207 */
[-C--:B------:R-:W-:Y:S01]  /*61d0*/  IADD3 R0, P3, R24, R4.reuse, RZ ;  /* 0x0000000418007210 */ /* 0x080fe20007f7e0ff */
[----:B------:R-:W-:Y:S01]  /*61e0*/  IMAD.WIDE.U32 R6, R28, UR6, RZ ;  /* 0x000000061c067c25 */ /* 0x000fe2000f8e00ff */
[----:B------:R-:W-:Y:S01]  /*61f0*/  SHF.R.S32.HI R10, RZ, 0x1f, R24 ;  /* 0x0000001fff0a7819 */ /* 0x000fe20000011418 */
[----:B------:R-:W-:Y:S01]  /*6200*/  ULDC.64 UR6, c[0x0][0x3e0] ;  /* 0x0000f80000067ab9 */ /* 0x000fe20000000a00 */
[----:B------:R-:W-:Y:S01]  /*6210*/  LEA R28, P2, R4, UR4, 0x1 ;  /* 0x00000004041c7c11 */ /* 0x000fe2000f8408ff */
[----:B------:R-:W-:Y:S01]  /*6220*/  IMAD.IADD R9, R3, 0x1, R5 ;  /* 0x0000000103097824 */ /* 0x000fe200078e0205 */
[----:B------:R-:W-:Y:S01]  /*6230*/  IADD3 R5, P1, R16, R4, RZ ;  /* 0x0000000410057210 */ /* 0x000fe20007f3e0ff */
[----:B------:R-:W-:Y:S01]  /*6240*/  IMAD.IADD R31, R31, 0x1, R7 ;  /* 0x000000011f1f7824 */ /* 0x000fe200078e0207 */
[----:B------:R-:W-:Y:S01]  /*6250*/  IADD3 R8, P4, R24, R6, RZ ;  /* 0x0000000618087210 */ /* 0x000fe20007f9e0ff */
[--C-:B------:R-:W-:Y:S01]  /*6260*/  IMAD.X R3, R10, 0x1, R9.reuse, P3 ;  /* 0x000000010a037824 */ /* 0x100fe200018e0609 */
[--C-:B------:R-:W-:Y:S01]  /*6270*/  LEA.HI.X R29, R4, UR5, R9.reuse, 0x1, P2 ;  /* 0x00000005041d7c11 */ /* 0x100fe200090f0c09 */
[----:B------:R-:W-:Y:S01]  /*6280*/  IMAD.X R4, R17, 0x1, R9, P1 ;  /* 0x0000000111047824 */ /* 0x000fe200008e0609 */
[----:B------:R-:W-:Y:S01]  /*6290*/  LEA R40, P2, R0, UR4, 0x1 ;  /* 0x0000000400287c11 */ /* 0x000fe2000f8408ff */
[----:B------:R-:W-:Y:S01]  /*62a0*/  IMAD.X R7, R10, 0x1, R31, P4 ;  /* 0x000000010a077824 */ /* 0x000fe200020e061f */
[----:B------:R-:W-:-:S02]  /*62b0*/  LEA R42, P5, R8, UR6, 0x1 ;  /* 0x00000006082a7c11 */ /* 0x000fc4000f8a08ff */
[----:B------:R-:W-:Y:S02]  /*62c0*/  LEA.HI.X R41, R0, UR5, R3, 0x1, P2 ;  /* 0x0000000500297c11 */ /* 0x000fe400090f0c03 */
[----:B------:R-:W-:Y:S02]  /*62d0*/  IADD3 R0, P3, R16, R6, RZ ;  /* 0x0000000610007210 */ /* 0x000fe40007f7e0ff */
[----:B------:R-:W-:Y:S02]  /*62e0*/  LEA R30, P2, R6, UR6, 0x1 ;  /* 0x00000006061e7c11 */ /* 0x000fe4000f8408ff */
[----:B------:R-:W-:Y:S01]  /*62f0*/  LEA R36, P4, R5, UR4, 0x1 ;  /* 0x0000000405247c11 */ /* 0x000fe2000f8808ff */
[----:B------:R-:W-:Y:S01]  /*6300*/  IMAD.X R3, R17, 0x1, R31, P3 ;  /* 0x0000000111037824 */ /* 0x000fe200018e061f */
        /* <DEDUP_REMOVED lines=22> */
.L_x_8242:
[----:B------:R-:W-:Y:S05]  /*6470*/  BSYNC B6 ;  /* 0x0000000000067941 */ /* 0x000fea0003800000 */
.L_x_8241:
        /* <DEDUP_REMOVED lines=28> */
.L_x_8246:
[----:B------:R-:W-:Y:S05]  /*6640*/  BSYNC B1 ;  /* 0x0000000000017941 */ /* 0x000fea0003800000 */
.L_x_8245:
[----:B------:R-:W-:Y:S01]  /*6650*/  UMOV UR4, 0xffffffff ;  /* 0xffffffff00047882 */ /* 0x000fe20000000000 */
[----:B-----5:R-:W-:Y:S01]  /*6660*/  IMAD.MOV.U32 R10, RZ, RZ, R6 ;  /* 0x000000ffff0a7224 */ /* 0x020fe200078e0006 */
[--C-:B------:R-:W-:Y:S01]  /*6670*/  SHF.R.U64 R6, R6, 0x10, R7.reuse ;  /* 0x0000001006067819 */ /* 0x100fe20000001207 */
[--C-:B------:R-:W-:Y:S01]  /*6680*/  IMAD.MOV.U32 R25, RZ, RZ, R7.reuse ;  /* 0x000000ffff197224 */ /* 0x100fe200078e0007 */
[----:B------:R-:W-:Y:S02]  /*6690*/  SHF.R.U32.HI R39, RZ, 0x10, R7 ;  /* 0x00000010ff277819 */ /* 0x000fe40000011607 */
[----:B------:R-:W-:Y:S01]  /*66a0*/  LEA.HI R0, R224, R224, RZ, 0x1 ;  /* 0x000000e0e0007211 */ /* 0x000fe200078f08ff */
[----:B------:R-:W-:Y:S06]  /*66b0*/  BRA.DIV UR4, `(.L_x_8247) ;  /* 0x000000fa04d47947 */ /* 0x000fec000b800000 */
.L_x_8418:
[----:B------:R-:W-:Y:S01]  /*66c0*/  UMOV UR4, 0xffffffff ;  /* 0xffffffff00047882 */ /* 0x000fe20000000000 */
[----:B------:R-:W-:Y:S02]  /*66d0*/  LOP3.LUT R3, R0, 0xfffffffe, RZ, 0xc0, !PT ;  /* 0xfffffffe00037812 */ /* 0x000fe400078ec0ff */
[----:B------:R-:W-:Y:S05]  /*66e0*/  BRA.DIV UR4, `(.L_x_8248) ;  /* 0x000000fa04f07947 */ /* 0x000fea000b800000 */
.L_x_8421:
[----:B------:R-:W-:Y:S01]  /*66f0*/  UMOV UR4, 0xffffffff ;  /* 0xffffffff00047882 */ /* 0x000fe20000000000 */
[----:B------:R-:W-:Y:S02]  /*6700*/  IMAD.IADD R0, R224, 0x1, -R3 ;  /* 0x00000001e0007824 */ /* 0x000fe400078e0a03 */
[----:B------:R-:W-:Y:S05]  /*6710*/  BRA.DIV UR4, `(.L_x_8249) ;  /* 0x000000fe040c7947 */ /* 0x000fea000b800000 */
.L_x_8424:
[----:B------:R-:W-:Y:S01]  /*6720*/  UMOV UR4, 0xffffffff ;  /* 0xffffffff00047882 */ /* 0x000fe20000000000 */
[----:B------:R-:W-:Y:S02]  /*6730*/  SHF.L.U32 R7, R0, 0x1f, RZ ;  /* 0x0000001f00077819 */ /* 0x000fe400000006ff */
[----:B------:R-:W-:Y:S05]  /*6740*/  BRA.DIV UR4, `(.L_x_8250) ;  /* 0x000000fe04287947 */ /* 0x000fea000b800000 */
.L_x_8427:
[----:B------:R-:W2:Y:S01]  /*6750*/  SYNCS.PHASECHK.TRANS64.TRYWAIT P1, [R18+URZ+0x32400], R7 ;  /* 0x03240007120075a7 */ /* 0x000ea2000802017f */
[----:B------:R-:W-:Y:S01]  /*6760*/  LOP3.LUT P2, RZ, R228, 0x4, RZ, 0xc0, !PT ;  /* 0x00000004e4ff7812 */ /* 0x000fe2000784c0ff */
[----:B------:R-:W-:Y:S01]  /*6770*/  IMAD R9, R217, 0x200, R8 ;  /* 0x00000200d9097824 */ /* 0x000fe200078e0208 */
[----:B------:R-:W-:Y:S01]  /*6780*/  SHF.R.U64 R11, R4, 0x10, R5 ;  /* 0x00000010040b7819 */ /* 0x000fe20000001205 */
[----:B------:R-:W-:Y:S01]  /*6790*/  IMAD.MOV.U32 R33, RZ, RZ, R4 ;  /* 0x000000ffff217224 */ /* 0x000fe200078e0004 */
[--C-:B------:R-:W-:Y:S01]  /*67a0*/  SHF.R.U64 R12, R26, 0x10, R27.reuse ;  /* 0x000000101a0c7819 */ /* 0x100fe2000000121b */
[----:B------:R-:W-:Y:S01]  /*67b0*/  IMAD R9, R9, 0x2, R18 ;  /* 0x0000000209097824 */ /* 0x000fe200078e0212 */
[----:B------:R-:W-:Y:S01]  /*67c0*/  SHF.R.U32.HI R13, RZ, 0x10, R27 ;  /* 0x00000010ff0d7819 */ /* 0x000fe2000001161b */
[--C-:B------:R-:W-:Y:S01]  /*67d0*/  IMAD.MOV.U32 R8, RZ, RZ, R5.reuse ;  /* 0x000000ffff087224 */ /* 0x100fe200078e0005 */
[----:B------:R-:W-:Y:S01]  /*67e0*/  SHF.R.U32.HI R5, RZ, 0x10, R5 ;  /* 0x00000010ff057819 */ /* 0x000fe20000011605 */
        /* <DEDUP_REMOVED lines=8> */
[----:B------:R-:W-:Y:S01]  /*6870*/  VIADD R4, R9, 0x18400 ;  /* 0x0001840009047836 */ /* 0x000fe20000000000 */
        /* <DEDUP_REMOVED lines=9> */
[----:B--2---:R-:W-:Y:S06]  /*6910*/  @!P1 BRA `(.L_x_8252) ;  /* 0x000000f800dc9947 */ /* 0x004fec0003800000 */
.L_x_8428:
[----:B------:R-:W-:Y:S05]  /*6920*/  BSYNC B1 ;  /* 0x0000000000017941 */ /* 0x000fea0003800000 */
.L_x_8251:
[----:B------:R-:W-:Y:S04]  /*6930*/  BSSY B1, `(.L_x_8253) ;  /* 0x0000056000017945 */ /* 0x000fe80003800000 */
[----:B------:R-:W-:Y:S05]  /*6940*/  @P0 BRA `(.L_x_8254) ;  /* 0x0000000400500947 */ /* 0x000fea0003800000 */
[----:B------:R-:W3:Y:S01]  /*6950*/  LDC R5, c[0x0][0x3d4] ;  /* 0x0000f500ff057b82 */ /* 0x000ee20000000800 */
[C---:B------:R-:W-:Y:S01]  /*6960*/  VIADD R4, R24.reuse, 0x10 ;  /* 0x0000001018047836 */ /* 0x040fe20000000000 */
[----:B------:R-:W-:Y:S01]  /*6970*/  BSSY B2, `(.L_x_8255) ;  /* 0x000002a000027945 */ /* 0x000fe20003800000 */
[----:B---3--:R-:W-:-:S03]  /*6980*/  ISETP.GE.AND P0, PT, R24, R5, PT ;  /* 0x000000051800720c */ /* 0x008fc60003f06270 */
[----:B------:R-:W-:-:S10]  /*6990*/  ISETP.GE.AND P1, PT, R4, R5, PT ;  /* 0x000000050400720c */ /* 0x000fd40003f26270 */
[----:B------:R-:W-:Y:S05]  /*69a0*/  @P0 BRA `(.L_x_8256) ;  /* 0x0000000000980947 */ /* 0x000fea0003800000 */
[----:B--2---:R-:W2:Y:S01]  /*69b0*/  LDS.128 R4, [R9+0x18400] ;  /* 0x0184000009047984 */ /* 0x004ea20000000c00 */
        /* <DEDUP_REMOVED lines=37> */
.L_x_8256:
[----:B------:R-:W-:Y:S05]  /*6c10*/  BSYNC B2 ;  /* 0x0000000000027941 */ /* 0x000fea0003800000 */
.L_x_8255:
[----:B------:R-:W-:Y:S05]  /*6c20*/  @P1 BRA `(.L_x_8254) ;  /* 0x0000000000981947 */ /* 0x000fea0003800000 */
[----:B--23--:R-:W2:Y:S01]  /*6c30*/  LDS.128 R4, [R3] ;  /* 0x0000000003047984 */ /* 0x00cea20000000c00 */
        /* <DEDUP_REMOVED lines=37> */
.L_x_8254:
[----:B------:R-:W-:Y:S05]  /*6e90*/  BSYNC B1 ;  /* 0x0000000000017941 */ /* 0x000fea0003800000 */
.L_x_8253:
[----:B------:R-:W-:-:S13]  /*6ea0*/  ISETP.GE.AND P0, PT, R223, R32, PT ;  /* 0x00000020df00720c */ /* 0x000fda0003f06270 */
[----:B------:R-:W-:Y:S05]  /*6eb0*/  @P0 BRA `(.L_x_8257) ;  /* 0x0000001000e00947 */ /* 0x000fea0003800000 */
[----:B---34-:R-:W3:Y:S01]  /*6ec0*/  LDC R5, c[0x0][0x3d4] ;  /* 0x0000f500ff057b82 */ /* 0x018ee20000000800 */
        /* <DEDUP_REMOVED lines=22> */
[-C--:B------:R-:W-:Y:S01]  /*7030*/  FFMA.FTZ R21, R24, R10.reuse, R21 ;  /* 0x0000000a18157223 */ /* 0x080fe20000010015 */
[----:B------:R-:W-:Y:S01]  /*7040*/  FFMA.FTZ R4, R20, R10, -R15 ;  /* 0x0000000a14047223 */ /* 0x000fe2000001080f */
[----:B------:R-:W-:-:S02]  /*7050*/  IMAD.U32 R24, R31, 0x10000, RZ ;  /* 0x000100001f187824 */ /* 0x000fc400078e00ff */
[-C--:B------:R-:W-:Y:S01]  /*7060*/  FMUL.FTZ R14, R25, R5.reuse ;  /* 0x00000005190e7220 */ /* 0x080fe20000410000 */
[----:B------:R-:W-:Y:S01]  /*7070*/  FMUL.FTZ R10, R29, R5 ;  /* 0x000000051d0a7220 */ /* 0x000fe20000410000 */
[----:B------:R-:W-:Y:S01]  /*7080*/  LOP3.LUT R31, R31, 0xffff0000, RZ, 0xc0, !PT ;  /* 0xffff00001f1f7812 */ /* 0x000fe200078ec0ff */
[-C--:B------:R-:W-:Y:S01]  /*7090*/  FMUL.FTZ R15, R24, R6.reuse ;  /* 0x00000006180f7220 */ /* 0x080fe20000410000 */
[-C--:B------:R-:W-:Y:S01]  /*70a0*/  FFMA.FTZ R5, R29, R11.reuse, -R14 ;  /* 0x0000000b1d057223 */ /* 0x080fe2000001080e */
[----:B------:R-:W-:Y:S01]  /*70b0*/  FFMA.FTZ R10, R25, R11, R10 ;  /* 0x0000000b190a7223 */ /* 0x000fe2000001000a */
[C---:B------:R-:W-:Y:S01]  /*70c0*/  FMUL.FTZ R11, R26.reuse, R6 ;  /* 0x000000061a0b7220 */ /* 0x040fe20000410000 */
[-C--:B------:R-:W-:Y:S01]  /*70d0*/  FMUL.FTZ R14, R27, R7.reuse ;  /* 0x000000071b0e7220 */ /* 0x080fe20000410000 */
[C---:B------:R-:W-:Y:S01]  /*70e0*/  FMUL.FTZ R20, R31.reuse, R7 ;  /* 0x000000071f147220 */ /* 0x040fe20000410000 */
[-C--:B------:R-:W-:Y:S01]  /*70f0*/  FFMA.FTZ R15, R26, R12.reuse, R15 ;  /* 0x0000000c1a0f7223 */ /* 0x080fe2000001000f */
[----:B------:R-:W-:Y:S01]  /*7100*/  FFMA.FTZ R6, R24, R12, -R11 ;  /* 0x0000000c18067223 */ /* 0x000fe2000001080b */
[-C--:B------:R-:W-:Y:S01]  /*7110*/  FFMA.FTZ R7, R31, R13.reuse, -R14 ;  /* 0x0000000d1f077223 */ /* 0x080fe2000001080e */
[----:B------:R-:W-:Y:S01]  /*7120*/  FFMA.FTZ R20, R27, R13, R20 ;  /* 0x0000000d1b147223 */ /* 0x000fe20000010014 */
[----:B------:R-:W-:-:S02]  /*7130*/  F2FP.BF16.F32.PACK_AB R4, R21, R4 ;  /* 0x000000041504723e */ /* 0x000fc400000010ff */
[----:B------:R-:W-:Y:S02]  /*7140*/  F2FP.BF16.F32.PACK_AB R5, R10, R5 ;  /* 0x000000050a05723e */ /* 0x000fe400000010ff */
[----:B------:R-:W-:Y:S02]  /*7150*/  F2FP.BF16.F32.PACK_AB R6, R15, R6 ;  /* 0x000000060f06723e */ /* 0x000fe400000010ff */
[----:B------:R-:W-:-:S05]  /*7160*/  F2FP.BF16.F32.PACK_AB R7, R20, R7 ;  /* 0x000000071407723e */ /* 0x000fca00000010ff */
[----:B------:R3:W-:Y:S02]  /*7170*/  STS.128 [R9+0x1a400], R4 ;  /* 0x01a4000409007388 */ /* 0x0007e40000000c00 */
.L_x_8259:
[----:B------:R-:W-:Y:S05]  /*7180*/  BSYNC B1 ;  /* 0x0000000000017941 */ /* 0x000fea0003800000 */
.L_x_8258:
[----:B------:R-:W-:Y:S05]  /*7190*/  @P1 BRA `(.L_x_8257) ;  /* 0x0000001000281947 */ /* 0x000fea0003800000 */
[----:B--23--:R-:W2:Y:S01]  /*71a0*/  LDS.128 R4, [R3+0x2000] ;  /* 0x0020000003047984 */ /* 0x00cea20000000c00 */
        /* <DEDUP_REMOVED lines=17> */
[----:B------:R-:W-:Y:S01]  /*72c0*/  FMUL.FTZ R13, R26, R5 ;  /* 0x000000051a0d7220 */ /* 0x000fe20000410000 */
[----:B------:R-:W-:Y:S01]  /*72d0*/  FFMA.FTZ R9, R21, R9, R20 ;  /* 0x0000000915097223 */ /* 0x000fe20000010014 */
[----:B------:R-:W-:Y:S01]  /*72e0*/  FMUL.FTZ R15, R24, R5 ;  /* 0x00000005180f7220 */ /* 0x000fe20000410000 */
[C---:B------:R-:W-:Y:S01]  /*72f0*/  LOP3.LUT R20, R8.reuse, 0xffff0000, RZ, 0xc0, !PT ;  /* 0xffff000008147812 */ /* 0x040fe200078ec0ff */
[----:B------:R-:W-:-:S02]  /*7300*/  IMAD.U32 R21, R8, 0x10000, RZ ;  /* 0x0001000008157824 */ /* 0x000fc400078e00ff */
        /* <DEDUP_REMOVED lines=16> */
.L_x_8244:
        /* <DEDUP_REMOVED lines=14> */
.L_x_8431:
[----:B------:R-:W-:Y:S01]  /*74f0*/  UMOV UR4, 0xffffffff ;  /* 0xffffffff00047882 */ /* 0x000fe20000000000 */
[----:B------:R-:W-:Y:S02]  /*7500*/  LOP3.LUT R3, R0, 0xfffffffe, RZ, 0xc0, !PT ;  /* 0xfffffffe00037812 */ /* 0x000fe400078ec0ff */
[----:B------:R-:W-:Y:S05]  /*7510*/  BRA.DIV UR4, `(.L_x_8261) ;  /* 0x000000f204187947 */ /* 0x000fea000b800000 */
.L_x_8434:
[----:B------:R-:W-:Y:S01]  /*7520*/  UMOV UR4, 0xffffffff ;  /* 0xffffffff00047882 */ /* 0x000fe20000000000 */
[----:B------:R-:W-:Y:S02]  /*7530*/  IMAD.IADD R0, R224, 0x1, -R3 ;  /* 0x00000001e0007824 */ /* 0x000fe400078e0a03 */
[----:B------:R-:W-:Y:S05]  /*7540*/  BRA.DIV UR4, `(.L_x_8262) ;  /* 0x000000f204347947 */ /* 0x000fea000b800000 */
.L_x_8437:
[----:B------:R-:W-:Y:S01]  /*7550*/  UMOV UR4, 0xffffffff ;  /* 0xffffffff00047882 */ /* 0x000fe20000000000 */
[----:B------:R-:W-:Y:S02]  /*7560*/  SHF.L.U32 R3, R0, 0x1f, RZ ;  /* 0x0000001f00037819 */ /* 0x000fe400000006ff */
[----:B------:R-:W-:Y:S05]  /*7570*/  BRA.DIV UR4, `(.L_x_8263) ;  /* 0x000000f204507947 */ /* 0x000fea000b800000 */
.L_x_8440:
[----:B------:R-:W2:Y:S01]  /*7580*/  SYNCS.PHASECHK.TRANS64.TRYWAIT P1, [R18+URZ+0x32400], R3 ;  /* 0x03240003120075a7 */ /* 0x000ea2000802017f */
[----:B-----5:R-:W-:Y:S01]  /*7590*/  IMAD.MOV.U32 R42, RZ, RZ, R4 ;  /* 0x000000ffff2a7224 */ /* 0x020fe200078e0004 */
[----:B------:R-:W-:Y:S01]  /*75a0*/  SHF.R.U64 R4, R4, 0x10, R5 ;  /* 0x0000001004047819 */ /* 0x000fe20000001205 */
[----:B------:R-:W-:Y:S01]  /*75b0*/  IMAD.MOV.U32 R43, RZ, RZ, R6 ;  /* 0x000000ffff2b7224 */ /* 0x000fe200078e0006 */
[----:B------:R-:W-:Y:S01]  /*75c0*/  SHF.R.U64 R6, R6, 0x10, R7 ;  /* 0x0000001006067819 */ /* 0x000fe20000001207 */
[--C-:B------:R-:W-:Y:S01]  /*75d0*/  IMAD.MOV.U32 R13, RZ, RZ, R5.reuse ;  /* 0x000000ffff0d7224 */ /* 0x100fe200078e0005 */
[----:B------:R-:W-:Y:S01]  /*75e0*/  SHF.R.U32.HI R5, RZ, 0x10, R5 ;  /* 0x00000010ff057819 */ /* 0x000fe20000011605 */
[--C-:B------:R-:W-:Y:S01]  /*75f0*/  IMAD.MOV.U32 R12, RZ, RZ, R7.reuse ;  /* 0x000000ffff0c7224 */ /* 0x100fe200078e0007 */
[----:B------:R-:W-:Y:S01]  /*7600*/  SHF.R.U32.HI R7, RZ, 0x10, R7 ;  /* 0x00000010ff077819 */ /* 0x000fe20000011607 */
[----:B------:R-:W-:Y:S01]  /*7610*/  IMAD.MOV.U32 R44, RZ, RZ, R24 ;  /* 0x000000ffff2c7224 */ /* 0x000fe200078e0018 */
[-C--:B------:R-:W-:Y:S01]  /*7620*/  ISETP.GE.OR P2, PT, R19, R8.reuse, P0 ;  /* 0x000000081300720c */ /* 0x080fe20000746670 */
[----:B------:R-:W-:Y:S01]  /*7630*/  IMAD.MOV.U32 R14, RZ, RZ, R25 ;  /* 0x000000ffff0e7224 */ /* 0x000fe200078e0019 */
[----:B------:R-:W-:Y:S01]  /*7640*/  PRMT R42, R42, 0x5410, R4 ;  /* 0x000054102a2a7816 */ /* 0x000fe20000000004 */
[----:B------:R-:W-:Y:S01]  /*7650*/  IMAD.MOV.U32 R45, RZ, RZ, R26 ;  /* 0x000000ffff2d7224 */ /* 0x000fe200078e001a */
[----:B------:R-:W-:Y:S01]  /*7660*/  ISETP.GE.OR P0, PT, R223, R8, P0 ;  /* 0x00000008df00720c */ /* 0x000fe20000706670 */
[----:B------:R-:W-:Y:S01]  /*7670*/  IMAD.MOV.U32 R4, RZ, RZ, R27 ;  /* 0x000000ffff047224 */ /* 0x000fe200078e001b */
[----:B------:R-:W-:Y:S01]  /*7680*/  PRMT R13, R13, 0x5410, R5 ;  /* 0x000054100d0d7816 */ /* 0x000fe20000000005 */
[----:B------:R-:W-:Y:S01]  /*7690*/  BSSY B1, `(.L_x_8264) ;  /* 0x000000c000017945 */ /* 0x000fe20003800000 */
[----:B------:R-:W-:-:S02]  /*76a0*/  PRMT R43, R43, 0x5410, R6 ;  /* 0x000054102b2b7816 */ /* 0x000fc40000000006 */
[----:B------:R-:W-:Y:S02]  /*76b0*/  PRMT R12, R12, 0x5410, R7 ;  /* 0x000054100c0c7816 */ /* 0x000fe40000000007 */
[--C-:B------:R-:W-:Y:S02]  /*76c0*/  SHF.R.U64 R5, R24, 0x10, R25.reuse ;  /* 0x0000001018057819 */ /* 0x100fe40000001219 */
[----:B------:R-:W-:Y:S02]  /*76d0*/  SHF.R.U32.HI R6, RZ, 0x10, R25 ;  /* 0x00000010ff067819 */ /* 0x000fe40000011619 */
[--C-:B------:R-:W-:Y:S02]  /*76e0*/  SHF.R.U64 R7, R26, 0x10, R27.reuse ;  /* 0x000000101a077819 */ /* 0x100fe4000000121b */
[----:B------:R-:W-:Y:S02]  /*76f0*/  SHF.R.U32.HI R8, RZ, 0x10, R27 ;  /* 0x00000010ff087819 */ /* 0x000fe4000001161b */
[----:B------:R-:W-:-:S02]  /*7700*/  PRMT R44, R44, 0x5410, R5 ;  /* 0x000054102c2c7816 */ /* 0x000fc40000000005 */
[----:B------:R-:W-:Y:S02]  /*7710*/  PRMT R14, R14, 0x5410, R6 ;  /* 0x000054100e0e7816 */ /* 0x000fe40000000006 */
[----:B------:R-:W-:Y:S02]  /*7720*/  PRMT R45, R45, 0x5410, R7 ;  /* 0x000054102d2d7816 */ /* 0x000fe40000000007 */
[----:B------:R-:W-:Y:S01]  /*7730*/  PRMT R4, R4, 0x5410, R8 ;  /* 0x0000541004047816 */ /* 0x000fe20000000008 */
[----:B--2---:R-:W-:Y:S06]  /*7740*/  @!P1 BRA `(.L_x_8265) ;  /* 0x000000f000049947 */ /* 0x004fec0003800000 */
.L_x_8441:
[----:B------:R-:W-:Y:S05]  /*7750*/  BSYNC B1 ;  /* 0x0000000000017941 */ /* 0x000fea0003800000 */
.L_x_8264:
[----:B------:R-:W-:Y:S01]  /*7760*/  BSSY B1, `(.L_x_8266) ;  /* 0x000005b000017945 */ /* 0x000fe20003800000 */
[----:B--2---:R-:W-:-:S03]  /*7770*/  IMAD.MOV.U32 R3, RZ, RZ, R4 ;  /* 0x000000ffff037224 */ /* 0x004fc600078e0004 */
[----:B------:R-:W-:Y:S05]  /*7780*/  @P2 BRA `(.L_x_8267) ;  /* 0x0000000400602947 */ /* 0x000fea0003800000 */
[----:B------:R-:W-:Y:S01]  /*7790*/  IMAD.SHL.U32 R4, R228, 0x40, RZ ;  /* 0x00000040e4047824 */ /* 0x000fe200078e00ff */
[----:B------:R-:W-:Y:S01]  /*77a0*/  LOP3.LUT R29, R44, 0xffff0000, RZ, 0xc0, !PT ;  /* 0xffff00002c1d7812 */ /* 0x000fe200078ec0ff */
[----:B------:R-:W-:Y:S02]  /*77b0*/  IMAD.IADD R5, R16, 0x1, R47 ;  /* 0x0000000110057824 */ /* 0x000fe400078e022f */
        /* <DEDUP_REMOVED lines=8> */
[C---:B------:R-:W-:Y:S02]  /*7840*/  IMAD R5, R217.reuse, 0x200, R4 ;  /* 0x00000200d9057824 */ /* 0x040fe400078e0204 */
[----:B------:R-:W-:Y:S02]  /*7850*/  IMAD R9, R217, 0x200, R6 ;  /* 0x00000200d9097824 */ /* 0x000fe400078e0206 */
[--C-:B-1----:R-:W-:Y:S02]  /*7860*/  IMAD R38, R5, 0x2, R18.reuse ;  /* 0x0000000205267824 */ /* 0x102fe400078e0212 */
[----:B------:R-:W-:-:S03]  /*7870*/  IMAD R40, R9, 0x2, R18 ;  /* 0x0000000209287824 */ /* 0x000fc600078e0212 */
[----:B------:R-:W1:Y:S04]  /*7880*/  LDS.128 R4, [R38+0x18400] ;  /* 0x0184000026047984 */ /* 0x000e680000000c00 */
[----:B------:R-:W2:Y:S01]  /*7890*/  LDS.128 R8, [R40+0x18400] ;  /* 0x0184000028087984 */ /* 0x000ea20000000c00 */
[C---:B-1----:R-:W-:Y:S01]  /*78a0*/  IMAD.U32 R15, R4.reuse, 0x10000, RZ ;  /* 0x00010000040f7824 */ /* 0x042fe200078e00ff */
        /* <DEDUP_REMOVED lines=19> */
[-C--:B------:R-:W-:Y:S01]  /*79e0*/  FMUL.FTZ R27, R27, R30.reuse ;  /* 0x0000001e1b1b7220 */ /* 0x080fe20000410000 */
[----:B------:R-:W-:Y:S01]  /*79f0*/  LOP3.LUT R25, R43, 0xffff0000, RZ, 0xc0, !PT ;  /* 0xffff00002b197812 */ /* 0x000fe200078ec0ff */
[----:B------:R-:W-:Y:S01]  /*7a00*/  FFMA.FTZ R30, R21, R30, -R8 ;  /* 0x0000001e151e7223 */ /* 0x000fe20000010808 */
[----:B------:R-:W-:-:S02]  /*7a10*/  IMAD.U32 R26, R9, 0x10000, RZ ;  /* 0x00010000091a7824 */ /* 0x000fc400078e00ff */
[----:B------:R-:W-:Y:S01]  /*7a20*/  FFMA.FTZ R34, R21, R34, R27 ;  /* 0x0000002215227223 */ /* 0x000fe2000001001b */
[----:B------:R-:W-:Y:S01]  /*7a30*/  FMUL.FTZ R21, R10, R31 ;  /* 0x0000001f0a157220 */ /* 0x000fe20000410000 */
[----:B------:R-:W-:Y:S02]  /*7a40*/  IMAD.U32 R27, R14, 0x10000, RZ ;  /* 0x000100000e1b7824 */ /* 0x000fe400078e00ff */
[----:B------:R-:W-:Y:S01]  /*7a50*/  FFMA.FTZ R29, R4, R29, R15 ;  /* 0x0000001d041d7223 */ /* 0x000fe2000001000f */
[----:B------:R-:W-:Y:S02]  /*7a60*/  IMAD.U32 R20, R5, 0x10000, RZ ;  /* 0x0001000005147824 */ /* 0x000fe400078e00ff */
[-C--:B------:R-:W-:Y:S01]  /*7a70*/  FMUL.FTZ R41, R10, R25.reuse ;  /* 0x000000190a297220 */ /* 0x080fe20000410000 */
[----:B------:R-:W-:Y:S02]  /*7a80*/  IMAD.U32 R15, R13, 0x10000, RZ ;  /* 0x000100000d0f7824 */ /* 0x000fe400078e00ff */
[----:B------:R-:W-:Y:S01]  /*7a90*/  FFMA.FTZ R39, R6, R25, -R21 ;  /* 0x0000001906277223 */ /* 0x000fe20000010815 */
[----:B------:R-:W-:Y:S01]  /*7aa0*/  FMUL.FTZ R37, R26, R27 ;  /* 0x0000001b1a257220 */ /* 0x000fe20000410000 */
[----:B------:R-:W-:-:S02]  /*7ab0*/  IMAD.U32 R28, R11, 0x10000, RZ ;  /* 0x000100000b1c7824 */ /* 0x000fc400078e00ff */
[----:B------:R-:W-:Y:S01]  /*7ac0*/  FMUL.FTZ R26, R26, R15 ;  /* 0x0000000f1a1a7220 */ /* 0x000fe20000410000 */
[----:B------:R-:W-:Y:S02]  /*7ad0*/  IMAD.U32 R25, R3, 0x10000, RZ ;  /* 0x0001000003197824 */ /* 0x000fe400078e00ff */
[----:B------:R-:W-:Y:S01]  /*7ae0*/  FFMA.FTZ R41, R6, R31, R41 ;  /* 0x0000001f06297223 */ /* 0x000fe20000010029 */
[----:B------:R-:W-:Y:S02]  /*7af0*/  IMAD.U32 R21, R12, 0x10000, RZ ;  /* 0x000100000c157824 */ /* 0x000fe400078e00ff */
[----:B------:R-:W-:Y:S01]  /*7b00*/  FFMA.FTZ R37, R20, R15, -R37 ;  /* 0x0000000f14257223 */ /* 0x000fe20000010825 */
[----:B------:R-:W-:Y:S01]  /*7b10*/  IMAD.U32 R24, R7, 0x10000, RZ ;  /* 0x0001000007187824 */ /* 0x000fe200078e00ff */
[----:B------:R-:W-:Y:S01]  /*7b20*/  LOP3.LUT R9, R9, 0xffff0000, RZ, 0xc0, !PT ;  /* 0xffff000009097812 */ /* 0x000fe200078ec0ff */
[C---:B------:R-:W-:Y:S01]  /*7b30*/  FMUL.FTZ R31, R28.reuse, R25 ;  /* 0x000000191c1f7220 */ /* 0x040fe20000410000 */
[----:B------:R-:W-:Y:S01]  /*7b40*/  LOP3.LUT R11, R11, 0xffff0000, RZ, 0xc0, !PT ;  /* 0xffff00000b0b7812 */ /* 0x000fe200078ec0ff */
[----:B------:R-:W-:Y:S01]  /*7b50*/  FMUL.FTZ R15, R28, R21 ;  /* 0x000000151c0f7220 */ /* 0x000fe20000410000 */
[----:B------:R-:W-:Y:S01]  /*7b60*/  LOP3.LUT R8, R14, 0xffff0000, RZ, 0xc0, !PT ;  /* 0xffff00000e087812 */ /* 0x000fe200078ec0ff */
[----:B------:R-:W-:Y:S01]  /*7b70*/  FFMA.FTZ R26, R20, R27, R26 ;  /* 0x0000001b141a7223 */ /* 0x000fe2000001001a */
[----:B------:R-:W-:Y:S01]  /*7b80*/  LOP3.LUT R10, R3, 0xffff0000, RZ, 0xc0, !PT ;  /* 0xffff0000030a7812 */ /* 0x000fe200078ec0ff */
[C---:B------:R-:W-:Y:S01]  /*7b90*/  FFMA.FTZ R31, R24.reuse, R21, -R31 ;  /* 0x00000015181f7223 */ /* 0x040fe2000001081f */
        /* <DEDUP_REMOVED lines=8> */
[----:B------:R-:W-:Y:S01]  /*7c20*/  FMUL.FTZ R11, R11, R6 ;  /* 0x000000060b0b7220 */ /* 0x000fe20000410000 */
[----:B------:R-:W-:Y:S01]  /*7c30*/  FFMA.FTZ R20, R5, R4, -R20 ;  /* 0x0000000405147223 */ /* 0x000fe20000010814 */
        /* <DEDUP_REMOVED lines=13> */
.L_x_8267:
[----:B------:R-:W-:Y:S05]  /*7d10*/  BSYNC B1 ;  /* 0x0000000000017941 */ /* 0x000fea0003800000 */
.L_x_8266:
[----:B------:R-:W-:Y:S05]  /*7d20*/  @P0 BRA `(.L_x_8257) ;  /* 0x0000000400440947 */ /* 0x000fea0003800000 */
[----:B--2---:R-:W-:Y:S01]  /*7d30*/  IMAD.IADD R4, R16, 0x1, R47 ;  /* 0x0000000110047824 */ /* 0x004fe200078e022f */
[----:B-1----:R-:W-:Y:S01]  /*7d40*/  LOP3.LUT R36, R45, 0xffff0000, RZ, 0xc0, !PT ;  /* 0xffff00002d247812 */ /* 0x002fe200078ec0ff */
[C---:B------:R-:W-:Y:S01]  /*7d50*/  IMAD.U32 R32, R44.reuse, 0x10000, RZ ;  /* 0x000100002c207824 */ /* 0x040fe200078e00ff */
[----:B------:R-:W-:Y:S01]  /*7d60*/  LOP3.LUT R44, R44, 0xffff0000, RZ, 0xc0, !PT ;  /* 0xffff00002c2c7812 */ /* 0x000fe200078ec0ff */
[----:B------:R-:W-:Y:S01]  /*7d70*/  IMAD.U32 R30, R42, 0x10000, RZ ;  /* 0x000100002a1e7824 */ /* 0x000fe200078e00ff */
[----:B------:R-:W-:Y:S01]  /*7d80*/  LOP3.LUT R5, R213, 0x38, R4, 0xf8, !PT ;  /* 0x00000038d5057812 */ /* 0x000fe200078ef804 */
[----:B------:R-:W-:Y:S01]  /*7d90*/  IMAD.U32 R47, R14, 0x10000, RZ ;  /* 0x000100000e2f7824 */ /* 0x000fe200078e00ff */
[----:B------:R-:W-:Y:S01]  /*7da0*/  LOP3.LUT R42, R42, 0xffff0000, RZ, 0xc0, !PT ;  /* 0xffff00002a2a7812 */ /* 0x000fe200078ec0ff */
[----:B------:R-:W-:Y:S01]  /*7db0*/  IMAD.U32 R41, R13, 0x10000, RZ ;  /* 0x000100000d297824 */ /* 0x000fe200078e00ff */
[----:B------:R-:W-:Y:S01]  /*7dc0*/  LOP3.LUT R5, R5, R236, RZ, 0x3c, !PT ;  /* 0x000000ec05057212 */ /* 0x000fe200078e3cff */
[----:B------:R-:W-:Y:S01]  /*7dd0*/  IMAD.U32 R34, R45, 0x10000, RZ ;  /* 0x000100002d227824 */ /* 0x000fe200078e00ff */
[----:B------:R-:W-:-:S03]  /*7de0*/  LOP3.LUT R13, R13, 0xffff0000, RZ, 0xc0, !PT ;  /* 0xffff00000d0d7812 */ /* 0x000fc600078ec0ff */
[----:B------:R-:W-:Y:S02]  /*7df0*/  IMAD.IADD R9, R218, 0x1, R5 ;  /* 0x00000001da097824 */ /* 0x000fe400078e0205 */
[----:B------:R-:W1:Y:S02]  /*7e00*/  LDS.128 R4, [R231+0x18400] ;  /* 0x01840000e7047984 */ /* 0x000e640000000c00 */
        /* <DEDUP_REMOVED lines=19> */
[-C--:B------:R-:W-:Y:S01]  /*7f40*/  FMUL.FTZ R26, R47, R27.reuse ;  /* 0x0000001b2f1a7220 */ /* 0x080fe20000410000 */
[----:B------:R-:W-:Y:S01]  /*7f50*/  FMUL.FTZ R30, R41, R27 ;  /* 0x0000001b291e7220 */ /* 0x000fe20000410000 */
[----:B------:R-:W-:-:S02]  /*7f60*/  IMAD.U32 R28, R10, 0x10000, RZ ;  /* 0x000100000a1c7824 */ /* 0x000fc400078e00ff */
[----:B------:R-:W-:Y:S01]  /*7f70*/  FFMA.FTZ R33, R32, R20, R33 ;  /* 0x0000001420217223 */ /* 0x000fe20000010021 */
[-C--:B------:R-:W-:Y:S01]  /*7f80*/  FFMA.FTZ R8, R42, R4.reuse, -R37 ;  /* 0x000000042a087223 */ /* 0x080fe20000010825 */
[----:B------:R-:W-:Y:S01]  /*7f90*/  FFMA.FTZ R20, R44, R4, R39 ;  /* 0x000000042c147223 */ /* 0x000fe20000010027 */
[----:B------:R-:W-:Y:S01]  /*7fa0*/  LOP3.LUT R10, R10, 0xffff0000, RZ, 0xc0, !PT ;  /* 0xffff00000a0a7812 */ /* 0x000fe200078ec0ff */
[-C--:B------:R-:W-:Y:S01]  /*7fb0*/  FFMA.FTZ R26, R41, R21.reuse, -R26 ;  /* 0x00000015291a7223 */ /* 0x080fe2000001081a */
[----:B------:R-:W-:Y:S02]  /*7fc0*/  IMAD.U32 R4, R43, 0x10000, RZ ;  /* 0x000100002b047824 */ /* 0x000fe400078e00ff */
[----:B------:R-:W-:Y:S01]  /*7fd0*/  FFMA.FTZ R30, R47, R21, R30 ;  /* 0x000000152f1e7223 */ /* 0x000fe2000001001e */
[----:B------:R-:W-:Y:S01]  /*7fe0*/  LOP3.LUT R32, R43, 0xffff0000, RZ, 0xc0, !PT ;  /* 0xffff00002b207812 */ /* 0x000fe200078ec0ff */
[----:B------:R-:W-:Y:S01]  /*7ff0*/  FMUL.FTZ R21, R34, R28 ;  /* 0x0000001c22157220 */ /* 0x000fe20000410000 */
[----:B------:R-:W-:-:S02]  /*8000*/  IMAD.U32 R29, R11, 0x10000, RZ ;  /* 0x000100000b1d7824 */ /* 0x000fc400078e00ff */
[C---:B------:R-:W-:Y:S01]  /*8010*/  FMUL.FTZ R27, R4.reuse, R28 ;  /* 0x0000001c041b7220 */ /* 0x040fe20000410000 */
[----:B------:R-:W-:Y:S02]  /*8020*/  IMAD.U32 R43, R3, 0x10000, RZ ;  /* 0x00010000032b7824 */ /* 0x000fe400078e00ff */
[----:B------:R-:W-:Y:S01]  /*8030*/  FFMA.FTZ R21, R4, R24, -R21 ;  /* 0x0000001804157223 */ /* 0x000fe20000010815 */
[-C--:B------:R-:W-:Y:S01]  /*8040*/  FMUL.FTZ R37, R36, R10.reuse ;  /* 0x0000000a24257220 */ /* 0x080fe20000410000 */
[----:B------:R-:W-:Y:S01]  /*8050*/  FMUL.FTZ R39, R32, R10 ;  /* 0x0000000a20277220 */ /* 0x000fe20000410000 */
[----:B------:R-:W-:Y:S02]  /*8060*/  IMAD.U32 R41, R12, 0x10000, RZ ;  /* 0x000100000c297824 */ /* 0x000fe400078e00ff */
[-C--:B------:R-:W-:Y:S01]  /*8070*/  FMUL.FTZ R4, R43, R29.reuse ;  /* 0x0000001d2b047220 */ /* 0x080fe20000410000 */
[----:B------:R-:W-:Y:S01]  /*8080*/  FFMA.FTZ R10, R34, R24, R27 ;  /* 0x00000018220a7223 */ /* 0x000fe2000001001b */
[-C--:B------:R-:W-:Y:S01]  /*8090*/  FFMA.FTZ R24, R32, R6.reuse, -R37 ;  /* 0x0000000620187223 */ /* 0x080fe20000010825 */
[----:B------:R-:W-:Y:S01]  /*80a0*/  FFMA.FTZ R39, R36, R6, R39 ;  /* 0x0000000624277223 */ /* 0x000fe20000010027 */
[C---:B------:R-:W-:Y:S01]  /*80b0*/  FMUL.FTZ R6, R41.reuse, R29 ;  /* 0x0000001d29067220 */ /* 0x040fe20000410000 */
[----:B------:R-:W-:Y:S01]  /*80c0*/  FFMA.FTZ R27, R41, R25, -R4 ;  /* 0x00000019291b7223 */ /* 0x000fe20000010804 */
[----:B------:R-:W-:-:S02]  /*80d0*/  LOP3.LUT R11, R11, 0xffff0000, RZ, 0xc0, !PT ;  /* 0xffff00000b0b7812 */ /* 0x000fc400078ec0ff */
[----:B------:R-:W-:Y:S01]  /*80e0*/  LOP3.LUT R37, R14, 0xffff0000, RZ, 0xc0, !PT ;  /* 0xffff00000e257812 */ /* 0x000fe200078ec0ff */
[----:B------:R-:W-:Y:S01]  /*80f0*/  FFMA.FTZ R25, R43, R25, R6 ;  /* 0x000000192b197223 */ /* 0x000fe20000010006 */
[----:B------:R-:W-:Y:S01]  /*8100*/  LOP3.LUT R41, R3, 0xffff0000, RZ, 0xc0, !PT ;  /* 0xffff000003297812 */ /* 0x000fe200078ec0ff */
[-C--:B------:R-:W-:Y:S01]  /*8110*/  FMUL.FTZ R6, R13, R9.reuse ;  /* 0x000000090d067220 */ /* 0x080fe20000410000 */
[----:B------:R-:W-:Y:S01]  /*8120*/  LOP3.LUT R29, R12, 0xffff0000, RZ, 0xc0, !PT ;  /* 0xffff00000c1d7812 */ /* 0x000fe200078ec0ff */
[----:B------:R-:W-:Y:S01]  /*8130*/  FMUL.FTZ R4, R37, R9 ;  /* 0x0000000925047220 */ /* 0x000fe20000410000 */
[----:B------:R-:W-:Y:S01]  /*8140*/  F2FP.BF16.F32.PACK_AB R10, R39, R10 ;  /* 0x0000000a270a723e */ /* 0x000fe200000010ff */
[----:B------:R-:W-:Y:S01]  /*8150*/  FMUL.FTZ R12, R41, R11 ;  /* 0x0000000b290c7220 */ /* 0x000fe20000410000 */
[----:B------:R-:W-:Y:S01]  /*8160*/  FFMA.FTZ R9, R37, R5, R6 ;  /* 0x0000000525097223 */ /* 0x000fe20000010006 */
[----:B------:R-:W-:Y:S01]  /*8170*/  FMUL.FTZ R14, R29, R11 ;  /* 0x0000000b1d0e7220 */ /* 0x000fe20000410000 */
[----:B------:R-:W-:Y:S01]  /*8180*/  FFMA.FTZ R3, R13, R5, -R4 ;  /* 0x000000050d037223 */ /* 0x000fe20000010804 */
        /* <DEDUP_REMOVED lines=11> */
.L_x_8257:
[----:B------:R-:W-:Y:S05]  /*8240*/  BSYNC B0 ;  /* 0x0000000000007941 */ /* 0x000fea0003800000 */
.L_x_8243:
        /* <DEDUP_REMOVED lines=8> */
.L_x_8240:
[----:B-12-4-:R-:W2:Y:S01]  /*82d0*/  LDL R3, [R1+0x7c] ;  /* 0x00007c0001037983 */ /* 0x016ea20000100800 */
[----:B---3--:R-:W1:Y:S02]  /*82e0*/  S2R R4, SR_TID.X ;  /* 0x0000000000047919 */ /* 0x008e640000002100 */
[----:B-1----:R-:W-:-:S05]  /*82f0*/  SHF.R.U32.HI R4, RZ, 0x7, R4 ;  /* 0x00000007ff047819 */ /* 0x002fca0000011604 */
[----:B------:R-:W-:Y:S01]  /*8300*/  VIADD R170, R4, 0x8 ;  /* 0x0000000804aa7836 */ /* 0x000fe20000000000 */
[----:B--2---:R-:W-:-:S13]  /*8310*/  R2UR UR4, R3 ;  /* 0x00000000030472ca */ /* 0x004fda00000e0000 */
[----:B------:R-:W-:-:S05]  /*8320*/  IMAD.U32 R3, RZ, RZ, UR4 ;  /* 0x00000004ff037e24 */ /* 0x000fca000f8e00ff */
[----:B------:R-:W-:Y:S01]  /*8330*/  ISETP.NE.AND P0, PT, R3, 0x3, PT ;  /* 0x000000030300780c */ /* 0x000fe20003f05270 */
[----:B------:R-:W-:Y:S05]  /*8340*/  WARPSYNC.ALL ;  /* 0x0000000000007948 */ /* 0x000fea0003800000 */
[----:B------:R1:W-:Y:S07]  /*8350*/  BAR.SYNC.DEFER_BLOCKING R170, 0x100 ;  /* 0x000400aa0000751d */ /* 0x0003ee0000010000 */
[----:B-1----:R-:W-:Y:S05]  /*8360*/  @!P0 BRA `(.L_x_8268) ;  /* 0x0000000000048947 */ /* 0x002fea0003800000 */
[----:B------:R-:W-:Y:S01]  /*8370*/  BPT.TRAP 0x1 ;  /* 0x000000040000795c */ /* 0x000fe20000300000 */
.L_x_8268:
[----:B------:R-:W-:Y:S01]  /*8380*/  IMAD R3, R22, 0x8, R18 ;  /* 0x0000000816037824 */ /* 0x000fe200078e0212 */
[----:B------:R-:W-:-:S04]  /*8390*/  SHF.L.U32 R6, R200, 0x1f, RZ ;  /* 0x0000001fc8067819 */ /* 0x000fc800000006ff */
[----:B------:R1:W2:Y:S01]  /*83a0*/  SYNCS.PHASECHK.TRANS64.TRYWAIT P1, [R3+URZ+0x32430], R6 ;  /* 0x03243006030075a7 */ /* 0x0002a2000802017f */
[----:B------:R-:W-:Y:S05]  /*83b0*/  @!P0 BRA `(.L_x_8269) ;  /* 0x0000000000048947 */ /* 0x000fea0003800000 */
[----:B------:R-:W-:Y:S01]  /*83c0*/  BPT.TRAP 0x1 ;  /* 0x000000040000795c */ /* 0x000fe20000300000 */
.L_x_8269:
[----:B------:R-:W-:-:S05]  /*83d0*/  VIADD R4, R18, 0x1c400 ;  /* 0x0001c40012047836 */ /* 0x000fca0000000000 */
[----:B------:R-:W-:-:S04]  /*83e0*/  SHF.R.U32.HI R4, RZ, 0x4, R4 ;  /* 0x00000004ff047819 */ /* 0x000fc80000011604 */
[----:B------:R-:W-:Y:S01]  /*83f0*/  LOP3.LUT R4, R4, 0x3fff, RZ, 0xc0, !PT ;  /* 0x00003fff04047812 */ /* 0x000fe200078ec0ff */
[----:B--2---:R-:W-:Y:S06]  /*8400*/  @P1 BRA `(.L_x_8270) ;  /* 0x0000000000081947 */ /* 0x004fec0003800000 */
[----:B------:R-:W2:Y:S02]  /*8410*/  SYNCS.PHASECHK.TRANS64.TRYWAIT P1, [R3+URZ+0x32430], R6 ;  /* 0x03243006030075a7 */ /* 0x000ea4000802017f */
[----:B--2---:R-:W-:Y:S05]  /*8420*/  @!P1 BRA `(.L_x_8271) ;  /* 0x000000e000e09947 */ /* 0x004fea0003800000 */
.L_x_8270:
[----:B------:R-:W-:Y:S05]  /*8430*/  WARPSYNC.ALL ;  /* 0x0000000000007948 */ /* 0x000fea0003800000 */
[----:B------:R-:W-:Y:S01]  /*8440*/  LOP3.LUT R216, R4, 0x10000, RZ, 0xfc, !PT ;  /* 0x0001000004d87812 */ /* 0x000fe200078efcff */
[----:B------:R-:W-:Y:S01]  /*8450*/  IMAD R35, R35, 0x2000, R18 ;  /* 0x0000200023237824 */ /* 0x000fe200078e0212 */
[----:B------:R-:W-:-:S03]  /*8460*/  UMOV UR9, 0x40000040 ;  /* 0x4000004000097882 */ /* 0x000fc60000000000 */
[----:B------:R-:W-:Y:S01]  /*8470*/  IMAD R4, R22, 0x300, R216 ;  /* 0x0000030016047824 */ /* 0x000fe200078e02d8 */
[----:B------:R-:W-:Y:S01]  /*8480*/  BSSY B0, `(.L_x_8272) ;  /* 0x000003a000007945 */ /* 0x000fe20003800000 */
[----:B------:R-:W-:Y:S01]  /*8490*/  IMAD.MOV.U32 R5, RZ, RZ, 0x40000040 ;  /* 0x40000040ff057424 */ /* 0x000fe200078e00ff */
[----:B------:R-:W-:Y:S01]  /*84a0*/  R2UR UR4, R35 ;  /* 0x00000000230472ca */ /* 0x000fe200000e0000 */
[C---:B------:R-:W-:Y:S01]  /*84b0*/  VIADD R8, R4.reuse, 0x2 ;  /* 0x0000000204087836 */ /* 0x040fe20000000000 */
[----:B------:R-:W-:Y:S01]  /*84c0*/  R2UR UR10, R4 ;  /* 0x00000000040a72ca */ /* 0x000fe200000e0000 */
[----:B-----5:R-:W-:Y:S01]  /*84d0*/  WARPGROUP.ARRIVE ;  /* 0x00000000000079c5 */ /* 0x020fe20000000000 */
[----:B------:R-:W-:Y:S01]  /*84e0*/  R2UR UR11, R5 ;  /* 0x00000000050b72ca */ /* 0x000fe200000e0000 */
[----:B------:R-:W-:Y:S02]  /*84f0*/  IMAD.MOV.U32 R9, RZ, RZ, 0x40000040 ;  /* 0x40000040ff097424 */ /* 0x000fe400078e00ff */
[----:B------:R-:W-:-:S02]  /*8500*/  IMAD.U32 R11, RZ, RZ, UR9 ;  /* 0x00000009ff0b7e24 */ /* 0x000fc4000f8e00ff */
[----:B------:R-:W-:-:S04]  /*8510*/  IMAD.MOV.U32 R5, RZ, RZ, 0x40000040 ;  /* 0x40000040ff057424 */ /* 0x000fc800078e00ff */
[----:B------:R-:W-:-:S04]  /*8520*/  UIADD3 UR5, UR4, 0x18400, URZ ;  /* 0x0001840004057890 */ /* 0x000fc8000fffe03f */
[----:B------:R-:W-:-:S04]  /*8530*/  USHF.R.U32.HI UR5, URZ, 0x4, UR5 ;  /* 0x000000043f057899 */ /* 0x000fc80008011605 */
[----:B------:R-:W-:-:S04]  /*8540*/  ULOP3.LUT UR5, UR5, 0x3fff, URZ, 0xc0, !UPT ;  /* 0x00003fff05057892 */ /* 0x000fc8000f8ec03f */
[----:B------:R-:W-:-:S04]  /*8550*/  ULOP3.LUT UR6, UR5, 0x10000, URZ, 0xfc, !UPT ;  /* 0x0001000005067892 */ /* 0x000fc8000f8efc3f */
[----:B------:R-:W-:-:S03]  /*8560*/  UIADD3 UR5, UR6, 0x2, URZ ;  /* 0x0000000206057890 */ /* 0x000fc6000fffe03f */
[----:B------:R-:W-:Y:S02]  /*8570*/  UMOV UR8, UR6 ;  /* 0x0000000600087c82 */ /* 0x000fe40008000000 */
[----:B------:R-:W-:Y:S01]  /*8580*/  HGMMA.64x96x16.F32.BF16 R24, gdesc[UR8], RZ, !UPT, gsb0 ;  /* 0x01600000081879f0 */ /* 0x000fe2000c0018ff */
[----:B------:R-:W-:Y:S01]  /*8590*/  R2UR UR10, R8 ;  /* 0x00000000080a72ca */ /* 0x000fe200000e0000 */
[----:B------:R-:W-:Y:S01]  /*85a0*/  IMAD.U32 R10, RZ, RZ, UR8 ;  /* 0x00000008ff0a7e24 */ /* 0x000fe2000f8e00ff */
[----:B------:R-:W-:Y:S01]  /*85b0*/  R2UR UR11, R9 ;  /* 0x00000000090b72ca */ /* 0x000fe200000e0000 */
[----:B------:R-:W-:Y:S01]  /*85c0*/  UMOV UR8, UR5 ;  /* 0x0000000500087c82 */ /* 0x000fe20008000000 */
[----:B------:R-:W-:Y:S01]  /*85d0*/  UMOV UR9, 0x40000040 ;  /* 0x4000004000097882 */ /* 0x000fe20000000000 */
[C---:B------:R-:W-:Y:S01]  /*85e0*/  VIADD R8, R4.reuse, 0x4 ;  /* 0x0000000404087836 */ /* 0x040fe20000000000 */
[----:B------:R-:W-:Y:S01]  /*85f0*/  UIADD3 UR5, UR6, 0x4, URZ ;  /* 0x0000000406057890 */ /* 0x000fe2000fffe03f */
[----:B------:R-:W-:Y:S01]  /*8600*/  IMAD.MOV.U32 R9, RZ, RZ, 0x40000040 ;  /* 0x40000040ff097424 */ /* 0x000fe200078e00ff */
[----:B------:R3:W-:Y:S01]  /*8610*/  STL.64 [R1+0x70], R10 ;  /* 0x0000700a01007387 */ /* 0x0007e20000100a00 */
[----:B------:R-:W-:-:S02]  /*8620*/  VIADD R4, R4, 0x6 ;  /* 0x0000000604047836 */ /* 0x000fc40000000000 */
[----:B---3--:R-:W-:Y:S02]  /*8630*/  IMAD.U32 R10, RZ, RZ, UR8 ;  /* 0x00000008ff0a7e24 */ /* 0x008fe4000f8e00ff */
[----:B------:R-:W-:-:S05]  /*8640*/  IMAD.U32 R11, RZ, RZ, UR9 ;  /* 0x00000009ff0b7e24 */ /* 0x000fca000f8e00ff */
[----:B------:R-:W-:Y:S01]  /*8650*/  STL.64 [R1+0x68], R10 ;  /* 0x0000680a01007387 */ /* 0x000fe20000100a00 */
[----:B------:R-:W-:Y:S02]  /*8660*/  WARPGROUP.DEPBAR.LE gsb0, 0x0 ;  /* 0x00008000000079c5 */ /* 0x000fe40000010000 */
[----:B------:R-:W-:-:S06]  /*8670*/  WARPGROUP.ARRIVE ;  /* 0x00000000000079c5 */ /* 0x000fcc0000000000 */
[----:B------:R-:W-:Y:S01]  /*8680*/  HGMMA.64x96x16.F32.BF16 R24, gdesc[UR8], R24, gsb0 ;  /* 0x01600000081879f0 */ /* 0x000fe20008001818 */
[----:B------:R-:W-:Y:S01]  /*8690*/  R2UR UR10, R8 ;  /* 0x00000000080a72ca */ /* 0x000fe200000e0000 */
[----:B------:R-:W-:Y:S01]  /*86a0*/  UMOV UR8, UR5 ;  /* 0x0000000500087c82 */ /* 0x000fe20008000000 */
[----:B------:R-:W-:Y:S01]  /*86b0*/  R2UR UR11, R9 ;  /* 0x00000000090b72ca */ /* 0x000fe200000e0000 */
[----:B------:R-:W-:Y:S01]  /*86c0*/  UMOV UR9, 0x40000040 ;  /* 0x4000004000097882 */ /* 0x000fe20000000000 */
[----:B------:R-:W-:Y:S01]  /*86d0*/  UIADD3 UR5, UR6, 0x6, URZ ;  /* 0x0000000606057890 */ /* 0x000fe2000fffe03f */
[----:B------:R-:W-:Y:S02]  /*86e0*/  IMAD.U32 R8, RZ, RZ, UR8 ;  /* 0x00000008ff087e24 */ /* 0x000fe4000f8e00ff */
        /* <DEDUP_REMOVED lines=9> */
[----:B------:R-:W-:Y:S01]  /*8780*/  SHF.L.U32 R5, R0, 0x1f, RZ ;  /* 0x0000001f00057819 */ /* 0x000fe200000006ff */
[----:B---3--:R-:W-:Y:S02]  /*8790*/  IMAD.U32 R8, RZ, RZ, UR8 ;  /* 0x00000008ff087e24 */ /* 0x008fe4000f8e00ff */
[----:B------:R-:W-:-:S05]  /*87a0*/  IMAD.U32 R9, RZ, RZ, UR9 ;  /* 0x00000009ff097e24 */ /* 0x000fca000f8e00ff */
[----:B------:R3:W-:Y:S01]  /*87b0*/  STL.64 [R1+0x58], R8 ;  /* 0x0000580801007387 */ /* 0x0007e20000100a00 */
[----:B------:R-:W-:Y:S02]  /*87c0*/  WARPGROUP.DEPBAR.LE gsb0, 0x0 ;  /* 0x00008000000079c5 */ /* 0x000fe40000010000 */
[----:B------:R-:W-:-:S06]  /*87d0*/  WARPGROUP.ARRIVE ;  /* 0x00000000000079c5 */ /* 0x000fcc0000000000 */
[----:B------:R-:W-:Y:S03]  /*87e0*/  HGMMA.64x96x16.F32.BF16 R24, gdesc[UR8], R24, gsb0 ;  /* 0x01600000081879f0 */ /* 0x000fe60008001818 */
[----:B------:R-:W-:Y:S02]  /*87f0*/  WARPGROUP.DEPBAR.LE gsb0, 0x0 ;  /* 0x00008000000079c5 */ /* 0x000fe40000010000 */
[----:B------:R-:W4:Y:S02]  /*8800*/  SYNCS.PHASECHK.TRANS64.TRYWAIT P1, [R18+URZ+0x32410], R5 ;  /* 0x03241005120075a7 */ /* 0x000f24000802017f */
[----:B---34-:R-:W-:Y:S05]  /*8810*/  @!P1 BRA `(.L_x_8273) ;  /* 0x000000dc00f89947 */ /* 0x018fea0003800000 */
.L_x_8442:
[----:B------:R-:W-:Y:S05]  /*8820*/  BSYNC B0 ;  /* 0x0000000000007941 */ /* 0x000fea0003800000 */
.L_x_8272:
[----:B------:R-:W-:Y:S05]  /*8830*/  @!P0 BRA `(.L_x_8274) ;  /* 0x0000000000048947 */ /* 0x000fea0003800000 */
[----:B------:R-:W-:Y:S01]  /*8840*/  BPT.TRAP 0x1 ;  /* 0x000000040000795c */ /* 0x000fe20000300000 */
.L_x_8274:
[----:B------:R4:W0:Y:S01]  /*8850*/  SYNCS.PHASECHK.TRANS64.TRYWAIT P2, [R3+URZ+0x32450], R6 ;  /* 0x03245006030075a7 */ /* 0x000822000804017f */
[----:B------:R-:W-:Y:S05]  /*8860*/  @!P0 BRA `(.L_x_8275) ;  /* 0x0000000000048947 */ /* 0x000fea0003800000 */
[----:B------:R-:W-:Y:S01]  /*8870*/  BPT.TRAP 0x1 ;  /* 0x000000040000795c */ /* 0x000fe20000300000 */
.L_x_8275:
[----:B------:R-:W5:Y:S01]  /*8880*/  S2R R0, SR_TID.X ;  /* 0x0000000000007919 */ /* 0x000f620000002100 */
[----:B------:R-:W-:Y:S01]  /*8890*/  BSSY B0, `(.L_x_8276) ;  /* 0x0000006000007945 */ /* 0x000fe20003800000 */
[----:B-----5:R-:W-:-:S04]  /*88a0*/  LOP3.LUT R0, R0, 0x7f, RZ, 0xc0, !PT ;  /* 0x0000007f00007812 */ /* 0x020fc800078ec0ff */
[----:B------:R-:W-:Y:S01]  /*88b0*/  ISETP.NE.AND P1, PT, R0, RZ, PT ;  /* 0x000000ff0000720c */ /* 0x000fe20003f25270 */
[----:B0-----:R-:W-:-:S12]  /*88c0*/  @P2 BRA `(.L_x_8277) ;  /* 0x0000000000082947 */ /* 0x001fd80003800000 */
[----:B------:R-:W0:Y:S02]  /*88d0*/  SYNCS.PHASECHK.TRANS64.TRYWAIT P2, [R3+URZ+0x32450], R6 ;  /* 0x03245006030075a7 */ /* 0x000e24000804017f */
[----:B0-----:R-:W-:Y:S05]  /*88e0*/  @!P2 BRA `(.L_x_8278) ;  /* 0x000000dc00d8a947 */ /* 0x001fea0003800000 */
.L_x_8277:
[----:B------:R-:W-:Y:S05]  /*88f0*/  BSYNC B0 ;  /* 0x0000000000007941 */ /* 0x000fea0003800000 */
.L_x_8276:
[----:B------:R-:W-:Y:S05]  /*8900*/  WARPSYNC.ALL ;  /* 0x0000000000007948 */ /* 0x000fea0003800000 */
[----:B------:R-:W-:Y:S01]  /*8910*/  R2UR UR5, R18 ;  /* 0x00000000120572ca */ /* 0x000fe200000e0000 */
[----:B---3--:R-:W-:Y:S01]  /*8920*/  IMAD.MOV.U32 R5, RZ, RZ, 0xc00 ;  /* 0x00000c00ff057424 */ /* 0x008fe200078e00ff */
[----:B------:R-:W-:Y:S01]  /*8930*/  UIADD3 UR4, UR4, 0x22400, URZ ;  /* 0x0002240004047890 */ /* 0x000fe2000fffe03f */
[----:B------:R-:W-:Y:S01]  /*8940*/  WARPGROUP.ARRIVE ;  /* 0x00000000000079c5 */ /* 0x000fe20000000000 */
[----:B------:R-:W-:Y:S01]  /*8950*/  UMOV UR9, 0x40000040 ;  /* 0x4000004000097882 */ /* 0x000fe20000000000 */
[----:B------:R-:W-:Y:S01]  /*8960*/  IMAD.MOV.U32 R7, RZ, RZ, 0x40000040 ;  /* 0x40000040ff077424 */ /* 0x000fe200078e00ff */
[----:B------:R-:W-:Y:S01]  /*8970*/  USHF.R.U32.HI UR4, URZ, 0x4, UR4 ;  /* 0x000000043f047899 */ /* 0x000fe20008011604 */
[----:B------:R-:W-:Y:S01]  /*8980*/  IMAD.U32 R9, RZ, RZ, UR9 ;  /* 0x00000009ff097e24 */ /* 0x000fe2000f8e00ff */
[----:B------:R-:W-:Y:S01]  /*8990*/  UMOV UR53, 0x40000040 ;  /* 0x4000004000357882 */ /* 0x000fe20000000000 */
[----:B------:R-:W-:Y:S01]  /*89a0*/  UMOV UR49, 0x40000040 ;  /* 0x4000004000317882 */ /* 0x000fe20000000000 */
[----:B------:R-:W-:Y:S01]  /*89b0*/  ULOP3.LUT UR4, UR4, 0x3fff, URZ, 0xc0, !UPT ;  /* 0x00003fff04047892 */ /* 0x000fe2000f8ec03f */
[----:B------:R-:W0:Y:S01]  /*89c0*/  S2R R72, SR_TID.X ;  /* 0x0000000000487919 */ /* 0x000e220000002100 */
[----:B------:R-:W-:Y:S01]  /*89d0*/  UMOV UR45, 0x40000040 ;  /* 0x40000040002d7882 */ /* 0x000fe20000000000 */
[----:B------:R-:W-:-:S02]  /*89e0*/  UIADD3 UR5, UR5, 0x400, URZ ;  /* 0x0000040005057890 */ /* 0x000fc4000fffe03f */
[----:B------:R-:W-:Y:S02]  /*89f0*/  ULOP3.LUT UR4, UR4, 0x10000, URZ, 0xfc, !UPT ;  /* 0x0001000004047892 */ /* 0x000fe4000f8efc3f */
[----:B------:R-:W-:Y:S02]  /*8a00*/  USHF.R.U32.HI UR5, URZ, 0x4, UR5 ;  /* 0x000000043f057899 */ /* 0x000fe40008011605 */
[----:B------:R-:W-:Y:S02]  /*8a10*/  UIADD3 UR52, UR4, 0x806, URZ ;  /* 0x0000080604347890 */ /* 0x000fe4000fffe03f */
[----:B------:R-:W-:Y:S01]  /*8a20*/  ULOP3.LUT UR5, UR5, 0x3fff, URZ, 0xc0, !UPT ;  /* 0x00003fff05057892 */ /* 0x000fe2000f8ec03f */
[----:B------:R-:W-:Y:S01]  /*8a30*/  UMOV UR8, UR4 ;  /* 0x0000000400087c82 */ /* 0x000fe20008000000 */
[----:B------:R-:W-:Y:S01]  /*8a40*/  UIADD3 UR48, UR4, 0xc00, URZ ;  /* 0x00000c0004307890 */ /* 0x000fe2000fffe03f */
[----:B------:R-:W-:Y:S01]  /*8a50*/  IMAD.U32 R8, RZ, RZ, UR8 ;  /* 0x00000008ff087e24 */ /* 0x000fe2000f8e00ff */
[----:B------:R-:W-:-:S02]  /*8a60*/  ULOP3.LUT UR6, UR5, 0x10000, URZ, 0xfc, !UPT ;  /* 0x0001000005067892 */ /* 0x000fc4000f8efc3f */
[----:B------:R-:W-:Y:S02]  /*8a70*/  UIADD3 UR44, UR4, 0xc02, URZ ;  /* 0x00000c02042c7890 */ /* 0x000fe4000fffe03f */
[----:B------:R-:W-:Y:S02]  /*8a80*/  UIADD3 UR40, UR4, 0xc04, URZ ;  /* 0x00000c0404287890 */ /* 0x000fe4000fffe03f */
[----:B------:R-:W-:Y:S01]  /*8a90*/  IMAD R4, R22, R5, UR6 ;  /* 0x0000000616047e24 */ /* 0x000fe2000f8e0205 */
[----:B------:R-:W-:Y:S01]  /*8aa0*/  UMOV UR41, 0x40000040 ;  /* 0x4000004000297882 */ /* 0x000fe20000000000 */
[----:B------:R-:W-:Y:S01]  /*8ab0*/  IMAD.MOV.U32 R5, RZ, RZ, 0x40000040 ;  /* 0x40000040ff057424 */ /* 0x000fe200078e00ff */
[----:B------:R-:W-:Y:S01]  /*8ac0*/  UIADD3 UR36, UR4, 0xc06, URZ ;  /* 0x00000c0604247890 */ /* 0x000fe2000fffe03f */
[C---:B-12-4-:R-:W-:Y:S01]  /*8ad0*/  VIADD R6, R4.reuse, 0x2 ;  /* 0x0000000204067836 */ /* 0x056fe20000000000 */
[----:B------:R-:W-:Y:S01]  /*8ae0*/  R2UR UR10, R4 ;  /* 0x00000000040a72ca */ /* 0x000fe200000e0000 */
[----:B------:R-:W-:Y:S01]  /*8af0*/  IMAD.U32 R0, RZ, RZ, UR6 ;  /* 0x00000006ff007e24 */ /* 0x000fe2000f8e00ff */
[----:B------:R-:W-:Y:S01]  /*8b00*/  R2UR UR11, R5 ;  /* 0x00000000050b72ca */ /* 0x000fe200000e0000 */
[----:B------:R-:W-:Y:S01]  /*8b10*/  UIADD3 UR6, UR4, 0x2, URZ ;  /* 0x0000000204067890 */ /* 0x000fe2000fffe03f */
[----:B------:R-:W-:Y:S01]  /*8b20*/  IMAD.MOV.U32 R5, RZ, RZ, 0x40000040 ;  /* 0x40000040ff057424 */ /* 0x000fe200078e00ff */
[----:B------:R-:W-:Y:S01]  /*8b30*/  UMOV UR37, 0x40000040 ;  /* 0x4000004000257882 */ /* 0x000fe20000000000 */
[----:B------:R-:W-:Y:S01]  /*8b40*/  STL [R1+0x78], R0 ;  /* 0x0000780001007387 */ /* 0x000fe20000100800 */
[----:B0-----:R-:W-:-:S02]  /*8b50*/  SHF.R.U32.HI R72, RZ, 0x7, R72 ;  /* 0x00000007ff487819 */ /* 0x001fc40000011648 */
[----:B------:R-:W-:Y:S01]  /*8b60*/  R2UR UR39, R5 ;  /* 0x00000000052772ca */ /* 0x000fe200000e0000 */
[----:B------:R0:W-:Y:S05]  /*8b70*/  STL.64 [R1+0x50], R8 ;  /* 0x0000500801007387 */ /* 0x0001ea0000100a00 */
[----:B------:R-:W-:Y:S01]  /*8b80*/  HGMMA.64x96x16.F32.BF16 R24, gdesc[UR8], R24, gsb0 ;  /* 0x01600000081879f0 */ /* 0x000fe20008001818 */
[----:B------:R-:W-:Y:S01]  /*8b90*/  R2UR UR10, R6 ;  /* 0x00000000060a72ca */ /* 0x000fe200000e0000 */
[----:B------:R-:W-:Y:S01]  /*8ba0*/  UMOV UR8, UR6 ;  /* 0x0000000600087c82 */ /* 0x000fe20008000000 */
[----:B------:R-:W-:Y:S01]  /*8bb0*/  R2UR UR11, R7 ;  /* 0x00000000070b72ca */ /* 0x000fe200000e0000 */
[----:B------:R-:W-:Y:S01]  /*8bc0*/  UMOV UR9, 0x40000040 ;  /* 0x4000004000097882 */ /* 0x000fe20000000000 */
[----:B------:R-:W-:Y:S01]  /*8bd0*/  VIADD R6, R4, 0x4 ;  /* 0x0000000404067836 */ /* 0x000fe20000000000 */
[----:B------:R-:W-:Y:S01]  /*8be0*/  UIADD3 UR6, UR4, 0x4, URZ ;  /* 0x0000000404067890 */ /* 0x000fe2000fffe03f */
[----:B------:R-:W-:-:S02]  /*8bf0*/  IMAD.MOV.U32 R7, RZ, RZ, 0x40000040 ;  /* 0x40000040ff077424 */ /* 0x000fc400078e00ff */
[----:B0-----:R-:W-:Y:S02]  /*8c00*/  IMAD.U32 R8, RZ, RZ, UR8 ;  /* 0x00000008ff087e24 */ /* 0x001fe4000f8e00ff */
[----:B------:R-:W-:Y:S02]  /*8c10*/  IMAD.U32 R9, RZ, RZ, UR9 ;  /* 0x00000009ff097e24 */ /* 0x000fe4000f8e00ff */
[----:B------:R-:W-:-:S03]  /*8c20*/  IMAD R0, R202, -0x60, R199 ;  /* 0xffffffa0ca007824 */ /* 0x000fc600078e02c7 */
[----:B------:R0:W-:Y:S01]  /*8c30*/  STL.64 [R1+0x48], R8 ;  /* 0x0000480801007387 */ /* 0x0001e20000100a00 */
[----:B------:R-:W-:-:S04]  /*8c40*/  VIADD R0, R0, 0x60 ;  /* 0x0000006000007836 */ /* 0x000fc80000000000 */
[----:B------:R-:W-:-:S05]  /*8c50*/  IMAD R0, R233, -0x2, R0 ;  /* 0xfffffffee9007824 */ /* 0x000fca00078e0200 */
[C---:B------:R-:W-:Y:S02]  /*8c60*/  ISETP.GT.AND P3, PT, R0.reuse, RZ, PT ;  /* 0x000000ff0000720c */ /* 0x040fe40003f64270 */
[C---:B------:R-:W-:Y:S02]  /*8c70*/  ISETP.GT.AND P5, PT, R0.reuse, 0x1, PT ;  /* 0x000000010000780c */ /* 0x040fe40003fa4270 */
[C---:B------:R-:W-:Y:S02]  /*8c80*/  ISETP.GT.AND P4, PT, R0.reuse, 0x8, PT ;  /* 0x000000080000780c */ /* 0x040fe40003f84270 */
[----:B------:R-:W-:Y:S01]  /*8c90*/  ISETP.GT.AND P2, PT, R0, 0x9, PT ;  /* 0x000000090000780c */ /* 0x000fe20003f44270 */
        /* <DEDUP_REMOVED lines=148> */
[----:B------:R-:W-:Y:S02]  /*95e0*/  WARPGROUP.DEPBAR.LE gsb0, 0x0 ;  /* 0x00008000000079c5 */ /* 0x000fe40000010000 */
[----:B------:R-:W-:-:S06]  /*95f0*/  WARPGROUP.ARRIVE ;  /* 0x00000000000079c5 */ /* 0x000fcc0000000000 */
[----:B------:R-:W-:Y:S01]  /*9600*/  HGMMA.64x96x16.F32.BF16 R24, gdesc[UR36], R24, gsb0 ;  /* 0x01600000241879f0 */ /* 0x000fe20008001818 */
[----:B------:R-:W-:Y:S01]  /*9610*/  ULDC UR38, c[0x0][0xa80] ;  /* 0x0002a00000267ab9 */ /* 0x000fe20000000800 */
[----:B------:R-:W-:Y:S01]  /*9620*/  ULOP3.LUT UR39, UR5, 0x3000000, URZ, 0xfc, !UPT ;  /* 0x0300000005277892 */ /* 0x000fe2000f8efc3f */
[----:B------:R-:W-:Y:S02]  /*9630*/  WARPGROUP.DEPBAR.LE gsb0, 0x0 ;  /* 0x00008000000079c5 */ /* 0x000fe40000010000 */
[----:B------:R-:W-:Y:S02]  /*9640*/  FSEL R5, R24, -INF , P3 ;  /* 0xff80000018057808 */ /* 0x000fe40001800000 */
[----:B------:R-:W-:Y:S02]  /*9650*/  FSEL R25, R25, -INF , P5 ;  /* 0xff80000019197808 */ /* 0x000fe40002800000 */
        /* <DEDUP_REMOVED lines=16> */
[----:B0-----:R-:W-:Y:S02]  /*9760*/  FSEL R9, R36, -INF , P4 ;  /* 0xff80000024097808 */ /* 0x001fe40002000000 */
[----:B------:R-:W-:Y:S02]  /*9770*/  FMNMX.FTZ R20, R6, R13, !PT ;  /* 0x0000000d06147209 */ /* 0x000fe40007810000 */
[----:B------:R-:W-:Y:S02]  /*9780*/  FMNMX.FTZ R13, R26, R12, !PT ;  /* 0x0000000c1a0d7209 */ /* 0x000fe40007810000 */
[----:B------:R-:W-:-:S02]  /*9790*/  FSEL R171, R34, -INF , P3 ;  /* 0xff80000022ab7808 */ /* 0x000fc40001800000 */
[----:B------:R-:W-:Y:S02]  /*97a0*/  ISETP.GT.AND P3, PT, R0, 0x20, PT ;  /* 0x000000200000780c */ /* 0x000fe40003f64270 */
[----:B------:R-:W-:Y:S02]  /*97b0*/  FSEL R11, R37, -INF , P2 ;  /* 0xff800000250b7808 */ /* 0x000fe40001000000 */
[----:B------:R-:W-:Y:S02]  /*97c0*/  FMNMX.FTZ R28, R9, R20, !PT ;  /* 0x00000014091c7209 */ /* 0x000fe40007810000 */
[----:B------:R-:W-:Y:S02]  /*97d0*/  FMNMX.FTZ R13, R30, R13, !PT ;  /* 0x0000000d1e0d7209 */ /* 0x000fe40007810000 */
[----:B------:R-:W-:Y:S02]  /*97e0*/  FSEL R169, R35, -INF , P5 ;  /* 0xff80000023a97808 */ /* 0x000fe40002800000 */
[----:B------:R-:W-:-:S02]  /*97f0*/  ISETP.GT.AND P5, PT, R0, 0x21, PT ;  /* 0x000000210000780c */ /* 0x000fc40003fa4270 */
[----:B------:R-:W-:Y:S02]  /*9800*/  FSEL R173, R40, -INF , P3 ;  /* 0xff80000028ad7808 */ /* 0x000fe40001800000 */
[----:B------:R-:W-:Y:S02]  /*9810*/  FMNMX.FTZ R32, R11, R28, !PT ;  /* 0x0000001c0b207209 */ /* 0x000fe40007810000 */
[----:B------:R-:W-:Y:S02]  /*9820*/  FMNMX.FTZ R28, R24, R13, !PT ;  /* 0x0000000d181c7209 */ /* 0x000fe40007810000 */
[----:B------:R-:W-:Y:S02]  /*9830*/  FSEL R8, R38, -INF , P4 ;  /* 0xff80000026087808 */ /* 0x000fe40002000000 */
[----:B------:R-:W-:Y:S02]  /*9840*/  ISETP.GT.AND P4, PT, R0, 0x28, PT ;  /* 0x000000280000780c */ /* 0x000fe40003f84270 */
[----:B------:R-:W-:-:S02]  /*9850*/  FSEL R172, R41, -INF , P5 ;  /* 0xff80000029ac7808 */ /* 0x000fc40002800000 */
[----:B------:R-:W-:Y:S02]  /*9860*/  FMNMX.FTZ R13, R173, R32, !PT ;  /* 0x00000020ad0d7209 */ /* 0x000fe40007810000 */
[----:B------:R-:W-:Y:S02]  /*9870*/  FMNMX.FTZ R28, R171, R28, !PT ;  /* 0x0000001cab1c7209 */ /* 0x000fe40007810000 */
[----:B------:R-:W-:Y:S02]  /*9880*/  FSEL R10, R39, -INF , P2 ;  /* 0xff800000270a7808 */ /* 0x000fe40001000000 */
[----:B------:R-:W-:Y:S02]  /*9890*/  ISETP.GT.AND P2, PT, R0, 0x29, PT ;  /* 0x000000290000780c */ /* 0x000fe40003f44270 */
[----:B------:R-:W-:Y:S02]  /*98a0*/  FSEL R15, R44, -INF , P4 ;  /* 0xff8000002c0f7808 */ /* 0x000fe40002000000 */
[----:B------:R-:W-:-:S02]  /*98b0*/  FMNMX.FTZ R32, R172, R13, !PT ;  /* 0x0000000dac207209 */ /* 0x000fc40007810000 */
[----:B------:R-:W-:Y:S02]  /*98c0*/  FMNMX.FTZ R13, R169, R28, !PT ;  /* 0x0000001ca90d7209 */ /* 0x000fe40007810000 */
[----:B------:R-:W-:Y:S02]  /*98d0*/  FSEL R177, R42, -INF , P3 ;  /* 0xff8000002ab17808 */ /* 0x000fe40001800000 */
[----:B------:R-:W-:Y:S02]  /*98e0*/  ISETP.GT.AND P3, PT, R0, 0x30, PT ;  /* 0x000000300000780c */ /* 0x000fe40003f64270 */
[----:B------:R-:W-:Y:S02]  /*98f0*/  FSEL R21, R45, -INF , P2 ;  /* 0xff8000002d157808 */ /* 0x000fe40001000000 */
[----:B------:R-:W-:Y:S02]  /*9900*/  FMNMX.FTZ R32, R15, R32, !PT ;  /* 0x000000200f207209 */ /* 0x000fe40007810000 */
[----:B------:R-:W-:-:S02]  /*9910*/  FMNMX.FTZ R13, R8, R13, !PT ;  /* 0x0000000d080d7209 */ /* 0x000fc40007810000 */
[----:B------:R-:W-:Y:S02]  /*9920*/  FSEL R174, R43, -INF , P5 ;  /* 0xff8000002bae7808 */ /* 0x000fe40002800000 */
[----:B------:R-:W-:Y:S02]  /*9930*/  ISETP.GT.AND P5, PT, R0, 0x31, PT ;  /* 0x000000310000780c */ /* 0x000fe40003fa4270 */
[----:B------:R-:W-:Y:S02]  /*9940*/  FSEL R178, R48, -INF , P3 ;  /* 0xff80000030b27808 */ /* 0x000fe40001800000 */
        /* <DEDUP_REMOVED lines=18> */
[----:B------:R-:W-:Y:S02]  /*9a70*/  FSEL R185, R56, -INF , P3 ;  /* 0xff80000038b97808 */ /* 0x000fe40001800000 */
[----:B------:R-:W-:Y:S02]  /*9a80*/  FMNMX.FTZ R28, R157, R28, !PT ;  /* 0x0000001c9d1c7209 */ /* 0x000fe40007810000 */
[----:B------:R-:W-:-:S02]  /*9a90*/  ISETP.GT.AND P5, PT, R0, 0x41, PT ;  /* 0x000000410000780c */ /* 0x000fc40003fa4270 */
[----:B------:R-:W-:Y:S02]  /*9aa0*/  FMNMX.FTZ R13, R20, R13, !PT ;  /* 0x0000000d140d7209 */ /* 0x000fe40007810000 */
        /* <DEDUP_REMOVED lines=21> */
[----:B------:R-:W-:Y:S02]  /*9c00*/  FSEL R159, R63, -INF , P2 ;  /* 0xff8000003f9f7808 */ /* 0x000fe40001000000 */
[----:B------:R-:W-:-:S02]  /*9c10*/  ISETP.GT.AND P4, PT, R0, 0x58, PT ;  /* 0x000000580000780c */ /* 0x000fc40003f84270 */
[----:B------:R-:W-:Y:S02]  /*9c20*/  ISETP.GT.AND P2, PT, R0, 0x59, PT ;  /* 0x000000590000780c */ /* 0x000fe40003f44270 */
[----:B------:R-:W-:Y:S02]  /*9c30*/  FSEL R195, R65, -INF , P5 ;  /* 0xff80000041c37808 */ /* 0x000fe40002800000 */
[----:B------:R-:W-:Y:S02]  /*9c40*/  FMNMX.FTZ R28, R196, R27, !PT ;  /* 0x0000001bc41c7209 */ /* 0x000fe40007810000 */
[----:B------:R-:W-:Y:S02]  /*9c50*/  FMNMX.FTZ R0, R192, R13, !PT ;  /* 0x0000000dc0007209 */ /* 0x000fe40007810000 */
[----:B------:R-:W-:Y:S02]  /*9c60*/  FSEL R193, R68, -INF , P4 ;  /* 0xff80000044c17808 */ /* 0x000fe40002000000 */
[----:B------:R-:W-:-:S02]  /*9c70*/  FMNMX.FTZ R28, R195, R28, !PT ;  /* 0x0000001cc31c7209 */ /* 0x000fc40007810000 */
[----:B------:R-:W-:Y:S02]  /*9c80*/  FMNMX.FTZ R13, R191, R0, !PT ;  /* 0x00000000bf0d7209 */ /* 0x000fe40007810000 */
[----:B------:R-:W-:Y:S02]  /*9c90*/  FSEL R194, R69, -INF , P2 ;  /* 0xff80000045c27808 */ /* 0x000fe40001000000 */
[----:B------:R-:W-:Y:S02]  /*9ca0*/  FMNMX.FTZ R27, R193, R28, !PT ;  /* 0x0000001cc11b7209 */ /* 0x000fe40007810000 */
[----:B------:R-:W-:Y:S02]  /*9cb0*/  FMNMX.FTZ R0, R186, R13, !PT ;  /* 0x0000000dba007209 */ /* 0x000fe40007810000 */
[----:B------:R-:W-:Y:S02]  /*9cc0*/  FMNMX.FTZ R27, R194, R27, !PT ;  /* 0x0000001bc21b7209 */ /* 0x000fe40007810000 */
[----:B------:R-:W-:-:S02]  /*9cd0*/  FSEL R190, R66, -INF , P3 ;  /* 0xff80000042be7808 */ /* 0x000fc40001800000 */
[----:B------:R-:W-:Y:S01]  /*9ce0*/  FMNMX.FTZ R13, R159, R0, !PT ;  /* 0x000000009f0d7209 */ /* 0x000fe20007810000 */
[----:B------:R-:W0:Y:S01]  /*9cf0*/  SHFL.BFLY PT, R28, R27, 0x2, 0x1f ;  /* 0x0c401f001b1c7f89 */ /* 0x000e2200000e0000 */
[----:B------:R-:W-:Y:S02]  /*9d00*/  FSEL R189, R67, -INF , P5 ;  /* 0xff80000043bd7808 */ /* 0x000fe40002800000 */
[----:B------:R-:W-:Y:S02]  /*9d10*/  FMNMX.FTZ R0, R190, R13, !PT ;  /* 0x0000000dbe007209 */ /* 0x000fe40007810000 */
[----:B------:R-:W-:Y:S02]  /*9d20*/  FSEL R160, R70, -INF , P4 ;  /* 0xff80000046a07808 */ /* 0x000fe40002000000 */
[----:B------:R-:W-:Y:S02]  /*9d30*/  FMNMX.FTZ R13, R189, R0, !PT ;  /* 0x00000000bd0d7209 */ /* 0x000fe40007810000 */
[----:B------:R-:W-:-:S02]  /*9d40*/  FSEL R168, R71, -INF , P2 ;  /* 0xff80000047a87808 */ /* 0x000fc40001000000 */
[----:B------:R-:W-:-:S04]  /*9d50*/  FMNMX.FTZ R13, R160, R13, !PT ;  /* 0x0000000da00d7209 */ /* 0x000fc80007810000 */
[----:B------:R-:W-:-:S05]  /*9d60*/  FMNMX.FTZ R13, R168, R13, !PT ;  /* 0x0000000da80d7209 */ /* 0x000fca0007810000 */
[----:B------:R-:W1:Y:S01]  /*9d70*/  SHFL.BFLY PT, R0, R13, 0x2, 0x1f ;  /* 0x0c401f000d007f89 */ /* 0x000e6200000e0000 */
[----:B0-----:R-:W-:-:S05]  /*9d80*/  FMNMX.FTZ R28, R27, R28, !PT ;  /* 0x0000001c1b1c7209 */ /* 0x001fca0007810000 */
[----:B------:R-:W0:Y:S01]  /*9d90*/  SHFL.BFLY PT, R31, R28, 0x1, 0x1f ;  /* 0x0c201f001c1f7f89 */ /* 0x000e2200000e0000 */
[----:B-1----:R-:W-:Y:S01]  /*9da0*/  FMNMX.FTZ R27, R13, R0, !PT ;  /* 0x000000000d1b7209 */ /* 0x002fe20007810000 */
[----:B------:R-:W-:-:S04]  /*9db0*/  IMAD.MOV.U32 R13, RZ, RZ, 0xc00 ;  /* 0x00000c00ff0d7424 */ /* 0x000fc800078e00ff */
[----:B------:R-:W1:Y:S01]  /*9dc0*/  SHFL.BFLY PT, R32, R27, 0x1, 0x1f ;  /* 0x0c201f001b207f89 */ /* 0x000e6200000e0000 */
[----:B0-----:R-:W-:-:S04]  /*9dd0*/  FMNMX.FTZ R0, R28, R31, !PT ;  /* 0x0000001f1c007209 */ /* 0x001fc80007810000 */
[C---:B------:R-:W-:Y:S01]  /*9de0*/  FSETP.NEU.FTZ.AND P2, PT, R0.reuse, -INF , PT ;  /* 0xff8000000000780b */ /* 0x040fe20003f5d000 */
[----:B------:R-:W-:-:S05]  /*9df0*/  FMUL.FTZ R162, R0, UR38 ;  /* 0x0000002600a27c20 */ /* 0x000fca0008410000 */
[----:B------:R-:W-:-:S05]  /*9e00*/  FSEL R162, R162, RZ, P2 ;  /* 0x000000ffa2a27208 */ /* 0x000fca0001000000 */
[--C-:B------:R-:W-:Y:S01]  /*9e10*/  FFMA.FTZ R197, R5, UR38, -R162.reuse ;  /* 0x0000002605c57c23 */ /* 0x100fe200080108a2 */
[--C-:B------:R-:W-:Y:S01]  /*9e20*/  FFMA.FTZ R165, R7, UR38, -R162.reuse ;  /* 0x0000002607a57c23 */ /* 0x100fe200080108a2 */
[----:B------:R-:W-:Y:S01]  /*9e30*/  IADD3 R7, -R72, 0xb, RZ ;  /* 0x0000000b48077810 */ /* 0x000fe20007ffe1ff */
[--C-:B------:R-:W-:Y:S01]  /*9e40*/  FFMA.FTZ R188, R25, UR38, -R162.reuse ;  /* 0x0000002619bc7c23 */ /* 0x100fe200080108a2 */
[--C-:B------:R-:W-:Y:S01]  /*9e50*/  FFMA.FTZ R161, R29, UR38, -R162.reuse ;  /* 0x000000261da17c23 */ /* 0x100fe200080108a2 */
[----:B-1----:R-:W-:Y:S01]  /*9e60*/  FMNMX.FTZ R5, R27, R32, !PT ;  /* 0x000000201b057209 */ /* 0x002fe20007810000 */
[----:B------:R-:W-:Y:S01]  /*9e70*/  MUFU.EX2 R197, R197 ;  /* 0x000000c500c57308 */ /* 0x000fe20000000800 */
[--C-:B------:R-:W-:Y:S01]  /*9e80*/  FFMA.FTZ R4, R4, UR38, -R162.reuse ;  /* 0x0000002604047c23 */ /* 0x100fe200080108a2 */
[--C-:B------:R-:W-:Y:S01]  /*9e90*/  FFMA.FTZ R6, R6, UR38, -R162.reuse ;  /* 0x0000002606067c23 */ /* 0x100fe200080108a2 */
[C---:B------:R-:W-:Y:S01]  /*9ea0*/  FSETP.NEU.FTZ.AND P2, PT, R5.reuse, -INF , PT ;  /* 0xff8000000500780b */ /* 0x040fe20003f5d000 */
[----:B------:R-:W-:Y:S01]  /*9eb0*/  FMUL.FTZ R163, R5, UR38 ;  /* 0x0000002605a37c20 */ /* 0x000fe20008410000 */
[--C-:B------:R-:W-:Y:S01]  /*9ec0*/  FFMA.FTZ R175, R21, UR38, -R162.reuse ;  /* 0x0000002615af7c23 */ /* 0x100fe200080108a2 */
[--C-:B------:R-:W-:Y:S01]  /*9ed0*/  FFMA.FTZ R173, R173, UR38, -R162.reuse ;  /* 0x00000026adad7c23 */ /* 0x100fe200080108a2 */
[--C-:B------:R-:W-:Y:S01]  /*9ee0*/  FFMA.FTZ R172, R172, UR38, -R162.reuse ;  /* 0x00000026acac7c23 */ /* 0x100fe200080108a2 */
[----:B------:R-:W0:Y:S01]  /*9ef0*/  MUFU.EX2 R188, R188 ;  /* 0x000000bc00bc7308 */ /* 0x000e220000000800 */
[----:B------:R-:W-:Y:S01]  /*9f00*/  FSEL R163, R163, RZ, P2 ;  /* 0x000000ffa3a37208 */ /* 0x000fe20001000000 */
[--C-:B------:R-:W-:Y:S01]  /*9f10*/  FFMA.FTZ R15, R15, UR38, -R162.reuse ;  /* 0x000000260f0f7c23 */ /* 0x100fe200080108a2 */
[--C-:B------:R-:W-:Y:S01]  /*9f20*/  FFMA.FTZ R176, R176, UR38, -R162.reuse ;  /* 0x00000026b0b07c23 */ /* 0x100fe200080108a2 */
[--C-:B------:R-:W-:Y:S01]  /*9f30*/  FFMA.FTZ R156, R156, UR38, -R162.reuse ;  /* 0x000000269c9c7c23 */ /* 0x100fe200080108a2 */
[----:B------:R-:W-:Y:S01]  /*9f40*/  FFMA.FTZ R157, R157, UR38, -R162 ;  /* 0x000000269d9d7c23 */ /* 0x000fe200080108a2 */
        /* <DEDUP_REMOVED lines=11> */
[----:B------:R-:W-:Y:S01]  /*a000*/  IMAD R12, R22, R13, UR39 ;  /* 0x00000027160c7e24 */ /* 0x000fe2000f8e020d */
[----:B0-----:R-:W-:Y:S01]  /*a010*/  F2FP.BF16.F32.PACK_AB R152, R188, R197 ;  /* 0x000000c5bc98723e */ /* 0x001fe200000010ff */
[----:B------:R-:W-:-:S02]  /*a020*/  IMAD.MOV.U32 R13, RZ, RZ, 0x40000040 ;  /* 0x40000040ff0d7424 */ /* 0x000fc400078e00ff */
[--C-:B------:R-:W-:Y:S01]  /*a030*/  FFMA.FTZ R169, R169, UR38, -R163.reuse ;  /* 0x00000026a9a97c23 */ /* 0x100fe200080108a3 */
[--C-:B------:R-:W-:Y:S01]  /*a040*/  FFMA.FTZ R10, R10, UR38, -R163.reuse ;  /* 0x000000260a0a7c23 */ /* 0x100fe200080108a3 */
[----:B------:R-:W-:Y:S01]  /*a050*/  R2UR UR6, R12 ;  /* 0x000000000c0672ca */ /* 0x000fe200000e0000 */
[----:B------:R-:W-:Y:S01]  /*a060*/  MUFU.EX2 R166, R166 ;  /* 0x000000a600a67308 */ /* 0x000fe20000000800 */
[----:B------:R-:W-:Y:S01]  /*a070*/  R2UR UR7, R13 ;  /* 0x000000000d0772ca */ /* 0x000fe200000e0000 */
[--C-:B----4-:R-:W-:Y:S01]  /*a080*/  FFMA.FTZ R170, R11, UR38, -R162.reuse ;  /* 0x000000260baa7c23 */ /* 0x110fe200080108a2 */
[--C-:B------:R-:W-:Y:S01]  /*a090*/  FFMA.FTZ R11, R171, UR38, -R163.reuse ;  /* 0x00000026ab0b7c23 */ /* 0x100fe200080108a3 */
[----:B------:R-:W-:Y:S01]  /*a0a0*/  FFMA.FTZ R13, R9, UR38, -R162 ;  /* 0x00000026090d7c23 */ /* 0x000fe200080108a2 */
[--C-:B------:R-:W-:Y:S01]  /*a0b0*/  FFMA.FTZ R171, R8, UR38, -R163.reuse ;  /* 0x0000002608ab7c23 */ /* 0x100fe200080108a3 */
[----:B------:R-:W-:Y:S02]  /*a0c0*/  VIADD R8, R12, 0x80 ;  /* 0x000000800c087836 */ /* 0x000fe40000000000 */
[----:B------:R-:W-:Y:S01]  /*a0d0*/  FFMA.FTZ R21, R177, UR38, -R163 ;  /* 0x00000026b1157c23 */ /* 0x000fe200080108a3 */
[----:B------:R-:W0:Y:S01]  /*a0e0*/  MUFU.EX2 R167, R167 ;  /* 0x000000a700a77308 */ /* 0x000e220000000800 */
[----:B---3--:R-:W-:Y:S01]  /*a0f0*/  F2FP.BF16.F32.PACK_AB R154, R161, R165 ;  /* 0x000000a5a19a723e */ /* 0x008fe200000010ff */
[----:B------:R-:W-:-:S02]  /*a100*/  IMAD.MOV.U32 R9, RZ, RZ, 0x40000040 ;  /* 0x40000040ff097424 */ /* 0x000fc400078e00ff */
        /* <DEDUP_REMOVED lines=23> */
[----:B------:R-:W-:Y:S01]  /*a280*/  FFMA.FTZ R162, R194, UR38, -R162 ;  /* 0x00000026c2a27c23 */ /* 0x000fe200080108a2 */
[--C-:B------:R-:W-:Y:S01]  /*a290*/  FFMA.FTZ R190, R190, UR38, -R163.reuse ;  /* 0x00000026bebe7c23 */ /* 0x100fe200080108a3 */
[--C-:B------:R-:W-:Y:S01]  /*a2a0*/  FFMA.FTZ R189, R189, UR38, -R163.reuse ;  /* 0x00000026bdbd7c23 */ /* 0x100fe200080108a3 */
[--C-:B------:R-:W-:Y:S01]  /*a2b0*/  FFMA.FTZ R160, R160, UR38, -R163.reuse ;  /* 0x00000026a0a07c23 */ /* 0x100fe200080108a3 */
[----:B------:R-:W-:Y:S01]  /*a2c0*/  FFMA.FTZ R163, R168, UR38, -R163 ;  /* 0x00000026a8a37c23 */ /* 0x000fe200080108a3 */
[----:B------:R-:W-:Y:S01]  /*a2d0*/  FADD.FTZ R188, R197, R188 ;  /* 0x000000bcc5bc7221 */ /* 0x000fe20000010000 */
[----:B------:R-:W4:Y:S01]  /*a2e0*/  MUFU.EX2 R6, R6 ;  /* 0x0000000600067308 */ /* 0x000f220000000800 */
[----:B---3--:R-:W-:Y:S01]  /*a2f0*/  F2FP.BF16.F32.PACK_AB R155, R198, R164 ;  /* 0x000000a4c69b723e */ /* 0x008fe200000010ff */
[----:B------:R-:W-:Y:S01]  /*a300*/  FADD.FTZ R166, R166, R167 ;  /* 0x000000a7a6a67221 */ /* 0x000fe20000010000 */
[----:B------:R-:W-:Y:S01]  /*a310*/  FADD.FTZ R188, R165, R188 ;  /* 0x000000bca5bc7221 */ /* 0x000fe20000010000 */
[----:B------:R-:W-:Y:S01]  /*a320*/  ISETP.GE.AND P2, PT, R199, 0x61, PT ;  /* 0x00000061c700780c */ /* 0x000fe20003f46270 */
[----:B--2---:R-:W-:Y:S01]  /*a330*/  WARPGROUP.ARRIVE ;  /* 0x00000000000079c5 */ /* 0x004fe20000000000 */
[----:B------:R-:W-:Y:S01]  /*a340*/  FADD.FTZ R164, R164, R166 ;  /* 0x000000a6a4a47221 */ /* 0x000fe20000010000 */
[----:B------:R-:W-:Y:S01]  /*a350*/  FADD.FTZ R161, R161, R188 ;  /* 0x000000bca1a17221 */ /* 0x000fe20000010000 */
[----:B------:R-:W2:Y:S01]  /*a360*/  MUFU.EX2 R13, R13 ;  /* 0x0000000d000d7308 */ /* 0x000ea20000000800 */
[----:B------:R-:W-:-:S02]  /*a370*/  @!P1 VIADD R3, R3, 0x32460 ;  /* 0x0003246003039836 */ /* 0x000fc40000000000 */
[----:B------:R-:W-:Y:S01]  /*a380*/  FADD.FTZ R164, R198, R164 ;  /* 0x000000a4c6a47221 */ /* 0x000fe20000010000 */
[----:B------:R-:W-:Y:S01]  /*a390*/  HGMMA.64x256x16.F32.BF16 R24, R152, gdesc[UR4].tnspB, RZ, !UPT, gsb0 ;  /* 0x43e0000498187df0 */ /* 0x000fe2000c0018ff */
[----:B------:R-:W-:Y:S01]  /*a3a0*/  R2UR UR6, R8 ;  /* 0x00000000080672ca */ /* 0x000fe200000e0000 */
[----:B------:R-:W-:Y:S01]  /*a3b0*/  VIADD R8, R12, 0x100 ;  /* 0x000001000c087836 */ /* 0x000fe20000000000 */
[----:B------:R-:W-:Y:S01]  /*a3c0*/  R2UR UR7, R9 ;  /* 0x00000000090772ca */ /* 0x000fe200000e0000 */
[----:B------:R-:W-:Y:S01]  /*a3d0*/  IMAD.MOV.U32 R9, RZ, RZ, 0x40000040 ;  /* 0x40000040ff097424 */ /* 0x000fe200078e00ff */
[----:B------:R-:W3:Y:S01]  /*a3e0*/  MUFU.EX2 R170, R170 ;  /* 0x000000aa00aa7308 */ /* 0x000ee20000000800 */
[----:B0-----:R-:W-:Y:S01]  /*a3f0*/  FADD.FTZ R161, R4, R161 ;  /* 0x000000a104a17221 */ /* 0x001fe20000010000 */
[----:B------:R-:W-:-:S03]  /*a400*/  @!P1 PRMT R3, RZ, 0x654, R3 ;  /* 0x00000654ff039816 */ /* 0x000fc60000000003 */
[----:B----4-:R-:W-:-:S03]  /*a410*/  FADD.FTZ R161, R6, R161 ;  /* 0x000000a106a17221 */ /* 0x010fc60000010000 */
[----:B------:R-:W0:Y:S01]  /*a420*/  MUFU.EX2 R11, R11 ;  /* 0x0000000b000b7308 */ /* 0x000e220000000800 */
[----:B--2---:R-:W-:-:S07]  /*a430*/  FADD.FTZ R161, R13, R161 ;  /* 0x000000a10da17221 */ /* 0x004fce0000010000 */
[----:B------:R-:W2:Y:S01]  /*a440*/  MUFU.EX2 R169, R169 ;  /* 0x000000a900a97308 */ /* 0x000ea20000000800 */
[----:B---3--:R-:W-:-:S07]  /*a450*/  FADD.FTZ R161, R170, R161 ;  /* 0x000000a1aaa17221 */ /* 0x008fce0000010000 */
[----:B------:R-:W3:Y:S01]  /*a460*/  MUFU.EX2 R171, R171 ;  /* 0x000000ab00ab7308 */ /* 0x000ee20000000800 */
[----:B0-----:R-:W-:-:S07]  /*a470*/  FADD.FTZ R164, R11, R164 ;  /* 0x000000a40ba47221 */ /* 0x001fce0000010000 */
[----:B------:R-:W0:Y:S01]  /*a480*/  MUFU.EX2 R10, R10 ;  /* 0x0000000a000a7308 */ /* 0x000e220000000800 */
[----:B--2---:R-:W-:-:S07]  /*a490*/  FADD.FTZ R164, R169, R164 ;  /* 0x000000a4a9a47221 */ /* 0x004fce0000010000 */
[----:B------:R-:W2:Y:S01]  /*a4a0*/  MUFU.EX2 R173, R173 ;  /* 0x000000ad00ad7308 */ /* 0x000ea20000000800 */
[----:B---3--:R-:W-:-:S07]  /*a4b0*/  FADD.FTZ R164, R171, R164 ;  /* 0x000000a4aba47221 */ /* 0x008fce0000010000 */
[----:B------:R-:W3:Y:S01]  /*a4c0*/  MUFU.EX2 R172, R172 ;  /* 0x000000ac00ac7308 */ /* 0x000ee20000000800 */
[----:B0-----:R-:W-:-:S07]  /*a4d0*/  FADD.FTZ R164, R10, R164 ;  /* 0x000000a40aa47221 */ /* 0x001fce0000010000 */
[----:B------:R-:W-:Y:S01]  /*a4e0*/  MUFU.EX2 R15, R15 ;  /* 0x0000000f000f7308 */ /* 0x000fe20000000800 */
[----:B--2---:R-:W-:-:S07]  /*a4f0*/  FADD.FTZ R161, R173, R161 ;  /* 0x000000a1ada17221 */ /* 0x004fce0000010000 */
[----:B------:R-:W-:Y:S08]  /*a500*/  MUFU.EX2 R175, R175 ;  /* 0x000000af00af7308 */ /* 0x000ff00000000800 */
[----:B------:R-:W-:Y:S08]  /*a510*/  MUFU.EX2 R21, R21 ;  /* 0x0000001500157308 */ /* 0x000ff00000000800 */
[----:B------:R-:W0:Y:S08]  /*a520*/  MUFU.EX2 R174, R174 ;  /* 0x000000ae00ae7308 */ /* 0x000e300000000800 */
[----:B------:R-:W-:Y:S08]  /*a530*/  MUFU.EX2 R14, R14 ;  /* 0x0000000e000e7308 */ /* 0x000ff00000000800 */
[----:B------:R-:W2:Y:S08]  /*a540*/  MUFU.EX2 R20, R20 ;  /* 0x0000001400147308 */ /* 0x000eb00000000800 */
[----:B------:R-:W-:Y:S08]  /*a550*/  MUFU.EX2 R177, R177 ;  /* 0x000000b100b17308 */ /* 0x000ff00000000800 */
[----:B------:R-:W4:Y:S08]  /*a560*/  MUFU.EX2 R176, R176 ;  /* 0x000000b000b07308 */ /* 0x000f300000000800 */
        /* <DEDUP_REMOVED lines=20> */
[----:B------:R-:W-:Y:S02]  /*a6b0*/  F2FP.BF16.F32.PACK_AB R152, R6, R4 ;  /* 0x000000040698723e */ /* 0x000fe400000010ff */
[----:B------:R-:W-:Y:S02]  /*a6c0*/  F2FP.BF16.F32.PACK_AB R153, R169, R11 ;  /* 0x0000000ba999723e */ /* 0x000fe400000010ff */
[----:B------:R-:W-:Y:S01]  /*a6d0*/  F2FP.BF16.F32.PACK_AB R154, R170, R13 ;  /* 0x0000000daa9a723e */ /* 0x000fe200000010ff */
[----:B------:R-:W1:Y:S01]  /*a6e0*/  MUFU.EX2 R189, R189 ;  /* 0x000000bd00bd7308 */ /* 0x000e620000000800 */
[----:B------:R-:W-:-:S04]  /*a6f0*/  F2FP.BF16.F32.PACK_AB R155, R10, R171 ;  /* 0x000000ab0a9b723e */ /* 0x000fc800000010ff */
[----:B------:R-:W-:-:S03]  /*a700*/  WARPGROUP.ARRIVE ;  /* 0x00000000000079c5 */ /* 0x000fc60000000000 */
[----:B------:R-:W-:Y:S03]  /*a710*/  MUFU.EX2 R160, R160 ;  /* 0x000000a000a07308 */ /* 0x000fe60000000800 */
[----:B------:R-:W-:Y:S01]  /*a720*/  HGMMA.64x256x16.F32.BF16 R24, R152, gdesc[UR4].tnspB, R24, gsb0 ;  /* 0x43e0000498187df0 */ /* 0x000fe20008001818 */
[----:B------:R-:W-:Y:S01]  /*a730*/  R2UR UR6, R8 ;  /* 0x00000000080672ca */ /* 0x000fe200000e0000 */
[----:B------:R-:W-:Y:S01]  /*a740*/  VIADD R8, R12, 0x180 ;  /* 0x000001800c087836 */ /* 0x000fe20000000000 */
[----:B------:R-:W-:Y:S01]  /*a750*/  R2UR UR7, R9 ;  /* 0x00000000090772ca */ /* 0x000fe200000e0000 */
[----:B------:R-:W-:Y:S01]  /*a760*/  IMAD.MOV.U32 R9, RZ, RZ, 0x40000040 ;  /* 0x40000040ff097424 */ /* 0x000fe200078e00ff */
[----:B------:R-:W-:Y:S02]  /*a770*/  WARPGROUP.DEPBAR.LE gsb0, 0x0 ;  /* 0x00008000000079c5 */ /* 0x000fe40000010000 */
[C---:B---3--:R-:W-:Y:S01]  /*a780*/  F2FP.BF16.F32.PACK_AB R152, R172.reuse, R173 ;  /* 0x000000adac98723e */ /* 0x048fe200000010ff */
        /* <DEDUP_REMOVED lines=10> */
[----:B------:R-:W-:-:S06]  /*a830*/  FADD.FTZ R21, R20, R21 ;  /* 0x0000001514157221 */ /* 0x000fcc0000010000 */
[----:B------:R-:W-:Y:S01]  /*a840*/  HGMMA.64x256x16.F32.BF16 R24, R152, gdesc[UR4].tnspB, R24, gsb0 ;  /* 0x43e0000498187df0 */ /* 0x000fe20008001818 */
[----:B------:R-:W-:Y:S01]  /*a850*/  R2UR UR6, R8 ;  /* 0x00000000080672ca */ /* 0x000fe200000e0000 */
[----:B------:R-:W-:Y:S01]  /*a860*/  VIADD R8, R12, 0x200 ;  /* 0x000002000c087836 */ /* 0x000fe20000000000 */
[----:B------:R-:W-:Y:S01]  /*a870*/  R2UR UR7, R9 ;  /* 0x00000000090772ca */ /* 0x000fe200000e0000 */
[----:B------:R-:W-:Y:S01]  /*a880*/  IMAD.MOV.U32 R9, RZ, RZ, 0x40000040 ;  /* 0x40000040ff097424 */ /* 0x000fe200078e00ff */
[----:B------:R-:W-:Y:S02]  /*a890*/  WARPGROUP.DEPBAR.LE gsb0, 0x0 ;  /* 0x00008000000079c5 */ /* 0x000fe40000010000 */
[----:B----4-:R-:W-:Y:S01]  /*a8a0*/  F2FP.BF16.F32.PACK_AB R152, R176, R177 ;  /* 0x000000b1b098723e */ /* 0x010fe200000010ff */
        /* <DEDUP_REMOVED lines=11> */
[----:B------:R-:W-:-:S06]  /*a960*/  FADD.FTZ R181, R181, R180 ;  /* 0x000000b4b5b57221 */ /* 0x000fcc0000010000 */
[----:B------:R-:W-:Y:S01]  /*a970*/  HGMMA.64x256x16.F32.BF16 R24, R152, gdesc[UR4].tnspB, R24, gsb0 ;  /* 0x43e0000498187df0 */ /* 0x000fe20008001818 */
[----:B------:R-:W-:Y:S01]  /*a980*/  R2UR UR6, R8 ;  /* 0x00000000080672ca */ /* 0x000fe200000e0000 */
[----:B------:R-:W-:Y:S01]  /*a990*/  VIADD R8, R12, 0x280 ;  /* 0x000002800c087836 */ /* 0x000fe20000000000 */
[----:B------:R-:W-:Y:S01]  /*a9a0*/  R2UR UR7, R9 ;  /* 0x00000000090772ca */ /* 0x000fe200000e0000 */
[----:B------:R-:W0:Y:S01]  /*a9b0*/  MUFU.EX2 R12, R163 ;  /* 0x000000a3000c7308 */ /* 0x000e220000000800 */
[----:B------:R-:W-:Y:S01]  /*a9c0*/  IMAD.MOV.U32 R9, RZ, RZ, 0x40000040 ;  /* 0x40000040ff097424 */ /* 0x000fe200078e00ff */
        /* <DEDUP_REMOVED lines=15> */
[----:B------:R-:W-:Y:S02]  /*aac0*/  R2UR UR6, R8 ;  /* 0x00000000080672ca */ /* 0x000fe400000e0000 */
[----:B------:R-:W-:Y:S01]  /*aad0*/  R2UR UR7, R9 ;  /* 0x00000000090772ca */ /* 0x000fe200000e0000 */
[----:B------:R-:W-:Y:S02]  /*aae0*/  WARPGROUP.DEPBAR.LE gsb0, 0x0 ;  /* 0x00008000000079c5 */ /* 0x000fe40000010000 */
[----:B------:R-:W-:Y:S01]  /*aaf0*/  F2FP.BF16.F32.PACK_AB R152, R192, R191 ;  /* 0x000000bfc098723e */ /* 0x000fe200000010ff */
[----:B------:R-:W-:Y:S01]  /*ab00*/  FADD.FTZ R191, R191, R182 ;  /* 0x000000b6bfbf7221 */ /* 0x000fe20000010000 */
[C---:B------:R-:W-:Y:S01]  /*ab10*/  F2FP.BF16.F32.PACK_AB R153, R189.reuse, R190 ;  /* 0x000000bebd99723e */ /* 0x040fe200000010ff */
[----:B------:R-:W-:Y:S01]  /*ab20*/  FADD.FTZ R190, R190, R159 ;  /* 0x0000009fbebe7221 */ /* 0x000fe20000010000 */
[----:B------:R-:W-:Y:S01]  /*ab30*/  F2FP.BF16.F32.PACK_AB R154, R162, R193 ;  /* 0x000000c1a29a723e */ /* 0x000fe200000010ff */
[----:B------:R-:W-:Y:S01]  /*ab40*/  FADD.FTZ R192, R192, R191 ;  /* 0x000000bfc0c07221 */ /* 0x000fe20000010000 */
[----:B0-----:R-:W-:Y:S01]  /*ab50*/  F2FP.BF16.F32.PACK_AB R155, R12, R160 ;  /* 0x000000a00c9b723e */ /* 0x001fe200000010ff */
[----:B------:R-:W-:-:S02]  /*ab60*/  FADD.FTZ R189, R189, R190 ;  /* 0x000000bebdbd7221 */ /* 0x000fc40000010000 */
[----:B------:R-:W-:Y:S01]  /*ab70*/  FADD.FTZ R193, R193, R192 ;  /* 0x000000c0c1c17221 */ /* 0x000fe20000010000 */
[----:B------:R-:W-:Y:S01]  /*ab80*/  WARPGROUP.ARRIVE ;  /* 0x00000000000079c5 */ /* 0x000fe20000000000 */
[----:B------:R-:W-:Y:S02]  /*ab90*/  FADD.FTZ R189, R160, R189 ;  /* 0x000000bda0bd7221 */ /* 0x000fe40000010000 */
[----:B------:R-:W-:Y:S02]  /*aba0*/  FADD.FTZ R14, R162, R193 ;  /* 0x000000c1a20e7221 */ /* 0x000fe40000010000 */
[----:B------:R-:W-:-:S07]  /*abb0*/  FADD.FTZ R8, R12, R189 ;  /* 0x000000bd0c087221 */ /* 0x000fce0000010000 */
[----:B------:R-:W-:Y:S03]  /*abc0*/  HGMMA.64x256x16.F32.BF16 R24, R152, gdesc[UR4].tnspB, R24, gsb0 ;  /* 0x43e0000498187df0 */ /* 0x000fe60008001818 */
[----:B------:R-:W-:Y:S02]  /*abd0*/  WARPGROUP.DEPBAR.LE gsb0, 0x0 ;  /* 0x00008000000079c5 */ /* 0x000fe40000010000 */
[----:B------:R0:W-:Y:S01]  /*abe0*/  @!P1 SYNCS.ARRIVE.TRANS64.RED.A1T0 RZ, [R3+URZ], RZ ;  /* 0x000000ff03ff99a7 */ /* 0x0001e2000810043f */
[----:B------:R-:W-:Y:S05]  /*abf0*/  @!P2 BRA `(.L_x_8279) ;  /* 0x000000280028a947 */ /* 0x000fea0003800000 */
[----:B0-----:R-:W-:Y:S02]  /*ac00*/  VIADD R3, R202, 0xfffffffe ;  /* 0xfffffffeca037836 */ /* 0x001fe40000000000 */
[----:B------:R-:W-:Y:S02]  /*ac10*/  IMAD.MOV.U32 R11, RZ, RZ, R5 ;  /* 0x000000ffff0b7224 */ /* 0x000fe400078e0005 */
[----:B------:R-:W-:-:S07]  /*ac20*/  IMAD.MOV.U32 R9, RZ, RZ, R0 ;  /* 0x000000ffff097224 */ /* 0x000fce00078e0000 */
.L_x_8289:
        /* <DEDUP_REMOVED lines=8> */
[----:B-1----:R-:W-:Y:S06]  /*acb0*/  @!P0 BRA `(.L_x_8280) ;  /* 0x0000000000048947 */ /* 0x002fec0003800000 */
[----:B------:R-:W-:Y:S01]  /*acc0*/  BPT.TRAP 0x1 ;  /* 0x000000040000795c */ /* 0x000fe20000300000 */
.L_x_8280:
[----:B------:R-:W-:Y:S01]  /*acd0*/  IMAD R6, R22, 0x8, R18 ;  /* 0x0000000816067824 */ /* 0x000fe200078e0212 */
[----:B------:R-:W-:-:S04]  /*ace0*/  SHF.L.U32 R0, R200, 0x1f, RZ ;  /* 0x0000001fc8007819 */ /* 0x000fc800000006ff */
[----:B------:R0:W1:Y:S01]  /*acf0*/  SYNCS.PHASECHK.TRANS64.TRYWAIT P3, [R6+URZ+0x32430], R0 ;  /* 0x03243000060075a7 */ /* 0x000062000806017f */
[----:B------:R-:W-:Y:S05]  /*ad00*/  @!P0 BRA `(.L_x_8281) ;  /* 0x0000000000048947 */ /* 0x000fea0003800000 */
[----:B------:R-:W-:Y:S01]  /*ad10*/  BPT.TRAP 0x1 ;  /* 0x000000040000795c */ /* 0x000fe20000300000 */
.L_x_8281:
[----:B------:R-:W-:Y:S02]  /*ad20*/  IMAD R4, R22, 0x300, R216 ;  /* 0x0000030016047824 */ /* 0x000fe400078e02d8 */
[----:B------:R-:W-:Y:S01]  /*ad30*/  IMAD.MOV.U32 R5, RZ, RZ, 0x40000040 ;  /* 0x40000040ff057424 */ /* 0x000fe200078e00ff */
[----:B-1----:R-:W-:Y:S06]  /*ad40*/  @P3 BRA `(.L_x_8282) ;  /* 0x0000000000083947 */ /* 0x002fec0003800000 */
[----:B------:R-:W1:Y:S02]  /*ad50*/  SYNCS.PHASECHK.TRANS64.TRYWAIT P3, [R6+URZ+0x32430], R0 ;  /* 0x03243000060075a7 */ /* 0x000e64000806017f */
[----:B-1----:R-:W-:Y:S05]  /*ad60*/  @!P3 BRA `(.L_x_8283) ;  /* 0x000000b800ccb947 */ /* 0x002fea0003800000 */
.L_x_8282:
[----:B------:R-:W2:Y:S04]  /*ad70*/  LDL.64 R152, [R1+0x70] ;  /* 0x0000700001987983 */ /* 0x000ea80000100a00 */
[----:B------:R-:W3:Y:S04]  /*ad80*/  LDL.64 R204, [R1+0x68] ;  /* 0x0000680001cc7983 */ /* 0x000ee80000100a00 */
[----:B------:R-:W4:Y:S01]  /*ad90*/  LDL.64 R202, [R1+0x60] ;  /* 0x0000600001ca7983 */ /* 0x000f220000100a00 */
[----:B------:R-:W-:Y:S05]  /*ada0*/  WARPSYNC.ALL ;  /* 0x0000000000007948 */ /* 0x000fea0003800000 */
[----:B------:R-:W5:Y:S01]  /*adb0*/  LDL.64 R20, [R1+0x58] ;  /* 0x0000580001147983 */ /* 0x000f620000100a00 */
[C---:B------:R-:W-:Y:S01]  /*adc0*/  R2UR UR6, R4.reuse ;  /* 0x00000000040672ca */ /* 0x040fe200000e0000 */
[----:B------:R-:W-:Y:S01]  /*add0*/  VIADD R12, R4, 0x2 ;  /* 0x00000002040c7836 */ /* 0x000fe20000000000 */
[----:B------:R-:W-:Y:S01]  /*ade0*/  R2UR UR7, R5 ;  /* 0x00000000050772ca */ /* 0x000fe200000e0000 */
[----:B------:R-:W-:-:S02]  /*adf0*/  IMAD.MOV.U32 R13, RZ, RZ, 0x40000040 ;  /* 0x40000040ff0d7424 */ /* 0x000fc400078e00ff */
[----:B------:R-:W-:Y:S01]  /*ae00*/  IMAD.MOV.U32 R5, RZ, RZ, 0x40000040 ;  /* 0x40000040ff057424 */ /* 0x000fe200078e00ff */
[----:B--2---:R-:W-:Y:S02]  /*ae10*/  R2UR UR4, R152 ;  /* 0x00000000980472ca */ /* 0x004fe400000e0000 */
[----:B------:R-:W-:Y:S02]  /*ae20*/  R2UR UR5, R153 ;  /* 0x00000000990572ca */ /* 0x000fe400000e0000 */
[----:B------:R-:W-:-:S11]  /*ae30*/  WARPGROUP.ARRIVE ;  /* 0x00000000000079c5 */ /* 0x000fd60000000000 */
[----:B------:R-:W-:Y:S01]  /*ae40*/  HGMMA.64x96x16.F32.BF16 R152, gdesc[UR4], RZ, !UPT, gsb0 ;  /* 0x01600000049879f0 */ /* 0x000fe2000c0018ff */
[----:B------:R-:W-:Y:S01]  /*ae50*/  R2UR UR6, R12 ;  /* 0x000000000c0672ca */ /* 0x000fe200000e0000 */
[----:B------:R-:W-:Y:S01]  /*ae60*/  VIADD R12, R4, 0x4 ;  /* 0x00000004040c7836 */ /* 0x000fe20000000000 */
[----:B------:R-:W-:Y:S01]  /*ae70*/  R2UR UR7, R13 ;  /* 0x000000000d0772ca */ /* 0x000fe200000e0000 */
[----:B------:R-:W-:Y:S01]  /*ae80*/  IMAD.MOV.U32 R13, RZ, RZ, 0x40000040 ;  /* 0x40000040ff0d7424 */ /* 0x000fe200078e00ff */
[----:B---3--:R-:W-:Y:S01]  /*ae90*/  R2UR UR4, R204 ;  /* 0x00000000cc0472ca */ /* 0x008fe200000e0000 */
[----:B------:R-:W-:Y:S01]  /*aea0*/  VIADD R4, R4, 0x6 ;  /* 0x0000000604047836 */ /* 0x000fe20000000000 */
[----:B------:R-:W-:Y:S01]  /*aeb0*/  R2UR UR5, R205 ;  /* 0x00000000cd0572ca */ /* 0x000fe200000e0000 */
[----:B------:R-:W-:Y:S02]  /*aec0*/  WARPGROUP.DEPBAR.LE gsb0, 0x0 ;  /* 0x00008000000079c5 */ /* 0x000fe40000010000 */
[----:B------:R-:W-:-:S10]  /*aed0*/  WARPGROUP.ARRIVE ;  /* 0x00000000000079c5 */ /* 0x000fd40000000000 */
[----:B------:R-:W-:Y:S01]  /*aee0*/  HGMMA.64x96x16.F32.BF16 R152, gdesc[UR4], R152, gsb0 ;  /* 0x01600000049879f0 */ /* 0x000fe20008001898 */
[----:B------:R-:W-:Y:S02]  /*aef0*/  R2UR UR6, R12 ;  /* 0x000000000c0672ca */ /* 0x000fe400000e0000 */
[----:B------:R-:W-:Y:S02]  /*af00*/  R2UR UR7, R13 ;  /* 0x000000000d0772ca */ /* 0x000fe400000e0000 */
[----:B----4-:R-:W-:Y:S02]  /*af10*/  R2UR UR4, R202 ;  /* 0x00000000ca0472ca */ /* 0x010fe400000e0000 */
[----:B------:R-:W-:Y:S01]  /*af20*/  R2UR UR5, R203 ;  /* 0x00000000cb0572ca */ /* 0x000fe200000e0000 */
[----:B------:R-:W-:Y:S02]  /*af30*/  WARPGROUP.DEPBAR.LE gsb0, 0x0 ;  /* 0x00008000000079c5 */ /* 0x000fe40000010000 */
[----:B------:R-:W-:-:S10]  /*af40*/  WARPGROUP.ARRIVE ;  /* 0x00000000000079c5 */ /* 0x000fd40000000000 */
[----:B------:R-:W-:Y:S01]  /*af50*/  HGMMA.64x96x16.F32.BF16 R152, gdesc[UR4], R152, gsb0 ;  /* 0x01600000049879f0 */ /* 0x000fe20008001898 */
[----:B------:R-:W-:Y:S02]  /*af60*/  R2UR UR6, R4 ;  /* 0x00000000040672ca */ /* 0x000fe400000e0000 */
[----:B------:R-:W-:Y:S02]  /*af70*/  R2UR UR7, R5 ;  /* 0x00000000050772ca */ /* 0x000fe400000e0000 */
[----:B-----5:R-:W-:Y:S02]  /*af80*/  R2UR UR4, R20 ;  /* 0x00000000140472ca */ /* 0x020fe400000e0000 */
[----:B------:R-:W-:Y:S01]  /*af90*/  R2UR UR5, R21 ;  /* 0x00000000150572ca */ /* 0x000fe200000e0000 */
[----:B------:R-:W-:Y:S02]  /*afa0*/  WARPGROUP.DEPBAR.LE gsb0, 0x0 ;  /* 0x00008000000079c5 */ /* 0x000fe40000010000 */
[----:B------:R-:W-:-:S10]  /*afb0*/  WARPGROUP.ARRIVE ;  /* 0x00000000000079c5 */ /* 0x000fd40000000000 */
[----:B------:R-:W-:Y:S03]  /*afc0*/  HGMMA.64x96x16.F32.BF16 R152, gdesc[UR4], R152, gsb0 ;  /* 0x01600000049879f0 */ /* 0x000fe60008001898 */
[----:B------:R-:W-:Y:S02]  /*afd0*/  WARPGROUP.DEPBAR.LE gsb0, 0x0 ;  /* 0x00008000000079c5 */ /* 0x000fe40000010000 */
[----:B------:R-:W-:Y:S05]  /*afe0*/  @!P0 BRA `(.L_x_8284) ;  /* 0x0000000000048947 */ /* 0x000fea0003800000 */
[----:B------:R-:W-:Y:S01]  /*aff0*/  BPT.TRAP 0x1 ;  /* 0x000000040000795c */ /* 0x000fe20000300000 */
.L_x_8284:
[----:B------:R2:W3:Y:S01]  /*b000*/  SYNCS.PHASECHK.TRANS64.TRYWAIT P3, [R6+URZ+0x32450], R0 ;  /* 0x03245000060075a7 */ /* 0x0004e2000806017f */
[----:B------:R-:W-:Y:S05]  /*b010*/  @!P0 BRA `(.L_x_8285) ;  /* 0x0000000000048947 */ /* 0x000fea0003800000 */
[----:B------:R-:W-:Y:S01]  /*b020*/  BPT.TRAP 0x1 ;  /* 0x000000040000795c */ /* 0x000fe20000300000 */
.L_x_8285:
[----:B------:R-:W-:Y:S04]  /*b030*/  BSSY B0, `(.L_x_8286) ;  /* 0x0000004000007945 */ /* 0x000fe80003800000 */
[----:B---3--:R-:W-:Y:S05]  /*b040*/  @P3 BRA `(.L_x_8287) ;  /* 0x0000000000083947 */ /* 0x008fea0003800000 */
[----:B------:R-:W3:Y:S02]  /*b050*/  SYNCS.PHASECHK.TRANS64.TRYWAIT P3, [R6+URZ+0x32450], R0 ;  /* 0x03245000060075a7 */ /* 0x000ee4000806017f */
[----:B---3--:R-:W-:Y:S05]  /*b060*/  @!P3 BRA `(.L_x_8288) ;  /* 0x000000b80020b947 */ /* 0x008fea0003800000 */
.L_x_8287:
[----:B------:R-:W-:Y:S05]  /*b070*/  BSYNC B0 ;  /* 0x0000000000007941 */ /* 0x000fea0003800000 */
.L_x_8286:
[----:B------:R-:W-:Y:S05]  /*b080*/  WARPSYNC.ALL ;  /* 0x0000000000007948 */ /* 0x000fea0003800000 */
[----:B------:R-:W4:Y:S04]  /*b090*/  LDL R4, [R1+0x78] ;  /* 0x0000780001047983 */ /* 0x000f280000100800 */
[----:B------:R-:W5:Y:S04]  /*b0a0*/  LDL.64 R206, [R1+0x50] ;  /* 0x0000500001ce7983 */ /* 0x000f680000100a00 */
[----:B------:R-:W2:Y:S04]  /*b0b0*/  LDL.64 R204, [R1+0x48] ;  /* 0x0000480001cc7983 */ /* 0x000ea80000100a00 */
[----:B------:R-:W3:Y:S01]  /*b0c0*/  LDL.64 R202, [R1+0x40] ;  /* 0x0000400001ca7983 */ /* 0x000ee20000100a00 */
[----:B------:R-:W-:Y:S01]  /*b0d0*/  IMAD.MOV.U32 R5, RZ, RZ, 0x40000040 ;  /* 0x40000040ff057424 */ /* 0x000fe200078e00ff */
[----:B------:R-:W-:Y:S01]  /*b0e0*/  WARPGROUP.ARRIVE ;  /* 0x00000000000079c5 */ /* 0x000fe20000000000 */
[----:B------:R-:W-:Y:S01]  /*b0f0*/  IMAD.MOV.U32 R13, RZ, RZ, 0x40000040 ;  /* 0x40000040ff0d7424 */ /* 0x000fe200078e00ff */
[----:B------:R-:W3:Y:S02]  /*b100*/  LDL.64 R210, [R1+0x20] ;  /* 0x0000200001d27983 */ /* 0x000ee40000100a00 */
[----:B------:R-:W-:-:S02]  /*b110*/  R2UR UR7, R5 ;  /* 0x00000000050772ca */ /* 0x000fc400000e0000 */
[----:B------:R-:W3:Y:S01]  /*b120*/  LDL.64 R208, [R1+0x18] ;  /* 0x0000180001d07983 */ /* 0x000ee20000100a00 */
[----:B----4-:R-:W-:Y:S01]  /*b130*/  R2UR UR4, R4 ;  /* 0x00000000040472ca */ /* 0x010fe200000e0000 */
[----:B------:R-:W-:Y:S01]  /*b140*/  IMAD.MOV.U32 R4, RZ, RZ, 0xc00 ;  /* 0x00000c00ff047424 */ /* 0x000fe200078e00ff */
[----:B-----5:R-:W-:-:S11]  /*b150*/  R2UR UR5, R207 ;  /* 0x00000000cf0572ca */ /* 0x020fd600000e0000 */
[----:B------:R-:W-:Y:S01]  /*b160*/  IMAD R4, R22, R4, UR4 ;  /* 0x0000000416047e24 */ /* 0x000fe2000f8e0204 */
[----:B------:R-:W-:Y:S02]  /*b170*/  R2UR UR4, R206 ;  /* 0x00000000ce0472ca */ /* 0x000fe400000e0000 */
[----:B------:R-:W4:Y:S02]  /*b180*/  LDL.64 R206, [R1+0x38] ;  /* 0x0000380001ce7983 */ /* 0x000f240000100a00 */
[----:B------:R-:W-:-:S13]  /*b190*/  R2UR UR6, R4 ;  /* 0x00000000040672ca */ /* 0x000fda00000e0000 */
[----:B------:R-:W-:Y:S01]  /*b1a0*/  HGMMA.64x96x16.F32.BF16 R152, gdesc[UR4], R152, gsb0 ;  /* 0x01600000049879f0 */ /* 0x000fe20008001898 */
[----:B------:R-:W-:Y:S01]  /*b1b0*/  VIADD R12, R4, 0x2 ;  /* 0x00000002040c7836 */ /* 0x000fe20000000000 */
[----:B--2---:R-:W-:Y:S02]  /*b1c0*/  R2UR UR4, R204 ;  /* 0x00000000cc0472ca */ /* 0x004fe400000e0000 */
[----:B------:R-:W-:Y:S02]  /*b1d0*/  R2UR UR5, R205 ;  /* 0x00000000cd0572ca */ /* 0x000fe400000e0000 */
[----:B------:R-:W2:Y:S01]  /*b1e0*/  LDL.64 R204, [R1+0x30] ;  /* 0x0000300001cc7983 */ /* 0x000ea20000100a00 */
[----:B------:R-:W-:Y:S02]  /*b1f0*/  R2UR UR6, R12 ;  /* 0x000000000c0672ca */ /* 0x000fe400000e0000 */
[----:B------:R-:W-:Y:S01]  /*b200*/  R2UR UR7, R13 ;  /* 0x000000000d0772ca */ /* 0x000fe200000e0000 */
[----:B------:R-:W-:-:S02]  /*b210*/  VIADD R12, R4, 0x4 ;  /* 0x00000004040c7836 */ /* 0x000fc40000000000 */
[----:B------:R-:W-:Y:S01]  /*b220*/  IMAD.MOV.U32 R13, RZ, RZ, 0x40000040 ;  /* 0x40000040ff0d7424 */ /* 0x000fe200078e00ff */
[----:B------:R-:W-:Y:S02]  /*b230*/  WARPGROUP.DEPBAR.LE gsb0, 0x0 ;  /* 0x00008000000079c5 */ /* 0x000fe40000010000 */
[----:B------:R-:W-:-:S07]  /*b240*/  WARPGROUP.ARRIVE ;  /* 0x00000000000079c5 */ /* 0x000fce0000000000 */
[----:B------:R-:W-:Y:S01]  /*b250*/  HGMMA.64x96x16.F32.BF16 R152, gdesc[UR4], R152, gsb0 ;  /* 0x01600000049879f0 */ /* 0x000fe20008001898 */
[----:B---3--:R-:W-:Y:S02]  /*b260*/  R2UR UR4, R202 ;  /* 0x00000000ca0472ca */ /* 0x008fe400000e0000 */
[----:B------:R-:W-:Y:S02]  /*b270*/  R2UR UR5, R203 ;  /* 0x00000000cb0572ca */ /* 0x000fe400000e0000 */
[----:B------:R-:W3:Y:S01]  /*b280*/  LDL.64 R202, [R1+0x28] ;  /* 0x0000280001ca7983 */ /* 0x000ee20000100a00 */
        /* <DEDUP_REMOVED lines=11> */
[----:B------:R-:W-:Y:S02]  /*b340*/  WARPGROUP.DEPBAR.LE gsb0, 0x0 ;  /* 0x00008000000079c5 */ /* 0x000fe40000010000 */
[----:B------:R-:W-:Y:S01]  /*b350*/  WARPGROUP.ARRIVE ;  /* 0x00000000000079c5 */ /* 0x000fe20000000000 */
[----:B------:R-:W-:Y:S01]  /*b360*/  VIADD R12, R4, 0x300 ;  /* 0x00000300040c7836 */ /* 0x000fe20000000000 */
[----:B------:R-:W4:Y:S08]  /*b370*/  LDL.64 R206, [R1+0x10] ;  /* 0x0000100001ce7983 */ /* 0x000f300000100a00 */
[----:B------:R-:W-:Y:S01]  /*b380*/  HGMMA.64x96x16.F32.BF16 R152, gdesc[UR4], R152, gsb0 ;  /* 0x01600000049879f0 */ /* 0x000fe20008001898 */
[----:B------:R-:W-:Y:S01]  /*b390*/  IMAD.MOV.U32 R13, RZ, RZ, 0x40000040 ;  /* 0x40000040ff0d7424 */ /* 0x000fe200078e00ff */
[----:B------:R-:W-:-:S02]  /*b3a0*/  R2UR UR6, R12 ;  /* 0x000000000c0672ca */ /* 0x000fc400000e0000 */
[----:B--2---:R-:W-:Y:S02]  /*b3b0*/  R2UR UR4, R204 ;  /* 0x00000000cc0472ca */ /* 0x004fe400000e0000 */
[----:B------:R-:W-:Y:S02]  /*b3c0*/  R2UR UR7, R13 ;  /* 0x000000000d0772ca */ /* 0x000fe400000e0000 */
[----:B------:R-:W-:Y:S01]  /*b3d0*/  R2UR UR5, R205 ;  /* 0x00000000cd0572ca */ /* 0x000fe200000e0000 */
[----:B------:R-:W-:Y:S01]  /*b3e0*/  VIADD R12, R4, 0x302 ;  /* 0x00000302040c7836 */ /* 0x000fe20000000000 */
[----:B------:R-:W2:Y:S01]  /*b3f0*/  LDL.64 R204, [R1+0x8] ;  /* 0x0000080001cc7983 */ /* 0x000ea20000100a00 */
[----:B------:R-:W-:Y:S01]  /*b400*/  IMAD.MOV.U32 R13, RZ, RZ, 0x40000040 ;  /* 0x40000040ff0d7424 */ /* 0x000fe200078e00ff */
[----:B------:R-:W-:Y:S02]  /*b410*/  WARPGROUP.DEPBAR.LE gsb0, 0x0 ;  /* 0x00008000000079c5 */ /* 0x000fe40000010000 */
[----:B------:R-:W-:-:S07]  /*b420*/  WARPGROUP.ARRIVE ;  /* 0x00000000000079c5 */ /* 0x000fce0000000000 */
[----:B------:R-:W-:Y:S01]  /*b430*/  HGMMA.64x96x16.F32.BF16 R152, gdesc[UR4], R152, gsb0 ;  /* 0x01600000049879f0 */ /* 0x000fe20008001898 */
[----:B------:R-:W-:Y:S02]  /*b440*/  R2UR UR6, R12 ;  /* 0x000000000c0672ca */ /* 0x000fe400000e0000 */
[----:B------:R-:W-:Y:S02]  /*b450*/  R2UR UR7, R13 ;  /* 0x000000000d0772ca */ /* 0x000fe400000e0000 */
[----:B---3--:R-:W-:Y:S02]  /*b460*/  R2UR UR4, R202 ;  /* 0x00000000ca0472ca */ /* 0x008fe400000e0000 */
[----:B------:R-:W-:Y:S01]  /*b470*/  R2UR UR5, R203 ;  /* 0x00000000cb0572ca */ /* 0x000fe200000e0000 */
[----:B------:R-:W-:Y:S01]  /*b480*/  VIADD R12, R4, 0x304 ;  /* 0x00000304040c7836 */ /* 0x000fe20000000000 */
[----:B------:R-:W3:Y:S01]  /*b490*/  LDL.64 R202, [R1] ;  /* 0x0000000001ca7983 */ /* 0x000ee20000100a00 */
        /* <DEDUP_REMOVED lines=91> */
[----:B------:R-:W-:Y:S03]  /*ba50*/  HGMMA.64x96x16.F32.BF16 R152, gdesc[UR4], R152, gsb0 ;  /* 0x01600000049879f0 */ /* 0x000fe60008001898 */
[----:B------:R-:W-:Y:S02]  /*ba60*/  WARPGROUP.DEPBAR.LE gsb0, 0x0 ;  /* 0x00008000000079c5 */ /* 0x000fe40000010000 */
[----:B------:R-:W-:-:S04]  /*ba70*/  FMNMX.FTZ R5, R154, R11, !PT ;  /* 0x0000000b9a057209 */ /* 0x000fc80007810000 */
[----:B------:R-:W-:-:S04]  /*ba80*/  FMNMX.FTZ R5, R155, R5, !PT ;  /* 0x000000059b057209 */ /* 0x000fc80007810000 */
[----:B------:R-:W-:Y:S02]  /*ba90*/  FMNMX.FTZ R5, R158, R5, !PT ;  /* 0x000000059e057209 */ /* 0x000fe40007810000 */
[----:B01----:R-:W-:Y:S02]  /*baa0*/  FMNMX.FTZ R0, R152, R9, !PT ;  /* 0x0000000998007209 */ /* 0x003fe40007810000 */
        /* <DEDUP_REMOVED lines=44> */
[----:B------:R-:W-:-:S05]  /*bd70*/  FMNMX.FTZ R0, R197, R0, !PT ;  /* 0x00000000c5007209 */ /* 0x000fca0007810000 */
[----:B------:R-:W1:Y:S01]  /*bd80*/  SHFL.BFLY PT, R4, R0, 0x2, 0x1f ;  /* 0x0c401f0000047f89 */ /* 0x000e6200000e0000 */
[----:B------:R-:W2:Y:S01]  /*bd90*/  S2R R15, SR_TID.X ;  /* 0x00000000000f7919 */ /* 0x000ea20000002100 */
[----:B0-----:R-:W-:Y:S01]  /*bda0*/  FMNMX.FTZ R7, R7, R5, !PT ;  /* 0x0000000507077209 */ /* 0x001fe20007810000 */
[----:B------:R-:W-:-:S05]  /*bdb0*/  IMAD.MOV.U32 R5, RZ, RZ, 0x40000040 ;  /* 0x40000040ff057424 */ /* 0x000fca00078e00ff */
[----:B------:R-:W-:Y:S02]  /*bdc0*/  R2UR UR7, R5 ;  /* 0x00000000050772ca */ /* 0x000fe400000e0000 */
[----:B------:R-:W0:Y:S01]  /*bdd0*/  SHFL.BFLY PT, R5, R7, 0x1, 0x1f ;  /* 0x0c201f0007057f89 */ /* 0x000e2200000e0000 */
[----:B-1----:R-:W-:-:S05]  /*bde0*/  FMNMX.FTZ R0, R0, R4, !PT ;  /* 0x0000000400007209 */ /* 0x002fca0007810000 */
[----:B------:R-:W1:Y:S01]  /*bdf0*/  SHFL.BFLY PT, R10, R0, 0x1, 0x1f ;  /* 0x0c201f00000a7f89 */ /* 0x000e6200000e0000 */
[----:B------:R-:W-:Y:S01]  /*be00*/  UMOV UR38, UR42 ;  /* 0x0000002a00267c82 */ /* 0x000fe20008000000 */
[----:B------:R-:W-:Y:S01]  /*be10*/  @!P1 VIADD R13, R6, 0x32440 ;  /* 0x00032440060d9836 */ /* 0x000fe20000000000 */
[----:B--2---:R-:W-:Y:S02]  /*be20*/  SHF.R.U32.HI R15, RZ, 0x7, R15 ;  /* 0x00000007ff0f7819 */ /* 0x004fe4000001160f */
[----:B0-----:R-:W-:-:S05]  /*be30*/  FMNMX.FTZ R5, R7, R5, !PT ;  /* 0x0000000507057209 */ /* 0x001fca0007810000 */
[----:B------:R-:W-:-:S04]  /*be40*/  FADD.FTZ R7, -R5, R11 ;  /* 0x0000000b05077221 */ /* 0x000fc80000010100 */
[----:B------:R-:W-:Y:S01]  /*be50*/  FMUL.FTZ R7, R7, UR38 ;  /* 0x0000002607077c20 */ /* 0x000fe20008410000 */
[----:B-1----:R-:W-:-:S03]  /*be60*/  FMNMX.FTZ R0, R0, R10, !PT ;  /* 0x0000000a00007209 */ /* 0x002fc60007810000 */
[----:B------:R0:W-:Y:S01]  /*be70*/  MUFU.EX2 R12, R7 ;  /* 0x00000007000c7308 */ /* 0x0001e20000000800 */
[----:B------:R-:W-:Y:S01]  /*be80*/  @!P1 PRMT R13, RZ, 0x654, R13 ;  /* 0x00000654ff0d9816 */ /* 0x000fe2000000000d */
[C---:B------:R-:W-:Y:S01]  /*be90*/  FADD.FTZ R9, -R0.reuse, R9 ;  /* 0x0000000900097221 */ /* 0x040fe20000010100 */
[----:B------:R-:W-:Y:S01]  /*bea0*/  FMUL.FTZ R10, R0, UR38 ;  /* 0x00000026000a7c20 */ /* 0x000fe20008410000 */
[----:B------:R-:W-:Y:S01]  /*beb0*/  FMUL.FTZ R11, R5, UR38 ;  /* 0x00000026050b7c20 */ /* 0x000fe20008410000 */
[----:B0-----:R-:W-:Y:S01]  /*bec0*/  IADD3 R7, -R15, 0xb, RZ ;  /* 0x0000000b0f077810 */ /* 0x001fe20007ffe1ff */
[----:B------:R-:W-:-:S04]  /*bed0*/  FMUL.FTZ R9, R9, UR38 ;  /* 0x0000002609097c20 */ /* 0x000fc80008410000 */
[----:B------:R1:W-:Y:S06]  /*bee0*/  BAR.ARV R7, 0x100 ;  /* 0x000400070000751d */ /* 0x0003ec0000002000 */
[----:B------:R0:W-:Y:S01]  /*bef0*/  @!P1 SYNCS.ARRIVE.TRANS64.RED.A1T0 RZ, [R13+URZ], RZ ;  /* 0x000000ff0dff99a7 */ /* 0x0001e2000810043f */
[--C-:B------:R-:W-:Y:S01]  /*bf00*/  FFMA.FTZ R207, R152, UR38, -R10.reuse ;  /* 0x0000002698cf7c23 */ /* 0x100fe2000801080a */
[--C-:B------:R-:W-:Y:S01]  /*bf10*/  FFMA.FTZ R208, R153, UR38, -R10.reuse ;  /* 0x0000002699d07c23 */ /* 0x100fe2000801080a */
[--C-:B------:R-:W-:Y:S01]  /*bf20*/  FFMA.FTZ R211, R156, UR38, -R10.reuse ;  /* 0x000000269cd37c23 */ /* 0x100fe2000801080a */
[----:B------:R-:W-:Y:S01]  /*bf30*/  FFMA.FTZ R212, R157, UR38, -R10 ;  /* 0x000000269dd47c23 */ /* 0x000fe2000801080a */
[--C-:B------:R-:W-:Y:S01]  /*bf40*/  FFMA.FTZ R202, R154, UR38, -R11.reuse ;  /* 0x000000269aca7c23 */ /* 0x100fe2000801080b */
[----:B------:R-:W-:Y:S01]  /*bf50*/  FFMA.FTZ R206, R155, UR38, -R11 ;  /* 0x000000269bce7c23 */ /* 0x000fe2000801080b */
[----:B0-----:R-:W-:-:S02]  /*bf60*/  VIADD R13, R15, 0x8 ;  /* 0x000000080f0d7836 */ /* 0x001fc40000000000 */
[--C-:B------:R-:W-:Y:S01]  /*bf70*/  FFMA.FTZ R205, R158, UR38, -R11.reuse ;  /* 0x000000269ecd7c23 */ /* 0x100fe2000801080b */
[----:B------:R-:W-:Y:S01]  /*bf80*/  FFMA.FTZ R210, R159, UR38, -R11 ;  /* 0x000000269fd27c23 */ /* 0x000fe2000801080b */
[----:B------:R-:W0:Y:S01]  /*bf90*/  MUFU.EX2 R9, R9 ;  /* 0x0000000900097308 */ /* 0x000e220000000800 */
[----:B------:R2:W-:Y:S01]  /*bfa0*/  BAR.SYNC.DEFER_BLOCKING R13, 0x100 ;  /* 0x0004000d0000751d */ /* 0x0005e20000010000 */
[----:B------:R-:W-:-:S06]  /*bfb0*/  IMAD.MOV.U32 R4, RZ, RZ, 0xc00 ;  /* 0x00000c00ff047424 */ /* 0x000fcc00078e00ff */
[----:B------:R-:W-:Y:S08]  /*bfc0*/  MUFU.EX2 R207, R207 ;  /* 0x000000cf00cf7308 */ /* 0x000ff00000000800 */
[----:B------:R-:W3:Y:S08]  /*bfd0*/  MUFU.EX2 R208, R208 ;  /* 0x000000d000d07308 */ /* 0x000ef00000000800 */
[----:B------:R-:W-:Y:S08]  /*bfe0*/  MUFU.EX2 R211, R211 ;  /* 0x000000d300d37308 */ /* 0x000ff00000000800 */
[----:B------:R-:W4:Y:S08]  /*bff0*/  MUFU.EX2 R212, R212 ;  /* 0x000000d400d47308 */ /* 0x000f300000000800 */
[----:B------:R-:W-:Y:S08]  /*c000*/  MUFU.EX2 R202, R202 ;  /* 0x000000ca00ca7308 */ /* 0x000ff00000000800 */
[----:B------:R-:W5:Y:S08]  /*c010*/  MUFU.EX2 R206, R206 ;  /* 0x000000ce00ce7308 */ /* 0x000f700000000800 */
[----:B------:R-:W-:Y:S08]  /*c020*/  MUFU.EX2 R205, R205 ;  /* 0x000000cd00cd7308 */ /* 0x000ff00000000800 */
[----:B------:R-:W1:Y:S01]  /*c030*/  MUFU.EX2 R210, R210 ;  /* 0x000000d200d27308 */ /* 0x000e620000000800 */
[----:B------:R-:W-:-:S02]  /*c040*/  IMAD R4, R22, R4, UR39 ;  /* 0x0000002716047e24 */ /* 0x000fc4000f8e0204 */
[-C--:B0-----:R-:W-:Y:S01]  /*c050*/  FMUL.FTZ R24, R24, R9.reuse ;  /* 0x0000000918187220 */ /* 0x081fe20000410000 */
[-C--:B------:R-:W-:Y:S01]  /*c060*/  FMUL.FTZ R25, R25, R9.reuse ;  /* 0x0000000919197220 */ /* 0x080fe20000410000 */
[-C--:B------:R-:W-:Y:S01]  /*c070*/  FMUL.FTZ R28, R28, R9.reuse ;  /* 0x000000091c1c7220 */ /* 0x080fe20000410000 */
[-C--:B------:R-:W-:Y:S01]  /*c080*/  FMUL.FTZ R29, R29, R9.reuse ;  /* 0x000000091d1d7220 */ /* 0x080fe20000410000 */
[----:B------:R-:W-:Y:S01]  /*c090*/  R2UR UR6, R4 ;  /* 0x00000000040672ca */ /* 0x000fe200000e0000 */
        /* <DEDUP_REMOVED lines=124> */
[----:B---3--:R-:W-:-:S02]  /*c860*/  F2FP.BF16.F32.PACK_AB R152, R208, R207 ;  /* 0x000000cfd098723e */ /* 0x008fc400000010ff */
[----:B----4-:R-:W-:Y:S02]  /*c870*/  F2FP.BF16.F32.PACK_AB R154, R212, R211 ;  /* 0x000000d3d49a723e */ /* 0x010fe400000010ff */
[----:B-----5:R-:W-:Y:S02]  /*c880*/  F2FP.BF16.F32.PACK_AB R153, R206, R202 ;  /* 0x000000cace99723e */ /* 0x020fe400000010ff */
[----:B-1----:R-:W-:-:S04]  /*c890*/  F2FP.BF16.F32.PACK_AB R155, R210, R205 ;  /* 0x000000cdd29b723e */ /* 0x002fc800000010ff */
[----:B------:R-:W-:-:S06]  /*c8a0*/  WARPGROUP.ARRIVE ;  /* 0x00000000000079c5 */ /* 0x000fcc0000000000 */
[----:B------:R-:W-:Y:S01]  /*c8b0*/  HGMMA.64x256x16.F32.BF16 R24, R152, gdesc[UR4].tnspB, R24, gsb0 ;  /* 0x43e0000498187df0 */ /* 0x000fe20008001818 */
[--C-:B------:R-:W-:Y:S01]  /*c8c0*/  FFMA.FTZ R209, R164, UR38, -R10.reuse ;  /* 0x00000026a4d17c23 */ /* 0x100fe2000801080a */
[--C-:B------:R-:W-:Y:S01]  /*c8d0*/  FFMA.FTZ R204, R160, UR38, -R10.reuse ;  /* 0x00000026a0cc7c23 */ /* 0x100fe2000801080a */
[--C-:B------:R-:W-:Y:S01]  /*c8e0*/  FFMA.FTZ R203, R161, UR38, -R10.reuse ;  /* 0x00000026a1cb7c23 */ /* 0x100fe2000801080a */
[----:B------:R-:W-:Y:S01]  /*c8f0*/  FFMA.FTZ R164, R165, UR38, -R10 ;  /* 0x00000026a5a47c23 */ /* 0x000fe2000801080a */
[--C-:B------:R-:W-:Y:S01]  /*c900*/  FFMA.FTZ R156, R162, UR38, -R11.reuse ;  /* 0x00000026a29c7c23 */ /* 0x100fe2000801080b */
[--C-:B------:R-:W-:Y:S01]  /*c910*/  FFMA.FTZ R163, R163, UR38, -R11.reuse ;  /* 0x00000026a3a37c23 */ /* 0x100fe2000801080b */
[--C-:B--2---:R-:W-:Y:S01]  /*c920*/  FFMA.FTZ R13, R166, UR38, -R11.reuse ;  /* 0x00000026a60d7c23 */ /* 0x104fe2000801080b */
[----:B------:R-:W-:Y:S01]  /*c930*/  FFMA.FTZ R15, R167, UR38, -R11 ;  /* 0x00000026a70f7c23 */ /* 0x000fe2000801080b */
[----:B------:R-:W-:Y:S08]  /*c940*/  MUFU.EX2 R204, R204 ;  /* 0x000000cc00cc7308 */ /* 0x000ff00000000800 */
[----:B------:R-:W0:Y:S08]  /*c950*/  MUFU.EX2 R203, R203 ;  /* 0x000000cb00cb7308 */ /* 0x000e300000000800 */
[----:B------:R-:W-:Y:S08]  /*c960*/  MUFU.EX2 R209, R209 ;  /* 0x000000d100d17308 */ /* 0x000ff00000000800 */
[----:B------:R-:W-:Y:S08]  /*c970*/  MUFU.EX2 R164, R164 ;  /* 0x000000a400a47308 */ /* 0x000ff00000000800 */
[----:B------:R-:W-:Y:S08]  /*c980*/  MUFU.EX2 R156, R156 ;  /* 0x0000009c009c7308 */ /* 0x000ff00000000800 */
[----:B------:R-:W1:Y:S08]  /*c990*/  MUFU.EX2 R163, R163 ;  /* 0x000000a300a37308 */ /* 0x000e700000000800 */
[----:B------:R-:W-:Y:S08]  /*c9a0*/  MUFU.EX2 R13, R13 ;  /* 0x0000000d000d7308 */ /* 0x000ff00000000800 */
[----:B------:R-:W2:Y:S01]  /*c9b0*/  MUFU.EX2 R15, R15 ;  /* 0x0000000f000f7308 */ /* 0x000ea20000000800 */
[----:B------:R-:W-:-:S02]  /*c9c0*/  VIADD R20, R4, 0x80 ;  /* 0x0000008004147836 */ /* 0x000fc40000000000 */
[----:B------:R-:W-:-:S03]  /*c9d0*/  IMAD.MOV.U32 R21, RZ, RZ, 0x40000040 ;  /* 0x40000040ff157424 */ /* 0x000fc600078e00ff */
[----:B------:R-:W-:Y:S02]  /*c9e0*/  R2UR UR6, R20 ;  /* 0x00000000140672ca */ /* 0x000fe400000e0000 */
[----:B------:R-:W-:Y:S01]  /*c9f0*/  R2UR UR7, R21 ;  /* 0x00000000150772ca */ /* 0x000fe200000e0000 */
[--C-:B------:R-:W-:Y:S01]  /*ca00*/  FFMA.FTZ R20, R168, UR38, -R10.reuse ;  /* 0x00000026a8147c23 */ /* 0x100fe2000801080a */
[--C-:B------:R-:W-:Y:S01]  /*ca10*/  FFMA.FTZ R21, R169, UR38, -R10.reuse ;  /* 0x00000026a9157c23 */ /* 0x100fe2000801080a */
[--C-:B------:R-:W-:Y:S01]  /*ca20*/  FFMA.FTZ R157, R172, UR38, -R10.reuse ;  /* 0x00000026ac9d7c23 */ /* 0x100fe2000801080a */
[----:B------:R-:W-:Y:S01]  /*ca30*/  FFMA.FTZ R158, R173, UR38, -R10 ;  /* 0x00000026ad9e7c23 */ /* 0x000fe2000801080a */
[--C-:B------:R-:W-:Y:S01]  /*ca40*/  FFMA.FTZ R159, R170, UR38, -R11.reuse ;  /* 0x00000026aa9f7c23 */ /* 0x100fe2000801080b */
[--C-:B------:R-:W-:Y:S01]  /*ca50*/  FFMA.FTZ R160, R171, UR38, -R11.reuse ;  /* 0x00000026aba07c23 */ /* 0x100fe2000801080b */
[--C-:B------:R-:W-:Y:S01]  /*ca60*/  FFMA.FTZ R161, R174, UR38, -R11.reuse ;  /* 0x00000026aea17c23 */ /* 0x100fe2000801080b */
[----:B------:R-:W-:Y:S01]  /*ca70*/  FFMA.FTZ R162, R175, UR38, -R11 ;  /* 0x00000026afa27c23 */ /* 0x000fe2000801080b */
[----:B------:R-:W-:Y:S08]  /*ca80*/  MUFU.EX2 R20, R20 ;  /* 0x0000001400147308 */ /* 0x000ff00000000800 */
[----:B------:R-:W3:Y:S08]  /*ca90*/  MUFU.EX2 R21, R21 ;  /* 0x0000001500157308 */ /* 0x000ef00000000800 */
[----:B------:R-:W-:Y:S01]  /*caa0*/  MUFU.EX2 R157, R157 ;  /* 0x0000009d009d7308 */ /* 0x000fe20000000800 */
[----:B------:R-:W-:-:S02]  /*cab0*/  WARPGROUP.DEPBAR.LE gsb0, 0x0 ;  /* 0x00008000000079c5 */ /* 0x000fc40000010000 */
[----:B0-----:R-:W-:Y:S02]  /*cac0*/  F2FP.BF16.F32.PACK_AB R152, R203, R204 ;  /* 0x000000cccb98723e */ /* 0x001fe400000010ff */
[----:B-1----:R-:W-:Y:S02]  /*cad0*/  F2FP.BF16.F32.PACK_AB R153, R163, R156 ;  /* 0x0000009ca399723e */ /* 0x002fe400000010ff */
[----:B------:R-:W-:Y:S02]  /*cae0*/  F2FP.BF16.F32.PACK_AB R154, R164, R209 ;  /* 0x000000d1a49a723e */ /* 0x000fe400000010ff */
[----:B--2---:R-:W-:-:S04]  /*caf0*/  F2FP.BF16.F32.PACK_AB R155, R15, R13 ;  /* 0x0000000d0f9b723e */ /* 0x004fc800000010ff */
[----:B------:R-:W-:-:S06]  /*cb00*/  WARPGROUP.ARRIVE ;  /* 0x00000000000079c5 */ /* 0x000fcc0000000000 */
[----:B------:R-:W-:Y:S01]  /*cb10*/  HGMMA.64x256x16.F32.BF16 R24, R152, gdesc[UR4].tnspB, R24, gsb0 ;  /* 0x43e0000498187df0 */ /* 0x000fe20008001818 */
[----:B------:R-:W-:Y:S08]  /*cb20*/  MUFU.EX2 R158, R158 ;  /* 0x0000009e009e7308 */ /* 0x000ff00000000800 */
[----:B------:R-:W-:Y:S08]  /*cb30*/  MUFU.EX2 R159, R159 ;  /* 0x0000009f009f7308 */ /* 0x000ff00000000800 */
[----:B------:R-:W0:Y:S08]  /*cb40*/  MUFU.EX2 R160, R160 ;  /* 0x000000a000a07308 */ /* 0x000e300000000800 */
[----:B------:R-:W-:Y:S08]  /*cb50*/  MUFU.EX2 R161, R161 ;  /* 0x000000a100a17308 */ /* 0x000ff00000000800 */
[----:B------:R-:W1:Y:S01]  /*cb60*/  MUFU.EX2 R162, R162 ;  /* 0x000000a200a27308 */ /* 0x000e620000000800 */
[----:B------:R-:W-:Y:S01]  /*cb70*/  FFMA.FTZ R207, R9, R14, R207 ;  /* 0x0000000e09cf7223 */ /* 0x000fe200000100cf */
[----:B------:R-:W-:Y:S01]  /*cb80*/  FFMA.FTZ R202, R12, R8, R202 ;  /* 0x000000080cca7223 */ /* 0x000fe200000100ca */
[----:B------:R-:W-:-:S02]  /*cb90*/  VIADD R8, R4, 0x180 ;  /* 0x0000018004087836 */ /* 0x000fc40000000000 */
[----:B------:R-:W-:Y:S02]  /*cba0*/  IMAD.MOV.U32 R9, RZ, RZ, 0x40000040 ;  /* 0x40000040ff097424 */ /* 0x000fe400078e00ff */
[--C-:B------:R-:W-:Y:S01]  /*cbb0*/  FFMA.FTZ R12, R180, UR38, -R10.reuse ;  /* 0x00000026b40c7c23 */ /* 0x100fe2000801080a */
[----:B------:R-:W-:Y:S01]  /*cbc0*/  FFMA.FTZ R14, R181, UR38, -R10 ;  /* 0x00000026b50e7c23 */ /* 0x000fe2000801080a */
[--C-:B------:R-:W-:Y:S01]  /*cbd0*/  FFMA.FTZ R165, R178, UR38, -R11.reuse ;  /* 0x00000026b2a57c23 */ /* 0x100fe2000801080b */
[--C-:B------:R-:W-:Y:S01]  /*cbe0*/  FFMA.FTZ R166, R179, UR38, -R11.reuse ;  /* 0x00000026b3a67c23 */ /* 0x100fe2000801080b */
[--C-:B------:R-:W-:Y:S01]  /*cbf0*/  FFMA.FTZ R167, R182, UR38, -R11.reuse ;  /* 0x00000026b6a77c23 */ /* 0x100fe2000801080b */
[----:B------:R-:W-:Y:S01]  /*cc00*/  FFMA.FTZ R168, R183, UR38, -R11 ;  /* 0x00000026b7a87c23 */ /* 0x000fe2000801080b */
[----:B------:R-:W-:Y:S08]  /*cc10*/  MUFU.EX2 R12, R12 ;  /* 0x0000000c000c7308 */ /* 0x000ff00000000800 */
[----:B------:R-:W-:Y:S08]  /*cc20*/  MUFU.EX2 R14, R14 ;  /* 0x0000000e000e7308 */ /* 0x000ff00000000800 */
[----:B------:R-:W-:Y:S08]  /*cc30*/  MUFU.EX2 R165, R165 ;  /* 0x000000a500a57308 */ /* 0x000ff00000000800 */
[----:B------:R-:W-:Y:S08]  /*cc40*/  MUFU.EX2 R166, R166 ;  /* 0x000000a600a67308 */ /* 0x000ff00000000800 */
[----:B------:R-:W-:Y:S08]  /*cc50*/  MUFU.EX2 R167, R167 ;  /* 0x000000a700a77308 */ /* 0x000ff00000000800 */
[----:B------:R-:W-:Y:S01]  /*cc60*/  MUFU.EX2 R168, R168 ;  /* 0x000000a800a87308 */ /* 0x000fe20000000800 */
[----:B------:R-:W-:-:S02]  /*cc70*/  WARPGROUP.DEPBAR.LE gsb0, 0x0 ;  /* 0x00008000000079c5 */ /* 0x000fc40000010000 */
[----:B------:R-:W-:Y:S02]  /*cc80*/  VIADD R152, R4, 0x100 ;  /* 0x0000010004987836 */ /* 0x000fe40000000000 */
[----:B------:R-:W-:-:S03]  /*cc90*/  IMAD.MOV.U32 R153, RZ, RZ, 0x40000040 ;  /* 0x40000040ff997424 */ /* 0x000fc600078e00ff */
[----:B------:R-:W-:Y:S02]  /*cca0*/  R2UR UR6, R152 ;  /* 0x00000000980672ca */ /* 0x000fe400000e0000 */
[----:B------:R-:W-:Y:S02]  /*ccb0*/  R2UR UR7, R153 ;  /* 0x00000000990772ca */ /* 0x000fe400000e0000 */
[----:B---3--:R-:W-:Y:S02]  /*ccc0*/  F2FP.BF16.F32.PACK_AB R152, R21, R20 ;  /* 0x000000141598723e */ /* 0x008fe400000010ff */
[----:B0-----:R-:W-:Y:S02]  /*ccd0*/  F2FP.BF16.F32.PACK_AB R153, R160, R159 ;  /* 0x0000009fa099723e */ /* 0x001fe400000010ff */
[----:B------:R-:W-:Y:S02]  /*cce0*/  F2FP.BF16.F32.PACK_AB R154, R158, R157 ;  /* 0x0000009d9e9a723e */ /* 0x000fe400000010ff */
[----:B-1----:R-:W-:-:S04]  /*ccf0*/  F2FP.BF16.F32.PACK_AB R155, R162, R161 ;  /* 0x000000a1a29b723e */ /* 0x002fc800000010ff */
[----:B------:R-:W-:-:S06]  /*cd00*/  WARPGROUP.ARRIVE ;  /* 0x00000000000079c5 */ /* 0x000fcc0000000000 */
[----:B------:R-:W-:Y:S01]  /*cd10*/  HGMMA.64x256x16.F32.BF16 R24, R152, gdesc[UR4].tnspB, R24, gsb0 ;  /* 0x43e0000498187df0 */ /* 0x000fe20008001818 */
[----:B------:R-:W-:Y:S01]  /*cd20*/  R2UR UR6, R8 ;  /* 0x00000000080672ca */ /* 0x000fe200000e0000 */
[--C-:B------:R-:W-:Y:S01]  /*cd30*/  FFMA.FTZ R8, R176, UR38, -R10.reuse ;  /* 0x00000026b0087c23 */ /* 0x100fe2000801080a */
[----:B------:R-:W-:Y:S01]  /*cd40*/  R2UR UR7, R9 ;  /* 0x00000000090772ca */ /* 0x000fe200000e0000 */
[----:B------:R-:W-:-:S04]  /*cd50*/  FFMA.FTZ R9, R177, UR38, -R10 ;  /* 0x00000026b1097c23 */ /* 0x000fc8000801080a */
[----:B------:R-:W-:Y:S08]  /*cd60*/  MUFU.EX2 R8, R8 ;  /* 0x0000000800087308 */ /* 0x000ff00000000800 */
[----:B------:R-:W0:Y:S01]  /*cd70*/  MUFU.EX2 R9, R9 ;  /* 0x0000000900097308 */ /* 0x000e220000000800 */
        /* <DEDUP_REMOVED lines=9> */
[----:B------:R-:W1:Y:S08]  /*ce10*/  MUFU.EX2 R185, R185 ;  /* 0x000000b900b97308 */ /* 0x000e700000000800 */
[----:B------:R-:W-:Y:S08]  /*ce20*/  MUFU.EX2 R188, R188 ;  /* 0x000000bc00bc7308 */ /* 0x000ff00000000800 */
[----:B------:R-:W-:Y:S08]  /*ce30*/  MUFU.EX2 R189, R189 ;  /* 0x000000bd00bd7308 */ /* 0x000ff00000000800 */
[----:B------:R-:W-:Y:S08]  /*ce40*/  MUFU.EX2 R169, R169 ;  /* 0x000000a900a97308 */ /* 0x000ff00000000800 */
[----:B------:R-:W2:Y:S08]  /*ce50*/  MUFU.EX2 R170, R170 ;  /* 0x000000aa00aa7308 */ /* 0x000eb00000000800 */
[----:B------:R-:W-:Y:S08]  /*ce60*/  MUFU.EX2 R171, R171 ;  /* 0x000000ab00ab7308 */ /* 0x000ff00000000800 */
[----:B------:R-:W3:Y:S01]  /*ce70*/  MUFU.EX2 R172, R172 ;  /* 0x000000ac00ac7308 */ /* 0x000ee20000000800 */
[----:B------:R-:W-:-:S02]  /*ce80*/  WARPGROUP.DEPBAR.LE gsb0, 0x0 ;  /* 0x00008000000079c5 */ /* 0x000fc40000010000 */
[----:B0-----:R-:W-:Y:S02]  /*ce90*/  F2FP.BF16.F32.PACK_AB R152, R9, R8 ;  /* 0x000000080998723e */ /* 0x001fe400000010ff */
[----:B------:R-:W-:Y:S02]  /*cea0*/  F2FP.BF16.F32.PACK_AB R153, R166, R165 ;  /* 0x000000a5a699723e */ /* 0x000fe400000010ff */
[----:B------:R-:W-:Y:S02]  /*ceb0*/  F2FP.BF16.F32.PACK_AB R154, R14, R12 ;  /* 0x0000000c0e9a723e */ /* 0x000fe400000010ff */
[----:B------:R-:W-:-:S04]  /*cec0*/  F2FP.BF16.F32.PACK_AB R155, R168, R167 ;  /* 0x000000a7a89b723e */ /* 0x000fc800000010ff */
        /* <DEDUP_REMOVED lines=10> */
[----:B------:R0:W-:Y:S08]  /*cf70*/  MUFU.EX2 R173, R10 ;  /* 0x0000000a00ad7308 */ /* 0x0001f00000000800 */
[----:B------:R-:W-:Y:S01]  /*cf80*/  MUFU.EX2 R192, R192 ;  /* 0x000000c000c07308 */ /* 0x000fe20000000800 */
[----:B0-----:R-:W-:-:S07]  /*cf90*/  VIADD R10, R4, 0x280 ;  /* 0x00000280040a7836 */ /* 0x001fce0000000000 */
[----:B------:R-:W0:Y:S08]  /*cfa0*/  MUFU.EX2 R193, R193 ;  /* 0x000000c100c17308 */ /* 0x000e300000000800 */
[----:B------:R-:W-:Y:S08]  /*cfb0*/  MUFU.EX2 R196, R196 ;  /* 0x000000c400c47308 */ /* 0x000ff00000000800 */
[----:B------:R-:W-:Y:S08]  /*cfc0*/  MUFU.EX2 R194, R194 ;  /* 0x000000c200c27308 */ /* 0x000ff00000000800 */
[----:B------:R-:W4:Y:S08]  /*cfd0*/  MUFU.EX2 R195, R195 ;  /* 0x000000c300c37308 */ /* 0x000f300000000800 */
[----:B------:R-:W-:Y:S01]  /*cfe0*/  MUFU.EX2 R198, R198 ;  /* 0x000000c600c67308 */ /* 0x000fe20000000800 */
[----:B------:R-:W-:-:S02]  /*cff0*/  WARPGROUP.DEPBAR.LE gsb0, 0x0 ;  /* 0x00008000000079c5 */ /* 0x000fc40000010000 */
[----:B------:R-:W-:Y:S02]  /*d000*/  VIADD R152, R4, 0x200 ;  /* 0x0000020004987836 */ /* 0x000fe40000000000 */
[----:B------:R-:W-:-:S03]  /*d010*/  IMAD.MOV.U32 R153, RZ, RZ, 0x40000040 ;  /* 0x40000040ff997424 */ /* 0x000fc600078e00ff */
[----:B------:R-:W-:Y:S02]  /*d020*/  R2UR UR6, R152 ;  /* 0x00000000980672ca */ /* 0x000fe400000e0000 */
[----:B------:R-:W-:Y:S02]  /*d030*/  R2UR UR7, R153 ;  /* 0x00000000990772ca */ /* 0x000fe400000e0000 */
[----:B-1----:R-:W-:Y:S02]  /*d040*/  F2FP.BF16.F32.PACK_AB R152, R185, R184 ;  /* 0x000000b8b998723e */ /* 0x002fe400000010ff */
[----:B--2---:R-:W-:Y:S02]  /*d050*/  F2FP.BF16.F32.PACK_AB R153, R170, R169 ;  /* 0x000000a9aa99723e */ /* 0x004fe400000010ff */
[----:B------:R-:W-:Y:S02]  /*d060*/  F2FP.BF16.F32.PACK_AB R154, R189, R188 ;  /* 0x000000bcbd9a723e */ /* 0x000fe400000010ff */
[----:B---3--:R-:W-:-:S04]  /*d070*/  F2FP.BF16.F32.PACK_AB R155, R172, R171 ;  /* 0x000000abac9b723e */ /* 0x008fc800000010ff */
[----:B------:R-:W-:-:S06]  /*d080*/  WARPGROUP.ARRIVE ;  /* 0x00000000000079c5 */ /* 0x000fcc0000000000 */
[----:B------:R-:W-:Y:S01]  /*d090*/  HGMMA.64x256x16.F32.BF16 R24, R152, gdesc[UR4].tnspB, R24, gsb0 ;  /* 0x43e0000498187df0 */ /* 0x000fe20008001818 */
[----:B------:R1:W2:Y:S01]  /*d0a0*/  MUFU.EX2 R4, R11 ;  /* 0x0000000b00047308 */ /* 0x0002a20000000800 */
[----:B------:R-:W-:Y:S01]  /*d0b0*/  R2UR UR6, R10 ;  /* 0x000000000a0672ca */ /* 0x000fe200000e0000 */
[----:B-1----:R-:W-:-:S05]  /*d0c0*/  IMAD.MOV.U32 R11, RZ, RZ, 0x40000040 ;  /* 0x40000040ff0b7424 */ /* 0x002fca00078e00ff */
[----:B------:R-:W-:Y:S01]  /*d0d0*/  R2UR UR7, R11 ;  /* 0x000000000b0772ca */ /* 0x000fe200000e0000 */
        /* <DEDUP_REMOVED lines=38> */
[----:B------:R-:W-:-:S05]  /*d340*/  @!P1 VIADD R6, R6, 0x32460 ;  /* 0x0003246006069836 */ /* 0x000fca0000000000 */
[----:B------:R-:W-:Y:S01]  /*d350*/  @!P1 PRMT R6, RZ, 0x654, R6 ;  /* 0x00000654ff069816 */ /* 0x000fe20000000006 */
[----:B------:R-:W-:Y:S02]  /*d360*/  WARPGROUP.DEPBAR.LE gsb0, 0x0 ;  /* 0x00008000000079c5 */ /* 0x000fe40000010000 */
[----:B0-----:R-:W-:Y:S02]  /*d370*/  F2FP.BF16.F32.PACK_AB R152, R193, R192 ;  /* 0x000000c0c198723e */ /* 0x001fe400000010ff */
[----:B----4-:R-:W-:Y:S02]  /*d380*/  F2FP.BF16.F32.PACK_AB R153, R195, R194 ;  /* 0x000000c2c399723e */ /* 0x010fe400000010ff */
[----:B------:R-:W-:Y:S02]  /*d390*/  F2FP.BF16.F32.PACK_AB R154, R173, R196 ;  /* 0x000000c4ad9a723e */ /* 0x000fe400000010ff */
[----:B--2---:R-:W-:-:S04]  /*d3a0*/  F2FP.BF16.F32.PACK_AB R155, R4, R198 ;  /* 0x000000c6049b723e */ /* 0x004fc800000010ff */
[----:B------:R-:W-:-:S06]  /*d3b0*/  WARPGROUP.ARRIVE ;  /* 0x00000000000079c5 */ /* 0x000fcc0000000000 */
[----:B------:R-:W-:Y:S01]  /*d3c0*/  HGMMA.64x256x16.F32.BF16 R24, R152, gdesc[UR4].tnspB, R24, gsb0 ;  /* 0x43e0000498187df0 */ /* 0x000fe20008001818 */
        /* <DEDUP_REMOVED lines=10> */
[----:B------:R-:W-:Y:S02]  /*d470*/  WARPGROUP.DEPBAR.LE gsb0, 0x0 ;  /* 0x00008000000079c5 */ /* 0x000fe40000010000 */
[----:B------:R1:W-:Y:S01]  /*d480*/  @!P1 SYNCS.ARRIVE.TRANS64.RED.A1T0 RZ, [R6+URZ], RZ ;  /* 0x000000ff06ff99a7 */ /* 0x0003e2000810043f */
[----:B------:R-:W-:Y:S05]  /*d490*/  @P2 BRA `(.L_x_8289) ;  /* 0xffffffd400e42947 */ /* 0x000fea000383ffff */
.L_x_8279:
[----:B------:R-:W-:Y:S05]  /*d4a0*/  WARPSYNC.ALL ;  /* 0x0000000000007948 */ /* 0x000fea0003800000 */
[----:B0-----:R-:W0:Y:S01]  /*d4b0*/  SHFL.BFLY PT, R3, R14, 0x2, 0x1f ;  /* 0x0c401f000e037f89 */ /* 0x001e2200000e0000 */
[----:B-1----:R-:W-:Y:S01]  /*d4c0*/  IMAD.MOV.U32 R6, RZ, RZ, RZ ;  /* 0x000000ffff067224 */ /* 0x002fe200078e00ff */
[----:B------:R1:W-:Y:S06]  /*d4d0*/  BAR.ARV R7, 0x100 ;  /* 0x000400070000751d */ /* 0x0003ec0000002000 */
[----:B------:R-:W-:-:S02]  /*d4e0*/  VIADD R22, R22, 0x1 ;  /* 0x0000000116167836 */ /* 0x000fc40000000000 */
[----:B------:R-:W-:Y:S06]  /*d4f0*/  BAR.ARV 0x8, 0x120 ;  /* 0x0204800000007b1d */ /* 0x000fec0000002000 */
[----:B------:R-:W-:Y:S01]  /*d500*/  ISETP.NE.AND P0, PT, R22, 0x2, PT ;  /* 0x000000021600780c */ /* 0x000fe20003f05270 */
[----:B-1----:R-:W-:Y:S01]  /*d510*/  IMAD.MOV.U32 R7, RZ, RZ, -0x800000 ;  /* 0xff800000ff077424 */ /* 0x002fe200078e00ff */
[----:B------:R-:W1:Y:S01]  /*d520*/  SHFL.BFLY PT, R9, R8, 0x2, 0x1f ;  /* 0x0c401f0008097f89 */ /* 0x000e6200000e0000 */
[----:B------:R-:W-:Y:S01]  /*d530*/  PLOP3.LUT P1, PT, PT, PT, PT, 0x8, 0x0 ;  /* 0x000000000000781c */ /* 0x000fe20003f2e170 */
[----:B------:R-:W-:Y:S01]  /*d540*/  VIADD R224, R224, 0x1 ;  /* 0x00000001e0e07836 */ /* 0x000fe20000000000 */
[----:B------:R-:W-:Y:S01]  /*d550*/  SEL R22, R22, RZ, P0 ;  /* 0x000000ff16167207 */ /* 0x000fe20000000000 */
[----:B0-----:R-:W-:-:S05]  /*d560*/  FADD.FTZ R3, R3, R14 ;  /* 0x0000000e03037221 */ /* 0x001fca0000010000 */
[----:B------:R-:W0:Y:S01]  /*d570*/  SHFL.BFLY PT, R4, R3, 0x1, 0x1f ;  /* 0x0c201f0003047f89 */ /* 0x000e2200000e0000 */
[----:B-1----:R-:W-:-:S05]  /*d580*/  FADD.FTZ R10, R9, R8 ;  /* 0x00000008090a7221 */ /* 0x002fca0000010000 */
[----:B------:R-:W1:Y:S01]  /*d590*/  SHFL.BFLY PT, R11, R10, 0x1, 0x1f ;  /* 0x0c201f000a0b7f89 */ /* 0x000e6200000e0000 */
[----:B0-----:R-:W-:Y:S01]  /*d5a0*/  FADD.FTZ R9, R3, R4 ;  /* 0x0000000403097221 */ /* 0x001fe20000010000 */
[----:B------:R-:W-:Y:S01]  /*d5b0*/  IMAD.MOV.U32 R4, RZ, RZ, RZ ;  /* 0x000000ffff047224 */ /* 0x000fe200078e00ff */
[----:B------:R-:W-:-:S03]  /*d5c0*/  SEL R3, RZ, 0x1, P0 ;  /* 0x00000001ff037807 */ /* 0x000fc60000000000 */
[----:B------:R-:W-:Y:S02]  /*d5d0*/  FSETP.NE.FTZ.AND P2, PT, R9, RZ, PT ;  /* 0x000000ff0900720b */ /* 0x000fe40003f55000 */
[----:B------:R-:W-:-:S11]  /*d5e0*/  LOP3.LUT R200, R200, R3, RZ, 0x3c, !PT ;  /* 0x00000003c8c87212 */ /* 0x000fd600078e3cff */
[----:B------:R-:W0:Y:S01]  /*d5f0*/  @P2 MUFU.RCP R6, R9 ;  /* 0x0000000900062308 */ /* 0x000e220000001000 */
[----:B-1----:R-:W-:-:S05]  /*d600*/  FADD.FTZ R11, R10, R11 ;  /* 0x0000000b0a0b7221 */ /* 0x002fca0000010000 */
[----:B------:R-:W-:Y:S01]  /*d610*/  FSETP.NE.FTZ.AND P3, PT, R11, RZ, PT ;  /* 0x000000ff0b00720b */ /* 0x000fe20003f75000 */
[-C--:B0-----:R-:W-:Y:S01]  /*d620*/  FMUL.FTZ R10, R28, R6.reuse ;  /* 0x000000061c0a7220 */ /* 0x081fe20000410000 */
[-C--:B------:R-:W-:Y:S01]  /*d630*/  FMUL.FTZ R8, R24, R6.reuse ;  /* 0x0000000618087220 */ /* 0x080fe20000410000 */
[----:B------:R-:W0:Y:S01]  /*d640*/  @P2 MUFU.LG2 R28, R9 ;  /* 0x00000009001c2308 */ /* 0x000e220000000c00 */
[-C--:B------:R-:W-:Y:S01]  /*d650*/  FMUL.FTZ R24, R32, R6.reuse ;  /* 0x0000000620187220 */ /* 0x080fe20000410000 */
[-C--:B------:R-:W-:Y:S01]  /*d660*/  FMUL.FTZ R3, R33, R6.reuse ;  /* 0x0000000621037220 */ /* 0x080fe20000410000 */
[----:B------:R-:W-:Y:S02]  /*d670*/  IMAD.U32 R33, RZ, RZ, UR38 ;  /* 0x00000026ff217e24 */ /* 0x000fe4000f8e00ff */
[-C--:B------:R-:W-:Y:S01]  /*d680*/  FMUL.FTZ R161, R48, R6.reuse ;  /* 0x0000000630a17220 */ /* 0x080fe20000410000 */
[----:B------:R-:W-:Y:S02]  /*d690*/  IMAD.U32 R32, RZ, RZ, UR38 ;  /* 0x00000026ff207e24 */ /* 0x000fe4000f8e00ff */
[-C--:B------:R-:W-:Y:S01]  /*d6a0*/  FMUL.FTZ R165, R64, R6.reuse ;  /* 0x0000000640a57220 */ /* 0x080fe20000410000 */
[----:B------:R-:W-:Y:S01]  /*d6b0*/  @P2 FMUL.FTZ R33, R33, 0.69314718246459960938 ;  /* 0x3f31721821212820 */ /* 0x000fe20000410000 */
[----:B------:R-:W1:Y:S01]  /*d6c0*/  @P3 MUFU.RCP R4, R11 ;  /* 0x0000000b00043308 */ /* 0x000e620000001000 */
[----:B------:R-:W-:Y:S01]  /*d6d0*/  @P3 FMUL.FTZ R32, R32, 0.69314718246459960938 ;  /* 0x3f31721820203820 */ /* 0x000fe20000410000 */
[-C--:B------:R-:W-:Y:S01]  /*d6e0*/  FMUL.FTZ R170, R84, R6.reuse ;  /* 0x0000000654aa7220 */ /* 0x080fe20000410000 */
[-C--:B------:R-:W-:Y:S01]  /*d6f0*/  FMUL.FTZ R25, R25, R6.reuse ;  /* 0x0000000619197220 */ /* 0x080fe20000410000 */
[-C--:B------:R-:W-:Y:S01]  /*d700*/  FMUL.FTZ R29, R29, R6.reuse ;  /* 0x000000061d1d7220 */ /* 0x080fe20000410000 */
[-C--:B------:R-:W-:Y:S01]  /*d710*/  FMUL.FTZ R36, R36, R6.reuse ;  /* 0x0000000624247220 */ /* 0x080fe20000410000 */
[-C--:B------:R-:W-:Y:S01]  /*d720*/  FMUL.FTZ R37, R37, R6.reuse ;  /* 0x0000000625257220 */ /* 0x080fe20000410000 */
[-C--:B------:R-:W-:Y:S01]  /*d730*/  FMUL.FTZ R159, R40, R6.reuse ;  /* 0x00000006289f7220 */ /* 0x080fe20000410000 */
[----:B------:R-:W2:Y:S01]  /*d740*/  @P3 MUFU.LG2 R18, R11 ;  /* 0x0000000b00123308 */ /* 0x000ea20000000c00 */
[----:B0-----:R-:W-:Y:S01]  /*d750*/  @P2 FMUL.FTZ R28, R28, 0.69314718246459960938 ;  /* 0x3f3172181c1c2820 */ /* 0x001fe20000410000 */
[-C--:B------:R-:W-:Y:S01]  /*d760*/  FMUL.FTZ R41, R41, R6.reuse ;  /* 0x0000000629297220 */ /* 0x080fe20000410000 */
[-C--:B------:R-:W-:Y:S01]  /*d770*/  FMUL.FTZ R160, R44, R6.reuse ;  /* 0x000000062ca07220 */ /* 0x080fe20000410000 */
[-C--:B------:R-:W-:Y:S01]  /*d780*/  FMUL.FTZ R45, R45, R6.reuse ;  /* 0x000000062d2d7220 */ /* 0x080fe20000410000 */
[-C--:B------:R-:W-:Y:S01]  /*d790*/  FMUL.FTZ R49, R49, R6.reuse ;  /* 0x0000000631317220 */ /* 0x080fe20000410000 */
[-C--:B------:R-:W-:Y:S01]  /*d7a0*/  FMUL.FTZ R162, R52, R6.reuse ;  /* 0x0000000634a27220 */ /* 0x080fe20000410000 */
[-C--:B------:R-:W-:Y:S01]  /*d7b0*/  FMUL.FTZ R53, R53, R6.reuse ;  /* 0x0000000635357220 */ /* 0x080fe20000410000 */
[----:B------:R-:W-:Y:S01]  /*d7c0*/  FMUL.FTZ R163, R56, R6 ;  /* 0x0000000638a37220 */ /* 0x000fe20000410000 */
[----:B-1----:R-:W-:Y:S01]  /*d7d0*/  FMUL.FTZ R14, R35, R4 ;  /* 0x00000004230e7220 */ /* 0x002fe20000410000 */
        /* <DEDUP_REMOVED lines=112> */
.L_x_8232:
        /* <DEDUP_REMOVED lines=35> */
[C---:B-----5:R-:W-:Y:S02]  /*e110*/  IADD3 R28, P3, R126.reuse, 0x60, RZ ;  /* 0x000000607e1c7810 */ /* 0x060fe40007f7e0ff */
[----:B------:R-:W-:Y:S01]  /*e120*/  IADD3 R0, P1, R126, 0x20, RZ ;  /* 0x000000207e007810 */ /* 0x000fe20007f3e0ff */
[--C-:B------:R-:W-:Y:S01]  /*e130*/  IMAD.X R101, RZ, RZ, R127.reuse, P2 ;  /* 0x000000ffff657224 */ /* 0x100fe200010e067f */
[----:B------:R-:W-:Y:S01]  /*e140*/  LOP3.LUT R100, R26, 0x380, RZ, 0xc0, !PT ;  /* 0x000003801a647812 */ /* 0x000fe200078ec0ff */
[--C-:B------:R-:W-:Y:S01]  /*e150*/  IMAD.X R105, RZ, RZ, R127.reuse, P3 ;  /* 0x000000ffff697224 */ /* 0x100fe200018e067f */
[----:B------:R-:W-:Y:S01]  /*e160*/  LOP3.LUT R104, R28, 0x380, RZ, 0xc0, !PT ;  /* 0x000003801c687812 */ /* 0x000fe200078ec0ff */
[----:B------:R-:W-:Y:S01]  /*e170*/  IMAD.X R97, RZ, RZ, R127, P1 ;  /* 0x000000ffff617224 */ /* 0x000fe200008e067f */
[----:B------:R-:W-:-:S02]  /*e180*/  SHF.R.U64 R100, R100, 0x3, RZ ;  /* 0x0000000364647819 */ /* 0x000fc400000012ff */
[----:B------:R-:W-:Y:S02]  /*e190*/  IADD3 R92, P1, R126, 0x4060, RZ ;  /* 0x000040607e5c7810 */ /* 0x000fe40007f3e0ff */
[----:B------:R-:W-:Y:S02]  /*e1a0*/  SHF.R.U64 R104, R104, 0x3, RZ ;  /* 0x0000000368687819 */ /* 0x000fe400000012ff */
[C---:B------:R-:W-:Y:S01]  /*e1b0*/  IADD3 R30, P4, R126.reuse, 0x4000, RZ ;  /* 0x000040007e1e7810 */ /* 0x040fe20007f9e0ff */
[--C-:B------:R-:W-:Y:S01]  /*e1c0*/  IMAD.X R113, RZ, RZ, R127.reuse, P1 ;  /* 0x000000ffff717224 */ /* 0x100fe200008e067f */
[----:B-1----:R-:W-:Y:S02]  /*e1d0*/  IADD3 R32, P5, R126, 0x4020, RZ ;  /* 0x000040207e207810 */ /* 0x002fe40007fbe0ff */
[----:B------:R-:W-:Y:S01]  /*e1e0*/  LOP3.LUT R100, R100, R26, RZ, 0x3c, !PT ;  /* 0x0000001a64647212 */ /* 0x000fe200078e3cff */
[--C-:B------:R-:W-:Y:S01]  /*e1f0*/  IMAD.X R107, RZ, RZ, R127.reuse, P4 ;  /* 0x000000ffff6b7224 */ /* 0x100fe200020e067f */
[----:B------:R-:W-:Y:S01]  /*e200*/  LOP3.LUT R104, R104, R28, RZ, 0x3c, !PT ;  /* 0x0000001c68687212 */ /* 0x000fe200078e3cff */
[----:B------:R-:W-:Y:S01]  /*e210*/  IMAD.X R109, RZ, RZ, R127, P5 ;  /* 0x000000ffff6d7224 */ /* 0x000fe200028e067f */
[----:B------:R-:W-:-:S02]  /*e220*/  LOP3.LUT R26, R92, 0x380, RZ, 0xc0, !PT ;  /* 0x000003805c1a7812 */ /* 0x000fc400078ec0ff */
[----:B------:R-:W-:Y:S02]  /*e230*/  LOP3.LUT R28, R30, 0x380, RZ, 0xc0, !PT ;  /* 0x000003801e1c7812 */ /* 0x000fe400078ec0ff */
[----:B------:R-:W-:Y:S02]  /*e240*/  LOP3.LUT R96, R0, 0x380, RZ, 0xc0, !PT ;  /* 0x0000038000607812 */ /* 0x000fe400078ec0ff */
[----:B------:R-:W-:Y:S02]  /*e250*/  SHF.R.U64 R26, R26, 0x3, RZ ;  /* 0x000000031a1a7819 */ /* 0x000fe400000012ff */
[C---:B------:R-:W-:Y:S02]  /*e260*/  LOP3.LUT R93, R126.reuse, 0x380, RZ, 0xc0, !PT ;  /* 0x000003807e5d7812 */ /* 0x040fe400078ec0ff */
[----:B------:R-:W-:Y:S02]  /*e270*/  IADD3 R120, P5, R126, 0x8060, RZ ;  /* 0x000080607e787810 */ /* 0x000fe40007fbe0ff */
[----:B------:R-:W-:-:S02]  /*e280*/  SHF.R.U64 R28, R28, 0x3, RZ ;  /* 0x000000031c1c7819 */ /* 0x000fc400000012ff */
[C---:B------:R-:W-:Y:S01]  /*e290*/  IADD3 R88, P0, R126.reuse, 0x4040, RZ ;  /* 0x000040407e587810 */ /* 0x040fe20007f1e0ff */
[--C-:B------:R-:W-:Y:S01]  /*e2a0*/  IMAD.X R121, RZ, RZ, R127.reuse, P5 ;  /* 0x000000ffff797224 */ /* 0x100fe200028e067f */
[C---:B------:R-:W-:Y:S02]  /*e2b0*/  IADD3 R99, P2, R126.reuse, 0x8000, RZ ;  /* 0x000080007e637810 */ /* 0x040fe40007f5e0ff */
[----:B------:R-:W-:Y:S01]  /*e2c0*/  IADD3 R116, P3, R126, 0x8020, RZ ;  /* 0x000080207e747810 */ /* 0x000fe20007f7e0ff */
[--C-:B------:R-:W-:Y:S01]  /*e2d0*/  IMAD.X R111, RZ, RZ, R127.reuse, P0 ;  /* 0x000000ffff6f7224 */ /* 0x100fe200000e067f */
[----:B------:R-:W-:Y:S01]  /*e2e0*/  SHF.R.U64 R96, R96, 0x3, RZ ;  /* 0x0000000360607819 */ /* 0x000fe200000012ff */
[--C-:B------:R-:W-:Y:S01]  /*e2f0*/  IMAD.X R115, RZ, RZ, R127.reuse, P2 ;  /* 0x000000ffff737224 */ /* 0x100fe200010e067f */
[----:B------:R-:W-:Y:S01]  /*e300*/  LOP3.LUT R112, R26, R92, RZ, 0x3c, !PT ;  /* 0x0000005c1a707212 */ /* 0x000fe200078e3cff */
[----:B------:R-:W-:Y:S01]  /*e310*/  IMAD.X R117, RZ, RZ, R127, P3 ;  /* 0x000000ffff757224 */ /* 0x000fe200018e067f */
[----:B------:R-:W-:-:S02]  /*e320*/  SHF.R.U64 R93, R93, 0x3, RZ ;  /* 0x000000035d5d7819 */ /* 0x000fc400000012ff */
[----:B------:R-:W-:Y:S02]  /*e330*/  LOP3.LUT R106, R28, R30, RZ, 0x3c, !PT ;  /* 0x0000001e1c6a7212 */ /* 0x000fe400078e3cff */
[----:B------:R-:W-:Y:S02]  /*e340*/  LOP3.LUT R26, R120, 0x380, RZ, 0xc0, !PT ;  /* 0x00000380781a7812 */ /* 0x000fe400078ec0ff */
[----:B------:R-:W-:Y:S02]  /*e350*/  LOP3.LUT R28, R99, 0x380, RZ, 0xc0, !PT ;  /* 0x00000380631c7812 */ /* 0x000fe400078ec0ff */
[----:B------:R-:W-:Y:S02]  /*e360*/  LOP3.LUT R30, R116, 0x380, RZ, 0xc0, !PT ;  /* 0x00000380741e7812 */ /* 0x000fe400078ec0ff */
[C---:B------:R-:W-:Y:S02]  /*e370*/  IADD3 R118, P4, R126.reuse, 0x8040, RZ ;  /* 0x000080407e767810 */ /* 0x040fe40007f9e0ff */
[----:B------:R-:W-:-:S02]  /*e380*/  IADD3 R122, P0, R126, 0xc000, RZ ;  /* 0x0000c0007e7a7810 */ /* 0x000fc40007f1e0ff */
        /* <DEDUP_REMOVED lines=11> */
[----:B------:R-:W-:Y:S02]  /*e440*/  SHF.R.U64 R26, R26, 0x3, RZ ;  /* 0x000000031a1a7819 */ /* 0x000fe400000012ff */
[----:B------:R-:W-:Y:S02]  /*e450*/  SHF.R.U64 R28, R28, 0x3, RZ ;  /* 0x000000031c1c7819 */ /* 0x000fe400000012ff */
[----:B------:R-:W-:Y:S02]  /*e460*/  SHF.R.U64 R30, R30, 0x3, RZ ;  /* 0x000000031e1e7819 */ /* 0x000fe400000012ff */
[----:B------:R-:W-:Y:S02]  /*e470*/  LOP3.LUT R108, R32, 0x380, RZ, 0xc0, !PT ;  /* 0x00000380206c7812 */ /* 0x000fe400078ec0ff */
[----:B------:R-:W-:Y:S02]  /*e480*/  SHF.R.U64 R0, R0, 0x3, RZ ;  /* 0x0000000300007819 */ /* 0x000fe400000012ff */
[----:B------:R-:W-:-:S02]  /*e490*/  LOP3.LUT R120, R26, R120, RZ, 0x3c, !PT ;  /* 0x000000781a787212 */ /* 0x000fc400078e3cff */
[----:B------:R-:W-:Y:S02]  /*e4a0*/  MOV R126, R126 ;  /* 0x0000007e007e7202 */ /* 0x000fe40000000f00 */
[----:B------:R-:W-:Y:S02]  /*e4b0*/  LOP3.LUT R114, R28, R99, RZ, 0x3c, !PT ;  /* 0x000000631c727212 */ /* 0x000fe400078e3cff */
[----:B------:R-:W-:Y:S01]  /*e4c0*/  LOP3.LUT R116, R30, R116, RZ, 0x3c, !PT ;  /* 0x000000741e747212 */ /* 0x000fe200078e3cff */
[----:B------:R1:W-:Y:S01]  /*e4d0*/  STSM.16.M88.4 [R126], R8 ;  /* 0x000000087e007844 */ /* 0x0003e20000000200 */
[----:B------:R-:W-:Y:S02]  /*e4e0*/  LOP3.LUT R26, R182, 0x380, RZ, 0xc0, !PT ;  /* 0x00000380b61a7812 */ /* 0x000fe400078ec0ff */
[----:B------:R-:W-:Y:S02]  /*e4f0*/  LOP3.LUT R28, R122, 0x380, RZ, 0xc0, !PT ;  /* 0x000003807a1c7812 */ /* 0x000fe400078ec0ff */
[----:B------:R-:W-:-:S02]  /*e500*/  LOP3.LUT R30, R124, 0x380, RZ, 0xc0, !PT ;  /* 0x000003807c1e7812 */ /* 0x000fc400078ec0ff */
[----:B------:R-:W-:Y:S02]  /*e510*/  SHF.R.U64 R108, R108, 0x3, RZ ;  /* 0x000000036c6c7819 */ /* 0x000fe400000012ff */
[----:B------:R-:W-:Y:S02]  /*e520*/  LOP3.LUT R110, R0, R88, RZ, 0x3c, !PT ;  /* 0x00000058006e7212 */ /* 0x000fe400078e3cff */
[----:B------:R-:W-:Y:S02]  /*e530*/  LOP3.LUT R0, R118, 0x380, RZ, 0xc0, !PT ;  /* 0x0000038076007812 */ /* 0x000fe400078ec0ff */
[----:B------:R-:W-:Y:S02]  /*e540*/  SHF.R.U64 R26, R26, 0x3, RZ ;  /* 0x000000031a1a7819 */ /* 0x000fe400000012ff */
[----:B------:R-:W-:Y:S02]  /*e550*/  SHF.R.U64 R28, R28, 0x3, RZ ;  /* 0x000000031c1c7819 */ /* 0x000fe400000012ff */
[----:B------:R-:W-:-:S02]  /*e560*/  SHF.R.U64 R30, R30, 0x3, RZ ;  /* 0x000000031e1e7819 */ /* 0x000fc400000012ff */
[----:B------:R-:W-:Y:S02]  /*e570*/  MOV R96, R96 ;  /* 0x0000006000607202 */ /* 0x000fe40000000f00 */
[----:B-1----:R-:W-:Y:S02]  /*e580*/  F2FP.BF16.F32.PACK_AB R8, R3, R24 ;  /* 0x000000180308723e */ /* 0x002fe400000010ff */
[----:B------:R-:W-:Y:S02]  /*e590*/  F2FP.BF16.F32.PACK_AB R9, R14, R12 ;  /* 0x0000000c0e09723e */ /* 0x000fe400000010ff */
[----:B------:R-:W-:Y:S02]  /*e5a0*/  F2FP.BF16.F32.PACK_AB R10, R37, R36 ;  /* 0x00000024250a723e */ /* 0x000fe400000010ff */
[----:B------:R-:W-:Y:S02]  /*e5b0*/  F2FP.BF16.F32.PACK_AB R11, R39, R38 ;  /* 0x00000026270b723e */ /* 0x000fe400000010ff */
[----:B------:R-:W-:-:S02]  /*e5c0*/  LOP3.LUT R108, R108, R32, RZ, 0x3c, !PT ;  /* 0x000000206c6c7212 */ /* 0x000fc400078e3cff */
[----:B------:R-:W-:Y:S01]  /*e5d0*/  MOV R100, R100 ;  /* 0x0000006400647202 */ /* 0x000fe20000000f00 */
[----:B------:R1:W-:Y:S01]  /*e5e0*/  STSM.16.M88.4 [R96], R8 ;  /* 0x0000000860007844 */ /* 0x0003e20000000200 */
[----:B------:R-:W-:Y:S02]  /*e5f0*/  F2FP.BF16.F32.PACK_AB R12, R41, R159 ;  /* 0x0000009f290c723e */ /* 0x000fe400000010ff */
[----:B------:R-:W-:Y:S02]  /*e600*/  F2FP.BF16.F32.PACK_AB R14, R45, R160 ;  /* 0x000000a02d0e723e */ /* 0x000fe400000010ff */
[----:B------:R-:W-:Y:S02]  /*e610*/  SHF.R.U64 R0, R0, 0x3, RZ ;  /* 0x0000000300007819 */ /* 0x000fe400000012ff */
[----:B------:R-:W-:Y:S01]  /*e620*/  LOP3.LUT R92, R26, R182, RZ, 0x3c, !PT ;  /* 0x000000b61a5c7212 */ /* 0x000fe200078e3cff */
[----:B------:R2:W-:Y:S01]  /*e630*/  STSM.16.M88.4 [R100], R12 ;  /* 0x0000000c64007844 */ /* 0x0005e20000000200 */
[----:B------:R-:W-:-:S02]  /*e640*/  LOP3.LUT R122, R28, R122, RZ, 0x3c, !PT ;  /* 0x0000007a1c7a7212 */ /* 0x000fc400078e3cff */
[----:B------:R-:W-:Y:S02]  /*e650*/  LOP3.LUT R124, R30, R124, RZ, 0x3c, !PT ;  /* 0x0000007c1e7c7212 */ /* 0x000fe400078e3cff */
[----:B------:R-:W-:Y:S02]  /*e660*/  MOV R104, R104 ;  /* 0x0000006800687202 */ /* 0x000fe40000000f00 */
[----:B------:R-:W-:Y:S02]  /*e670*/  F2FP.BF16.F32.PACK_AB R24, R49, R161 ;  /* 0x000000a13118723e */ /* 0x000fe400000010ff */
[----:B------:R-:W-:Y:S02]  /*e680*/  F2FP.BF16.F32.PACK_AB R26, R53, R162 ;  /* 0x000000a2351a723e */ /* 0x000fe400000010ff */
[----:B------:R-:W-:Y:S02]  /*e690*/  MOV R106, R106 ;  /* 0x0000006a006a7202 */ /* 0x000fe40000000f00 */
[----:B------:R-:W-:Y:S01]  /*e6a0*/  F2FP.BF16.F32.PACK_AB R28, R57, R163 ;  /* 0x000000a3391c723e */ /* 0x000fe200000010ff */
[----:B------:R-:W-:Y:S01]  /*e6b0*/  STSM.16.M88.4 [R104], R24 ;  /* 0x0000001868007844 */ /* 0x000fe20000000200 */
[----:B------:R-:W-:-:S02]  /*e6c0*/  F2FP.BF16.F32.PACK_AB R30, R61, R164 ;  /* 0x000000a43d1e723e */ /* 0x000fc400000010ff */
[----:B------:R-:W-:Y:S02]  /*e6d0*/  MOV R108, R108 ;  /* 0x0000006c006c7202 */ /* 0x000fe40000000f00 */
[----:B-1----:R-:W-:Y:S01]  /*e6e0*/  F2FP.BF16.F32.PACK_AB R8, R65, R165 ;  /* 0x000000a54108723e */ /* 0x002fe200000010ff */
[----:B------:R-:W-:Y:S01]  /*e6f0*/  STSM.16.M88.4 [R106], R28 ;  /* 0x0000001c6a007844 */ /* 0x000fe20000000200 */
[----:B------:R-:W-:Y:S02]  /*e700*/  F2FP.BF16.F32.PACK_AB R9, R67, R66 ;  /* 0x000000424309723e */ /* 0x000fe400000010ff */
[----:B------:R-:W-:Y:S02]  /*e710*/  F2FP.BF16.F32.PACK_AB R10, R69, R166 ;  /* 0x000000a6450a723e */ /* 0x000fe400000010ff */
[----:B------:R-:W-:Y:S02]  /*e720*/  F2FP.BF16.F32.PACK_AB R11, R71, R70 ;  /* 0x00000046470b723e */ /* 0x000fe400000010ff */
[----:B------:R-:W-:-:S02]  /*e730*/  LOP3.LUT R118, R0, R118, RZ, 0x3c, !PT ;  /* 0x0000007600767212 */ /* 0x000fc400078e3cff */
[----:B------:R-:W-:Y:S01]  /*e740*/  LOP3.LUT R0, R181, 0x380, RZ, 0xc0, !PT ;  /* 0x00000380b5007812 */ /* 0x000fe200078ec0ff */
[----:B------:R1:W-:Y:S01]  /*e750*/  STSM.16.M88.4 [R108], R8 ;  /* 0x000000086c007844 */ /* 0x0003e20000000200 */
[----:B------:R-:W-:Y:S02]  /*e760*/  MOV R110, R110 ;  /* 0x0000006e006e7202 */ /* 0x000fe40000000f00 */
[----:B--2---:R-:W-:Y:S02]  /*e770*/  F2FP.BF16.F32.PACK_AB R12, R73, R167 ;  /* 0x000000a7490c723e */ /* 0x004fe400000010ff */
[----:B------:R-:W-:Y:S02]  /*e780*/  F2FP.BF16.F32.PACK_AB R13, R75, R74 ;  /* 0x0000004a4b0d723e */ /* 0x000fe400000010ff */
[----:B------:R-:W-:Y:S02]  /*e790*/  F2FP.BF16.F32.PACK_AB R14, R77, R168 ;  /* 0x000000a84d0e723e */ /* 0x000fe400000010ff */
[----:B------:R-:W-:-:S02]  /*e7a0*/  F2FP.BF16.F32.PACK_AB R15, R79, R78 ;  /* 0x0000004e4f0f723e */ /* 0x000fc400000010ff */
[----:B------:R-:W-:Y:S02]  /*e7b0*/  MOV R112, R112 ;  /* 0x0000007000707202 */ /* 0x000fe40000000f00 */
[----:B------:R-:W-:Y:S01]  /*e7c0*/  F2FP.BF16.F32.PACK_AB R36, R81, R169 ;  /* 0x000000a95124723e */ /* 0x000fe200000010ff */
[----:B------:R2:W-:Y:S01]  /*e7d0*/  STSM.16.M88.4 [R110], R12 ;  /* 0x0000000c6e007844 */ /* 0x0005e20000000200 */
[----:B------:R-:W-:Y:S02]  /*e7e0*/  F2FP.BF16.F32.PACK_AB R37, R83, R82 ;  /* 0x000000525325723e */ /* 0x000fe400000010ff */
[----:B------:R-:W-:Y:S02]  /*e7f0*/  F2FP.BF16.F32.PACK_AB R38, R85, R170 ;  /* 0x000000aa5526723e */ /* 0x000fe400000010ff */
[----:B------:R-:W-:Y:S02]  /*e800*/  F2FP.BF16.F32.PACK_AB R39, R87, R86 ;  /* 0x000000565727723e */ /* 0x000fe400000010ff */
[----:B------:R-:W-:-:S02]  /*e810*/  MOV R114, R114 ;  /* 0x0000007200727202 */ /* 0x000fc40000000f00 */
[----:B------:R-:W-:Y:S01]  /*e820*/  F2FP.BF16.F32.PACK_AB R49, R91, R90 ;  /* 0x0000005a5b31723e */ /* 0x000fe200000010ff */
[----:B------:R-:W-:Y:S01]  /*e830*/  STSM.16.M88.4 [R112], R36 ;  /* 0x0000002470007844 */ /* 0x000fe20000000200 */
[----:B------:R-:W-:Y:S02]  /*e840*/  MOV R116, R116 ;  /* 0x0000007400747202 */ /* 0x000fe40000000f00 */
[----:B------:R-:W-:Y:S01]  /*e850*/  F2FP.BF16.F32.PACK_AB R65, R20, R98 ;  /* 0x000000621441723e */ /* 0x000fe200000010ff */
[----:B------:R-:W-:Y:S01]  /*e860*/  STSM.16.M88.4 [R114], R48 ;  /* 0x0000003072007844 */ /* 0x000fe20000000200 */
[----:B------:R-:W-:Y:S01]  /*e870*/  F2FP.BF16.F32.PACK_AB R66, R152, R174 ;  /* 0x000000ae9842723e */ /* 0x000fe200000010ff */
[----:B------:R-:W-:Y:S01]  /*e880*/  IMAD.MOV.U32 R20, RZ, RZ, RZ ;  /* 0x000000ffff147224 */ /* 0x000fe200078e00ff */
[----:B------:R-:W-:Y:S02]  /*e890*/  F2FP.BF16.F32.PACK_AB R67, R103, R102 ;  /* 0x000000666743723e */ /* 0x000fe400000010ff */
[----:B------:R-:W-:-:S02]  /*e8a0*/  SHF.R.U64 R0, R0, 0x3, RZ ;  /* 0x0000000300007819 */ /* 0x000fc400000012ff */
[----:B------:R-:W-:Y:S01]  /*e8b0*/  MOV R118, R118 ;  /* 0x0000007600767202 */ /* 0x000fe20000000f00 */
[----:B------:R-:W-:Y:S01]  /*e8c0*/  STSM.16.M88.4 [R116], R64 ;  /* 0x0000004074007844 */ /* 0x000fe20000000200 */
[----:B-1----:R-:W-:Y:S02]  /*e8d0*/  F2FP.BF16.F32.PACK_AB R8, R153, R175 ;  /* 0x000000af9908723e */ /* 0x002fe400000010ff */
[----:B------:R-:W-:Y:S02]  /*e8e0*/  F2FP.BF16.F32.PACK_AB R9, R40, R21 ;  /* 0x000000152809723e */ /* 0x000fe400000010ff */
[----:B------:R-:W-:Y:S02]  /*e8f0*/  F2FP.BF16.F32.PACK_AB R10, R154, R176 ;  /* 0x000000b09a0a723e */ /* 0x000fe400000010ff */
[----:B------:R-:W-:Y:S02]  /*e900*/  F2FP.BF16.F32.PACK_AB R11, R44, R43 ;  /* 0x0000002b2c0b723e */ /* 0x000fe400000010ff */
[----:B------:R-:W-:-:S02]  /*e910*/  LOP3.LUT R88, R0, R181, RZ, 0x3c, !PT ;  /* 0x000000b500587212 */ /* 0x000fc400078e3cff */
[----:B------:R-:W-:Y:S01]  /*e920*/  MOV R120, R120 ;  /* 0x0000007800787202 */ /* 0x000fe20000000f00 */
[----:B------:R1:W-:Y:S01]  /*e930*/  STSM.16.M88.4 [R118], R8 ;  /* 0x0000000876007844 */ /* 0x0003e20000000200 */
[----:B--2---:R-:W-:Y:S02]  /*e940*/  F2FP.BF16.F32.PACK_AB R12, R155, R177 ;  /* 0x000000b19b0c723e */ /* 0x004fe400000010ff */
[----:B------:R-:W-:Y:S02]  /*e950*/  F2FP.BF16.F32.PACK_AB R13, R52, R47 ;  /* 0x0000002f340d723e */ /* 0x000fe400000010ff */
[----:B------:R-:W-:Y:S02]  /*e960*/  F2FP.BF16.F32.PACK_AB R14, R156, R178 ;  /* 0x000000b29c0e723e */ /* 0x000fe400000010ff */
[----:B------:R-:W-:Y:S02]  /*e970*/  F2FP.BF16.F32.PACK_AB R15, R60, R56 ;  /* 0x000000383c0f723e */ /* 0x000fe400000010ff */
[----:B------:R-:W-:-:S02]  /*e980*/  MOV R122, R122 ;  /* 0x0000007a007a7202 */ /* 0x000fc40000000f00 */
[----:B------:R-:W-:Y:S01]  /*e990*/  F2FP.BF16.F32.PACK_AB R24, R157, R179 ;  /* 0x000000b39d18723e */ /* 0x000fe200000010ff */
[----:B------:R2:W-:Y:S01]  /*e9a0*/  STSM.16.M88.4 [R120], R12 ;  /* 0x0000000c78007844 */ /* 0x0005e20000000200 */
[----:B------:R-:W-:Y:S02]  /*e9b0*/  F2FP.BF16.F32.PACK_AB R25, R72, R68 ;  /* 0x000000444819723e */ /* 0x000fe400000010ff */
[----:B------:R-:W-:Y:S02]  /*e9c0*/  F2FP.BF16.F32.PACK_AB R26, R158, R180 ;  /* 0x000000b49e1a723e */ /* 0x000fe400000010ff */
[----:B------:R-:W-:Y:S02]  /*e9d0*/  F2FP.BF16.F32.PACK_AB R27, R80, R76 ;  /* 0x0000004c501b723e */ /* 0x000fe400000010ff */
[----:B------:R-:W-:Y:S02]  /*e9e0*/  ISETP.NE.U32.AND P0, PT, RZ, UR4, PT ;  /* 0x00000004ff007c0c */ /* 0x000fe4000bf05070 */
[----:B-1----:R-:W-:Y:S01]  /*e9f0*/  IADD3 R8, P1, R220, UR4, RZ ;  /* 0x00000004dc087c10 */ /* 0x002fe2000ff3e0ff */
[----:B------:R1:W-:Y:S01]  /*ea00*/  STSM.16.M88.4 [R122], R24 ;  /* 0x000000187a007844 */ /* 0x0003e20000000200 */
[----:B------:R-:W-:-:S02]  /*ea10*/  MOV R124, R124 ;  /* 0x0000007c007c7202 */ /* 0x000fc40000000f00 */
[----:B------:R-:W-:Y:S02]  /*ea20*/  F2FP.BF16.F32.PACK_AB R28, R129, R128 ;  /* 0x00000080811c723e */ /* 0x000fe400000010ff */
[----:B------:R-:W-:Y:S02]  /*ea30*/  F2FP.BF16.F32.PACK_AB R29, R131, R130 ;  /* 0x00000082831d723e */ /* 0x000fe400000010ff */
[----:B------:R-:W-:Y:S02]  /*ea40*/  F2FP.BF16.F32.PACK_AB R30, R133, R132 ;  /* 0x00000084851e723e */ /* 0x000fe400000010ff */
[----:B------:R-:W-:Y:S02]  /*ea50*/  F2FP.BF16.F32.PACK_AB R31, R135, R134 ;  /* 0x00000086871f723e */ /* 0x000fe400000010ff */
[----:B------:R-:W-:Y:S02]  /*ea60*/  MOV R88, R88 ;  /* 0x0000005800587202 */ /* 0x000fe40000000f00 */
[----:B------:R-:W-:Y:S01]  /*ea70*/  F2FP.BF16.F32.PACK_AB R138, R141, R140 ;  /* 0x0000008c8d8a723e */ /* 0x000fe200000010ff */
[----:B------:R1:W-:Y:S01]  /*ea80*/  STSM.16.M88.4 [R124], R28 ;  /* 0x0000001c7c007844 */ /* 0x0003e20000000200 */
        /* <DEDUP_REMOVED lines=21> */
[----:B--2---:R-:W-:Y:S01]  /*ebe0*/  IADD3 R15, P4, R4, 0x1000, RZ ;  /* 0x00001000040f7810 */ /* 0x004fe20007f9e0ff */
[----:B------:R-:W-:-:S12]  /*ebf0*/  @P1 BRA `(.L_x_8292) ;  /* 0x0000000000101947 */ /* 0x000fd80003800000 */
[----:B------:R-:W-:Y:S05]  /*ec00*/  @!P0 BRA `(.L_x_8292) ;  /* 0x00000000000c8947 */ /* 0x000fea0003800000 */
[----:B------:R-:W2:Y:S04]  /*ec10*/  LDG.E R3, desc[UR60][R8.64] ;  /* 0x0000003c08037981 */ /* 0x000ea8000c1e1900 */
[----:B-----5:R-:W2:Y:S02]  /*ec20*/  LDG.E R0, desc[UR60][R8.64+0x4] ;  /* 0x0000043c08007981 */ /* 0x020ea4000c1e1900 */
[----:B--2---:R-:W-:-:S07]  /*ec30*/  IMAD.IADD R0, R0, 0x1, -R3 ;  /* 0x0000000100007824 */ /* 0x004fce00078e0a03 */
.L_x_8292:
[----:B------:R-:W-:Y:S01]  /*ec40*/  SHF.R.S32.HI R3, RZ, 0x1f, R219 ;  /* 0x0000001fff037819 */ /* 0x000fe200000114db */
[----:B------:R-:W-:Y:S01]  /*ec50*/  ULDC.64 UR4, c[0x0][0xc70] ;  /* 0x00031c0000047ab9 */ /* 0x000fe20000000a00 */
[----:B-----5:R-:W-:Y:S02]  /*ec60*/  SHF.R.S32.HI R21, RZ, 0x1f, R20 ;  /* 0x0000001fff157819 */ /* 0x020fe40000011414 */
[----:B------:R-:W-:Y:S01]  /*ec70*/  IADD3 R13, P5, R4, 0x2000, RZ ;  /* 0x00002000040d7810 */ /* 0x000fe20007fbe0ff */
[----:B------:R-:W-:Y:S01]  /*ec80*/  IMAD R10, R3, UR4, RZ ;  /* 0x00000004030a7c24 */ /* 0x000fe2000f8e02ff */
[----:B-1----:R-:W-:Y:S02]  /*ec90*/  LOP3.LUT R8, R15, 0x380, RZ, 0xc0, !PT ;  /* 0x000003800f087812 */ /* 0x002fe400078ec0ff */
[----:B------:R-:W-:Y:S01]  /*eca0*/  LOP3.LUT R12, R13, 0x380, RZ, 0xc0, !PT ;  /* 0x000003800d0c7812 */ /* 0x000fe200078ec0ff */
[C---:B------:R-:W-:Y:S01]  /*ecb0*/  IMAD R9, R219.reuse, UR5, R10 ;  /* 0x00000005db097c24 */ /* 0x040fe2000f8e020a */
[----:B------:R-:W-:Y:S01]  /*ecc0*/  SHF.R.U64 R8, R8, 0x3, RZ ;  /* 0x0000000308087819 */ /* 0x000fe200000012ff */
[----:B------:R-:W-:Y:S01]  /*ecd0*/  IMAD.WIDE.U32 R10, R219, UR4, R20 ;  /* 0x00000004db0a7c25 */ /* 0x000fe2000f8e0014 */
[----:B------:R-:W-:Y:S01]  /*ece0*/  SEL R229, R229, RZ, !P0 ;  /* 0x000000ffe5e57207 */ /* 0x000fe20004000000 */
[----:B------:R-:W-:Y:S01]  /*ecf0*/  ULDC.64 UR4, c[0x0][0xc78] ;  /* 0x00031e0000047ab9 */ /* 0x000fe20000000a00 */
[----:B------:R-:W-:Y:S01]  /*ed00*/  SEL R222, R222, RZ, !P0 ;  /* 0x000000ffdede7207 */ /* 0x000fe20004000000 */
[----:B------:R-:W-:Y:S01]  /*ed10*/  IMAD.IADD R11, R11, 0x1, R9 ;  /* 0x000000010b0b7824 */ /* 0x000fe200078e0209 */
[----:B------:R-:W-:Y:S01]  /*ed20*/  IADD3 R25, P0, R4, 0x3000, RZ ;  /* 0x0000300004197810 */ /* 0x000fe20007f1e0ff */
[----:B------:R-:W-:Y:S01]  /*ed30*/  IMAD R9, R229, UR4, RZ ;  /* 0x00000004e5097c24 */ /* 0x000fe2000f8e02ff */
[----:B------:R-:W-:Y:S01]  /*ed40*/  LOP3.LUT R8, R8, R15, RZ, 0x3c, !PT ;  /* 0x0000000f08087212 */ /* 0x000fe200078e3cff */
[----:B------:R-:W-:Y:S01]  /*ed50*/  IMAD R15, R225, 0x80, R234 ;  /* 0x00000080e10f7824 */ /* 0x000fe200078e02ea */
[----:B------:R-:W-:Y:S01]  /*ed60*/  SHF.R.U64 R12, R12, 0x3, RZ ;  /* 0x000000030c0c7819 */ /* 0x000fe200000012ff */
[----:B------:R-:W-:Y:S01]  /*ed70*/  IMAD.WIDE.U32 R10, R222, UR4, R10 ;  /* 0x00000004de0a7c25 */ /* 0x000fe2000f8e000a */
[----:B------:R-:W-:-:S02]  /*ed80*/  IADD3 R29, P1, R4, 0x4000, RZ ;  /* 0x00004000041d7810 */ /* 0x000fc40007f3e0ff */
[----:B------:R-:W-:Y:S02]  /*ed90*/  LOP3.LUT R24, R25, 0x380, RZ, 0xc0, !PT ;  /* 0x0000038019187812 */ /* 0x000fe400078ec0ff */
[----:B------:R-:W-:Y:S01]  /*eda0*/  LOP3.LUT R12, R12, R13, RZ, 0x3c, !PT ;  /* 0x0000000d0c0c7212 */ /* 0x000fe200078e3cff */
[----:B------:R-:W-:Y:S01]  /*edb0*/  IMAD R13, R222, UR5, R9 ;  /* 0x00000005de0d7c24 */ /* 0x000fe2000f8e0209 */
[----:B------:R-:W-:Y:S01]  /*edc0*/  IADD3 R37, P2, R4, 0x5000, RZ ;  /* 0x0000500004257810 */ /* 0x000fe20007f5e0ff */
[----:B------:R-:W-:Y:S01]  /*edd0*/  ULDC.64 UR4, c[0x0][0xc40] ;  /* 0x0003100000047ab9 */ /* 0x000fe20000000a00 */
[----:B------:R-:W-:Y:S02]  /*ede0*/  SHF.R.S32.HI R9, RZ, 0x1f, R15 ;  /* 0x0000001fff097819 */ /* 0x000fe4000001140f */
[----:B------:R-:W-:Y:S02]  /*edf0*/  IADD3 R10, P3, R15, R10, RZ ;  /* 0x0000000a0f0a7210 */ /* 0x000fe40007f7e0ff */
[----:B------:R-:W-:-:S02]  /*ee00*/  LOP3.LUT R28, R29, 0x380, RZ, 0xc0, !PT ;  /* 0x000003801d1c7812 */ /* 0x000fc400078ec0ff */
[----:B------:R-:W-:Y:S02]  /*ee10*/  SHF.R.U64 R24, R24, 0x3, RZ ;  /* 0x0000000318187819 */ /* 0x000fe400000012ff */
[----:B------:R-:W-:Y:S02]  /*ee20*/  LOP3.LUT R36, R37, 0x380, RZ, 0xc0, !PT ;  /* 0x0000038025247812 */ /* 0x000fe400078ec0ff */
[----:B------:R-:W-:Y:S01]  /*ee30*/  IADD3.X R9, R9, R11, R13, P3, !PT ;  /* 0x0000000b09097210 */ /* 0x000fe20001ffe40d */
[--C-:B------:R-:W-:Y:S01]  /*ee40*/  IMAD.X R13, RZ, RZ, R5.reuse, P5 ;  /* 0x000000ffff0d7224 */ /* 0x100fe200028e0605 */
[----:B------:R-:W-:Y:S01]  /*ee50*/  SHF.R.U64 R28, R28, 0x3, RZ ;  /* 0x000000031c1c7819 */ /* 0x000fe200000012ff */
[----:B------:R-:W-:Y:S01]  /*ee60*/  VIADD R11, R15, 0x8 ;  /* 0x000000080f0b7836 */ /* 0x000fe20000000000 */
[----:B------:R-:W-:Y:S02]  /*ee70*/  LEA R58, P3, R10, UR4, 0x2 ;  /* 0x000000040a3a7c11 */ /* 0x000fe4000f8610ff */
[----:B------:R-:W-:Y:S01]  /*ee80*/  LOP3.LUT R24, R24, R25, RZ, 0x3c, !PT ;  /* 0x0000001918187212 */ /* 0x000fe200078e3cff */
[----:B------:R-:W-:Y:S01]  /*ee90*/  IMAD.X R25, RZ, RZ, R5, P0 ;  /* 0x000000ffff197224 */ /* 0x000fe200000e0605 */
[----:B------:R-:W-:-:S02]  /*eea0*/  SHF.R.U64 R36, R36, 0x3, RZ ;  /* 0x0000000324247819 */ /* 0x000fc400000012ff */
[----:B------:R-:W-:Y:S02]  /*eeb0*/  IADD3 R53, P0, R4, 0x9000, RZ ;  /* 0x0000900004357810 */ /* 0x000fe40007f1e0ff */
[----:B------:R-:W-:Y:S01]  /*eec0*/  LOP3.LUT R28, R28, R29, RZ, 0x3c, !PT ;  /* 0x0000001d1c1c7212 */ /* 0x000fe200078e3cff */
[----:B------:R-:W-:Y:S01]  /*eed0*/  IMAD.X R29, RZ, RZ, R5, P1 ;  /* 0x000000ffff1d7224 */ /* 0x000fe200008e0605 */
[----:B------:R-:W-:Y:S01]  /*eee0*/  LEA.HI.X R59, R10, UR5, R9, 0x2, P3 ;  /* 0x000000050a3b7c11 */ /* 0x000fe200098f1409 */
[--C-:B------:R-:W-:Y:S01]  /*eef0*/  IMAD.X R9, RZ, RZ, R5.reuse, P4 ;  /* 0x000000ffff097224 */ /* 0x100fe200020e0605 */
[----:B------:R-:W-:Y:S01]  /*ef00*/  LOP3.LUT R36, R36, R37, RZ, 0x3c, !PT ;  /* 0x0000002524247212 */ /* 0x000fe200078e3cff */
[----:B------:R-:W-:Y:S01]  /*ef10*/  IMAD.X R37, RZ, RZ, R5, P2 ;  /* 0x000000ffff257224 */ /* 0x000fe200010e0605 */
[C---:B------:R-:W-:Y:S01]  /*ef20*/  IADD3 R41, P3, R4.reuse, 0x6000, RZ ;  /* 0x0000600004297810 */ /* 0x040fe20007f7e0ff */
[----:B------:R-:W-:Y:S01]  /*ef30*/  ULDC.64 UR4, c[0x0][0xba0] ;  /* 0x0002e80000047ab9 */ /* 0x000fe20000000a00 */
[----:B------:R-:W-:-:S02]  /*ef40*/  IADD3 R45, P4, R4, 0x7000, RZ ;  /* 0x00007000042d7810 */ /* 0x000fc40007f9e0ff */
[C---:B------:R-:W-:Y:S02]  /*ef50*/  IADD3 R49, P5, R4.reuse, 0x8000, RZ ;  /* 0x0000800004317810 */ /* 0x040fe40007fbe0ff */
[----:B------:R-:W-:Y:S02]  /*ef60*/  LOP3.LUT R52, R53, 0x380, RZ, 0xc0, !PT ;  /* 0x0000038035347812 */ /* 0x000fe400078ec0ff */
[C---:B------:R-:W-:Y:S02]  /*ef70*/  IADD3 R57, P1, R4.reuse, 0xa000, RZ ;  /* 0x0000a00004397810 */ /* 0x040fe40007f3e0ff */
[----:B------:R-:W-:Y:S02]  /*ef80*/  IADD3 R61, P2, R4, 0xb000, RZ ;  /* 0x0000b000043d7810 */ /* 0x000fe40007f5e0ff */
[----:B------:R-:W-:Y:S02]  /*ef90*/  LOP3.LUT R40, R41, 0x380, RZ, 0xc0, !PT ;  /* 0x0000038029287812 */ /* 0x000fe400078ec0ff */
[----:B------:R-:W-:-:S02]  /*efa0*/  LOP3.LUT R44, R45, 0x380, RZ, 0xc0, !PT ;  /* 0x000003802d2c7812 */ /* 0x000fc400078ec0ff */
[----:B------:R-:W-:Y:S02]  /*efb0*/  LOP3.LUT R48, R49, 0x380, RZ, 0xc0, !PT ;  /* 0x0000038031307812 */ /* 0x000fe400078ec0ff */
[----:B------:R-:W-:Y:S02]  /*efc0*/  SHF.R.U64 R52, R52, 0x3, RZ ;  /* 0x0000000334347819 */ /* 0x000fe400000012ff */
[----:B------:R-:W-:Y:S02]  /*efd0*/  LOP3.LUT R56, R57, 0x380, RZ, 0xc0, !PT ;  /* 0x0000038039387812 */ /* 0x000fe400078ec0ff */
[----:B------:R-:W-:Y:S02]  /*efe0*/  LOP3.LUT R60, R61, 0x380, RZ, 0xc0, !PT ;  /* 0x000003803d3c7812 */ /* 0x000fe400078ec0ff */
[----:B------:R-:W-:Y:S02]  /*eff0*/  SHF.R.U64 R40, R40, 0x3, RZ ;  /* 0x0000000328287819 */ /* 0x000fe400000012ff */
[----:B------:R-:W-:-:S02]  /*f000*/  SHF.R.U64 R44, R44, 0x3, RZ ;  /* 0x000000032c2c7819 */ /* 0x000fc400000012ff */
[----:B------:R-:W-:Y:S02]  /*f010*/  SHF.R.U64 R48, R48, 0x3, RZ ;  /* 0x0000000330307819 */ /* 0x000fe400000012ff */
[----:B------:R-:W-:Y:S01]  /*f020*/  LOP3.LUT R52, R52, R53, RZ, 0x3c, !PT ;  /* 0x0000003534347212 */ /* 0x000fe200078e3cff */
[--C-:B------:R-:W-:Y:S01]  /*f030*/  IMAD.X R53, RZ, RZ, R5.reuse, P0 ;  /* 0x000000ffff357224 */ /* 0x100fe200000e0605 */
        /* <DEDUP_REMOVED lines=16> */
[-C--:B------:R-:W-:Y:S02]  /*f140*/  ISETP.GE.OR P1, PT, R15, R0.reuse, P0 ;  /* 0x000000000f00720c */ /* 0x080fe40000726670 */
[C---:B------:R-:W-:Y:S02]  /*f150*/  LOP3.LUT R10, R4.reuse, 0x380, RZ, 0xc0, !PT ;  /* 0x00000380040a7812 */ /* 0x040fe400078ec0ff */
[----:B------:R-:W-:Y:S02]  /*f160*/  IADD3 R15, P2, R4, 0xf000, RZ ;  /* 0x0000f000040f7810 */ /* 0x000fe40007f5e0ff */
[----:B------:R-:W-:-:S02]  /*f170*/  ISETP.GE.OR P0, PT, R11, R0, P0 ;  /* 0x000000000b00720c */ /* 0x000fc40000706670 */
[----:B------:R-:W-:Y:S01]  /*f180*/  LOP3.LUT R64, R65, 0x380, RZ, 0xc0, !PT ;  /* 0x0000038041407812 */ /* 0x000fe200078ec0ff */
[----:B------:R-:W-:Y:S01]  /*f190*/  IMAD.X R77, RZ, RZ, R5, P2 ;  /* 0x000000ffff4d7224 */ /* 0x000fe200010e0605 */
[----:B------:R-:W-:Y:S02]  /*f1a0*/  LOP3.LUT R68, R69, 0x380, RZ, 0xc0, !PT ;  /* 0x0000038045447812 */ /* 0x000fe400078ec0ff */
[----:B------:R-:W-:Y:S01]  /*f1b0*/  LOP3.LUT R72, R73, 0x380, RZ, 0xc0, !PT ;  /* 0x0000038049487812 */ /* 0x000fe200078ec0ff */
[----:B------:R-:W-:Y:S01]  /*f1c0*/  @!P1 STG.E desc[UR60][R58.64], R7 ;  /* 0x000000073a009986 */ /* 0x000fe2000c10193c */
[----:B------:R-:W-:Y:S02]  /*f1d0*/  SHF.R.U64 R11, R10, 0x3, RZ ;  /* 0x000000030a0b7819 */ /* 0x000fe400000012ff */
[----:B------:R-:W-:Y:S02]  /*f1e0*/  LOP3.LUT R10, R15, 0x380, RZ, 0xc0, !PT ;  /* 0x000003800f0a7812 */ /* 0x000fe400078ec0ff */
[----:B------:R-:W-:Y:S01]  /*f1f0*/  SHF.R.U64 R64, R64, 0x3, RZ ;  /* 0x0000000340407819 */ /* 0x000fe200000012ff */
[----:B------:R1:W-:Y:S01]  /*f200*/  @!P0 STG.E desc[UR60][R58.64+0x20], R6 ;  /* 0x000020063a008986 */ /* 0x0003e2000c10193c */
[----:B------:R-:W-:-:S02]  /*f210*/  SHF.R.U64 R68, R68, 0x3, RZ ;  /* 0x0000000344447819 */ /* 0x000fc400000012ff */
[----:B------:R-:W-:Y:S01]  /*f220*/  SHF.R.U64 R72, R72, 0x3, RZ ;  /* 0x0000000348487819 */ /* 0x000fe200000012ff */
[----:B------:R-:W5:Y:S01]  /*f230*/  LD.E.128 R24, desc[UR60][R24.64] ;  /* 0x0000003c18187980 */ /* 0x000f62000c101d00 */
[----:B------:R-:W-:Y:S02]  /*f240*/  SHF.R.U64 R10, R10, 0x3, RZ ;  /* 0x000000030a0a7819 */ /* 0x000fe400000012ff */
        /* <DEDUP_REMOVED lines=11> */
[----:B-1----:R-:W5:Y:S04]  /*f300*/  LD.E.128 R4, desc[UR60][R4.64] ;  /* 0x0000003c04047980 */ /* 0x002f68000c101d00 */
        /* <DEDUP_REMOVED lines=18> */
[----:B-1----:R-:W1:Y:S01]  /*f430*/  FENCE.VIEW.ASYNC.S ;  /* 0x00000000000073c6 */ /* 0x002e620000000000 */
[----:B------:R-:W-:-:S02]  /*f440*/  IMAD.MOV.U32 R80, RZ, RZ, R201 ;  /* 0x000000ffff507224 */ /* 0x000fc400078e00c9 */
[C---:B------:R-:W-:Y:S02]  /*f450*/  IMAD R21, R20.reuse, UR5, R21 ;  /* 0x0000000514157c24 */ /* 0x040fe4000f8e0215 */
[----:B------:R-:W-:Y:S01]  /*f460*/  IMAD.WIDE.U32 R80, R20, UR4, R80 ;  /* 0x0000000414507c25 */ /* 0x000fe2000f8e0050 */
[----:B------:R-:W-:-:S03]  /*f470*/  ULDC.64 UR4, c[0x0][0xbe0] ;  /* 0x0002f80000047ab9 */ /* 0x000fc60000000a00 */
[----:B------:R-:W-:Y:S02]  /*f480*/  IMAD R85, R225, -0x80, R0 ;  /* 0xffffff80e1557824 */ /* 0x000fe400078e0200 */
[C---:B------:R-:W-:Y:S02]  /*f490*/  VIADD R0, R214.reuse, 0x40 ;  /* 0x00000040d6007836 */ /* 0x040fe40000000000 */
[----:B------:R-:W-:Y:S01]  /*f4a0*/  IMAD R20, R3, UR4, RZ ;  /* 0x0000000403147c24 */ /* 0x000fe2000f8e02ff */
[-C--:B------:R-:W-:Y:S01]  /*f4b0*/  ISETP.GE.AND P3, PT, R214, R85.reuse, PT ;  /* 0x00000055d600720c */ /* 0x080fe20003f66270 */
[----:B------:R-:W-:Y:S01]  /*f4c0*/  IMAD.IADD R81, R81, 0x1, R21 ;  /* 0x0000000151517824 */ /* 0x000fe200078e0215 */
[----:B------:R-:W-:Y:S01]  /*f4d0*/  ISETP.GE.AND P0, PT, R0, R85, PT ;  /* 0x000000550000720c */ /* 0x000fe20003f06270 */
[C---:B------:R-:W-:Y:S02]  /*f4e0*/  IMAD R83, R219.reuse, UR5, R20 ;  /* 0x00000005db537c24 */ /* 0x040fe4000f8e0214 */
[----:B------:R-:W-:Y:S01]  /*f4f0*/  IMAD.WIDE.U32 R20, R219, UR4, R80 ;  /* 0x00000004db147c25 */ /* 0x000fe2000f8e0050 */
[----:B------:R-:W-:-:S03]  /*f500*/  ULDC.64 UR4, c[0x0][0xbe8] ;  /* 0x0002fa0000047ab9 */ /* 0x000fc60000000a00 */
[----:B------:R-:W-:Y:S02]  /*f510*/  VIADD R0, R18, 0x32420 ;  /* 0x0003242012007836 */ /* 0x000fe40000000000 */
[----:B------:R-:W-:Y:S02]  /*f520*/  IMAD.IADD R21, R21, 0x1, R83 ;  /* 0x0000000115157824 */ /* 0x000fe400078e0253 */
[----:B------:R-:W-:Y:S01]  /*f530*/  IMAD R229, R229, UR4, RZ ;  /* 0x00000004e5e57c24 */ /* 0x000fe2000f8e02ff */
[----:B------:R-:W-:Y:S01]  /*f540*/  PRMT R0, RZ, 0x654, R0 ;  /* 0x00000654ff007816 */ /* 0x000fe20000000000 */
[C---:B------:R-:W-:Y:S01]  /*f550*/  VIADD R32, R214.reuse, 0x20 ;  /* 0x00000020d6207836 */ /* 0x040fe20000000000 */
[----:B------:R-:W-:Y:S01]  /*f560*/  SHF.R.S32.HI R215, RZ, 0x1f, R214 ;  /* 0x0000001fffd77819 */ /* 0x000fe200000114d6 */
[----:B------:R-:W-:Y:S01]  /*f570*/  VIADD R3, R214, 0x60 ;  /* 0x00000060d6037836 */ /* 0x000fe20000000000 */
[----:B-1----:R1:W-:Y:S01]  /*f580*/  SYNCS.ARRIVE.TRANS64.RED.A1T0 RZ, [R0+URZ], RZ ;  /* 0x000000ff00ff79a7 */ /* 0x0023e2000810043f */
[C---:B------:R-:W-:Y:S01]  /*f590*/  IMAD R229, R222.reuse, UR5, R229 ;  /* 0x00000005dee57c24 */ /* 0x040fe2000f8e02e5 */
[----:B------:R-:W-:Y:S01]  /*f5a0*/  BSSY B1, `(.L_x_8293) ;  /* 0x000001d000017945 */ /* 0x000fe20003800000 */
[----:B------:R-:W-:Y:S01]  /*f5b0*/  IMAD.WIDE.U32 R20, R222, UR4, R20 ;  /* 0x00000004de147c25 */ /* 0x000fe2000f8e0014 */
[----:B------:R-:W-:-:S02]  /*f5c0*/  ISETP.GE.AND P2, PT, R32, R85, PT ;  /* 0x000000552000720c */ /* 0x000fc40003f46270 */
[----:B------:R-:W-:Y:S01]  /*f5d0*/  ISETP.GE.AND P1, PT, R3, R85, PT ;  /* 0x000000550300720c */ /* 0x000fe20003f26270 */
[----:B------:R-:W-:-:S04]  /*f5e0*/  IMAD.WIDE R82, R225, 0x80, R214 ;  /* 0x00000080e1527825 */ /* 0x000fc800078e02d6 */
[----:B------:R-:W-:Y:S01]  /*f5f0*/  IMAD.IADD R229, R21, 0x1, R229 ;  /* 0x0000000115e57824 */ /* 0x000fe200078e02e5 */
[----:B-1----:R-:W-:Y:S07]  /*f600*/  @P3 BRA `(.L_x_8294) ;  /* 0x0000000000583947 */ /* 0x002fee0003800000 */
[----:B------:R-:W-:Y:S01]  /*f610*/  ULDC.64 UR4, c[0x0][0xbd8] ;  /* 0x0002f60000047ab9 */ /* 0x000fe20000000a00 */
[----:B------:R-:W-:Y:S01]  /*f620*/  IMAD.MOV.U32 R80, RZ, RZ, R20 ;  /* 0x000000ffff507224 */ /* 0x000fe200078e0014 */
[----:B------:R-:W-:Y:S01]  /*f630*/  ULDC UR6, c[0x0][0xb8c] ;  /* 0x0002e30000067ab9 */ /* 0x000fe20000000800 */
[----:B------:R-:W-:Y:S01]  /*f640*/  IMAD R3, R83, UR4, RZ ;  /* 0x0000000453037c24 */ /* 0x000fe2000f8e02ff */
[----:B------:R-:W-:Y:S01]  /*f650*/  ISETP.GE.AND P5, PT, R201, UR6, PT ;  /* 0x00000006c9007c0c */ /* 0x000fe2000bfa6270 */
[----:B------:R-:W-:Y:S02]  /*f660*/  IMAD.MOV.U32 R81, RZ, RZ, R229 ;  /* 0x000000ffff517224 */ /* 0x000fe400078e00e5 */
[C---:B------:R-:W-:Y:S02]  /*f670*/  IMAD R3, R82.reuse, UR5, R3 ;  /* 0x0000000552037c24 */ /* 0x040fe4000f8e0203 */
[----:B------:R-:W-:Y:S01]  /*f680*/  IMAD.WIDE.U32 R80, R82, UR4, R80 ;  /* 0x0000000452507c25 */ /* 0x000fe2000f8e0050 */
[----:B------:R-:W-:-:S03]  /*f690*/  ULDC.64 UR4, c[0x0][0xb80] ;  /* 0x0002e00000047ab9 */ /* 0x000fc60000000a00 */
[----:B------:R-:W-:Y:S01]  /*f6a0*/  IMAD.IADD R3, R81, 0x1, R3 ;  /* 0x0000000151037824 */ /* 0x000fe200078e0203 */
[----:B------:R-:W-:Y:S01]  /*f6b0*/  LEA R84, P3, R80, UR4, 0x1 ;  /* 0x0000000450547c11 */ /* 0x000fe2000f8608ff */
[----:B------:R-:W-:-:S03]  /*f6c0*/  VIADD R0, R201, 0x40 ;  /* 0x00000040c9007836 */ /* 0x000fc60000000000 */
[----:B------:R-:W-:Y:S01]  /*f6d0*/  LEA.HI.X R85, R80, UR5, R3, 0x1, P3 ;  /* 0x0000000550557c11 */ /* 0x000fe200098f0c03 */
[C---:B------:R-:W-:Y:S01]  /*f6e0*/  VIADD R3, R201.reuse, 0x80 ;  /* 0x00000080c9037836 */ /* 0x040fe20000000000 */
[----:B------:R-:W-:Y:S01]  /*f6f0*/  ISETP.GE.AND P4, PT, R0, UR6, PT ;  /* 0x0000000600007c0c */ /* 0x000fe2000bf86270 */
[----:B------:R-:W-:Y:S02]  /*f700*/  VIADD R0, R201, 0xc0 ;  /* 0x000000c0c9007836 */ /* 0x000fe40000000000 */
[----:B-----5:R1:W-:Y:S01]  /*f710*/  @!P5 STG.E.128 desc[UR60][R84.64], R4 ;  /* 0x000000045400d986 */ /* 0x0203e2000c101d3c */
[----:B------:R-:W-:Y:S02]  /*f720*/  ISETP.GE.AND P3, PT, R3, UR6, PT ;  /* 0x0000000603007c0c */ /* 0x000fe4000bf66270 */
[----:B------:R-:W-:-:S07]  /*f730*/  ISETP.GE.AND P5, PT, R0, UR6, PT ;  /* 0x0000000600007c0c */ /* 0x000fce000bfa6270 */
[----:B------:R1:W-:Y:S04]  /*f740*/  @!P4 STG.E.128 desc[UR60][R84.64+0x80], R28 ;  /* 0x0000801c5400c986 */ /* 0x0003e8000c101d3c */
[----:B------:R1:W-:Y:S04]  /*f750*/  @!P3 STG.E.128 desc[UR60][R84.64+0x100], R48 ;  /* 0x000100305400b986 */ /* 0x0003e8000c101d3c */
[----:B------:R1:W-:Y:S02]  /*f760*/  @!P5 STG.E.128 desc[UR60][R84.64+0x180], R64 ;  /* 0x000180405400d986 */ /* 0x0003e4000c101d3c */
.L_x_8294:
[----:B------:R-:W-:Y:S05]  /*f770*/  BSYNC B1 ;  /* 0x0000000000017941 */ /* 0x000fea0003800000 */
.L_x_8293:
        /* <DEDUP_REMOVED lines=26> */
.L_x_8296:
[----:B------:R-:W-:Y:S05]  /*f920*/  BSYNC B1 ;  /* 0x0000000000017941 */ /* 0x000fea0003800000 */
.L_x_8295:
        /* <DEDUP_REMOVED lines=26> */
.L_x_8298:
[----:B------:R-:W-:Y:S05]  /*fad0*/  BSYNC B1 ;  /* 0x0000000000017941 */ /* 0x000fea0003800000 */
.L_x_8297:
[----:B------:R-:W-:Y:S05]  /*fae0*/  @P1 BRA `(.L_x_8299) ;  /* 0x0000000c00441947 */ /* 0x000fea0003800000 */
[----:B------:R-:W-:Y:S01]  /*faf0*/  IADD3 R3, P0, R82, 0x60, RZ ;  /* 0x0000006052037810 */ /* 0x000fe20007f1e0ff */
[C---:B------:R-:W-:Y:S01]  /*fb00*/  VIADD R0, R201.reuse, 0x40 ;  /* 0x00000040c9007836 */ /* 0x040fe20000000000 */
[----:B------:R-:W-:Y:S01]  /*fb10*/  ULDC UR6, c[0x0][0xb8c] ;  /* 0x0002e30000067ab9 */ /* 0x000fe20000000800 */
[----:B------:R-:W-:Y:S01]  /*fb20*/  ULDC.64 UR4, c[0x0][0xbd8] ;  /* 0x0002f60000047ab9 */ /* 0x000fe20000000a00 */
[----:B-1---5:R-:W-:Y:S01]  /*fb30*/  IMAD.MOV.U32 R4, RZ, RZ, R20 ;  /* 0x000000ffff047224 */ /* 0x022fe200078e0014 */
        /* <DEDUP_REMOVED lines=11> */
[----:B--23--:R-:W-:Y:S01]  /*fbf0*/  LEA R6, P0, R4, UR4, 0x1 ;  /* 0x0000000404067c11 */ /* 0x00cfe2000f8008ff */
        /* <DEDUP_REMOVED lines=9> */
.L_x_8291:
        /* <DEDUP_REMOVED lines=21> */
.L_x_8300:
        /* <DEDUP_REMOVED lines=29> */
.L_x_8302:
[----:B------:R-:W-:Y:S05]  /*ffb0*/  BSYNC B1 ;  /* 0x0000000000017941 */ /* 0x000fea0003800000 */
.L_x_8301:
        /* <DEDUP_REMOVED lines=49> */
.L_x_8304:
[----:B------:R-:W-:Y:S05]  /*102d0*/  BSYNC B1 ;  /* 0x0000000000017941 */ /* 0x000fea0003800000 */
.L_x_8303:
        /* <DEDUP_REMOVED lines=28> */
.L_x_8306:
[----:B------:R-:W-:Y:S05]  /*104a0*/  BSYNC B1 ;  /* 0x0000000000017941 */ /* 0x000fea0003800000 */
.L_x_8305:
        /* <DEDUP_REMOVED lines=27> */
.L_x_8308:
[----:B------:R-:W-:Y:S05]  /*10660*/  BSYNC B1 ;  /* 0x0000000000017941 */ /* 0x000fea0003800000 */
.L_x_8307:
        /* <DEDUP_REMOVED lines=25> */
.L_x_8299:
[----:B------:R-:W-:Y:S05]  /*10800*/  BSYNC B0 ;  /* 0x0000000000007941 */ /* 0x000fea0003800000 */
.L_x_8290:
[----:B------:R-:W-:Y:S02]  /*10810*/  ULDC UR4, c[0x0][0xd14] ;  /* 0x0003450000047ab9 */ /* 0x000fe40000000800 */
[----:B-1----:R-:W-:-:S13]  /*10820*/  ISETP.GE.AND P0, PT, R35, UR4, PT ;  /* 0x0000000423007c0c */ /* 0x002fda000bf06270 */
[----:B------:R-:W-:Y:S05]  /*10830*/  @!P0 BRA `(.L_x_8309) ;  /* 0xffffff0400f88947 */ /* 0x000fea000383ffff */
[----:B------:R-:W-:Y:S05]  /*10840*/  BRA `(.L_x_8174) ;  /* 0x0000005400f07947 */ /* 0x000fea0003800000 */
.L_x_8172:
[----:B------:R-:W-:-:S08]  /*10850*/  NOP ;  /* 0x0000000000007918 */ /* 0x000fd00000000000 */
[----:B0-----:R-:W0:-:S00]  /*10860*/  USETMAXREG.DEALLOC.CTAPOOL 0x18 ;  /* 0x00000018000079c8 */ /* 0x001e0000080e0500 */
        /* <DEDUP_REMOVED lines=59> */
.L_x_8314:
        /* <DEDUP_REMOVED lines=16> */
.L_x_8313:
[----:B------:R-:W-:Y:S05]  /*10d20*/  BSYNC B0 ;  /* 0x0000000000007941 */ /* 0x000fea0003800000 */
.L_x_8312:
        /* <DEDUP_REMOVED lines=26> */
.L_x_8310:
        /* <DEDUP_REMOVED lines=16> */
.L_x_8315:
        /* <DEDUP_REMOVED lines=25> */
.L_x_8311:
[----:B------:R-:W-:Y:S02]  /*11160*/  IMAD.MOV.U32 R17, RZ, RZ, RZ ;  /* 0x000000ffff117224 */ /* 0x000fe400078e00ff */
[----:B------:R-:W-:Y:S02]  /*11170*/  IMAD.U32 R16, RZ, RZ, UR6 ;  /* 0x00000006ff107e24 */ /* 0x000fe4000f8e00ff */
[----:B------:R-:W-:-:S07]  /*11180*/  IMAD.MOV.U32 R18, RZ, RZ, RZ ;  /* 0x000000ffff127224 */ /* 0x000fce00078e00ff */
.L_x_8316:
        /* <DEDUP_REMOVED lines=15> */
[----:B------:R0:W-:Y:S01]  /*11280*/  STL [R1+0x4], RZ ;  /* 0x000004ff01007387 */ /* 0x0001e20000100800 */
[----:B------:R-:W-:Y:S01]  /*11290*/  ULDC.64 UR48, c[0x0][0x198] ;  /* 0x0000660000307ab9 */ /* 0x000fe20000000a00 */
[----:B------:R-:W-:Y:S01]  /*112a0*/  ULDC UR51, c[0x0][0xc] ;  /* 0x0000030000337ab9 */ /* 0x000fe20000000800 */
[----:B------:R-:W-:Y:S01]  /*112b0*/  UMOV UR50, URZ ;  /* 0x0000003f00327c82 */ /* 0x000fe20008000000 */
[----:B------:R0:W-:Y:S04]  /*112c0*/  STL [R1+0xc], R0 ;  /* 0x00000c0001007387 */ /* 0x0001e80000100800 */
[----:B------:R0:W-:Y:S04]  /*112d0*/  STL [R1], RZ ;  /* 0x000000ff01007387 */ /* 0x0001e80000100800 */
[----:B------:R0:W-:Y:S02]  /*112e0*/  STL [R1+0x8], R0 ;  /* 0x0000080001007387 */ /* 0x0001e40000100800 */
.L_x_8399:
        /* <DEDUP_REMOVED lines=47> */
[----:B-1----:R-:W-:-:S06]  /*115e0*/  IMAD.U32 R0, RZ, RZ, UR4 ;  /* 0x00000004ff007e24 */ /* 0x002fcc000f8e00ff */
[----:B------:R0:W5:Y:S01]  /*115f0*/  @P1 LDG.E R0, desc[UR60][R8.64] ;  /* 0x0000003c08001981 */ /* 0x000162000c1e1900 */
[----:B------:R-:W-:Y:S01]  /*11600*/  ISETP.NE.U32.AND P0, PT, RZ, UR6, PT ;  /* 0x00000006ff007c0c */ /* 0x000fe2000bf05070 */
[----:B------:R-:W-:Y:S02]  /*11610*/  ULDC UR4, c[0x0][0x338] ;  /* 0x0000ce0000047ab9 */ /* 0x000fe40000000800 */
[----:B------:R-:W-:Y:S01]  /*11620*/  IMAD.U32 R6, RZ, RZ, UR4 ;  /* 0x00000004ff067e24 */ /* 0x000fe2000f8e00ff */
[----:B------:R-:W-:Y:S01]  /*11630*/  ISETP.NE.AND.EX P0, PT, RZ, UR7, PT, P0 ;  /* 0x00000007ff007c0c */ /* 0x000fe2000bf05300 */
[----:B------:R-:W-:-:S12]  /*11640*/  @P1 BRA `(.L_x_8318) ;  /* 0x0000000000101947 */ /* 0x000fd80003800000 */
[----:B------:R-:W-:Y:S05]  /*11650*/  @!P2 BRA `(.L_x_8318) ;  /* 0x00000000000ca947 */ /* 0x000fea0003800000 */
[----:B-----5:R-:W2:Y:S04]  /*11660*/  LDG.E R0, desc[UR60][R2.64] ;  /* 0x0000003c02007981 */ /* 0x020ea8000c1e1900 */
[----:B0-----:R-:W2:Y:S02]  /*11670*/  LDG.E R2, desc[UR60][R2.64+0x4] ;  /* 0x0000043c02027981 */ /* 0x001ea4000c1e1900 */
[----:B--2---:R-:W-:-:S07]  /*11680*/  IMAD.IADD R0, R2, 0x1, -R0 ;  /* 0x0000000102007824 */ /* 0x004fce00078e0a00 */
.L_x_8318:
        /* <DEDUP_REMOVED lines=17> */
[----:B------:R-:W-:-:S05]  /*117a0*/  SHF.R.U32.HI R2, RZ, 0x6, R9 ;  /* 0x00000006ff027819 */ /* 0x000fca0000011609 */
[----:B------:R-:W-:Y:S02]  /*117b0*/  IMAD.MOV.U32 R0, RZ, RZ, R2 ;  /* 0x000000ffff007224 */ /* 0x000fe400078e0002 */
[----:B------:R-:W-:-:S04]  /*117c0*/  @P1 VIADD R3, R6, 0x5f ;  /* 0x0000005f06031836 */ /* 0x000fc80000000000 */
        /* <DEDUP_REMOVED lines=21> */
.L_x_8445:
[----:B------:R-:W-:-:S03]  /*11920*/  UMOV UR4, 0xffffffff ;  /* 0xffffffff00047882 */ /* 0x000fc60000000000 */
[----:B------:R-:W-:Y:S05]  /*11930*/  BRA.DIV UR4, `(.L_x_8322) ;  /* 0x0000005204347947 */ /* 0x000fea000b800000 */
[----:B------:R-:W-:-:S13]  /*11940*/  ELECT P6, URZ, PT ;  /* 0x00000000003f782f */ /* 0x000fda00038c0000 */
.L_x_8448:
[----:B------:R-:W0:Y:S01]  /*11950*/  S2R R5, SR_CgaCtaId ;  /* 0x0000000000057919 */ /* 0x000e220000008800 */
[----:B------:R-:W-:Y:S01]  /*11960*/  UIADD3 UR4, UR50, 0x1, URZ ;  /* 0x0000000132047890 */ /* 0x000fe2000fffe03f */
[----:B------:R-:W-:-:S03]  /*11970*/  MOV R7, 0x400 ;  /* 0x0000040000077802 */ /* 0x000fc60000000f00 */
[----:B------:R-:W-:-:S04]  /*11980*/  ULEA.HI UR5, UR4, UR4, URZ, 0x1 ;  /* 0x0000000404057291 */ /* 0x000fc8000f8f083f */
[----:B------:R-:W-:-:S04]  /*11990*/  ULOP3.LUT UR5, UR5, 0xfffffffe, URZ, 0xc0, !UPT ;  /* 0xfffffffe05057892 */ /* 0x000fc8000f8ec03f */
[----:B------:R-:W-:Y:S01]  /*119a0*/  UIADD3 UR5, UR4, -UR5, URZ ;  /* 0x8000000504057290 */ /* 0x000fe2000fffe03f */
[----:B0-----:R-:W-:-:S05]  /*119b0*/  LEA R5, R5, R7, 0x18 ;  /* 0x0000000705057211 */ /* 0x001fca00078ec0ff */
[----:B------:R-:W-:-:S05]  /*119c0*/  IMAD.U32 R7, RZ, RZ, UR5 ;  /* 0x00000005ff077e24 */ /* 0x000fca000f8e00ff */
[----:B------:R-:W-:-:S04]  /*119d0*/  SHF.L.U32 R7, R7, 0x1f, RZ ;  /* 0x0000001f07077819 */ /* 0x000fc800000006ff */
[----:B------:R-:W0:Y:S02]  /*119e0*/  SYNCS.PHASECHK.TRANS64.TRYWAIT P0, [R5+URZ+0x32420], R7 ;  /* 0x03242007050075a7 */ /* 0x000e24000800017f */
[----:B0-----:R-:W-:Y:S05]  /*119f0*/  @!P0 BRA `(.L_x_8323) ;  /* 0x0000005000248947 */ /* 0x001fea0003800000 */
.L_x_8449:
        /* <DEDUP_REMOVED lines=8> */
.L_x_8450:
        /* <DEDUP_REMOVED lines=11> */
.L_x_8327:
        /* <DEDUP_REMOVED lines=19> */
.L_x_8451:
        /* <DEDUP_REMOVED lines=8> */
.L_x_8329:
        /* <DEDUP_REMOVED lines=31> */
.L_x_8325:
[----:B------:R-:W-:Y:S05]  /*11ed0*/  BSYNC B1 ;  /* 0x0000000000017941 */ /* 0x000fea0003800000 */
.L_x_8324:
        /* <DEDUP_REMOVED lines=16> */
.L_x_8336:
        /* <DEDUP_REMOVED lines=9> */
.L_x_8452:
        /* <DEDUP_REMOVED lines=11> */
.L_x_8333:
        /* <DEDUP_REMOVED lines=17> */
.L_x_8453:
        /* <DEDUP_REMOVED lines=8> */
.L_x_8335:
        /* <DEDUP_REMOVED lines=31> */
.L_x_8331:
[----:B------:R-:W-:Y:S05]  /*124a0*/  BSYNC B1 ;  /* 0x0000000000017941 */ /* 0x000fea0003800000 */
.L_x_8330:
        /* <DEDUP_REMOVED lines=13> */
.L_x_8320:
[----:B------:R-:W-:Y:S05]  /*12580*/  BSYNC B0 ;  /* 0x0000000000007941 */ /* 0x000fea0003800000 */
.L_x_8319:
[----:B-1----:R-:W2:Y:S01]  /*12590*/  LDL R7, [R1+0x2c] ;  /* 0x00002c0001077983 */ /* 0x002ea20000100800 */
        /* <DEDUP_REMOVED lines=11> */
[----:B0-----:R-:W0:Y:S01]  /*12650*/  LDC.64 R2, c[0x0][0xd38] ;  /* 0x00034e00ff027b82 */ /* 0x001e220000000a00 */
[----:B------:R-:W1:Y:S08]  /*12660*/  FLO.U32 R0, UR4 ;  /* 0x0000000400007d00 */ /* 0x000e7000080e0000 */
[----:B------:R-:W0:Y:S01]  /*12670*/  POPC R5, UR4 ;  /* 0x0000000400057d09 */ /* 0x000e220008000000 */
        /* <DEDUP_REMOVED lines=8> */
.L_x_8338:
        /* <DEDUP_REMOVED lines=14> */
[----:B-----5:R-:W-:Y:S02]  /*127e0*/  IMAD.U32 R6, RZ, RZ, UR8 ;  /* 0x00000008ff067e24 */ /* 0x020fe4000f8e00ff */
        /* <DEDUP_REMOVED lines=8> */
.L_x_8340:
        /* <DEDUP_REMOVED lines=11> */
[----:B-----5:R-:W-:Y:S02]  /*12920*/  IMAD.U32 R6, RZ, RZ, UR8 ;  /* 0x00000008ff067e24 */ /* 0x020fe4000f8e00ff */
        /* <DEDUP_REMOVED lines=8> */
.L_x_8342:
        /* <DEDUP_REMOVED lines=16> */
.L_x_8341:
[----:B------:R-:W2:Y:S01]  /*12ab0*/  LDL.LU R2, [R1+0x24] ;  /* 0x0000240001027983 */ /* 0x000ea20000300800 */
[----:B------:R-:W-:-:S03]  /*12ac0*/  ULDC.64 UR4, c[0x0][0xaf0] ;  /* 0x0002bc0000047ab9 */ /* 0x000fc60000000a00 */
[----:B------:R-:W3:Y:S04]  /*12ad0*/  LDL.LU R0, [R1+0x28] ;  /* 0x0000280001007983 */ /* 0x000ee80000300800 */
[----:B------:R-:W4:Y:S04]  /*12ae0*/  LDL.LU R4, [R1+0x34] ;  /* 0x0000340001047983 */ /* 0x000f280000300800 */
[----:B-----5:R-:W4:Y:S01]  /*12af0*/  LDL.LU R6, [R1+0x1c] ;  /* 0x00001c0001067983 */ /* 0x020f220000300800 */
        /* <DEDUP_REMOVED lines=20> */
[----:B-1----:R-:W1:Y:S01]  /*12c40*/  @P0 LDC R2, c[0x0][0x430] ;  /* 0x00010c00ff020b82 */ /* 0x002e620000000800 */
[----:B0-----:R-:W-:-:S05]  /*12c50*/  @P0 IMAD.HI.U32 R3, R18, R5, RZ ;  /* 0x0000000512030227 */ /* 0x001fca00078e00ff */
[----:B-1----:R-:W-:Y:S02]  /*12c60*/  @P0 SHF.R.U32.HI R4, RZ, R2, R3 ;  /* 0x00000002ff040219 */ /* 0x002fe40000011603 */
[----:B------:R-:W-:-:S04]  /*12c70*/  ISETP.NE.U32.AND P0, PT, RZ, UR4, PT ;  /* 0x00000004ff007c0c */ /* 0x000fc8000bf05070 */
[----:B------:R-:W-:-:S04]  /*12c80*/  ISETP.NE.AND.EX P0, PT, RZ, UR5, PT, P0 ;  /* 0x00000005ff007c0c */ /* 0x000fc8000bf05300 */
[----:B------:R-:W-:-:S09]  /*12c90*/  SEL R2, R6, RZ, !P0 ;  /* 0x000000ff06027207 */ /* 0x000fd20004000000 */
.L_x_8343:
        /* <DEDUP_REMOVED lines=17> */
.L_x_8456:
[----:B------:R-:W2:Y:S01]  /*12db0*/  LDL R3, [R1+0x20] ;  /* 0x0000200001037983 */ /* 0x000ea20000100800 */
[----:B------:R-:W-:Y:S01]  /*12dc0*/  UMOV UR4, 0xffffffff ;  /* 0xffffffff00047882 */ /* 0x000fe20000000000 */
[----:B------:R-:W-:Y:S01]  /*12dd0*/  SHF.R.S32.HI R8, RZ, 0x1f, R0 ;  /* 0x0000001fff087819 */ /* 0x000fe20000011400 */
[----:B--2---:R-:W-:Y:S01]  /*12de0*/  VIADD R3, R3, 0xffffffff ;  /* 0xffffffff03037836 */ /* 0x004fe20000000000 */
[----:B------:R-:W-:Y:S06]  /*12df0*/  BRA.DIV UR4, `(.L_x_8345) ;  /* 0x0000003e04bc7947 */ /* 0x000fec000b800000 */
[----:B------:R-:W-:-:S13]  /*12e00*/  ELECT P6, URZ, PT ;  /* 0x00000000003f782f */ /* 0x000fda00038c0000 */
.L_x_8459:
        /* <DEDUP_REMOVED lines=24> */
.L_x_8347:
        /* <DEDUP_REMOVED lines=9> */
.L_x_8460:
        /* <DEDUP_REMOVED lines=11> */
.L_x_8349:
        /* <DEDUP_REMOVED lines=23> */
.L_x_8346:
        /* <DEDUP_REMOVED lines=55> */
.L_x_8351:
[----:B------:R-:W-:Y:S05]  /*135b0*/  BSYNC B0 ;  /* 0x0000000000007941 */ /* 0x000fea0003800000 */
.L_x_8350:
        /* <DEDUP_REMOVED lines=8> */
.L_x_8461:
        /* <DEDUP_REMOVED lines=13> */
.L_x_8462:
        /* <DEDUP_REMOVED lines=11> */
.L_x_8356:
        /* <DEDUP_REMOVED lines=38> */
.L_x_8354:
[----:B------:R-:W-:Y:S05]  /*13a20*/  BSYNC B0 ;  /* 0x0000000000007941 */ /* 0x000fea0003800000 */
.L_x_8353:
        /* <DEDUP_REMOVED lines=46> */
.L_x_8363:
[----:B------:R-:W2:Y:S01]  /*13d10*/  S2R R7, SR_CgaCtaId ;  /* 0x0000000000077919 */ /* 0x000ea20000008800 */
[----:B------:R-:W-:-:S04]  /*13d20*/  MOV R2, 0x400 ;  /* 0x0000040000027802 */ /* 0x000fc80000000f00 */
[----:B--2---:R-:W-:Y:S02]  /*13d30*/  LEA R2, R7, R2, 0x18 ;  /* 0x0000000207027211 */ /* 0x004fe400078ec0ff */
[----:B------:R-:W-:-:S03]  /*13d40*/  SHF.L.U32 R7, R12, 0x1f, RZ ;  /* 0x0000001f0c077819 */ /* 0x000fc600000006ff */
[----:B------:R-:W-:-:S04]  /*13d50*/  IMAD R2, R13, 0x8, R2 ;  /* 0x000000080d027824 */ /* 0x000fc800078e0202 */
[----:B------:R-:W2:Y:S02]  /*13d60*/  SYNCS.PHASECHK.TRANS64.TRYWAIT P0, [R2+URZ+0x32440], R7 ;  /* 0x03244007020075a7 */ /* 0x000ea4000800017f */
[----:B--2---:R-:W-:Y:S05]  /*13d70*/  @!P0 BRA `(.L_x_8364) ;  /* 0x0000003000448947 */ /* 0x004fea0003800000 */
.L_x_8463:
        /* <DEDUP_REMOVED lines=11> */
.L_x_8365:
        /* <DEDUP_REMOVED lines=22> */
.L_x_8464:
        /* <DEDUP_REMOVED lines=8> */
.L_x_8367:
        /* <DEDUP_REMOVED lines=34> */
.L_x_8362:
[----:B------:R-:W-:Y:S05]  /*14230*/  BSYNC B2 ;  /* 0x0000000000027941 */ /* 0x000fea0003800000 */
.L_x_8361:
[----:B------:R-:W2:Y:S02]  /*14240*/  LDL.LU R2, [R1+0x20] ;  /* 0x0000200001027983 */ /* 0x000ea40000300800 */
[----:B--2---:R-:W-:-:S07]  /*14250*/  VIADD R5, R2, 0xfffffffd ;  /* 0xfffffffd02057836 */ /* 0x004fce0000000000 */
.L_x_8360:
[----:B------:R-:W-:Y:S05]  /*14260*/  BSYNC B1 ;  /* 0x0000000000017941 */ /* 0x000fea0003800000 */
.L_x_8359:
[----:B------:R-:W-:-:S05]  /*14270*/  IMAD.MOV R2, RZ, RZ, -R9 ;  /* 0x000000ffff027224 */ /* 0x000fca00078e0a09 */
[----:B------:R-:W-:-:S13]  /*14280*/  ISETP.NE.AND P0, PT, R3, R2, PT ;  /* 0x000000020300720c */ /* 0x000fda0003f05270 */
[----:B------:R-:W-:Y:S05]  /*14290*/  @!P0 BRA `(.L_x_8358) ;  /* 0x0000000c008c8947 */ /* 0x000fea0003800000 */
.L_x_8382:
        /* <DEDUP_REMOVED lines=10> */
[----:B------:R-:W-:Y:S01]  /*14340*/  ISETP.NE.U32.AND P0, PT, RZ, UR38, PT ;  /* 0x00000026ff007c0c */ /* 0x000fe2000bf05070 */
[----:B------:R-:W-:-:S03]  /*14350*/  IMAD.MOV.U32 R11, RZ, RZ, R5 ;  /* 0x000000ffff0b7224 */ /* 0x000fc600078e0005 */
[----:B------:R-:W-:-:S13]  /*14360*/  ISETP.NE.AND.EX P0, PT, RZ, UR39, PT, P0 ;  /* 0x00000027ff007c0c */ /* 0x000fda000bf05300 */
[----:B------:R-:W-:Y:S05]  /*14370*/  @!P0 BRA `(.L_x_8370) ;  /* 0x0000000000408947 */ /* 0x000fea0003800000 */
[----:B------:R-:W2:Y:S02]  /*14380*/  LDC R6, c[0x0][0x41c] ;  /* 0x00010700ff067b82 */ /* 0x000ea40000000800 */
        /* <DEDUP_REMOVED lines=15> */
.L_x_8370:
[----:B------:R-:W3:Y:S01]  /*14480*/  S2R R3, SR_CgaCtaId ;  /* 0x0000000000037919 */ /* 0x000ee20000008800 */
[----:B------:R-:W-:Y:S02]  /*14490*/  MOV R2, 0x400 ;  /* 0x0000040000027802 */ /* 0x000fe40000000f00 */
[----:B--2---:R-:W-:Y:S02]  /*144a0*/  SHF.L.U32 R7, R10, 0x1f, RZ ;  /* 0x0000001f0a077819 */ /* 0x004fe400000006ff */
[----:B---3--:R-:W-:-:S05]  /*144b0*/  LEA R2, R3, R2, 0x18 ;  /* 0x0000000203027211 */ /* 0x008fca00078ec0ff */
[----:B------:R-:W-:-:S04]  /*144c0*/  IMAD R3, R9, 0x8, R2 ;  /* 0x0000000809037824 */ /* 0x000fc800078e0202 */
[----:B------:R-:W2:Y:S02]  /*144d0*/  SYNCS.PHASECHK.TRANS64.TRYWAIT P0, [R3+URZ+0x32440], R7 ;  /* 0x03244007030075a7 */ /* 0x000ea4000800017f */
[----:B--2---:R-:W-:Y:S05]  /*144e0*/  @!P0 BRA `(.L_x_8371) ;  /* 0x0000002800908947 */ /* 0x004fea0003800000 */
.L_x_8465:
        /* <DEDUP_REMOVED lines=11> */
.L_x_8372:
        /* <DEDUP_REMOVED lines=21> */
.L_x_8466:
        /* <DEDUP_REMOVED lines=8> */
.L_x_8374:
        /* <DEDUP_REMOVED lines=33> */
.L_x_8369:
[----:B------:R-:W-:Y:S05]  /*14980*/  BSYNC B1 ;  /* 0x0000000000017941 */ /* 0x000fea0003800000 */
.L_x_8368:
        /* <DEDUP_REMOVED lines=13> */
[----:B------:R-:W3:Y:S02]  /*14a60*/  LDC R6, c[0x0][0x41c] ;  /* 0x00010700ff067b82 */ /* 0x000ee40000000800 */
        /* <DEDUP_REMOVED lines=15> */
.L_x_8377:
[----:B------:R-:W4:Y:S01]  /*14b60*/  S2R R3, SR_CgaCtaId ;  /* 0x0000000000037919 */ /* 0x000f220000008800 */
[----:B------:R-:W-:Y:S02]  /*14b70*/  MOV R2, 0x400 ;  /* 0x0000040000027802 */ /* 0x000fe40000000f00 */
[----:B---3--:R-:W-:Y:S02]  /*14b80*/  SHF.L.U32 R7, R10, 0x1f, RZ ;  /* 0x0000001f0a077819 */ /* 0x008fe400000006ff */
[----:B----4-:R-:W-:-:S05]  /*14b90*/  LEA R2, R3, R2, 0x18 ;  /* 0x0000000203027211 */ /* 0x010fca00078ec0ff */
[----:B------:R-:W-:-:S04]  /*14ba0*/  IMAD R3, R11, 0x8, R2 ;  /* 0x000000080b037824 */ /* 0x000fc800078e0202 */
[----:B------:R-:W3:Y:S02]  /*14bb0*/  SYNCS.PHASECHK.TRANS64.TRYWAIT P0, [R3+URZ+0x32440], R7 ;  /* 0x03244007030075a7 */ /* 0x000ee4000800017f */
[----:B---3--:R-:W-:Y:S05]  /*14bc0*/  @!P0 BRA `(.L_x_8378) ;  /* 0x0000002400008947 */ /* 0x008fea0003800000 */
.L_x_8467:
        /* <DEDUP_REMOVED lines=11> */
.L_x_8379:
        /* <DEDUP_REMOVED lines=22> */
.L_x_8468:
        /* <DEDUP_REMOVED lines=8> */
.L_x_8381:
        /* <DEDUP_REMOVED lines=34> */
.L_x_8376:
[----:B------:R-:W-:Y:S05]  /*15080*/  BSYNC B1 ;  /* 0x0000000000017941 */ /* 0x000fea0003800000 */
.L_x_8375:
[C---:B------:R-:W-:Y:S01]  /*15090*/  ISETP.GT.AND P0, PT, R5.reuse, 0x1, PT ;  /* 0x000000010500780c */ /* 0x040fe20003f04270 */
[----:B------:R-:W-:-:S04]  /*150a0*/  VIADD R2, R5, 0xfffffffe ;  /* 0xfffffffe05027836 */ /* 0x000fc80000000000 */
[----:B------:R-:W-:-:S08]  /*150b0*/  IMAD.MOV.U32 R5, RZ, RZ, R2 ;  /* 0x000000ffff057224 */ /* 0x000fd000078e0002 */
[----:B------:R-:W-:Y:S05]  /*150c0*/  @P0 BRA `(.L_x_8382) ;  /* 0xfffffff000740947 */ /* 0x000fea000383ffff */
.L_x_8358:
[----:B------:R-:W-:Y:S05]  /*150d0*/  BSYNC B0 ;  /* 0x0000000000007941 */ /* 0x000fea0003800000 */
.L_x_8357:
        /* <DEDUP_REMOVED lines=23> */
.L_x_8384:
[----:B------:R-:W-:Y:S05]  /*15250*/  BSYNC B0 ;  /* 0x0000000000007941 */ /* 0x000fea0003800000 */
.L_x_8383:
[----:B---3--:R-:W3:Y:S02]  /*15260*/  LDL.LU R2, [R1+0x8] ;  /* 0x0000080001027983 */ /* 0x008ee40000300800 */
[----:B---3--:R-:W-:-:S05]  /*15270*/  LOP3.LUT R2, R2, R0, RZ, 0x3c, !PT ;  /* 0x0000000002027212 */ /* 0x008fca00078e3cff */
[----:B------:R3:W-:Y:S02]  /*15280*/  STL [R1+0x8], R2 ;  /* 0x0000080201007387 */ /* 0x0007e40000100800 */
.L_x_8339:
[----:B------:R-:W-:Y:S05]  /*15290*/  BSYNC B6 ;  /* 0x0000000000067941 */ /* 0x000fea0003800000 */
.L_x_8337:
[----:B------:R-:W-:-:S03]  /*152a0*/  UMOV UR4, 0xffffffff ;  /* 0xffffffff00047882 */ /* 0x000fc60000000000 */
[----:B------:R-:W-:Y:S05]  /*152b0*/  BRA.DIV UR4, `(.L_x_8385) ;  /* 0x0000001e046c7947 */ /* 0x000fea000b800000 */
[----:B0-----:R0:W4:Y:S04]  /*152c0*/  SHFL.IDX PT, R4, R16, RZ, 0x1f ;  /* 0x00001fff10047589 */ /* 0x00112800000e0000 */
[----:B------:R0:W0:Y:S02]  /*152d0*/  SHFL.IDX PT, R5, R16, 0x1, 0x1f ;  /* 0x00201f0010057f89 */ /* 0x00002400000e0000 */
.L_x_8472:
        /* <DEDUP_REMOVED lines=13> */
.L_x_8387:
[----:B------:R-:W-:Y:S05]  /*153b0*/  BSYNC B0 ;  /* 0x0000000000007941 */ /* 0x000fea0003800000 */
.L_x_8386:
        /* <DEDUP_REMOVED lines=9> */
[----:B-1-3--:R-:W-:Y:S02]  /*15450*/  SEL R2, R14, RZ, P1 ;  /* 0x000000ff0e027207 */ /* 0x00afe40000800000 */
        /* <DEDUP_REMOVED lines=13> */
.L_x_8480:
[----:B------:R-:W-:Y:S02]  /*15530*/  ULDC UR4, c[0x0][0xd10] ;  /* 0x0003440000047ab9 */ /* 0x000fe40000000800 */
[----:B------:R-:W-:-:S04]  /*15540*/  IMAD.U32 R16, RZ, RZ, UR4 ;  /* 0x00000004ff107e24 */ /* 0x000fc8000f8e00ff */
[----:B-1----:R-:W-:-:S04]  /*15550*/  IMAD R2, R14, R16, RZ ;  /* 0x000000100e027224 */ /* 0x002fc800078e02ff */
[----:B------:R-:W-:-:S05]  /*15560*/  IMAD.IADD R5, R5, 0x1, R2 ;  /* 0x0000000105057824 */ /* 0x000fca00078e0202 */
[----:B----4-:R-:W-:-:S13]  /*15570*/  ISETP.GT.AND P0, PT, R5, R4, PT ;  /* 0x000000040500720c */ /* 0x010fda0003f04270 */
[----:B------:R-:W-:Y:S05]  /*15580*/  @P0 BRA `(.L_x_8389) ;  /* 0x0000000000b40947 */ /* 0x000fea0003800000 */
[----:B------:R-:W1:Y:S02]  /*15590*/  LDC R0, c[0x0][0xd14] ;  /* 0x00034500ff007b82 */ /* 0x000e640000000800 */
.L_x_8394:
        /* <DEDUP_REMOVED lines=14> */
.L_x_8392:
[----:B------:R-:W-:Y:S05]  /*15680*/  BSYNC B0 ;  /* 0x0000000000007941 */ /* 0x000fea0003800000 */
.L_x_8391:
        /* <DEDUP_REMOVED lines=23> */
.L_x_8488:
[----:B------:R-:W-:Y:S02]  /*15800*/  ULDC UR4, c[0x0][0xd10] ;  /* 0x0003440000047ab9 */ /* 0x000fe40000000800 */
[----:B------:R-:W-:-:S04]  /*15810*/  IMAD.U32 R16, RZ, RZ, UR4 ;  /* 0x00000004ff107e24 */ /* 0x000fc8000f8e00ff */
[----:B-1----:R-:W-:-:S04]  /*15820*/  IMAD R2, R14, R16, RZ ;  /* 0x000000100e027224 */ /* 0x002fc800078e02ff */
[----:B------:R-:W-:-:S05]  /*15830*/  IMAD.IADD R5, R2, 0x1, R5 ;  /* 0x0000000102057824 */ /* 0x000fca00078e0205 */
[----:B------:R-:W-:-:S13]  /*15840*/  ISETP.GT.AND P0, PT, R5, R4, PT ;  /* 0x000000040500720c */ /* 0x000fda0003f04270 */
[----:B------:R-:W-:Y:S05]  /*15850*/  @!P0 BRA `(.L_x_8394) ;  /* 0xfffffffc00508947 */ /* 0x000fea000383ffff */
.L_x_8389:
        /* <DEDUP_REMOVED lines=8> */
.L_x_8492:
[----:B------:R-:W-:Y:S01]  /*158e0*/  ISETP.NE.AND P0, PT, R6, RZ, PT ;  /* 0x000000ff0600720c */ /* 0x000fe20003f05270 */
[----:B------:R-:W-:-:S12]  /*158f0*/  IMAD.MOV.U32 R14, RZ, RZ, RZ ;  /* 0x000000ffff0e7224 */ /* 0x000fd800078e00ff */
[----:B------:R-:W-:Y:S05]  /*15900*/  @!P0 BRA `(.L_x_8396) ;  /* 0x0000000000108947 */ /* 0x000fea0003800000 */
[----:B------:R-:W-:Y:S01]  /*15910*/  UMOV UR4, 0xffffffff ;  /* 0xffffffff00047882 */ /* 0x000fe20000000000 */
[----:B------:R-:W-:Y:S02]  /*15920*/  VIADD R12, R5, 0xffffffff ;  /* 0xffffffff050c7836 */ /* 0x000fe40000000000 */
[----:B------:R-:W-:Y:S05]  /*15930*/  BRA.DIV UR4, `(.L_x_8397) ;  /* 0x0000002204007947 */ /* 0x000fea000b800000 */
[----:B------:R4:W0:Y:S02]  /*15940*/  SHFL.IDX PT, R14, R3, R12, 0x1f ;  /* 0x00001f0c030e7589 */ /* 0x00082400000e0000 */
.L_x_8396:
[----:B---3--:R-:W-:Y:S01]  /*15950*/  IABS R6, R17 ;  /* 0x0000001100067213 */ /* 0x008fe20000000000 */
[----:B0-----:R-:W-:Y:S02]  /*15960*/  IMAD R16, R14, R16, R2 ;  /* 0x000000100e107224 */ /* 0x001fe400078e0202 */
[----:B------:R-:W-:Y:S01]  /*15970*/  IMAD.MOV.U32 R2, RZ, RZ, RZ ;  /* 0x000000ffff027224 */ /* 0x000fe200078e00ff */
[----:B------:R-:W0:Y:S01]  /*15980*/  I2F.RP R7, R6 ;  /* 0x0000000600077306 */ /* 0x000e220000209400 */
[----:B------:R-:W-:-:S07]  /*15990*/  IMAD.IADD R19, R5, 0x1, R19 ;  /* 0x0000000105137824 */ /* 0x000fce00078e0213 */
[----:B0-----:R-:W0:Y:S02]  /*159a0*/  MUFU.RCP R7, R7 ;  /* 0x0000000700077308 */ /* 0x001e240000001000 */
[----:B0-----:R-:W-:-:S06]  /*159b0*/  VIADD R8, R7, 0xffffffe ;  /* 0x0ffffffe07087836 */ /* 0x001fcc0000000000 */
[----:B----4-:R-:W0:Y:S02]  /*159c0*/  F2I.FTZ.U32.TRUNC.NTZ R3, R8 ;  /* 0x0000000800037305 */ /* 0x010e24000021f000 */
        /* <DEDUP_REMOVED lines=23> */
.L_x_8390:
[----:B------:R-:W-:Y:S01]  /*15b40*/  UMOV UR4, URZ ;  /* 0x0000003f00047c82 */ /* 0x000fe20008000000 */
[----:B------:R-:W-:Y:S01]  /*15b50*/  UMOV UR5, URZ ;  /* 0x0000003f00057c82 */ /* 0x000fe20008000000 */
[----:B------:R-:W-:Y:S01]  /*15b60*/  ULDC UR6, c[0x0][0xd14] ;  /* 0x0003450000067ab9 */ /* 0x000fe20000000800 */
[----:B------:R-:W-:Y:S02]  /*15b70*/  IMAD.MOV.U32 R16, RZ, RZ, R4 ;  /* 0x000000ffff107224 */ /* 0x000fe400078e0004 */
[----:B------:R-:W-:Y:S02]  /*15b80*/  IMAD.U32 R17, RZ, RZ, UR4 ;  /* 0x00000004ff117e24 */ /* 0x000fe4000f8e00ff */
[----:B------:R-:W-:Y:S02]  /*15b90*/  IMAD.U32 R18, RZ, RZ, UR5 ;  /* 0x00000005ff127e24 */ /* 0x000fe4000f8e00ff */
[----:B------:R-:W-:-:S07]  /*15ba0*/  IMAD.U32 R19, RZ, RZ, UR6 ;  /* 0x00000006ff137e24 */ /* 0x000fce000f8e00ff */
.L_x_8398:
        /* <DEDUP_REMOVED lines=12> */
.L_x_8317:
[----:B------:R-:W4:Y:S01]  /*15c70*/  S2R R3, SR_CgaCtaId ;  /* 0x0000000000037919 */ /* 0x000f220000008800 */
[----:B------:R-:W-:Y:S01]  /*15c80*/  UIADD3 UR4, UR50, 0x1, URZ ;  /* 0x0000000132047890 */ /* 0x000fe2000fffe03f */
[----:B0-----:R-:W-:-:S03]  /*15c90*/  MOV R0, 0x400 ;  /* 0x0000040000007802 */ /* 0x001fc60000000f00 */
[----:B------:R-:W-:-:S04]  /*15ca0*/  ULEA.HI UR5, UR4, UR4, URZ, 0x1 ;  /* 0x0000000404057291 */ /* 0x000fc8000f8f083f */
[----:B------:R-:W-:-:S04]  /*15cb0*/  ULOP3.LUT UR5, UR5, 0xfffffffe, URZ, 0xc0, !UPT ;  /* 0xfffffffe05057892 */ /* 0x000fc8000f8ec03f */
[----:B------:R-:W-:Y:S01]  /*15cc0*/  UIADD3 UR5, UR4, -UR5, URZ ;  /* 0x8000000504057290 */ /* 0x000fe2000fffe03f */
[----:B----4-:R-:W-:-:S05]  /*15cd0*/  LEA R0, R3, R0, 0x18 ;  /* 0x0000000003007211 */ /* 0x010fca00078ec0ff */
[----:B------:R-:W-:-:S05]  /*15ce0*/  IMAD.U32 R3, RZ, RZ, UR5 ;  /* 0x00000005ff037e24 */ /* 0x000fca000f8e00ff */
[----:B------:R-:W-:-:S04]  /*15cf0*/  SHF.L.U32 R3, R3, 0x1f, RZ ;  /* 0x0000001f03037819 */ /* 0x000fc800000006ff */
[----:B------:R-:W0:Y:S02]  /*15d00*/  SYNCS.PHASECHK.TRANS64.TRYWAIT P0, [R0+URZ+0x32420], R3 ;  /* 0x03242003000075a7 */ /* 0x000e24000800017f */
[----:B0-----:R-:W-:Y:S05]  /*15d10*/  @!P0 BRA `(.L_x_8400) ;  /* 0x0000001c002c8947 */ /* 0x001fea0003800000 */
.L_x_8495:
[----:B------:R-:W-:-:S03]  /*15d20*/  UMOV UR4, 0xffffffff ;  /* 0xffffffff00047882 */ /* 0x000fc60000000000 */
[----:B------:R-:W-:Y:S05]  /*15d30*/  BRA.DIV UR4, `(.L_x_8401) ;  /* 0x0000001e04387947 */ /* 0x000fea000b800000 */
[----:B---3--:R-:W3:Y:S02]  /*15d40*/  S2R R2, SR_TID.X ;  /* 0x0000000000027919 */ /* 0x008ee40000002100 */
[----:B---3--:R-:W-:-:S04]  /*15d50*/  SHF.R.U32.HI R2, RZ, 0x5, R2 ;  /* 0x00000005ff027819 */ /* 0x008fc80000011602 */
[----:B------:R-:W-:-:S05]  /*15d60*/  LOP3.LUT R2, R2, 0x3, RZ, 0xc0, !PT ;  /* 0x0000000302027812 */ /* 0x000fca00078ec0ff */
[----:B------:R3:W4:Y:S02]  /*15d70*/  SHFL.IDX PT, R14, R2, RZ, 0x1f ;  /* 0x00001fff020e7589 */ /* 0x00072400000e0000 */
.L_x_8498:
[----:B----4-:R-:W-:-:S13]  /*15d80*/  ISETP.NE.AND P0, PT, R14, RZ, PT ;  /* 0x000000ff0e00720c */ /* 0x010fda0003f05270 */
[----:B------:R-:W-:Y:S05]  /*15d90*/  @P0 BRA `(.L_x_8174) ;  /* 0x00000000009c0947 */ /* 0x000fea0003800000 */
[----:B------:R-:W-:-:S03]  /*15da0*/  UMOV UR4, 0xffffffff ;  /* 0xffffffff00047882 */ /* 0x000fc60000000000 */
[----:B------:R-:W-:Y:S05]  /*15db0*/  BRA.DIV UR4, `(.L_x_8402) ;  /* 0x0000001e044c7947 */ /* 0x000fea000b800000 */
[----:B------:R-:W-:-:S13]  /*15dc0*/  ELECT P6, URZ, PT ;  /* 0x00000000003f782f */ /* 0x000fda00038c0000 */
.L_x_8501:
[----:B------:R-:W-:Y:S05]  /*15dd0*/  @!P6 BRA `(.L_x_8174) ;  /* 0x00000000008ce947 */ /* 0x000fea0003800000 */
[----:B---3--:R-:W3:Y:S02]  /*15de0*/  LDL R2, [R1+0x80] ;  /* 0x0000800001027983 */ /* 0x008ee40000100800 */
[----:B---3--:R-:W-:-:S13]  /*15df0*/  R2UR UR4, R2 ;  /* 0x00000000020472ca */ /* 0x008fda00000e0000 */
[----:B------:R-:W-:-:S06]  /*15e00*/  ULOP3.LUT UR4, UR4, 0x2, URZ, 0xfc, !UPT ;  /* 0x0000000204047892 */ /* 0x000fcc000f8efc3f */
[----:B------:R-:W-:-:S05]  /*15e10*/  IMAD.U32 R2, RZ, RZ, UR4 ;  /* 0x00000004ff027e24 */ /* 0x000fca000f8e00ff */
[----:B------:R-:W-:-:S13]  /*15e20*/  ISETP.NE.AND P2, PT, R2, 0x3, PT ;  /* 0x000000030200780c */ /* 0x000fda0003f45270 */
[----:B------:R-:W-:Y:S05]  /*15e30*/  @!P2 BRA `(.L_x_8403) ;  /* 0x000000000004a947 */ /* 0x000fea0003800000 */
[----:B------:R-:W-:Y:S01]  /*15e40*/  BPT.TRAP 0x1 ;  /* 0x000000040000795c */ /* 0x000fe20000300000 */
.L_x_8403:
[----:B0-----:R-:W3:Y:S04]  /*15e50*/  LDL R3, [R1] ;  /* 0x0000000001037983 */ /* 0x001ee80000100800 */
[----:B------:R-:W1:Y:S01]  /*15e60*/  LDL.LU R7, [R1+0x8] ;  /* 0x0000080001077983 */ /* 0x000e620000300800 */
[----:B------:R-:W-:-:S04]  /*15e70*/  VIADD R2, R0, 0x32440 ;  /* 0x0003244000027836 */ /* 0x000fc80000000000 */
[C---:B---3--:R-:W-:Y:S02]  /*15e80*/  IMAD R6, R3.reuse, 0x8, R2 ;  /* 0x0000000803067824 */ /* 0x048fe400078e0202 */
[----:B------:R-:W-:Y:S01]  /*15e90*/  VIADD R3, R3, 0x1 ;  /* 0x0000000103037836 */ /* 0x000fe20000000000 */
[----:B-1----:R-:W-:-:S04]  /*15ea0*/  SHF.L.U32 R5, R7, 0x1f, RZ ;  /* 0x0000001f07057819 */ /* 0x002fc800000006ff */
        /* <DEDUP_REMOVED lines=8> */
.L_x_8502:
[----:B------:R-:W1:Y:S02]  /*15f30*/  SYNCS.PHASECHK.TRANS64.TRYWAIT P0, [R7+URZ], R2 ;  /* 0x00000002070075a7 */ /* 0x000e64000800017f */
[----:B-1----:R-:W-:Y:S05]  /*15f40*/  @!P0 BRA `(.L_x_8405) ;  /* 0x0000001c001c8947 */ /* 0x002fea0003800000 */
.L_x_8503:
[----:B------:R-:W-:Y:S05]  /*15f50*/  @!P2 BRA `(.L_x_8406) ;  /* 0x000000000004a947 */ /* 0x000fea0003800000 */
[----:B------:R-:W-:Y:S01]  /*15f60*/  BPT.TRAP 0x1 ;  /* 0x000000040000795c */ /* 0x000fe20000300000 */
.L_x_8406:
[----:B------:R-:W3:Y:S01]  /*15f70*/  LDL.LU R4, [R1] ;  /* 0x0000000001047983 */ /* 0x000ee20000300800 */
[----:B------:R-:W-:-:S04]  /*15f80*/  VIADD R0, R0, 0x32460 ;  /* 0x0003246000007836 */ /* 0x000fc80000000000 */
[----:B---3--:R-:W-:-:S04]  /*15f90*/  IMAD R4, R4, 0x8, R0 ;  /* 0x0000000804047824 */ /* 0x008fc800078e0200 */
[----:B------:R-:W3:Y:S02]  /*15fa0*/  SYNCS.PHASECHK.TRANS64.TRYWAIT P0, [R4+URZ], R5 ;  /* 0x00000005040075a7 */ /* 0x000ee4000800017f */
[----:B---3--:R-:W-:Y:S05]  /*15fb0*/  @!P0 BRA `(.L_x_8407) ;  /* 0x0000001c00148947 */ /* 0x008fea0003800000 */
.L_x_8504:
[----:B------:R-:W-:-:S07]  /*15fc0*/  IMAD R3, R3, 0x8, R0 ;  /* 0x0000000803037824 */ /* 0x000fce00078e0200 */
.L_x_8408:
[----:B----4-:R4:W0:Y:S02]  /*15fd0*/  SYNCS.PHASECHK.TRANS64.TRYWAIT P0, [R3+URZ], R2 ;  /* 0x00000002030075a7 */ /* 0x010824000800017f */
[----:B0-----:R-:W-:Y:S05]  /*15fe0*/  @!P0 NANOSLEEP.SYNCS 0x989680 ;  /* 0x009896800000895d */ /* 0x001fea0003900000 */
[----:B------:R-:W0:Y:S02]  /*15ff0*/  @!P0 SYNCS.PHASECHK.TRANS64 P0, [R3+URZ], R2 ;  /* 0x00000002030085a7 */ /* 0x000e24000800007f */
[----:B0-----:R-:W-:Y:S05]  /*16000*/  @!P0 BRA `(.L_x_8408) ;  /* 0xfffffffc00f08947 */ /* 0x001fea000383ffff */
.L_x_8174:
[----:B------:R-:W-:Y:S05]  /*16010*/  BSYNC B7 ;  /* 0x0000000000077941 */ /* 0x000fea0003800000 */
.L_x_8171:
[----:B------:R-:W-:Y:S05]  /*16020*/  EXIT ;  /* 0x000000000000794d */ /* 0x000fea0003800000 */
.L_x_8192:
[----:B0-----:R0:W1:Y:S02]  /*16030*/  SYNCS.PHASECHK.TRANS64.TRYWAIT P6, [R95+URZ+0x32490], R110 ;  /* 0x0324906e5f0075a7 */ /* 0x00106400080c017f */
[----:B-1----:R-:W-:Y:S05]  /*16040*/  @!P6 NANOSLEEP.SYNCS 0x989680 ;  /* 0x009896800000e95d */ /* 0x002fea0003900000 */
[----:B------:R-:W1:Y:S02]  /*16050*/  @!P6 SYNCS.PHASECHK.TRANS64 P6, [R95+URZ+0x32490], R110 ;  /* 0x0324906e5f00e5a7 */ /* 0x000e6400080c007f */
[----:B-1----:R-:W-:Y:S05]  /*16060*/  @!P6 BRA `(.L_x_8192) ;  /* 0xfffffffc00f0e947 */ /* 0x002fea000383ffff */
[----:B------:R-:W-:Y:S05]  /*16070*/  BRA `(.L_x_8409) ;  /* 0xfffffec800f47947 */ /* 0x000fea000383ffff */
.L_x_8210:
[----:B0-----:R0:W1:Y:S02]  /*16080*/  SYNCS.PHASECHK.TRANS64.TRYWAIT P5, [R95+URZ+0x32490], R110 ;  /* 0x0324906e5f0075a7 */ /* 0x00106400080a017f */
[----:B-1----:R-:W-:Y:S05]  /*16090*/  @!P5 NANOSLEEP.SYNCS 0x989680 ;  /* 0x009896800000d95d */ /* 0x002fea0003900000 */
[----:B------:R-:W1:Y:S02]  /*160a0*/  @!P5 SYNCS.PHASECHK.TRANS64 P5, [R95+URZ+0x32490], R110 ;  /* 0x0324906e5f00d5a7 */ /* 0x000e6400080a007f */
[----:B-1----:R-:W-:Y:S05]  /*160b0*/  @!P5 BRA `(.L_x_8210) ;  /* 0xfffffffc00f0d947 */ /* 0x002fea000383ffff */
[----:B------:R-:W-:Y:S05]  /*160c0*/  BRA `(.L_x_8410) ;  /* 0xfffffedc00b07947 */ /* 0x000fea000383ffff */
.L_x_8219:
[----:B0-----:R0:W1:Y:S02]  /*160d0*/  SYNCS.PHASECHK.TRANS64.TRYWAIT P4, [R95+URZ+0x32490], R110 ;  /* 0x0324906e5f0075a7 */ /* 0x001064000808017f */
[----:B-1----:R-:W-:Y:S05]  /*160e0*/  @!P4 NANOSLEEP.SYNCS 0x989680 ;  /* 0x009896800000c95d */ /* 0x002fea0003900000 */
[----:B------:R-:W1:Y:S02]  /*160f0*/  @!P4 SYNCS.PHASECHK.TRANS64 P4, [R95+URZ+0x32490], R110 ;  /* 0x0324906e5f00c5a7 */ /* 0x000e64000808007f */
[----:B-1----:R-:W-:Y:S05]  /*16100*/  @!P4 BRA `(.L_x_8219) ;  /* 0xfffffffc00f0c947 */ /* 0x002fea000383ffff */
[----:B------:R-:W-:Y:S05]  /*16110*/  BRA `(.L_x_8411) ;  /* 0xfffffeec00d87947 */ /* 0x000fea000383ffff */
.L_x_8225:
[----:B-1----:R1:W2:Y:S02]  /*16120*/  SYNCS.PHASECHK.TRANS64.TRYWAIT P3, [R95+URZ+0x324b0], R110 ;  /* 0x0324b06e5f0075a7 */ /* 0x0022a4000806017f */
[----:B--2---:R-:W-:Y:S05]  /*16130*/  @!P3 NANOSLEEP.SYNCS 0x989680 ;  /* 0x009896800000b95d */ /* 0x004fea0003900000 */
[----:B------:R-:W2:Y:S02]  /*16140*/  @!P3 SYNCS.PHASECHK.TRANS64 P3, [R95+URZ+0x324b0], R110 ;  /* 0x0324b06e5f00b5a7 */ /* 0x000ea4000806007f */
[----:B--2---:R-:W-:Y:S05]  /*16150*/  @!P3 BRA `(.L_x_8225) ;  /* 0xfffffffc00f0b947 */ /* 0x004fea000383ffff */
[----:B------:R-:W-:Y:S05]  /*16160*/  BRA `(.L_x_8412) ;  /* 0xfffffef000647947 */ /* 0x000fea000383ffff */
.L_x_8233:
        /* <DEDUP_REMOVED lines=8> */
.L_x_8414:
[----:B------:R-:W-:Y:S05]  /*161f0*/  BSYNC B0 ;  /* 0x0000000000007941 */ /* 0x000fea0003800000 */
.L_x_8413:
[----:B------:R-:W-:Y:S05]  /*16200*/  BRA `(.L_x_8415) ;  /* 0xfffffefc00187947 */ /* 0x000fea000383ffff */
.L_x_8247:
        /* <DEDUP_REMOVED lines=8> */
.L_x_8417:
[----:B------:R-:W-:Y:S05]  /*16290*/  BSYNC B1 ;  /* 0x0000000000017941 */ /* 0x000fea0003800000 */
.L_x_8416:
[----:B------:R-:W-:Y:S05]  /*162a0*/  BRA `(.L_x_8418) ;  /* 0xffffff0400047947 */ /* 0x000fea000383ffff */
.L_x_8248:
        /* <DEDUP_REMOVED lines=8> */
.L_x_8420:
[----:B------:R-:W-:Y:S05]  /*16330*/  BSYNC B1 ;  /* 0x0000000000017941 */ /* 0x000fea0003800000 */
.L_x_8419:
[----:B------:R-:W-:Y:S05]  /*16340*/  BRA `(.L_x_8421) ;  /* 0xffffff0000e87947 */ /* 0x000fea000383ffff */
.L_x_8249:
        /* <DEDUP_REMOVED lines=8> */
.L_x_8423:
[----:B------:R-:W-:Y:S05]  /*163d0*/  BSYNC B1 ;  /* 0x0000000000017941 */ /* 0x000fea0003800000 */
.L_x_8422:
[----:B------:R-:W-:Y:S05]  /*163e0*/  BRA `(.L_x_8424) ;  /* 0xffffff0000cc7947 */ /* 0x000fea000383ffff */
.L_x_8250:
        /* <DEDUP_REMOVED lines=8> */
.L_x_8426:
[----:B------:R-:W-:Y:S05]  /*16470*/  BSYNC B1 ;  /* 0x0000000000017941 */ /* 0x000fea0003800000 */
.L_x_8425:
[----:B------:R-:W-:Y:S05]  /*16480*/  BRA `(.L_x_8427) ;  /* 0xffffff0000b07947 */ /* 0x000fea000383ffff */
.L_x_8252:
[----:B--2---:R2:W3:Y:S02]  /*16490*/  SYNCS.PHASECHK.TRANS64.TRYWAIT P1, [R18+URZ+0x32400], R7 ;  /* 0x03240007120075a7 */ /* 0x0044e4000802017f */
[----:B---3--:R-:W-:Y:S05]  /*164a0*/  @!P1 NANOSLEEP.SYNCS 0x989680 ;  /* 0x009896800000995d */ /* 0x008fea0003900000 */
[----:B------:R-:W3:Y:S02]  /*164b0*/  @!P1 SYNCS.PHASECHK.TRANS64 P1, [R18+URZ+0x32400], R7 ;  /* 0x03240007120095a7 */ /* 0x000ee4000802007f */
[----:B---3--:R-:W-:Y:S05]  /*164c0*/  @!P1 BRA `(.L_x_8252) ;  /* 0xfffffffc00f09947 */ /* 0x008fea000383ffff */
[----:B------:R-:W-:Y:S05]  /*164d0*/  BRA `(.L_x_8428) ;  /* 0xffffff0400107947 */ /* 0x000fea000383ffff */
.L_x_8260:
        /* <DEDUP_REMOVED lines=8> */
.L_x_8430:
[----:B------:R-:W-:Y:S05]  /*16560*/  BSYNC B1 ;  /* 0x0000000000017941 */ /* 0x000fea0003800000 */
.L_x_8429:
[----:B------:R-:W-:Y:S05]  /*16570*/  BRA `(.L_x_8431) ;  /* 0xffffff0c00dc7947 */ /* 0x000fea000383ffff */
.L_x_8261:
        /* <DEDUP_REMOVED lines=8> */
.L_x_8433:
[----:B------:R-:W-:Y:S05]  /*16600*/  BSYNC B1 ;  /* 0x0000000000017941 */ /* 0x000fea0003800000 */
.L_x_8432:
[----:B------:R-:W-:Y:S05]  /*16610*/  BRA `(.L_x_8434) ;  /* 0xffffff0c00c07947 */ /* 0x000fea000383ffff */
.L_x_8262:
        /* <DEDUP_REMOVED lines=8> */
.L_x_8436:
[----:B------:R-:W-:Y:S05]  /*166a0*/  BSYNC B1 ;  /* 0x0000000000017941 */ /* 0x000fea0003800000 */
.L_x_8435:
[----:B------:R-:W-:Y:S05]  /*166b0*/  BRA `(.L_x_8437) ;  /* 0xffffff0c00a47947 */ /* 0x000fea000383ffff */
.L_x_8263:
        /* <DEDUP_REMOVED lines=8> */
.L_x_8439:
[----:B------:R-:W-:Y:S05]  /*16740*/  BSYNC B1 ;  /* 0x0000000000017941 */ /* 0x000fea0003800000 */
.L_x_8438:
[----:B------:R-:W-:Y:S05]  /*16750*/  BRA `(.L_x_8440) ;  /* 0xffffff0c00887947 */ /* 0x000fea000383ffff */
.L_x_8265:
[----:B--2---:R2:W3:Y:S02]  /*16760*/  SYNCS.PHASECHK.TRANS64.TRYWAIT P1, [R18+URZ+0x32400], R3 ;  /* 0x03240003120075a7 */ /* 0x0044e4000802017f */
[----:B---3--:R-:W-:Y:S05]  /*16770*/  @!P1 NANOSLEEP.SYNCS 0x989680 ;  /* 0x009896800000995d */ /* 0x008fea0003900000 */
[----:B------:R-:W3:Y:S02]  /*16780*/  @!P1 SYNCS.PHASECHK.TRANS64 P1, [R18+URZ+0x32400], R3 ;  /* 0x03240003120095a7 */ /* 0x000ee4000802007f */
[----:B---3--:R-:W-:Y:S05]  /*16790*/  @!P1 BRA `(.L_x_8265) ;  /* 0xfffffffc00f09947 */ /* 0x008fea000383ffff */
[----:B------:R-:W-:Y:S05]  /*167a0*/  BRA `(.L_x_8441) ;  /* 0xffffff0c00e87947 */ /* 0x000fea000383ffff */
.L_x_8271:
[----:B--2---:R2:W3:Y:S02]  /*167b0*/  SYNCS.PHASECHK.TRANS64.TRYWAIT P1, [R3+URZ+0x32430], R6 ;  /* 0x03243006030075a7 */ /* 0x0044e4000802017f */
[----:B---3--:R-:W-:Y:S05]  /*167c0*/  @!P1 NANOSLEEP.SYNCS 0x989680 ;  /* 0x009896800000995d */ /* 0x008fea0003900000 */
[----:B------:R-:W3:Y:S02]  /*167d0*/  @!P1 SYNCS.PHASECHK.TRANS64 P1, [R3+URZ+0x32430], R6 ;  /* 0x03243006030095a7 */ /* 0x000ee4000802007f */
[----:B---3--:R-:W-:Y:S05]  /*167e0*/  @!P1 BRA `(.L_x_8271) ;  /* 0xfffffffc00f09947 */ /* 0x008fea000383ffff */
[----:B------:R-:W-:Y:S05]  /*167f0*/  BRA `(.L_x_8270) ;  /* 0xffffff1c000c7947 */ /* 0x000fea000383ffff */
.L_x_8273:
[----:B---3--:R3:W4:Y:S02]  /*16800*/  SYNCS.PHASECHK.TRANS64.TRYWAIT P1, [R18+URZ+0x32410], R5 ;  /* 0x03241005120075a7 */ /* 0x008724000802017f */
[----:B----4-:R-:W-:Y:S05]  /*16810*/  @!P1 NANOSLEEP.SYNCS 0x989680 ;  /* 0x009896800000995d */ /* 0x010fea0003900000 */
[----:B------:R-:W4:Y:S02]  /*16820*/  @!P1 SYNCS.PHASECHK.TRANS64 P1, [R18+URZ+0x32410], R5 ;  /* 0x03241005120095a7 */ /* 0x000f24000802007f */
[----:B----4-:R-:W-:Y:S05]  /*16830*/  @!P1 BRA `(.L_x_8273) ;  /* 0xfffffffc00f09947 */ /* 0x010fea000383ffff */
[----:B------:R-:W-:Y:S05]  /*16840*/  BRA `(.L_x_8442) ;  /* 0xffffff1c00f47947 */ /* 0x000fea000383ffff */
.L_x_8278:
[----:B------:R0:W0:Y:S02]  /*16850*/  SYNCS.PHASECHK.TRANS64.TRYWAIT P2, [R3+URZ+0x32450], R6 ;  /* 0x03245006030075a7 */ /* 0x000024000804017f */
[----:B0-----:R-:W-:Y:S05]  /*16860*/  @!P2 NANOSLEEP.SYNCS 0x989680 ;  /* 0x009896800000a95d */ /* 0x001fea0003900000 */
[----:B------:R-:W0:Y:S02]  /*16870*/  @!P2 SYNCS.PHASECHK.TRANS64 P2, [R3+URZ+0x32450], R6 ;  /* 0x032450060300a5a7 */ /* 0x000e24000804007f */
[----:B0-----:R-:W-:Y:S05]  /*16880*/  @!P2 BRA `(.L_x_8278) ;  /* 0xfffffffc00f0a947 */ /* 0x001fea000383ffff */
[----:B------:R-:W-:Y:S05]  /*16890*/  BRA `(.L_x_8277) ;  /* 0xffffff2000147947 */ /* 0x000fea000383ffff */
.L_x_8283:
[----:B-1----:R1:W2:Y:S02]  /*168a0*/  SYNCS.PHASECHK.TRANS64.TRYWAIT P3, [R6+URZ+0x32430], R0 ;  /* 0x03243000060075a7 */ /* 0x0022a4000806017f */
[----:B--2---:R-:W-:Y:S05]  /*168b0*/  @!P3 NANOSLEEP.SYNCS 0x989680 ;  /* 0x009896800000b95d */ /* 0x004fea0003900000 */
[----:B------:R-:W2:Y:S02]  /*168c0*/  @!P3 SYNCS.PHASECHK.TRANS64 P3, [R6+URZ+0x32430], R0 ;  /* 0x032430000600b5a7 */ /* 0x000ea4000806007f */
[----:B--2---:R-:W-:Y:S05]  /*168d0*/  @!P3 BRA `(.L_x_8283) ;  /* 0xfffffffc00f0b947 */ /* 0x004fea000383ffff */
[----:B------:R-:W-:Y:S05]  /*168e0*/  BRA `(.L_x_8282) ;  /* 0xffffff4400207947 */ /* 0x000fea000383ffff */
.L_x_8288:
[----:B---3--:R3:W4:Y:S02]  /*168f0*/  SYNCS.PHASECHK.TRANS64.TRYWAIT P3, [R6+URZ+0x32450], R0 ;  /* 0x03245000060075a7 */ /* 0x008724000806017f */
[----:B----4-:R-:W-:Y:S05]  /*16900*/  @!P3 NANOSLEEP.SYNCS 0x989680 ;  /* 0x009896800000b95d */ /* 0x010fea0003900000 */
[----:B------:R-:W4:Y:S02]  /*16910*/  @!P3 SYNCS.PHASECHK.TRANS64 P3, [R6+URZ+0x32450], R0 ;  /* 0x032450000600b5a7 */ /* 0x000f24000806007f */
[----:B----4-:R-:W-:Y:S05]  /*16920*/  @!P3 BRA `(.L_x_8288) ;  /* 0xfffffffc00f0b947 */ /* 0x010fea000383ffff */
[----:B------:R-:W-:Y:S05]  /*16930*/  BRA `(.L_x_8287) ;  /* 0xffffff4400cc7947 */ /* 0x000fea000383ffff */
.L_x_8321:
        /* <DEDUP_REMOVED lines=11> */
.L_x_8444:
[----:B------:R-:W-:Y:S05]  /*169f0*/  BSYNC B1 ;  /* 0x0000000000017941 */ /* 0x000fea0003800000 */
.L_x_8443:
[----:B------:R-:W-:Y:S05]  /*16a00*/  BRA `(.L_x_8445) ;  /* 0xffffffac00c47947 */ /* 0x000fea000383ffff */
.L_x_8322:
[----:B------:R-:W-:Y:S01]  /*16a10*/  BSSY B1, `(.L_x_8446) ;  /* 0x0000006000017945 */ /* 0x000fe20003800000 */
[----:B------:R-:W-:-:S07]  /*16a20*/  IMAD.MOV.U32 R15, RZ, RZ, -0x1 ;  /* 0xffffffffff0f7424 */ /* 0x000fce00078e00ff */
[----:B-----5:R-:W-:Y:S05]  /*16a30*/  WARPSYNC.COLLECTIVE R15, `(.L_x_8447) ;  /* 0x000000000f0c7348 */ /* 0x020fea0003c00000 */
[----:B------:R-:W-:Y:S02]  /*16a40*/  ELECT P6, UR62, PT ;  /* 0x00000000003e782f */ /* 0x000fe400038c0000 */
[----:B------:R-:W-:Y:S01]  /*16a50*/  MOV R14, UR62 ;  /* 0x0000003e000e7c02 */ /* 0x000fe20008000f00 */
[----:B-----5:R-:W-:Y:S10]  /*16a60*/  ENDCOLLECTIVE ;  /* 0x000000000000791b */ /* 0x020ff40003800000 */
.L_x_8447:
[----:B------:R-:W-:Y:S05]  /*16a70*/  BSYNC B1 ;  /* 0x0000000000017941 */ /* 0x000fea0003800000 */
.L_x_8446:
[----:B------:R-:W-:Y:S05]  /*16a80*/  BRA `(.L_x_8448) ;  /* 0xffffffac00b07947 */ /* 0x000fea000383ffff */
.L_x_8323:
[----:B0-----:R0:W1:Y:S02]  /*16a90*/  SYNCS.PHASECHK.TRANS64.TRYWAIT P0, [R5+URZ+0x32420], R7 ;  /* 0x03242007050075a7 */ /* 0x001064000800017f */
[----:B-1----:R-:W-:Y:S05]  /*16aa0*/  @!P0 NANOSLEEP.SYNCS 0x989680 ;  /* 0x009896800000895d */ /* 0x002fea0003900000 */
[----:B------:R-:W1:Y:S02]  /*16ab0*/  @!P0 SYNCS.PHASECHK.TRANS64 P0, [R5+URZ+0x32420], R7 ;  /* 0x03242007050085a7 */ /* 0x000e64000800007f */
[----:B-1----:R-:W-:Y:S05]  /*16ac0*/  @!P0 BRA `(.L_x_8323) ;  /* 0xfffffffc00f08947 */ /* 0x002fea000383ffff */
[----:B------:R-:W-:Y:S05]  /*16ad0*/  BRA `(.L_x_8449) ;  /* 0xffffffac00c87947 */ /* 0x000fea000383ffff */
.L_x_8326:
[----:B0-----:R0:W1:Y:S02]  /*16ae0*/  SYNCS.PHASECHK.TRANS64.TRYWAIT P0, [R7+URZ+0x324a0], R9 ;  /* 0x0324a009070075a7 */ /* 0x001064000800017f */
[----:B-1----:R-:W-:Y:S05]  /*16af0*/  @!P0 NANOSLEEP.SYNCS 0x989680 ;  /* 0x009896800000895d */ /* 0x002fea0003900000 */
[----:B------:R-:W1:Y:S02]  /*16b00*/  @!P0 SYNCS.PHASECHK.TRANS64 P0, [R7+URZ+0x324a0], R9 ;  /* 0x0324a009070085a7 */ /* 0x000e64000800007f */
[----:B-1----:R-:W-:Y:S05]  /*16b10*/  @!P0 BRA `(.L_x_8326) ;  /* 0xfffffffc00f08947 */ /* 0x002fea000383ffff */
[----:B------:R-:W-:Y:S05]  /*16b20*/  BRA `(.L_x_8450) ;  /* 0xffffffac00d47947 */ /* 0x000fea000383ffff */
.L_x_8328:
[----:B-1----:R1:W2:Y:S02]  /*16b30*/  SYNCS.PHASECHK.TRANS64.TRYWAIT P0, [R7+URZ+0x324c0], R9 ;  /* 0x0324c009070075a7 */ /* 0x0022a4000800017f */
[----:B--2---:R-:W-:Y:S05]  /*16b40*/  @!P0 NANOSLEEP.SYNCS 0x989680 ;  /* 0x009896800000895d */ /* 0x004fea0003900000 */
[----:B------:R-:W2:Y:S02]  /*16b50*/  @!P0 SYNCS.PHASECHK.TRANS64 P0, [R7+URZ+0x324c0], R9 ;  /* 0x0324c009070085a7 */ /* 0x000ea4000800007f */
[----:B--2---:R-:W-:Y:S05]  /*16b60*/  @!P0 BRA `(.L_x_8328) ;  /* 0xfffffffc00f08947 */ /* 0x004fea000383ffff */
[----:B------:R-:W-:Y:S05]  /*16b70*/  BRA `(.L_x_8451) ;  /* 0xffffffb000387947 */ /* 0x000fea000383ffff */
.L_x_8332:
[----:B0-----:R0:W1:Y:S02]  /*16b80*/  SYNCS.PHASECHK.TRANS64.TRYWAIT P0, [R7+URZ+0x324a0], R8 ;  /* 0x0324a008070075a7 */ /* 0x001064000800017f */
[----:B-1----:R-:W-:Y:S05]  /*16b90*/  @!P0 NANOSLEEP.SYNCS 0x989680 ;  /* 0x009896800000895d */ /* 0x002fea0003900000 */
[----:B------:R-:W1:Y:S02]  /*16ba0*/  @!P0 SYNCS.PHASECHK.TRANS64 P0, [R7+URZ+0x324a0], R8 ;  /* 0x0324a008070085a7 */ /* 0x000e64000800007f */
[----:B-1----:R-:W-:Y:S05]  /*16bb0*/  @!P0 BRA `(.L_x_8332) ;  /* 0xfffffffc00f08947 */ /* 0x002fea000383ffff */
[----:B------:R-:W-:Y:S05]  /*16bc0*/  BRA `(.L_x_8452) ;  /* 0xffffffb400287947 */ /* 0x000fea000383ffff */
.L_x_8334:
[----:B-1----:R1:W2:Y:S02]  /*16bd0*/  SYNCS.PHASECHK.TRANS64.TRYWAIT P1, [R7+URZ+0x324c0], R8 ;  /* 0x0324c008070075a7 */ /* 0x0022a4000802017f */
[----:B--2---:R-:W-:Y:S05]  /*16be0*/  @!P1 NANOSLEEP.SYNCS 0x989680 ;  /* 0x009896800000995d */ /* 0x004fea0003900000 */
[----:B------:R-:W2:Y:S02]  /*16bf0*/  @!P1 SYNCS.PHASECHK.TRANS64 P1, [R7+URZ+0x324c0], R8 ;  /* 0x0324c008070095a7 */ /* 0x000ea4000802007f */
[----:B--2---:R-:W-:Y:S05]  /*16c00*/  @!P1 BRA `(.L_x_8334) ;  /* 0xfffffffc00f09947 */ /* 0x004fea000383ffff */
[----:B------:R-:W-:Y:S05]  /*16c10*/  BRA `(.L_x_8453) ;  /* 0xffffffb400847947 */ /* 0x000fea000383ffff */
.L_x_8344:
        /* <DEDUP_REMOVED lines=11> */
.L_x_8455:
[----:B------:R-:W-:Y:S05]  /*16cd0*/  BSYNC B0 ;  /* 0x0000000000007941 */ /* 0x000fea0003800000 */
.L_x_8454:
[----:B------:R-:W-:Y:S05]  /*16ce0*/  BRA `(.L_x_8456) ;  /* 0xffffffc000307947 */ /* 0x000fea000383ffff */
.L_x_8345:
[----:B------:R-:W-:Y:S01]  /*16cf0*/  BSSY B0, `(.L_x_8457) ;  /* 0x0000006000007945 */ /* 0x000fe20003800000 */
[----:B------:R-:W-:-:S07]  /*16d00*/  IMAD.MOV.U32 R15, RZ, RZ, -0x1 ;  /* 0xffffffffff0f7424 */ /* 0x000fce00078e00ff */
[----:B------:R-:W-:Y:S05]  /*16d10*/  WARPSYNC.COLLECTIVE R15, `(.L_x_8458) ;  /* 0x000000000f0c7348 */ /* 0x000fea0003c00000 */
[----:B------:R-:W-:Y:S02]  /*16d20*/  ELECT P6, UR62, PT ;  /* 0x00000000003e782f */ /* 0x000fe400038c0000 */
[----:B------:R-:W-:Y:S01]  /*16d30*/  MOV R14, UR62 ;  /* 0x0000003e000e7c02 */ /* 0x000fe20008000f00 */
[----:B------:R-:W-:Y:S10]  /*16d40*/  ENDCOLLECTIVE ;  /* 0x000000000000791b */ /* 0x000ff40003800000 */
.L_x_8458:
[----:B------:R-:W-:Y:S05]  /*16d50*/  BSYNC B0 ;  /* 0x0000000000007941 */ /* 0x000fea0003800000 */
.L_x_8457:
[----:B------:R-:W-:Y:S05]  /*16d60*/  BRA `(.L_x_8459) ;  /* 0xffffffc000287947 */ /* 0x000fea000383ffff */
.L_x_8348:
[----:B0-----:R0:W1:Y:S02]  /*16d70*/  SYNCS.PHASECHK.TRANS64.TRYWAIT P0, [R5+URZ+0x32440], R7 ;  /* 0x03244007050075a7 */ /* 0x001064000800017f */
[----:B-1----:R-:W-:Y:S05]  /*16d80*/  @!P0 NANOSLEEP.SYNCS 0x989680 ;  /* 0x009896800000895d */ /* 0x002fea0003900000 */
[----:B------:R-:W1:Y:S02]  /*16d90*/  @!P0 SYNCS.PHASECHK.TRANS64 P0, [R5+URZ+0x32440], R7 ;  /* 0x03244007050085a7 */ /* 0x000e64000800007f */
[----:B-1----:R-:W-:Y:S05]  /*16da0*/  @!P0 BRA `(.L_x_8348) ;  /* 0xfffffffc00f08947 */ /* 0x002fea000383ffff */
[----:B------:R-:W-:Y:S05]  /*16db0*/  BRA `(.L_x_8460) ;  /* 0xffffffc000987947 */ /* 0x000fea000383ffff */
.L_x_8352:
        /* <DEDUP_REMOVED lines=8> */
.L_x_8355:
[----:B0-----:R0:W1:Y:S02]  /*16e40*/  SYNCS.PHASECHK.TRANS64.TRYWAIT P0, [R2+URZ+0x32460], R5 ;  /* 0x03246005020075a7 */ /* 0x001064000800017f */
[----:B-1----:R-:W-:Y:S05]  /*16e50*/  @!P0 NANOSLEEP.SYNCS 0x989680 ;  /* 0x009896800000895d */ /* 0x002fea0003900000 */
[----:B------:R-:W1:Y:S02]  /*16e60*/  @!P0 SYNCS.PHASECHK.TRANS64 P0, [R2+URZ+0x32460], R5 ;  /* 0x03246005020085a7 */ /* 0x000e64000800007f */
[----:B-1----:R-:W-:Y:S05]  /*16e70*/  @!P0 BRA `(.L_x_8355) ;  /* 0xfffffffc00f08947 */ /* 0x002fea000383ffff */
[----:B------:R-:W-:Y:S05]  /*16e80*/  BRA `(.L_x_8462) ;  /* 0xffffffc800207947 */ /* 0x000fea000383ffff */
.L_x_8364:
[----:B--2---:R2:W3:Y:S02]  /*16e90*/  SYNCS.PHASECHK.TRANS64.TRYWAIT P0, [R2+URZ+0x32440], R7 ;  /* 0x03244007020075a7 */ /* 0x0044e4000800017f */
[----:B---3--:R-:W-:Y:S05]  /*16ea0*/  @!P0 NANOSLEEP.SYNCS 0x989680 ;  /* 0x009896800000895d */ /* 0x008fea0003900000 */
[----:B------:R-:W3:Y:S02]  /*16eb0*/  @!P0 SYNCS.PHASECHK.TRANS64 P0, [R2+URZ+0x32440], R7 ;  /* 0x03244007020085a7 */ /* 0x000ee4000800007f */
[----:B---3--:R-:W-:Y:S05]  /*16ec0*/  @!P0 BRA `(.L_x_8364) ;  /* 0xfffffffc00f08947 */ /* 0x008fea000383ffff */
[----:B------:R-:W-:Y:S05]  /*16ed0*/  BRA `(.L_x_8463) ;  /* 0xffffffcc00a87947 */ /* 0x000fea000383ffff */
.L_x_8366:
[----:B0-----:R0:W3:Y:S02]  /*16ee0*/  SYNCS.PHASECHK.TRANS64.TRYWAIT P0, [R2+URZ+0x32460], R7 ;  /* 0x03246007020075a7 */ /* 0x0010e4000800017f */
[----:B---3--:R-:W-:Y:S05]  /*16ef0*/  @!P0 NANOSLEEP.SYNCS 0x989680 ;  /* 0x009896800000895d */ /* 0x008fea0003900000 */
[----:B------:R-:W3:Y:S02]  /*16f00*/  @!P0 SYNCS.PHASECHK.TRANS64 P0, [R2+URZ+0x32460], R7 ;  /* 0x03246007020085a7 */ /* 0x000ee4000800007f */
[----:B---3--:R-:W-:Y:S05]  /*16f10*/  @!P0 BRA `(.L_x_8366) ;  /* 0xfffffffc00f08947 */ /* 0x008fea000383ffff */
[----:B------:R-:W-:Y:S05]  /*16f20*/  BRA `(.L_x_8464) ;  /* 0xffffffd000187947 */ /* 0x000fea000383ffff */
.L_x_8371:
[----:B--2---:R2:W3:Y:S02]  /*16f30*/  SYNCS.PHASECHK.TRANS64.TRYWAIT P0, [R3+URZ+0x32440], R7 ;  /* 0x03244007030075a7 */ /* 0x0044e4000800017f */
[----:B---3--:R-:W-:Y:S05]  /*16f40*/  @!P0 NANOSLEEP.SYNCS 0x989680 ;  /* 0x009896800000895d */ /* 0x008fea0003900000 */
[----:B------:R-:W3:Y:S02]  /*16f50*/  @!P0 SYNCS.PHASECHK.TRANS64 P0, [R3+URZ+0x32440], R7 ;  /* 0x03244007030085a7 */ /* 0x000ee4000800007f */
[----:B---3--:R-:W-:Y:S05]  /*16f60*/  @!P0 BRA `(.L_x_8371) ;  /* 0xfffffffc00f08947 */ /* 0x008fea000383ffff */
[----:B------:R-:W-:Y:S05]  /*16f70*/  BRA `(.L_x_8465) ;  /* 0xffffffd4005c7947 */ /* 0x000fea000383ffff */
.L_x_8373:
[----:B0-----:R0:W3:Y:S02]  /*16f80*/  SYNCS.PHASECHK.TRANS64.TRYWAIT P1, [R3+URZ+0x32460], R7 ;  /* 0x03246007030075a7 */ /* 0x0010e4000802017f */
[----:B---3--:R-:W-:Y:S05]  /*16f90*/  @!P1 NANOSLEEP.SYNCS 0x989680 ;  /* 0x009896800000995d */ /* 0x008fea0003900000 */
[----:B------:R-:W3:Y:S02]  /*16fa0*/  @!P1 SYNCS.PHASECHK.TRANS64 P1, [R3+URZ+0x32460], R7 ;  /* 0x03246007030095a7 */ /* 0x000ee4000802007f */
[----:B---3--:R-:W-:Y:S05]  /*16fb0*/  @!P1 BRA `(.L_x_8373) ;  /* 0xfffffffc00f09947 */ /* 0x008fea000383ffff */
[----:B------:R-:W-:Y:S05]  /*16fc0*/  BRA `(.L_x_8466) ;  /* 0xffffffd400c87947 */ /* 0x000fea000383ffff */
.L_x_8378:
[----:B---3--:R3:W4:Y:S02]  /*16fd0*/  SYNCS.PHASECHK.TRANS64.TRYWAIT P0, [R3+URZ+0x32440], R7 ;  /* 0x03244007030075a7 */ /* 0x008724000800017f */
[----:B----4-:R-:W-:Y:S05]  /*16fe0*/  @!P0 NANOSLEEP.SYNCS 0x989680 ;  /* 0x009896800000895d */ /* 0x010fea0003900000 */
[----:B------:R-:W4:Y:S02]  /*16ff0*/  @!P0 SYNCS.PHASECHK.TRANS64 P0, [R3+URZ+0x32440], R7 ;  /* 0x03244007030085a7 */ /* 0x000f24000800007f */
[----:B----4-:R-:W-:Y:S05]  /*17000*/  @!P0 BRA `(.L_x_8378) ;  /* 0xfffffffc00f08947 */ /* 0x010fea000383ffff */
[----:B------:R-:W-:Y:S05]  /*17010*/  BRA `(.L_x_8467) ;  /* 0xffffffd800ec7947 */ /* 0x000fea000383ffff */
.L_x_8380:
[----:B0-----:R0:W2:Y:S02]  /*17020*/  SYNCS.PHASECHK.TRANS64.TRYWAIT P1, [R3+URZ+0x32460], R7 ;  /* 0x03246007030075a7 */ /* 0x0010a4000802017f */
[----:B--2---:R-:W-:Y:S05]  /*17030*/  @!P1 NANOSLEEP.SYNCS 0x989680 ;  /* 0x009896800000995d */ /* 0x004fea0003900000 */
[----:B------:R-:W2:Y:S02]  /*17040*/  @!P1 SYNCS.PHASECHK.TRANS64 P1, [R3+URZ+0x32460], R7 ;  /* 0x03246007030095a7 */ /* 0x000ea4000802007f */
[----:B--2---:R-:W-:Y:S05]  /*17050*/  @!P1 BRA `(.L_x_8380) ;  /* 0xfffffffc00f09947 */ /* 0x004fea000383ffff */
[----:B------:R-:W-:Y:S05]  /*17060*/  BRA `(.L_x_8468) ;  /* 0xffffffdc005c7947 */ /* 0x000fea000383ffff */
.L_x_8385:
[----:B------:R-:W-:Y:S01]  /*17070*/  BSSY B0, `(.L_x_8469) ;  /* 0x0000008000007945 */ /* 0x000fe20003800000 */
[----:B0-----:R-:W-:Y:S02]  /*17080*/  IMAD.MOV.U32 R13, RZ, RZ, R16 ;  /* 0x000000ffff0d7224 */ /* 0x001fe400078e0010 */
[----:B------:R-:W-:Y:S02]  /*17090*/  IMAD.MOV.U32 R12, RZ, RZ, RZ ;  /* 0x000000ffff0c7224 */ /* 0x000fe400078e00ff */
[----:B--2---:R-:W-:Y:S02]  /*170a0*/  IMAD.MOV.U32 R11, RZ, RZ, 0x1f ;  /* 0x0000001fff0b7424 */ /* 0x004fe400078e00ff */
[----:B------:R-:W-:-:S07]  /*170b0*/  IMAD.MOV.U32 R15, RZ, RZ, -0x1 ;  /* 0xffffffffff0f7424 */ /* 0x000fce00078e00ff */
[----:B-1-3-5:R-:W-:Y:S05]  /*170c0*/  WARPSYNC.COLLECTIVE R15, `(.L_x_8470) ;  /* 0x000000000f087348 */ /* 0x02afea0003c00000 */
[----:B------:R0:W2:Y:S02]  /*170d0*/  SHFL.IDX P6, R14, R13, R12, R11 ;  /* 0x0000000c0d0e7389 */ /* 0x0000a400000c000b */
[----:B0123-5:R-:W-:Y:S01]  /*170e0*/  ENDCOLLECTIVE ;  /* 0x000000000000791b */ /* 0x02ffe20003800000 */
.L_x_8470:
[----:B------:R-:W-:Y:S05]  /*170f0*/  BSYNC B0 ;  /* 0x0000000000007941 */ /* 0x000fea0003800000 */
.L_x_8469:
        /* <DEDUP_REMOVED lines=8> */
.L_x_8471:
[----:B------:R-:W-:Y:S01]  /*17180*/  IMAD.MOV.U32 R5, RZ, RZ, R14 ;  /* 0x000000ffff057224 */ /* 0x000fe200078e000e */
[----:B------:R-:W-:Y:S06]  /*17190*/  BRA `(.L_x_8472) ;  /* 0xffffffe000507947 */ /* 0x000fec000383ffff */
.L_x_8388:
        /* <DEDUP_REMOVED lines=8> */
.L_x_8474:
[----:B------:R-:W-:Y:S05]  /*17220*/  BSYNC B0 ;  /* 0x0000000000007941 */ /* 0x000fea0003800000 */
.L_x_8473:
        /* <DEDUP_REMOVED lines=10> */
.L_x_8475:
        /* <DEDUP_REMOVED lines=8> */
.L_x_8476:
        /* <DEDUP_REMOVED lines=8> */
.L_x_8477:
        /* <DEDUP_REMOVED lines=8> */
.L_x_8478:
        /* <DEDUP_REMOVED lines=8> */
.L_x_8479:
[----:B------:R-:W-:Y:S05]  /*174d0*/  BRA `(.L_x_8480) ;  /* 0xffffffe000147947 */ /* 0x000fea000383ffff */
.L_x_8393:
[----:B------:R-:W-:Y:S01]  /*174e0*/  BSSY B0, `(.L_x_8481) ;  /* 0x0000008000007945 */ /* 0x000fe20003800000 */
[----:B-----5:R-:W-:Y:S02]  /*174f0*/  IMAD.MOV.U32 R13, RZ, RZ, R17 ;  /* 0x000000ffff0d7224 */ /* 0x020fe400078e0011 */
[----:B------:R-:W-:Y:S02]  /*17500*/  IMAD.MOV.U32 R12, RZ, RZ, 0x1 ;  /* 0x00000001ff0c7424 */ /* 0x000fe400078e00ff */
[----:B--2---:R-:W-:Y:S02]  /*17510*/  IMAD.MOV.U32 R11, RZ, RZ, RZ ;  /* 0x000000ffff0b7224 */ /* 0x004fe400078e00ff */
[----:B------:R-:W-:-:S07]  /*17520*/  IMAD.MOV.U32 R15, RZ, RZ, -0x1 ;  /* 0xffffffffff0f7424 */ /* 0x000fce00078e00ff */
[----:B01----:R-:W-:Y:S05]  /*17530*/  WARPSYNC.COLLECTIVE R15, `(.L_x_8482) ;  /* 0x000000000f087348 */ /* 0x003fea0003c00000 */
[----:B------:R2:W3:Y:S02]  /*17540*/  SHFL.UP P6, R14, R13, R12, R11 ;  /* 0x0400000c0d0e7389 */ /* 0x0004e400000c000b */
[----:B0123--:R-:W-:Y:S01]  /*17550*/  ENDCOLLECTIVE ;  /* 0x000000000000791b */ /* 0x00ffe20003800000 */
.L_x_8482:
[----:B------:R-:W-:Y:S05]  /*17560*/  BSYNC B0 ;  /* 0x0000000000007941 */ /* 0x000fea0003800000 */
.L_x_8481:
        /* <DEDUP_REMOVED lines=10> */
.L_x_8483:
        /* <DEDUP_REMOVED lines=8> */
.L_x_8484:
        /* <DEDUP_REMOVED lines=8> */
.L_x_8485:
        /* <DEDUP_REMOVED lines=8> */
.L_x_8486:
        /* <DEDUP_REMOVED lines=8> */
.L_x_8487:
[----:B------:R-:W-:Y:S05]  /*17810*/  BRA `(.L_x_8488) ;  /* 0xffffffdc00f87947 */ /* 0x000fea000383ffff */
.L_x_8395:
[----:B------:R-:W-:Y:S01]  /*17820*/  BSSY B0, `(.L_x_8489) ;  /* 0x0000006000007945 */ /* 0x000fe20003800000 */
[----:B------:R-:W-:Y:S01]  /*17830*/  PLOP3.LUT P6, PT, P6, PT, PT, 0x8, 0x0 ;  /* 0x000000000000781c */ /* 0x000fe200037ce170 */
[----:B------:R-:W-:-:S12]  /*17840*/  IMAD.MOV.U32 R15, RZ, RZ, -0x1 ;  /* 0xffffffffff0f7424 */ /* 0x000fd800078e00ff */
[----:B0-2---:R-:W-:Y:S05]  /*17850*/  WARPSYNC.COLLECTIVE R15, `(.L_x_8490) ;  /* 0x000000000f087348 */ /* 0x005fea0003c00000 */
[----:B------:R-:W-:Y:S01]  /*17860*/  VOTE.ANY R14, PT, P6 ;  /* 0x00000000000e7806 */ /* 0x000fe200030e0100 */
[----:B0-2---:R-:W-:Y:S06]  /*17870*/  ENDCOLLECTIVE ;  /* 0x000000000000791b */ /* 0x005fec0003800000 */
.L_x_8490:
[----:B------:R-:W-:Y:S05]  /*17880*/  BSYNC B0 ;  /* 0x0000000000007941 */ /* 0x000fea0003800000 */
.L_x_8489:
        /* <DEDUP_REMOVED lines=9> */
.L_x_8491:
[----:B------:R-:W-:Y:S01]  /*17920*/  IMAD.MOV.U32 R17, RZ, RZ, R14 ;  /* 0x000000ffff117224 */ /* 0x000fe200078e000e */
[----:B------:R-:W-:Y:S06]  /*17930*/  BRA `(.L_x_8492) ;  /* 0xffffffdc00e87947 */ /* 0x000fec000383ffff */
.L_x_8397:
[----:B------:R-:W-:Y:S01]  /*17940*/  BSSY B0, `(.L_x_8493) ;  /* 0x0000007000007945 */ /* 0x000fe20003800000 */
[----:B------:R-:W-:Y:S02]  /*17950*/  IMAD.MOV.U32 R13, RZ, RZ, R3 ;  /* 0x000000ffff0d7224 */ /* 0x000fe400078e0003 */
[----:B--2---:R-:W-:Y:S02]  /*17960*/  IMAD.MOV.U32 R11, RZ, RZ, 0x1f ;  /* 0x0000001fff0b7424 */ /* 0x004fe400078e00ff */
[----:B------:R-:W-:-:S07]  /*17970*/  IMAD.MOV.U32 R15, RZ, RZ, -0x1 ;  /* 0xffffffffff0f7424 */ /* 0x000fce00078e00ff */
[----:B01-3--:R-:W-:Y:S05]  /*17980*/  WARPSYNC.COLLECTIVE R15, `(.L_x_8494) ;  /* 0x000000000f087348 */ /* 0x00bfea0003c00000 */
[----:B------:R2:W4:Y:S02]  /*17990*/  SHFL.IDX P6, R14, R13, R12, R11 ;  /* 0x0000000c0d0e7389 */ /* 0x00052400000c000b */
[----:B01234-:R-:W-:Y:S01]  /*179a0*/  ENDCOLLECTIVE ;  /* 0x000000000000791b */ /* 0x01ffe20003800000 */
.L_x_8494:
[----:B------:R-:W-:Y:S05]  /*179b0*/  BSYNC B0 ;  /* 0x0000000000007941 */ /* 0x000fea0003800000 */
.L_x_8493:
[----:B------:R-:W-:Y:S05]  /*179c0*/  BRA `(.L_x_8396) ;  /* 0xffffffdc00e07947 */ /* 0x000fea000383ffff */
.L_x_8400:
[----:B0-----:R0:W4:Y:S02]  /*179d0*/  SYNCS.PHASECHK.TRANS64.TRYWAIT P0, [R0+URZ+0x32420], R3 ;  /* 0x03242003000075a7 */ /* 0x001124000800017f */
[----:B----4-:R-:W-:Y:S05]  /*179e0*/  @!P0 NANOSLEEP.SYNCS 0x989680 ;  /* 0x009896800000895d */ /* 0x010fea0003900000 */
[----:B------:R-:W4:Y:S02]  /*179f0*/  @!P0 SYNCS.PHASECHK.TRANS64 P0, [R0+URZ+0x32420], R3 ;  /* 0x03242003000085a7 */ /* 0x000f24000800007f */
[----:B----4-:R-:W-:Y:S05]  /*17a00*/  @!P0 BRA `(.L_x_8400) ;  /* 0xfffffffc00f08947 */ /* 0x010fea000383ffff */
[----:B------:R-:W-:Y:S05]  /*17a10*/  BRA `(.L_x_8495) ;  /* 0xffffffe000c07947 */ /* 0x000fea000383ffff */
.L_x_8401:
[----:B---3--:R-:W3:Y:S01]  /*17a20*/  S2R R2, SR_TID.X ;  /* 0x0000000000027919 */ /* 0x008ee20000002100 */
[----:B------:R-:W-:Y:S01]  /*17a30*/  BSSY B0, `(.L_x_8496) ;  /* 0x000000a000007945 */ /* 0x000fe20003800000 */
[----:B------:R-:W-:Y:S02]  /*17a40*/  IMAD.MOV.U32 R12, RZ, RZ, RZ ;  /* 0x000000ffff0c7224 */ /* 0x000fe400078e00ff */
[----:B--2---:R-:W-:Y:S02]  /*17a50*/  IMAD.MOV.U32 R11, RZ, RZ, 0x1f ;  /* 0x0000001fff0b7424 */ /* 0x004fe400078e00ff */
[----:B------:R-:W-:Y:S01]  /*17a60*/  IMAD.MOV.U32 R15, RZ, RZ, -0x1 ;  /* 0xffffffffff0f7424 */ /* 0x000fe200078e00ff */
[----:B---3--:R-:W-:-:S04]  /*17a70*/  SHF.R.U32.HI R2, RZ, 0x5, R2 ;  /* 0x00000005ff027819 */ /* 0x008fc80000011602 */
[----:B------:R-:W-:-:S05]  /*17a80*/  LOP3.LUT R2, R2, 0x3, RZ, 0xc0, !PT ;  /* 0x0000000302027812 */ /* 0x000fca00078ec0ff */
[----:B------:R-:W-:-:S07]  /*17a90*/  IMAD.MOV.U32 R13, RZ, RZ, R2 ;  /* 0x000000ffff0d7224 */ /* 0x000fce00078e0002 */
[----:B01----:R-:W-:Y:S05]  /*17aa0*/  WARPSYNC.COLLECTIVE R15, `(.L_x_8497) ;  /* 0x000000000f087348 */ /* 0x003fea0003c00000 */
[----:B------:R2:W3:Y:S02]  /*17ab0*/  SHFL.IDX P6, R14, R13, R12, R11 ;  /* 0x0000000c0d0e7389 */ /* 0x0004e400000c000b */
[----:B0123--:R-:W-:Y:S01]  /*17ac0*/  ENDCOLLECTIVE ;  /* 0x000000000000791b */ /* 0x00ffe20003800000 */
.L_x_8497:
[----:B------:R-:W-:Y:S05]  /*17ad0*/  BSYNC B0 ;  /* 0x0000000000007941 */ /* 0x000fea0003800000 */
.L_x_8496:
[----:B------:R-:W-:Y:S05]  /*17ae0*/  BRA `(.L_x_8498) ;  /* 0xffffffe000a47947 */ /* 0x000fea000383ffff */
.L_x_8402:
[----:B------:R-:W-:Y:S01]  /*17af0*/  BSSY B0, `(.L_x_8499) ;  /* 0x0000006000007945 */ /* 0x000fe20003800000 */
[----:B------:R-:W-:-:S07]  /*17b00*/  IMAD.MOV.U32 R15, RZ, RZ, -0x1 ;  /* 0xffffffffff0f7424 */ /* 0x000fce00078e00ff */
[----:B0123--:R-:W-:Y:S05]  /*17b10*/  WARPSYNC.COLLECTIVE R15, `(.L_x_8500) ;  /* 0x000000000f0c7348 */ /* 0x00ffea0003c00000 */
[----:B------:R-:W-:Y:S02]  /*17b20*/  ELECT P6, UR62, PT ;  /* 0x00000000003e782f */ /* 0x000fe400038c0000 */
[----:B------:R-:W-:Y:S01]  /*17b30*/  MOV R14, UR62 ;  /* 0x0000003e000e7c02 */ /* 0x000fe20008000f00 */
[----:B0123--:R-:W-:Y:S10]  /*17b40*/  ENDCOLLECTIVE ;  /* 0x000000000000791b */ /* 0x00fff40003800000 */
.L_x_8500:
[----:B------:R-:W-:Y:S05]  /*17b50*/  BSYNC B0 ;  /* 0x0000000000007941 */ /* 0x000fea0003800000 */
.L_x_8499:
[----:B------:R-:W-:Y:S05]  /*17b60*/  BRA `(.L_x_8501) ;  /* 0xffffffe000987947 */ /* 0x000fea000383ffff */
.L_x_8404:
[----:B0-----:R0:W1:Y:S02]  /*17b70*/  SYNCS.PHASECHK.TRANS64.TRYWAIT P0, [R6+URZ], R5 ;  /* 0x00000005060075a7 */ /* 0x001064000800017f */
[----:B-1----:R-:W-:Y:S05]  /*17b80*/  @!P0 NANOSLEEP.SYNCS 0x989680 ;  /* 0x009896800000895d */ /* 0x002fea0003900000 */
[----:B------:R-:W1:Y:S02]  /*17b90*/  @!P0 SYNCS.PHASECHK.TRANS64 P0, [R6+URZ], R5 ;  /* 0x00000005060085a7 */ /* 0x000e64000800007f */
[----:B-1----:R-:W-:Y:S05]  /*17ba0*/  @!P0 BRA `(.L_x_8404) ;  /* 0xfffffffc00f08947 */ /* 0x002fea000383ffff */
[----:B------:R-:W-:Y:S05]  /*17bb0*/  BRA `(.L_x_8502) ;  /* 0xffffffe000dc7947 */ /* 0x000fea000383ffff */
.L_x_8405:
[----:B-1----:R1:W3:Y:S02]  /*17bc0*/  SYNCS.PHASECHK.TRANS64.TRYWAIT P0, [R7+URZ], R2 ;  /* 0x00000002070075a7 */ /* 0x0022e4000800017f */
[----:B---3--:R-:W-:Y:S05]  /*17bd0*/  @!P0 NANOSLEEP.SYNCS 0x989680 ;  /* 0x009896800000895d */ /* 0x008fea0003900000 */
[----:B------:R-:W3:Y:S02]  /*17be0*/  @!P0 SYNCS.PHASECHK.TRANS64 P0, [R7+URZ], R2 ;  /* 0x00000002070085a7 */ /* 0x000ee4000800007f */
[----:B---3--:R-:W-:Y:S05]  /*17bf0*/  @!P0 BRA `(.L_x_8405) ;  /* 0xfffffffc00f08947 */ /* 0x008fea000383ffff */
[----:B------:R-:W-:Y:S05]  /*17c00*/  BRA `(.L_x_8503) ;  /* 0xffffffe000d07947 */ /* 0x000fea000383ffff */
.L_x_8407:
[----:B---3--:R3:W4:Y:S02]  /*17c10*/  SYNCS.PHASECHK.TRANS64.TRYWAIT P0, [R4+URZ], R5 ;  /* 0x00000005040075a7 */ /* 0x008724000800017f */
[----:B----4-:R-:W-:Y:S05]  /*17c20*/  @!P0 NANOSLEEP.SYNCS 0x989680 ;  /* 0x009896800000895d */ /* 0x010fea0003900000 */
[----:B------:R-:W4:Y:S02]  /*17c30*/  @!P0 SYNCS.PHASECHK.TRANS64 P0, [R4+URZ], R5 ;  /* 0x00000005040085a7 */ /* 0x000f24000800007f */
[----:B----4-:R-:W-:Y:S05]  /*17c40*/  @!P0 BRA `(.L_x_8407) ;  /* 0xfffffffc00f08947 */ /* 0x010fea000383ffff */
[----:B------:R-:W-:Y:S05]  /*17c50*/  BRA `(.L_x_8504) ;  /* 0xffffffe000d87947 */ /* 0x000fea000383ffff */
.L_x_8505:
        /* <DEDUP_REMOVED lines=10> */
.L_x_11963:


//--------------------- .text._ZN7cutlass13device_kernelIN5flash11enable_sm90INS1_16FlashAttnFwdSm90INS1_25CollectiveMainloopFwdSm90ILi2EN4cute5tupleIJNS5_1CILi1EEES8_S8_EEENS6_IJNS7_ILi128EEENS7_ILi96EEENS7_ILi64EEEEEELi256ENS_10bfloat16_tEfNS_4arch4Sm90ELb0ELb1ELb0ELb0ELb0ELb0ELb0ELb1ELb0ELb0ELb0ELb0EEENS1_21CollectiveEpilogueFwdINS6_IJSA_NS7_ILi256EEESB_EEES9_SE_SG_Li256ELb0ELb0ELb0ELb0EEENS1_30DynamicPersistentTileSchedulerILi256ELi32ELb0ELb0ELb1EEEEEEEEEvNT_6ParamsE --------------------------
	.section	.text._ZN7cutlass13device_kernelIN5flash11enable_sm90INS1_16FlashAttnFwdSm90INS1_25CollectiveMainloopFwdSm90ILi2EN4cute5tupleIJNS5_1CILi1EEES8_S8_EEENS6_IJNS7_ILi128EEENS7_ILi96EEENS7_ILi64EEEEEELi256ENS_10bfloat16_tEfNS_4arch4Sm90ELb0ELb1ELb0ELb0ELb0ELb0ELb0ELb1ELb0ELb0ELb0ELb0EEENS1_21CollectiveEpilogueFwdINS6_IJSA_NS7_ILi256EEESB_EEES9_SE_SG_Li256ELb0ELb0ELb0ELb0EEENS1_30DynamicPersistentTileSchedulerILi256ELi32ELb0ELb0ELb1EEEEEEEEEvNT_6ParamsE,"ax",@progbits
	.align	128
.text._ZN7cutlass13device_kernelIN5flash11enable_sm90INS1_16FlashAttnFwdSm90INS1_25CollectiveMainloopFwdSm90ILi2EN4cute5tupleIJNS5_1CILi1EEES8_S8_EEENS6_IJNS7_ILi128EEENS7_ILi96EEENS7_ILi64EEEEEELi256ENS_10bfloat16_tEfNS_4arch4Sm90ELb0ELb1ELb0ELb0ELb0ELb0ELb0ELb1ELb0ELb0ELb0ELb0EEENS1_21CollectiveEpilogueFwdINS6_IJSA_NS7_ILi256EEESB_EEES9_SE_SG_Li256ELb0ELb0ELb0ELb0EEENS1_30DynamicPersistentTileSchedulerILi256ELi32ELb0ELb0ELb1EEEEEEEEEvNT_6ParamsE:
        .type           _ZN7cutlass13device_kernelIN5flash11enable_sm90INS1_16FlashAttnFwdSm90INS1_25CollectiveMainloopFwdSm90ILi2EN4cute5tupleIJNS5_1CILi1EEES8_S8_EEENS6_IJNS7_ILi128EEENS7_ILi96EEENS7_ILi64EEEEEELi256ENS_10bfloat16_tEfNS_4arch4Sm90ELb0ELb1ELb0ELb0ELb0ELb0ELb0ELb1ELb0ELb0ELb0ELb0EEENS1_21CollectiveEpilogueFwdINS6_IJSA_NS7_ILi256EEESB_EEES9_SE_SG_Li256ELb0ELb0ELb0ELb0EEENS1_30DynamicPersistentTileSchedulerILi256ELi32ELb0ELb0ELb1EEEEEEEEEvNT_6ParamsE,@function
        .size           _ZN7cutlass13device_kernelIN5flash11enable_sm90INS1_16FlashAttnFwdSm90INS1_25CollectiveMainloopFwdSm90ILi2EN4cute5tupleIJNS5_1CILi1EEES8_S8_EEENS6_IJNS7_ILi128EEENS7_ILi96EEENS7_ILi64EEEEEELi256ENS_10bfloat16_tEfNS_4arch4Sm90ELb0ELb1ELb0ELb0ELb0ELb0ELb0ELb1ELb0ELb0ELb0ELb0EEENS1_21CollectiveEpilogueFwdINS6_IJSA_NS7_ILi256EEESB_EEES9_SE_SG_Li256ELb0ELb0ELb0ELb0EEENS1_30DynamicPersistentTileSchedulerILi256ELi32ELb0ELb0ELb1EEEEEEEEEvNT_6ParamsE,(.L_x_11964 - _ZN7cutlass13device_kernelIN5flash11enable_sm90INS1_16FlashAttnFwdSm90INS1_25CollectiveMainloopFwdSm90ILi2EN4cute5tupleIJNS5_1CILi1EEES8_S8_EEENS6_IJNS7_ILi128EEENS7_ILi96EEENS7_ILi64EEEEEELi256ENS_10bfloat16_tEfNS_4arch4Sm90ELb0ELb1ELb0ELb0ELb0ELb0ELb0ELb1ELb0ELb0ELb0ELb0EEENS1_21CollectiveEpilogueFwdINS6_IJSA_NS7_ILi256EEESB_EEES9_SE_SG_Li256ELb0ELb0ELb0ELb0EEENS1_30DynamicPersistentTileSchedulerILi256ELi32ELb0ELb0ELb1EEEEEEEEEvNT_6ParamsE)
        .other          _ZN7cutlass13device_kernelIN5flash11enable_sm90INS1_16FlashAttnFwdSm90INS1_25CollectiveMainloopFwdSm90ILi2EN4cute5tupleIJNS5_1CILi1EEES8_S8_EEENS6_IJNS7_ILi128EEENS7_ILi96EEENS7_ILi64EEEEEELi256ENS_10bfloat16_tEfNS_4arch4Sm90ELb0ELb1ELb0ELb0ELb0ELb0ELb0ELb1ELb0ELb0ELb0ELb0EEENS1_21CollectiveEpilogueFwdINS6_IJSA_NS7_ILi256EEESB_EEES9_SE_SG_Li256ELb0ELb0ELb0ELb0EEENS1_30DynamicPersistentTileSchedulerILi256ELi32ELb0ELb0ELb1EEEEEEEEEvNT_6ParamsE,@"STO_CUDA_ENTRY STV_DEFAULT"
_ZN7cutlass13device_kernelIN5flash11enable_sm90INS1_16FlashAttnFwdSm90INS1_25CollectiveMainloopFwdSm90ILi2EN4cute5tupleIJNS5_1CILi1EEES8_S8_EEENS6_IJNS7_ILi128EEENS7_ILi96EEENS7_ILi64EEEEEELi256ENS_10bfloat16_tEfNS_4arch4Sm90ELb0ELb1ELb0ELb0ELb0ELb0ELb0ELb1ELb0ELb0ELb0ELb0EEENS1_21CollectiveEpilogueFwdINS6_IJSA_NS7_ILi256EEESB_EEES9_SE_SG_Li256ELb0ELb0ELb0ELb0EEENS1_30DynamicPersistentTileSchedulerILi256ELi32ELb0ELb0ELb1EEEEEEEEEvNT_6ParamsE:
[----:B------:R-:W1:Y:S01]  /*0000*/  LDC R1, c[0x0][0x28] ;  /* 0x00000a00ff017b82 */ /* 0x000e620000000800 */
[----:B------:R-:W2:Y:S01]  /*0010*/  S2R R3, SR_TID.X ;  /* 0x0000000000037919 */ /* 0x000ea20000002100 */
[----:B------:R-:W-:Y:S01]  /*0020*/  ELECT P0, URZ, PT ;  /* 0x00000000003f782f */ /* 0x000fe20003800000 */
[----:B------:R-:W-:Y:S01]  /*0030*/  BSSY B0, `(.L_x_8506) ;  /* 0x0000014000007945 */ /* 0x000fe20003800000 */
[--C-:B--2---:R-:W-:Y:S02]  /*0040*/  SHF.R.U32.HI R0, RZ, 0x5, R3.reuse ;  /* 0x00000005ff007819 */ /* 0x104fe40000011603 */
[----:B------:R-:W-:-:S03]  /*0050*/  SHF.R.U32.HI R23, RZ, 0x7, R3 ;  /* 0x00000007ff177819 */ /* 0x000fc60000011603 */
[----:B------:R-:W2:Y:S02]  /*0060*/  SHFL.IDX PT, R2, R0, RZ, 0x1f ;  /* 0x00001fff00027589 */ /* 0x000ea400000e0000 */
[----:B--2---:R-:W-:-:S13]  /*0070*/  ISETP.EQ.AND P0, PT, R2, RZ, P0 ;  /* 0x000000ff0200720c */ /* 0x004fda0000702270 */
        /* <DEDUP_REMOVED lines=15> */
.L_x_8507:
[----:B------:R-:W-:Y:S05]  /*0170*/  BSYNC B0 ;  /* 0x0000000000007941 */ /* 0x000fea0003800000 */
.L_x_8506:
        /* <DEDUP_REMOVED lines=37> */
.L_x_8508:
        /* <DEDUP_REMOVED lines=22> */
.L_x_8509:
        /* <DEDUP_REMOVED lines=18> */
.L_x_8510:
        /* <DEDUP_REMOVED lines=22> */
.L_x_8511:
        /* <DEDUP_REMOVED lines=22> */
.L_x_8512:
[----:B------:R-:W-:Y:S01]  /*0910*/  PLOP3.LUT P0, PT, PT, PT, UP0, 0x80, 0x0 ;  /* 0x000000000000781c */ /* 0x000fe20003f0f008 */
[----:B------:R-:W-:Y:S01]  /*0920*/  UMOV UR36, 0x1 ;  /* 0x0000000100247882 */ /* 0x000fe20000000000 */
[----:B------:R-:W-:Y:S01]  /*0930*/  NOP ;  /* 0x0000000000007918 */ /* 0x000fe20000000000 */
[----:B------:R-:W-:Y:S01]  /*0940*/  USEL UR36, UR36, 0x2, !UP0 ;  /* 0x0000000224247887 */ /* 0x000fe2000c000000 */
[----:B------:R-:W-:Y:S01]  /*0950*/  ULDC.64 UR48, c[0x0][0x208] ;  /* 0x0000820000307ab9 */ /* 0x000fe20000000a00 */
[----:B-123--:R-:W-:Y:S08]  /*0960*/  BAR.SYNC.DEFER_BLOCKING 0x0 ;  /* 0x0000000000007b1d */ /* 0x00eff00000010000 */
[----:B------:R-:W-:Y:S05]  /*0970*/  @!P0 BRA `(.L_x_8513) ;  /* 0x000000dc003c8947 */ /* 0x000fea0003800000 */
.L_x_8514:
[----:B------:R-:W-:-:S08]  /*0980*/  NOP ;  /* 0x0000000000007918 */ /* 0x000fd00000000000 */
[----:B------:R-:W1:Y:S02]  /*0990*/  USETMAXREG.TRY_ALLOC.CTAPOOL UP0, 0xf0 ;  /* 0x000000f0000079c8 */ /* 0x000e640008000600 */
[----:B-1----:R-:W-:-:S13]  /*09a0*/  PLOP3.LUT P0, PT, PT, PT, UP0, 0x80, 0x0 ;  /* 0x000000000000781c */ /* 0x002fda0003f0f008 */
[----:B------:R-:W-:Y:S05]  /*09b0*/  @!P0 BRA `(.L_x_8514) ;  /* 0xfffffffc00f08947 */ /* 0x000fea000383ffff */
[----:B------:R-:W1:Y:S08]  /*09c0*/  S2UR UR7, SR_CTAID.X ;  /* 0x00000000000779c3 */ /* 0x000e700000002500 */
[----:B------:R-:W-:Y:S08]  /*09d0*/  BAR.ARV 0x4, 0x120 ;  /* 0x0104800000007b1d */ /* 0x000ff00000002000 */
[----:B------:R-:W-:Y:S08]  /*09e0*/  BAR.ARV 0x8, 0x120 ;  /* 0x0204800000007b1d */ /* 0x000ff00000002000 */
[----:B------:R-:W1:Y:S01]  /*09f0*/  LDC R0, c[0x0][0xda8] ;  /* 0x00036a00ff007b82 */ /* 0x000e620000000800 */
[----:B------:R-:W-:-:S13]  /*0a00*/  ISETP.NE.AND P0, PT, R23, 0x1, PT ;  /* 0x000000011700780c */ /* 0x000fda0003f05270 */
[----:B------:R-:W-:Y:S06]  /*0a10*/  @!P0 BAR.ARV 0x9, 0x100 ;  /* 0x0244000000008b1d */ /* 0x000fec0000002000 */
[----:B-1----:R-:W-:-:S13]  /*0a20*/  ISETP.LE.AND P0, PT, R0, UR7, PT ;  /* 0x0000000700007c0c */ /* 0x002fda000bf03270 */
[----:B------:R-:W-:Y:S05]  /*0a30*/  @P0 EXIT ;  /* 0x000000000000094d */ /* 0x000fea0003800000 */
[----:B------:R-:W1:Y:S01]  /*0a40*/  S2R R2, SR_TID.X ;  /* 0x0000000000027919 */ /* 0x000e620000002100 */
[----:B------:R-:W2:Y:S01]  /*0a50*/  S2UR UR4, SR_CgaCtaId ;  /* 0x00000000000479c3 */ /* 0x000ea20000008800 */
[----:B------:R-:W-:Y:S01]  /*0a60*/  UMOV UR46, 0x400 ;  /* 0x00000400002e7882 */ /* 0x000fe20000000000 */
[----:B------:R-:W-:Y:S01]  /*0a70*/  ULOP3.LUT UR47, UR36, 0x1, URZ, 0xfc, !UPT ;  /* 0x00000001242f7892 */ /* 0x000fe2000f8efc3f */
[----:B------:R-:W-:Y:S01]  /*0a80*/  ULDC.64 UR50, c[0x0][0x198] ;  /* 0x0000660000327ab9 */ /* 0x000fe20000000a00 */
[----:B------:R-:W-:Y:S01]  /*0a90*/  UMOV UR37, URZ ;  /* 0x0000003f00257c82 */ /* 0x000fe20008000000 */
[----:B------:R-:W-:Y:S01]  /*0aa0*/  UMOV UR38, URZ ;  /* 0x0000003f00267c82 */ /* 0x000fe20008000000 */
[----:B------:R-:W-:Y:S02]  /*0ab0*/  UMOV UR39, URZ ;  /* 0x0000003f00277c82 */ /* 0x000fe40008000000 */
[----:B------:R-:W3:Y:S01]  /*0ac0*/  S2UR UR6, SR_SWINHI ;  /* 0x00000000000679c3 */ /* 0x000ee20000002f00 */
[----:B--2---:R-:W-:Y:S01]  /*0ad0*/  ULEA UR46, UR4, UR46, 0x18 ;  /* 0x0000002e042e7291 */ /* 0x004fe2000f8ec03f */
[----:B-1----:R-:W-:-:S06]  /*0ae0*/  VIADD R202, R2, 0xffffff80 ;  /* 0xffffff8002ca7836 */ /* 0x002fcc0000000000 */
[----:B------:R-:W-:Y:S01]  /*0af0*/  UMOV UR4, UR46 ;  /* 0x0000002e00047c82 */ /* 0x000fe20008000000 */
[----:B---3--:R-:W-:Y:S01]  /*0b00*/  UMOV UR5, UR6 ;  /* 0x0000000600057c82 */ /* 0x008fe20008000000 */
[----:B------:R-:W-:Y:S01]  /*0b10*/  IMAD.U32 R18, RZ, RZ, UR4 ;  /* 0x00000004ff127e24 */ /* 0x000fe2000f8e00ff */
[----:B------:R-:W-:Y:S01]  /*0b20*/  UMOV UR4, UR7 ;  /* 0x0000000700047c82 */ /* 0x000fe20008000000 */
[----:B------:R-:W-:Y:S01]  /*0b30*/  SHF.R.S32.HI R3, RZ, 0x1f, R202 ;  /* 0x0000001fff037819 */ /* 0x000fe200000114ca */
[----:B------:R-:W-:-:S03]  /*0b40*/  IMAD.U32 R19, RZ, RZ, UR5 ;  /* 0x00000005ff137e24 */ /* 0x000fc6000f8e00ff */
[CC--:B------:R-:W-:Y:S02]  /*0b50*/  LEA.HI R0, R3.reuse, R202.reuse, RZ, 0x7 ;  /* 0x000000ca03007211 */ /* 0x0c0fe400078f38ff */
[CC--:B------:R-:W-:Y:S02]  /*0b60*/  LEA.HI R2, R3.reuse, R202.reuse, RZ, 0x4 ;  /* 0x000000ca03027211 */ /* 0x0c0fe400078f20ff */
[----:B------:R-:W-:Y:S02]  /*0b70*/  LOP3.LUT R5, R0, 0xffffff80, RZ, 0xc0, !PT ;  /* 0xffffff8000057812 */ /* 0x000fe400078ec0ff */
[----:B------:R-:W-:Y:S02]  /*0b80*/  LEA.HI R4, R3, R202, RZ, 0x5 ;  /* 0x000000ca03047211 */ /* 0x000fe400078f28ff */
[----:B------:R-:W-:Y:S01]  /*0b90*/  LOP3.LUT R3, R2, 0x3fffff0, RZ, 0xc0, !PT ;  /* 0x03fffff002037812 */ /* 0x000fe200078ec0ff */
[----:B------:R-:W-:Y:S01]  /*0ba0*/  IMAD.IADD R6, R202, 0x1, -R5 ;  /* 0x00000001ca067824 */ /* 0x000fe200078e0a05 */
[----:B------:R-:W-:-:S02]  /*0bb0*/  SHF.R.S32.HI R5, RZ, 0x4, R2 ;  /* 0x00000004ff057819 */ /* 0x000fc40000011402 */
[----:B------:R-:W-:Y:S01]  /*0bc0*/  SHF.R.S32.HI R4, RZ, 0x5, R4 ;  /* 0x00000005ff047819 */ /* 0x000fe20000011404 */
[----:B------:R-:W-:Y:S01]  /*0bd0*/  IMAD.IADD R3, R202, 0x1, -R3 ;  /* 0x00000001ca037824 */ /* 0x000fe200078e0a03 */
[----:B------:R-:W-:Y:S02]  /*0be0*/  SHF.R.S32.HI R7, RZ, 0x1f, R6 ;  /* 0x0000001fff077819 */ /* 0x000fe40000011406 */
[----:B------:R-:W-:Y:S01]  /*0bf0*/  LEA.HI R2, R2, R5, RZ, 0x1 ;  /* 0x0000000502027211 */ /* 0x000fe200078f08ff */
[----:B------:R-:W-:Y:S01]  /*0c00*/  IMAD R11, R4, 0x10, R3 ;  /* 0x00000010040b7824 */ /* 0x000fe200078e0203 */
[----:B------:R-:W-:Y:S02]  /*0c10*/  LEA.HI R8, R7, R6, RZ, 0x2 ;  /* 0x0000000607087211 */ /* 0x000fe400078f10ff */
[----:B------:R-:W-:Y:S02]  /*0c20*/  LOP3.LUT R2, R2, 0x1ffffffe, RZ, 0xc0, !PT ;  /* 0x1ffffffe02027812 */ /* 0x000fe400078ec0ff */
[----:B------:R-:W-:-:S02]  /*0c30*/  SHF.R.S32.HI R9, RZ, 0x2, R8 ;  /* 0x00000002ff097819 */ /* 0x000fc40000011408 */
[----:B------:R-:W-:Y:S01]  /*0c40*/  SHF.R.S32.HI R10, RZ, 0x1f, R8 ;  /* 0x0000001fff0a7819 */ /* 0x000fe20000011408 */
[----:B------:R-:W-:Y:S01]  /*0c50*/  IMAD.IADD R2, R5, 0x1, -R2 ;  /* 0x0000000105027824 */ /* 0x000fe200078e0a02 */
[----:B------:R-:W-:Y:S02]  /*0c60*/  SHF.R.S32.HI R3, RZ, 0x7, R0 ;  /* 0x00000007ff037819 */ /* 0x000fe40000011400 */
[----:B------:R-:W-:Y:S01]  /*0c70*/  LEA.HI R10, R10, R9, RZ, 0x3 ;  /* 0x000000090a0a7211 */ /* 0x000fe200078f18ff */
[----:B------:R-:W-:Y:S01]  /*0c80*/  IMAD R2, R11, 0x8, R2 ;  /* 0x000000080b027824 */ /* 0x000fe200078e0202 */
[----:B------:R-:W-:Y:S02]  /*0c90*/  LEA.HI R0, R0, R3, RZ, 0x1 ;  /* 0x0000000300007211 */ /* 0x000fe400078f08ff */
[----:B------:R-:W-:Y:S01]  /*0ca0*/  LOP3.LUT R10, R10, 0xfffffff8, RZ, 0xc0, !PT ;  /* 0xfffffff80a0a7812 */ /* 0x000fe200078ec0ff */
[----:B------:R-:W-:Y:S01]  /*0cb0*/  IMAD.SHL.U32 R5, R2, 0x8, RZ ;  /* 0x0000000802057824 */ /* 0x000fe200078e00ff */
[----:B------:R-:W-:-:S02]  /*0cc0*/  LEA.HI R7, R7, R6, RZ, 0x5 ;  /* 0x0000000607077211 */ /* 0x000fc400078f28ff */
[----:B------:R-:W-:Y:S01]  /*0cd0*/  LOP3.LUT R0, R0, 0x3fffffe, RZ, 0xc0, !PT ;  /* 0x03fffffe00007812 */ /* 0x000fe200078ec0ff */
[----:B------:R-:W-:Y:S01]  /*0ce0*/  IMAD.IADD R10, R9, 0x1, -R10 ;  /* 0x00000001090a7824 */ /* 0x000fe200078e0a0a */
[----:B------:R-:W-:Y:S01]  /*0cf0*/  SHF.R.S32.HI R7, RZ, 0x5, R7 ;  /* 0x00000005ff077819 */ /* 0x000fe20000011407 */
[----:B------:R-:W-:Y:S01]  /*0d00*/  IMAD.WIDE R18, R5, 0x2, R18 ;  /* 0x0000000205127825 */ /* 0x000fe200078e0212 */
[----:B------:R-:W-:-:S03]  /*0d10*/  LOP3.LUT R9, R8, 0x7ffffffc, RZ, 0xc0, !PT ;  /* 0x7ffffffc08097812 */ /* 0x000fc600078ec0ff */
[----:B------:R-:W-:Y:S02]  /*0d20*/  IMAD.IADD R0, R3, 0x1, -R0 ;  /* 0x0000000103007824 */ /* 0x000fe400078e0a00 */
[----:B------:R-:W-:Y:S02]  /*0d30*/  IMAD R7, R7, 0x10, R10 ;  /* 0x0000001007077824 */ /* 0x000fe400078e020a */
[----:B------:R-:W-:Y:S02]  /*0d40*/  IMAD.IADD R9, R6, 0x1, -R9 ;  /* 0x0000000106097824 */ /* 0x000fe400078e0a09 */
[----:B------:R-:W-:Y:S02]  /*0d50*/  IMAD R201, R0, 0x40, R7 ;  /* 0x0000004000c97824 */ /* 0x000fe400078e0207 */
[----:B------:R-:W-:-:S07]  /*0d60*/  IMAD.SHL.U32 R16, R9, 0x2, RZ ;  /* 0x0000000209107824 */ /* 0x000fce00078e00ff */
.L_x_8607:
        /* <DEDUP_REMOVED lines=20> */
.L_x_8515:
[----:B------:R-:W-:Y:S01]  /*0eb0*/  ULDC UR6, c[0x0][0xdc4] ;  /* 0x0003710000067ab9 */ /* 0x000fe20000000800 */
[----:B------:R-:W-:Y:S01]  /*0ec0*/  UMOV UR41, UR7 ;  /* 0x0000000700297c82 */ /* 0x000fe20008000000 */
[----:B------:R-:W-:-:S11]  /*0ed0*/  UISETP.NE.AND UP0, UPT, UR6, 0x1, UPT ;  /* 0x000000010600788c */ /* 0x000fd6000bf05270 */
[----:B------:R-:W-:Y:S02]  /*0ee0*/  @UP0 ULDC.64 UR10, c[0x0][0xdc8] ;  /* 0x00037200000a0ab9 */ /* 0x000fe40000000a00 */
[----:B------:R-:W-:-:S04]  /*0ef0*/  UIMAD.WIDE.U32 UR4, UR7, UR10, URZ ;  /* 0x0000000a070472a5 */ /* 0x000fc8000f8e003f */
[----:B------:R-:W-:-:S04]  /*0f00*/  @UP0 USHF.R.U32.HI UR41, URZ, UR11, UR5 ;  /* 0x0000000b3f290299 */ /* 0x000fc80008011605 */
[----:B------:R-:W-:-:S12]  /*0f10*/  UIMAD UR4, UR41, UR6, URZ ;  /* 0x00000006290472a4 */ /* 0x000fd8000f8e023f */
.L_x_8516:
[----:B------:R-:W1:Y:S01]  /*0f20*/  LDC.64 R8, c[0x0][0x9e0] ;  /* 0x00027800ff087b82 */ /* 0x000e620000000a00 */
[----:B------:R-:W-:Y:S01]  /*0f30*/  ULDC UR43, c[0x0][0xdb8] ;  /* 0x00036e00002b7ab9 */ /* 0x000fe20000000800 */
[----:B------:R-:W-:Y:S02]  /*0f40*/  ULOP3.LUT UR5, URZ, UR41, URZ, 0x33, !UPT ;  /* 0x000000293f057292 */ /* 0x000fe4000f8e333f */
[----:B------:R-:W-:Y:S01]  /*0f50*/  UISETP.NE.AND UP1, UPT, UR43, 0x1, UPT ;  /* 0x000000012b00788c */ /* 0x000fe2000bf25270 */
[----:B------:R-:W-:Y:S01]  /*0f60*/  ULDC UR42, c[0x0][0xdac] ;  /* 0x00036b00002a7ab9 */ /* 0x000fe20000000800 */
[----:B------:R-:W-:Y:S02]  /*0f70*/  ULDC.64 UR10, c[0x0][0x3f8] ;  /* 0x0000fe00000a7ab9 */ /* 0x000fe40000000a00 */
[----:B------:R-:W2:Y:S01]  /*0f80*/  LDC R7, c[0x0][0x288] ;  /* 0x0000a200ff077b82 */ /* 0x000ea20000000800 */
[----:B------:R-:W-:Y:S02]  /*0f90*/  UIADD3 UR4, UR7, -UR4, URZ ;  /* 0x8000000407047290 */ /* 0x000fe4000fffe03f */
[----:B------:R-:W-:-:S02]  /*0fa0*/  UIADD3 UR42, UR5, UR42, URZ ;  /* 0x0000002a052a7290 */ /* 0x000fc4000fffe03f */
[----:B------:R-:W-:Y:S01]  /*0fb0*/  UISETP.NE.U32.AND UP0, UPT, UR10, URZ, UPT ;  /* 0x0000003f0a00728c */ /* 0x000fe2000bf05070 */
[----:B------:R-:W-:Y:S02]  /*0fc0*/  ULDC UR7, c[0x0][0xdc4] ;  /* 0x0003710000077ab9 */ /* 0x000fe40000000800 */
[----:B------:R-:W3:Y:S01]  /*0fd0*/  LDC R5, c[0x0][0x2e0] ;  /* 0x0000b800ff057b82 */ /* 0x000ee20000000800 */
[----:B------:R-:W-:Y:S02]  /*0fe0*/  USHF.L.U32 UR42, UR42, 0x7, URZ ;  /* 0x000000072a2a7899 */ /* 0x000fe4000800063f */
[----:B------:R-:W-:Y:S02]  /*0ff0*/  UIMAD UR8, UR8, UR7, UR4 ;  /* 0x00000007080872a4 */ /* 0x000fe4000f8e0204 */
[----:B------:R-:W-:Y:S01]  /*1000*/  UISETP.NE.AND.EX UP0, UPT, UR11, URZ, UPT, UP0 ;  /* 0x0000003f0b00728c */ /* 0x000fe2000bf05300 */
[----:B------:R-:W-:Y:S01]  /*1010*/  @UP1 ULDC UR4, c[0x0][0xdbc] ;  /* 0x00036f0000041ab9 */ /* 0x000fe20000000800 */
[----:B------:R-:W-:Y:S01]  /*1020*/  ULDC UR6, c[0x0][0x404] ;  /* 0x0001010000067ab9 */ /* 0x000fe20000000800 */
[----:B------:R-:W-:Y:S01]  /*1030*/  UIMAD.WIDE.U32 UR4, UR8, UR4, URZ ;  /* 0x00000004080472a5 */ /* 0x000fe2000f8e003f */
[----:B-1----:R-:W-:Y:S01]  /*1040*/  ISETP.GE.AND P1, PT, R9, 0x1, PT ;  /* 0x000000010900780c */ /* 0x002fe20003f26270 */
[----:B------:R-:W-:Y:S01]  /*1050*/  USEL UR6, UR6, 0x1, UP0 ;  /* 0x0000000106067887 */ /* 0x000fe20008000000 */
[----:B------:R-:W-:Y:S01]  /*1060*/  IMAD.U32 R200, RZ, RZ, UR42 ;  /* 0x0000002affc87e24 */ /* 0x000fe2000f8e00ff */
[----:B------:R-:W-:Y:S01]  /*1070*/  @UP1 ULDC UR7, c[0x0][0xdc0] ;  /* 0x0003700000071ab9 */ /* 0x000fe20000000800 */
[----:B------:R-:W-:Y:S01]  /*1080*/  UMOV UR44, UR8 ;  /* 0x00000008002c7c82 */ /* 0x000fe20008000000 */
[----:B------:R-:W-:-:S02]  /*1090*/  @UP1 USHF.R.U32.HI UR44, URZ, UR7, UR5 ;  /* 0x000000073f2c1299 */ /* 0x000fc40008011605 */
[----:B--2---:R-:W-:Y:S02]  /*10a0*/  IADD3 R22, R200, 0x80, -R7 ;  /* 0x00000080c8167810 */ /* 0x004fe40007ffe807 */
[----:B------:R-:W-:-:S04]  /*10b0*/  UIADD3 UR4, -UR44, URZ, URZ ;  /* 0x0000003f2c047290 */ /* 0x000fc8000fffe13f */
[----:B------:R-:W-:Y:S01]  /*10c0*/  UIMAD UR43, UR43, UR4, UR8 ;  /* 0x000000042b2b72a4 */ /* 0x000fe2000f8e0208 */
[----:B---3--:R-:W-:-:S04]  /*10d0*/  IMAD R17, R5, UR6, RZ ;  /* 0x0000000605117c24 */ /* 0x008fc8000f8e02ff */
[----:B------:R-:W-:-:S04]  /*10e0*/  IMAD.IADD R22, R17, 0x1, R22 ;  /* 0x0000000111167824 */ /* 0x000fc800078e0216 */
        /* <DEDUP_REMOVED lines=12> */
.L_x_8518:
[----:B------:R-:W-:-:S13]  /*11b0*/  ISETP.NE.AND P0, PT, R9, 0x1, PT ;  /* 0x000000010900780c */ /* 0x000fda0003f05270 */
[----:B------:R-:W1:Y:S02]  /*11c0*/  @P0 LDC.64 R10, c[0x0][0x9e8] ;  /* 0x00027a00ff0a0b82 */ /* 0x000e640000000a00 */
[----:B-1----:R-:W-:-:S05]  /*11d0*/  @P0 IMAD.HI.U32 R4, R3, R10, RZ ;  /* 0x0000000a03040227 */ /* 0x002fca00078e00ff */
[----:B------:R-:W-:-:S07]  /*11e0*/  @P0 SHF.R.U32.HI R3, RZ, R11, R4 ;  /* 0x0000000bff030219 */ /* 0x000fce0000011604 */
.L_x_8519:
[----:B------:R-:W-:-:S05]  /*11f0*/  IMAD R3, R3, R9, R9 ;  /* 0x0000000903037224 */ /* 0x000fca00078e0209 */
[----:B------:R-:W-:-:S07]  /*1200*/  VIMNMX R0, R0, R3, PT ;  /* 0x0000000300007248 */ /* 0x000fce0003fe0100 */
.L_x_8517:
[----:B------:R-:W-:Y:S01]  /*1210*/  IADD3 R4, -R7, UR42, RZ ;  /* 0x0000002a07047c10 */ /* 0x000fe2000fffe1ff */
[----:B------:R-:W-:Y:S01]  /*1220*/  VIADD R3, R0, 0x5f ;  /* 0x0000005f00037836 */ /* 0x000fe20000000000 */
[----:B------:R-:W-:Y:S01]  /*1230*/  ULDC UR4, c[0x0][0x9dc] ;  /* 0x0002770000047ab9 */ /* 0x000fe20000000800 */
[----:B------:R-:W-:Y:S02]  /*1240*/  VIADD R0, R17, 0x5f ;  /* 0x0000005f11007836 */ /* 0x000fe40000000000 */
[----:B------:R-:W-:Y:S02]  /*1250*/  IMAD R6, R5, UR6, R4 ;  /* 0x0000000605067c24 */ /* 0x000fe4000f8e0204 */
[----:B------:R-:W-:-:S04]  /*1260*/  IMAD.HI R4, R3, 0x2aaaaaab, RZ ;  /* 0x2aaaaaab03047827 */ /* 0x000fc800078e02ff */
[----:B------:R-:W-:Y:S01]  /*1270*/  IMAD.HI R0, R0, 0x2aaaaaab, RZ ;  /* 0x2aaaaaab00007827 */ /* 0x000fe200078e02ff */
[----:B------:R-:W-:-:S03]  /*1280*/  SHF.R.U32.HI R5, RZ, 0x1f, R4 ;  /* 0x0000001fff057819 */ /* 0x000fc60000011604 */
[----:B------:R-:W-:Y:S01]  /*1290*/  VIADD R7, R6, -UR4 ;  /* 0x8000000406077c36 */ /* 0x000fe20008000000 */
[----:B------:R-:W-:Y:S02]  /*12a0*/  SHF.R.U32.HI R3, RZ, 0x1f, R0 ;  /* 0x0000001fff037819 */ /* 0x000fe40000011600 */
[----:B------:R-:W-:Y:S02]  /*12b0*/  LEA.HI.SX32 R176, R4, R5, 0x1c ;  /* 0x0000000504b07211 */ /* 0x000fe400078fe2ff */
[----:B------:R-:W-:Y:S02]  /*12c0*/  LEA.HI.SX32 R3, R0, R3, 0x1c ;  /* 0x0000000300037211 */ /* 0x000fe400078fe2ff */
[----:B------:R-:W-:Y:S02]  /*12d0*/  R2UR UR4, R7 ;  /* 0x00000000070472ca */ /* 0x000fe400000e0000 */
[----:B------:R-:W-:Y:S01]  /*12e0*/  VIMNMX R176, R3, R176, PT ;  /* 0x000000b003b07248 */ /* 0x000fe20003fe0100 */
[----:B------:R-:W-:-:S12]  /*12f0*/  @!P1 BRA `(.L_x_8520) ;  /* 0x0000000000449947 */ /* 0x000fd80003800000 */
        /* <DEDUP_REMOVED lines=9> */
.L_x_8521:
[----:B------:R-:W-:-:S13]  /*1390*/  ISETP.NE.AND P0, PT, R9, 0x1, PT ;  /* 0x000000010900780c */ /* 0x000fda0003f05270 */
[----:B------:R-:W1:Y:S02]  /*13a0*/  @P0 LDC.64 R4, c[0x0][0x9e8] ;  /* 0x00027a00ff040b82 */ /* 0x000e640000000a00 */
[----:B-1----:R-:W-:-:S05]  /*13b0*/  @P0 IMAD.HI.U32 R0, R6, R4, RZ ;  /* 0x0000000406000227 */ /* 0x002fca00078e00ff */
[----:B------:R-:W-:-:S07]  /*13c0*/  @P0 SHF.R.U32.HI R6, RZ, R5, R0 ;  /* 0x00000005ff060219 */ /* 0x000fce0000011600 */
.L_x_8522:
[----:B------:R-:W-:-:S05]  /*13d0*/  IMAD R6, R6, R9, RZ ;  /* 0x0000000906067224 */ /* 0x000fca00078e02ff */
[----:B------:R-:W-:-:S13]  /*13e0*/  R2UR UR5, R6 ;  /* 0x00000000060572ca */ /* 0x000fda00000e0000 */
[----:B------:R-:W-:-:S04]  /*13f0*/  UISETP.LT.AND UP0, UPT, UR4, UR5, UPT ;  /* 0x000000050400728c */ /* 0x000fc8000bf01270 */
[----:B------:R-:W-:-:S12]  /*1400*/  USEL UR4, UR4, UR5, !UP0 ;  /* 0x0000000504047287 */ /* 0x000fd8000c000000 */
.L_x_8520:
[----:B------:R-:W-:Y:S01]  /*1410*/  UIMAD.WIDE UR4, UR4, 0x2aaaaaab, URZ ;  /* 0x2aaaaaab040478a5 */ /* 0x000fe2000f8e023f */
[----:B------:R-:W-:Y:S02]  /*1420*/  PLOP3.LUT P0, PT, PT, PT, PT, 0x80, 0x0 ;  /* 0x000000000000781c */ /* 0x000fe40003f0f070 */
[----:B------:R-:W-:Y:S01]  /*1430*/  CS2R R20, SRZ ;  /* 0x0000000000147805 */ /* 0x000fe2000001ff00 */
[----:B------:R-:W-:Y:S01]  /*1440*/  IMAD.MOV.U32 R0, RZ, RZ, RZ ;  /* 0x000000ffff007224 */ /* 0x000fe200078e00ff */
[----:B------:R-:W-:Y:S01]  /*1450*/  USHF.R.U32.HI UR4, URZ, 0x1f, UR5 ;  /* 0x0000001f3f047899 */ /* 0x000fe20008011605 */
[----:B------:R-:W-:Y:S02]  /*1460*/  CS2R R150, SRZ ;  /* 0x0000000000967805 */ /* 0x000fe4000001ff00 */
[----:B------:R-:W-:Y:S02]  /*1470*/  CS2R R148, SRZ ;  /* 0x0000000000947805 */ /* 0x000fe4000001ff00 */
[----:B------:R-:W-:Y:S01]  /*1480*/  CS2R R146, SRZ ;  /* 0x0000000000927805 */ /* 0x000fe2000001ff00 */
[----:B------:R-:W-:Y:S01]  /*1490*/  ULEA.HI.SX32 UR4, UR5, UR4, 0x1c ;  /* 0x0000000405047291 */ /* 0x000fe2000f8fe23f */
        /* <DEDUP_REMOVED lines=65> */
[----:B------:R-:W-:Y:S01]  /*18b0*/  IMAD.MOV.U32 R172, RZ, RZ, RZ ;  /* 0x000000ffffac7224 */ /* 0x000fe200078e00ff */
[----:B------:R-:W-:Y:S06]  /*18c0*/  @!P1 BRA `(.L_x_8523) ;  /* 0x000000b000b89947 */ /* 0x000fec0003800000 */
[----:B------:R-:W-:Y:S01]  /*18d0*/  SHF.R.S32.HI R3, RZ, 0x1f, R202 ;  /* 0x0000001fff037819 */ /* 0x000fe200000114ca */
[----:B------:R-:W-:-:S03]  /*18e0*/  UIADD3 UR6, UR46, 0x18400, URZ ;  /* 0x000184002e067890 */ /* 0x000fc6000fffe03f */
[----:B------:R-:W-:Y:S01]  /*18f0*/  LEA.HI R3, R3, R202, RZ, 0x7 ;  /* 0x000000ca03037211 */ /* 0x000fe200078f38ff */
[----:B------:R-:W-:-:S03]  /*1900*/  ULOP3.LUT UP0, URZ, UR6, 0x1bf, URZ, 0xc0, !UPT ;  /* 0x000001bf063f7892 */ /* 0x000fc6000f80c03f */
[----:B------:R-:W-:-:S03]  /*1910*/  SHF.R.S32.HI R3, RZ, 0x7, R3 ;  /* 0x00000007ff037819 */ /* 0x000fc60000011403 */
[----:B------:R-:W-:-:S03]  /*1920*/  PLOP3.LUT P0, PT, PT, PT, UP0, 0x80, 0x0 ;  /* 0x000000000000781c */ /* 0x000fc60003f0f008 */
[----:B------:R-:W1:Y:S02]  /*1930*/  SHFL.IDX PT, R3, R3, RZ, 0x1f ;  /* 0x00001fff03037589 */ /* 0x000e6400000e0000 */
        /* <DEDUP_REMOVED lines=24> */
.L_x_8524:
[----:B------:R-:W-:Y:S01]  /*1ac0*/  ULEA.HI UR4, UR37, UR37, URZ, 0x1 ;  /* 0x0000002525047291 */ /* 0x000fe2000f8f083f */
[----:B------:R-:W-:-:S03]  /*1ad0*/  VIADD R9, R23, 0x8 ;  /* 0x0000000817097836 */ /* 0x000fc60000000000 */
[----:B------:R-:W-:-:S04]  /*1ae0*/  ULOP3.LUT UR4, UR4, 0xfffffffe, URZ, 0xc0, !UPT ;  /* 0xfffffffe04047892 */ /* 0x000fc8000f8ec03f */
[----:B------:R-:W-:-:S06]  /*1af0*/  UIADD3 UR4, UR37, -UR4, URZ ;  /* 0x8000000425047290 */ /* 0x000fcc000fffe03f */
[----:B------:R-:W-:-:S05]  /*1b00*/  IMAD.U32 R0, RZ, RZ, UR4 ;  /* 0x00000004ff007e24 */ /* 0x000fca000f8e00ff */
[----:B------:R-:W-:-:S04]  /*1b10*/  SHF.L.U32 R0, R0, 0x1f, RZ ;  /* 0x0000001f00007819 */ /* 0x000fc800000006ff */
[----:B------:R-:W1:Y:S02]  /*1b20*/  SYNCS.PHASECHK.TRANS64.TRYWAIT P0, [UR46+0x22800], R0 ;  /* 0x02280000ff0075a7 */ /* 0x000e64000800016e */
[----:B-1----:R-:W-:Y:S05]  /*1b30*/  @!P0 BRA `(.L_x_8525) ;  /* 0x000000f800b48947 */ /* 0x002fea0003800000 */
.L_x_8672:
[----:B-1----:R-:W-:Y:S01]  /*1b40*/  IMAD.U32 R0, RZ, RZ, UR47 ;  /* 0x0000002fff007e24 */ /* 0x002fe2000f8e00ff */
[----:B------:R-:W-:Y:S05]  /*1b50*/  WARPSYNC.ALL ;  /* 0x0000000000007948 */ /* 0x000fea0003800000 */
[----:B------:R1:W-:Y:S01]  /*1b60*/  BAR.SYNC.DEFER_BLOCKING R9, 0x100 ;  /* 0x000400090000751d */ /* 0x0003e20000010000 */
[----:B------:R-:W-:-:S13]  /*1b70*/  ISETP.NE.AND P0, PT, R0, 0x3, PT ;  /* 0x000000030000780c */ /* 0x000fda0003f05270 */
[----:B-1----:R-:W-:Y:S05]  /*1b80*/  @!P0 BRA `(.L_x_8526) ;  /* 0x0000000000048947 */ /* 0x002fea0003800000 */
[----:B------:R-:W-:Y:S01]  /*1b90*/  BPT.TRAP 0x1 ;  /* 0x000000040000795c */ /* 0x000fe20000300000 */
.L_x_8526:
[----:B------:R-:W-:Y:S01]  /*1ba0*/  ULEA UR21, UR39, UR46, 0x3 ;  /* 0x0000002e27157291 */ /* 0x000fe2000f8e183f */
[----:B------:R-:W-:-:S05]  /*1bb0*/  IMAD.U32 R11, RZ, RZ, UR38 ;  /* 0x00000026ff0b7e24 */ /* 0x000fca000f8e00ff */
[----:B------:R-:W-:-:S04]  /*1bc0*/  SHF.L.U32 R11, R11, 0x1f, RZ ;  /* 0x0000001f0b0b7819 */ /* 0x000fc800000006ff */
[----:B------:R1:W2:Y:S01]  /*1bd0*/  SYNCS.PHASECHK.TRANS64.TRYWAIT P1, [UR21+0x22830], R11 ;  /* 0x0228300bff0075a7 */ /* 0x0002a20008020155 */
[----:B------:R-:W-:Y:S05]  /*1be0*/  @!P0 BRA `(.L_x_8527) ;  /* 0x0000000000048947 */ /* 0x000fea0003800000 */
[----:B------:R-:W-:Y:S01]  /*1bf0*/  BPT.TRAP 0x1 ;  /* 0x000000040000795c */ /* 0x000fe20000300000 */
.L_x_8527:
[----:B--2---:R-:W-:Y:S05]  /*1c00*/  @P1 BRA `(.L_x_8528) ;  /* 0x0000000000081947 */ /* 0x004fea0003800000 */
[----:B------:R-:W2:Y:S02]  /*1c10*/  SYNCS.PHASECHK.TRANS64.TRYWAIT P1, [UR21+0x22830], R11 ;  /* 0x0228300bff0075a7 */ /* 0x000ea40008020155 */
[----:B--2---:R-:W-:Y:S05]  /*1c20*/  @!P1 BRA `(.L_x_8529) ;  /* 0x000000f800909947 */ /* 0x004fea0003800000 */
.L_x_8528:
[----:B------:R-:W-:Y:S01]  /*1c30*/  UIADD3 UR4, UR46, 0x1c400, URZ ;  /* 0x0001c4002e047890 */ /* 0x000fe2000fffe03f */
[----:B------:R-:W-:Y:S01]  /*1c40*/  WARPGROUP.ARRIVE ;  /* 0x00000000000079c5 */ /* 0x000fe20000000000 */
[----:B------:R-:W-:-:S05]  /*1c50*/  ULOP3.LUT UR16, UR45, 0x10000, URZ, 0xfc, !UPT ;  /* 0x000100002d107892 */ /* 0x000fca000f8efc3f */
[----:B--2---:R-:W2:Y:S01]  /*1c60*/  S2R R0, SR_TID.X ;  /* 0x0000000000007919 */ /* 0x004ea20000002100 */
[----:B------:R-:W-:Y:S01]  /*1c70*/  USHF.R.U32.HI UR4, URZ, 0x4, UR4 ;  /* 0x000000043f047899 */ /* 0x000fe20008011604 */
[----:B------:R-:W3:Y:S01]  /*1c80*/  LDC R12, c[0x0][0x288] ;  /* 0x0000a200ff0c7b82 */ /* 0x000ee20000000800 */
[----:B------:R-:W-:Y:S01]  /*1c90*/  UMOV UR17, 0x40000040 ;  /* 0x4000004000117882 */ /* 0x000fe20000000000 */
[----:B------:R-:W-:Y:S01]  /*1ca0*/  UMOV UR19, 0x40000040 ;  /* 0x4000004000137882 */ /* 0x000fe20000000000 */
[----:B------:R-:W-:Y:S01]  /*1cb0*/  ULOP3.LUT UR4, UR4, 0x3fff, URZ, 0xc0, !UPT ;  /* 0x00003fff04047892 */ /* 0x000fe2000f8ec03f */
[----:B------:R-:W-:Y:S01]  /*1cc0*/  IMAD.U32 R8, RZ, RZ, UR21 ;  /* 0x00000015ff087e24 */ /* 0x000fe2000f8e00ff */
[----:B------:R-:W-:Y:S01]  /*1cd0*/  UMOV UR5, 0x40000040 ;  /* 0x4000004000057882 */ /* 0x000fe20000000000 */
[----:B------:R-:W-:Y:S01]  /*1ce0*/  UMOV UR7, 0x40000040 ;  /* 0x4000004000077882 */ /* 0x000fe20000000000 */
[----:B------:R-:W-:Y:S01]  /*1cf0*/  ULOP3.LUT UR20, UR4, 0x10000, URZ, 0xfc, !UPT ;  /* 0x0001000004147892 */ /* 0x000fe2000f8efc3f */
[----:B------:R-:W-:Y:S01]  /*1d00*/  IMAD.MOV.U32 R3, RZ, RZ, -0x60 ;  /* 0xffffffa0ff037424 */ /* 0x000fe200078e00ff */
[----:B------:R-:W-:Y:S01]  /*1d10*/  UIADD3 UR4, UR16, 0x2, URZ ;  /* 0x0000000210047890 */ /* 0x000fe2000fffe03f */
[----:B------:R-:W-:Y:S01]  /*1d20*/  IADD3 R5, -R23, 0xb, RZ ;  /* 0x0000000b17057810 */ /* 0x000fe20007ffe1ff */
[----:B------:R-:W-:Y:S01]  /*1d30*/  UIMAD UR18, UR39, 0x300, UR20 ;  /* 0x00000300271278a4 */ /* 0x000fe2000f8e0214 */
[----:B------:R-:W-:Y:S01]  /*1d40*/  IMAD R6, R176, R3, 0x60 ;  /* 0x00000060b0067424 */ /* 0x000fe200078e0203 */
[----:B------:R-:W-:Y:S01]  /*1d50*/  UIADD3 UR8, UR16, 0x4, URZ ;  /* 0x0000000410087890 */ /* 0x000fe2000fffe03f */
[----:B------:R-:W-:Y:S01]  /*1d60*/  LOP3.LUT R2, R2, 0xfff7ffff, RZ, 0xc0, !PT ;  /* 0xfff7ffff02027812 */ /* 0x000fe200078ec0ff */
[----:B------:R-:W-:Y:S01]  /*1d70*/  UIADD3 UR6, UR18, 0x2, URZ ;  /* 0x0000000212067890 */ /* 0x000fe2000fffe03f */
[----:B------:R-:W-:Y:S01]  /*1d80*/  IMAD.IADD R3, R17, 0x1, R6 ;  /* 0x0000000111037824 */ /* 0x000fe200078e0206 */
[----:B------:R-:W-:Y:S01]  /*1d90*/  UIADD3 UR10, UR18, 0x4, URZ ;  /* 0x00000004120a7890 */ /* 0x000fe2000fffe03f */
[--C-:B------:R-:W-:Y:S01]  /*1da0*/  IMAD.IADD R15, R6, 0x1, -R16.reuse ;  /* 0x00000001060f7824 */ /* 0x100fe200078e0a10 */
[----:B------:R-:W-:Y:S01]  /*1db0*/  UMOV UR9, 0x40000040 ;  /* 0x4000004000097882 */ /* 0x000fe20000000000 */
[----:B------:R-:W-:Y:S01]  /*1dc0*/  HGMMA.64x96x16.F32.BF16 R24, gdesc[UR16], RZ, !UPT, gsb0 ;  /* 0x01600000101879f0 */ /* 0x000fe2000c0018ff */
[----:B------:R-:W-:Y:S01]  /*1dd0*/  UMOV UR11, 0x40000040 ;  /* 0x40000040000b7882 */ /* 0x000fe20000000000 */
[----:B------:R-:W-:Y:S01]  /*1de0*/  UIADD3 UR12, UR16, 0x6, URZ ;  /* 0x00000006100c7890 */ /* 0x000fe2000fffe03f */
[C---:B------:R-:W-:Y:S01]  /*1df0*/  IMAD.IADD R10, R3.reuse, 0x1, -R16 ;  /* 0x00000001030a7824 */ /* 0x040fe200078e0a10 */
[----:B------:R-:W-:Y:S01]  /*1e00*/  UIADD3 UR14, UR18, 0x6, URZ ;  /* 0x00000006120e7890 */ /* 0x000fe2000fffe03f */
[----:B---3--:R-:W-:Y:S01]  /*1e10*/  IADD3 R7, R3, 0x1, -R12 ;  /* 0x0000000103077810 */ /* 0x008fe20007ffe80c */
[----:B------:R-:W-:Y:S01]  /*1e20*/  UMOV UR13, 0x40000040 ;  /* 0x40000040000d7882 */ /* 0x000fe20000000000 */
[----:B------:R-:W-:Y:S01]  /*1e30*/  UMOV UR15, 0x40000040 ;  /* 0x40000040000f7882 */ /* 0x000fe20000000000 */
[----:B------:R-:W-:Y:S01]  /*1e40*/  ULDC UR22, c[0x0][0x9dc] ;  /* 0x0002770000167ab9 */ /* 0x000fe20000000800 */
[----:B--2---:R-:W-:-:S13]  /*1e50*/  LOP3.LUT P1, RZ, R0, 0x7f, RZ, 0xc0, !PT ;  /* 0x0000007f00ff7812 */ /* 0x004fda000782c0ff */
[----:B------:R-:W-:Y:S01]  /*1e60*/  @!P1 VIADD R0, R8, 0x22840 ;  /* 0x0002284008009836 */ /* 0x000fe20000000000 */
[----:B------:R-:W-:-:S04]  /*1e70*/  @P1 LOP3.LUT R2, R2, 0x80000, RZ, 0xfc, !PT ;  /* 0x0008000002021812 */ /* 0x000fc800078efcff */
[----:B------:R-:W-:Y:S01]  /*1e80*/  @!P1 PRMT R0, RZ, 0x654, R0 ;  /* 0x00000654ff009816 */ /* 0x000fe20000000000 */
[----:B------:R-:W-:Y:S02]  /*1e90*/  WARPGROUP.DEPBAR.LE gsb0, 0x0 ;  /* 0x00008000000079c5 */ /* 0x000fe40000010000 */
[----:B------:R-:W-:-:S06]  /*1ea0*/  WARPGROUP.ARRIVE ;  /* 0x00000000000079c5 */ /* 0x000fcc0000000000 */
[----:B------:R-:W-:Y:S01]  /*1eb0*/  HGMMA.64x96x16.F32.BF16 R24, gdesc[UR4], R24, gsb0 ;  /* 0x01600000041879f0 */ /* 0x000fe20008001818 */
[----:B------:R-:W-:Y:S02]  /*1ec0*/  ULOP3.LUT UR6, URZ, UR22, URZ, 0x33, !UPT ;  /* 0x000000163f067292 */ /* 0x000fe4000f8e333f */
[----:B------:R-:W-:Y:S02]  /*1ed0*/  WARPGROUP.DEPBAR.LE gsb0, 0x0 ;  /* 0x00008000000079c5 */ /* 0x000fe40000010000 */
[----:B------:R-:W-:-:S06]  /*1ee0*/  WARPGROUP.ARRIVE ;  /* 0x00000000000079c5 */ /* 0x000fcc0000000000 */
[----:B------:R-:W-:Y:S03]  /*1ef0*/  HGMMA.64x96x16.F32.BF16 R24, gdesc[UR8], R24, gsb0 ;  /* 0x01600000081879f0 */ /* 0x000fe60008001818 */
[----:B------:R-:W-:Y:S02]  /*1f00*/  WARPGROUP.DEPBAR.LE gsb0, 0x0 ;  /* 0x00008000000079c5 */ /* 0x000fe40000010000 */
[----:B------:R-:W-:-:S06]  /*1f10*/  WARPGROUP.ARRIVE ;  /* 0x00000000000079c5 */ /* 0x000fcc0000000000 */
[----:B------:R-:W-:Y:S01]  /*1f20*/  HGMMA.64x96x16.F32.BF16 R24, gdesc[UR12], R24, gsb0 ;  /* 0x016000000c1879f0 */ /* 0x000fe20008001818 */
[----:B------:R-:W-:Y:S02]  /*1f30*/  ULDC.64 UR14, c[0x0][0x9e0] ;  /* 0x00027800000e7ab9 */ /* 0x000fe40000000a00 */
[----:B------:R-:W-:Y:S01]  /*1f40*/  UISETP.GE.AND UP0, UPT, UR15, 0x1, UPT ;  /* 0x000000010f00788c */ /* 0x000fe2000bf06270 */
[----:B------:R-:W-:Y:S02]  /*1f50*/  WARPGROUP.DEPBAR.LE gsb0, 0x0 ;  /* 0x00008000000079c5 */ /* 0x000fe40000010000 */
[----:B------:R2:W-:Y:S06]  /*1f60*/  BAR.ARV R5, 0x100 ;  /* 0x000400050000751d */ /* 0x0005ec0000002000 */
[----:B------:R3:W-:Y:S01]  /*1f70*/  @!P1 SYNCS.ARRIVE.TRANS64.RED.A1T0 RZ, [R0+URZ], RZ ;  /* 0x000000ff00ff99a7 */ /* 0x0007e2000810043f */
[----:B------:R-:W-:Y:S01]  /*1f80*/  PLOP3.LUT P1, PT, PT, PT, UP0, 0x40, 0x0 ;  /* 0x000000000000781c */ /* 0x000fe20003f2e808 */
[----:B---3--:R-:W-:-:S02]  /*1f90*/  IMAD.IADD R0, R7, 0x1, -R16 ;  /* 0x0000000107007824 */ /* 0x008fc400078e0a10 */
[----:B------:R-:W-:Y:S02]  /*1fa0*/  VIADD R7, R201, UR42 ;  /* 0x0000002ac9077c36 */ /* 0x000fe40008000000 */
[C---:B------:R-:W-:Y:S02]  /*1fb0*/  VIADD R13, R0.reuse, UR14 ;  /* 0x0000000e000d7c36 */ /* 0x040fe40008000000 */
[----:B------:R-:W-:-:S03]  /*1fc0*/  VIADD R14, R0, UR6 ;  /* 0x00000006000e7c36 */ /* 0x000fc60008000000 */
[----:B------:R-:W-:Y:S01]  /*1fd0*/  VIADDMNMX R0, R7, R13, R10, PT ;  /* 0x0000000d07007246 */ /* 0x000fe2000380010a */
[----:B------:R-:W-:Y:S02]  /*1fe0*/  IMAD.IADD R3, R14, 0x1, R7 ;  /* 0x000000010e037824 */ /* 0x000fe400078e0207 */
[----:B--2---:R-:W-:Y:S05]  /*1ff0*/  @P1 BRA `(.L_x_8530) ;  /* 0x0000000000541947 */ /* 0x004fea0003800000 */
[----:B------:R-:W-:Y:S01]  /*2000*/  IADD3 R4, R7, -R12, R17 ;  /* 0x8000000c07047210 */ /* 0x000fe20007ffe011 */
        /* <DEDUP_REMOVED lines=11> */
.L_x_8532:
[----:B------:R-:W-:-:S06]  /*20c0*/  UISETP.NE.AND UP1, UPT, UR15, 0x1, UPT ;  /* 0x000000010f00788c */ /* 0x000fcc000bf25270 */
[----:B------:R-:W-:-:S05]  /*20d0*/  PLOP3.LUT P1, PT, PT, PT, UP1, 0x80, 0x0 ;  /* 0x000000000000781c */ /* 0x000fca0003f2f018 */
[----:B------:R-:W-:-:S08]  /*20e0*/  @UP1 ULDC.64 UR6, c[0x0][0x9e8] ;  /* 0x00027a0000061ab9 */ /* 0x000fd00000000a00 */
[----:B------:R-:W-:-:S05]  /*20f0*/  @P1 IMAD.HI.U32 R20, R4, UR6, RZ ;  /* 0x0000000604141c27 */ /* 0x000fca000f8e00ff */
[----:B------:R-:W-:-:S07]  /*2100*/  @P1 SHF.R.U32.HI R4, RZ, UR7, R20 ;  /* 0x00000007ff041c19 */ /* 0x000fce0008011614 */
.L_x_8533:
[----:B------:R-:W-:Y:S05]  /*2110*/  BSYNC B0 ;  /* 0x0000000000007941 */ /* 0x000fea0003800000 */
.L_x_8531:
[----:B------:R-:W-:-:S05]  /*2120*/  IMAD R4, R4, UR15, R15 ;  /* 0x0000000f04047c24 */ /* 0x000fca000f8e020f */
[----:B------:R-:W-:Y:S02]  /*2130*/  VIMNMX R3, R3, R4, !PT ;  /* 0x0000000403037248 */ /* 0x000fe40007fe0100 */
[----:B------:R-:W-:-:S07]  /*2140*/  VIADDMNMX R0, R4, UR15, R0, PT ;  /* 0x0000000f04007c46 */ /* 0x000fce000b800100 */
.L_x_8530:
[C---:B------:R-:W-:Y:S02]  /*2150*/  ISETP.GE.AND P1, PT, R6.reuse, 0x2, PT ;  /* 0x000000020600780c */ /* 0x040fe40003f26270 */
        /* <DEDUP_REMOVED lines=97> */
[C---:B------:R-:W-:Y:S02]  /*2770*/  ISETP.GE.AND P3, PT, R6.reuse, 0x52, PT ;  /* 0x000000520600780c */ /* 0x040fe40003f66270 */
[----:B------:R-:W-:Y:S02]  /*2780*/  ISETP.GE.AND P6, PT, R6, 0x1, PT ;  /* 0x000000010600780c */ /* 0x000fe40003fc6270 */
[----:B------:R-:W-:-:S04]  /*2790*/  ISETP.GT.AND P4, PT, R3, 0x51, !P3 ;  /* 0x000000510300780c */ /* 0x000fc80005f84270 */
[----:B------:R-:W-:-:S04]  /*27a0*/  ISETP.LT.OR P4, PT, R0, 0x52, P4 ;  /* 0x000000520000780c */ /* 0x000fc80002781670 */
        /* <DEDUP_REMOVED lines=8> */
[----:B------:R-:W-:Y:S01]  /*2830*/  ISETP.GE.AND P5, PT, R6, 0x5a, PT ;  /* 0x0000005a0600780c */ /* 0x000fe20003fa6270 */
[----:B------:R-:W-:-:S03]  /*2840*/  VIADD R6, R7, 0x8 ;  /* 0x0000000807067836 */ /* 0x000fc60000000000 */
[----:B------:R-:W-:Y:S01]  /*2850*/  P2R R24, PR, RZ, 0x20 ;  /* 0x00000020ff187803 */ /* 0x000fe20000000000 */
[----:B------:R-:W-:Y:S01]  /*2860*/  IMAD.IADD R4, R14, 0x1, R6 ;  /* 0x000000010e047824 */ /* 0x000fe200078e0206 */
[----:B------:R-:W-:-:S04]  /*2870*/  ISETP.GT.AND P5, PT, R3, 0x59, !P5 ;  /* 0x000000590300780c */ /* 0x000fc80006fa4270 */
[----:B------:R-:W-:Y:S02]  /*2880*/  ISETP.LT.OR P5, PT, R0, 0x5a, P5 ;  /* 0x0000005a0000780c */ /* 0x000fe40002fa1670 */
[----:B------:R-:W-:Y:S02]  /*2890*/  VIADDMNMX R0, R6, R13, R10, PT ;  /* 0x0000000d06007246 */ /* 0x000fe4000380010a */
[----:B------:R-:W-:Y:S02]  /*28a0*/  FSEL R94, R69, -INF , !P5 ;  /* 0xff800000455e7808 */ /* 0x000fe40006800000 */
[----:B------:R-:W-:-:S13]  /*28b0*/  PLOP3.LUT P5, PT, PT, PT, UP0, 0x40, 0x0 ;  /* 0x000000000000781c */ /* 0x000fda0003fae808 */
[----:B------:R-:W-:Y:S05]  /*28c0*/  @P5 BRA `(.L_x_8534) ;  /* 0x00000000005c5947 */ /* 0x000fea0003800000 */
        /* <DEDUP_REMOVED lines=13> */
.L_x_8536:
[----:B------:R-:W-:-:S06]  /*29a0*/  UISETP.NE.AND UP1, UPT, UR15, 0x1, UPT ;  /* 0x000000010f00788c */ /* 0x000fcc000bf25270 */
[----:B------:R-:W-:-:S05]  /*29b0*/  PLOP3.LUT P5, PT, PT, PT, UP1, 0x80, 0x0 ;  /* 0x000000000000781c */ /* 0x000fca0003faf018 */
[----:B------:R-:W-:-:S08]  /*29c0*/  @UP1 ULDC.64 UR6, c[0x0][0x9e8] ;  /* 0x00027a0000061ab9 */ /* 0x000fd00000000a00 */
[----:B------:R-:W-:Y:S01]  /*29d0*/  @P5 IMAD.HI.U32 R10, R3, UR6, RZ ;  /* 0x00000006030a5c27 */ /* 0x000fe2000f8e00ff */
[----:B------:R-:W-:-:S13]  /*29e0*/  PLOP3.LUT P5, PT, PT, PT, UP1, 0x80, 0x0 ;  /* 0x000000000000781c */ /* 0x000fda0003faf018 */
[----:B------:R-:W-:-:S07]  /*29f0*/  @P5 SHF.R.U32.HI R3, RZ, UR7, R10 ;  /* 0x00000007ff035c19 */ /* 0x000fce000801160a */
.L_x_8537:
[----:B------:R-:W-:Y:S05]  /*2a00*/  BSYNC B0 ;  /* 0x0000000000007941 */ /* 0x000fea0003800000 */
.L_x_8535:
[----:B------:R-:W-:-:S05]  /*2a10*/  IMAD R3, R3, UR15, R15 ;  /* 0x0000000f03037c24 */ /* 0x000fca000f8e020f */
[----:B------:R-:W-:Y:S02]  /*2a20*/  VIMNMX R4, R4, R3, !PT ;  /* 0x0000000304047248 */ /* 0x000fe40007fe0100 */
[----:B------:R-:W-:-:S07]  /*2a30*/  VIADDMNMX R0, R3, UR15, R0, PT ;  /* 0x0000000f03007c46 */ /* 0x000fce000b800100 */
.L_x_8534:
[C---:B------:R-:W-:Y:S01]  /*2a40*/  ISETP.GT.AND P1, PT, R4.reuse, 0x1, !P1 ;  /* 0x000000010400780c */ /* 0x040fe20004f24270 */
[----:B------:R-:W-:Y:S01]  /*2a50*/  ULDC UR10, c[0x0][0x988] ;  /* 0x00026200000a7ab9 */ /* 0x000fe20000000800 */
        /* <DEDUP_REMOVED lines=9> */
[----:B------:R-:W-:Y:S02]  /*2af0*/  FMNMX.FTZ R3, R20, R72, !PT ;  /* 0x0000004814037209 */ /* 0x000fe40007810000 */
[----:B------:R-:W-:-:S02]  /*2b00*/  FSEL R31, R31, -INF , !P1 ;  /* 0xff8000001f1f7808 */ /* 0x000fc40004800000 */
[----:B------:R-:W-:Y:S02]  /*2b10*/  ISETP.NE.AND P1, PT, R25, RZ, PT ;  /* 0x000000ff1900720c */ /* 0x000fe40003f25270 */
[----:B------:R-:W-:Y:S02]  /*2b20*/  ISETP.NE.AND P5, PT, R33, RZ, PT ;  /* 0x000000ff2100720c */ /* 0x000fe40003fa5270 */
        /* <DEDUP_REMOVED lines=53> */
[----:B------:R-:W-:Y:S01]  /*2e80*/  ISETP.NE.AND P2, PT, R53, RZ, PT ;  /* 0x000000ff3500720c */ /* 0x000fe20003f45270 */
[----:B------:R-:W2:Y:S01]  /*2e90*/  SHFL.BFLY PT, R3, R10, 0x2, 0x1f ;  /* 0x0c401f000a037f89 */ /* 0x000ea200000e0000 */
[----:B------:R-:W-:Y:S02]  /*2ea0*/  ISETP.LT.OR P1, PT, R0, 0x31, P1 ;  /* 0x000000310000780c */ /* 0x000fe40000f21670 */
[----:B------:R-:W-:Y:S02]  /*2eb0*/  ISETP.NE.AND P5, PT, R83, RZ, PT ;  /* 0x000000ff5300720c */ /* 0x000fe40003fa5270 */
[----:B------:R-:W-:Y:S02]  /*2ec0*/  FSEL R50, R50, -INF , !P1 ;  /* 0xff80000032327808 */ /* 0x000fe40004800000 */
[----:B------:R-:W-:-:S02]  /*2ed0*/  ISETP.NE.AND P1, PT, R79, RZ, PT ;  /* 0x000000ff4f00720c */ /* 0x000fc40003f25270 */
[C---:B------:R-:W-:Y:S02]  /*2ee0*/  ISETP.GT.AND P6, PT, R4.reuse, RZ, !P6 ;  /* 0x000000ff0400720c */ /* 0x040fe400077c4270 */
[----:B------:R-:W-:Y:S02]  /*2ef0*/  ISETP.GT.AND P1, PT, R4, 0x31, !P1 ;  /* 0x000000310400780c */ /* 0x000fe40004f24270 */
[C---:B------:R-:W-:Y:S02]  /*2f00*/  ISETP.LT.OR P6, PT, R0.reuse, 0x1, P6 ;  /* 0x000000010000780c */ /* 0x040fe400037c1670 */
[----:B------:R-:W-:Y:S02]  /*2f10*/  ISETP.LT.OR P1, PT, R0, 0x32, P1 ;  /* 0x000000320000780c */ /* 0x000fe40000f21670 */
[----:B------:R-:W-:Y:S02]  /*2f20*/  FSEL R26, R26, -INF , !P6 ;  /* 0xff8000001a1a7808 */ /* 0x000fe40007000000 */
[----:B------:R-:W-:-:S02]  /*2f30*/  FSEL R51, R51, -INF , !P1 ;  /* 0xff80000033337808 */ /* 0x000fc40004800000 */
[----:B------:R-:W-:Y:S02]  /*2f40*/  ISETP.NE.AND P1, PT, R49, RZ, PT ;  /* 0x000000ff3100720c */ /* 0x000fe40003f25270 */
[----:B------:R-:W-:Y:S02]  /*2f50*/  ISETP.NE.AND P6, PT, R85, RZ, PT ;  /* 0x000000ff5500720c */ /* 0x000fe40003fc5270 */
[----:B------:R-:W-:Y:S02]  /*2f60*/  ISETP.GT.AND P1, PT, R4, 0x38, !P1 ;  /* 0x000000380400780c */ /* 0x000fe40004f24270 */
[----:B--2---:R-:W-:Y:S02]  /*2f70*/  FMNMX.FTZ R14, R10, R3, !PT ;  /* 0x000000030a0e7209 */ /* 0x004fe40007810000 */
[----:B------:R-:W-:Y:S02]  /*2f80*/  ISETP.LT.OR P1, PT, R0, 0x39, P1 ;  /* 0x000000390000780c */ /* 0x000fe40000f21670 */
[----:B------:R-:W-:Y:S01]  /*2f90*/  ISETP.GT.AND P3, PT, R4, 0x51, !P3 ;  /* 0x000000510400780c */ /* 0x000fe20005f64270 */
[----:B------:R-:W2:Y:S01]  /*2fa0*/  SHFL.BFLY PT, R3, R14, 0x1, 0x1f ;  /* 0x0c201f000e037f89 */ /* 0x000ea200000e0000 */
[----:B------:R-:W-:-:S02]  /*2fb0*/  FSEL R54, R54, -INF , !P1 ;  /* 0xff80000036367808 */ /* 0x000fc40004800000 */
[----:B------:R-:W-:Y:S02]  /*2fc0*/  ISETP.NE.AND P1, PT, R81, RZ, PT ;  /* 0x000000ff5100720c */ /* 0x000fe40003f25270 */
[C---:B------:R-:W-:Y:S02]  /*2fd0*/  ISETP.GT.AND P4, PT, R4.reuse, 0x58, !P4 ;  /* 0x000000580400780c */ /* 0x040fe40006784270 */
[----:B------:R-:W-:Y:S02]  /*2fe0*/  ISETP.GT.AND P1, PT, R4, 0x39, !P1 ;  /* 0x000000390400780c */ /* 0x000fe40004f24270 */
[C---:B------:R-:W-:Y:S02]  /*2ff0*/  ISETP.LT.OR P3, PT, R0.reuse, 0x52, P3 ;  /* 0x000000520000780c */ /* 0x040fe40001f61670 */
[C---:B------:R-:W-:Y:S02]  /*3000*/  ISETP.LT.OR P1, PT, R0.reuse, 0x3a, P1 ;  /* 0x0000003a0000780c */ /* 0x040fe40000f21670 */
[----:B------:R-:W-:-:S02]  /*3010*/  ISETP.LT.OR P4, PT, R0, 0x59, P4 ;  /* 0x000000590000780c */ /* 0x000fc40002781670 */
[----:B------:R-:W-:Y:S02]  /*3020*/  FSEL R55, R55, -INF , !P1 ;  /* 0xff80000037377808 */ /* 0x000fe40004800000 */
[----:B------:R-:W-:Y:S02]  /*3030*/  ISETP.GT.AND P1, PT, R4, 0x40, !P2 ;  /* 0x000000400400780c */ /* 0x000fe40005724270 */
[----:B------:R-:W-:Y:S02]  /*3040*/  ISETP.NE.AND P2, PT, R61, RZ, PT ;  /* 0x000000ff3d00720c */ /* 0x000fe40003f45270 */
[----:B------:R-:W-:Y:S02]  /*3050*/  ISETP.LT.OR P1, PT, R0, 0x41, P1 ;  /* 0x000000410000780c */ /* 0x000fe40000f21670 */
[----:B------:R-:W-:Y:S02]  /*3060*/  ISETP.GT.AND P2, PT, R4, 0x50, !P2 ;  /* 0x000000500400780c */ /* 0x000fe40005744270 */
[----:B------:R-:W-:-:S02]  /*3070*/  FSEL R58, R58, -INF , !P1 ;  /* 0xff8000003a3a7808 */ /* 0x000fc40004800000 */
[----:B------:R-:W-:Y:S02]  /*3080*/  ISETP.GT.AND P1, PT, R4, 0x41, !P5 ;  /* 0x000000410400780c */ /* 0x000fe40006f24270 */
[----:B--2---:R-:W-:Y:S02]  /*3090*/  FMNMX.FTZ R3, R14, R3, !PT ;  /* 0x000000030e037209 */ /* 0x004fe40007810000 */
[----:B------:R-:W-:Y:S02]  /*30a0*/  ISETP.LT.OR P1, PT, R0, 0x42, P1 ;  /* 0x000000420000780c */ /* 0x000fe40000f21670 */
[----:B------:R-:W-:Y:S01]  /*30b0*/  ISETP.NE.AND P5, PT, R57, RZ, PT ;  /* 0x000000ff3900720c */ /* 0x000fe20003fa5270 */
[----:B------:R-:W-:Y:S01]  /*30c0*/  FMUL.FTZ R13, R3, UR10 ;  /* 0x0000000a030d7c20 */ /* 0x000fe20008410000 */
[----:B------:R-:W-:Y:S02]  /*30d0*/  FSEL R59, R59, -INF , !P1 ;  /* 0xff8000003b3b7808 */ /* 0x000fe40004800000 */
[----:B------:R-:W-:-:S02]  /*30e0*/  FSETP.NEU.FTZ.AND P1, PT, R3, -INF , PT ;  /* 0xff8000000300780b */ /* 0x000fc40003f3d000 */
[----:B------:R-:W-:Y:S02]  /*30f0*/  ISETP.LT.OR P2, PT, R0, 0x51, P2 ;  /* 0x000000510000780c */ /* 0x000fe40001741670 */
[----:B------:R-:W-:Y:S02]  /*3100*/  FSEL R15, R13, RZ, P1 ;  /* 0x000000ff0d0f7208 */ /* 0x000fe40000800000 */
[----:B------:R-:W-:Y:S02]  /*3110*/  FMNMX.FTZ R13, R26, R27, !PT ;  /* 0x0000001b1a0d7209 */ /* 0x000fe40007810000 */
[----:B------:R-:W-:Y:S01]  /*3120*/  ISETP.GT.AND P1, PT, R4, 0x48, !P5 ;  /* 0x000000480400780c */ /* 0x000fe20006f24270 */
        /* <DEDUP_REMOVED lines=8> */
[----:B------:R-:W-:Y:S01]  /*31b0*/  FFMA.FTZ R33, R78, UR10, -R15 ;  /* 0x0000000a4e217c23 */ /* 0x000fe2000801080f */
[----:B------:R-:W-:-:S02]  /*31c0*/  FMNMX.FTZ R10, R34, R13, !PT ;  /* 0x0000000d220a7209 */ /* 0x000fc40007810000 */
[----:B------:R-:W-:Y:S01]  /*31d0*/  ISETP.GT.AND P1, PT, R4, 0x49, !P6 ;  /* 0x000000490400780c */ /* 0x000fe20007724270 */
[----:B------:R-:W3:Y:S01]  /*31e0*/  MUFU.EX2 R20, R20 ;  /* 0x0000001400147308 */ /* 0x000ee20000000800 */
[----:B------:R-:W-:Y:S01]  /*31f0*/  FMNMX.FTZ R13, R35, R10, !PT ;  /* 0x0000000a230d7209 */ /* 0x000fe20007810000 */
[--C-:B--2---:R-:W-:Y:S01]  /*3200*/  FFMA.FTZ R14, R76, UR10, -R15.reuse ;  /* 0x0000000a4c0e7c23 */ /* 0x104fe2000801080f */
[----:B------:R-:W-:Y:S01]  /*3210*/  ISETP.NE.AND P5, PT, R24, RZ, PT ;  /* 0x000000ff1800720c */ /* 0x000fe20003fa5270 */
[--C-:B------:R-:W-:Y:S01]  /*3220*/  FFMA.FTZ R24, R28, UR10, -R15.reuse ;  /* 0x0000000a1c187c23 */ /* 0x100fe2000801080f */
[----:B------:R-:W-:Y:S01]  /*3230*/  FMNMX.FTZ R10, R38, R13, !PT ;  /* 0x0000000d260a7209 */ /* 0x000fe20007810000 */
[--C-:B------:R-:W-:Y:S01]  /*3240*/  FFMA.FTZ R28, R32, UR10, -R15.reuse ;  /* 0x0000000a201c7c23 */ /* 0x100fe2000801080f */
[----:B------:R-:W-:Y:S01]  /*3250*/  ISETP.LT.OR P1, PT, R0, 0x4a, P1 ;  /* 0x0000004a0000780c */ /* 0x000fe20000f21670 */
[----:B------:R2:W-:Y:S01]  /*3260*/  MUFU.EX2 R29, R14 ;  /* 0x0000000e001d7308 */ /* 0x0005e20000000800 */
[----:B------:R-:W-:Y:S01]  /*3270*/  FMNMX.FTZ R13, R39, R10, !PT ;  /* 0x0000000a270d7209 */ /* 0x000fe20007810000 */
[--C-:B------:R-:W-:Y:S01]  /*3280*/  FFMA.FTZ R32, R36, UR10, -R15.reuse ;  /* 0x0000000a24207c23 */ /* 0x100fe2000801080f */
[----:B------:R-:W-:Y:S01]  /*3290*/  ISETP.GT.AND P5, PT, R4, 0x59, !P5 ;  /* 0x000000590400780c */ /* 0x000fe20006fa4270 */
[--C-:B------:R-:W-:Y:S01]  /*32a0*/  FFMA.FTZ R36, R48, UR10, -R15.reuse ;  /* 0x0000000a30247c23 */ /* 0x100fe2000801080f */
[----:B------:R-:W-:Y:S01]  /*32b0*/  FMNMX.FTZ R10, R42, R13, !PT ;  /* 0x0000000d2a0a7209 */ /* 0x000fe20007810000 */
[--C-:B------:R-:W-:Y:S01]  /*32c0*/  FFMA.FTZ R48, R56, UR10, -R15.reuse ;  /* 0x0000000a38307c23 */ /* 0x100fe2000801080f */
[----:B------:R-:W-:Y:S01]  /*32d0*/  FSEL R63, R63, -INF , !P1 ;  /* 0xff8000003f3f7808 */ /* 0x000fe20004800000 */
[----:B------:R-:W-:Y:S01]  /*32e0*/  MUFU.EX2 R24, R24 ;  /* 0x0000001800187308 */ /* 0x000fe20000000800 */
[----:B------:R-:W-:Y:S01]  /*32f0*/  FMNMX.FTZ R13, R43, R10, !PT ;  /* 0x0000000a2b0d7209 */ /* 0x000fe20007810000 */
[--C-:B--2---:R-:W-:Y:S01]  /*3300*/  FFMA.FTZ R14, R80, UR10, -R15.reuse ;  /* 0x0000000a500e7c23 */ /* 0x104fe2000801080f */
[----:B------:R-:W-:Y:S01]  /*3310*/  FSEL R66, R66, -INF , !P2 ;  /* 0xff80000042427808 */ /* 0x000fe20005000000 */
[----:B------:R-:W-:Y:S01]  /*3320*/  FFMA.FTZ R56, R92, UR10, -R15 ;  /* 0x0000000a5c387c23 */ /* 0x000fe2000801080f */
[----:B------:R-:W-:-:S02]  /*3330*/  FMNMX.FTZ R10, R46, R13, !PT ;  /* 0x0000000d2e0a7209 */ /* 0x000fc40007810000 */
[----:B------:R-:W-:Y:S01]  /*3340*/  FSEL R67, R67, -INF , !P3 ;  /* 0xff80000043437808 */ /* 0x000fe20005800000 */
[----:B------:R2:W-:Y:S01]  /*3350*/  MUFU.EX2 R37, R14 ;  /* 0x0000000e00257308 */ /* 0x0005e20000000800 */
[----:B------:R-:W-:Y:S02]  /*3360*/  FMNMX.FTZ R13, R47, R10, !PT ;  /* 0x0000000a2f0d7209 */ /* 0x000fe40007810000 */
[----:B------:R-:W-:Y:S02]  /*3370*/  ISETP.LT.OR P5, PT, R0, 0x5a, P5 ;  /* 0x0000005a0000780c */ /* 0x000fe40002fa1670 */
[----:B------:R-:W-:Y:S02]  /*3380*/  FMNMX.FTZ R10, R50, R13, !PT ;  /* 0x0000000d320a7209 */ /* 0x000fe40007810000 */
[----:B------:R-:W-:Y:S01]  /*3390*/  FSEL R70, R70, -INF , !P4 ;  /* 0xff80000046467808 */ /* 0x000fe20006000000 */
[----:B------:R-:W4:Y:S01]  /*33a0*/  MUFU.EX2 R25, R25 ;  /* 0x0000001900197308 */ /* 0x000f220000000800 */
[----:B------:R-:W-:Y:S01]  /*33b0*/  FMNMX.FTZ R13, R51, R10, !PT ;  /* 0x0000000a330d7209 */ /* 0x000fe20007810000 */
[----:B--2---:R-:W-:Y:S01]  /*33c0*/  FFMA.FTZ R14, R84, UR10, -R15 ;  /* 0x0000000a540e7c23 */ /* 0x004fe2000801080f */
[----:B------:R-:W-:-:S02]  /*33d0*/  FSEL R71, R71, -INF , !P5 ;  /* 0xff80000047477808 */ /* 0x000fc40006800000 */
[----:B------:R-:W-:Y:S02]  /*33e0*/  FMNMX.FTZ R10, R54, R13, !PT ;  /* 0x0000000d360a7209 */ /* 0x000fe40007810000 */
[----:B---3--:R-:W-:Y:S01]  /*33f0*/  F2FP.BF16.F32.PACK_AB R152, R21, R20 ;  /* 0x000000141598723e */ /* 0x008fe200000010ff */
[----:B------:R2:W-:Y:S01]  /*3400*/  MUFU.EX2 R45, R14 ;  /* 0x0000000e002d7308 */ /* 0x0005e20000000800 */
[----:B------:R-:W-:-:S04]  /*3410*/  FMNMX.FTZ R13, R55, R10, !PT ;  /* 0x0000000a370d7209 */ /* 0x000fc80007810000 */
[----:B------:R-:W-:-:S03]  /*3420*/  FMNMX.FTZ R10, R58, R13, !PT ;  /* 0x0000000d3a0a7209 */ /* 0x000fc60007810000 */
[----:B------:R-:W3:Y:S01]  /*3430*/  MUFU.EX2 R28, R28 ;  /* 0x0000001c001c7308 */ /* 0x000ee20000000800 */
[----:B------:R-:W-:Y:S01]  /*3440*/  FMNMX.FTZ R13, R59, R10, !PT ;  /* 0x0000000a3b0d7209 */ /* 0x000fe20007810000 */
[--C-:B------:R-:W-:Y:S01]  /*3450*/  FFMA.FTZ R10, R40, UR10, -R15.reuse ;  /* 0x0000000a280a7c23 */ /* 0x100fe2000801080f */
[--C-:B------:R-:W-:Y:S01]  /*3460*/  FFMA.FTZ R40, R52, UR10, -R15.reuse ;  /* 0x0000000a34287c23 */ /* 0x100fe2000801080f */
[--C-:B--2---:R-:W-:Y:S01]  /*3470*/  FFMA.FTZ R14, R60, UR10, -R15.reuse ;  /* 0x0000000a3c0e7c23 */ /* 0x104fe2000801080f */
[----:B------:R-:W-:Y:S01]  /*3480*/  FMNMX.FTZ R4, R62, R13, !PT ;  /* 0x0000000d3e047209 */ /* 0x000fe20007810000 */
[----:B------:R-:W-:Y:S01]  /*3490*/  FFMA.FTZ R52, R90, UR10, -R15 ;  /* 0x0000000a5a347c23 */ /* 0x000fe2000801080f */
[----:B----4-:R-:W-:Y:S01]  /*34a0*/  F2FP.BF16.F32.PACK_AB R154, R25, R24 ;  /* 0x00000018199a723e */ /* 0x010fe200000010ff */
[----:B------:R2:W-:Y:S01]  /*34b0*/  MUFU.EX2 R160, R10 ;  /* 0x0000000a00a07308 */ /* 0x0005e20000000800 */
[----:B------:R-:W-:-:S04]  /*34c0*/  FMNMX.FTZ R13, R63, R4, !PT ;  /* 0x000000043f0d7209 */ /* 0x000fc80007810000 */
[----:B------:R-:W-:-:S03]  /*34d0*/  FMNMX.FTZ R4, R66, R13, !PT ;  /* 0x0000000d42047209 */ /* 0x000fc60007810000 */
[----:B------:R-:W-:Y:S01]  /*34e0*/  MUFU.EX2 R57, R52 ;  /* 0x0000003400397308 */ /* 0x000fe20000000800 */
[----:B------:R-:W-:Y:S01]  /*34f0*/  FMNMX.FTZ R13, R67, R4, !PT ;  /* 0x00000004430d7209 */ /* 0x000fe20007810000 */
[--C-:B--2---:R-:W-:Y:S01]  /*3500*/  FFMA.FTZ R10, R82, UR10, -R15.reuse ;  /* 0x0000000a520a7c23 */ /* 0x104fe2000801080f */
[--C-:B------:R-:W-:Y:S01]  /*3510*/  FFMA.FTZ R4, R44, UR10, -R15.reuse ;  /* 0x0000000a2c047c23 */ /* 0x100fe2000801080f */
[----:B------:R-:W-:Y:S01]  /*3520*/  FFMA.FTZ R44, R86, UR10, -R15 ;  /* 0x0000000a562c7c23 */ /* 0x000fe2000801080f */
[----:B------:R-:W-:Y:S02]  /*3530*/  FMNMX.FTZ R0, R70, R13, !PT ;  /* 0x0000000d46007209 */ /* 0x000fe40007810000 */
[----:B---3--:R-:W-:Y:S01]  /*3540*/  F2FP.BF16.F32.PACK_AB R156, R29, R28 ;  /* 0x0000001c1d9c723e */ /* 0x008fe200000010ff */
[----:B------:R-:W-:Y:S01]  /*3550*/  MUFU.EX2 R41, R10 ;  /* 0x0000000a00297308 */ /* 0x000fe20000000800 */
[----:B------:R-:W-:-:S05]  /*3560*/  FMNMX.FTZ R0, R71, R0, !PT ;  /* 0x0000000047007209 */ /* 0x000fca0007810000 */
[----:B------:R-:W2:Y:S02]  /*3570*/  SHFL.BFLY PT, R13, R0, 0x2, 0x1f ;  /* 0x0c401f00000d7f89 */ /* 0x000ea400000e0000 */
[----:B------:R3:W-:Y:S08]  /*3580*/  MUFU.EX2 R49, R44 ;  /* 0x0000002c00317308 */ /* 0x0007f00000000800 */
[----:B------:R-:W-:Y:S01]  /*3590*/  MUFU.EX2 R32, R32 ;  /* 0x0000002000207308 */ /* 0x000fe20000000800 */
[----:B---3--:R-:W-:-:S07]  /*35a0*/  FFMA.FTZ R44, R64, UR10, -R15 ;  /* 0x0000000a402c7c23 */ /* 0x008fce000801080f */
[----:B------:R-:W3:Y:S01]  /*35b0*/  MUFU.EX2 R33, R33 ;  /* 0x0000002100217308 */ /* 0x000ee20000000800 */
[----:B--2---:R-:W-:Y:S01]  /*35c0*/  FMNMX.FTZ R13, R0, R13, !PT ;  /* 0x0000000d000d7209 */ /* 0x004fe20007810000 */
[----:B------:R-:W-:-:S06]  /*35d0*/  FFMA.FTZ R0, R88, UR10, -R15 ;  /* 0x0000000a58007c23 */ /* 0x000fcc000801080f */
[----:B------:R-:W2:Y:S01]  /*35e0*/  MUFU.EX2 R4, R4 ;  /* 0x0000000400047308 */ /* 0x000ea20000000800 */
[----:B------:R-:W4:Y:S07]  /*35f0*/  SHFL.BFLY PT, R10, R13, 0x1, 0x1f ;  /* 0x0c201f000d0a7f89 */ /* 0x000f2e00000e0000 */
[----:B------:R5:W-:Y:S01]  /*3600*/  MUFU.EX2 R53, R0 ;  /* 0x0000000000357308 */ /* 0x000be20000000800 */
[----:B---3--:R-:W-:-:S07]  /*3610*/  F2FP.BF16.F32.PACK_AB R158, R33, R32 ;  /* 0x00000020219e723e */ /* 0x008fce00000010ff */
[----:B------:R-:W-:Y:S01]  /*3620*/  MUFU.EX2 R61, R56 ;  /* 0x00000038003d7308 */ /* 0x000fe20000000800 */
[----:B--2---:R-:W-:-:S07]  /*3630*/  F2FP.BF16.F32.PACK_AB R162, R41, R4 ;  /* 0x0000000429a2723e */ /* 0x004fce00000010ff */
[----:B------:R-:W-:Y:S01]  /*3640*/  MUFU.EX2 R36, R36 ;  /* 0x0000002400247308 */ /* 0x000fe20000000800 */
[----:B----4-:R-:W-:Y:S01]  /*3650*/  FMNMX.FTZ R10, R13, R10, !PT ;  /* 0x0000000a0d0a7209 */ /* 0x010fe20007810000 */
[--C-:B------:R-:W-:Y:S01]  /*3660*/  FFMA.FTZ R13, R68, UR10, -R15.reuse ;  /* 0x0000000a440d7c23 */ /* 0x100fe2000801080f */
[----:B------:R-:W-:Y:S02]  /*3670*/  FFMA.FTZ R15, R94, UR10, -R15 ;  /* 0x0000000a5e0f7c23 */ /* 0x000fe4000801080f */
[C---:B------:R-:W-:Y:S01]  /*3680*/  FSETP.NEU.FTZ.AND P1, PT, R10.reuse, -INF , PT ;  /* 0xff8000000a00780b */ /* 0x040fe20003f3d000 */
[----:B-----5:R-:W-:Y:S02]  /*3690*/  FMUL.FTZ R0, R10, UR10 ;  /* 0x0000000a0a007c20 */ /* 0x020fe40008410000 */
[----:B------:R2:W-:Y:S03]  /*36a0*/  MUFU.EX2 R174, R15 ;  /* 0x0000000f00ae7308 */ /* 0x0005e60000000800 */
[----:B------:R-:W-:-:S05]  /*36b0*/  FSEL R0, R0, RZ, P1 ;  /* 0x000000ff00007208 */ /* 0x000fca0000800000 */
[----:B------:R-:W-:Y:S01]  /*36c0*/  MUFU.EX2 R40, R40 ;  /* 0x0000002800287308 */ /* 0x000fe20000000800 */
[--C-:B------:R-:W-:Y:S01]  /*36d0*/  FFMA.FTZ R26, R26, UR10, -R0.reuse ;  /* 0x0000000a1a1a7c23 */ /* 0x100fe20008010800 */
[--C-:B------:R-:W-:Y:S01]  /*36e0*/  FFMA.FTZ R27, R27, UR10, -R0.reuse ;  /* 0x0000000a1b1b7c23 */ /* 0x100fe20008010800 */
[--C-:B------:R-:W-:Y:S01]  /*36f0*/  FFMA.FTZ R30, R30, UR10, -R0.reuse ;  /* 0x0000000a1e1e7c23 */ /* 0x100fe20008010800 */
[--C-:B------:R-:W-:Y:S01]  /*3700*/  FFMA.FTZ R31, R31, UR10, -R0.reuse ;  /* 0x0000000a1f1f7c23 */ /* 0x100fe20008010800 */
[----:B--2---:R-:W-:Y:S01]  /*3710*/  FADD.FTZ R15, R20, R21 ;  /* 0x00000015140f7221 */ /* 0x004fe20000010000 */
        /* <DEDUP_REMOVED lines=25> */
[--C-:B------:R-:W-:Y:S01]  /*38b0*/  FFMA.FTZ R66, R66, UR10, -R0.reuse ;  /* 0x0000000a42427c23 */ /* 0x100fe20008010800 */
[----:B------:R-:W4:Y:S01]  /*38c0*/  MUFU.EX2 R31, R31 ;  /* 0x0000001f001f7308 */ /* 0x000f220000000800 */
[----:B--2---:R-:W-:Y:S01]  /*38d0*/  FADD.FTZ R15, R26, R27 ;  /* 0x0000001b1a0f7221 */ /* 0x004fe20000010000 */
[----:B------:R-:W-:Y:S01]  /*38e0*/  FADD.FTZ R56, R160, R65 ;  /* 0x00000041a0387221 */ /* 0x000fe20000010000 */
[--C-:B------:R-:W-:Y:S01]  /*38f0*/  FFMA.FTZ R67, R67, UR10, -R0.reuse ;  /* 0x0000000a43437c23 */ /* 0x100fe20008010800 */
[--C-:B------:R-:W-:Y:S01]  /*3900*/  FFMA.FTZ R70, R70, UR10, -R0.reuse ;  /* 0x0000000a46467c23 */ /* 0x100fe20008010800 */
[----:B------:R-:W-:Y:S01]  /*3910*/  FFMA.FTZ R0, R71, UR10, -R0 ;  /* 0x0000000a47007c23 */ /* 0x000fe20008010800 */
[C---:B------:R-:W-:Y:S01]  /*3920*/  FADD.FTZ R65, R37.reuse, R56 ;  /* 0x0000003825417221 */ /* 0x040fe20000010000 */
        /* <DEDUP_REMOVED lines=9> */
[C---:B----4-:R-:W-:Y:S01]  /*39c0*/  FADD.FTZ R15, R31.reuse, R52 ;  /* 0x000000341f0f7221 */ /* 0x050fe20000010000 */
[----:B------:R-:W-:Y:S01]  /*39d0*/  FADD.FTZ R56, R36, R65 ;  /* 0x0000004124387221 */ /* 0x000fe20000010000 */
[----:B------:R-:W-:-:S03]  /*39e0*/  F2FP.BF16.F32.PACK_AB R155, R31, R30 ;  /* 0x0000001e1f9b723e */ /* 0x000fc600000010ff */
[----:B------:R-:W-:Y:S02]  /*39f0*/  FADD.FTZ R65, R45, R56 ;  /* 0x000000382d417221 */ /* 0x000fe40000010000 */
[----:B------:R-:W4:Y:S01]  /*3a00*/  MUFU.EX2 R38, R38 ;  /* 0x0000002600267308 */ /* 0x000f220000000800 */
[----:B--2---:R-:W-:Y:S01]  /*3a10*/  FADD.FTZ R52, R34, R15 ;  /* 0x0000000f22347221 */ /* 0x004fe20000010000 */
[----:B------:R-:W-:-:S04]  /*3a20*/  FADD.FTZ R56, R40, R65 ;  /* 0x0000004128387221 */ /* 0x000fc80000010000 */
[----:B------:R-:W-:Y:S02]  /*3a30*/  FADD.FTZ R65, R49, R56 ;  /* 0x0000003831417221 */ /* 0x000fe40000010000 */
[----:B------:R-:W2:Y:S01]  /*3a40*/  MUFU.EX2 R39, R39 ;  /* 0x0000002700277308 */ /* 0x000ea20000000800 */
[C---:B---3--:R-:W-:Y:S01]  /*3a50*/  FADD.FTZ R15, R35.reuse, R52 ;  /* 0x00000034230f7221 */ /* 0x048fe20000010000 */
[----:B------:R-:W-:-:S06]  /*3a60*/  F2FP.BF16.F32.PACK_AB R157, R35, R34 ;  /* 0x00000022239d723e */ /* 0x000fcc00000010ff */
[----:B------:R-:W3:Y:S01]  /*3a70*/  MUFU.EX2 R42, R42 ;  /* 0x0000002a002a7308 */ /* 0x000ee20000000800 */
[----:B----4-:R-:W-:-:S07]  /*3a80*/  FADD.FTZ R52, R38, R15 ;  /* 0x0000000f26347221 */ /* 0x010fce0000010000 */
[----:B------:R-:W4:Y:S01]  /*3a90*/  MUFU.EX2 R43, R43 ;  /* 0x0000002b002b7308 */ /* 0x000f220000000800 */
[C---:B--2---:R-:W-:Y:S01]  /*3aa0*/  FADD.FTZ R15, R39.reuse, R52 ;  /* 0x00000034270f7221 */ /* 0x044fe20000010000 */
[----:B------:R-:W-:-:S06]  /*3ab0*/  F2FP.BF16.F32.PACK_AB R159, R39, R38 ;  /* 0x00000026279f723e */ /* 0x000fcc00000010ff */
[----:B------:R-:W2:Y:S01]  /*3ac0*/  MUFU.EX2 R46, R46 ;  /* 0x0000002e002e7308 */ /* 0x000ea20000000800 */
[----:B---3--:R-:W-:-:S07]  /*3ad0*/  FADD.FTZ R52, R42, R15 ;  /* 0x0000000f2a347221 */ /* 0x008fce0000010000 */
[----:B------:R-:W3:Y:S01]  /*3ae0*/  MUFU.EX2 R47, R47 ;  /* 0x0000002f002f7308 */ /* 0x000ee20000000800 */
[C---:B----4-:R-:W-:Y:S01]  /*3af0*/  FADD.FTZ R15, R43.reuse, R52 ;  /* 0x000000342b0f7221 */ /* 0x050fe20000010000 */
[----:B------:R-:W-:-:S06]  /*3b00*/  F2FP.BF16.F32.PACK_AB R161, R43, R42 ;  /* 0x0000002a2ba1723e */ /* 0x000fcc00000010ff */
        /* <DEDUP_REMOVED lines=11> */
[----:B---3--:R-:W-:Y:S01]  /*3bc0*/  FADD.FTZ R52, R48, R65 ;  /* 0x0000004130347221 */ /* 0x008fe20000010000 */
[----:B------:R-:W-:-:S03]  /*3bd0*/  F2FP.BF16.F32.PACK_AB R168, R53, R48 ;  /* 0x0000003035a8723e */ /* 0x000fc600000010ff */
[----:B------:R-:W-:-:S03]  /*3be0*/  FADD.FTZ R21, R53, R52 ;  /* 0x0000003435157221 */ /* 0x000fc60000010000 */
        /* <DEDUP_REMOVED lines=24> */
[----:B---3--:R-:W-:-:S04]  /*3d70*/  FADD.FTZ R21, R13, R20 ;  /* 0x000000140d157221 */ /* 0x008fc80000010000 */
[C---:B------:R-:W-:Y:S01]  /*3d80*/  FADD.FTZ R4, R174.reuse, R21 ;  /* 0x00000015ae047221 */ /* 0x040fe20000010000 */
[----:B------:R-:W-:Y:S02]  /*3d90*/  F2FP.BF16.F32.PACK_AB R174, R174, R13 ;  /* 0x0000000daeae723e */ /* 0x000fe400000010ff */
[----:B------:R-:W3:Y:S01]  /*3da0*/  MUFU.EX2 R70, R70 ;  /* 0x0000004600467308 */ /* 0x000ee20000000800 */
[----:B----4-:R-:W-:-:S07]  /*3db0*/  FADD.FTZ R14, R66, R15 ;  /* 0x0000000f420e7221 */ /* 0x010fce0000010000 */
[----:B------:R3:W4:Y:S01]  /*3dc0*/  MUFU.EX2 R175, R0 ;  /* 0x0000000000af7308 */ /* 0x0007220000000800 */
[C---:B--2---:R-:W-:Y:S01]  /*3dd0*/  FADD.FTZ R13, R67.reuse, R14 ;  /* 0x0000000e430d7221 */ /* 0x044fe20000010000 */
[----:B------:R-:W-:-:S03]  /*3de0*/  F2FP.BF16.F32.PACK_AB R173, R67, R66 ;  /* 0x0000004243ad723e */ /* 0x000fc600000010ff */
[----:B---3--:R-:W-:-:S04]  /*3df0*/  FADD.FTZ R0, R70, R13 ;  /* 0x0000000d46007221 */ /* 0x008fc80000010000 */
[C---:B----4-:R-:W-:Y:S01]  /*3e00*/  FADD.FTZ R0, R175.reuse, R0 ;  /* 0x00000000af007221 */ /* 0x050fe20000010000 */
[----:B------:R-:W-:Y:S01]  /*3e10*/  F2FP.BF16.F32.PACK_AB R175, R175, R70 ;  /* 0x00000046afaf723e */ /* 0x000fe200000010ff */
[----:B------:R-:W-:Y:S06]  /*3e20*/  @!P0 BRA `(.L_x_8538) ;  /* 0x0000000000048947 */ /* 0x000fec0003800000 */
[----:B------:R-:W-:Y:S01]  /*3e30*/  BPT.TRAP 0x1 ;  /* 0x000000040000795c */ /* 0x000fe20000300000 */
.L_x_8538:
[----:B------:R2:W3:Y:S01]  /*3e40*/  SYNCS.PHASECHK.TRANS64.TRYWAIT P1, [UR21+0x22850], R11 ;  /* 0x0228500bff0075a7 */ /* 0x0004e20008020155 */
[----:B------:R-:W-:Y:S05]  /*3e50*/  @!P0 BRA `(.L_x_8539) ;  /* 0x0000000000048947 */ /* 0x000fea0003800000 */
[----:B------:R-:W-:Y:S01]  /*3e60*/  BPT.TRAP 0x1 ;  /* 0x000000040000795c */ /* 0x000fe20000300000 */
.L_x_8539:
[----:B---3--:R-:W-:Y:S05]  /*3e70*/  @P1 BRA `(.L_x_8540) ;  /* 0x0000000000081947 */ /* 0x008fea0003800000 */
[----:B------:R-:W3:Y:S02]  /*3e80*/  SYNCS.PHASECHK.TRANS64.TRYWAIT P1, [UR21+0x22850], R11 ;  /* 0x0228500bff0075a7 */ /* 0x000ee40008020155 */
[----:B---3--:R-:W-:Y:S05]  /*3e90*/  @!P1 BRA `(.L_x_8541) ;  /* 0x000000d8000c9947 */ /* 0x008fea0003800000 */
.L_x_8540:
[----:B------:R4:W-:Y:S01]  /*3ea0*/  BAR.SYNC.DEFER_BLOCKING R9, 0x100 ;  /* 0x000400090000751d */ /* 0x0009e20000010000 */
[----:B------:R-:W-:-:S04]  /*3eb0*/  UIADD3 UR6, UR46, 0x400, URZ ;  /* 0x000004002e067890 */ /* 0x000fc8000fffe03f */
[----:B------:R-:W-:Y:S01]  /*3ec0*/  USHF.R.U32.HI UR6, URZ, 0x4, UR6 ;  /* 0x000000043f067899 */ /* 0x000fe20008011606 */
[----:B------:R-:W-:Y:S01]  /*3ed0*/  UMOV UR7, 0x40000040 ;  /* 0x4000004000077882 */ /* 0x000fe20000000000 */
[----:B------:R-:W5:Y:S02]  /*3ee0*/  S2R R13, SR_TID.X ;  /* 0x00000000000d7919 */ /* 0x000f640000002100 */
[----:B------:R-:W-:Y:S01]  /*3ef0*/  ULOP3.LUT UR6, UR6, 0x3fff, URZ, 0xc0, !UPT ;  /* 0x00003fff06067892 */ /* 0x000fe2000f8ec03f */
[----:B----4-:R-:W-:-:S03]  /*3f00*/  IMAD.IADD R9, R17, 0x1, -R12 ;  /* 0x0000000111097824 */ /* 0x010fc600078e0a0c */
[----:B------:R-:W-:Y:S01]  /*3f10*/  ULOP3.LUT UR21, UR6, 0x3000000, URZ, 0xfc, !UPT ;  /* 0x0300000006157892 */ /* 0x000fe2000f8efc3f */
[----:B------:R-:W-:-:S03]  /*3f20*/  VIADD R12, R9, UR42 ;  /* 0x0000002a090c7c36 */ /* 0x000fc60008000000 */
[----:B------:R-:W-:Y:S01]  /*3f30*/  UIMAD UR11, UR39, 0xc00, UR21 ;  /* 0x00000c00270b78a4 */ /* 0x000fe2000f8e0215 */
[----:B------:R-:W-:-:S06]  /*3f40*/  WARPGROUP.ARRIVE ;  /* 0x00000000000079c5 */ /* 0x000fcc0000000000 */
[----:B------:R-:W-:Y:S02]  /*3f50*/  UMOV UR6, UR11 ;  /* 0x0000000b00067c82 */ /* 0x000fe40008000000 */
[----:B------:R-:W-:Y:S01]  /*3f60*/  HGMMA.64x256x16.F32.BF16 R24, R152, gdesc[UR4].tnspB, RZ, !UPT, gsb0 ;  /* 0x43e0000498187df0 */ /* 0x000fe2000c0018ff */
[----:B------:R-:W-:Y:S01]  /*3f70*/  UIADD3 UR6, UR11, 0x80, URZ ;  /* 0x000000800b067890 */ /* 0x000fe2000fffe03f */
[----:B------:R-:W-:Y:S01]  /*3f80*/  UMOV UR7, 0x40000040 ;  /* 0x4000004000077882 */ /* 0x000fe20000000000 */
[----:B-----5:R-:W-:-:S13]  /*3f90*/  LOP3.LUT P1, RZ, R13, 0x7f, RZ, 0xc0, !PT ;  /* 0x0000007f0dff7812 */ /* 0x020fda000782c0ff */
[----:B---3--:R-:W-:-:S05]  /*3fa0*/  @!P1 VIADD R8, R8, 0x22860 ;  /* 0x0002286008089836 */ /* 0x008fca0000000000 */
[----:B------:R-:W-:Y:S01]  /*3fb0*/  @!P1 PRMT R8, RZ, 0x654, R8 ;  /* 0x00000654ff089816 */ /* 0x000fe20000000008 */
[----:B------:R-:W-:Y:S02]  /*3fc0*/  WARPGROUP.DEPBAR.LE gsb0, 0x0 ;  /* 0x00008000000079c5 */ /* 0x000fe40000010000 */
        /* <DEDUP_REMOVED lines=26> */
[----:B------:R-:W-:-:S13]  /*4170*/  R2UR UR6, R12 ;  /* 0x000000000c0672ca */ /* 0x000fda00000e0000 */
[----:B------:R-:W-:Y:S01]  /*4180*/  UIADD3 UR14, UR6, UR14, URZ ;  /* 0x0000000e060e7290 */ /* 0x000fe2000fffe03f */
[----:B------:R-:W-:Y:S02]  /*4190*/  WARPGROUP.DEPBAR.LE gsb0, 0x0 ;  /* 0x00008000000079c5 */ /* 0x000fe40000010000 */
[----:B------:R3:W-:Y:S01]  /*41a0*/  @!P1 SYNCS.ARRIVE.TRANS64.RED.A1T0 RZ, [R8+URZ], RZ ;  /* 0x000000ff08ff99a7 */ /* 0x0007e2000810043f */
[----:B------:R-:W-:Y:S01]  /*41b0*/  PLOP3.LUT P1, PT, PT, PT, UP0, 0x40, 0x0 ;  /* 0x000000000000781c */ /* 0x000fe20003f2e808 */
[----:B---3--:R-:W-:-:S12]  /*41c0*/  VIADD R8, R176, 0xfffffffe ;  /* 0xfffffffeb0087836 */ /* 0x008fd80000000000 */
[----:B------:R-:W-:Y:S05]  /*41d0*/  @P1 BRA `(.L_x_8542) ;  /* 0x0000000000481947 */ /* 0x000fea0003800000 */
[C---:B------:R-:W-:Y:S01]  /*41e0*/  ISETP.GT.AND P1, PT, R12.reuse, RZ, PT ;  /* 0x000000ff0c00720c */ /* 0x040fe20003f24270 */
[----:B-12---:R-:W-:-:S05]  /*41f0*/  VIADD R11, R12, 0xffffffff ;  /* 0xffffffff0c0b7836 */ /* 0x006fca0000000000 */
        /* <DEDUP_REMOVED lines=9> */
.L_x_8543:
[----:B------:R-:W-:-:S11]  /*4290*/  UISETP.NE.AND UP1, UPT, UR15, 0x1, UPT ;  /* 0x000000010f00788c */ /* 0x000fd6000bf25270 */
[----:B------:R-:W-:Y:S02]  /*42a0*/  @UP1 ULDC.64 UR18, c[0x0][0x9e8] ;  /* 0x00027a0000121ab9 */ /* 0x000fe40000000a00 */
[----:B------:R-:W-:-:S04]  /*42b0*/  UIMAD.WIDE.U32 UR6, UR11, UR18, URZ ;  /* 0x000000120b0672a5 */ /* 0x000fc8000f8e003f */
[----:B------:R-:W-:-:S12]  /*42c0*/  @UP1 USHF.R.U32.HI UR11, URZ, UR19, UR7 ;  /* 0x000000133f0b1299 */ /* 0x000fd80008011607 */
.L_x_8544:
[----:B------:R-:W-:-:S04]  /*42d0*/  UIMAD UR11, UR11, UR15, UR15 ;  /* 0x0000000f0b0b72a4 */ /* 0x000fc8000f8e020f */
[----:B------:R-:W-:-:S04]  /*42e0*/  UISETP.LT.AND UP1, UPT, UR14, UR11, UPT ;  /* 0x0000000b0e00728c */ /* 0x000fc8000bf21270 */
[----:B------:R-:W-:-:S12]  /*42f0*/  USEL UR14, UR14, UR11, UP1 ;  /* 0x0000000b0e0e7287 */ /* 0x000fd80008800000 */
.L_x_8542:
[----:B------:R-:W-:-:S04]  /*4300*/  UIMAD.WIDE UR6, UR14, 0x2aaaaaab, URZ ;  /* 0x2aaaaaab0e0678a5 */ /* 0x000fc8000f8e023f */
[----:B------:R-:W-:-:S04]  /*4310*/  USHF.R.U32.HI UR6, URZ, 0x1f, UR7 ;  /* 0x0000001f3f067899 */ /* 0x000fc80008011607 */
[----:B------:R-:W-:-:S04]  /*4320*/  ULEA.HI.SX32 UR6, UR7, UR6, 0x1c ;  /* 0x0000000607067291 */ /* 0x000fc8000f8fe23f */
[----:B------:R-:W-:-:S04]  /*4330*/  UISETP.LT.AND UP1, UPT, UR40, UR6, UPT ;  /* 0x000000062800728c */ /* 0x000fc8000bf21270 */
[----:B------:R-:W-:-:S06]  /*4340*/  USEL UR23, UR40, UR6, !UP1 ;  /* 0x0000000628177287 */ /* 0x000fcc000c800000 */
[----:B------:R-:W-:-:S13]  /*4350*/  ISETP.GE.AND P1, PT, R8, UR23, PT ;  /* 0x0000001708007c0c */ /* 0x000fda000bf26270 */
[----:B------:R-:W-:Y:S05]  /*4360*/  @!P1 BRA `(.L_x_8545) ;  /* 0x0000002c00dc9947 */ /* 0x000fea0003800000 */
[----:B------:R-:W-:Y:S01]  /*4370*/  IMAD.IADD R13, R7, 0x1, R9 ;  /* 0x00000001070d7824 */ /* 0x000fe200078e0209 */
[----:B------:R-:W-:Y:S01]  /*4380*/  ULDC UR24, c[0x0][0x9e4] ;  /* 0x0002790000187ab9 */ /* 0x000fe20000000800 */
[----:B------:R-:W-:Y:S01]  /*4390*/  ULDC UR22, c[0x0][0x9dc] ;  /* 0x0002770000167ab9 */ /* 0x000fe20000000800 */
[----:B------:R-:W-:Y:S01]  /*43a0*/  ULDC UR26, c[0x0][0x988] ;  /* 0x00026200001a7ab9 */ /* 0x000fe20000000800 */
[----:B------:R-:W-:-:S05]  /*43b0*/  ULDC UR25, c[0x0][0x9e0] ;  /* 0x0002780000197ab9 */ /* 0x000fca0000000800 */
.L_x_8562:
[----:B------:R-:W-:-:S04]  /*43c0*/  UIADD3 UR39, UR39, 0x1, URZ ;  /* 0x0000000127277890 */ /* 0x000fc8000fffe03f */
[----:B------:R-:W-:-:S04]  /*43d0*/  UISETP.NE.AND UP1, UPT, UR39, 0x2, UPT ;  /* 0x000000022700788c */ /* 0x000fc8000bf25270 */
[----:B------:R-:W-:Y:S02]  /*43e0*/  USEL UR6, URZ, 0x1, UP1 ;  /* 0x000000013f067887 */ /* 0x000fe40008800000 */
[----:B------:R-:W-:Y:S02]  /*43f0*/  USEL UR39, UR39, URZ, UP1 ;  /* 0x0000003f27277287 */ /* 0x000fe40008800000 */
[----:B------:R-:W-:Y:S01]  /*4400*/  ULOP3.LUT UR38, UR38, UR6, URZ, 0x3c, !UPT ;  /* 0x0000000626267292 */ /* 0x000fe2000f8e3c3f */
[----:B-1----:R-:W-:Y:S11]  /*4410*/  @!P0 BRA `(.L_x_8546) ;  /* 0x0000000000048947 */ /* 0x002ff60003800000 */
[----:B------:R-:W-:Y:S01]  /*4420*/  BPT.TRAP 0x1 ;  /* 0x000000040000795c */ /* 0x000fe20000300000 */
.L_x_8546:
[----:B------:R-:W-:Y:S01]  /*4430*/  ULEA UR27, UR39, UR46, 0x3 ;  /* 0x0000002e271b7291 */ /* 0x000fe2000f8e183f */
[----:B------:R-:W-:-:S05]  /*4440*/  IMAD.U32 R12, RZ, RZ, UR38 ;  /* 0x00000026ff0c7e24 */ /* 0x000fca000f8e00ff */
[----:B------:R-:W-:-:S04]  /*4450*/  SHF.L.U32 R12, R12, 0x1f, RZ ;  /* 0x0000001f0c0c7819 */ /* 0x000fc800000006ff */
[----:B------:R3:W4:Y:S01]  /*4460*/  SYNCS.PHASECHK.TRANS64.TRYWAIT P1, [UR27+0x22830], R12 ;  /* 0x0228300cff0075a7 */ /* 0x000722000802015b */
[----:B------:R-:W-:Y:S05]  /*4470*/  @!P0 BRA `(.L_x_8547) ;  /* 0x0000000000048947 */ /* 0x000fea0003800000 */
[----:B------:R-:W-:Y:S01]  /*4480*/  BPT.TRAP 0x1 ;  /* 0x000000040000795c */ /* 0x000fe20000300000 */
.L_x_8547:
[----:B----4-:R-:W-:Y:S05]  /*4490*/  @P1 BRA `(.L_x_8548) ;  /* 0x0000000000081947 */ /* 0x010fea0003800000 */
[----:B------:R-:W4:Y:S02]  /*44a0*/  SYNCS.PHASECHK.TRANS64.TRYWAIT P1, [UR27+0x22830], R12 ;  /* 0x0228300cff0075a7 */ /* 0x000f24000802015b */
[----:B----4-:R-:W-:Y:S05]  /*44b0*/  @!P1 BRA `(.L_x_8549) ;  /* 0x000000d000989947 */ /* 0x010fea0003800000 */
.L_x_8548:
[----:B------:R-:W-:Y:S01]  /*44c0*/  UIMAD UR18, UR39, 0x300, UR20 ;  /* 0x00000300271278a4 */ /* 0x000fe2000f8e0214 */
[----:B------:R-:W-:Y:S01]  /*44d0*/  WARPGROUP.ARRIVE ;  /* 0x00000000000079c5 */ /* 0x000fe20000000000 */
[----:B------:R-:W-:Y:S01]  /*44e0*/  UMOV UR19, 0x40000040 ;  /* 0x4000004000137882 */ /* 0x000fe20000000000 */
[----:B------:R-:W-:Y:S01]  /*44f0*/  UMOV UR7, 0x40000040 ;  /* 0x4000004000077882 */ /* 0x000fe20000000000 */
[----:B------:R-:W-:-:S03]  /*4500*/  UIADD3 UR6, UR18, 0x2, URZ ;  /* 0x0000000212067890 */ /* 0x000fc6000fffe03f */
[----:B----4-:R-:W4:Y:S01]  /*4510*/  S2R R5, SR_TID.X ;  /* 0x0000000000057919 */ /* 0x010f220000002100 */
[----:B------:R-:W-:Y:S01]  /*4520*/  UIADD3 UR10, UR18, 0x4, URZ ;  /* 0x00000004120a7890 */ /* 0x000fe2000fffe03f */
[----:B------:R-:W5:Y:S01]  /*4530*/  LDC R20, c[0x0][0x288] ;  /* 0x0000a200ff147b82 */ /* 0x000f620000000800 */
[----:B------:R-:W-:Y:S01]  /*4540*/  UMOV UR11, 0x40000040 ;  /* 0x40000040000b7882 */ /* 0x000fe20000000000 */
[----:B------:R-:W-:Y:S01]  /*4550*/  HGMMA.64x96x16.F32.BF16 R152, gdesc[UR16], RZ, !UPT, gsb0 ;  /* 0x01600000109879f0 */ /* 0x000fe2000c0018ff */
[----:B------:R-:W-:Y:S01]  /*4560*/  UIADD3 UR14, UR18, 0x6, URZ ;  /* 0x00000006120e7890 */ /* 0x000fe2000fffe03f */
[----:B-12---:R-:W-:Y:S01]  /*4570*/  IMAD.U32 R11, RZ, RZ, UR27 ;  /* 0x0000001bff0b7e24 */ /* 0x006fe2000f8e00ff */
[----:B------:R-:W-:Y:S01]  /*4580*/  UMOV UR15, 0x40000040 ;  /* 0x40000040000f7882 */ /* 0x000fe20000000000 */
[----:B------:R-:W-:-:S05]  /*4590*/  IMAD R15, R8, -0x60, R17 ;  /* 0xffffffa0080f7824 */ /* 0x000fca00078e0211 */
[----:B-----5:R-:W-:-:S05]  /*45a0*/  IADD3 R15, R15, 0x1, -R20 ;  /* 0x000000010f0f7810 */ /* 0x020fca0007ffe814 */
[----:B------:R-:W-:Y:S01]  /*45b0*/  IMAD.IADD R15, R15, 0x1, -R16 ;  /* 0x000000010f0f7824 */ /* 0x000fe200078e0a10 */
[----:B----4-:R-:W-:Y:S02]  /*45c0*/  LOP3.LUT P1, RZ, R5, 0x7f, RZ, 0xc0, !PT ;  /* 0x0000007f05ff7812 */ /* 0x010fe4000782c0ff */
[----:B------:R-:W-:Y:S01]  /*45d0*/  IADD3 R5, -R23, 0xb, RZ ;  /* 0x0000000b17057810 */ /* 0x000fe20007ffe1ff */
[----:B------:R-:W-:-:S10]  /*45e0*/  VIADD R20, R15, UR25 ;  /* 0x000000190f147c36 */ /* 0x000fd40008000000 */
[----:B------:R-:W-:-:S05]  /*45f0*/  @!P1 VIADD R14, R11, 0x22840 ;  /* 0x000228400b0e9836 */ /* 0x000fca0000000000 */
        /* <DEDUP_REMOVED lines=10> */
[----:B------:R-:W-:Y:S03]  /*46a0*/  HGMMA.64x96x16.F32.BF16 R152, gdesc[UR12], R152, gsb0 ;  /* 0x016000000c9879f0 */ /* 0x000fe60008001898 */
[----:B------:R-:W-:Y:S02]  /*46b0*/  WARPGROUP.DEPBAR.LE gsb0, 0x0 ;  /* 0x00008000000079c5 */ /* 0x000fe40000010000 */
[----:B------:R1:W-:Y:S06]  /*46c0*/  BAR.ARV R5, 0x100 ;  /* 0x000400050000751d */ /* 0x0003ec0000002000 */
[----:B------:R2:W-:Y:S01]  /*46d0*/  @!P1 SYNCS.ARRIVE.TRANS64.RED.A1T0 RZ, [R14+URZ], RZ ;  /* 0x000000ff0eff99a7 */ /* 0x0005e2000810043f */
[----:B------:R-:W-:Y:S01]  /*46e0*/  PLOP3.LUT P1, PT, PT, PT, UP0, 0x40, 0x0 ;  /* 0x000000000000781c */ /* 0x000fe20003f2e808 */
[----:B--2---:R-:W-:-:S02]  /*46f0*/  VIADD R14, R15, UR6 ;  /* 0x000000060f0e7c36 */ /* 0x004fc40008000000 */
[C---:B------:R-:W-:Y:S02]  /*4700*/  IMAD.IADD R15, R7.reuse, 0x1, R20 ;  /* 0x00000001070f7824 */ /* 0x040fe400078e0214 */
[----:B------:R-:W-:-:S08]  /*4710*/  IMAD.IADD R21, R7, 0x1, R14 ;  /* 0x0000000107157824 */ /* 0x000fd000078e020e */
[----:B-1----:R-:W-:Y:S05]  /*4720*/  @P1 BRA `(.L_x_8550) ;  /* 0x00000000005c1947 */ /* 0x002fea0003800000 */
        /* <DEDUP_REMOVED lines=11> */
.L_x_8552:
[----:B------:R-:W-:-:S05]  /*47e0*/  IMAD.U32 R206, RZ, RZ, UR24 ;  /* 0x00000018ffce7e24 */ /* 0x000fca000f8e00ff */
[----:B------:R-:W-:-:S13]  /*47f0*/  ISETP.NE.AND P1, PT, R206, 0x1, PT ;  /* 0x00000001ce00780c */ /* 0x000fda0003f25270 */
[----:B------:R-:W1:Y:S01]  /*4800*/  @P1 LDC.64 R204, c[0x0][0x9e8] ;  /* 0x00027a00ffcc1b82 */ /* 0x000e620000000a00 */
[----:B------:R-:W-:-:S04]  /*4810*/  @P1 IMAD.IADD R203, R7, 0x1, R9 ;  /* 0x0000000107cb1824 */ /* 0x000fc800078e0209 */
[----:B-1----:R-:W-:-:S04]  /*4820*/  @P1 IMAD.HI.U32 R204, R203, R204, RZ ;  /* 0x000000cccbcc1227 */ /* 0x002fc800078e00ff */
[----:B------:R-:W-:Y:S01]  /*4830*/  IMAD.MOV.U32 R203, RZ, RZ, R13 ;  /* 0x000000ffffcb7224 */ /* 0x000fe200078e000d */
[----:B------:R-:W-:-:S07]  /*4840*/  @P1 SHF.R.U32.HI R203, RZ, R205, R204 ;  /* 0x000000cdffcb1219 */ /* 0x000fce00000116cc */
.L_x_8553:
[----:B------:R-:W-:Y:S05]  /*4850*/  BSYNC B0 ;  /* 0x0000000000007941 */ /* 0x000fea0003800000 */
.L_x_8551:
[----:B------:R-:W-:-:S04]  /*4860*/  IMAD R204, R8, -0x60, -R16 ;  /* 0xffffffa008cc7824 */ /* 0x000fc800078e0a10 */
[----:B------:R-:W-:-:S05]  /*4870*/  IMAD R204, R203, R206, R204 ;  /* 0x000000cecbcc7224 */ /* 0x000fca00078e02cc */
[----:B------:R-:W-:Y:S02]  /*4880*/  VIADDMNMX R15, R204, R206, R15, PT ;  /* 0x000000cecc0f7246 */ /* 0x000fe4000380010f */
[----:B------:R-:W-:-:S07]  /*4890*/  VIMNMX R21, R21, R204, !PT ;  /* 0x000000cc15157248 */ /* 0x000fce0007fe0100 */
.L_x_8550:
[----:B------:R-:W-:Y:S01]  /*48a0*/  IMAD R205, R8, -0x60, RZ ;  /* 0xffffffa008cd7824 */ /* 0x000fe200078e02ff */
[----:B------:R-:W-:Y:S01]  /*48b0*/  LOP3.LUT R2, R2, 0xfffbffff, RZ, 0xc0, !PT ;  /* 0xfffbffff02027812 */ /* 0x000fe200078ec0ff */
[C---:B------:R-:W-:Y:S02]  /*48c0*/  IMAD.IADD R20, R6.reuse, 0x1, R20 ;  /* 0x0000000106147824 */ /* 0x040fe400078e0214 */
[----:B------:R-:W-:Y:S01]  /*48d0*/  IMAD.IADD R203, R6, 0x1, R14 ;  /* 0x0000000106cb7824 */ /* 0x000fe200078e020e */
[C---:B------:R-:W-:Y:S02]  /*48e0*/  ISETP.GE.AND P1, PT, R205.reuse, 0x1, PT ;  /* 0x00000001cd00780c */ /* 0x040fe40003f26270 */
[----:B------:R-:W-:Y:S02]  /*48f0*/  ISETP.GE.AND P4, PT, R205, 0x9, PT ;  /* 0x00000009cd00780c */ /* 0x000fe40003f86270 */
[----:B------:R-:W-:-:S04]  /*4900*/  ISETP.GT.AND P2, PT, R21, RZ, !P1 ;  /* 0x000000ff1500720c */ /* 0x000fc80004f44270 */
[----:B------:R-:W-:-:S04]  /*4910*/  ISETP.LT.OR P2, PT, R15, 0x1, P2 ;  /* 0x000000010f00780c */ /* 0x000fc80001741670 */
[----:B------:R-:W-:Y:S02]  /*4920*/  FSEL R152, R152, -INF , !P2 ;  /* 0xff80000098987808 */ /* 0x000fe40005000000 */
[----:B------:R-:W-:Y:S02]  /*4930*/  @P1 LOP3.LUT R2, R2, 0x40000, RZ, 0xfc, !PT ;  /* 0x0004000002021812 */ /* 0x000fe400078efcff */
[----:B------:R-:W-:Y:S02]  /*4940*/  ISETP.GE.AND P1, PT, R205, 0x2, PT ;  /* 0x00000002cd00780c */ /* 0x000fe40003f26270 */
[----:B------:R-:W-:Y:S02]  /*4950*/  LOP3.LUT R2, R2, 0xfffffffd, RZ, 0xc0, !PT ;  /* 0xfffffffd02027812 */ /* 0x000fe400078ec0ff */
[----:B------:R-:W-:Y:S02]  /*4960*/  ISETP.GT.AND P3, PT, R21, 0x1, !P1 ;  /* 0x000000011500780c */ /* 0x000fe40004f64270 */
[----:B------:R-:W-:-:S02]  /*4970*/  @P4 LOP3.LUT R2, R2, 0x2, RZ, 0xfc, !PT ;  /* 0x0000000202024812 */ /* 0x000fc400078efcff */
[----:B------:R-:W-:Y:S02]  /*4980*/  ISETP.GT.AND P2, PT, R21, 0x8, !P4 ;  /* 0x000000081500780c */ /* 0x000fe40006744270 */
[----:B------:R-:W-:Y:S02]  /*4990*/  ISETP.GE.AND P4, PT, R205, 0xa, PT ;  /* 0x0000000acd00780c */ /* 0x000fe40003f86270 */
[C---:B------:R-:W-:Y:S02]  /*49a0*/  ISETP.LT.OR P3, PT, R15.reuse, 0x2, P3 ;  /* 0x000000020f00780c */ /* 0x040fe40001f61670 */
[----:B------:R-:W-:Y:S02]  /*49b0*/  ISETP.LT.OR P2, PT, R15, 0x9, P2 ;  /* 0x000000090f00780c */ /* 0x000fe40001741670 */
[----:B------:R-:W-:Y:S02]  /*49c0*/  FSEL R153, R153, -INF , !P3 ;  /* 0xff80000099997808 */ /* 0x000fe40005800000 */
[----:B------:R-:W-:-:S02]  /*49d0*/  ISETP.GE.AND P3, PT, R205, 0x11, PT ;  /* 0x00000011cd00780c */ /* 0x000fc40003f66270 */
[----:B------:R-:W-:Y:S02]  /*49e0*/  LOP3.LUT R2, R2, 0xfffffffb, RZ, 0xc0, !PT ;  /* 0xfffffffb02027812 */ /* 0x000fe400078ec0ff */
[----:B------:R-:W-:Y:S02]  /*49f0*/  FSEL R156, R156, -INF , !P2 ;  /* 0xff8000009c9c7808 */ /* 0x000fe40005000000 */
[----:B------:R-:W-:Y:S02]  /*4a00*/  ISETP.GT.AND P2, PT, R21, 0x9, !P4 ;  /* 0x000000091500780c */ /* 0x000fe40006744270 */
[----:B------:R-:W-:Y:S02]  /*4a10*/  @P4 LOP3.LUT R2, R2, 0x4, RZ, 0xfc, !PT ;  /* 0x0000000402024812 */ /* 0x000fe400078efcff */
[----:B------:R-:W-:Y:S02]  /*4a20*/  ISETP.LT.OR P2, PT, R15, 0xa, P2 ;  /* 0x0000000a0f00780c */ /* 0x000fe40001741670 */
[----:B------:R-:W-:-:S02]  /*4a30*/  LOP3.LUT R2, R2, 0xfffffff7, RZ, 0xc0, !PT ;  /* 0xfffffff702027812 */ /* 0x000fc400078ec0ff */
[----:B------:R-:W-:Y:S02]  /*4a40*/  FSEL R157, R157, -INF , !P2 ;  /* 0xff8000009d9d7808 */ /* 0x000fe40005000000 */
[----:B------:R-:W-:Y:S02]  /*4a50*/  @P3 LOP3.LUT R2, R2, 0x8, RZ, 0xfc, !PT ;  /* 0x0000000802023812 */ /* 0x000fe400078efcff */
[----:B------:R-:W-:Y:S02]  /*4a60*/  ISETP.GT.AND P2, PT, R21, 0x10, !P3 ;  /* 0x000000101500780c */ /* 0x000fe40005f44270 */
[----:B------:R-:W-:Y:S02]  /*4a70*/  ISETP.GE.AND P3, PT, R205, 0x12, PT ;  /* 0x00000012cd00780c */ /* 0x000fe40003f66270 */
[----:B------:R-:W-:Y:S02]  /*4a80*/  ISETP.LT.OR P2, PT, R15, 0x11, P2 ;  /* 0x000000110f00780c */ /* 0x000fe40001741670 */
[----:B------:R-:W-:-:S02]  /*4a90*/  LOP3.LUT R2, R2, 0xffffffef, RZ, 0xc0, !PT ;  /* 0xffffffef02027812 */ /* 0x000fc400078ec0ff */
[----:B------:R-:W-:Y:S02]  /*4aa0*/  FSEL R160, R160, -INF , !P2 ;  /* 0xff800000a0a07808 */ /* 0x000fe40005000000 */
[----:B------:R-:W-:-:S04]  /*4ab0*/  ISETP.GT.AND P2, PT, R21, 0x11, !P3 ;  /* 0x000000111500780c */ /* 0x000fc80005f44270 */
[----:B------:R-:W-:Y:S02]  /*4ac0*/  ISETP.LT.OR P2, PT, R15, 0x12, P2 ;  /* 0x000000120f00780c */ /* 0x000fe40001741670 */
[----:B------:R-:W-:Y:S02]  /*4ad0*/  @P3 LOP3.LUT R2, R2, 0x10, RZ, 0xfc, !PT ;  /* 0x0000001002023812 */ /* 0x000fe400078efcff */
[----:B------:R-:W-:Y:S02]  /*4ae0*/  ISETP.GE.AND P3, PT, R205, 0x19, PT ;  /* 0x00000019cd00780c */ /* 0x000fe40003f66270 */
[----:B------:R-:W-:Y:S02]  /*4af0*/  LOP3.LUT R2, R2, 0xfffdffff, RZ, 0xc0, !PT ;  /* 0xfffdffff02027812 */ /* 0x000fe400078ec0ff */
[----:B------:R-:W-:Y:S02]  /*4b00*/  FSEL R161, R161, -INF , !P2 ;  /* 0xff800000a1a17808 */ /* 0x000fe40005000000 */
[----:B------:R-:W-:-:S04]  /*4b10*/  ISETP.GT.AND P2, PT, R21, 0x18, !P3 ;  /* 0x000000181500780c */ /* 0x000fc80005f44270 */
[----:B------:R-:W-:-:S03]  /*4b20*/  ISETP.LT.OR P2, PT, R15, 0x19, P2 ;  /* 0x000000190f00780c */ /* 0x000fc60001741670 */
        /* <DEDUP_REMOVED lines=62> */
[----:B------:R-:W-:Y:S02]  /*4f10*/  FSEL R184, R184, -INF , !P2 ;  /* 0xff800000b8b87808 */ /* 0x000fe40005000000 */
[----:B------:R-:W-:Y:S02]  /*4f20*/  LOP3.LUT R2, R2, 0xffffffbf, RZ, 0xc0, !PT ;  /* 0xffffffbf02027812 */ /* 0x000fe400078ec0ff */
[----:B------:R-:W-:-:S04]  /*4f30*/  ISETP.GT.AND P2, PT, R21, 0x41, !P3 ;  /* 0x000000411500780c */ /* 0x000fc80005f44270 */
[----:B------:R-:W-:-:S03]  /*4f40*/  ISETP.LT.OR P2, PT, R15, 0x42, P2 ;  /* 0x000000420f00780c */ /* 0x000fc60001741670 */
[----:B------:R-:W-:Y:S02]  /*4f50*/  @P3 LOP3.LUT R2, R2, 0x40, RZ, 0xfc, !PT ;  /* 0x0000004002023812 */ /* 0x000fe400078efcff */
[----:B------:R-:W-:Y:S02]  /*4f60*/  ISETP.GE.AND P3, PT, R205, 0x49, PT ;  /* 0x00000049cd00780c */ /* 0x000fe40003f66270 */
[----:B------:R-:W-:Y:S02]  /*4f70*/  FSEL R185, R185, -INF , !P2 ;  /* 0xff800000b9b97808 */ /* 0x000fe40005000000 */
[----:B------:R-:W-:Y:S02]  /*4f80*/  ISETP.GT.AND P2, PT, R21, 0x48, !P3 ;  /* 0x000000481500780c */ /* 0x000fe40005f44270 */
[----:B------:R-:W-:Y:S02]  /*4f90*/  LOP3.LUT R2, R2, 0xffffffdf, RZ, 0xc0, !PT ;  /* 0xffffffdf02027812 */ /* 0x000fe400078ec0ff */
[----:B------:R-:W-:-:S04]  /*4fa0*/  ISETP.LT.OR P2, PT, R15, 0x49, P2 ;  /* 0x000000490f00780c */ /* 0x000fc80001741670 */
[----:B------:R-:W-:Y:S02]  /*4fb0*/  FSEL R188, R188, -INF , !P2 ;  /* 0xff800000bcbc7808 */ /* 0x000fe40005000000 */
[----:B------:R-:W-:Y:S02]  /*4fc0*/  ISETP.GE.AND P2, PT, R205, 0x4a, PT ;  /* 0x0000004acd00780c */ /* 0x000fe40003f46270 */
[----:B------:R-:W-:Y:S02]  /*4fd0*/  @P3 LOP3.LUT R2, R2, 0x20, RZ, 0xfc, !PT ;  /* 0x0000002002023812 */ /* 0x000fe400078efcff */
[----:B------:R-:W-:Y:S02]  /*4fe0*/  ISETP.GT.AND P3, PT, R21, 0x49, !P2 ;  /* 0x000000491500780c */ /* 0x000fe40005764270 */
[----:B------:R-:W-:Y:S02]  /*4ff0*/  LOP3.LUT R2, R2, 0xfffffffe, RZ, 0xc0, !PT ;  /* 0xfffffffe02027812 */ /* 0x000fe400078ec0ff */
        /* <DEDUP_REMOVED lines=14> */
[----:B------:R-:W-:-:S13]  /*50e0*/  ISETP.GE.AND P6, PT, R205, 0x5a, PT ;  /* 0x0000005acd00780c */ /* 0x000fda0003fc6270 */
[----:B------:R-:W-:Y:S02]  /*50f0*/  @P6 LOP3.LUT R2, R2, 0x1, RZ, 0xfc, !PT ;  /* 0x0000000102026812 */ /* 0x000fe400078efcff */
[----:B------:R-:W-:-:S04]  /*5100*/  ISETP.GT.AND P6, PT, R21, 0x59, !P6 ;  /* 0x000000591500780c */ /* 0x000fc800077c4270 */
[----:B------:R-:W-:-:S04]  /*5110*/  ISETP.LT.OR P6, PT, R15, 0x5a, P6 ;  /* 0x0000005a0f00780c */ /* 0x000fc800037c1670 */
[----:B------:R-:W-:Y:S02]  /*5120*/  FSEL R197, R197, -INF , !P6 ;  /* 0xff800000c5c57808 */ /* 0x000fe40007000000 */
[----:B------:R-:W-:-:S13]  /*5130*/  PLOP3.LUT P6, PT, PT, PT, UP0, 0x40, 0x0 ;  /* 0x000000000000781c */ /* 0x000fda0003fce808 */
[----:B------:R-:W-:Y:S05]  /*5140*/  @P6 BRA `(.L_x_8554) ;  /* 0x0000000000586947 */ /* 0x000fea0003800000 */
        /* <DEDUP_REMOVED lines=12> */
.L_x_8556:
[----:B------:R-:W-:-:S05]  /*5210*/  IMAD.U32 R207, RZ, RZ, UR24 ;  /* 0x00000018ffcf7e24 */ /* 0x000fca000f8e00ff */
[----:B------:R-:W-:-:S13]  /*5220*/  ISETP.NE.AND P6, PT, R207, 0x1, PT ;  /* 0x00000001cf00780c */ /* 0x000fda0003fc5270 */
[----:B------:R-:W1:Y:S02]  /*5230*/  @P6 LDC.64 R14, c[0x0][0x9e8] ;  /* 0x00027a00ff0e6b82 */ /* 0x000e640000000a00 */
[----:B-1----:R-:W-:-:S05]  /*5240*/  @P6 IMAD.HI.U32 R14, R21, R14, RZ ;  /* 0x0000000e150e6227 */ /* 0x002fca00078e00ff */
[----:B------:R-:W-:-:S07]  /*5250*/  @P6 SHF.R.U32.HI R21, RZ, R15, R14 ;  /* 0x0000000fff156219 */ /* 0x000fce000001160e */
.L_x_8557:
[----:B------:R-:W-:Y:S05]  /*5260*/  BSYNC B0 ;  /* 0x0000000000007941 */ /* 0x000fea0003800000 */
.L_x_8555:
[----:B------:R-:W-:-:S04]  /*5270*/  IMAD.IADD R14, R205, 0x1, -R16 ;  /* 0x00000001cd0e7824 */ /* 0x000fc800078e0a10 */
[----:B------:R-:W-:-:S05]  /*5280*/  IMAD R14, R21, R207, R14 ;  /* 0x000000cf150e7224 */ /* 0x000fca00078e020e */
[----:B------:R-:W-:Y:S02]  /*5290*/  VIADDMNMX R20, R14, R207, R20, PT ;  /* 0x000000cf0e147246 */ /* 0x000fe40003800114 */
[----:B------:R-:W-:-:S07]  /*52a0*/  VIMNMX R203, R203, R14, !PT ;  /* 0x0000000ecbcb7248 */ /* 0x000fce0007fe0100 */
.L_x_8554:
[----:B------:R-:W-:Y:S01]  /*52b0*/  ISETP.GT.AND P1, PT, R203, 0x1, !P1 ;  /* 0x00000001cb00780c */ /* 0x000fe20004f24270 */
[----:B------:R-:W-:Y:S01]  /*52c0*/  UMOV UR10, UR26 ;  /* 0x0000001a000a7c82 */ /* 0x000fe20008000000 */
[----:B------:R-:W-:Y:S02]  /*52d0*/  LOP3.LUT P6, RZ, R2, 0x10000, RZ, 0xc0, !PT ;  /* 0x0001000002ff7812 */ /* 0x000fe400078cc0ff */
[----:B------:R-:W-:Y:S02]  /*52e0*/  ISETP.LT.OR P1, PT, R20, 0x2, P1 ;  /* 0x000000021400780c */ /* 0x000fe40000f21670 */
[----:B------:R-:W-:Y:S02]  /*52f0*/  FMNMX.FTZ R14, R152, R3, !PT ;  /* 0x00000003980e7209 */ /* 0x000fe40007810000 */
[----:B------:R-:W-:Y:S02]  /*5300*/  FSEL R155, R155, -INF , !P1 ;  /* 0xff8000009b9b7808 */ /* 0x000fe40004800000 */
[----:B------:R-:W-:-:S02]  /*5310*/  LOP3.LUT P1, RZ, R2, 0x2, RZ, 0xc0, !PT ;  /* 0x0000000202ff7812 */ /* 0x000fc4000782c0ff */
[----:B------:R-:W-:Y:S02]  /*5320*/  FMNMX.FTZ R15, R153, R14, !PT ;  /* 0x0000000e990f7209 */ /* 0x000fe40007810000 */
[----:B------:R-:W-:Y:S02]  /*5330*/  ISETP.GT.AND P1, PT, R203, 0x8, !P1 ;  /* 0x00000008cb00780c */ /* 0x000fe40004f24270 */
[----:B------:R-:W-:Y:S02]  /*5340*/  FMNMX.FTZ R14, R156, R15, !PT ;  /* 0x0000000f9c0e7209 */ /* 0x000fe40007810000 */
[----:B------:R-:W-:Y:S02]  /*5350*/  ISETP.LT.OR P1, PT, R20, 0x9, P1 ;  /* 0x000000091400780c */ /* 0x000fe40000f21670 */
[----:B------:R-:W-:Y:S02]  /*5360*/  FMNMX.FTZ R15, R157, R14, !PT ;  /* 0x0000000e9d0f7209 */ /* 0x000fe40007810000 */
[----:B------:R-:W-:-:S02]  /*5370*/  FSEL R158, R158, -INF , !P1 ;  /* 0xff8000009e9e7808 */ /* 0x000fc40004800000 */
[----:B------:R-:W-:Y:S02]  /*5380*/  LOP3.LUT P1, RZ, R2, 0x4, RZ, 0xc0, !PT ;  /* 0x0000000402ff7812 */ /* 0x000fe4000782c0ff */
[----:B------:R-:W-:Y:S02]  /*5390*/  FMNMX.FTZ R14, R160, R15, !PT ;  /* 0x0000000fa00e7209 */ /* 0x000fe40007810000 */
[----:B------:R-:W-:Y:S02]  /*53a0*/  ISETP.GT.AND P1, PT, R203, 0x9, !P1 ;  /* 0x00000009cb00780c */ /* 0x000fe40004f24270 */
[----:B------:R-:W-:Y:S02]  /*53b0*/  FMNMX.FTZ R15, R161, R14, !PT ;  /* 0x0000000ea10f7209 */ /* 0x000fe40007810000 */
[----:B------:R-:W-:Y:S02]  /*53c0*/  ISETP.LT.OR P1, PT, R20, 0xa, P1 ;  /* 0x0000000a1400780c */ /* 0x000fe40000f21670 */
[----:B------:R-:W-:-:S02]  /*53d0*/  FMNMX.FTZ R14, R164, R15, !PT ;  /* 0x0000000fa40e7209 */ /* 0x000fc40007810000 */
[----:B------:R-:W-:Y:S02]  /*53e0*/  FSEL R159, R159, -INF , !P1 ;  /* 0xff8000009f9f7808 */ /* 0x000fe40004800000 */
[----:B------:R-:W-:Y:S02]  /*53f0*/  LOP3.LUT P1, RZ, R2, 0x8, RZ, 0xc0, !PT ;  /* 0x0000000802ff7812 */ /* 0x000fe4000782c0ff */
[----:B------:R-:W-:Y:S02]  /*5400*/  FMNMX.FTZ R15, R165, R14, !PT ;  /* 0x0000000ea50f7209 */ /* 0x000fe40007810000 */
[----:B------:R-:W-:Y:S02]  /*5410*/  ISETP.GT.AND P1, PT, R203, 0x10, !P1 ;  /* 0x00000010cb00780c */ /* 0x000fe40004f24270 */
[----:B------:R-:W-:Y:S02]  /*5420*/  FMNMX.FTZ R14, R168, R15, !PT ;  /* 0x0000000fa80e7209 */ /* 0x000fe40007810000 */
[----:B------:R-:W-:-:S02]  /*5430*/  ISETP.LT.OR P1, PT, R20, 0x11, P1 ;  /* 0x000000111400780c */ /* 0x000fc40000f21670 */
[----:B------:R-:W-:Y:S02]  /*5440*/  FMNMX.FTZ R15, R169, R14, !PT ;  /* 0x0000000ea90f7209 */ /* 0x000fe40007810000 */
[----:B------:R-:W-:Y:S02]  /*5450*/  FSEL R162, R162, -INF , !P1 ;  /* 0xff800000a2a27808 */ /* 0x000fe40004800000 */
[----:B------:R-:W-:Y:S02]  /*5460*/  LOP3.LUT P1, RZ, R2, 0x10, RZ, 0xc0, !PT ;  /* 0x0000001002ff7812 */ /* 0x000fe4000782c0ff */
[----:B------:R-:W-:Y:S02]  /*5470*/  FMNMX.FTZ R14, R172, R15, !PT ;  /* 0x0000000fac0e7209 */ /* 0x000fe40007810000 */
[----:B------:R-:W-:Y:S02]  /*5480*/  ISETP.GT.AND P1, PT, R203, 0x11, !P1 ;  /* 0x00000011cb00780c */ /* 0x000fe40004f24270 */
[----:B------:R-:W-:-:S02]  /*5490*/  FMNMX.FTZ R15, R173, R14, !PT ;  /* 0x0000000ead0f7209 */ /* 0x000fc40007810000 */
[----:B------:R-:W-:Y:S02]  /*54a0*/  ISETP.LT.OR P1, PT, R20, 0x12, P1 ;  /* 0x000000121400780c */ /* 0x000fe40000f21670 */
[----:B------:R-:W-:Y:S02]  /*54b0*/  FMNMX.FTZ R14, R176, R15, !PT ;  /* 0x0000000fb00e7209 */ /* 0x000fe40007810000 */
[----:B------:R-:W-:Y:S02]  /*54c0*/  FSEL R163, R163, -INF , !P1 ;  /* 0xff800000a3a37808 */ /* 0x000fe40004800000 */
[----:B------:R-:W-:Y:S02]  /*54d0*/  LOP3.LUT P1, RZ, R2, 0x20000, RZ, 0xc0, !PT ;  /* 0x0002000002ff7812 */ /* 0x000fe4000782c0ff */
        /* <DEDUP_REMOVED lines=18> */
[----:B------:R-:W-:Y:S02]  /*5600*/  LOP3.LUT P1, RZ, R2, 0x4000, RZ, 0xc0, !PT ;  /* 0x0000400002ff7812 */ /* 0x000fe4000782c0ff */
[----:B------:R-:W-:-:S02]  /*5610*/  FMNMX.FTZ R15, R193, R14, !PT ;  /* 0x0000000ec10f7209 */ /* 0x000fc40007810000 */
[----:B------:R-:W-:Y:S02]  /*5620*/  ISETP.GT.AND P1, PT, R203, 0x21, !P1 ;  /* 0x00000021cb00780c */ /* 0x000fe40004f24270 */
[----:B------:R-:W-:Y:S02]  /*5630*/  FMNMX.FTZ R14, R196, R15, !PT ;  /* 0x0000000fc40e7209 */ /* 0x000fe40007810000 */
[----:B------:R-:W-:Y:S02]  /*5640*/  ISETP.LT.OR P1, PT, R20, 0x22, P1 ;  /* 0x000000221400780c */ /* 0x000fe40000f21670 */
[----:B------:R-:W-:Y:S02]  /*5650*/  FMNMX.FTZ R15, R197, R14, !PT ;  /* 0x0000000ec50f7209 */ /* 0x000fe40007810000 */
[----:B------:R-:W-:Y:S02]  /*5660*/  FSEL R171, R171, -INF , !P1 ;  /* 0xff800000abab7808 */ /* 0x000fe40004800000 */
[C---:B------:R-:W-:Y:S01]  /*5670*/  LOP3.LUT P1, RZ, R2.reuse, 0x2000, RZ, 0xc0, !PT ;  /* 0x0000200002ff7812 */ /* 0x040fe2000782c0ff */
[----:B------:R-:W1:Y:S01]  /*5680*/  SHFL.BFLY PT, R14, R15, 0x2, 0x1f ;  /* 0x0c401f000f0e7f89 */ /* 0x000e6200000e0000 */
[----:B------:R-:W-:-:S02]  /*5690*/  LOP3.LUT P6, RZ, R2, 0x20, RZ, 0xc0, !PT ;  /* 0x0000002002ff7812 */ /* 0x000fc400078cc0ff */
[C---:B------:R-:W-:Y:S02]  /*56a0*/  ISETP.GT.AND P1, PT, R203.reuse, 0x28, !P1 ;  /* 0x00000028cb00780c */ /* 0x040fe40004f24270 */
[----:B------:R-:W-:Y:S02]  /*56b0*/  ISETP.GT.AND P2, PT, R203, 0x49, !P2 ;  /* 0x00000049cb00780c */ /* 0x000fe40005744270 */
[C---:B------:R-:W-:Y:S02]  /*56c0*/  ISETP.LT.OR P1, PT, R20.reuse, 0x29, P1 ;  /* 0x000000291400780c */ /* 0x040fe40000f21670 */
[----:B------:R-:W-:Y:S02]  /*56d0*/  ISETP.LT.OR P2, PT, R20, 0x4a, P2 ;  /* 0x0000004a1400780c */ /* 0x000fe40001741670 */
[----:B------:R-:W-:Y:S02]  /*56e0*/  FSEL R174, R174, -INF , !P1 ;  /* 0xff800000aeae7808 */ /* 0x000fe40004800000 */
[----:B------:R-:W-:-:S02]  /*56f0*/  LOP3.LUT P1, RZ, R2, 0x1000, RZ, 0xc0, !PT ;  /* 0x0000100002ff7812 */ /* 0x000fc4000782c0ff */
[C---:B------:R-:W-:Y:S02]  /*5700*/  ISETP.GT.AND P3, PT, R203.reuse, 0x50, !P3 ;  /* 0x00000050cb00780c */ /* 0x040fe40005f64270 */
[----:B------:R-:W-:Y:S02]  /*5710*/  ISETP.GT.AND P1, PT, R203, 0x29, !P1 ;  /* 0x00000029cb00780c */ /* 0x000fe40004f24270 */
[----:B------:R-:W-:Y:S02]  /*5720*/  FSEL R191, R191, -INF , !P2 ;  /* 0xff800000bfbf7808 */ /* 0x000fe40005000000 */
[----:B------:R-:W-:Y:S02]  /*5730*/  ISETP.LT.OR P1, PT, R20, 0x2a, P1 ;  /* 0x0000002a1400780c */ /* 0x000fe40000f21670 */
[----:B------:R-:W-:Y:S02]  /*5740*/  ISETP.GT.AND P4, PT, R203, 0x51, !P4 ;  /* 0x00000051cb00780c */ /* 0x000fe40006784270 */
[----:B------:R-:W-:-:S02]  /*5750*/  FSEL R175, R175, -INF , !P1 ;  /* 0xff800000afaf7808 */ /* 0x000fc40004800000 */
[----:B------:R-:W-:Y:S02]  /*5760*/  LOP3.LUT P1, RZ, R2, 0x800, RZ, 0xc0, !PT ;  /* 0x0000080002ff7812 */ /* 0x000fe4000782c0ff */
[----:B-1----:R-:W-:Y:S02]  /*5770*/  FMNMX.FTZ R21, R15, R14, !PT ;  /* 0x0000000e0f157209 */ /* 0x002fe40007810000 */
[C---:B------:R-:W-:Y:S02]  /*5780*/  ISETP.GT.AND P1, PT, R203.reuse, 0x30, !P1 ;  /* 0x00000030cb00780c */ /* 0x040fe40004f24270 */
[C---:B------:R-:W-:Y:S01]  /*5790*/  ISETP.LT.OR P3, PT, R20.reuse, 0x51, P3 ;  /* 0x000000511400780c */ /* 0x040fe20001f61670 */
[----:B------:R-:W1:Y:S01]  /*57a0*/  SHFL.BFLY PT, R14, R21, 0x1, 0x1f ;  /* 0x0c201f00150e7f89 */ /* 0x000e6200000e0000 */
[----:B------:R-:W-:Y:S02]  /*57b0*/  ISETP.LT.OR P1, PT, R20, 0x31, P1 ;  /* 0x000000311400780c */ /* 0x000fe40000f21670 */
[----:B------:R-:W-:-:S02]  /*57c0*/  ISETP.GT.AND P5, PT, R203, 0x58, !P5 ;  /* 0x00000058cb00780c */ /* 0x000fc40006fa4270 */
[----:B------:R-:W-:Y:S02]  /*57d0*/  FSEL R178, R178, -INF , !P1 ;  /* 0xff800000b2b27808 */ /* 0x000fe40004800000 */
[----:B------:R-:W-:Y:S02]  /*57e0*/  LOP3.LUT P1, RZ, R2, 0x400, RZ, 0xc0, !PT ;  /* 0x0000040002ff7812 */ /* 0x000fe4000782c0ff */
[----:B------:R-:W-:Y:S02]  /*57f0*/  ISETP.LT.OR P4, PT, R20, 0x52, P4 ;  /* 0x000000521400780c */ /* 0x000fe40002781670 */
[----:B------:R-:W-:Y:S02]  /*5800*/  ISETP.GT.AND P1, PT, R203, 0x31, !P1 ;  /* 0x00000031cb00780c */ /* 0x000fe40004f24270 */
[----:B------:R-:W-:Y:S02]  /*5810*/  FSEL R194, R194, -INF , !P3 ;  /* 0xff800000c2c27808 */ /* 0x000fe40005800000 */
[----:B------:R-:W-:-:S02]  /*5820*/  ISETP.LT.OR P1, PT, R20, 0x32, P1 ;  /* 0x000000321400780c */ /* 0x000fc40000f21670 */
[----:B------:R-:W-:Y:S02]  /*5830*/  ISETP.LT.OR P5, PT, R20, 0x59, P5 ;  /* 0x000000591400780c */ /* 0x000fe40002fa1670 */
[----:B------:R-:W-:Y:S02]  /*5840*/  FSEL R179, R179, -INF , !P1 ;  /* 0xff800000b3b37808 */ /* 0x000fe40004800000 */
[----:B------:R-:W-:Y:S02]  /*5850*/  LOP3.LUT P1, RZ, R2, 0x200, RZ, 0xc0, !PT ;  /* 0x0000020002ff7812 */ /* 0x000fe4000782c0ff */
[----:B------:R-:W-:Y:S02]  /*5860*/  FSEL R195, R195, -INF , !P4 ;  /* 0xff800000c3c37808 */ /* 0x000fe40006000000 */
[----:B------:R-:W-:Y:S02]  /*5870*/  ISETP.GT.AND P1, PT, R203, 0x38, !P1 ;  /* 0x00000038cb00780c */ /* 0x000fe40004f24270 */
[----:B-1----:R-:W-:-:S02]  /*5880*/  FMNMX.FTZ R14, R21, R14, !PT ;  /* 0x0000000e150e7209 */ /* 0x002fc40007810000 */
[----:B------:R-:W-:Y:S02]  /*5890*/  ISETP.LT.OR P1, PT, R20, 0x39, P1 ;  /* 0x000000391400780c */ /* 0x000fe40000f21670 */
[----:B------:R-:W-:Y:S01]  /*58a0*/  FSEL R198, R198, -INF , !P5 ;  /* 0xff800000c6c67808 */ /* 0x000fe20006800000 */
[----:B------:R-:W-:Y:S01]  /*58b0*/  FMUL.FTZ R204, R14, UR10 ;  /* 0x0000000a0ecc7c20 */ /* 0x000fe20008410000 */
[----:B------:R-:W-:Y:S02]  /*58c0*/  FSEL R182, R182, -INF , !P1 ;  /* 0xff800000b6b67808 */ /* 0x000fe40004800000 */
[----:B------:R-:W-:-:S04]  /*58d0*/  LOP3.LUT P1, RZ, R2, 0x100, RZ, 0xc0, !PT ;  /* 0x0000010002ff7812 */ /* 0x000fc8000782c0ff */
[----:B------:R-:W-:-:S04]  /*58e0*/  ISETP.GT.AND P1, PT, R203, 0x39, !P1 ;  /* 0x00000039cb00780c */ /* 0x000fc80004f24270 */
[----:B------:R-:W-:-:S04]  /*58f0*/  ISETP.LT.OR P1, PT, R20, 0x3a, P1 ;  /* 0x0000003a1400780c */ /* 0x000fc80000f21670 */
        /* <DEDUP_REMOVED lines=9> */
[----:B------:R-:W-:Y:S02]  /*5990*/  ISETP.GT.AND P1, PT, R203, 0x48, !P6 ;  /* 0x00000048cb00780c */ /* 0x000fe40007724270 */
[----:B------:R-:W-:Y:S02]  /*59a0*/  LOP3.LUT P6, RZ, R2, 0x40000, RZ, 0xc0, !PT ;  /* 0x0004000002ff7812 */ /* 0x000fe400078cc0ff */
[----:B------:R-:W-:-:S04]  /*59b0*/  ISETP.LT.OR P1, PT, R20, 0x49, P1 ;  /* 0x000000491400780c */ /* 0x000fc80000f21670 */
[----:B------:R-:W-:Y:S02]  /*59c0*/  FSEL R190, R190, -INF , !P1 ;  /* 0xff800000bebe7808 */ /* 0x000fe40004800000 */
[C---:B------:R-:W-:Y:S02]  /*59d0*/  ISETP.GT.AND P1, PT, R203.reuse, RZ, !P6 ;  /* 0x000000ffcb00720c */ /* 0x040fe40007724270 */
[----:B------:R-:W-:Y:S02]  /*59e0*/  LOP3.LUT P6, RZ, R2, 0x1, RZ, 0xc0, !PT ;  /* 0x0000000102ff7812 */ /* 0x000fe400078cc0ff */
[----:B------:R-:W-:Y:S02]  /*59f0*/  ISETP.LT.OR P1, PT, R20, 0x1, P1 ;  /* 0x000000011400780c */ /* 0x000fe40000f21670 */
[----:B------:R-:W-:Y:S02]  /*5a00*/  ISETP.GT.AND P2, PT, R203, 0x59, !P6 ;  /* 0x00000059cb00780c */ /* 0x000fe40007744270 */
[----:B------:R-:W-:-:S02]  /*5a10*/  FSEL R205, R154, -INF , !P1 ;  /* 0xff8000009acd7808 */ /* 0x000fc40004800000 */
[----:B------:R-:W-:Y:S02]  /*5a20*/  FSETP.NEU.FTZ.AND P1, PT, R14, -INF , PT ;  /* 0xff8000000e00780b */ /* 0x000fe40003f3d000 */
[----:B------:R-:W-:Y:S02]  /*5a30*/  ISETP.LT.OR P2, PT, R20, 0x5a, P2 ;  /* 0x0000005a1400780c */ /* 0x000fe40001741670 */
[----:B------:R-:W-:Y:S02]  /*5a40*/  FSEL R204, R204, RZ, P1 ;  /* 0x000000ffcccc7208 */ /* 0x000fe40000800000 */
[----:B------:R-:W-:-:S03]  /*5a50*/  FSEL R199, R199, -INF , !P2 ;  /* 0xff800000c7c77808 */ /* 0x000fc60005000000 */
[--C-:B------:R-:W-:Y:S01]  /*5a60*/  FFMA.FTZ R15, R152, UR10, -R204.reuse ;  /* 0x0000000a980f7c23 */ /* 0x100fe200080108cc */
[----:B------:R-:W-:Y:S01]  /*5a70*/  FMNMX.FTZ R152, R205, R10, !PT ;  /* 0x0000000acd987209 */ /* 0x000fe20007810000 */
[--C-:B------:R-:W-:Y:S01]  /*5a80*/  FFMA.FTZ R207, R156, UR10, -R204.reuse ;  /* 0x0000000a9ccf7c23 */ /* 0x100fe200080108cc */
[--C-:B------:R-:W-:Y:S01]  /*5a90*/  FFMA.FTZ R206, R153, UR10, -R204.reuse ;  /* 0x0000000a99ce7c23 */ /* 0x100fe200080108cc */
[----:B------:R-:W-:Y:S01]  /*5aa0*/  FFMA.FTZ R208, R160, UR10, -R204 ;  /* 0x0000000aa0d07c23 */ /* 0x000fe200080108cc */
[----:B------:R-:W-:Y:S01]  /*5ab0*/  FMNMX.FTZ R21, R155, R152, !PT ;  /* 0x000000989b157209 */ /* 0x000fe20007810000 */
[----:B------:R-:W-:Y:S03]  /*5ac0*/  MUFU.EX2 R15, R15 ;  /* 0x0000000f000f7308 */ /* 0x000fe60000000800 */
[----:B------:R-:W-:-:S04]  /*5ad0*/  FMNMX.FTZ R154, R158, R21, !PT ;  /* 0x000000159e9a7209 */ /* 0x000fc80007810000 */
[----:B------:R-:W-:Y:S01]  /*5ae0*/  FMNMX.FTZ R21, R159, R154, !PT ;  /* 0x0000009a9f157209 */ /* 0x000fe20007810000 */
[----:B------:R1:W-:Y:S03]  /*5af0*/  MUFU.EX2 R152, R206 ;  /* 0x000000ce00987308 */ /* 0x0003e60000000800 */
[----:B------:R-:W-:Y:S01]  /*5b00*/  FMNMX.FTZ R156, R162, R21, !PT ;  /* 0x00000015a29c7209 */ /* 0x000fe20007810000 */
[----:B------:R-:W-:-:S03]  /*5b10*/  FFMA.FTZ R21, R157, UR10, -R204 ;  /* 0x0000000a9d157c23 */ /* 0x000fc600080108cc */
[----:B------:R-:W-:Y:S01]  /*5b20*/  FMNMX.FTZ R153, R163, R156, !PT ;  /* 0x0000009ca3997209 */ /* 0x000fe20007810000 */
[----:B------:R2:W-:Y:S01]  /*5b30*/  MUFU.EX2 R154, R207 ;  /* 0x000000cf009a7308 */ /* 0x0005e20000000800 */
[----:B-1----:R-:W-:Y:S02]  /*5b40*/  FFMA.FTZ R206, R165, UR10, -R204 ;  /* 0x0000000aa5ce7c23 */ /* 0x002fe400080108cc */
[----:B------:R-:W-:-:S04]  /*5b50*/  FMNMX.FTZ R156, R166, R153, !PT ;  /* 0x00000099a69c7209 */ /* 0x000fc80007810000 */
[----:B------:R-:W-:Y:S01]  /*5b60*/  FMNMX.FTZ R153, R167, R156, !PT ;  /* 0x0000009ca7997209 */ /* 0x000fe20007810000 */
[----:B------:R-:W-:Y:S01]  /*5b70*/  MUFU.EX2 R21, R21 ;  /* 0x0000001500157308 */ /* 0x000fe20000000800 */
[--C-:B--2---:R-:W-:Y:S02]  /*5b80*/  FFMA.FTZ R207, R169, UR10, -R204.reuse ;  /* 0x0000000aa9cf7c23 */ /* 0x104fe400080108cc */
[----:B------:R-:W-:Y:S01]  /*5b90*/  FMNMX.FTZ R160, R170, R153, !PT ;  /* 0x00000099aaa07209 */ /* 0x000fe20007810000 */
[----:B------:R-:W-:-:S03]  /*5ba0*/  FFMA.FTZ R153, R161, UR10, -R204 ;  /* 0x0000000aa1997c23 */ /* 0x000fc600080108cc */
[----:B------:R-:W-:Y:S01]  /*5bb0*/  FMNMX.FTZ R157, R171, R160, !PT ;  /* 0x000000a0ab9d7209 */ /* 0x000fe20007810000 */
[----:B------:R-:W-:Y:S03]  /*5bc0*/  MUFU.EX2 R156, R208 ;  /* 0x000000d0009c7308 */ /* 0x000fe60000000800 */
[----:B------:R-:W-:Y:S01]  /*5bd0*/  FMNMX.FTZ R160, R174, R157, !PT ;  /* 0x0000009daea07209 */ /* 0x000fe20007810000 */
[----:B------:R-:W-:-:S03]  /*5be0*/  FFMA.FTZ R157, R164, UR10, -R204 ;  /* 0x0000000aa49d7c23 */ /* 0x000fc600080108cc */
[----:B------:R-:W-:Y:S01]  /*5bf0*/  FMNMX.FTZ R161, R175, R160, !PT ;  /* 0x000000a0afa17209 */ /* 0x000fe20007810000 */
[----:B------:R-:W-:Y:S03]  /*5c00*/  MUFU.EX2 R153, R153 ;  /* 0x0000009900997308 */ /* 0x000fe60000000800 */
[----:B------:R-:W-:-:S04]  /*5c10*/  FMNMX.FTZ R160, R178, R161, !PT ;  /* 0x000000a1b2a07209 */ /* 0x000fc80007810000 */
        /* <DEDUP_REMOVED lines=8> */
[----:B------:R-:W-:Y:S01]  /*5ca0*/  MUFU.EX2 R161, R161 ;  /* 0x000000a100a17308 */ /* 0x000fe20000000800 */
[--C-:B-1----:R-:W-:Y:S01]  /*5cb0*/  FFMA.FTZ R206, R173, UR10, -R204.reuse ;  /* 0x0000000aadce7c23 */ /* 0x102fe200080108cc */
[--C-:B------:R-:W-:Y:S01]  /*5cc0*/  FFMA.FTZ R173, R180, UR10, -R204.reuse ;  /* 0x0000000ab4ad7c23 */ /* 0x100fe200080108cc */
[----:B------:R-:W-:Y:S01]  /*5cd0*/  FMNMX.FTZ R168, R190, R165, !PT ;  /* 0x000000a5bea87209 */ /* 0x000fe20007810000 */
[--C-:B------:R-:W-:Y:S01]  /*5ce0*/  FFMA.FTZ R180, R185, UR10, -R204.reuse ;  /* 0x0000000ab9b47c23 */ /* 0x100fe200080108cc */
[--C-:B------:R-:W-:Y:S01]  /*5cf0*/  FFMA.FTZ R185, R192, UR10, -R204.reuse ;  /* 0x0000000ac0b97c23 */ /* 0x100fe200080108cc */
[----:B------:R-:W-:Y:S01]  /*5d00*/  FSEL R192, R14, RZ, P1 ;  /* 0x000000ff0ec07208 */ /* 0x000fe20000800000 */
[--C-:B------:R-:W-:Y:S01]  /*5d10*/  FFMA.FTZ R165, R172, UR10, -R204.reuse ;  /* 0x0000000aaca57c23 */ /* 0x100fe200080108cc */
[----:B------:R-:W-:Y:S01]  /*5d20*/  FMNMX.FTZ R169, R191, R168, !PT ;  /* 0x000000a8bfa97209 */ /* 0x000fe20007810000 */
[--C-:B------:R-:W-:Y:S01]  /*5d30*/  FFMA.FTZ R172, R177, UR10, -R204.reuse ;  /* 0x0000000ab1ac7c23 */ /* 0x100fe200080108cc */
[--C-:B------:R-:W-:Y:S01]  /*5d40*/  FFMA.FTZ R177, R184, UR10, -R204.reuse ;  /* 0x0000000ab8b17c23 */ /* 0x100fe200080108cc */
[----:B------:R-:W-:Y:S01]  /*5d50*/  FADD.FTZ R192, -R192, R3 ;  /* 0x00000003c0c07221 */ /* 0x000fe20000010100 */
[----:B------:R-:W-:Y:S01]  /*5d60*/  FMNMX.FTZ R168, R194, R169, !PT ;  /* 0x000000a9c2a87209 */ /* 0x000fe20007810000 */
[----:B------:R-:W-:Y:S01]  /*5d70*/  FFMA.FTZ R184, R189, UR10, -R204 ;  /* 0x0000000abdb87c23 */ /* 0x000fe200080108cc */
[----:B------:R-:W-:Y:S01]  /*5d80*/  MUFU.EX2 R164, R207 ;  /* 0x000000cf00a47308 */ /* 0x000fe20000000800 */
[----:B------:R-:W-:Y:S01]  /*5d90*/  FMUL.FTZ R192, R192, UR10 ;  /* 0x0000000ac0c07c20 */ /* 0x000fe20008410000 */
[----:B------:R-:W-:-:S04]  /*5da0*/  FMNMX.FTZ R169, R195, R168, !PT ;  /* 0x000000a8c3a97209 */ /* 0x000fc80007810000 */
        /* <DEDUP_REMOVED lines=8> */
[----:B------:R-:W-:Y:S01]  /*5e30*/  FFMA.FTZ R196, R197, UR10, -R204 ;  /* 0x0000000ac5c47c23 */ /* 0x000fe200080108cc */
[----:B------:R-:W2:Y:S01]  /*5e40*/  SHFL.BFLY PT, R203, R20, 0x2, 0x1f ;  /* 0x0c401f0014cb7f89 */ /* 0x000ea200000e0000 */
[----:B------:R-:W-:Y:S08]  /*5e50*/  MUFU.EX2 R165, R165 ;  /* 0x000000a500a57308 */ /* 0x000ff00000000800 */
        /* <DEDUP_REMOVED lines=20> */
[----:B------:R-:W2:Y:S01]  /*5fa0*/  SHFL.BFLY PT, R20, R203, 0x1, 0x1f ;  /* 0x0c201f00cb147f89 */ /* 0x000ea200000e0000 */
        /* <DEDUP_REMOVED lines=22> */
[----:B------:R-:W-:Y:S01]  /*6110*/  FMUL.FTZ R93, R93, R192 ;  /* 0x000000c05d5d7220 */ /* 0x000fe20000410000 */
[----:B--2---:R-:W-:Y:S01]  /*6120*/  FMNMX.FTZ R20, R203, R20, !PT ;  /* 0x00000014cb147209 */ /* 0x004fe20007810000 */
[-C--:B------:R-:W-:Y:S01]  /*6130*/  FMUL.FTZ R96, R96, R192.reuse ;  /* 0x000000c060607220 */ /* 0x080fe20000410000 */
[-C--:B------:R-:W-:Y:S01]  /*6140*/  FMUL.FTZ R97, R97, R192.reuse ;  /* 0x000000c061617220 */ /* 0x080fe20000410000 */
[-C--:B------:R-:W-:Y:S01]  /*6150*/  FMUL.FTZ R100, R100, R192.reuse ;  /* 0x000000c064647220 */ /* 0x080fe20000410000 */
[C---:B------:R-:W-:Y:S01]  /*6160*/  FSETP.NEU.FTZ.AND P1, PT, R20.reuse, -INF , PT ;  /* 0xff8000001400780b */ /* 0x040fe20003f3d000 */
[----:B------:R-:W-:Y:S01]  /*6170*/  FMUL.FTZ R210, R20, UR10 ;  /* 0x0000000a14d27c20 */ /* 0x000fe20008410000 */
[----:B------:R-:W2:Y:S01]  /*6180*/  MUFU.EX2 R177, R177 ;  /* 0x000000b100b17308 */ /* 0x000ea20000000800 */
[-C--:B------:R-:W-:Y:S01]  /*6190*/  FMUL.FTZ R101, R101, R192.reuse ;  /* 0x000000c065657220 */ /* 0x080fe20000410000 */
[-C--:B------:R-:W-:Y:S01]  /*61a0*/  FMUL.FTZ R104, R104, R192.reuse ;  /* 0x000000c068687220 */ /* 0x080fe20000410000 */
[-C--:B------:R-:W-:Y:S01]  /*61b0*/  FMUL.FTZ R105, R105, R192.reuse ;  /* 0x000000c069697220 */ /* 0x080fe20000410000 */
[----:B------:R-:W-:Y:S01]  /*61c0*/  FSEL R210, R210, RZ, P1 ;  /* 0x000000ffd2d27208 */ /* 0x000fe20000800000 */
[-C--:B------:R-:W-:Y:S01]  /*61d0*/  FMUL.FTZ R108, R108, R192.reuse ;  /* 0x000000c06c6c7220 */ /* 0x080fe20000410000 */
[-C--:B------:R-:W-:Y:S01]  /*61e0*/  FMUL.FTZ R109, R109, R192.reuse ;  /* 0x000000c06d6d7220 */ /* 0x080fe20000410000 */
[----:B------:R-:W-:Y:S01]  /*61f0*/  FMUL.FTZ R112, R112, R192 ;  /* 0x000000c070707220 */ /* 0x000fe20000410000 */
[----:B------:R-:W5:Y:S01]  /*6200*/  MUFU.EX2 R180, R180 ;  /* 0x000000b400b47308 */ /* 0x000f620000000800 */
[--C-:B------:R-:W-:Y:S01]  /*6210*/  FFMA.FTZ R204, R155, UR10, -R210.reuse ;  /* 0x0000000a9bcc7c23 */ /* 0x100fe200080108d2 */
[----:B------:R-:W-:Y:S01]  /*6220*/  FFMA.FTZ R155, R192, R4, R15 ;  /* 0x00000004c09b7223 */ /* 0x000fe2000001000f */
[--C-:B------:R-:W-:Y:S01]  /*6230*/  FFMA.FTZ R208, R163, UR10, -R210.reuse ;  /* 0x0000000aa3d07c23 */ /* 0x100fe200080108d2 */
[--C-:B-1----:R-:W-:Y:S01]  /*6240*/  FFMA.FTZ R206, R159, UR10, -R210.reuse ;  /* 0x0000000a9fce7c23 */ /* 0x102fe200080108d2 */
[--C-:B------:R-:W-:Y:S01]  /*6250*/  FFMA.FTZ R159, R162, UR10, -R210.reuse ;  /* 0x0000000aa29f7c23 */ /* 0x100fe200080108d2 */
[----:B------:R-:W-:Y:S01]  /*6260*/  FADD.FTZ R193, R152, R155 ;  /* 0x0000009b98c17221 */ /* 0x000fe20000010000 */
[--C-:B------:R-:W-:Y:S01]  /*6270*/  FFMA.FTZ R155, R158, UR10, -R210.reuse ;  /* 0x0000000a9e9b7c23 */ /* 0x100fe200080108d2 */
[----:B------:R-:W1:Y:S01]  /*6280*/  MUFU.EX2 R181, R181 ;  /* 0x000000b500b57308 */ /* 0x000e620000000800 */
[--C-:B------:R-:W-:Y:S01]  /*6290*/  FFMA.FTZ R189, R205, UR10, -R210.reuse ;  /* 0x0000000acdbd7c23 */ /* 0x100fe200080108d2 */
[----:B------:R-:W-:Y:S01]  /*62a0*/  FADD.FTZ R4, R154, R193 ;  /* 0x000000c19a047221 */ /* 0x000fe20000010000 */
[C---:B------:R-:W-:Y:S01]  /*62b0*/  F2FP.BF16.F32.PACK_AB R154, R21.reuse, R154 ;  /* 0x0000009a159a723e */ /* 0x040fe200000010ff */
[----:B------:R-:W-:Y:S01]  /*62c0*/  FFMA.FTZ R174, R174, UR10, -R210 ;  /* 0x0000000aaeae7c23 */ /* 0x000fe200080108d2 */
[----:B------:R-:W-:Y:S01]  /*62d0*/  F2FP.BF16.F32.PACK_AB R152, R152, R15 ;  /* 0x0000000f9898723e */ /* 0x000fe200000010ff */
[----:B------:R-:W-:Y:S01]  /*62e0*/  FADD.FTZ R193, R21, R4 ;  /* 0x0000000415c17221 */ /* 0x000fe20000010000 */
[--C-:B------:R-:W-:Y:S01]  /*62f0*/  FFMA.FTZ R175, R175, UR10, -R210.reuse ;  /* 0x0000000aafaf7c23 */ /* 0x100fe200080108d2 */
[----:B------:R-:W3:Y:S01]  /*6300*/  MUFU.EX2 R184, R184 ;  /* 0x000000b800b87308 */ /* 0x000ee20000000800 */
[--C-:B------:R-:W-:Y:S01]  /*6310*/  FFMA.FTZ R179, R179, UR10, -R210.reuse ;  /* 0x0000000ab3b37c23 */ /* 0x100fe200080108d2 */
[----:B------:R-:W-:Y:S01]  /*6320*/  FADD.FTZ R4, R156, R193 ;  /* 0x000000c19c047221 */ /* 0x000fe20000010000 */
[--C-:B------:R-:W-:Y:S01]  /*6330*/  FFMA.FTZ R182, R182, UR10, -R210.reuse ;  /* 0x0000000ab6b67c23 */ /* 0x100fe200080108d2 */
[--C-:B------:R-:W-:Y:S01]  /*6340*/  FFMA.FTZ R183, R183, UR10, -R210.reuse ;  /* 0x0000000ab7b77c23 */ /* 0x100fe200080108d2 */
[----:B------:R-:W-:Y:S01]  /*6350*/  FFMA.FTZ R186, R186, UR10, -R210 ;  /* 0x0000000ababa7c23 */ /* 0x000fe200080108d2 */
[----:B------:R-:W-:Y:S01]  /*6360*/  FADD.FTZ R4, R153, R4 ;  /* 0x0000000499047221 */ /* 0x000fe20000010000 */
[--C-:B------:R-:W-:Y:S01]  /*6370*/  FFMA.FTZ R187, R187, UR10, -R210.reuse ;  /* 0x0000000abbbb7c23 */ /* 0x100fe200080108d2 */
[----:B------:R-:W-:Y:S01]  /*6380*/  MUFU.EX2 R185, R185 ;  /* 0x000000b900b97308 */ /* 0x000fe20000000800 */
[----:B------:R-:W-:Y:S01]  /*6390*/  FFMA.FTZ R190, R190, UR10, -R210 ;  /* 0x0000000abebe7c23 */ /* 0x000fe200080108d2 */
[----:B------:R-:W-:Y:S01]  /*63a0*/  FADD.FTZ R193, R157, R4 ;  /* 0x000000049dc17221 */ /* 0x000fe20000010000 */
[--C-:B------:R-:W-:Y:S01]  /*63b0*/  FFMA.FTZ R191, R191, UR10, -R210.reuse ;  /* 0x0000000abfbf7c23 */ /* 0x100fe200080108d2 */
[--C-:B------:R-:W-:Y:S01]  /*63c0*/  FFMA.FTZ R194, R194, UR10, -R210.reuse ;  /* 0x0000000ac2c27c23 */ /* 0x100fe200080108d2 */
[--C-:B------:R-:W-:Y:S01]  /*63d0*/  FFMA.FTZ R195, R195, UR10, -R210.reuse ;  /* 0x0000000ac3c37c23 */ /* 0x100fe200080108d2 */
[----:B------:R-:W-:Y:S01]  /*63e0*/  FADD.FTZ R4, R160, R193 ;  /* 0x000000c1a0047221 */ /* 0x000fe20000010000 */
[----:B------:R-:W-:Y:S01]  /*63f0*/  FSEL R193, R20, RZ, P1 ;  /* 0x000000ff14c17208 */ /* 0x000fe20000800000 */
[----:B------:R-:W-:Y:S01]  /*6400*/  MUFU.EX2 R188, R188 ;  /* 0x000000bc00bc7308 */ /* 0x000fe20000000800 */
[----:B------:R-:W-:Y:S01]  /*6410*/  FFMA.FTZ R198, R198, UR10, -R210 ;  /* 0x0000000ac6c67c23 */ /* 0x000fe200080108d2 */
[----:B------:R-:W-:Y:S01]  /*6420*/  FADD.FTZ R163, R161, R4 ;  /* 0x00000004a1a37221 */ /* 0x000fe20000010000 */
[--C-:B------:R-:W-:Y:S01]  /*6430*/  FFMA.FTZ R199, R199, UR10, -R210.reuse ;  /* 0x0000000ac7c77c23 */ /* 0x100fe200080108d2 */
[----:B------:R-:W-:Y:S01]  /*6440*/  F2FP.BF16.F32.PACK_AB R156, R153, R156 ;  /* 0x0000009c999c723e */ /* 0x000fe200000010ff */
[-C--:B------:R-:W-:Y:S01]  /*6450*/  FMUL.FTZ R113, R113, R192.reuse ;  /* 0x000000c071717220 */ /* 0x080fe20000410000 */
[----:B------:R-:W-:Y:S01]  /*6460*/  FADD.FTZ R4, R164, R163 ;  /* 0x000000a3a4047221 */ /* 0x000fe20000010000 */
[----:B------:R-:W-:Y:S01]  /*6470*/  FFMA.FTZ R163, R166, UR10, -R210 ;  /* 0x0000000aa6a37c23 */ /* 0x000fe200080108d2 */
[----:B----4-:R-:W-:Y:S01]  /*6480*/  F2FP.BF16.F32.PACK_AB R166, R176, R173 ;  /* 0x000000adb0a6723e */ /* 0x010fe200000010ff */
[----:B------:R-:W-:Y:S01]  /*6490*/  MUFU.EX2 R196, R196 ;  /* 0x000000c400c47308 */ /* 0x000fe20000000800 */
[----:B------:R-:W-:Y:S01]  /*64a0*/  FADD.FTZ R197, R165, R4 ;  /* 0x00000004a5c57221 */ /* 0x000fe20000010000 */
[----:B------:R-:W-:Y:S01]  /*64b0*/  FADD.FTZ R4, -R193, R10 ;  /* 0x0000000ac1047221 */ /* 0x000fe20000010100 */
[--C-:B------:R-:W-:Y:S01]  /*64c0*/  FFMA.FTZ R10, R167, UR10, -R210.reuse ;  /* 0x0000000aa70a7c23 */ /* 0x100fe200080108d2 */
[----:B------:R-:W-:Y:S01]  /*64d0*/  FFMA.FTZ R167, R170, UR10, -R210 ;  /* 0x0000000aaaa77c23 */ /* 0x000fe200080108d2 */
[----:B------:R-:W-:Y:S01]  /*64e0*/  FADD.FTZ R158, R168, R197 ;  /* 0x000000c5a89e7221 */ /* 0x000fe20000010000 */
[-C--:B------:R-:W-:Y:S01]  /*64f0*/  FMUL.FTZ R116, R116, R192.reuse ;  /* 0x000000c074747220 */ /* 0x080fe20000410000 */
[-C--:B------:R-:W-:Y:S01]  /*6500*/  FMUL.FTZ R117, R117, R192.reuse ;  /* 0x000000c075757220 */ /* 0x080fe20000410000 */
[----:B------:R-:W-:Y:S01]  /*6510*/  MUFU.EX2 R189, R189 ;  /* 0x000000bd00bd7308 */ /* 0x000fe20000000800 */
[----:B------:R-:W-:Y:S01]  /*6520*/  FADD.FTZ R193, R169, R158 ;  /* 0x0000009ea9c17221 */ /* 0x000fe20000010000 */
[--C-:B------:R-:W-:Y:S01]  /*6530*/  FFMA.FTZ R158, R171, UR10, -R210.reuse ;  /* 0x0000000aab9e7c23 */ /* 0x100fe200080108d2 */
[----:B------:R-:W-:Y:S01]  /*6540*/  FFMA.FTZ R171, R178, UR10, -R210 ;  /* 0x0000000ab2ab7c23 */ /* 0x000fe200080108d2 */
        /* <DEDUP_REMOVED lines=10> */
[----:B------:R-:W-:Y:S01]  /*65f0*/  FMUL.FTZ R176, R4, UR10 ;  /* 0x0000000a04b07c20 */ /* 0x000fe20008410000 */
[-C--:B------:R-:W-:Y:S01]  /*6600*/  FMUL.FTZ R132, R132, R192.reuse ;  /* 0x000000c084847220 */ /* 0x080fe20000410000 */
[----:B------:R-:W-:Y:S01]  /*6610*/  MUFU.EX2 R155, R155 ;  /* 0x0000009b009b7308 */ /* 0x000fe20000000800 */
[----:B--2---:R-:W-:Y:S01]  /*6620*/  FADD.FTZ R193, R177, R162 ;  /* 0x000000a2b1c17221 */ /* 0x004fe20000010000 */
[-C--:B------:R-:W-:Y:S01]  /*6630*/  FMUL.FTZ R133, R133, R192.reuse ;  /* 0x000000c085857220 */ /* 0x080fe20000410000 */
[-C--:B------:R-:W-:Y:S01]  /*6640*/  FMUL.FTZ R136, R136, R192.reuse ;  /* 0x000000c088887220 */ /* 0x080fe20000410000 */
[-C--:B------:R-:W-:Y:S01]  /*6650*/  FMUL.FTZ R137, R137, R192.reuse ;  /* 0x000000c089897220 */ /* 0x080fe20000410000 */
[----:B-----5:R-:W-:Y:S01]  /*6660*/  FADD.FTZ R162, R180, R193 ;  /* 0x000000c1b4a27221 */ /* 0x020fe20000010000 */
[-C--:B------:R-:W-:Y:S01]  /*6670*/  FMUL.FTZ R140, R140, R192.reuse ;  /* 0x000000c08c8c7220 */ /* 0x080fe20000410000 */
[-C--:B------:R-:W-:Y:S01]  /*6680*/  FMUL.FTZ R141, R141, R192.reuse ;  /* 0x000000c08d8d7220 */ /* 0x080fe20000410000 */
[----:B------:R-:W2:Y:S01]  /*6690*/  MUFU.EX2 R176, R176 ;  /* 0x000000b000b07308 */ /* 0x000ea20000000800 */
[----:B-1----:R-:W-:Y:S01]  /*66a0*/  FADD.FTZ R193, R181, R162 ;  /* 0x000000a2b5c17221 */ /* 0x002fe20000010000 */
[-C--:B------:R-:W-:Y:S01]  /*66b0*/  FMUL.FTZ R144, R144, R192.reuse ;  /* 0x000000c090907220 */ /* 0x080fe20000410000 */
[-C--:B------:R-:W-:Y:S01]  /*66c0*/  FMUL.FTZ R145, R145, R192.reuse ;  /* 0x000000c091917220 */ /* 0x080fe20000410000 */
[-C--:B------:R-:W-:Y:S01]  /*66d0*/  FMUL.FTZ R148, R148, R192.reuse ;  /* 0x000000c094947220 */ /* 0x080fe20000410000 */
[----:B---3--:R-:W-:Y:S01]  /*66e0*/  FADD.FTZ R162, R184, R193 ;  /* 0x000000c1b8a27221 */ /* 0x008fe20000010000 */
[----:B------:R-:W-:Y:S01]  /*66f0*/  FMUL.FTZ R149, R149, R192 ;  /* 0x000000c095957220 */ /* 0x000fe20000410000 */
[----:B----4-:R-:W-:Y:S01]  /*6700*/  F2FP.BF16.F32.PACK_AB R153, R204, R189 ;  /* 0x000000bdcc99723e */ /* 0x010fe200000010ff */
[----:B------:R-:W1:Y:S01]  /*6710*/  MUFU.EX2 R206, R206 ;  /* 0x000000ce00ce7308 */ /* 0x000e620000000800 */
[----:B------:R-:W-:Y:S01]  /*6720*/  FADD.FTZ R21, R185, R162 ;  /* 0x000000a2b9157221 */ /* 0x000fe20000010000 */
[----:B------:R-:W-:-:S02]  /*6730*/  F2FP.BF16.F32.PACK_AB R162, R168, R165 ;  /* 0x000000a5a8a2723e */ /* 0x000fc400000010ff */
[----:B------:R-:W-:Y:S01]  /*6740*/  F2FP.BF16.F32.PACK_AB R168, R180, R177 ;  /* 0x000000b1b4a8723e */ /* 0x000fe200000010ff */
[----:B------:R-:W-:-:S03]  /*6750*/  FADD.FTZ R170, R188, R21 ;  /* 0x00000015bcaa7221 */ /* 0x000fc60000010000 */
[----:B------:R3:W-:Y:S01]  /*6760*/  MUFU.EX2 R15, R174 ;  /* 0x000000ae000f7308 */ /* 0x0007e20000000800 */
[----:B------:R-:W-:Y:S01]  /*6770*/  FADD.FTZ R21, R3, R170 ;  /* 0x000000aa03157221 */ /* 0x000fe20000010000 */
[----:B------:R-:W-:Y:S01]  /*6780*/  F2FP.BF16.F32.PACK_AB R170, R184, R181 ;  /* 0x000000b5b8aa723e */ /* 0x000fe200000010ff */
[-C--:B--2---:R-:W-:Y:S01]  /*6790*/  FMUL.FTZ R26, R26, R176.reuse ;  /* 0x000000b01a1a7220 */ /* 0x084fe20000410000 */
[-C--:B------:R-:W-:Y:S01]  /*67a0*/  FMUL.FTZ R27, R27, R176.reuse ;  /* 0x000000b01b1b7220 */ /* 0x080fe20000410000 */
[----:B------:R-:W-:Y:S01]  /*67b0*/  FADD.FTZ R4, R196, R21 ;  /* 0x00000015c4047221 */ /* 0x000fe20000010000 */
[-C--:B------:R-:W-:Y:S01]  /*67c0*/  FMUL.FTZ R30, R30, R176.reuse ;  /* 0x000000b01e1e7220 */ /* 0x080fe20000410000 */
[----:B------:R-:W-:Y:S01]  /*67d0*/  FMUL.FTZ R31, R31, R176 ;  /* 0x000000b01f1f7220 */ /* 0x000fe20000410000 */
[----:B------:R-:W2:Y:S01]  /*67e0*/  MUFU.EX2 R159, R159 ;  /* 0x0000009f009f7308 */ /* 0x000ea20000000800 */
[----:B---3--:R-:W-:Y:S01]  /*67f0*/  F2FP.BF16.F32.PACK_AB R174, R196, R3 ;  /* 0x00000003c4ae723e */ /* 0x008fe200000010ff */
[----:B------:R-:W-:Y:S01]  /*6800*/  FFMA.FTZ R3, R176, R0, R189 ;  /* 0x00000000b0037223 */ /* 0x000fe200000100bd */
[-C--:B------:R-:W-:Y:S01]  /*6810*/  FMUL.FTZ R34, R34, R176.reuse ;  /* 0x000000b022227220 */ /* 0x080fe20000410000 */
[-C--:B------:R-:W-:Y:S01]  /*6820*/  FMUL.FTZ R35, R35, R176.reuse ;  /* 0x000000b023237220 */ /* 0x080fe20000410000 */
[-C--:B------:R-:W-:Y:S01]  /*6830*/  FMUL.FTZ R38, R38, R176.reuse ;  /* 0x000000b026267220 */ /* 0x080fe20000410000 */
[----:B------:R-:W-:Y:S01]  /*6840*/  FADD.FTZ R0, R204, R3 ;  /* 0x00000003cc007221 */ /* 0x000fe20000010000 */
[-C--:B------:R-:W-:Y:S01]  /*6850*/  FMUL.FTZ R39, R39, R176.reuse ;  /* 0x000000b027277220 */ /* 0x080fe20000410000 */
[----:B------:R-:W3:Y:S01]  /*6860*/  MUFU.EX2 R208, R208 ;  /* 0x000000d000d07308 */ /* 0x000ee20000000800 */
[-C--:B------:R-:W-:Y:S01]  /*6870*/  FMUL.FTZ R42, R42, R176.reuse ;  /* 0x000000b02a2a7220 */ /* 0x080fe20000410000 */
[----:B------:R-:W-:Y:S01]  /*6880*/  FADD.FTZ R3, R155, R0 ;  /* 0x000000009b037221 */ /* 0x000fe20000010000 */
[----:B-1----:R-:W-:Y:S01]  /*6890*/  F2FP.BF16.F32.PACK_AB R155, R206, R155 ;  /* 0x0000009bce9b723e */ /* 0x002fe200000010ff */
[-C--:B------:R-:W-:Y:S01]  /*68a0*/  FMUL.FTZ R43, R43, R176.reuse ;  /* 0x000000b02b2b7220 */ /* 0x080fe20000410000 */
[-C--:B------:R-:W-:Y:S01]  /*68b0*/  FMUL.FTZ R46, R46, R176.reuse ;  /* 0x000000b02e2e7220 */ /* 0x080fe20000410000 */
[----:B------:R-:W-:Y:S01]  /*68c0*/  FADD.FTZ R0, R206, R3 ;  /* 0x00000003ce007221 */ /* 0x000fe20000010000 */
[-C--:B------:R-:W-:Y:S01]  /*68d0*/  FMUL.FTZ R47, R47, R176.reuse ;  /* 0x000000b02f2f7220 */ /* 0x080fe20000410000 */
[----:B------:R-:W1:Y:S01]  /*68e0*/  MUFU.EX2 R163, R163 ;  /* 0x000000a300a37308 */ /* 0x000e620000000800 */
[-C--:B------:R-:W-:Y:S01]  /*68f0*/  FMUL.FTZ R50, R50, R176.reuse ;  /* 0x000000b032327220 */ /* 0x080fe20000410000 */
[----:B--2---:R-:W-:Y:S01]  /*6900*/  FADD.FTZ R3, R159, R0 ;  /* 0x000000009f037221 */ /* 0x004fe20000010000 */
        /* <DEDUP_REMOVED lines=21> */
[----:B------:R1:W4:Y:S01]  /*6a60*/  MUFU.EX2 R178, R158 ;  /* 0x0000009e00b27308 */ /* 0x0003220000000800 */
        /* <DEDUP_REMOVED lines=9> */
[----:B-1----:R-:W-:Y:S01]  /*6b00*/  F2FP.BF16.F32.PACK_AB R158, R160, R157 ;  /* 0x0000009da09e723e */ /* 0x002fe200000010ff */
[-C--:B------:R-:W-:Y:S01]  /*6b10*/  FMUL.FTZ R98, R98, R176.reuse ;  /* 0x000000b062627220 */ /* 0x080fe20000410000 */
[----:B------:R-:W-:Y:S01]  /*6b20*/  F2FP.BF16.F32.PACK_AB R160, R164, R161 ;  /* 0x000000a1a4a0723e */ /* 0x000fe200000010ff */
[-C--:B------:R-:W-:Y:S01]  /*6b30*/  FMUL.FTZ R99, R99, R176.reuse ;  /* 0x000000b063637220 */ /* 0x080fe20000410000 */
[----:B------:R-:W-:Y:S01]  /*6b40*/  F2FP.BF16.F32.PACK_AB R164, R172, R169 ;  /* 0x000000a9aca4723e */ /* 0x000fe200000010ff */
[-C--:B------:R-:W-:Y:S01]  /*6b50*/  FMUL.FTZ R102, R102, R176.reuse ;  /* 0x000000b066667220 */ /* 0x080fe20000410000 */
[----:B------:R-:W-:Y:S01]  /*6b60*/  MUFU.EX2 R165, R171 ;  /* 0x000000ab00a57308 */ /* 0x000fe20000000800 */
[----:B----4-:R-:W-:Y:S01]  /*6b70*/  FADD.FTZ R184, R178, R3 ;  /* 0x00000003b2b87221 */ /* 0x010fe20000010000 */
[----:B------:R-:W-:Y:S01]  /*6b80*/  F2FP.BF16.F32.PACK_AB R172, R188, R185 ;  /* 0x000000b9bcac723e */ /* 0x000fe200000010ff */
[-C--:B------:R-:W-:Y:S01]  /*6b90*/  FMUL.FTZ R103, R103, R176.reuse ;  /* 0x000000b067677220 */ /* 0x080fe20000410000 */
[----:B------:R-:W-:Y:S01]  /*6ba0*/  F2FP.BF16.F32.PACK_AB R157, R208, R159 ;  /* 0x0000009fd09d723e */ /* 0x000fe200000010ff */
[----:B------:R-:W-:Y:S01]  /*6bb0*/  FADD.FTZ R3, R15, R184 ;  /* 0x000000b80f037221 */ /* 0x000fe20000010000 */
[----:B------:R-:W-:Y:S01]  /*6bc0*/  F2FP.BF16.F32.PACK_AB R159, R10, R163 ;  /* 0x000000a30a9f723e */ /* 0x000fe200000010ff */
[-C--:B------:R-:W-:Y:S01]  /*6bd0*/  FMUL.FTZ R106, R106, R176.reuse ;  /* 0x000000b06a6a7220 */ /* 0x080fe20000410000 */
[----:B------:R-:W-:Y:S01]  /*6be0*/  MUFU.EX2 R180, R179 ;  /* 0x000000b300b47308 */ /* 0x000fe20000000800 */
[----:B------:R-:W-:Y:S01]  /*6bf0*/  F2FP.BF16.F32.PACK_AB R161, R178, R167 ;  /* 0x000000a7b2a1723e */ /* 0x000fe200000010ff */
[-C--:B------:R-:W-:Y:S01]  /*6c00*/  FMUL.FTZ R107, R107, R176.reuse ;  /* 0x000000b06b6b7220 */ /* 0x080fe20000410000 */
[----:B--2---:R-:W-:Y:S01]  /*6c10*/  F2FP.BF16.F32.PACK_AB R163, R210, R15 ;  /* 0x0000000fd2a3723e */ /* 0x004fe200000010ff */
        /* <DEDUP_REMOVED lines=24> */
[----:B------:R-:W-:-:S04]  /*6da0*/  FMUL.FTZ R151, R151, R176 ;  /* 0x000000b097977220 */ /* 0x000fc80000410000 */
[----:B------:R-:W4:Y:S01]  /*6db0*/  MUFU.EX2 R0, R187 ;  /* 0x000000bb00007308 */ /* 0x000f220000000800 */
[----:B--2---:R-:W-:Y:S01]  /*6dc0*/  FADD.FTZ R186, R210, R3 ;  /* 0x00000003d2ba7221 */ /* 0x004fe20000010000 */
[----:B-1----:R-:W-:-:S03]  /*6dd0*/  F2FP.BF16.F32.PACK_AB R167, R183, R182 ;  /* 0x000000b6b7a7723e */ /* 0x002fc600000010ff */
[----:B------:R-:W-:Y:S01]  /*6de0*/  FADD.FTZ R3, R165, R186 ;  /* 0x000000baa5037221 */ /* 0x000fe20000010000 */
[C---:B------:R-:W-:Y:S02]  /*6df0*/  F2FP.BF16.F32.PACK_AB R165, R180.reuse, R165 ;  /* 0x000000a5b4a5723e */ /* 0x040fe400000010ff */
[----:B------:R-:W1:Y:S01]  /*6e00*/  MUFU.EX2 R171, R190 ;  /* 0x000000be00ab7308 */ /* 0x000e620000000800 */
[----:B------:R-:W-:-:S04]  /*6e10*/  FADD.FTZ R3, R180, R3 ;  /* 0x00000003b4037221 */ /* 0x000fc80000010000 */
[----:B------:R-:W-:-:S03]  /*6e20*/  FADD.FTZ R188, R182, R3 ;  /* 0x00000003b6bc7221 */ /* 0x000fc60000010000 */
[----:B------:R-:W2:Y:S01]  /*6e30*/  MUFU.EX2 R184, R191 ;  /* 0x000000bf00b87308 */ /* 0x000ea20000000800 */
[----:B------:R-:W-:-:S04]  /*6e40*/  FADD.FTZ R188, R183, R188 ;  /* 0x000000bcb7bc7221 */ /* 0x000fc80000010000 */
[----:B---3--:R-:W-:Y:S01]  /*6e50*/  FADD.FTZ R3, R169, R188 ;  /* 0x000000bca9037221 */ /* 0x008fe20000010000 */
[C---:B----4-:R-:W-:Y:S02]  /*6e60*/  F2FP.BF16.F32.PACK_AB R169, R0.reuse, R169 ;  /* 0x000000a900a9723e */ /* 0x050fe400000010ff */
[----:B------:R-:W3:Y:S01]  /*6e70*/  MUFU.EX2 R173, R194 ;  /* 0x000000c200ad7308 */ /* 0x000ee20000000800 */
[----:B------:R-:W-:-:S04]  /*6e80*/  FADD.FTZ R188, R0, R3 ;  /* 0x0000000300bc7221 */ /* 0x000fc80000010000 */
[----:B-1----:R-:W-:-:S03]  /*6e90*/  FADD.FTZ R3, R171, R188 ;  /* 0x000000bcab037221 */ /* 0x002fc60000010000 */
[----:B------:R-:W1:Y:S01]  /*6ea0*/  MUFU.EX2 R186, R195 ;  /* 0x000000c300ba7308 */ /* 0x000e620000000800 */
[C---:B--2---:R-:W-:Y:S01]  /*6eb0*/  FADD.FTZ R190, R184.reuse, R3 ;  /* 0x00000003b8be7221 */ /* 0x044fe20000010000 */
[----:B------:R-:W-:-:S06]  /*6ec0*/  F2FP.BF16.F32.PACK_AB R171, R184, R171 ;  /* 0x000000abb8ab723e */ /* 0x000fcc00000010ff */
[----:B------:R-:W2:Y:S01]  /*6ed0*/  MUFU.EX2 R175, R198 ;  /* 0x000000c600af7308 */ /* 0x000ea20000000800 */
[----:B---3--:R-:W-:-:S07]  /*6ee0*/  FADD.FTZ R3, R173, R190 ;  /* 0x000000bead037221 */ /* 0x008fce0000010000 */
[----:B------:R-:W3:Y:S01]  /*6ef0*/  MUFU.EX2 R188, R199 ;  /* 0x000000c700bc7308 */ /* 0x000ee20000000800 */
[C---:B-1----:R-:W-:Y:S01]  /*6f00*/  FADD.FTZ R10, R186.reuse, R3 ;  /* 0x00000003ba0a7221 */ /* 0x042fe20000010000 */
[----:B------:R-:W-:-:S03]  /*6f10*/  F2FP.BF16.F32.PACK_AB R173, R186, R173 ;  /* 0x000000adbaad723e */ /* 0x000fc600000010ff */
[----:B--2---:R-:W-:-:S04]  /*6f20*/  FADD.FTZ R3, R175, R10 ;  /* 0x0000000aaf037221 */ /* 0x004fc80000010000 */
[C---:B---3--:R-:W-:Y:S01]  /*6f30*/  FADD.FTZ R0, R188.reuse, R3 ;  /* 0x00000003bc007221 */ /* 0x048fe20000010000 */
[----:B------:R-:W-:Y:S01]  /*6f40*/  F2FP.BF16.F32.PACK_AB R175, R188, R175 ;  /* 0x000000afbcaf723e */ /* 0x000fe200000010ff */
[----:B------:R-:W-:Y:S06]  /*6f50*/  @!P0 BRA `(.L_x_8558) ;  /* 0x0000000000048947 */ /* 0x000fec0003800000 */
[----:B------:R-:W-:Y:S01]  /*6f60*/  BPT.TRAP 0x1 ;  /* 0x000000040000795c */ /* 0x000fe20000300000 */
.L_x_8558:
[----:B------:R1:W2:Y:S01]  /*6f70*/  SYNCS.PHASECHK.TRANS64.TRYWAIT P1, [UR27+0x22850], R12 ;  /* 0x0228500cff0075a7 */ /* 0x0002a2000802015b */
[----:B------:R-:W-:Y:S05]  /*6f80*/  @!P0 BRA `(.L_x_8559) ;  /* 0x0000000000048947 */ /* 0x000fea0003800000 */
[----:B------:R-:W-:Y:S01]  /*6f90*/  BPT.TRAP 0x1 ;  /* 0x000000040000795c */ /* 0x000fe20000300000 */
.L_x_8559:
[----:B--2---:R-:W-:Y:S05]  /*6fa0*/  @P1 BRA `(.L_x_8560) ;  /* 0x0000000000081947 */ /* 0x004fea0003800000 */
[----:B------:R-:W2:Y:S02]  /*6fb0*/  SYNCS.PHASECHK.TRANS64.TRYWAIT P1, [UR27+0x22850], R12 ;  /* 0x0228500cff0075a7 */ /* 0x000ea4000802015b */
[----:B--2---:R-:W-:Y:S05]  /*6fc0*/  @!P1 BRA `(.L_x_8561) ;  /* 0x000000a400ec9947 */ /* 0x004fea0003800000 */
.L_x_8560:
[----:B------:R-:W-:Y:S01]  /*6fd0*/  VIADD R3, R23, 0x8 ;  /* 0x0000000817037836 */ /* 0x000fe20000000000 */
[----:B------:R-:W-:Y:S01]  /*6fe0*/  UIMAD UR11, UR39, 0xc00, UR21 ;  /* 0x00000c00270b78a4 */ /* 0x000fe2000f8e0215 */
[----:B------:R-:W3:Y:S01]  /*6ff0*/  S2R R10, SR_TID.X ;  /* 0x00000000000a7919 */ /* 0x000ee20000002100 */
[----:B------:R-:W-:Y:S02]  /*7000*/  UMOV UR7, 0x40000040 ;  /* 0x4000004000077882 */ /* 0x000fe40000000000 */
[----:B------:R4:W-:Y:S06]  /*7010*/  BAR.SYNC.DEFER_BLOCKING R3, 0x100 ;  /* 0x000400030000751d */ /* 0x0009ec0000010000 */
[----:B------:R-:W-:Y:S01]  /*7020*/  UMOV UR6, UR11 ;  /* 0x0000000b00067c82 */ /* 0x000fe20008000000 */
[----:B----4-:R-:W-:Y:S01]  /*7030*/  IMAD.MOV.U32 R3, RZ, RZ, R14 ;  /* 0x000000ffff037224 */ /* 0x010fe200078e000e */
[----:B------:R-:W-:Y:S01]  /*7040*/  WARPGROUP.ARRIVE ;  /* 0x00000000000079c5 */ /* 0x000fe20000000000 */
[----:B---3--:R-:W-:Y:S01]  /*7050*/  LOP3.LUT P1, RZ, R10, 0x7f, RZ, 0xc0, !PT ;  /* 0x0000007f0aff7812 */ /* 0x008fe2000782c0ff */
[----:B------:R-:W-:-:S04]  /*7060*/  IMAD.MOV.U32 R10, RZ, RZ, R20 ;  /* 0x000000ffff0a7224 */ /* 0x000fc800078e0014 */
[----:B------:R-:W-:Y:S01]  /*7070*/  HGMMA.64x256x16.F32.BF16 R24, R152, gdesc[UR4].tnspB, R24, gsb0 ;  /* 0x43e0000498187df0 */ /* 0x000fe20008001818 */
[----:B------:R-:W-:Y:S01]  /*7080*/  UIADD3 UR6, UR11, 0x80, URZ ;  /* 0x000000800b067890 */ /* 0x000fe2000fffe03f */
[----:B------:R-:W-:-:S06]  /*7090*/  UMOV UR7, 0x40000040 ;  /* 0x4000004000077882 */ /* 0x000fcc0000000000 */
[----:B--2---:R-:W-:-:S05]  /*70a0*/  @!P1 VIADD R11, R11, 0x22860 ;  /* 0x000228600b0b9836 */ /* 0x004fca0000000000 */
[----:B------:R-:W-:Y:S01]  /*70b0*/  @!P1 PRMT R11, RZ, 0x654, R11 ;  /* 0x00000654ff0b9816 */ /* 0x000fe2000000000b */
[----:B------:R-:W-:Y:S02]  /*70c0*/  WARPGROUP.DEPBAR.LE gsb0, 0x0 ;  /* 0x00008000000079c5 */ /* 0x000fe40000010000 */
[----:B------:R-:W-:-:S12]  /*70d0*/  WARPGROUP.ARRIVE ;  /* 0x00000000000079c5 */ /* 0x000fd80000000000 */
        /* <DEDUP_REMOVED lines=27> */
[C---:B------:R-:W-:Y:S01]  /*7290*/  ISETP.GT.AND P1, PT, R8.reuse, UR23, PT ;  /* 0x0000001708007c0c */ /* 0x040fe2000bf24270 */
[----:B------:R-:W-:-:S12]  /*72a0*/  VIADD R8, R8, 0xffffffff ;  /* 0xffffffff08087836 */ /* 0x000fd80000000000 */
[----:B---3--:R-:W-:Y:S05]  /*72b0*/  @P1 BRA `(.L_x_8562) ;  /* 0xffffffd000401947 */ /* 0x008fea000383ffff */
[----:B------:R-:W-:Y:S02]  /*72c0*/  IMAD.MOV.U32 R10, RZ, RZ, R20 ;  /* 0x000000ffff0a7224 */ /* 0x000fe400078e0014 */
[----:B------:R-:W-:-:S07]  /*72d0*/  IMAD.MOV.U32 R3, RZ, RZ, R14 ;  /* 0x000000ffff037224 */ /* 0x000fce00078e000e */
.L_x_8545:
[----:B-12---:R-:W1:Y:S01]  /*72e0*/  LDC R11, c[0x0][0x9e4] ;  /* 0x00027900ff0b7b82 */ /* 0x006e620000000800 */
[----:B------:R-:W-:Y:S01]  /*72f0*/  VIADD R12, R22, -UR22 ;  /* 0x80000016160c7c36 */ /* 0x000fe20008000000 */
[----:B------:R-:W-:-:S04]  /*7300*/  LOP3.LUT R2, R2, 0xffefffff, RZ, 0xc0, !PT ;  /* 0xffefffff02027812 */ /* 0x000fc800078ec0ff */
[----:B------:R-:W-:Y:S02]  /*7310*/  R2UR UR6, R12 ;  /* 0x000000000c0672ca */ /* 0x000fe400000e0000 */
[----:B-1----:R-:W-:-:S13]  /*7320*/  ISETP.GE.AND P1, PT, R11, 0x1, PT ;  /* 0x000000010b00780c */ /* 0x002fda0003f26270 */
[----:B------:R-:W-:Y:S01]  /*7330*/  @P1 LOP3.LUT R2, R2, 0x100000, RZ, 0xfc, !PT ;  /* 0x0010000002021812 */ /* 0x000fe200078efcff */
        /* <DEDUP_REMOVED lines=10> */
.L_x_8564:
[----:B------:R-:W-:-:S13]  /*73e0*/  ISETP.NE.AND P1, PT, R11, 0x1, PT ;  /* 0x000000010b00780c */ /* 0x000fda0003f25270 */
[----:B------:R-:W1:Y:S02]  /*73f0*/  @P1 LDC.64 R12, c[0x0][0x9e8] ;  /* 0x00027a00ff0c1b82 */ /* 0x000e640000000a00 */
[----:B-1----:R-:W-:-:S05]  /*7400*/  @P1 IMAD.HI.U32 R12, R22, R12, RZ ;  /* 0x0000000c160c1227 */ /* 0x002fca00078e00ff */
[----:B------:R-:W-:-:S07]  /*7410*/  @P1 SHF.R.U32.HI R22, RZ, R13, R12 ;  /* 0x0000000dff161219 */ /* 0x000fce000001160c */
.L_x_8565:
[----:B------:R-:W-:-:S05]  /*7420*/  IMAD R22, R22, R11, RZ ;  /* 0x0000000b16167224 */ /* 0x000fca00078e02ff */
[----:B------:R-:W-:-:S13]  /*7430*/  R2UR UR7, R22 ;  /* 0x00000000160772ca */ /* 0x000fda00000e0000 */
[----:B------:R-:W-:-:S04]  /*7440*/  UISETP.LT.AND UP0, UPT, UR6, UR7, UPT ;  /* 0x000000070600728c */ /* 0x000fc8000bf01270 */
[----:B------:R-:W-:-:S12]  /*7450*/  USEL UR6, UR6, UR7, !UP0 ;  /* 0x0000000706067287 */ /* 0x000fd8000c000000 */
.L_x_8563:
[----:B------:R-:W-:-:S04]  /*7460*/  UIADD3 UR6, UR6, 0x5f, URZ ;  /* 0x0000005f06067890 */ /* 0x000fc8000fffe03f */
[----:B------:R-:W-:-:S04]  /*7470*/  UIMAD.WIDE UR6, UR6, 0x2aaaaaab, URZ ;  /* 0x2aaaaaab060678a5 */ /* 0x000fc8000f8e023f */
[----:B------:R-:W-:-:S04]  /*7480*/  USHF.R.U32.HI UR6, URZ, 0x1f, UR7 ;  /* 0x0000001f3f067899 */ /* 0x000fc80008011607 */
[----:B------:R-:W-:-:S04]  /*7490*/  ULEA.HI.SX32 UR6, UR7, UR6, 0x1c ;  /* 0x0000000607067291 */ /* 0x000fc8000f8fe23f */
[----:B------:R-:W-:-:S04]  /*74a0*/  UISETP.LT.AND UP0, UPT, UR40, UR6, UPT ;  /* 0x000000062800728c */ /* 0x000fc8000bf01270 */
[----:B------:R-:W-:-:S06]  /*74b0*/  USEL UR22, UR40, UR6, !UP0 ;  /* 0x0000000628167287 */ /* 0x000fcc000c000000 */
[----:B------:R-:W-:-:S13]  /*74c0*/  ISETP.GE.AND P1, PT, R8, UR22, PT ;  /* 0x0000001608007c0c */ /* 0x000fda000bf26270 */
[----:B------:R-:W-:Y:S05]  /*74d0*/  @!P1 BRA `(.L_x_8566) ;  /* 0x0000001c00449947 */ /* 0x000fea0003800000 */
[----:B------:R-:W-:Y:S01]  /*74e0*/  IMAD.MOV.U32 R203, RZ, RZ, R10 ;  /* 0x000000ffffcb7224 */ /* 0x000fe200078e000a */
[----:B------:R-:W-:Y:S01]  /*74f0*/  ULDC UR23, c[0x0][0x988] ;  /* 0x0002620000177ab9 */ /* 0x000fe20000000800 */
[----:B------:R-:W-:Y:S02]  /*7500*/  IMAD.MOV.U32 R13, RZ, RZ, R3 ;  /* 0x000000ffff0d7224 */ /* 0x000fe400078e0003 */
[----:B------:R-:W-:-:S07]  /*7510*/  IMAD.MOV.U32 R12, RZ, RZ, R8 ;  /* 0x000000ffff0c7224 */ /* 0x000fce00078e0008 */
.L_x_8575:
[----:B------:R-:W-:Y:S01]  /*7520*/  UIADD3 UR39, UR39, 0x1, URZ ;  /* 0x0000000127277890 */ /* 0x000fe2000fffe03f */
[C---:B------:R-:W-:Y:S01]  /*7530*/  ISETP.GT.AND P1, PT, R12.reuse, UR22, PT ;  /* 0x000000160c007c0c */ /* 0x040fe2000bf24270 */
[----:B------:R-:W-:Y:S02]  /*7540*/  VIADD R12, R12, 0xffffffff ;  /* 0xffffffff0c0c7836 */ /* 0x000fe40000000000 */
[----:B------:R-:W-:-:S04]  /*7550*/  UISETP.NE.AND UP0, UPT, UR39, 0x2, UPT ;  /* 0x000000022700788c */ /* 0x000fc8000bf05270 */
[----:B------:R-:W-:Y:S02]  /*7560*/  USEL UR6, URZ, 0x1, UP0 ;  /* 0x000000013f067887 */ /* 0x000fe40008000000 */
[----:B------:R-:W-:Y:S02]  /*7570*/  USEL UR39, UR39, URZ, UP0 ;  /* 0x0000003f27277287 */ /* 0x000fe40008000000 */
[----:B------:R-:W-:Y:S01]  /*7580*/  ULOP3.LUT UR38, UR38, UR6, URZ, 0x3c, !UPT ;  /* 0x0000000626267292 */ /* 0x000fe2000f8e3c3f */
[----:B--2---:R-:W-:Y:S11]  /*7590*/  @!P0 BRA `(.L_x_8567) ;  /* 0x0000000000048947 */ /* 0x004ff60003800000 */
[----:B------:R-:W-:Y:S01]  /*75a0*/  BPT.TRAP 0x1 ;  /* 0x000000040000795c */ /* 0x000fe20000300000 */
.L_x_8567:
[----:B------:R-:W-:Y:S01]  /*75b0*/  ULEA UR24, UR39, UR46, 0x3 ;  /* 0x0000002e27187291 */ /* 0x000fe2000f8e183f */
[----:B------:R-:W-:-:S05]  /*75c0*/  IMAD.U32 R8, RZ, RZ, UR38 ;  /* 0x00000026ff087e24 */ /* 0x000fca000f8e00ff */
[----:B------:R-:W-:-:S04]  /*75d0*/  SHF.L.U32 R8, R8, 0x1f, RZ ;  /* 0x0000001f08087819 */ /* 0x000fc800000006ff */
[----:B------:R1:W2:Y:S01]  /*75e0*/  SYNCS.PHASECHK.TRANS64.TRYWAIT P2, [UR24+0x22830], R8 ;  /* 0x02283008ff0075a7 */ /* 0x0002a20008040158 */
[----:B------:R-:W-:Y:S05]  /*75f0*/  @!P0 BRA `(.L_x_8568) ;  /* 0x0000000000048947 */ /* 0x000fea0003800000 */
[----:B------:R-:W-:Y:S01]  /*7600*/  BPT.TRAP 0x1 ;  /* 0x000000040000795c */ /* 0x000fe20000300000 */
.L_x_8568:
[----:B--2---:R-:W-:Y:S05]  /*7610*/  @P2 BRA `(.L_x_8569) ;  /* 0x0000000000082947 */ /* 0x004fea0003800000 */
[----:B------:R-:W2:Y:S02]  /*7620*/  SYNCS.PHASECHK.TRANS64.TRYWAIT P2, [UR24+0x22830], R8 ;  /* 0x02283008ff0075a7 */ /* 0x000ea40008040158 */
[----:B--2---:R-:W-:Y:S05]  /*7630*/  @!P2 BRA `(.L_x_8570) ;  /* 0x000000a00064a947 */ /* 0x004fea0003800000 */
.L_x_8569:
[----:B------:R-:W-:Y:S01]  /*7640*/  UIMAD UR18, UR39, 0x300, UR20 ;  /* 0x00000300271278a4 */ /* 0x000fe2000f8e0214 */
[----:B------:R-:W-:Y:S01]  /*7650*/  WARPGROUP.ARRIVE ;  /* 0x00000000000079c5 */ /* 0x000fe20000000000 */
[----:B------:R-:W-:Y:S01]  /*7660*/  UMOV UR19, 0x40000040 ;  /* 0x4000004000137882 */ /* 0x000fe20000000000 */
[----:B------:R-:W-:Y:S01]  /*7670*/  UMOV UR7, 0x40000040 ;  /* 0x4000004000077882 */ /* 0x000fe20000000000 */
[----:B------:R-:W-:-:S03]  /*7680*/  UIADD3 UR6, UR18, 0x2, URZ ;  /* 0x0000000212067890 */ /* 0x000fc6000fffe03f */
[----:B------:R-:W3:Y:S01]  /*7690*/  S2R R207, SR_TID.X ;  /* 0x0000000000cf7919 */ /* 0x000ee20000002100 */
[----:B------:R-:W-:Y:S01]  /*76a0*/  UIADD3 UR10, UR18, 0x4, URZ ;  /* 0x00000004120a7890 */ /* 0x000fe2000fffe03f */
[----:B------:R-:W-:Y:S01]  /*76b0*/  UMOV UR11, 0x40000040 ;  /* 0x40000040000b7882 */ /* 0x000fe20000000000 */
[----:B------:R-:W-:Y:S01]  /*76c0*/  HGMMA.64x96x16.F32.BF16 R152, gdesc[UR16], RZ, !UPT, gsb0 ;  /* 0x01600000109879f0 */ /* 0x000fe2000c0018ff */
[----:B------:R-:W-:Y:S01]  /*76d0*/  UIADD3 UR14, UR18, 0x6, URZ ;  /* 0x00000006120e7890 */ /* 0x000fe2000fffe03f */
[----:B------:R-:W-:Y:S01]  /*76e0*/  UMOV UR15, 0x40000040 ;  /* 0x40000040000f7882 */ /* 0x000fe20000000000 */
[----:B---3--:R-:W-:Y:S01]  /*76f0*/  LOP3.LUT P2, RZ, R207, 0x7f, RZ, 0xc0, !PT ;  /* 0x0000007fcfff7812 */ /* 0x008fe2000784c0ff */
[----:B------:R-:W-:Y:S02]  /*7700*/  WARPGROUP.DEPBAR.LE gsb0, 0x0 ;  /* 0x00008000000079c5 */ /* 0x000fe40000010000 */
        /* <DEDUP_REMOVED lines=42> */
[----:B--2---:R-:W-:-:S05]  /*79b0*/  FMNMX.FTZ R20, R14, R3, !PT ;  /* 0x000000030e147209 */ /* 0x004fca0007810000 */
[----:B------:R-:W2:Y:S02]  /*79c0*/  SHFL.BFLY PT, R3, R20, 0x1, 0x1f ;  /* 0x0c201f0014037f89 */ /* 0x000ea400000e0000 */
[----:B--2---:R-:W-:-:S05]  /*79d0*/  FMNMX.FTZ R3, R20, R3, !PT ;  /* 0x0000000314037209 */ /* 0x004fca0007810000 */
[----:B------:R-:W-:-:S04]  /*79e0*/  FADD.FTZ R5, -R3, R13 ;  /* 0x0000000d03057221 */ /* 0x000fc80000010100 */
[----:B------:R-:W-:Y:S01]  /*79f0*/  FMUL.FTZ R13, R5, UR10 ;  /* 0x0000000a050d7c20 */ /* 0x000fe20008410000 */
[----:B------:R-:W-:-:S04]  /*7a00*/  FMUL.FTZ R5, R3, UR10 ;  /* 0x0000000a03057c20 */ /* 0x000fc80008410000 */
        /* <DEDUP_REMOVED lines=10> */
[--C-:B------:R-:W-:Y:S01]  /*7ab0*/  FFMA.FTZ R160, R168, UR10, -R5.reuse ;  /* 0x0000000aa8a07c23 */ /* 0x100fe20008010805 */
[--C-:B------:R-:W-:Y:S01]  /*7ac0*/  FFMA.FTZ R22, R172, UR10, -R5.reuse ;  /* 0x0000000aac167c23 */ /* 0x100fe20008010805 */
[----:B------:R-:W3:Y:S01]  /*7ad0*/  MUFU.EX2 R152, R152 ;  /* 0x0000009800987308 */ /* 0x000ee20000000800 */
[----:B------:R-:W-:Y:S01]  /*7ae0*/  FMNMX.FTZ R10, R174, R153, !PT ;  /* 0x00000099ae0a7209 */ /* 0x000fe20007810000 */
[--C-:B------:R-:W-:Y:S01]  /*7af0*/  FFMA.FTZ R153, R161, UR10, -R5.reuse ;  /* 0x0000000aa1997c23 */ /* 0x100fe20008010805 */
[--C-:B------:R-:W-:Y:S01]  /*7b00*/  FFMA.FTZ R164, R176, UR10, -R5.reuse ;  /* 0x0000000ab0a47c23 */ /* 0x100fe20008010805 */
[--C-:B------:R-:W-:Y:S01]  /*7b10*/  FFMA.FTZ R168, R180, UR10, -R5.reuse ;  /* 0x0000000ab4a87c23 */ /* 0x100fe20008010805 */
[----:B------:R-:W-:Y:S01]  /*7b20*/  FMNMX.FTZ R157, R175, R10, !PT ;  /* 0x0000000aaf9d7209 */ /* 0x000fe20007810000 */
[--C-:B------:R-:W-:Y:S01]  /*7b30*/  FFMA.FTZ R172, R184, UR10, -R5.reuse ;  /* 0x0000000ab8ac7c23 */ /* 0x100fe20008010805 */
[--C-:B------:R-:W-:Y:S01]  /*7b40*/  FFMA.FTZ R176, R188, UR10, -R5.reuse ;  /* 0x0000000abcb07c23 */ /* 0x100fe20008010805 */
[----:B------:R-:W4:Y:S01]  /*7b50*/  MUFU.EX2 R15, R15 ;  /* 0x0000000f000f7308 */ /* 0x000f220000000800 */
[----:B------:R-:W-:Y:S01]  /*7b60*/  FMNMX.FTZ R10, R178, R157, !PT ;  /* 0x0000009db20a7209 */ /* 0x000fe20007810000 */
[--C-:B------:R-:W-:Y:S01]  /*7b70*/  FFMA.FTZ R180, R192, UR10, -R5.reuse ;  /* 0x0000000ac0b47c23 */ /* 0x100fe20008010805 */
[--C-:B------:R-:W-:Y:S01]  /*7b80*/  FFMA.FTZ R184, R196, UR10, -R5.reuse ;  /* 0x0000000ac4b87c23 */ /* 0x100fe20008010805 */
[-C--:B--2---:R-:W-:Y:S01]  /*7b90*/  FMUL.FTZ R24, R24, R13.reuse ;  /* 0x0000000d18187220 */ /* 0x084fe20000410000 */
[----:B------:R-:W-:Y:S01]  /*7ba0*/  FMNMX.FTZ R157, R179, R10, !PT ;  /* 0x0000000ab39d7209 */ /* 0x000fe20007810000 */
[-C--:B------:R-:W-:Y:S01]  /*7bb0*/  FMUL.FTZ R25, R25, R13.reuse ;  /* 0x0000000d19197220 */ /* 0x080fe20000410000 */
[----:B------:R-:W-:Y:S01]  /*7bc0*/  FMUL.FTZ R28, R28, R13 ;  /* 0x0000000d1c1c7220 */ /* 0x000fe20000410000 */
[----:B------:R-:W2:Y:S01]  /*7bd0*/  MUFU.EX2 R14, R14 ;  /* 0x0000000e000e7308 */ /* 0x000ea20000000800 */
[----:B------:R-:W-:Y:S01]  /*7be0*/  FMNMX.FTZ R10, R182, R157, !PT ;  /* 0x0000009db60a7209 */ /* 0x000fe20007810000 */
[--C-:B------:R-:W-:Y:S01]  /*7bf0*/  FFMA.FTZ R157, R165, UR10, -R5.reuse ;  /* 0x0000000aa59d7c23 */ /* 0x100fe20008010805 */
[----:B---3--:R-:W-:Y:S01]  /*7c00*/  FFMA.FTZ R4, R13, R4, R152 ;  /* 0x000000040d047223 */ /* 0x008fe20000010098 */
[-C--:B------:R-:W-:Y:S01]  /*7c10*/  FMUL.FTZ R29, R29, R13.reuse ;  /* 0x0000000d1d1d7220 */ /* 0x080fe20000410000 */
[----:B------:R-:W-:Y:S01]  /*7c20*/  FMNMX.FTZ R161, R183, R10, !PT ;  /* 0x0000000ab7a17209 */ /* 0x000fe20007810000 */
[-C--:B------:R-:W-:Y:S01]  /*7c30*/  FMUL.FTZ R32, R32, R13.reuse ;  /* 0x0000000d20207220 */ /* 0x080fe20000410000 */
[----:B------:R-:W-:Y:S01]  /*7c40*/  FMUL.FTZ R33, R33, R13 ;  /* 0x0000000d21217220 */ /* 0x000fe20000410000 */
[----:B------:R-:W-:Y:S01]  /*7c50*/  MUFU.EX2 R21, R21 ;  /* 0x0000001500157308 */ /* 0x000fe20000000800 */
[----:B------:R-:W-:Y:S01]  /*7c60*/  FMNMX.FTZ R10, R186, R161, !PT ;  /* 0x000000a1ba0a7209 */ /* 0x000fe20007810000 */
[-C--:B------:R-:W-:Y:S01]  /*7c70*/  FMUL.FTZ R36, R36, R13.reuse ;  /* 0x0000000d24247220 */ /* 0x080fe20000410000 */
[----:B----4-:R-:W-:Y:S01]  /*7c80*/  F2FP.BF16.F32.PACK_AB R152, R15, R152 ;  /* 0x000000980f98723e */ /* 0x010fe200000010ff */
[-C--:B------:R-:W-:Y:S01]  /*7c90*/  FMUL.FTZ R37, R37, R13.reuse ;  /* 0x0000000d25257220 */ /* 0x080fe20000410000 */
[----:B------:R-:W-:Y:S01]  /*7ca0*/  FMNMX.FTZ R161, R187, R10, !PT ;  /* 0x0000000abba17209 */ /* 0x000fe20007810000 */
[-C--:B------:R-:W-:Y:S01]  /*7cb0*/  FMUL.FTZ R40, R40, R13.reuse ;  /* 0x0000000d28287220 */ /* 0x080fe20000410000 */
[----:B------:R-:W-:Y:S01]  /*7cc0*/  FMUL.FTZ R41, R41, R13 ;  /* 0x0000000d29297220 */ /* 0x000fe20000410000 */
        /* <DEDUP_REMOVED lines=10> */
[-C--:B------:R-:W-:Y:S01]  /*7d70*/  FMUL.FTZ R44, R44, R13.reuse ;  /* 0x0000000d2c2c7220 */ /* 0x080fe20000410000 */
[-C--:B------:R-:W-:Y:S01]  /*7d80*/  FMUL.FTZ R45, R45, R13.reuse ;  /* 0x0000000d2d2d7220 */ /* 0x080fe20000410000 */
        /* <DEDUP_REMOVED lines=8> */
[----:B------:R-:W-:Y:S01]  /*7e10*/  FFMA.FTZ R181, R189, UR10, -R5 ;  /* 0x0000000abdb57c23 */ /* 0x000fe20008010805 */
[----:B------:R-:W-:Y:S01]  /*7e20*/  FMNMX.FTZ R10, R199, R10, !PT ;  /* 0x0000000ac70a7209 */ /* 0x000fe20007810000 */
[-C--:B------:R-:W-:Y:S01]  /*7e30*/  FMUL.FTZ R53, R53, R13.reuse ;  /* 0x0000000d35357220 */ /* 0x080fe20000410000 */
[-C--:B------:R-:W-:Y:S01]  /*7e40*/  FMUL.FTZ R56, R56, R13.reuse ;  /* 0x0000000d38387220 */ /* 0x080fe20000410000 */
[----:B------:R-:W3:Y:S01]  /*7e50*/  MUFU.EX2 R157, R157 ;  /* 0x0000009d009d7308 */ /* 0x000ee20000000800 */
[-C--:B------:R-:W-:Y:S01]  /*7e60*/  FMUL.FTZ R57, R57, R13.reuse ;  /* 0x0000000d39397220 */ /* 0x080fe20000410000 */
[----:B------:R-:W4:Y:S01]  /*7e70*/  SHFL.BFLY PT, R205, R10, 0x2, 0x1f ;  /* 0x0c401f000acd7f89 */ /* 0x000f2200000e0000 */
        /* <DEDUP_REMOVED lines=23> */
[----:B----4-:R-:W-:Y:S01]  /*7ff0*/  FMNMX.FTZ R205, R10, R205, !PT ;  /* 0x000000cd0acd7209 */ /* 0x010fe20007810000 */
[-C--:B------:R-:W-:Y:S01]  /*8000*/  FMUL.FTZ R100, R100, R13.reuse ;  /* 0x0000000d64647220 */ /* 0x080fe20000410000 */
[-C--:B------:R-:W-:Y:S01]  /*8010*/  FMUL.FTZ R101, R101, R13.reuse ;  /* 0x0000000d65657220 */ /* 0x080fe20000410000 */
[-C--:B------:R-:W-:Y:S01]  /*8020*/  FMUL.FTZ R104, R104, R13.reuse ;  /* 0x0000000d68687220 */ /* 0x080fe20000410000 */
[-C--:B------:R-:W-:Y:S01]  /*8030*/  FMUL.FTZ R105, R105, R13.reuse ;  /* 0x0000000d69697220 */ /* 0x080fe20000410000 */
[----:B------:R-:W4:Y:S01]  /*8040*/  SHFL.BFLY PT, R10, R205, 0x1, 0x1f ;  /* 0x0c201f00cd0a7f89 */ /* 0x000f2200000e0000 */
        /* <DEDUP_REMOVED lines=26> */
[----:B------:R-:W-:-:S02]  /*81f0*/  FMUL.FTZ R149, R149, R13 ;  /* 0x0000000d95957220 */ /* 0x000fc40000410000 */
[C---:B------:R-:W-:Y:S01]  /*8200*/  FADD.FTZ R5, -R10.reuse, R203 ;  /* 0x000000cb0a057221 */ /* 0x040fe20000010100 */
[----:B------:R-:W-:-:S03]  /*8210*/  FMUL.FTZ R203, R10, UR10 ;  /* 0x0000000a0acb7c20 */ /* 0x000fc60008410000 */
[----:B------:R-:W4:Y:S01]  /*8220*/  MUFU.EX2 R173, R173 ;  /* 0x000000ad00ad7308 */ /* 0x000f220000000800 */
        /* <DEDUP_REMOVED lines=24> */
[----:B------:R-:W-:Y:S01]  /*83b0*/  FADD.FTZ R203, R15, R4 ;  /* 0x000000040fcb7221 */ /* 0x000fe20000010000 */
[----:B------:R-:W-:Y:S01]  /*83c0*/  MUFU.EX2 R172, R172 ;  /* 0x000000ac00ac7308 */ /* 0x000fe20000000800 */
[----:B------:R-:W-:Y:S01]  /*83d0*/  FMUL.FTZ R5, R5, UR10 ;  /* 0x0000000a05057c20 */ /* 0x000fe20008410000 */
[----:B------:R-:W-:-:S02]  /*83e0*/  IMAD.U32 R183, RZ, RZ, UR24 ;  /* 0x00000018ffb77e24 */ /* 0x000fc4000f8e00ff */
[----:B--2---:R-:W-:Y:S01]  /*83f0*/  FADD.FTZ R4, R14, R203 ;  /* 0x000000cb0e047221 */ /* 0x004fe20000010000 */
[----:B---3--:R-:W-:Y:S01]  /*8400*/  F2FP.BF16.F32.PACK_AB R158, R157, R20 ;  /* 0x000000149d9e723e */ /* 0x008fe200000010ff */
[----:B------:R-:W-:Y:S02]  /*8410*/  @!P2 VIADD R154, R183, 0x22840 ;  /* 0x00022840b79aa836 */ /* 0x000fe40000000000 */
[----:B------:R-:W-:Y:S01]  /*8420*/  FADD.FTZ R203, R21, R4 ;  /* 0x0000000415cb7221 */ /* 0x000fe20000010000 */
[----:B------:R-:W-:Y:S01]  /*8430*/  MUFU.EX2 R177, R177 ;  /* 0x000000b100b17308 */ /* 0x000fe20000000800 */
[----:B-----5:R-:W-:Y:S02]  /*8440*/  F2FP.BF16.F32.PACK_AB R162, R165, R22 ;  /* 0x00000016a5a2723e */ /* 0x020fe400000010ff */
[----:B------:R-:W-:Y:S01]  /*8450*/  FADD.FTZ R4, R156, R203 ;  /* 0x000000cb9c047221 */ /* 0x000fe20000010000 */
[----:B------:R-:W-:Y:S02]  /*8460*/  @!P2 PRMT R154, RZ, 0x654, R154 ;  /* 0x00000654ff9aa816 */ /* 0x000fe4000000009a */
[C---:B------:R-:W-:Y:S01]  /*8470*/  F2FP.BF16.F32.PACK_AB R156, R153.reuse, R156 ;  /* 0x0000009c999c723e */ /* 0x040fe200000010ff */
[----:B------:R-:W-:Y:S01]  /*8480*/  FADD.FTZ R203, R153, R4 ;  /* 0x0000000499cb7221 */ /* 0x000fe20000010000 */
[----:B------:R-:W-:Y:S01]  /*8490*/  MUFU.EX2 R176, R176 ;  /* 0x000000b000b07308 */ /* 0x000fe20000000800 */
[----:B----4-:R-:W-:-:S02]  /*84a0*/  F2FP.BF16.F32.PACK_AB R166, R173, R168 ;  /* 0x000000a8ada6723e */ /* 0x010fc400000010ff */
[----:B------:R-:W-:-:S04]  /*84b0*/  FADD.FTZ R4, R20, R203 ;  /* 0x000000cb14047221 */ /* 0x000fc80000010000 */
[----:B------:R-:W-:Y:S01]  /*84c0*/  FADD.FTZ R203, R157, R4 ;  /* 0x000000049dcb7221 */ /* 0x000fe20000010000 */
[----:B------:R-:W2:Y:S03]  /*84d0*/  MUFU.EX2 R181, R181 ;  /* 0x000000b500b57308 */ /* 0x000ea60000000800 */
[----:B------:R-:W-:Y:S01]  /*84e0*/  FADD.FTZ R4, R160, R203 ;  /* 0x000000cba0047221 */ /* 0x000fe20000010000 */
[----:B------:R-:W-:-:S03]  /*84f0*/  F2FP.BF16.F32.PACK_AB R160, R161, R160 ;  /* 0x000000a0a1a0723e */ /* 0x000fc600000010ff */
[----:B------:R-:W-:Y:S01]  /*8500*/  FADD.FTZ R203, R161, R4 ;  /* 0x00000004a1cb7221 */ /* 0x000fe20000010000 */
[----:B------:R-:W-:Y:S03]  /*8510*/  MUFU.EX2 R180, R180 ;  /* 0x000000b400b47308 */ /* 0x000fe60000000800 */
[----:B------:R-:W-:-:S04]  /*8520*/  FADD.FTZ R4, R22, R203 ;  /* 0x000000cb16047221 */ /* 0x000fc80000010000 */
[----:B------:R-:W-:Y:S01]  /*8530*/  FADD.FTZ R203, R165, R4 ;  /* 0x00000004a5cb7221 */ /* 0x000fe20000010000 */
[----:B------:R-:W3:Y:S01]  /*8540*/  MUFU.EX2 R185, R185 ;  /* 0x000000b900b97308 */ /* 0x000ee20000000800 */
[----:B--2---:R-:W-:Y:S02]  /*8550*/  F2FP.BF16.F32.PACK_AB R170, R181, R176 ;  /* 0x000000b0b5aa723e */ /* 0x004fe400000010ff */
[----:B------:R-:W-:Y:S01]  /*8560*/  FADD.FTZ R4, R164, R203 ;  /* 0x000000cba4047221 */ /* 0x000fe20000010000 */
[----:B------:R-:W-:-:S03]  /*8570*/  F2FP.BF16.F32.PACK_AB R164, R169, R164 ;  /* 0x000000a4a9a4723e */ /* 0x000fc600000010ff */
[----:B------:R-:W-:Y:S01]  /*8580*/  FADD.FTZ R203, R169, R4 ;  /* 0x00000004a9cb7221 */ /* 0x000fe20000010000 */
[----:B------:R2:W4:Y:S03]  /*8590*/  MUFU.EX2 R189, R5 ;  /* 0x0000000500bd7308 */ /* 0x0005260000000800 */
[----:B------:R-:W-:Y:S01]  /*85a0*/  FADD.FTZ R4, R168, R203 ;  /* 0x000000cba8047221 */ /* 0x000fe20000010000 */
[----:B------:R-:W-:-:S03]  /*85b0*/  F2FP.BF16.F32.PACK_AB R168, R177, R172 ;  /* 0x000000acb1a8723e */ /* 0x000fc600000010ff */
[----:B------:R-:W-:Y:S01]  /*85c0*/  FADD.FTZ R203, R173, R4 ;  /* 0x00000004adcb7221 */ /* 0x000fe20000010000 */
[----:B------:R-:W5:Y:S01]  /*85d0*/  MUFU.EX2 R188, R188 ;  /* 0x000000bc00bc7308 */ /* 0x000f620000000800 */
[----:B--2---:R-:W-:Y:S02]  /*85e0*/  IADD3 R5, -R23, 0xb, RZ ;  /* 0x0000000b17057810 */ /* 0x004fe40007ffe1ff */
[----:B------:R-:W-:Y:S01]  /*85f0*/  FADD.FTZ R4, R172, R203 ;  /* 0x000000cbac047221 */ /* 0x000fe20000010000 */
[----:B---3--:R-:W-:Y:S02]  /*8600*/  F2FP.BF16.F32.PACK_AB R172, R185, R180 ;  /* 0x000000b4b9ac723e */ /* 0x008fe400000010ff */
[----:B------:R2:W-:Y:S06]  /*8610*/  BAR.ARV R5, 0x100 ;  /* 0x000400050000751d */ /* 0x0005ec0000002000 */
[----:B------:R-:W-:Y:S01]  /*8620*/  FADD.FTZ R203, R177, R4 ;  /* 0x00000004b1cb7221 */ /* 0x000fe20000010000 */
[----:B------:R-:W3:Y:S01]  /*8630*/  MUFU.EX2 R184, R184 ;  /* 0x000000b800b87308 */ /* 0x000ee20000000800 */
[----:B------:R1:W-:Y:S01]  /*8640*/  @!P2 SYNCS.ARRIVE.TRANS64.RED.A1T0 RZ, [R154+URZ], RZ ;  /* 0x000000ff9affa9a7 */ /* 0x0003e2000810043f */
[-C--:B----4-:R-:W-:Y:S01]  /*8650*/  FMUL.FTZ R26, R26, R189.reuse ;  /* 0x000000bd1a1a7220 */ /* 0x090fe20000410000 */
[----:B------:R-:W-:Y:S01]  /*8660*/  FADD.FTZ R4, R176, R203 ;  /* 0x000000cbb0047221 */ /* 0x000fe20000010000 */
[----:B-----5:R-:W-:Y:S01]  /*8670*/  FFMA.FTZ R0, R189, R0, R188 ;  /* 0x00000000bd007223 */ /* 0x020fe200000100bc */
[-C--:B------:R-:W-:Y:S01]  /*8680*/  FMUL.FTZ R27, R27, R189.reuse ;  /* 0x000000bd1b1b7220 */ /* 0x080fe20000410000 */
[-C--:B------:R-:W-:Y:S01]  /*8690*/  FMUL.FTZ R30, R30, R189.reuse ;  /* 0x000000bd1e1e7220 */ /* 0x080fe20000410000 */
[----:B------:R-:W-:Y:S01]  /*86a0*/  FADD.FTZ R15, R181, R4 ;  /* 0x00000004b50f7221 */ /* 0x000fe20000010000 */
[----:B------:R-:W4:Y:S01]  /*86b0*/  MUFU.EX2 R155, R155 ;  /* 0x0000009b009b7308 */ /* 0x000f220000000800 */
[----:B-1----:R-:W-:Y:S01]  /*86c0*/  F2FP.BF16.F32.PACK_AB R154, R21, R14 ;  /* 0x0000000e159a723e */ /* 0x002fe200000010ff */
[-C--:B------:R-:W-:Y:S01]  /*86d0*/  FMUL.FTZ R31, R31, R189.reuse ;  /* 0x000000bd1f1f7220 */ /* 0x080fe20000410000 */
[----:B------:R-:W-:Y:S01]  /*86e0*/  FADD.FTZ R4, R180, R15 ;  /* 0x0000000fb4047221 */ /* 0x000fe20000010000 */
[-C--:B------:R-:W-:Y:S01]  /*86f0*/  FMUL.FTZ R34, R34, R189.reuse ;  /* 0x000000bd22227220 */ /* 0x080fe20000410000 */
[-C--:B------:R-:W-:Y:S01]  /*8700*/  FMUL.FTZ R35, R35, R189.reuse ;  /* 0x000000bd23237220 */ /* 0x080fe20000410000 */
[-C--:B------:R-:W-:Y:S01]  /*8710*/  FMUL.FTZ R38, R38, R189.reuse ;  /* 0x000000bd26267220 */ /* 0x080fe20000410000 */
[----:B------:R-:W-:Y:S01]  /*8720*/  FADD.FTZ R15, R185, R4 ;  /* 0x00000004b90f7221 */ /* 0x000fe20000010000 */
[----:B------:R-:W1:Y:S01]  /*8730*/  MUFU.EX2 R192, R192 ;  /* 0x000000c000c07308 */ /* 0x000e620000000800 */
[-C--:B------:R-:W-:Y:S01]  /*8740*/  FMUL.FTZ R39, R39, R189.reuse ;  /* 0x000000bd27277220 */ /* 0x080fe20000410000 */
[-C--:B------:R-:W-:Y:S01]  /*8750*/  FMUL.FTZ R42, R42, R189.reuse ;  /* 0x000000bd2a2a7220 */ /* 0x080fe20000410000 */
[----:B---3--:R-:W-:Y:S01]  /*8760*/  FADD.FTZ R4, R184, R15 ;  /* 0x0000000fb8047221 */ /* 0x008fe20000010000 */
[-C--:B------:R-:W-:Y:S01]  /*8770*/  FMUL.FTZ R43, R43, R189.reuse ;  /* 0x000000bd2b2b7220 */ /* 0x080fe20000410000 */
[-C--:B------:R-:W-:Y:S01]  /*8780*/  FMUL.FTZ R46, R46, R189.reuse ;  /* 0x000000bd2e2e7220 */ /* 0x080fe20000410000 */
[-C--:B------:R-:W-:Y:S01]  /*8790*/  FMUL.FTZ R47, R47, R189.reuse ;  /* 0x000000bd2f2f7220 */ /* 0x080fe20000410000 */
[-C--:B------:R-:W-:Y:S01]  /*87a0*/  FMUL.FTZ R50, R50, R189.reuse ;  /* 0x000000bd32327220 */ /* 0x080fe20000410000 */
[----:B------:R-:W3:Y:S01]  /*87b0*/  MUFU.EX2 R159, R159 ;  /* 0x0000009f009f7308 */ /* 0x000ee20000000800 */
[C---:B----4-:R-:W-:Y:S01]  /*87c0*/  FADD.FTZ R15, R155.reuse, R0 ;  /* 0x000000009b0f7221 */ /* 0x050fe20000010000 */
[----:B------:R-:W-:Y:S01]  /*87d0*/  F2FP.BF16.F32.PACK_AB R153, R155, R188 ;  /* 0x000000bc9b99723e */ /* 0x000fe200000010ff */
        /* <DEDUP_REMOVED lines=14> */
[C---:B---3--:R-:W-:Y:S01]  /*88c0*/  FADD.FTZ R15, R159.reuse, R0 ;  /* 0x000000009f0f7221 */ /* 0x048fe20000010000 */
[----:B------:R-:W-:Y:S01]  /*88d0*/  F2FP.BF16.F32.PACK_AB R155, R159, R192 ;  /* 0x000000c09f9b723e */ /* 0x000fe200000010ff */
        /* <DEDUP_REMOVED lines=55> */
[----:B------:R-:W-:Y:S01]  /*8c50*/  FMUL.FTZ R151, R151, R189 ;  /* 0x000000bd97977220 */ /* 0x000fe20000410000 */
[----:B------:R-:W-:-:S05]  /*8c60*/  F2FP.BF16.F32.PACK_AB R159, R204, R197 ;  /* 0x000000c5cc9f723e */ /* 0x000fca00000010ff */
        /* <DEDUP_REMOVED lines=9> */
[----:B-1----:R-:W-:-:S07]  /*8d00*/  FADD.FTZ R15, R179, R0 ;  /* 0x00000000b30f7221 */ /* 0x002fce0000010000 */
        /* <DEDUP_REMOVED lines=19> */
[----:B----4-:R-:W-:Y:S01]  /*8e40*/  FADD.FTZ R0, R198, R15 ;  /* 0x0000000fc6007221 */ /* 0x010fe20000010000 */
[C---:B-1----:R-:W-:Y:S01]  /*8e50*/  FADD.FTZ R4, R193.reuse, R4 ;  /* 0x00000004c1047221 */ /* 0x042fe20000010000 */
[----:B------:R-:W-:Y:S02]  /*8e60*/  F2FP.BF16.F32.PACK_AB R174, R193, R184 ;  /* 0x000000b8c1ae723e */ /* 0x000fe400000010ff */
[C---:B---3--:R-:W-:Y:S01]  /*8e70*/  FADD.FTZ R0, R199.reuse, R0 ;  /* 0x00000000c7007221 */ /* 0x048fe20000010000 */
[----:B------:R-:W-:Y:S01]  /*8e80*/  F2FP.BF16.F32.PACK_AB R175, R199, R198 ;  /* 0x000000c6c7af723e */ /* 0x000fe200000010ff */
[----:B--2---:R-:W-:Y:S06]  /*8e90*/  @!P0 BRA `(.L_x_8571) ;  /* 0x0000000000048947 */ /* 0x004fec0003800000 */
[----:B------:R-:W-:Y:S01]  /*8ea0*/  BPT.TRAP 0x1 ;  /* 0x000000040000795c */ /* 0x000fe20000300000 */
.L_x_8571:
[----:B------:R1:W2:Y:S01]  /*8eb0*/  SYNCS.PHASECHK.TRANS64.TRYWAIT P2, [UR24+0x22850], R8 ;  /* 0x02285008ff0075a7 */ /* 0x0002a20008040158 */
[----:B------:R-:W-:Y:S05]  /*8ec0*/  @!P0 BRA `(.L_x_8572) ;  /* 0x0000000000048947 */ /* 0x000fea0003800000 */
[----:B------:R-:W-:Y:S01]  /*8ed0*/  BPT.TRAP 0x1 ;  /* 0x000000040000795c */ /* 0x000fe20000300000 */
.L_x_8572:
[----:B--2---:R-:W-:Y:S05]  /*8ee0*/  @P2 BRA `(.L_x_8573) ;  /* 0x0000000000082947 */ /* 0x004fea0003800000 */
[----:B------:R-:W2:Y:S02]  /*8ef0*/  SYNCS.PHASECHK.TRANS64.TRYWAIT P2, [UR24+0x22850], R8 ;  /* 0x02285008ff0075a7 */ /* 0x000ea40008040158 */
[----:B--2---:R-:W-:Y:S05]  /*8f00*/  @!P2 BRA `(.L_x_8574) ;  /* 0x000000880048a947 */ /* 0x004fea0003800000 */
.L_x_8573:
[----:B-12---:R-:W-:Y:S01]  /*8f10*/  VIADD R8, R23, 0x8 ;  /* 0x0000000817087836 */ /* 0x006fe20000000000 */
[----:B------:R-:W-:Y:S01]  /*8f20*/  UIMAD UR11, UR39, 0xc00, UR21 ;  /* 0x00000c00270b78a4 */ /* 0x000fe2000f8e0215 */
[----:B------:R-:W1:Y:S01]  /*8f30*/  S2R R13, SR_TID.X ;  /* 0x00000000000d7919 */ /* 0x000e620000002100 */
[----:B------:R-:W-:Y:S01]  /*8f40*/  UMOV UR7, 0x40000040 ;  /* 0x4000004000077882 */ /* 0x000fe20000000000 */
[----:B------:R-:W-:Y:S01]  /*8f50*/  IMAD.MOV.U32 R203, RZ, RZ, R10 ;  /* 0x000000ffffcb7224 */ /* 0x000fe200078e000a */
[----:B------:R2:W-:Y:S06]  /*8f60*/  BAR.SYNC.DEFER_BLOCKING R8, 0x100 ;  /* 0x000400080000751d */ /* 0x0005ec0000010000 */
[----:B------:R-:W-:Y:S01]  /*8f70*/  UMOV UR6, UR11 ;  /* 0x0000000b00067c82 */ /* 0x000fe20008000000 */
[----:B------:R-:W-:Y:S01]  /*8f80*/  WARPGROUP.ARRIVE ;  /* 0x00000000000079c5 */ /* 0x000fe20000000000 */
[----:B-1----:R-:W-:Y:S01]  /*8f90*/  LOP3.LUT P2, RZ, R13, 0x7f, RZ, 0xc0, !PT ;  /* 0x0000007f0dff7812 */ /* 0x002fe2000784c0ff */
[----:B------:R-:W-:-:S04]  /*8fa0*/  IMAD.MOV.U32 R13, RZ, RZ, R3 ;  /* 0x000000ffff0d7224 */ /* 0x000fc800078e0003 */
[----:B------:R-:W-:Y:S01]  /*8fb0*/  HGMMA.64x256x16.F32.BF16 R24, R152, gdesc[UR4].tnspB, R24, gsb0 ;  /* 0x43e0000498187df0 */ /* 0x000fe20008001818 */
[----:B------:R-:W-:Y:S01]  /*8fc0*/  UIADD3 UR6, UR11, 0x80, URZ ;  /* 0x000000800b067890 */ /* 0x000fe2000fffe03f */
[----:B------:R-:W-:-:S06]  /*8fd0*/  UMOV UR7, 0x40000040 ;  /* 0x4000004000077882 */ /* 0x000fcc0000000000 */
[----:B------:R-:W-:-:S05]  /*8fe0*/  @!P2 VIADD R183, R183, 0x22860 ;  /* 0x00022860b7b7a836 */ /* 0x000fca0000000000 */
        /* <DEDUP_REMOVED lines=31> */
[----:B--2---:R-:W-:-:S07]  /*91e0*/  IMAD.MOV.U32 R8, RZ, RZ, R12 ;  /* 0x000000ffff087224 */ /* 0x004fce00078e000c */
.L_x_8566:
[----:B------:R-:W-:-:S13]  /*91f0*/  ISETP.GE.AND P1, PT, R8, UR40, PT ;  /* 0x0000002808007c0c */ /* 0x000fda000bf26270 */
[----:B------:R-:W-:Y:S05]  /*9200*/  @!P1 BRA `(.L_x_8576) ;  /* 0x0000002c00dc9947 */ /* 0x000fea0003800000 */
[----:B------:R-:W-:Y:S01]  /*9210*/  IMAD.MOV.U32 R22, RZ, RZ, R10 ;  /* 0x000000ffff167224 */ /* 0x000fe200078e000a */
[----:B------:R-:W-:Y:S01]  /*9220*/  ULDC UR24, c[0x0][0x9e4] ;  /* 0x0002790000187ab9 */ /* 0x000fe20000000800 */
[----:B------:R-:W-:Y:S01]  /*9230*/  IMAD.MOV.U32 R15, RZ, RZ, R3 ;  /* 0x000000ffff0f7224 */ /* 0x000fe200078e0003 */
[----:B------:R-:W-:Y:S01]  /*9240*/  ULDC UR25, c[0x0][0x9dc] ;  /* 0x0002770000197ab9 */ /* 0x000fe20000000800 */
[----:B------:R-:W-:Y:S01]  /*9250*/  IMAD.IADD R14, R7, 0x1, R9 ;  /* 0x00000001070e7824 */ /* 0x000fe200078e0209 */
[----:B------:R-:W-:Y:S01]  /*9260*/  ULDC UR22, c[0x0][0x988] ;  /* 0x0002620000167ab9 */ /* 0x000fe20000000800 */
[----:B------:R-:W-:-:S05]  /*9270*/  ULDC UR23, c[0x0][0x9e0] ;  /* 0x0002780000177ab9 */ /* 0x000fca0000000800 */
.L_x_8593:
[----:B------:R-:W-:-:S04]  /*9280*/  UIADD3 UR39, UR39, 0x1, URZ ;  /* 0x0000000127277890 */ /* 0x000fc8000fffe03f */
[----:B------:R-:W-:-:S04]  /*9290*/  UISETP.NE.AND UP0, UPT, UR39, 0x2, UPT ;  /* 0x000000022700788c */ /* 0x000fc8000bf05270 */
[----:B------:R-:W-:Y:S02]  /*92a0*/  USEL UR6, URZ, 0x1, UP0 ;  /* 0x000000013f067887 */ /* 0x000fe40008000000 */
[----:B------:R-:W-:Y:S02]  /*92b0*/  USEL UR39, UR39, URZ, UP0 ;  /* 0x0000003f27277287 */ /* 0x000fe40008000000 */
[----:B------:R-:W-:Y:S01]  /*92c0*/  ULOP3.LUT UR38, UR38, UR6, URZ, 0x3c, !UPT ;  /* 0x0000000626267292 */ /* 0x000fe2000f8e3c3f */
[----:B------:R-:W-:Y:S11]  /*92d0*/  @!P0 BRA `(.L_x_8577) ;  /* 0x0000000000048947 */ /* 0x000ff60003800000 */
[----:B------:R-:W-:Y:S01]  /*92e0*/  BPT.TRAP 0x1 ;  /* 0x000000040000795c */ /* 0x000fe20000300000 */
.L_x_8577:
[----:B------:R-:W-:Y:S01]  /*92f0*/  ULEA UR26, UR39, UR46, 0x3 ;  /* 0x0000002e271a7291 */ /* 0x000fe2000f8e183f */
[----:B------:R-:W-:-:S05]  /*9300*/  IMAD.U32 R13, RZ, RZ, UR38 ;  /* 0x00000026ff0d7e24 */ /* 0x000fca000f8e00ff */
[----:B------:R-:W-:-:S04]  /*9310*/  SHF.L.U32 R13, R13, 0x1f, RZ ;  /* 0x0000001f0d0d7819 */ /* 0x000fc800000006ff */
[----:B------:R1:W2:Y:S01]  /*9320*/  SYNCS.PHASECHK.TRANS64.TRYWAIT P1, [UR26+0x22830], R13 ;  /* 0x0228300dff0075a7 */ /* 0x0002a2000802015a */
[----:B------:R-:W-:Y:S05]  /*9330*/  @!P0 BRA `(.L_x_8578) ;  /* 0x0000000000048947 */ /* 0x000fea0003800000 */
[----:B------:R-:W-:Y:S01]  /*9340*/  BPT.TRAP 0x1 ;  /* 0x000000040000795c */ /* 0x000fe20000300000 */
.L_x_8578:
[----:B--2---:R-:W-:Y:S05]  /*9350*/  @P1 BRA `(.L_x_8579) ;  /* 0x0000000000081947 */ /* 0x004fea0003800000 */
[----:B------:R-:W2:Y:S02]  /*9360*/  SYNCS.PHASECHK.TRANS64.TRYWAIT P1, [UR26+0x22830], R13 ;  /* 0x0228300dff0075a7 */ /* 0x000ea4000802015a */
[----:B--2---:R-:W-:Y:S05]  /*9370*/  @!P1 BRA `(.L_x_8580) ;  /* 0x0000008400409947 */ /* 0x004fea0003800000 */
.L_x_8579:
[----:B------:R-:W-:Y:S01]  /*9380*/  UIMAD UR18, UR39, 0x300, UR20 ;  /* 0x00000300271278a4 */ /* 0x000fe2000f8e0214 */
[----:B------:R-:W-:Y:S01]  /*9390*/  WARPGROUP.ARRIVE ;  /* 0x00000000000079c5 */ /* 0x000fe20000000000 */
[----:B------:R-:W-:Y:S01]  /*93a0*/  UMOV UR19, 0x40000040 ;  /* 0x4000004000137882 */ /* 0x000fe20000000000 */
[----:B------:R-:W-:Y:S01]  /*93b0*/  UMOV UR7, 0x40000040 ;  /* 0x4000004000077882 */ /* 0x000fe20000000000 */
[----:B------:R-:W-:-:S03]  /*93c0*/  UIADD3 UR6, UR18, 0x2, URZ ;  /* 0x0000000212067890 */ /* 0x000fc6000fffe03f */
[----:B------:R-:W3:Y:S01]  /*93d0*/  S2R R3, SR_TID.X ;  /* 0x0000000000037919 */ /* 0x000ee20000002100 */
[----:B------:R-:W-:Y:S01]  /*93e0*/  UIADD3 UR10, UR18, 0x4, URZ ;  /* 0x00000004120a7890 */ /* 0x000fe2000fffe03f */
[----:B------:R-:W4:Y:S01]  /*93f0*/  LDC R21, c[0x0][0x288] ;  /* 0x0000a200ff157b82 */ /* 0x000f220000000800 */
[----:B------:R-:W-:Y:S01]  /*9400*/  UMOV UR11, 0x40000040 ;  /* 0x40000040000b7882 */ /* 0x000fe20000000000 */
[----:B------:R-:W-:Y:S01]  /*9410*/  HGMMA.64x96x16.F32.BF16 R152, gdesc[UR16], RZ, !UPT, gsb0 ;  /* 0x01600000109879f0 */ /* 0x000fe2000c0018ff */
[----:B------:R-:W-:Y:S01]  /*9420*/  UIADD3 UR14, UR18, 0x6, URZ ;  /* 0x00000006120e7890 */ /* 0x000fe2000fffe03f */
[----:B------:R-:W-:Y:S01]  /*9430*/  IMAD.U32 R12, RZ, RZ, UR26 ;  /* 0x0000001aff0c7e24 */ /* 0x000fe2000f8e00ff */
[----:B------:R-:W-:Y:S01]  /*9440*/  UMOV UR15, 0x40000040 ;  /* 0x40000040000f7882 */ /* 0x000fe20000000000 */
[----:B------:R-:W-:Y:S01]  /*9450*/  IADD3 R5, -R23, 0xb, RZ ;  /* 0x0000000b17057810 */ /* 0x000fe20007ffe1ff */
[----:B--2---:R-:W-:Y:S01]  /*9460*/  IMAD R10, R8, -0x60, R17 ;  /* 0xffffffa0080a7824 */ /* 0x004fe200078e0211 */
[----:B---3--:R-:W-:-:S13]  /*9470*/  LOP3.LUT P1, RZ, R3, 0x7f, RZ, 0xc0, !PT ;  /* 0x0000007f03ff7812 */ /* 0x008fda000782c0ff */
        /* <DEDUP_REMOVED lines=15> */
[----:B------:R-:W-:-:S02]  /*9570*/  ISETP.GE.AND P1, PT, R11, 0x1, PT ;  /* 0x000000010b00780c */ /* 0x000fc40003f26270 */
[----:B----4-:R-:W-:-:S05]  /*9580*/  IADD3 R3, R10, 0x1, -R21 ;  /* 0x000000010a037810 */ /* 0x010fca0007ffe815 */
[----:B------:R-:W-:-:S04]  /*9590*/  IMAD.IADD R3, R3, 0x1, -R16 ;  /* 0x0000000103037824 */ /* 0x000fc800078e0a10 */
[C---:B------:R-:W-:Y:S02]  /*95a0*/  VIADD R10, R3.reuse, UR23 ;  /* 0x00000017030a7c36 */ /* 0x040fe40008000000 */
[----:B------:R-:W-:Y:S02]  /*95b0*/  VIADD R203, R3, UR6 ;  /* 0x0000000603cb7c36 */ /* 0x000fe40008000000 */
[C---:B------:R-:W-:Y:S02]  /*95c0*/  IMAD.IADD R21, R7.reuse, 0x1, R10 ;  /* 0x0000000107157824 */ /* 0x040fe400078e020a */
[----:B------:R-:W-:Y:S01]  /*95d0*/  IMAD.IADD R20, R7, 0x1, R203 ;  /* 0x0000000107147824 */ /* 0x000fe200078e02cb */
[----:B--2---:R-:W-:Y:S06]  /*95e0*/  @!P1 BRA `(.L_x_8581) ;  /* 0x00000000005c9947 */ /* 0x004fec0003800000 */
[----:B------:R-:W-:Y:S01]  /*95f0*/  ISETP.GT.AND P1, PT, R14, -0x1, PT ;  /* 0xffffffff0e00780c */ /* 0x000fe20003f24270 */
[----:B------:R-:W-:-:S12]  /*9600*/  BSSY B0, `(.L_x_8582) ;  /* 0x0000011000007945 */ /* 0x000fd80003800000 */
        /* <DEDUP_REMOVED lines=9> */
.L_x_8583:
[----:B------:R-:W-:-:S05]  /*96a0*/  IMAD.U32 R206, RZ, RZ, UR24 ;  /* 0x00000018ffce7e24 */ /* 0x000fca000f8e00ff */
[----:B------:R-:W-:-:S13]  /*96b0*/  ISETP.NE.AND P1, PT, R206, 0x1, PT ;  /* 0x00000001ce00780c */ /* 0x000fda0003f25270 */
[----:B------:R-:W2:Y:S01]  /*96c0*/  @P1 LDC.64 R204, c[0x0][0x9e8] ;  /* 0x00027a00ffcc1b82 */ /* 0x000ea20000000a00 */
[----:B------:R-:W-:-:S04]  /*96d0*/  @P1 IMAD.IADD R3, R7, 0x1, R9 ;  /* 0x0000000107031824 */ /* 0x000fc800078e0209 */
[----:B--2---:R-:W-:-:S04]  /*96e0*/  @P1 IMAD.HI.U32 R204, R3, R204, RZ ;  /* 0x000000cc03cc1227 */ /* 0x004fc800078e00ff */
[----:B------:R-:W-:Y:S01]  /*96f0*/  IMAD.MOV.U32 R3, RZ, RZ, R14 ;  /* 0x000000ffff037224 */ /* 0x000fe200078e000e */
[----:B------:R-:W-:-:S07]  /*9700*/  @P1 SHF.R.U32.HI R3, RZ, R205, R204 ;  /* 0x000000cdff031219 */ /* 0x000fce00000116cc */
.L_x_8584:
[----:B------:R-:W-:Y:S05]  /*9710*/  BSYNC B0 ;  /* 0x0000000000007941 */ /* 0x000fea0003800000 */
.L_x_8582:
[----:B------:R-:W-:-:S04]  /*9720*/  IMAD R204, R8, -0x60, -R16 ;  /* 0xffffffa008cc7824 */ /* 0x000fc800078e0a10 */
[----:B------:R-:W-:-:S05]  /*9730*/  IMAD R204, R3, R206, R204 ;  /* 0x000000ce03cc7224 */ /* 0x000fca00078e02cc */
[----:B------:R-:W-:Y:S02]  /*9740*/  VIADDMNMX R21, R204, R206, R21, PT ;  /* 0x000000cecc157246 */ /* 0x000fe40003800115 */
[----:B------:R-:W-:-:S07]  /*9750*/  VIMNMX R20, R20, R204, !PT ;  /* 0x000000cc14147248 */ /* 0x000fce0007fe0100 */
.L_x_8581:
[----:B------:R-:W-:Y:S01]  /*9760*/  IMAD R3, R8, -0x60, RZ ;  /* 0xffffffa008037824 */ /* 0x000fe200078e02ff */
[----:B------:R-:W-:Y:S01]  /*9770*/  LOP3.LUT R2, R2, 0xfffbffff, RZ, 0xc0, !PT ;  /* 0xfffbffff02027812 */ /* 0x000fe200078ec0ff */
[C---:B------:R-:W-:Y:S02]  /*9780*/  IMAD.IADD R10, R6.reuse, 0x1, R10 ;  /* 0x00000001060a7824 */ /* 0x040fe400078e020a */
[----:B------:R-:W-:Y:S01]  /*9790*/  IMAD.IADD R203, R6, 0x1, R203 ;  /* 0x0000000106cb7824 */ /* 0x000fe200078e02cb */
[C---:B------:R-:W-:Y:S02]  /*97a0*/  ISETP.GE.AND P2, PT, R3.reuse, 0x1, PT ;  /* 0x000000010300780c */ /* 0x040fe40003f46270 */
[C---:B------:R-:W-:Y:S02]  /*97b0*/  ISETP.GE.AND P1, PT, R3.reuse, 0x2, PT ;  /* 0x000000020300780c */ /* 0x040fe40003f26270 */
[----:B------:R-:W-:Y:S02]  /*97c0*/  ISETP.GT.AND P3, PT, R20, RZ, !P2 ;  /* 0x000000ff1400720c */ /* 0x000fe40005764270 */
[----:B------:R-:W-:-:S02]  /*97d0*/  ISETP.GE.AND P4, PT, R3, 0x9, PT ;  /* 0x000000090300780c */ /* 0x000fc40003f86270 */
[----:B------:R-:W-:-:S04]  /*97e0*/  ISETP.LT.OR P3, PT, R21, 0x1, P3 ;  /* 0x000000011500780c */ /* 0x000fc80001f61670 */
[----:B------:R-:W-:Y:S02]  /*97f0*/  FSEL R152, R152, -INF , !P3 ;  /* 0xff80000098987808 */ /* 0x000fe40005800000 */
[----:B------:R-:W-:Y:S02]  /*9800*/  @P2 LOP3.LUT R2, R2, 0x40000, RZ, 0xfc, !PT ;  /* 0x0004000002022812 */ /* 0x000fe400078efcff */
[----:B------:R-:W-:Y:S02]  /*9810*/  ISETP.GT.AND P2, PT, R20, 0x1, !P1 ;  /* 0x000000011400780c */ /* 0x000fe40004f44270 */
[----:B------:R-:W-:Y:S02]  /*9820*/  ISETP.GE.AND P3, PT, R3, 0xa, PT ;  /* 0x0000000a0300780c */ /* 0x000fe40003f66270 */
[----:B------:R-:W-:Y:S02]  /*9830*/  ISETP.LT.OR P2, PT, R21, 0x2, P2 ;  /* 0x000000021500780c */ /* 0x000fe40001741670 */
[----:B------:R-:W-:-:S02]  /*9840*/  LOP3.LUT R2, R2, 0xfffffffd, RZ, 0xc0, !PT ;  /* 0xfffffffd02027812 */ /* 0x000fc400078ec0ff */
[----:B------:R-:W-:Y:S02]  /*9850*/  FSEL R153, R153, -INF , !P2 ;  /* 0xff80000099997808 */ /* 0x000fe40005000000 */
[----:B------:R-:W-:Y:S02]  /*9860*/  ISETP.GT.AND P2, PT, R20, 0x8, !P4 ;  /* 0x000000081400780c */ /* 0x000fe40006744270 */
[----:B------:R-:W-:Y:S02]  /*9870*/  @P4 LOP3.LUT R2, R2, 0x2, RZ, 0xfc, !PT ;  /* 0x0000000202024812 */ /* 0x000fe400078efcff */
[----:B------:R-:W-:Y:S02]  /*9880*/  ISETP.LT.OR P2, PT, R21, 0x9, P2 ;  /* 0x000000091500780c */ /* 0x000fe40001741670 */
[----:B------:R-:W-:Y:S02]  /*9890*/  LOP3.LUT R2, R2, 0xfffffffb, RZ, 0xc0, !PT ;  /* 0xfffffffb02027812 */ /* 0x000fe400078ec0ff */
[----:B------:R-:W-:-:S02]  /*98a0*/  FSEL R156, R156, -INF , !P2 ;  /* 0xff8000009c9c7808 */ /* 0x000fc40005000000 */
[----:B------:R-:W-:Y:S02]  /*98b0*/  @P3 LOP3.LUT R2, R2, 0x4, RZ, 0xfc, !PT ;  /* 0x0000000402023812 */ /* 0x000fe400078efcff */
[----:B------:R-:W-:Y:S02]  /*98c0*/  ISETP.GT.AND P2, PT, R20, 0x9, !P3 ;  /* 0x000000091400780c */ /* 0x000fe40005f44270 */
[----:B------:R-:W-:Y:S02]  /*98d0*/  ISETP.GE.AND P3, PT, R3, 0x11, PT ;  /* 0x000000110300780c */ /* 0x000fe40003f66270 */
[----:B------:R-:W-:Y:S02]  /*98e0*/  ISETP.LT.OR P2, PT, R21, 0xa, P2 ;  /* 0x0000000a1500780c */ /* 0x000fe40001741670 */
[----:B------:R-:W-:Y:S02]  /*98f0*/  LOP3.LUT R2, R2, 0xfffffff7, RZ, 0xc0, !PT ;  /* 0xfffffff702027812 */ /* 0x000fe400078ec0ff */
[----:B------:R-:W-:-:S02]  /*9900*/  FSEL R157, R157, -INF , !P2 ;  /* 0xff8000009d9d7808 */ /* 0x000fc40005000000 */
        /* <DEDUP_REMOVED lines=124> */
.L_x_8587:
[----:B------:R-:W-:-:S05]  /*a0d0*/  IMAD.U32 R206, RZ, RZ, UR24 ;  /* 0x00000018ffce7e24 */ /* 0x000fca000f8e00ff */
[----:B------:R-:W-:-:S13]  /*a0e0*/  ISETP.NE.AND P6, PT, R206, 0x1, PT ;  /* 0x00000001ce00780c */ /* 0x000fda0003fc5270 */
[----:B------:R-:W2:Y:S02]  /*a0f0*/  @P6 LDC.64 R20, c[0x0][0x9e8] ;  /* 0x00027a00ff146b82 */ /* 0x000ea40000000a00 */
[----:B--2---:R-:W-:-:S05]  /*a100*/  @P6 IMAD.HI.U32 R20, R204, R20, RZ ;  /* 0x00000014cc146227 */ /* 0x004fca00078e00ff */
[----:B------:R-:W-:-:S07]  /*a110*/  @P6 SHF.R.U32.HI R204, RZ, R21, R20 ;  /* 0x00000015ffcc6219 */ /* 0x000fce0000011614 */
.L_x_8588:
[----:B------:R-:W-:Y:S05]  /*a120*/  BSYNC B0 ;  /* 0x0000000000007941 */ /* 0x000fea0003800000 */
.L_x_8586:
[----:B------:R-:W-:-:S04]  /*a130*/  IMAD.IADD R3, R3, 0x1, -R16 ;  /* 0x0000000103037824 */ /* 0x000fc800078e0a10 */
[----:B------:R-:W-:-:S05]  /*a140*/  IMAD R3, R204, R206, R3 ;  /* 0x000000cecc037224 */ /* 0x000fca00078e0203 */
[----:B------:R-:W-:Y:S02]  /*a150*/  VIADDMNMX R10, R3, R206, R10, PT ;  /* 0x000000ce030a7246 */ /* 0x000fe4000380010a */
[----:B------:R-:W-:-:S07]  /*a160*/  VIMNMX R203, R203, R3, !PT ;  /* 0x00000003cbcb7248 */ /* 0x000fce0007fe0100 */
.L_x_8585:
        /* <DEDUP_REMOVED lines=61> */
[----:B------:R-:W2:Y:S01]  /*a540*/  SHFL.BFLY PT, R3, R20, 0x2, 0x1f ;  /* 0x0c401f0014037f89 */ /* 0x000ea200000e0000 */
        /* <DEDUP_REMOVED lines=10> */
[C---:B------:R-:W-:Y:S02]  /*a5f0*/  ISETP.LT.OR P1, PT, R10.reuse, 0x2a, P1 ;  /* 0x0000002a0a00780c */ /* 0x040fe40000f21670 */
[----:B------:R-:W-:Y:S02]  /*a600*/  ISETP.LT.OR P3, PT, R10, 0x51, P3 ;  /* 0x000000510a00780c */ /* 0x000fe40001f61670 */
[----:B------:R-:W-:-:S02]  /*a610*/  FSEL R175, R175, -INF , !P1 ;  /* 0xff800000afaf7808 */ /* 0x000fc40004800000 */
[----:B------:R-:W-:Y:S02]  /*a620*/  LOP3.LUT P1, RZ, R2, 0x800, RZ, 0xc0, !PT ;  /* 0x0000080002ff7812 */ /* 0x000fe4000782c0ff */
[----:B--2---:R-:W-:Y:S02]  /*a630*/  FMNMX.FTZ R206, R20, R3, !PT ;  /* 0x0000000314ce7209 */ /* 0x004fe40007810000 */
[C---:B------:R-:W-:Y:S02]  /*a640*/  ISETP.GT.AND P1, PT, R203.reuse, 0x30, !P1 ;  /* 0x00000030cb00780c */ /* 0x040fe40004f24270 */
[----:B------:R-:W-:Y:S01]  /*a650*/  ISETP.GT.AND P4, PT, R203, 0x51, !P4 ;  /* 0x00000051cb00780c */ /* 0x000fe20006784270 */
[----:B------:R-:W2:Y:S01]  /*a660*/  SHFL.BFLY PT, R3, R206, 0x1, 0x1f ;  /* 0x0c201f00ce037f89 */ /* 0x000ea200000e0000 */
[----:B------:R-:W-:Y:S02]  /*a670*/  ISETP.LT.OR P1, PT, R10, 0x31, P1 ;  /* 0x000000310a00780c */ /* 0x000fe40000f21670 */
[----:B------:R-:W-:-:S02]  /*a680*/  FSEL R194, R194, -INF , !P3 ;  /* 0xff800000c2c27808 */ /* 0x000fc40005800000 */
[----:B------:R-:W-:Y:S02]  /*a690*/  FSEL R178, R178, -INF , !P1 ;  /* 0xff800000b2b27808 */ /* 0x000fe40004800000 */
[----:B------:R-:W-:Y:S02]  /*a6a0*/  LOP3.LUT P1, RZ, R2, 0x400, RZ, 0xc0, !PT ;  /* 0x0000040002ff7812 */ /* 0x000fe4000782c0ff */
[C---:B------:R-:W-:Y:S02]  /*a6b0*/  ISETP.GT.AND P5, PT, R203.reuse, 0x58, !P5 ;  /* 0x00000058cb00780c */ /* 0x040fe40006fa4270 */
[----:B------:R-:W-:Y:S02]  /*a6c0*/  ISETP.GT.AND P1, PT, R203, 0x31, !P1 ;  /* 0x00000031cb00780c */ /* 0x000fe40004f24270 */
[C---:B------:R-:W-:Y:S02]  /*a6d0*/  ISETP.LT.OR P4, PT, R10.reuse, 0x52, P4 ;  /* 0x000000520a00780c */ /* 0x040fe40002781670 */
[----:B------:R-:W-:-:S02]  /*a6e0*/  ISETP.LT.OR P1, PT, R10, 0x32, P1 ;  /* 0x000000320a00780c */ /* 0x000fc40000f21670 */
[----:B------:R-:W-:Y:S02]  /*a6f0*/  ISETP.LT.OR P5, PT, R10, 0x59, P5 ;  /* 0x000000590a00780c */ /* 0x000fe40002fa1670 */
[----:B------:R-:W-:Y:S02]  /*a700*/  FSEL R179, R179, -INF , !P1 ;  /* 0xff800000b3b37808 */ /* 0x000fe40004800000 */
[----:B------:R-:W-:Y:S02]  /*a710*/  LOP3.LUT P1, RZ, R2, 0x200, RZ, 0xc0, !PT ;  /* 0x0000020002ff7812 */ /* 0x000fe4000782c0ff */
[----:B------:R-:W-:Y:S02]  /*a720*/  FSEL R195, R195, -INF , !P4 ;  /* 0xff800000c3c37808 */ /* 0x000fe40006000000 */
[----:B------:R-:W-:Y:S02]  /*a730*/  ISETP.GT.AND P1, PT, R203, 0x38, !P1 ;  /* 0x00000038cb00780c */ /* 0x000fe40004f24270 */
[----:B--2---:R-:W-:-:S02]  /*a740*/  FMNMX.FTZ R3, R206, R3, !PT ;  /* 0x00000003ce037209 */ /* 0x004fc40007810000 */
        /* <DEDUP_REMOVED lines=26> */
[----:B------:R-:W-:Y:S02]  /*a8f0*/  FMNMX.FTZ R20, R205, R22, !PT ;  /* 0x00000016cd147209 */ /* 0x000fe40007810000 */
[----:B------:R-:W-:Y:S02]  /*a900*/  FSEL R204, R204, RZ, P1 ;  /* 0x000000ffcccc7208 */ /* 0x000fe40000800000 */
[----:B------:R-:W-:-:S03]  /*a910*/  ISETP.LT.OR P2, PT, R10, 0x5a, P2 ;  /* 0x0000005a0a00780c */ /* 0x000fc60001741670 */
        /* <DEDUP_REMOVED lines=11> */
[----:B------:R-:W-:Y:S01]  /*a9d0*/  MUFU.EX2 R21, R21 ;  /* 0x0000001500157308 */ /* 0x000fe20000000800 */
[----:B------:R-:W-:-:S02]  /*a9e0*/  FFMA.FTZ R196, R196, UR10, -R204 ;  /* 0x0000000ac4c47c23 */ /* 0x000fc400080108cc */
        /* <DEDUP_REMOVED lines=28> */
[----:B--2---:R-:W-:Y:S01]  /*abb0*/  FMNMX.FTZ R168, R194, R169, !PT ;  /* 0x000000a9c2a87209 */ /* 0x004fe20007810000 */
[----:B------:R-:W-:-:S03]  /*abc0*/  FFMA.FTZ R169, R173, UR10, -R204 ;  /* 0x0000000aada97c23 */ /* 0x000fc600080108cc */
[----:B------:R-:W-:Y:S01]  /*abd0*/  FMNMX.FTZ R173, R195, R168, !PT ;  /* 0x000000a8c3ad7209 */ /* 0x000fe20007810000 */
[----:B------:R2:W-:Y:S01]  /*abe0*/  MUFU.EX2 R164, R172 ;  /* 0x000000ac00a47308 */ /* 0x0005e20000000800 */
        /* <DEDUP_REMOVED lines=8> */
[--C-:B--2---:R-:W-:Y:S01]  /*ac70*/  FFMA.FTZ R172, R180, UR10, -R204.reuse ;  /* 0x0000000ab4ac7c23 */ /* 0x104fe200080108cc */
[--C-:B------:R-:W-:Y:S01]  /*ac80*/  FFMA.FTZ R180, R188, UR10, -R204.reuse ;  /* 0x0000000abcb47c23 */ /* 0x100fe200080108cc */
[----:B------:R-:W-:Y:S01]  /*ac90*/  FSEL R188, R3, RZ, P1 ;  /* 0x000000ff03bc7208 */ /* 0x000fe20000800000 */
[----:B------:R-:W2:Y:S01]  /*aca0*/  SHFL.BFLY PT, R203, R10, 0x2, 0x1f ;  /* 0x0c401f000acb7f89 */ /* 0x000ea200000e0000 */
[--C-:B------:R-:W-:Y:S01]  /*acb0*/  FFMA.FTZ R177, R181, UR10, -R204.reuse ;  /* 0x0000000ab5b17c23 */ /* 0x100fe200080108cc */
[--C-:B------:R-:W-:Y:S01]  /*acc0*/  FFMA.FTZ R181, R185, UR10, -R204.reuse ;  /* 0x0000000ab9b57c23 */ /* 0x100fe200080108cc */
[--C-:B------:R-:W-:Y:S01]  /*acd0*/  FFMA.FTZ R185, R189, UR10, -R204.reuse ;  /* 0x0000000abdb97c23 */ /* 0x100fe200080108cc */
[----:B------:R-:W-:Y:S01]  /*ace0*/  FADD.FTZ R188, -R188, R15 ;  /* 0x0000000fbcbc7221 */ /* 0x000fe20000010100 */
[----:B------:R-:W-:Y:S01]  /*acf0*/  MUFU.EX2 R169, R169 ;  /* 0x000000a900a97308 */ /* 0x000fe20000000800 */
[----:B------:R-:W-:-:S02]  /*ad00*/  FFMA.FTZ R189, R193, UR10, -R204 ;  /* 0x0000000ac1bd7c23 */ /* 0x000fc400080108cc */
[----:B------:R-:W-:-:S05]  /*ad10*/  FMUL.FTZ R188, R188, UR10 ;  /* 0x0000000abcbc7c20 */ /* 0x000fca0008410000 */
[----:B------:R-:W-:Y:S08]  /*ad20*/  MUFU.EX2 R15, R196 ;  /* 0x000000c4000f7308 */ /* 0x000ff00000000800 */
[----:B------:R-:W3:Y:S01]  /*ad30*/  MUFU.EX2 R188, R188 ;  /* 0x000000bc00bc7308 */ /* 0x000ee20000000800 */
[----:B--2---:R-:W-:-:S05]  /*ad40*/  FMNMX.FTZ R203, R10, R203, !PT ;  /* 0x000000cb0acb7209 */ /* 0x004fca0007810000 */
[----:B------:R-:W2:Y:S02]  /*ad50*/  SHFL.BFLY PT, R10, R203, 0x1, 0x1f ;  /* 0x0c201f00cb0a7f89 */ /* 0x000ea400000e0000 */
        /* <DEDUP_REMOVED lines=16> */
[----:B--2---:R-:W-:Y:S01]  /*ae60*/  FMNMX.FTZ R10, R203, R10, !PT ;  /* 0x0000000acb0a7209 */ /* 0x004fe20007810000 */
[----:B------:R-:W2:Y:S01]  /*ae70*/  MUFU.EX2 R177, R177 ;  /* 0x000000b100b17308 */ /* 0x000ea20000000800 */
[-C--:B------:R-:W-:Y:S01]  /*ae80*/  FMUL.FTZ R49, R49, R188.reuse ;  /* 0x000000bc31317220 */ /* 0x080fe20000410000 */
        /* <DEDUP_REMOVED lines=9> */
[-C--:B------:R-:W-:Y:S01]  /*af20*/  FMUL.FTZ R61, R61, R188.reuse ;  /* 0x000000bc3d3d7220 */ /* 0x080fe20000410000 */
[-C--:B------:R-:W-:Y:S01]  /*af30*/  FMUL.FTZ R64, R64, R188.reuse ;  /* 0x000000bc40407220 */ /* 0x080fe20000410000 */
[----:B------:R-:W-:Y:S01]  /*af40*/  FMUL.FTZ R65, R65, R188 ;  /* 0x000000bc41417220 */ /* 0x000fe20000410000 */
[--C-:B------:R-:W-:Y:S01]  /*af50*/  FFMA.FTZ R196, R155, UR10, -R208.reuse ;  /* 0x0000000a9bc47c23 */ /* 0x100fe200080108d0 */
[----:B------:R-:W-:Y:S01]  /*af60*/  FFMA.FTZ R155, R188, R4, R21 ;  /* 0x00000004bc9b7223 */ /* 0x000fe20000010015 */
[--C-:B------:R-:W-:Y:S01]  /*af70*/  FFMA.FTZ R204, R159, UR10, -R208.reuse ;  /* 0x0000000a9fcc7c23 */ /* 0x100fe200080108d0 */
[--C-:B------:R-:W-:Y:S01]  /*af80*/  FFMA.FTZ R159, R162, UR10, -R208.reuse ;  /* 0x0000000aa29f7c23 */ /* 0x100fe200080108d0 */
[----:B------:R-:W1:Y:S01]  /*af90*/  MUFU.EX2 R181, R181 ;  /* 0x000000b500b57308 */ /* 0x000e620000000800 */
[----:B------:R-:W-:Y:S01]  /*afa0*/  FADD.FTZ R197, R152, R155 ;  /* 0x0000009b98c57221 */ /* 0x000fe20000010000 */
[--C-:B------:R-:W-:Y:S01]  /*afb0*/  FFMA.FTZ R193, R205, UR10, -R208.reuse ;  /* 0x0000000acdc17c23 */ /* 0x100fe200080108d0 */
[--C-:B------:R-:W-:Y:S01]  /*afc0*/  FFMA.FTZ R155, R158, UR10, -R208.reuse ;  /* 0x0000000a9e9b7c23 */ /* 0x100fe200080108d0 */
[--C-:B------:R-:W-:Y:S01]  /*afd0*/  FFMA.FTZ R206, R163, UR10, -R208.reuse ;  /* 0x0000000aa3ce7c23 */ /* 0x100fe200080108d0 */
[----:B------:R-:W-:Y:S01]  /*afe0*/  FADD.FTZ R4, R154, R197 ;  /* 0x000000c59a047221 */ /* 0x000fe20000010000 */
[C---:B------:R-:W-:Y:S01]  /*aff0*/  F2FP.BF16.F32.PACK_AB R154, R153.reuse, R154 ;  /* 0x0000009a999a723e */ /* 0x040fe200000010ff */
[----:B------:R-:W-:Y:S01]  /*b000*/  FFMA.FTZ R163, R166, UR10, -R208 ;  /* 0x0000000aa6a37c23 */ /* 0x000fe200080108d0 */
[----:B------:R-:W1:Y:S01]  /*b010*/  MUFU.EX2 R180, R180 ;  /* 0x000000b400b47308 */ /* 0x000e620000000800 */
[----:B------:R-:W-:Y:S01]  /*b020*/  FADD.FTZ R197, R153, R4 ;  /* 0x0000000499c57221 */ /* 0x000fe20000010000 */
[--C-:B------:R-:W-:Y:S01]  /*b030*/  FFMA.FTZ R174, R174, UR10, -R208.reuse ;  /* 0x0000000aaeae7c23 */ /* 0x100fe200080108d0 */
[----:B------:R-:W-:Y:S01]  /*b040*/  F2FP.BF16.F32.PACK_AB R152, R152, R21 ;  /* 0x000000159898723e */ /* 0x000fe200000010ff */
[--C-:B------:R-:W-:Y:S01]  /*b050*/  FFMA.FTZ R158, R171, UR10, -R208.reuse ;  /* 0x0000000aab9e7c23 */ /* 0x100fe200080108d0 */
[----:B------:R-:W-:Y:S01]  /*b060*/  FADD.FTZ R4, R156, R197 ;  /* 0x000000c59c047221 */ /* 0x000fe20000010000 */
[--C-:B------:R-:W-:Y:S01]  /*b070*/  FFMA.FTZ R171, R178, UR10, -R208.reuse ;  /* 0x0000000ab2ab7c23 */ /* 0x100fe200080108d0 */
[----:B------:R-:W-:Y:S01]  /*b080*/  FFMA.FTZ R175, R175, UR10, -R208 ;  /* 0x0000000aafaf7c23 */ /* 0x000fe200080108d0 */
[----:B------:R-:W1:Y:S01]  /*b090*/  MUFU.EX2 R185, R185 ;  /* 0x000000b900b97308 */ /* 0x000e620000000800 */
[----:B------:R-:W-:Y:S01]  /*b0a0*/  FADD.FTZ R197, R157, R4 ;  /* 0x000000049dc57221 */ /* 0x000fe20000010000 */
[--C-:B------:R-:W-:Y:S01]  /*b0b0*/  FFMA.FTZ R179, R179, UR10, -R208.reuse ;  /* 0x0000000ab3b37c23 */ /* 0x100fe200080108d0 */
[--C-:B------:R-:W-:Y:S01]  /*b0c0*/  FFMA.FTZ R182, R182, UR10, -R208.reuse ;  /* 0x0000000ab6b67c23 */ /* 0x100fe200080108d0 */
        /* <DEDUP_REMOVED lines=10> */
[----:B------:R-:W-:Y:S01]  /*b170*/  FSEL R197, R10, RZ, P1 ;  /* 0x000000ff0ac57208 */ /* 0x000fe20000800000 */
[----:B------:R-:W-:Y:S01]  /*b180*/  FFMA.FTZ R195, R195, UR10, -R208 ;  /* 0x0000000ac3c37c23 */ /* 0x000fe200080108d0 */
[----:B------:R-:W1:Y:S01]  /*b190*/  MUFU.EX2 R189, R189 ;  /* 0x000000bd00bd7308 */ /* 0x000e620000000800 */
[C---:B------:R-:W-:Y:S01]  /*b1a0*/  FADD.FTZ R203, R165.reuse, R4 ;  /* 0x00000004a5cb7221 */ /* 0x040fe20000010000 */
[----:B------:R-:W-:Y:S01]  /*b1b0*/  F2FP.BF16.F32.PACK_AB R160, R165, R160 ;  /* 0x000000a0a5a0723e */ /* 0x000fe200000010ff */
[--C-:B------:R-:W-:Y:S01]  /*b1c0*/  FFMA.FTZ R198, R198, UR10, -R208.reuse ;  /* 0x0000000ac6c67c23 */ /* 0x100fe200080108d0 */
[----:B------:R-:W-:Y:S01]  /*b1d0*/  FFMA.FTZ R199, R199, UR10, -R208 ;  /* 0x0000000ac7c77c23 */ /* 0x000fe200080108d0 */
[----:B------:R-:W-:Y:S01]  /*b1e0*/  FADD.FTZ R4, R164, R203 ;  /* 0x000000cba4047221 */ /* 0x000fe20000010000 */
[----:B------:R-:W-:Y:S01]  /*b1f0*/  F2FP.BF16.F32.PACK_AB R156, R157, R156 ;  /* 0x0000009c9d9c723e */ /* 0x000fe200000010ff */
[-C--:B------:R-:W-:Y:S01]  /*b200*/  FMUL.FTZ R68, R68, R188.reuse ;  /* 0x000000bc44447220 */ /* 0x080fe20000410000 */
[----:B------:R-:W1:Y:S01]  /*b210*/  MUFU.EX2 R192, R192 ;  /* 0x000000c000c07308 */ /* 0x000e620000000800 */
[----:B------:R-:W-:Y:S01]  /*b220*/  FADD.FTZ R203, R169, R4 ;  /* 0x00000004a9cb7221 */ /* 0x000fe20000010000 */
[----:B------:R-:W-:Y:S01]  /*b230*/  FADD.FTZ R4, -R197, R22 ;  /* 0x00000016c5047221 */ /* 0x000fe20000010100 */
[--C-:B------:R-:W-:Y:S01]  /*b240*/  FFMA.FTZ R22, R167, UR10, -R208.reuse ;  /* 0x0000000aa7167c23 */ /* 0x100fe200080108d0 */
[----:B------:R-:W-:Y:S01]  /*b250*/  FFMA.FTZ R167, R170, UR10, -R208 ;  /* 0x0000000aaaa77c23 */ /* 0x000fe200080108d0 */
[----:B----4-:R-:W-:Y:S01]  /*b260*/  FADD.FTZ R162, R168, R203 ;  /* 0x000000cba8a27221 */ /* 0x010fe20000010000 */
[-C--:B------:R-:W-:Y:S01]  /*b270*/  FMUL.FTZ R69, R69, R188.reuse ;  /* 0x000000bc45457220 */ /* 0x080fe20000410000 */
[-C--:B------:R-:W-:Y:S01]  /*b280*/  FMUL.FTZ R72, R72, R188.reuse ;  /* 0x000000bc48487220 */ /* 0x080fe20000410000 */
[----:B------:R-:W-:Y:S01]  /*b290*/  MUFU.EX2 R193, R193 ;  /* 0x000000c100c17308 */ /* 0x000fe20000000800 */
[----:B-----5:R-:W-:Y:S01]  /*b2a0*/  FADD.FTZ R197, R173, R162 ;  /* 0x000000a2adc57221 */ /* 0x020fe20000010000 */
[-C--:B------:R-:W-:Y:S01]  /*b2b0*/  FMUL.FTZ R73, R73, R188.reuse ;  /* 0x000000bc49497220 */ /* 0x080fe20000410000 */
[-C--:B------:R-:W-:Y:S01]  /*b2c0*/  FMUL.FTZ R76, R76, R188.reuse ;  /* 0x000000bc4c4c7220 */ /* 0x080fe20000410000 */
[-C--:B------:R-:W-:Y:S01]  /*b2d0*/  FMUL.FTZ R77, R77, R188.reuse ;  /* 0x000000bc4d4d7220 */ /* 0x080fe20000410000 */
[----:B---3--:R-:W-:Y:S01]  /*b2e0*/  FADD.FTZ R162, R172, R197 ;  /* 0x000000c5aca27221 */ /* 0x008fe20000010000 */
[-C--:B------:R-:W-:Y:S01]  /*b2f0*/  FMUL.FTZ R80, R80, R188.reuse ;  /* 0x000000bc50507220 */ /* 0x080fe20000410000 */
[-C--:B------:R-:W-:Y:S01]  /*b300*/  FMUL.FTZ R81, R81, R188.reuse ;  /* 0x000000bc51517220 */ /* 0x080fe20000410000 */
[----:B------:R-:W-:Y:S01]  /*b310*/  MUFU.EX2 R196, R196 ;  /* 0x000000c400c47308 */ /* 0x000fe20000000800 */
[----:B--2---:R-:W-:Y:S01]  /*b320*/  FADD.FTZ R197, R177, R162 ;  /* 0x000000a2b1c57221 */ /* 0x004fe20000010000 */
[-C--:B------:R-:W-:Y:S01]  /*b330*/  FMUL.FTZ R84, R84, R188.reuse ;  /* 0x000000bc54547220 */ /* 0x080fe20000410000 */
[-C--:B------:R-:W-:Y:S01]  /*b340*/  FMUL.FTZ R85, R85, R188.reuse ;  /* 0x000000bc55557220 */ /* 0x080fe20000410000 */
[-C--:B------:R-:W-:Y:S01]  /*b350*/  FMUL.FTZ R88, R88, R188.reuse ;  /* 0x000000bc58587220 */ /* 0x080fe20000410000 */
[----:B-1----:R-:W-:Y:S01]  /*b360*/  FADD.FTZ R162, R176, R197 ;  /* 0x000000c5b0a27221 */ /* 0x002fe20000010000 */
        /* <DEDUP_REMOVED lines=8> */
[-C--:B------:R-:W-:Y:S01]  /*b3f0*/  FMUL.FTZ R100, R100, R188.reuse ;  /* 0x000000bc64647220 */ /* 0x080fe20000410000 */
[----:B------:R-:W-:Y:S01]  /*b400*/  FMUL.FTZ R101, R101, R188 ;  /* 0x000000bc65657220 */ /* 0x000fe20000410000 */
[----:B------:R-:W-:Y:S01]  /*b410*/  MUFU.EX2 R204, R204 ;  /* 0x000000cc00cc7308 */ /* 0x000fe20000000800 */
[----:B------:R-:W-:Y:S01]  /*b420*/  FADD.FTZ R153, R185, R162 ;  /* 0x000000a2b9997221 */ /* 0x000fe20000010000 */
[----:B------:R-:W-:Y:S01]  /*b430*/  F2FP.BF16.F32.PACK_AB R162, R169, R164 ;  /* 0x000000a4a9a2723e */ /* 0x000fe200000010ff */
[----:B------:R-:W-:Y:S01]  /*b440*/  FMUL.FTZ R104, R104, R188 ;  /* 0x000000bc68687220 */ /* 0x000fe20000410000 */
[----:B------:R-:W-:Y:S01]  /*b450*/  F2FP.BF16.F32.PACK_AB R164, R173, R168 ;  /* 0x000000a8ada4723e */ /* 0x000fe200000010ff */
[----:B------:R-:W-:Y:S01]  /*b460*/  FADD.FTZ R166, R184, R153 ;  /* 0x00000099b8a67221 */ /* 0x000fe20000010000 */
[----:B------:R-:W-:Y:S01]  /*b470*/  F2FP.BF16.F32.PACK_AB R168, R181, R176 ;  /* 0x000000b0b5a8723e */ /* 0x000fe200000010ff */
[----:B------:R-:W-:Y:S01]  /*b480*/  FMUL.FTZ R176, R4, UR10 ;  /* 0x0000000a04b07c20 */ /* 0x000fe20008410000 */
[----:B------:R1:W-:Y:S01]  /*b490*/  MUFU.EX2 R21, R174 ;  /* 0x000000ae00157308 */ /* 0x0003e20000000800 */
[----:B------:R-:W-:Y:S01]  /*b4a0*/  FADD.FTZ R170, R189, R166 ;  /* 0x000000a6bdaa7221 */ /* 0x000fe20000010000 */
[----:B------:R-:W-:Y:S01]  /*b4b0*/  F2FP.BF16.F32.PACK_AB R166, R177, R172 ;  /* 0x000000acb1a6723e */ /* 0x000fe200000010ff */
[----:B------:R-:W-:Y:S01]  /*b4c0*/  FMUL.FTZ R105, R105, R188 ;  /* 0x000000bc69697220 */ /* 0x000fe20000410000 */
[----:B------:R-:W-:Y:S01]  /*b4d0*/  F2FP.BF16.F32.PACK_AB R172, R189, R184 ;  /* 0x000000b8bdac723e */ /* 0x000fe200000010ff */
[----:B------:R-:W-:Y:S01]  /*b4e0*/  FADD.FTZ R153, R15, R170 ;  /* 0x000000aa0f997221 */ /* 0x000fe20000010000 */
[----:B------:R-:W-:Y:S01]  /*b4f0*/  F2FP.BF16.F32.PACK_AB R170, R185, R180 ;  /* 0x000000b4b9aa723e */ /* 0x000fe200000010ff */
[-C--:B------:R-:W-:Y:S01]  /*b500*/  FMUL.FTZ R108, R108, R188.reuse ;  /* 0x000000bc6c6c7220 */ /* 0x080fe20000410000 */
[----:B------:R-:W2:Y:S01]  /*b510*/  MUFU.EX2 R176, R176 ;  /* 0x000000b000b07308 */ /* 0x000ea20000000800 */
[C---:B-1----:R-:W-:Y:S01]  /*b520*/  F2FP.BF16.F32.PACK_AB R174, R192.reuse, R15 ;  /* 0x0000000fc0ae723e */ /* 0x042fe200000010ff */
[----:B------:R-:W-:Y:S01]  /*b530*/  FADD.FTZ R4, R192, R153 ;  /* 0x00000099c0047221 */ /* 0x000fe20000010000 */
        /* <DEDUP_REMOVED lines=14> */
[----:B--2---:R-:W-:Y:S01]  /*b620*/  FFMA.FTZ R15, R176, R0, R193 ;  /* 0x00000000b00f7223 */ /* 0x004fe200000100c1 */
        /* <DEDUP_REMOVED lines=12> */
[----:B------:R-:W-:Y:S01]  /*b6f0*/  FMUL.FTZ R149, R149, R188 ;  /* 0x000000bc95957220 */ /* 0x000fe20000410000 */
[----:B------:R-:W-:Y:S01]  /*b700*/  F2FP.BF16.F32.PACK_AB R153, R196, R193 ;  /* 0x000000c1c499723e */ /* 0x000fe200000010ff */
[----:B------:R-:W4:Y:S01]  /*b710*/  MUFU.EX2 R22, R22 ;  /* 0x0000001600167308 */ /* 0x000f220000000800 */
[----:B-1----:R-:W-:Y:S01]  /*b720*/  FADD.FTZ R15, R159, R0 ;  /* 0x000000009f0f7221 */ /* 0x002fe20000010000 */
[----:B---3--:R-:W-:Y:S01]  /*b730*/  F2FP.BF16.F32.PACK_AB R157, R206, R159 ;  /* 0x0000009fce9d723e */ /* 0x008fe200000010ff */
[-C--:B------:R-:W-:Y:S01]  /*b740*/  FMUL.FTZ R26, R26, R176.reuse ;  /* 0x000000b01a1a7220 */ /* 0x080fe20000410000 */
[----:B------:R-:W-:Y:S01]  /*b750*/  F2FP.BF16.F32.PACK_AB R155, R204, R155 ;  /* 0x0000009bcc9b723e */ /* 0x000fe200000010ff */
[----:B------:R-:W-:Y:S01]  /*b760*/  FADD.FTZ R0, R206, R15 ;  /* 0x0000000fce007221 */ /* 0x000fe20000010000 */
        /* <DEDUP_REMOVED lines=10> */
[----:B------:R2:W3:Y:S01]  /*b810*/  MUFU.EX2 R178, R158 ;  /* 0x0000009e00b27308 */ /* 0x0004e20000000800 */
[C---:B----4-:R-:W-:Y:S01]  /*b820*/  FADD.FTZ R184, R22.reuse, R15 ;  /* 0x0000000f16b87221 */ /* 0x050fe20000010000 */
[----:B------:R-:W-:Y:S01]  /*b830*/  F2FP.BF16.F32.PACK_AB R159, R22, R163 ;  /* 0x000000a3169f723e */ /* 0x000fe200000010ff */
[-C--:B------:R-:W-:Y:S01]  /*b840*/  FMUL.FTZ R43, R43, R176.reuse ;  /* 0x000000b02b2b7220 */ /* 0x080fe20000410000 */
[-C--:B------:R-:W-:Y:S01]  /*b850*/  FMUL.FTZ R46, R46, R176.reuse ;  /* 0x000000b02e2e7220 */ /* 0x080fe20000410000 */
[-C--:B------:R-:W-:Y:S01]  /*b860*/  FMUL.FTZ R47, R47, R176.reuse ;  /* 0x000000b02f2f7220 */ /* 0x080fe20000410000 */
[-C--:B------:R-:W-:Y:S01]  /*b870*/  FMUL.FTZ R50, R50, R176.reuse ;  /* 0x000000b032327220 */ /* 0x080fe20000410000 */
[----:B------:R-:W-:Y:S01]  /*b880*/  FMUL.FTZ R51, R51, R176 ;  /* 0x000000b033337220 */ /* 0x000fe20000410000 */
[----:B------:R-:W-:Y:S01]  /*b890*/  MUFU.EX2 R165, R171 ;  /* 0x000000ab00a57308 */ /* 0x000fe20000000800 */
[----:B--2---:R-:W-:Y:S01]  /*b8a0*/  F2FP.BF16.F32.PACK_AB R158, R161, R20 ;  /* 0x00000014a19e723e */ /* 0x004fe200000010ff */
[----:B-1----:R-:W-:Y:S01]  /*b8b0*/  FADD.FTZ R15, R167, R184 ;  /* 0x000000b8a70f7221 */ /* 0x002fe20000010000 */
        /* <DEDUP_REMOVED lines=10> */
[----:B------:R-:W-:Y:S01]  /*b960*/  FADD.FTZ R15, R21, R184 ;  /* 0x000000b8150f7221 */ /* 0x000fe20000010000 */
        /* <DEDUP_REMOVED lines=33> */
[----:B------:R-:W-:Y:S01]  /*bb80*/  FMUL.FTZ R123, R123, R176 ;  /* 0x000000b07b7b7220 */ /* 0x000fe20000410000 */
[----:B------:R-:W4:Y:S01]  /*bb90*/  MUFU.EX2 R0, R187 ;  /* 0x000000bb00007308 */ /* 0x000f220000000800 */
        /* <DEDUP_REMOVED lines=8> */
[----:B------:R-:W-:Y:S01]  /*bc20*/  FADD.FTZ R15, R180, R15 ;  /* 0x0000000fb40f7221 */ /* 0x000fe20000010000 */
[-C--:B------:R-:W-:Y:S01]  /*bc30*/  FMUL.FTZ R131, R131, R176.reuse ;  /* 0x000000b083837220 */ /* 0x080fe20000410000 */
[-C--:B------:R-:W-:Y:S01]  /*bc40*/  FMUL.FTZ R134, R134, R176.reuse ;  /* 0x000000b086867220 */ /* 0x080fe20000410000 */
[-C--:B------:R-:W-:Y:S01]  /*bc50*/  FMUL.FTZ R135, R135, R176.reuse ;  /* 0x000000b087877220 */ /* 0x080fe20000410000 */
[-C--:B------:R-:W-:Y:S01]  /*bc60*/  FMUL.FTZ R138, R138, R176.reuse ;  /* 0x000000b08a8a7220 */ /* 0x080fe20000410000 */
[-C--:B------:R-:W-:Y:S01]  /*bc70*/  FMUL.FTZ R139, R139, R176.reuse ;  /* 0x000000b08b8b7220 */ /* 0x080fe20000410000 */
[-C--:B------:R-:W-:Y:S01]  /*bc80*/  FMUL.FTZ R142, R142, R176.reuse ;  /* 0x000000b08e8e7220 */ /* 0x080fe20000410000 */
[----:B------:R-:W5:Y:S01]  /*bc90*/  MUFU.EX2 R184, R191 ;  /* 0x000000bf00b87308 */ /* 0x000f620000000800 */
[----:B-1----:R-:W-:Y:S01]  /*bca0*/  FADD.FTZ R190, R182, R15 ;  /* 0x0000000fb6be7221 */ /* 0x002fe20000010000 */
[-C--:B------:R-:W-:Y:S01]  /*bcb0*/  FMUL.FTZ R143, R143, R176.reuse ;  /* 0x000000b08f8f7220 */ /* 0x080fe20000410000 */
[-C--:B------:R-:W-:Y:S01]  /*bcc0*/  FMUL.FTZ R146, R146, R176.reuse ;  /* 0x000000b092927220 */ /* 0x080fe20000410000 */
[-C--:B------:R-:W-:Y:S01]  /*bcd0*/  FMUL.FTZ R147, R147, R176.reuse ;  /* 0x000000b093937220 */ /* 0x080fe20000410000 */
[----:B------:R-:W-:Y:S01]  /*bce0*/  FADD.FTZ R190, R183, R190 ;  /* 0x000000beb7be7221 */ /* 0x000fe20000010000 */
[-C--:B------:R-:W-:Y:S01]  /*bcf0*/  FMUL.FTZ R150, R150, R176.reuse ;  /* 0x000000b096967220 */ /* 0x080fe20000410000 */
[----:B------:R-:W-:Y:S01]  /*bd00*/  FMUL.FTZ R151, R151, R176 ;  /* 0x000000b097977220 */ /* 0x000fe20000410000 */
[----:B------:R-:W1:Y:S01]  /*bd10*/  MUFU.EX2 R173, R194 ;  /* 0x000000c200ad7308 */ /* 0x000e620000000800 */
[----:B---3--:R-:W-:Y:S01]  /*bd20*/  FADD.FTZ R15, R169, R190 ;  /* 0x000000bea90f7221 */ /* 0x008fe20000010000 */
[----:B----4-:R-:W-:-:S03]  /*bd30*/  F2FP.BF16.F32.PACK_AB R169, R0, R169 ;  /* 0x000000a900a9723e */ /* 0x010fc600000010ff */
[----:B------:R-:W-:-:S03]  /*bd40*/  FADD.FTZ R190, R0, R15 ;  /* 0x0000000f00be7221 */ /* 0x000fc60000010000 */
[----:B------:R-:W3:Y:S01]  /*bd50*/  MUFU.EX2 R186, R195 ;  /* 0x000000c300ba7308 */ /* 0x000ee20000000800 */
[----:B--2---:R-:W-:Y:S01]  /*bd60*/  FADD.FTZ R15, R171, R190 ;  /* 0x000000beab0f7221 */ /* 0x004fe20000010000 */
[----:B-----5:R-:W-:-:S03]  /*bd70*/  F2FP.BF16.F32.PACK_AB R171, R184, R171 ;  /* 0x000000abb8ab723e */ /* 0x020fc600000010ff */
[----:B------:R-:W-:-:S03]  /*bd80*/  FADD.FTZ R192, R184, R15 ;  /* 0x0000000fb8c07221 */ /* 0x000fc60000010000 */
[----:B------:R-:W2:Y:S01]  /*bd90*/  MUFU.EX2 R175, R198 ;  /* 0x000000c600af7308 */ /* 0x000ea20000000800 */
[----:B-1----:R-:W-:-:S07]  /*bda0*/  FADD.FTZ R15, R173, R192 ;  /* 0x000000c0ad0f7221 */ /* 0x002fce0000010000 */
[----:B------:R-:W1:Y:S01]  /*bdb0*/  MUFU.EX2 R190, R199 ;  /* 0x000000c700be7308 */ /* 0x000e620000000800 */
[C---:B---3--:R-:W-:Y:S01]  /*bdc0*/  FADD.FTZ R22, R186.reuse, R15 ;  /* 0x0000000fba167221 */ /* 0x048fe20000010000 */
[----:B------:R-:W-:-:S03]  /*bdd0*/  F2FP.BF16.F32.PACK_AB R173, R186, R173 ;  /* 0x000000adbaad723e */ /* 0x000fc600000010ff */
[----:B--2---:R-:W-:-:S04]  /*bde0*/  FADD.FTZ R15, R175, R22 ;  /* 0x00000016af0f7221 */ /* 0x004fc80000010000 */
[C---:B-1----:R-:W-:Y:S01]  /*bdf0*/  FADD.FTZ R0, R190.reuse, R15 ;  /* 0x0000000fbe007221 */ /* 0x042fe20000010000 */
[----:B------:R-:W-:Y:S01]  /*be00*/  F2FP.BF16.F32.PACK_AB R175, R190, R175 ;  /* 0x000000afbeaf723e */ /* 0x000fe200000010ff */
[----:B------:R-:W-:Y:S06]  /*be10*/  @!P0 BRA `(.L_x_8589) ;  /* 0x0000000000048947 */ /* 0x000fec0003800000 */
[----:B------:R-:W-:Y:S01]  /*be20*/  BPT.TRAP 0x1 ;  /* 0x000000040000795c */ /* 0x000fe20000300000 */
.L_x_8589:
[----:B------:R1:W2:Y:S01]  /*be30*/  SYNCS.PHASECHK.TRANS64.TRYWAIT P1, [UR26+0x22850], R13 ;  /* 0x0228500dff0075a7 */ /* 0x0002a2000802015a */
[----:B------:R-:W-:Y:S05]  /*be40*/  @!P0 BRA `(.L_x_8590) ;  /* 0x0000000000048947 */ /* 0x000fea0003800000 */
[----:B------:R-:W-:Y:S01]  /*be50*/  BPT.TRAP 0x1 ;  /* 0x000000040000795c */ /* 0x000fe20000300000 */
.L_x_8590:
[----:B--2---:R-:W-:Y:S05]  /*be60*/  @P1 BRA `(.L_x_8591) ;  /* 0x0000000000081947 */ /* 0x004fea0003800000 */
[----:B------:R-:W2:Y:S02]  /*be70*/  SYNCS.PHASECHK.TRANS64.TRYWAIT P1, [UR26+0x22850], R13 ;  /* 0x0228500dff0075a7 */ /* 0x000ea4000802015a */
[----:B--2---:R-:W-:Y:S05]  /*be80*/  @!P1 BRA `(.L_x_8592) ;  /* 0x0000005800949947 */ /* 0x004fea0003800000 */
.L_x_8591:
        /* <DEDUP_REMOVED lines=46> */
[----:B--2---:R-:W-:Y:S05]  /*c170*/  @P1 BRA `(.L_x_8593) ;  /* 0xffffffd000401947 */ /* 0x004fea000383ffff */
.L_x_8576:
[----:B------:R-:W1:Y:S01]  /*c180*/  SHFL.BFLY PT, R7, R4, 0x2, 0x1f ;  /* 0x0c401f0004077f89 */ /* 0x000e6200000e0000 */
[----:B------:R-:W-:Y:S01]  /*c190*/  IMAD.MOV.U32 R11, RZ, RZ, RZ ;  /* 0x000000ffff0b7224 */ /* 0x000fe200078e00ff */
[----:B------:R-:W-:Y:S01]  /*c1a0*/  UIADD3 UR39, UR39, 0x1, URZ ;  /* 0x0000000127277890 */ /* 0x000fe2000fffe03f */
[----:B------:R-:W-:Y:S01]  /*c1b0*/  IMAD.U32 R22, RZ, RZ, UR10 ;  /* 0x0000000aff167e24 */ /* 0x000fe2000f8e00ff */
[----:B------:R-:W2:Y:S01]  /*c1c0*/  SHFL.BFLY PT, R9, R0, 0x2, 0x1f ;  /* 0x0c401f0000097f89 */ /* 0x000ea200000e0000 */
[----:B------:R-:W-:Y:S01]  /*c1d0*/  IMAD.MOV.U32 R20, RZ, RZ, -0x800000 ;  /* 0xff800000ff147424 */ /* 0x000fe200078e00ff */
[----:B------:R-:W-:Y:S01]  /*c1e0*/  UISETP.NE.AND UP0, UPT, UR39, 0x2, UPT ;  /* 0x000000022700788c */ /* 0x000fe2000bf05270 */
[----:B------:R3:W-:Y:S06]  /*c1f0*/  BAR.ARV R5, 0x100 ;  /* 0x000400050000751d */ /* 0x0007ec0000002000 */
[----:B------:R-:W-:-:S02]  /*c200*/  USEL UR4, URZ, 0x1, UP0 ;  /* 0x000000013f047887 */ /* 0x000fc40008000000 */
[----:B------:R-:W-:Y:S06]  /*c210*/  BAR.ARV 0x8, 0x120 ;  /* 0x0204800000007b1d */ /* 0x000fec0000002000 */
[----:B------:R-:W-:Y:S01]  /*c220*/  PLOP3.LUT P0, PT, PT, PT, PT, 0x8, 0x0 ;  /* 0x000000000000781c */ /* 0x000fe20003f0e170 */
[----:B------:R-:W-:Y:S01]  /*c230*/  UIADD3 UR37, UR37, 0x1, URZ ;  /* 0x0000000125257890 */ /* 0x000fe2000fffe03f */
[----:B-1----:R-:W-:Y:S01]  /*c240*/  FADD.FTZ R6, R7, R4 ;  /* 0x0000000407067221 */ /* 0x002fe20000010000 */
[----:B------:R-:W-:Y:S02]  /*c250*/  USEL UR39, UR39, URZ, UP0 ;  /* 0x0000003f27277287 */ /* 0x000fe40008000000 */
[----:B------:R-:W-:Y:S01]  /*c260*/  ULOP3.LUT UR38, UR38, UR4, URZ, 0x3c, !UPT ;  /* 0x0000000426267292 */ /* 0x000fe2000f8e3c3f */
[----:B--2---:R-:W-:Y:S01]  /*c270*/  FADD.FTZ R9, R9, R0 ;  /* 0x0000000009097221 */ /* 0x004fe20000010000 */
[----:B------:R-:W1:Y:S01]  /*c280*/  SHFL.BFLY PT, R7, R6, 0x1, 0x1f ;  /* 0x0c201f0006077f89 */ /* 0x000e6200000e0000 */
[----:B------:R-:W-:-:S03]  /*c290*/  IMAD.MOV.U32 R0, RZ, RZ, -0x800000 ;  /* 0xff800000ff007424 */ /* 0x000fc600078e00ff */
[----:B------:R-:W2:Y:S01]  /*c2a0*/  SHFL.BFLY PT, R8, R9, 0x1, 0x1f ;  /* 0x0c201f0009087f89 */ /* 0x000ea200000e0000 */
[----:B-1----:R-:W-:Y:S01]  /*c2b0*/  FADD.FTZ R152, R6, R7 ;  /* 0x0000000706987221 */ /* 0x002fe20000010000 */
[----:B------:R-:W-:Y:S02]  /*c2c0*/  IMAD.MOV.U32 R7, RZ, RZ, RZ ;  /* 0x000000ffff077224 */ /* 0x000fe400078e00ff */
[----:B--2---:R-:W-:Y:S02]  /*c2d0*/  FADD.FTZ R17, R9, R8 ;  /* 0x0000000809117221 */ /* 0x004fe40000010000 */
[----:B------:R-:W-:-:S03]  /*c2e0*/  FSETP.NE.FTZ.AND P1, PT, R152, RZ, PT ;  /* 0x000000ff9800720b */ /* 0x000fc60003f35000 */
[----:B------:R-:W-:-:S10]  /*c2f0*/  FSETP.NE.FTZ.AND P2, PT, R17, RZ, PT ;  /* 0x000000ff1100720b */ /* 0x000fd40003f55000 */
[----:B------:R-:W1:Y:S01]  /*c300*/  @P1 MUFU.RCP R11, R152 ;  /* 0x00000098000b1308 */ /* 0x000e620000001000 */
[----:B------:R-:W-:-:S07]  /*c310*/  @P1 FMUL.FTZ R22, R22, 0.69314718246459960938 ;  /* 0x3f31721816161820 */ /* 0x000fce0000410000 */
        /* <DEDUP_REMOVED lines=67> */
[----:B------:R-:W1:Y:S01]  /*c750*/  @P1 MUFU.LG2 R11, R152 ;  /* 0x00000098000b1308 */ /* 0x000e620000000c00 */
[----:B--2---:R-:W-:Y:S01]  /*c760*/  @P2 FMUL.FTZ R17, R17, 0.69314718246459960938 ;  /* 0x3f31721811112820 */ /* 0x004fe20000410000 */
[-C--:B------:R-:W-:Y:S01]  /*c770*/  FMUL.FTZ R160, R79, R7.reuse ;  /* 0x000000074fa07220 */ /* 0x080fe20000410000 */
[----:B------:R-:W-:Y:S01]  /*c780*/  @P2 FMUL.FTZ R28, R28, 0.69314718246459960938 ;  /* 0x3f3172181c1c2820 */ /* 0x000fe20000410000 */
        /* <DEDUP_REMOVED lines=66> */
.L_x_8523:
        /* <DEDUP_REMOVED lines=8> */
[C---:B------:R-:W-:Y:S01]  /*cc30*/  IADD3 R27, P0, R18.reuse, 0x40, RZ ;  /* 0x00000040121b7810 */ /* 0x040fe20007f1e0ff */
[----:B------:R-:W-:Y:S01]  /*cc40*/  BAR.SYNC.DEFER_BLOCKING 0x1, 0x100 ;  /* 0x0044000000007b1d */ /* 0x000fe20000010000 */
[----:B------:R-:W-:Y:S01]  /*cc50*/  IADD3 R31, P1, R18, 0x60, RZ ;  /* 0x00000060121f7810 */ /* 0x000fe20007f3e0ff */
[----:B------:R-:W-:Y:S01]  /*cc60*/  USHF.R.S32.HI UR5, URZ, 0x1f, UR43 ;  /* 0x0000001f3f057899 */ /* 0x000fe2000801142b */
[----:B------:R-:W-:Y:S02]  /*cc70*/  LOP3.LUT R26, R27, 0x380, RZ, 0xc0, !PT ;  /* 0x000003801b1a7812 */ /* 0x000fe400078ec0ff */
[----:B------:R-:W-:Y:S01]  /*cc80*/  LOP3.LUT R30, R31, 0x380, RZ, 0xc0, !PT ;  /* 0x000003801f1e7812 */ /* 0x000fe200078ec0ff */
[----:B------:R-:W-:Y:S01]  /*cc90*/  ULDC.64 UR6, c[0x0][0xb70] ;  /* 0x0002dc0000067ab9 */ /* 0x000fe20000000a00 */
[----:B------:R-:W-:Y:S01]  /*cca0*/  SHF.R.U64 R26, R26, 0x3, RZ ;  /* 0x000000031a1a7819 */ /* 0x000fe200000012ff */
[----:B------:R-:W-:Y:S01]  /*ccb0*/  UIMAD.WIDE.U32 UR8, UR43, UR6, URZ ;  /* 0x000000062b0872a5 */ /* 0x000fe2000f8e003f */
[----:B------:R-:W-:Y:S01]  /*ccc0*/  SHF.R.U64 R30, R30, 0x3, RZ ;  /* 0x000000031e1e7819 */ /* 0x000fe200000012ff */
[----:B------:R-:W-:Y:S01]  /*ccd0*/  UIMAD UR5, UR5, UR6, URZ ;  /* 0x00000006050572a4 */ /* 0x000fe2000f8e023f */
[----:B------:R-:W-:Y:S01]  /*cce0*/  LOP3.LUT R26, R26, R27, RZ, 0x3c, !PT ;  /* 0x0000001b1a1a7212 */ /* 0x000fe200078e3cff */
[--C-:B------:R-:W-:Y:S01]  /*ccf0*/  IMAD.X R27, RZ, RZ, R19.reuse, P0 ;  /* 0x000000ffff1b7224 */ /* 0x100fe200000e0613 */
[----:B------:R-:W-:Y:S01]  /*cd00*/  IADD3 R3, P0, R18, 0x8020, RZ ;  /* 0x0000802012037810 */ /* 0x000fe20007f1e0ff */
[----:B------:R-:W-:Y:S01]  /*cd10*/  ULDC UR6, c[0x0][0xa88] ;  /* 0x0002a20000067ab9 */ /* 0x000fe20000000800 */
[----:B------:R-:W-:Y:S01]  /*cd20*/  LOP3.LUT R30, R30, R31, RZ, 0x3c, !PT ;  /* 0x0000001f1e1e7212 */ /* 0x000fe200078e3cff */
[----:B------:R-:W-:Y:S01]  /*cd30*/  IMAD.X R31, RZ, RZ, R19, P1 ;  /* 0x000000ffff1f7224 */ /* 0x000fe200008e0613 */
[----:B------:R-:W-:Y:S01]  /*cd40*/  IADD3 R7, P1, R18, 0x8040, RZ ;  /* 0x0000804012077810 */ /* 0x000fe20007f3e0ff */
[----:B------:R-:W-:Y:S01]  /*cd50*/  UIMAD UR5, UR43, UR7, UR5 ;  /* 0x000000072b0572a4 */ /* 0x000fe2000f8e0205 */
[----:B------:R-:W-:-:S02]  /*cd60*/  LOP3.LUT R28, R3, 0x380, RZ, 0xc0, !PT ;  /* 0x00000380031c7812 */ /* 0x000fc400078ec0ff */
[----:B------:R-:W-:Y:S01]  /*cd70*/  IADD3 R11, P6, R18, 0x20, RZ ;  /* 0x00000020120b7810 */ /* 0x000fe20007fde0ff */
[----:B------:R-:W-:Y:S01]  /*cd80*/  UIADD3 UR5, UR9, UR5, URZ ;  /* 0x0000000509057290 */ /* 0x000fe2000fffe03f */
[----:B------:R-:W-:Y:S02]  /*cd90*/  LOP3.LUT R48, R7, 0x380, RZ, 0xc0, !PT ;  /* 0x0000038007307812 */ /* 0x000fe400078ec0ff */
[----:B------:R-:W-:Y:S02]  /*cda0*/  SHF.R.U64 R28, R28, 0x3, RZ ;  /* 0x000000031c1c7819 */ /* 0x000fe400000012ff */
[----:B------:R-:W-:Y:S02]  /*cdb0*/  LOP3.LUT R10, R11, 0x380, RZ, 0xc0, !PT ;  /* 0x000003800b0a7812 */ /* 0x000fe400078ec0ff */
[----:B------:R-:W-:Y:S02]  /*cdc0*/  IADD3 R35, P2, R18, 0x4000, RZ ;  /* 0x0000400012237810 */ /* 0x000fe40007f5e0ff */
[----:B------:R-:W-:-:S02]  /*cdd0*/  SHF.R.U64 R48, R48, 0x3, RZ ;  /* 0x0000000330307819 */ /* 0x000fc400000012ff */
[----:B------:R-:W-:Y:S02]  /*cde0*/  LOP3.LUT R28, R28, R3, RZ, 0x3c, !PT ;  /* 0x000000031c1c7212 */ /* 0x000fe400078e3cff */
[----:B------:R-:W-:Y:S02]  /*cdf0*/  LOP3.LUT R59, R18, 0x380, RZ, 0xc0, !PT ;  /* 0x00000380123b7812 */ /* 0x000fe400078ec0ff */
[----:B------:R-:W-:Y:S02]  /*ce00*/  SHF.R.S32.HI R3, RZ, 0x1f, R202 ;  /* 0x0000001fff037819 */ /* 0x000fe400000114ca */
[----:B------:R-:W-:Y:S02]  /*ce10*/  SHF.R.U64 R10, R10, 0x3, RZ ;  /* 0x000000030a0a7819 */ /* 0x000fe400000012ff */
[----:B------:R-:W-:Y:S02]  /*ce20*/  LOP3.LUT R34, R35, 0x380, RZ, 0xc0, !PT ;  /* 0x0000038023227812 */ /* 0x000fe400078ec0ff */
[----:B------:R-:W-:-:S02]  /*ce30*/  LOP3.LUT R48, R48, R7, RZ, 0x3c, !PT ;  /* 0x0000000730307212 */ /* 0x000fc400078e3cff */
[----:B------:R-:W-:Y:S02]  /*ce40*/  SHF.R.U64 R59, R59, 0x3, RZ ;  /* 0x000000033b3b7819 */ /* 0x000fe400000012ff */
[----:B------:R-:W-:Y:S02]  /*ce50*/  LEA.HI R7, R3, R202, RZ, 0x7 ;  /* 0x000000ca03077211 */ /* 0x000fe400078f38ff */
[----:B------:R-:W-:Y:S01]  /*ce60*/  LOP3.LUT R10, R10, R11, RZ, 0x3c, !PT ;  /* 0x0000000b0a0a7212 */ /* 0x000fe200078e3cff */
[----:B------:R-:W-:Y:S01]  /*ce70*/  IMAD.X R11, RZ, RZ, R19, P6 ;  /* 0x000000ffff0b7224 */ /* 0x000fe200030e0613 */
[----:B------:R-:W-:Y:S02]  /*ce80*/  IADD3 R39, P3, R18, 0x4020, RZ ;  /* 0x0000402012277810 */ /* 0x000fe40007f7e0ff */
[----:B------:R-:W-:Y:S02]  /*ce90*/  SHF.R.U64 R34, R34, 0x3, RZ ;  /* 0x0000000322227819 */ /* 0x000fe400000012ff */
[----:B------:R-:W-:-:S02]  /*cea0*/  IADD3 R41, P4, R18, 0x4040, RZ ;  /* 0x0000404012297810 */ /* 0x000fc40007f9e0ff */
[C---:B------:R-:W-:Y:S02]  /*ceb0*/  IADD3 R43, P5, R18.reuse, 0x4060, RZ ;  /* 0x00004060122b7810 */ /* 0x040fe40007fbe0ff */
[----:B------:R-:W-:Y:S02]  /*cec0*/  IADD3 R47, P6, R18, 0x8000, RZ ;  /* 0x00008000122f7810 */ /* 0x000fe40007fde0ff */
[----:B------:R-:W-:Y:S01]  /*ced0*/  LOP3.LUT R58, R59, R18, RZ, 0x3c, !PT ;  /* 0x000000123b3a7212 */ /* 0x000fe200078e3cff */
[--C-:B------:R-:W-:Y:S01]  /*cee0*/  IMAD.MOV.U32 R59, RZ, RZ, R19.reuse ;  /* 0x000000ffff3b7224 */ /* 0x100fe200078e0013 */
[----:B------:R-:W-:Y:S02]  /*cef0*/  LOP3.LUT R7, R7, 0xffffff80, RZ, 0xc0, !PT ;  /* 0xffffff8007077812 */ /* 0x000fe400078ec0ff */
[----:B------:R-:W-:Y:S02]  /*cf00*/  LOP3.LUT R38, R39, 0x380, RZ, 0xc0, !PT ;  /* 0x0000038027267812 */ /* 0x000fe400078ec0ff */
[----:B------:R-:W-:Y:S01]  /*cf10*/  LOP3.LUT R34, R34, R35, RZ, 0x3c, !PT ;  /* 0x0000002322227212 */ /* 0x000fe200078e3cff */
[----:B------:R-:W-:Y:S01]  /*cf20*/  IMAD.X R35, RZ, RZ, R19, P2 ;  /* 0x000000ffff237224 */ /* 0x000fe200010e0613 */
[----:B------:R-:W-:Y:S01]  /*cf30*/  LOP3.LUT R40, R41, 0x380, RZ, 0xc0, !PT ;  /* 0x0000038029287812 */ /* 0x000fe200078ec0ff */
[----:B------:R-:W-:Y:S01]  /*cf40*/  IMAD.IADD R22, R202, 0x1, -R7 ;  /* 0x00000001ca167824 */ /* 0x000fe200078e0a07 */
[----:B------:R-:W-:-:S02]  /*cf50*/  LOP3.LUT R42, R43, 0x380, RZ, 0xc0, !PT ;  /* 0x000003802b2a7812 */ /* 0x000fc400078ec0ff */
[----:B------:R-:W-:Y:S02]  /*cf60*/  LOP3.LUT R46, R47, 0x380, RZ, 0xc0, !PT ;  /* 0x000003802f2e7812 */ /* 0x000fe400078ec0ff */
[----:B------:R-:W-:Y:S02]  /*cf70*/  SHF.R.U64 R38, R38, 0x3, RZ ;  /* 0x0000000326267819 */ /* 0x000fe400000012ff */
[----:B------:R-:W-:Y:S02]  /*cf80*/  SHF.R.U64 R40, R40, 0x3, RZ ;  /* 0x0000000328287819 */ /* 0x000fe400000012ff */
[----:B------:R-:W-:Y:S02]  /*cf90*/  MOV R59, R58 ;  /* 0x0000003a003b7202 */ /* 0x000fe40000000f00 */
[----:B------:R-:W-:Y:S02]  /*cfa0*/  F2FP.BF16.F32.PACK_AB R4, R25, R4 ;  /* 0x000000041904723e */ /* 0x000fe400000010ff */
[----:B------:R-:W-:-:S02]  /*cfb0*/  F2FP.BF16.F32.PACK_AB R5, R172, R5 ;  /* 0x00000005ac05723e */ /* 0x000fc400000010ff */
[----:B------:R-:W-:Y:S01]  /*cfc0*/  F2FP.BF16.F32.PACK_AB R6, R29, R6 ;  /* 0x000000061d06723e */ /* 0x000fe200000010ff */
[--C-:B------:R-:W-:Y:S01]  /*cfd0*/  IMAD.X R29, RZ, RZ, R19.reuse, P0 ;  /* 0x000000ffff1d7224 */ /* 0x100fe200000e0613 */
[----:B------:R-:W-:Y:S01]  /*cfe0*/  F2FP.BF16.F32.PACK_AB R7, R170, R49 ;  /* 0x00000031aa07723e */ /* 0x000fe200000010ff */
[--C-:B------:R-:W-:Y:S01]  /*cff0*/  IMAD.X R49, RZ, RZ, R19.reuse, P1 ;  /* 0x000000ffff317224 */ /* 0x100fe200008e0613 */
[----:B------:R-:W-:Y:S02]  /*d000*/  SHF.R.U64 R42, R42, 0x3, RZ ;  /* 0x000000032a2a7819 */ /* 0x000fe400000012ff */
[----:B------:R-:W-:Y:S01]  /*d010*/  SHF.R.U64 R46, R46, 0x3, RZ ;  /* 0x000000032e2e7819 */ /* 0x000fe200000012ff */
[----:B------:R1:W-:Y:S01]  /*d020*/  STSM.16.M88.4 [R59], R4 ;  /* 0x000000043b007844 */ /* 0x0003e20000000200 */
[----:B------:R-:W-:Y:S01]  /*d030*/  MOV R34, R34 ;  /* 0x0000002200227202 */ /* 0x000fe20000000f00 */
[----:B------:R-:W-:Y:S01]  /*d040*/  VIADD R35, R201, UR42 ;  /* 0x0000002ac9237c36 */ /* 0x000fe20008000000 */
[----:B------:R-:W-:Y:S01]  /*d050*/  LOP3.LUT R38, R38, R39, RZ, 0x3c, !PT ;  /* 0x0000002726267212 */ /* 0x000fe200078e3cff */
[--C-:B------:R-:W-:Y:S01]  /*d060*/  IMAD.X R39, RZ, RZ, R19.reuse, P3 ;  /* 0x000000ffff277224 */ /* 0x100fe200018e0613 */
[----:B------:R-:W-:Y:S01]  /*d070*/  LOP3.LUT R40, R40, R41, RZ, 0x3c, !PT ;  /* 0x0000002928287212 */ /* 0x000fe200078e3cff */
[----:B------:R-:W-:Y:S01]  /*d080*/  IMAD.X R41, RZ, RZ, R19, P4 ;  /* 0x000000ffff297224 */ /* 0x000fe200020e0613 */
[----:B------:R-:W-:-:S02]  /*d090*/  IADD3 R51, P2, R18, 0x8060, RZ ;  /* 0x0000806012337810 */ /* 0x000fc40007f5e0ff */
[----:B------:R-:W-:Y:S01]  /*d0a0*/  LOP3.LUT R42, R42, R43, RZ, 0x3c, !PT ;  /* 0x0000002b2a2a7212 */ /* 0x000fe200078e3cff */
[--C-:B------:R-:W-:Y:S01]  /*d0b0*/  IMAD.X R43, RZ, RZ, R19.reuse, P5 ;  /* 0x000000ffff2b7224 */ /* 0x100fe200028e0613 */
[----:B------:R-:W-:Y:S01]  /*d0c0*/  LOP3.LUT R46, R46, R47, RZ, 0x3c, !PT ;  /* 0x0000002f2e2e7212 */ /* 0x000fe200078e3cff */
[----:B------:R-:W-:Y:S01]  /*d0d0*/  IMAD.X R47, RZ, RZ, R19, P6 ;  /* 0x000000ffff2f7224 */ /* 0x000fe200030e0613 */
[C---:B------:R-:W-:Y:S02]  /*d0e0*/  IADD3 R53, P3, R18.reuse, 0xc000, RZ ;  /* 0x0000c00012357810 */ /* 0x040fe40007f7e0ff */
[C---:B------:R-:W-:Y:S01]  /*d0f0*/  IADD3 R55, P4, R18.reuse, 0xc020, RZ ;  /* 0x0000c02012377810 */ /* 0x040fe20007f9e0ff */
[----:B-1----:R-:W-:Y:S01]  /*d100*/  VIADD R4, R35, 0x8 ;  /* 0x0000000823047836 */ /* 0x002fe20000000000 */
[C---:B------:R-:W-:Y:S02]  /*d110*/  IADD3 R57, P5, R18.reuse, 0xc040, RZ ;  /* 0x0000c04012397810 */ /* 0x040fe40007fbe0ff */
[----:B------:R-:W-:-:S02]  /*d120*/  IADD3 R17, P6, R18, 0xc060, RZ ;  /* 0x0000c06012117810 */ /* 0x000fc40007fde0ff */
[----:B------:R-:W-:Y:S02]  /*d130*/  LOP3.LUT P0, RZ, R22, 0x3, RZ, 0xc0, !PT ;  /* 0x0000000316ff7812 */ /* 0x000fe4000780c0ff */
[----:B------:R-:W-:Y:S01]  /*d140*/  LOP3.LUT R50, R51, 0x380, RZ, 0xc0, !PT ;  /* 0x0000038033327812 */ /* 0x000fe200078ec0ff */
[----:B------:R-:W-:Y:S01]  /*d150*/  IMAD.X R59, RZ, RZ, R19, P6 ;  /* 0x000000ffff3b7224 */ /* 0x000fe200030e0613 */
[----:B------:R-:W-:Y:S02]  /*d160*/  LOP3.LUT R52, R53, 0x380, RZ, 0xc0, !PT ;  /* 0x0000038035347812 */ /* 0x000fe400078ec0ff */
[----:B------:R-:W-:Y:S02]  /*d170*/  LOP3.LUT R54, R55, 0x380, RZ, 0xc0, !PT ;  /* 0x0000038037367812 */ /* 0x000fe400078ec0ff */
[----:B------:R-:W-:Y:S02]  /*d180*/  LOP3.LUT R56, R57, 0x380, RZ, 0xc0, !PT ;  /* 0x0000038039387812 */ /* 0x000fe400078ec0ff */
[----:B------:R-:W-:-:S02]  /*d190*/  LOP3.LUT R58, R17, 0x380, RZ, 0xc0, !PT ;  /* 0x00000380113a7812 */ /* 0x000fc400078ec0ff */
[----:B------:R-:W-:Y:S02]  /*d1a0*/  ISETP.GE.OR P1, PT, R4, UR6, P0 ;  /* 0x0000000604007c0c */ /* 0x000fe40008726670 */
[----:B------:R-:W-:Y:S02]  /*d1b0*/  SHF.R.U64 R50, R50, 0x3, RZ ;  /* 0x0000000332327819 */ /* 0x000fe400000012ff */
[----:B------:R-:W-:Y:S02]  /*d1c0*/  MOV R94, R10 ;  /* 0x0000000a005e7202 */ /* 0x000fe40000000f00 */
[----:B------:R-:W-:Y:S02]  /*d1d0*/  F2FP.BF16.F32.PACK_AB R4, R33, R32 ;  /* 0x000000202104723e */ /* 0x000fe400000010ff */
[----:B------:R-:W-:Y:S02]  /*d1e0*/  F2FP.BF16.F32.PACK_AB R5, R171, R158 ;  /* 0x0000009eab05723e */ /* 0x000fe400000010ff */
[----:B------:R-:W-:-:S02]  /*d1f0*/  F2FP.BF16.F32.PACK_AB R6, R37, R36 ;  /* 0x000000242506723e */ /* 0x000fc400000010ff */
[----:B------:R-:W-:Y:S02]  /*d200*/  F2FP.BF16.F32.PACK_AB R7, R168, R157 ;  /* 0x0000009da807723e */ /* 0x000fe400000010ff */
[----:B------:R-:W-:Y:S02]  /*d210*/  F2FP.BF16.F32.PACK_AB R8, R8, R9 ;  /* 0x000000090808723e */ /* 0x000fe400000010ff */
[----:B------:R-:W-:Y:S01]  /*d220*/  SHF.R.U64 R52, R52, 0x3, RZ ;  /* 0x0000000334347819 */ /* 0x000fe200000012ff */
[----:B------:R1:W-:Y:S01]  /*d230*/  STSM.16.M88.4 [R94], R4 ;  /* 0x000000045e007844 */ /* 0x0003e20000000200 */
[----:B------:R-:W-:Y:S02]  /*d240*/  MOV R87, R26 ;  /* 0x0000001a00577202 */ /* 0x000fe40000000f00 */
[----:B------:R-:W-:Y:S02]  /*d250*/  MOV R22, R30 ;  /* 0x0000001e00167202 */ /* 0x000fe40000000f00 */
[----:B------:R-:W-:Y:S01]  /*d260*/  F2FP.BF16.F32.PACK_AB R9, R169, R156 ;  /* 0x0000009ca909723e */ /* 0x000fe200000010ff */
[----:B------:R-:W1:Y:S01]  /*d270*/  LDC.64 R30, c[0x0][0xb78] ;  /* 0x0002de00ff1e7b82 */ /* 0x000e620000000a00 */
[----:B------:R-:W-:-:S02]  /*d280*/  F2FP.BF16.F32.PACK_AB R10, R45, R44 ;  /* 0x0000002c2d0a723e */ /* 0x000fc400000010ff */
[----:B------:R-:W-:Y:S02]  /*d290*/  F2FP.BF16.F32.PACK_AB R11, R166, R155 ;  /* 0x0000009ba60b723e */ /* 0x000fe400000010ff */
[----:B------:R-:W-:Y:S02]  /*d2a0*/  F2FP.BF16.F32.PACK_AB R12, R12, R13 ;  /* 0x0000000d0c0c723e */ /* 0x000fe400000010ff */
[----:B------:R-:W-:Y:S01]  /*d2b0*/  F2FP.BF16.F32.PACK_AB R14, R14, R15 ;  /* 0x0000000f0e0e723e */ /* 0x000fe200000010ff */
[----:B------:R-:W-:Y:S01]  /*d2c0*/  STSM.16.M88.4 [R87], R8 ;  /* 0x0000000857007844 */ /* 0x000fe20000000200 */
[----:B------:R-:W-:Y:S02]  /*d2d0*/  SHF.R.U64 R54, R54, 0x3, RZ ;  /* 0x0000000336367819 */ /* 0x000fe400000012ff */
[----:B------:R-:W-:Y:S02]  /*d2e0*/  F2FP.BF16.F32.PACK_AB R13, R167, R154 ;  /* 0x0000009aa70d723e */ /* 0x000fe400000010ff */
[----:B------:R-:W-:-:S02]  /*d2f0*/  F2FP.BF16.F32.PACK_AB R15, R164, R153 ;  /* 0x00000099a40f723e */ /* 0x000fc400000010ff */
[----:B------:R-:W-:Y:S02]  /*d300*/  F2FP.BF16.F32.PACK_AB R64, R65, R64 ;  /* 0x000000404140723e */ /* 0x000fe400000010ff */
[----:B------:R-:W-:Y:S01]  /*d310*/  SHF.R.U64 R56, R56, 0x3, RZ ;  /* 0x0000000338387819 */ /* 0x000fe200000012ff */
[----:B------:R-:W-:Y:S01]  /*d320*/  STSM.16.M88.4 [R22], R12 ;  /* 0x0000000c16007844 */ /* 0x000fe20000000200 */
[----:B------:R-:W-:Y:S02]  /*d330*/  SHF.R.U64 R58, R58, 0x3, RZ ;  /* 0x000000033a3a7819 */ /* 0x000fe400000012ff */
[----:B------:R-:W-:Y:S02]  /*d340*/  F2FP.BF16.F32.PACK_AB R24, R24, R21 ;  /* 0x000000151818723e */ /* 0x000fe400000010ff */
[----:B------:R-:W-:Y:S02]  /*d350*/  F2FP.BF16.F32.PACK_AB R25, R165, R152 ;  /* 0x00000098a519723e */ /* 0x000fe400000010ff */
[----:B------:R-:W-:-:S02]  /*d360*/  F2FP.BF16.F32.PACK_AB R26, R61, R60 ;  /* 0x0000003c3d1a723e */ /* 0x000fc400000010ff */
[----:B------:R-:W-:Y:S02]  /*d370*/  F2FP.BF16.F32.PACK_AB R27, R163, R62 ;  /* 0x0000003ea31b723e */ /* 0x000fe400000010ff */
[----:B------:R-:W-:Y:S02]  /*d380*/  F2FP.BF16.F32.PACK_AB R65, R161, R66 ;  /* 0x00000042a141723e */ /* 0x000fe400000010ff */
[----:B------:R-:W-:Y:S01]  /*d390*/  F2FP.BF16.F32.PACK_AB R72, R73, R72 ;  /* 0x000000484948723e */ /* 0x000fe200000010ff */
[----:B------:R-:W-:Y:S01]  /*d3a0*/  STSM.16.M88.4 [R34], R24 ;  /* 0x0000001822007844 */ /* 0x000fe20000000200 */
[----:B------:R-:W-:Y:S01]  /*d3b0*/  LOP3.LUT R50, R50, R51, RZ, 0x3c, !PT ;  /* 0x0000003332327212 */ /* 0x000fe200078e3cff */
[----:B------:R-:W-:Y:S01]  /*d3c0*/  IMAD.X R51, RZ, RZ, R19, P2 ;  /* 0x000000ffff337224 */ /* 0x000fe200010e0613 */
[----:B------:R-:W-:Y:S02]  /*d3d0*/  MOV R38, R38 ;  /* 0x0000002600267202 */ /* 0x000fe40000000f00 */
        /* <DEDUP_REMOVED lines=23> */
[----:B------:R-:W-:Y:S02]  /*d550*/  LOP3.LUT R58, R58, R17, RZ, 0x3c, !PT ;  /* 0x000000113a3a7212 */ /* 0x000fe400078e3cff */
[----:B------:R-:W-:-:S02]  /*d560*/  MOV R46, R46 ;  /* 0x0000002e002e7202 */ /* 0x000fc40000000f00 */
[----:B------:R-:W-:Y:S02]  /*d570*/  F2FP.BF16.F32.PACK_AB R90, R93, R92 ;  /* 0x0000005c5d5a723e */ /* 0x000fe400000010ff */
[----:B------:R-:W-:Y:S02]  /*d580*/  F2FP.BF16.F32.PACK_AB R91, R78, R91 ;  /* 0x0000005b4e5b723e */ /* 0x000fe400000010ff */
[----:B------:R-:W-:Y:S02]  /*d590*/  F2FP.BF16.F32.PACK_AB R97, R63, R98 ;  /* 0x000000623f61723e */ /* 0x000fe400000010ff */
[----:B------:R-:W-:Y:S01]  /*d5a0*/  F2FP.BF16.F32.PACK_AB R104, R105, R104 ;  /* 0x000000686968723e */ /* 0x000fe200000010ff */
[----:B------:R-:W-:Y:S01]  /*d5b0*/  STSM.16.M88.4 [R46], R88 ;  /* 0x000000582e007844 */ /* 0x000fe20000000200 */
[----:B------:R-:W-:Y:S01]  /*d5c0*/  MOV R17, R28 ;  /* 0x0000001c00117202 */ /* 0x000fe20000000f00 */
[----:B------:R-:W-:Y:S01]  /*d5d0*/  IMAD.U32 R29, RZ, RZ, UR9 ;  /* 0x00000009ff1d7e24 */ /* 0x000fe2000f8e00ff */
[----:B------:R-:W-:Y:S01]  /*d5e0*/  F2FP.BF16.F32.PACK_AB R98, R101, R100 ;  /* 0x000000646562723e */ /* 0x000fe200000010ff */
[----:B------:R-:W-:Y:S01]  /*d5f0*/  IMAD.U32 R29, RZ, RZ, UR5 ;  /* 0x00000005ff1d7e24 */ /* 0x000fe2000f8e00ff */
[----:B------:R-:W-:Y:S01]  /*d600*/  F2FP.BF16.F32.PACK_AB R99, R70, R99 ;  /* 0x000000634663723e */ /* 0x000fe200000010ff */
[----:B------:R-:W-:Y:S01]  /*d610*/  USHF.R.S32.HI UR5, URZ, 0x1f, UR44 ;  /* 0x0000001f3f057899 */ /* 0x000fe2000801142c */
[----:B------:R-:W-:Y:S01]  /*d620*/  F2FP.BF16.F32.PACK_AB R105, R107, R106 ;  /* 0x0000006a6b69723e */ /* 0x000fe200000010ff */
[----:B------:R-:W-:Y:S01]  /*d630*/  IMAD.U32 R28, RZ, RZ, UR8 ;  /* 0x00000008ff1c7e24 */ /* 0x000fe2000f8e00ff */
[----:B------:R-:W-:Y:S01]  /*d640*/  F2FP.BF16.F32.PACK_AB R112, R113, R112 ;  /* 0x000000707170723e */ /* 0x000fe200000010ff */
[----:B------:R-:W-:Y:S01]  /*d650*/  STSM.16.M88.4 [R17], R96 ;  /* 0x0000006011007844 */ /* 0x000fe20000000200 */
[----:B------:R-:W-:Y:S01]  /*d660*/  MOV R48, R48 ;  /* 0x0000003000307202 */ /* 0x000fe20000000f00 */
[C---:B-1----:R-:W-:Y:S01]  /*d670*/  IMAD R4, R30.reuse, UR5, RZ ;  /* 0x000000051e047c24 */ /* 0x042fe2000f8e02ff */
[----:B------:R-:W-:Y:S01]  /*d680*/  F2FP.BF16.F32.PACK_AB R106, R109, R108 ;  /* 0x0000006c6d6a723e */ /* 0x000fe200000010ff */
[----:B------:R-:W-:Y:S01]  /*d690*/  IMAD.WIDE.U32 R28, R30, UR44, R28 ;  /* 0x0000002c1e1c7c25 */ /* 0x000fe2000f8e001c */
[----:B------:R-:W-:-:S02]  /*d6a0*/  F2FP.BF16.F32.PACK_AB R107, R111, R110 ;  /* 0x0000006e6f6b723e */ /* 0x000fc400000010ff */
[----:B------:R-:W-:Y:S01]  /*d6b0*/  F2FP.BF16.F32.PACK_AB R113, R115, R114 ;  /* 0x000000727371723e */ /* 0x000fe200000010ff */
[----:B------:R-:W-:Y:S01]  /*d6c0*/  IMAD R4, R31, UR44, R4 ;  /* 0x0000002c1f047c24 */ /* 0x000fe2000f8e0204 */
        /* <DEDUP_REMOVED lines=28> */
[----:B------:R-:W-:-:S02]  /*d890*/  LEA.HI R3, R3, R202, RZ, 0x5 ;  /* 0x000000ca03037211 */ /* 0x000fc400078f28ff */
[----:B------:R-:W-:Y:S01]  /*d8a0*/  SHF.R.S32.HI R5, RZ, 0x1f, R35 ;  /* 0x0000001fff057819 */ /* 0x000fe20000011423 */
[----:B------:R-:W-:Y:S01]  /*d8b0*/  STSM.16.M88.4 [R58], R144 ;  /* 0x000000903a007844 */ /* 0x000fe20000000200 */
[----:B------:R-:W-:Y:S02]  /*d8c0*/  SHF.R.S32.HI R3, RZ, 0x5, R3 ;  /* 0x00000005ff037819 */ /* 0x000fe40000011403 */
[C---:B------:R-:W-:Y:S01]  /*d8d0*/  IADD3 R6, P2, R35.reuse, R28, RZ ;  /* 0x0000001c23067210 */ /* 0x040fe20007f5e0ff */
[----:B------:R-:W-:Y:S01]  /*d8e0*/  @!PT LDS RZ, [RZ] ;  /* 0x00000000fffff984 */ /* 0x000fe20000000800 */
[----:B------:R-:W-:Y:S01]  /*d8f0*/  @!PT LDS RZ, [RZ] ;  /* 0x00000000fffff984 */ /* 0x000fe20000000800 */
[----:B------:R-:W-:Y:S01]  /*d900*/  @!PT LDS RZ, [RZ] ;  /* 0x00000000fffff984 */ /* 0x000fe20000000800 */
[----:B------:R-:W-:Y:S01]  /*d910*/  @!PT LDS RZ, [RZ] ;  /* 0x00000000fffff984 */ /* 0x000fe20000000800 */
[----:B------:R1:W-:Y:S06]  /*d920*/  MEMBAR.ALL.CTA ;  /* 0x0000000000007992 */ /* 0x0003ec0000008000 */
[----:B-1----:R-:W1:Y:S02]  /*d930*/  FENCE.VIEW.ASYNC.S ;  /* 0x00000000000073c6 */ /* 0x002e640000000000 */
[----:B-1----:R-:W-:Y:S06]  /*d940*/  BAR.ARV 0x1, 0x120 ;  /* 0x0044800000007b1d */ /* 0x002fec0000002000 */
[----:B------:R-:W-:Y:S01]  /*d950*/  ISETP.GE.OR P0, PT, R35, UR6, P0 ;  /* 0x0000000623007c0c */ /* 0x000fe20008706670 */
[----:B------:R-:W-:Y:S01]  /*d960*/  ULDC.64 UR6, c[0x0][0xb40] ;  /* 0x0002d00000067ab9 */ /* 0x000fe20000000a00 */
[----:B------:R-:W1:Y:S01]  /*d970*/  SHFL.IDX PT, R3, R3, RZ, 0x1f ;  /* 0x00001fff03037589 */ /* 0x000e6200000e0000 */
[----:B------:R-:W-:-:S02]  /*d980*/  IADD3.X R5, R5, R29, R4, P2, !PT ;  /* 0x0000001d05057210 */ /* 0x000fc400017fe404 */
[----:B------:R-:W-:-:S04]  /*d990*/  LEA R4, P2, R6, UR6, 0x2 ;  /* 0x0000000606047c11 */ /* 0x000fc8000f8410ff */
        /* <DEDUP_REMOVED lines=35> */
.L_x_8597:
[----:B------:R-:W-:Y:S05]  /*dbd0*/  BSYNC B0 ;  /* 0x0000000000007941 */ /* 0x000fea0003800000 */
.L_x_8596:
[----:B------:R-:W-:Y:S05]  /*dbe0*/  BRA `(.L_x_8595) ;  /* 0x0000000800907947 */ /* 0x000fea0003800000 */
.L_x_8594:
[----:B------:R-:W1:Y:S01]  /*dbf0*/  LDC.64 R12, c[0x0][0xae0] ;  /* 0x0002b800ff0c7b82 */ /* 0x000e620000000a00 */
[----:B------:R-:W-:Y:S01]  /*dc00*/  SHF.R.S32.HI R3, RZ, 0x1f, R202 ;  /* 0x0000001fff037819 */ /* 0x000fe200000114ca */
[----:B------:R-:W-:Y:S01]  /*dc10*/  USHF.R.S32.HI UR5, URZ, 0x1f, UR43 ;  /* 0x0000001f3f057899 */ /* 0x000fe2000801142b */
[----:B------:R-:W-:Y:S01]  /*dc20*/  ISETP.GT.AND P0, PT, R202, 0x7f, PT ;  /* 0x0000007fca00780c */ /* 0x000fe20003f04270 */
[----:B------:R-:W-:Y:S01]  /*dc30*/  USHF.R.S32.HI UR6, URZ, 0x1f, UR44 ;  /* 0x0000001f3f067899 */ /* 0x000fe2000801142c */
[----:B------:R-:W-:Y:S01]  /*dc40*/  LEA.HI R17, R3, R202, RZ, 0x3 ;  /* 0x000000ca03117211 */ /* 0x000fe200078f18ff */
[----:B------:R-:W-:Y:S02]  /*dc50*/  BSSY B0, `(.L_x_8598) ;  /* 0x000001e000007945 */ /* 0x000fe40003800000 */
[----:B------:R-:W2:Y:S01]  /*dc60*/  LDC R11, c[0x0][0xdac] ;  /* 0x00036b00ff0b7b82 */ /* 0x000ea20000000800 */
[----:B------:R-:W-:-:S05]  /*dc70*/  LOP3.LUT R3, R17, 0x1ffffff8, RZ, 0xc0, !PT ;  /* 0x1ffffff811037812 */ /* 0x000fca00078ec0ff */
[----:B------:R-:W-:Y:S02]  /*dc80*/  IMAD.IADD R3, R202, 0x1, -R3 ;  /* 0x00000001ca037824 */ /* 0x000fe400078e0a03 */
[----:B------:R-:W3:Y:S02]  /*dc90*/  LDC.64 R14, c[0x0][0xae8] ;  /* 0x0002ba00ff0e7b82 */ /* 0x000ee40000000a00 */
[----:B------:R-:W-:-:S05]  /*dca0*/  IMAD.SHL.U32 R8, R3, 0x8, RZ ;  /* 0x0000000803087824 */ /* 0x000fca00078e00ff */
[----:B------:R-:W-:Y:S01]  /*dcb0*/  SHF.R.S32.HI R9, RZ, 0x1f, R8 ;  /* 0x0000001fff097819 */ /* 0x000fe20000011408 */
[----:B-1----:R-:W-:Y:S01]  /*dcc0*/  IMAD R10, R12, UR5, RZ ;  /* 0x000000050c0a7c24 */ /* 0x002fe2000f8e02ff */
[----:B------:R-:W-:Y:S06]  /*dcd0*/  @P0 BRA `(.L_x_8599) ;  /* 0x0000000000540947 */ /* 0x000fec0003800000 */
[----:B------:R-:W1:Y:S01]  /*dce0*/  S2R R0, SR_TID.X ;  /* 0x0000000000007919 */ /* 0x000e620000002100 */
[----:B------:R-:W-:Y:S01]  /*dcf0*/  ULDC UR7, c[0x0][0xa88] ;  /* 0x0002a20000077ab9 */ /* 0x000fe20000000800 */
[----:B-1----:R-:W-:-:S04]  /*dd00*/  IADD3 R4, R200, -0x80, R0 ;  /* 0xffffff80c8047810 */ /* 0x002fc80007ffe000 */
[----:B------:R-:W-:-:S13]  /*dd10*/  ISETP.GE.AND P0, PT, R4, UR7, PT ;  /* 0x0000000704007c0c */ /* 0x000fda000bf06270 */
[----:B------:R-:W-:Y:S05]  /*dd20*/  @P0 BRA `(.L_x_8599) ;  /* 0x0000000000400947 */ /* 0x000fea0003800000 */
[----:B------:R-:W1:Y:S01]  /*dd30*/  LDC.64 R6, c[0x0][0xb70] ;  /* 0x0002dc00ff067b82 */ /* 0x000e620000000a00 */
[----:B------:R-:W-:Y:S01]  /*dd40*/  SHF.R.S32.HI R5, RZ, 0x1f, R4 ;  /* 0x0000001fff057819 */ /* 0x000fe20000011404 */
[----:B------:R-:W-:-:S06]  /*dd50*/  ULDC.64 UR8, c[0x0][0xb40] ;  /* 0x0002d00000087ab9 */ /* 0x000fcc0000000a00 */
[----:B------:R-:W4:Y:S01]  /*dd60*/  LDC.64 R20, c[0x0][0xb78] ;  /* 0x0002de00ff147b82 */ /* 0x000f220000000a00 */
[C---:B-1----:R-:W-:Y:S02]  /*dd70*/  IMAD R0, R6.reuse, UR5, RZ ;  /* 0x0000000506007c24 */ /* 0x042fe4000f8e02ff */
[----:B------:R-:W-:-:S04]  /*dd80*/  IMAD.WIDE.U32 R4, R6, UR43, R4 ;  /* 0x0000002b06047c25 */ /* 0x000fc8000f8e0004 */
[----:B------:R-:W-:Y:S02]  /*dd90*/  IMAD R3, R7, UR43, R0 ;  /* 0x0000002b07037c24 */ /* 0x000fe4000f8e0200 */
[C---:B----4-:R-:W-:Y:S02]  /*dda0*/  IMAD R0, R20.reuse, UR6, RZ ;  /* 0x0000000614007c24 */ /* 0x050fe4000f8e02ff */
        /* <DEDUP_REMOVED lines=8> */
.L_x_8599:
[----:B------:R-:W-:Y:S05]  /*de30*/  BSYNC B0 ;  /* 0x0000000000007941 */ /* 0x000fea0003800000 */
.L_x_8598:
[----:B------:R-:W-:Y:S01]  /*de40*/  ULDC UR5, c[0x0][0xa88] ;  /* 0x0002a20000057ab9 */ /* 0x000fe20000000800 */
[----:B------:R-:W-:Y:S01]  /*de50*/  SHF.R.S32.HI R4, RZ, 0x3, R17 ;  /* 0x00000003ff047819 */ /* 0x000fe20000011411 */
[----:B------:R-:W-:Y:S01]  /*de60*/  UIADD3 UR42, -UR42, UR5, URZ ;  /* 0x000000052a2a7290 */ /* 0x000fe2000fffe13f */
[----:B-1----:R-:W-:Y:S01]  /*de70*/  IMAD R3, R13, UR43, R10 ;  /* 0x0000002b0d037c24 */ /* 0x002fe2000f8e020a */
[----:B------:R-:W-:Y:S01]  /*de80*/  ULOP3.LUT UR41, URZ, UR41, URZ, 0x33, !UPT ;  /* 0x000000293f297292 */ /* 0x000fe2000f8e333f */
[----:B------:R-:W-:Y:S01]  /*de90*/  IMAD.WIDE.U32 R6, R12, UR43, R8 ;  /* 0x0000002b0c067c25 */ /* 0x000fe2000f8e0008 */
[----:B------:R-:W-:Y:S02]  /*dea0*/  BSSY B0, `(.L_x_8600) ;  /* 0x0000026000007945 */ /* 0x000fe40003800000 */
[C---:B------:R-:W-:Y:S01]  /*deb0*/  ISETP.GE.AND P2, PT, R4.reuse, UR42, PT ;  /* 0x0000002a04007c0c */ /* 0x040fe2000bf46270 */
[C---:B------:R-:W-:Y:S02]  /*dec0*/  VIADD R0, R4.reuse, 0x20 ;  /* 0x0000002004007836 */ /* 0x040fe40000000000 */
[----:B------:R-:W-:-:S02]  /*ded0*/  VIADD R5, R4, 0x40 ;  /* 0x0000004004057836 */ /* 0x000fc40000000000 */
[----:B------:R-:W-:Y:S01]  /*dee0*/  IMAD.IADD R7, R7, 0x1, R3 ;  /* 0x0000000107077824 */ /* 0x000fe200078e0203 */
[----:B------:R-:W-:Y:S01]  /*def0*/  ISETP.GE.AND P0, PT, R0, UR42, PT ;  /* 0x0000002a00007c0c */ /* 0x000fe2000bf06270 */
[C---:B---3--:R-:W-:Y:S01]  /*df00*/  IMAD R0, R14.reuse, UR6, RZ ;  /* 0x000000060e007c24 */ /* 0x048fe2000f8e02ff */
[----:B------:R-:W-:Y:S01]  /*df10*/  ISETP.GE.AND P1, PT, R5, UR42, PT ;  /* 0x0000002a05007c0c */ /* 0x000fe2000bf26270 */
[----:B--2---:R-:W-:Y:S01]  /*df20*/  VIADD R13, R11, UR41 ;  /* 0x000000290b0d7c36 */ /* 0x004fe20008000000 */
[----:B------:R-:W-:Y:S01]  /*df30*/  SHF.R.S32.HI R5, RZ, 0x1f, R4 ;  /* 0x0000001fff057819 */ /* 0x000fe20000011404 */
[----:B------:R-:W-:Y:S02]  /*df40*/  IMAD R3, R15, UR44, R0 ;  /* 0x0000002c0f037c24 */ /* 0x000fe4000f8e0200 */
[----:B------:R-:W-:-:S04]  /*df50*/  IMAD.WIDE.U32 R10, R14, UR44, R6 ;  /* 0x0000002c0e0a7c25 */ /* 0x000fc8000f8e0006 */
[----:B------:R-:W-:-:S04]  /*df60*/  IMAD.WIDE R6, R13, 0x80, R4 ;  /* 0x000000800d067825 */ /* 0x000fc800078e0204 */
[----:B------:R-:W-:Y:S02]  /*df70*/  VIADD R0, R4, 0x60 ;  /* 0x0000006004007836 */ /* 0x000fe40000000000 */
        /* <DEDUP_REMOVED lines=24> */
.L_x_8601:
[----:B------:R-:W-:Y:S05]  /*e100*/  BSYNC B0 ;  /* 0x0000000000007941 */ /* 0x000fea0003800000 */
.L_x_8600:
[----:B------:R-:W-:Y:S01]  /*e110*/  BSSY B0, `(.L_x_8602) ;  /* 0x000001b000007945 */ /* 0x000fe20003800000 */
[----:B------:R-:W-:-:S03]  /*e120*/  ISETP.GE.AND P2, PT, R0, UR42, PT ;  /* 0x0000002a00007c0c */ /* 0x000fc6000bf46270 */
        /* <DEDUP_REMOVED lines=18> */
[----:B-1----:R-:W-:Y:S01]  /*e250*/  LEA R14, P0, R4, UR6, 0x1 ;  /* 0x00000006040e7c11 */ /* 0x002fe2000f8008ff */
[----:B------:R-:W-:-:S05]  /*e260*/  IMAD.IADD R3, R5, 0x1, R3 ;  /* 0x0000000105037824 */ /* 0x000fca00078e0203 */
[----:B------:R-:W-:-:S05]  /*e270*/  LEA.HI.X R15, R4, UR7, R3, 0x1, P0 ;  /* 0x00000007040f7c11 */ /* 0x000fca00080f0c03 */
[----:B------:R2:W-:Y:S04]  /*e280*/  @!P3 STG.E.128 desc[UR48][R14.64], RZ ;  /* 0x000000ff0e00b986 */ /* 0x0005e8000c101d30 */
[----:B------:R2:W-:Y:S04]  /*e290*/  @!P4 STG.E.128 desc[UR48][R14.64+0x80], RZ ;  /* 0x000080ff0e00c986 */ /* 0x0005e8000c101d30 */
[----:B------:R2:W-:Y:S04]  /*e2a0*/  @!P5 STG.E.128 desc[UR48][R14.64+0x100], RZ ;  /* 0x000100ff0e00d986 */ /* 0x0005e8000c101d30 */
[----:B------:R2:W-:Y:S02]  /*e2b0*/  @!P6 STG.E.128 desc[UR48][R14.64+0x180], RZ ;  /* 0x000180ff0e00e986 */ /* 0x0005e4000c101d30 */
.L_x_8603:
[----:B------:R-:W-:Y:S05]  /*e2c0*/  BSYNC B0 ;  /* 0x0000000000007941 */ /* 0x000fea0003800000 */
.L_x_8602:
        /* <DEDUP_REMOVED lines=19> */
[----:B-12---:R-:W-:Y:S01]  /*e400*/  LEA R14, P0, R4, UR6, 0x1 ;  /* 0x00000006040e7c11 */ /* 0x006fe2000f8008ff */
[----:B------:R-:W-:-:S05]  /*e410*/  IMAD.IADD R3, R5, 0x1, R3 ;  /* 0x0000000105037824 */ /* 0x000fca00078e0203 */
[----:B------:R-:W-:-:S05]  /*e420*/  LEA.HI.X R15, R4, UR7, R3, 0x1, P0 ;  /* 0x00000007040f7c11 */ /* 0x000fca00080f0c03 */
[----:B------:R3:W-:Y:S04]  /*e430*/  @!P1 STG.E.128 desc[UR48][R14.64], RZ ;  /* 0x000000ff0e009986 */ /* 0x0007e8000c101d30 */
[----:B------:R3:W-:Y:S04]  /*e440*/  @!P3 STG.E.128 desc[UR48][R14.64+0x80], RZ ;  /* 0x000080ff0e00b986 */ /* 0x0007e8000c101d30 */
[----:B------:R3:W-:Y:S04]  /*e450*/  @!P4 STG.E.128 desc[UR48][R14.64+0x100], RZ ;  /* 0x000100ff0e00c986 */ /* 0x0007e8000c101d30 */
[----:B------:R3:W-:Y:S02]  /*e460*/  @!P5 STG.E.128 desc[UR48][R14.64+0x180], RZ ;  /* 0x000180ff0e00d986 */ /* 0x0007e4000c101d30 */
.L_x_8605:
[----:B------:R-:W-:Y:S05]  /*e470*/  BSYNC B0 ;  /* 0x0000000000007941 */ /* 0x000fea0003800000 */
.L_x_8604:
        /* <DEDUP_REMOVED lines=26> */
.L_x_8606:
[----:B------:R-:W-:Y:S05]  /*e620*/  BSYNC B0 ;  /* 0x0000000000007941 */ /* 0x000fea0003800000 */
.L_x_8595:
[----:B------:R-:W5:Y:S02]  /*e630*/  LDC R0, c[0x0][0xda8] ;  /* 0x00036a00ff007b82 */ /* 0x000f640000000800 */
[----:B-----5:R-:W-:-:S13]  /*e640*/  ISETP.LE.AND P0, PT, R0, UR4, PT ;  /* 0x0000000400007c0c */ /* 0x020fda000bf03270 */
[----:B------:R-:W-:Y:S05]  /*e650*/  @!P0 BRA `(.L_x_8607) ;  /* 0xffffff2400c48947 */ /* 0x000fea000383ffff */
[----:B------:R-:W-:Y:S05]  /*e660*/  EXIT ;  /* 0x000000000000794d */ /* 0x000fea0003800000 */
.L_x_8513:
        /* <DEDUP_REMOVED lines=13> */
[----:B------:R-:W1:Y:S01]  /*e740*/  S2R R2, SR_TID.X ;  /* 0x0000000000027919 */ /* 0x000e620000002100 */
[----:B------:R-:W-:Y:S01]  /*e750*/  IMAD.U32 R18, RZ, RZ, UR4 ;  /* 0x00000004ff127e24 */ /* 0x000fe2000f8e00ff */
[----:B------:R-:W-:Y:S01]  /*e760*/  ULDC UR44, c[0x0][0xc] ;  /* 0x00000300002c7ab9 */ /* 0x000fe20000000800 */
[----:B------:R-:W-:Y:S01]  /*e770*/  IMAD.MOV.U32 R17, RZ, RZ, 0x1 ;  /* 0x00000001ff117424 */ /* 0x000fe200078e00ff */
[----:B------:R-:W-:Y:S01]  /*e780*/  ULDC.64 UR46, c[0x0][0x198] ;  /* 0x00006600002e7ab9 */ /* 0x000fe20000000a00 */
[----:B------:R-:W-:Y:S01]  /*e790*/  IMAD.MOV.U32 R16, RZ, RZ, RZ ;  /* 0x000000ffff107224 */ /* 0x000fe200078e00ff */
[----:B------:R-:W-:Y:S01]  /*e7a0*/  UMOV UR45, URZ ;  /* 0x0000003f002d7c82 */ /* 0x000fe20008000000 */
[----:B-1----:R-:W-:-:S07]  /*e7b0*/  LOP3.LUT R19, R2, 0x1f, RZ, 0xc0, !PT ;  /* 0x0000001f02137812 */ /* 0x002fce00078ec0ff */
.L_x_8662:
        /* <DEDUP_REMOVED lines=21> */
.L_x_8609:
[----:B------:R-:W-:Y:S01]  /*e910*/  ULDC UR11, c[0x0][0xdc4] ;  /* 0x00037100000b7ab9 */ /* 0x000fe20000000800 */
[----:B------:R-:W-:Y:S01]  /*e920*/  UMOV UR8, UR9 ;  /* 0x0000000900087c82 */ /* 0x000fe20008000000 */
[----:B------:R-:W-:-:S11]  /*e930*/  UISETP.NE.AND UP0, UPT, UR11, 0x1, UPT ;  /* 0x000000010b00788c */ /* 0x000fd6000bf05270 */
[----:B------:R-:W-:Y:S02]  /*e940*/  @UP0 ULDC.64 UR12, c[0x0][0xdc8] ;  /* 0x00037200000c0ab9 */ /* 0x000fe40000000a00 */
[----:B------:R-:W-:-:S04]  /*e950*/  UIMAD.WIDE.U32 UR6, UR9, UR12, URZ ;  /* 0x0000000c090672a5 */ /* 0x000fc8000f8e003f */
[----:B------:R-:W-:-:S04]  /*e960*/  @UP0 USHF.R.U32.HI UR8, URZ, UR13, UR7 ;  /* 0x0000000d3f080299 */ /* 0x000fc80008011607 */
[----:B------:R-:W-:-:S12]  /*e970*/  UIMAD UR6, UR8, UR11, URZ ;  /* 0x0000000b080672a4 */ /* 0x000fd8000f8e023f */
.L_x_8610:
        /* <DEDUP_REMOVED lines=40> */
.L_x_8612:
[----:B------:R-:W-:-:S11]  /*ec00*/  UISETP.NE.AND UP0, UPT, UR7, 0x1, UPT ;  /* 0x000000010700788c */ /* 0x000fd6000bf05270 */
[----:B------:R-:W-:Y:S02]  /*ec10*/  @UP0 ULDC.64 UR14, c[0x0][0x9e8] ;  /* 0x00027a00000e0ab9 */ /* 0x000fe40000000a00 */
[----:B------:R-:W-:-:S04]  /*ec20*/  UIMAD.WIDE.U32 UR10, UR12, UR14, URZ ;  /* 0x0000000e0c0a72a5 */ /* 0x000fc8000f8e003f */
[----:B------:R-:W-:-:S12]  /*ec30*/  @UP0 USHF.R.U32.HI UR12, URZ, UR15, UR11 ;  /* 0x0000000f3f0c0299 */ /* 0x000fd8000801160b */
.L_x_8613:
[----:B------:R-:W-:-:S04]  /*ec40*/  UIMAD UR12, UR12, UR7, UR7 ;  /* 0x000000070c0c72a4 */ /* 0x000fc8000f8e0207 */
[----:B------:R-:W-:-:S04]  /*ec50*/  UISETP.LT.AND UP0, UPT, UR6, UR12, UPT ;  /* 0x0000000c0600728c */ /* 0x000fc8000bf01270 */
[----:B------:R-:W-:-:S12]  /*ec60*/  USEL UR6, UR6, UR12, UP0 ;  /* 0x0000000c06067287 */ /* 0x000fd80008000000 */
.L_x_8611:
        /* <DEDUP_REMOVED lines=26> */
.L_x_8615:
[----:B------:R-:W-:-:S11]  /*ee10*/  UISETP.NE.AND UP0, UPT, UR7, 0x1, UPT ;  /* 0x000000010700788c */ /* 0x000fd6000bf05270 */
[----:B------:R-:W-:Y:S02]  /*ee20*/  @UP0 ULDC.64 UR12, c[0x0][0x9e8] ;  /* 0x00027a00000c0ab9 */ /* 0x000fe40000000a00 */
[----:B------:R-:W-:-:S04]  /*ee30*/  UIMAD.WIDE.U32 UR8, UR6, UR12, URZ ;  /* 0x0000000c060872a5 */ /* 0x000fc8000f8e003f */
[----:B------:R-:W-:-:S12]  /*ee40*/  @UP0 USHF.R.U32.HI UR6, URZ, UR13, UR9 ;  /* 0x0000000d3f060299 */ /* 0x000fd80008011609 */
.L_x_8616:
[----:B------:R-:W-:-:S04]  /*ee50*/  UIMAD UR6, UR6, UR7, URZ ;  /* 0x00000007060672a4 */ /* 0x000fc8000f8e023f */
[----:B------:R-:W-:-:S04]  /*ee60*/  UISETP.LT.AND UP0, UPT, UR11, UR6, UPT ;  /* 0x000000060b00728c */ /* 0x000fc8000bf01270 */
[----:B------:R-:W-:-:S12]  /*ee70*/  USEL UR11, UR11, UR6, !UP0 ;  /* 0x000000060b0b7287 */ /* 0x000fd8000c000000 */
.L_x_8614:
        /* <DEDUP_REMOVED lines=25> */
.L_x_8618:
        /* <DEDUP_REMOVED lines=23> */
.L_x_8620:
        /* <DEDUP_REMOVED lines=20> */
.L_x_8622:
        /* <DEDUP_REMOVED lines=16> */
.L_x_8621:
        /* <DEDUP_REMOVED lines=29> */
.L_x_8674:
[----:B------:R-:W-:Y:S01]  /*f590*/  UMOV UR4, 0xffffffff ;  /* 0xffffffff00047882 */ /* 0x000fe20000000000 */
[----:B------:R-:W-:Y:S02]  /*f5a0*/  SHF.R.S32.HI R7, RZ, 0x1f, R6 ;  /* 0x0000001fff077819 */ /* 0x000fe40000011406 */
[----:B------:R-:W-:Y:S05]  /*f5b0*/  BRA.DIV UR4, `(.L_x_8624) ;  /* 0x0000002604087947 */ /* 0x000fea000b800000 */
[----:B------:R-:W-:-:S13]  /*f5c0*/  ELECT P6, URZ, PT ;  /* 0x00000000003f782f */ /* 0x000fda00038c0000 */
.L_x_8677:
        /* <DEDUP_REMOVED lines=21> */
.L_x_8626:
[----:B------:R-:W2:Y:S01]  /*f720*/  S2R R5, SR_TID.X ;  /* 0x0000000000057919 */ /* 0x000ea20000002100 */
[----:B-1----:R-:W-:Y:S02]  /*f730*/  LEA R8, R16, UR37, 0x3 ;  /* 0x0000002510087c11 */ /* 0x002fe4000f8e18ff */
[----:B--2---:R-:W-:Y:S02]  /*f740*/  LOP3.LUT R9, R5, 0x7f, RZ, 0xc0, !PT ;  /* 0x0000007f05097812 */ /* 0x004fe400078ec0ff */
[----:B------:R-:W-:Y:S02]  /*f750*/  SHF.L.U32 R5, R17, 0x1f, RZ ;  /* 0x0000001f11057819 */ /* 0x000fe400000006ff */
[----:B------:R-:W-:Y:S02]  /*f760*/  ISETP.NE.AND P3, PT, R9, RZ, PT ;  /* 0x000000ff0900720c */ /* 0x000fe40003f65270 */
[----:B------:R-:W1:Y:S02]  /*f770*/  SYNCS.PHASECHK.TRANS64.TRYWAIT P2, [R8+URZ+0x22840], R5 ;  /* 0x02284005080075a7 */ /* 0x000e64000804017f */
[----:B-1----:R-:W-:Y:S09]  /*f780*/  @!P2 BRA `(.L_x_8627) ;  /* 0x0000002000b4a947 */ /* 0x002ff20003800000 */
.L_x_8678:
[----:B------:R-:W-:Y:S05]  /*f790*/  @P3 BRA `(.L_x_8628) ;  /* 0x0000000000143947 */ /* 0x000fea0003800000 */
[----:B------:R-:W-:Y:S01]  /*f7a0*/  ISETP.NE.AND P2, PT, R19, RZ, PT ;  /* 0x000000ff1300720c */ /* 0x000fe20003f45270 */
[----:B-1----:R-:W-:-:S04]  /*f7b0*/  IMAD.MOV.U32 R5, RZ, RZ, 0x3000 ;  /* 0x00003000ff057424 */ /* 0x002fc800078e00ff */
[----:B------:R2:W-:Y:S08]  /*f7c0*/  SYNCS.ARRIVE.TRANS64 RZ, [R8+URZ+0x22830], R5 ;  /* 0x0228300508ff79a7 */ /* 0x0005f0000800003f */
[----:B------:R-:W-:Y:S05]  /*f7d0*/  @!P2 BRA `(.L_x_8628) ;  /* 0x000000000004a947 */ /* 0x000fea0003800000 */
[----:B------:R-:W-:Y:S01]  /*f7e0*/  BPT.TRAP 0x1 ;  /* 0x000000040000795c */ /* 0x000fe20000300000 */
.L_x_8628:
        /* <DEDUP_REMOVED lines=10> */
[----:B------:R-:W-:Y:S02]  /*f890*/  UIMAD UR8, UR8, 0x3000, UR37 ;  /* 0x00003000080878a4 */ /* 0x000fe4000f8e0225 */
[----:B------:R-:W-:Y:S02]  /*f8a0*/  UIADD3 UR9, UR9, 0x22830, URZ ;  /* 0x0002283009097890 */ /* 0x000fe4000fffe03f */
[----:B------:R-:W-:Y:S02]  /*f8b0*/  UIMAD UR11, UR11, 0x60, URZ ;  /* 0x000000600b0b78a4 */ /* 0x000fe4000f8e023f */
[----:B------:R-:W-:-:S09]  /*f8c0*/  UIADD3 UR8, UR8, 0x1c400, URZ ;  /* 0x0001c40008087890 */ /* 0x000fd2000fffe03f */
[----:B------:R3:W-:Y:S02]  /*f8d0*/  UTMALDG.4D [UR8], [UR4], desc[UR6] ;  /* 0x00000608040075b4 */ /* 0x0007e40008019000 */
[----:B---3--:R-:W-:Y:S01]  /*f8e0*/  NOP ;  /* 0x0000000000007918 */ /* 0x008fe20000000000 */
.L_x_8625:
        /* <DEDUP_REMOVED lines=24> */
.L_x_8679:
        /* <DEDUP_REMOVED lines=10> */
.L_x_8680:
[----:B------:R-:W-:Y:S05]  /*fb10*/  @P3 BRA `(.L_x_8633) ;  /* 0x0000000000143947 */ /* 0x000fea0003800000 */
[----:B------:R-:W-:Y:S01]  /*fb20*/  ISETP.NE.AND P2, PT, R19, RZ, PT ;  /* 0x000000ff1300720c */ /* 0x000fe20003f45270 */
[----:B-1----:R-:W-:-:S04]  /*fb30*/  IMAD.MOV.U32 R5, RZ, RZ, 0xc000 ;  /* 0x0000c000ff057424 */ /* 0x002fc800078e00ff */
[----:B------:R2:W-:Y:S08]  /*fb40*/  SYNCS.ARRIVE.TRANS64 RZ, [R8+URZ+0x22850], R5 ;  /* 0x0228500508ff79a7 */ /* 0x0005f0000800003f */
[----:B------:R-:W-:Y:S05]  /*fb50*/  @!P2 BRA `(.L_x_8633) ;  /* 0x000000000004a947 */ /* 0x000fea0003800000 */
[----:B------:R-:W-:Y:S01]  /*fb60*/  BPT.TRAP 0x1 ;  /* 0x000000040000795c */ /* 0x000fe20000300000 */
.L_x_8633:
        /* <DEDUP_REMOVED lines=10> */
[----:B------:R-:W-:-:S03]  /*fc10*/  UMOV UR18, 0x40 ;  /* 0x0000004000127882 */ /* 0x000fc60000000000 */
[----:B------:R-:W-:Y:S02]  /*fc20*/  UIMAD UR16, UR16, 0xc000, UR37 ;  /* 0x0000c000101078a4 */ /* 0x000fe4000f8e0225 */
[----:B------:R-:W-:Y:S02]  /*fc30*/  UIMAD UR11, UR11, 0x60, URZ ;  /* 0x000000600b0b78a4 */ /* 0x000fe4000f8e023f */
[----:B------:R-:W-:Y:S02]  /*fc40*/  UIADD3 UR9, UR9, 0x22850, URZ ;  /* 0x0002285009097890 */ /* 0x000fe4000fffe03f */
[----:B------:R-:W-:Y:S02]  /*fc50*/  UIADD3 UR8, UR16, 0x400, URZ ;  /* 0x0000040010087890 */ /* 0x000fe4000fffe03f */
[----:B------:R-:W-:Y:S02]  /*fc60*/  UIADD3 UR17, UR16, 0x3400, URZ ;  /* 0x0000340010117890 */ /* 0x000fe4000fffe03f */
[----:B------:R-:W-:-:S02]  /*fc70*/  UIADD3 UR19, UR16, 0x6400, URZ ;  /* 0x0000640010137890 */ /* 0x000fc4000fffe03f */
[----:B------:R-:W-:-:S03]  /*fc80*/  UIADD3 UR20, UR16, 0x9400, URZ ;  /* 0x0000940010147890 */ /* 0x000fc6000fffe03f */
[----:B------:R3:W-:Y:S01]  /*fc90*/  UTMALDG.4D [UR8], [UR6], desc[UR14] ;  /* 0x00000e08060075b4 */ /* 0x0007e20008019000 */
        /* <DEDUP_REMOVED lines=12> */
.L_x_8631:
[----:B------:R-:W-:Y:S05]  /*fd60*/  BSYNC B0 ;  /* 0x0000000000007941 */ /* 0x000fea0003800000 */
.L_x_8630:
        /* <DEDUP_REMOVED lines=38> */
.L_x_8638:
[----:B-1----:R-:W1:Y:S01]  /*ffd0*/  S2R R2, SR_TID.X ;  /* 0x0000000000027919 */ /* 0x002e620000002100 */
[----:B------:R-:W-:Y:S02]  /*ffe0*/  SHF.L.U32 R3, R17, 0x1f, RZ ;  /* 0x0000001f11037819 */ /* 0x000fe400000006ff */
[----:B-1----:R-:W-:Y:S02]  /*fff0*/  LOP3.LUT R5, R2, 0x7f, RZ, 0xc0, !PT ;  /* 0x0000007f02057812 */ /* 0x002fe400078ec0ff */
[----:B------:R-:W-:Y:S02]  /*10000*/  LEA R2, R16, UR37, 0x3 ;  /* 0x0000002510027c11 */ /* 0x000fe4000f8e18ff */
[----:B------:R-:W-:Y:S02]  /*10010*/  ISETP.NE.AND P2, PT, R5, RZ, PT ;  /* 0x000000ff0500720c */ /* 0x000fe40003f45270 */
[----:B------:R-:W1:Y:S02]  /*10020*/  SYNCS.PHASECHK.TRANS64.TRYWAIT P3, [R2+URZ+0x22840], R3 ;  /* 0x02284003020075a7 */ /* 0x000e64000806017f */
[----:B-1----:R-:W-:Y:S09]  /*10030*/  @!P3 BRA `(.L_x_8639) ;  /* 0x0000001800c8b947 */ /* 0x002ff20003800000 */
.L_x_8681:
[----:B------:R-:W-:Y:S05]  /*10040*/  @P2 BRA `(.L_x_8640) ;  /* 0x0000000000142947 */ /* 0x000fea0003800000 */
[----:B------:R-:W-:Y:S01]  /*10050*/  ISETP.NE.AND P3, PT, R19, RZ, PT ;  /* 0x000000ff1300720c */ /* 0x000fe20003f65270 */
[----:B------:R-:W-:-:S04]  /*10060*/  IMAD.MOV.U32 R5, RZ, RZ, 0x3000 ;  /* 0x00003000ff057424 */ /* 0x000fc800078e00ff */
[----:B------:R2:W-:Y:S08]  /*10070*/  SYNCS.ARRIVE.TRANS64 RZ, [R2+URZ+0x22830], R5 ;  /* 0x0228300502ff79a7 */ /* 0x0005f0000800003f */
[----:B------:R-:W-:Y:S05]  /*10080*/  @!P3 BRA `(.L_x_8640) ;  /* 0x000000000004b947 */ /* 0x000fea0003800000 */
[----:B------:R-:W-:Y:S01]  /*10090*/  BPT.TRAP 0x1 ;  /* 0x000000040000795c */ /* 0x000fe20000300000 */
.L_x_8640:
[----:B------:R-:W-:Y:S01]  /*100a0*/  R2UR UR8, R16 ;  /* 0x00000000100872ca */ /* 0x000fe200000e0000 */
        /* <DEDUP_REMOVED lines=10> */
[----:B------:R-:W-:Y:S02]  /*10150*/  UIMAD UR8, UR8, 0x3000, UR37 ;  /* 0x00003000080878a4 */ /* 0x000fe4000f8e0225 */
[----:B------:R-:W-:Y:S02]  /*10160*/  UIADD3 UR9, UR9, 0x22830, URZ ;  /* 0x0002283009097890 */ /* 0x000fe4000fffe03f */
[----:B------:R-:W-:-:S09]  /*10170*/  UIADD3 UR8, UR8, 0x1c400, URZ ;  /* 0x0001c40008087890 */ /* 0x000fd2000fffe03f */
[----:B------:R3:W-:Y:S01]  /*10180*/  UTMALDG.4D [UR8], [UR6], desc[UR14] ;  /* 0x00000e08060075b4 */ /* 0x0007e20008019000 */
[----:B------:R-:W4:Y:S02]  /*10190*/  SYNCS.PHASECHK.TRANS64.TRYWAIT P3, [R2+URZ+0x22860], R3 ;  /* 0x02286003020075a7 */ /* 0x000f24000806017f */
[----:B---34-:R-:W-:Y:S05]  /*101a0*/  @!P3 BRA `(.L_x_8641) ;  /* 0x000000180080b947 */ /* 0x018fea0003800000 */
.L_x_8682:
[----:B------:R-:W-:Y:S05]  /*101b0*/  @P2 BRA `(.L_x_8642) ;  /* 0x0000000000142947 */ /* 0x000fea0003800000 */
[----:B------:R-:W-:Y:S01]  /*101c0*/  ISETP.NE.AND P2, PT, R19, RZ, PT ;  /* 0x000000ff1300720c */ /* 0x000fe20003f45270 */
[----:B-1-3--:R-:W-:-:S04]  /*101d0*/  IMAD.MOV.U32 R3, RZ, RZ, 0xc000 ;  /* 0x0000c000ff037424 */ /* 0x00afc800078e00ff */
[----:B------:R4:W-:Y:S08]  /*101e0*/  SYNCS.ARRIVE.TRANS64 RZ, [R2+URZ+0x22850], R3 ;  /* 0x0228500302ff79a7 */ /* 0x0009f0000800003f */
[----:B------:R-:W-:Y:S05]  /*101f0*/  @!P2 BRA `(.L_x_8642) ;  /* 0x000000000004a947 */ /* 0x000fea0003800000 */
[----:B------:R-:W-:Y:S01]  /*10200*/  BPT.TRAP 0x1 ;  /* 0x000000040000795c */ /* 0x000fe20000300000 */
.L_x_8642:
        /* <DEDUP_REMOVED lines=12> */
[----:B------:R-:W-:Y:S02]  /*102d0*/  UIADD3 UR9, UR9, 0x22850, URZ ;  /* 0x0002285009097890 */ /* 0x000fe4000fffe03f */
[----:B------:R-:W-:Y:S02]  /*102e0*/  UIADD3 UR8, UR16, 0x400, URZ ;  /* 0x0000040010087890 */ /* 0x000fe4000fffe03f */
[----:B------:R-:W-:Y:S02]  /*102f0*/  UIADD3 UR17, UR16, 0x3400, URZ ;  /* 0x0000340010117890 */ /* 0x000fe4000fffe03f */
[----:B------:R-:W-:Y:S02]  /*10300*/  UIADD3 UR19, UR16, 0x6400, URZ ;  /* 0x0000640010137890 */ /* 0x000fe4000fffe03f */
[----:B------:R-:W-:-:S03]  /*10310*/  UIADD3 UR20, UR16, 0x9400, URZ ;  /* 0x0000940010147890 */ /* 0x000fc6000fffe03f */
[----:B------:R5:W-:Y:S01]  /*10320*/  UTMALDG.4D [UR8], [UR6], desc[UR14] ;  /* 0x00000e08060075b4 */ /* 0x000be20008019000 */
        /* <DEDUP_REMOVED lines=12> */
.L_x_8637:
[----:B------:R-:W-:Y:S05]  /*103f0*/  BSYNC B0 ;  /* 0x0000000000007941 */ /* 0x000fea0003800000 */
.L_x_8636:
[----:B------:R-:W-:-:S06]  /*10400*/  UIADD3 UR6, UR39, -0x3, URZ ;  /* 0xfffffffd27067890 */ /* 0x000fcc000fffe03f */
[----:B------:R-:W-:-:S07]  /*10410*/  IMAD.U32 R8, RZ, RZ, UR6 ;  /* 0x00000006ff087e24 */ /* 0x000fce000f8e00ff */
.L_x_8635:
[----:B------:R-:W-:Y:S01]  /*10420*/  ULOP3.LUT UR6, URZ, UR39, URZ, 0x33, !UPT ;  /* 0x000000273f067292 */ /* 0x000fe2000f8e333f */
[----:B------:R-:W-:Y:S01]  /*10430*/  VIADD R9, R9, 0xfffffffe ;  /* 0xfffffffe09097836 */ /* 0x000fe20000000000 */
[----:B------:R-:W-:Y:S04]  /*10440*/  BSSY B0, `(.L_x_8634) ;  /* 0x00000c3000007945 */ /* 0x000fe80003800000 */
[----:B------:R-:W-:-:S13]  /*10450*/  ISETP.NE.AND P2, PT, R9, UR6, PT ;  /* 0x0000000609007c0c */ /* 0x000fda000bf45270 */
[----:B------:R-:W-:Y:S05]  /*10460*/  @!P2 BRA `(.L_x_8643) ;  /* 0x0000000c0000a947 */ /* 0x000fea0003800000 */
.L_x_8658:
        /* <DEDUP_REMOVED lines=28> */
.L_x_8646:
[----:B------:R-:W1:Y:S01]  /*10630*/  S2R R2, SR_TID.X ;  /* 0x0000000000027919 */ /* 0x000e620000002100 */
[----:B------:R-:W-:Y:S02]  /*10640*/  LEA R3, R9, UR37, 0x3 ;  /* 0x0000002509037c11 */ /* 0x000fe4000f8e18ff */
[----:B-1----:R-:W-:Y:S02]  /*10650*/  LOP3.LUT R5, R2, 0x7f, RZ, 0xc0, !PT ;  /* 0x0000007f02057812 */ /* 0x002fe400078ec0ff */
[----:B------:R-:W-:Y:S02]  /*10660*/  SHF.L.U32 R2, R17, 0x1f, RZ ;  /* 0x0000001f11027819 */ /* 0x000fe400000006ff */
[----:B------:R-:W-:Y:S02]  /*10670*/  ISETP.NE.AND P2, PT, R5, RZ, PT ;  /* 0x000000ff0500720c */ /* 0x000fe40003f45270 */
[----:B------:R-:W1:Y:S02]  /*10680*/  SYNCS.PHASECHK.TRANS64.TRYWAIT P3, [R3+URZ+0x22840], R2 ;  /* 0x02284002030075a7 */ /* 0x000e64000806017f */
[----:B-1----:R-:W-:Y:S09]  /*10690*/  @!P3 BRA `(.L_x_8647) ;  /* 0x000000140058b947 */ /* 0x002ff20003800000 */
.L_x_8683:
[----:B------:R-:W-:Y:S05]  /*106a0*/  @P2 BRA `(.L_x_8648) ;  /* 0x0000000000142947 */ /* 0x000fea0003800000 */
[----:B------:R-:W-:Y:S01]  /*106b0*/  ISETP.NE.AND P3, PT, R19, RZ, PT ;  /* 0x000000ff1300720c */ /* 0x000fe20003f65270 */
[----:B------:R-:W-:-:S04]  /*106c0*/  IMAD.MOV.U32 R12, RZ, RZ, 0x3000 ;  /* 0x00003000ff0c7424 */ /* 0x000fc800078e00ff */
[----:B------:R2:W-:Y:S08]  /*106d0*/  SYNCS.ARRIVE.TRANS64 RZ, [R3+URZ+0x22830], R12 ;  /* 0x0228300c03ff79a7 */ /* 0x0005f0000800003f */
[----:B------:R-:W-:Y:S05]  /*106e0*/  @!P3 BRA `(.L_x_8648) ;  /* 0x000000000004b947 */ /* 0x000fea0003800000 */
[----:B------:R-:W-:Y:S01]  /*106f0*/  BPT.TRAP 0x1 ;  /* 0x000000040000795c */ /* 0x000fe20000300000 */
.L_x_8648:
        /* <DEDUP_REMOVED lines=17> */
.L_x_8684:
[----:B------:R-:W-:Y:S05]  /*10810*/  @P2 BRA `(.L_x_8650) ;  /* 0x0000000000142947 */ /* 0x000fea0003800000 */
[----:B------:R-:W-:Y:S01]  /*10820*/  ISETP.NE.AND P2, PT, R19, RZ, PT ;  /* 0x000000ff1300720c */ /* 0x000fe20003f45270 */
[----:B-1-3--:R-:W-:-:S04]  /*10830*/  IMAD.MOV.U32 R2, RZ, RZ, 0xc000 ;  /* 0x0000c000ff027424 */ /* 0x00afc800078e00ff */
[----:B------:R4:W-:Y:S08]  /*10840*/  SYNCS.ARRIVE.TRANS64 RZ, [R3+URZ+0x22850], R2 ;  /* 0x0228500203ff79a7 */ /* 0x0009f0000800003f */
[----:B------:R-:W-:Y:S05]  /*10850*/  @!P2 BRA `(.L_x_8650) ;  /* 0x000000000004a947 */ /* 0x000fea0003800000 */
[----:B------:R-:W-:Y:S01]  /*10860*/  BPT.TRAP 0x1 ;  /* 0x000000040000795c */ /* 0x000fe20000300000 */
.L_x_8650:
        /* <DEDUP_REMOVED lines=17> */
[----:B------:R5:W-:Y:S02]  /*10980*/  UTMALDG.4D [UR8], [UR6], desc[UR14] ;  /* 0x00000e08060075b4 */ /* 0x000be40008019000 */
[----:B-----5:R-:W-:Y:S01]  /*10990*/  UMOV UR8, UR17 ;  /* 0x0000001100087c82 */ /* 0x020fe20008000000 */
[----:B------:R-:W-:Y:S01]  /*109a0*/  UMOV UR10, UR19 ;  /* 0x00000013000a7c82 */ /* 0x000fe20008000000 */
[----:B------:R-:W-:Y:S01]  /*109b0*/  UMOV UR17, 0x80 ;  /* 0x0000008000117882 */ /* 0x000fe20000000000 */
        /* <DEDUP_REMOVED lines=9> */
.L_x_8645:
[----:B------:R-:W-:Y:S05]  /*10a50*/  BSYNC B1 ;  /* 0x0000000000017941 */ /* 0x000fea0003800000 */
.L_x_8644:
        /* <DEDUP_REMOVED lines=27> */
.L_x_8653:
[----:B------:R-:W1:Y:S01]  /*10c10*/  S2R R2, SR_TID.X ;  /* 0x0000000000027919 */ /* 0x000e620000002100 */
[----:B--2---:R-:W-:Y:S02]  /*10c20*/  SHF.L.U32 R3, R17, 0x1f, RZ ;  /* 0x0000001f11037819 */ /* 0x004fe400000006ff */
[----:B-1----:R-:W-:Y:S02]  /*10c30*/  LOP3.LUT R5, R2, 0x7f, RZ, 0xc0, !PT ;  /* 0x0000007f02057812 */ /* 0x002fe400078ec0ff */
[----:B------:R-:W-:Y:S02]  /*10c40*/  LEA R2, R16, UR37, 0x3 ;  /* 0x0000002510027c11 */ /* 0x000fe4000f8e18ff */
[----:B------:R-:W-:Y:S02]  /*10c50*/  ISETP.NE.AND P2, PT, R5, RZ, PT ;  /* 0x000000ff0500720c */ /* 0x000fe40003f45270 */
[----:B------:R-:W1:Y:S02]  /*10c60*/  SYNCS.PHASECHK.TRANS64.TRYWAIT P3, [R2+URZ+0x22840], R3 ;  /* 0x02284003020075a7 */ /* 0x000e64000806017f */
[----:B-1----:R-:W-:Y:S09]  /*10c70*/  @!P3 BRA `(.L_x_8654) ;  /* 0x000000100008b947 */ /* 0x002ff20003800000 */
.L_x_8685:
[----:B------:R-:W-:Y:S05]  /*10c80*/  @P2 BRA `(.L_x_8655) ;  /* 0x0000000000142947 */ /* 0x000fea0003800000 */
[----:B------:R-:W-:Y:S01]  /*10c90*/  ISETP.NE.AND P3, PT, R19, RZ, PT ;  /* 0x000000ff1300720c */ /* 0x000fe20003f65270 */
[----:B------:R-:W-:-:S04]  /*10ca0*/  IMAD.MOV.U32 R5, RZ, RZ, 0x3000 ;  /* 0x00003000ff057424 */ /* 0x000fc800078e00ff */
[----:B------:R2:W-:Y:S08]  /*10cb0*/  SYNCS.ARRIVE.TRANS64 RZ, [R2+URZ+0x22830], R5 ;  /* 0x0228300502ff79a7 */ /* 0x0005f0000800003f */
[----:B------:R-:W-:Y:S05]  /*10cc0*/  @!P3 BRA `(.L_x_8655) ;  /* 0x000000000004b947 */ /* 0x000fea0003800000 */
[----:B------:R-:W-:Y:S01]  /*10cd0*/  BPT.TRAP 0x1 ;  /* 0x000000040000795c */ /* 0x000fe20000300000 */
.L_x_8655:
[----:B------:R-:W-:Y:S01]  /*10ce0*/  R2UR UR8, R16 ;  /* 0x00000000100872ca */ /* 0x000fe200000e0000 */
[----:B--2---:R-:W-:Y:S01]  /*10cf0*/  IMAD R5, R10, 0x60, RZ ;  /* 0x000000600a057824 */ /* 0x004fe200078e02ff */
        /* <DEDUP_REMOVED lines=13> */
[----:B------:R-:W3:Y:S02]  /*10dd0*/  SYNCS.PHASECHK.TRANS64.TRYWAIT P3, [R2+URZ+0x22860], R3 ;  /* 0x02286003020075a7 */ /* 0x000ee4000806017f */
[----:B--23--:R-:W-:Y:S05]  /*10de0*/  @!P3 BRA `(.L_x_8656) ;  /* 0x0000000c00c0b947 */ /* 0x00cfea0003800000 */
.L_x_8686:
[----:B------:R-:W-:Y:S05]  /*10df0*/  @P2 BRA `(.L_x_8657) ;  /* 0x0000000000142947 */ /* 0x000fea0003800000 */
[----:B------:R-:W-:Y:S01]  /*10e00*/  ISETP.NE.AND P2, PT, R19, RZ, PT ;  /* 0x000000ff1300720c */ /* 0x000fe20003f45270 */
[----:B-12---:R-:W-:-:S04]  /*10e10*/  IMAD.MOV.U32 R3, RZ, RZ, 0xc000 ;  /* 0x0000c000ff037424 */ /* 0x006fc800078e00ff */
[----:B------:R3:W-:Y:S08]  /*10e20*/  SYNCS.ARRIVE.TRANS64 RZ, [R2+URZ+0x22850], R3 ;  /* 0x0228500302ff79a7 */ /* 0x0007f0000800003f */
[----:B------:R-:W-:Y:S05]  /*10e30*/  @!P2 BRA `(.L_x_8657) ;  /* 0x000000000004a947 */ /* 0x000fea0003800000 */
[----:B------:R-:W-:Y:S01]  /*10e40*/  BPT.TRAP 0x1 ;  /* 0x000000040000795c */ /* 0x000fe20000300000 */
.L_x_8657:
        /* <DEDUP_REMOVED lines=30> */
.L_x_8652:
[----:B------:R-:W-:Y:S05]  /*11030*/  BSYNC B1 ;  /* 0x0000000000017941 */ /* 0x000fea0003800000 */
.L_x_8651:
[----:B------:R-:W-:Y:S01]  /*11040*/  ISETP.GT.AND P2, PT, R9, UR38, PT ;  /* 0x0000002609007c0c */ /* 0x000fe2000bf44270 */
[----:B------:R-:W-:-:S12]  /*11050*/  VIADD R8, R8, 0xfffffffe ;  /* 0xfffffffe08087836 */ /* 0x000fd80000000000 */
[----:B------:R-:W-:Y:S05]  /*11060*/  @P2 BRA `(.L_x_8658) ;  /* 0xfffffff400002947 */ /* 0x000fea000383ffff */
.L_x_8643:
[----:B------:R-:W-:Y:S05]  /*11070*/  BSYNC B0 ;  /* 0x0000000000007941 */ /* 0x000fea0003800000 */
.L_x_8634:
[----:B------:R-:W-:Y:S01]  /*11080*/  VIADD R16, R16, 0x1 ;  /* 0x0000000110107836 */ /* 0x000fe20000000000 */
[----:B------:R-:W-:Y:S04]  /*11090*/  BSSY B0, `(.L_x_8659) ;  /* 0x0000011000007945 */ /* 0x000fe80003800000 */
        /* <DEDUP_REMOVED lines=16> */
.L_x_8660:
[----:B------:R-:W-:Y:S05]  /*111a0*/  BSYNC B0 ;  /* 0x0000000000007941 */ /* 0x000fea0003800000 */
.L_x_8659:
[----:B------:R-:W-:Y:S01]  /*111b0*/  SEL R16, R16, RZ, P0 ;  /* 0x000000ff10107207 */ /* 0x000fe20000000000 */
[----:B------:R-:W-:-:S07]  /*111c0*/  IMAD.MOV.U32 R13, RZ, RZ, R18 ;  /* 0x000000ffff0d7224 */ /* 0x000fce00078e0012 */
.L_x_8619:
[----:B------:R-:W-:Y:S05]  /*111d0*/  BSYNC B6 ;  /* 0x0000000000067941 */ /* 0x000fea0003800000 */
.L_x_8617:
[----:B------:R-:W-:-:S03]  /*111e0*/  UMOV UR6, 0xffffffff ;  /* 0xffffffff00067882 */ /* 0x000fc60000000000 */
[----:B------:R-:W-:Y:S05]  /*111f0*/  BRA.DIV UR6, `(.L_x_8661) ;  /* 0x0000000a06d07947 */ /* 0x000fea000b800000 */
[----:B------:R1:W1:Y:S02]  /*11200*/  SHFL.IDX PT, R14, R13, RZ, 0x1f ;  /* 0x00001fff0d0e7589 */ /* 0x00026400000e0000 */
.L_x_8689:
        /* <DEDUP_REMOVED lines=12> */
.L_x_8608:
        /* <DEDUP_REMOVED lines=11> */
.L_x_8690:
        /* <DEDUP_REMOVED lines=10> */
[----:B------:R-:W-:-:S05]  /*11420*/  IMAD.U32 R0, RZ, RZ, UR4 ;  /* 0x00000004ff007e24 */ /* 0x000fca000f8e00ff */
[----:B------:R-:W-:-:S13]  /*11430*/  ISETP.NE.AND P2, PT, R0, 0x3, PT ;  /* 0x000000030000780c */ /* 0x000fda0003f45270 */
[----:B------:R-:W-:Y:S05]  /*11440*/  @!P2 BRA `(.L_x_8666) ;  /* 0x000000000004a947 */ /* 0x000fea0003800000 */
[----:B------:R-:W-:Y:S01]  /*11450*/  BPT.TRAP 0x1 ;  /* 0x000000040000795c */ /* 0x000fe20000300000 */
.L_x_8666:
        /* <DEDUP_REMOVED lines=12> */
.L_x_8691:
[----:B------:R-:W2:Y:S02]  /*11520*/  SYNCS.PHASECHK.TRANS64.TRYWAIT P0, [R3+URZ], R0 ;  /* 0x00000000030075a7 */ /* 0x000ea4000800017f */
[----:B--2---:R-:W-:Y:S05]  /*11530*/  @!P0 BRA `(.L_x_8668) ;  /* 0x00000008004c8947 */ /* 0x004fea0003800000 */
.L_x_8692:
[----:B------:R-:W-:Y:S05]  /*11540*/  @!P2 BRA `(.L_x_8669) ;  /* 0x000000000004a947 */ /* 0x000fea0003800000 */
[----:B------:R-:W-:Y:S01]  /*11550*/  BPT.TRAP 0x1 ;  /* 0x000000040000795c */ /* 0x000fe20000300000 */
.L_x_8669:
[----:B--2---:R-:W-:-:S04]  /*11560*/  VIADD R3, R7, 0x22860 ;  /* 0x0002286007037836 */ /* 0x004fc80000000000 */
[----:B-1----:R-:W-:-:S04]  /*11570*/  IMAD R5, R16, 0x8, R3 ;  /* 0x0000000810057824 */ /* 0x002fc800078e0203 */
[----:B------:R-:W1:Y:S02]  /*11580*/  SYNCS.PHASECHK.TRANS64.TRYWAIT P0, [R5+URZ], R4 ;  /* 0x00000004050075a7 */ /* 0x000e64000800017f */
[----:B-1----:R-:W-:Y:S05]  /*11590*/  @!P0 BRA `(.L_x_8670) ;  /* 0x0000000800488947 */ /* 0x002fea0003800000 */
.L_x_8693:
[----:B------:R-:W-:-:S07]  /*115a0*/  IMAD R3, R2, 0x8, R3 ;  /* 0x0000000802037824 */ /* 0x000fce00078e0203 */
.L_x_8671:
[----:B--2---:R2:W3:Y:S02]  /*115b0*/  SYNCS.PHASECHK.TRANS64.TRYWAIT P0, [R3+URZ], R0 ;  /* 0x00000000030075a7 */ /* 0x0044e4000800017f */
[----:B---3--:R-:W-:Y:S05]  /*115c0*/  @!P0 NANOSLEEP.SYNCS 0x989680 ;  /* 0x009896800000895d */ /* 0x008fea0003900000 */
[----:B------:R-:W3:Y:S02]  /*115d0*/  @!P0 SYNCS.PHASECHK.TRANS64 P0, [R3+URZ], R0 ;  /* 0x00000000030085a7 */ /* 0x000ee4000800007f */
[----:B---3--:R-:W-:Y:S05]  /*115e0*/  @!P0 BRA `(.L_x_8671) ;  /* 0xfffffffc00f08947 */ /* 0x008fea000383ffff */
.L_x_8665:
[----:B------:R-:W-:Y:S05]  /*115f0*/  BSYNC B0 ;  /* 0x0000000000007941 */ /* 0x000fea0003800000 */
.L_x_8664:
[----:B------:R-:W-:Y:S05]  /*11600*/  EXIT ;  /* 0x000000000000794d */ /* 0x000fea0003800000 */
.L_x_8525:
[----:B-1----:R-:W-:-:S04]  /*11610*/  IMAD.U32 R3, RZ, RZ, UR46 ;  /* 0x0000002eff037e24 */ /* 0x002fc8000f8e00ff */
[----:B------:R1:W2:Y:S03]  /*11620*/  SYNCS.PHASECHK.TRANS64.TRYWAIT P0, [R3+URZ+0x22800], R0 ;  /* 0x02280000030075a7 */ /* 0x0002a6000800017f */
[----:B--2---:R-:W-:Y:S05]  /*11630*/  @!P0 NANOSLEEP.SYNCS 0x989680 ;  /* 0x009896800000895d */ /* 0x004fea0003900000 */
[----:B------:R-:W2:Y:S02]  /*11640*/  @!P0 SYNCS.PHASECHK.TRANS64 P0, [R3+URZ+0x22800], R0 ;  /* 0x02280000030085a7 */ /* 0x000ea4000800007f */
[----:B--2---:R-:W-:Y:S05]  /*11650*/  @!P0 BRA `(.L_x_8525) ;  /* 0xfffffffc00ec8947 */ /* 0x004fea000383ffff */
[----:B------:R-:W-:Y:S05]  /*11660*/  BRA `(.L_x_8672) ;  /* 0xffffff0400347947 */ /* 0x000fea000383ffff */
.L_x_8529:
[----:B--2---:R-:W-:-:S04]  /*11670*/  IMAD.U32 R0, RZ, RZ, UR21 ;  /* 0x00000015ff007e24 */ /* 0x004fc8000f8e00ff */
[----:B------:R2:W3:Y:S03]  /*11680*/  SYNCS.PHASECHK.TRANS64.TRYWAIT P1, [R0+URZ+0x22830], R11 ;  /* 0x0228300b000075a7 */ /* 0x0004e6000802017f */
[----:B---3--:R-:W-:Y:S05]  /*11690*/  @!P1 NANOSLEEP.SYNCS 0x989680 ;  /* 0x009896800000995d */ /* 0x008fea0003900000 */
[----:B------:R-:W3:Y:S02]  /*116a0*/  @!P1 SYNCS.PHASECHK.TRANS64 P1, [R0+URZ+0x22830], R11 ;  /* 0x0228300b000095a7 */ /* 0x000ee4000802007f */
[----:B---3--:R-:W-:Y:S05]  /*116b0*/  @!P1 BRA `(.L_x_8529) ;  /* 0xfffffffc00ec9947 */ /* 0x008fea000383ffff */
[----:B------:R-:W-:Y:S05]  /*116c0*/  BRA `(.L_x_8528) ;  /* 0xffffff0400587947 */ /* 0x000fea000383ffff */
.L_x_8541:
[----:B---3--:R3:W4:Y:S02]  /*116d0*/  SYNCS.PHASECHK.TRANS64.TRYWAIT P1, [R8+URZ+0x22850], R11 ;  /* 0x0228500b080075a7 */ /* 0x008724000802017f */
[----:B----4-:R-:W-:Y:S05]  /*116e0*/  @!P1 NANOSLEEP.SYNCS 0x989680 ;  /* 0x009896800000995d */ /* 0x010fea0003900000 */
[----:B------:R-:W4:Y:S02]  /*116f0*/  @!P1 SYNCS.PHASECHK.TRANS64 P1, [R8+URZ+0x22850], R11 ;  /* 0x0228500b080095a7 */ /* 0x000f24000802007f */
[----:B----4-:R-:W-:Y:S05]  /*11700*/  @!P1 BRA `(.L_x_8541) ;  /* 0xfffffffc00f09947 */ /* 0x010fea000383ffff */
[----:B------:R-:W-:Y:S05]  /*11710*/  BRA `(.L_x_8540) ;  /* 0xffffff2400e07947 */ /* 0x000fea000383ffff */
.L_x_8549:
[----:B----4-:R-:W-:-:S04]  /*11720*/  IMAD.U32 R5, RZ, RZ, UR27 ;  /* 0x0000001bff057e24 */ /* 0x010fc8000f8e00ff */
[----:B------:R4:W1:Y:S03]  /*11730*/  SYNCS.PHASECHK.TRANS64.TRYWAIT P1, [R5+URZ+0x22830], R12 ;  /* 0x0228300c050075a7 */ /* 0x000866000802017f */
[----:B-1----:R-:W-:Y:S05]  /*11740*/  @!P1 NANOSLEEP.SYNCS 0x989680 ;  /* 0x009896800000995d */ /* 0x002fea0003900000 */
[----:B------:R-:W1:Y:S02]  /*11750*/  @!P1 SYNCS.PHASECHK.TRANS64 P1, [R5+URZ+0x22830], R12 ;  /* 0x0228300c050095a7 */ /* 0x000e64000802007f */
[----:B-1----:R-:W-:Y:S05]  /*11760*/  @!P1 BRA `(.L_x_8549) ;  /* 0xfffffffc00ec9947 */ /* 0x002fea000383ffff */
[----:B------:R-:W-:Y:S05]  /*11770*/  BRA `(.L_x_8548) ;  /* 0xffffff2c00507947 */ /* 0x000fea000383ffff */
.L_x_8561:
[----:B--2---:R2:W3:Y:S02]  /*11780*/  SYNCS.PHASECHK.TRANS64.TRYWAIT P1, [R11+URZ+0x22850], R12 ;  /* 0x0228500c0b0075a7 */ /* 0x0044e4000802017f */
[----:B---3--:R-:W-:Y:S05]  /*11790*/  @!P1 NANOSLEEP.SYNCS 0x989680 ;  /* 0x009896800000995d */ /* 0x008fea0003900000 */
[----:B------:R-:W3:Y:S02]  /*117a0*/  @!P1 SYNCS.PHASECHK.TRANS64 P1, [R11+URZ+0x22850], R12 ;  /* 0x0228500c0b0095a7 */ /* 0x000ee4000802007f */
[----:B---3--:R-:W-:Y:S05]  /*117b0*/  @!P1 BRA `(.L_x_8561) ;  /* 0xfffffffc00f09947 */ /* 0x008fea000383ffff */
[----:B------:R-:W-:Y:S05]  /*117c0*/  BRA `(.L_x_8560) ;  /* 0xffffff5800007947 */ /* 0x000fea000383ffff */
.L_x_8570:
[----:B--2---:R-:W-:-:S04]  /*117d0*/  IMAD.U32 R3, RZ, RZ, UR24 ;  /* 0x00000018ff037e24 */ /* 0x004fc8000f8e00ff */
[----:B------:R2:W3:Y:S03]  /*117e0*/  SYNCS.PHASECHK.TRANS64.TRYWAIT P2, [R3+URZ+0x22830], R8 ;  /* 0x02283008030075a7 */ /* 0x0004e6000804017f */
[----:B---3--:R-:W-:Y:S05]  /*117f0*/  @!P2 NANOSLEEP.SYNCS 0x989680 ;  /* 0x009896800000a95d */ /* 0x008fea0003900000 */
[----:B------:R-:W3:Y:S02]  /*11800*/  @!P2 SYNCS.PHASECHK.TRANS64 P2, [R3+URZ+0x22830], R8 ;  /* 0x022830080300a5a7 */ /* 0x000ee4000804007f */
[----:B---3--:R-:W-:Y:S05]  /*11810*/  @!P2 BRA `(.L_x_8570) ;  /* 0xfffffffc00eca947 */ /* 0x008fea000383ffff */
[----:B------:R-:W-:Y:S05]  /*11820*/  BRA `(.L_x_8569) ;  /* 0xffffff5c00847947 */ /* 0x000fea000383ffff */
.L_x_8574:
[----:B--2---:R2:W3:Y:S02]  /*11830*/  SYNCS.PHASECHK.TRANS64.TRYWAIT P2, [R183+URZ+0x22850], R8 ;  /* 0x02285008b70075a7 */ /* 0x0044e4000804017f */
[----:B---3--:R-:W-:Y:S05]  /*11840*/  @!P2 NANOSLEEP.SYNCS 0x989680 ;  /* 0x009896800000a95d */ /* 0x008fea0003900000 */
[----:B------:R-:W3:Y:S02]  /*11850*/  @!P2 SYNCS.PHASECHK.TRANS64 P2, [R183+URZ+0x22850], R8 ;  /* 0x02285008b700a5a7 */ /* 0x000ee4000804007f */
[----:B---3--:R-:W-:Y:S05]  /*11860*/  @!P2 BRA `(.L_x_8574) ;  /* 0xfffffffc00f0a947 */ /* 0x008fea000383ffff */
[----:B------:R-:W-:Y:S05]  /*11870*/  BRA `(.L_x_8573) ;  /* 0xffffff7400a47947 */ /* 0x000fea000383ffff */
.L_x_8580:
[----:B--2---:R-:W-:-:S04]  /*11880*/  IMAD.U32 R10, RZ, RZ, UR26 ;  /* 0x0000001aff0a7e24 */ /* 0x004fc8000f8e00ff */
[----:B------:R2:W3:Y:S03]  /*11890*/  SYNCS.PHASECHK.TRANS64.TRYWAIT P1, [R10+URZ+0x22830], R13 ;  /* 0x0228300d0a0075a7 */ /* 0x0004e6000802017f */
[----:B---3--:R-:W-:Y:S05]  /*118a0*/  @!P1 NANOSLEEP.SYNCS 0x989680 ;  /* 0x009896800000995d */ /* 0x008fea0003900000 */
[----:B------:R-:W3:Y:S02]  /*118b0*/  @!P1 SYNCS.PHASECHK.TRANS64 P1, [R10+URZ+0x22830], R13 ;  /* 0x0228300d0a0095a7 */ /* 0x000ee4000802007f */
[----:B---3--:R-:W-:Y:S05]  /*118c0*/  @!P1 BRA `(.L_x_8580) ;  /* 0xfffffffc00ec9947 */ /* 0x008fea000383ffff */
[----:B------:R-:W-:Y:S05]  /*118d0*/  BRA `(.L_x_8579) ;  /* 0xffffff7800a87947 */ /* 0x000fea000383ffff */
.L_x_8592:
[----:B--2---:R2:W3:Y:S02]  /*118e0*/  SYNCS.PHASECHK.TRANS64.TRYWAIT P1, [R12+URZ+0x22850], R13 ;  /* 0x0228500d0c0075a7 */ /* 0x0044e4000802017f */
[----:B---3--:R-:W-:Y:S05]  /*118f0*/  @!P1 NANOSLEEP.SYNCS 0x989680 ;  /* 0x009896800000995d */ /* 0x008fea0003900000 */
[----:B------:R-:W3:Y:S02]  /*11900*/  @!P1 SYNCS.PHASECHK.TRANS64 P1, [R12+URZ+0x22850], R13 ;  /* 0x0228500d0c0095a7 */ /* 0x000ee4000802007f */
[----:B---3--:R-:W-:Y:S05]  /*11910*/  @!P1 BRA `(.L_x_8592) ;  /* 0xfffffffc00f09947 */ /* 0x008fea000383ffff */
[----:B------:R-:W-:Y:S05]  /*11920*/  BRA `(.L_x_8591) ;  /* 0xffffffa400587947 */ /* 0x000fea000383ffff */
.L_x_8623:
        /* <DEDUP_REMOVED lines=10> */
.L_x_8673:
[----:B------:R-:W-:Y:S05]  /*119d0*/  BRA `(.L_x_8674) ;  /* 0xffffffd800ec7947 */ /* 0x000fea000383ffff */
.L_x_8624:
[----:B------:R-:W-:Y:S01]  /*119e0*/  BSSY B0, `(.L_x_8675) ;  /* 0x0000006000007945 */ /* 0x000fe20003800000 */
[----:B------:R-:W-:-:S07]  /*119f0*/  IMAD.MOV.U32 R15, RZ, RZ, -0x1 ;  /* 0xffffffffff0f7424 */ /* 0x000fce00078e00ff */
[----:B------:R-:W-:Y:S05]  /*11a00*/  WARPSYNC.COLLECTIVE R15, `(.L_x_8676) ;  /* 0x000000000f0c7348 */ /* 0x000fea0003c00000 */
[----:B------:R-:W-:Y:S02]  /*11a10*/  ELECT P6, UR62, PT ;  /* 0x00000000003e782f */ /* 0x000fe400038c0000 */
[----:B------:R-:W-:Y:S01]  /*11a20*/  MOV R14, UR62 ;  /* 0x0000003e000e7c02 */ /* 0x000fe20008000f00 */
[----:B------:R-:W-:Y:S10]  /*11a30*/  ENDCOLLECTIVE ;  /* 0x000000000000791b */ /* 0x000ff40003800000 */
.L_x_8676:
[----:B------:R-:W-:Y:S05]  /*11a40*/  BSYNC B0 ;  /* 0x0000000000007941 */ /* 0x000fea0003800000 */
.L_x_8675:
[----:B------:R-:W-:Y:S05]  /*11a50*/  BRA `(.L_x_8677) ;  /* 0xffffffd800dc7947 */ /* 0x000fea000383ffff */
.L_x_8627:
[----:B-1----:R1:W2:Y:S02]  /*11a60*/  SYNCS.PHASECHK.TRANS64.TRYWAIT P2, [R8+URZ+0x22840], R5 ;  /* 0x02284005080075a7 */ /* 0x0022a4000804017f */
[----:B--2---:R-:W-:Y:S05]  /*11a70*/  @!P2 NANOSLEEP.SYNCS 0x989680 ;  /* 0x009896800000a95d */ /* 0x004fea0003900000 */
[----:B------:R-:W2:Y:S02]  /*11a80*/  @!P2 SYNCS.PHASECHK.TRANS64 P2, [R8+URZ+0x22840], R5 ;  /* 0x022840050800a5a7 */ /* 0x000ea4000804007f */
[----:B--2---:R-:W-:Y:S05]  /*11a90*/  @!P2 BRA `(.L_x_8627) ;  /* 0xfffffffc00f0a947 */ /* 0x004fea000383ffff */
[----:B------:R-:W-:Y:S05]  /*11aa0*/  BRA `(.L_x_8678) ;  /* 0xffffffdc00387947 */ /* 0x000fea000383ffff */
.L_x_8629:
[----:B-1----:R-:W-:-:S04]  /*11ab0*/  IMAD.U32 R8, RZ, RZ, UR37 ;  /* 0x00000025ff087e24 */ /* 0x002fc8000f8e00ff */
[----:B------:R1:W2:Y:S03]  /*11ac0*/  SYNCS.PHASECHK.TRANS64.TRYWAIT P2, [R8+URZ+0x22820], R5 ;  /* 0x02282005080075a7 */ /* 0x0002a6000804017f */
[----:B--2---:R-:W-:Y:S05]  /*11ad0*/  @!P2 NANOSLEEP.SYNCS 0x989680 ;  /* 0x009896800000a95d */ /* 0x004fea0003900000 */
[----:B------:R-:W2:Y:S02]  /*11ae0*/  @!P2 SYNCS.PHASECHK.TRANS64 P2, [R8+URZ+0x22820], R5 ;  /* 0x022820050800a5a7 */ /* 0x000ea4000804007f */
[----:B--2---:R-:W-:Y:S05]  /*11af0*/  @!P2 BRA `(.L_x_8629) ;  /* 0xfffffffc00eca947 */ /* 0x004fea000383ffff */
[----:B------:R-:W-:Y:S05]  /*11b00*/  BRA `(.L_x_8679) ;  /* 0xffffffdc00d87947 */ /* 0x000fea000383ffff */
.L_x_8632:
[----:B-1----:R1:W2:Y:S02]  /*11b10*/  SYNCS.PHASECHK.TRANS64.TRYWAIT P2, [R8+URZ+0x22860], R5 ;  /* 0x02286005080075a7 */ /* 0x0022a4000804017f */
[----:B--2---:R-:W-:Y:S05]  /*11b20*/  @!P2 NANOSLEEP.SYNCS 0x989680 ;  /* 0x009896800000a95d */ /* 0x004fea0003900000 */
[----:B------:R-:W2:Y:S02]  /*11b30*/  @!P2 SYNCS.PHASECHK.TRANS64 P2, [R8+URZ+0x22860], R5 ;  /* 0x022860050800a5a7 */ /* 0x000ea4000804007f */
[----:B--2---:R-:W-:Y:S05]  /*11b40*/  @!P2 BRA `(.L_x_8632) ;  /* 0xfffffffc00f0a947 */ /* 0x004fea000383ffff */
[----:B------:R-:W-:Y:S05]  /*11b50*/  BRA `(.L_x_8680) ;  /* 0xffffffdc00ec7947 */ /* 0x000fea000383ffff */
.L_x_8639:
[----:B-1----:R1:W2:Y:S02]  /*11b60*/  SYNCS.PHASECHK.TRANS64.TRYWAIT P3, [R2+URZ+0x22840], R3 ;  /* 0x02284003020075a7 */ /* 0x0022a4000806017f */
[----:B--2---:R-:W-:Y:S05]  /*11b70*/  @!P3 NANOSLEEP.SYNCS 0x989680 ;  /* 0x009896800000b95d */ /* 0x004fea0003900000 */
[----:B------:R-:W2:Y:S02]  /*11b80*/  @!P3 SYNCS.PHASECHK.TRANS64 P3, [R2+URZ+0x22840], R3 ;  /* 0x022840030200b5a7 */ /* 0x000ea4000806007f */
[----:B--2---:R-:W-:Y:S05]  /*11b90*/  @!P3 BRA `(.L_x_8639) ;  /* 0xfffffffc00f0b947 */ /* 0x004fea000383ffff */
[----:B------:R-:W-:Y:S05]  /*11ba0*/  BRA `(.L_x_8681) ;  /* 0xffffffe400247947 */ /* 0x000fea000383ffff */
.L_x_8641:
[----:B---3--:R3:W4:Y:S02]  /*11bb0*/  SYNCS.PHASECHK.TRANS64.TRYWAIT P3, [R2+URZ+0x22860], R3 ;  /* 0x02286003020075a7 */ /* 0x008724000806017f */
[----:B----4-:R-:W-:Y:S05]  /*11bc0*/  @!P3 NANOSLEEP.SYNCS 0x989680 ;  /* 0x009896800000b95d */ /* 0x010fea0003900000 */
[----:B------:R-:W4:Y:S02]  /*11bd0*/  @!P3 SYNCS.PHASECHK.TRANS64 P3, [R2+URZ+0x22860], R3 ;  /* 0x022860030200b5a7 */ /* 0x000f24000806007f */
[----:B----4-:R-:W-:Y:S05]  /*11be0*/  @!P3 BRA `(.L_x_8641) ;  /* 0xfffffffc00f0b947 */ /* 0x010fea000383ffff */
[----:B------:R-:W-:Y:S05]  /*11bf0*/  BRA `(.L_x_8682) ;  /* 0xffffffe4006c7947 */ /* 0x000fea000383ffff */
.L_x_8647:
[----:B-1----:R1:W2:Y:S02]  /*11c00*/  SYNCS.PHASECHK.TRANS64.TRYWAIT P3, [R3+URZ+0x22840], R2 ;  /* 0x02284002030075a7 */ /* 0x0022a4000806017f */
[----:B--2---:R-:W-:Y:S05]  /*11c10*/  @!P3 NANOSLEEP.SYNCS 0x989680 ;  /* 0x009896800000b95d */ /* 0x004fea0003900000 */
[----:B------:R-:W2:Y:S02]  /*11c20*/  @!P3 SYNCS.PHASECHK.TRANS64 P3, [R3+URZ+0x22840], R2 ;  /* 0x022840020300b5a7 */ /* 0x000ea4000806007f */
[----:B--2---:R-:W-:Y:S05]  /*11c30*/  @!P3 BRA `(.L_x_8647) ;  /* 0xfffffffc00f0b947 */ /* 0x004fea000383ffff */
[----:B------:R-:W-:Y:S05]  /*11c40*/  BRA `(.L_x_8683) ;  /* 0xffffffe800947947 */ /* 0x000fea000383ffff */
.L_x_8649:
[----:B---3--:R3:W4:Y:S02]  /*11c50*/  SYNCS.PHASECHK.TRANS64.TRYWAIT P3, [R3+URZ+0x22860], R2 ;  /* 0x02286002030075a7 */ /* 0x008724000806017f */
[----:B----4-:R-:W-:Y:S05]  /*11c60*/  @!P3 NANOSLEEP.SYNCS 0x989680 ;  /* 0x009896800000b95d */ /* 0x010fea0003900000 */
[----:B------:R-:W4:Y:S02]  /*11c70*/  @!P3 SYNCS.PHASECHK.TRANS64 P3, [R3+URZ+0x22860], R2 ;  /* 0x022860020300b5a7 */ /* 0x000f24000806007f */
[----:B----4-:R-:W-:Y:S05]  /*11c80*/  @!P3 BRA `(.L_x_8649) ;  /* 0xfffffffc00f0b947 */ /* 0x010fea000383ffff */
[----:B------:R-:W-:Y:S05]  /*11c90*/  BRA `(.L_x_8684) ;  /* 0xffffffe800dc7947 */ /* 0x000fea000383ffff */
.L_x_8654:
[----:B-1----:R1:W2:Y:S02]  /*11ca0*/  SYNCS.PHASECHK.TRANS64.TRYWAIT P3, [R2+URZ+0x22840], R3 ;  /* 0x02284003020075a7 */ /* 0x0022a4000806017f */
[----:B--2---:R-:W-:Y:S05]  /*11cb0*/  @!P3 NANOSLEEP.SYNCS 0x989680 ;  /* 0x009896800000b95d */ /* 0x004fea0003900000 */
[----:B------:R-:W2:Y:S02]  /*11cc0*/  @!P3 SYNCS.PHASECHK.TRANS64 P3, [R2+URZ+0x22840], R3 ;  /* 0x022840030200b5a7 */ /* 0x000ea4000806007f */
[----:B--2---:R-:W-:Y:S05]  /*11cd0*/  @!P3 BRA `(.L_x_8654) ;  /* 0xfffffffc00f0b947 */ /* 0x004fea000383ffff */
[----:B------:R-:W-:Y:S05]  /*11ce0*/  BRA `(.L_x_8685) ;  /* 0xffffffec00e47947 */ /* 0x000fea000383ffff */
.L_x_8656:
[----:B--2---:R2:W3:Y:S02]  /*11cf0*/  SYNCS.PHASECHK.TRANS64.TRYWAIT P3, [R2+URZ+0x22860], R3 ;  /* 0x02286003020075a7 */ /* 0x0044e4000806017f */
[----:B---3--:R-:W-:Y:S05]  /*11d00*/  @!P3 NANOSLEEP.SYNCS 0x989680 ;  /* 0x009896800000b95d */ /* 0x008fea0003900000 */
[----:B------:R-:W3:Y:S02]  /*11d10*/  @!P3 SYNCS.PHASECHK.TRANS64 P3, [R2+URZ+0x22860], R3 ;  /* 0x022860030200b5a7 */ /* 0x000ee4000806007f */
[----:B---3--:R-:W-:Y:S05]  /*11d20*/  @!P3 BRA `(.L_x_8656) ;  /* 0xfffffffc00f0b947 */ /* 0x008fea000383ffff */
[----:B------:R-:W-:Y:S05]  /*11d30*/  BRA `(.L_x_8686) ;  /* 0xfffffff0002c7947 */ /* 0x000fea000383ffff */
.L_x_8661:
[----:B------:R-:W-:Y:S01]  /*11d40*/  BSSY B0, `(.L_x_8687) ;  /* 0x0000007000007945 */ /* 0x000fe20003800000 */
[----:B--2---:R-:W-:Y:S02]  /*11d50*/  IMAD.MOV.U32 R12, RZ, RZ, RZ ;  /* 0x000000ffff0c7224 */ /* 0x004fe400078e00ff */
[----:B------:R-:W-:Y:S02]  /*11d60*/  IMAD.MOV.U32 R11, RZ, RZ, 0x1f ;  /* 0x0000001fff0b7424 */ /* 0x000fe400078e00ff */
[----:B------:R-:W-:-:S07]  /*11d70*/  IMAD.MOV.U32 R15, RZ, RZ, -0x1 ;  /* 0xffffffffff0f7424 */ /* 0x000fce00078e00ff */
[----:B-1-34-:R-:W-:Y:S05]  /*11d80*/  WARPSYNC.COLLECTIVE R15, `(.L_x_8688) ;  /* 0x000000000f087348 */ /* 0x01afea0003c00000 */
[----:B------:R2:W1:Y:S02]  /*11d90*/  SHFL.IDX P6, R14, R13, R12, R11 ;  /* 0x0000000c0d0e7389 */ /* 0x00046400000c000b */
[----:B-1234-:R-:W-:Y:S01]  /*11da0*/  ENDCOLLECTIVE ;  /* 0x000000000000791b */ /* 0x01efe20003800000 */
.L_x_8688:
[----:B------:R-:W-:Y:S05]  /*11db0*/  BSYNC B0 ;  /* 0x0000000000007941 */ /* 0x000fea0003800000 */
.L_x_8687:
[----:B------:R-:W-:Y:S05]  /*11dc0*/  BRA `(.L_x_8689) ;  /* 0xfffffff400107947 */ /* 0x000fea000383ffff */
.L_x_8663:
[----:B-1----:R1:W2:Y:S02]  /*11dd0*/  SYNCS.PHASECHK.TRANS64.TRYWAIT P0, [R7+URZ+0x22820], R0 ;  /* 0x02282000070075a7 */ /* 0x0022a4000800017f */
[----:B--2---:R-:W-:Y:S05]  /*11de0*/  @!P0 NANOSLEEP.SYNCS 0x989680 ;  /* 0x009896800000895d */ /* 0x004fea0003900000 */
[----:B------:R-:W2:Y:S02]  /*11df0*/  @!P0 SYNCS.PHASECHK.TRANS64 P0, [R7+URZ+0x22820], R0 ;  /* 0x02282000070085a7 */ /* 0x000ea4000800007f */
[----:B--2---:R-:W-:Y:S05]  /*11e00*/  @!P0 BRA `(.L_x_8663) ;  /* 0xfffffffc00f08947 */ /* 0x004fea000383ffff */
[----:B------:R-:W-:Y:S05]  /*11e10*/  BRA `(.L_x_8690) ;  /* 0xfffffff400587947 */ /* 0x000fea000383ffff */
.L_x_8667:
[----:B-1----:R1:W2:Y:S02]  /*11e20*/  SYNCS.PHASECHK.TRANS64.TRYWAIT P0, [R5+URZ], R4 ;  /* 0x00000004050075a7 */ /* 0x0022a4000800017f */
[----:B--2---:R-:W-:Y:S05]  /*11e30*/  @!P0 NANOSLEEP.SYNCS 0x989680 ;  /* 0x009896800000895d */ /* 0x004fea0003900000 */
[----:B------:R-:W2:Y:S02]  /*11e40*/  @!P0 SYNCS.PHASECHK.TRANS64 P0, [R5+URZ], R4 ;  /* 0x00000004050085a7 */ /* 0x000ea4000800007f */
[----:B--2---:R-:W-:Y:S05]  /*11e50*/  @!P0 BRA `(.L_x_8667) ;  /* 0xfffffffc00f08947 */ /* 0x004fea000383ffff */
[----:B------:R-:W-:Y:S05]  /*11e60*/  BRA `(.L_x_8691) ;  /* 0xfffffff400ac7947 */ /* 0x000fea000383ffff */
.L_x_8668:
[----:B--2---:R2:W3:Y:S02]  /*11e70*/  SYNCS.PHASECHK.TRANS64.TRYWAIT P0, [R3+URZ], R0 ;  /* 0x00000000030075a7 */ /* 0x0044e4000800017f */
[----:B---3--:R-:W-:Y:S05]  /*11e80*/  @!P0 NANOSLEEP.SYNCS 0x989680 ;  /* 0x009896800000895d */ /* 0x008fea0003900000 */
[----:B------:R-:W3:Y:S02]  /*11e90*/  @!P0 SYNCS.PHASECHK.TRANS64 P0, [R3+URZ], R0 ;  /* 0x00000000030085a7 */ /* 0x000ee4000800007f */
[----:B---3--:R-:W-:Y:S05]  /*11ea0*/  @!P0 BRA `(.L_x_8668) ;  /* 0xfffffffc00f08947 */ /* 0x008fea000383ffff */
[----:B------:R-:W-:Y:S05]  /*11eb0*/  BRA `(.L_x_8692) ;  /* 0xfffffff400a07947 */ /* 0x000fea000383ffff */
.L_x_8670:
[----:B-1----:R1:W2:Y:S02]  /*11ec0*/  SYNCS.PHASECHK.TRANS64.TRYWAIT P0, [R5+URZ], R4 ;  /* 0x00000004050075a7 */ /* 0x0022a4000800017f */
[----:B--2---:R-:W-:Y:S05]  /*11ed0*/  @!P0 NANOSLEEP.SYNCS 0x989680 ;  /* 0x009896800000895d */ /* 0x004fea0003900000 */
[----:B------:R-:W2:Y:S02]  /*11ee0*/  @!P0 SYNCS.PHASECHK.TRANS64 P0, [R5+URZ], R4 ;  /* 0x00000004050085a7 */ /* 0x000ea4000800007f */
[----:B--2---:R-:W-:Y:S05]  /*11ef0*/  @!P0 BRA `(.L_x_8670) ;  /* 0xfffffffc00f08947 */ /* 0x004fea000383ffff */
[----:B------:R-:W-:Y:S05]  /*11f00*/  BRA `(.L_x_8693) ;  /* 0xfffffff400a47947 */ /* 0x000fea000383ffff */
.L_x_8694:
        /* <DEDUP_REMOVED lines=15> */
.L_x_11964:


//--------------------- .text._ZN7cutlass13device_kernelIN5flash11enable_sm90INS1_16FlashAttnFwdSm90INS1_25CollectiveMainloopFwdSm90ILi2EN4cute5tupleIJNS5_1CILi1EEES8_S8_EEENS6_IJNS7_ILi128EEENS7_ILi96EEENS7_ILi64EEEEEELi256ENS_10bfloat16_tEfNS_4arch4Sm90ELb0ELb1ELb0ELb0ELb0ELb0ELb1ELb1ELb0ELb0ELb0ELb0EEENS1_21CollectiveEpilogueFwdINS6_IJSA_NS7_ILi256EEESB_EEES9_SE_SG_Li256ELb0ELb0ELb0ELb0EEENS1_30DynamicPersistentTileSchedulerILi256ELi32ELb0ELb0ELb1EEEEEEEEEvNT_6ParamsE --------------------------
	.section	.text._ZN7cutlass13device_kernelIN5flash11enable_sm90INS1_16FlashAttnFwdSm90INS1_25CollectiveMainloopFwdSm90ILi2EN4cute5tupleIJNS5_1CILi1EEES8_S8_EEENS6_IJNS7_ILi128EEENS7_ILi96EEENS7_ILi64EEEEEELi256ENS_10bfloat16_tEfNS_4arch4Sm90ELb0ELb1ELb0ELb0ELb0ELb0ELb1ELb1ELb0ELb0ELb0ELb0EEENS1_21CollectiveEpilogueFwdINS6_IJSA_NS7_ILi256EEESB_EEES9_SE_SG_Li256ELb0ELb0ELb0ELb0EEENS1_30DynamicPersistentTileSchedulerILi256ELi32ELb0ELb0ELb1EEEEEEEEEvNT_6ParamsE,"ax",@progbits
	.align	128
.text._ZN7cutlass13device_kernelIN5flash11enable_sm90INS1_16FlashAttnFwdSm90INS1_25CollectiveMainloopFwdSm90ILi2EN4cute5tupleIJNS5_1CILi1EEES8_S8_EEENS6_IJNS7_ILi128EEENS7_ILi96EEENS7_ILi64EEEEEELi256ENS_10bfloat16_tEfNS_4arch4Sm90ELb0ELb1ELb0ELb0ELb0ELb0ELb1ELb1ELb0ELb0ELb0ELb0EEENS1_21CollectiveEpilogueFwdINS6_IJSA_NS7_ILi256EEESB_EEES9_SE_SG_Li256ELb0ELb0ELb0ELb0EEENS1_30DynamicPersistentTileSchedulerILi256ELi32ELb0ELb0ELb1EEEEEEEEEvNT_6ParamsE:
        .type           _ZN7cutlass13device_kernelIN5flash11enable_sm90INS1_16FlashAttnFwdSm90INS1_25CollectiveMainloopFwdSm90ILi2EN4cute5tupleIJNS5_1CILi1EEES8_S8_EEENS6_IJNS7_ILi128EEENS7_ILi96EEENS7_ILi64EEEEEELi256ENS_10bfloat16_tEfNS_4arch4Sm90ELb0ELb1ELb0ELb0ELb0ELb0ELb1ELb1ELb0ELb0ELb0ELb0EEENS1_21CollectiveEpilogueFwdINS6_IJSA_NS7_ILi256EEESB_EEES9_SE_SG_Li256ELb0ELb0ELb0ELb0EEENS1_30DynamicPersistentTileSchedulerILi256ELi32ELb0ELb0ELb1EEEEEEEEEvNT_6ParamsE,@function
        .size           _ZN7cutlass13device_kernelIN5flash11enable_sm90INS1_16FlashAttnFwdSm90INS1_25CollectiveMainloopFwdSm90ILi2EN4cute5tupleIJNS5_1CILi1EEES8_S8_EEENS6_IJNS7_ILi128EEENS7_ILi96EEENS7_ILi64EEEEEELi256ENS_10bfloat16_tEfNS_4arch4Sm90ELb0ELb1ELb0ELb0ELb0ELb0ELb1ELb1ELb0ELb0ELb0ELb0EEENS1_21CollectiveEpilogueFwdINS6_IJSA_NS7_ILi256EEESB_EEES9_SE_SG_Li256ELb0ELb0ELb0ELb0EEENS1_30DynamicPersistentTileSchedulerILi256ELi32ELb0ELb0ELb1EEEEEEEEEvNT_6ParamsE,(.L_x_11965 - _ZN7cutlass13device_kernelIN5flash11enable_sm90INS1_16FlashAttnFwdSm90INS1_25CollectiveMainloopFwdSm90ILi2EN4cute5tupleIJNS5_1CILi1EEES8_S8_EEENS6_IJNS7_ILi128EEENS7_ILi96EEENS7_ILi64EEEEEELi256ENS_10bfloat16_tEfNS_4arch4Sm90ELb0ELb1ELb0ELb0ELb0ELb0ELb1ELb1ELb0ELb0ELb0ELb0EEENS1_21CollectiveEpilogueFwdINS6_IJSA_NS7_ILi256EEESB_EEES9_SE_SG_Li256ELb0ELb0ELb0ELb0EEENS1_30DynamicPersistentTileSchedulerILi256ELi32ELb0ELb0ELb1EEEEEEEEEvNT_6ParamsE)
        .other          _ZN7cutlass13device_kernelIN5flash11enable_sm90INS1_16FlashAttnFwdSm90INS1_25CollectiveMainloopFwdSm90ILi2EN4cute5tupleIJNS5_1CILi1EEES8_S8_EEENS6_IJNS7_ILi128EEENS7_ILi96EEENS7_ILi64EEEEEELi256ENS_10bfloat16_tEfNS_4arch4Sm90ELb0ELb1ELb0ELb0ELb0ELb0ELb1ELb1ELb0ELb0ELb0ELb0EEENS1_21CollectiveEpilogueFwdINS6_IJSA_NS7_ILi256EEESB_EEES9_SE_SG_Li256ELb0ELb0ELb0ELb0EEENS1_30DynamicPersistentTileSchedulerILi256ELi32ELb0ELb0ELb1EEEEEEEEEvNT_6ParamsE,@"STO_CUDA_ENTRY STV_DEFAULT"
_ZN7cutlass13device_kernelIN5flash11enable_sm90INS1_16FlashAttnFwdSm90INS1_25CollectiveMainloopFwdSm90ILi2EN4cute5tupleIJNS5_1CILi1EEES8_S8_EEENS6_IJNS7_ILi128EEENS7_ILi96EEENS7_ILi64EEEEEELi256ENS_10bfloat16_tEfNS_4arch4Sm90ELb0ELb1ELb0ELb0ELb0ELb0ELb1ELb1ELb0ELb0ELb0ELb0EEENS1_21CollectiveEpilogueFwdINS6_IJSA_NS7_ILi256EEESB_EEES9_SE_SG_Li256ELb0ELb0ELb0ELb0EEENS1_30DynamicPersistentTileSchedulerILi256ELi32ELb0ELb0ELb1EEEEEEEEEvNT_6ParamsE:
[----:B------:R-:W1:Y:S02]  /*0000*/  LDC R1, c[0x0][0x28] ;  /* 0x00000a00ff017b82 */ /* 0x000e640000000800 */
[----:B-1----:R-:W-:Y:S01]  /*0010*/  VIADD R1, R1, 0xfffffb90 ;  /* 0xfffffb9001017836 */ /* 0x002fe20000000000 */
[----:B------:R-:W1:Y:S01]  /*0020*/  S2R R3, SR_TID.X ;  /* 0x0000000000037919 */ /* 0x000e620000002100 */
[----:B------:R-:W-:Y:S01]  /*0030*/  ELECT P0, URZ, PT ;  /* 0x00000000003f782f */ /* 0x000fe20003800000 */
[----:B------:R-:W-:Y:S01]  /*0040*/  BSSY B0, `(.L_x_8695) ;  /* 0x000001b000007945 */ /* 0x000fe20003800000 */
[----:B------:R-:W-:Y:S02]  /*0050*/  ULDC UR4, c[0x0][0x20] ;  /* 0x0000080000047ab9 */ /* 0x000fe40000000800 */
[----:B------:R-:W-:Y:S01]  /*0060*/  IADD3 R16, P1, R1, UR4, RZ ;  /* 0x0000000401107c10 */ /* 0x000fe2000ff3e0ff */
[----:B------:R-:W-:-:S04]  /*0070*/  ULDC UR4, c[0x0][0x24] ;  /* 0x0000090000047ab9 */ /* 0x000fc80000000800 */
[----:B------:R-:W-:Y:S01]  /*0080*/  IMAD.X R17, RZ, RZ, UR4, P1 ;  /* 0x00000004ff117e24 */ /* 0x000fe200088e06ff */
        /* <DEDUP_REMOVED lines=22> */
.L_x_8696:
[----:B------:R-:W-:Y:S05]  /*01f0*/  BSYNC B0 ;  /* 0x0000000000007941 */ /* 0x000fea0003800000 */
.L_x_8695:
        /* <DEDUP_REMOVED lines=39> */
.L_x_8697:
        /* <DEDUP_REMOVED lines=22> */
.L_x_8698:
        /* <DEDUP_REMOVED lines=18> */
.L_x_8699:
        /* <DEDUP_REMOVED lines=22> */
.L_x_8700:
        /* <DEDUP_REMOVED lines=22> */
.L_x_8701:
[----:B------:R-:W-:Y:S01]  /*09b0*/  IADD3 R2, P0, R16, 0x70, RZ ;  /* 0x0000007010027810 */ /* 0x000fe20007f1e0ff */
[----:B------:R-:W-:Y:S01]  /*09c0*/  UMOV UR38, 0x1 ;  /* 0x0000000100267882 */ /* 0x000fe20000000000 */
[----:B------:R-:W-:Y:S01]  /*09d0*/  PLOP3.LUT P1, PT, PT, PT, UP0, 0x80, 0x0 ;  /* 0x000000000000781c */ /* 0x000fe20003f2f008 */
[----:B------:R-:W-:Y:S01]  /*09e0*/  NOP ;  /* 0x0000000000007918 */ /* 0x000fe20000000000 */
[----:B------:R-:W-:Y:S01]  /*09f0*/  USEL UR38, UR38, 0x2, !UP0 ;  /* 0x0000000226267887 */ /* 0x000fe2000c000000 */
[----:B------:R5:W-:Y:S01]  /*0a00*/  STL [R1+0x464], R2 ;  /* 0x0004640201007387 */ /* 0x000be20000100800 */
[----:B------:R-:W-:Y:S01]  /*0a10*/  ULDC.64 UR46, c[0x0][0x208] ;  /* 0x00008200002e7ab9 */ /* 0x000fe20000000a00 */
[----:B------:R-:W-:Y:S02]  /*0a20*/  IMAD.MOV.U32 R22, RZ, RZ, R16 ;  /* 0x000000ffff167224 */ /* 0x000fe400078e0010 */
[--C-:B------:R-:W-:Y:S02]  /*0a30*/  IMAD.MOV.U32 R23, RZ, RZ, R17.reuse ;  /* 0x000000ffff177224 */ /* 0x100fe400078e0011 */
[----:B-----5:R-:W-:-:S05]  /*0a40*/  IMAD.X R2, RZ, RZ, R17, P0 ;  /* 0x000000ffff027224 */ /* 0x020fca00000e0611 */
[----:B------:R1:W-:Y:S02]  /*0a50*/  STL [R1+0x460], R2 ;  /* 0x0004600201007387 */ /* 0x0003e40000100800 */
[----:B-1234-:R-:W-:Y:S06]  /*0a60*/  BAR.SYNC.DEFER_BLOCKING 0x0 ;  /* 0x0000000000007b1d */ /* 0x01efec0000010000 */
[----:B------:R-:W-:Y:S05]  /*0a70*/  @!P1 BRA `(.L_x_8702) ;  /* 0x000001f800409947 */ /* 0x000fea0003800000 */
.L_x_8703:
        /* <DEDUP_REMOVED lines=8> */
[----:B------:R-:W-:Y:S01]  /*0b00*/  ISETP.NE.AND P0, PT, R26, 0x1, PT ;  /* 0x000000011a00780c */ /* 0x000fe20003f05270 */
[----:B------:R2:W-:-:S12]  /*0b10*/  STL.64 [R1+0x210], RZ ;  /* 0x000210ff01007387 */ /* 0x0005d80000100a00 */
[----:B------:R-:W-:Y:S06]  /*0b20*/  @!P0 BAR.ARV 0x9, 0x100 ;  /* 0x0244000000008b1d */ /* 0x000fec0000002000 */
[C---:B------:R-:W-:Y:S02]  /*0b30*/  IADD3 R217, P1, R16.reuse, 0x210, RZ ;  /* 0x0000021010d97810 */ /* 0x040fe40007f3e0ff */
[----:B------:R-:W-:Y:S01]  /*0b40*/  IADD3 R219, P2, R16, 0x21c, RZ ;  /* 0x0000021c10db7810 */ /* 0x000fe20007f5e0ff */
[----:B------:R2:W-:Y:S01]  /*0b50*/  STL [R1+0x218], RZ ;  /* 0x000218ff01007387 */ /* 0x0005e20000100800 */
[----:B-1----:R-:W-:Y:S01]  /*0b60*/  ISETP.LE.AND P0, PT, R0, UR5, PT ;  /* 0x0000000500007c0c */ /* 0x002fe2000bf03270 */
[----:B------:R-:W-:-:S02]  /*0b70*/  IMAD.X R216, RZ, RZ, R17, P1 ;  /* 0x000000ffffd87224 */ /* 0x000fc400008e0611 */
[----:B------:R2:W-:Y:S01]  /*0b80*/  STL [R1+0x21c], RZ ;  /* 0x00021cff01007387 */ /* 0x0005e20000100800 */
[----:B------:R-:W-:-:S09]  /*0b90*/  IMAD.X R218, RZ, RZ, R17, P2 ;  /* 0x000000ffffda7224 */ /* 0x000fd200010e0611 */
[----:B--2---:R-:W-:Y:S05]  /*0ba0*/  @P0 EXIT ;  /* 0x000000000000094d */ /* 0x004fea0003800000 */
[----:B------:R-:W1:Y:S01]  /*0bb0*/  S2R R8, SR_TID.X ;  /* 0x0000000000087919 */ /* 0x000e620000002100 */
[----:B------:R-:W2:Y:S01]  /*0bc0*/  S2UR UR6, SR_CgaCtaId ;  /* 0x00000000000679c3 */ /* 0x000ea20000008800 */
[----:B------:R-:W-:Y:S01]  /*0bd0*/  UMOV UR50, 0x400 ;  /* 0x0000040000327882 */ /* 0x000fe20000000000 */
[----:B------:R-:W-:Y:S01]  /*0be0*/  IMAD.MOV.U32 R195, RZ, RZ, 0x2 ;  /* 0x00000002ffc37424 */ /* 0x000fe200078e00ff */
[C---:B------:R-:W-:Y:S01]  /*0bf0*/  IADD3 R203, -R26.reuse, 0xb, RZ ;  /* 0x0000000b1acb7810 */ /* 0x040fe20007ffe1ff */
[----:B------:R-:W-:Y:S01]  /*0c00*/  VIADD R208, R26, 0x8 ;  /* 0x000000081ad07836 */ /* 0x000fe20000000000 */
[----:B------:R-:W-:-:S03]  /*0c10*/  ULDC.64 UR36, c[0x0][0x198] ;  /* 0x0000660000247ab9 */ /* 0x000fc60000000a00 */
[----:B------:R-:W3:Y:S01]  /*0c20*/  S2UR UR4, SR_SWINHI ;  /* 0x00000000000479c3 */ /* 0x000ee20000002f00 */
[----:B--2---:R-:W-:Y:S01]  /*0c30*/  ULEA UR50, UR6, UR50, 0x18 ;  /* 0x0000003206327291 */ /* 0x004fe2000f8ec03f */
[----:B-1----:R-:W-:-:S06]  /*0c40*/  VIADD R197, R8, 0xffffff80 ;  /* 0xffffff8008c57836 */ /* 0x002fcc0000000000 */
[----:B------:R-:W-:Y:S01]  /*0c50*/  UMOV UR48, UR50 ;  /* 0x0000003200307c82 */ /* 0x000fe20008000000 */
[----:B---3--:R-:W-:Y:S01]  /*0c60*/  UMOV UR49, UR4 ;  /* 0x0000000400317c82 */ /* 0x008fe20008000000 */
[----:B------:R-:W-:Y:S01]  /*0c70*/  LOP3.LUT R8, R8, 0x7f, RZ, 0xc0, !PT ;  /* 0x0000007f08087812 */ /* 0x000fe200078ec0ff */
[----:B------:R-:W-:Y:S01]  /*0c80*/  UMOV UR4, UR5 ;  /* 0x0000000500047c82 */ /* 0x000fe20008000000 */
[----:B------:R-:W-:Y:S02]  /*0c90*/  SHF.R.S32.HI R0, RZ, 0x1f, R197 ;  /* 0x0000001fff007819 */ /* 0x000fe400000114c5 */
[----:B------:R-:W-:Y:S02]  /*0ca0*/  ISETP.NE.AND P0, PT, R8, RZ, PT ;  /* 0x000000ff0800720c */ /* 0x000fe40003f05270 */
[CC--:B------:R-:W-:Y:S02]  /*0cb0*/  LEA.HI R2, R0.reuse, R197.reuse, RZ, 0x4 ;  /* 0x000000c500027211 */ /* 0x0c0fe400078f20ff */
[----:B------:R-:W-:-:S02]  /*0cc0*/  LEA.HI R19, R0, R197, RZ, 0x7 ;  /* 0x000000c500137211 */ /* 0x000fc400078f38ff */
[----:B------:R-:W-:Y:S02]  /*0cd0*/  SHF.R.S32.HI R3, RZ, 0x4, R2 ;  /* 0x00000004ff037819 */ /* 0x000fe40000011402 */
[----:B------:R-:W-:Y:S02]  /*0ce0*/  LEA.HI R221, R0, R197, RZ, 0x5 ;  /* 0x000000c500dd7211 */ /* 0x000fe400078f28ff */
[C---:B------:R-:W-:Y:S02]  /*0cf0*/  LEA.HI R5, R2.reuse, R3, RZ, 0x1 ;  /* 0x0000000302057211 */ /* 0x040fe400078f08ff */
[----:B------:R-:W-:Y:S02]  /*0d00*/  LOP3.LUT R4, R2, 0x3fffff0, RZ, 0xc0, !PT ;  /* 0x03fffff002047812 */ /* 0x000fe400078ec0ff */
[----:B------:R-:W-:Y:S02]  /*0d10*/  LOP3.LUT R2, R19, 0xffffff80, RZ, 0xc0, !PT ;  /* 0xffffff8013027812 */ /* 0x000fe400078ec0ff */
[----:B------:R-:W-:Y:S01]  /*0d20*/  LOP3.LUT R6, R5, 0x1ffffffe, RZ, 0xc0, !PT ;  /* 0x1ffffffe05067812 */ /* 0x000fe200078ec0ff */
[C---:B------:R-:W-:Y:S01]  /*0d30*/  IMAD.IADD R4, R197.reuse, 0x1, -R4 ;  /* 0x00000001c5047824 */ /* 0x040fe200078e0a04 */
[----:B------:R-:W-:Y:S01]  /*0d40*/  SHF.R.S32.HI R221, RZ, 0x5, R221 ;  /* 0x00000005ffdd7819 */ /* 0x000fe200000114dd */
[----:B------:R-:W-:Y:S01]  /*0d50*/  IMAD.IADD R209, R197, 0x1, -R2 ;  /* 0x00000001c5d17824 */ /* 0x000fe200078e0a02 */
[----:B------:R-:W-:Y:S01]  /*0d60*/  SHF.R.S32.HI R220, RZ, 0x7, R19 ;  /* 0x00000007ffdc7819 */ /* 0x000fe20000011413 */
[----:B------:R-:W-:Y:S01]  /*0d70*/  IMAD.IADD R6, R3, 0x1, -R6 ;  /* 0x0000000103067824 */ /* 0x000fe200078e0a06 */
[----:B------:R-:W-:Y:S01]  /*0d80*/  LEA.HI R198, R0, R197, RZ, 0x3 ;  /* 0x000000c500c67211 */ /* 0x000fe200078f18ff */
[----:B------:R-:W-:Y:S01]  /*0d90*/  IMAD R3, R221, 0x10, R4 ;  /* 0x00000010dd037824 */ /* 0x000fe200078e0204 */
[----:B------:R-:W-:-:S02]  /*0da0*/  SHF.R.S32.HI R2, RZ, 0x1f, R209 ;  /* 0x0000001fff027819 */ /* 0x000fc400000114d1 */
[----:B------:R-:W-:Y:S01]  /*0db0*/  SEL R204, RZ, 0x1, P0 ;  /* 0x00000001ffcc7807 */ /* 0x000fe20000000000 */
[----:B------:R-:W-:Y:S01]  /*0dc0*/  IMAD R3, R3, 0x8, R6 ;  /* 0x0000000803037824 */ /* 0x000fe200078e0206 */
[CC--:B------:R-:W-:Y:S02]  /*0dd0*/  LEA.HI R27, R2.reuse, R209.reuse, RZ, 0x2 ;  /* 0x000000d1021b7211 */ /* 0x0c0fe400078f10ff */
[----:B------:R-:W-:Y:S01]  /*0de0*/  LEA.HI R2, R2, R209, RZ, 0x5 ;  /* 0x000000d102027211 */ /* 0x000fe200078f28ff */
[----:B------:R-:W-:Y:S01]  /*0df0*/  IMAD.SHL.U32 R194, R3, 0x8, RZ ;  /* 0x0000000803c27824 */ /* 0x000fe200078e00ff */
[--C-:B------:R-:W-:Y:S02]  /*0e00*/  SHF.R.S32.HI R3, RZ, 0x2, R27.reuse ;  /* 0x00000002ff037819 */ /* 0x100fe4000001141b */
[----:B------:R-:W-:Y:S01]  /*0e10*/  SHF.R.S32.HI R4, RZ, 0x1f, R27 ;  /* 0x0000001fff047819 */ /* 0x000fe2000001141b */
[----:B------:R-:W-:Y:S01]  /*0e20*/  IMAD.WIDE R194, R194, R195, UR48 ;  /* 0x00000030c2c27e25 */ /* 0x000fe2000f8e02c3 */
[----:B------:R-:W-:-:S02]  /*0e30*/  SHF.R.S32.HI R2, RZ, 0x5, R2 ;  /* 0x00000005ff027819 */ /* 0x000fc40000011402 */
[----:B------:R-:W-:Y:S02]  /*0e40*/  LEA.HI R4, R4, R3, RZ, 0x3 ;  /* 0x0000000304047211 */ /* 0x000fe400078f18ff */
[C---:B------:R-:W-:Y:S02]  /*0e50*/  IADD3 R9, P5, R194.reuse, 0x20, RZ ;  /* 0x00000020c2097810 */ /* 0x040fe40007fbe0ff */
[----:B------:R-:W-:Y:S02]  /*0e60*/  IADD3 R7, P6, R194, 0x40, RZ ;  /* 0x00000040c2077810 */ /* 0x000fe40007fde0ff */
[----:B------:R-:W-:Y:S02]  /*0e70*/  LOP3.LUT R4, R4, 0xfffffff8, RZ, 0xc0, !PT ;  /* 0xfffffff804047812 */ /* 0x000fe400078ec0ff */
[----:B------:R-:W-:Y:S02]  /*0e80*/  LOP3.LUT R6, R9, 0x380, RZ, 0xc0, !PT ;  /* 0x0000038009067812 */ /* 0x000fe400078ec0ff */
[----:B------:R-:W-:Y:S01]  /*0e90*/  LOP3.LUT R5, R7, 0x380, RZ, 0xc0, !PT ;  /* 0x0000038007057812 */ /* 0x000fe200078ec0ff */
[----:B------:R-:W-:Y:S01]  /*0ea0*/  IMAD.IADD R3, R3, 0x1, -R4 ;  /* 0x0000000103037824 */ /* 0x000fe200078e0a04 */
[----:B------:R-:W-:-:S02]  /*0eb0*/  SHF.R.U64 R6, R6, 0x3, RZ ;  /* 0x0000000306067819 */ /* 0x000fc400000012ff */
[----:B------:R-:W-:Y:S01]  /*0ec0*/  SHF.R.U64 R4, R5, 0x3, RZ ;  /* 0x0000000305047819 */ /* 0x000fe200000012ff */
[----:B------:R-:W-:Y:S01]  /*0ed0*/  IMAD R200, R2, 0x10, R3 ;  /* 0x0000001002c87824 */ /* 0x000fe200078e0203 */
[----:B------:R-:W-:Y:S01]  /*0ee0*/  IADD3 R11, P3, R194, 0x4020, RZ ;  /* 0x00004020c20b7810 */ /* 0x000fe20007f7e0ff */
[--C-:B------:R-:W-:Y:S01]  /*0ef0*/  IMAD.X R3, RZ, RZ, R195.reuse, P5 ;  /* 0x000000ffff037224 */ /* 0x100fe200028e06c3 */
[----:B------:R-:W-:Y:S01]  /*0f00*/  LOP3.LUT R2, R6, R9, RZ, 0x3c, !PT ;  /* 0x0000000906027212 */ /* 0x000fe200078e3cff */
[----:B------:R-:W-:Y:S01]  /*0f10*/  IMAD.X R5, RZ, RZ, R195, P6 ;  /* 0x000000ffff057224 */ /* 0x000fe200030e06c3 */
[----:B------:R-:W-:Y:S02]  /*0f20*/  LOP3.LUT R4, R4, R7, RZ, 0x3c, !PT ;  /* 0x0000000704047212 */ /* 0x000fe400078e3cff */
[C---:B------:R-:W-:Y:S02]  /*0f30*/  IADD3 R7, P1, R194.reuse, 0x60, RZ ;  /* 0x00000060c2077810 */ /* 0x040fe40007f3e0ff */
[----:B------:R-:W-:-:S02]  /*0f40*/  IADD3 R9, P2, R194, 0x4000, RZ ;  /* 0x00004000c2097810 */ /* 0x000fc40007f5e0ff */
[----:B------:R-:W-:Y:S02]  /*0f50*/  LOP3.LUT R10, R11, 0x380, RZ, 0xc0, !PT ;  /* 0x000003800b0a7812 */ /* 0x000fe400078ec0ff */
[----:B------:R-:W-:Y:S02]  /*0f60*/  LOP3.LUT R6, R7, 0x380, RZ, 0xc0, !PT ;  /* 0x0000038007067812 */ /* 0x000fe400078ec0ff */
[----:B------:R-:W-:Y:S02]  /*0f70*/  LOP3.LUT R8, R9, 0x380, RZ, 0xc0, !PT ;  /* 0x0000038009087812 */ /* 0x000fe400078ec0ff */
[----:B------:R-:W-:Y:S02]  /*0f80*/  SHF.R.U64 R10, R10, 0x3, RZ ;  /* 0x000000030a0a7819 */ /* 0x000fe400000012ff */
[----:B------:R-:W-:Y:S02]  /*0f90*/  SHF.R.U64 R6, R6, 0x3, RZ ;  /* 0x0000000306067819 */ /* 0x000fe400000012ff */
[----:B------:R-:W-:-:S02]  /*0fa0*/  SHF.R.U64 R8, R8, 0x3, RZ ;  /* 0x0000000308087819 */ /* 0x000fc400000012ff */
[----:B------:R-:W-:Y:S02]  /*0fb0*/  LOP3.LUT R10, R10, R11, RZ, 0x3c, !PT ;  /* 0x0000000b0a0a7212 */ /* 0x000fe400078e3cff */
[----:B------:R-:W-:Y:S02]  /*0fc0*/  IADD3 R11, P6, R194, 0x8000, RZ ;  /* 0x00008000c20b7810 */ /* 0x000fe40007fde0ff */
[----:B------:R-:W-:Y:S01]  /*0fd0*/  LOP3.LUT R6, R6, R7, RZ, 0x3c, !PT ;  /* 0x0000000706067212 */ /* 0x000fe200078e3cff */
[--C-:B------:R-:W-:Y:S01]  /*0fe0*/  IMAD.X R7, RZ, RZ, R195.reuse, P1 ;  /* 0x000000ffff077224 */ /* 0x100fe200008e06c3 */
[----:B------:R-:W-:Y:S01]  /*0ff0*/  LOP3.LUT R8, R8, R9, RZ, 0x3c, !PT ;  /* 0x0000000908087212 */ /* 0x000fe200078e3cff */
[----:B------:R-:W-:Y:S01]  /*1000*/  IMAD.X R9, RZ, RZ, R195, P2 ;  /* 0x000000ffff097224 */ /* 0x000fe200010e06c3 */
[----:B------:R-:W-:Y:S02]  /*1010*/  MOV R3, R2 ;  /* 0x0000000200037202 */ /* 0x000fe40000000f00 */
[----:B------:R-:W-:-:S02]  /*1020*/  MOV R2, R4 ;  /* 0x0000000400027202 */ /* 0x000fc40000000f00 */
[C---:B------:R-:W-:Y:S01]  /*1030*/  IADD3 R21, P1, R194.reuse, 0x8020, RZ ;  /* 0x00008020c2157810 */ /* 0x040fe20007f3e0ff */
[----:B------:R-:W-:Y:S01]  /*1040*/  STL [R1+0x46c], R3 ;  /* 0x00046c0301007387 */ /* 0x000fe20000100800 */
[C---:B------:R-:W-:Y:S02]  /*1050*/  IADD3 R25, P2, R194.reuse, 0x8040, RZ ;  /* 0x00008040c2197810 */ /* 0x040fe40007f5e0ff */
[C---:B------:R-:W-:Y:S01]  /*1060*/  IADD3 R13, P4, R194.reuse, 0x4040, RZ ;  /* 0x00004040c20d7810 */ /* 0x040fe20007f9e0ff */
[----:B------:R1:W-:Y:S01]  /*1070*/  STL [R1+0x468], R2 ;  /* 0x0004680201007387 */ /* 0x0003e20000100800 */
[----:B------:R-:W-:Y:S02]  /*1080*/  IADD3 R15, P5, R194, 0x4060, RZ ;  /* 0x00004060c20f7810 */ /* 0x000fe40007fbe0ff */
[----:B------:R-:W-:Y:S02]  /*1090*/  LOP3.LUT R18, R11, 0x380, RZ, 0xc0, !PT ;  /* 0x000003800b127812 */ /* 0x000fe400078ec0ff */
[----:B------:R-:W-:-:S02]  /*10a0*/  LOP3.LUT R20, R21, 0x380, RZ, 0xc0, !PT ;  /* 0x0000038015147812 */ /* 0x000fc400078ec0ff */
[----:B------:R-:W-:Y:S02]  /*10b0*/  LOP3.LUT R24, R25, 0x380, RZ, 0xc0, !PT ;  /* 0x0000038019187812 */ /* 0x000fe400078ec0ff */
[----:B------:R-:W-:Y:S02]  /*10c0*/  LOP3.LUT R12, R13, 0x380, RZ, 0xc0, !PT ;  /* 0x000003800d0c7812 */ /* 0x000fe400078ec0ff */
[----:B------:R-:W-:Y:S02]  /*10d0*/  LOP3.LUT R14, R15, 0x380, RZ, 0xc0, !PT ;  /* 0x000003800f0e7812 */ /* 0x000fe400078ec0ff */
[----:B------:R-:W-:Y:S02]  /*10e0*/  SHF.R.U64 R18, R18, 0x3, RZ ;  /* 0x0000000312127819 */ /* 0x000fe400000012ff */
[----:B-1----:R-:W-:Y:S01]  /*10f0*/  LEA.HI R2, R19, R220, RZ, 0x1 ;  /* 0x000000dc13027211 */ /* 0x002fe200078f08ff */
[----:B------:R-:W-:Y:S01]  /*1100*/  IMAD.X R19, RZ, RZ, R195, P6 ;  /* 0x000000ffff137224 */ /* 0x000fe200030e06c3 */
[----:B------:R-:W-:-:S02]  /*1110*/  SHF.R.U64 R20, R20, 0x3, RZ ;  /* 0x0000000314147819 */ /* 0x000fc400000012ff */
[----:B------:R-:W-:Y:S02]  /*1120*/  SHF.R.U64 R24, R24, 0x3, RZ ;  /* 0x0000000318187819 */ /* 0x000fe400000012ff */
[----:B------:R-:W-:Y:S02]  /*1130*/  SHF.R.U64 R12, R12, 0x3, RZ ;  /* 0x000000030c0c7819 */ /* 0x000fe400000012ff */
[----:B------:R-:W-:Y:S02]  /*1140*/  SHF.R.U64 R14, R14, 0x3, RZ ;  /* 0x000000030e0e7819 */ /* 0x000fe400000012ff */
[----:B------:R-:W-:Y:S01]  /*1150*/  LOP3.LUT R18, R18, R11, RZ, 0x3c, !PT ;  /* 0x0000000b12127212 */ /* 0x000fe200078e3cff */
[----:B------:R-:W-:Y:S01]  /*1160*/  IMAD.X R11, RZ, RZ, R195, P3 ;  /* 0x000000ffff0b7224 */ /* 0x000fe200018e06c3 */
[----:B------:R-:W-:Y:S02]  /*1170*/  LOP3.LUT R3, R2, 0x3fffffe, RZ, 0xc0, !PT ;  /* 0x03fffffe02037812 */ /* 0x000fe400078ec0ff */
[----:B------:R-:W-:-:S02]  /*1180*/  LOP3.LUT R2, R198, 0x1ffffff8, RZ, 0xc0, !PT ;  /* 0x1ffffff8c6027812 */ /* 0x000fc400078ec0ff */
[----:B------:R-:W-:Y:S01]  /*1190*/  LOP3.LUT R0, R27, 0x7ffffffc, RZ, 0xc0, !PT ;  /* 0x7ffffffc1b007812 */ /* 0x000fe200078ec0ff */
[----:B------:R-:W-:Y:S01]  /*11a0*/  IMAD.IADD R3, R220, 0x1, -R3 ;  /* 0x00000001dc037824 */ /* 0x000fe200078e0a03 */
        /* <DEDUP_REMOVED lines=8> */
[----:B------:R-:W-:Y:S01]  /*1230*/  MOV R232, R18 ;  /* 0x0000001200e87202 */ /* 0x000fe20000000f00 */
[----:B------:R-:W-:Y:S01]  /*1240*/  IMAD.IADD R2, R197, 0x1, -R2 ;  /* 0x00000001c5027824 */ /* 0x000fe200078e0a02 */
[C---:B------:R-:W-:Y:S01]  /*1250*/  IADD3 R18, P1, R16.reuse, 0x13c, RZ ;  /* 0x0000013c10127810 */ /* 0x040fe20007f3e0ff */
[----:B------:R-:W-:Y:S01]  /*1260*/  IMAD.IADD R0, R209, 0x1, -R0 ;  /* 0x00000001d1007824 */ /* 0x000fe200078e0a00 */
[----:B------:R-:W-:Y:S01]  /*1270*/  IADD3 R211, P2, R16, 0x220, RZ ;  /* 0x0000022010d37810 */ /* 0x000fe20007f5e0ff */
[----:B------:R-:W-:Y:S01]  /*1280*/  IMAD R200, R3, 0x40, R200 ;  /* 0x0000004003c87824 */ /* 0x000fe200078e02c8 */
[----:B------:R-:W-:Y:S01]  /*1290*/  MOV R237, R6 ;  /* 0x0000000600ed7202 */ /* 0x000fe20000000f00 */
[--C-:B------:R-:W-:Y:S01]  /*12a0*/  IMAD.X R165, RZ, RZ, R17.reuse, P1 ;  /* 0x000000ffffa57224 */ /* 0x100fe200008e0611 */
[----:B------:R-:W-:Y:S01]  /*12b0*/  MOV R236, R8 ;  /* 0x0000000800ec7202 */ /* 0x000fe20000000f00 */
[----:B------:R-:W-:Y:S01]  /*12c0*/  IMAD.X R210, RZ, RZ, R17, P2 ;  /* 0x000000ffffd27224 */ /* 0x000fe200010e0611 */
[----:B------:R-:W-:Y:S01]  /*12d0*/  MOV R235, R10 ;  /* 0x0000000a00eb7202 */ /* 0x000fe20000000f00 */
[----:B------:R-:W-:Y:S01]  /*12e0*/  IMAD.SHL.U32 R188, R2, 0x8, RZ ;  /* 0x0000000802bc7824 */ /* 0x000fe200078e00ff */
[----:B------:R-:W-:Y:S01]  /*12f0*/  MOV R234, R12 ;  /* 0x0000000c00ea7202 */ /* 0x000fe20000000f00 */
[----:B------:R-:W-:Y:S01]  /*1300*/  IMAD.SHL.U32 R201, R0, 0x2, RZ ;  /* 0x0000000200c97824 */ /* 0x000fe200078e00ff */
[----:B------:R-:W-:-:S02]  /*1310*/  MOV R233, R14 ;  /* 0x0000000e00e97202 */ /* 0x000fc40000000f00 */
[----:B------:R-:W-:Y:S02]  /*1320*/  MOV R231, R20 ;  /* 0x0000001400e77202 */ /* 0x000fe40000000f00 */
[----:B------:R-:W-:Y:S02]  /*1330*/  MOV R230, R24 ;  /* 0x0000001800e67202 */ /* 0x000fe40000000f00 */
[----:B------:R-:W-:-:S07]  /*1340*/  SHF.R.S32.HI R198, RZ, 0x3, R198 ;  /* 0x00000003ffc67819 */ /* 0x000fce00000114c6 */
.L_x_8822:
        /* <DEDUP_REMOVED lines=20> */
.L_x_8704:
[----:B------:R-:W-:Y:S01]  /*1490*/  ULDC UR6, c[0x0][0xec4] ;  /* 0x0003b10000067ab9 */ /* 0x000fe20000000800 */
[----:B------:R-:W-:Y:S01]  /*14a0*/  UMOV UR39, UR7 ;  /* 0x0000000700277c82 */ /* 0x000fe20008000000 */
[----:B------:R-:W-:-:S11]  /*14b0*/  UISETP.NE.AND UP0, UPT, UR6, 0x1, UPT ;  /* 0x000000010600788c */ /* 0x000fd6000bf05270 */
[----:B------:R-:W-:Y:S02]  /*14c0*/  @UP0 ULDC.64 UR10, c[0x0][0xec8] ;  /* 0x0003b200000a0ab9 */ /* 0x000fe40000000a00 */
[----:B------:R-:W-:-:S04]  /*14d0*/  UIMAD.WIDE.U32 UR4, UR7, UR10, URZ ;  /* 0x0000000a070472a5 */ /* 0x000fc8000f8e003f */
[----:B------:R-:W-:-:S04]  /*14e0*/  @UP0 USHF.R.U32.HI UR39, URZ, UR11, UR5 ;  /* 0x0000000b3f270299 */ /* 0x000fc80008011605 */
[----:B------:R-:W-:-:S12]  /*14f0*/  UIMAD UR4, UR39, UR6, URZ ;  /* 0x00000006270472a4 */ /* 0x000fd8000f8e023f */
.L_x_8705:
[----:B------:R-:W1:Y:S01]  /*1500*/  LDC R0, c[0x0][0xa80] ;  /* 0x0002a000ff007b82 */ /* 0x000e620000000800 */
[----:B------:R-:W-:Y:S01]  /*1510*/  ULOP3.LUT UR5, URZ, UR39, URZ, 0x33, !UPT ;  /* 0x000000273f057292 */ /* 0x000fe2000f8e333f */
[----:B------:R-:W-:Y:S01]  /*1520*/  IMAD.MOV.U32 R2, RZ, RZ, 0x3000 ;  /* 0x00003000ff027424 */ /* 0x000fe200078e00ff */
[----:B------:R-:W-:Y:S01]  /*1530*/  UIADD3 UR6, UP2, UR48, 0x32450, URZ ;  /* 0x0003245030067890 */ /* 0x000fe2000ff5e03f */
[----:B------:R-:W-:Y:S01]  /*1540*/  IMAD.U32 R3, RZ, RZ, UR38 ;  /* 0x00000026ff037e24 */ /* 0x000fe2000f8e00ff */
[----:B------:R-:W-:Y:S01]  /*1550*/  ULDC UR42, c[0x0][0xeac] ;  /* 0x0003ab00002a7ab9 */ /* 0x000fe20000000800 */
[----:B------:R-:W-:Y:S01]  /*1560*/  UIADD3 UR11, UP3, UR48, 0x32460, URZ ;  /* 0x00032460300b7890 */ /* 0x000fe2000ff7e03f */
[----:B------:R-:W-:Y:S01]  /*1570*/  IMAD.MOV.U32 R4, RZ, RZ, 0xc000 ;  /* 0x0000c000ff047424 */ /* 0x000fe200078e00ff */
[----:B------:R-:W-:Y:S01]  /*1580*/  UIADD3 UR42, UR5, UR42, URZ ;  /* 0x0000002a052a7290 */ /* 0x000fe2000fffe03f */
[----:B------:R-:W-:Y:S01]  /*1590*/  IMAD.U32 R8, RZ, RZ, UR6 ;  /* 0x00000006ff087e24 */ /* 0x000fe2000f8e00ff */
[----:B------:R-:W-:Y:S01]  /*15a0*/  UIADD3.X UR5, URZ, UR49, URZ, UP2, !UPT ;  /* 0x000000313f057290 */ /* 0x000fe200097fe43f */
[----:B------:R-:W-:Y:S01]  /*15b0*/  IMAD.U32 R5, RZ, RZ, UR38 ;  /* 0x00000026ff057e24 */ /* 0x000fe2000f8e00ff */
[----:B------:R-:W-:Y:S01]  /*15c0*/  UIADD3 UR9, UP0, UR48, 0x32430, URZ ;  /* 0x0003243030097890 */ /* 0x000fe2000ff1e03f */
[----:B------:R-:W-:Y:S01]  /*15d0*/  IMAD.MOV.U32 R6, RZ, RZ, R204 ;  /* 0x000000ffff067224 */ /* 0x000fe200078e00cc */
[----:B------:R-:W-:Y:S01]  /*15e0*/  UIADD3 UR10, UP1, UR48, 0x32440, URZ ;  /* 0x00032440300a7890 */ /* 0x000fe2000ff3e03f */
[----:B------:R-:W-:Y:S01]  /*15f0*/  IMAD.MOV.U32 R7, RZ, RZ, 0x100 ;  /* 0x00000100ff077424 */ /* 0x000fe200078e00ff */
[----:B------:R-:W-:Y:S01]  /*1600*/  UIADD3.X UR12, URZ, UR49, URZ, UP3, !UPT ;  /* 0x000000313f0c7290 */ /* 0x000fe20009ffe43f */
[----:B------:R-:W-:Y:S01]  /*1610*/  IMAD.U32 R9, RZ, RZ, UR5 ;  /* 0x00000005ff097e24 */ /* 0x000fe2000f8e00ff */
[----:B------:R-:W-:Y:S01]  /*1620*/  UIADD3.X UR5, URZ, UR49, URZ, UP0, !UPT ;  /* 0x000000313f057290 */ /* 0x000fe200087fe43f */
[----:B------:R2:W-:Y:S01]  /*1630*/  STL.64 [R1+0x18], R2 ;  /* 0x0000180201007387 */ /* 0x0005e20000100a00 */
[----:B------:R-:W-:Y:S01]  /*1640*/  UIADD3.X UR6, URZ, UR49, URZ, UP1, !UPT ;  /* 0x000000313f067290 */ /* 0x000fe20008ffe43f */
[----:B------:R-:W-:Y:S01]  /*1650*/  IMAD.U32 R10, RZ, RZ, UR11 ;  /* 0x0000000bff0a7e24 */ /* 0x000fe2000f8e00ff */
[----:B------:R-:W-:Y:S01]  /*1660*/  ULDC UR43, c[0x0][0xeb8] ;  /* 0x0003ae00002b7ab9 */ /* 0x000fe20000000800 */
[----:B------:R3:W-:Y:S01]  /*1670*/  STL.128 [R1+0x50], R4 ;  /* 0x0000500401007387 */ /* 0x0007e20000100c00 */
[----:B------:R-:W-:Y:S01]  /*1680*/  UISETP.NE.AND UP1, UPT, UR43, 0x1, UPT ;  /* 0x000000012b00788c */ /* 0x000fe2000bf25270 */
[----:B------:R-:W-:Y:S01]  /*1690*/  IMAD.MOV.U32 R205, RZ, RZ, 0x100 ;  /* 0x00000100ffcd7424 */ /* 0x000fe200078e00ff */
[----:B------:R-:W-:Y:S01]  /*16a0*/  UIADD3 UR7, UR7, -UR4, URZ ;  /* 0x8000000407077290 */ /* 0x000fe2000fffe03f */
[----:B------:R-:W-:Y:S01]  /*16b0*/  IMAD.MOV.U32 R206, RZ, RZ, 0x1 ;  /* 0x00000001ffce7424 */ /* 0x000fe200078e00ff */
[----:B-1----:R1:W-:Y:S01]  /*16c0*/  STL [R1+0x450], R0 ;  /* 0x0004500001007387 */ /* 0x0023e20000100800 */
[----:B------:R-:W-:Y:S01]  /*16d0*/  IMAD.MOV.U32 R207, RZ, RZ, RZ ;  /* 0x000000ffffcf7224 */ /* 0x000fe200078e00ff */
[----:B------:R-:W-:Y:S01]  /*16e0*/  ULDC UR40, c[0x0][0x404] ;  /* 0x0001010000287ab9 */ /* 0x000fe20000000800 */
[----:B--2---:R-:W-:Y:S01]  /*16f0*/  IMAD.U32 R2, RZ, RZ, UR10 ;  /* 0x0000000aff027e24 */ /* 0x004fe2000f8e00ff */
[----:B------:R-:W-:Y:S01]  /*1700*/  ULDC.64 UR10, c[0x0][0x3f8] ;  /* 0x0000fe00000a7ab9 */ /* 0x000fe20000000a00 */
[----:B------:R-:W-:Y:S01]  /*1710*/  IMAD.MOV.U32 R12, RZ, RZ, 0x1 ;  /* 0x00000001ff0c7424 */ /* 0x000fe200078e00ff */
[----:B------:R-:W-:Y:S01]  /*1720*/  UISETP.NE.U32.AND UP0, UPT, UR10, URZ, UPT ;  /* 0x0000003f0a00728c */ /* 0x000fe2000bf05070 */
[----:B------:R-:W-:Y:S01]  /*1730*/  IMAD.MOV.U32 R13, RZ, RZ, RZ ;  /* 0x000000ffff0d7224 */ /* 0x000fe200078e00ff */
[----:B------:R1:W-:Y:S01]  /*1740*/  STL.128 [R1+0x20], R204 ;  /* 0x000020cc01007387 */ /* 0x0003e20000100c00 */
[----:B------:R-:W-:Y:S01]  /*1750*/  IMAD.U32 R11, RZ, RZ, UR12 ;  /* 0x0000000cff0b7e24 */ /* 0x000fe2000f8e00ff */
[----:B------:R-:W-:Y:S01]  /*1760*/  UISETP.NE.AND.EX UP0, UPT, UR11, URZ, UPT, UP0 ;  /* 0x0000003f0b00728c */ /* 0x000fe2000bf05300 */
[----:B---3--:R-:W-:Y:S01]  /*1770*/  IMAD.U32 R6, RZ, RZ, UR42 ;  /* 0x0000002aff067e24 */ /* 0x008fe2000f8e00ff */
[----:B------:R1:W-:Y:S01]  /*1780*/  STL.64 [R1+0x60], R12 ;  /* 0x0000600c01007387 */ /* 0x0003e20000100a00 */
[----:B------:R-:W-:Y:S01]  /*1790*/  IMAD.U32 R4, RZ, RZ, UR9 ;  /* 0x00000009ff047e24 */ /* 0x000fe2000f8e00ff */
[----:B------:R-:W-:Y:S01]  /*17a0*/  ULDC UR11, c[0x0][0xec4] ;  /* 0x0003b100000b7ab9 */ /* 0x000fe20000000800 */
[----:B------:R-:W-:Y:S01]  /*17b0*/  IMAD.U32 R5, RZ, RZ, UR5 ;  /* 0x00000005ff057e24 */ /* 0x000fe2000f8e00ff */
[----:B------:R-:W-:Y:S01]  /*17c0*/  ULDC.64 UR4, c[0x0][0xad8] ;  /* 0x0002b60000047ab9 */ /* 0x000fe20000000a00 */
[----:B------:R-:W-:Y:S01]  /*17d0*/  IMAD.U32 R3, RZ, RZ, UR6 ;  /* 0x00000006ff037e24 */ /* 0x000fe2000f8e00ff */
[----:B------:R-:W-:Y:S01]  /*17e0*/  UISETP.GE.AND UP2, UPT, UR5, 0x1, UPT ;  /* 0x000000010500788c */ /* 0x000fe2000bf46270 */
[----:B------:R1:W-:Y:S01]  /*17f0*/  STL [R1+0x70], R6 ;  /* 0x0000700601007387 */ /* 0x0003e20000100800 */
[----:B------:R-:W-:Y:S01]  /*1800*/  UIMAD UR11, UR8, UR11, UR7 ;  /* 0x0000000b080b72a4 */ /* 0x000fe2000f8e0207 */
[C---:B------:R-:W-:Y:S01]  /*1810*/  IADD3 R36, P0, R16.reuse, 0x430, RZ ;  /* 0x0000043010247810 */ /* 0x040fe20007f1e0ff */
[----:B------:R-:W-:Y:S01]  /*1820*/  USHF.L.U32 UR42, UR42, 0x7, URZ ;  /* 0x000000072a2a7899 */ /* 0x000fe2000800063f */
[----:B------:R1:W-:Y:S01]  /*1830*/  STL.128 [R1+0x40], R8 ;  /* 0x0000400801007387 */ /* 0x0003e20000100c00 */
[----:B------:R-:W-:Y:S01]  /*1840*/  @UP1 ULDC UR8, c[0x0][0xebc] ;  /* 0x0003af0000081ab9 */ /* 0x000fe20000000800 */
[----:B------:R-:W-:Y:S01]  /*1850*/  USEL UR40, UR40, 0x1, UP0 ;  /* 0x0000000128287887 */ /* 0x000fe20008000000 */
[----:B------:R-:W-:Y:S01]  /*1860*/  PLOP3.LUT P2, PT, PT, PT, UP2, 0x80, 0x0 ;  /* 0x000000000000781c */ /* 0x000fe20003f4f028 */
[----:B------:R1:W-:Y:S01]  /*1870*/  STL.64 [R1+0x68], R10 ;  /* 0x0000680a01007387 */ /* 0x0003e20000100a00 */
[----:B------:R-:W-:Y:S01]  /*1880*/  UIMAD.WIDE.U32 UR8, UR11, UR8, URZ ;  /* 0x000000080b0872a5 */ /* 0x000fe2000f8e003f */
[----:B------:R-:W-:Y:S01]  /*1890*/  IADD3 R34, P1, R16, 0x38, RZ ;  /* 0x0000003810227810 */ /* 0x000fe20007f3e0ff */
[----:B------:R-:W-:Y:S01]  /*18a0*/  ULDC UR10, c[0x0][0x2e0] ;  /* 0x0000b800000a7ab9 */ /* 0x000fe20000000800 */
[----:B------:R1:W-:Y:S01]  /*18b0*/  STL.64 [R1+0x8], R4 ;  /* 0x0000080401007387 */ /* 0x0003e20000100a00 */
[----:B------:R-:W-:Y:S01]  /*18c0*/  ULDC UR6, c[0x0][0x288] ;  /* 0x0000a20000067ab9 */ /* 0x000fe20000000800 */
[----:B------:R-:W-:Y:S01]  /*18d0*/  @UP1 ULDC UR12, c[0x0][0xec0] ;  /* 0x0003b000000c1ab9 */ /* 0x000fe20000000800 */
[----:B------:R-:W-:Y:S01]  /*18e0*/  UMOV UR44, UR11 ;  /* 0x0000000b002c7c82 */ /* 0x000fe20008000000 */
[----:B------:R1:W-:Y:S01]  /*18f0*/  STL.64 [R1+0x10], R2 ;  /* 0x0000100201007387 */ /* 0x0003e20000100a00 */
[----:B------:R-:W-:Y:S01]  /*1900*/  UIADD3 UR7, UR42, 0x80, -UR6 ;  /* 0x000000802a077890 */ /* 0x000fe2000fffe806 */
[--C-:B------:R-:W-:Y:S01]  /*1910*/  IMAD.X R45, RZ, RZ, R17.reuse, P0 ;  /* 0x000000ffff2d7224 */ /* 0x100fe200000e0611 */
[----:B------:R-:W-:Y:S01]  /*1920*/  UIMAD UR40, UR40, UR10, URZ ;  /* 0x0000000a282872a4 */ /* 0x000fe2000f8e023f */
[----:B------:R1:W-:Y:S01]  /*1930*/  STL.64 [R1+0x30], R2 ;  /* 0x0000300201007387 */ /* 0x0003e20000100a00 */
[----:B------:R-:W-:Y:S01]  /*1940*/  @UP1 USHF.R.U32.HI UR44, URZ, UR12, UR9 ;  /* 0x0000000c3f2c1299 */ /* 0x000fe20008011609 */
[----:B------:R-:W-:Y:S01]  /*1950*/  IMAD.X R43, RZ, RZ, R17, P1 ;  /* 0x000000ffff2b7224 */ /* 0x000fe200008e0611 */
[----:B------:R-:W-:Y:S01]  /*1960*/  UIADD3 UR8, UR40, UR7, URZ ;  /* 0x0000000728087290 */ /* 0x000fe2000fffe03f */
[----:B------:R1:W-:Y:S01]  /*1970*/  STL.128 [R1+0x430], RZ ;  /* 0x000430ff01007387 */ /* 0x0003e20000100c00 */
[----:B------:R-:W-:-:S02]  /*1980*/  UIADD3 UR7, -UR44, URZ, URZ ;  /* 0x0000003f2c077290 */ /* 0x000fc4000fffe13f */
[----:B------:R-:W-:Y:S01]  /*1990*/  UIADD3 UR4, UR8, UR4, URZ ;  /* 0x0000000408047290 */ /* 0x000fe2000fffe03f */
[----:B------:R1:W-:Y:S01]  /*19a0*/  STL.128 [R1+0x440], RZ ;  /* 0x000440ff01007387 */ /* 0x0003e20000100c00 */
[----:B------:R-:W-:-:S03]  /*19b0*/  UIMAD UR43, UR43, UR7, UR11 ;  /* 0x000000072b2b72a4 */ /* 0x000fc6000f8e020b */
[----:B------:R1:W-:Y:S04]  /*19c0*/  STL.128 [R1+0x220], RZ ;  /* 0x000220ff01007387 */ /* 0x0003e80000100c00 */
        /* <DEDUP_REMOVED lines=31> */
[----:B------:R1:W-:Y:S04]  /*1bc0*/  STL.64 [R1], RZ ;  /* 0x000000ff01007387 */ /* 0x0003e80000100a00 */
[----:B------:R1:W-:Y:S01]  /*1bd0*/  STL.64 [R1+0x38], RZ ;  /* 0x000038ff01007387 */ /* 0x0003e20000100a00 */
        /* <DEDUP_REMOVED lines=11> */
.L_x_8707:
[----:B------:R-:W-:-:S11]  /*1c90*/  UISETP.NE.AND UP0, UPT, UR5, 0x1, UPT ;  /* 0x000000010500788c */ /* 0x000fd6000bf05270 */
[----:B------:R-:W-:Y:S02]  /*1ca0*/  @UP0 ULDC.64 UR10, c[0x0][0xae0] ;  /* 0x0002b800000a0ab9 */ /* 0x000fe40000000a00 */
[----:B------:R-:W-:-:S04]  /*1cb0*/  UIMAD.WIDE.U32 UR8, UR7, UR10, URZ ;  /* 0x0000000a070872a5 */ /* 0x000fc8000f8e003f */
[----:B------:R-:W-:-:S12]  /*1cc0*/  @UP0 USHF.R.U32.HI UR7, URZ, UR11, UR9 ;  /* 0x0000000b3f070299 */ /* 0x000fd80008011609 */
.L_x_8708:
[----:B------:R-:W-:-:S04]  /*1cd0*/  UIMAD UR7, UR7, UR5, UR5 ;  /* 0x00000005070772a4 */ /* 0x000fc8000f8e0205 */
[----:B------:R-:W-:-:S04]  /*1ce0*/  UISETP.LT.AND UP0, UPT, UR4, UR7, UPT ;  /* 0x000000070400728c */ /* 0x000fc8000bf01270 */
[----:B------:R-:W-:-:S12]  /*1cf0*/  USEL UR4, UR4, UR7, UP0 ;  /* 0x0000000704047287 */ /* 0x000fd80008000000 */
.L_x_8706:
[----:B------:R-:W-:Y:S02]  /*1d00*/  UIADD3 UR8, UR40, 0x5f, URZ ;  /* 0x0000005f28087890 */ /* 0x000fe4000fffe03f */
[----:B------:R-:W-:Y:S02]  /*1d10*/  UIADD3 UR10, UR4, 0x5f, URZ ;  /* 0x0000005f040a7890 */ /* 0x000fe4000fffe03f */
[----:B------:R-:W-:Y:S02]  /*1d20*/  UIMAD.WIDE UR8, UR8, 0x2aaaaaab, URZ ;  /* 0x2aaaaaab080878a5 */ /* 0x000fe4000f8e023f */
[----:B------:R-:W-:Y:S02]  /*1d30*/  UIMAD.WIDE UR10, UR10, 0x2aaaaaab, URZ ;  /* 0x2aaaaaab0a0a78a5 */ /* 0x000fe4000f8e023f */
[----:B------:R-:W-:Y:S02]  /*1d40*/  USHF.R.U32.HI UR4, URZ, 0x1f, UR9 ;  /* 0x0000001f3f047899 */ /* 0x000fe40008011609 */
[----:B------:R-:W-:-:S02]  /*1d50*/  USHF.R.U32.HI UR7, URZ, 0x1f, UR11 ;  /* 0x0000001f3f077899 */ /* 0x000fc4000801160b */
[----:B------:R-:W-:Y:S02]  /*1d60*/  ULEA.HI.SX32 UR4, UR9, UR4, 0x1c ;  /* 0x0000000409047291 */ /* 0x000fe4000f8fe23f */
[----:B------:R-:W-:Y:S02]  /*1d70*/  ULEA.HI.SX32 UR7, UR11, UR7, 0x1c ;  /* 0x000000070b077291 */ /* 0x000fe4000f8fe23f */
[----:B------:R-:W-:Y:S02]  /*1d80*/  UIADD3 UR6, UR40, -UR6, UR42 ;  /* 0x8000000628067290 */ /* 0x000fe4000fffe02a */
[----:B------:R-:W-:Y:S01]  /*1d90*/  UISETP.LT.AND UP0, UPT, UR4, UR7, UPT ;  /* 0x000000070400728c */ /* 0x000fe2000bf01270 */
[----:B------:R-:W-:Y:S02]  /*1da0*/  ULDC UR8, c[0x0][0xad4] ;  /* 0x0002b50000087ab9 */ /* 0x000fe40000000800 */
[----:B------:R-:W-:Y:S02]  /*1db0*/  UIADD3 UR8, UR6, -UR8, URZ ;  /* 0x8000000806087290 */ /* 0x000fe4000fffe03f */
        /* <DEDUP_REMOVED lines=13> */
.L_x_8710:
[----:B------:R-:W-:-:S11]  /*1e90*/  UISETP.NE.AND UP0, UPT, UR5, 0x1, UPT ;  /* 0x000000010500788c */ /* 0x000fd6000bf05270 */
[----:B------:R-:W-:Y:S02]  /*1ea0*/  @UP0 ULDC.64 UR10, c[0x0][0xae0] ;  /* 0x0002b800000a0ab9 */ /* 0x000fe40000000a00 */
[----:B------:R-:W-:-:S04]  /*1eb0*/  UIMAD.WIDE.U32 UR6, UR4, UR10, URZ ;  /* 0x0000000a040672a5 */ /* 0x000fc8000f8e003f */
[----:B------:R-:W-:-:S12]  /*1ec0*/  @UP0 USHF.R.U32.HI UR4, URZ, UR11, UR7 ;  /* 0x0000000b3f040299 */ /* 0x000fd80008011607 */
.L_x_8711:
[----:B------:R-:W-:-:S04]  /*1ed0*/  UIMAD UR4, UR4, UR5, URZ ;  /* 0x00000005040472a4 */ /* 0x000fc8000f8e023f */
[----:B------:R-:W-:-:S04]  /*1ee0*/  UISETP.LT.AND UP0, UPT, UR8, UR4, UPT ;  /* 0x000000040800728c */ /* 0x000fc8000bf01270 */
[----:B------:R-:W-:-:S12]  /*1ef0*/  USEL UR8, UR8, UR4, !UP0 ;  /* 0x0000000408087287 */ /* 0x000fd8000c000000 */
.L_x_8709:
[----:B------:R-:W-:Y:S01]  /*1f00*/  UIMAD.WIDE UR4, UR8, 0x2aaaaaab, URZ ;  /* 0x2aaaaaab080478a5 */ /* 0x000fe2000f8e023f */
[----:B------:R-:W-:-:S03]  /*1f10*/  PLOP3.LUT P0, PT, PT, PT, PT, 0x80, 0x0 ;  /* 0x000000000000781c */ /* 0x000fc60003f0f070 */
[----:B------:R-:W-:-:S04]  /*1f20*/  USHF.R.U32.HI UR4, URZ, 0x1f, UR5 ;  /* 0x0000001f3f047899 */ /* 0x000fc80008011605 */
[----:B------:R-:W-:-:S04]  /*1f30*/  ULEA.HI.SX32 UR4, UR5, UR4, 0x1c ;  /* 0x0000000405047291 */ /* 0x000fc8000f8fe23f */
[----:B------:R-:W-:-:S04]  /*1f40*/  UISETP.LT.AND UP0, UPT, URZ, UR4, UPT ;  /* 0x000000043f00728c */ /* 0x000fc8000bf01270 */
[----:B------:R-:W-:-:S04]  /*1f50*/  USEL UR41, URZ, UR4, !UP0 ;  /* 0x000000043f297287 */ /* 0x000fc8000c000000 */
[----:B------:R-:W-:-:S06]  /*1f60*/  UISETP.GT.AND UP0, UPT, UR45, UR41, UPT ;  /* 0x000000292d00728c */ /* 0x000fcc000bf04270 */
[----:B------:R-:W-:-:S13]  /*1f70*/  PLOP3.LUT P1, PT, PT, PT, UP0, 0x80, 0x0 ;  /* 0x000000000000781c */ /* 0x000fda0003f2f008 */
[----:B------:R-:W-:Y:S05]  /*1f80*/  @!P1 BRA `(.L_x_8712) ;  /* 0x000001c800d89947 */ /* 0x000fea0003800000 */
[----:B-1----:R-:W1:Y:S01]  /*1f90*/  SHFL.IDX PT, R0, R220, RZ, 0x1f ;  /* 0x00001fffdc007589 */ /* 0x002e6200000e0000 */
[----:B------:R-:W-:Y:S01]  /*1fa0*/  UIADD3 UR6, UR50, 0x18400, URZ ;  /* 0x0001840032067890 */ /* 0x000fe2000fffe03f */
[----:B------:R-:W-:Y:S01]  /*1fb0*/  IMAD.MOV.U32 R12, RZ, RZ, 0x1 ;  /* 0x00000001ff0c7424 */ /* 0x000fe200078e00ff */
[----:B------:R-:W-:Y:S01]  /*1fc0*/  UIADD3 UR5, UR50, 0x400, URZ ;  /* 0x0000040032057890 */ /* 0x000fe2000fffe03f */
[----:B------:R-:W-:Y:S01]  /*1fd0*/  IMAD.MOV.U32 R4, RZ, RZ, 0x1 ;  /* 0x00000001ff047424 */ /* 0x000fe200078e00ff */
[----:B------:R-:W-:Y:S01]  /*1fe0*/  UIADD3 UR4, UR50, 0x1c400, URZ ;  /* 0x0001c40032047890 */ /* 0x000fe2000fffe03f */
[----:B------:R-:W-:Y:S01]  /*1ff0*/  IMAD.MOV.U32 R5, RZ, RZ, RZ ;  /* 0x000000ffff057224 */ /* 0x000fe200078e00ff */
[----:B------:R-:W-:Y:S01]  /*2000*/  USHF.R.U32.HI UR5, URZ, 0x4, UR5 ;  /* 0x000000043f057899 */ /* 0x000fe20008011605 */
[----:B------:R-:W-:Y:S01]  /*2010*/  IMAD.MOV.U32 R6, RZ, RZ, 0x1 ;  /* 0x00000001ff067424 */ /* 0x000fe200078e00ff */
[----:B------:R-:W-:Y:S01]  /*2020*/  USHF.R.U32.HI UR4, URZ, 0x4, UR4 ;  /* 0x000000043f047899 */ /* 0x000fe20008011604 */
[----:B------:R-:W-:Y:S01]  /*2030*/  IMAD.MOV.U32 R7, RZ, RZ, RZ ;  /* 0x000000ffff077224 */ /* 0x000fe200078e00ff */
[----:B------:R-:W-:Y:S01]  /*2040*/  ULOP3.LUT UR5, UR5, 0x3fff, URZ, 0xc0, !UPT ;  /* 0x00003fff05057892 */ /* 0x000fe2000f8ec03f */
[----:B------:R-:W-:Y:S01]  /*2050*/  IMAD.MOV.U32 R13, RZ, RZ, RZ ;  /* 0x000000ffff0d7224 */ /* 0x000fe200078e00ff */
[----:B------:R-:W-:Y:S01]  /*2060*/  ULOP3.LUT UR4, UR4, 0x3fff, URZ, 0xc0, !UPT ;  /* 0x00003fff04047892 */ /* 0x000fe2000f8ec03f */
[----:B------:R-:W-:Y:S01]  /*2070*/  IMAD.MOV.U32 R9, RZ, RZ, 0x40000040 ;  /* 0x40000040ff097424 */ /* 0x000fe200078e00ff */
[----:B------:R-:W-:Y:S01]  /*2080*/  ULOP3.LUT UR7, UR5, 0x3000000, URZ, 0xfc, !UPT ;  /* 0x0300000005077892 */ /* 0x000fe2000f8efc3f */
[----:B------:R2:W-:Y:S01]  /*2090*/  STL.128 [R1+0x80], R4 ;  /* 0x0000800401007387 */ /* 0x0005e20000100c00 */
[----:B------:R-:W-:Y:S01]  /*20a0*/  ULOP3.LUT UR4, UR4, 0x10000, URZ, 0xfc, !UPT ;  /* 0x0001000004047892 */ /* 0x000fe2000f8efc3f */
[----:B------:R-:W-:Y:S01]  /*20b0*/  IMAD.MOV.U32 R11, RZ, RZ, 0x40000040 ;  /* 0x40000040ff0b7424 */ /* 0x000fe200078e00ff */
[----:B------:R-:W-:Y:S01]  /*20c0*/  ULOP3.LUT UR5, UR5, 0x10000, URZ, 0xfc, !UPT ;  /* 0x0001000005057892 */ /* 0x000fe2000f8efc3f */
[----:B------:R3:W-:Y:S01]  /*20d0*/  STL.64 [R1+0x90], R12 ;  /* 0x0000900c01007387 */ /* 0x0007e20000100a00 */
[----:B------:R-:W-:Y:S01]  /*20e0*/  IMAD.U32 R10, RZ, RZ, UR7 ;  /* 0x00000007ff0a7e24 */ /* 0x000fe2000f8e00ff */
[----:B------:R-:W-:Y:S01]  /*20f0*/  IADD3 R29, P5, R16, 0xa0, RZ ;  /* 0x000000a0101d7810 */ /* 0x000fe20007fbe0ff */
[----:B------:R-:W-:Y:S01]  /*2100*/  IMAD.U32 R8, RZ, RZ, UR4 ;  /* 0x00000004ff087e24 */ /* 0x000fe2000f8e00ff */
[----:B-1----:R-:W-:Y:S01]  /*2110*/  LEA.HI R2, R0, R0, RZ, 0x1 ;  /* 0x0000000000027211 */ /* 0x002fe200078f08ff */
[----:B------:R-:W-:Y:S01]  /*2120*/  IMAD.U32 R14, RZ, RZ, UR5 ;  /* 0x00000005ff0e7e24 */ /* 0x000fe2000f8e00ff */
[----:B------:R-:W-:Y:S01]  /*2130*/  ULOP3.LUT UP0, URZ, UR6, 0x1bf, URZ, 0xc0, !UPT ;  /* 0x000001bf063f7892 */ /* 0x000fe2000f80c03f */
[----:B------:R-:W-:Y:S01]  /*2140*/  IMAD.MOV.U32 R15, RZ, RZ, 0x40000040 ;  /* 0x40000040ff0f7424 */ /* 0x000fe200078e00ff */
[----:B------:R-:W-:Y:S01]  /*2150*/  LOP3.LUT R3, R2, 0x7fffe, RZ, 0xc0, !PT ;  /* 0x0007fffe02037812 */ /* 0x000fe200078ec0ff */
[----:B------:R1:W-:Y:S01]  /*2160*/  STL.128 [R1+0xa0], R8 ;  /* 0x0000a00801007387 */ /* 0x0003e20000100c00 */
[----:B------:R-:W-:Y:S01]  /*2170*/  IMAD.X R44, RZ, RZ, R17, P5 ;  /* 0x000000ffff2c7224 */ /* 0x000fe200028e0611 */
[----:B------:R-:W-:Y:S01]  /*2180*/  IADD3 R32, P1, R16, 0x118, RZ ;  /* 0x0000011810207810 */ /* 0x000fe20007f3e0ff */
[----:B--2---:R-:W-:Y:S01]  /*2190*/  IMAD.MOV.U32 R5, RZ, RZ, 0x40000040 ;  /* 0x40000040ff057424 */ /* 0x004fe200078e00ff */
[----:B------:R1:W-:Y:S01]  /*21a0*/  STL.64 [R1+0x78], RZ ;  /* 0x000078ff01007387 */ /* 0x0003e20000100a00 */
[----:B------:R-:W-:Y:S01]  /*21b0*/  IMAD.IADD R3, R0, 0x1, -R3 ;  /* 0x0000000100037824 */ /* 0x000fe200078e0a03 */
[----:B------:R-:W-:Y:S01]  /*21c0*/  PLOP3.LUT P5, PT, PT, PT, UP0, 0x80, 0x0 ;  /* 0x000000000000781c */ /* 0x000fe20003faf008 */
[----:B---3--:R-:W-:Y:S01]  /*21d0*/  IMAD.MOV.U32 R13, RZ, RZ, 0x40000040 ;  /* 0x40000040ff0d7424 */ /* 0x008fe200078e00ff */
[----:B------:R1:W-:Y:S01]  /*21e0*/  STL.128 [R1+0xb0], RZ ;  /* 0x0000b0ff01007387 */ /* 0x0003e20000100c00 */
[C---:B------:R-:W-:Y:S01]  /*21f0*/  IADD3 R30, P6, R16.reuse, 0x110, RZ ;  /* 0x00000110101e7810 */ /* 0x040fe20007fde0ff */
[--C-:B------:R-:W-:Y:S01]  /*2200*/  IMAD.X R33, RZ, RZ, R17.reuse, P1 ;  /* 0x000000ffff217224 */ /* 0x100fe200008e0611 */
[----:B------:R-:W-:Y:S01]  /*2210*/  LEA R3, R3, UR6, 0xd ;  /* 0x0000000603037c11 */ /* 0x000fe2000f8e68ff */
[----:B------:R1:W-:Y:S01]  /*2220*/  STL.128 [R1+0xc0], RZ ;  /* 0x0000c0ff01007387 */ /* 0x0003e20000100c00 */
[C---:B------:R-:W-:Y:S01]  /*2230*/  IADD3 R27, P0, R16.reuse, 0x98, RZ ;  /* 0x00000098101b7810 */ /* 0x040fe20007f1e0ff */
[----:B------:R-:W-:Y:S01]  /*2240*/  IMAD.X R39, RZ, RZ, R17, P6 ;  /* 0x000000ffff277224 */ /* 0x000fe200030e0611 */
[----:B------:R-:W-:Y:S01]  /*2250*/  SHF.R.U32.HI R0, RZ, 0x4, R3 ;  /* 0x00000004ff007819 */ /* 0x000fe20000011603 */
[----:B------:R-:W-:Y:S01]  /*2260*/  VIADD R2, R3, 0xa000 ;  /* 0x0000a00003027836 */ /* 0x000fe20000000000 */
[----:B------:R1:W-:Y:S01]  /*2270*/  STL.128 [R1+0xd0], RZ ;  /* 0x0000d0ff01007387 */ /* 0x0003e20000100c00 */
[----:B------:R-:W-:Y:S01]  /*2280*/  IADD3 R26, P4, R16, 0x90, RZ ;  /* 0x00000090101a7810 */ /* 0x000fe20007f9e0ff */
[--C-:B------:R-:W-:Y:S01]  /*2290*/  IMAD.X R42, RZ, RZ, R17.reuse, P0 ;  /* 0x000000ffff2a7224 */ /* 0x100fe200000e0611 */
[----:B------:R-:W-:Y:S01]  /*22a0*/  LOP3.LUT R0, R0, 0x3fff, RZ, 0xc0, !PT ;  /* 0x00003fff00007812 */ /* 0x000fe200078ec0ff */
[----:B------:R1:W-:Y:S01]  /*22b0*/  STL.128 [R1+0xe0], RZ ;  /* 0x0000e0ff01007387 */ /* 0x0003e20000100c00 */
[----:B------:R-:W-:Y:S01]  /*22c0*/  SHF.R.U32.HI R2, RZ, 0x4, R2 ;  /* 0x00000004ff027819 */ /* 0x000fe20000011602 */
[----:B------:R-:W-:Y:S01]  /*22d0*/  IMAD.X R37, RZ, RZ, R17, P4 ;  /* 0x000000ffff257224 */ /* 0x000fe200020e0611 */
[----:B------:R-:W-:Y:S01]  /*22e0*/  LOP3.LUT R4, R0, 0x10000, RZ, 0xfc, !PT ;  /* 0x0001000000047812 */ /* 0x000fe200078efcff */
[----:B------:R1:W-:Y:S01]  /*22f0*/  STL.128 [R1+0xf0], RZ ;  /* 0x0000f0ff01007387 */ /* 0x0003e20000100c00 */
[----:B------:R-:W-:-:S02]  /*2300*/  LOP3.LUT R2, R2, 0x3fff, RZ, 0xc0, !PT ;  /* 0x00003fff02027812 */ /* 0x000fc400078ec0ff */
[----:B------:R-:W-:Y:S01]  /*2310*/  IADD3 R28, P3, R16, 0x88, RZ ;  /* 0x00000088101c7810 */ /* 0x000fe20007f7e0ff */
[----:B------:R1:W-:Y:S01]  /*2320*/  STL.64 [R1+0x98], R4 ;  /* 0x0000980401007387 */ /* 0x0003e20000100a00 */
[----:B------:R-:W-:Y:S02]  /*2330*/  LOP3.LUT R2, R2, 0x10000, RZ, 0xfc, !PT ;  /* 0x0001000002027812 */ /* 0x000fe400078efcff */
[C---:B------:R-:W-:Y:S01]  /*2340*/  IADD3 R19, P2, R16.reuse, 0x80, RZ ;  /* 0x0000008010137810 */ /* 0x040fe20007f5e0ff */
[----:B------:R1:W-:Y:S01]  /*2350*/  STL.128 [R1+0x100], RZ ;  /* 0x000100ff01007387 */ /* 0x0003e20000100c00 */
[C---:B------:R-:W-:Y:S01]  /*2360*/  IADD3 R24, P1, R16.reuse, 0x78, RZ ;  /* 0x0000007810187810 */ /* 0x040fe20007f3e0ff */
[----:B------:R-:W-:Y:S01]  /*2370*/  IMAD.MOV.U32 R12, RZ, RZ, R2 ;  /* 0x000000ffff0c7224 */ /* 0x000fe200078e0002 */
[----:B------:R-:W-:Y:S01]  /*2380*/  IADD3 R35, P6, R16, 0xb0, RZ ;  /* 0x000000b010237810 */ /* 0x000fe20007fde0ff */
[--C-:B------:R-:W-:Y:S02]  /*2390*/  IMAD.X R41, RZ, RZ, R17.reuse, P3 ;  /* 0x000000ffff297224 */ /* 0x100fe400018e0611 */
[--C-:B------:R-:W-:Y:S01]  /*23a0*/  IMAD.X R38, RZ, RZ, R17.reuse, P2 ;  /* 0x000000ffff267224 */ /* 0x100fe200010e0611 */
[----:B------:R1:W-:Y:S01]  /*23b0*/  STL.128 [R1+0x110], R12 ;  /* 0x0001100c01007387 */ /* 0x0003e20000100c00 */
[----:B------:R-:W-:-:S02]  /*23c0*/  IMAD.X R25, RZ, RZ, R17, P1 ;  /* 0x000000ffff197224 */ /* 0x000fc400008e0611 */
[----:B------:R-:W-:Y:S01]  /*23d0*/  IMAD.X R40, RZ, RZ, R17, P6 ;  /* 0x000000ffff287224 */ /* 0x000fe200030e0611 */
[----:B------:R-:W-:Y:S06]  /*23e0*/  @!P5 BRA `(.L_x_8713) ;  /* 0x000000000040d947 */ /* 0x000fec0003800000 */
[----:B------:R-:W-:Y:S01]  /*23f0*/  MOV R0, 0x0 ;  /* 0x0000000000007802 */ /* 0x000fe20000000f00 */
[----:B------:R-:W-:Y:S01]  /*2400*/  ULDC.64 UR4, c[0x4][0x108] ;  /* 0x0100420000047ab9 */ /* 0x000fe20000000a00 */
[----:B------:R-:W-:Y:S01]  /*2410*/  ULDC.64 UR6, c[0x4][0x28] ;  /* 0x01000a0000067ab9 */ /* 0x000fe20000000a00 */
[----:B-1----:R-:W-:Y:S01]  /*2420*/  IMAD.U32 R4, RZ, RZ, UR4 ;  /* 0x00000004ff047e24 */ /* 0x002fe2000f8e00ff */
        /* <DEDUP_REMOVED lines=12> */
.L_x_8713:
[----:B------:R-:W2:Y:S01]  /*24f0*/  S2R R20, SR_TID.X ;  /* 0x0000000000147919 */ /* 0x000ea20000002100 */
[----:B-1----:R-:W1:Y:S01]  /*2500*/  LDC.64 R10, c[0x0][0x428] ;  /* 0x00010a00ff0a7b82 */ /* 0x002e620000000a00 */
[----:B------:R-:W-:Y:S01]  /*2510*/  IADD3 R8, P0, R16, 0x120, RZ ;  /* 0x0000012010087810 */ /* 0x000fe20007f1e0ff */
[----:B------:R-:W-:Y:S01]  /*2520*/  ULDC UR4, c[0x0][0x20] ;  /* 0x0000080000047ab9 */ /* 0x000fe20000000800 */
[----:B------:R-:W-:Y:S01]  /*2530*/  IMAD.U32 R7, RZ, RZ, UR40 ;  /* 0x00000028ff077e24 */ /* 0x000fe2000f8e00ff */
[----:B------:R-:W-:Y:S01]  /*2540*/  STL.64 [R1+0x130], R24 ;  /* 0x0001301801007387 */ /* 0x000fe20000100a00 */
[----:B------:R-:W-:Y:S02]  /*2550*/  VIADD R6, R18, -UR4 ;  /* 0x8000000412067c36 */ /* 0x000fe40008000000 */
[----:B------:R-:W-:Y:S01]  /*2560*/  IMAD.X R9, RZ, RZ, R17, P0 ;  /* 0x000000ffff097224 */ /* 0x000fe200000e0611 */
[----:B------:R-:W3:Y:S01]  /*2570*/  LDC R15, c[0x0][0xad4] ;  /* 0x0002b500ff0f7b82 */ /* 0x000ee20000000800 */
[----:B------:R-:W-:Y:S04]  /*2580*/  STL.64 [R1+0x120], R200 ;  /* 0x000120c801007387 */ /* 0x000fe80000100a00 */
[----:B------:R-:W-:Y:S03]  /*2590*/  STL.64 [R1+0x128], R8 ;  /* 0x0001280801007387 */ /* 0x000fe60000100a00 */
[----:B------:R-:W4:Y:S01]  /*25a0*/  LDC R13, c[0x0][0x430] ;  /* 0x00010c00ff0d7b82 */ /* 0x000f220000000800 */
[----:B------:R-:W-:Y:S04]  /*25b0*/  STL.U8 [R1+0x138], RZ ;  /* 0x000138ff01007387 */ /* 0x000fe80000100000 */
[----:B------:R5:W-:Y:S03]  /*25c0*/  STL [R6+0x8], R7 ;  /* 0x0000080706007387 */ /* 0x000be60000100800 */
[----:B------:R-:W5:Y:S01]  /*25d0*/  LDC.64 R4, c[0x0][0xad8] ;  /* 0x0002b600ff047b82 */ /* 0x000f620000000a00 */
[----:B-1----:R-:W-:Y:S04]  /*25e0*/  STL [R6+0x24], R10 ;  /* 0x0000240a06007387 */ /* 0x002fe80000100800 */
[----:B------:R-:W-:Y:S01]  /*25f0*/  STL [R6+0x28], R11 ;  /* 0x0000280b06007387 */ /* 0x000fe20000100800 */
[----:B--2---:R-:W-:-:S02]  /*2600*/  VIADD R197, R20, 0xffffff80 ;  /* 0xffffff8014c57836 */ /* 0x004fc40000000000 */
[----:B------:R-:W1:Y:S01]  /*2610*/  LDC.64 R2, c[0x0][0xae0] ;  /* 0x0002b800ff027b82 */ /* 0x000e620000000a00 */
[----:B---3--:R-:W-:Y:S04]  /*2620*/  STL [R6+0xc], R15 ;  /* 0x00000c0f06007387 */ /* 0x008fe80000100800 */
[----:B------:R-:W-:Y:S03]  /*2630*/  STL [R6+0x14], RZ ;  /* 0x000014ff06007387 */ /* 0x000fe60000100800 */
[----:B------:R-:W2:Y:S01]  /*2640*/  LDC R0, c[0x0][0x288] ;  /* 0x0000a200ff007b82 */ /* 0x000ea20000000800 */
[----:B----4-:R-:W-:Y:S04]  /*2650*/  STL [R6+0x2c], R13 ;  /* 0x00002c0d06007387 */ /* 0x010fe80000100800 */
[----:B------:R-:W-:Y:S04]  /*2660*/  STL [R6], R197 ;  /* 0x000000c506007387 */ /* 0x000fe80000100800 */
[----:B-----5:R-:W-:Y:S04]  /*2670*/  STL [R6+0x10], R4 ;  /* 0x0000100406007387 */ /* 0x020fe80000100800 */
[----:B------:R-:W-:Y:S04]  /*2680*/  STL [R6+0x18], R5 ;  /* 0x0000180506007387 */ /* 0x000fe80000100800 */
[----:B-1----:R-:W-:Y:S04]  /*2690*/  STL [R6+0x1c], R2 ;  /* 0x00001c0206007387 */ /* 0x002fe80000100800 */
[----:B------:R-:W-:Y:S04]  /*26a0*/  STL [R6+0x20], R3 ;  /* 0x0000200306007387 */ /* 0x000fe80000100800 */
[----:B--2---:R1:W-:Y:S04]  /*26b0*/  STL [R6+0x4], R0 ;  /* 0x0000040006007387 */ /* 0x0043e80000100800 */
[----:B------:R-:W1:Y:S01]  /*26c0*/  LDL R7, [R1+0x21c] ;  /* 0x00021c0001077983 */ /* 0x000e620000100800 */
[----:B------:R-:W-:Y:S03]  /*26d0*/  BSSY B0, `(.L_x_8714) ;  /* 0x0000008000007945 */ /* 0x000fe60003800000 */
[----:B------:R2:W-:Y:S01]  /*26e0*/  STL.U8 [R1+0x16c], RZ ;  /* 0x00016cff01007387 */ /* 0x0005e20000100000 */
[----:B-1----:R-:W-:-:S04]  /*26f0*/  LEA.HI R0, R7, R7, RZ, 0x1 ;  /* 0x0000000707007211 */ /* 0x002fc800078f08ff */
[----:B------:R-:W-:-:S05]  /*2700*/  LOP3.LUT R0, R0, 0xfffffffe, RZ, 0xc0, !PT ;  /* 0xfffffffe00007812 */ /* 0x000fca00078ec0ff */
[----:B------:R-:W-:-:S05]  /*2710*/  IMAD.IADD R0, R7, 0x1, -R0 ;  /* 0x0000000107007824 */ /* 0x000fca00078e0a00 */
[----:B------:R-:W-:-:S04]  /*2720*/  SHF.L.U32 R0, R0, 0x1f, RZ ;  /* 0x0000001f00007819 */ /* 0x000fc800000006ff */
[----:B------:R-:W1:Y:S02]  /*2730*/  SYNCS.PHASECHK.TRANS64.TRYWAIT P0, [UR50+0x32400], R0 ;  /* 0x03240000ff0075a7 */ /* 0x000e640008000172 */
[----:B-12---:R-:W-:Y:S05]  /*2740*/  @!P0 BRA `(.L_x_8715) ;  /* 0x0000020c00b48947 */ /* 0x006fea0003800000 */
.L_x_8889:
[----:B------:R-:W-:Y:S05]  /*2750*/  BSYNC B0 ;  /* 0x0000000000007941 */ /* 0x000fea0003800000 */
.L_x_8714:
[----:B------:R-:W2:Y:S04]  /*2760*/  LDL R31, [R1+0x1c] ;  /* 0x00001c00011f7983 */ /* 0x000ea80000100800 */
[----:B------:R3:W5:Y:S01]  /*2770*/  LDL.64 R24, [R1+0x210] ;  /* 0x0002100001187983 */ /* 0x0007620000100a00 */
[----:B------:R-:W-:Y:S01]  /*2780*/  IMAD.U32 R8, RZ, RZ, UR48 ;  /* 0x00000030ff087e24 */ /* 0x000fe2000f8e00ff */
[C---:B-1----:R-:W-:Y:S01]  /*2790*/  IADD3 R0, P2, R16.reuse, 0x420, RZ ;  /* 0x0000042010007810 */ /* 0x042fe20007f5e0ff */
[----:B------:R-:W-:Y:S01]  /*27a0*/  IMAD.U32 R9, RZ, RZ, UR49 ;  /* 0x00000031ff097e24 */ /* 0x000fe2000f8e00ff */
[----:B------:R-:W-:Y:S01]  /*27b0*/  IADD3 R20, P1, R16, 0x128, RZ ;  /* 0x0000012810147810 */ /* 0x000fe20007f3e0ff */
[----:B------:R-:W-:Y:S01]  /*27c0*/  IMAD.MOV.U32 R10, RZ, RZ, R219 ;  /* 0x000000ffff0a7224 */ /* 0x000fe200078e00db */
[----:B------:R-:W-:Y:S05]  /*27d0*/  WARPSYNC.ALL ;  /* 0x0000000000007948 */ /* 0x000fea0003800000 */
[----:B------:R-:W-:Y:S01]  /*27e0*/  IMAD.MOV.U32 R11, RZ, RZ, R218 ;  /* 0x000000ffff0b7224 */ /* 0x000fe200078e00da */
[----:B------:R-:W-:Y:S01]  /*27f0*/  BSSY B0, `(.L_x_8716) ;  /* 0x0000037000007945 */ /* 0x000fe20003800000 */
[----:B------:R-:W-:-:S02]  /*2800*/  IMAD.MOV.U32 R14, RZ, RZ, R19 ;  /* 0x000000ffff0e7224 */ /* 0x000fc400078e0013 */
[----:B------:R-:W-:Y:S01]  /*2810*/  IMAD.MOV.U32 R15, RZ, RZ, R38 ;  /* 0x000000ffff0f7224 */ /* 0x000fe200078e0026 */
[----:B------:R1:W-:Y:S01]  /*2820*/  STL.128 [R1+0x1a0], R8 ;  /* 0x0001a00801007387 */ /* 0x0003e20000100c00 */
[----:B------:R-:W-:Y:S02]  /*2830*/  IMAD.MOV.U32 R12, RZ, RZ, R217 ;  /* 0x000000ffff0c7224 */ /* 0x000fe400078e00d9 */
[----:B------:R-:W-:Y:S02]  /*2840*/  IMAD.MOV.U32 R13, RZ, RZ, R216 ;  /* 0x000000ffff0d7224 */ /* 0x000fe400078e00d8 */
[--C-:B------:R-:W-:Y:S02]  /*2850*/  IMAD.X R7, RZ, RZ, R17.reuse, P2 ;  /* 0x000000ffff077224 */ /* 0x100fe400010e0611 */
[----:B------:R-:W-:Y:S01]  /*2860*/  IMAD.X R21, RZ, RZ, R17, P1 ;  /* 0x000000ffff157224 */ /* 0x000fe200008e0611 */
[----:B------:R4:W-:Y:S01]  /*2870*/  STL.128 [R1+0x170], R12 ;  /* 0x0001700c01007387 */ /* 0x0009e20000100c00 */
[----:B------:R-:W-:Y:S01]  /*2880*/  IMAD.MOV.U32 R38, RZ, RZ, R20 ;  /* 0x000000ffff267224 */ /* 0x000fe200078e0014 */
[----:B------:R-:W-:Y:S01]  /*2890*/  IADD3 R20, P1, R16, 0x138, RZ ;  /* 0x0000013810147810 */ /* 0x000fe20007f3e0ff */
[----:B-1----:R-:W-:-:S02]  /*28a0*/  IMAD.MOV.U32 R8, RZ, RZ, R34 ;  /* 0x000000ffff087224 */ /* 0x002fc400078e0022 */
[----:B------:R-:W-:Y:S02]  /*28b0*/  IMAD.MOV.U32 R9, RZ, RZ, R43 ;  /* 0x000000ffff097224 */ /* 0x000fe400078e002b */
[----:B------:R-:W-:Y:S01]  /*28c0*/  IMAD.MOV.U32 R10, RZ, RZ, R26 ;  /* 0x000000ffff0a7224 */ /* 0x000fe200078e001a */
[----:B------:R3:W-:Y:S01]  /*28d0*/  BAR.SYNC.DEFER_BLOCKING R208, 0x100 ;  /* 0x000400d00000751d */ /* 0x0007e20000010000 */
[----:B------:R-:W-:Y:S01]  /*28e0*/  IMAD.MOV.U32 R11, RZ, RZ, R37 ;  /* 0x000000ffff0b7224 */ /* 0x000fe200078e0025 */
[----:B------:R-:W-:Y:S01]  /*28f0*/  IADD3 R26, P0, R16, 0x16c, RZ ;  /* 0x0000016c101a7810 */ /* 0x000fe20007f1e0ff */
[----:B----4-:R-:W-:Y:S02]  /*2900*/  IMAD.MOV.U32 R12, RZ, RZ, R27 ;  /* 0x000000ffff0c7224 */ /* 0x010fe400078e001b */
[----:B------:R-:W-:Y:S02]  /*2910*/  IMAD.MOV.U32 R13, RZ, RZ, R42 ;  /* 0x000000ffff0d7224 */ /* 0x000fe400078e002a */
[----:B------:R-:W-:Y:S01]  /*2920*/  IMAD.X R27, RZ, RZ, R17, P0 ;  /* 0x000000ffff1b7224 */ /* 0x000fe200000e0611 */
[----:B------:R1:W-:Y:S01]  /*2930*/  STL.128 [R1+0x1b0], R8 ;  /* 0x0001b00801007387 */ /* 0x0003e20000100c00 */
[----:B------:R-:W-:-:S02]  /*2940*/  IMAD.MOV.U32 R14, RZ, RZ, R29 ;  /* 0x000000ffff0e7224 */ /* 0x000fc400078e001d */
[----:B------:R-:W-:Y:S02]  /*2950*/  IMAD.MOV.U32 R15, RZ, RZ, R44 ;  /* 0x000000ffff0f7224 */ /* 0x000fe400078e002c */
[----:B------:R-:W-:-:S03]  /*2960*/  IMAD.MOV.U32 R37, RZ, RZ, R45 ;  /* 0x000000ffff257224 */ /* 0x000fc600078e002d */
[----:B------:R-:W-:Y:S01]  /*2970*/  STL.128 [R1+0x190], R12 ;  /* 0x0001900c01007387 */ /* 0x000fe20000100c00 */
[----:B-1----:R-:W-:Y:S02]  /*2980*/  IMAD.MOV.U32 R8, RZ, RZ, R30 ;  /* 0x000000ffff087224 */ /* 0x002fe400078e001e */
[----:B------:R-:W-:Y:S02]  /*2990*/  IMAD.MOV.U32 R9, RZ, RZ, R39 ;  /* 0x000000ffff097224 */ /* 0x000fe400078e0027 */
[----:B------:R-:W-:Y:S02]  /*29a0*/  IMAD.MOV.U32 R10, RZ, RZ, R32 ;  /* 0x000000ffff0a7224 */ /* 0x000fe400078e0020 */
[----:B------:R-:W-:Y:S02]  /*29b0*/  IMAD.MOV.U32 R11, RZ, RZ, R33 ;  /* 0x000000ffff0b7224 */ /* 0x000fe400078e0021 */
[----:B------:R-:W-:Y:S02]  /*29c0*/  IMAD.MOV.U32 R39, RZ, RZ, R21 ;  /* 0x000000ffff277224 */ /* 0x000fe400078e0015 */
[----:B------:R-:W-:Y:S01]  /*29d0*/  IMAD.X R21, RZ, RZ, R17, P1 ;  /* 0x000000ffff157224 */ /* 0x000fe200008e0611 */
[----:B------:R1:W-:Y:S04]  /*29e0*/  STL.128 [R1+0x1c0], R8 ;  /* 0x0001c00801007387 */ /* 0x0003e80000100c00 */
[----:B------:R-:W-:Y:S04]  /*29f0*/  STL.128 [R1+0x1e0], R36 ;  /* 0x0001e02401007387 */ /* 0x000fe80000100c00 */
[----:B------:R-:W-:Y:S01]  /*2a00*/  STL.128 [R1+0x180], R20 ;  /* 0x0001801401007387 */ /* 0x000fe20000100c00 */
[----:B-1----:R-:W-:-:S02]  /*2a10*/  IMAD.MOV.U32 R10, RZ, RZ, R26 ;  /* 0x000000ffff0a7224 */ /* 0x002fc400078e001a */
[----:B------:R-:W-:Y:S02]  /*2a20*/  IMAD.MOV.U32 R11, RZ, RZ, R27 ;  /* 0x000000ffff0b7224 */ /* 0x000fe400078e001b */
[----:B------:R-:W-:Y:S01]  /*2a30*/  IMAD.MOV.U32 R8, RZ, RZ, R0 ;  /* 0x000000ffff087224 */ /* 0x000fe200078e0000 */
[----:B------:R-:W-:Y:S01]  /*2a40*/  IADD3 R0, P0, R16, 0xa8, RZ ;  /* 0x000000a810007810 */ /* 0x000fe20007f1e0ff */
[----:B------:R-:W-:-:S04]  /*2a50*/  IMAD.MOV.U32 R9, RZ, RZ, R7 ;  /* 0x000000ffff097224 */ /* 0x000fc800078e0007 */
[----:B------:R-:W-:Y:S01]  /*2a60*/  IMAD.X R7, RZ, RZ, R17, P0 ;  /* 0x000000ffff077224 */ /* 0x000fe200000e0611 */
[----:B------:R1:W-:Y:S02]  /*2a70*/  STL.128 [R1+0x1d0], R8 ;  /* 0x0001d00801007387 */ /* 0x0003e40000100c00 */
[----:B-1----:R-:W-:Y:S02]  /*2a80*/  IMAD.MOV.U32 R10, RZ, RZ, R28 ;  /* 0x000000ffff0a7224 */ /* 0x002fe400078e001c */
[----:B------:R-:W-:Y:S02]  /*2a90*/  IMAD.MOV.U32 R11, RZ, RZ, R41 ;  /* 0x000000ffff0b7224 */ /* 0x000fe400078e0029 */
[----:B------:R-:W-:Y:S02]  /*2aa0*/  IMAD.MOV.U32 R8, RZ, RZ, R211 ;  /* 0x000000ffff087224 */ /* 0x000fe400078e00d3 */
[----:B------:R-:W-:-:S05]  /*2ab0*/  IMAD.MOV.U32 R9, RZ, RZ, R210 ;  /* 0x000000ffff097224 */ /* 0x000fca00078e00d2 */
[----:B------:R1:W-:Y:S02]  /*2ac0*/  STL.128 [R1+0x1f0], R8 ;  /* 0x0001f00801007387 */ /* 0x0003e40000100c00 */
[----:B-1----:R-:W-:Y:S02]  /*2ad0*/  IMAD.MOV.U32 R8, RZ, RZ, R35 ;  /* 0x000000ffff087224 */ /* 0x002fe400078e0023 */
[----:B------:R-:W-:Y:S02]  /*2ae0*/  IMAD.MOV.U32 R9, RZ, RZ, R40 ;  /* 0x000000ffff097224 */ /* 0x000fe400078e0028 */
[----:B------:R-:W-:Y:S02]  /*2af0*/  IMAD.MOV.U32 R10, RZ, RZ, R0 ;  /* 0x000000ffff0a7224 */ /* 0x000fe400078e0000 */
[----:B------:R-:W-:-:S05]  /*2b00*/  IMAD.MOV.U32 R11, RZ, RZ, R7 ;  /* 0x000000ffff0b7224 */ /* 0x000fca00078e0007 */
[----:B------:R3:W-:Y:S01]  /*2b10*/  STL.128 [R1+0x200], R8 ;  /* 0x0002000801007387 */ /* 0x0007e20000100c00 */
[----:B--2---:R-:W-:-:S04]  /*2b20*/  LOP3.LUT R0, R31, 0x1, RZ, 0xfc, !PT ;  /* 0x000000011f007812 */ /* 0x004fc800078efcff */
[----:B------:R-:W-:-:S13]  /*2b30*/  ISETP.NE.AND P1, PT, R0, 0x3, PT ;  /* 0x000000030000780c */ /* 0x000fda0003f25270 */
[----:B---3--:R-:W-:Y:S05]  /*2b40*/  @!P1 BRA `(.L_x_8717) ;  /* 0x0000000000049947 */ /* 0x008fea0003800000 */
[----:B------:R-:W-:Y:S01]  /*2b50*/  BPT.TRAP 0x1 ;  /* 0x000000040000795c */ /* 0x000fe20000300000 */
.L_x_8717:
[----:B------:R-:W-:Y:S05]  /*2b60*/  BSYNC B0 ;  /* 0x0000000000007941 */ /* 0x000fea0003800000 */
.L_x_8716:
[----:B------:R-:W2:Y:S01]  /*2b70*/  LDL.64 R8, [R1+0x8] ;  /* 0x0000080001087983 */ /* 0x000ea20000100a00 */
[----:B-----5:R-:W-:Y:S01]  /*2b80*/  SHF.L.U32 R25, R25, 0x1f, RZ ;  /* 0x0000001f19197819 */ /* 0x020fe200000006ff */
[----:B------:R-:W-:Y:S01]  /*2b90*/  BSSY B0, `(.L_x_8718) ;  /* 0x0000006000007945 */ /* 0x000fe20003800000 */
[----:B--2---:R-:W-:-:S05]  /*2ba0*/  MOV R7, R8 ;  /* 0x0000000800077202 */ /* 0x004fca0000000f00 */
[----:B------:R-:W-:-:S04]  /*2bb0*/  IMAD R24, R24, 0x8, R7 ;  /* 0x0000000818187824 */ /* 0x000fc800078e0207 */
[----:B------:R1:W2:Y:S01]  /*2bc0*/  SYNCS.PHASECHK.TRANS64.TRYWAIT P0, [R24+URZ], R25 ;  /* 0x00000019180075a7 */ /* 0x0002a2000800017f */
[----:B------:R-:W-:Y:S05]  /*2bd0*/  @!P1 BRA `(.L_x_8719) ;  /* 0x0000000000049947 */ /* 0x000fea0003800000 */
[----:B------:R-:W-:Y:S01]  /*2be0*/  BPT.TRAP 0x1 ;  /* 0x000000040000795c */ /* 0x000fe20000300000 */
.L_x_8719:
[----:B------:R-:W-:Y:S05]  /*2bf0*/  BSYNC B0 ;  /* 0x0000000000007941 */ /* 0x000fea0003800000 */
.L_x_8718:
[----:B------:R-:W-:Y:S04]  /*2c00*/  BSSY B0, `(.L_x_8720) ;  /* 0x0000004000007945 */ /* 0x000fe80003800000 */
[----:B--2---:R-:W-:Y:S05]  /*2c10*/  @P0 BRA `(.L_x_8721) ;  /* 0x0000000000080947 */ /* 0x004fea0003800000 */
[----:B------:R-:W2:Y:S02]  /*2c20*/  SYNCS.PHASECHK.TRANS64.TRYWAIT P0, [R24+URZ], R25 ;  /* 0x00000019180075a7 */ /* 0x000ea4000800017f */
[----:B--2---:R-:W-:Y:S05]  /*2c30*/  @!P0 BRA `(.L_x_8722) ;  /* 0x0000020800908947 */ /* 0x004fea0003800000 */
.L_x_8721:
[----:B------:R-:W-:Y:S05]  /*2c40*/  BSYNC B0 ;  /* 0x0000000000007941 */ /* 0x000fea0003800000 */
.L_x_8720:
[----:B------:R-:W3:Y:S04]  /*2c50*/  LDL R13, [R1+0x210] ;  /* 0x00021000010d7983 */ /* 0x000ee80000100800 */
[----:B------:R-:W3:Y:S01]  /*2c60*/  LDL.64 R8, [R1+0xa0] ;  /* 0x0000a00001087983 */ /* 0x000ee20000100a00 */
[----:B------:R-:W-:Y:S05]  /*2c70*/  WARPSYNC.ALL ;  /* 0x0000000000007948 */ /* 0x000fea0003800000 */
[----:B-12---:R-:W2:Y:S04]  /*2c80*/  LDL.64 R24, [R1+0x98] ;  /* 0x0000980001187983 */ /* 0x006ea80000100a00 */
[----:B------:R-:W4:Y:S04]  /*2c90*/  LDL.64 R10, [R1+0x98] ;  /* 0x00009800010a7983 */ /* 0x000f280000100a00 */
[----:B------:R-:W5:Y:S01]  /*2ca0*/  LDL.64 R14, [R1+0x98] ;  /* 0x00009800010e7983 */ /* 0x000f620000100a00 */
[----:B---3--:R-:W-:-:S03]  /*2cb0*/  IMAD R8, R13, 0x300, R8 ;  /* 0x000003000d087824 */ /* 0x008fc600078e0208 */
[----:B------:R-:W3:Y:S01]  /*2cc0*/  LDL.64 R20, [R1+0x98] ;  /* 0x0000980001147983 */ /* 0x000ee20000100a00 */
[----:B------:R-:W-:Y:S02]  /*2cd0*/  R2UR UR7, R9 ;  /* 0x00000000090772ca */ /* 0x000fe400000e0000 */
[C---:B------:R-:W-:Y:S01]  /*2ce0*/  R2UR UR6, R8.reuse ;  /* 0x00000000080672ca */ /* 0x040fe200000e0000 */
[----:B------:R-:W3:Y:S01]  /*2cf0*/  LDL R7, [R1+0x21c] ;  /* 0x00021c0001077983 */ /* 0x000ee20000100800 */
[----:B------:R-:W-:Y:S01]  /*2d00*/  VIADD R12, R8, 0x2 ;  /* 0x00000002080c7836 */ /* 0x000fe20000000000 */
[----:B------:R-:W-:Y:S01]  /*2d10*/  BSSY B0, `(.L_x_8723) ;  /* 0x000002e000007945 */ /* 0x000fe20003800000 */
[----:B------:R-:W-:Y:S01]  /*2d20*/  IMAD.MOV.U32 R13, RZ, RZ, R9 ;  /* 0x000000ffff0d7224 */ /* 0x000fe200078e0009 */
[----:B------:R1:W-:Y:S01]  /*2d30*/  STL [R1+0x80], RZ ;  /* 0x000080ff01007387 */ /* 0x0003e20000100800 */
[----:B--2---:R-:W-:Y:S02]  /*2d40*/  R2UR UR4, R24 ;  /* 0x00000000180472ca */ /* 0x004fe400000e0000 */
[----:B------:R-:W-:-:S02]  /*2d50*/  R2UR UR5, R25 ;  /* 0x00000000190572ca */ /* 0x000fc400000e0000 */
[----:B------:R-:W-:Y:S01]  /*2d60*/  WARPGROUP.ARRIVE ;  /* 0x00000000000079c5 */ /* 0x000fe20000000000 */
[----:B----4-:R-:W-:Y:S02]  /*2d70*/  VIADD R10, R10, 0x2 ;  /* 0x000000020a0a7836 */ /* 0x010fe40000000000 */
[----:B-----5:R-:W-:Y:S02]  /*2d80*/  VIADD R14, R14, 0x4 ;  /* 0x000000040e0e7836 */ /* 0x020fe40000000000 */
[----:B---3--:R-:W-:-:S06]  /*2d90*/  VIADD R20, R20, 0x6 ;  /* 0x0000000614147836 */ /* 0x008fcc0000000000 */
[----:B------:R-:W-:Y:S01]  /*2da0*/  HGMMA.64x96x16.F32.BF16 R24, gdesc[UR4], RZ, !UPT, gsb0 ;  /* 0x01600000041879f0 */ /* 0x000fe2000c0018ff */
[----:B------:R-:W-:Y:S02]  /*2db0*/  R2UR UR6, R12 ;  /* 0x000000000c0672ca */ /* 0x000fe400000e0000 */
[----:B------:R-:W-:Y:S02]  /*2dc0*/  R2UR UR7, R13 ;  /* 0x000000000d0772ca */ /* 0x000fe400000e0000 */
[----:B------:R-:W-:Y:S01]  /*2dd0*/  R2UR UR4, R10 ;  /* 0x000000000a0472ca */ /* 0x000fe200000e0000 */
[C---:B------:R-:W-:Y:S01]  /*2de0*/  VIADD R10, R8.reuse, 0x4 ;  /* 0x00000004080a7836 */ /* 0x040fe20000000000 */
[----:B------:R-:W-:Y:S01]  /*2df0*/  R2UR UR5, R11 ;  /* 0x000000000b0572ca */ /* 0x000fe200000e0000 */
[----:B------:R-:W-:Y:S01]  /*2e00*/  IMAD.MOV.U32 R11, RZ, RZ, R9 ;  /* 0x000000ffff0b7224 */ /* 0x000fe200078e0009 */
[----:B------:R-:W-:Y:S01]  /*2e10*/  LEA.HI R0, R7, R7, RZ, 0x1 ;  /* 0x0000000707007211 */ /* 0x000fe200078f08ff */
[----:B------:R-:W-:Y:S01]  /*2e20*/  VIADD R8, R8, 0x6 ;  /* 0x0000000608087836 */ /* 0x000fe20000000000 */
[----:B------:R-:W-:-:S02]  /*2e30*/  WARPGROUP.DEPBAR.LE gsb0, 0x0 ;  /* 0x00008000000079c5 */ /* 0x000fc40000010000 */
[----:B------:R-:W-:-:S07]  /*2e40*/  WARPGROUP.ARRIVE ;  /* 0x00000000000079c5 */ /* 0x000fce0000000000 */
        /* <DEDUP_REMOVED lines=11> */
[----:B------:R-:W-:Y:S02]  /*2f00*/  R2UR UR5, R21 ;  /* 0x00000000150572ca */ /* 0x000fe400000e0000 */
[----:B------:R-:W-:Y:S01]  /*2f10*/  LOP3.LUT R8, R0, 0xfffffffe, RZ, 0xc0, !PT ;  /* 0xfffffffe00087812 */ /* 0x000fe200078ec0ff */
[----:B------:R-:W-:-:S04]  /*2f20*/  IMAD.MOV.U32 R0, RZ, RZ, 0x1 ;  /* 0x00000001ff007424 */ /* 0x000fc800078e00ff */
[----:B------:R-:W-:Y:S01]  /*2f30*/  IMAD.IADD R7, R7, 0x1, -R8 ;  /* 0x0000000107077824 */ /* 0x000fe200078e0a08 */
[----:B------:R1:W-:Y:S04]  /*2f40*/  STL [R1+0x80], R0 ;  /* 0x0000800001007387 */ /* 0x0003e80000100800 */
[----:B------:R-:W-:Y:S01]  /*2f50*/  SHF.L.U32 R7, R7, 0x1f, RZ ;  /* 0x0000001f07077819 */ /* 0x000fe200000006ff */
[----:B------:R1:W-:Y:S04]  /*2f60*/  STL [R1+0x80], R0 ;  /* 0x0000800001007387 */ /* 0x0003e80000100800 */
[----:B------:R1:W-:Y:S04]  /*2f70*/  STL [R1+0x80], R0 ;  /* 0x0000800001007387 */ /* 0x0003e80000100800 */
[----:B------:R1:W-:Y:S01]  /*2f80*/  STL [R1+0x80], R0 ;  /* 0x0000800001007387 */ /* 0x0003e20000100800 */
[----:B------:R-:W-:-:S02]  /*2f90*/  WARPGROUP.DEPBAR.LE gsb0, 0x0 ;  /* 0x00008000000079c5 */ /* 0x000fc40000010000 */
[----:B------:R-:W-:-:S06]  /*2fa0*/  WARPGROUP.ARRIVE ;  /* 0x00000000000079c5 */ /* 0x000fcc0000000000 */
[----:B------:R-:W-:Y:S03]  /*2fb0*/  HGMMA.64x96x16.F32.BF16 R24, gdesc[UR4], R24, gsb0 ;  /* 0x01600000041879f0 */ /* 0x000fe60008001818 */
[----:B------:R-:W-:Y:S02]  /*2fc0*/  WARPGROUP.DEPBAR.LE gsb0, 0x0 ;  /* 0x00008000000079c5 */ /* 0x000fe40000010000 */
[----:B------:R-:W2:Y:S02]  /*2fd0*/  SYNCS.PHASECHK.TRANS64.TRYWAIT P0, [UR50+0x32410], R7 ;  /* 0x03241007ff0075a7 */ /* 0x000ea40008000172 */
[----:B-12---:R-:W-:Y:S05]  /*2fe0*/  @!P0 BRA `(.L_x_8724) ;  /* 0x0000020400b88947 */ /* 0x006fea0003800000 */
.L_x_8890:
[----:B------:R-:W-:Y:S05]  /*2ff0*/  BSYNC B0 ;  /* 0x0000000000007941 */ /* 0x000fea0003800000 */
.L_x_8723:
[----:B-1----:R-:W2:Y:S04]  /*3000*/  LDL R7, [R1+0x54] ;  /* 0x0000540001077983 */ /* 0x002ea80000100800 */
[----:B------:R1:W5:Y:S01]  /*3010*/  LDL.64 R8, [R1+0x210] ;  /* 0x0002100001087983 */ /* 0x0003620000100a00 */
[----:B------:R-:W-:Y:S01]  /*3020*/  BSSY B0, `(.L_x_8725) ;  /* 0x0000005000007945 */ /* 0x000fe20003800000 */
[----:B--2---:R-:W-:-:S04]  /*3030*/  LOP3.LUT R7, R7, 0x1, RZ, 0xfc, !PT ;  /* 0x0000000107077812 */ /* 0x004fc800078efcff */
[----:B------:R-:W-:-:S13]  /*3040*/  ISETP.NE.AND P1, PT, R7, 0x3, PT ;  /* 0x000000030700780c */ /* 0x000fda0003f25270 */
[----:B-1----:R-:W-:Y:S05]  /*3050*/  @!P1 BRA `(.L_x_8726) ;  /* 0x0000000000049947 */ /* 0x002fea0003800000 */
[----:B------:R-:W-:Y:S01]  /*3060*/  BPT.TRAP 0x1 ;  /* 0x000000040000795c */ /* 0x000fe20000300000 */
.L_x_8726:
[----:B------:R-:W-:Y:S05]  /*3070*/  BSYNC B0 ;  /* 0x0000000000007941 */ /* 0x000fea0003800000 */
.L_x_8725:
        /* <DEDUP_REMOVED lines=8> */
.L_x_8728:
[----:B------:R-:W-:Y:S05]  /*3100*/  BSYNC B0 ;  /* 0x0000000000007941 */ /* 0x000fea0003800000 */
.L_x_8727:
[----:B------:R-:W-:Y:S04]  /*3110*/  BSSY B0, `(.L_x_8729) ;  /* 0x0000004000007945 */ /* 0x000fe80003800000 */
[----:B--2---:R-:W-:Y:S05]  /*3120*/  @P0 BRA `(.L_x_8730) ;  /* 0x0000000000080947 */ /* 0x004fea0003800000 */
[----:B------:R-:W2:Y:S02]  /*3130*/  SYNCS.PHASECHK.TRANS64.TRYWAIT P0, [R8+URZ], R9 ;  /* 0x00000009080075a7 */ /* 0x000ea4000800017f */
[----:B--2---:R-:W-:Y:S05]  /*3140*/  @!P0 BRA `(.L_x_8731) ;  /* 0x0000020400788947 */ /* 0x004fea0003800000 */
.L_x_8730:
[----:B------:R-:W-:Y:S05]  /*3150*/  BSYNC B0 ;  /* 0x0000000000007941 */ /* 0x000fea0003800000 */
.L_x_8729:
[----:B------:R-:W3:Y:S04]  /*3160*/  LDL R19, [R1+0x210] ;  /* 0x0002100001137983 */ /* 0x000ee80000100800 */
[----:B-12---:R-:W3:Y:S04]  /*3170*/  LDL.64 R8, [R1+0x118] ;  /* 0x0001180001087983 */ /* 0x006ee80000100a00 */
[----:B------:R-:W2:Y:S04]  /*3180*/  LDL R7, [R1+0x90] ;  /* 0x0000900001077983 */ /* 0x000ea80000100800 */
[----:B------:R-:W4:Y:S04]  /*3190*/  LDL.64 R10, [R1+0x110] ;  /* 0x00011000010a7983 */ /* 0x000f280000100a00 */
[----:B------:R-:W5:Y:S04]  /*31a0*/  LDL.64 R12, [R1+0x110] ;  /* 0x00011000010c7983 */ /* 0x000f680000100a00 */
[----:B------:R-:W5:Y:S04]  /*31b0*/  LDL.64 R14, [R1+0x110] ;  /* 0x00011000010e7983 */ /* 0x000f680000100a00 */
[----:B------:R-:W5:Y:S01]  /*31c0*/  LDL.64 R20, [R1+0x110] ;  /* 0x0001100001147983 */ /* 0x000f620000100a00 */
[----:B------:R-:W-:Y:S05]  /*31d0*/  WARPSYNC.ALL ;  /* 0x0000000000007948 */ /* 0x000fea0003800000 */
[----:B------:R-:W-:Y:S01]  /*31e0*/  WARPGROUP.ARRIVE ;  /* 0x00000000000079c5 */ /* 0x000fe20000000000 */
[----:B------:R-:W5:Y:S01]  /*31f0*/  LDL.64 R72, [R1+0x110] ;  /* 0x0001100001487983 */ /* 0x000f620000100a00 */
[----:B---3--:R-:W-:Y:S01]  /*3200*/  IMAD R8, R19, 0xc00, R8 ;  /* 0x00000c0013087824 */ /* 0x008fe200078e0208 */
[----:B------:R-:W-:-:S02]  /*3210*/  R2UR UR7, R9 ;  /* 0x00000000090772ca */ /* 0x000fc400000e0000 */
[----:B--2---:R-:W-:Y:S02]  /*3220*/  ISETP.NE.U32.AND P0, PT, R7, RZ, PT ;  /* 0x000000ff0700720c */ /* 0x004fe40003f05070 */
[----:B------:R-:W-:Y:S02]  /*3230*/  R2UR UR6, R8 ;  /* 0x00000000080672ca */ /* 0x000fe400000e0000 */
[----:B----4-:R-:W-:Y:S02]  /*3240*/  R2UR UR4, R10 ;  /* 0x000000000a0472ca */ /* 0x010fe400000e0000 */
[----:B------:R-:W-:-:S07]  /*3250*/  R2UR UR5, R11 ;  /* 0x000000000b0572ca */ /* 0x000fce00000e0000 */
[----:B------:R-:W-:-:S06]  /*3260*/  VOTEU.ANY UP0, P0 ;  /* 0x00000000003f7886 */ /* 0x000fcc0000000100 */
[----:B------:R-:W-:Y:S01]  /*3270*/  HGMMA.64x96x16.F32.BF16 R24, gdesc[UR4], R24, UP0, gsb0 ;  /* 0x01600000041879f0 */ /* 0x000fe2000b801818 */
[----:B-----5:R-:W-:Y:S02]  /*3280*/  VIADD R12, R12, 0x2 ;  /* 0x000000020c0c7836 */ /* 0x020fe40000000000 */
[----:B------:R-:W-:Y:S02]  /*3290*/  VIADD R10, R8, 0x2 ;  /* 0x00000002080a7836 */ /* 0x000fe40000000000 */
[----:B------:R-:W-:Y:S01]  /*32a0*/  IMAD.MOV.U32 R11, RZ, RZ, R9 ;  /* 0x000000ffff0b7224 */ /* 0x000fe200078e0009 */
[----:B------:R-:W-:Y:S02]  /*32b0*/  R2UR UR4, R12 ;  /* 0x000000000c0472ca */ /* 0x000fe400000e0000 */
[----:B------:R-:W-:Y:S02]  /*32c0*/  R2UR UR6, R10 ;  /* 0x000000000a0672ca */ /* 0x000fe400000e0000 */
[----:B------:R-:W-:-:S02]  /*32d0*/  R2UR UR7, R11 ;  /* 0x000000000b0772ca */ /* 0x000fc400000e0000 */
[----:B------:R-:W-:Y:S02]  /*32e0*/  R2UR UR5, R13 ;  /* 0x000000000d0572ca */ /* 0x000fe400000e0000 */
[----:B------:R-:W2:Y:S01]  /*32f0*/  LDL.64 R12, [R1+0x110] ;  /* 0x00011000010c7983 */ /* 0x000ea20000100a00 */
[----:B------:R-:W-:Y:S02]  /*3300*/  WARPGROUP.DEPBAR.LE gsb0, 0x0 ;  /* 0x00008000000079c5 */ /* 0x000fe40000010000 */
[----:B------:R-:W-:-:S08]  /*3310*/  WARPGROUP.ARRIVE ;  /* 0x00000000000079c5 */ /* 0x000fd00000000000 */
[----:B------:R-:W-:Y:S01]  /*3320*/  HGMMA.64x96x16.F32.BF16 R24, gdesc[UR4], R24, gsb0 ;  /* 0x01600000041879f0 */ /* 0x000fe20008001818 */
[----:B------:R-:W-:Y:S02]  /*3330*/  VIADD R14, R14, 0x4 ;  /* 0x000000040e0e7836 */ /* 0x000fe40000000000 */
[----:B------:R-:W-:Y:S02]  /*3340*/  VIADD R10, R8, 0x4 ;  /* 0x00000004080a7836 */ /* 0x000fe40000000000 */
[----:B------:R-:W-:Y:S01]  /*3350*/  IMAD.MOV.U32 R11, RZ, RZ, R9 ;  /* 0x000000ffff0b7224 */ /* 0x000fe200078e0009 */
[----:B------:R-:W-:Y:S02]  /*3360*/  R2UR UR4, R14 ;  /* 0x000000000e0472ca */ /* 0x000fe400000e0000 */
[----:B------:R-:W-:Y:S02]  /*3370*/  R2UR UR6, R10 ;  /* 0x000000000a0672ca */ /* 0x000fe400000e0000 */
[----:B------:R-:W-:-:S02]  /*3380*/  R2UR UR7, R11 ;  /* 0x000000000b0772ca */ /* 0x000fc400000e0000 */
[----:B------:R-:W-:Y:S02]  /*3390*/  R2UR UR5, R15 ;  /* 0x000000000f0572ca */ /* 0x000fe400000e0000 */
[----:B------:R-:W3:Y:S01]  /*33a0*/  LDL.64 R14, [R1+0x110] ;  /* 0x00011000010e7983 */ /* 0x000ee20000100a00 */
        /* <DEDUP_REMOVED lines=10> */
[----:B------:R-:W4:Y:S01]  /*3450*/  LDL.64 R20, [R1+0x110] ;  /* 0x0001100001147983 */ /* 0x000f220000100a00 */
        /* <DEDUP_REMOVED lines=10> */
[----:B------:R-:W5:Y:S01]  /*3500*/  LDL.64 R72, [R1+0x110] ;  /* 0x0001100001487983 */ /* 0x000f620000100a00 */
[----:B------:R-:W-:Y:S02]  /*3510*/  WARPGROUP.DEPBAR.LE gsb0, 0x0 ;  /* 0x00008000000079c5 */ /* 0x000fe40000010000 */
[----:B------:R-:W-:-:S08]  /*3520*/  WARPGROUP.ARRIVE ;  /* 0x00000000000079c5 */ /* 0x000fd00000000000 */
[----:B------:R-:W-:Y:S01]  /*3530*/  HGMMA.64x96x16.F32.BF16 R24, gdesc[UR4], R24, gsb0 ;  /* 0x01600000041879f0 */ /* 0x000fe20008001818 */
[----:B--2---:R-:W-:Y:S02]  /*3540*/  VIADD R12, R12, 0x402 ;  /* 0x000004020c0c7836 */ /* 0x004fe40000000000 */
        /* <DEDUP_REMOVED lines=10> */
[----:B---3--:R-:W-:Y:S02]  /*35f0*/  VIADD R14, R14, 0x404 ;  /* 0x000004040e0e7836 */ /* 0x008fe40000000000 */
        /* <DEDUP_REMOVED lines=10> */
[----:B----4-:R-:W-:Y:S02]  /*36a0*/  VIADD R20, R20, 0x406 ;  /* 0x0000040614147836 */ /* 0x010fe40000000000 */
        /* <DEDUP_REMOVED lines=10> */
[----:B-----5:R-:W-:Y:S02]  /*3750*/  VIADD R72, R72, 0x800 ;  /* 0x0000080048487836 */ /* 0x020fe40000000000 */
        /* <DEDUP_REMOVED lines=49> */
[----:B------:R-:W-:Y:S01]  /*3a70*/  R2UR UR5, R73 ;  /* 0x00000000490572ca */ /* 0x000fe200000e0000 */
[----:B------:R-:W1:Y:S01]  /*3a80*/  S2R R74, SR_TID.X ;  /* 0x00000000004a7919 */ /* 0x000e620000002100 */
[----:B--2---:R-:W-:Y:S01]  /*3a90*/  VIADD R12, R12, 0xc02 ;  /* 0x00000c020c0c7836 */ /* 0x004fe20000000000 */
[----:B------:R-:W-:Y:S02]  /*3aa0*/  WARPGROUP.DEPBAR.LE gsb0, 0x0 ;  /* 0x00008000000079c5 */ /* 0x000fe40000010000 */
[----:B------:R-:W-:-:S08]  /*3ab0*/  WARPGROUP.ARRIVE ;  /* 0x00000000000079c5 */ /* 0x000fd00000000000 */
[----:B------:R-:W-:Y:S01]  /*3ac0*/  HGMMA.64x96x16.F32.BF16 R24, gdesc[UR4], R24, gsb0 ;  /* 0x01600000041879f0 */ /* 0x000fe20008001818 */
[----:B-1----:R-:W-:Y:S01]  /*3ad0*/  LOP3.LUT P1, RZ, R74, 0x7f, RZ, 0xc0, !PT ;  /* 0x0000007f4aff7812 */ /* 0x002fe2000782c0ff */
[----:B------:R-:W-:Y:S02]  /*3ae0*/  VIADD R10, R8, 0x902 ;  /* 0x00000902080a7836 */ /* 0x000fe40000000000 */
[----:B------:R-:W-:-:S10]  /*3af0*/  IMAD.MOV.U32 R11, RZ, RZ, R9 ;  /* 0x000000ffff0b7224 */ /* 0x000fd400078e0009 */
[----:B------:R-:W2:Y:S04]  /*3b00*/  @!P1 LDL.64 R74, [R1+0x30] ;  /* 0x00003000014a9983 */ /* 0x000ea80000100a00 */
[----:B------:R-:W5:Y:S01]  /*3b10*/  @!P1 LDL R7, [R1+0x210] ;  /* 0x0002100001079983 */ /* 0x000f620000100800 */
[----:B------:R-:W-:Y:S02]  /*3b20*/  R2UR UR6, R10 ;  /* 0x000000000a0672ca */ /* 0x000fe400000e0000 */
[----:B------:R-:W-:Y:S02]  /*3b30*/  R2UR UR7, R11 ;  /* 0x000000000b0772ca */ /* 0x000fe400000e0000 */
[----:B------:R-:W-:Y:S02]  /*3b40*/  R2UR UR4, R12 ;  /* 0x000000000c0472ca */ /* 0x000fe400000e0000 */
[----:B------:R-:W-:Y:S01]  /*3b50*/  R2UR UR5, R13 ;  /* 0x000000000d0572ca */ /* 0x000fe200000e0000 */
[----:B------:R-:W-:-:S02]  /*3b60*/  WARPGROUP.DEPBAR.LE gsb0, 0x0 ;  /* 0x00008000000079c5 */ /* 0x000fc40000010000 */
[----:B------:R-:W-:-:S10]  /*3b70*/  WARPGROUP.ARRIVE ;  /* 0x00000000000079c5 */ /* 0x000fd40000000000 */
[----:B------:R-:W-:Y:S01]  /*3b80*/  HGMMA.64x96x16.F32.BF16 R24, gdesc[UR4], R24, gsb0 ;  /* 0x01600000041879f0 */ /* 0x000fe20008001818 */
[----:B---3--:R-:W-:Y:S02]  /*3b90*/  VIADD R14, R14, 0xc04 ;  /* 0x00000c040e0e7836 */ /* 0x008fe40000000000 */
[----:B------:R-:W-:Y:S02]  /*3ba0*/  VIADD R10, R8, 0x904 ;  /* 0x00000904080a7836 */ /* 0x000fe40000000000 */
[----:B------:R-:W-:Y:S01]  /*3bb0*/  IMAD.MOV.U32 R11, RZ, RZ, R9 ;  /* 0x000000ffff0b7224 */ /* 0x000fe200078e0009 */
[----:B------:R-:W-:Y:S02]  /*3bc0*/  R2UR UR4, R14 ;  /* 0x000000000e0472ca */ /* 0x000fe400000e0000 */
[----:B------:R-:W-:Y:S02]  /*3bd0*/  R2UR UR6, R10 ;  /* 0x000000000a0672ca */ /* 0x000fe400000e0000 */
[----:B------:R-:W-:-:S02]  /*3be0*/  R2UR UR7, R11 ;  /* 0x000000000b0772ca */ /* 0x000fc400000e0000 */
[----:B------:R-:W-:Y:S01]  /*3bf0*/  R2UR UR5, R15 ;  /* 0x000000000f0572ca */ /* 0x000fe200000e0000 */
[----:B------:R-:W-:Y:S01]  /*3c00*/  VIADD R8, R8, 0x906 ;  /* 0x0000090608087836 */ /* 0x000fe20000000000 */
[----:B------:R-:W-:Y:S02]  /*3c10*/  WARPGROUP.DEPBAR.LE gsb0, 0x0 ;  /* 0x00008000000079c5 */ /* 0x000fe40000010000 */
[----:B------:R-:W-:-:S09]  /*3c20*/  WARPGROUP.ARRIVE ;  /* 0x00000000000079c5 */ /* 0x000fd20000000000 */
[----:B------:R-:W-:Y:S01]  /*3c30*/  HGMMA.64x96x16.F32.BF16 R24, gdesc[UR4], R24, gsb0 ;  /* 0x01600000041879f0 */ /* 0x000fe20008001818 */
[----:B----4-:R-:W-:Y:S01]  /*3c40*/  VIADD R20, R20, 0xc06 ;  /* 0x00000c0614147836 */ /* 0x010fe20000000000 */
[----:B------:R-:W-:Y:S02]  /*3c50*/  R2UR UR6, R8 ;  /* 0x00000000080672ca */ /* 0x000fe400000e0000 */
[----:B------:R-:W-:Y:S02]  /*3c60*/  R2UR UR7, R9 ;  /* 0x00000000090772ca */ /* 0x000fe400000e0000 */
[----:B------:R-:W-:Y:S02]  /*3c70*/  R2UR UR4, R20 ;  /* 0x00000000140472ca */ /* 0x000fe400000e0000 */
[----:B------:R-:W-:Y:S01]  /*3c80*/  R2UR UR5, R21 ;  /* 0x00000000150572ca */ /* 0x000fe200000e0000 */
[----:B------:R1:W-:Y:S04]  /*3c90*/  STL [R1+0x90], R0 ;  /* 0x0000900001007387 */ /* 0x0003e80000100800 */
[----:B------:R1:W-:Y:S01]  /*3ca0*/  STL [R1+0x90], R0 ;  /* 0x0000900001007387 */ /* 0x0003e20000100800 */
[----:B------:R-:W-:-:S02]  /*3cb0*/  WARPGROUP.DEPBAR.LE gsb0, 0x0 ;  /* 0x00008000000079c5 */ /* 0x000fc40000010000 */
[----:B------:R-:W-:-:S06]  /*3cc0*/  WARPGROUP.ARRIVE ;  /* 0x00000000000079c5 */ /* 0x000fcc0000000000 */
[----:B------:R-:W-:Y:S01]  /*3cd0*/  HGMMA.64x96x16.F32.BF16 R24, gdesc[UR4], R24, gsb0 ;  /* 0x01600000041879f0 */ /* 0x000fe20008001818 */
[----:B--2---:R-:W-:Y:S01]  /*3ce0*/  @!P1 MOV R74, R74 ;  /* 0x0000004a004a9202 */ /* 0x004fe20000000f00 */
[----:B------:R1:W-:Y:S04]  /*3cf0*/  STL [R1+0x90], R0 ;  /* 0x0000900001007387 */ /* 0x0003e80000100800 */
[----:B------:R1:W-:Y:S01]  /*3d00*/  STL [R1+0x90], R0 ;  /* 0x0000900001007387 */ /* 0x0003e20000100800 */
[----:B-----5:R-:W-:-:S03]  /*3d10*/  @!P1 IMAD R7, R7, 0x8, R74 ;  /* 0x0000000807079824 */ /* 0x020fc600078e024a */
[----:B------:R1:W-:Y:S04]  /*3d20*/  STL [R1+0x90], R0 ;  /* 0x0000900001007387 */ /* 0x0003e80000100800 */
[----:B------:R1:W-:Y:S04]  /*3d30*/  STL [R1+0x90], R0 ;  /* 0x0000900001007387 */ /* 0x0003e80000100800 */
[----:B------:R1:W-:Y:S04]  /*3d40*/  STL [R1+0x90], R0 ;  /* 0x0000900001007387 */ /* 0x0003e80000100800 */
[----:B------:R1:W-:Y:S01]  /*3d50*/  STL [R1+0x90], R0 ;  /* 0x0000900001007387 */ /* 0x0003e20000100800 */
[----:B------:R-:W-:-:S03]  /*3d60*/  @!P1 PRMT R7, RZ, 0x654, R7 ;  /* 0x00000654ff079816 */ /* 0x000fc60000000007 */
[----:B------:R1:W-:Y:S04]  /*3d70*/  STL [R1+0x90], R0 ;  /* 0x0000900001007387 */ /* 0x0003e80000100800 */
[----:B------:R1:W-:Y:S04]  /*3d80*/  STL [R1+0x90], R0 ;  /* 0x0000900001007387 */ /* 0x0003e80000100800 */
[----:B------:R1:W-:Y:S04]  /*3d90*/  STL [R1+0x90], R0 ;  /* 0x0000900001007387 */ /* 0x0003e80000100800 */
[----:B------:R1:W-:Y:S04]  /*3da0*/  STL [R1+0x90], R0 ;  /* 0x0000900001007387 */ /* 0x0003e80000100800 */
[----:B------:R1:W-:Y:S04]  /*3db0*/  STL [R1+0x90], R0 ;  /* 0x0000900001007387 */ /* 0x0003e80000100800 */
[----:B------:R1:W-:Y:S04]  /*3dc0*/  STL [R1+0x90], R0 ;  /* 0x0000900001007387 */ /* 0x0003e80000100800 */
[----:B------:R1:W-:Y:S04]  /*3dd0*/  STL [R1+0x90], R0 ;  /* 0x0000900001007387 */ /* 0x0003e80000100800 */
[----:B------:R1:W-:Y:S01]  /*3de0*/  STL [R1+0x90], R0 ;  /* 0x0000900001007387 */ /* 0x0003e20000100800 */
[----:B------:R-:W-:-:S02]  /*3df0*/  WARPGROUP.DEPBAR.LE gsb0, 0x0 ;  /* 0x00008000000079c5 */ /* 0x000fc40000010000 */
[----:B------:R1:W-:Y:S06]  /*3e00*/  BAR.ARV R203, 0x100 ;  /* 0x000400cb0000751d */ /* 0x0003ec0000002000 */
[----:B------:R2:W-:Y:S01]  /*3e10*/  @!P1 SYNCS.ARRIVE.TRANS64.RED.A1T0 RZ, [R7+URZ], RZ ;  /* 0x000000ff07ff99a7 */ /* 0x0005e2000810043f */
[----:B------:R-:W3:Y:S04]  /*3e20*/  LDL R15, [R1+0x70] ;  /* 0x00007000010f7983 */ /* 0x000ee80000100800 */
[----:B------:R-:W4:Y:S04]  /*3e30*/  LDL R11, [R6+0x8] ;  /* 0x00000800060b7983 */ /* 0x000f280000100800 */
[----:B--2---:R-:W2:Y:S04]  /*3e40*/  LDL R7, [R6] ;  /* 0x0000000006077983 */ /* 0x004ea80000100800 */
[----:B------:R-:W5:Y:S04]  /*3e50*/  LDL R19, [R6+0x18] ;  /* 0x0000180006137983 */ /* 0x000f680000100800 */
[----:B------:R-:W5:Y:S04]  /*3e60*/  LDL R12, [R6+0x4] ;  /* 0x00000400060c7983 */ /* 0x000f680000100800 */
[----:B------:R-:W5:Y:S04]  /*3e70*/  LDL R13, [R6+0xc] ;  /* 0x00000c00060d7983 */ /* 0x000f680000100800 */
[----:B------:R-:W5:Y:S04]  /*3e80*/  LDL R9, [R6+0x10] ;  /* 0x0000100006097983 */ /* 0x000f680000100800 */
[----:B------:R-:W5:Y:S01]  /*3e90*/  LDL R14, [R6+0x14] ;  /* 0x00001400060e7983 */ /* 0x000f620000100800 */
[----:B------:R-:W-:-:S02]  /*3ea0*/  UMOV UR4, 0xffffffa0 ;  /* 0xffffffa000047882 */ /* 0x000fc40000000000 */
[----:B------:R-:W-:Y:S01]  /*3eb0*/  UIMAD UR4, UR45, UR4, 0x60 ;  /* 0x000000602d0474a4 */ /* 0x000fe2000f8e0204 */
[----:B------:R-:W-:Y:S01]  /*3ec0*/  LOP3.LUT R166, R166, 0xffefffff, RZ, 0xc0, !PT ;  /* 0xffefffffa6a67812 */ /* 0x000fe200078ec0ff */
[----:B------:R-:W-:Y:S03]  /*3ed0*/  BSSY B0, `(.L_x_8732) ;  /* 0x000003f000007945 */ /* 0x000fe60003800000 */
[----:B------:R-:W-:Y:S02]  /*3ee0*/  @P1 LOP3.LUT R166, R166, 0x100000, RZ, 0xfc, !PT ;  /* 0x00100000a6a61812 */ /* 0x000fe400078efcff */
[----:B--2---:R-:W-:-:S04]  /*3ef0*/  SHF.R.S32.HI R8, RZ, 0x1f, R7 ;  /* 0x0000001fff087819 */ /* 0x004fc80000011407 */
[----:B------:R-:W-:-:S04]  /*3f00*/  LEA.HI R8, R8, R7, RZ, 0x7 ;  /* 0x0000000708087211 */ /* 0x000fc800078f38ff */
[----:B------:R-:W-:-:S05]  /*3f10*/  LOP3.LUT R10, R8, 0xffffff80, RZ, 0xc0, !PT ;  /* 0xffffff80080a7812 */ /* 0x000fca00078ec0ff */
[----:B------:R-:W-:-:S05]  /*3f20*/  IMAD.IADD R10, R7, 0x1, -R10 ;  /* 0x00000001070a7824 */ /* 0x000fca00078e0a0a */
[----:B------:R-:W-:-:S04]  /*3f30*/  SHF.R.S32.HI R21, RZ, 0x1f, R10 ;  /* 0x0000001fff157819 */ /* 0x000fc8000001140a */
[CC--:B------:R-:W-:Y:S02]  /*3f40*/  LEA.HI R20, R21.reuse, R10.reuse, RZ, 0x2 ;  /* 0x0000000a15147211 */ /* 0x0c0fe400078f10ff */
[----:B------:R-:W-:Y:S02]  /*3f50*/  LEA.HI R21, R21, R10, RZ, 0x5 ;  /* 0x0000000a15157211 */ /* 0x000fe400078f28ff */
[--C-:B------:R-:W-:Y:S02]  /*3f60*/  SHF.R.S32.HI R72, RZ, 0x2, R20.reuse ;  /* 0x00000002ff487819 */ /* 0x100fe40000011414 */
[----:B------:R-:W-:Y:S02]  /*3f70*/  SHF.R.S32.HI R7, RZ, 0x1f, R20 ;  /* 0x0000001fff077819 */ /* 0x000fe40000011414 */
[----:B------:R-:W-:Y:S02]  /*3f80*/  SHF.R.S32.HI R74, RZ, 0x5, R21 ;  /* 0x00000005ff4a7819 */ /* 0x000fe40000011415 */
[----:B------:R-:W-:-:S02]  /*3f90*/  LEA.HI R73, R7, R72, RZ, 0x3 ;  /* 0x0000004807497211 */ /* 0x000fc400078f18ff */
[----:B------:R-:W-:Y:S01]  /*3fa0*/  SHF.R.S32.HI R7, RZ, 0x7, R8 ;  /* 0x00000007ff077819 */ /* 0x000fe20000011408 */
[----:B---3--:R-:W-:Y:S01]  /*3fb0*/  IMAD R74, R15, 0x8, R74 ;  /* 0x000000080f4a7824 */ /* 0x008fe200078e024a */
[----:B------:R-:W-:Y:S01]  /*3fc0*/  LOP3.LUT R21, R20, 0x7ffffffc, RZ, 0xc0, !PT ;  /* 0x7ffffffc14157812 */ /* 0x000fe200078ec0ff */
[----:B----4-:R-:W-:Y:S01]  /*3fd0*/  VIADD R15, R11, UR4 ;  /* 0x000000040b0f7c36 */ /* 0x010fe20008000000 */
[----:B------:R-:W-:Y:S02]  /*3fe0*/  LOP3.LUT R73, R73, 0xfffffff8, RZ, 0xc0, !PT ;  /* 0xfffffff849497812 */ /* 0x000fe400078ec0ff */
[----:B------:R-:W-:Y:S01]  /*3ff0*/  LEA.HI R8, R8, R7, RZ, 0x1 ;  /* 0x0000000708087211 */ /* 0x000fe200078f08ff */
[----:B------:R-:W-:Y:S01]  /*4000*/  IMAD.IADD R21, R10, 0x1, -R21 ;  /* 0x000000010a157824 */ /* 0x000fe200078e0a15 */
[----:B-----5:R-:W-:Y:S01]  /*4010*/  ISETP.GE.AND P0, PT, R19, 0x1, PT ;  /* 0x000000011300780c */ /* 0x020fe20003f06270 */
[----:B------:R-:W-:Y:S01]  /*4020*/  IMAD.IADD R73, R72, 0x1, -R73 ;  /* 0x0000000148497824 */ /* 0x000fe200078e0a49 */
[----:B------:R-:W-:-:S02]  /*4030*/  LOP3.LUT R8, R8, 0x3fffffe, RZ, 0xc0, !PT ;  /* 0x03fffffe08087812 */ /* 0x000fc400078ec0ff */
[----:B------:R-:W-:Y:S01]  /*4040*/  IADD3 R10, -R12, 0x1, R15 ;  /* 0x000000010c0a7810 */ /* 0x000fe20007ffe10f */
[----:B------:R-:W-:Y:S01]  /*4050*/  IMAD.U32 R73, R74, 0x10, R73 ;  /* 0x000000104a497824 */ /* 0x000fe200078e0049 */
[----:B------:R-:W-:Y:S01]  /*4060*/  LOP3.LUT R13, RZ, R13, RZ, 0x33, !PT ;  /* 0x0000000dff0d7212 */ /* 0x000fe200078e33ff */
[----:B------:R-:W-:Y:S02]  /*4070*/  IMAD.IADD R8, R7, 0x1, -R8 ;  /* 0x0000000107087824 */ /* 0x000fe400078e0a08 */
[C---:B------:R-:W-:Y:S02]  /*4080*/  IMAD R10, R21.reuse, -0x2, R10 ;  /* 0xfffffffe150a7824 */ /* 0x040fe400078e020a */
[----:B------:R-:W-:Y:S02]  /*4090*/  IMAD R20, R21, -0x2, R15 ;  /* 0xfffffffe15147824 */ /* 0x000fe400078e020f */
[----:B------:R-:W-:Y:S02]  /*40a0*/  IMAD R73, R8, 0x40, R73 ;  /* 0x0000004008497824 */ /* 0x000fe400078e0249 */
[----:B------:R-:W-:-:S02]  /*40b0*/  IMAD.IADD R15, R10, 0x1, R9 ;  /* 0x000000010a0f7824 */ /* 0x000fc400078e0209 */
[----:B------:R-:W-:Y:S02]  /*40c0*/  IMAD.U32 R8, RZ, RZ, UR4 ;  /* 0x00000004ff087e24 */ /* 0x000fe4000f8e00ff */
[----:B------:R-:W-:Y:S02]  /*40d0*/  IMAD.IADD R72, R10, 0x1, R13 ;  /* 0x000000010a487824 */ /* 0x000fe400078e020d */
[----:B------:R-:W-:Y:S01]  /*40e0*/  VIADD R14, R14, UR4 ;  /* 0x000000040e0e7c36 */ /* 0x000fe20008000000 */
[----:B------:R-:W-:Y:S01]  /*40f0*/  VIADDMNMX R10, R73, R15, R20, PT ;  /* 0x0000000f490a7246 */ /* 0x000fe20003800114 */
[----:B------:R-:W-:Y:S02]  /*4100*/  IMAD R21, R21, -0x2, R8 ;  /* 0xfffffffe15157824 */ /* 0x000fe400078e0208 */
[----:B------:R-:W-:Y:S01]  /*4110*/  IMAD.IADD R7, R72, 0x1, R73 ;  /* 0x0000000148077824 */ /* 0x000fe200078e0249 */
[----:B-1----:R-:W-:Y:S06]  /*4120*/  @!P0 BRA `(.L_x_8733) ;  /* 0x0000000000648947 */ /* 0x002fec0003800000 */
[----:B------:R-:W-:Y:S01]  /*4130*/  IADD3 R8, R73, R11, -R12 ;  /* 0x0000000b49087210 */ /* 0x000fe20007ffe80c */
[----:B------:R-:W-:Y:S03]  /*4140*/  BSSY B1, `(.L_x_8734) ;  /* 0x0000014000017945 */ /* 0x000fe60003800000 */
[----:B------:R-:W-:-:S13]  /*4150*/  ISETP.GT.AND P0, PT, R8, -0x1, PT ;  /* 0xffffffff0800780c */ /* 0x000fda0003f04270 */
[----:B------:R-:W-:Y:S05]  /*4160*/  @P0 BRA `(.L_x_8735) ;  /* 0x00000000002c0947 */ /* 0x000fea0003800000 */
[----:B------:R-:W-:Y:S01]  /*4170*/  ISETP.NE.AND P0, PT, R19, 0x1, PT ;  /* 0x000000011300780c */ /* 0x000fe20003f05270 */
[----:B------:R-:W-:Y:S01]  /*4180*/  BSSY B2, `(.L_x_8736) ;  /* 0x0000007000027945 */ /* 0x000fe20003800000 */
[----:B------:R-:W-:-:S11]  /*4190*/  LOP3.LUT R8, RZ, R8, RZ, 0x33, !PT ;  /* 0x00000008ff087212 */ /* 0x000fd600078e33ff */
[----:B------:R-:W-:Y:S05]  /*41a0*/  @!P0 BRA `(.L_x_8737) ;  /* 0x0000000000108947 */ /* 0x000fea0003800000 */
[----:B------:R-:W2:Y:S04]  /*41b0*/  LDL R9, [R6+0x1c] ;  /* 0x00001c0006097983 */ /* 0x000ea80000100800 */
[----:B------:R-:W3:Y:S01]  /*41c0*/  LDL R13, [R6+0x20] ;  /* 0x00002000060d7983 */ /* 0x000ee20000100800 */
[----:B--2---:R-:W-:-:S05]  /*41d0*/  IMAD.HI.U32 R8, R8, R9, RZ ;  /* 0x0000000908087227 */ /* 0x004fca00078e00ff */
[----:B---3--:R-:W-:-:S07]  /*41e0*/  SHF.R.U32.HI R8, RZ, R13, R8 ;  /* 0x0000000dff087219 */ /* 0x008fce0000011608 */
.L_x_8737:
[----:B------:R-:W-:Y:S05]  /*41f0*/  BSYNC B2 ;  /* 0x0000000000027941 */ /* 0x000fea0003800000 */
.L_x_8736:
[----:B------:R-:W-:Y:S01]  /*4200*/  LOP3.LUT R8, RZ, R8, RZ, 0x33, !PT ;  /* 0x00000008ff087212 */ /* 0x000fe200078e33ff */
[----:B------:R-:W-:Y:S06]  /*4210*/  BRA `(.L_x_8738) ;  /* 0x0000000000187947 */ /* 0x000fec0003800000 */
.L_x_8735:
[----:B------:R-:W-:-:S13]  /*4220*/  ISETP.NE.AND P0, PT, R19, 0x1, PT ;  /* 0x000000011300780c */ /* 0x000fda0003f05270 */
[----:B------:R-:W-:Y:S05]  /*4230*/  @!P0 BRA `(.L_x_8738) ;  /* 0x0000000000108947 */ /* 0x000fea0003800000 */
[----:B------:R-:W2:Y:S04]  /*4240*/  LDL R9, [R6+0x1c] ;  /* 0x00001c0006097983 */ /* 0x000ea80000100800 */
[----:B------:R-:W3:Y:S01]  /*4250*/  LDL R13, [R6+0x20] ;  /* 0x00002000060d7983 */ /* 0x000ee20000100800 */
[----:B--2---:R-:W-:-:S05]  /*4260*/  IMAD.HI.U32 R8, R8, R9, RZ ;  /* 0x0000000908087227 */ /* 0x004fca00078e00ff */
[----:B---3--:R-:W-:-:S07]  /*4270*/  SHF.R.U32.HI R8, RZ, R13, R8 ;  /* 0x0000000dff087219 */ /* 0x008fce0000011608 */
.L_x_8738:
[----:B------:R-:W-:Y:S05]  /*4280*/  BSYNC B1 ;  /* 0x0000000000017941 */ /* 0x000fea0003800000 */
.L_x_8734:
[----:B------:R-:W-:-:S05]  /*4290*/  IMAD R8, R19, R8, R21 ;  /* 0x0000000813087224 */ /* 0x000fca00078e0215 */
[----:B------:R-:W-:Y:S02]  /*42a0*/  VIMNMX R7, R7, R8, !PT ;  /* 0x0000000807077248 */ /* 0x000fe40007fe0100 */
[----:B------:R-:W-:-:S07]  /*42b0*/  VIADDMNMX R10, R8, R19, R10, PT ;  /* 0x00000013080a7246 */ /* 0x000fce000380010a */
.L_x_8733:
[----:B------:R-:W-:Y:S05]  /*42c0*/  BSYNC B0 ;  /* 0x0000000000007941 */ /* 0x000fea0003800000 */
.L_x_8732:
[C---:B------:R-:W-:Y:S01]  /*42d0*/  ISETP.GE.AND P0, PT, R14.reuse, 0x2, PT ;  /* 0x000000020e00780c */ /* 0x040fe20003f06270 */
[----:B------:R-:W-:Y:S01]  /*42e0*/  VIADD R73, R73, 0x8 ;  /* 0x0000000849497836 */ /* 0x000fe20000000000 */
[C---:B------:R-:W-:Y:S01]  /*42f0*/  ISETP.GE.AND P4, PT, R14.reuse, 0xa, PT ;  /* 0x0000000a0e00780c */ /* 0x040fe20003f86270 */
[----:B------:R-:W-:Y:S01]  /*4300*/  BSSY B0, `(.L_x_8739) ;  /* 0x000008e000007945 */ /* 0x000fe20003800000 */
[C---:B------:R-:W-:Y:S02]  /*4310*/  ISETP.GT.AND P2, PT, R7.reuse, 0x1, !P0 ;  /* 0x000000010700780c */ /* 0x040fe40004744270 */
[----:B------:R-:W-:Y:S02]  /*4320*/  ISETP.GE.AND P1, PT, R14, 0x9, PT ;  /* 0x000000090e00780c */ /* 0x000fe40003f26270 */
[----:B------:R-:W-:Y:S02]  /*4330*/  ISETP.LT.OR P2, PT, R10, 0x2, P2 ;  /* 0x000000020a00780c */ /* 0x000fe40001741670 */
[----:B------:R-:W-:-:S02]  /*4340*/  ISETP.GT.AND P3, PT, R7, 0x8, !P1 ;  /* 0x000000080700780c */ /* 0x000fc40004f64270 */
[----:B------:R-:W-:Y:S02]  /*4350*/  FSEL R178, R25, -INF , !P2 ;  /* 0xff80000019b27808 */ /* 0x000fe40005000000 */
[----:B------:R-:W-:Y:S02]  /*4360*/  ISETP.GT.AND P2, PT, R7, 0x9, !P4 ;  /* 0x000000090700780c */ /* 0x000fe40006744270 */
[----:B------:R-:W-:Y:S02]  /*4370*/  P2R R25, PR, RZ, 0x10 ;  /* 0x00000010ff197803 */ /* 0x000fe40000000000 */
        /* <DEDUP_REMOVED lines=102> */
[----:B------:R-:W-:Y:S01]  /*49e0*/  ISETP.GT.AND P6, PT, R7, 0x59, !P6 ;  /* 0x000000590700780c */ /* 0x000fe200077c4270 */
[----:B------:R-:W-:-:S03]  /*49f0*/  IMAD.IADD R7, R72, 0x1, R73 ;  /* 0x0000000148077824 */ /* 0x000fc600078e0249 */
[----:B------:R-:W-:Y:S02]  /*4a00*/  ISETP.LT.OR P6, PT, R10, 0x5a, P6 ;  /* 0x0000005a0a00780c */ /* 0x000fe400037c1670 */
[----:B------:R-:W-:Y:S02]  /*4a10*/  VIADDMNMX R10, R73, R15, R20, PT ;  /* 0x0000000f490a7246 */ /* 0x000fe40003800114 */
[----:B------:R-:W-:Y:S02]  /*4a20*/  FSEL R177, R69, -INF , !P6 ;  /* 0xff80000045b17808 */ /* 0x000fe40007000000 */
[----:B------:R-:W-:-:S13]  /*4a30*/  ISETP.GE.AND P6, PT, R19, 0x1, PT ;  /* 0x000000011300780c */ /* 0x000fda0003fc6270 */
[----:B------:R-:W-:Y:S05]  /*4a40*/  @!P6 BRA `(.L_x_8740) ;  /* 0x000000000064e947 */ /* 0x000fea0003800000 */
        /* <DEDUP_REMOVED lines=12> */
.L_x_8744:
[----:B------:R-:W-:Y:S05]  /*4b10*/  BSYNC B2 ;  /* 0x0000000000027941 */ /* 0x000fea0003800000 */
.L_x_8743:
[----:B------:R-:W-:Y:S01]  /*4b20*/  LOP3.LUT R12, RZ, R12, RZ, 0x33, !PT ;  /* 0x0000000cff0c7212 */ /* 0x000fe200078e33ff */
[----:B------:R-:W-:Y:S06]  /*4b30*/  BRA `(.L_x_8745) ;  /* 0x0000000000187947 */ /* 0x000fec0003800000 */
.L_x_8742:
[----:B------:R-:W-:-:S13]  /*4b40*/  ISETP.NE.AND P6, PT, R19, 0x1, PT ;  /* 0x000000011300780c */ /* 0x000fda0003fc5270 */
[----:B------:R-:W-:Y:S05]  /*4b50*/  @!P6 BRA `(.L_x_8745) ;  /* 0x000000000010e947 */ /* 0x000fea0003800000 */
[----:B------:R-:W2:Y:S04]  /*4b60*/  LDL R11, [R6+0x1c] ;  /* 0x00001c00060b7983 */ /* 0x000ea80000100800 */
[----:B------:R-:W3:Y:S01]  /*4b70*/  LDL R13, [R6+0x20] ;  /* 0x00002000060d7983 */ /* 0x000ee20000100800 */
[----:B--2---:R-:W-:-:S05]  /*4b80*/  IMAD.HI.U32 R12, R12, R11, RZ ;  /* 0x0000000b0c0c7227 */ /* 0x004fca00078e00ff */
[----:B---3--:R-:W-:-:S07]  /*4b90*/  SHF.R.U32.HI R12, RZ, R13, R12 ;  /* 0x0000000dff0c7219 */ /* 0x008fce000001160c */
.L_x_8745:
[----:B------:R-:W-:Y:S05]  /*4ba0*/  BSYNC B1 ;  /* 0x0000000000017941 */ /* 0x000fea0003800000 */
.L_x_8741:
[----:B------:R-:W-:-:S05]  /*4bb0*/  IMAD R12, R19, R12, R21 ;  /* 0x0000000c130c7224 */ /* 0x000fca00078e0215 */
[----:B------:R-:W-:Y:S02]  /*4bc0*/  VIADDMNMX R10, R12, R19, R10, PT ;  /* 0x000000130c0a7246 */ /* 0x000fe4000380010a */
[----:B------:R-:W-:-:S07]  /*4bd0*/  VIMNMX R7, R7, R12, !PT ;  /* 0x0000000c07077248 */ /* 0x000fce0007fe0100 */
.L_x_8740:
[----:B------:R-:W-:Y:S05]  /*4be0*/  BSYNC B0 ;  /* 0x0000000000007941 */ /* 0x000fea0003800000 */
.L_x_8739:
[C---:B------:R-:W-:Y:S01]  /*4bf0*/  ISETP.GT.AND P0, PT, R7.reuse, 0x1, !P0 ;  /* 0x000000010700780c */ /* 0x040fe20004704270 */
[----:B------:R-:W2:Y:S01]  /*4c00*/  LDL R222, [R1+0x228] ;  /* 0x0002280001de7983 */ /* 0x000ea20000100800 */
[----:B------:R-:W-:Y:S02]  /*4c10*/  ISETP.GT.AND P1, PT, R7, 0x8, !P1 ;  /* 0x000000080700780c */ /* 0x000fe40004f24270 */
[C---:B------:R-:W-:Y:S01]  /*4c20*/  ISETP.LT.OR P0, PT, R10.reuse, 0x2, P0 ;  /* 0x000000020a00780c */ /* 0x040fe20000701670 */
[----:B------:R-:W3:Y:S01]  /*4c30*/  LDL R224, [R1+0x22c] ;  /* 0x00022c0001e07983 */ /* 0x000ee20000100800 */
[----:B------:R-:W-:Y:S02]  /*4c40*/  ISETP.LT.OR P1, PT, R10, 0x9, P1 ;  /* 0x000000090a00780c */ /* 0x000fe40000f21670 */
[----:B------:R-:W-:Y:S01]  /*4c50*/  FSEL R53, R27, -INF , !P0 ;  /* 0xff8000001b357808 */ /* 0x000fe20004000000 */
[----:B------:R-:W4:Y:S01]  /*4c60*/  LDL R20, [R1+0x450] ;  /* 0x0004500001147983 */ /* 0x000f220000100800 */
[----:B------:R-:W-:-:S02]  /*4c70*/  ISETP.NE.AND P0, PT, R25, RZ, PT ;  /* 0x000000ff1900720c */ /* 0x000fc40003f05270 */
[----:B------:R-:W-:Y:S01]  /*4c80*/  FSEL R49, R30, -INF , !P1 ;  /* 0xff8000001e317808 */ /* 0x000fe20004800000 */
[----:B------:R-:W5:Y:S01]  /*4c90*/  LDL R21, [R1+0x234] ;  /* 0x0002340001157983 */ /* 0x000f620000100800 */
[----:B------:R-:W-:Y:S02]  /*4ca0*/  ISETP.GT.AND P0, PT, R7, 0x9, !P0 ;  /* 0x000000090700780c */ /* 0x000fe40004704270 */
[----:B------:R-:W-:Y:S01]  /*4cb0*/  ISETP.NE.AND P1, PT, R32, RZ, PT ;  /* 0x000000ff2000720c */ /* 0x000fe20003f25270 */
[----:B------:R-:W4:Y:S01]  /*4cc0*/  LDL R15, [R1+0x210] ;  /* 0x00021000010f7983 */ /* 0x000f220000100800 */
[----:B------:R-:W-:Y:S02]  /*4cd0*/  ISETP.LT.OR P0, PT, R10, 0xa, P0 ;  /* 0x0000000a0a00780c */ /* 0x000fe40000701670 */
[----:B------:R-:W-:Y:S01]  /*4ce0*/  ISETP.NE.AND P6, PT, R36, RZ, PT ;  /* 0x000000ff2400720c */ /* 0x000fe20003fc5270 */
[----:B------:R-:W4:Y:S01]  /*4cf0*/  LDL R156, [R1+0x224] ;  /* 0x00022400019c7983 */ /* 0x000f220000100800 */
[----:B------:R-:W-:-:S02]  /*4d00*/  FSEL R45, R31, -INF , !P0 ;  /* 0xff8000001f2d7808 */ /* 0x000fc40004000000 */
[----:B------:R-:W-:Y:S01]  /*4d10*/  ISETP.NE.AND P0, PT, R28, RZ, PT ;  /* 0x000000ff1c00720c */ /* 0x000fe20003f05270 */
[----:B------:R-:W4:Y:S01]  /*4d20*/  LDL R25, [R1+0x238] ;  /* 0x0002380001197983 */ /* 0x000f220000100800 */
[C---:B------:R-:W-:Y:S02]  /*4d30*/  ISETP.GT.AND P5, PT, R7.reuse, RZ, !P5 ;  /* 0x000000ff0700720c */ /* 0x040fe40006fa4270 */
[----:B------:R-:W-:Y:S01]  /*4d40*/  ISETP.GT.AND P0, PT, R7, 0x10, !P0 ;  /* 0x000000100700780c */ /* 0x000fe20004704270 */
[----:B------:R-:W4:Y:S01]  /*4d50*/  LDL R116, [R1+0x220] ;  /* 0x0002200001747983 */ /* 0x000f220000100800 */
[C---:B------:R-:W-:Y:S02]  /*4d60*/  ISETP.LT.OR P5, PT, R10.reuse, 0x1, P5 ;  /* 0x000000010a00780c */ /* 0x040fe40002fa1670 */
[----:B------:R-:W-:Y:S01]  /*4d70*/  ISETP.LT.OR P0, PT, R10, 0x11, P0 ;  /* 0x000000110a00780c */ /* 0x000fe20000701670 */
[----:B------:R-:W4:Y:S01]  /*4d80*/  LDL R118, [R1+0x230] ;  /* 0x0002300001767983 */ /* 0x000f220000100800 */
[----:B------:R-:W-:-:S02]  /*4d90*/  FSEL R83, R26, -INF , !P5 ;  /* 0xff8000001a537808 */ /* 0x000fc40006800000 */
[----:B------:R-:W-:Y:S01]  /*4da0*/  FSEL R191, R34, -INF , !P0 ;  /* 0xff80000022bf7808 */ /* 0x000fe20004000000 */
[----:B------:R-:W4:Y:S01]  /*4db0*/  LDL R27, [R1+0x23c] ;  /* 0x00023c00011b7983 */ /* 0x000f220000100800 */
[----:B------:R-:W-:Y:S02]  /*4dc0*/  ISETP.NE.AND P0, PT, R29, RZ, PT ;  /* 0x000000ff1d00720c */ /* 0x000fe40003f05270 */
[----:B------:R-:W-:Y:S01]  /*4dd0*/  FMNMX.FTZ R11, R61, R178, !PT ;  /* 0x000000b23d0b7209 */ /* 0x000fe20007810000 */
[----:B------:R-:W4:Y:S01]  /*4de0*/  LDL R120, [R1+0x240] ;  /* 0x0002400001787983 */ /* 0x000f220000100800 */
[----:B------:R-:W-:Y:S02]  /*4df0*/  ISETP.GT.AND P0, PT, R7, 0x11, !P0 ;  /* 0x000000110700780c */ /* 0x000fe40004704270 */
[----:B------:R-:W-:Y:S01]  /*4e00*/  FMNMX.FTZ R6, R83, R53, !PT ;  /* 0x0000003553067209 */ /* 0x000fe20007810000 */
[----:B------:R-:W4:Y:S01]  /*4e10*/  LDL R29, [R1+0x244] ;  /* 0x00024400011d7983 */ /* 0x000f220000100800 */
[----:B------:R-:W-:-:S02]  /*4e20*/  ISETP.LT.OR P0, PT, R10, 0x12, P0 ;  /* 0x000000120a00780c */ /* 0x000fc40000701670 */
[----:B------:R-:W-:Y:S01]  /*4e30*/  FMNMX.FTZ R11, R154, R11, !PT ;  /* 0x0000000b9a0b7209 */ /* 0x000fe20007810000 */
[----:B------:R-:W4:Y:S01]  /*4e40*/  LDL R31, [R1+0x248] ;  /* 0x00024800011f7983 */ /* 0x000f220000100800 */
[----:B------:R-:W-:Y:S02]  /*4e50*/  FSEL R196, R35, -INF , !P0 ;  /* 0xff80000023c47808 */ /* 0x000fe40004000000 */
[----:B------:R-:W-:Y:S01]  /*4e60*/  ISETP.GT.AND P0, PT, R7, 0x18, !P1 ;  /* 0x000000180700780c */ /* 0x000fe20004f04270 */
[----:B------:R-:W4:Y:S01]  /*4e70*/  LDL R122, [R1+0x250] ;  /* 0x00025000017a7983 */ /* 0x000f220000100800 */
[----:B------:R-:W-:Y:S02]  /*4e80*/  FMNMX.FTZ R6, R49, R6, !PT ;  /* 0x0000000631067209 */ /* 0x000fe40007810000 */
[----:B------:R-:W-:Y:S01]  /*4e90*/  ISETP.LT.OR P0, PT, R10, 0x19, P0 ;  /* 0x000000190a00780c */ /* 0x000fe20000701670 */
[----:B------:R-:W4:Y:S01]  /*4ea0*/  LDL R35, [R1+0x258] ;  /* 0x0002580001237983 */ /* 0x000f220000100800 */
[----:B------:R-:W-:-:S02]  /*4eb0*/  FMNMX.FTZ R11, R152, R11, !PT ;  /* 0x0000000b980b7209 */ /* 0x000fc40007810000 */
        /* <DEDUP_REMOVED lines=30> */
[----:B------:R-:W-:Y:S01]  /*50a0*/  ISETP.NE.AND P0, PT, R40, RZ, PT ;  /* 0x000000ff2800720c */ /* 0x000fe20003f05270 */
[----:B------:R-:W4:Y:S01]  /*50b0*/  LDL R43, [R1+0x26c] ;  /* 0x00026c00012b7983 */ /* 0x000f220000100800 */
[----:B------:R-:W-:Y:S02]  /*50c0*/  FMNMX.FTZ R6, R213, R6, !PT ;  /* 0x00000006d5067209 */ /* 0x000fe40007810000 */
[----:B------:R-:W-:Y:S01]  /*50d0*/  ISETP.GT.AND P0, PT, R7, 0x28, !P0 ;  /* 0x000000280700780c */ /* 0x000fe20004704270 */
[----:B------:R-:W4:Y:S01]  /*50e0*/  LDL R132, [R1+0x2a0] ;  /* 0x0002a00001847983 */ /* 0x000f220000100800 */
[----:B------:R-:W-:-:S02]  /*50f0*/  FMNMX.FTZ R12, R162, R13, !PT ;  /* 0x0000000da20c7209 */ /* 0x000fc40007810000 */
[----:B------:R-:W-:Y:S01]  /*5100*/  ISETP.LT.OR P0, PT, R10, 0x29, P0 ;  /* 0x000000290a00780c */ /* 0x000fe20000701670 */
[----:B------:R-:W4:Y:S01]  /*5110*/  LDL R73, [R1+0x2a8] ;  /* 0x0002a80001497983 */ /* 0x000f220000100800 */
[----:B------:R-:W-:Y:S02]  /*5120*/  FMNMX.FTZ R11, R183, R6, !PT ;  /* 0x00000006b70b7209 */ /* 0x000fe40007810000 */
[----:B------:R-:W-:Y:S01]  /*5130*/  FSEL R192, R46, -INF , !P0 ;  /* 0xff8000002ec07808 */ /* 0x000fe20004000000 */
[----:B------:R-:W4:Y:S01]  /*5140*/  LDL R134, [R1+0x2b0] ;  /* 0x0002b00001867983 */ /* 0x000f220000100800 */
[----:B------:R-:W-:Y:S02]  /*5150*/  ISETP.NE.AND P0, PT, R41, RZ, PT ;  /* 0x000000ff2900720c */ /* 0x000fe40003f05270 */
[----:B------:R-:W-:Y:S01]  /*5160*/  FMNMX.FTZ R13, R167, R12, !PT ;  /* 0x0000000ca70d7209 */ /* 0x000fe20007810000 */
[----:B------:R-:W4:Y:S01]  /*5170*/  LDL R41, [R1+0x268] ;  /* 0x0002680001297983 */ /* 0x000f220000100800 */
[----:B------:R-:W-:-:S02]  /*5180*/  ISETP.GT.AND P0, PT, R7, 0x29, !P0 ;  /* 0x000000290700780c */ /* 0x000fc40004704270 */
[----:B------:R-:W-:Y:S01]  /*5190*/  FMNMX.FTZ R11, R186, R11, !PT ;  /* 0x0000000bba0b7209 */ /* 0x000fe20007810000 */
[----:B------:R-:W4:Y:S01]  /*51a0*/  LDL R77, [R1+0x2b4] ;  /* 0x0002b400014d7983 */ /* 0x000f220000100800 */
[----:B------:R-:W-:Y:S02]  /*51b0*/  ISETP.LT.OR P0, PT, R10, 0x2a, P0 ;  /* 0x0000002a0a00780c */ /* 0x000fe40000701670 */
[----:B------:R-:W-:Y:S01]  /*51c0*/  FMNMX.FTZ R6, R170, R13, !PT ;  /* 0x0000000daa067209 */ /* 0x000fe20007810000 */
[----:B------:R-:W4:Y:S01]  /*51d0*/  LDL R79, [R1+0x2b8] ;  /* 0x0002b800014f7983 */ /* 0x000f220000100800 */
[----:B------:R-:W-:Y:S02]  /*51e0*/  FSEL R202, R47, -INF , !P0 ;  /* 0xff8000002fca7808 */ /* 0x000fe40004000000 */
[----:B------:R-:W-:Y:S01]  /*51f0*/  ISETP.NE.AND P0, PT, R44, RZ, PT ;  /* 0x000000ff2c00720c */ /* 0x000fe20003f05270 */
[----:B------:R-:W4:Y:S01]  /*5200*/  LDL R47, [R1+0x274] ;  /* 0x00027400012f7983 */ /* 0x000f220000100800 */
[----:B------:R-:W-:-:S02]  /*5210*/  FMNMX.FTZ R11, R192, R11, !PT ;  /* 0x0000000bc00b7209 */ /* 0x000fc40007810000 */
[----:B------:R-:W-:Y:S01]  /*5220*/  ISETP.GT.AND P0, PT, R7, 0x30, !P0 ;  /* 0x000000300700780c */ /* 0x000fe20004704270 */
[----:B------:R-:W4:Y:S01]  /*5230*/  LDL R81, [R1+0x2bc] ;  /* 0x0002bc0001517983 */ /* 0x000f220000100800 */
[----:B------:R-:W-:Y:S02]  /*5240*/  FMNMX.FTZ R6, R173, R6, !PT ;  /* 0x00000006ad067209 */ /* 0x000fe40007810000 */
[----:B------:R-:W-:Y:S01]  /*5250*/  ISETP.LT.OR P0, PT, R10, 0x31, P0 ;  /* 0x000000310a00780c */ /* 0x000fe20000701670 */
[----:B------:R-:W4:Y:S01]  /*5260*/  LDL R136, [R1+0x2c0] ;  /* 0x0002c00001887983 */ /* 0x000f220000100800 */
[----:B------:R-:W-:Y:S02]  /*5270*/  ISETP.NE.AND P1, PT, R75, RZ, PT ;  /* 0x000000ff4b00720c */ /* 0x000fe40003f25270 */
[----:B------:R-:W-:Y:S01]  /*5280*/  FSEL R180, R50, -INF , !P0 ;  /* 0xff80000032b47808 */ /* 0x000fe20004000000 */
[----:B------:R-:W4:Y:S01]  /*5290*/  LDL R75, [R1+0x2ac] ;  /* 0x0002ac00014b7983 */ /* 0x000f220000100800 */
[----:B------:R-:W-:-:S02]  /*52a0*/  ISETP.NE.AND P0, PT, R48, RZ, PT ;  /* 0x000000ff3000720c */ /* 0x000fc40003f05270 */
[----:B------:R-:W-:Y:S01]  /*52b0*/  FMNMX.FTZ R11, R202, R11, !PT ;  /* 0x0000000bca0b7209 */ /* 0x000fe20007810000 */
[----:B------:R-:W4:Y:S01]  /*52c0*/  LDL R85, [R1+0x2c4] ;  /* 0x0002c40001557983 */ /* 0x000f220000100800 */
[----:B------:R-:W-:Y:S02]  /*52d0*/  ISETP.GT.AND P0, PT, R7, 0x31, !P0 ;  /* 0x000000310700780c */ /* 0x000fe40004704270 */
[----:B------:R-:W-:Y:S01]  /*52e0*/  FMNMX.FTZ R6, R159, R6, !PT ;  /* 0x000000069f067209 */ /* 0x000fe20007810000 */
[----:B------:R-:W4:Y:S01]  /*52f0*/  LDL R87, [R1+0x2c8] ;  /* 0x0002c80001577983 */ /* 0x000f220000100800 */
[----:B------:R-:W-:Y:S02]  /*5300*/  ISETP.LT.OR P0, PT, R10, 0x32, P0 ;  /* 0x000000320a00780c */ /* 0x000fe40000701670 */
[----:B------:R-:W-:Y:S01]  /*5310*/  FMNMX.FTZ R11, R180, R11, !PT ;  /* 0x0000000bb40b7209 */ /* 0x000fe20007810000 */
[----:B------:R-:W4:Y:S01]  /*5320*/  LDL R89, [R1+0x2cc] ;  /* 0x0002cc0001597983 */ /* 0x000f220000100800 */
[----:B------:R-:W-:-:S02]  /*5330*/  FSEL R182, R51, -INF , !P0 ;  /* 0xff80000033b67808 */ /* 0x000fc40004000000 */
[----:B------:R-:W-:Y:S01]  /*5340*/  ISETP.NE.AND P0, PT, R74, RZ, PT ;  /* 0x000000ff4a00720c */ /* 0x000fe20003f05270 */
[----:B------:R-:W4:Y:S01]  /*5350*/  LDL R51, [R1+0x278] ;  /* 0x0002780001337983 */ /* 0x000f220000100800 */
[----:B------:R-:W-:Y:S02]  /*5360*/  FMNMX.FTZ R6, R161, R6, !PT ;  /* 0x00000006a1067209 */ /* 0x000fe40007810000 */
[----:B------:R-:W-:Y:S01]  /*5370*/  ISETP.GT.AND P0, PT, R7, 0x38, !P0 ;  /* 0x000000380700780c */ /* 0x000fe20004704270 */
[----:B------:R-:W4:Y:S01]  /*5380*/  LDL R138, [R1+0x2d0] ;  /* 0x0002d000018a7983 */ /* 0x000f220000100800 */
[----:B------:R-:W-:Y:S02]  /*5390*/  ISETP.NE.AND P6, PT, R56, RZ, PT ;  /* 0x000000ff3800720c */ /* 0x000fe40003fc5270 */
        /* <DEDUP_REMOVED lines=23> */
[----:B------:R-:W-:Y:S02]  /*5510*/  ISETP.GT.AND P0, PT, R7, 0x41, !P6 ;  /* 0x000000410700780c */ /* 0x000fe40007704270 */
[----:B------:R-:W-:Y:S01]  /*5520*/  FMNMX.FTZ R13, R158, R13, !PT ;  /* 0x0000000d9e0d7209 */ /* 0x000fe20007810000 */
[----:B------:R-:W4:Y:S01]  /*5530*/  LDL R101, [R1+0x2ec] ;  /* 0x0002ec0001657983 */ /* 0x000f220000100800 */
[----:B------:R-:W-:Y:S02]  /*5540*/  ISETP.LT.OR P0, PT, R10, 0x42, P0 ;  /* 0x000000420a00780c */ /* 0x000fe40000701670 */
[----:B------:R-:W-:Y:S01]  /*5550*/  ISETP.NE.AND P1, PT, R60, RZ, PT ;  /* 0x000000ff3c00720c */ /* 0x000fe20003f25270 */
[----:B------:R-:W4:Y:S01]  /*5560*/  LDL R142, [R1+0x2f0] ;  /* 0x0002f000018e7983 */ /* 0x000f220000100800 */
[----:B------:R-:W-:-:S02]  /*5570*/  ISETP.NE.AND P6, PT, R14, RZ, PT ;  /* 0x000000ff0e00720c */ /* 0x000fc40003fc5270 */
[----:B------:R-:W-:Y:S01]  /*5580*/  FSEL R185, R59, -INF , !P0 ;  /* 0xff8000003bb97808 */ /* 0x000fe20004000000 */
[----:B------:R-:W4:Y:S01]  /*5590*/  LDL R14, [R1+0x354] ;  /* 0x00035400010e7983 */ /* 0x000f220000100800 */
[----:B------:R-:W-:Y:S02]  /*55a0*/  ISETP.GT.AND P0, PT, R7, 0x48, !P5 ;  /* 0x000000480700780c */ /* 0x000fe40006f04270 */
[----:B------:R-:W-:Y:S01]  /*55b0*/  FMNMX.FTZ R6, R181, R6, !PT ;  /* 0x00000006b5067209 */ /* 0x000fe20007810000 */
[----:B------:R-:W4:Y:S01]  /*55c0*/  LDL R59, [R1+0x288] ;  /* 0x00028800013b7983 */ /* 0x000f220000100800 */
[----:B------:R-:W-:Y:S02]  /*55d0*/  FMNMX.FTZ R13, R160, R13, !PT ;  /* 0x0000000da00d7209 */ /* 0x000fe40007810000 */
[C---:B------:R-:W-:Y:S01]  /*55e0*/  ISETP.GT.AND P1, PT, R7.reuse, 0x49, !P1 ;  /* 0x000000490700780c */ /* 0x040fe20004f24270 */
[----:B------:R-:W4:Y:S01]  /*55f0*/  LDL R103, [R1+0x2f4] ;  /* 0x0002f40001677983 */ /* 0x000f220000100800 */
[----:B------:R-:W-:-:S02]  /*5600*/  ISETP.GT.AND P2, PT, R7, 0x50, !P2 ;  /* 0x000000500700780c */ /* 0x000fc40005744270 */
[C---:B------:R-:W-:Y:S01]  /*5610*/  ISETP.GT.AND P3, PT, R7.reuse, 0x51, !P3 ;  /* 0x000000510700780c */ /* 0x040fe20005f64270 */
[----:B------:R-:W4:Y:S01]  /*5620*/  LDL R105, [R1+0x2f8] ;  /* 0x0002f80001697983 */ /* 0x000f220000100800 */
[C---:B------:R-:W-:Y:S02]  /*5630*/  ISETP.GT.AND P4, PT, R7.reuse, 0x58, !P4 ;  /* 0x000000580700780c */ /* 0x040fe40006784270 */
[----:B------:R-:W-:Y:S01]  /*5640*/  ISETP.GT.AND P5, PT, R7, 0x59, !P6 ;  /* 0x000000590700780c */ /* 0x000fe200077a4270 */
[----:B------:R-:W4:Y:S01]  /*5650*/  LDL R107, [R1+0x2fc] ;  /* 0x0002fc00016b7983 */ /* 0x000f220000100800 */
[----:B------:R-:W-:Y:S02]  /*5660*/  ISETP.LT.OR P0, PT, R10, 0x49, P0 ;  /* 0x000000490a00780c */ /* 0x000fe40000701670 */
[----:B------:R-:W-:Y:S01]  /*5670*/  FMNMX.FTZ R7, R185, R6, !PT ;  /* 0x00000006b9077209 */ /* 0x000fe20007810000 */
[----:B------:R-:W4:Y:S01]  /*5680*/  LDL R144, [R1+0x300] ;  /* 0x0003000001907983 */ /* 0x000f220000100800 */
[----:B------:R-:W-:-:S02]  /*5690*/  FMNMX.FTZ R6, R164, R13, !PT ;  /* 0x0000000da4067209 */ /* 0x000fc40007810000 */
[----:B------:R-:W-:Y:S01]  /*56a0*/  FSEL R190, R62, -INF , !P0 ;  /* 0xff8000003ebe7808 */ /* 0x000fe20004000000 */
[----:B------:R-:W4:Y:S01]  /*56b0*/  LDL R109, [R1+0x304] ;  /* 0x00030400016d7983 */ /* 0x000f220000100800 */
[----:B------:R-:W-:Y:S02]  /*56c0*/  FMNMX.FTZ R6, R169, R6, !PT ;  /* 0x00000006a9067209 */ /* 0x000fe40007810000 */
[----:B------:R-:W-:Y:S01]  /*56d0*/  FMNMX.FTZ R12, R190, R7, !PT ;  /* 0x00000007be0c7209 */ /* 0x000fe20007810000 */
[----:B------:R-:W4:Y:S01]  /*56e0*/  LDL R111, [R1+0x308] ;  /* 0x00030800016f7983 */ /* 0x000f220000100800 */
[C---:B------:R-:W-:Y:S02]  /*56f0*/  ISETP.LT.OR P1, PT, R10.reuse, 0x4a, P1 ;  /* 0x0000004a0a00780c */ /* 0x040fe40000f21670 */
[----:B------:R-:W-:Y:S01]  /*5700*/  FMNMX.FTZ R7, R171, R6, !PT ;  /* 0x00000006ab077209 */ /* 0x000fe20007810000 */
[----:B------:R-:W4:Y:S01]  /*5710*/  LDL R113, [R1+0x30c] ;  /* 0x00030c0001717983 */ /* 0x000f220000100800 */
[----:B------:R-:W-:-:S02]  /*5720*/  ISETP.LT.OR P2, PT, R10, 0x51, P2 ;  /* 0x000000510a00780c */ /* 0x000fc40001741670 */
[----:B------:R-:W-:Y:S01]  /*5730*/  FSEL R193, R63, -INF , !P1 ;  /* 0xff8000003fc17808 */ /* 0x000fe20004800000 */
[----:B------:R-:W4:Y:S01]  /*5740*/  LDL R146, [R1+0x310] ;  /* 0x0003100001927983 */ /* 0x000f220000100800 */
[----:B------:R-:W-:Y:S02]  /*5750*/  FMNMX.FTZ R6, R172, R7, !PT ;  /* 0x00000007ac067209 */ /* 0x000fe40007810000 */
[----:B------:R-:W-:Y:S01]  /*5760*/  ISETP.LT.OR P3, PT, R10, 0x52, P3 ;  /* 0x000000520a00780c */ /* 0x000fe20001f61670 */
[----:B------:R-:W4:Y:S01]  /*5770*/  LDL R63, [R1+0x28c] ;  /* 0x00028c00013f7983 */ /* 0x000f220000100800 */
[----:B------:R-:W-:Y:S02]  /*5780*/  FSEL R205, R66, -INF , !P2 ;  /* 0xff80000042cd7808 */ /* 0x000fe40005000000 */
[----:B------:R-:W-:Y:S01]  /*5790*/  FMNMX.FTZ R12, R193, R12, !PT ;  /* 0x0000000cc10c7209 */ /* 0x000fe20007810000 */
[----:B------:R-:W4:Y:S01]  /*57a0*/  LDL R115, [R1+0x314] ;  /* 0x0003140001737983 */ /* 0x000f220000100800 */
[----:B------:R-:W-:-:S02]  /*57b0*/  FMNMX.FTZ R6, R175, R6, !PT ;  /* 0x00000006af067209 */ /* 0x000fc40007810000 */
[C---:B------:R-:W-:Y:S01]  /*57c0*/  ISETP.LT.OR P4, PT, R10.reuse, 0x59, P4 ;  /* 0x000000590a00780c */ /* 0x040fe20002781670 */
[----:B------:R-:W4:Y:S01]  /*57d0*/  LDL R117, [R1+0x318] ;  /* 0x0003180001757983 */ /* 0x000f220000100800 */
[----:B------:R-:W-:Y:S02]  /*57e0*/  ISETP.LT.OR P5, PT, R10, 0x5a, P5 ;  /* 0x0000005a0a00780c */ /* 0x000fe40002fa1670 */
[----:B------:R-:W-:Y:S01]  /*57f0*/  FSEL R206, R67, -INF , !P3 ;  /* 0xff80000043ce7808 */ /* 0x000fe20005800000 */
[----:B------:R-:W4:Y:S01]  /*5800*/  LDL R119, [R1+0x31c] ;  /* 0x00031c0001777983 */ /* 0x000f220000100800 */
[----:B------:R-:W-:Y:S02]  /*5810*/  FMNMX.FTZ R11, R205, R12, !PT ;  /* 0x0000000ccd0b7209 */ /* 0x000fe40007810000 */
[----:B------:R-:W-:Y:S01]  /*5820*/  FMNMX.FTZ R10, R177, R6, !PT ;  /* 0x00000006b10a7209 */ /* 0x000fe20007810000 */
[----:B------:R-:W4:Y:S01]  /*5830*/  LDL R67, [R1+0x298] ;  /* 0x0002980001437983 */ /* 0x000f220000100800 */
[----:B------:R-:W-:-:S02]  /*5840*/  FSEL R212, R70, -INF , !P4 ;  /* 0xff80000046d47808 */ /* 0x000fc40006000000 */
[----:B------:R-:W-:Y:S01]  /*5850*/  FMNMX.FTZ R11, R206, R11, !PT ;  /* 0x0000000bce0b7209 */ /* 0x000fe20007810000 */
[----:B------:R-:W1:Y:S01]  /*5860*/  SHFL.BFLY PT, R7, R10, 0x2, 0x1f ;  /* 0x0c401f000a077f89 */ /* 0x000e6200000e0000 */
[----:B------:R-:W-:Y:S02]  /*5870*/  FSEL R215, R71, -INF , !P5 ;  /* 0xff80000047d77808 */ /* 0x000fe40006800000 */
[----:B------:R-:W-:Y:S01]  /*5880*/  FMNMX.FTZ R12, R212, R11, !PT ;  /* 0x0000000bd40c7209 */ /* 0x000fe20007810000 */
[----:B------:R-:W4:Y:S03]  /*5890*/  LDL R71, [R1+0x2a4] ;  /* 0x0002a40001477983 */ /* 0x000f260000100800 */
[----:B------:R-:W-:Y:S01]  /*58a0*/  FMNMX.FTZ R11, R215, R12, !PT ;  /* 0x0000000cd70b7209 */ /* 0x000fe20007810000 */
[----:B------:R-:W4:Y:S04]  /*58b0*/  LDL R148, [R1+0x320] ;  /* 0x0003200001947983 */ /* 0x000f280000100800 */
[----:B------:R-:W-:Y:S04]  /*58c0*/  STL.64 [R1+0x430], R10 ;  /* 0x0004300a01007387 */ /* 0x000fe80000100a00 */
[----:B------:R-:W5:Y:S04]  /*58d0*/  LDL R19, [R1+0x434] ;  /* 0x0004340001137983 */ /* 0x000f680000100800 */
[----:B------:R-:W4:Y:S01]  /*58e0*/  LDL R121, [R1+0x324] ;  /* 0x0003240001797983 */ /* 0x000f220000100800 */
[----:B-1----:R-:W-:-:S03]  /*58f0*/  FMNMX.FTZ R12, R10, R7, !PT ;  /* 0x000000070a0c7209 */ /* 0x002fc60007810000 */
[----:B------:R-:W4:Y:S04]  /*5900*/  LDL R123, [R1+0x328] ;  /* 0x00032800017b7983 */ /* 0x000f280000100800 */
[----:B------:R-:W1:Y:S04]  /*5910*/  SHFL.BFLY PT, R13, R12, 0x1, 0x1f ;  /* 0x0c201f000c0d7f89 */ /* 0x000e6800000e0000 */
[----:B------:R-:W4:Y:S04]  /*5920*/  LDL.64 R6, [R1+0xa8] ;  /* 0x0000a80001067983 */ /* 0x000f280000100a00 */
[----:B------:R-:W4:Y:S04]  /*5930*/  LDL R125, [R1+0x32c] ;  /* 0x00032c00017d7983 */ /* 0x000f280000100800 */
[----:B------:R-:W4:Y:S04]  /*5940*/  LDL R150, [R1+0x330] ;  /* 0x0003300001967983 */ /* 0x000f280000100800 */
[----:B------:R-:W4:Y:S04]  /*5950*/  LDL R127, [R1+0x334] ;  /* 0x00033400017f7983 */ /* 0x000f280000100800 */
[----:B------:R-:W4:Y:S01]  /*5960*/  LDL R129, [R1+0x338] ;  /* 0x0003380001817983 */ /* 0x000f220000100800 */
[----:B-1----:R-:W-:-:S03]  /*5970*/  FMNMX.FTZ R12, R12, R13, !PT ;  /* 0x0000000d0c0c7209 */ /* 0x002fc60007810000 */
[----:B------:R-:W4:Y:S04]  /*5980*/  LDL R110, [R1+0x33c] ;  /* 0x00033c00016e7983 */ /* 0x000f280000100800 */
[----:B------:R1:W-:Y:S04]  /*5990*/  STL [R1+0x430], R12 ;  /* 0x0004300c01007387 */ /* 0x0003e80000100800 */
[----:B------:R-:W4:Y:S04]  /*59a0*/  LDL R157, [R1+0x430] ;  /* 0x00043000019d7983 */ /* 0x000f280000100800 */
[----:B------:R-:W4:Y:S04]  /*59b0*/  LDL R13, [R1+0x24c] ;  /* 0x00024c00010d7983 */ /* 0x000f280000100800 */
[----:B-1----:R-:W4:Y:S04]  /*59c0*/  LDL R12, [R1+0x3c0] ;  /* 0x0003c000010c7983 */ /* 0x002f280000100800 */
[----:B------:R-:W4:Y:S04]  /*59d0*/  LDL R112, [R1+0x340] ;  /* 0x0003400001707983 */ /* 0x000f280000100800 */
        /* <DEDUP_REMOVED lines=44> */
[----:B--2---:R1:W-:Y:S04]  /*5ca0*/  STL [R1+0x228], R222 ;  /* 0x000228de01007387 */ /* 0x0043e80000100800 */
[----:B---3--:R2:W-:Y:S04]  /*5cb0*/  STL [R1+0x22c], R224 ;  /* 0x00022ce001007387 */ /* 0x0085e80000100800 */
[----:B------:R-:W3:Y:S04]  /*5cc0*/  LDL R226, [R1+0x400] ;  /* 0x0004000001e27983 */ /* 0x000ee80000100800 */
[----:B------:R-:W3:Y:S04]  /*5cd0*/  LDL R227, [R1+0x404] ;  /* 0x0004040001e37983 */ /* 0x000ee80000100800 */
[----:B------:R-:W3:Y:S04]  /*5ce0*/  LDL R228, [R1+0x408] ;  /* 0x0004080001e47983 */ /* 0x000ee80000100800 */
[----:B------:R-:W3:Y:S04]  /*5cf0*/  LDL R229, [R1+0x40c] ;  /* 0x00040c0001e57983 */ /* 0x000ee80000100800 */
[----:B-1----:R-:W3:Y:S04]  /*5d00*/  LDL R222, [R1+0x410] ;  /* 0x0004100001de7983 */ /* 0x002ee80000100800 */
[----:B------:R-:W3:Y:S04]  /*5d10*/  LDL R223, [R1+0x414] ;  /* 0x0004140001df7983 */ /* 0x000ee80000100800 */
[----:B--2---:R-:W2:Y:S04]  /*5d20*/  LDL R224, [R1+0x418] ;  /* 0x0004180001e07983 */ /* 0x004ea80000100800 */
[----:B------:R-:W2:Y:S04]  /*5d30*/  LDL R225, [R1+0x41c] ;  /* 0x00041c0001e17983 */ /* 0x000ea80000100800 */
[----:B-----5:R-:W1:Y:S02]  /*5d40*/  SHFL.BFLY PT, R10, R19, 0x2, 0x1f ;  /* 0x0c401f00130a7f89 */ /* 0x020e6400000e0000 */
[----:B-1----:R-:W-:-:S05]  /*5d50*/  FMNMX.FTZ R11, R10, R19, !PT ;  /* 0x000000130a0b7209 */ /* 0x002fca0007810000 */
[----:B------:R-:W1:Y:S04]  /*5d60*/  SHFL.BFLY PT, R10, R11, 0x1, 0x1f ;  /* 0x0c201f000b0a7f89 */ /* 0x000e6800000e0000 */
[----:B------:R5:W-:Y:S01]  /*5d70*/  STL [R1+0x234], R21 ;  /* 0x0002341501007387 */ /* 0x000be20000100800 */
[----:B----4-:R-:W-:Y:S01]  /*5d80*/  FSETP.NEU.FTZ.AND P0, PT, R157, -INF , PT ;  /* 0xff8000009d00780b */ /* 0x010fe20003f1d000 */
[----:B------:R-:W-:-:S05]  /*5d90*/  FMUL.FTZ R157, R20, R157 ;  /* 0x0000009d149d7220 */ /* 0x000fca0000410000 */
[----:B------:R-:W-:Y:S02]  /*5da0*/  FSEL R157, R157, RZ, P0 ;  /* 0x000000ff9d9d7208 */ /* 0x000fe40000000000 */
[----:B-1----:R-:W-:-:S03]  /*5db0*/  FMNMX.FTZ R10, R11, R10, !PT ;  /* 0x0000000a0b0a7209 */ /* 0x002fc60007810000 */
[-CC-:B-----5:R-:W-:Y:S01]  /*5dc0*/  FFMA.FTZ R21, R178, R20.reuse, -R157.reuse ;  /* 0x00000014b2157223 */ /* 0x1a0fe2000001089d */
[C---:B------:R-:W-:Y:S01]  /*5dd0*/  FSETP.NEU.FTZ.AND P0, PT, R10.reuse, -INF , PT ;  /* 0xff8000000a00780b */ /* 0x040fe20003f1d000 */
[-C--:B------:R-:W-:Y:S01]  /*5de0*/  FMUL.FTZ R178, R10, R20.reuse ;  /* 0x000000140ab27220 */ /* 0x080fe20000410000 */
[-CC-:B------:R-:W-:Y:S01]  /*5df0*/  FFMA.FTZ R11, R154, R20.reuse, -R157.reuse ;  /* 0x000000149a0b7223 */ /* 0x180fe2000001089d */
[----:B------:R1:W-:Y:S03]  /*5e00*/  STL [R1+0x354], R14 ;  /* 0x0003540e01007387 */ /* 0x0003e60000100800 */
[----:B------:R-:W-:Y:S01]  /*5e10*/  FSEL R178, R178, RZ, P0 ;  /* 0x000000ffb2b27208 */ /* 0x000fe20000000000 */
[----:B------:R-:W-:Y:S01]  /*5e20*/  IMAD R6, R15, 0xc00, R6 ;  /* 0x00000c000f067824 */ /* 0x000fe200078e0206 */
[----:B------:R4:W-:Y:S01]  /*5e30*/  STL [R1+0x224], R156 ;  /* 0x0002249c01007387 */ /* 0x0009e20000100800 */
[----:B------:R-:W-:-:S02]  /*5e40*/  FFMA.FTZ R19, R152, R20, -R157 ;  /* 0x0000001498137223 */ /* 0x000fc4000001089d */
[-CC-:B------:R-:W-:Y:S01]  /*5e50*/  FFMA.FTZ R15, R83, R20.reuse, -R178.reuse ;  /* 0x00000014530f7223 */ /* 0x180fe200000108b2 */
[----:B------:R5:W-:Y:S01]  /*5e60*/  STL [R1+0x24c], R13 ;  /* 0x00024c0d01007387 */ /* 0x000be20000100800 */
[----:B-1----:R1:W-:Y:S03]  /*5e70*/  MUFU.EX2 R14, R11 ;  /* 0x0000000b000e7308 */ /* 0x0023e60000000800 */
[----:B------:R5:W-:Y:S01]  /*5e80*/  STL [R1+0x238], R25 ;  /* 0x0002381901007387 */ /* 0x000be20000100800 */
[-C--:B----4-:R-:W-:Y:S01]  /*5e90*/  FFMA.FTZ R156, R61, R20.reuse, -R157 ;  /* 0x000000143d9c7223 */ /* 0x090fe2000001089d */
[-CC-:B-1----:R-:W-:Y:S01]  /*5ea0*/  FFMA.FTZ R11, R53, R20.reuse, -R178.reuse ;  /* 0x00000014350b7223 */ /* 0x182fe200000108b2 */
[-CC-:B-----5:R-:W-:Y:S01]  /*5eb0*/  FFMA.FTZ R13, R49, R20.reuse, -R178.reuse ;  /* 0x00000014310d7223 */ /* 0x1a0fe200000108b2 */
[----:B------:R-:W-:Y:S01]  /*5ec0*/  FFMA.FTZ R25, R45, R20, -R178 ;  /* 0x000000142d197223 */ /* 0x000fe200000108b2 */
[----:B------:R1:W-:Y:S02]  /*5ed0*/  STL [R1+0x3c0], R12 ;  /* 0x0003c00c01007387 */ /* 0x0003e40000100800 */
[----:B------:R-:W-:Y:S08]  /*5ee0*/  MUFU.EX2 R156, R156 ;  /* 0x0000009c009c7308 */ /* 0x000ff00000000800 */
[----:B------:R-:W4:Y:S08]  /*5ef0*/  MUFU.EX2 R21, R21 ;  /* 0x0000001500157308 */ /* 0x000f300000000800 */
[----:B------:R-:W5:Y:S08]  /*5f00*/  MUFU.EX2 R19, R19 ;  /* 0x0000001300137308 */ /* 0x000f700000000800 */
[----:B------:R-:W-:Y:S08]  /*5f10*/  MUFU.EX2 R15, R15 ;  /* 0x0000000f000f7308 */ /* 0x000ff00000000800 */
[----:B------:R-:W5:Y:S08]  /*5f20*/  MUFU.EX2 R11, R11 ;  /* 0x0000000b000b7308 */ /* 0x000f700000000800 */
[----:B------:R-:W-:Y:S08]  /*5f30*/  MUFU.EX2 R13, R13 ;  /* 0x0000000d000d7308 */ /* 0x000ff00000000800 */
[----:B-1----:R-:W1:Y:S01]  /*5f40*/  MUFU.EX2 R12, R25 ;  /* 0x00000019000c7308 */ /* 0x002e620000000800 */
[----:B------:R5:W-:Y:S01]  /*5f50*/  STL [R1+0x26c], R43 ;  /* 0x00026c2b01007387 */ /* 0x000be20000100800 */
[----:B------:R-:W-:-:S02]  /*5f60*/  R2UR UR6, R6 ;  /* 0x00000000060672ca */ /* 0x000fc400000e0000 */
[----:B------:R-:W-:Y:S01]  /*5f70*/  R2UR UR7, R7 ;  /* 0x00000000070772ca */ /* 0x000fe200000e0000 */
[----:B------:R1:W-:Y:S01]  /*5f80*/  STL [R1+0x3cc], R42 ;  /* 0x0003cc2a01007387 */ /* 0x0003e20000100800 */
[----:B----4-:R-:W-:Y:S02]  /*5f90*/  F2FP.BF16.F32.PACK_AB R152, R21, R156 ;  /* 0x0000009c1598723e */ /* 0x010fe400000010ff */
[----:B-----5:R-:W-:Y:S01]  /*5fa0*/  F2FP.BF16.F32.PACK_AB R154, R19, R14 ;  /* 0x0000000e139a723e */ /* 0x020fe200000010ff */
[----:B------:R-:W-:Y:S01]  /*5fb0*/  IMAD.MOV.U32 R43, RZ, RZ, R7 ;  /* 0x000000ffff2b7224 */ /* 0x000fe200078e0007 */
[----:B------:R-:W-:Y:S01]  /*5fc0*/  F2FP.BF16.F32.PACK_AB R153, R11, R15 ;  /* 0x0000000f0b99723e */ /* 0x000fe200000010ff */
[----:B-1----:R-:W-:Y:S01]  /*5fd0*/  VIADD R42, R6, 0x80 ;  /* 0x00000080062a7836 */ /* 0x002fe20000000000 */
[----:B------:R-:W-:Y:S01]  /*5fe0*/  F2FP.BF16.F32.PACK_AB R155, R12, R13 ;  /* 0x0000000d0c9b723e */ /* 0x000fe200000010ff */
[----:B------:R-:W-:Y:S01]  /*5ff0*/  STL [R1+0x220], R116 ;  /* 0x0002207401007387 */ /* 0x000fe20000100800 */
[----:B------:R-:W-:-:S02]  /*6000*/  R2UR UR11, R43 ;  /* 0x000000002b0b72ca */ /* 0x000fc400000e0000 */
[----:B------:R-:W-:Y:S01]  /*6010*/  R2UR UR10, R42 ;  /* 0x000000002a0a72ca */ /* 0x000fe200000e0000 */
[----:B------:R-:W-:Y:S04]  /*6020*/  STL [R1+0x230], R118 ;  /* 0x0002307601007387 */ /* 0x000fe80000100800 */
        /* <DEDUP_REMOVED lines=106> */
[----:B------:R1:W-:Y:S01]  /*66d0*/  STL [R1+0x3fc], R28 ;  /* 0x0003fc1c01007387 */ /* 0x0003e20000100800 */
[----:B------:R4:W-:Y:S06]  /*66e0*/  BAR.SYNC.DEFER_BLOCKING R208, 0x100 ;  /* 0x000400d00000751d */ /* 0x0009ec0000010000 */
[----:B-1----:R-:W-:-:S06]  /*66f0*/  WARPGROUP.ARRIVE ;  /* 0x00000000000079c5 */ /* 0x002fcc0000000000 */
[----:B------:R-:W-:Y:S01]  /*6700*/  HGMMA.64x256x16.F32.BF16 R24, R152, gdesc[UR4].tnspB, RZ, !UPT, gsb0 ;  /* 0x43e0000498187df0 */ /* 0x000fe2000c0018ff */
[----:B------:R1:W-:Y:S01]  /*6710*/  STL [R1+0x3f4], R214 ;  /* 0x0003f4d601007387 */ /* 0x0003e20000100800 */
[-CC-:B------:R-:W-:Y:S01]  /*6720*/  FFMA.FTZ R179, R8, R20.reuse, -R157.reuse ;  /* 0x0000001408b37223 */ /* 0x180fe2000001089d */
[-CC-:B------:R-:W-:Y:S01]  /*6730*/  FFMA.FTZ R174, R174, R20.reuse, -R157.reuse ;  /* 0x00000014aeae7223 */ /* 0x180fe2000001089d */
[-CC-:B------:R-:W-:Y:S01]  /*6740*/  FFMA.FTZ R176, R176, R20.reuse, -R157.reuse ;  /* 0x00000014b0b07223 */ /* 0x180fe2000001089d */
[-CC-:B------:R-:W-:Y:S01]  /*6750*/  FFMA.FTZ R191, R191, R20.reuse, -R178.reuse ;  /* 0x00000014bfbf7223 */ /* 0x180fe200000108b2 */
[-CC-:B------:R-:W-:Y:S01]  /*6760*/  FFMA.FTZ R196, R196, R20.reuse, -R178.reuse ;  /* 0x00000014c4c47223 */ /* 0x180fe200000108b2 */
[-CC-:B------:R-:W-:Y:S01]  /*6770*/  FFMA.FTZ R207, R207, R20.reuse, -R178.reuse ;  /* 0x00000014cfcf7223 */ /* 0x180fe200000108b2 */
[-CC-:B------:R-:W-:Y:S01]  /*6780*/  FFMA.FTZ R213, R213, R20.reuse, -R178.reuse ;  /* 0x00000014d5d57223 */ /* 0x180fe200000108b2 */
[-CC-:B-1----:R-:W-:Y:S01]  /*6790*/  FFMA.FTZ R214, R9, R20.reuse, -R157.reuse ;  /* 0x0000001409d67223 */ /* 0x182fe2000001089d */
[----:B------:R-:W-:Y:S08]  /*67a0*/  MUFU.EX2 R179, R179 ;  /* 0x000000b300b37308 */ /* 0x000ff00000000800 */
[----:B------:R-:W1:Y:S08]  /*67b0*/  MUFU.EX2 R214, R214 ;  /* 0x000000d600d67308 */ /* 0x000e700000000800 */
[----:B------:R-:W-:Y:S08]  /*67c0*/  MUFU.EX2 R174, R174 ;  /* 0x000000ae00ae7308 */ /* 0x000ff00000000800 */
[----:B------:R-:W5:Y:S08]  /*67d0*/  MUFU.EX2 R176, R176 ;  /* 0x000000b000b07308 */ /* 0x000f700000000800 */
[----:B------:R-:W-:Y:S08]  /*67e0*/  MUFU.EX2 R191, R191 ;  /* 0x000000bf00bf7308 */ /* 0x000ff00000000800 */
[----:B------:R-:W4:Y:S08]  /*67f0*/  MUFU.EX2 R196, R196 ;  /* 0x000000c400c47308 */ /* 0x000f300000000800 */
[----:B------:R-:W-:Y:S08]  /*6800*/  MUFU.EX2 R207, R207 ;  /* 0x000000cf00cf7308 */ /* 0x000ff00000000800 */
[----:B------:R-:W4:Y:S01]  /*6810*/  MUFU.EX2 R213, R213 ;  /* 0x000000d500d57308 */ /* 0x000f220000000800 */
[----:B---3--:R-:W-:Y:S04]  /*6820*/  STL [R1+0x400], R226 ;  /* 0x000400e201007387 */ /* 0x008fe80000100800 */
[----:B------:R-:W-:Y:S04]  /*6830*/  STL [R1+0x404], R227 ;  /* 0x000404e301007387 */ /* 0x000fe80000100800 */
[----:B------:R-:W-:Y:S04]  /*6840*/  STL [R1+0x408], R228 ;  /* 0x000408e401007387 */ /* 0x000fe80000100800 */
[----:B------:R-:W-:Y:S04]  /*6850*/  STL [R1+0x40c], R229 ;  /* 0x00040ce501007387 */ /* 0x000fe80000100800 */
[----:B------:R-:W-:Y:S04]  /*6860*/  STL [R1+0x410], R222 ;  /* 0x000410de01007387 */ /* 0x000fe80000100800 */
[----:B------:R-:W-:Y:S04]  /*6870*/  STL [R1+0x414], R223 ;  /* 0x000414df01007387 */ /* 0x000fe80000100800 */
[----:B--2---:R-:W-:Y:S04]  /*6880*/  STL [R1+0x418], R224 ;  /* 0x000418e001007387 */ /* 0x004fe80000100800 */
[----:B------:R-:W-:Y:S01]  /*6890*/  STL [R1+0x41c], R225 ;  /* 0x00041ce101007387 */ /* 0x000fe20000100800 */
[-CC-:B------:R-:W-:Y:S01]  /*68a0*/  FFMA.FTZ R162, R162, R20.reuse, -R157.reuse ;  /* 0x00000014a2a27223 */ /* 0x180fe2000001089d */
[-CC-:B------:R-:W-:Y:S01]  /*68b0*/  FFMA.FTZ R167, R167, R20.reuse, -R157.reuse ;  /* 0x00000014a7a77223 */ /* 0x180fe2000001089d */
[-CC-:B------:R-:W-:Y:S01]  /*68c0*/  FFMA.FTZ R170, R170, R20.reuse, -R157.reuse ;  /* 0x00000014aaaa7223 */ /* 0x180fe2000001089d */
[-C--:B------:R-:W-:Y:S01]  /*68d0*/  FFMA.FTZ R173, R173, R20.reuse, -R157 ;  /* 0x00000014adad7223 */ /* 0x080fe2000001089d */
[-CC-:B------:R-:W-:Y:S01]  /*68e0*/  FFMA.FTZ R183, R183, R20.reuse, -R178.reuse ;  /* 0x00000014b7b77223 */ /* 0x180fe200000108b2 */
[-CC-:B------:R-:W-:Y:S01]  /*68f0*/  FFMA.FTZ R186, R186, R20.reuse, -R178.reuse ;  /* 0x00000014baba7223 */ /* 0x180fe200000108b2 */
[-CC-:B------:R-:W-:Y:S01]  /*6900*/  FFMA.FTZ R192, R192, R20.reuse, -R178.reuse ;  /* 0x00000014c0c07223 */ /* 0x180fe200000108b2 */
[----:B------:R-:W-:Y:S01]  /*6910*/  FFMA.FTZ R202, R202, R20, -R178 ;  /* 0x00000014caca7223 */ /* 0x000fe200000108b2 */
[----:B------:R-:W-:Y:S01]  /*6920*/  MUFU.EX2 R162, R162 ;  /* 0x000000a200a27308 */ /* 0x000fe20000000800 */
[----:B------:R-:W-:-:S02]  /*6930*/  WARPGROUP.DEPBAR.LE gsb0, 0x0 ;  /* 0x00008000000079c5 */ /* 0x000fc40000010000 */
[----:B-1----:R-:W-:Y:S02]  /*6940*/  F2FP.BF16.F32.PACK_AB R152, R214, R179 ;  /* 0x000000b3d698723e */ /* 0x002fe400000010ff */
[----:B-----5:R-:W-:Y:S02]  /*6950*/  F2FP.BF16.F32.PACK_AB R154, R176, R174 ;  /* 0x000000aeb09a723e */ /* 0x020fe400000010ff */
[----:B----4-:R-:W-:Y:S02]  /*6960*/  F2FP.BF16.F32.PACK_AB R153, R196, R191 ;  /* 0x000000bfc499723e */ /* 0x010fe400000010ff */
[----:B------:R-:W-:Y:S01]  /*6970*/  F2FP.BF16.F32.PACK_AB R155, R213, R207 ;  /* 0x000000cfd59b723e */ /* 0x000fe200000010ff */
[----:B------:R-:W-:Y:S04]  /*6980*/  STL.128 [R1+0x220], R24 ;  /* 0x0002201801007387 */ /* 0x000fe80000100c00 */
        /* <DEDUP_REMOVED lines=30> */
[----:B------:R1:W-:Y:S02]  /*6b70*/  STL.128 [R1+0x410], R148 ;  /* 0x0004109401007387 */ /* 0x0003e40000100c00 */
[----:B-1----:R-:W-:-:S06]  /*6b80*/  WARPGROUP.ARRIVE ;  /* 0x00000000000079c5 */ /* 0x002fcc0000000000 */
[----:B------:R-:W-:Y:S01]  /*6b90*/  HGMMA.64x256x16.F32.BF16 R24, R152, gdesc[UR8].tnspB, R24, gsb0 ;  /* 0x43e0000898187df0 */ /* 0x000fe20008001818 */
[----:B------:R-:W1:Y:S08]  /*6ba0*/  MUFU.EX2 R167, R167 ;  /* 0x000000a700a77308 */ /* 0x000e700000000800 */
[----:B------:R-:W-:Y:S08]  /*6bb0*/  MUFU.EX2 R170, R170 ;  /* 0x000000aa00aa7308 */ /* 0x000ff00000000800 */
[----:B------:R-:W2:Y:S08]  /*6bc0*/  MUFU.EX2 R173, R173 ;  /* 0x000000ad00ad7308 */ /* 0x000eb00000000800 */
[----:B------:R-:W-:Y:S08]  /*6bd0*/  MUFU.EX2 R183, R183 ;  /* 0x000000b700b77308 */ /* 0x000ff00000000800 */
[----:B------:R-:W3:Y:S08]  /*6be0*/  MUFU.EX2 R186, R186 ;  /* 0x000000ba00ba7308 */ /* 0x000ef00000000800 */
[----:B------:R-:W-:Y:S08]  /*6bf0*/  MUFU.EX2 R192, R192 ;  /* 0x000000c000c07308 */ /* 0x000ff00000000800 */
[----:B------:R-:W4:Y:S01]  /*6c00*/  MUFU.EX2 R202, R202 ;  /* 0x000000ca00ca7308 */ /* 0x000f220000000800 */
[----:B------:R-:W-:-:S02]  /*6c10*/  VIADD R8, R6, 0x100 ;  /* 0x0000010006087836 */ /* 0x000fc40000000000 */
[----:B------:R-:W-:-:S03]  /*6c20*/  IMAD.MOV.U32 R9, RZ, RZ, R7 ;  /* 0x000000ffff097224 */ /* 0x000fc600078e0007 */
[----:B------:R-:W-:Y:S02]  /*6c30*/  R2UR UR6, R8 ;  /* 0x00000000080672ca */ /* 0x000fe400000e0000 */
[----:B------:R-:W-:Y:S01]  /*6c40*/  R2UR UR7, R9 ;  /* 0x00000000090772ca */ /* 0x000fe200000e0000 */
        /* <DEDUP_REMOVED lines=8> */
[----:B------:R-:W-:Y:S08]  /*6cd0*/  MUFU.EX2 R159, R159 ;  /* 0x0000009f009f7308 */ /* 0x000ff00000000800 */
[----:B------:R-:W5:Y:S08]  /*6ce0*/  MUFU.EX2 R161, R161 ;  /* 0x000000a100a17308 */ /* 0x000f700000000800 */
[----:B------:R-:W-:Y:S08]  /*6cf0*/  MUFU.EX2 R163, R163 ;  /* 0x000000a300a37308 */ /* 0x000ff00000000800 */
[----:B------:R-:W5:Y:S08]  /*6d00*/  MUFU.EX2 R168, R168 ;  /* 0x000000a800a87308 */ /* 0x000f700000000800 */
[----:B------:R-:W-:Y:S08]  /*6d10*/  MUFU.EX2 R180, R180 ;  /* 0x000000b400b47308 */ /* 0x000ff00000000800 */
[----:B------:R-:W5:Y:S01]  /*6d20*/  MUFU.EX2 R182, R182 ;  /* 0x000000b600b67308 */ /* 0x000f620000000800 */
[----:B------:R-:W-:-:S02]  /*6d30*/  WARPGROUP.DEPBAR.LE gsb0, 0x0 ;  /* 0x00008000000079c5 */ /* 0x000fc40000010000 */
[----:B-1----:R-:W-:Y:S02]  /*6d40*/  F2FP.BF16.F32.PACK_AB R152, R167, R162 ;  /* 0x000000a2a798723e */ /* 0x002fe400000010ff */
[----:B--2---:R-:W-:Y:S02]  /*6d50*/  F2FP.BF16.F32.PACK_AB R154, R173, R170 ;  /* 0x000000aaad9a723e */ /* 0x004fe400000010ff */
[----:B---3--:R-:W-:Y:S02]  /*6d60*/  F2FP.BF16.F32.PACK_AB R153, R186, R183 ;  /* 0x000000b7ba99723e */ /* 0x008fe400000010ff */
[----:B----4-:R-:W-:Y:S01]  /*6d70*/  F2FP.BF16.F32.PACK_AB R155, R202, R192 ;  /* 0x000000c0ca9b723e */ /* 0x010fe200000010ff */
        /* <DEDUP_REMOVED lines=34> */
[----:B------:R-:W-:Y:S08]  /*6fa0*/  MUFU.EX2 R184, R184 ;  /* 0x000000b800b87308 */ /* 0x000ff00000000800 */
[----:B------:R-:W1:Y:S01]  /*6fb0*/  MUFU.EX2 R187, R187 ;  /* 0x000000bb00bb7308 */ /* 0x000e620000000800 */
        /* <DEDUP_REMOVED lines=9> */
[----:B------:R-:W-:Y:S02]  /*7050*/  IMAD.MOV.U32 R9, RZ, RZ, R7 ;  /* 0x000000ffff097224 */ /* 0x000fe400078e0007 */
[-CC-:B------:R-:W-:Y:S01]  /*7060*/  FFMA.FTZ R190, R190, R20.reuse, -R178.reuse ;  /* 0x00000014bebe7223 */ /* 0x180fe200000108b2 */
[-CC-:B------:R-:W-:Y:S01]  /*7070*/  FFMA.FTZ R193, R193, R20.reuse, -R178.reuse ;  /* 0x00000014c1c17223 */ /* 0x180fe200000108b2 */
[-CC-:B------:R-:W-:Y:S01]  /*7080*/  FFMA.FTZ R171, R171, R20.reuse, -R157.reuse ;  /* 0x00000014abab7223 */ /* 0x180fe2000001089d */
[-C--:B------:R-:W-:Y:S01]  /*7090*/  FFMA.FTZ R175, R175, R20.reuse, -R157 ;  /* 0x00000014afaf7223 */ /* 0x080fe2000001089d */
[-CC-:B------:R-:W-:Y:S01]  /*70a0*/  FFMA.FTZ R205, R205, R20.reuse, -R178.reuse ;  /* 0x00000014cdcd7223 */ /* 0x180fe200000108b2 */
[-CC-:B------:R-:W-:Y:S01]  /*70b0*/  FFMA.FTZ R206, R206, R20.reuse, -R178.reuse ;  /* 0x00000014cece7223 */ /* 0x180fe200000108b2 */
[----:B------:R-:W-:Y:S01]  /*70c0*/  FFMA.FTZ R212, R212, R20, -R178 ;  /* 0x00000014d4d47223 */ /* 0x000fe200000108b2 */
[----:B------:R-:W-:Y:S08]  /*70d0*/  MUFU.EX2 R158, R158 ;  /* 0x0000009e009e7308 */ /* 0x000ff00000000800 */
[----:B------:R-:W2:Y:S08]  /*70e0*/  MUFU.EX2 R160, R160 ;  /* 0x000000a000a07308 */ /* 0x000eb00000000800 */
[----:B------:R-:W-:Y:S08]  /*70f0*/  MUFU.EX2 R164, R164 ;  /* 0x000000a400a47308 */ /* 0x000ff00000000800 */
[----:B------:R-:W3:Y:S08]  /*7100*/  MUFU.EX2 R169, R169 ;  /* 0x000000a900a97308 */ /* 0x000ef00000000800 */
[----:B------:R-:W-:Y:S01]  /*7110*/  MUFU.EX2 R181, R181 ;  /* 0x000000b500b57308 */ /* 0x000fe20000000800 */
[----:B------:R-:W-:Y:S01]  /*7120*/  VIADD R8, R6, 0x200 ;  /* 0x0000020006087836 */ /* 0x000fe20000000000 */
[----:B------:R-:W-:-:S02]  /*7130*/  WARPGROUP.DEPBAR.LE gsb0, 0x0 ;  /* 0x00008000000079c5 */ /* 0x000fc40000010000 */
[----:B-----5:R-:W-:Y:S02]  /*7140*/  F2FP.BF16.F32.PACK_AB R152, R161, R159 ;  /* 0x0000009fa198723e */ /* 0x020fe400000010ff */
[----:B------:R-:W-:Y:S02]  /*7150*/  F2FP.BF16.F32.PACK_AB R154, R168, R163 ;  /* 0x000000a3a89a723e */ /* 0x000fe400000010ff */
[----:B------:R-:W-:Y:S02]  /*7160*/  F2FP.BF16.F32.PACK_AB R153, R182, R180 ;  /* 0x000000b4b699723e */ /* 0x000fe400000010ff */
[----:B-1----:R-:W-:Y:S01]  /*7170*/  F2FP.BF16.F32.PACK_AB R155, R187, R184 ;  /* 0x000000b8bb9b723e */ /* 0x002fe200000010ff */
        /* <DEDUP_REMOVED lines=34> */
[----:B------:R-:W-:Y:S02]  /*73a0*/  R2UR UR7, R9 ;  /* 0x00000000090772ca */ /* 0x000fe400000e0000 */
[----:B------:R-:W-:Y:S01]  /*73b0*/  MUFU.EX2 R9, R193 ;  /* 0x000000c100097308 */ /* 0x000fe20000000800 */
[----:B------:R-:W-:Y:S01]  /*73c0*/  R2UR UR6, R8 ;  /* 0x00000000080672ca */ /* 0x000fe200000e0000 */
[----:B------:R-:W-:-:S06]  /*73d0*/  FADD.FTZ R21, R156, R21 ;  /* 0x000000159c157221 */ /* 0x000fcc0000010000 */
[----:B------:R-:W-:Y:S08]  /*73e0*/  MUFU.EX2 R8, R171 ;  /* 0x000000ab00087308 */ /* 0x000ff00000000800 */
[----:B------:R-:W-:Y:S08]  /*73f0*/  MUFU.EX2 R175, R175 ;  /* 0x000000af00af7308 */ /* 0x000ff00000000800 */
[----:B------:R-:W-:Y:S08]  /*7400*/  MUFU.EX2 R205, R205 ;  /* 0x000000cd00cd7308 */ /* 0x000ff00000000800 */
[----:B------:R-:W-:Y:S08]  /*7410*/  MUFU.EX2 R206, R206 ;  /* 0x000000ce00ce7308 */ /* 0x000ff00000000800 */
[----:B------:R-:W-:Y:S01]  /*7420*/  MUFU.EX2 R212, R212 ;  /* 0x000000d400d47308 */ /* 0x000fe20000000800 */
[----:B------:R-:W-:Y:S01]  /*7430*/  VIADD R6, R6, 0x280 ;  /* 0x0000028006067836 */ /* 0x000fe20000000000 */
[----:B------:R-:W-:-:S02]  /*7440*/  WARPGROUP.DEPBAR.LE gsb0, 0x0 ;  /* 0x00008000000079c5 */ /* 0x000fc40000010000 */
[-CC-:B------:R-:W-:Y:S01]  /*7450*/  FFMA.FTZ R152, R185, R20.reuse, -R178.reuse ;  /* 0x00000014b9987223 */ /* 0x180fe200000108b2 */
[-CC-:B------:R-:W-:Y:S01]  /*7460*/  FFMA.FTZ R185, R172, R20.reuse, -R157.reuse ;  /* 0x00000014acb97223 */ /* 0x180fe2000001089d */
[-C--:B------:R-:W-:Y:S01]  /*7470*/  FFMA.FTZ R157, R177, R20.reuse, -R157 ;  /* 0x00000014b19d7223 */ /* 0x080fe2000001089d */
[----:B------:R-:W-:Y:S01]  /*7480*/  FFMA.FTZ R178, R215, R20, -R178 ;  /* 0x00000014d7b27223 */ /* 0x000fe200000108b2 */
[----:B------:R2:W1:Y:S08]  /*7490*/  MUFU.EX2 R172, R152 ;  /* 0x0000009800ac7308 */ /* 0x0004700000000800 */
[----:B------:R-:W4:Y:S01]  /*74a0*/  MUFU.EX2 R20, R190 ;  /* 0x000000be00147308 */ /* 0x000f220000000800 */
[----:B--2---:R-:W-:-:S02]  /*74b0*/  F2FP.BF16.F32.PACK_AB R152, R160, R158 ;  /* 0x0000009ea098723e */ /* 0x004fc400000010ff */
[----:B---3--:R-:W-:Y:S01]  /*74c0*/  F2FP.BF16.F32.PACK_AB R154, R169, R164 ;  /* 0x000000a4a99a723e */ /* 0x008fe200000010ff */
[----:B------:R-:W-:Y:S01]  /*74d0*/  STL.128 [R1+0x220], R24 ;  /* 0x0002201801007387 */ /* 0x000fe20000100c00 */
[----:B-1----:R-:W-:-:S03]  /*74e0*/  F2FP.BF16.F32.PACK_AB R153, R172, R181 ;  /* 0x000000b5ac99723e */ /* 0x002fc600000010ff */
[----:B------:R-:W-:Y:S04]  /*74f0*/  STL.128 [R1+0x230], R28 ;  /* 0x0002301c01007387 */ /* 0x000fe80000100c00 */
[----:B------:R-:W-:Y:S01]  /*7500*/  STL.128 [R1+0x240], R32 ;  /* 0x0002402001007387 */ /* 0x000fe20000100c00 */
[----:B----4-:R-:W-:-:S03]  /*7510*/  F2FP.BF16.F32.PACK_AB R155, R9, R20 ;  /* 0x00000014099b723e */ /* 0x010fc600000010ff */
        /* <DEDUP_REMOVED lines=33> */
[----:B------:R-:W-:-:S02]  /*7730*/  R2UR UR6, R6 ;  /* 0x00000000060672ca */ /* 0x000fc400000e0000 */
[----:B------:R-:W-:Y:S01]  /*7740*/  R2UR UR7, R7 ;  /* 0x00000000070772ca */ /* 0x000fe200000e0000 */
[----:B------:R-:W2:Y:S02]  /*7750*/  S2R R227, SR_TID.X ;  /* 0x0000000000e37919 */ /* 0x000ea40000002100 */
[----:B--2---:R-:W-:-:S13]  /*7760*/  LOP3.LUT P6, RZ, R227, 0x7f, RZ, 0xc0, !PT ;  /* 0x0000007fe3ff7812 */ /* 0x004fda00078cc0ff */
[----:B------:R-:W2:Y:S01]  /*7770*/  @!P6 LDL.64 R6, [R1+0x68] ;  /* 0x000068000106e983 */ /* 0x000ea20000100a00 */
[----:B------:R-:W-:Y:S02]  /*7780*/  WARPGROUP.DEPBAR.LE gsb0, 0x0 ;  /* 0x00008000000079c5 */ /* 0x000fe40000010000 */
[----:B------:R-:W-:Y:S01]  /*7790*/  FADD.FTZ R152, R14, R21 ;  /* 0x000000150e987221 */ /* 0x000fe20000010000 */
[----:B------:R-:W-:Y:S02]  /*77a0*/  FADD.FTZ R14, R15, R11 ;  /* 0x0000000b0f0e7221 */ /* 0x000fe40000010000 */
[----:B------:R-:W3:Y:S01]  /*77b0*/  MUFU.EX2 R11, R178 ;  /* 0x000000b2000b7308 */ /* 0x000ee20000000800 */
[----:B------:R-:W-:Y:S01]  /*77c0*/  FADD.FTZ R152, R19, R152 ;  /* 0x0000009813987221 */ /* 0x000fe20000010000 */
[----:B-1----:R-:W-:Y:S02]  /*77d0*/  F2FP.BF16.F32.PACK_AB R154, R156, R175 ;  /* 0x000000af9c9a723e */ /* 0x002fe400000010ff */
[----:B------:R-:W-:Y:S01]  /*77e0*/  F2FP.BF16.F32.PACK_AB R153, R206, R205 ;  /* 0x000000cdce99723e */ /* 0x000fe200000010ff */
[----:B------:R-:W-:Y:S01]  /*77f0*/  FADD.FTZ R179, R179, R152 ;  /* 0x00000098b3b37221 */ /* 0x000fe20000010000 */
[----:B------:R-:W-:Y:S01]  /*7800*/  F2FP.BF16.F32.PACK_AB R152, R185, R8 ;  /* 0x00000008b998723e */ /* 0x000fe200000010ff */
[----:B------:R-:W-:Y:S04]  /*7810*/  STL.128 [R1+0x220], R24 ;  /* 0x0002201801007387 */ /* 0x000fe80000100c00 */
[----:B------:R-:W-:Y:S01]  /*7820*/  STL.128 [R1+0x230], R28 ;  /* 0x0002301c01007387 */ /* 0x000fe20000100c00 */
[----:B---3--:R-:W-:-:S03]  /*7830*/  F2FP.BF16.F32.PACK_AB R155, R11, R212 ;  /* 0x000000d40b9b723e */ /* 0x008fc600000010ff */
        /* <DEDUP_REMOVED lines=32> */
[----:B------:R-:W-:-:S04]  /*7a40*/  FADD.FTZ R13, R13, R14 ;  /* 0x0000000e0d0d7221 */ /* 0x000fc80000010000 */
[----:B------:R-:W-:Y:S02]  /*7a50*/  FADD.FTZ R190, R12, R13 ;  /* 0x0000000d0cbe7221 */ /* 0x000fe40000010000 */
[----:B------:R-:W3:Y:S02]  /*7a60*/  @!P6 LDL R13, [R1+0x210] ;  /* 0x00021000010de983 */ /* 0x000ee40000100800 */
        /* <DEDUP_REMOVED lines=36> */
[----:B------:R1:W-:Y:S04]  /*7cb0*/  STL.128 [R1+0x3a0], R120 ;  /* 0x0003a07801007387 */ /* 0x0003e80000100c00 */
[----:B------:R-:W-:Y:S04]  /*7cc0*/  STL.128 [R1+0x3b0], R124 ;  /* 0x0003b07c01007387 */ /* 0x000fe80000100c00 */
[----:B------:R-:W-:Y:S04]  /*7cd0*/  STL.128 [R1+0x3c0], R128 ;  /* 0x0003c08001007387 */ /* 0x000fe80000100c00 */
[----:B------:R-:W-:Y:S04]  /*7ce0*/  STL.128 [R1+0x3d0], R132 ;  /* 0x0003d08401007387 */ /* 0x000fe80000100c00 */
[----:B------:R-:W-:Y:S01]  /*7cf0*/  STL.128 [R1+0x3e0], R136 ;  /* 0x0003e08801007387 */ /* 0x000fe20000100c00 */
[----:B------:R-:W-:Y:S01]  /*7d00*/  FADD.FTZ R170, R170, R167 ;  /* 0x000000a7aaaa7221 */ /* 0x000fe20000010000 */
[----:B------:R-:W-:Y:S01]  /*7d10*/  FADD.FTZ R183, R192, R183 ;  /* 0x000000b7c0b77221 */ /* 0x000fe20000010000 */
[----:B--2---:R-:W-:Y:S01]  /*7d20*/  @!P6 MOV R6, R6 ;  /* 0x000000060006e202 */ /* 0x004fe20000000f00 */
[----:B------:R-:W-:Y:S01]  /*7d30*/  STL.128 [R1+0x3f0], R140 ;  /* 0x0003f08c01007387 */ /* 0x000fe20000100c00 */
[----:B-1----:R-:W1:Y:S03]  /*7d40*/  LDC R123, c[0x0][0x288] ;  /* 0x0000a200ff7b7b82 */ /* 0x002e660000000800 */
[----:B------:R-:W-:Y:S04]  /*7d50*/  STL.128 [R1+0x400], R144 ;  /* 0x0004009001007387 */ /* 0x000fe80000100c00 */
[----:B------:R2:W-:Y:S04]  /*7d60*/  STL.128 [R1+0x410], R148 ;  /* 0x0004109401007387 */ /* 0x0005e80000100c00 */
[----:B------:R-:W4:Y:S04]  /*7d70*/  LDL R171, [R1+0x220] ;  /* 0x0002200001ab7983 */ /* 0x000f280000100800 */
[----:B------:R-:W5:Y:S04]  /*7d80*/  LDL R155, [R1+0x224] ;  /* 0x00022400019b7983 */ /* 0x000f680000100800 */
        /* <DEDUP_REMOVED lines=60> */
[----:B--2---:R-:W2:Y:S04]  /*8150*/  LDL R150, [R1+0x318] ;  /* 0x0003180001967983 */ /* 0x004ea80000100800 */
[----:B------:R-:W2:Y:S04]  /*8160*/  LDL R148, [R1+0x31c] ;  /* 0x00031c0001947983 */ /* 0x000ea80000100800 */
        /* <DEDUP_REMOVED lines=63> */
[----:B------:R-:W2:Y:S01]  /*8560*/  LDL R14, [R1+0x41c] ;  /* 0x00041c00010e7983 */ /* 0x000ea20000100800 */
        /* <DEDUP_REMOVED lines=22> */
[----:B---3--:R-:W-:Y:S02]  /*86d0*/  @!P6 IMAD R13, R13, 0x8, R6 ;  /* 0x000000080d0de824 */ /* 0x008fe400078e0206 */
[----:B------:R-:W-:Y:S01]  /*86e0*/  FADD.FTZ R175, R175, R8 ;  /* 0x00000008afaf7221 */ /* 0x000fe20000010000 */
[----:B------:R-:W-:Y:S01]  /*86f0*/  FADD.FTZ R212, R212, R205 ;  /* 0x000000cdd4d47221 */ /* 0x000fe20000010000 */
[----:B------:R-:W-:Y:S02]  /*8700*/  STL [R1+0x88], RZ ;  /* 0x000088ff01007387 */ /* 0x000fe40000100800 */
[----:B------:R-:W-:Y:S01]  /*8710*/  FADD.FTZ R156, R156, R175 ;  /* 0x000000af9c9c7221 */ /* 0x000fe20000010000 */
[----:B------:R-:W-:Y:S01]  /*8720*/  FADD.FTZ R157, R11, R212 ;  /* 0x000000d40b9d7221 */ /* 0x000fe20000010000 */
[----:B------:R-:W-:Y:S01]  /*8730*/  STL [R1+0x88], R0 ;  /* 0x0000880001007387 */ /* 0x000fe20000100800 */
[----:B------:R-:W-:-:S03]  /*8740*/  @!P6 PRMT R13, RZ, 0x654, R13 ;  /* 0x00000654ff0de816 */ /* 0x000fc6000000000d */
[----:B------:R-:W-:Y:S04]  /*8750*/  STL [R1+0x88], R0 ;  /* 0x0000880001007387 */ /* 0x000fe80000100800 */
[----:B------:R-:W-:Y:S04]  /*8760*/  STL [R1+0x88], R0 ;  /* 0x0000880001007387 */ /* 0x000fe80000100800 */
[----:B------:R-:W-:Y:S04]  /*8770*/  STL [R1+0x88], R0 ;  /* 0x0000880001007387 */ /* 0x000fe80000100800 */
[----:B------:R-:W-:Y:S04]  /*8780*/  STL [R1+0x88], R0 ;  /* 0x0000880001007387 */ /* 0x000fe80000100800 */
[----:B------:R3:W-:Y:S04]  /*8790*/  STL [R1+0x88], R0 ;  /* 0x0000880001007387 */ /* 0x0007e80000100800 */
[----:B------:R1:W-:Y:S04]  /*87a0*/  STL [R1+0x434], R10 ;  /* 0x0004340a01007387 */ /* 0x0003e80000100800 */
[----:B------:R1:W-:Y:S04]  /*87b0*/  STL.64 [R1+0x440], R156 ;  /* 0x0004409c01007387 */ /* 0x0003e80000100a00 */
[----:B----4-:R4:W-:Y:S04]  /*87c0*/  STL [R1+0x220], R171 ;  /* 0x000220ab01007387 */ /* 0x0109e80000100800 */
[----:B-----5:R4:W-:Y:S04]  /*87d0*/  STL [R1+0x224], R155 ;  /* 0x0002249b01007387 */ /* 0x0209e80000100800 */
[----:B------:R4:W-:Y:S04]  /*87e0*/  STL [R1+0x228], R153 ;  /* 0x0002289901007387 */ /* 0x0009e80000100800 */
        /* <DEDUP_REMOVED lines=59> */
[----:B--2---:R4:W-:Y:S04]  /*8ba0*/  STL [R1+0x318], R150 ;  /* 0x0003189601007387 */ /* 0x0049e80000100800 */
        /* <DEDUP_REMOVED lines=65> */
[----:B------:R4:W-:Y:S03]  /*8fc0*/  @!P6 SYNCS.ARRIVE.TRANS64.RED.A1T0 RZ, [R13+URZ], RZ ;  /* 0x000000ff0dffe9a7 */ /* 0x0009e6000810043f */
[----:B---3--:R-:W2:Y:S01]  /*8fd0*/  LDL R0, [R1+0x70] ;  /* 0x0000700001007983 */ /* 0x008ea20000100800 */
[----:B------:R-:W-:Y:S01]  /*8fe0*/  ISETP.GE.AND P0, PT, R5, 0x1, PT ;  /* 0x000000010500780c */ /* 0x000fe20003f06270 */
[----:B------:R-:W-:-:S06]  /*8ff0*/  UIADD3 UR45, UR45, -0x2, URZ ;  /* 0xfffffffe2d2d7890 */ /* 0x000fcc000fffe03f */
[----:B-1----:R-:W-:Y:S02]  /*9000*/  IMAD.U32 R10, RZ, RZ, UR45 ;  /* 0x0000002dff0a7e24 */ /* 0x002fe4000f8e00ff */
[----:B--2---:R-:W-:-:S05]  /*9010*/  IMAD.SHL.U32 R0, R0, 0x80, RZ ;  /* 0x0000008000007824 */ /* 0x004fca00078e00ff */
[----:B------:R-:W-:-:S05]  /*9020*/  IADD3 R7, R0, UR40, -R123 ;  /* 0x0000002800077c10 */ /* 0x000fca000fffe87b */
[----:B------:R-:W-:Y:S01]  /*9030*/  IMAD.IADD R4, R7, 0x1, R4 ;  /* 0x0000000107047824 */ /* 0x000fe200078e0204 */
[----:B----4-:R-:W-:Y:S06]  /*9040*/  @!P0 BRA `(.L_x_8746) ;  /* 0x0000000000408947 */ /* 0x010fec0003800000 */
[C---:B------:R-:W-:Y:S01]  /*9050*/  ISETP.GT.AND P0, PT, R7.reuse, RZ, PT ;  /* 0x000000ff0700720c */ /* 0x040fe20003f04270 */
[----:B------:R-:W-:Y:S01]  /*9060*/  BSSY B0, `(.L_x_8747) ;  /* 0x000000c000007945 */ /* 0x000fe20003800000 */
[----:B------:R-:W-:-:S11]  /*9070*/  VIADD R6, R7, 0xffffffff ;  /* 0xffffffff07067836 */ /* 0x000fd60000000000 */
[----:B------:R-:W-:Y:S05]  /*9080*/  @P0 BRA `(.L_x_8748) ;  /* 0x0000000000180947 */ /* 0x000fea0003800000 */
[----:B------:R-:W-:Y:S01]  /*9090*/  ISETP.NE.AND P0, PT, R5, 0x1, PT ;  /* 0x000000010500780c */ /* 0x000fe20003f05270 */
[----:B------:R-:W-:-:S12]  /*90a0*/  IMAD.MOV R7, RZ, RZ, -R7 ;  /* 0x000000ffff077224 */ /* 0x000fd800078e0a07 */
[----:B------:R-:W-:-:S05]  /*90b0*/  @P0 IMAD.HI.U32 R2, R7, R2, RZ ;  /* 0x0000000207020227 */ /* 0x000fca00078e00ff */
[----:B------:R-:W-:-:S04]  /*90c0*/  @P0 SHF.R.U32.HI R7, RZ, R3, R2 ;  /* 0x00000003ff070219 */ /* 0x000fc80000011602 */
[----:B------:R-:W-:Y:S01]  /*90d0*/  LOP3.LUT R6, RZ, R7, RZ, 0x33, !PT ;  /* 0x00000007ff067212 */ /* 0x000fe200078e33ff */
[----:B------:R-:W-:Y:S06]  /*90e0*/  BRA `(.L_x_8749) ;  /* 0x00000000000c7947 */ /* 0x000fec0003800000 */
.L_x_8748:
[----:B------:R-:W-:-:S13]  /*90f0*/  ISETP.NE.AND P0, PT, R5, 0x1, PT ;  /* 0x000000010500780c */ /* 0x000fda0003f05270 */
[----:B------:R-:W-:-:S05]  /*9100*/  @P0 IMAD.HI.U32 R2, R6, R2, RZ ;  /* 0x0000000206020227 */ /* 0x000fca00078e00ff */
[----:B------:R-:W-:-:S07]  /*9110*/  @P0 SHF.R.U32.HI R6, RZ, R3, R2 ;  /* 0x00000003ff060219 */ /* 0x000fce0000011602 */
.L_x_8749:
[----:B------:R-:W-:Y:S05]  /*9120*/  BSYNC B0 ;  /* 0x0000000000007941 */ /* 0x000fea0003800000 */
.L_x_8747:
[----:B------:R-:W-:-:S05]  /*9130*/  IMAD R5, R6, R5, R5 ;  /* 0x0000000506057224 */ /* 0x000fca00078e0205 */
[----:B------:R-:W-:-:S07]  /*9140*/  VIMNMX R4, R4, R5, PT ;  /* 0x0000000504047248 */ /* 0x000fce0003fe0100 */
.L_x_8746:
[----:B------:R-:W-:Y:S01]  /*9150*/  IMAD.HI R4, R4, 0x2aaaaaab, RZ ;  /* 0x2aaaaaab04047827 */ /* 0x000fe200078e02ff */
[----:B------:R-:W-:Y:S04]  /*9160*/  BSSY B2, `(.L_x_8750) ;  /* 0x0000012000027945 */ /* 0x000fe80003800000 */
[----:B------:R-:W-:-:S04]  /*9170*/  SHF.R.U32.HI R3, RZ, 0x1f, R4 ;  /* 0x0000001fff037819 */ /* 0x000fc80000011604 */
[----:B------:R-:W-:-:S04]  /*9180*/  LEA.HI.SX32 R3, R4, R3, 0x1c ;  /* 0x0000000304037211 */ /* 0x000fc800078fe2ff */
[----:B------:R-:W-:-:S04]  /*9190*/  VIMNMX R193, R3, UR41, !PT ;  /* 0x0000002903c17c48 */ /* 0x000fc8000ffe0100 */
[----:B------:R-:W-:-:S13]  /*91a0*/  ISETP.GE.AND P0, PT, R10, R193, PT ;  /* 0x000000c10a00720c */ /* 0x000fda0003f06270 */
[----:B------:R-:W-:Y:S05]  /*91b0*/  @!P0 BRA `(.L_x_8751) ;  /* 0x0000000000308947 */ /* 0x000fea0003800000 */
[----:B------:R-:W-:Y:S01]  /*91c0*/  BSSY B1, `(.L_x_8752) ;  /* 0x0000009000017945 */ /* 0x000fe20003800000 */
.L_x_8754:
[----:B------:R-:W-:Y:S01]  /*91d0*/  BSSY B0, `(.L_x_8753) ;  /* 0x0000004000007945 */ /* 0x000fe20003800000 */
[----:B------:R-:W-:Y:S01]  /*91e0*/  VIADD R0, R16, 0x170 ;  /* 0x0000017010007836 */ /* 0x000fe20000000000 */
[----:B------:R-:W-:-:S07]  /*91f0*/  MOV R205, 0x9210 ;  /* 0x0000921000cd7802 */ /* 0x000fce0000000f00 */
[----:B------:R-:W-:Y:S05]  /*9200*/  CALL.REL.NOINC `($_ZN7cutlass13device_kernelIN5flash11enable_sm90INS1_16FlashAttnFwdSm90INS1_25CollectiveMainloopFwdSm90ILi2EN4cute5tupleIJNS5_1CILi1EEES8_S8_EEENS6_IJNS7_ILi128EEENS7_ILi96EEENS7_ILi64EEEEEELi256ENS_10bfloat16_tEfNS_4arch4Sm90ELb0ELb1ELb0ELb0ELb0ELb0ELb1ELb1ELb0ELb0ELb0ELb0EEENS1_21CollectiveEpilogueFwdINS6_IJSA_NS7_ILi256EEESB_EEES9_SE_SG_Li256ELb0ELb0ELb0ELb0EEENS1_30DynamicPersistentTileSchedulerILi256ELi32ELb0ELb0ELb1EEEEEEEEEvNT_6ParamsE$_ZZN5flash25CollectiveMainloopFwdSm90ILi2EN4cute5tupleIJNS1_1CILi1EEES4_S4_EEENS2_IJNS3_ILi128EEENS3_ILi96EEENS3_ILi64EEEEEELi256EN7cutlass10bfloat16_tEfNSA_4arch4Sm90ELb0ELb1ELb0ELb0ELb0ELb0ELb1ELb1ELb0ELb0ELb0ELb0EE3mmaINS_16FlashAttnFwdSm90ISE_NS_21CollectiveEpilogueFwdINS2_IJS6_NS3_ILi256EEES7_EEES5_SB_SD_Li256ELb0ELb0ELb0ELb0EEENS_30DynamicPersistentTileSchedulerILi256ELi32ELb0ELb0ELb1EEEE13SharedStorageENS1_6TensorINS1_11ArrayEngineIfLm128EEENS1_6LayoutINS2_IJNS2_IJNS3_ILi2EEEST_NS3_ILi32EEEEEES4_S4_EEENS2_IJNS2_IJS4_ST_NS3_ILi4EEEEEENS3_ILi0EEESZ_EEEEEEENS_7SoftmaxILi2ELi0EEEEEbRKNSE_6ParamsENSA_25PipelineTmaAsyncNoClusterILi2ENSA_16PipelineTmaAsyncILi2EEEEES1B_RNSA_13PipelineStateILj2EEERT0_RT1_iRiRKNS_16SeqlenInfoQKNewKILb0ELb0EEENS2_IJiiiiEEERT_ENKUliT_T0_T1_E_clIZSF_ISO_S12_S14_EbS17_S1B_S1B_S1E_S1G_S1I_iS1J_S1N_S1O_S1Q_EUlRS1R_iE1_NS3_ILb0EEENS3_ILb1EEEEEDaiS1R_S1S_S1T_) ;  /* 0x000001ac00207944 */ /* 0x000fea0003c00000 */
[----:B------:R-:W-:Y:S05]  /*9210*/  BSYNC B0 ;  /* 0x0000000000007941 */ /* 0x000fea0003800000 */
.L_x_8753:
[C---:B------:R-:W-:Y:S01]  /*9220*/  ISETP.GT.AND P0, PT, R10.reuse, R193, PT ;  /* 0x000000c10a00720c */ /* 0x040fe20003f04270 */
[----:B------:R-:W-:-:S12]  /*9230*/  VIADD R10, R10, 0xffffffff ;  /* 0xffffffff0a0a7836 */ /* 0x000fd80000000000 */
[----:B------:R-:W-:Y:S05]  /*9240*/  @P0 BRA `(.L_x_8754) ;  /* 0xfffffffc00e00947 */ /* 0x000fea000383ffff */
[----:B------:R-:W-:Y:S05]  /*9250*/  BSYNC B1 ;  /* 0x0000000000017941 */ /* 0x000fea0003800000 */
.L_x_8752:
[----:B------:R-:W2:Y:S02]  /*9260*/  LDL R0, [R1+0x70] ;  /* 0x0000700001007983 */ /* 0x000ea40000100800 */
[----:B--2---:R-:W-:-:S07]  /*9270*/  IMAD.SHL.U32 R0, R0, 0x80, RZ ;  /* 0x0000008000007824 */ /* 0x004fce00078e00ff */
.L_x_8751:
[----:B------:R-:W-:Y:S05]  /*9280*/  BSYNC B2 ;  /* 0x0000000000027941 */ /* 0x000fea0003800000 */
.L_x_8750:
[----:B------:R-:W1:Y:S01]  /*9290*/  LDC R5, c[0x0][0xadc] ;  /* 0x0002b700ff057b82 */ /* 0x000e620000000800 */
[----:B------:R-:W-:Y:S02]  /*92a0*/  ULDC UR4, c[0x0][0x288] ;  /* 0x0000a20000047ab9 */ /* 0x000fe40000000800 */
[----:B------:R-:W-:-:S06]  /*92b0*/  UIADD3 UR4, UR40, 0x80, -UR4 ;  /* 0x0000008028047890 */ /* 0x000fcc000fffe804 */
[----:B------:R-:W-:Y:S01]  /*92c0*/  VIADD R0, R0, UR4 ;  /* 0x0000000400007c36 */ /* 0x000fe20008000000 */
[----:B------:R-:W-:-:S03]  /*92d0*/  ULDC UR4, c[0x0][0xad4] ;  /* 0x0002b50000047ab9 */ /* 0x000fc60000000800 */
[----:B------:R-:W-:Y:S01]  /*92e0*/  VIADD R2, R0, -UR4 ;  /* 0x8000000400027c36 */ /* 0x000fe20008000000 */
[----:B-1----:R-:W-:-:S13]  /*92f0*/  ISETP.GE.AND P0, PT, R5, 0x1, PT ;  /* 0x000000010500780c */ /* 0x002fda0003f06270 */
[----:B------:R-:W-:Y:S05]  /*9300*/  @!P0 BRA `(.L_x_8755) ;  /* 0x0000000000448947 */ /* 0x000fea0003800000 */
        /* <DEDUP_REMOVED lines=10> */
.L_x_8757:
[----:B------:R-:W-:-:S13]  /*93b0*/  ISETP.NE.AND P0, PT, R5, 0x1, PT ;  /* 0x000000010500780c */ /* 0x000fda0003f05270 */
[----:B------:R-:W1:Y:S02]  /*93c0*/  @P0 LDC.64 R6, c[0x0][0xae0] ;  /* 0x0002b800ff060b82 */ /* 0x000e640000000a00 */
[----:B-1----:R-:W-:-:S05]  /*93d0*/  @P0 IMAD.HI.U32 R4, R0, R6, RZ ;  /* 0x0000000600040227 */ /* 0x002fca00078e00ff */
[----:B------:R-:W-:-:S07]  /*93e0*/  @P0 SHF.R.U32.HI R0, RZ, R7, R4 ;  /* 0x00000007ff000219 */ /* 0x000fce0000011604 */
.L_x_8758:
[----:B------:R-:W-:Y:S05]  /*93f0*/  BSYNC B0 ;  /* 0x0000000000007941 */ /* 0x000fea0003800000 */
.L_x_8756:
[----:B------:R-:W-:-:S05]  /*9400*/  IMAD R3, R0, R5, RZ ;  /* 0x0000000500037224 */ /* 0x000fca00078e02ff */
[----:B------:R-:W-:-:S07]  /*9410*/  VIMNMX R2, R2, R3, !PT ;  /* 0x0000000302027248 */ /* 0x000fce0007fe0100 */
.L_x_8755:
[----:B------:R-:W-:-:S04]  /*9420*/  VIADD R2, R2, 0x5f ;  /* 0x0000005f02027836 */ /* 0x000fc80000000000 */
[----:B------:R-:W-:-:S05]  /*9430*/  IMAD.HI R2, R2, 0x2aaaaaab, RZ ;  /* 0x2aaaaaab02027827 */ /* 0x000fca00078e02ff */
[----:B------:R-:W-:-:S04]  /*9440*/  SHF.R.U32.HI R3, RZ, 0x1f, R2 ;  /* 0x0000001fff037819 */ /* 0x000fc80000011602 */
[----:B------:R-:W-:-:S04]  /*9450*/  LEA.HI.SX32 R2, R2, R3, 0x1c ;  /* 0x0000000302027211 */ /* 0x000fc800078fe2ff */
[----:B------:R-:W-:-:S04]  /*9460*/  VIMNMX R2, R2, UR41, !PT ;  /* 0x0000002902027c48 */ /* 0x000fc8000ffe0100 */
[----:B------:R-:W-:-:S13]  /*9470*/  ISETP.GE.AND P0, PT, R10, R2, PT ;  /* 0x000000020a00720c */ /* 0x000fda0003f06270 */
[----:B------:R-:W-:Y:S05]  /*9480*/  @!P0 BRA `(.L_x_8759) ;  /* 0x0000009400e88947 */ /* 0x000fea0003800000 */
.L_x_8776:
[----:B-12---:R-:W2:Y:S04]  /*9490*/  LD.E R3, desc[UR46][R22.64+0x210] ;  /* 0x0002102e16037980 */ /* 0x006ea8000c101900 */
[----:B------:R-:W3:Y:S01]  /*94a0*/  LD.E R0, desc[UR46][R22.64+0x218] ;  /* 0x0002182e16007980 */ /* 0x000ee2000c101900 */
[----:B--2---:R-:W-:-:S05]  /*94b0*/  VIADD R3, R3, 0x1 ;  /* 0x0000000103037836 */ /* 0x004fca0000000000 */
[----:B------:R-:W-:-:S13]  /*94c0*/  ISETP.NE.AND P1, PT, R3, 0x2, PT ;  /* 0x000000020300780c */ /* 0x000fda0003f25270 */
[----:B------:R1:W5:Y:S04]  /*94d0*/  @P1 LD.E R9, desc[UR46][R22.64+0x214] ;  /* 0x0002142e16091980 */ /* 0x000368000c101900 */
[----:B------:R-:W2:Y:S01]  /*94e0*/  @!P1 LD.E R4, desc[UR46][R22.64+0x214] ;  /* 0x0002142e16049980 */ /* 0x000ea2000c101900 */
[----:B---3--:R-:W-:-:S03]  /*94f0*/  VIADD R7, R0, 0x1 ;  /* 0x0000000100077836 */ /* 0x008fc60000000000 */
[----:B------:R3:W-:Y:S04]  /*9500*/  ST.E desc[UR46][R22.64+0x210], R3 ;  /* 0x0002100316007985 */ /* 0x0007e8000c10192e */
[----:B------:R1:W-:Y:S04]  /*9510*/  ST.E desc[UR46][R22.64+0x218], R7 ;  /* 0x0002180716007985 */ /* 0x0003e8000c10192e */
[----:B------:R1:W-:Y:S01]  /*9520*/  @!P1 ST.E desc[UR46][R22.64+0x210], RZ ;  /* 0x000210ff16009985 */ /* 0x0003e2000c10192e */
[----:B--2---:R-:W-:-:S05]  /*9530*/  @!P1 LOP3.LUT R9, R4, 0x1, RZ, 0x3c, !PT ;  /* 0x0000000104099812 */ /* 0x004fca00078e3cff */
[----:B------:R1:W-:Y:S04]  /*9540*/  @!P1 ST.E desc[UR46][R22.64+0x214], R9 ;  /* 0x0002140916009985 */ /* 0x0003e8000c10192e */
[----:B------:R-:W2:Y:S04]  /*9550*/  LDL.64 R72, [R1+0x188] ;  /* 0x0001880001487983 */ /* 0x000ea80000100a00 */
[----:B--2---:R-:W2:Y:S01]  /*9560*/  LD.E R0, desc[UR46][R72.64+0x1c] ;  /* 0x00001c2e48007980 */ /* 0x004ea2000c101900 */
[----:B------:R-:W-:Y:S01]  /*9570*/  IMAD.MOV.U32 R5, RZ, RZ, R10 ;  /* 0x000000ffff057224 */ /* 0x000fe200078e000a */
[----:B------:R-:W-:Y:S05]  /*9580*/  YIELD ;  /* 0x0000000000007946 */ /* 0x000fea0003800000 */
[----:B------:R-:W-:Y:S01]  /*9590*/  BSSY B0, `(.L_x_8760) ;  /* 0x0000008000007945 */ /* 0x000fe20003800000 */
[----:B------:R-:W-:Y:S01]  /*95a0*/  VIADD R10, R10, 0xffffffff ;  /* 0xffffffff0a0a7836 */ /* 0x000fe20000000000 */
[----:B------:R-:W-:Y:S01]  /*95b0*/  ISETP.GT.AND P0, PT, R5, R2, PT ;  /* 0x000000020500720c */ /* 0x000fe20003f04270 */
[----:B---3--:R-:W-:Y:S01]  /*95c0*/  @!P1 IMAD.MOV.U32 R3, RZ, RZ, RZ ;  /* 0x000000ffff039224 */ /* 0x008fe200078e00ff */
[----:B--2---:R-:W-:-:S04]  /*95d0*/  LOP3.LUT R0, R0, 0x1, RZ, 0xfc, !PT ;  /* 0x0000000100007812 */ /* 0x004fc800078efcff */
[----:B------:R-:W-:-:S13]  /*95e0*/  ISETP.NE.AND P2, PT, R0, 0x3, PT ;  /* 0x000000030000780c */ /* 0x000fda0003f45270 */
[----:B-1----:R-:W-:Y:S05]  /*95f0*/  @!P2 BRA `(.L_x_8761) ;  /* 0x000000000004a947 */ /* 0x002fea0003800000 */
[----:B------:R-:W-:Y:S01]  /*9600*/  BPT.TRAP 0x1 ;  /* 0x000000040000795c */ /* 0x000fe20000300000 */
.L_x_8761:
[----:B------:R-:W-:Y:S05]  /*9610*/  BSYNC B0 ;  /* 0x0000000000007941 */ /* 0x000fea0003800000 */
.L_x_8760:
[----:B------:R-:W2:Y:S01]  /*9620*/  LD.E.64 R4, desc[UR46][R72.64+0x8] ;  /* 0x0000082e48047980 */ /* 0x000ea2000c101b00 */
[----:B-----5:R-:W-:Y:S02]  /*9630*/  SHF.L.U32 R8, R9, 0x1f, RZ ;  /* 0x0000001f09087819 */ /* 0x020fe400000006ff */
[----:B--2---:R-:W-:-:S05]  /*9640*/  MOV R4, R4 ;  /* 0x0000000400047202 */ /* 0x004fca0000000f00 */
[----:B------:R-:W-:-:S04]  /*9650*/  IMAD R3, R3, 0x8, R4 ;  /* 0x0000000803037824 */ /* 0x000fc800078e0204 */
[----:B------:R1:W2:Y:S01]  /*9660*/  SYNCS.PHASECHK.TRANS64.TRYWAIT P1, [R3+URZ], R8 ;  /* 0x00000008030075a7 */ /* 0x0002a2000802017f */
[----:B------:R-:W3:Y:S04]  /*9670*/  LD.E R4, desc[UR46][R72.64+0x1c] ;  /* 0x00001c2e48047980 */ /* 0x000ee8000c101900 */
[----:B------:R1:W5:Y:S04]  /*9680*/  LD.E R0, desc[UR46][R22.64+0x210] ;  /* 0x0002102e16007980 */ /* 0x000368000c101900 */
[----:B------:R1:W5:Y:S01]  /*9690*/  LD.E R6, desc[UR46][R22.64+0x214] ;  /* 0x0002142e16067980 */ /* 0x000362000c101900 */
[----:B------:R-:W-:Y:S01]  /*96a0*/  BSSY B0, `(.L_x_8762) ;  /* 0x0000005000007945 */ /* 0x000fe20003800000 */
[----:B---3--:R-:W-:-:S04]  /*96b0*/  LOP3.LUT R4, R4, 0x1, RZ, 0xfc, !PT ;  /* 0x0000000104047812 */ /* 0x008fc800078efcff */
[----:B------:R-:W-:-:S13]  /*96c0*/  ISETP.NE.AND P2, PT, R4, 0x3, PT ;  /* 0x000000030400780c */ /* 0x000fda0003f45270 */
[----:B-12---:R-:W-:Y:S05]  /*96d0*/  @!P2 BRA `(.L_x_8763) ;  /* 0x000000000004a947 */ /* 0x006fea0003800000 */
[----:B------:R-:W-:Y:S01]  /*96e0*/  BPT.TRAP 0x1 ;  /* 0x000000040000795c */ /* 0x000fe20000300000 */
.L_x_8763:
[----:B------:R-:W-:Y:S05]  /*96f0*/  BSYNC B0 ;  /* 0x0000000000007941 */ /* 0x000fea0003800000 */
.L_x_8762:
[----:B------:R-:W-:Y:S04]  /*9700*/  BSSY B0, `(.L_x_8764) ;  /* 0x0000008000007945 */ /* 0x000fe80003800000 */
[----:B------:R-:W-:Y:S05]  /*9710*/  @P1 BRA `(.L_x_8765) ;  /* 0x0000000000181947 */ /* 0x000fea0003800000 */
[----:B------:R-:W2:Y:S01]  /*9720*/  LD.E.64 R4, desc[UR46][R72.64+0x8] ;  /* 0x0000082e48047980 */ /* 0x000ea2000c101b00 */
[----:B-----5:R-:W-:Y:S02]  /*9730*/  SHF.L.U32 R3, R6, 0x1f, RZ ;  /* 0x0000001f06037819 */ /* 0x020fe400000006ff */
[----:B--2---:R-:W-:-:S05]  /*9740*/  MOV R5, R4 ;  /* 0x0000000400057202 */ /* 0x004fca0000000f00 */
[----:B------:R-:W-:-:S04]  /*9750*/  IMAD R0, R0, 0x8, R5 ;  /* 0x0000000800007824 */ /* 0x000fc800078e0205 */
[----:B------:R-:W1:Y:S02]  /*9760*/  SYNCS.PHASECHK.TRANS64.TRYWAIT P1, [R0+URZ], R3 ;  /* 0x00000003000075a7 */ /* 0x000e64000802017f */
[----:B-1----:R-:W-:Y:S05]  /*9770*/  @!P1 BRA `(.L_x_8766) ;  /* 0x000001a000009947 */ /* 0x002fea0003800000 */
.L_x_8765:
[----:B------:R-:W-:Y:S05]  /*9780*/  BSYNC B0 ;  /* 0x0000000000007941 */ /* 0x000fea0003800000 */
.L_x_8764:
[----:B------:R-:W2:Y:S04]  /*9790*/  LD.E R5, desc[UR46][R22.64+0x210] ;  /* 0x0002102e16057980 */ /* 0x000ea8000c101900 */
[----:B------:R-:W2:Y:S01]  /*97a0*/  LDL.64 R8, [R1+0xa0] ;  /* 0x0000a00001087983 */ /* 0x000ea20000100a00 */
[----:B------:R-:W-:Y:S05]  /*97b0*/  WARPSYNC.ALL ;  /* 0x0000000000007948 */ /* 0x000fea0003800000 */
[----:B------:R-:W3:Y:S04]  /*97c0*/  LDL.64 R20, [R1+0x98] ;  /* 0x0000980001147983 */ /* 0x000ee80000100a00 */
[----:B-----5:R-:W4:Y:S04]  /*97d0*/  LDL.64 R6, [R1+0x98] ;  /* 0x0000980001067983 */ /* 0x020f280000100a00 */
[----:B------:R-:W4:Y:S01]  /*97e0*/  LDL.64 R12, [R1+0x98] ;  /* 0x00009800010c7983 */ /* 0x000f220000100a00 */
[----:B--2---:R-:W-:-:S03]  /*97f0*/  IMAD R4, R5, 0x300, R8 ;  /* 0x0000030005047824 */ /* 0x004fc600078e0208 */
[----:B------:R-:W2:Y:S01]  /*9800*/  LDL.64 R14, [R1+0x98] ;  /* 0x00009800010e7983 */ /* 0x000ea20000100a00 */
[----:B------:R-:W-:Y:S01]  /*9810*/  IMAD.MOV.U32 R5, RZ, RZ, R9 ;  /* 0x000000ffff057224 */ /* 0x000fe200078e0009 */
[C---:B------:R-:W-:Y:S01]  /*9820*/  R2UR UR6, R4.reuse ;  /* 0x00000000040672ca */ /* 0x040fe200000e0000 */
[----:B------:R-:W-:Y:S01]  /*9830*/  WARPGROUP.ARRIVE ;  /* 0x00000000000079c5 */ /* 0x000fe20000000000 */
[----:B------:R-:W2:Y:S02]  /*9840*/  LDL R11, [R1+0x54] ;  /* 0x00005400010b7983 */ /* 0x000ea40000100800 */
[----:B------:R-:W-:Y:S01]  /*9850*/  R2UR UR7, R5 ;  /* 0x00000000050772ca */ /* 0x000fe200000e0000 */
[----:B------:R-:W-:Y:S02]  /*9860*/  VIADD R8, R4, 0x2 ;  /* 0x0000000204087836 */ /* 0x000fe40000000000 */
[----:B-1----:R-:W-:Y:S01]  /*9870*/  IMAD.MOV.U32 R0, RZ, RZ, 0x1 ;  /* 0x00000001ff007424 */ /* 0x002fe200078e00ff */
[----:B------:R1:W-:Y:S04]  /*9880*/  STL [R1+0x80], RZ ;  /* 0x000080ff01007387 */ /* 0x0003e80000100800 */
[----:B------:R1:W-:Y:S04]  /*9890*/  STL [R1+0x80], R0 ;  /* 0x0000800001007387 */ /* 0x0003e80000100800 */
[----:B------:R1:W-:Y:S04]  /*98a0*/  STL [R1+0x80], R0 ;  /* 0x0000800001007387 */ /* 0x0003e80000100800 */
[----:B------:R1:W-:Y:S04]  /*98b0*/  STL [R1+0x80], R0 ;  /* 0x0000800001007387 */ /* 0x0003e80000100800 */
[----:B------:R1:W-:Y:S01]  /*98c0*/  STL [R1+0x80], R0 ;  /* 0x0000800001007387 */ /* 0x0003e20000100800 */
[----:B---3--:R-:W-:-:S02]  /*98d0*/  R2UR UR4, R20 ;  /* 0x00000000140472ca */ /* 0x008fc400000e0000 */
[----:B------:R-:W-:-:S13]  /*98e0*/  R2UR UR5, R21 ;  /* 0x00000000150572ca */ /* 0x000fda00000e0000 */
[----:B------:R-:W-:Y:S01]  /*98f0*/  HGMMA.64x96x16.F32.BF16 R24, gdesc[UR4], RZ, !UPT, gsb0 ;  /* 0x01600000041879f0 */ /* 0x000fe2000c0018ff */
[----:B----4-:R-:W-:Y:S01]  /*9900*/  VIADD R6, R6, 0x2 ;  /* 0x0000000206067836 */ /* 0x010fe20000000000 */
[----:B------:R-:W-:Y:S02]  /*9910*/  R2UR UR6, R8 ;  /* 0x00000000080672ca */ /* 0x000fe400000e0000 */
[----:B------:R-:W-:Y:S02]  /*9920*/  R2UR UR7, R9 ;  /* 0x00000000090772ca */ /* 0x000fe400000e0000 */
[----:B------:R-:W-:Y:S02]  /*9930*/  R2UR UR4, R6 ;  /* 0x00000000060472ca */ /* 0x000fe400000e0000 */
[----:B------:R-:W-:Y:S01]  /*9940*/  R2UR UR5, R7 ;  /* 0x00000000070572ca */ /* 0x000fe200000e0000 */
[----:B------:R-:W-:Y:S02]  /*9950*/  VIADD R12, R12, 0x4 ;  /* 0x000000040c0c7836 */ /* 0x000fe40000000000 */
[----:B------:R-:W-:-:S02]  /*9960*/  VIADD R6, R4, 0x4 ;  /* 0x0000000404067836 */ /* 0x000fc40000000000 */
[----:B------:R-:W-:Y:S01]  /*9970*/  IMAD.MOV.U32 R7, RZ, RZ, R9 ;  /* 0x000000ffff077224 */ /* 0x000fe200078e0009 */
[----:B------:R-:W-:Y:S02]  /*9980*/  WARPGROUP.DEPBAR.LE gsb0, 0x0 ;  /* 0x00008000000079c5 */ /* 0x000fe40000010000 */
[----:B------:R1:W5:Y:S04]  /*9990*/  LD.E R3, desc[UR46][R22.64+0x210] ;  /* 0x0002102e16037980 */ /* 0x000368000c101900 */
[----:B------:R1:W5:Y:S01]  /*99a0*/  LD.E R5, desc[UR46][R22.64+0x214] ;  /* 0x0002142e16057980 */ /* 0x000362000c101900 */
[----:B------:R-:W-:-:S06]  /*99b0*/  WARPGROUP.ARRIVE ;  /* 0x00000000000079c5 */ /* 0x000fcc0000000000 */
[----:B------:R-:W-:Y:S01]  /*99c0*/  HGMMA.64x96x16.F32.BF16 R24, gdesc[UR4], R24, gsb0 ;  /* 0x01600000041879f0 */ /* 0x000fe20008001818 */
[----:B------:R-:W-:Y:S02]  /*99d0*/  R2UR UR6, R6 ;  /* 0x00000000060672ca */ /* 0x000fe400000e0000 */
[----:B------:R-:W-:Y:S02]  /*99e0*/  R2UR UR7, R7 ;  /* 0x00000000070772ca */ /* 0x000fe400000e0000 */
[----:B------:R-:W-:Y:S02]  /*99f0*/  R2UR UR4, R12 ;  /* 0x000000000c0472ca */ /* 0x000fe400000e0000 */
[----:B------:R-:W-:Y:S01]  /*9a00*/  R2UR UR5, R13 ;  /* 0x000000000d0572ca */ /* 0x000fe200000e0000 */
[----:B------:R-:W-:Y:S02]  /*9a10*/  VIADD R6, R4, 0x6 ;  /* 0x0000000604067836 */ /* 0x000fe40000000000 */
[----:B--2---:R-:W-:-:S02]  /*9a20*/  VIADD R14, R14, 0x6 ;  /* 0x000000060e0e7836 */ /* 0x004fc40000000000 */
[----:B------:R-:W-:Y:S01]  /*9a30*/  IMAD.MOV.U32 R7, RZ, RZ, R9 ;  /* 0x000000ffff077224 */ /* 0x000fe200078e0009 */
[----:B------:R-:W-:Y:S02]  /*9a40*/  WARPGROUP.DEPBAR.LE gsb0, 0x0 ;  /* 0x00008000000079c5 */ /* 0x000fe40000010000 */
[----:B------:R-:W-:-:S06]  /*9a50*/  WARPGROUP.ARRIVE ;  /* 0x00000000000079c5 */ /* 0x000fcc0000000000 */
[----:B------:R-:W-:Y:S01]  /*9a60*/  HGMMA.64x96x16.F32.BF16 R24, gdesc[UR4], R24, gsb0 ;  /* 0x01600000041879f0 */ /* 0x000fe20008001818 */
[----:B------:R-:W-:Y:S02]  /*9a70*/  R2UR UR6, R6 ;  /* 0x00000000060672ca */ /* 0x000fe400000e0000 */
[----:B------:R-:W-:Y:S02]  /*9a80*/  R2UR UR7, R7 ;  /* 0x00000000070772ca */ /* 0x000fe400000e0000 */
[----:B------:R-:W-:Y:S02]  /*9a90*/  R2UR UR4, R14 ;  /* 0x000000000e0472ca */ /* 0x000fe400000e0000 */
[----:B------:R-:W-:Y:S02]  /*9aa0*/  R2UR UR5, R15 ;  /* 0x000000000f0572ca */ /* 0x000fe400000e0000 */
[----:B------:R-:W-:-:S04]  /*9ab0*/  LOP3.LUT R11, R11, 0x1, RZ, 0xfc, !PT ;  /* 0x000000010b0b7812 */ /* 0x000fc800078efcff */
[----:B------:R-:W-:Y:S01]  /*9ac0*/  ISETP.NE.AND P2, PT, R11, 0x3, PT ;  /* 0x000000030b00780c */ /* 0x000fe20003f45270 */
[----:B------:R-:W-:Y:S02]  /*9ad0*/  WARPGROUP.DEPBAR.LE gsb0, 0x0 ;  /* 0x00008000000079c5 */ /* 0x000fe40000010000 */
[----:B------:R-:W-:-:S06]  /*9ae0*/  WARPGROUP.ARRIVE ;  /* 0x00000000000079c5 */ /* 0x000fcc0000000000 */
[----:B------:R-:W-:Y:S01]  /*9af0*/  HGMMA.64x96x16.F32.BF16 R24, gdesc[UR4], R24, gsb0 ;  /* 0x01600000041879f0 */ /* 0x000fe20008001818 */
[----:B------:R-:W-:Y:S02]  /*9b00*/  BSSY B0, `(.L_x_8767) ;  /* 0x0000004000007945 */ /* 0x000fe40003800000 */
[----:B------:R-:W-:Y:S02]  /*9b10*/  WARPGROUP.DEPBAR.LE gsb0, 0x0 ;  /* 0x00008000000079c5 */ /* 0x000fe40000010000 */
[----:B-1----:R-:W-:Y:S05]  /*9b20*/  @!P2 BRA `(.L_x_8768) ;  /* 0x000000000004a947 */ /* 0x002fea0003800000 */
[----:B------:R-:W-:Y:S01]  /*9b30*/  BPT.TRAP 0x1 ;  /* 0x000000040000795c */ /* 0x000fe20000300000 */
.L_x_8768:
[----:B------:R-:W-:Y:S05]  /*9b40*/  BSYNC B0 ;  /* 0x0000000000007941 */ /* 0x000fea0003800000 */
.L_x_8767:
[----:B------:R-:W2:Y:S01]  /*9b50*/  LDL.64 R6, [R1+0x40] ;  /* 0x0000400001067983 */ /* 0x000ea20000100a00 */
[----:B-----5:R-:W-:Y:S02]  /*9b60*/  SHF.L.U32 R8, R5, 0x1f, RZ ;  /* 0x0000001f05087819 */ /* 0x020fe400000006ff */
[----:B--2---:R-:W-:-:S05]  /*9b70*/  MOV R6, R6 ;  /* 0x0000000600067202 */ /* 0x004fca0000000f00 */
[----:B------:R-:W-:-:S04]  /*9b80*/  IMAD R3, R3, 0x8, R6 ;  /* 0x0000000803037824 */ /* 0x000fc800078e0206 */
[----:B------:R1:W2:Y:S01]  /*9b90*/  SYNCS.PHASECHK.TRANS64.TRYWAIT P1, [R3+URZ], R8 ;  /* 0x00000008030075a7 */ /* 0x0002a2000802017f */
[----:B------:R1:W5:Y:S04]  /*9ba0*/  LD.E R4, desc[UR46][R22.64+0x210] ;  /* 0x0002102e16047980 */ /* 0x000368000c101900 */
[----:B------:R1:W5:Y:S01]  /*9bb0*/  LD.E R5, desc[UR46][R22.64+0x214] ;  /* 0x0002142e16057980 */ /* 0x000362000c101900 */
[----:B------:R-:W-:Y:S04]  /*9bc0*/  BSSY B0, `(.L_x_8769) ;  /* 0x0000003000007945 */ /* 0x000fe80003800000 */
[----:B------:R-:W-:Y:S05]  /*9bd0*/  @!P2 BRA `(.L_x_8770) ;  /* 0x000000000004a947 */ /* 0x000fea0003800000 */
[----:B------:R-:W-:Y:S01]  /*9be0*/  BPT.TRAP 0x1 ;  /* 0x000000040000795c */ /* 0x000fe20000300000 */
.L_x_8770:
[----:B------:R-:W-:Y:S05]  /*9bf0*/  BSYNC B0 ;  /* 0x0000000000007941 */ /* 0x000fea0003800000 */
.L_x_8769:
[----:B------:R-:W-:Y:S04]  /*9c00*/  BSSY B0, `(.L_x_8771) ;  /* 0x0000006000007945 */ /* 0x000fe80003800000 */
[----:B--2---:R-:W-:Y:S05]  /*9c10*/  @P1 BRA `(.L_x_8772) ;  /* 0x0000000000101947 */ /* 0x004fea0003800000 */
[----:B-----5:R-:W-:Y:S01]  /*9c20*/  IMAD R4, R4, 0x8, R6 ;  /* 0x0000000804047824 */ /* 0x020fe200078e0206 */
[----:B------:R-:W-:-:S04]  /*9c30*/  SHF.L.U32 R5, R5, 0x1f, RZ ;  /* 0x0000001f05057819 */ /* 0x000fc800000006ff */
[----:B------:R-:W2:Y:S02]  /*9c40*/  SYNCS.PHASECHK.TRANS64.TRYWAIT P1, [R4+URZ], R5 ;  /* 0x00000005040075a7 */ /* 0x000ea4000802017f */
[----:B--2---:R-:W-:Y:S05]  /*9c50*/  @!P1 BRA `(.L_x_8773) ;  /* 0x0000019800dc9947 */ /* 0x004fea0003800000 */
.L_x_8772:
[----:B------:R-:W-:Y:S05]  /*9c60*/  BSYNC B0 ;  /* 0x0000000000007941 */ /* 0x000fea0003800000 */
.L_x_8771:
[----:B------:R-:W3:Y:S04]  /*9c70*/  LD.E R11, desc[UR46][R22.64+0x210] ;  /* 0x0002102e160b7980 */ /* 0x000ee8000c101900 */
[----:B------:R-:W3:Y:S04]  /*9c80*/  LDL.64 R6, [R1+0x118] ;  /* 0x0001180001067983 */ /* 0x000ee80000100a00 */
[----:B-1----:R-:W4:Y:S04]  /*9c90*/  LDL R3, [R1+0x90] ;  /* 0x0000900001037983 */ /* 0x002f280000100800 */
[----:B--2--5:R-:W2:Y:S04]  /*9ca0*/  LDL.64 R4, [R1+0x110] ;  /* 0x0001100001047983 */ /* 0x024ea80000100a00 */
[----:B------:R-:W2:Y:S04]  /*9cb0*/  LDL.64 R8, [R1+0x110] ;  /* 0x0001100001087983 */ /* 0x000ea80000100a00 */
[----:B------:R-:W2:Y:S04]  /*9cc0*/  LDL.64 R12, [R1+0x110] ;  /* 0x00011000010c7983 */ /* 0x000ea80000100a00 */
[----:B------:R-:W2:Y:S01]  /*9cd0*/  LDL.64 R14, [R1+0x110] ;  /* 0x00011000010e7983 */ /* 0x000ea20000100a00 */
[----:B------:R-:W-:Y:S05]  /*9ce0*/  WARPSYNC.ALL ;  /* 0x0000000000007948 */ /* 0x000fea0003800000 */
[----:B------:R-:W-:Y:S01]  /*9cf0*/  WARPGROUP.ARRIVE ;  /* 0x00000000000079c5 */ /* 0x000fe20000000000 */
[----:B------:R-:W2:Y:S01]  /*9d00*/  LDL.64 R20, [R1+0x110] ;  /* 0x0001100001147983 */ /* 0x000ea20000100a00 */
[----:B---3--:R-:W-:Y:S01]  /*9d10*/  IMAD R6, R11, 0xc00, R6 ;  /* 0x00000c000b067824 */ /* 0x008fe200078e0206 */
[----:B------:R-:W-:-:S02]  /*9d20*/  R2UR UR7, R7 ;  /* 0x00000000070772ca */ /* 0x000fc400000e0000 */
[----:B----4-:R-:W-:Y:S02]  /*9d30*/  ISETP.NE.U32.AND P1, PT, R3, RZ, PT ;  /* 0x000000ff0300720c */ /* 0x010fe40003f25070 */
[----:B------:R-:W-:Y:S02]  /*9d40*/  R2UR UR6, R6 ;  /* 0x00000000060672ca */ /* 0x000fe400000e0000 */
[----:B--2---:R-:W-:Y:S02]  /*9d50*/  R2UR UR4, R4 ;  /* 0x00000000040472ca */ /* 0x004fe400000e0000 */
[----:B------:R-:W-:-:S07]  /*9d60*/  R2UR UR5, R5 ;  /* 0x00000000050572ca */ /* 0x000fce00000e0000 */
[----:B------:R-:W-:-:S06]  /*9d70*/  VOTEU.ANY UP0, P1 ;  /* 0x00000000003f7886 */ /* 0x000fcc0000800100 */
[----:B------:R-:W-:Y:S01]  /*9d80*/  HGMMA.64x96x16.F32.BF16 R24, gdesc[UR4], R24, UP0, gsb0 ;  /* 0x01600000041879f0 */ /* 0x000fe2000b801818 */
[----:B------:R-:W-:Y:S02]  /*9d90*/  VIADD R8, R8, 0x2 ;  /* 0x0000000208087836 */ /* 0x000fe40000000000 */
        /* <DEDUP_REMOVED lines=126> */
[----:B------:R-:W-:Y:S01]  /*a580*/  R2UR UR5, R21 ;  /* 0x00000000150572ca */ /* 0x000fe200000e0000 */
[----:B--2---:R-:W-:Y:S01]  /*a590*/  VIADD R8, R8, 0xc02 ;  /* 0x00000c0208087836 */ /* 0x004fe20000000000 */
[----:B------:R-:W-:Y:S02]  /*a5a0*/  WARPGROUP.DEPBAR.LE gsb0, 0x0 ;  /* 0x00008000000079c5 */ /* 0x000fe40000010000 */
[----:B------:R-:W-:-:S09]  /*a5b0*/  WARPGROUP.ARRIVE ;  /* 0x00000000000079c5 */ /* 0x000fd20000000000 */
[----:B------:R-:W-:Y:S01]  /*a5c0*/  HGMMA.64x96x16.F32.BF16 R24, gdesc[UR4], R24, gsb0 ;  /* 0x01600000041879f0 */ /* 0x000fe20008001818 */
[----:B------:R-:W-:Y:S02]  /*a5d0*/  VIADD R4, R6, 0x902 ;  /* 0x0000090206047836 */ /* 0x000fe40000000000 */
[----:B------:R-:W-:Y:S01]  /*a5e0*/  IMAD.MOV.U32 R5, RZ, RZ, R7 ;  /* 0x000000ffff057224 */ /* 0x000fe200078e0007 */
[----:B------:R-:W-:Y:S02]  /*a5f0*/  R2UR UR4, R8 ;  /* 0x00000000080472ca */ /* 0x000fe400000e0000 */
[----:B------:R-:W-:Y:S02]  /*a600*/  R2UR UR6, R4 ;  /* 0x00000000040672ca */ /* 0x000fe400000e0000 */
[----:B------:R-:W-:Y:S02]  /*a610*/  R2UR UR7, R5 ;  /* 0x00000000050772ca */ /* 0x000fe400000e0000 */
[----:B------:R-:W-:Y:S01]  /*a620*/  R2UR UR5, R9 ;  /* 0x00000000090572ca */ /* 0x000fe200000e0000 */
[----:B---3--:R-:W-:-:S02]  /*a630*/  VIADD R12, R12, 0xc04 ;  /* 0x00000c040c0c7836 */ /* 0x008fc40000000000 */
[----:B------:R-:W-:Y:S01]  /*a640*/  VIADD R4, R6, 0x904 ;  /* 0x0000090406047836 */ /* 0x000fe20000000000 */
[----:B------:R-:W-:Y:S02]  /*a650*/  WARPGROUP.DEPBAR.LE gsb0, 0x0 ;  /* 0x00008000000079c5 */ /* 0x000fe40000010000 */
[----:B------:R-:W-:-:S07]  /*a660*/  WARPGROUP.ARRIVE ;  /* 0x00000000000079c5 */ /* 0x000fce0000000000 */
[----:B------:R-:W-:Y:S01]  /*a670*/  HGMMA.64x96x16.F32.BF16 R24, gdesc[UR4], R24, gsb0 ;  /* 0x01600000041879f0 */ /* 0x000fe20008001818 */
[----:B------:R-:W-:Y:S01]  /*a680*/  IMAD.MOV.U32 R5, RZ, RZ, R7 ;  /* 0x000000ffff057224 */ /* 0x000fe200078e0007 */
[----:B------:R-:W-:Y:S02]  /*a690*/  R2UR UR6, R4 ;  /* 0x00000000040672ca */ /* 0x000fe400000e0000 */
[----:B------:R-:W-:Y:S02]  /*a6a0*/  R2UR UR4, R12 ;  /* 0x000000000c0472ca */ /* 0x000fe400000e0000 */
[----:B------:R-:W-:Y:S02]  /*a6b0*/  R2UR UR7, R5 ;  /* 0x00000000050772ca */ /* 0x000fe400000e0000 */
[----:B------:R-:W-:Y:S01]  /*a6c0*/  R2UR UR5, R13 ;  /* 0x000000000d0572ca */ /* 0x000fe200000e0000 */
[----:B----4-:R-:W-:Y:S02]  /*a6d0*/  VIADD R14, R14, 0xc06 ;  /* 0x00000c060e0e7836 */ /* 0x010fe40000000000 */
[----:B------:R-:W-:-:S02]  /*a6e0*/  VIADD R4, R6, 0x906 ;  /* 0x0000090606047836 */ /* 0x000fc40000000000 */
[----:B------:R-:W-:Y:S01]  /*a6f0*/  IMAD.MOV.U32 R5, RZ, RZ, R7 ;  /* 0x000000ffff057224 */ /* 0x000fe200078e0007 */
[----:B------:R-:W-:Y:S02]  /*a700*/  WARPGROUP.DEPBAR.LE gsb0, 0x0 ;  /* 0x00008000000079c5 */ /* 0x000fe40000010000 */
[----:B------:R-:W-:-:S06]  /*a710*/  WARPGROUP.ARRIVE ;  /* 0x00000000000079c5 */ /* 0x000fcc0000000000 */
[----:B------:R-:W-:Y:S01]  /*a720*/  HGMMA.64x96x16.F32.BF16 R24, gdesc[UR4], R24, gsb0 ;  /* 0x01600000041879f0 */ /* 0x000fe20008001818 */
[----:B------:R-:W-:Y:S02]  /*a730*/  R2UR UR4, R14 ;  /* 0x000000000e0472ca */ /* 0x000fe400000e0000 */
[----:B------:R-:W-:Y:S02]  /*a740*/  R2UR UR5, R15 ;  /* 0x000000000f0572ca */ /* 0x000fe400000e0000 */
[----:B------:R-:W-:Y:S02]  /*a750*/  R2UR UR6, R4 ;  /* 0x00000000040672ca */ /* 0x000fe400000e0000 */
[----:B------:R-:W-:Y:S01]  /*a760*/  R2UR UR7, R5 ;  /* 0x00000000050772ca */ /* 0x000fe200000e0000 */
[----:B------:R-:W1:Y:S01]  /*a770*/  S2R R19, SR_TID.X ;  /* 0x0000000000137919 */ /* 0x000e620000002100 */
[----:B------:R-:W-:Y:S04]  /*a780*/  STL [R1+0x90], R0 ;  /* 0x0000900001007387 */ /* 0x000fe80000100800 */
[----:B------:R-:W-:Y:S01]  /*a790*/  STL [R1+0x90], R0 ;  /* 0x0000900001007387 */ /* 0x000fe20000100800 */
[----:B------:R-:W-:-:S02]  /*a7a0*/  WARPGROUP.DEPBAR.LE gsb0, 0x0 ;  /* 0x00008000000079c5 */ /* 0x000fc40000010000 */
[----:B------:R-:W-:-:S06]  /*a7b0*/  WARPGROUP.ARRIVE ;  /* 0x00000000000079c5 */ /* 0x000fcc0000000000 */
[----:B------:R-:W-:Y:S01]  /*a7c0*/  HGMMA.64x96x16.F32.BF16 R24, gdesc[UR4], R24, gsb0 ;  /* 0x01600000041879f0 */ /* 0x000fe20008001818 */
[----:B------:R-:W-:Y:S01]  /*a7d0*/  STL [R1+0x90], R0 ;  /* 0x0000900001007387 */ /* 0x000fe20000100800 */
[----:B-1----:R-:W-:-:S03]  /*a7e0*/  LOP3.LUT P2, RZ, R19, 0x7f, RZ, 0xc0, !PT ;  /* 0x0000007f13ff7812 */ /* 0x002fc6000784c0ff */
        /* <DEDUP_REMOVED lines=12> */
[----:B------:R-:W-:Y:S01]  /*a8b0*/  STL [R1+0x90], R0 ;  /* 0x0000900001007387 */ /* 0x000fe20000100800 */
[----:B------:R-:W-:-:S02]  /*a8c0*/  WARPGROUP.DEPBAR.LE gsb0, 0x0 ;  /* 0x00008000000079c5 */ /* 0x000fc40000010000 */
[----:B------:R1:W-:Y:S06]  /*a8d0*/  BAR.ARV R203, 0x100 ;  /* 0x000400cb0000751d */ /* 0x0003ec0000002000 */
[----:B------:R-:W2:Y:S04]  /*a8e0*/  @!P2 LD.E.64 R72, desc[UR46][R72.64+0x30] ;  /* 0x0000302e4848a980 */ /* 0x000ea8000c101b00 */
[----:B------:R-:W3:Y:S01]  /*a8f0*/  @!P2 LD.E R3, desc[UR46][R22.64+0x210] ;  /* 0x0002102e1603a980 */ /* 0x000ee2000c101900 */
[----:B--2---:R-:W-:-:S05]  /*a900*/  @!P2 MOV R4, R72 ;  /* 0x000000480004a202 */ /* 0x004fca0000000f00 */
[----:B---3--:R-:W-:-:S05]  /*a910*/  @!P2 IMAD R3, R3, 0x8, R4 ;  /* 0x000000080303a824 */ /* 0x008fca00078e0204 */
[----:B------:R-:W-:-:S04]  /*a920*/  @!P2 PRMT R3, RZ, 0x654, R3 ;  /* 0x00000654ff03a816 */ /* 0x000fc80000000003 */
[----:B------:R2:W-:Y:S01]  /*a930*/  @!P2 SYNCS.ARRIVE.TRANS64.RED.A1T0 RZ, [R3+URZ], RZ ;  /* 0x000000ff03ffa9a7 */ /* 0x0005e2000810043f */
[----:B------:R-:W3:Y:S04]  /*a940*/  LDL.64 R14, [R1+0x430] ;  /* 0x00043000010e7983 */ /* 0x000ee80000100a00 */
[----:B------:R-:W4:Y:S04]  /*a950*/  LDL R20, [R1+0x450] ;  /* 0x0004500001147983 */ /* 0x000f280000100800 */
[----:B------:R-:W4:Y:S01]  /*a960*/  LDL.64 R72, [R1+0x440] ;  /* 0x0004400001487983 */ /* 0x000f220000100a00 */
[----:B---3--:R-:W-:-:S04]  /*a970*/  FMNMX.FTZ R4, R24, R14, !PT ;  /* 0x0000000e18047209 */ /* 0x008fc80007810000 */
        /* <DEDUP_REMOVED lines=50> */
[----:B--2---:R-:W-:-:S03]  /*aca0*/  FMNMX.FTZ R6, R7, R8, !PT ;  /* 0x0000000807067209 */ /* 0x004fc60007810000 */
[----:B------:R-:W-:Y:S04]  /*acb0*/  STL.64 [R1+0x430], R4 ;  /* 0x0004300401007387 */ /* 0x000fe80000100a00 */
[----:B------:R-:W2:Y:S04]  /*acc0*/  LDL R7, [R1+0x434] ;  /* 0x0004340001077983 */ /* 0x000ea80000100800 */
[----:B------:R-:W-:Y:S04]  /*acd0*/  STL [R1+0x430], R6 ;  /* 0x0004300601007387 */ /* 0x000fe80000100800 */
[----:B------:R-:W3:Y:S04]  /*ace0*/  LDL R75, [R1+0x430] ;  /* 0x00043000014b7983 */ /* 0x000ee80000100800 */
[----:B--2---:R-:W2:Y:S01]  /*acf0*/  SHFL.BFLY PT, R4, R7, 0x2, 0x1f ;  /* 0x0c401f0007047f89 */ /* 0x004ea200000e0000 */
[----:B---3--:R-:W-:Y:S01]  /*ad00*/  FADD.FTZ R3, R14, -R75 ;  /* 0x8000004b0e037221 */ /* 0x008fe20000010000 */
[----:B----4-:R-:W-:-:S04]  /*ad10*/  FMUL.FTZ R75, R20, R75 ;  /* 0x0000004b144b7220 */ /* 0x010fc80000410000 */
[----:B------:R-:W-:Y:S01]  /*ad20*/  FFMA.FTZ R152, R24, R20, -R75 ;  /* 0x0000001418987223 */ /* 0x000fe2000001084b */
[----:B--2---:R-:W-:-:S05]  /*ad30*/  FMNMX.FTZ R5, R4, R7, !PT ;  /* 0x0000000704057209 */ /* 0x004fca0007810000 */
[----:B------:R-:W2:Y:S01]  /*ad40*/  SHFL.BFLY PT, R24, R5, 0x1, 0x1f ;  /* 0x0c201f0005187f89 */ /* 0x000ea200000e0000 */
[-CC-:B------:R-:W-:Y:S01]  /*ad50*/  FFMA.FTZ R155, R29, R20.reuse, -R75.reuse ;  /* 0x000000141d9b7223 */ /* 0x180fe2000001084b */
[-C--:B------:R-:W-:Y:S01]  /*ad60*/  FMUL.FTZ R21, R3, R20.reuse ;  /* 0x0000001403157220 */ /* 0x080fe20000410000 */
[-CC-:B------:R-:W-:Y:S01]  /*ad70*/  FFMA.FTZ R3, R25, R20.reuse, -R75.reuse ;  /* 0x0000001419037223 */ /* 0x180fe2000001084b */
[-CC-:B------:R-:W-:Y:S01]  /*ad80*/  FFMA.FTZ R12, R44, R20.reuse, -R75.reuse ;  /* 0x000000142c0c7223 */ /* 0x180fe2000001084b */
[----:B------:R-:W-:Y:S01]  /*ad90*/  MUFU.EX2 R152, R152 ;  /* 0x0000009800987308 */ /* 0x000fe20000000800 */
[----:B------:R-:W-:Y:S01]  /*ada0*/  FFMA.FTZ R154, R28, R20, -R75 ;  /* 0x000000141c9a7223 */ /* 0x000fe2000001084b */
[----:B--2---:R-:W-:-:S05]  /*adb0*/  FMNMX.FTZ R24, R5, R24, !PT ;  /* 0x0000001805187209 */ /* 0x004fca0007810000 */
[----:B------:R-:W-:Y:S01]  /*adc0*/  FMUL.FTZ R29, R24, R20 ;  /* 0x00000014181d7220 */ /* 0x000fe20000410000 */
[----:B------:R-:W-:-:S03]  /*add0*/  FADD.FTZ R25, R15, -R24 ;  /* 0x800000180f197221 */ /* 0x000fc60000010000 */
[-CC-:B------:R-:W-:Y:S01]  /*ade0*/  FFMA.FTZ R153, R26, R20.reuse, -R29.reuse ;  /* 0x000000141a997223 */ /* 0x180fe2000001081d */
[----:B------:R-:W-:Y:S01]  /*adf0*/  FMUL.FTZ R25, R20, R25 ;  /* 0x0000001914197220 */ /* 0x000fe20000410000 */
[-CC-:B------:R-:W-:Y:S01]  /*ae00*/  FFMA.FTZ R187, R27, R20.reuse, -R29.reuse ;  /* 0x000000141bbb7223 */ /* 0x180fe2000001081d */
[----:B------:R-:W-:Y:S01]  /*ae10*/  MUFU.EX2 R21, R21 ;  /* 0x0000001500157308 */ /* 0x000fe20000000800 */
[-CC-:B------:R-:W-:Y:S01]  /*ae20*/  FFMA.FTZ R186, R30, R20.reuse, -R29.reuse ;  /* 0x000000141eba7223 */ /* 0x180fe2000001081d */
[----:B------:R-:W-:-:S06]  /*ae30*/  FFMA.FTZ R190, R31, R20, -R29 ;  /* 0x000000141fbe7223 */ /* 0x000fcc000001081d */
[----:B------:R-:W-:Y:S08]  /*ae40*/  MUFU.EX2 R44, R25 ;  /* 0x00000019002c7308 */ /* 0x000ff00000000800 */
[----:B------:R-:W2:Y:S01]  /*ae50*/  MUFU.EX2 R153, R153 ;  /* 0x0000009900997308 */ /* 0x000ea20000000800 */
[----:B------:R-:W-:-:S07]  /*ae60*/  FFMA.FTZ R182, R34, R20, -R29 ;  /* 0x0000001422b67223 */ /* 0x000fce000001081d */
[----:B------:R-:W3:Y:S01]  /*ae70*/  MUFU.EX2 R187, R187 ;  /* 0x000000bb00bb7308 */ /* 0x000ee20000000800 */
[----:B------:R-:W-:-:S07]  /*ae80*/  FFMA.FTZ R13, R32, R20, -R75 ;  /* 0x00000014200d7223 */ /* 0x000fce000001084b */
[----:B------:R-:W4:Y:S01]  /*ae90*/  MUFU.EX2 R3, R3 ;  /* 0x0000000300037308 */ /* 0x000f220000000800 */
[----:B------:R-:W-:-:S07]  /*aea0*/  FFMA.FTZ R184, R35, R20, -R29 ;  /* 0x0000001423b87223 */ /* 0x000fce000001081d */
[----:B------:R-:W1:Y:S01]  /*aeb0*/  MUFU.EX2 R186, R186 ;  /* 0x000000ba00ba7308 */ /* 0x000e620000000800 */
[----:B------:R-:W-:-:S07]  /*aec0*/  FFMA.FTZ R163, R33, R20, -R75 ;  /* 0x0000001421a37223 */ /* 0x000fce000001084b */
[----:B------:R-:W1:Y:S01]  /*aed0*/  MUFU.EX2 R154, R154 ;  /* 0x0000009a009a7308 */ /* 0x000e620000000800 */
[----:B--2---:R-:W-:Y:S01]  /*aee0*/  FFMA.FTZ R26, R73, R44, R153 ;  /* 0x0000002c491a7223 */ /* 0x004fe20000010099 */
[----:B------:R-:W-:-:S06]  /*aef0*/  FFMA.FTZ R183, R38, R20, -R29 ;  /* 0x0000001426b77223 */ /* 0x000fcc000001081d */
[----:B------:R-:W2:Y:S01]  /*af00*/  MUFU.EX2 R190, R190 ;  /* 0x000000be00be7308 */ /* 0x000ea20000000800 */
[----:B------:R-:W-:Y:S01]  /*af10*/  FFMA.FTZ R72, R21, R72, R152 ;  /* 0x0000004815487223 */ /* 0x000fe20000010098 */
[----:B------:R-:W-:-:S06]  /*af20*/  FFMA.FTZ R14, R36, R20, -R75 ;  /* 0x00000014240e7223 */ /* 0x000fcc000001084b */
[----:B------:R-:W2:Y:S01]  /*af30*/  MUFU.EX2 R155, R155 ;  /* 0x0000009b009b7308 */ /* 0x000ea20000000800 */
[----:B---3--:R-:W-:Y:S01]  /*af40*/  FADD.FTZ R27, R187, R26 ;  /* 0x0000001abb1b7221 */ /* 0x008fe20000010000 */
[----:B------:R-:W-:-:S06]  /*af50*/  FFMA.FTZ R185, R39, R20, -R29 ;  /* 0x0000001427b97223 */ /* 0x000fcc000001081d */
[----:B------:R-:W3:Y:S01]  /*af60*/  MUFU.EX2 R182, R182 ;  /* 0x000000b600b67308 */ /* 0x000ee20000000800 */
[----:B----4-:R-:W-:Y:S01]  /*af70*/  FADD.FTZ R25, R3, R72 ;  /* 0x0000004803197221 */ /* 0x010fe20000010000 */
[----:B------:R-:W-:-:S06]  /*af80*/  FFMA.FTZ R162, R37, R20, -R75 ;  /* 0x0000001425a27223 */ /* 0x000fcc000001084b */
[----:B------:R-:W4:Y:S01]  /*af90*/  MUFU.EX2 R13, R13 ;  /* 0x0000000d000d7308 */ /* 0x000f220000000800 */
[----:B-1----:R-:W-:Y:S01]  /*afa0*/  FADD.FTZ R27, R186, R27 ;  /* 0x0000001bba1b7221 */ /* 0x002fe20000010000 */
[----:B------:R-:W-:-:S06]  /*afb0*/  FFMA.FTZ R178, R42, R20, -R29 ;  /* 0x000000142ab27223 */ /* 0x000fcc000001081d */
[----:B------:R-:W1:Y:S01]  /*afc0*/  MUFU.EX2 R184, R184 ;  /* 0x000000b800b87308 */ /* 0x000e620000000800 */
[----:B------:R-:W-:Y:S01]  /*afd0*/  FADD.FTZ R26, R154, R25 ;  /* 0x000000199a1a7221 */ /* 0x000fe20000010000 */
[----:B------:R-:W-:-:S06]  /*afe0*/  FFMA.FTZ R11, R40, R20, -R75 ;  /* 0x00000014280b7223 */ /* 0x000fcc000001084b */
[----:B------:R-:W1:Y:S01]  /*aff0*/  MUFU.EX2 R163, R163 ;  /* 0x000000a300a37308 */ /* 0x000e620000000800 */
[----:B--2---:R-:W-:Y:S01]  /*b000*/  FADD.FTZ R27, R190, R27 ;  /* 0x0000001bbe1b7221 */ /* 0x004fe20000010000 */
[----:B------:R-:W-:-:S06]  /*b010*/  FFMA.FTZ R180, R43, R20, -R29 ;  /* 0x000000142bb47223 */ /* 0x000fcc000001081d */
[----:B------:R-:W2:Y:S01]  /*b020*/  MUFU.EX2 R183, R183 ;  /* 0x000000b700b77308 */ /* 0x000ea20000000800 */
[----:B------:R-:W-:Y:S01]  /*b030*/  FADD.FTZ R26, R155, R26 ;  /* 0x0000001a9b1a7221 */ /* 0x000fe20000010000 */
[----:B------:R-:W-:-:S06]  /*b040*/  FFMA.FTZ R160, R41, R20, -R75 ;  /* 0x0000001429a07223 */ /* 0x000fcc000001084b */
[----:B------:R-:W2:Y:S01]  /*b050*/  MUFU.EX2 R14, R14 ;  /* 0x0000000e000e7308 */ /* 0x000ea20000000800 */
[----:B---3--:R-:W-:Y:S01]  /*b060*/  FADD.FTZ R27, R182, R27 ;  /* 0x0000001bb61b7221 */ /* 0x008fe20000010000 */
[----:B------:R-:W-:-:S06]  /*b070*/  FFMA.FTZ R179, R46, R20, -R29 ;  /* 0x000000142eb37223 */ /* 0x000fcc000001081d */
[----:B------:R-:W3:Y:S01]  /*b080*/  MUFU.EX2 R185, R185 ;  /* 0x000000b900b97308 */ /* 0x000ee20000000800 */
[----:B----4-:R-:W-:-:S07]  /*b090*/  FADD.FTZ R26, R13, R26 ;  /* 0x0000001a0d1a7221 */ /* 0x010fce0000010000 */
        /* <DEDUP_REMOVED lines=72> */
[----:B------:R-:W-:Y:S01]  /*b520*/  FFMA.FTZ R68, R68, R20, -R75 ;  /* 0x0000001444447223 */ /* 0x000fe2000001084b */
[----:B-1----:R-:W-:-:S06]  /*b530*/  FADD.FTZ R28, R174, R27 ;  /* 0x0000001bae1c7221 */ /* 0x002fcc0000010000 */
[----:B------:R-:W1:Y:S01]  /*b540*/  MUFU.EX2 R170, R170 ;  /* 0x000000aa00aa7308 */ /* 0x000e620000000800 */
[----:B------:R-:W-:Y:S01]  /*b550*/  FADD.FTZ R26, R156, R25 ;  /* 0x000000199c1a7221 */ /* 0x000fe20000010000 */
[----:B------:R-:W-:-:S06]  /*b560*/  FFMA.FTZ R177, R71, R20, -R29 ;  /* 0x0000001447b17223 */ /* 0x000fcc000001081d */
[----:B------:R-:W1:Y:S01]  /*b570*/  MUFU.EX2 R4, R4 ;  /* 0x0000000400047308 */ /* 0x000e620000000800 */
[----:B------:R-:W-:Y:S01]  /*b580*/  FFMA.FTZ R69, R69, R20, -R75 ;  /* 0x0000001445457223 */ /* 0x000fe2000001084b */
[----:B--2---:R-:W-:-:S06]  /*b590*/  FADD.FTZ R28, R169, R28 ;  /* 0x0000001ca91c7221 */ /* 0x004fcc0000010000 */
[----:B------:R-:W2:Y:S01]  /*b5a0*/  MUFU.EX2 R176, R176 ;  /* 0x000000b000b07308 */ /* 0x000ea20000000800 */
[----:B------:R-:W-:-:S07]  /*b5b0*/  FADD.FTZ R26, R7, R26 ;  /* 0x0000001a071a7221 */ /* 0x000fce0000010000 */
[----:B------:R-:W2:Y:S01]  /*b5c0*/  MUFU.EX2 R19, R19 ;  /* 0x0000001300137308 */ /* 0x000ea20000000800 */
[----:B---3--:R-:W-:Y:S01]  /*b5d0*/  FADD.FTZ R27, R175, R28 ;  /* 0x0000001caf1b7221 */ /* 0x008fe20000010000 */
[----:B----4-:R-:W-:-:S06]  /*b5e0*/  FADD.FTZ R25, R157, R26 ;  /* 0x0000001a9d197221 */ /* 0x010fcc0000010000 */
[----:B------:R-:W3:Y:S08]  /*b5f0*/  MUFU.EX2 R171, R171 ;  /* 0x000000ab00ab7308 */ /* 0x000ef00000000800 */
[----:B------:R-:W4:Y:S01]  /*b600*/  MUFU.EX2 R5, R68 ;  /* 0x0000004400057308 */ /* 0x000f220000000800 */
[----:B-1----:R-:W-:Y:S01]  /*b610*/  FADD.FTZ R27, R170, R27 ;  /* 0x0000001baa1b7221 */ /* 0x002fe20000010000 */
[----:B------:R-:W-:-:S06]  /*b620*/  FADD.FTZ R20, R4, R25 ;  /* 0x0000001904147221 */ /* 0x000fcc0000010000 */
[----:B------:R-:W1:Y:S08]  /*b630*/  MUFU.EX2 R177, R177 ;  /* 0x000000b100b17308 */ /* 0x000e700000000800 */
[----:B------:R-:W1:Y:S01]  /*b640*/  MUFU.EX2 R15, R69 ;  /* 0x00000045000f7308 */ /* 0x000e620000000800 */
[----:B--2---:R-:W-:Y:S01]  /*b650*/  FADD.FTZ R26, R176, R27 ;  /* 0x0000001bb01a7221 */ /* 0x004fe20000010000 */
[----:B------:R-:W-:-:S03]  /*b660*/  FADD.FTZ R20, R19, R20 ;  /* 0x0000001413147221 */ /* 0x000fc60000010000 */
[----:B---3--:R-:W-:Y:S01]  /*b670*/  FADD.FTZ R26, R171, R26 ;  /* 0x0000001aab1a7221 */ /* 0x008fe20000010000 */
[----:B----4-:R-:W-:-:S03]  /*b680*/  FADD.FTZ R20, R5, R20 ;  /* 0x0000001405147221 */ /* 0x010fc60000010000 */
[----:B-1----:R-:W-:Y:S01]  /*b690*/  FADD.FTZ R27, R177, R26 ;  /* 0x0000001ab11b7221 */ /* 0x002fe20000010000 */
[----:B------:R1:W-:Y:S01]  /*b6a0*/  STL [R1+0x434], R24 ;  /* 0x0004341801007387 */ /* 0x0003e20000100800 */
[----:B------:R-:W-:-:S05]  /*b6b0*/  FADD.FTZ R26, R15, R20 ;  /* 0x000000140f1a7221 */ /* 0x000fca0000010000 */
[----:B------:R2:W-:Y:S04]  /*b6c0*/  STL.64 [R1+0x440], R26 ;  /* 0x0004401a01007387 */ /* 0x0005e80000100a00 */
[----:B------:R-:W3:Y:S04]  /*b6d0*/  LD.E R25, desc[UR46][R22.64+0x41c] ;  /* 0x00041c2e16197980 */ /* 0x000ee8000c101900 */
[----:B------:R-:W4:Y:S04]  /*b6e0*/  LD.E R40, desc[UR46][R22.64+0x414] ;  /* 0x0004142e16287980 */ /* 0x000f28000c101900 */
[----:B------:R-:W4:Y:S04]  /*b6f0*/  LD.E R20, desc[UR46][R22.64+0x220] ;  /* 0x0002202e16147980 */ /* 0x000f28000c101900 */
[----:B------:R-:W4:Y:S04]  /*b700*/  LD.E R28, desc[UR46][R22.64+0x224] ;  /* 0x0002242e161c7980 */ /* 0x000f28000c101900 */
[----:B------:R-:W4:Y:S04]  /*b710*/  LD.E R30, desc[UR46][R22.64+0x230] ;  /* 0x0002302e161e7980 */ /* 0x000f28000c101900 */
[----:B------:R-:W4:Y:S04]  /*b720*/  LD.E R32, desc[UR46][R22.64+0x234] ;  /* 0x0002342e16207980 */ /* 0x000f28000c101900 */
[----:B------:R-:W4:Y:S04]  /*b730*/  LD.E R34, desc[UR46][R22.64+0x240] ;  /* 0x0002402e16227980 */ /* 0x000f28000c101900 */
[----:B------:R-:W4:Y:S04]  /*b740*/  LD.E R36, desc[UR46][R22.64+0x244] ;  /* 0x0002442e16247980 */ /* 0x000f28000c101900 */
[----:B------:R-:W4:Y:S04]  /*b750*/  LD.E R38, desc[UR46][R22.64+0x250] ;  /* 0x0002502e16267980 */ /* 0x000f28000c101900 */
[----:B-1----:R-:W4:Y:S04]  /*b760*/  LD.E R24, desc[UR46][R22.64+0x254] ;  /* 0x0002542e16187980 */ /* 0x002f28000c101900 */
        /* <DEDUP_REMOVED lines=54> */
[----:B--2---:R-:W2:Y:S04]  /*bad0*/  LD.E R26, desc[UR46][R22.64+0x410] ;  /* 0x0004102e161a7980 */ /* 0x004ea8000c101900 */
[----:B------:R-:W2:Y:S04]  /*bae0*/  LD.E R151, desc[UR46][R22.64+0x228] ;  /* 0x0002282e16977980 */ /* 0x000ea8000c101900 */
        /* <DEDUP_REMOVED lines=61> */
[----:B------:R-:W2:Y:S01]  /*bec0*/  LD.E R29, desc[UR46][R22.64+0x418] ;  /* 0x0004182e161d7980 */ /* 0x000ea2000c101900 */
[----:B---3--:R-:W-:Y:S01]  /*bed0*/  FMUL.FTZ R223, R44, R25 ;  /* 0x000000192cdf7220 */ /* 0x008fe20000410000 */
[C---:B----4-:R-:W-:Y:S01]  /*bee0*/  FMUL.FTZ R215, R21.reuse, R40 ;  /* 0x0000002815d77220 */ /* 0x050fe20000410000 */
[C---:B------:R-:W-:Y:S01]  /*bef0*/  FMUL.FTZ R25, R21.reuse, R20 ;  /* 0x0000001415197220 */ /* 0x040fe20000410000 */
[C---:B------:R-:W-:Y:S01]  /*bf00*/  FMUL.FTZ R191, R21.reuse, R28 ;  /* 0x0000001c15bf7220 */ /* 0x040fe20000410000 */
[C---:B------:R-:W-:Y:S01]  /*bf10*/  FMUL.FTZ R193, R21.reuse, R30 ;  /* 0x0000001e15c17220 */ /* 0x040fe20000410000 */
[----:B------:R1:W-:Y:S01]  /*bf20*/  ST.E desc[UR46][R22.64+0x41c], R223 ;  /* 0x00041cdf16007985 */ /* 0x0003e2000c10192e */
[C---:B------:R-:W-:Y:S01]  /*bf30*/  FMUL.FTZ R205, R21.reuse, R32 ;  /* 0x0000002015cd7220 */ /* 0x040fe20000410000 */
[C---:B------:R-:W-:Y:S01]  /*bf40*/  FMUL.FTZ R207, R21.reuse, R34 ;  /* 0x0000002215cf7220 */ /* 0x040fe20000410000 */
[C---:B------:R-:W-:Y:S01]  /*bf50*/  FMUL.FTZ R213, R21.reuse, R36 ;  /* 0x0000002415d57220 */ /* 0x040fe20000410000 */
[----:B------:R3:W-:Y:S01]  /*bf60*/  ST.E desc[UR46][R22.64+0x414], R215 ;  /* 0x000414d716007985 */ /* 0x0007e2000c10192e */
[C---:B------:R-:W-:Y:S01]  /*bf70*/  FMUL.FTZ R225, R21.reuse, R144 ;  /* 0x0000009015e17220 */ /* 0x040fe20000410000 */
[----:B------:R-:W-:-:S02]  /*bf80*/  FMUL.FTZ R227, R21, R146 ;  /* 0x0000009215e37220 */ /* 0x000fc40000410000 */
[----:B------:R4:W-:Y:S04]  /*bf90*/  ST.E desc[UR46][R22.64+0x220], R25 ;  /* 0x0002201916007985 */ /* 0x0009e8000c10192e */
[----:B------:R4:W-:Y:S01]  /*bfa0*/  ST.E desc[UR46][R22.64+0x224], R191 ;  /* 0x000224bf16007985 */ /* 0x0009e2000c10192e */
[C---:B-1----:R-:W-:Y:S01]  /*bfb0*/  FMUL.FTZ R223, R21.reuse, R142 ;  /* 0x0000008e15df7220 */ /* 0x042fe20000410000 */
[C---:B---3--:R-:W-:Y:S01]  /*bfc0*/  FMUL.FTZ R215, R21.reuse, R24 ;  /* 0x0000001815d77220 */ /* 0x048fe20000410000 */
[C---:B----4-:R-:W-:Y:S01]  /*bfd0*/  FMUL.FTZ R25, R21.reuse, R38 ;  /* 0x0000002615197220 */ /* 0x050fe20000410000 */
[C---:B------:R-:W-:Y:S01]  /*bfe0*/  FMUL.FTZ R191, R21.reuse, R148 ;  /* 0x0000009415bf7220 */ /* 0x040fe20000410000 */
[----:B------:R1:W-:Y:S04]  /*bff0*/  ST.E desc[UR46][R22.64+0x230], R193 ;  /* 0x000230c116007985 */ /* 0x0003e8000c10192e */
[----:B------:R3:W-:Y:S04]  /*c000*/  ST.E desc[UR46][R22.64+0x234], R205 ;  /* 0x000234cd16007985 */ /* 0x0007e8000c10192e */
[----:B------:R4:W-:Y:S04]  /*c010*/  ST.E desc[UR46][R22.64+0x240], R207 ;  /* 0x000240cf16007985 */ /* 0x0009e8000c10192e */
[----:B------:R4:W-:Y:S01]  /*c020*/  ST.E desc[UR46][R22.64+0x244], R213 ;  /* 0x000244d516007985 */ /* 0x0009e2000c10192e */
[----:B-1----:R-:W-:-:S03]  /*c030*/  FMUL.FTZ R193, R21, R150 ;  /* 0x0000009615c17220 */ /* 0x002fc60000410000 */
[----:B------:R1:W-:Y:S01]  /*c040*/  ST.E desc[UR46][R22.64+0x250], R25 ;  /* 0x0002501916007985 */ /* 0x0003e2000c10192e */
[----:B---3--:R-:W-:-:S03]  /*c050*/  FMUL.FTZ R205, R21, R140 ;  /* 0x0000008c15cd7220 */ /* 0x008fc60000410000 */
[----:B------:R3:W-:Y:S01]  /*c060*/  ST.E desc[UR46][R22.64+0x254], R215 ;  /* 0x000254d716007985 */ /* 0x0007e2000c10192e */
[----:B----4-:R-:W-:-:S03]  /*c070*/  FMUL.FTZ R207, R21, R138 ;  /* 0x0000008a15cf7220 */ /* 0x010fc60000410000 */
[----:B------:R4:W-:Y:S01]  /*c080*/  ST.E desc[UR46][R22.64+0x260], R223 ;  /* 0x000260df16007985 */ /* 0x0009e2000c10192e */
[----:B------:R-:W-:-:S03]  /*c090*/  FMUL.FTZ R213, R21, R136 ;  /* 0x0000008815d57220 */ /* 0x000fc60000410000 */
[----:B------:R4:W-:Y:S01]  /*c0a0*/  ST.E desc[UR46][R22.64+0x264], R225 ;  /* 0x000264e116007985 */ /* 0x0009e2000c10192e */
[----:B-1----:R-:W-:-:S03]  /*c0b0*/  FMUL.FTZ R25, R21, R134 ;  /* 0x0000008615197220 */ /* 0x002fc60000410000 */
[----:B------:R1:W-:Y:S01]  /*c0c0*/  ST.E desc[UR46][R22.64+0x270], R227 ;  /* 0x000270e316007985 */ /* 0x0003e2000c10192e */
[----:B---3--:R-:W-:-:S03]  /*c0d0*/  FMUL.FTZ R215, R21, R126 ;  /* 0x0000007e15d77220 */ /* 0x008fc60000410000 */
[----:B------:R3:W-:Y:S01]  /*c0e0*/  ST.E desc[UR46][R22.64+0x274], R191 ;  /* 0x000274bf16007985 */ /* 0x0007e2000c10192e */
[C---:B----4-:R-:W-:Y:S01]  /*c0f0*/  FMUL.FTZ R223, R21.reuse, R132 ;  /* 0x0000008415df7220 */ /* 0x050fe20000410000 */
[C---:B------:R-:W-:Y:S01]  /*c100*/  FMUL.FTZ R225, R21.reuse, R130 ;  /* 0x0000008215e17220 */ /* 0x040fe20000410000 */
[C---:B-1----:R-:W-:Y:S01]  /*c110*/  FMUL.FTZ R227, R21.reuse, R128 ;  /* 0x0000008015e37220 */ /* 0x042fe20000410000 */
[C---:B---3--:R-:W-:Y:S01]  /*c120*/  FMUL.FTZ R191, R21.reuse, R124 ;  /* 0x0000007c15bf7220 */ /* 0x048fe20000410000 */
        /* <DEDUP_REMOVED lines=59> */
[----:B---3--:R-:W-:Y:S01]  /*c4e0*/  FMUL.FTZ R191, R21, R64 ;  /* 0x0000004015bf7220 */ /* 0x008fe20000410000 */
[----:B------:R1:W-:Y:S01]  /*c4f0*/  ST.E desc[UR46][R22.64+0x370], R193 ;  /* 0x000370c116007985 */ /* 0x0003e2000c10192e */
[C---:B--2---:R-:W-:Y:S01]  /*c500*/  FMUL.FTZ R151, R44.reuse, R151 ;  /* 0x000000972c977220 */ /* 0x044fe20000410000 */
[C---:B------:R-:W-:Y:S02]  /*c510*/  FMUL.FTZ R149, R44.reuse, R149 ;  /* 0x000000952c957220 */ /* 0x040fe40000410000 */
[----:B------:R2:W-:Y:S01]  /*c520*/  ST.E desc[UR46][R22.64+0x374], R205 ;  /* 0x000374cd16007985 */ /* 0x0005e2000c10192e */
[C---:B------:R-:W-:Y:S01]  /*c530*/  FMUL.FTZ R147, R44.reuse, R147 ;  /* 0x000000932c937220 */ /* 0x040fe20000410000 */
[----:B------:R-:W-:-:S02]  /*c540*/  FMUL.FTZ R145, R44, R145 ;  /* 0x000000912c917220 */ /* 0x000fc40000410000 */
[----:B------:R3:W-:Y:S01]  /*c550*/  ST.E desc[UR46][R22.64+0x380], R207 ;  /* 0x000380cf16007985 */ /* 0x0007e2000c10192e */
[C---:B------:R-:W-:Y:S01]  /*c560*/  FMUL.FTZ R137, R44.reuse, R137 ;  /* 0x000000892c897220 */ /* 0x040fe20000410000 */
[C---:B------:R-:W-:Y:S02]  /*c570*/  FMUL.FTZ R143, R44.reuse, R143 ;  /* 0x0000008f2c8f7220 */ /* 0x040fe40000410000 */
[----:B------:R4:W-:Y:S01]  /*c580*/  ST.E desc[UR46][R22.64+0x384], R213 ;  /* 0x000384d516007985 */ /* 0x0009e2000c10192e */
[C---:B-1----:R-:W-:Y:S01]  /*c590*/  FMUL.FTZ R193, R21.reuse, R56 ;  /* 0x0000003815c17220 */ /* 0x042fe20000410000 */
[C---:B------:R-:W-:Y:S02]  /*c5a0*/  FMUL.FTZ R141, R44.reuse, R141 ;  /* 0x0000008d2c8d7220 */ /* 0x040fe40000410000 */
[----:B------:R1:W-:Y:S01]  /*c5b0*/  ST.E desc[UR46][R22.64+0x390], R25 ;  /* 0x0003901916007985 */ /* 0x0003e2000c10192e */
[----:B--2---:R-:W-:Y:S01]  /*c5c0*/  FMUL.FTZ R205, R21, R62 ;  /* 0x0000003e15cd7220 */ /* 0x004fe20000410000 */
[----:B------:R-:W-:-:S02]  /*c5d0*/  FMUL.FTZ R139, R44, R139 ;  /* 0x0000008b2c8b7220 */ /* 0x000fc40000410000 */
[----:B------:R2:W-:Y:S01]  /*c5e0*/  ST.E desc[UR46][R22.64+0x394], R215 ;  /* 0x000394d716007985 */ /* 0x0005e2000c10192e */
[C---:B---3--:R-:W-:Y:S01]  /*c5f0*/  FMUL.FTZ R207, R21.reuse, R60 ;  /* 0x0000003c15cf7220 */ /* 0x048fe20000410000 */
[C---:B------:R-:W-:Y:S02]  /*c600*/  FMUL.FTZ R135, R44.reuse, R135 ;  /* 0x000000872c877220 */ /* 0x040fe40000410000 */
[----:B------:R3:W-:Y:S01]  /*c610*/  ST.E desc[UR46][R22.64+0x3a0], R223 ;  /* 0x0003a0df16007985 */ /* 0x0007e2000c10192e */
[C---:B----4-:R-:W-:Y:S01]  /*c620*/  FMUL.FTZ R213, R21.reuse, R58 ;  /* 0x0000003a15d57220 */ /* 0x050fe20000410000 */
[C---:B------:R-:W-:Y:S02]  /*c630*/  FMUL.FTZ R127, R44.reuse, R127 ;  /* 0x0000007f2c7f7220 */ /* 0x040fe40000410000 */
[----:B------:R4:W-:Y:S01]  /*c640*/  ST.E desc[UR46][R22.64+0x3a4], R225 ;  /* 0x0003a4e116007985 */ /* 0x0009e2000c10192e */
[----:B-1----:R-:W-:Y:S01]  /*c650*/  FMUL.FTZ R25, R21, R54 ;  /* 0x0000003615197220 */ /* 0x002fe20000410000 */
[----:B------:R-:W-:-:S02]  /*c660*/  FMUL.FTZ R133, R44, R133 ;  /* 0x000000852c857220 */ /* 0x000fc40000410000 */
[----:B------:R1:W-:Y:S01]  /*c670*/  ST.E desc[UR46][R22.64+0x3b0], R227 ;  /* 0x0003b0e316007985 */ /* 0x0003e2000c10192e */
[C---:B--2---:R-:W-:Y:S01]  /*c680*/  FMUL.FTZ R215, R21.reuse, R46 ;  /* 0x0000002e15d77220 */ /* 0x044fe20000410000 */
[C---:B------:R-:W-:Y:S02]  /*c690*/  FMUL.FTZ R131, R44.reuse, R131 ;  /* 0x000000832c837220 */ /* 0x040fe40000410000 */
[----:B------:R2:W-:Y:S01]  /*c6a0*/  ST.E desc[UR46][R22.64+0x3b4], R191 ;  /* 0x0003b4bf16007985 */ /* 0x0005e2000c10192e */
[C---:B---3--:R-:W-:Y:S01]  /*c6b0*/  FMUL.FTZ R223, R21.reuse, R52 ;  /* 0x0000003415df7220 */ /* 0x048fe20000410000 */
[C---:B------:R-:W-:Y:S01]  /*c6c0*/  FMUL.FTZ R129, R44.reuse, R129 ;  /* 0x000000812c817220 */ /* 0x040fe20000410000 */
[C---:B------:R-:W-:Y:S01]  /*c6d0*/  FMUL.FTZ R125, R44.reuse, R125 ;  /* 0x0000007d2c7d7220 */ /* 0x040fe20000410000 */
[C---:B----4-:R-:W-:Y:S01]  /*c6e0*/  FMUL.FTZ R225, R21.reuse, R50 ;  /* 0x0000003215e17220 */ /* 0x050fe20000410000 */
[C---:B------:R-:W-:Y:S01]  /*c6f0*/  FMUL.FTZ R117, R44.reuse, R117 ;  /* 0x000000752c757220 */ /* 0x040fe20000410000 */
[C---:B------:R-:W-:Y:S01]  /*c700*/  FMUL.FTZ R123, R44.reuse, R123 ;  /* 0x0000007b2c7b7220 */ /* 0x040fe20000410000 */
[C---:B------:R-:W-:Y:S01]  /*c710*/  FMUL.FTZ R121, R44.reuse, R121 ;  /* 0x000000792c797220 */ /* 0x040fe20000410000 */
[C---:B-1----:R-:W-:Y:S01]  /*c720*/  FMUL.FTZ R227, R21.reuse, R48 ;  /* 0x0000003015e37220 */ /* 0x042fe20000410000 */
[C---:B------:R-:W-:Y:S01]  /*c730*/  FMUL.FTZ R119, R44.reuse, R119 ;  /* 0x000000772c777220 */ /* 0x040fe20000410000 */
[C---:B------:R-:W-:Y:S01]  /*c740*/  FMUL.FTZ R115, R44.reuse, R115 ;  /* 0x000000732c737220 */ /* 0x040fe20000410000 */
[C---:B------:R-:W-:Y:S01]  /*c750*/  FMUL.FTZ R107, R44.reuse, R107 ;  /* 0x0000006b2c6b7220 */ /* 0x040fe20000410000 */
[C---:B--2---:R-:W-:Y:S01]  /*c760*/  FMUL.FTZ R191, R21.reuse, R42 ;  /* 0x0000002a15bf7220 */ /* 0x044fe20000410000 */
[----:B------:R-:W-:Y:S01]  /*c770*/  FMUL.FTZ R21, R21, R26 ;  /* 0x0000001a15157220 */ /* 0x000fe20000410000 */
[C---:B------:R-:W-:Y:S01]  /*c780*/  FMUL.FTZ R113, R44.reuse, R113 ;  /* 0x000000712c717220 */ /* 0x040fe20000410000 */
        /* <DEDUP_REMOVED lines=41> */
[----:B------:R-:W-:Y:S01]  /*ca20*/  FMUL.FTZ R29, R44, R29 ;  /* 0x0000001d2c1d7220 */ /* 0x000fe20000410000 */
[----:B------:R-:W-:Y:S04]  /*ca30*/  ST.E desc[UR46][R22.64+0x3c0], R193 ;  /* 0x0003c0c116007985 */ /* 0x000fe8000c10192e */
        /* <DEDUP_REMOVED lines=9> */
[----:B------:R1:W-:Y:S04]  /*cad0*/  ST.E desc[UR46][R22.64+0x410], R21 ;  /* 0x0004101516007985 */ /* 0x0003e8000c10192e */
        /* <DEDUP_REMOVED lines=57> */
[----:B------:R3:W-:Y:S04]  /*ce70*/  ST.E desc[UR46][R22.64+0x3ec], R39 ;  /* 0x0003ec2716007985 */ /* 0x0007e8000c10192e */
[----:B------:R4:W-:Y:S04]  /*ce80*/  ST.E desc[UR46][R22.64+0x3f8], R35 ;  /* 0x0003f82316007985 */ /* 0x0009e8000c10192e */
[----:B------:R4:W-:Y:S04]  /*ce90*/  ST.E desc[UR46][R22.64+0x3fc], R27 ;  /* 0x0003fc1b16007985 */ /* 0x0009e8000c10192e */
[----:B------:R4:W-:Y:S04]  /*cea0*/  ST.E desc[UR46][R22.64+0x408], R33 ;  /* 0x0004082116007985 */ /* 0x0009e8000c10192e */
[----:B------:R4:W-:Y:S04]  /*ceb0*/  ST.E desc[UR46][R22.64+0x40c], R31 ;  /* 0x00040c1f16007985 */ /* 0x0009e8000c10192e */
[----:B------:R4:W-:Y:S01]  /*cec0*/  ST.E desc[UR46][R22.64+0x418], R29 ;  /* 0x0004181d16007985 */ /* 0x0009e2000c10192e */
[----:B------:R2:W-:Y:S06]  /*ced0*/  BAR.SYNC.DEFER_BLOCKING R208, 0x100 ;  /* 0x000400d00000751d */ /* 0x0005ec0000010000 */
[----:B-1----:R-:W4:Y:S04]  /*cee0*/  LD.E R21, desc[UR46][R22.64+0x220] ;  /* 0x0002202e16157980 */ /* 0x002f28000c101900 */
[----:B------:R-:W4:Y:S04]  /*cef0*/  LD.E R25, desc[UR46][R22.64+0x224] ;  /* 0x0002242e16197980 */ /* 0x000f28000c101900 */
[----:B--2---:R-:W2:Y:S04]  /*cf00*/  LD.E R37, desc[UR46][R22.64+0x228] ;  /* 0x0002282e16257980 */ /* 0x004ea8000c101900 */
[----:B---3--:R-:W3:Y:S04]  /*cf10*/  LD.E R39, desc[UR46][R22.64+0x22c] ;  /* 0x00022c2e16277980 */ /* 0x008ee8000c101900 */
[----:B------:R-:W3:Y:S04]  /*cf20*/  LD.E R41, desc[UR46][R22.64+0x230] ;  /* 0x0002302e16297980 */ /* 0x000ee8000c101900 */
[----:B----4-:R-:W4:Y:S04]  /*cf30*/  LD.E R35, desc[UR46][R22.64+0x234] ;  /* 0x0002342e16237980 */ /* 0x010f28000c101900 */
        /* <DEDUP_REMOVED lines=122> */
[----:B------:R-:W-:Y:S04]  /*d6e0*/  ST.E desc[UR46][R22.64+0x220], R21 ;  /* 0x0002201516007985 */ /* 0x000fe8000c10192e */
[----:B------:R-:W-:Y:S04]  /*d6f0*/  ST.E desc[UR46][R22.64+0x224], R25 ;  /* 0x0002241916007985 */ /* 0x000fe8000c10192e */
[----:B--2---:R-:W-:Y:S04]  /*d700*/  ST.E desc[UR46][R22.64+0x228], R37 ;  /* 0x0002282516007985 */ /* 0x004fe8000c10192e */
[----:B---3--:R-:W-:Y:S04]  /*d710*/  ST.E desc[UR46][R22.64+0x22c], R39 ;  /* 0x00022c2716007985 */ /* 0x008fe8000c10192e */
[----:B------:R-:W-:Y:S04]  /*d720*/  ST.E desc[UR46][R22.64+0x230], R41 ;  /* 0x0002302916007985 */ /* 0x000fe8000c10192e */
[----:B----4-:R-:W-:Y:S04]  /*d730*/  ST.E desc[UR46][R22.64+0x234], R35 ;  /* 0x0002342316007985 */ /* 0x010fe8000c10192e */
        /* <DEDUP_REMOVED lines=122> */
[----:B-1----:R-:W4:Y:S04]  /*dee0*/  LD.E R191, desc[UR46][R22.64+0x210] ;  /* 0x0002102e16bf7980 */ /* 0x002f28000c101900 */
[----:B--2---:R-:W2:Y:S04]  /*def0*/  LD.E.64 R20, desc[UR46][R22.64+0xa8] ;  /* 0x0000a82e16147980 */ /* 0x004ea8000c101b00 */
[----:B------:R-:W2:Y:S04]  /*df00*/  LDL R192, [R1+0x88] ;  /* 0x0000880001c07983 */ /* 0x000ea80000100800 */
[----:B---3--:R-:W3:Y:S04]  /*df10*/  LD.E R24, desc[UR46][R22.64+0x220] ;  /* 0x0002202e16187980 */ /* 0x008ee8000c101900 */
[----:B------:R-:W3:Y:S04]  /*df20*/  LD.E R25, desc[UR46][R22.64+0x224] ;  /* 0x0002242e16197980 */ /* 0x000ee8000c101900 */
[----:B----4-:R-:W3:Y:S04]  /*df30*/  LD.E R26, desc[UR46][R22.64+0x228] ;  /* 0x0002282e161a7980 */ /* 0x010ee8000c101900 */
[----:B------:R-:W3:Y:S04]  /*df40*/  LD.E R27, desc[UR46][R22.64+0x22c] ;  /* 0x00022c2e161b7980 */ /* 0x000ee8000c101900 */
        /* <DEDUP_REMOVED lines=123> */
[----:B------:R-:W3:Y:S01]  /*e700*/  LD.E R151, desc[UR46][R22.64+0x41c] ;  /* 0x00041c2e16977980 */ /* 0x000ee2000c101900 */
[----:B--2---:R-:W-:Y:S01]  /*e710*/  IMAD R20, R191, 0xc00, R20 ;  /* 0x00000c00bf147824 */ /* 0x004fe200078e0214 */
[----:B------:R-:W-:-:S02]  /*e720*/  ISETP.NE.U32.AND P1, PT, R192, RZ, PT ;  /* 0x000000ffc000720c */ /* 0x000fc40003f25070 */
[----:B------:R-:W-:Y:S02]  /*e730*/  R2UR UR7, R21 ;  /* 0x00000000150772ca */ /* 0x000fe400000e0000 */
[----:B------:R-:W-:Y:S02]  /*e740*/  R2UR UR6, R20 ;  /* 0x00000000140672ca */ /* 0x000fe400000e0000 */
[----:B------:R-:W-:Y:S02]  /*e750*/  F2FP.BF16.F32.PACK_AB R154, R155, R154 ;  /* 0x0000009a9b9a723e */ /* 0x000fe400000010ff */
[----:B------:R-:W-:Y:S02]  /*e760*/  F2FP.BF16.F32.PACK_AB R152, R3, R152 ;  /* 0x000000980398723e */ /* 0x000fe400000010ff */
[----:B------:R-:W-:Y:S02]  /*e770*/  F2FP.BF16.F32.PACK_AB R153, R187, R153 ;  /* 0x00000099bb99723e */ /* 0x000fe400000010ff */
[----:B------:R-:W-:Y:S01]  /*e780*/  F2FP.BF16.F32.PACK_AB R155, R190, R186 ;  /* 0x000000babe9b723e */ /* 0x000fe200000010ff */
[----:B------:R-:W-:-:S03]  /*e790*/  VOTEU.ANY UP0, P1 ;  /* 0x00000000003f7886 */ /* 0x000fc60000800100 */
[----:B---3--:R-:W-:-:S06]  /*e7a0*/  WARPGROUP.ARRIVE ;  /* 0x00000000000079c5 */ /* 0x008fcc0000000000 */
[----:B------:R-:W-:Y:S03]  /*e7b0*/  HGMMA.64x256x16.F32.BF16 R24, R152, gdesc[UR4].tnspB, R24, UP0, gsb0 ;  /* 0x43e0000498187df0 */ /* 0x000fe6000b801818 */
[----:B------:R-:W-:Y:S02]  /*e7c0*/  WARPGROUP.DEPBAR.LE gsb0, 0x0 ;  /* 0x00008000000079c5 */ /* 0x000fe40000010000 */
[----:B------:R-:W-:Y:S02]  /*e7d0*/  VIADD R154, R20, 0x80 ;  /* 0x00000080149a7836 */ /* 0x000fe40000000000 */
[----:B------:R-:W-:-:S03]  /*e7e0*/  IMAD.MOV.U32 R155, RZ, RZ, R21 ;  /* 0x000000ffff9b7224 */ /* 0x000fc600078e0015 */
[----:B------:R-:W-:Y:S02]  /*e7f0*/  R2UR UR6, R154 ;  /* 0x000000009a0672ca */ /* 0x000fe400000e0000 */
[----:B------:R-:W-:Y:S02]  /*e800*/  R2UR UR7, R155 ;  /* 0x000000009b0772ca */ /* 0x000fe400000e0000 */
[----:B------:R-:W-:Y:S02]  /*e810*/  F2FP.BF16.F32.PACK_AB R152, R163, R13 ;  /* 0x0000000da398723e */ /* 0x000fe400000010ff */
[----:B------:R-:W-:Y:S02]  /*e820*/  F2FP.BF16.F32.PACK_AB R153, R184, R182 ;  /* 0x000000b6b899723e */ /* 0x000fe400000010ff */
[----:B------:R-:W-:Y:S02]  /*e830*/  F2FP.BF16.F32.PACK_AB R154, R162, R14 ;  /* 0x0000000ea29a723e */ /* 0x000fe400000010ff */
[----:B------:R-:W-:Y:S01]  /*e840*/  F2FP.BF16.F32.PACK_AB R155, R185, R183 ;  /* 0x000000b7b99b723e */ /* 0x000fe200000010ff */
        /* <DEDUP_REMOVED lines=127> */
[----:B------:R1:W-:Y:S02]  /*f040*/  ST.E desc[UR46][R22.64+0x41c], R151 ;  /* 0x00041c9716007985 */ /* 0x0003e4000c10192e */
[----:B-1----:R-:W-:-:S06]  /*f050*/  WARPGROUP.ARRIVE ;  /* 0x00000000000079c5 */ /* 0x002fcc0000000000 */
[----:B------:R-:W-:Y:S01]  /*f060*/  HGMMA.64x256x16.F32.BF16 R24, R152, gdesc[UR4].tnspB, R24, gsb0 ;  /* 0x43e0000498187df0 */ /* 0x000fe20008001818 */
[----:B------:R-:W-:Y:S01]  /*f070*/  STL [R1+0x88], R0 ;  /* 0x0000880001007387 */ /* 0x000fe20000100800 */
[--C-:B------:R-:W-:Y:S01]  /*f080*/  IMAD.MOV.U32 R13, RZ, RZ, R21.reuse ;  /* 0x000000ffff0d7224 */ /* 0x100fe200078e0015 */
        /* <DEDUP_REMOVED lines=139> */
[----:B------:R-:W-:Y:S01]  /*f940*/  VIADD R12, R20, 0x180 ;  /* 0x00000180140c7836 */ /* 0x000fe20000000000 */
[----:B------:R-:W-:-:S04]  /*f950*/  R2UR UR7, R13 ;  /* 0x000000000d0772ca */ /* 0x000fc800000e0000 */
[----:B------:R-:W-:Y:S01]  /*f960*/  R2UR UR6, R12 ;  /* 0x000000000c0672ca */ /* 0x000fe200000e0000 */
[----:B------:R-:W-:Y:S01]  /*f970*/  STL [R1+0x88], R0 ;  /* 0x0000880001007387 */ /* 0x000fe20000100800 */
[----:B------:R-:W-:Y:S02]  /*f980*/  WARPGROUP.DEPBAR.LE gsb0, 0x0 ;  /* 0x00008000000079c5 */ /* 0x000fe40000010000 */
        /* <DEDUP_REMOVED lines=134> */
[----:B------:R-:W-:Y:S02]  /*101f0*/  VIADD R8, R20, 0x200 ;  /* 0x0000020014087836 */ /* 0x000fe40000000000 */
[----:B------:R-:W-:-:S03]  /*10200*/  IMAD.MOV.U32 R9, RZ, RZ, R21 ;  /* 0x000000ffff097224 */ /* 0x000fc600078e0015 */
[----:B------:R-:W-:Y:S02]  /*10210*/  R2UR UR6, R8 ;  /* 0x00000000080672ca */ /* 0x000fe400000e0000 */
[----:B------:R-:W-:Y:S01]  /*10220*/  R2UR UR7, R9 ;  /* 0x00000000090772ca */ /* 0x000fe200000e0000 */
[----:B------:R-:W-:Y:S01]  /*10230*/  STL [R1+0x88], R0 ;  /* 0x0000880001007387 */ /* 0x000fe20000100800 */
[----:B------:R-:W-:Y:S01]  /*10240*/  VIADD R20, R20, 0x280 ;  /* 0x0000028014147836 */ /* 0x000fe20000000000 */
[----:B------:R-:W-:Y:S02]  /*10250*/  WARPGROUP.DEPBAR.LE gsb0, 0x0 ;  /* 0x00008000000079c5 */ /* 0x000fe40000010000 */
[----:B------:R-:W-:Y:S02]  /*10260*/  F2FP.BF16.F32.PACK_AB R152, R156, R6 ;  /* 0x000000069c98723e */ /* 0x000fe400000010ff */
[----:B------:R-:W-:Y:S02]  /*10270*/  F2FP.BF16.F32.PACK_AB R153, R174, R168 ;  /* 0x000000a8ae99723e */ /* 0x000fe400000010ff */
[----:B------:R-:W-:-:S02]  /*10280*/  F2FP.BF16.F32.PACK_AB R154, R157, R7 ;  /* 0x000000079d9a723e */ /* 0x000fc400000010ff */
        /* <DEDUP_REMOVED lines=131> */
[----:B------:R-:W-:Y:S02]  /*10ac0*/  R2UR UR6, R20 ;  /* 0x00000000140672ca */ /* 0x000fe400000e0000 */
[----:B------:R-:W-:Y:S01]  /*10ad0*/  R2UR UR7, R21 ;  /* 0x00000000150772ca */ /* 0x000fe200000e0000 */
[----:B------:R-:W-:Y:S01]  /*10ae0*/  STL [R1+0x88], R0 ;  /* 0x0000880001007387 */ /* 0x000fe20000100800 */
        /* <DEDUP_REMOVED lines=135> */
[----:B------:R-:W-:Y:S02]  /*11360*/  STL [R1+0x88], R0 ;  /* 0x0000880001007387 */ /* 0x000fe40000100800 */
[----:B------:R-:W-:Y:S02]  /*11370*/  WARPGROUP.DEPBAR.LE gsb0, 0x0 ;  /* 0x00008000000079c5 */ /* 0x000fe40000010000 */
[----:B------:R-:W-:Y:S04]  /*11380*/  ST.E desc[UR46][R22.64+0x220], R24 ;  /* 0x0002201816007985 */ /* 0x000fe8000c10192e */
[----:B------:R1:W-:Y:S04]  /*11390*/  ST.E desc[UR46][R22.64+0x224], R25 ;  /* 0x0002241916007985 */ /* 0x0003e8000c10192e */
        /* <DEDUP_REMOVED lines=126> */
[----:B------:R4:W-:Y:S04]  /*11b80*/  STL [R1+0x88], R0 ;  /* 0x0000880001007387 */ /* 0x0009e80000100800 */
        /* <DEDUP_REMOVED lines=10> */
[----:B--2---:R-:W2:Y:S04]  /*11c30*/  LD.E R27, desc[UR46][R22.64+0x248] ;  /* 0x0002482e161b7980 */ /* 0x004ea8000c101900 */
[----:B---3--:R-:W3:Y:S04]  /*11c40*/  LD.E R29, desc[UR46][R22.64+0x24c] ;  /* 0x00024c2e161d7980 */ /* 0x008ee8000c101900 */
        /* <DEDUP_REMOVED lines=126> */
[----:B--2---:R1:W-:Y:S04]  /*12430*/  ST.E desc[UR46][R22.64+0x248], R27 ;  /* 0x0002481b16007985 */ /* 0x0043e8000c10192e */
[----:B---3--:R1:W-:Y:S04]  /*12440*/  ST.E desc[UR46][R22.64+0x24c], R29 ;  /* 0x00024c1d16007985 */ /* 0x0083e8000c10192e */
[----:B----4-:R1:W-:Y:S04]  /*12450*/  ST.E desc[UR46][R22.64+0x250], R31 ;  /* 0x0002501f16007985 */ /* 0x0103e8000c10192e */
        /* <DEDUP_REMOVED lines=114> */
[----:B------:R1:W-:Y:S01]  /*12b80*/  ST.E desc[UR46][R22.64+0x41c], R64 ;  /* 0x00041c4016007985 */ /* 0x0003e2000c10192e */
[----:B------:R-:W-:Y:S04]  /*12b90*/  BSSY B0, `(.L_x_8774) ;  /* 0x0000008000007945 */ /* 0x000fe80003800000 */
[----:B------:R-:W-:Y:S05]  /*12ba0*/  @P2 BRA `(.L_x_8775) ;  /* 0x0000000000182947 */ /* 0x000fea0003800000 */
[----:B-1----:R-:W2:Y:S04]  /*12bb0*/  LDL.64 R4, [R1+0x68] ;  /* 0x0000680001047983 */ /* 0x002ea80000100a00 */
[----:B------:R-:W3:Y:S01]  /*12bc0*/  LD.E R0, desc[UR46][R22.64+0x210] ;  /* 0x0002102e16007980 */ /* 0x000ee2000c101900 */
[----:B--2---:R-:W-:-:S05]  /*12bd0*/  MOV R3, R4 ;  /* 0x0000000400037202 */ /* 0x004fca0000000f00 */
[----:B---3--:R-:W-:-:S05]  /*12be0*/  IMAD R0, R0, 0x8, R3 ;  /* 0x0000000800007824 */ /* 0x008fca00078e0203 */
[----:B------:R-:W-:-:S04]  /*12bf0*/  PRMT R0, RZ, 0x654, R0 ;  /* 0x00000654ff007816 */ /* 0x000fc80000000000 */
[----:B------:R2:W-:Y:S03]  /*12c00*/  SYNCS.ARRIVE.TRANS64.RED.A1T0 RZ, [R0+URZ], RZ ;  /* 0x000000ff00ff79a7 */ /* 0x0005e6000810043f */
.L_x_8775:
[----:B------:R-:W-:Y:S05]  /*12c10*/  BSYNC B0 ;  /* 0x0000000000007941 */ /* 0x000fea0003800000 */
.L_x_8774:
[----:B------:R-:W-:Y:S05]  /*12c20*/  @P0 BRA `(.L_x_8776) ;  /* 0xffffff6800180947 */ /* 0x000fea000383ffff */
.L_x_8759:
[----:B------:R-:W-:-:S13]  /*12c30*/  ISETP.GE.AND P0, PT, R10, UR41, PT ;  /* 0x000000290a007c0c */ /* 0x000fda000bf06270 */
[----:B------:R-:W-:Y:S05]  /*12c40*/  @!P0 BRA `(.L_x_8777) ;  /* 0x000000a800d48947 */ /* 0x000fea0003800000 */
[----:B-1----:R1:W5:Y:S02]  /*12c50*/  LDL.64 R2, [R1+0x170] ;  /* 0x0001700001027983 */ /* 0x0023640000100a00 */
.L_x_8808:
[----:B-----5:R-:W3:Y:S04]  /*12c60*/  LD.E R5, desc[UR46][R2.64] ;  /* 0x0000002e02057980 */ /* 0x020ee8000c101900 */
[----:B-12---:R-:W2:Y:S01]  /*12c70*/  LD.E R0, desc[UR46][R2.64+0x8] ;  /* 0x0000082e02007980 */ /* 0x006ea2000c101900 */
[----:B---3--:R-:W-:-:S05]  /*12c80*/  VIADD R5, R5, 0x1 ;  /* 0x0000000105057836 */ /* 0x008fca0000000000 */
[----:B------:R-:W-:-:S13]  /*12c90*/  ISETP.NE.AND P0, PT, R5, 0x2, PT ;  /* 0x000000020500780c */ /* 0x000fda0003f05270 */
[----:B------:R3:W5:Y:S04]  /*12ca0*/  @P0 LD.E R9, desc[UR46][R2.64+0x4] ;  /* 0x0000042e02090980 */ /* 0x000768000c101900 */
[----:B------:R-:W4:Y:S01]  /*12cb0*/  @!P0 LD.E R4, desc[UR46][R2.64+0x4] ;  /* 0x0000042e02048980 */ /* 0x000f22000c101900 */
[----:B--2---:R-:W-:-:S03]  /*12cc0*/  VIADD R7, R0, 0x1 ;  /* 0x0000000100077836 */ /* 0x004fc60000000000 */
[----:B------:R2:W-:Y:S04]  /*12cd0*/  ST.E desc[UR46][R2.64], R5 ;  /* 0x0000000502007985 */ /* 0x0005e8000c10192e */
[----:B------:R3:W-:Y:S04]  /*12ce0*/  ST.E desc[UR46][R2.64+0x8], R7 ;  /* 0x0000080702007985 */ /* 0x0007e8000c10192e */
[----:B------:R3:W-:Y:S01]  /*12cf0*/  @!P0 ST.E desc[UR46][R2.64], RZ ;  /* 0x000000ff02008985 */ /* 0x0007e2000c10192e */
[----:B----4-:R-:W-:-:S05]  /*12d00*/  @!P0 LOP3.LUT R9, R4, 0x1, RZ, 0x3c, !PT ;  /* 0x0000000104098812 */ /* 0x010fca00078e3cff */
[----:B------:R3:W-:Y:S04]  /*12d10*/  @!P0 ST.E desc[UR46][R2.64+0x4], R9 ;  /* 0x0000040902008985 */ /* 0x0007e8000c10192e */
[----:B------:R-:W4:Y:S04]  /*12d20*/  LDL.64 R72, [R1+0x188] ;  /* 0x0001880001487983 */ /* 0x000f280000100a00 */
[----:B----4-:R-:W4:Y:S01]  /*12d30*/  LD.E R0, desc[UR46][R72.64+0x1c] ;  /* 0x00001c2e48007980 */ /* 0x010f22000c101900 */
[----:B------:R-:W-:Y:S05]  /*12d40*/  YIELD ;  /* 0x0000000000007946 */ /* 0x000fea0003800000 */
[----:B------:R-:W-:Y:S01]  /*12d50*/  BSSY B0, `(.L_x_8778) ;  /* 0x0000006000007945 */ /* 0x000fe20003800000 */
[----:B--2---:R-:W-:Y:S01]  /*12d60*/  @!P0 IMAD.MOV.U32 R5, RZ, RZ, RZ ;  /* 0x000000ffff058224 */ /* 0x004fe200078e00ff */
[----:B----4-:R-:W-:-:S04]  /*12d70*/  LOP3.LUT R0, R0, 0x1, RZ, 0xfc, !PT ;  /* 0x0000000100007812 */ /* 0x010fc800078efcff */
[----:B------:R-:W-:-:S13]  /*12d80*/  ISETP.NE.AND P1, PT, R0, 0x3, PT ;  /* 0x000000030000780c */ /* 0x000fda0003f25270 */
[----:B---3--:R-:W-:Y:S05]  /*12d90*/  @!P1 BRA `(.L_x_8779) ;  /* 0x0000000000049947 */ /* 0x008fea0003800000 */
[----:B------:R-:W-:Y:S01]  /*12da0*/  BPT.TRAP 0x1 ;  /* 0x000000040000795c */ /* 0x000fe20000300000 */
.L_x_8779:
[----:B------:R-:W-:Y:S05]  /*12db0*/  BSYNC B0 ;  /* 0x0000000000007941 */ /* 0x000fea0003800000 */
.L_x_8778:
[----:B------:R-:W2:Y:S01]  /*12dc0*/  LD.E.64 R6, desc[UR46][R72.64+0x8] ;  /* 0x0000082e48067980 */ /* 0x000ea2000c101b00 */
[----:B-----5:R-:W-:Y:S02]  /*12dd0*/  SHF.L.U32 R8, R9, 0x1f, RZ ;  /* 0x0000001f09087819 */ /* 0x020fe400000006ff */
[----:B--2---:R-:W-:-:S05]  /*12de0*/  MOV R6, R6 ;  /* 0x0000000600067202 */ /* 0x004fca0000000f00 */
[----:B------:R-:W-:-:S04]  /*12df0*/  IMAD R5, R5, 0x8, R6 ;  /* 0x0000000805057824 */ /* 0x000fc800078e0206 */
[----:B------:R2:W3:Y:S01]  /*12e00*/  SYNCS.PHASECHK.TRANS64.TRYWAIT P0, [R5+URZ], R8 ;  /* 0x00000008050075a7 */ /* 0x0004e2000800017f */
[----:B------:R-:W4:Y:S04]  /*12e10*/  LD.E R4, desc[UR46][R72.64+0x1c] ;  /* 0x00001c2e48047980 */ /* 0x000f28000c101900 */
[----:B------:R2:W5:Y:S04]  /*12e20*/  LD.E R0, desc[UR46][R2.64] ;  /* 0x0000002e02007980 */ /* 0x000568000c101900 */
[----:B------:R2:W5:Y:S01]  /*12e30*/  LD.E R6, desc[UR46][R2.64+0x4] ;  /* 0x0000042e02067980 */ /* 0x000562000c101900 */
[----:B------:R-:W-:Y:S01]  /*12e40*/  BSSY B0, `(.L_x_8780) ;  /* 0x0000005000007945 */ /* 0x000fe20003800000 */
[----:B----4-:R-:W-:-:S04]  /*12e50*/  LOP3.LUT R4, R4, 0x1, RZ, 0xfc, !PT ;  /* 0x0000000104047812 */ /* 0x010fc800078efcff */
[----:B------:R-:W-:-:S13]  /*12e60*/  ISETP.NE.AND P1, PT, R4, 0x3, PT ;  /* 0x000000030400780c */ /* 0x000fda0003f25270 */
[----:B--23--:R-:W-:Y:S05]  /*12e70*/  @!P1 BRA `(.L_x_8781) ;  /* 0x0000000000049947 */ /* 0x00cfea0003800000 */
[----:B------:R-:W-:Y:S01]  /*12e80*/  BPT.TRAP 0x1 ;  /* 0x000000040000795c */ /* 0x000fe20000300000 */
.L_x_8781:
[----:B------:R-:W-:Y:S05]  /*12e90*/  BSYNC B0 ;  /* 0x0000000000007941 */ /* 0x000fea0003800000 */
.L_x_8780:
[----:B------:R-:W-:Y:S04]  /*12ea0*/  BSSY B0, `(.L_x_8782) ;  /* 0x0000008000007945 */ /* 0x000fe80003800000 */
[----:B------:R-:W-:Y:S05]  /*12eb0*/  @P0 BRA `(.L_x_8783) ;  /* 0x0000000000180947 */ /* 0x000fea0003800000 */
[----:B------:R-:W2:Y:S01]  /*12ec0*/  LD.E.64 R4, desc[UR46][R72.64+0x8] ;  /* 0x0000082e48047980 */ /* 0x000ea2000c101b00 */
[----:B-----5:R-:W-:Y:S02]  /*12ed0*/  SHF.L.U32 R7, R6, 0x1f, RZ ;  /* 0x0000001f06077819 */ /* 0x020fe400000006ff */
[----:B--2---:R-:W-:-:S05]  /*12ee0*/  MOV R5, R4 ;  /* 0x0000000400057202 */ /* 0x004fca0000000f00 */
[----:B------:R-:W-:-:S04]  /*12ef0*/  IMAD R0, R0, 0x8, R5 ;  /* 0x0000000800007824 */ /* 0x000fc800078e0205 */
[----:B------:R-:W2:Y:S02]  /*12f00*/  SYNCS.PHASECHK.TRANS64.TRYWAIT P0, [R0+URZ], R7 ;  /* 0x00000007000075a7 */ /* 0x000ea4000800017f */
[----:B--2---:R-:W-:Y:S05]  /*12f10*/  @!P0 BRA `(.L_x_8784) ;  /* 0x0000010800408947 */ /* 0x004fea0003800000 */
.L_x_8783:
[----:B------:R-:W-:Y:S05]  /*12f20*/  BSYNC B0 ;  /* 0x0000000000007941 */ /* 0x000fea0003800000 */
.L_x_8782:
[----:B------:R-:W3:Y:S04]  /*12f30*/  LD.E R5, desc[UR46][R2.64] ;  /* 0x0000002e02057980 */ /* 0x000ee8000c101900 */
[----:B------:R-:W3:Y:S01]  /*12f40*/  LDL.64 R8, [R1+0xa0] ;  /* 0x0000a00001087983 */ /* 0x000ee20000100a00 */
[----:B------:R-:W-:Y:S05]  /*12f50*/  WARPSYNC.ALL ;  /* 0x0000000000007948 */ /* 0x000fea0003800000 */
[----:B------:R-:W4:Y:S04]  /*12f60*/  LDL.64 R20, [R1+0x98] ;  /* 0x0000980001147983 */ /* 0x000f280000100a00 */
[----:B--2--5:R-:W2:Y:S04]  /*12f70*/  LDL.64 R6, [R1+0x98] ;  /* 0x0000980001067983 */ /* 0x024ea80000100a00 */
[----:B------:R-:W2:Y:S01]  /*12f80*/  LDL.64 R12, [R1+0x98] ;  /* 0x00009800010c7983 */ /* 0x000ea20000100a00 */
[----:B---3--:R-:W-:-:S03]  /*12f90*/  IMAD R4, R5, 0x300, R8 ;  /* 0x0000030005047824 */ /* 0x008fc600078e0208 */
[----:B------:R-:W3:Y:S01]  /*12fa0*/  LDL.64 R14, [R1+0x98] ;  /* 0x00009800010e7983 */ /* 0x000ee20000100a00 */
[----:B------:R-:W-:Y:S01]  /*12fb0*/  IMAD.MOV.U32 R5, RZ, RZ, R9 ;  /* 0x000000ffff057224 */ /* 0x000fe200078e0009 */
[C---:B------:R-:W-:Y:S01]  /*12fc0*/  R2UR UR6, R4.reuse ;  /* 0x00000000040672ca */ /* 0x040fe200000e0000 */
[----:B------:R-:W-:Y:S01]  /*12fd0*/  WARPGROUP.ARRIVE ;  /* 0x00000000000079c5 */ /* 0x000fe20000000000 */
[----:B------:R-:W3:Y:S02]  /*12fe0*/  LDL R19, [R1+0x54] ;  /* 0x0000540001137983 */ /* 0x000ee40000100800 */
[----:B------:R-:W-:Y:S01]  /*12ff0*/  R2UR UR7, R5 ;  /* 0x00000000050772ca */ /* 0x000fe200000e0000 */
[----:B------:R-:W-:Y:S02]  /*13000*/  VIADD R8, R4, 0x2 ;  /* 0x0000000204087836 */ /* 0x000fe40000000000 */
[----:B------:R-:W-:Y:S01]  /*13010*/  IMAD.MOV.U32 R0, RZ, RZ, 0x1 ;  /* 0x00000001ff007424 */ /* 0x000fe200078e00ff */
[----:B------:R1:W-:Y:S04]  /*13020*/  STL [R1+0x80], RZ ;  /* 0x000080ff01007387 */ /* 0x0003e80000100800 */
[----:B------:R1:W-:Y:S04]  /*13030*/  STL [R1+0x80], R0 ;  /* 0x0000800001007387 */ /* 0x0003e80000100800 */
[----:B------:R1:W-:Y:S04]  /*13040*/  STL [R1+0x80], R0 ;  /* 0x0000800001007387 */ /* 0x0003e80000100800 */
[----:B------:R1:W-:Y:S04]  /*13050*/  STL [R1+0x80], R0 ;  /* 0x0000800001007387 */ /* 0x0003e80000100800 */
[----:B------:R1:W-:Y:S01]  /*13060*/  STL [R1+0x80], R0 ;  /* 0x0000800001007387 */ /* 0x0003e20000100800 */
[----:B----4-:R-:W-:-:S02]  /*13070*/  R2UR UR4, R20 ;  /* 0x00000000140472ca */ /* 0x010fc400000e0000 */
[----:B------:R-:W-:-:S13]  /*13080*/  R2UR UR5, R21 ;  /* 0x00000000150572ca */ /* 0x000fda00000e0000 */
[----:B------:R-:W-:Y:S01]  /*13090*/  HGMMA.64x96x16.F32.BF16 R24, gdesc[UR4], RZ, !UPT, gsb0 ;  /* 0x01600000041879f0 */ /* 0x000fe2000c0018ff */
[----:B--2---:R-:W-:Y:S01]  /*130a0*/  VIADD R6, R6, 0x2 ;  /* 0x0000000206067836 */ /* 0x004fe20000000000 */
        /* <DEDUP_REMOVED lines=17> */
[----:B---3--:R-:W-:-:S02]  /*131c0*/  VIADD R14, R14, 0x6 ;  /* 0x000000060e0e7836 */ /* 0x008fc40000000000 */
        /* <DEDUP_REMOVED lines=17> */
.L_x_8786:
[----:B------:R-:W-:Y:S05]  /*132e0*/  BSYNC B0 ;  /* 0x0000000000007941 */ /* 0x000fea0003800000 */
.L_x_8785:
        /* <DEDUP_REMOVED lines=10> */
.L_x_8788:
[----:B------:R-:W-:Y:S05]  /*13390*/  BSYNC B0 ;  /* 0x0000000000007941 */ /* 0x000fea0003800000 */
.L_x_8787:
[----:B------:R-:W-:Y:S04]  /*133a0*/  BSSY B0, `(.L_x_8789) ;  /* 0x0000006000007945 */ /* 0x000fe80003800000 */
[----:B--2---:R-:W-:Y:S05]  /*133b0*/  @P0 BRA `(.L_x_8790) ;  /* 0x0000000000100947 */ /* 0x004fea0003800000 */
[----:B-----5:R-:W-:Y:S01]  /*133c0*/  IMAD R4, R4, 0x8, R7 ;  /* 0x0000000804047824 */ /* 0x020fe200078e0207 */
[----:B-1----:R-:W-:-:S04]  /*133d0*/  SHF.L.U32 R5, R6, 0x1f, RZ ;  /* 0x0000001f06057819 */ /* 0x002fc800000006ff */
[----:B------:R-:W1:Y:S02]  /*133e0*/  SYNCS.PHASECHK.TRANS64.TRYWAIT P0, [R4+URZ], R5 ;  /* 0x00000005040075a7 */ /* 0x000e64000800017f */
[----:B-1----:R-:W-:Y:S05]  /*133f0*/  @!P0 BRA `(.L_x_8791) ;  /* 0x00000104001c8947 */ /* 0x002fea0003800000 */
.L_x_8790:
[----:B------:R-:W-:Y:S05]  /*13400*/  BSYNC B0 ;  /* 0x0000000000007941 */ /* 0x000fea0003800000 */
.L_x_8789:
[----:B------:R-:W2:Y:S04]  /*13410*/  LD.E R11, desc[UR46][R2.64] ;  /* 0x0000002e020b7980 */ /* 0x000ea8000c101900 */
[----:B-----5:R-:W2:Y:S01]  /*13420*/  LDL.64 R6, [R1+0x118] ;  /* 0x0001180001067983 */ /* 0x020ea20000100a00 */
[----:B------:R-:W-:Y:S05]  /*13430*/  WARPSYNC.ALL ;  /* 0x0000000000007948 */ /* 0x000fea0003800000 */
[----:B------:R-:W3:Y:S04]  /*13440*/  LDL R19, [R1+0x90] ;  /* 0x0000900001137983 */ /* 0x000ee80000100800 */
[----:B-1----:R-:W4:Y:S04]  /*13450*/  LDL.64 R4, [R1+0x110] ;  /* 0x0001100001047983 */ /* 0x002f280000100a00 */
[----:B------:R-:W4:Y:S04]  /*13460*/  LDL.64 R8, [R1+0x110] ;  /* 0x0001100001087983 */ /* 0x000f280000100a00 */
[----:B------:R-:W4:Y:S01]  /*13470*/  LDL.64 R12, [R1+0x110] ;  /* 0x00011000010c7983 */ /* 0x000f220000100a00 */
[----:B--2---:R-:W-:-:S03]  /*13480*/  IMAD R6, R11, 0xc00, R6 ;  /* 0x00000c000b067824 */ /* 0x004fc600078e0206 */
[----:B------:R-:W2:Y:S01]  /*13490*/  LDL.64 R14, [R1+0x110] ;  /* 0x00011000010e7983 */ /* 0x000ea20000100a00 */
[----:B------:R-:W-:Y:S01]  /*134a0*/  R2UR UR7, R7 ;  /* 0x00000000070772ca */ /* 0x000fe200000e0000 */
[----:B------:R-:W-:Y:S01]  /*134b0*/  WARPGROUP.ARRIVE ;  /* 0x00000000000079c5 */ /* 0x000fe20000000000 */
[----:B------:R-:W-:Y:S01]  /*134c0*/  R2UR UR6, R6 ;  /* 0x00000000060672ca */ /* 0x000fe200000e0000 */
[----:B------:R-:W2:Y:S01]  /*134d0*/  LDL.64 R20, [R1+0x110] ;  /* 0x0001100001147983 */ /* 0x000ea20000100a00 */
[----:B---3--:R-:W-:Y:S02]  /*134e0*/  ISETP.NE.U32.AND P0, PT, R19, RZ, PT ;  /* 0x000000ff1300720c */ /* 0x008fe40003f05070 */
[----:B----4-:R-:W-:Y:S02]  /*134f0*/  R2UR UR4, R4 ;  /* 0x00000000040472ca */ /* 0x010fe400000e0000 */
[----:B------:R-:W-:-:S09]  /*13500*/  R2UR UR5, R5 ;  /* 0x00000000050572ca */ /* 0x000fd200000e0000 */
[----:B------:R-:W-:-:S05]  /*13510*/  VOTEU.ANY UP0, P0 ;  /* 0x00000000003f7886 */ /* 0x000fca0000000100 */
        /* <DEDUP_REMOVED lines=129> */
[----:B---3--:R-:W-:Y:S01]  /*13d30*/  VIADD R8, R8, 0xc02 ;  /* 0x00000c0208087836 */ /* 0x008fe20000000000 */
        /* <DEDUP_REMOVED lines=9> */
[----:B----4-:R-:W-:-:S02]  /*13dd0*/  VIADD R12, R12, 0xc04 ;  /* 0x00000c040c0c7836 */ /* 0x010fc40000000000 */
        /* <DEDUP_REMOVED lines=20> */
[----:B------:R2:W-:Y:S04]  /*13f20*/  STL [R1+0x90], R0 ;  /* 0x0000900001007387 */ /* 0x0005e80000100800 */
[----:B------:R2:W-:Y:S01]  /*13f30*/  STL [R1+0x90], R0 ;  /* 0x0000900001007387 */ /* 0x0005e20000100800 */
[----:B------:R-:W-:-:S02]  /*13f40*/  WARPGROUP.DEPBAR.LE gsb0, 0x0 ;  /* 0x00008000000079c5 */ /* 0x000fc40000010000 */
[----:B------:R-:W-:-:S06]  /*13f50*/  WARPGROUP.ARRIVE ;  /* 0x00000000000079c5 */ /* 0x000fcc0000000000 */
[----:B------:R-:W-:Y:S01]  /*13f60*/  HGMMA.64x96x16.F32.BF16 R24, gdesc[UR4], R24, gsb0 ;  /* 0x01600000041879f0 */ /* 0x000fe20008001818 */
[----:B------:R2:W-:Y:S01]  /*13f70*/  STL [R1+0x90], R0 ;  /* 0x0000900001007387 */ /* 0x0005e20000100800 */
[----:B-1----:R-:W-:-:S03]  /*13f80*/  LOP3.LUT P1, RZ, R212, 0x7f, RZ, 0xc0, !PT ;  /* 0x0000007fd4ff7812 */ /* 0x002fc6000782c0ff */
        /* <DEDUP_REMOVED lines=15> */
[----:B------:R-:W3:Y:S04]  /*14080*/  @!P1 LD.E.64 R72, desc[UR46][R72.64+0x30] ;  /* 0x0000302e48489980 */ /* 0x000ee8000c101b00 */
[----:B------:R-:W4:Y:S01]  /*14090*/  @!P1 LD.E R4, desc[UR46][R2.64] ;  /* 0x0000002e02049980 */ /* 0x000f22000c101900 */
[----:B------:R-:W-:-:S02]  /*140a0*/  ULDC UR4, c[0x0][0x20] ;  /* 0x0000080000047ab9 */ /* 0x000fc40000000800 */
[----:B------:R-:W-:Y:S01]  /*140b0*/  VIADD R13, R18, -UR4 ;  /* 0x80000004120d7c36 */ /* 0x000fe20008000000 */
[----:B---3--:R-:W-:-:S05]  /*140c0*/  @!P1 MOV R5, R72 ;  /* 0x0000004800059202 */ /* 0x008fca0000000f00 */
[----:B----4-:R-:W-:-:S05]  /*140d0*/  @!P1 IMAD R4, R4, 0x8, R5 ;  /* 0x0000000804049824 */ /* 0x010fca00078e0205 */
[----:B------:R-:W-:-:S04]  /*140e0*/  @!P1 PRMT R4, RZ, 0x654, R4 ;  /* 0x00000654ff049816 */ /* 0x000fc80000000004 */
[----:B------:R1:W-:Y:S01]  /*140f0*/  @!P1 SYNCS.ARRIVE.TRANS64.RED.A1T0 RZ, [R4+URZ], RZ ;  /* 0x000000ff04ff99a7 */ /* 0x0003e2000810043f */
[----:B------:R-:W1:Y:S04]  /*14100*/  LDL R6, [R13] ;  /* 0x000000000d067983 */ /* 0x000e680000100800 */
[----:B------:R-:W3:Y:S04]  /*14110*/  LDL R88, [R13+0x8] ;  /* 0x000008000d587983 */ /* 0x000ee80000100800 */
[----:B------:R-:W4:Y:S04]  /*14120*/  LDL R21, [R1+0x70] ;  /* 0x0000700001157983 */ /* 0x000f280000100800 */
[----:B------:R-:W2:Y:S04]  /*14130*/  LDL R12, [R13+0x18] ;  /* 0x000018000d0c7983 */ /* 0x000ea80000100800 */
[----:B------:R-:W2:Y:S04]  /*14140*/  LDL R7, [R13+0x4] ;  /* 0x000004000d077983 */ /* 0x000ea80000100800 */
[----:B------:R-:W2:Y:S04]  /*14150*/  LDL R9, [R13+0xc] ;  /* 0x00000c000d097983 */ /* 0x000ea80000100800 */
[----:B------:R-:W2:Y:S04]  /*14160*/  LDL R8, [R13+0x10] ;  /* 0x000010000d087983 */ /* 0x000ea80000100800 */
[----:B------:R-:W2:Y:S01]  /*14170*/  LDL R11, [R13+0x14] ;  /* 0x000014000d0b7983 */ /* 0x000ea20000100800 */
[----:B------:R-:W-:Y:S01]  /*14180*/  BSSY B0, `(.L_x_8792) ;  /* 0x000003d000007945 */ /* 0x000fe20003800000 */
[----:B-1----:R-:W-:-:S04]  /*14190*/  SHF.R.S32.HI R4, RZ, 0x1f, R6 ;  /* 0x0000001fff047819 */ /* 0x002fc80000011406 */
[----:B------:R-:W-:-:S04]  /*141a0*/  LEA.HI R4, R4, R6, RZ, 0x7 ;  /* 0x0000000604047211 */ /* 0x000fc800078f38ff */
[----:B------:R-:W-:-:S05]  /*141b0*/  LOP3.LUT R5, R4, 0xffffff80, RZ, 0xc0, !PT ;  /* 0xffffff8004057812 */ /* 0x000fca00078ec0ff */
[----:B------:R-:W-:-:S05]  /*141c0*/  IMAD.IADD R5, R6, 0x1, -R5 ;  /* 0x0000000106057824 */ /* 0x000fca00078e0a05 */
[----:B------:R-:W-:-:S04]  /*141d0*/  SHF.R.S32.HI R6, RZ, 0x1f, R5 ;  /* 0x0000001fff067819 */ /* 0x000fc80000011405 */
[----:B------:R-:W-:-:S04]  /*141e0*/  LEA.HI R14, R6, R5, RZ, 0x2 ;  /* 0x00000005060e7211 */ /* 0x000fc800078f10ff */
[--C-:B------:R-:W-:Y:S02]  /*141f0*/  SHF.R.S32.HI R19, RZ, 0x2, R14.reuse ;  /* 0x00000002ff137819 */ /* 0x100fe4000001140e */
[----:B------:R-:W-:Y:S02]  /*14200*/  SHF.R.S32.HI R20, RZ, 0x1f, R14 ;  /* 0x0000001fff147819 */ /* 0x000fe4000001140e */
[----:B------:R-:W-:Y:S02]  /*14210*/  SHF.R.S32.HI R15, RZ, 0x7, R4 ;  /* 0x00000007ff0f7819 */ /* 0x000fe40000011404 */
[----:B------:R-:W-:Y:S02]  /*14220*/  LEA.HI R20, R20, R19, RZ, 0x3 ;  /* 0x0000001314147211 */ /* 0x000fe400078f18ff */
[----:B------:R-:W-:Y:S02]  /*14230*/  LEA.HI R6, R6, R5, RZ, 0x5 ;  /* 0x0000000506067211 */ /* 0x000fe400078f28ff */
[----:B------:R-:W-:-:S02]  /*14240*/  LOP3.LUT R20, R20, 0xfffffff8, RZ, 0xc0, !PT ;  /* 0xfffffff814147812 */ /* 0x000fc400078ec0ff */
[----:B------:R-:W-:Y:S02]  /*14250*/  LEA.HI R4, R4, R15, RZ, 0x1 ;  /* 0x0000000f04047211 */ /* 0x000fe400078f08ff */
[----:B------:R-:W-:Y:S01]  /*14260*/  SHF.R.S32.HI R6, RZ, 0x5, R6 ;  /* 0x00000005ff067819 */ /* 0x000fe20000011406 */
[----:B------:R-:W-:Y:S01]  /*14270*/  IMAD.IADD R20, R19, 0x1, -R20 ;  /* 0x0000000113147824 */ /* 0x000fe200078e0a14 */
[----:B------:R-:W-:Y:S01]  /*14280*/  LOP3.LUT R14, R14, 0x7ffffffc, RZ, 0xc0, !PT ;  /* 0x7ffffffc0e0e7812 */ /* 0x000fe200078ec0ff */
[----:B---3--:R-:W-:Y:S01]  /*14290*/  IMAD R72, R10, -0x60, R88 ;  /* 0xffffffa00a487824 */ /* 0x008fe200078e0258 */
[----:B------:R-:W-:Y:S01]  /*142a0*/  LOP3.LUT R4, R4, 0x3fffffe, RZ, 0xc0, !PT ;  /* 0x03fffffe04047812 */ /* 0x000fe200078ec0ff */
[----:B----4-:R-:W-:Y:S01]  /*142b0*/  IMAD R19, R21, 0x8, R6 ;  /* 0x0000000815137824 */ /* 0x010fe200078e0206 */
[----:B--2---:R-:W-:Y:S01]  /*142c0*/  ISETP.GE.AND P0, PT, R12, 0x1, PT ;  /* 0x000000010c00780c */ /* 0x004fe20003f06270 */
[----:B------:R-:W-:Y:S01]  /*142d0*/  IMAD.IADD R14, R5, 0x1, -R14 ;  /* 0x00000001050e7824 */ /* 0x000fe200078e0a0e */
[----:B------:R-:W-:Y:S01]  /*142e0*/  IADD3 R5, -R7, 0x1, R72 ;  /* 0x0000000107057810 */ /* 0x000fe20007ffe148 */
[----:B------:R-:W-:-:S02]  /*142f0*/  IMAD.IADD R4, R15, 0x1, -R4 ;  /* 0x000000010f047824 */ /* 0x000fc400078e0a04 */
[----:B------:R-:W-:Y:S02]  /*14300*/  IMAD.U32 R19, R19, 0x10, R20 ;  /* 0x0000001013137824 */ /* 0x000fe400078e0014 */
[----:B------:R-:W-:Y:S02]  /*14310*/  IMAD R15, R14, -0x2, R5 ;  /* 0xfffffffe0e0f7824 */ /* 0x000fe400078e0205 */
[----:B------:R-:W-:Y:S01]  /*14320*/  IMAD R19, R4, 0x40, R19 ;  /* 0x0000004004137824 */ /* 0x000fe200078e0213 */
[----:B------:R-:W-:Y:S01]  /*14330*/  LOP3.LUT R4, RZ, R9, RZ, 0x33, !PT ;  /* 0x00000009ff047212 */ /* 0x000fe200078e33ff */
[----:B------:R-:W-:Y:S02]  /*14340*/  IMAD R5, R10, -0x60, RZ ;  /* 0xffffffa00a057824 */ /* 0x000fe400078e02ff */
[C---:B------:R-:W-:Y:S02]  /*14350*/  IMAD.IADD R8, R15.reuse, 0x1, R8 ;  /* 0x000000010f087824 */ /* 0x040fe400078e0208 */
[----:B------:R-:W-:-:S02]  /*14360*/  IMAD.IADD R90, R15, 0x1, R4 ;  /* 0x000000010f5a7824 */ /* 0x000fc400078e0204 */
[----:B------:R-:W-:Y:S02]  /*14370*/  IMAD R21, R14, -0x2, R5 ;  /* 0xfffffffe0e157824 */ /* 0x000fe400078e0205 */
[----:B------:R-:W-:Y:S02]  /*14380*/  IMAD R15, R10, -0x60, R11 ;  /* 0xffffffa00a0f7824 */ /* 0x000fe400078e020b */
[--C-:B------:R-:W-:Y:S02]  /*14390*/  IMAD.IADD R5, R8, 0x1, R19.reuse ;  /* 0x0000000108057824 */ /* 0x100fe400078e0213 */
[----:B------:R-:W-:Y:S01]  /*143a0*/  IMAD.IADD R4, R90, 0x1, R19 ;  /* 0x000000015a047824 */ /* 0x000fe200078e0213 */
[----:B------:R-:W-:Y:S06]  /*143b0*/  @!P0 BRA `(.L_x_8793) ;  /* 0x0000000000648947 */ /* 0x000fec0003800000 */
        /* <DEDUP_REMOVED lines=12> */
.L_x_8797:
[----:B------:R-:W-:Y:S05]  /*14480*/  BSYNC B2 ;  /* 0x0000000000027941 */ /* 0x000fea0003800000 */
.L_x_8796:
[----:B------:R-:W-:Y:S01]  /*14490*/  LOP3.LUT R9, RZ, R9, RZ, 0x33, !PT ;  /* 0x00000009ff097212 */ /* 0x000fe200078e33ff */
[----:B------:R-:W-:Y:S06]  /*144a0*/  BRA `(.L_x_8798) ;  /* 0x0000000000187947 */ /* 0x000fec0003800000 */
.L_x_8795:
[----:B------:R-:W-:-:S13]  /*144b0*/  ISETP.NE.AND P0, PT, R12, 0x1, PT ;  /* 0x000000010c00780c */ /* 0x000fda0003f05270 */
[----:B------:R-:W-:Y:S05]  /*144c0*/  @!P0 BRA `(.L_x_8798) ;  /* 0x0000000000108947 */ /* 0x000fea0003800000 */
[----:B------:R-:W2:Y:S04]  /*144d0*/  LDL R6, [R13+0x1c] ;  /* 0x00001c000d067983 */ /* 0x000ea80000100800 */
[----:B------:R-:W3:Y:S01]  /*144e0*/  LDL R14, [R13+0x20] ;  /* 0x000020000d0e7983 */ /* 0x000ee20000100800 */
[----:B--2---:R-:W-:-:S05]  /*144f0*/  IMAD.HI.U32 R9, R9, R6, RZ ;  /* 0x0000000609097227 */ /* 0x004fca00078e00ff */
[----:B---3--:R-:W-:-:S07]  /*14500*/  SHF.R.U32.HI R9, RZ, R14, R9 ;  /* 0x0000000eff097219 */ /* 0x008fce0000011609 */
.L_x_8798:
[----:B------:R-:W-:Y:S05]  /*14510*/  BSYNC B1 ;  /* 0x0000000000017941 */ /* 0x000fea0003800000 */
.L_x_8794:
[----:B------:R-:W-:-:S05]  /*14520*/  IMAD R9, R12, R9, R21 ;  /* 0x000000090c097224 */ /* 0x000fca00078e0215 */
[----:B------:R-:W-:Y:S02]  /*14530*/  VIMNMX R4, R4, R9, !PT ;  /* 0x0000000904047248 */ /* 0x000fe40007fe0100 */
[----:B------:R-:W-:-:S07]  /*14540*/  VIADDMNMX R5, R9, R12, R5, PT ;  /* 0x0000000c09057246 */ /* 0x000fce0003800105 */
.L_x_8793:
[----:B------:R-:W-:Y:S05]  /*14550*/  BSYNC B0 ;  /* 0x0000000000007941 */ /* 0x000fea0003800000 */
.L_x_8792:
[----:B------:R-:W-:Y:S01]  /*14560*/  ISETP.GE.AND P0, PT, R15, 0x2, PT ;  /* 0x000000020f00780c */ /* 0x000fe20003f06270 */
[----:B------:R-:W-:Y:S01]  /*14570*/  VIADD R19, R19, 0x8 ;  /* 0x0000000813137836 */ /* 0x000fe20000000000 */
[C---:B------:R-:W-:Y:S01]  /*14580*/  ISETP.GE.AND P4, PT, R15.reuse, 0xa, PT ;  /* 0x0000000a0f00780c */ /* 0x040fe20003f86270 */
[----:B------:R-:W-:Y:S01]  /*14590*/  BSSY B0, `(.L_x_8799) ;  /* 0x000008e000007945 */ /* 0x000fe20003800000 */
[----:B------:R-:W-:Y:S01]  /*145a0*/  ISETP.GT.AND P2, PT, R4, 0x1, !P0 ;  /* 0x000000010400780c */ /* 0x000fe20004744270 */
[----:B------:R-:W-:Y:S01]  /*145b0*/  IMAD.IADD R6, R90, 0x1, R19 ;  /* 0x000000015a067824 */ /* 0x000fe200078e0213 */
        /* <DEDUP_REMOVED lines=110> */
[----:B------:R-:W-:-:S03]  /*14ca0*/  IMAD.IADD R5, R8, 0x1, R19 ;  /* 0x0000000108057824 */ /* 0x000fc600078e0213 */
        /* <DEDUP_REMOVED lines=15> */
.L_x_8804:
[----:B------:R-:W-:Y:S05]  /*14da0*/  BSYNC B2 ;  /* 0x0000000000027941 */ /* 0x000fea0003800000 */
.L_x_8803:
[----:B------:R-:W-:Y:S01]  /*14db0*/  LOP3.LUT R7, RZ, R7, RZ, 0x33, !PT ;  /* 0x00000007ff077212 */ /* 0x000fe200078e33ff */
[----:B------:R-:W-:Y:S06]  /*14dc0*/  BRA `(.L_x_8805) ;  /* 0x0000000000187947 */ /* 0x000fec0003800000 */
.L_x_8802:
[----:B------:R-:W-:-:S13]  /*14dd0*/  ISETP.NE.AND P6, PT, R12, 0x1, PT ;  /* 0x000000010c00780c */ /* 0x000fda0003fc5270 */
[----:B------:R-:W-:Y:S05]  /*14de0*/  @!P6 BRA `(.L_x_8805) ;  /* 0x000000000010e947 */ /* 0x000fea0003800000 */
[----:B------:R-:W2:Y:S04]  /*14df0*/  LDL R4, [R13+0x1c] ;  /* 0x00001c000d047983 */ /* 0x000ea80000100800 */
[----:B------:R-:W3:Y:S01]  /*14e00*/  LDL R8, [R13+0x20] ;  /* 0x000020000d087983 */ /* 0x000ee20000100800 */
[----:B--2---:R-:W-:-:S05]  /*14e10*/  IMAD.HI.U32 R7, R7, R4, RZ ;  /* 0x0000000407077227 */ /* 0x004fca00078e00ff */
[----:B---3--:R-:W-:-:S07]  /*14e20*/  SHF.R.U32.HI R7, RZ, R8, R7 ;  /* 0x00000008ff077219 */ /* 0x008fce0000011607 */
.L_x_8805:
[----:B------:R-:W-:Y:S05]  /*14e30*/  BSYNC B1 ;  /* 0x0000000000017941 */ /* 0x000fea0003800000 */
.L_x_8801:
[----:B------:R-:W-:-:S05]  /*14e40*/  IMAD R7, R12, R7, R21 ;  /* 0x000000070c077224 */ /* 0x000fca00078e0215 */
[----:B------:R-:W-:Y:S02]  /*14e50*/  VIADDMNMX R5, R7, R12, R5, PT ;  /* 0x0000000c07057246 */ /* 0x000fe40003800105 */
[----:B------:R-:W-:-:S07]  /*14e60*/  VIMNMX R6, R6, R7, !PT ;  /* 0x0000000706067248 */ /* 0x000fce0007fe0100 */
.L_x_8800:
[----:B------:R-:W-:Y:S05]  /*14e70*/  BSYNC B0 ;  /* 0x0000000000007941 */ /* 0x000fea0003800000 */
.L_x_8799:
[C---:B------:R-:W-:Y:S02]  /*14e80*/  ISETP.GT.AND P0, PT, R6.reuse, 0x1, !P0 ;  /* 0x000000010600780c */ /* 0x040fe40004704270 */
        /* <DEDUP_REMOVED lines=12> */
[----:B------:R-:W2:Y:S02]  /*14f50*/  LDL.64 R24, [R1+0x430] ;  /* 0x0004300001187983 */ /* 0x000ea40000100a00 */
        /* <DEDUP_REMOVED lines=11> */
[----:B------:R-:W-:Y:S02]  /*15010*/  ISETP.GT.AND P0, PT, R6, 0x19, !P6 ;  /* 0x000000190600780c */ /* 0x000fe40007704270 */
[----:B------:R-:W-:Y:S02]  /*15020*/  ISETP.NE.AND P6, PT, R9, RZ, PT ;  /* 0x000000ff0900720c */ /* 0x000fe40003fc5270 */
        /* <DEDUP_REMOVED lines=42> */
[C---:B------:R-:W-:Y:S02]  /*152d0*/  ISETP.GT.AND P0, PT, R6.reuse, RZ, !P6 ;  /* 0x000000ff0600720c */ /* 0x040fe40007704270 */
[C---:B------:R-:W-:Y:S02]  /*152e0*/  ISETP.GT.AND P2, PT, R6.reuse, 0x49, !P2 ;  /* 0x000000490600780c */ /* 0x040fe40005744270 */
[----:B------:R-:W-:Y:S02]  /*152f0*/  ISETP.LT.OR P0, PT, R5, 0x1, P0 ;  /* 0x000000010500780c */ /* 0x000fe40000701670 */
[----:B------:R-:W-:Y:S02]  /*15300*/  ISETP.GT.AND P3, PT, R6, 0x50, !P3 ;  /* 0x000000500600780c */ /* 0x000fe40005f64270 */
[----:B------:R-:W-:-:S02]  /*15310*/  FSEL R21, R26, -INF , !P0 ;  /* 0xff8000001a157808 */ /* 0x000fc40004000000 */
[----:B--2---:R-:W-:Y:S01]  /*15320*/  FMNMX.FTZ R4, R92, R24, !PT ;  /* 0x000000185c047209 */ /* 0x004fe20007810000 */
[----:B------:R-:W2:Y:S01]  /*15330*/  LDL R26, [R1+0x450] ;  /* 0x00045000011a7983 */ /* 0x000ea20000100800 */
[----:B------:R-:W-:Y:S02]  /*15340*/  ISETP.GT.AND P4, PT, R6, 0x51, !P4 ;  /* 0x000000510600780c */ /* 0x000fe40006784270 */
[----:B------:R-:W-:Y:S02]  /*15350*/  FMNMX.FTZ R4, R152, R4, !PT ;  /* 0x0000000498047209 */ /* 0x000fe40007810000 */
[----:B------:R-:W-:Y:S02]  /*15360*/  ISETP.NE.AND P6, PT, R15, RZ, PT ;  /* 0x000000ff0f00720c */ /* 0x000fe40003fc5270 */
        /* <DEDUP_REMOVED lines=37> */
[----:B------:R-:W-:Y:S02]  /*155c0*/  FMNMX.FTZ R4, R54, R7, !PT ;  /* 0x0000000736047209 */ /* 0x000fe40007810000 */
[----:B------:R-:W-:Y:S02]  /*155d0*/  ISETP.GT.AND P0, PT, R6, 0x48, !P1 ;  /* 0x000000480600780c */ /* 0x000fe40004f04270 */
[----:B------:R-:W-:Y:S02]  /*155e0*/  FMNMX.FTZ R7, R55, R4, !PT ;  /* 0x0000000437077209 */ /* 0x000fe40007810000 */
[C---:B------:R-:W-:Y:S02]  /*155f0*/  ISETP.LT.OR P0, PT, R5.reuse, 0x49, P0 ;  /* 0x000000490500780c */ /* 0x040fe40000701670 */
[----:B------:R-:W-:Y:S02]  /*15600*/  FMNMX.FTZ R4, R58, R7, !PT ;  /* 0x000000073a047209 */ /* 0x000fe40007810000 */
[----:B------:R-:W-:-:S02]  /*15610*/  ISETP.LT.OR P2, PT, R5, 0x4a, P2 ;  /* 0x0000004a0500780c */ /* 0x000fc40001741670 */
[----:B-1----:R-:W-:Y:S02]  /*15620*/  FMNMX.FTZ R11, R8, R9, !PT ;  /* 0x00000009080b7209 */ /* 0x002fe40007810000 */
[----:B------:R-:W-:Y:S02]  /*15630*/  FSEL R29, R62, -INF , !P0 ;  /* 0xff8000003e1d7808 */ /* 0x000fe40004000000 */
[----:B------:R-:W-:Y:S01]  /*15640*/  FMNMX.FTZ R4, R59, R4, !PT ;  /* 0x000000043b047209 */ /* 0x000fe20007810000 */
[----:B------:R-:W1:Y:S01]  /*15650*/  SHFL.BFLY PT, R12, R11, 0x1, 0x1f ;  /* 0x0c201f000b0c7f89 */ /* 0x000e6200000e0000 */
[----:B------:R-:W-:Y:S02]  /*15660*/  ISETP.LT.OR P3, PT, R5, 0x51, P3 ;  /* 0x000000510500780c */ /* 0x000fe40001f61670 */
[----:B------:R-:W-:Y:S02]  /*15670*/  FSEL R63, R63, -INF , !P2 ;  /* 0xff8000003f3f7808 */ /* 0x000fe40005000000 */
[----:B------:R-:W-:-:S02]  /*15680*/  FMNMX.FTZ R4, R29, R4, !PT ;  /* 0x000000041d047209 */ /* 0x000fc40007810000 */
[----:B------:R-:W-:Y:S02]  /*15690*/  ISETP.GT.AND P5, PT, R6, 0x58, !P5 ;  /* 0x000000580600780c */ /* 0x000fe40006fa4270 */
[----:B------:R-:W-:Y:S02]  /*156a0*/  ISETP.LT.OR P4, PT, R5, 0x52, P4 ;  /* 0x000000520500780c */ /* 0x000fe40002781670 */
[----:B------:R-:W-:Y:S02]  /*156b0*/  FSEL R66, R66, -INF , !P3 ;  /* 0xff80000042427808 */ /* 0x000fe40005800000 */
[----:B------:R-:W-:Y:S02]  /*156c0*/  FMNMX.FTZ R7, R63, R4, !PT ;  /* 0x000000043f077209 */ /* 0x000fe40007810000 */
[----:B------:R-:W-:Y:S02]  /*156d0*/  ISETP.GT.AND P0, PT, R6, 0x59, !P6 ;  /* 0x000000590600780c */ /* 0x000fe40007704270 */
[----:B------:R-:W-:-:S02]  /*156e0*/  ISETP.LT.OR P5, PT, R5, 0x59, P5 ;  /* 0x000000590500780c */ /* 0x000fc40002fa1670 */
[----:B------:R-:W-:Y:S02]  /*156f0*/  FSEL R67, R67, -INF , !P4 ;  /* 0xff80000043437808 */ /* 0x000fe40006000000 */
[----:B------:R-:W-:Y:S02]  /*15700*/  FMNMX.FTZ R4, R66, R7, !PT ;  /* 0x0000000742047209 */ /* 0x000fe40007810000 */
[----:B------:R-:W-:Y:S01]  /*15710*/  ISETP.LT.OR P0, PT, R5, 0x5a, P0 ;  /* 0x0000005a0500780c */ /* 0x000fe20000701670 */
[----:B------:R-:W3:Y:S01]  /*15720*/  LDL.64 R6, [R1+0x440] ;  /* 0x0004400001067983 */ /* 0x000ee20000100a00 */
[----:B------:R-:W-:Y:S02]  /*15730*/  FSEL R70, R70, -INF , !P5 ;  /* 0xff80000046467808 */ /* 0x000fe40006800000 */
[----:B------:R-:W-:Y:S02]  /*15740*/  FMNMX.FTZ R5, R67, R4, !PT ;  /* 0x0000000443057209 */ /* 0x000fe40007810000 */
[----:B------:R-:W-:-:S02]  /*15750*/  FSEL R71, R71, -INF , !P0 ;  /* 0xff80000047477808 */ /* 0x000fc40004000000 */
[----:B------:R-:W-:-:S04]  /*15760*/  FMNMX.FTZ R4, R70, R5, !PT ;  /* 0x0000000546047209 */ /* 0x000fc80007810000 */
[----:B------:R-:W-:Y:S02]  /*15770*/  FMNMX.FTZ R9, R71, R4, !PT ;  /* 0x0000000447097209 */ /* 0x000fe40007810000 */
[----:B-1----:R-:W-:-:S03]  /*15780*/  FMNMX.FTZ R4, R11, R12, !PT ;  /* 0x0000000c0b047209 */ /* 0x002fc60007810000 */
[----:B------:R-:W-:Y:S04]  /*15790*/  STL.64 [R1+0x430], R8 ;  /* 0x0004300801007387 */ /* 0x000fe80000100a00 */
[----:B------:R-:W4:Y:S04]  /*157a0*/  LDL R12, [R1+0x434] ;  /* 0x00043400010c7983 */ /* 0x000f280000100800 */
[----:B------:R1:W-:Y:S04]  /*157b0*/  STL [R1+0x430], R4 ;  /* 0x0004300401007387 */ /* 0x0003e80000100800 */
[----:B------:R-:W2:Y:S04]  /*157c0*/  LDL R13, [R1+0x430] ;  /* 0x00043000010d7983 */ /* 0x000ea80000100800 */
[----:B----4-:R-:W4:Y:S01]  /*157d0*/  SHFL.BFLY PT, R9, R12, 0x2, 0x1f ;  /* 0x0c401f000c097f89 */ /* 0x010f2200000e0000 */
[----:B--2---:R-:W-:Y:S01]  /*157e0*/  FMUL.FTZ R5, R26, R13 ;  /* 0x0000000d1a057220 */ /* 0x004fe20000410000 */
[----:B------:R-:W-:-:S04]  /*157f0*/  FSETP.NEU.FTZ.AND P0, PT, R13, -INF , PT ;  /* 0xff8000000d00780b */ /* 0x000fc80003f1d000 */
[----:B------:R-:W-:-:S05]  /*15800*/  FSEL R11, R5, RZ, P0 ;  /* 0x000000ff050b7208 */ /* 0x000fca0000000000 */
[----:B-1----:R-:W-:Y:S01]  /*15810*/  FFMA.FTZ R4, R86, R26, -R11 ;  /* 0x0000001a56047223 */ /* 0x002fe2000001080b */
[----:B----4-:R-:W-:-:S03]  /*15820*/  FMNMX.FTZ R9, R9, R12, !PT ;  /* 0x0000000c09097209 */ /* 0x010fc60007810000 */
[----:B------:R1:W-:Y:S02]  /*15830*/  MUFU.EX2 R153, R4 ;  /* 0x0000000400997308 */ /* 0x0003e40000000800 */
[----:B-1----:R-:W1:Y:S01]  /*15840*/  SHFL.BFLY PT, R4, R9, 0x1, 0x1f ;  /* 0x0c201f0009047f89 */ /* 0x002e6200000e0000 */
[----:B------:R-:W-:Y:S01]  /*15850*/  FSEL R13, R13, RZ, P0 ;  /* 0x000000ff0d0d7208 */ /* 0x000fe20000000000 */
[----:B------:R-:W-:-:S04]  /*15860*/  FFMA.FTZ R5, R92, R26, -R11 ;  /* 0x0000001a5c057223 */ /* 0x000fc8000001080b */
[----:B------:R-:W-:Y:S01]  /*15870*/  FADD.FTZ R13, R24, -R13 ;  /* 0x8000000d180d7221 */ /* 0x000fe20000010000 */
[----:B-1----:R-:W-:-:S04]  /*15880*/  FMNMX.FTZ R4, R9, R4, !PT ;  /* 0x0000000409047209 */ /* 0x002fc80007810000 */
[C---:B------:R-:W-:Y:S01]  /*15890*/  FSETP.NEU.FTZ.AND P0, PT, R4.reuse, -INF , PT ;  /* 0xff8000000400780b */ /* 0x040fe20003f1d000 */
[----:B------:R-:W-:-:S05]  /*158a0*/  FMUL.FTZ R8, R4, R26 ;  /* 0x0000001a04087220 */ /* 0x000fca0000410000 */
[----:B------:R-:W-:Y:S02]  /*158b0*/  FSEL R9, R8, RZ, P0 ;  /* 0x000000ff08097208 */ /* 0x000fe40000000000 */
[----:B------:R-:W-:Y:S01]  /*158c0*/  FSEL R8, R4, RZ, P0 ;  /* 0x000000ff04087208 */ /* 0x000fe20000000000 */
[-C--:B------:R-:W-:Y:S02]  /*158d0*/  FMUL.FTZ R13, R13, R26.reuse ;  /* 0x0000001a0d0d7220 */ /* 0x080fe40000410000 */
[-C--:B------:R-:W-:Y:S02]  /*158e0*/  FFMA.FTZ R206, R21, R26.reuse, -R9 ;  /* 0x0000001a15ce7223 */ /* 0x080fe40000010809 */
[----:B------:R-:W-:Y:S01]  /*158f0*/  FADD.FTZ R25, R25, -R8 ;  /* 0x8000000819197221 */ /* 0x000fe20000010000 */
[-CC-:B------:R-:W-:Y:S01]  /*15900*/  FFMA.FTZ R152, R152, R26.reuse, -R11.reuse ;  /* 0x0000001a98987223 */ /* 0x180fe2000001080b */
[-C--:B------:R-:W-:Y:S02]  /*15910*/  FFMA.FTZ R19, R28, R26.reuse, -R11 ;  /* 0x0000001a1c137223 */ /* 0x080fe4000001080b */
[----:B------:R-:W-:Y:S01]  /*15920*/  FMUL.FTZ R25, R26, R25 ;  /* 0x000000191a197220 */ /* 0x000fe20000410000 */
[-CC-:B------:R-:W-:Y:S01]  /*15930*/  FFMA.FTZ R205, R27, R26.reuse, -R9.reuse ;  /* 0x0000001a1bcd7223 */ /* 0x180fe20000010809 */
[----:B------:R-:W-:Y:S01]  /*15940*/  MUFU.EX2 R5, R5 ;  /* 0x0000000500057308 */ /* 0x000fe20000000800 */
[-C--:B------:R-:W-:Y:S01]  /*15950*/  FFMA.FTZ R155, R30, R26.reuse, -R9 ;  /* 0x0000001a1e9b7223 */ /* 0x080fe20000010809 */
[----:B------:R-:W-:-:S06]  /*15960*/  FFMA.FTZ R154, R154, R26, -R11 ;  /* 0x0000001a9a9a7223 */ /* 0x000fcc000001080b */
[----:B------:R-:W3:Y:S01]  /*15970*/  MUFU.EX2 R28, R13 ;  /* 0x0000000d001c7308 */ /* 0x000ee20000000800 */
[----:B------:R-:W-:-:S07]  /*15980*/  FFMA.FTZ R202, R31, R26, -R9 ;  /* 0x0000001a1fca7223 */ /* 0x000fce0000010809 */
[----:B------:R-:W-:Y:S08]  /*15990*/  MUFU.EX2 R206, R206 ;  /* 0x000000ce00ce7308 */ /* 0x000ff00000000800 */
[----:B------:R-:W1:Y:S01]  /*159a0*/  MUFU.EX2 R30, R25 ;  /* 0x00000019001e7308 */ /* 0x000e620000000800 */
[----:B------:R-:W-:-:S07]  /*159b0*/  FFMA.FTZ R196, R84, R26, -R11 ;  /* 0x0000001a54c47223 */ /* 0x000fce000001080b */
[----:B------:R-:W2:Y:S01]  /*159c0*/  MUFU.EX2 R152, R152 ;  /* 0x0000009800987308 */ /* 0x000ea20000000800 */
[----:B------:R-:W-:-:S07]  /*159d0*/  FFMA.FTZ R191, R34, R26, -R9 ;  /* 0x0000001a22bf7223 */ /* 0x000fce0000010809 */
[----:B------:R-:W4:Y:S01]  /*159e0*/  MUFU.EX2 R205, R205 ;  /* 0x000000cd00cd7308 */ /* 0x000f220000000800 */
[-CC-:B------:R-:W-:Y:S01]  /*159f0*/  FFMA.FTZ R193, R82, R26.reuse, -R11.reuse ;  /* 0x0000001a52c17223 */ /* 0x180fe2000001080b */
[----:B------:R-:W-:-:S06]  /*15a00*/  FFMA.FTZ R160, R20, R26, -R11 ;  /* 0x0000001a14a07223 */ /* 0x000fcc000001080b */
[----:B------:R-:W5:Y:S01]  /*15a10*/  MUFU.EX2 R154, R154 ;  /* 0x0000009a009a7308 */ /* 0x000f620000000800 */
[-C--:B------:R-:W-:Y:S01]  /*15a20*/  FFMA.FTZ R20, R14, R26.reuse, -R11 ;  /* 0x0000001a0e147223 */ /* 0x080fe2000001080b */
[----:B------:R-:W-:-:S06]  /*15a30*/  FFMA.FTZ R192, R35, R26, -R9 ;  /* 0x0000001a23c07223 */ /* 0x000fcc0000010809 */
[----:B------:R-:W5:Y:S01]  /*15a40*/  MUFU.EX2 R155, R155 ;  /* 0x0000009b009b7308 */ /* 0x000f620000000800 */
[-CC-:B------:R-:W-:Y:S01]  /*15a50*/  FFMA.FTZ R187, R80, R26.reuse, -R11.reuse ;  /* 0x0000001a50bb7223 */ /* 0x180fe2000001080b */
[-CC-:B------:R-:W-:Y:S01]  /*15a60*/  FFMA.FTZ R190, R78, R26.reuse, -R11.reuse ;  /* 0x0000001a4ebe7223 */ /* 0x180fe2000001080b */
[-CC-:B------:R-:W-:Y:S01]  /*15a70*/  FFMA.FTZ R183, R76, R26.reuse, -R11.reuse ;  /* 0x0000001a4cb77223 */ /* 0x180fe2000001080b */
[-CC-:B------:R-:W-:Y:S01]  /*15a80*/  FFMA.FTZ R184, R74, R26.reuse, -R11.reuse ;  /* 0x0000001a4ab87223 */ /* 0x180fe2000001080b */
[----:B------:R-:W-:-:S03]  /*15a90*/  FFMA.FTZ R180, R72, R26, -R11 ;  /* 0x0000001a48b47223 */ /* 0x000fc6000001080b */
[----:B------:R-:W5:Y:S01]  /*15aa0*/  MUFU.EX2 R202, R202 ;  /* 0x000000ca00ca7308 */ /* 0x000f620000000800 */
        /* <DEDUP_REMOVED lines=8> */
[-CC-:B------:R-:W-:Y:S01]  /*15b30*/  FFMA.FTZ R159, R60, R26.reuse, -R11.reuse ;  /* 0x0000001a3c9f7223 */ /* 0x180fe2000001080b */
[-CC-:B------:R-:W-:Y:S01]  /*15b40*/  FFMA.FTZ R15, R64, R26.reuse, -R11.reuse ;  /* 0x0000001a400f7223 */ /* 0x180fe2000001080b */
[----:B------:R-:W-:Y:S01]  /*15b50*/  FFMA.FTZ R14, R68, R26, -R11 ;  /* 0x0000001a440e7223 */ /* 0x000fe2000001080b */
[----:B---3--:R-:W-:Y:S01]  /*15b60*/  FFMA.FTZ R11, R28, R6, R5 ;  /* 0x000000061c0b7223 */ /* 0x008fe20000010005 */
[----:B-1----:R-:W-:Y:S01]  /*15b70*/  FFMA.FTZ R6, R7, R30, R206 ;  /* 0x0000001e07067223 */ /* 0x002fe200000100ce */
[----:B------:R-:W-:-:S02]  /*15b80*/  FFMA.FTZ R185, R38, R26, -R9 ;  /* 0x0000001a26b97223 */ /* 0x000fc40000010809 */
[----:B------:R-:W1:Y:S01]  /*15b90*/  MUFU.EX2 R191, R191 ;  /* 0x000000bf00bf7308 */ /* 0x000e620000000800 */
[----:B--2---:R-:W-:Y:S01]  /*15ba0*/  FADD.FTZ R11, R152, R11 ;  /* 0x0000000b980b7221 */ /* 0x004fe20000010000 */
[----:B----4-:R-:W-:Y:S01]  /*15bb0*/  FADD.FTZ R6, R205, R6 ;  /* 0x00000006cd067221 */ /* 0x010fe20000010000 */
[----:B------:R-:W-:-:S05]  /*15bc0*/  FFMA.FTZ R186, R39, R26, -R9 ;  /* 0x0000001a27ba7223 */ /* 0x000fca0000010809 */
[----:B------:R-:W2:Y:S01]  /*15bd0*/  MUFU.EX2 R193, R193 ;  /* 0x000000c100c17308 */ /* 0x000ea20000000800 */
[----:B-----5:R-:W-:Y:S01]  /*15be0*/  FADD.FTZ R8, R154, R11 ;  /* 0x0000000b9a087221 */ /* 0x020fe20000010000 */
[----:B------:R-:W-:-:S06]  /*15bf0*/  FADD.FTZ R7, R155, R6 ;  /* 0x000000069b077221 */ /* 0x000fcc0000010000 */
[----:B------:R-:W3:Y:S01]  /*15c00*/  MUFU.EX2 R192, R192 ;  /* 0x000000c000c07308 */ /* 0x000ee20000000800 */
[----:B------:R-:W-:Y:S01]  /*15c10*/  FFMA.FTZ R181, R42, R26, -R9 ;  /* 0x0000001a2ab57223 */ /* 0x000fe20000010809 */
[----:B------:R-:W-:-:S06]  /*15c20*/  FADD.FTZ R11, R153, R8 ;  /* 0x00000008990b7221 */ /* 0x000fcc0000010000 */
[----:B------:R-:W4:Y:S01]  /*15c30*/  MUFU.EX2 R187, R187 ;  /* 0x000000bb00bb7308 */ /* 0x000f220000000800 */
[----:B------:R-:W-:Y:S01]  /*15c40*/  FADD.FTZ R6, R202, R7 ;  /* 0x00000007ca067221 */ /* 0x000fe20000010000 */
[----:B------:R-:W-:-:S06]  /*15c50*/  FFMA.FTZ R182, R43, R26, -R9 ;  /* 0x0000001a2bb67223 */ /* 0x000fcc0000010809 */
[----:B------:R-:W5:Y:S01]  /*15c60*/  MUFU.EX2 R185, R185 ;  /* 0x000000b900b97308 */ /* 0x000f620000000800 */
[----:B------:R-:W-:Y:S01]  /*15c70*/  FADD.FTZ R8, R196, R11 ;  /* 0x0000000bc4087221 */ /* 0x000fe20000010000 */
[----:B-1----:R-:W-:-:S06]  /*15c80*/  FADD.FTZ R7, R191, R6 ;  /* 0x00000006bf077221 */ /* 0x002fcc0000010000 */
[----:B------:R-:W1:Y:S01]  /*15c90*/  MUFU.EX2 R190, R190 ;  /* 0x000000be00be7308 */ /* 0x000e620000000800 */
[----:B------:R-:W-:-:S07]  /*15ca0*/  FFMA.FTZ R177, R46, R26, -R9 ;  /* 0x0000001a2eb17223 */ /* 0x000fce0000010809 */
[----:B------:R-:W1:Y:S01]  /*15cb0*/  MUFU.EX2 R186, R186 ;  /* 0x000000ba00ba7308 */ /* 0x000e620000000800 */
[----:B--2---:R-:W-:Y:S01]  /*15cc0*/  FADD.FTZ R8, R193, R8 ;  /* 0x00000008c1087221 */ /* 0x004fe20000010000 */
[----:B---3--:R-:W-:-:S06]  /*15cd0*/  FADD.FTZ R6, R192, R7 ;  /* 0x00000007c0067221 */ /* 0x008fcc0000010000 */
[----:B------:R-:W2:Y:S01]  /*15ce0*/  MUFU.EX2 R183, R183 ;  /* 0x000000b700b77308 */ /* 0x000ea20000000800 */
[----:B------:R-:W-:-:S07]  /*15cf0*/  FFMA.FTZ R178, R47, R26, -R9 ;  /* 0x0000001a2fb27223 */ /* 0x000fce0000010809 */
[----:B------:R-:W3:Y:S01]  /*15d00*/  MUFU.EX2 R181, R181 ;  /* 0x000000b500b57308 */ /* 0x000ee20000000800 */
[----:B----4-:R-:W-:Y:S01]  /*15d10*/  FADD.FTZ R7, R187, R8 ;  /* 0x00000008bb077221 */ /* 0x010fe20000010000 */
[----:B-----5:R-:W-:-:S06]  /*15d20*/  FADD.FTZ R11, R185, R6 ;  /* 0x00000006b90b7221 */ /* 0x020fcc0000010000 */
[----:B------:R-:W4:Y:S01]  /*15d30*/  MUFU.EX2 R184, R184 ;  /* 0x000000b800b87308 */ /* 0x000f220000000800 */
[----:B------:R-:W-:-:S07]  /*15d40*/  FFMA.FTZ R171, R50, R26, -R9 ;  /* 0x0000001a32ab7223 */ /* 0x000fce0000010809 */
[----:B------:R-:W5:Y:S01]  /*15d50*/  MUFU.EX2 R182, R182 ;  /* 0x000000b600b67308 */ /* 0x000f620000000800 */
[----:B-1----:R-:W-:Y:S01]  /*15d60*/  FADD.FTZ R6, R190, R7 ;  /* 0x00000007be067221 */ /* 0x002fe20000010000 */
[----:B------:R-:W-:-:S06]  /*15d70*/  FADD.FTZ R8, R186, R11 ;  /* 0x0000000bba087221 */ /* 0x000fcc0000010000 */
        /* <DEDUP_REMOVED lines=55> */
[----:B------:R-:W4:Y:S08]  /*160f0*/  MUFU.EX2 R20, R20 ;  /* 0x0000001400147308 */ /* 0x000f300000000800 */
[----:B------:R-:W5:Y:S01]  /*16100*/  MUFU.EX2 R158, R158 ;  /* 0x0000009e009e7308 */ /* 0x000f620000000800 */
[----:B-1----:R-:W-:Y:S01]  /*16110*/  FADD.FTZ R6, R160, R7 ;  /* 0x00000007a0067221 */ /* 0x002fe20000010000 */
[----:B------:R-:W-:-:S06]  /*16120*/  FADD.FTZ R8, R164, R9 ;  /* 0x00000009a4087221 */ /* 0x000fcc0000010000 */
[----:B------:R-:W1:Y:S08]  /*16130*/  MUFU.EX2 R14, R14 ;  /* 0x0000000e000e7308 */ /* 0x000e700000000800 */
[----:B------:R-:W1:Y:S01]  /*16140*/  MUFU.EX2 R21, R21 ;  /* 0x0000001500157308 */ /* 0x000e620000000800 */
[----:B--2---:R-:W-:Y:S01]  /*16150*/  FADD.FTZ R7, R15, R6 ;  /* 0x000000060f077221 */ /* 0x004fe20000010000 */
[----:B---3--:R-:W-:-:S06]  /*16160*/  FADD.FTZ R9, R157, R8 ;  /* 0x000000089d097221 */ /* 0x008fcc0000010000 */
[----:B------:R-:W2:Y:S08]  /*16170*/  MUFU.EX2 R19, R19 ;  /* 0x0000001300137308 */ /* 0x000eb00000000800 */
[----:B------:R-:W3:Y:S01]  /*16180*/  MUFU.EX2 R156, R156 ;  /* 0x0000009c009c7308 */ /* 0x000ee20000000800 */
[----:B----4-:R-:W-:Y:S01]  /*16190*/  FADD.FTZ R7, R20, R7 ;  /* 0x0000000714077221 */ /* 0x010fe20000010000 */
[----:B-----5:R-:W-:-:S03]  /*161a0*/  FADD.FTZ R6, R158, R9 ;  /* 0x000000099e067221 */ /* 0x020fc60000010000 */
[----:B-1----:R-:W-:Y:S01]  /*161b0*/  FADD.FTZ R8, R14, R7 ;  /* 0x000000070e087221 */ /* 0x002fe20000010000 */
[----:B------:R-:W-:-:S03]  /*161c0*/  FADD.FTZ R7, R21, R6 ;  /* 0x0000000615077221 */ /* 0x000fc60000010000 */
[----:B--2---:R-:W-:Y:S01]  /*161d0*/  FADD.FTZ R6, R19, R8 ;  /* 0x0000000813067221 */ /* 0x004fe20000010000 */
[----:B------:R1:W-:Y:S01]  /*161e0*/  STL [R1+0x434], R4 ;  /* 0x0004340401007387 */ /* 0x0003e20000100800 */
[----:B---3--:R-:W-:-:S05]  /*161f0*/  FADD.FTZ R7, R156, R7 ;  /* 0x000000079c077221 */ /* 0x008fca0000010000 */
[----:B------:R2:W-:Y:S04]  /*16200*/  STL.64 [R1+0x440], R6 ;  /* 0x0004400601007387 */ /* 0x0005e80000100a00 */
[----:B------:R-:W3:Y:S04]  /*16210*/  LD.E R27, desc[UR46][R22.64+0x41c] ;  /* 0x00041c2e161b7980 */ /* 0x000ee8000c101900 */
[----:B------:R-:W4:Y:S04]  /*16220*/  LD.E R8, desc[UR46][R22.64+0x220] ;  /* 0x0002202e16087980 */ /* 0x000f28000c101900 */
[----:B------:R-:W5:Y:S04]  /*16230*/  LD.E R9, desc[UR46][R22.64+0x224] ;  /* 0x0002242e16097980 */ /* 0x000f68000c101900 */
[----:B------:R-:W5:Y:S04]  /*16240*/  LD.E R11, desc[UR46][R22.64+0x230] ;  /* 0x0002302e160b7980 */ /* 0x000f68000c101900 */
[----:B------:R-:W5:Y:S04]  /*16250*/  LD.E R13, desc[UR46][R22.64+0x240] ;  /* 0x0002402e160d7980 */ /* 0x000f68000c101900 */
[----:B------:R-:W5:Y:S04]  /*16260*/  LD.E R25, desc[UR46][R22.64+0x250] ;  /* 0x0002502e16197980 */ /* 0x000f68000c101900 */
[----:B-1----:R-:W5:Y:S04]  /*16270*/  LD.E R4, desc[UR46][R22.64+0x254] ;  /* 0x0002542e16047980 */ /* 0x002f68000c101900 */
[----:B------:R-:W5:Y:S04]  /*16280*/  LD.E R122, desc[UR46][R22.64+0x274] ;  /* 0x0002742e167a7980 */ /* 0x000f68000c101900 */
        /* <DEDUP_REMOVED lines=122> */
[C---:B-----5:R-:W-:Y:S01]  /*16a30*/  FMUL.FTZ R9, R28.reuse, R9 ;  /* 0x000000091c097220 */ /* 0x060fe20000410000 */
[C---:B------:R-:W-:Y:S01]  /*16a40*/  FMUL.FTZ R11, R28.reuse, R11 ;  /* 0x0000000b1c0b7220 */ /* 0x040fe20000410000 */
[C---:B------:R-:W-:Y:S01]  /*16a50*/  FMUL.FTZ R13, R28.reuse, R13 ;  /* 0x0000000d1c0d7220 */ /* 0x040fe20000410000 */
[C---:B------:R-:W-:Y:S01]  /*16a60*/  FMUL.FTZ R25, R28.reuse, R25 ;  /* 0x000000191c197220 */ /* 0x040fe20000410000 */
[----:B------:R1:W-:Y:S04]  /*16a70*/  ST.E desc[UR46][R22.64+0x220], R27 ;  /* 0x0002201b16007985 */ /* 0x0003e8000c10192e */
[----:B------:R3:W-:Y:S04]  /*16a80*/  ST.E desc[UR46][R22.64+0x224], R9 ;  /* 0x0002240916007985 */ /* 0x0007e8000c10192e */
[----:B------:R4:W-:Y:S04]  /*16a90*/  ST.E desc[UR46][R22.64+0x230], R11 ;  /* 0x0002300b16007985 */ /* 0x0009e8000c10192e */
[----:B------:R5:W-:Y:S01]  /*16aa0*/  ST.E desc[UR46][R22.64+0x240], R13 ;  /* 0x0002400d16007985 */ /* 0x000be2000c10192e */
[C---:B-1----:R-:W-:Y:S01]  /*16ab0*/  FMUL.FTZ R27, R28.reuse, R4 ;  /* 0x000000041c1b7220 */ /* 0x042fe20000410000 */
[C---:B---3--:R-:W-:Y:S01]  /*16ac0*/  FMUL.FTZ R9, R28.reuse, R122 ;  /* 0x0000007a1c097220 */ /* 0x048fe20000410000 */
[C---:B----4-:R-:W-:Y:S01]  /*16ad0*/  FMUL.FTZ R11, R28.reuse, R124 ;  /* 0x0000007c1c0b7220 */ /* 0x050fe20000410000 */
[C---:B-----5:R-:W-:Y:S01]  /*16ae0*/  FMUL.FTZ R13, R28.reuse, R114 ;  /* 0x000000721c0d7220 */ /* 0x060fe20000410000 */
[----:B------:R1:W-:Y:S04]  /*16af0*/  ST.E desc[UR46][R22.64+0x250], R25 ;  /* 0x0002501916007985 */ /* 0x0003e8000c10192e */
[----:B------:R3:W-:Y:S04]  /*16b00*/  ST.E desc[UR46][R22.64+0x254], R27 ;  /* 0x0002541b16007985 */ /* 0x0007e8000c10192e */
[----:B------:R4:W-:Y:S04]  /*16b10*/  ST.E desc[UR46][R22.64+0x274], R9 ;  /* 0x0002740916007985 */ /* 0x0009e8000c10192e */
[----:B------:R5:W-:Y:S01]  /*16b20*/  ST.E desc[UR46][R22.64+0x280], R11 ;  /* 0x0002800b16007985 */ /* 0x000be2000c10192e */
[----:B-1----:R-:W-:-:S03]  /*16b30*/  FMUL.FTZ R25, R28, R108 ;  /* 0x0000006c1c197220 */ /* 0x002fc60000410000 */
[----:B------:R1:W-:Y:S01]  /*16b40*/  ST.E desc[UR46][R22.64+0x284], R13 ;  /* 0x0002840d16007985 */ /* 0x0003e2000c10192e */
[C---:B---3--:R-:W-:Y:S01]  /*16b50*/  FMUL.FTZ R27, R28.reuse, R100 ;  /* 0x000000641c1b7220 */ /* 0x048fe20000410000 */
[C---:B----4-:R-:W-:Y:S01]  /*16b60*/  FMUL.FTZ R9, R28.reuse, R98 ;  /* 0x000000621c097220 */ /* 0x050fe20000410000 */
[C---:B-----5:R-:W-:Y:S01]  /*16b70*/  FMUL.FTZ R11, R28.reuse, R90 ;  /* 0x0000005a1c0b7220 */ /* 0x060fe20000410000 */
[C---:B-1----:R-:W-:Y:S01]  /*16b80*/  FMUL.FTZ R13, R28.reuse, R96 ;  /* 0x000000601c0d7220 */ /* 0x042fe20000410000 */
        /* <DEDUP_REMOVED lines=20> */
[----:B------:R1:W-:Y:S01]  /*16cd0*/  ST.E desc[UR46][R22.64+0x340], R25 ;  /* 0x0003401916007985 */ /* 0x0003e2000c10192e */
        /* <DEDUP_REMOVED lines=27> */
[C---:B-1----:R-:W-:Y:S01]  /*16e90*/  FMUL.FTZ R25, R28.reuse, R48 ;  /* 0x000000301c197220 */ /* 0x042fe20000410000 */
[C---:B---3--:R-:W-:Y:S01]  /*16ea0*/  FMUL.FTZ R27, R28.reuse, R40 ;  /* 0x000000281c1b7220 */ /* 0x048fe20000410000 */
[C---:B------:R-:W-:Y:S01]  /*16eb0*/  FMUL.FTZ R46, R28.reuse, R46 ;  /* 0x0000002e1c2e7220 */ /* 0x040fe20000410000 */
[C---:B------:R-:W-:Y:S01]  /*16ec0*/  FMUL.FTZ R44, R28.reuse, R44 ;  /* 0x0000002c1c2c7220 */ /* 0x040fe20000410000 */
[C---:B------:R-:W-:Y:S01]  /*16ed0*/  FMUL.FTZ R42, R28.reuse, R42 ;  /* 0x0000002a1c2a7220 */ /* 0x040fe20000410000 */
[C---:B----4-:R-:W-:Y:S01]  /*16ee0*/  FMUL.FTZ R9, R28.reuse, R38 ;  /* 0x000000261c097220 */ /* 0x050fe20000410000 */
[C---:B--2---:R-:W-:Y:S01]  /*16ef0*/  FMUL.FTZ R11, R28.reuse, R6 ;  /* 0x000000061c0b7220 */ /* 0x044fe20000410000 */
[C---:B-----5:R-:W-:Y:S01]  /*16f00*/  FMUL.FTZ R13, R28.reuse, R36 ;  /* 0x000000241c0d7220 */ /* 0x060fe20000410000 */
        /* <DEDUP_REMOVED lines=171> */
[----:B------:R4:W-:Y:S04]  /*179c0*/  ST.E desc[UR46][R22.64+0x3f8], R35 ;  /* 0x0003f82316007985 */ /* 0x0009e8000c10192e */
[----:B------:R5:W-:Y:S04]  /*179d0*/  ST.E desc[UR46][R22.64+0x3fc], R7 ;  /* 0x0003fc0716007985 */ /* 0x000be8000c10192e */
[----:B------:R5:W-:Y:S04]  /*179e0*/  ST.E desc[UR46][R22.64+0x408], R33 ;  /* 0x0004082116007985 */ /* 0x000be8000c10192e */
[----:B------:R5:W-:Y:S04]  /*179f0*/  ST.E desc[UR46][R22.64+0x40c], R31 ;  /* 0x00040c1f16007985 */ /* 0x000be8000c10192e */
[----:B------:R5:W-:Y:S01]  /*17a00*/  ST.E desc[UR46][R22.64+0x418], R29 ;  /* 0x0004181d16007985 */ /* 0x000be2000c10192e */
[----:B------:R3:W-:Y:S06]  /*17a10*/  BAR.SYNC.DEFER_BLOCKING R208, 0x100 ;  /* 0x000400d00000751d */ /* 0x0007ec0000010000 */
[----:B-1----:R-:W5:Y:S04]  /*17a20*/  LD.E R11, desc[UR46][R22.64+0x220] ;  /* 0x0002202e160b7980 */ /* 0x002f68000c101900 */
[----:B--2---:R-:W2:Y:S04]  /*17a30*/  LD.E R13, desc[UR46][R22.64+0x224] ;  /* 0x0002242e160d7980 */ /* 0x004ea8000c101900 */
[----:B------:R-:W2:Y:S04]  /*17a40*/  LD.E R25, desc[UR46][R22.64+0x228] ;  /* 0x0002282e16197980 */ /* 0x000ea8000c101900 */
[----:B------:R-:W2:Y:S04]  /*17a50*/  LD.E R27, desc[UR46][R22.64+0x22c] ;  /* 0x00022c2e161b7980 */ /* 0x000ea8000c101900 */
[----:B---3--:R-:W3:Y:S04]  /*17a60*/  LD.E R37, desc[UR46][R22.64+0x230] ;  /* 0x0002302e16257980 */ /* 0x008ee8000c101900 */
[----:B----4-:R-:W4:Y:S04]  /*17a70*/  LD.E R35, desc[UR46][R22.64+0x234] ;  /* 0x0002342e16237980 */ /* 0x010f28000c101900 */
[----:B-----5:R-:W5:Y:S04]  /*17a80*/  LD.E R7, desc[UR46][R22.64+0x238] ;  /* 0x0002382e16077980 */ /* 0x020f68000c101900 */
        /* <DEDUP_REMOVED lines=122> */
[----:B------:R-:W-:Y:S04]  /*18230*/  ST.E desc[UR46][R22.64+0x220], R11 ;  /* 0x0002200b16007985 */ /* 0x000fe8000c10192e */
[----:B--2---:R-:W-:Y:S04]  /*18240*/  ST.E desc[UR46][R22.64+0x224], R13 ;  /* 0x0002240d16007985 */ /* 0x004fe8000c10192e */
[----:B------:R-:W-:Y:S04]  /*18250*/  ST.E desc[UR46][R22.64+0x228], R25 ;  /* 0x0002281916007985 */ /* 0x000fe8000c10192e */
[----:B------:R-:W-:Y:S04]  /*18260*/  ST.E desc[UR46][R22.64+0x22c], R27 ;  /* 0x00022c1b16007985 */ /* 0x000fe8000c10192e */
[----:B---3--:R-:W-:Y:S04]  /*18270*/  ST.E desc[UR46][R22.64+0x230], R37 ;  /* 0x0002302516007985 */ /* 0x008fe8000c10192e */
[----:B----4-:R-:W-:Y:S04]  /*18280*/  ST.E desc[UR46][R22.64+0x234], R35 ;  /* 0x0002342316007985 */ /* 0x010fe8000c10192e */
[----:B-----5:R-:W-:Y:S04]  /*18290*/  ST.E desc[UR46][R22.64+0x238], R7 ;  /* 0x0002380716007985 */ /* 0x020fe8000c10192e */
        /* <DEDUP_REMOVED lines=121> */
[----:B-1----:R-:W5:Y:S04]  /*18a30*/  LD.E.64 R6, desc[UR46][R22.64+0xa8] ;  /* 0x0000a82e16067980 */ /* 0x002f68000c101b00 */
[----:B------:R-:W5:Y:S04]  /*18a40*/  LDL R4, [R1+0x88] ;  /* 0x0000880001047983 */ /* 0x000f680000100800 */
[----:B--2---:R-:W2:Y:S04]  /*18a50*/  LD.E R24, desc[UR46][R22.64+0x220] ;  /* 0x0002202e16187980 */ /* 0x004ea8000c101900 */
[----:B------:R-:W2:Y:S04]  /*18a60*/  LD.E R25, desc[UR46][R22.64+0x224] ;  /* 0x0002242e16197980 */ /* 0x000ea8000c101900 */
[----:B---3--:R-:W2:Y:S04]  /*18a70*/  LD.E R26, desc[UR46][R22.64+0x228] ;  /* 0x0002282e161a7980 */ /* 0x008ea8000c101900 */
[----:B------:R-:W2:Y:S04]  /*18a80*/  LD.E R27, desc[UR46][R22.64+0x22c] ;  /* 0x00022c2e161b7980 */ /* 0x000ea8000c101900 */
[----:B----4-:R-:W2:Y:S04]  /*18a90*/  LD.E R28, desc[UR46][R22.64+0x230] ;  /* 0x0002302e161c7980 */ /* 0x010ea8000c101900 */
[----:B------:R-:W2:Y:S04]  /*18aa0*/  LD.E R29, desc[UR46][R22.64+0x234] ;  /* 0x0002342e161d7980 */ /* 0x000ea8000c101900 */
[----:B-----5:R-:W2:Y:S04]  /*18ab0*/  LD.E R30, desc[UR46][R22.64+0x238] ;  /* 0x0002382e161e7980 */ /* 0x020ea8000c101900 */
        /* <DEDUP_REMOVED lines=121> */
[----:B------:R-:W-:Y:S01]  /*19250*/  IMAD R6, R9, 0xc00, R6 ;  /* 0x00000c0009067824 */ /* 0x000fe200078e0206 */
[----:B------:R-:W-:-:S02]  /*19260*/  ISETP.NE.U32.AND P0, PT, R4, RZ, PT ;  /* 0x000000ff0400720c */ /* 0x000fc40003f05070 */
[----:B------:R-:W-:Y:S02]  /*19270*/  R2UR UR7, R7 ;  /* 0x00000000070772ca */ /* 0x000fe400000e0000 */
[----:B------:R-:W-:Y:S02]  /*19280*/  R2UR UR6, R6 ;  /* 0x00000000060672ca */ /* 0x000fe400000e0000 */
[----:B------:R-:W-:Y:S02]  /*19290*/  F2FP.BF16.F32.PACK_AB R154, R153, R154 ;  /* 0x0000009a999a723e */ /* 0x000fe400000010ff */
[----:B------:R-:W-:Y:S02]  /*192a0*/  F2FP.BF16.F32.PACK_AB R152, R152, R5 ;  /* 0x000000059898723e */ /* 0x000fe400000010ff */
[----:B------:R-:W-:Y:S02]  /*192b0*/  F2FP.BF16.F32.PACK_AB R153, R205, R206 ;  /* 0x000000cecd99723e */ /* 0x000fe400000010ff */
[----:B------:R-:W-:Y:S01]  /*192c0*/  F2FP.BF16.F32.PACK_AB R155, R202, R155 ;  /* 0x0000009bca9b723e */ /* 0x000fe200000010ff */
[----:B------:R-:W-:Y:S01]  /*192d0*/  VOTEU.ANY UP0, P0 ;  /* 0x00000000003f7886 */ /* 0x000fe20000000100 */
[----:B------:R-:W-:-:S02]  /*192e0*/  VIADD R4, R6, 0x80 ;  /* 0x0000008006047836 */ /* 0x000fc40000000000 */
[----:B------:R-:W-:Y:S01]  /*192f0*/  IMAD.MOV.U32 R5, RZ, RZ, R7 ;  /* 0x000000ffff057224 */ /* 0x000fe200078e0007 */
[----:B--2---:R-:W-:-:S06]  /*19300*/  WARPGROUP.ARRIVE ;  /* 0x00000000000079c5 */ /* 0x004fcc0000000000 */
[----:B------:R-:W-:Y:S01]  /*19310*/  HGMMA.64x256x16.F32.BF16 R24, R152, gdesc[UR4].tnspB, R24, UP0, gsb0 ;  /* 0x43e0000498187df0 */ /* 0x000fe2000b801818 */
[----:B------:R-:W-:Y:S02]  /*19320*/  R2UR UR6, R4 ;  /* 0x00000000040672ca */ /* 0x000fe400000e0000 */
[----:B------:R-:W-:Y:S01]  /*19330*/  R2UR UR7, R5 ;  /* 0x00000000050772ca */ /* 0x000fe200000e0000 */
[----:B------:R-:W-:Y:S02]  /*19340*/  VIADD R4, R6, 0x100 ;  /* 0x0000010006047836 */ /* 0x000fe40000000000 */
[----:B------:R-:W-:Y:S01]  /*19350*/  IMAD.MOV.U32 R5, RZ, RZ, R7 ;  /* 0x000000ffff057224 */ /* 0x000fe200078e0007 */
[----:B------:R-:W-:Y:S02]  /*19360*/  WARPGROUP.DEPBAR.LE gsb0, 0x0 ;  /* 0x00008000000079c5 */ /* 0x000fe40000010000 */
[----:B------:R-:W-:Y:S02]  /*19370*/  F2FP.BF16.F32.PACK_AB R152, R193, R196 ;  /* 0x000000c4c198723e */ /* 0x000fe400000010ff */
[----:B------:R-:W-:-:S02]  /*19380*/  F2FP.BF16.F32.PACK_AB R154, R190, R187 ;  /* 0x000000bbbe9a723e */ /* 0x000fc400000010ff */
        /* <DEDUP_REMOVED lines=135> */
[----:B------:R-:W-:Y:S02]  /*19c00*/  VIADD R4, R6, 0x180 ;  /* 0x0000018006047836 */ /* 0x000fe40000000000 */
[----:B------:R-:W-:Y:S01]  /*19c10*/  IMAD.MOV.U32 R5, RZ, RZ, R7 ;  /* 0x000000ffff057224 */ /* 0x000fe200078e0007 */
[----:B------:R-:W-:Y:S02]  /*19c20*/  WARPGROUP.DEPBAR.LE gsb0, 0x0 ;  /* 0x00008000000079c5 */ /* 0x000fe40000010000 */
[----:B------:R-:W-:-:S02]  /*19c30*/  F2FP.BF16.F32.PACK_AB R152, R184, R183 ;  /* 0x000000b7b898723e */ /* 0x000fc400000010ff */
        /* <DEDUP_REMOVED lines=276> */
[----:B------:R-:W-:Y:S01]  /*1ad80*/  VIADD R6, R6, 0x280 ;  /* 0x0000028006067836 */ /* 0x000fe20000000000 */
        /* <DEDUP_REMOVED lines=412> */
[----:B-1----:R-:W5:Y:S04]  /*1c750*/  LD.E R25, desc[UR46][R22.64+0x240] ;  /* 0x0002402e16197980 */ /* 0x002f68000c101900 */
[----:B--2---:R-:W2:Y:S04]  /*1c760*/  LD.E R27, desc[UR46][R22.64+0x244] ;  /* 0x0002442e161b7980 */ /* 0x004ea8000c101900 */
        /* <DEDUP_REMOVED lines=130> */
[----:B-----5:R1:W-:Y:S04]  /*1cf90*/  ST.E desc[UR46][R22.64+0x250], R33 ;  /* 0x0002502116007985 */ /* 0x0203e8000c10192e */
        /* <DEDUP_REMOVED lines=115> */
[----:B------:R-:W-:Y:S01]  /*1d6d0*/  LOP3.LUT P6, RZ, R212, 0x7f, RZ, 0xc0, !PT ;  /* 0x0000007fd4ff7812 */ /* 0x000fe200078cc0ff */
[----:B------:R-:W-:-:S12]  /*1d6e0*/  BSSY B0, `(.L_x_8806) ;  /* 0x0000008000007945 */ /* 0x000fd80003800000 */
[----:B-1----:R-:W-:Y:S05]  /*1d6f0*/  @P6 BRA `(.L_x_8807) ;  /* 0x0000000000186947 */ /* 0x002fea0003800000 */
[----:B------:R-:W2:Y:S04]  /*1d700*/  LDL.64 R4, [R1+0x68] ;  /* 0x0000680001047983 */ /* 0x000ea80000100a00 */
[----:B------:R-:W3:Y:S01]  /*1d710*/  LD.E R0, desc[UR46][R2.64] ;  /* 0x0000002e02007980 */ /* 0x000ee2000c101900 */
[----:B--2---:R-:W-:-:S05]  /*1d720*/  MOV R5, R4 ;  /* 0x0000000400057202 */ /* 0x004fca0000000f00 */
[----:B---3--:R-:W-:-:S05]  /*1d730*/  IMAD R0, R0, 0x8, R5 ;  /* 0x0000000800007824 */ /* 0x008fca00078e0205 */
[----:B------:R-:W-:-:S04]  /*1d740*/  PRMT R0, RZ, 0x654, R0 ;  /* 0x00000654ff007816 */ /* 0x000fc80000000000 */
[----:B------:R1:W-:Y:S03]  /*1d750*/  SYNCS.ARRIVE.TRANS64.RED.A1T0 RZ, [R0+URZ], RZ ;  /* 0x000000ff00ff79a7 */ /* 0x0003e6000810043f */
.L_x_8807:
[----:B------:R-:W-:Y:S05]  /*1d760*/  BSYNC B0 ;  /* 0x0000000000007941 */ /* 0x000fea0003800000 */
.L_x_8806:
[C---:B------:R-:W-:Y:S01]  /*1d770*/  ISETP.GT.AND P0, PT, R10.reuse, UR41, PT ;  /* 0x000000290a007c0c */ /* 0x040fe2000bf04270 */
[----:B------:R-:W-:-:S12]  /*1d780*/  VIADD R10, R10, 0xffffffff ;  /* 0xffffffff0a0a7836 */ /* 0x000fd80000000000 */
[----:B------:R-:W-:Y:S05]  /*1d790*/  @P0 BRA `(.L_x_8808) ;  /* 0xffffff5400300947 */ /* 0x000fea000383ffff */
.L_x_8777:
[----:B------:R-:W-:Y:S05]  /*1d7a0*/  WARPSYNC.ALL ;  /* 0x0000000000007948 */ /* 0x000fea0003800000 */
[----:B-1----:R-:W2:Y:S04]  /*1d7b0*/  LDL R5, [R1+0x440] ;  /* 0x0004400001057983 */ /* 0x002ea80000100800 */
[----:B------:R-:W3:Y:S04]  /*1d7c0*/  LDL R6, [R1+0x444] ;  /* 0x0004440001067983 */ /* 0x000ee80000100800 */
[----:B------:R-:W4:Y:S04]  /*1d7d0*/  LDL R132, [R1+0x210] ;  /* 0x0002100001847983 */ /* 0x000f280000100800 */
[----:B------:R-:W5:Y:S04]  /*1d7e0*/  LDL.64 R12, [R1+0x388] ;  /* 0x00038800010c7983 */ /* 0x000f680000100a00 */
        /* <DEDUP_REMOVED lines=60> */
[----:B------:R-:W5:Y:S04]  /*1dbb0*/  LDL R133, [R1+0x218] ;  /* 0x0002180001857983 */ /* 0x000f680000100800 */
[----:B--2---:R-:W1:Y:S02]  /*1dbc0*/  SHFL.BFLY PT, R0, R5, 0x2, 0x1f ;  /* 0x0c401f0005007f89 */ /* 0x004e6400000e0000 */
[----:B-1----:R-:W-:-:S05]  /*1dbd0*/  FADD.FTZ R0, R5, R0 ;  /* 0x0000000005007221 */ /* 0x002fca0000010000 */
[----:B------:R-:W1:Y:S02]  /*1dbe0*/  SHFL.BFLY PT, R3, R0, 0x1, 0x1f ;  /* 0x0c201f0000037f89 */ /* 0x000e6400000e0000 */
[----:B-1----:R-:W-:Y:S01]  /*1dbf0*/  FADD.FTZ R2, R0, R3 ;  /* 0x0000000300027221 */ /* 0x002fe20000010000 */
[----:B----4-:R-:W-:Y:S01]  /*1dc00*/  VIADD R132, R132, 0x1 ;  /* 0x0000000184847836 */ /* 0x010fe20000000000 */
[----:B------:R-:W2:Y:S04]  /*1dc10*/  LDL R0, [R1+0x21c] ;  /* 0x00021c0001007983 */ /* 0x000ea80000100800 */
[----:B------:R-:W-:Y:S04]  /*1dc20*/  STL [R1+0x440], R2 ;  /* 0x0004400201007387 */ /* 0x000fe80000100800 */
[----:B------:R-:W4:Y:S04]  /*1dc30*/  LDL R148, [R1+0x440] ;  /* 0x0004400001947983 */ /* 0x000f280000100800 */
[----:B---3--:R-:W1:Y:S02]  /*1dc40*/  SHFL.BFLY PT, R3, R6, 0x2, 0x1f ;  /* 0x0c401f0006037f89 */ /* 0x008e6400000e0000 */
[----:B-1----:R-:W-:Y:S01]  /*1dc50*/  FADD.FTZ R3, R3, R6 ;  /* 0x0000000603037221 */ /* 0x002fe20000010000 */
[----:B------:R-:W-:Y:S01]  /*1dc60*/  ISETP.NE.AND P2, PT, R132, 0x2, PT ;  /* 0x000000028400780c */ /* 0x000fe20003f45270 */
[----:B------:R-:W3:Y:S04]  /*1dc70*/  LDL.64 R6, [R1+0x418] ;  /* 0x0004180001067983 */ /* 0x000ee80000100a00 */
[----:B------:R-:W1:Y:S08]  /*1dc80*/  SHFL.BFLY PT, R4, R3, 0x1, 0x1f ;  /* 0x0c201f0003047f89 */ /* 0x000e7000000e0000 */
[----:B------:R-:W3:Y:S01]  /*1dc90*/  @!P2 LDL R19, [R1+0x214] ;  /* 0x000214000113a983 */ /* 0x000ee20000100800 */
[----:B-1----:R-:W-:-:S03]  /*1dca0*/  FADD.FTZ R140, R3, R4 ;  /* 0x00000004038c7221 */ /* 0x002fc60000010000 */
[----:B------:R-:W3:Y:S02]  /*1dcb0*/  LDL.64 R4, [R1+0x3e8] ;  /* 0x0003e80001047983 */ /* 0x000ee40000100a00 */
[----:B------:R-:W-:Y:S02]  /*1dcc0*/  FSETP.NE.FTZ.AND P1, PT, R140, RZ, PT ;  /* 0x000000ff8c00720b */ /* 0x000fe40003f35000 */
[----:B------:R-:W3:Y:S11]  /*1dcd0*/  LDL.64 R2, [R1+0x408] ;  /* 0x0004080001027983 */ /* 0x000ef60000100a00 */
[----:B------:R-:W3:Y:S04]  /*1dce0*/  @P1 LDL R143, [R1+0x450] ;  /* 0x00045000018f1983 */ /* 0x000ee80000100800 */
[----:B------:R-:W3:Y:S01]  /*1dcf0*/  @P1 LDL R145, [R1+0x434] ;  /* 0x0004340001911983 */ /* 0x000ee20000100800 */
[----:B------:R-:W-:-:S02]  /*1dd00*/  IMAD.MOV.U32 R142, RZ, RZ, -0x800000 ;  /* 0xff800000ff8e7424 */ /* 0x000fc400078e00ff */
[----:B------:R-:W-:Y:S01]  /*1dd10*/  IMAD.MOV.U32 R134, RZ, RZ, RZ ;  /* 0x000000ffff867224 */ /* 0x000fe200078e00ff */
[----:B------:R1:W-:Y:S08]  /*1dd20*/  BAR.ARV R203, 0x100 ;  /* 0x000400cb0000751d */ /* 0x0003f00000002000 */
[----:B------:R-:W-:Y:S06]  /*1dd30*/  BAR.ARV 0x8, 0x120 ;  /* 0x0204800000007b1d */ /* 0x000fec0000002000 */
[----:B----4-:R-:W-:-:S13]  /*1dd40*/  FSETP.NE.FTZ.AND P0, PT, R148, RZ, PT ;  /* 0x000000ff9400720b */ /* 0x010fda0003f15000 */
[----:B------:R-:W4:Y:S04]  /*1dd50*/  @P0 LDL R135, [R1+0x450] ;  /* 0x0004500001870983 */ /* 0x000f280000100800 */
[----:B------:R-:W3:Y:S01]  /*1dd60*/  @P0 LDL R144, [R1+0x430] ;  /* 0x0004300001900983 */ /* 0x000ee20000100800 */
[----:B------:R-:W1:Y:S02]  /*1dd70*/  @P0 MUFU.LG2 R141, R148 ;  /* 0x00000094008d0308 */ /* 0x000e640000000c00 */
[----:B-1----:R-:W-:-:S06]  /*1dd80*/  @P0 FMUL.FTZ R146, R141, 0.69314718246459960938 ;  /* 0x3f3172188d920820 */ /* 0x002fcc0000410000 */
[----:B------:R-:W1:Y:S08]  /*1dd90*/  @P1 MUFU.LG2 R147, R140 ;  /* 0x0000008c00931308 */ /* 0x000e700000000c00 */
[----:B------:R-:W5:Y:S01]  /*1dda0*/  @P0 MUFU.RCP R134, R148 ;  /* 0x0000009400860308 */ /* 0x000f620000001000 */
[----:B--2---:R-:W-:Y:S02]  /*1ddb0*/  VIADD R0, R0, 0x1 ;  /* 0x0000000100007836 */ /* 0x004fe40000000000 */
[----:B-1----:R-:W-:Y:S01]  /*1ddc0*/  @P1 FMUL.FTZ R147, R147, 0.69314718246459960938 ;  /* 0x3f31721893931820 */ /* 0x002fe20000410000 */
[----:B------:R-:W-:Y:S01]  /*1ddd0*/  STL [R1+0x444], R140 ;  /* 0x0004448c01007387 */ /* 0x000fe20000100800 */
[-C--:B-----5:R-:W-:Y:S01]  /*1dde0*/  FMUL.FTZ R139, R139, R134.reuse ;  /* 0x000000868b8b7220 */ /* 0x0a0fe20000410000 */
        /* <DEDUP_REMOVED lines=63> */
[----:B------:R-:W-:Y:S04]  /*1e1e0*/  STL [R1+0x210], R132 ;  /* 0x0002108401007387 */ /* 0x000fe80000100800 */
[----:B------:R-:W-:Y:S04]  /*1e1f0*/  STL.64 [R1+0x220], R138 ;  /* 0x0002208a01007387 */ /* 0x000fe80000100a00 */
        /* <DEDUP_REMOVED lines=31> */
[----:B------:R-:W-:Y:S04]  /*1e3f0*/  STL [R1+0x21c], R0 ;  /* 0x00021c0001007387 */ /* 0x000fe80000100800 */
[----:B------:R-:W-:Y:S01]  /*1e400*/  @!P2 STL [R1+0x210], RZ ;  /* 0x000210ff0100a387 */ /* 0x000fe20000100800 */
[----:B----4-:R-:W-:-:S04]  /*1e410*/  @P0 FMUL.FTZ R135, R135, 0.69314718246459960938 ;  /* 0x3f31721887870820 */ /* 0x010fc80000410000 */
[----:B---3--:R-:W-:Y:S01]  /*1e420*/  @P0 FFMA.FTZ R142, R135, R144, R146 ;  /* 0x00000090878e0223 */ /* 0x008fe20000010092 */
[----:B------:R-:W-:-:S06]  /*1e430*/  IMAD.MOV.U32 R135, RZ, RZ, RZ ;  /* 0x000000ffff877224 */ /* 0x000fcc00078e00ff */
[----:B------:R-:W1:Y:S01]  /*1e440*/  @P1 MUFU.RCP R135, R140 ;  /* 0x0000008c00871308 */ /* 0x000e620000001000 */
[----:B------:R-:W-:Y:S01]  /*1e450*/  @P1 FMUL.FTZ R146, R143, 0.69314718246459960938 ;  /* 0x3f3172188f921820 */ /* 0x000fe20000410000 */
[----:B------:R-:W-:-:S03]  /*1e460*/  IMAD.MOV.U32 R144, RZ, RZ, -0x800000 ;  /* 0xff800000ff907424 */ /* 0x000fc600078e00ff */
[----:B------:R-:W-:Y:S01]  /*1e470*/  @P1 FFMA.FTZ R144, R146, R145, R147 ;  /* 0x0000009192901223 */ /* 0x000fe20000010093 */
[----:B------:R-:W-:Y:S01]  /*1e480*/  STL [R1+0x440], R142 ;  /* 0x0004408e01007387 */ /* 0x000fe20000100800 */
[-C--:B-1----:R-:W-:Y:S01]  /*1e490*/  FMUL.FTZ R13, R13, R135.reuse ;  /* 0x000000870d0d7220 */ /* 0x082fe20000410000 */
[-C--:B------:R-:W-:Y:S01]  /*1e4a0*/  FMUL.FTZ R12, R12, R135.reuse ;  /* 0x000000870c0c7220 */ /* 0x080fe20000410000 */
[-C--:B------:R-:W-:Y:S01]  /*1e4b0*/  FMUL.FTZ R15, R15, R135.reuse ;  /* 0x000000870f0f7220 */ /* 0x080fe20000410000 */
[-C--:B------:R-:W-:Y:S01]  /*1e4c0*/  FMUL.FTZ R14, R14, R135.reuse ;  /* 0x000000870e0e7220 */ /* 0x080fe20000410000 */
[-C--:B------:R-:W-:Y:S01]  /*1e4d0*/  FMUL.FTZ R73, R73, R135.reuse ;  /* 0x0000008749497220 */ /* 0x080fe20000410000 */
[-C--:B------:R-:W-:Y:S01]  /*1e4e0*/  FMUL.FTZ R72, R72, R135.reuse ;  /* 0x0000008748487220 */ /* 0x080fe20000410000 */
[----:B------:R1:W-:Y:S01]  /*1e4f0*/  STL.64 [R1+0x388], R12 ;  /* 0x0003880c01007387 */ /* 0x0003e20000100a00 */
[-C--:B------:R-:W-:Y:S01]  /*1e500*/  FMUL.FTZ R71, R71, R135.reuse ;  /* 0x0000008747477220 */ /* 0x080fe20000410000 */
[-C--:B------:R-:W-:Y:S01]  /*1e510*/  FMUL.FTZ R70, R70, R135.reuse ;  /* 0x0000008746467220 */ /* 0x080fe20000410000 */
[-C--:B------:R-:W-:Y:S01]  /*1e520*/  FMUL.FTZ R59, R59, R135.reuse ;  /* 0x000000873b3b7220 */ /* 0x080fe20000410000 */
[----:B------:R2:W-:Y:S01]  /*1e530*/  STL.64 [R1+0x3c8], R14 ;  /* 0x0003c80e01007387 */ /* 0x0005e20000100a00 */
        /* <DEDUP_REMOVED lines=55> */
[----:B-1----:R-:W-:Y:S01]  /*1e8b0*/  VIADD R12, R133, 0x1 ;  /* 0x00000001850c7836 */ /* 0x002fe20000000000 */
[----:B--2---:R-:W-:Y:S01]  /*1e8c0*/  @!P2 LOP3.LUT R14, R19, 0x1, RZ, 0x3c, !PT ;  /* 0x00000001130ea812 */ /* 0x004fe200078e3cff */
[----:B------:R2:W-:Y:S04]  /*1e8d0*/  STL [R1+0x444], R144 ;  /* 0x0004449001007387 */ /* 0x0005e80000100800 */
[----:B------:R2:W-:Y:S04]  /*1e8e0*/  STL.64 [R1+0x228], R72 ;  /* 0x0002284801007387 */ /* 0x0005e80000100a00 */
        /* <DEDUP_REMOVED lines=29> */
[----:B------:R2:W-:Y:S04]  /*1eac0*/  STL [R1+0x218], R12 ;  /* 0x0002180c01007387 */ /* 0x0005e80000100800 */
[----:B------:R2:W-:Y:S01]  /*1ead0*/  @!P2 STL [R1+0x214], R14 ;  /* 0x0002140e0100a387 */ /* 0x0005e20000100800 */
[----:B------:R-:W-:-:S13]  /*1eae0*/  PLOP3.LUT P0, PT, PT, PT, PT, 0x8, 0x0 ;  /* 0x000000000000781c */ /* 0x000fda0003f0e170 */
.L_x_8712:
[----:B------:R-:W3:Y:S08]  /*1eaf0*/  S2UR UR4, SR_CgaCtaId ;  /* 0x00000000000479c3 */ /* 0x000ef00000008800 */
[----:B------:R-:W-:Y:S06]  /*1eb00*/  BAR.SYNC.DEFER_BLOCKING 0x5, 0x120 ;  /* 0x0144800000007b1d */ /* 0x000fec0000010000 */
[----:B------:R-:W-:-:S02]  /*1eb10*/  UMOV UR50, 0x400 ;  /* 0x0000040000327882 */ /* 0x000fc40000000000 */
[----:B---3--:R-:W-:-:S09]  /*1eb20*/  ULEA UR50, UR4, UR50, 0x18 ;  /* 0x0000003204327291 */ /* 0x008fd2000f8ec03f */
[----:B-1----:R-:W1:Y:S02]  /*1eb30*/  LDS R0, [UR50+0x324d0] ;  /* 0x0324d032ff007984 */ /* 0x002e640008000800 */
[----:B-1----:R-:W-:Y:S01]  /*1eb40*/  R2UR UR4, R0 ;  /* 0x00000000000472ca */ /* 0x002fe200000e0000 */
[----:B------:R-:W-:Y:S06]  /*1eb50*/  BAR.ARV 0x4, 0x120 ;  /* 0x0104800000007b1d */ /* 0x000fec0000002000 */
[----:B------:R-:W-:Y:S08]  /*1eb60*/  @P0 BRA `(.L_x_8809) ;  /* 0x0000000c00780947 */ /* 0x000ff00003800000 */
[----:B------:R-:W3:Y:S04]  /*1eb70*/  LDL.128 R136, [R1+0x220] ;  /* 0x0002200001887983 */ /* 0x000ee80000100c00 */
[----:B------:R-:W4:Y:S04]  /*1eb80*/  LDL.128 R128, [R1+0x240] ;  /* 0x0002400001807983 */ /* 0x000f280000100c00 */
[----:B------:R-:W5:Y:S04]  /*1eb90*/  LDL.128 R132, [R1+0x230] ;  /* 0x0002300001847983 */ /* 0x000f680000100c00 */
[----:B------:R-:W5:Y:S04]  /*1eba0*/  LDL.128 R120, [R1+0x260] ;  /* 0x0002600001787983 */ /* 0x000f680000100c00 */
[----:B--2---:R-:W2:Y:S04]  /*1ebb0*/  LDL.128 R72, [R1+0x320] ;  /* 0x0003200001487983 */ /* 0x004ea80000100c00 */
[----:B------:R-:W2:Y:S04]  /*1ebc0*/  LDL.128 R124, [R1+0x250] ;  /* 0x00025000017c7983 */ /* 0x000ea80000100c00 */
        /* <DEDUP_REMOVED lines=10> */
[----:B------:R-:W2:Y:S04]  /*1ec70*/  LDL R152, [R1+0x46c] ;  /* 0x00046c0001987983 */ /* 0x000ea80000100800 */
[----:B------:R-:W2:Y:S04]  /*1ec80*/  LDL.128 R84, [R1+0x2f0] ;  /* 0x0002f00001547983 */ /* 0x000ea80000100c00 */
[----:B------:R-:W2:Y:S04]  /*1ec90*/  LDL R151, [R1+0x468] ;  /* 0x0004680001977983 */ /* 0x000ea80000100800 */
        /* <DEDUP_REMOVED lines=12> */
[----:B------:R-:W2:Y:S01]  /*1ed60*/  LDL.128 R12, [R1+0x3f0] ;  /* 0x0003f000010c7983 */ /* 0x000ea20000100c00 */
[----:B------:R-:W-:Y:S01]  /*1ed70*/  VIADD R20, R200, UR42 ;  /* 0x0000002ac8147c36 */ /* 0x000fe20008000000 */
[----:B------:R-:W-:-:S02]  /*1ed80*/  ULDC UR5, c[0x0][0xb88] ;  /* 0x0002e20000057ab9 */ /* 0x000fc40000000800 */
[----:B------:R-:W2:Y:S04]  /*1ed90*/  LDL.128 R8, [R1+0x400] ;  /* 0x0004000001087983 */ /* 0x000ea80000100c00 */
[----:B------:R-:W2:Y:S01]  /*1eda0*/  LDL.128 R4, [R1+0x410] ;  /* 0x0004100001047983 */ /* 0x000ea20000100c00 */
[----:B------:R-:W-:Y:S01]  /*1edb0*/  LOP3.LUT P0, RZ, R209, 0x3, RZ, 0xc0, !PT ;  /* 0x00000003d1ff7812 */ /* 0x000fe2000780c0ff */
[----:B------:R-:W-:Y:S01]  /*1edc0*/  VIADD R0, R20, 0x8 ;  /* 0x0000000814007836 */ /* 0x000fe20000000000 */
[----:B------:R-:W-:Y:S01]  /*1edd0*/  IADD3 R142, P3, R194, 0xc040, RZ ;  /* 0x0000c040c28e7810 */ /* 0x000fe20007f7e0ff */
[----:B------:R-:W-:Y:S01]  /*1ede0*/  ULDC.64 UR6, c[0x0][0xc70] ;  /* 0x00031c0000067ab9 */ /* 0x000fe20000000a00 */
[----:B------:R-:W-:Y:S02]  /*1edf0*/  ISETP.GE.OR P1, PT, R20, UR5, P0 ;  /* 0x0000000514007c0c */ /* 0x000fe40008726670 */
[----:B------:R-:W-:-:S11]  /*1ee00*/  ISETP.GE.OR P0, PT, R0, UR5, P0 ;  /* 0x0000000500007c0c */ /* 0x000fd60008706670 */
[----:B------:R-:W2:Y:S04]  /*1ee10*/  @!P1 LDL R19, [R1+0x440] ;  /* 0x0004400001139983 */ /* 0x000ea80000100800 */
[----:B------:R-:W2:Y:S01]  /*1ee20*/  @!P0 LDL R0, [R1+0x444] ;  /* 0x0004440001008983 */ /* 0x000ea20000100800 */
[----:B------:R-:W-:Y:S02]  /*1ee30*/  IADD3 R3, P6, R194, 0x8060, RZ ;  /* 0x00008060c2037810 */ /* 0x000fe40007fde0ff */
[----:B------:R-:W-:Y:S02]  /*1ee40*/  LOP3.LUT R147, R142, 0x380, RZ, 0xc0, !PT ;  /* 0x000003808e937812 */ /* 0x000fe400078ec0ff */
[----:B------:R-:W-:Y:S02]  /*1ee50*/  LOP3.LUT R143, R194, 0x380, RZ, 0xc0, !PT ;  /* 0x00000380c28f7812 */ /* 0x000fe400078ec0ff */
[----:B------:R-:W-:-:S02]  /*1ee60*/  LOP3.LUT R2, R3, 0x380, RZ, 0xc0, !PT ;  /* 0x0000038003027812 */ /* 0x000fc400078ec0ff */
[----:B------:R-:W-:Y:S02]  /*1ee70*/  SHF.R.U64 R147, R147, 0x3, RZ ;  /* 0x0000000393937819 */ /* 0x000fe400000012ff */
[----:B------:R-:W-:Y:S02]  /*1ee80*/  SHF.R.U64 R143, R143, 0x3, RZ ;  /* 0x000000038f8f7819 */ /* 0x000fe400000012ff */
[----:B------:R-:W-:Y:S02]  /*1ee90*/  SHF.R.U64 R2, R2, 0x3, RZ ;  /* 0x0000000302027819 */ /* 0x000fe400000012ff */
[----:B------:R-:W-:Y:S02]  /*1eea0*/  LOP3.LUT R146, R147, R142, RZ, 0x3c, !PT ;  /* 0x0000008e93927212 */ /* 0x000fe400078e3cff */
[C---:B------:R-:W-:Y:S02]  /*1eeb0*/  IADD3 R141, P4, R194.reuse, 0xc020, RZ ;  /* 0x0000c020c28d7810 */ /* 0x040fe40007f9e0ff */
[----:B------:R-:W-:Y:S01]  /*1eec0*/  LOP3.LUT R142, R143, R194, RZ, 0x3c, !PT ;  /* 0x000000c28f8e7212 */ /* 0x000fe200078e3cff */
[----:B------:R-:W-:Y:S01]  /*1eed0*/  IMAD.MOV.U32 R143, RZ, RZ, R195 ;  /* 0x000000ffff8f7224 */ /* 0x000fe200078e00c3 */
[----:B------:R-:W-:-:S02]  /*1eee0*/  IADD3 R140, P5, R194, 0xc000, RZ ;  /* 0x0000c000c28c7810 */ /* 0x000fc40007fbe0ff */
[----:B------:R-:W-:Y:S02]  /*1eef0*/  LOP3.LUT R2, R2, R3, RZ, 0x3c, !PT ;  /* 0x0000000302027212 */ /* 0x000fe400078e3cff */
[----:B------:R-:W-:Y:S02]  /*1ef00*/  IADD3 R149, P2, R194, 0xc060, RZ ;  /* 0x0000c060c2957810 */ /* 0x000fe40007f5e0ff */
[----:B------:R-:W-:Y:S02]  /*1ef10*/  LOP3.LUT R3, R141, 0x380, RZ, 0xc0, !PT ;  /* 0x000003808d037812 */ /* 0x000fe400078ec0ff */
[----:B------:R-:W-:Y:S02]  /*1ef20*/  LOP3.LUT R21, R140, 0x380, RZ, 0xc0, !PT ;  /* 0x000003808c157812 */ /* 0x000fe400078ec0ff */
[----:B------:R-:W-:Y:S01]  /*1ef30*/  MOV R150, R142 ;  /* 0x0000008e00967202 */ /* 0x000fe20000000f00 */
[----:B------:R-:W-:Y:S01]  /*1ef40*/  USHF.R.S32.HI UR5, URZ, 0x1f, UR43 ;  /* 0x0000001f3f057899 */ /* 0x000fe2000801142b */
[----:B------:R-:W-:-:S02]  /*1ef50*/  LOP3.LUT R148, R149, 0x380, RZ, 0xc0, !PT ;  /* 0x0000038095947812 */ /* 0x000fc400078ec0ff */
[----:B------:R-:W-:Y:S02]  /*1ef60*/  SHF.R.U64 R144, R3, 0x3, RZ ;  /* 0x0000000303907819 */ /* 0x000fe400000012ff */
[----:B------:R-:W-:Y:S01]  /*1ef70*/  SHF.R.U64 R21, R21, 0x3, RZ ;  /* 0x0000000315157819 */ /* 0x000fe200000012ff */
[--C-:B------:R-:W-:Y:S01]  /*1ef80*/  IMAD.X R3, RZ, RZ, R195.reuse, P6 ;  /* 0x000000ffff037224 */ /* 0x100fe200030e06c3 */
[----:B------:R-:W-:Y:S01]  /*1ef90*/  SHF.R.U64 R148, R148, 0x3, RZ ;  /* 0x0000000394947819 */ /* 0x000fe200000012ff */
[----:B------:R-:W-:Y:S01]  /*1efa0*/  UIMAD UR5, UR5, UR6, URZ ;  /* 0x00000006050572a4 */ /* 0x000fe2000f8e023f */
[----:B------:R-:W-:Y:S01]  /*1efb0*/  LOP3.LUT R144, R144, R141, RZ, 0x3c, !PT ;  /* 0x0000008d90907212 */ /* 0x000fe200078e3cff */
[--C-:B------:R-:W-:Y:S01]  /*1efc0*/  IMAD.X R141, RZ, RZ, R195.reuse, P5 ;  /* 0x000000ffff8d7224 */ /* 0x100fe200028e06c3 */
[----:B------:R-:W-:Y:S01]  /*1efd0*/  LOP3.LUT R140, R21, R140, RZ, 0x3c, !PT ;  /* 0x0000008c158c7212 */ /* 0x000fe200078e3cff */
[--C-:B------:R-:W-:Y:S01]  /*1efe0*/  IMAD.X R145, RZ, RZ, R195.reuse, P4 ;  /* 0x000000ffff917224 */ /* 0x100fe200020e06c3 */
[----:B------:R-:W-:Y:S01]  /*1eff0*/  LOP3.LUT R148, R148, R149, RZ, 0x3c, !PT ;  /* 0x0000009594947212 */ /* 0x000fe200078e3cff */
[--C-:B------:R-:W-:Y:S01]  /*1f000*/  IMAD.X R147, RZ, RZ, R195.reuse, P3 ;  /* 0x000000ffff937224 */ /* 0x100fe200018e06c3 */
[----:B------:R-:W-:Y:S01]  /*1f010*/  UIMAD.WIDE.U32 UR8, UR43, UR6, URZ ;  /* 0x000000062b0872a5 */ /* 0x000fe2000f8e003f */
[----:B------:R-:W-:Y:S01]  /*1f020*/  IMAD.X R149, RZ, RZ, R195, P2 ;  /* 0x000000ffff957224 */ /* 0x000fe200010e06c3 */
[----:B------:R-:W-:Y:S01]  /*1f030*/  UIMAD UR5, UR43, UR7, UR5 ;  /* 0x000000072b0572a4 */ /* 0x000fe2000f8e0205 */
[----:B------:R-:W-:-:S02]  /*1f040*/  MOV R142, R2 ;  /* 0x00000002008e7202 */ /* 0x000fc40000000f00 */
[----:B------:R-:W-:Y:S01]  /*1f050*/  MOV R143, R140 ;  /* 0x0000008c008f7202 */ /* 0x000fe20000000f00 */
[----:B------:R-:W-:Y:S01]  /*1f060*/  UIADD3 UR5, UR9, UR5, URZ ;  /* 0x0000000509057290 */ /* 0x000fe2000fffe03f */
[----:B------:R-:W-:Y:S01]  /*1f070*/  MOV R21, R144 ;  /* 0x0000009000157202 */ /* 0x000fe20000000f00 */
[----:B------:R-:W-:Y:S01]  /*1f080*/  ULDC.64 UR6, c[0x0][0xc40] ;  /* 0x0003100000067ab9 */ /* 0x000fe20000000a00 */
[----:B------:R-:W-:Y:S02]  /*1f090*/  MOV R140, R146 ;  /* 0x00000092008c7202 */ /* 0x000fe40000000f00 */
[----:B------:R-:W-:Y:S01]  /*1f0a0*/  MOV R141, R148 ;  /* 0x00000094008d7202 */ /* 0x000fe20000000f00 */
[----:B------:R-:W-:Y:S02]  /*1f0b0*/  IMAD.U32 R3, RZ, RZ, UR9 ;  /* 0x00000009ff037e24 */ /* 0x000fe4000f8e00ff */
[----:B------:R-:W-:Y:S01]  /*1f0c0*/  IMAD.U32 R3, RZ, RZ, UR5 ;  /* 0x00000005ff037e24 */ /* 0x000fe2000f8e00ff */
[----:B------:R-:W-:Y:S01]  /*1f0d0*/  USHF.R.S32.HI UR5, URZ, 0x1f, UR44 ;  /* 0x0000001f3f057899 */ /* 0x000fe2000801142c */
[----:B------:R-:W-:Y:S01]  /*1f0e0*/  IMAD.U32 R2, RZ, RZ, UR8 ;  /* 0x00000008ff027e24 */ /* 0x000fe2000f8e00ff */
[----:B---3--:R-:W-:-:S02]  /*1f0f0*/  F2FP.BF16.F32.PACK_AB R136, R137, R136 ;  /* 0x000000888988723e */ /* 0x008fc400000010ff */
[----:B------:R-:W-:Y:S02]  /*1f100*/  F2FP.BF16.F32.PACK_AB R137, R139, R138 ;  /* 0x0000008a8b89723e */ /* 0x000fe400000010ff */
[----:B----4-:R-:W-:Y:S02]  /*1f110*/  F2FP.BF16.F32.PACK_AB R128, R129, R128 ;  /* 0x000000808180723e */ /* 0x010fe400000010ff */
[----:B------:R-:W-:Y:S02]  /*1f120*/  F2FP.BF16.F32.PACK_AB R129, R131, R130 ;  /* 0x000000828381723e */ /* 0x000fe400000010ff */
[----:B-----5:R-:W-:Y:S02]  /*1f130*/  F2FP.BF16.F32.PACK_AB R138, R133, R132 ;  /* 0x00000084858a723e */ /* 0x020fe400000010ff */
[----:B------:R-:W-:Y:S01]  /*1f140*/  F2FP.BF16.F32.PACK_AB R139, R135, R134 ;  /* 0x00000086878b723e */ /* 0x000fe200000010ff */
[----:B------:R-:W-:Y:S01]  /*1f150*/  BAR.SYNC.DEFER_BLOCKING 0x1, 0x100 ;  /* 0x0044000000007b1d */ /* 0x000fe20000010000 */
[----:B------:R-:W-:-:S02]  /*1f160*/  F2FP.BF16.F32.PACK_AB R120, R121, R120 ;  /* 0x000000787978723e */ /* 0x000fc400000010ff */
[----:B------:R-:W-:Y:S02]  /*1f170*/  F2FP.BF16.F32.PACK_AB R121, R123, R122 ;  /* 0x0000007a7b79723e */ /* 0x000fe400000010ff */
[----:B--2---:R-:W-:Y:S02]  /*1f180*/  F2FP.BF16.F32.PACK_AB R72, R73, R72 ;  /* 0x000000484948723e */ /* 0x004fe400000010ff */
        /* <DEDUP_REMOVED lines=10> */
[----:B------:R-:W1:Y:S01]  /*1f230*/  LDC.64 R68, c[0x0][0xc78] ;  /* 0x00031e00ff447b82 */ /* 0x000e620000000a00 */
        /* <DEDUP_REMOVED lines=17> */
[----:B------:R-:W-:Y:S01]  /*1f350*/  STSM.16.M88.4 [R151], R120 ;  /* 0x0000007897007844 */ /* 0x000fe20000000200 */
[----:B------:R-:W-:-:S03]  /*1f360*/  F2FP.BF16.F32.PACK_AB R82, R77, R76 ;  /* 0x0000004c4d52723e */ /* 0x000fc600000010ff */
[----:B------:R-:W-:Y:S01]  /*1f370*/  STSM.16.M88.4 [R237], R112 ;  /* 0x00000070ed007844 */ /* 0x000fe20000000200 */
        /* <DEDUP_REMOVED lines=36> */
[----:B------:R-:W-:Y:S01]  /*1f5c0*/  F2FP.BF16.F32.PACK_AB R11, R7, R6 ;  /* 0x00000006070b723e */ /* 0x000fe200000010ff */
[----:B------:R-:W-:Y:S04]  /*1f5d0*/  STSM.16.M88.4 [R143], R44 ;  /* 0x0000002c8f007844 */ /* 0x000fe80000000200 */
[----:B------:R-:W-:Y:S04]  /*1f5e0*/  STSM.16.M88.4 [R21], R36 ;  /* 0x0000002415007844 */ /* 0x000fe80000000200 */
[----:B------:R-:W-:Y:S04]  /*1f5f0*/  STSM.16.M88.4 [R140], R24 ;  /* 0x000000188c007844 */ /* 0x000fe80000000200 */
[----:B------:R-:W-:Y:S01]  /*1f600*/  STSM.16.M88.4 [R141], R8 ;  /* 0x000000088d007844 */ /* 0x000fe20000000200 */
[----:B------:R-:W-:Y:S01]  /*1f610*/  @!PT LDS RZ, [RZ] ;  /* 0x00000000fffff984 */ /* 0x000fe20000000800 */
[----:B------:R-:W-:Y:S01]  /*1f620*/  @!PT LDS RZ, [RZ] ;  /* 0x00000000fffff984 */ /* 0x000fe20000000800 */
[----:B------:R-:W-:Y:S01]  /*1f630*/  @!PT LDS RZ, [RZ] ;  /* 0x00000000fffff984 */ /* 0x000fe20000000800 */
[----:B------:R-:W-:Y:S01]  /*1f640*/  @!PT LDS RZ, [RZ] ;  /* 0x00000000fffff984 */ /* 0x000fe20000000800 */
[----:B------:R3:W-:Y:S06]  /*1f650*/  MEMBAR.ALL.CTA ;  /* 0x0000000000007992 */ /* 0x0007ec0000008000 */
[----:B---3--:R-:W3:Y:S01]  /*1f660*/  FENCE.VIEW.ASYNC.S ;  /* 0x00000000000073c6 */ /* 0x008ee20000000000 */
[----:B-1----:R-:W-:-:S02]  /*1f670*/  IMAD R40, R68, UR5, RZ ;  /* 0x0000000544287c24 */ /* 0x002fc4000f8e02ff */
[----:B------:R-:W-:Y:S01]  /*1f680*/  IMAD.WIDE.U32 R2, R68, UR44, R2 ;  /* 0x0000002c44027c25 */ /* 0x000fe2000f8e0002 */
[----:B---3--:R-:W1:Y:S01]  /*1f690*/  SHFL.IDX PT, R4, R221, RZ, 0x1f ;  /* 0x00001fffdd047589 */ /* 0x008e6200000e0000 */
[----:B--2---:R-:W-:Y:S02]  /*1f6a0*/  SHF.R.S32.HI R29, RZ, 0x1f, R20 ;  /* 0x0000001fff1d7819 */ /* 0x004fe40000011414 */
[----:B------:R-:W-:Y:S01]  /*1f6b0*/  IMAD R40, R69, UR44, R40 ;  /* 0x0000002c45287c24 */ /* 0x000fe2000f8e0228 */
[----:B------:R-:W-:Y:S06]  /*1f6c0*/  BAR.ARV 0x1, 0x120 ;  /* 0x0044800000007b1d */ /* 0x000fec0000002000 */
[----:B------:R-:W-:-:S04]  /*1f6d0*/  IADD3 R20, P2, R20, R2, RZ ;  /* 0x0000000214147210 */ /* 0x000fc80007f5e0ff */
[----:B------:R-:W-:Y:S02]  /*1f6e0*/  IADD3.X R29, R29, R3, R40, P2, !PT ;  /* 0x000000031d1d7210 */ /* 0x000fe400017fe428 */
        /* <DEDUP_REMOVED lines=36> */
.L_x_8812:
[----:B------:R-:W-:Y:S05]  /*1f930*/  BSYNC B0 ;  /* 0x0000000000007941 */ /* 0x000fea0003800000 */
.L_x_8811:
[----:B------:R-:W-:Y:S05]  /*1f940*/  BRA `(.L_x_8810) ;  /* 0x00000008007c7947 */ /* 0x000fea0003800000 */
.L_x_8809:
[----:B--2---:R-:W1:Y:S01]  /*1f950*/  LDC.64 R8, c[0x0][0xbe0] ;  /* 0x0002f800ff087b82 */ /* 0x004e620000000a00 */
[----:B------:R-:W-:Y:S01]  /*1f960*/  ISETP.GT.AND P0, PT, R197, 0x7f, PT ;  /* 0x0000007fc500780c */ /* 0x000fe20003f04270 */
[----:B------:R-:W-:Y:S01]  /*1f970*/  USHF.R.S32.HI UR5, URZ, 0x1f, UR43 ;  /* 0x0000001f3f057899 */ /* 0x000fe2000801142b */
[--C-:B------:R-:W-:Y:S01]  /*1f980*/  SHF.R.S32.HI R189, RZ, 0x1f, R188.reuse ;  /* 0x0000001fffbd7819 */ /* 0x100fe200000114bc */
[----:B------:R-:W-:Y:S01]  /*1f990*/  USHF.R.S32.HI UR6, URZ, 0x1f, UR44 ;  /* 0x0000001f3f067899 */ /* 0x000fe2000801142c */
[----:B------:R-:W-:Y:S03]  /*1f9a0*/  BSSY B0, `(.L_x_8813) ;  /* 0x000001c000007945 */ /* 0x000fe60003800000 */
[----:B------:R-:W2:Y:S08]  /*1f9b0*/  LDC R14, c[0x0][0xeac] ;  /* 0x0003ab00ff0e7b82 */ /* 0x000eb00000000800 */
[----:B------:R-:W3:Y:S01]  /*1f9c0*/  LDC.64 R10, c[0x0][0xbe8] ;  /* 0x0002fa00ff0a7b82 */ /* 0x000ee20000000a00 */
[----:B-1----:R-:W-:-:S04]  /*1f9d0*/  IMAD.WIDE.U32 R6, R8, UR43, R188 ;  /* 0x0000002b08067c25 */ /* 0x002fc8000f8e00bc */
[----:B------:R-:W-:Y:S01]  /*1f9e0*/  IMAD R8, R8, UR5, RZ ;  /* 0x0000000508087c24 */ /* 0x000fe2000f8e02ff */
[----:B------:R-:W-:Y:S06]  /*1f9f0*/  @P0 BRA `(.L_x_8814) ;  /* 0x0000000000580947 */ /* 0x000fec0003800000 */
[----:B------:R-:W1:Y:S01]  /*1fa00*/  S2R R0, SR_TID.X ;  /* 0x0000000000007919 */ /* 0x000e620000002100 */
[----:B------:R-:W-:Y:S01]  /*1fa10*/  IMAD.U32 R2, RZ, RZ, UR42 ;  /* 0x0000002aff027e24 */ /* 0x000fe2000f8e00ff */
[----:B------:R-:W-:-:S04]  /*1fa20*/  ULDC UR7, c[0x0][0xb88] ;  /* 0x0002e20000077ab9 */ /* 0x000fc80000000800 */
        /* <DEDUP_REMOVED lines=19> */
.L_x_8814:
[----:B------:R-:W-:Y:S05]  /*1fb60*/  BSYNC B0 ;  /* 0x0000000000007941 */ /* 0x000fea0003800000 */
.L_x_8813:
[----:B------:R-:W-:Y:S01]  /*1fb70*/  ULDC UR5, c[0x0][0xb88] ;  /* 0x0002e20000057ab9 */ /* 0x000fe20000000800 */
[C---:B------:R-:W-:Y:S01]  /*1fb80*/  VIADD R0, R198.reuse, 0x20 ;  /* 0x00000020c6007836 */ /* 0x040fe20000000000 */
[----:B------:R-:W-:Y:S01]  /*1fb90*/  UIADD3 UR42, -UR42, UR5, URZ ;  /* 0x000000052a2a7290 */ /* 0x000fe2000fffe13f */
[----:B-1----:R-:W-:Y:S01]  /*1fba0*/  IMAD R3, R9, UR43, R8 ;  /* 0x0000002b09037c24 */ /* 0x002fe2000f8e0208 */
[----:B------:R-:W-:Y:S01]  /*1fbb0*/  ULOP3.LUT UR39, URZ, UR39, URZ, 0x33, !UPT ;  /* 0x000000273f277292 */ /* 0x000fe2000f8e333f */
[C---:B------:R-:W-:Y:S01]  /*1fbc0*/  VIADD R2, R198.reuse, 0x40 ;  /* 0x00000040c6027836 */ /* 0x040fe20000000000 */
[----:B------:R-:W-:Y:S01]  /*1fbd0*/  SHF.R.S32.HI R199, RZ, 0x1f, R198 ;  /* 0x0000001fffc77819 */ /* 0x000fe200000114c6 */
[----:B------:R-:W-:Y:S01]  /*1fbe0*/  IMAD.IADD R7, R7, 0x1, R3 ;  /* 0x0000000107077824 */ /* 0x000fe200078e0203 */
[----:B------:R-:W-:Y:S01]  /*1fbf0*/  ISETP.GE.AND P2, PT, R198, UR42, PT ;  /* 0x0000002ac6007c0c */ /* 0x000fe2000bf46270 */
[----:B------:R-:W-:Y:S01]  /*1fc00*/  BSSY B0, `(.L_x_8815) ;  /* 0x0000021000007945 */ /* 0x000fe20003800000 */
[----:B------:R-:W-:Y:S01]  /*1fc10*/  ISETP.GE.AND P0, PT, R0, UR42, PT ;  /* 0x0000002a00007c0c */ /* 0x000fe2000bf06270 */
[----:B---3--:R-:W-:Y:S01]  /*1fc20*/  IMAD R0, R10, UR6, RZ ;  /* 0x000000060a007c24 */ /* 0x008fe2000f8e02ff */
[----:B------:R-:W-:Y:S01]  /*1fc30*/  ISETP.GE.AND P1, PT, R2, UR42, PT ;  /* 0x0000002a02007c0c */ /* 0x000fe2000bf26270 */
[----:B--2---:R-:W-:-:S02]  /*1fc40*/  VIADD R5, R14, UR39 ;  /* 0x000000270e057c36 */ /* 0x004fc40008000000 */
        /* <DEDUP_REMOVED lines=28> */
.L_x_8816:
[----:B------:R-:W-:Y:S05]  /*1fe10*/  BSYNC B0 ;  /* 0x0000000000007941 */ /* 0x000fea0003800000 */
.L_x_8815:
        /* <DEDUP_REMOVED lines=27> */
.L_x_8818:
[----:B------:R-:W-:Y:S05]  /*1ffd0*/  BSYNC B0 ;  /* 0x0000000000007941 */ /* 0x000fea0003800000 */
.L_x_8817:
[----:B------:R-:W-:Y:S04]  /*1ffe0*/  BSSY B0, `(.L_x_8819) ;  /* 0x000001a000007945 */ /* 0x000fe80003800000 */
[----:B------:R-:W-:Y:S05]  /*1fff0*/  @P1 BRA `(.L_x_8820) ;  /* 0x0000000000601947 */ /* 0x000fea0003800000 */
[----:B--2---:R-:W-:Y:S01]  /*20000*/  IADD3 R9, P0, R4, 0x40, RZ ;  /* 0x0000004004097810 */ /* 0x004fe20007f1e0ff */
        /* <DEDUP_REMOVED lines=23> */
.L_x_8820:
[----:B------:R-:W-:Y:S05]  /*20180*/  BSYNC B0 ;  /* 0x0000000000007941 */ /* 0x000fea0003800000 */
.L_x_8819:
        /* <DEDUP_REMOVED lines=26> */
.L_x_8821:
[----:B------:R-:W-:Y:S05]  /*20330*/  BSYNC B0 ;  /* 0x0000000000007941 */ /* 0x000fea0003800000 */
.L_x_8810:
[----:B------:R-:W5:Y:S02]  /*20340*/  LDC R0, c[0x0][0xea8] ;  /* 0x0003aa00ff007b82 */ /* 0x000f640000000800 */
[----:B-----5:R-:W-:-:S13]  /*20350*/  ISETP.LE.AND P0, PT, R0, UR4, PT ;  /* 0x0000000400007c0c */ /* 0x020fda000bf03270 */
[----:B------:R-:W-:Y:S05]  /*20360*/  @!P0 BRA `(.L_x_8822) ;  /* 0xfffffe0c00f88947 */ /* 0x000fea000383ffff */
[----:B------:R-:W-:Y:S05]  /*20370*/  EXIT ;  /* 0x000000000000794d */ /* 0x000fea0003800000 */
.L_x_8702:
[----:B------:R-:W-:-:S08]  /*20380*/  NOP ;  /* 0x0000000000007918 */ /* 0x000fd00000000000 */
[----:B------:R-:W1:-:S00]  /*20390*/  USETMAXREG.DEALLOC.CTAPOOL 0x18 ;  /* 0x00000018000079c8 */ /* 0x000e4000080e0500 */
[----:B-1----:R-:W-:-:S06]  /*203a0*/  LOP3.LUT R0, R0, 0x3, RZ, 0xc0, !PT ;  /* 0x0000000300007812 */ /* 0x002fcc00078ec0ff */
[----:B------:R-:W1:Y:S02]  /*203b0*/  SHFL.IDX PT, R0, R0, RZ, 0x1f ;  /* 0x00001fff00007589 */ /* 0x000e6400000e0000 */
[----:B-1----:R-:W-:-:S13]  /*203c0*/  ISETP.NE.AND P0, PT, R0, RZ, PT ;  /* 0x000000ff0000720c */ /* 0x002fda0003f05270 */
[----:B------:R-:W-:Y:S05]  /*203d0*/  @P0 EXIT ;  /* 0x000000000000094d */ /* 0x000fea0003800000 */
[----:B------:R-:W1:Y:S01]  /*203e0*/  S2UR UR4, SR_CTAID.X ;  /* 0x00000000000479c3 */ /* 0x000e620000002500 */
[----:B------:R2:W-:Y:S01]  /*203f0*/  STL [R1+0x468], RZ ;  /* 0x000468ff01007387 */ /* 0x0005e20000100800 */
[----:B------:R-:W-:Y:S02]  /*20400*/  IMAD.MOV.U32 R16, RZ, RZ, RZ ;  /* 0x000000ffff107224 */ /* 0x000fe400078e00ff */
[----:B------:R-:W-:-:S04]  /*20410*/  IMAD.MOV.U32 R17, RZ, RZ, 0x1 ;  /* 0x00000001ff117424 */ /* 0x000fc800078e00ff */
[----:B------:R-:W1:Y:S02]  /*20420*/  LDC R0, c[0x0][0xea8] ;  /* 0x0003aa00ff007b82 */ /* 0x000e640000000800 */
[----:B-1----:R-:W-:-:S13]  /*20430*/  ISETP.LE.AND P0, PT, R0, UR4, PT ;  /* 0x0000000400007c0c */ /* 0x002fda000bf03270 */
[----:B--2---:R-:W-:Y:S05]  /*20440*/  @P0 BRA `(.L_x_8823) ;  /* 0x0000002c00a40947 */ /* 0x004fea0003800000 */
[----:B------:R-:W-:Y:S01]  /*20450*/  IMAD.U32 R0, RZ, RZ, UR4 ;  /* 0x00000004ff007e24 */ /* 0x000fe2000f8e00ff */
[----:B------:R1:W-:Y:S01]  /*20460*/  STL [R1+0x468], RZ ;  /* 0x000468ff01007387 */ /* 0x0003e20000100800 */
[----:B------:R-:W-:Y:S01]  /*20470*/  IMAD.MOV.U32 R17, RZ, RZ, 0x1 ;  /* 0x00000001ff117424 */ /* 0x000fe200078e00ff */
[----:B------:R-:W-:Y:S01]  /*20480*/  ULDC UR44, c[0x0][0xc] ;  /* 0x00000300002c7ab9 */ /* 0x000fe20000000800 */
[----:B------:R-:W-:Y:S01]  /*20490*/  IMAD.MOV.U32 R16, RZ, RZ, RZ ;  /* 0x000000ffff107224 */ /* 0x000fe200078e00ff */
[----:B------:R1:W-:Y:S01]  /*204a0*/  STL [R1+0x460], R0 ;  /* 0x0004600001007387 */ /* 0x0003e20000100800 */
[----:B------:R-:W-:-:S05]  /*204b0*/  ULDC.64 UR48, c[0x0][0x198] ;  /* 0x0000660000307ab9 */ /* 0x000fca0000000a00 */
.L_x_8879:
[----:B--2---:R-:W2:Y:S01]  /*204c0*/  LDL R2, [R1+0x460] ;  /* 0x0004600001027983 */ /* 0x004ea20000100800 */
[----:B------:R-:W-:Y:S01]  /*204d0*/  ULDC UR10, c[0x0][0xed0] ;  /* 0x0003b400000a7ab9 */ /* 0x000fe20000000800 */
[----:B-1----:R-:W1:Y:S01]  /*204e0*/  LDC R0, c[0x0][0xee8] ;  /* 0x0003ba00ff007b82 */ /* 0x002e620000000800 */
[----:B------:R-:W-:-:S11]  /*204f0*/  UISETP.NE.AND UP0, UPT, UR10, 0x1, UPT ;  /* 0x000000010a00788c */ /* 0x000fd6000bf05270 */
[----:B------:R-:W-:Y:S01]  /*20500*/  @UP0 ULDC UR6, c[0x0][0xed4] ;  /* 0x0003b50000060ab9 */ /* 0x000fe20000000800 */
[----:B------:R-:W-:Y:S01]  /*20510*/  @UP0 ULDC UR11, c[0x0][0xed8] ;  /* 0x0003b600000b0ab9 */ /* 0x000fe20000000800 */
[C---:B--2---:R-:W-:Y:S02]  /*20520*/  R2UR UR8, R2.reuse ;  /* 0x00000000020872ca */ /* 0x044fe400000e0000 */
[----:B------:R-:W-:-:S11]  /*20530*/  R2UR UR9, R2 ;  /* 0x00000000020972ca */ /* 0x000fd600000e0000 */
[----:B------:R-:W-:-:S04]  /*20540*/  UIMAD.WIDE.U32 UR6, UR8, UR6, URZ ;  /* 0x00000006080672a5 */ /* 0x000fc8000f8e003f */
[----:B------:R-:W-:-:S04]  /*20550*/  @UP0 USHF.R.U32.HI UR8, URZ, UR11, UR7 ;  /* 0x0000000b3f080299 */ /* 0x000fc80008011607 */
[----:B------:R-:W-:Y:S02]  /*20560*/  UIADD3 UR6, -UR8, URZ, URZ ;  /* 0x0000003f08067290 */ /* 0x000fe4000fffe13f */
[----:B-1----:R-:W-:Y:S02]  /*20570*/  ISETP.LE.AND P0, PT, R0, UR8, PT ;  /* 0x0000000800007c0c */ /* 0x002fe4000bf03270 */
[----:B------:R-:W-:-:S11]  /*20580*/  UIMAD UR10, UR10, UR6, UR9 ;  /* 0x000000060a0a72a4 */ /* 0x000fd6000f8e0209 */
[----:B---3--:R-:W-:Y:S05]  /*20590*/  @!P0 BRA `(.L_x_8824) ;  /* 0x0000000000208947 */ /* 0x008fea0003800000 */
        /* <DEDUP_REMOVED lines=8> */
.L_x_8824:
[----:B------:R-:W-:Y:S01]  /*20620*/  ULDC UR11, c[0x0][0xec4] ;  /* 0x0003b100000b7ab9 */ /* 0x000fe20000000800 */
[----:B------:R-:W-:Y:S01]  /*20630*/  UMOV UR9, UR10 ;  /* 0x0000000a00097c82 */ /* 0x000fe20008000000 */
[----:B------:R-:W-:-:S11]  /*20640*/  UISETP.NE.AND UP0, UPT, UR11, 0x1, UPT ;  /* 0x000000010b00788c */ /* 0x000fd6000bf05270 */
[----:B------:R-:W-:Y:S02]  /*20650*/  @UP0 ULDC.64 UR12, c[0x0][0xec8] ;  /* 0x0003b200000c0ab9 */ /* 0x000fe40000000a00 */
[----:B------:R-:W-:-:S04]  /*20660*/  UIMAD.WIDE.U32 UR6, UR10, UR12, URZ ;  /* 0x0000000c0a0672a5 */ /* 0x000fc8000f8e003f */
[----:B------:R-:W-:-:S04]  /*20670*/  @UP0 USHF.R.U32.HI UR9, URZ, UR13, UR7 ;  /* 0x0000000d3f090299 */ /* 0x000fc80008011607 */
[----:B------:R-:W-:-:S12]  /*20680*/  UIMAD UR6, UR9, UR11, URZ ;  /* 0x0000000b090672a4 */ /* 0x000fd8000f8e023f */
.L_x_8825:
[----:B------:R-:W-:Y:S01]  /*20690*/  ULDC.64 UR12, c[0x0][0x3f8] ;  /* 0x0000fe00000c7ab9 */ /* 0x000fe20000000a00 */
[----:B------:R-:W-:Y:S02]  /*206a0*/  ULOP3.LUT UR9, URZ, UR9, URZ, 0x33, !UPT ;  /* 0x000000093f097292 */ /* 0x000fe4000f8e333f */
[----:B------:R-:W-:Y:S01]  /*206b0*/  UISETP.NE.U32.AND UP0, UPT, UR12, URZ, UPT ;  /* 0x0000003f0c00728c */ /* 0x000fe2000bf05070 */
[----:B------:R-:W-:Y:S02]  /*206c0*/  ULDC UR41, c[0x0][0xeac] ;  /* 0x0003ab0000297ab9 */ /* 0x000fe40000000800 */
[----:B------:R-:W-:Y:S01]  /*206d0*/  ULDC UR12, c[0x0][0xeb8] ;  /* 0x0003ae00000c7ab9 */ /* 0x000fe20000000800 */
[----:B------:R-:W-:Y:S02]  /*206e0*/  UIADD3 UR41, UR9, UR41, URZ ;  /* 0x0000002909297290 */ /* 0x000fe4000fffe03f */
[----:B------:R-:W-:Y:S02]  /*206f0*/  UISETP.NE.AND UP1, UPT, UR12, 0x1, UPT ;  /* 0x000000010c00788c */ /* 0x000fe4000bf25270 */
[----:B------:R-:W-:Y:S01]  /*20700*/  UIADD3 UR10, UR10, -UR6, URZ ;  /* 0x800000060a0a7290 */ /* 0x000fe2000fffe03f */
[----:B------:R-:W-:-:S02]  /*20710*/  ULDC UR11, c[0x0][0xec4] ;  /* 0x0003b100000b7ab9 */ /* 0x000fc40000000800 */
[----:B------:R-:W-:Y:S01]  /*20720*/  ULDC.64 UR6, c[0x0][0xad8] ;  /* 0x0002b60000067ab9 */ /* 0x000fe20000000a00 */
[----:B------:R-:W-:Y:S02]  /*20730*/  UISETP.NE.AND.EX UP0, UPT, UR13, URZ, UPT, UP0 ;  /* 0x0000003f0d00728c */ /* 0x000fe4000bf05300 */
[----:B------:R-:W-:Y:S02]  /*20740*/  UISETP.GE.AND UP2, UPT, UR7, 0x1, UPT ;  /* 0x000000010700788c */ /* 0x000fe4000bf46270 */
[----:B------:R-:W-:Y:S01]  /*20750*/  USHF.L.U32 UR41, UR41, 0x7, URZ ;  /* 0x0000000729297899 */ /* 0x000fe2000800063f */
[----:B------:R-:W-:Y:S01]  /*20760*/  ULDC UR13, c[0x0][0x404] ;  /* 0x00010100000d7ab9 */ /* 0x000fe20000000800 */
[----:B------:R-:W-:Y:S01]  /*20770*/  ULDC UR14, c[0x0][0x288] ;  /* 0x0000a200000e7ab9 */ /* 0x000fe20000000800 */
[----:B------:R-:W-:Y:S01]  /*20780*/  UIMAD UR11, UR8, UR11, UR10 ;  /* 0x0000000b080b72a4 */ /* 0x000fe2000f8e020a */
[----:B------:R-:W-:Y:S01]  /*20790*/  PLOP3.LUT P1, PT, PT, PT, UP2, 0x80, 0x0 ;  /* 0x000000000000781c */ /* 0x000fe20003f2f028 */
[----:B------:R-:W-:Y:S01]  /*207a0*/  USEL UR13, UR13, 0x1, UP0 ;  /* 0x000000010d0d7887 */ /* 0x000fe20008000000 */
[----:B------:R-:W-:Y:S01]  /*207b0*/  @UP1 ULDC UR8, c[0x0][0xebc] ;  /* 0x0003af0000081ab9 */ /* 0x000fe20000000800 */
[----:B------:R-:W-:Y:S01]  /*207c0*/  UIADD3 UR10, UR41, 0x80, -UR14 ;  /* 0x00000080290a7890 */ /* 0x000fe2000fffe80e */
[----:B------:R-:W-:Y:S01]  /*207d0*/  ULDC UR15, c[0x0][0x2e0] ;  /* 0x0000b800000f7ab9 */ /* 0x000fe20000000800 */
[----:B------:R-:W-:Y:S01]  /*207e0*/  UIMAD.WIDE.U32 UR8, UR11, UR8, URZ ;  /* 0x000000080b0872a5 */ /* 0x000fe2000f8e003f */
[----:B------:R-:W-:Y:S01]  /*207f0*/  @UP1 ULDC UR16, c[0x0][0xec0] ;  /* 0x0003b00000101ab9 */ /* 0x000fe20000000800 */
[----:B------:R-:W-:Y:S01]  /*20800*/  UIMAD UR10, UR13, UR15, UR10 ;  /* 0x0000000f0d0a72a4 */ /* 0x000fe2000f8e020a */
[----:B------:R-:W-:Y:S01]  /*20810*/  UMOV UR43, UR11 ;  /* 0x0000000b002b7c82 */ /* 0x000fe20008000000 */
[----:B------:R-:W-:-:S02]  /*20820*/  @UP1 USHF.R.U32.HI UR43, URZ, UR16, UR9 ;  /* 0x000000103f2b1299 */ /* 0x000fc40008011609 */
[----:B------:R-:W-:Y:S02]  /*20830*/  UIADD3 UR6, UR10, UR6, URZ ;  /* 0x000000060a067290 */ /* 0x000fe4000fffe03f */
[----:B------:R-:W-:-:S04]  /*20840*/  UIADD3 UR42, -UR43, URZ, URZ ;  /* 0x0000003f2b2a7290 */ /* 0x000fc8000fffe13f */
[----:B------:R-:W-:Y:S01]  /*20850*/  UIMAD UR42, UR12, UR42, UR11 ;  /* 0x0000002a0c2a72a4 */ /* 0x000fe2000f8e020b */
[----:B------:R-:W-:Y:S01]  /*20860*/  IMAD.U32 R0, RZ, RZ, UR6 ;  /* 0x00000006ff007e24 */ /* 0x000fe2000f8e00ff */
[----:B------:R-:W-:Y:S10]  /*20870*/  @!P1 BRA `(.L_x_8826) ;  /* 0x0000000000409947 */ /* 0x000ff40003800000 */
        /* <DEDUP_REMOVED lines=10> */
.L_x_8827:
[----:B------:R-:W-:-:S11]  /*20920*/  UISETP.NE.AND UP0, UPT, UR7, 0x1, UPT ;  /* 0x000000010700788c */ /* 0x000fd6000bf05270 */
[----:B------:R-:W-:Y:S02]  /*20930*/  @UP0 ULDC.64 UR10, c[0x0][0xae0] ;  /* 0x0002b800000a0ab9 */ /* 0x000fe40000000a00 */
[----:B------:R-:W-:-:S04]  /*20940*/  UIMAD.WIDE.U32 UR8, UR6, UR10, URZ ;  /* 0x0000000a060872a5 */ /* 0x000fc8000f8e003f */
[----:B------:R-:W-:-:S12]  /*20950*/  @UP0 USHF.R.U32.HI UR6, URZ, UR11, UR9 ;  /* 0x0000000b3f060299 */ /* 0x000fd80008011609 */
.L_x_8828:
[----:B------:R-:W-:-:S06]  /*20960*/  UIMAD UR6, UR6, UR7, UR7 ;  /* 0x00000007060672a4 */ /* 0x000fcc000f8e0207 */
[----:B------:R-:W-:-:S07]  /*20970*/  VIMNMX R0, R0, UR6, PT ;  /* 0x0000000600007c48 */ /* 0x000fce000bfe0100 */
.L_x_8826:
[----:B------:R-:W-:Y:S01]  /*20980*/  UIMAD UR8, UR13, UR15, 0x5f ;  /* 0x0000005f0d0874a4 */ /* 0x000fe2000f8e020f */
[----:B------:R-:W-:Y:S01]  /*20990*/  VIADD R0, R0, 0x5f ;  /* 0x0000005f00007836 */ /* 0x000fe20000000000 */
[----:B------:R-:W-:Y:S02]  /*209a0*/  UIADD3 UR10, UR41, -UR14, URZ ;  /* 0x8000000e290a7290 */ /* 0x000fe4000fffe03f */
[----:B------:R-:W-:Y:S01]  /*209b0*/  UIMAD.WIDE UR8, UR8, 0x2aaaaaab, URZ ;  /* 0x2aaaaaab080878a5 */ /* 0x000fe2000f8e023f */
[----:B------:R-:W-:Y:S01]  /*209c0*/  IMAD.HI R0, R0, 0x2aaaaaab, RZ ;  /* 0x2aaaaaab00007827 */ /* 0x000fe200078e02ff */
[----:B------:R-:W-:Y:S02]  /*209d0*/  UIMAD UR10, UR13, UR15, UR10 ;  /* 0x0000000f0d0a72a4 */ /* 0x000fe4000f8e020a */
[----:B------:R-:W-:Y:S02]  /*209e0*/  USHF.R.U32.HI UR6, URZ, 0x1f, UR9 ;  /* 0x0000001f3f067899 */ /* 0x000fe40008011609 */
[----:B------:R-:W-:Y:S01]  /*209f0*/  SHF.R.U32.HI R3, RZ, 0x1f, R0 ;  /* 0x0000001fff037819 */ /* 0x000fe20000011600 */
[----:B------:R-:W-:Y:S01]  /*20a00*/  ULDC UR11, c[0x0][0xad4] ;  /* 0x0002b500000b7ab9 */ /* 0x000fe20000000800 */
[----:B------:R-:W-:-:S02]  /*20a10*/  ULEA.HI.SX32 UR6, UR9, UR6, 0x1c ;  /* 0x0000000609067291 */ /* 0x000fc4000f8fe23f */
[----:B------:R-:W-:Y:S01]  /*20a20*/  LEA.HI.SX32 R3, R0, R3, 0x1c ;  /* 0x0000000300037211 */ /* 0x000fe200078fe2ff */
[----:B------:R-:W-:-:S03]  /*20a30*/  UIADD3 UR11, UR10, -UR11, URZ ;  /* 0x8000000b0a0b7290 */ /* 0x000fc6000fffe03f */
[----:B------:R-:W-:Y:S01]  /*20a40*/  VIMNMX R19, R3, UR6, PT ;  /* 0x0000000603137c48 */ /* 0x000fe2000bfe0100 */
[----:B------:R-:W-:Y:S08]  /*20a50*/  @!P1 BRA `(.L_x_8829) ;  /* 0x0000000000449947 */ /* 0x000ff00003800000 */
        /* <DEDUP_REMOVED lines=10> */
.L_x_8830:
[----:B------:R-:W-:-:S11]  /*20b00*/  UISETP.NE.AND UP0, UPT, UR7, 0x1, UPT ;  /* 0x000000010700788c */ /* 0x000fd6000bf05270 */
[----:B------:R-:W-:Y:S02]  /*20b10*/  @UP0 ULDC.64 UR12, c[0x0][0xae0] ;  /* 0x0002b800000c0ab9 */ /* 0x000fe40000000a00 */
[----:B------:R-:W-:-:S04]  /*20b20*/  UIMAD.WIDE.U32 UR8, UR10, UR12, URZ ;  /* 0x0000000c0a0872a5 */ /* 0x000fc8000f8e003f */
[----:B------:R-:W-:-:S12]  /*20b30*/  @UP0 USHF.R.U32.HI UR10, URZ, UR13, UR9 ;  /* 0x0000000d3f0a0299 */ /* 0x000fd80008011609 */
.L_x_8831:
[----:B------:R-:W-:-:S04]  /*20b40*/  UIMAD UR7, UR10, UR7, URZ ;  /* 0x000000070a0772a4 */ /* 0x000fc8000f8e023f */
[----:B------:R-:W-:-:S04]  /*20b50*/  UISETP.LT.AND UP0, UPT, UR11, UR7, UPT ;  /* 0x000000070b00728c */ /* 0x000fc8000bf01270 */
[----:B------:R-:W-:-:S12]  /*20b60*/  USEL UR11, UR11, UR7, !UP0 ;  /* 0x000000070b0b7287 */ /* 0x000fd8000c000000 */
.L_x_8829:
[----:B------:R-:W-:Y:S01]  /*20b70*/  UIMAD.WIDE UR6, UR11, 0x2aaaaaab, URZ ;  /* 0x2aaaaaab0b0678a5 */ /* 0x000fe2000f8e023f */
[----:B------:R-:W-:Y:S03]  /*20b80*/  BSSY B6, `(.L_x_8832) ;  /* 0x0000263000067945 */ /* 0x000fe60003800000 */
[----:B------:R-:W-:-:S04]  /*20b90*/  USHF.R.U32.HI UR6, URZ, 0x1f, UR7 ;  /* 0x0000001f3f067899 */ /* 0x000fc80008011607 */
[----:B------:R-:W-:-:S04]  /*20ba0*/  ULEA.HI.SX32 UR6, UR7, UR6, 0x1c ;  /* 0x0000000607067291 */ /* 0x000fc8000f8fe23f */
[----:B------:R-:W-:-:S04]  /*20bb0*/  UISETP.LT.AND UP0, UPT, URZ, UR6, UPT ;  /* 0x000000063f00728c */ /* 0x000fc8000bf01270 */
[----:B------:R-:W-:-:S06]  /*20bc0*/  USEL UR39, URZ, UR6, !UP0 ;  /* 0x000000063f277287 */ /* 0x000fcc000c000000 */
[----:B------:R-:W-:-:S13]  /*20bd0*/  ISETP.GT.AND P0, PT, R19, UR39, PT ;  /* 0x0000002713007c0c */ /* 0x000fda000bf04270 */
        /* <DEDUP_REMOVED lines=19> */
.L_x_8833:
[----:B------:R-:W1:Y:S01]  /*20d10*/  S2R R3, SR_CgaCtaId ;  /* 0x0000000000037919 */ /* 0x000e620000008800 */
[----:B------:R-:W-:-:S04]  /*20d20*/  MOV R18, 0x400 ;  /* 0x0000040000127802 */ /* 0x000fc80000000f00 */
[----:B-1----:R-:W-:-:S05]  /*20d30*/  LEA R18, R3, R18, 0x18 ;  /* 0x0000001203127211 */ /* 0x002fca00078ec0ff */
[----:B------:R-:W-:-:S05]  /*20d40*/  VIADD R0, R18, 0x1c400 ;  /* 0x0001c40012007836 */ /* 0x000fca0000000000 */
[----:B------:R-:W-:-:S13]  /*20d50*/  LOP3.LUT P0, RZ, R0, 0x3ff, RZ, 0xc0, !PT ;  /* 0x000003ff00ff7812 */ /* 0x000fda000780c0ff */
        /* <DEDUP_REMOVED lines=17> */
.L_x_8835:
[----:B------:R-:W-:-:S05]  /*20e70*/  VIADD R0, R18, 0x400 ;  /* 0x0000040012007836 */ /* 0x000fca0000000000 */
        /* <DEDUP_REMOVED lines=18> */
.L_x_8837:
        /* <DEDUP_REMOVED lines=16> */
.L_x_8836:
        /* <DEDUP_REMOVED lines=15> */
[----:B------:R-:W-:Y:S01]  /*21190*/  VIADD R8, R19, 0xffffffff ;  /* 0xffffffff13087836 */ /* 0x000fe20000000000 */
[----:B------:R-:W-:Y:S01]  /*211a0*/  ISETP.NE.AND P1, PT, R7, RZ, PT ;  /* 0x000000ff0700720c */ /* 0x000fe20003f25270 */
[----:B---3--:R-:W1:Y:S08]  /*211b0*/  LDC.64 R2, c[0x0][0x3f8] ;  /* 0x0000fe00ff027b82 */ /* 0x008e700000000a00 */
[----:B------:R-:W2:Y:S04]  /*211c0*/  @P0 LDC R4, c[0x0][0x42c] ;  /* 0x00010b00ff040b82 */ /* 0x000ea80000000800 */
[----:B------:R-:W-:-:S05]  /*211d0*/  VOTEU.ALL UP1, P1 ;  /* 0x00000000003f7886 */ /* 0x000fca0000820000 */
[----:B------:R-:W-:Y:S01]  /*211e0*/  @!UP1 UIADD3 UR4, UP0, UR48, 0x270, URZ ;  /* 0x0000027030049890 */ /* 0x000fe2000ff1e03f */
[----:B------:R-:W3:Y:S03]  /*211f0*/  @P0 LDC R5, c[0x0][0x430] ;  /* 0x00010c00ff050b82 */ /* 0x000ee60000000800 */
[----:B------:R-:W-:-:S09]  /*21200*/  @!UP1 UIADD3.X UR5, URZ, UR49, URZ, UP0, !UPT ;  /* 0x000000313f059290 */ /* 0x000fd200087fe43f */
[----:B------:R1:W-:Y:S01]  /*21210*/  @!UP1 UTMAPF.L2.4D [UR40], [UR4] ;  /* 0x00000028040095b8 */ /* 0x0003e20008018000 */
[----:B--2---:R-:W-:-:S05]  /*21220*/  @P0 IMAD.HI.U32 R4, R4, UR42, RZ ;  /* 0x0000002a04040c27 */ /* 0x004fca000f8e00ff */
[----:B---3--:R-:W-:Y:S02]  /*21230*/  @P0 SHF.R.U32.HI R0, RZ, R5, R4 ;  /* 0x00000005ff000219 */ /* 0x008fe40000011604 */
[----:B-1----:R-:W-:-:S04]  /*21240*/  ISETP.NE.U32.AND P0, PT, R2, RZ, PT ;  /* 0x000000ff0200720c */ /* 0x002fc80003f05070 */
[----:B------:R-:W-:-:S04]  /*21250*/  ISETP.NE.AND.EX P0, PT, R3, RZ, PT, P0 ;  /* 0x000000ff0300720c */ /* 0x000fc80003f05300 */
[----:B----4-:R-:W-:Y:S01]  /*21260*/  SEL R4, R6, RZ, !P0 ;  /* 0x000000ff06047207 */ /* 0x010fe20004000000 */
[----:B------:R-:W-:Y:S08]  /*21270*/  BRA.DIV UR6, `(.L_x_8838) ;  /* 0x0000002606907947 */ /* 0x000ff0000b800000 */
.L_x_8892:
[----:B------:R-:W-:Y:S01]  /*21280*/  UMOV UR4, 0xffffffff ;  /* 0xffffffff00047882 */ /* 0x000fe20000000000 */
[----:B------:R-:W-:Y:S02]  /*21290*/  SHF.R.S32.HI R7, RZ, 0x1f, R6 ;  /* 0x0000001fff077819 */ /* 0x000fe40000011406 */
[----:B------:R-:W-:Y:S05]  /*212a0*/  BRA.DIV UR4, `(.L_x_8839) ;  /* 0x0000002604b07947 */ /* 0x000fea000b800000 */
[----:B------:R-:W-:-:S13]  /*212b0*/  ELECT P6, URZ, PT ;  /* 0x00000000003f782f */ /* 0x000fda00038c0000 */
.L_x_8895:
[----:B------:R-:W-:Y:S05]  /*212c0*/  @!P6 BRA `(.L_x_8840) ;  /* 0x0000000000c8e947 */ /* 0x000fea0003800000 */
        /* <DEDUP_REMOVED lines=16> */
[----:B------:R-:W-:-:S04]  /*213d0*/  LEA R10, P2, R4, R2, 0x2 ;  /* 0x00000002040a7211 */ /* 0x000fc800078410ff */
[----:B------:R-:W-:-:S05]  /*213e0*/  LEA.HI.X R11, R4, R3, R5, 0x2, P2 ;  /* 0x00000003040b7211 */ /* 0x000fca00010f1405 */
[----:B------:R1:W5:Y:S04]  /*213f0*/  LDG.E R4, desc[UR46][R10.64] ;  /* 0x0000002e0a047981 */ /* 0x000368000c1e1900 */
.L_x_8841:
[----:B------:R-:W2:Y:S01]  /*21400*/  S2R R5, SR_TID.X ;  /* 0x0000000000057919 */ /* 0x000ea20000002100 */
[----:B-1----:R-:W-:Y:S01]  /*21410*/  IMAD R10, R16, 0x8, R18 ;  /* 0x00000008100a7824 */ /* 0x002fe200078e0212 */
[----:B--2---:R-:W-:Y:S02]  /*21420*/  LOP3.LUT R9, R5, 0x7f, RZ, 0xc0, !PT ;  /* 0x0000007f05097812 */ /* 0x004fe400078ec0ff */
[----:B------:R-:W-:Y:S02]  /*21430*/  SHF.L.U32 R5, R17, 0x1f, RZ ;  /* 0x0000001f11057819 */ /* 0x000fe400000006ff */
[----:B------:R-:W-:Y:S02]  /*21440*/  ISETP.NE.AND P3, PT, R9, RZ, PT ;  /* 0x000000ff0900720c */ /* 0x000fe40003f65270 */
[----:B------:R-:W1:Y:S02]  /*21450*/  SYNCS.PHASECHK.TRANS64.TRYWAIT P2, [R10+URZ+0x32440], R5 ;  /* 0x032440050a0075a7 */ /* 0x000e64000804017f */
[----:B-1----:R-:W-:Y:S09]  /*21460*/  @!P2 BRA `(.L_x_8842) ;  /* 0x000000240060a947 */ /* 0x002ff20003800000 */
.L_x_8896:
        /* <DEDUP_REMOVED lines=8> */
.L_x_8843:
[----:B-1----:R-:W-:Y:S01]  /*214f0*/  IMAD R5, R16, 0x3000, R18 ;  /* 0x0000300010057824 */ /* 0x002fe200078e0212 */
        /* <DEDUP_REMOVED lines=10> */
[----:B------:R-:W-:Y:S02]  /*215a0*/  UIADD3 UR9, UR9, 0x32430, URZ ;  /* 0x0003243009097890 */ /* 0x000fe4000fffe03f */
[----:B------:R-:W-:Y:S02]  /*215b0*/  UIMAD UR11, UR11, 0x60, URZ ;  /* 0x000000600b0b78a4 */ /* 0x000fe4000f8e023f */
[----:B------:R-:W-:-:S09]  /*215c0*/  UIADD3 UR8, UR8, 0x1c400, URZ ;  /* 0x0001c40008087890 */ /* 0x000fd2000fffe03f */
[----:B------:R1:W-:Y:S02]  /*215d0*/  UTMALDG.4D [UR8], [UR4], desc[UR6] ;  /* 0x00000608040075b4 */ /* 0x0003e40008019000 */
[----:B-1----:R-:W-:Y:S01]  /*215e0*/  NOP ;  /* 0x0000000000007918 */ /* 0x002fe20000000000 */
.L_x_8840:
[----:B------:R-:W2:Y:S01]  /*215f0*/  LDL.LU R9, [R1+0x468] ;  /* 0x0004680001097983 */ /* 0x000ea20000300800 */
[----:B------:R-:W-:Y:S05]  /*21600*/  WARPSYNC.ALL ;  /* 0x0000000000007948 */ /* 0x000fea0003800000 */
[----:B------:R-:W-:Y:S01]  /*21610*/  BAR.SYNC.DEFER_BLOCKING 0x8, 0x120 ;  /* 0x0204800000007b1d */ /* 0x000fe20000010000 */
[----:B------:R-:W-:-:S05]  /*21620*/  ELECT P2, URZ, PT ;  /* 0x00000000003f782f */ /* 0x000fca0003840000 */
[----:B------:R-:W-:Y:S01]  /*21630*/  BSSY B0, `(.L_x_8844) ;  /* 0x0000034000007945 */ /* 0x000fe20003800000 */
[----:B--2---:R-:W-:-:S05]  /*21640*/  VIADD R9, R9, 0x1 ;  /* 0x0000000109097836 */ /* 0x004fca0000000000 */
[----:B------:R1:W-:Y:S01]  /*21650*/  STL [R1+0x468], R9 ;  /* 0x0004680901007387 */ /* 0x0003e20000100800 */
[----:B------:R-:W-:-:S04]  /*21660*/  LEA.HI R5, R9, R9, RZ, 0x1 ;  /* 0x0000000909057211 */ /* 0x000fc800078f08ff */
[----:B------:R-:W-:-:S05]  /*21670*/  LOP3.LUT R5, R5, 0xfffffffe, RZ, 0xc0, !PT ;  /* 0xfffffffe05057812 */ /* 0x000fca00078ec0ff */
[----:B------:R-:W-:-:S05]  /*21680*/  IMAD.IADD R5, R9, 0x1, -R5 ;  /* 0x0000000109057824 */ /* 0x000fca00078e0a05 */
[----:B------:R-:W-:Y:S01]  /*21690*/  SHF.L.U32 R5, R5, 0x1f, RZ ;  /* 0x0000001f05057819 */ /* 0x000fe200000006ff */
[----:B-1----:R-:W-:Y:S06]  /*216a0*/  @!P2 BRA `(.L_x_8845) ;  /* 0x0000000000b0a947 */ /* 0x002fec0003800000 */
[----:B------:R-:W-:Y:S01]  /*216b0*/  R2UR UR17, R18 ;  /* 0x00000000121172ca */ /* 0x000fe200000e0000 */
[----:B------:R-:W-:Y:S01]  /*216c0*/  UIADD3 UR4, UP0, UR48, 0x270, URZ ;  /* 0x0000027030047890 */ /* 0x000fe2000ff1e03f */
[----:B------:R-:W-:Y:S01]  /*216d0*/  IMAD.MOV.U32 R9, RZ, RZ, 0x4000 ;  /* 0x00004000ff097424 */ /* 0x000fe200078e00ff */
[----:B------:R-:W-:Y:S01]  /*216e0*/  UMOV UR14, 0x0 ;  /* 0x00000000000e7882 */ /* 0x000fe20000000000 */
[----:B------:R-:W-:Y:S01]  /*216f0*/  UMOV UR15, 0x12f00000 ;  /* 0x12f00000000f7882 */ /* 0x000fe20000000000 */
[----:B------:R-:W-:Y:S01]  /*21700*/  UIADD3.X UR5, URZ, UR49, URZ, UP0, !UPT ;  /* 0x000000313f057290 */ /* 0x000fe200087fe43f */
[----:B------:R1:W-:Y:S01]  /*21710*/  SYNCS.ARRIVE.TRANS64 RZ, [R18+URZ+0x32400], R9 ;  /* 0x0324000912ff79a7 */ /* 0x0003e2000800003f */
[----:B------:R-:W-:Y:S01]  /*21720*/  UIADD3 UR6, UP0, UR48, 0x770, URZ ;  /* 0x0000077030067890 */ /* 0x000fe2000ff1e03f */
[----:B------:R-:W-:Y:S01]  /*21730*/  UMOV UR10, URZ ;  /* 0x0000003f000a7c82 */ /* 0x000fe20008000000 */
[----:B------:R-:W-:Y:S01]  /*21740*/  UMOV UR11, UR41 ;  /* 0x00000029000b7c82 */ /* 0x000fe20008000000 */
[----:B------:R-:W-:Y:S01]  /*21750*/  UMOV UR12, UR42 ;  /* 0x0000002a000c7c82 */ /* 0x000fe20008000000 */
[----:B------:R-:W-:-:S02]  /*21760*/  UMOV UR13, UR43 ;  /* 0x0000002b000d7c82 */ /* 0x000fc40008000000 */
[----:B------:R-:W-:Y:S02]  /*21770*/  UIADD3 UR8, UR17, 0x18400, URZ ;  /* 0x0001840011087890 */ /* 0x000fe4000fffe03f */
[----:B------:R-:W-:Y:S01]  /*21780*/  UIADD3 UR9, UR17, 0x32400, URZ ;  /* 0x0003240011097890 */ /* 0x000fe2000fffe03f */
[----:B-1----:R-:W-:Y:S01]  /*21790*/  IMAD.MOV.U32 R9, RZ, RZ, 0x10000 ;  /* 0x00010000ff097424 */ /* 0x002fe200078e00ff */
[----:B------:R-:W-:Y:S02]  /*217a0*/  UIADD3.X UR7, URZ, UR49, URZ, UP0, !UPT ;  /* 0x000000313f077290 */ /* 0x000fe400087fe43f */
[----:B------:R-:W-:Y:S02]  /*217b0*/  UIADD3 UR32, UR17, 0x22400, URZ ;  /* 0x0002240011207890 */ /* 0x000fe4000fffe03f */
[----:B------:R-:W-:Y:S02]  /*217c0*/  UIADD3 UR33, UR17, 0x32410, URZ ;  /* 0x0003241011217890 */ /* 0x000fe4000fffe03f */
[----:B------:R-:W-:Y:S01]  /*217d0*/  UIADD3 UR24, UR17, 0x26400, URZ ;  /* 0x0002640011187890 */ /* 0x000fe2000fffe03f */
[----:B------:R1:W-:Y:S01]  /*217e0*/  UTMALDG.4D [UR8], [UR4], desc[UR14] ;  /* 0x00000e08040075b4 */ /* 0x0003e20008019000 */
[----:B------:R-:W-:Y:S01]  /*217f0*/  UIADD3 UR16, UR17, 0x2a400, URZ ;  /* 0x0002a40011107890 */ /* 0x000fe2000fffe03f */
[----:B------:R2:W-:Y:S01]  /*21800*/  SYNCS.ARRIVE.TRANS64 RZ, [R18+URZ+0x32410], R9 ;  /* 0x0324100912ff79a7 */ /* 0x0005e2000800003f */
[----:B------:R-:W-:Y:S01]  /*21810*/  UMOV UR35, UR41 ;  /* 0x0000002900237c82 */ /* 0x000fe20008000000 */
[----:B------:R-:W-:Y:S01]  /*21820*/  UMOV UR36, UR42 ;  /* 0x0000002a00247c82 */ /* 0x000fe20008000000 */
[----:B------:R-:W-:Y:S01]  /*21830*/  UMOV UR37, UR43 ;  /* 0x0000002b00257c82 */ /* 0x000fe20008000000 */
[----:B------:R-:W-:Y:S01]  /*21840*/  UMOV UR34, UR10 ;  /* 0x0000000a00227c82 */ /* 0x000fe20008000000 */
[----:B------:R-:W-:Y:S01]  /*21850*/  UMOV UR26, 0x40 ;  /* 0x00000040001a7882 */ /* 0x000fe20000000000 */
[----:B------:R-:W-:Y:S01]  /*21860*/  UMOV UR27, UR41 ;  /* 0x00000029001b7c82 */ /* 0x000fe20008000000 */
[----:B------:R-:W-:Y:S01]  /*21870*/  UMOV UR28, UR42 ;  /* 0x0000002a001c7c82 */ /* 0x000fe20008000000 */
[----:B------:R-:W-:Y:S01]  /*21880*/  UMOV UR29, UR43 ;  /* 0x0000002b001d7c82 */ /* 0x000fe20008000000 */
[----:B------:R-:W-:Y:S01]  /*21890*/  UMOV UR25, UR33 ;  /* 0x0000002100197c82 */ /* 0x000fe20008000000 */
[----:B------:R-:W-:Y:S01]  /*218a0*/  UMOV UR18, 0x80 ;  /* 0x0000008000127882 */ /* 0x000fe20000000000 */
[----:B------:R-:W-:Y:S01]  /*218b0*/  UMOV UR19, UR41 ;  /* 0x0000002900137c82 */ /* 0x000fe20008000000 */
[----:B------:R-:W-:Y:S01]  /*218c0*/  UMOV UR20, UR42 ;  /* 0x0000002a00147c82 */ /* 0x000fe20008000000 */
[----:B------:R2:W-:Y:S01]  /*218d0*/  UTMALDG.4D [UR32], [UR6], desc[UR14] ;  /* 0x00000e20060075b4 */ /* 0x0005e20008019000 */
[----:B------:R-:W-:Y:S01]  /*218e0*/  UMOV UR21, UR43 ;  /* 0x0000002b00157c82 */ /* 0x000fe20008000000 */
[----:B------:R2:W-:Y:S01]  /*218f0*/  UTMALDG.4D [UR24], [UR6], desc[UR14] ;  /* 0x00000e18060075b4 */ /* 0x0005e20008019000 */
[----:B-1----:R-:W-:Y:S01]  /*21900*/  UIADD3 UR8, UR17, 0x2e400, URZ ;  /* 0x0002e40011087890 */ /* 0x002fe2000fffe03f */
[----:B------:R-:W-:-:S02]  /*21910*/  UMOV UR10, 0xc0 ;  /* 0x000000c0000a7882 */ /* 0x000fc40000000000 */
[----:B------:R-:W-:Y:S01]  /*21920*/  UMOV UR17, UR33 ;  /* 0x0000002100117c82 */ /* 0x000fe20008000000 */
[----:B------:R-:W-:Y:S01]  /*21930*/  UMOV UR9, UR33 ;  /* 0x0000002100097c82 */ /* 0x000fe20008000000 */
[----:B------:R2:W-:Y:S04]  /*21940*/  UTMALDG.4D [UR16], [UR6], desc[UR14] ;  /* 0x00000e10060075b4 */ /* 0x0005e80008019000 */
[----:B------:R2:W-:Y:S02]  /*21950*/  UTMALDG.4D [UR8], [UR6], desc[UR14] ;  /* 0x00000e08060075b4 */ /* 0x0005e40008019000 */
[----:B--2---:R-:W-:Y:S01]  /*21960*/  NOP ;  /* 0x0000000000007918 */ /* 0x004fe20000000000 */
.L_x_8845:
[----:B------:R-:W-:Y:S05]  /*21970*/  BSYNC B0 ;  /* 0x0000000000007941 */ /* 0x000fea0003800000 */
.L_x_8844:
[----:B------:R-:W1:Y:S02]  /*21980*/  SYNCS.PHASECHK.TRANS64.TRYWAIT P2, [R18+URZ+0x32420], R5 ;  /* 0x03242005120075a7 */ /* 0x000e64000804017f */
[----:B-1----:R-:W-:Y:S05]  /*21990*/  @!P2 BRA `(.L_x_8846) ;  /* 0x000000200028a947 */ /* 0x002fea0003800000 */
.L_x_8897:
[----:B------:R-:W-:Y:S01]  /*219a0*/  ULDC.64 UR4, c[0x0][0x408] ;  /* 0x0001020000047ab9 */ /* 0x000fe20000000a00 */
[----:B------:R-:W-:Y:S04]  /*219b0*/  BSSY B0, `(.L_x_8847) ;  /* 0x0000030000007945 */ /* 0x000fe80003800000 */
[----:B------:R-:W-:Y:S05]  /*219c0*/  @!P6 BRA `(.L_x_8848) ;  /* 0x0000000000b8e947 */ /* 0x000fea0003800000 */
[----:B------:R-:W-:Y:S01]  /*219d0*/  IMAD R10, R16, 0x8, R18 ;  /* 0x00000008100a7824 */ /* 0x000fe200078e0212 */
[----:B-1----:R-:W-:Y:S01]  /*219e0*/  SHF.L.U32 R5, R17, 0x1f, RZ ;  /* 0x0000001f11057819 */ /* 0x002fe200000006ff */
[----:B------:R-:W1:Y:S03]  /*219f0*/  S2R R9, SR_TID.X ;  /* 0x0000000000097919 */ /* 0x000e660000002100 */
[----:B------:R-:W2:Y:S01]  /*21a00*/  SYNCS.PHASECHK.TRANS64.TRYWAIT P2, [R10+URZ+0x32460], R5 ;  /* 0x032460050a0075a7 */ /* 0x000ea2000804017f */
[----:B-1----:R-:W-:-:S04]  /*21a10*/  LOP3.LUT R9, R9, 0x7f, RZ, 0xc0, !PT ;  /* 0x0000007f09097812 */ /* 0x002fc800078ec0ff */
[----:B------:R-:W-:Y:S01]  /*21a20*/  ISETP.NE.AND P3, PT, R9, RZ, PT ;  /* 0x000000ff0900720c */ /* 0x000fe20003f65270 */
[----:B--2---:R-:W-:-:S12]  /*21a30*/  @!P2 BRA `(.L_x_8849) ;  /* 0x000000200014a947 */ /* 0x004fd80003800000 */
.L_x_8898:
        /* <DEDUP_REMOVED lines=8> */
.L_x_8850:
[----:B-1----:R-:W-:Y:S01]  /*21ac0*/  IMAD R5, R16, 0xc000, R18 ;  /* 0x0000c00010057824 */ /* 0x002fe200078e0212 */
        /* <DEDUP_REMOVED lines=11> */
[----:B------:R-:W-:Y:S02]  /*21b80*/  UIMAD UR11, UR11, 0x60, URZ ;  /* 0x000000600b0b78a4 */ /* 0x000fe4000f8e023f */
[----:B------:R-:W-:Y:S02]  /*21b90*/  UIADD3 UR9, UR9, 0x32450, URZ ;  /* 0x0003245009097890 */ /* 0x000fe4000fffe03f */
        /* <DEDUP_REMOVED lines=17> */
.L_x_8848:
[----:B------:R-:W-:Y:S05]  /*21cb0*/  BSYNC B0 ;  /* 0x0000000000007941 */ /* 0x000fea0003800000 */
.L_x_8847:
[----:B------:R-:W-:-:S05]  /*21cc0*/  VIADD R8, R19, 0xfffffffe ;  /* 0xfffffffe13087836 */ /* 0x000fca0000000000 */
[----:B------:R-:W-:-:S13]  /*21cd0*/  ISETP.GE.AND P2, PT, R8, UR39, PT ;  /* 0x0000002708007c0c */ /* 0x000fda000bf46270 */
[----:B------:R-:W-:Y:S05]  /*21ce0*/  @!P2 BRA `(.L_x_8851) ;  /* 0x0000001000d4a947 */ /* 0x000fea0003800000 */
[----:B------:R-:W-:Y:S01]  /*21cf0*/  IMAD.MOV R10, RZ, RZ, -R19 ;  /* 0x000000ffff0a7224 */ /* 0x000fe200078e0a13 */
[----:B------:R-:W-:-:S04]  /*21d00*/  LOP3.LUT R9, RZ, UR39, RZ, 0x33, !PT ;  /* 0x00000027ff097c12 */ /* 0x000fc8000f8e33ff */
[----:B------:R-:W-:-:S05]  /*21d10*/  VIADDMNMX R9, R10, 0x1, R9, !PT ;  /* 0x000000010a097846 */ /* 0x000fca0007800109 */
[----:B-1----:R-:W-:-:S05]  /*21d20*/  IMAD.IADD R5, R19, 0x1, R9 ;  /* 0x0000000113057824 */ /* 0x002fca00078e0209 */
        /* <DEDUP_REMOVED lines=28> */
.L_x_8855:
[----:B-1----:R-:W1:Y:S01]  /*21ef0*/  S2R R2, SR_TID.X ;  /* 0x0000000000027919 */ /* 0x002e620000002100 */
[----:B------:R-:W-:Y:S02]  /*21f00*/  SHF.L.U32 R3, R17, 0x1f, RZ ;  /* 0x0000001f11037819 */ /* 0x000fe400000006ff */
[----:B-1----:R-:W-:Y:S01]  /*21f10*/  LOP3.LUT R5, R2, 0x7f, RZ, 0xc0, !PT ;  /* 0x0000007f02057812 */ /* 0x002fe200078ec0ff */
[----:B------:R-:W-:-:S03]  /*21f20*/  IMAD R2, R16, 0x8, R18 ;  /* 0x0000000810027824 */ /* 0x000fc600078e0212 */
[----:B------:R-:W-:Y:S01]  /*21f30*/  ISETP.NE.AND P2, PT, R5, RZ, PT ;  /* 0x000000ff0500720c */ /* 0x000fe20003f45270 */
[----:B------:R-:W1:Y:S02]  /*21f40*/  SYNCS.PHASECHK.TRANS64.TRYWAIT P3, [R2+URZ+0x32440], R3 ;  /* 0x03244003020075a7 */ /* 0x000e64000806017f */
[----:B-1----:R-:W-:Y:S10]  /*21f50*/  @!P3 BRA `(.L_x_8856) ;  /* 0x0000001800e0b947 */ /* 0x002ff40003800000 */
.L_x_8899:
        /* <DEDUP_REMOVED lines=8> */
.L_x_8857:
[----:B------:R-:W-:Y:S01]  /*21fe0*/  IMAD R5, R16, 0x3000, R18 ;  /* 0x0000300010057824 */ /* 0x000fe200078e0212 */
        /* <DEDUP_REMOVED lines=11> */
[----:B------:R-:W-:-:S04]  /*220a0*/  UIADD3 UR9, UR9, 0x32430, URZ ;  /* 0x0003243009097890 */ /* 0x000fc8000fffe03f */
[----:B------:R-:W-:-:S09]  /*220b0*/  UIADD3 UR8, UR8, 0x1c400, URZ ;  /* 0x0001c40008087890 */ /* 0x000fd2000fffe03f */
[----:B------:R2:W-:Y:S01]  /*220c0*/  UTMALDG.4D [UR8], [UR6], desc[UR14] ;  /* 0x00000e08060075b4 */ /* 0x0005e20008019000 */
[----:B------:R-:W3:Y:S02]  /*220d0*/  SYNCS.PHASECHK.TRANS64.TRYWAIT P3, [R2+URZ+0x32460], R3 ;  /* 0x03246003020075a7 */ /* 0x000ee4000806017f */
[----:B--23--:R-:W-:Y:S05]  /*220e0*/  @!P3 BRA `(.L_x_8858) ;  /* 0x000000180090b947 */ /* 0x00cfea0003800000 */
.L_x_8900:
        /* <DEDUP_REMOVED lines=8> */
.L_x_8859:
[----:B------:R-:W-:Y:S01]  /*22170*/  R2UR UR9, R2 ;  /* 0x00000000020972ca */ /* 0x000fe200000e0000 */
[----:B-12---:R-:W-:Y:S01]  /*22180*/  IMAD R2, R16, 0xc000, R18 ;  /* 0x0000c00010027824 */ /* 0x006fe200078e0212 */
        /* <DEDUP_REMOVED lines=9> */
[----:B------:R-:W-:-:S02]  /*22220*/  UMOV UR18, 0x40 ;  /* 0x0000004000127882 */ /* 0x000fc40000000000 */
[----:B------:R-:W-:-:S06]  /*22230*/  UIADD3 UR9, UR9, 0x32450, URZ ;  /* 0x0003245009097890 */ /* 0x000fcc000fffe03f */
        /* <DEDUP_REMOVED lines=17> */
.L_x_8854:
[----:B------:R-:W-:Y:S05]  /*22350*/  BSYNC B0 ;  /* 0x0000000000007941 */ /* 0x000fea0003800000 */
.L_x_8853:
[----:B------:R-:W-:-:S07]  /*22360*/  VIADD R8, R19, 0xfffffffd ;  /* 0xfffffffd13087836 */ /* 0x000fce0000000000 */
.L_x_8852:
[----:B------:R-:W-:Y:S01]  /*22370*/  VIADD R9, R9, 0xfffffffe ;  /* 0xfffffffe09097836 */ /* 0x000fe20000000000 */
[----:B------:R-:W-:Y:S01]  /*22380*/  LOP3.LUT R2, RZ, R19, RZ, 0x33, !PT ;  /* 0x00000013ff027212 */ /* 0x000fe200078e33ff */
[----:B------:R-:W-:Y:S03]  /*22390*/  BSSY B0, `(.L_x_8851) ;  /* 0x00000ca000007945 */ /* 0x000fe60003800000 */
[----:B------:R-:W-:-:S13]  /*223a0*/  ISETP.NE.AND P2, PT, R9, R2, PT ;  /* 0x000000020900720c */ /* 0x000fda0003f45270 */
[----:B------:R-:W-:Y:S05]  /*223b0*/  @!P2 BRA `(.L_x_8860) ;  /* 0x0000000c001ca947 */ /* 0x000fea0003800000 */
.L_x_8875:
[----:B------:R-:W-:Y:S01]  /*223c0*/  VIADD R9, R16, 0x1 ;  /* 0x0000000110097836 */ /* 0x000fe20000000000 */
[----:B------:R-:W-:Y:S05]  /*223d0*/  YIELD ;  /* 0x0000000000007946 */ /* 0x000fea0003800000 */
[----:B------:R-:W-:Y:S01]  /*223e0*/  ISETP.NE.AND P2, PT, R9, 0x2, PT ;  /* 0x000000020900780c */ /* 0x000fe20003f45270 */
[----:B------:R-:W-:Y:S03]  /*223f0*/  BSSY B1, `(.L_x_8861) ;  /* 0x000005e000017945 */ /* 0x000fe60003800000 */
[----:B------:R-:W-:-:S02]  /*22400*/  SEL R2, RZ, 0x1, P2 ;  /* 0x00000001ff027807 */ /* 0x000fc40001000000 */
        /* <DEDUP_REMOVED lines=22> */
.L_x_8863:
[----:B------:R-:W1:Y:S01]  /*22570*/  S2R R2, SR_TID.X ;  /* 0x0000000000027919 */ /* 0x000e620000002100 */
[----:B------:R-:W-:Y:S01]  /*22580*/  IMAD R3, R9, 0x8, R18 ;  /* 0x0000000809037824 */ /* 0x000fe200078e0212 */
[----:B-1----:R-:W-:Y:S02]  /*22590*/  LOP3.LUT R5, R2, 0x7f, RZ, 0xc0, !PT ;  /* 0x0000007f02057812 */ /* 0x002fe400078ec0ff */
[----:B------:R-:W-:Y:S02]  /*225a0*/  SHF.L.U32 R2, R17, 0x1f, RZ ;  /* 0x0000001f11027819 */ /* 0x000fe400000006ff */
[----:B------:R-:W-:Y:S02]  /*225b0*/  ISETP.NE.AND P2, PT, R5, RZ, PT ;  /* 0x000000ff0500720c */ /* 0x000fe40003f45270 */
[----:B------:R-:W1:Y:S02]  /*225c0*/  SYNCS.PHASECHK.TRANS64.TRYWAIT P3, [R3+URZ+0x32440], R2 ;  /* 0x03244002030075a7 */ /* 0x000e64000806017f */
[----:B-1----:R-:W-:Y:S09]  /*225d0*/  @!P3 BRA `(.L_x_8864) ;  /* 0x000000140068b947 */ /* 0x002ff20003800000 */
.L_x_8901:
        /* <DEDUP_REMOVED lines=8> */
.L_x_8865:
[----:B------:R-:W-:Y:S01]  /*22660*/  IMAD R5, R9, 0x3000, R18 ;  /* 0x0000300009057824 */ /* 0x000fe200078e0212 */
[----:B------:R-:W-:Y:S01]  /*22670*/  R2UR UR9, R3 ;  /* 0x00000000030972ca */ /* 0x000fe200000e0000 */
[----:B------:R-:W-:Y:S01]  /*22680*/  UIADD3 UR6, UP0, UR48, 0x370, URZ ;  /* 0x0000037030067890 */ /* 0x000fe2000ff1e03f */
[----:B------:R-:W-:Y:S01]  /*22690*/  R2UR UR12, R0 ;  /* 0x00000000000c72ca */ /* 0x000fe200000e0000 */
[----:B------:R-:W-:Y:S01]  /*226a0*/  UMOV UR14, 0x0 ;  /* 0x00000000000e7882 */ /* 0x000fe20000000000 */
[----:B------:R-:W-:Y:S01]  /*226b0*/  R2UR UR8, R5 ;  /* 0x00000000050872ca */ /* 0x000fe200000e0000 */
[----:B------:R-:W-:Y:S01]  /*226c0*/  IMAD R5, R10, 0x60, RZ ;  /* 0x000000600a057824 */ /* 0x000fe200078e02ff */
[----:B-----5:R-:W-:Y:S01]  /*226d0*/  R2UR UR13, R4 ;  /* 0x00000000040d72ca */ /* 0x020fe200000e0000 */
[----:B------:R-:W-:Y:S01]  /*226e0*/  UIADD3.X UR7, URZ, UR49, URZ, UP0, !UPT ;  /* 0x000000313f077290 */ /* 0x000fe200087fe43f */
[----:B------:R-:W-:Y:S02]  /*226f0*/  UMOV UR15, 0x14f00000 ;  /* 0x14f00000000f7882 */ /* 0x000fe40000000000 */
[----:B------:R-:W-:Y:S01]  /*22700*/  R2UR UR11, R5 ;  /* 0x00000000050b72ca */ /* 0x000fe200000e0000 */
[----:B------:R-:W-:-:S02]  /*22710*/  UMOV UR10, URZ ;  /* 0x0000003f000a7c82 */ /* 0x000fc40008000000 */
[----:B------:R-:W-:-:S04]  /*22720*/  UIADD3 UR9, UR9, 0x32430, URZ ;  /* 0x0003243009097890 */ /* 0x000fc8000fffe03f */
[----:B------:R-:W-:-:S09]  /*22730*/  UIADD3 UR8, UR8, 0x1c400, URZ ;  /* 0x0001c40008087890 */ /* 0x000fd2000fffe03f */
[----:B------:R2:W-:Y:S01]  /*22740*/  UTMALDG.4D [UR8], [UR6], desc[UR14] ;  /* 0x00000e08060075b4 */ /* 0x0005e20008019000 */
[----:B------:R-:W3:Y:S02]  /*22750*/  SYNCS.PHASECHK.TRANS64.TRYWAIT P3, [R3+URZ+0x32460], R2 ;  /* 0x03246002030075a7 */ /* 0x000ee4000806017f */
[----:B--23--:R-:W-:Y:S05]  /*22760*/  @!P3 BRA `(.L_x_8866) ;  /* 0x000000140018b947 */ /* 0x00cfea0003800000 */
.L_x_8902:
        /* <DEDUP_REMOVED lines=8> */
.L_x_8867:
        /* <DEDUP_REMOVED lines=12> */
[----:B------:R-:W-:-:S04]  /*228b0*/  UIADD3 UR9, UR9, 0x32450, URZ ;  /* 0x0003245009097890 */ /* 0x000fc8000fffe03f */
        /* <DEDUP_REMOVED lines=17> */
.L_x_8862:
[----:B------:R-:W-:Y:S05]  /*229d0*/  BSYNC B1 ;  /* 0x0000000000017941 */ /* 0x000fea0003800000 */
.L_x_8861:
[----:B------:R-:W-:Y:S01]  /*229e0*/  VIADD R9, R9, 0x1 ;  /* 0x0000000109097836 */ /* 0x000fe20000000000 */
[----:B------:R-:W-:Y:S04]  /*229f0*/  BSSY B1, `(.L_x_8868) ;  /* 0x0000060000017945 */ /* 0x000fe80003800000 */
[----:B------:R-:W-:-:S04]  /*22a00*/  ISETP.NE.AND P2, PT, R9, 0x2, PT ;  /* 0x000000020900780c */ /* 0x000fc80003f45270 */
[----:B------:R-:W-:Y:S02]  /*22a10*/  SEL R2, RZ, 0x1, P2 ;  /* 0x00000001ff027807 */ /* 0x000fe40001000000 */
[----:B------:R-:W-:Y:S01]  /*22a20*/  SEL R16, R9, RZ, P2 ;  /* 0x000000ff09107207 */ /* 0x000fe20001000000 */
[----:B------:R-:W-:Y:S01]  /*22a30*/  VIADD R9, R8, 0xffffffff ;  /* 0xffffffff08097836 */ /* 0x000fe20000000000 */
        /* <DEDUP_REMOVED lines=21> */
.L_x_8870:
[----:B------:R-:W1:Y:S01]  /*22b90*/  S2R R2, SR_TID.X ;  /* 0x0000000000027919 */ /* 0x000e620000002100 */
[----:B------:R-:W-:Y:S02]  /*22ba0*/  SHF.L.U32 R3, R17, 0x1f, RZ ;  /* 0x0000001f11037819 */ /* 0x000fe400000006ff */
[----:B-1----:R-:W-:Y:S01]  /*22bb0*/  LOP3.LUT R5, R2, 0x7f, RZ, 0xc0, !PT ;  /* 0x0000007f02057812 */ /* 0x002fe200078ec0ff */
[----:B------:R-:W-:-:S03]  /*22bc0*/  IMAD R2, R16, 0x8, R18 ;  /* 0x0000000810027824 */ /* 0x000fc600078e0212 */
[----:B------:R-:W-:Y:S01]  /*22bd0*/  ISETP.NE.AND P2, PT, R5, RZ, PT ;  /* 0x000000ff0500720c */ /* 0x000fe20003f45270 */
[----:B------:R-:W1:Y:S02]  /*22be0*/  SYNCS.PHASECHK.TRANS64.TRYWAIT P3, [R2+URZ+0x32440], R3 ;  /* 0x03244003020075a7 */ /* 0x000e64000806017f */
[----:B-1----:R-:W-:Y:S10]  /*22bf0*/  @!P3 BRA `(.L_x_8871) ;  /* 0x000000100008b947 */ /* 0x002ff40003800000 */
.L_x_8903:
        /* <DEDUP_REMOVED lines=8> */
.L_x_8872:
        /* <DEDUP_REMOVED lines=17> */
.L_x_8904:
        /* <DEDUP_REMOVED lines=8> */
.L_x_8874:
        /* <DEDUP_REMOVED lines=30> */
.L_x_8869:
[----:B------:R-:W-:Y:S05]  /*22ff0*/  BSYNC B1 ;  /* 0x0000000000017941 */ /* 0x000fea0003800000 */
.L_x_8868:
[----:B------:R-:W-:Y:S01]  /*23000*/  ISETP.GT.AND P2, PT, R9, UR39, PT ;  /* 0x0000002709007c0c */ /* 0x000fe2000bf44270 */
[----:B------:R-:W-:-:S12]  /*23010*/  VIADD R8, R8, 0xfffffffe ;  /* 0xfffffffe08087836 */ /* 0x000fd80000000000 */
[----:B------:R-:W-:Y:S05]  /*23020*/  @P2 BRA `(.L_x_8875) ;  /* 0xfffffff000e42947 */ /* 0x000fea000383ffff */
.L_x_8860:
[----:B------:R-:W-:Y:S05]  /*23030*/  BSYNC B0 ;  /* 0x0000000000007941 */ /* 0x000fea0003800000 */
.L_x_8851:
[----:B------:R2:W5:Y:S01]  /*23040*/  LDL R6, [R1+0x460] ;  /* 0x0004600001067983 */ /* 0x0005620000100800 */
[----:B------:R-:W-:Y:S01]  /*23050*/  VIADD R16, R16, 0x1 ;  /* 0x0000000110107836 */ /* 0x000fe20000000000 */
[----:B------:R-:W-:Y:S04]  /*23060*/  BSSY B0, `(.L_x_8876) ;  /* 0x0000012000007945 */ /* 0x000fe80003800000 */
[----:B------:R-:W-:-:S04]  /*23070*/  ISETP.NE.AND P0, PT, R16, 0x2, PT ;  /* 0x000000021000780c */ /* 0x000fc80003f05270 */
[----:B------:R-:W-:-:S04]  /*23080*/  SEL R0, RZ, 0x1, P0 ;  /* 0x00000001ff007807 */ /* 0x000fc80000000000 */
[----:B------:R-:W-:Y:S01]  /*23090*/  LOP3.LUT R17, R17, R0, RZ, 0x3c, !PT ;  /* 0x0000000011117212 */ /* 0x000fe200078e3cff */
[----:B--2---:R-:W-:Y:S06]  /*230a0*/  @P1 BRA `(.L_x_8877) ;  /* 0x0000000000341947 */ /* 0x004fec0003800000 */
        /* <DEDUP_REMOVED lines=11> */
[----:B-1---5:R-:W-:-:S05]  /*23160*/  IADD3 R6, R0, UR44, R7 ;  /* 0x0000002c00067c10 */ /* 0x022fca000fffe007 */
[----:B------:R2:W-:Y:S02]  /*23170*/  STL [R1+0x460], R6 ;  /* 0x0004600601007387 */ /* 0x0005e40000100800 */
.L_x_8877:
[----:B------:R-:W-:Y:S05]  /*23180*/  BSYNC B0 ;  /* 0x0000000000007941 */ /* 0x000fea0003800000 */
.L_x_8876:
[----:B------:R-:W-:Y:S01]  /*23190*/  SEL R16, R16, RZ, P0 ;  /* 0x000000ff10107207 */ /* 0x000fe20000000000 */
[----:B-----5:R-:W-:-:S07]  /*231a0*/  IMAD.MOV.U32 R13, RZ, RZ, R6 ;  /* 0x000000ffff0d7224 */ /* 0x020fce00078e0006 */
.L_x_8834:
[----:B------:R-:W-:Y:S05]  /*231b0*/  BSYNC B6 ;  /* 0x0000000000067941 */ /* 0x000fea0003800000 */
.L_x_8832:
[----:B------:R-:W-:-:S03]  /*231c0*/  UMOV UR6, 0xffffffff ;  /* 0xffffffff00067882 */ /* 0x000fc60000000000 */
[----:B------:R-:W-:Y:S05]  /*231d0*/  BRA.DIV UR6, `(.L_x_8878) ;  /* 0x0000000a06b87947 */ /* 0x000fea000b800000 */
[----:B------:R3:W4:Y:S02]  /*231e0*/  SHFL.IDX PT, R14, R13, RZ, 0x1f ;  /* 0x00001fff0d0e7589 */ /* 0x00072400000e0000 */
.L_x_8907:
[----:B------:R-:W5:Y:S01]  /*231f0*/  S2R R0, SR_TID.X ;  /* 0x0000000000007919 */ /* 0x000f620000002100 */
[----:B------:R-:W-:Y:S05]  /*23200*/  WARPSYNC.ALL ;  /* 0x0000000000007948 */ /* 0x000fea0003800000 */
[----:B------:R-:W-:Y:S01]  /*23210*/  BAR.SYNC.DEFER_BLOCKING 0x4, 0x120 ;  /* 0x0104800000007b1d */ /* 0x000fe20000010000 */
[----:B----4-:R-:W-:-:S05]  /*23220*/  IMAD.MOV.U32 R2, RZ, RZ, R14 ;  /* 0x000000ffff027224 */ /* 0x010fca00078e000e */
[----:B------:R-:W-:Y:S01]  /*23230*/  ULDC UR6, c[0x0][0xea8] ;  /* 0x0003aa0000067ab9 */ /* 0x000fe20000000800 */
[----:B------:R4:W-:Y:S01]  /*23240*/  STL [R1+0x460], R2 ;  /* 0x0004600201007387 */ /* 0x0009e20000100800 */
[----:B-----5:R-:W-:-:S04]  /*23250*/  LOP3.LUT R0, R0, 0x1f, RZ, 0xc0, !PT ;  /* 0x0000001f00007812 */ /* 0x020fc800078ec0ff */
[----:B------:R-:W-:-:S13]  /*23260*/  ISETP.NE.AND P0, PT, R0, RZ, PT ;  /* 0x000000ff0000720c */ /* 0x000fda0003f05270 */
[----:B------:R-:W5:Y:S01]  /*23270*/  @!P0 S2R R3, SR_CgaCtaId ;  /* 0x0000000000038919 */ /* 0x000f620000008800 */
[----:B------:R-:W-:-:S04]  /*23280*/  @!P0 MOV R0, 0x400 ;  /* 0x0000040000008802 */ /* 0x000fc80000000f00 */
[----:B-----5:R-:W-:-:S05]  /*23290*/  @!P0 LEA R0, R3, R0, 0x18 ;  /* 0x0000000003008211 */ /* 0x020fca00078ec0ff */
[----:B------:R4:W-:Y:S01]  /*232a0*/  @!P0 STS [R0+0x324d0], R13 ;  /* 0x0324d00d00008388 */ /* 0x0009e20000000800 */
[----:B------:R-:W-:Y:S06]  /*232b0*/  BAR.ARV 0x5, 0x120 ;  /* 0x0144800000007b1d */ /* 0x000fec0000002000 */
[----:B------:R-:W-:-:S13]  /*232c0*/  ISETP.GE.AND P0, PT, R2, UR6, PT ;  /* 0x0000000602007c0c */ /* 0x000fda000bf06270 */
[----:B----4-:R-:W-:Y:S05]  /*232d0*/  @!P0 BRA `(.L_x_8879) ;  /* 0xffffffd000788947 */ /* 0x010fea000383ffff */
.L_x_8823:
[----:B------:R-:W4:Y:S01]  /*232e0*/  LDL.LU R0, [R1+0x468] ;  /* 0x0004680001007983 */ /* 0x000f220000300800 */
[----:B-1----:R-:W1:Y:S01]  /*232f0*/  S2R R5, SR_CgaCtaId ;  /* 0x0000000000057919 */ /* 0x002e620000008800 */
[----:B----4-:R-:W-:-:S05]  /*23300*/  VIADD R0, R0, 0x1 ;  /* 0x0000000100007836 */ /* 0x010fca0000000000 */
[----:B------:R-:W-:-:S04]  /*23310*/  LEA.HI R2, R0, R0, RZ, 0x1 ;  /* 0x0000000000027211 */ /* 0x000fc800078f08ff */
[----:B------:R-:W-:Y:S02]  /*23320*/  LOP3.LUT R3, R2, 0xfffffffe, RZ, 0xc0, !PT ;  /* 0xfffffffe02037812 */ /* 0x000fe400078ec0ff */
[----:B------:R-:W-:-:S03]  /*23330*/  MOV R2, 0x400 ;  /* 0x0000040000027802 */ /* 0x000fc60000000f00 */
[----:B------:R-:W-:Y:S01]  /*23340*/  IMAD.IADD R0, R0, 0x1, -R3 ;  /* 0x0000000100007824 */ /* 0x000fe200078e0a03 */
[----:B-1----:R-:W-:-:S04]  /*23350*/  LEA R7, R5, R2, 0x18 ;  /* 0x0000000205077211 */ /* 0x002fc800078ec0ff */
[----:B------:R-:W-:-:S04]  /*23360*/  SHF.L.U32 R0, R0, 0x1f, RZ ;  /* 0x0000001f00007819 */ /* 0x000fc800000006ff */
[----:B------:R-:W1:Y:S02]  /*23370*/  SYNCS.PHASECHK.TRANS64.TRYWAIT P0, [R7+URZ+0x32420], R0 ;  /* 0x03242000070075a7 */ /* 0x000e64000800017f */
[----:B-1----:R-:W-:Y:S05]  /*23380*/  @!P0 BRA `(.L_x_8880) ;  /* 0x0000000800708947 */ /* 0x002fea0003800000 */
.L_x_8908:
[----:B------:R-:W4:Y:S02]  /*23390*/  S2R R2, SR_TID.X ;  /* 0x0000000000027919 */ /* 0x000f240000002100 */
[----:B----4-:R-:W-:-:S04]  /*233a0*/  SHF.R.U32.HI R2, RZ, 0x5, R2 ;  /* 0x00000005ff027819 */ /* 0x010fc80000011602 */
        /* <DEDUP_REMOVED lines=12> */
.L_x_8883:
        /* <DEDUP_REMOVED lines=12> */
.L_x_8909:
[----:B------:R-:W4:Y:S02]  /*23530*/  SYNCS.PHASECHK.TRANS64.TRYWAIT P0, [R3+URZ], R0 ;  /* 0x00000000030075a7 */ /* 0x000f24000800017f */
[----:B----4-:R-:W-:Y:S05]  /*23540*/  @!P0 BRA `(.L_x_8885) ;  /* 0x0000000800288947 */ /* 0x010fea0003800000 */
.L_x_8910:
[----:B------:R-:W-:Y:S05]  /*23550*/  @!P2 BRA `(.L_x_8886) ;  /* 0x000000000004a947 */ /* 0x000fea0003800000 */
[----:B------:R-:W-:Y:S01]  /*23560*/  BPT.TRAP 0x1 ;  /* 0x000000040000795c */ /* 0x000fe20000300000 */
.L_x_8886:
[----:B----4-:R-:W-:-:S04]  /*23570*/  VIADD R3, R7, 0x32460 ;  /* 0x0003246007037836 */ /* 0x010fc80000000000 */
[----:B-1----:R-:W-:-:S04]  /*23580*/  IMAD R5, R16, 0x8, R3 ;  /* 0x0000000810057824 */ /* 0x002fc800078e0203 */
[----:B------:R-:W1:Y:S02]  /*23590*/  SYNCS.PHASECHK.TRANS64.TRYWAIT P0, [R5+URZ], R4 ;  /* 0x00000004050075a7 */ /* 0x000e64000800017f */
[----:B-1----:R-:W-:Y:S05]  /*235a0*/  @!P0 BRA `(.L_x_8887) ;  /* 0x0000000800248947 */ /* 0x002fea0003800000 */
.L_x_8911:
[----:B------:R-:W-:-:S07]  /*235b0*/  IMAD R3, R2, 0x8, R3 ;  /* 0x0000000802037824 */ /* 0x000fce00078e0203 */
.L_x_8888:
[----:B----4-:R4:W1:Y:S02]  /*235c0*/  SYNCS.PHASECHK.TRANS64.TRYWAIT P0, [R3+URZ], R0 ;  /* 0x00000000030075a7 */ /* 0x010864000800017f */
[----:B-1----:R-:W-:Y:S05]  /*235d0*/  @!P0 NANOSLEEP.SYNCS 0x989680 ;  /* 0x009896800000895d */ /* 0x002fea0003900000 */
[----:B------:R-:W1:Y:S02]  /*235e0*/  @!P0 SYNCS.PHASECHK.TRANS64 P0, [R3+URZ], R0 ;  /* 0x00000000030085a7 */ /* 0x000e64000800007f */
[----:B-1----:R-:W-:Y:S05]  /*235f0*/  @!P0 BRA `(.L_x_8888) ;  /* 0xfffffffc00f08947 */ /* 0x002fea000383ffff */
.L_x_8882:
[----:B------:R-:W-:Y:S05]  /*23600*/  BSYNC B0 ;  /* 0x0000000000007941 */ /* 0x000fea0003800000 */
.L_x_8881:
[----:B------:R-:W-:Y:S05]  /*23610*/  EXIT ;  /* 0x000000000000794d */ /* 0x000fea0003800000 */
.L_x_8715:
[----:B-1----:R-:W-:-:S04]  /*23620*/  IMAD.U32 R7, RZ, RZ, UR50 ;  /* 0x00000032ff077e24 */ /* 0x002fc8000f8e00ff */
[----:B------:R1:W2:Y:S03]  /*23630*/  SYNCS.PHASECHK.TRANS64.TRYWAIT P0, [R7+URZ+0x32400], R0 ;  /* 0x03240000070075a7 */ /* 0x0002a6000800017f */
[----:B--2---:R-:W-:Y:S05]  /*23640*/  @!P0 NANOSLEEP.SYNCS 0x989680 ;  /* 0x009896800000895d */ /* 0x004fea0003900000 */
[----:B------:R-:W2:Y:S02]  /*23650*/  @!P0 SYNCS.PHASECHK.TRANS64 P0, [R7+URZ+0x32400], R0 ;  /* 0x03240000070085a7 */ /* 0x000ea4000800007f */
[----:B--2---:R-:W-:Y:S05]  /*23660*/  @!P0 BRA `(.L_x_8715) ;  /* 0xfffffffc00ec8947 */ /* 0x004fea000383ffff */
[----:B------:R-:W-:Y:S05]  /*23670*/  BRA `(.L_x_8889) ;  /* 0xfffffdf000347947 */ /* 0x000fea000383ffff */
.L_x_8722:
[----:B--2---:R2:W3:Y:S02]  /*23680*/  SYNCS.PHASECHK.TRANS64.TRYWAIT P0, [R24+URZ], R25 ;  /* 0x00000019180075a7 */ /* 0x0044e4000800017f */
[----:B---3--:R-:W-:Y:S05]  /*23690*/  @!P0 NANOSLEEP.SYNCS 0x989680 ;  /* 0x009896800000895d */ /* 0x008fea0003900000 */
[----:B------:R-:W3:Y:S02]  /*236a0*/  @!P0 SYNCS.PHASECHK.TRANS64 P0, [R24+URZ], R25 ;  /* 0x00000019180085a7 */ /* 0x000ee4000800007f */
[----:B---3--:R-:W-:Y:S05]  /*236b0*/  @!P0 BRA `(.L_x_8722) ;  /* 0xfffffffc00f08947 */ /* 0x008fea000383ffff */
[----:B------:R-:W-:Y:S05]  /*236c0*/  BRA `(.L_x_8721) ;  /* 0xfffffdf4005c7947 */ /* 0x000fea000383ffff */
.L_x_8724:
[----:B-1----:R-:W-:-:S04]  /*236d0*/  IMAD.U32 R8, RZ, RZ, UR50 ;  /* 0x00000032ff087e24 */ /* 0x002fc8000f8e00ff */
[----:B------:R1:W2:Y:S03]  /*236e0*/  SYNCS.PHASECHK.TRANS64.TRYWAIT P0, [R8+URZ+0x32410], R7 ;  /* 0x03241007080075a7 */ /* 0x0002a6000800017f */
[----:B--2---:R-:W-:Y:S05]  /*236f0*/  @!P0 NANOSLEEP.SYNCS 0x989680 ;  /* 0x009896800000895d */ /* 0x004fea0003900000 */
[----:B------:R-:W2:Y:S02]  /*23700*/  @!P0 SYNCS.PHASECHK.TRANS64 P0, [R8+URZ+0x32410], R7 ;  /* 0x03241007080085a7 */ /* 0x000ea4000800007f */
[----:B--2---:R-:W-:Y:S05]  /*23710*/  @!P0 BRA `(.L_x_8724) ;  /* 0xfffffffc00ec8947 */ /* 0x004fea000383ffff */
[----:B------:R-:W-:Y:S05]  /*23720*/  BRA `(.L_x_8890) ;  /* 0xfffffdf800307947 */ /* 0x000fea000383ffff */
.L_x_8731:
[----:B--2---:R2:W3:Y:S02]  /*23730*/  SYNCS.PHASECHK.TRANS64.TRYWAIT P0, [R8+URZ], R9 ;  /* 0x00000009080075a7 */ /* 0x0044e4000800017f */
[----:B---3--:R-:W-:Y:S05]  /*23740*/  @!P0 NANOSLEEP.SYNCS 0x989680 ;  /* 0x009896800000895d */ /* 0x008fea0003900000 */
[----:B------:R-:W3:Y:S02]  /*23750*/  @!P0 SYNCS.PHASECHK.TRANS64 P0, [R8+URZ], R9 ;  /* 0x00000009080085a7 */ /* 0x000ee4000800007f */
[----:B---3--:R-:W-:Y:S05]  /*23760*/  @!P0 BRA `(.L_x_8731) ;  /* 0xfffffffc00f08947 */ /* 0x008fea000383ffff */
[----:B------:R-:W-:Y:S05]  /*23770*/  BRA `(.L_x_8730) ;  /* 0xfffffdf800747947 */ /* 0x000fea000383ffff */
.L_x_8766:
[----:B-1----:R1:W2:Y:S02]  /*23780*/  SYNCS.PHASECHK.TRANS64.TRYWAIT P1, [R0+URZ], R3 ;  /* 0x00000003000075a7 */ /* 0x0022a4000802017f */
[----:B--2---:R-:W-:Y:S05]  /*23790*/  @!P1 NANOSLEEP.SYNCS 0x989680 ;  /* 0x009896800000995d */ /* 0x004fea0003900000 */
[----:B------:R-:W2:Y:S02]  /*237a0*/  @!P1 SYNCS.PHASECHK.TRANS64 P1, [R0+URZ], R3 ;  /* 0x00000003000095a7 */ /* 0x000ea4000802007f */
[----:B--2---:R-:W-:Y:S05]  /*237b0*/  @!P1 BRA `(.L_x_8766) ;  /* 0xfffffffc00f09947 */ /* 0x004fea000383ffff */
[----:B------:R-:W-:Y:S05]  /*237c0*/  BRA `(.L_x_8765) ;  /* 0xfffffe5c00ec7947 */ /* 0x000fea000383ffff */
.L_x_8773:
[----:B--2---:R2:W3:Y:S02]  /*237d0*/  SYNCS.PHASECHK.TRANS64.TRYWAIT P1, [R4+URZ], R5 ;  /* 0x00000005040075a7 */ /* 0x0044e4000802017f */
[----:B---3--:R-:W-:Y:S05]  /*237e0*/  @!P1 NANOSLEEP.SYNCS 0x989680 ;  /* 0x009896800000995d */ /* 0x008fea0003900000 */
[----:B------:R-:W3:Y:S02]  /*237f0*/  @!P1 SYNCS.PHASECHK.TRANS64 P1, [R4+URZ], R5 ;  /* 0x00000005040095a7 */ /* 0x000ee4000802007f */
[----:B---3--:R-:W-:Y:S05]  /*23800*/  @!P1 BRA `(.L_x_8773) ;  /* 0xfffffffc00f09947 */ /* 0x008fea000383ffff */
[----:B------:R-:W-:Y:S05]  /*23810*/  BRA `(.L_x_8772) ;  /* 0xfffffe6400107947 */ /* 0x000fea000383ffff */
.L_x_8784:
[----:B--2---:R2:W3:Y:S02]  /*23820*/  SYNCS.PHASECHK.TRANS64.TRYWAIT P0, [R0+URZ], R7 ;  /* 0x00000007000075a7 */ /* 0x0044e4000800017f */
[----:B---3--:R-:W-:Y:S05]  /*23830*/  @!P0 NANOSLEEP.SYNCS 0x989680 ;  /* 0x009896800000895d */ /* 0x008fea0003900000 */
[----:B------:R-:W3:Y:S02]  /*23840*/  @!P0 SYNCS.PHASECHK.TRANS64 P0, [R0+URZ], R7 ;  /* 0x00000007000085a7 */ /* 0x000ee4000800007f */
[----:B---3--:R-:W-:Y:S05]  /*23850*/  @!P0 BRA `(.L_x_8784) ;  /* 0xfffffffc00f08947 */ /* 0x008fea000383ffff */
[----:B------:R-:W-:Y:S05]  /*23860*/  BRA `(.L_x_8783) ;  /* 0xfffffef400ac7947 */ /* 0x000fea000383ffff */
.L_x_8791:
[----:B-1----:R1:W2:Y:S02]  /*23870*/  SYNCS.PHASECHK.TRANS64.TRYWAIT P0, [R4+URZ], R5 ;  /* 0x00000005040075a7 */ /* 0x0022a4000800017f */
[----:B--2---:R-:W-:Y:S05]  /*23880*/  @!P0 NANOSLEEP.SYNCS 0x989680 ;  /* 0x009896800000895d */ /* 0x004fea0003900000 */
[----:B------:R-:W2:Y:S02]  /*23890*/  @!P0 SYNCS.PHASECHK.TRANS64 P0, [R4+URZ], R5 ;  /* 0x00000005040085a7 */ /* 0x000ea4000800007f */
[----:B--2---:R-:W-:Y:S05]  /*238a0*/  @!P0 BRA `(.L_x_8791) ;  /* 0xfffffffc00f08947 */ /* 0x004fea000383ffff */
[----:B------:R-:W-:Y:S05]  /*238b0*/  BRA `(.L_x_8790) ;  /* 0xfffffef800d07947 */ /* 0x000fea000383ffff */
.L_x_8838:
        /* <DEDUP_REMOVED lines=10> */
.L_x_8891:
[----:B------:R-:W-:Y:S05]  /*23960*/  BRA `(.L_x_8892) ;  /* 0xffffffd800447947 */ /* 0x000fea000383ffff */
.L_x_8839:
[----:B------:R-:W-:Y:S01]  /*23970*/  BSSY B0, `(.L_x_8893) ;  /* 0x0000006000007945 */ /* 0x000fe20003800000 */
[----:B------:R-:W-:-:S07]  /*23980*/  IMAD.MOV.U32 R15, RZ, RZ, -0x1 ;  /* 0xffffffffff0f7424 */ /* 0x000fce00078e00ff */
[----:B------:R-:W-:Y:S05]  /*23990*/  WARPSYNC.COLLECTIVE R15, `(.L_x_8894) ;  /* 0x000000000f0c7348 */ /* 0x000fea0003c00000 */
[----:B------:R-:W-:Y:S02]  /*239a0*/  ELECT P6, UR62, PT ;  /* 0x00000000003e782f */ /* 0x000fe400038c0000 */
[----:B------:R-:W-:Y:S01]  /*239b0*/  MOV R14, UR62 ;  /* 0x0000003e000e7c02 */ /* 0x000fe20008000f00 */
[----:B------:R-:W-:Y:S10]  /*239c0*/  ENDCOLLECTIVE ;  /* 0x000000000000791b */ /* 0x000ff40003800000 */
.L_x_8894:
[----:B------:R-:W-:Y:S05]  /*239d0*/  BSYNC B0 ;  /* 0x0000000000007941 */ /* 0x000fea0003800000 */
.L_x_8893:
[----:B------:R-:W-:Y:S05]  /*239e0*/  BRA `(.L_x_8895) ;  /* 0xffffffd800347947 */ /* 0x000fea000383ffff */
.L_x_8842:
[----:B-1----:R1:W2:Y:S02]  /*239f0*/  SYNCS.PHASECHK.TRANS64.TRYWAIT P2, [R10+URZ+0x32440], R5 ;  /* 0x032440050a0075a7 */ /* 0x0022a4000804017f */
[----:B--2---:R-:W-:Y:S05]  /*23a00*/  @!P2 NANOSLEEP.SYNCS 0x989680 ;  /* 0x009896800000a95d */ /* 0x004fea0003900000 */
[----:B------:R-:W2:Y:S02]  /*23a10*/  @!P2 SYNCS.PHASECHK.TRANS64 P2, [R10+URZ+0x32440], R5 ;  /* 0x032440050a00a5a7 */ /* 0x000ea4000804007f */
[----:B--2---:R-:W-:Y:S05]  /*23a20*/  @!P2 BRA `(.L_x_8842) ;  /* 0xfffffffc00f0a947 */ /* 0x004fea000383ffff */
[----:B------:R-:W-:Y:S05]  /*23a30*/  BRA `(.L_x_8896) ;  /* 0xffffffd8008c7947 */ /* 0x000fea000383ffff */
.L_x_8846:
[----:B-1----:R1:W2:Y:S02]  /*23a40*/  SYNCS.PHASECHK.TRANS64.TRYWAIT P2, [R18+URZ+0x32420], R5 ;  /* 0x03242005120075a7 */ /* 0x0022a4000804017f */
[----:B--2---:R-:W-:Y:S05]  /*23a50*/  @!P2 NANOSLEEP.SYNCS 0x989680 ;  /* 0x009896800000a95d */ /* 0x004fea0003900000 */
[----:B------:R-:W2:Y:S02]  /*23a60*/  @!P2 SYNCS.PHASECHK.TRANS64 P2, [R18+URZ+0x32420], R5 ;  /* 0x032420051200a5a7 */ /* 0x000ea4000804007f */
[----:B--2---:R-:W-:Y:S05]  /*23a70*/  @!P2 BRA `(.L_x_8846) ;  /* 0xfffffffc00f0a947 */ /* 0x004fea000383ffff */
[----:B------:R-:W-:Y:S05]  /*23a80*/  BRA `(.L_x_8897) ;  /* 0xffffffdc00c47947 */ /* 0x000fea000383ffff */
.L_x_8849:
[----:B-1----:R1:W2:Y:S02]  /*23a90*/  SYNCS.PHASECHK.TRANS64.TRYWAIT P2, [R10+URZ+0x32460], R5 ;  /* 0x032460050a0075a7 */ /* 0x0022a4000804017f */
[----:B--2---:R-:W-:Y:S05]  /*23aa0*/  @!P2 NANOSLEEP.SYNCS 0x989680 ;  /* 0x009896800000a95d */ /* 0x004fea0003900000 */
[----:B------:R-:W2:Y:S02]  /*23ab0*/  @!P2 SYNCS.PHASECHK.TRANS64 P2, [R10+URZ+0x32460], R5 ;  /* 0x032460050a00a5a7 */ /* 0x000ea4000804007f */
[----:B--2---:R-:W-:Y:S05]  /*23ac0*/  @!P2 BRA `(.L_x_8849) ;  /* 0xfffffffc00f0a947 */ /* 0x004fea000383ffff */
[----:B------:R-:W-:Y:S05]  /*23ad0*/  BRA `(.L_x_8898) ;  /* 0xffffffdc00d87947 */ /* 0x000fea000383ffff */
.L_x_8856:
[----:B-1----:R1:W2:Y:S02]  /*23ae0*/  SYNCS.PHASECHK.TRANS64.TRYWAIT P3, [R2+URZ+0x32440], R3 ;  /* 0x03244003020075a7 */ /* 0x0022a4000806017f */
[----:B--2---:R-:W-:Y:S05]  /*23af0*/  @!P3 NANOSLEEP.SYNCS 0x989680 ;  /* 0x009896800000b95d */ /* 0x004fea0003900000 */
[----:B------:R-:W2:Y:S02]  /*23b00*/  @!P3 SYNCS.PHASECHK.TRANS64 P3, [R2+URZ+0x32440], R3 ;  /* 0x032440030200b5a7 */ /* 0x000ea4000806007f */
[----:B--2---:R-:W-:Y:S05]  /*23b10*/  @!P3 BRA `(.L_x_8856) ;  /* 0xfffffffc00f0b947 */ /* 0x004fea000383ffff */
[----:B------:R-:W-:Y:S05]  /*23b20*/  BRA `(.L_x_8899) ;  /* 0xffffffe4000c7947 */ /* 0x000fea000383ffff */
.L_x_8858:
[----:B--2---:R2:W3:Y:S02]  /*23b30*/  SYNCS.PHASECHK.TRANS64.TRYWAIT P3, [R2+URZ+0x32460], R3 ;  /* 0x03246003020075a7 */ /* 0x0044e4000806017f */
[----:B---3--:R-:W-:Y:S05]  /*23b40*/  @!P3 NANOSLEEP.SYNCS 0x989680 ;  /* 0x009896800000b95d */ /* 0x008fea0003900000 */
[----:B------:R-:W3:Y:S02]  /*23b50*/  @!P3 SYNCS.PHASECHK.TRANS64 P3, [R2+URZ+0x32460], R3 ;  /* 0x032460030200b5a7 */ /* 0x000ee4000806007f */
[----:B---3--:R-:W-:Y:S05]  /*23b60*/  @!P3 BRA `(.L_x_8858) ;  /* 0xfffffffc00f0b947 */ /* 0x008fea000383ffff */
[----:B------:R-:W-:Y:S05]  /*23b70*/  BRA `(.L_x_8900) ;  /* 0xffffffe4005c7947 */ /* 0x000fea000383ffff */
.L_x_8864:
[----:B-1----:R1:W2:Y:S02]  /*23b80*/  SYNCS.PHASECHK.TRANS64.TRYWAIT P3, [R3+URZ+0x32440], R2 ;  /* 0x03244002030075a7 */ /* 0x0022a4000806017f */
[----:B--2---:R-:W-:Y:S05]  /*23b90*/  @!P3 NANOSLEEP.SYNCS 0x989680 ;  /* 0x009896800000b95d */ /* 0x004fea0003900000 */
[----:B------:R-:W2:Y:S02]  /*23ba0*/  @!P3 SYNCS.PHASECHK.TRANS64 P3, [R3+URZ+0x32440], R2 ;  /* 0x032440020300b5a7 */ /* 0x000ea4000806007f */
[----:B--2---:R-:W-:Y:S05]  /*23bb0*/  @!P3 BRA `(.L_x_8864) ;  /* 0xfffffffc00f0b947 */ /* 0x004fea000383ffff */
[----:B------:R-:W-:Y:S05]  /*23bc0*/  BRA `(.L_x_8901) ;  /* 0xffffffe800847947 */ /* 0x000fea000383ffff */
.L_x_8866:
[----:B--2---:R2:W3:Y:S02]  /*23bd0*/  SYNCS.PHASECHK.TRANS64.TRYWAIT P3, [R3+URZ+0x32460], R2 ;  /* 0x03246002030075a7 */ /* 0x0044e4000806017f */
[----:B---3--:R-:W-:Y:S05]  /*23be0*/  @!P3 NANOSLEEP.SYNCS 0x989680 ;  /* 0x009896800000b95d */ /* 0x008fea0003900000 */
[----:B------:R-:W3:Y:S02]  /*23bf0*/  @!P3 SYNCS.PHASECHK.TRANS64 P3, [R3+URZ+0x32460], R2 ;  /* 0x032460020300b5a7 */ /* 0x000ee4000806007f */
[----:B---3--:R-:W-:Y:S05]  /*23c00*/  @!P3 BRA `(.L_x_8866) ;  /* 0xfffffffc00f0b947 */ /* 0x008fea000383ffff */
[----:B------:R-:W-:Y:S05]  /*23c10*/  BRA `(.L_x_8902) ;  /* 0xffffffe800d47947 */ /* 0x000fea000383ffff */
.L_x_8871:
[----:B-1----:R1:W2:Y:S02]  /*23c20*/  SYNCS.PHASECHK.TRANS64.TRYWAIT P3, [R2+URZ+0x32440], R3 ;  /* 0x03244003020075a7 */ /* 0x0022a4000806017f */
[----:B--2---:R-:W-:Y:S05]  /*23c30*/  @!P3 NANOSLEEP.SYNCS 0x989680 ;  /* 0x009896800000b95d */ /* 0x004fea0003900000 */
[----:B------:R-:W2:Y:S02]  /*23c40*/  @!P3 SYNCS.PHASECHK.TRANS64 P3, [R2+URZ+0x32440], R3 ;  /* 0x032440030200b5a7 */ /* 0x000ea4000806007f */
[----:B--2---:R-:W-:Y:S05]  /*23c50*/  @!P3 BRA `(.L_x_8871) ;  /* 0xfffffffc00f0b947 */ /* 0x004fea000383ffff */
[----:B------:R-:W-:Y:S05]  /*23c60*/  BRA `(.L_x_8903) ;  /* 0xffffffec00e47947 */ /* 0x000fea000383ffff */
.L_x_8873:
[----:B--2---:R2:W3:Y:S02]  /*23c70*/  SYNCS.PHASECHK.TRANS64.TRYWAIT P3, [R2+URZ+0x32460], R3 ;  /* 0x03246003020075a7 */ /* 0x0044e4000806017f */
[----:B---3--:R-:W-:Y:S05]  /*23c80*/  @!P3 NANOSLEEP.SYNCS 0x989680 ;  /* 0x009896800000b95d */ /* 0x008fea0003900000 */
[----:B------:R-:W3:Y:S02]  /*23c90*/  @!P3 SYNCS.PHASECHK.TRANS64 P3, [R2+URZ+0x32460], R3 ;  /* 0x032460030200b5a7 */ /* 0x000ee4000806007f */
[----:B---3--:R-:W-:Y:S05]  /*23ca0*/  @!P3 BRA `(.L_x_8873) ;  /* 0xfffffffc00f0b947 */ /* 0x008fea000383ffff */
[----:B------:R-:W-:Y:S05]  /*23cb0*/  BRA `(.L_x_8904) ;  /* 0xfffffff000347947 */ /* 0x000fea000383ffff */
.L_x_8878:
[----:B------:R-:W-:Y:S01]  /*23cc0*/  BSSY B0, `(.L_x_8905) ;  /* 0x0000007000007945 */ /* 0x000fe20003800000 */
[----:B------:R-:W-:Y:S02]  /*23cd0*/  IMAD.MOV.U32 R12, RZ, RZ, RZ ;  /* 0x000000ffff0c7224 */ /* 0x000fe400078e00ff */
[----:B------:R-:W-:Y:S02]  /*23ce0*/  IMAD.MOV.U32 R11, RZ, RZ, 0x1f ;  /* 0x0000001fff0b7424 */ /* 0x000fe400078e00ff */
[----:B------:R-:W-:-:S07]  /*23cf0*/  IMAD.MOV.U32 R15, RZ, RZ, -0x1 ;  /* 0xffffffffff0f7424 */ /* 0x000fce00078e00ff */
[----:B-12---:R-:W-:Y:S05]  /*23d00*/  WARPSYNC.COLLECTIVE R15, `(.L_x_8906) ;  /* 0x000000000f087348 */ /* 0x006fea0003c00000 */
[----:B------:R3:W4:Y:S02]  /*23d10*/  SHFL.IDX P6, R14, R13, R12, R11 ;  /* 0x0000000c0d0e7389 */ /* 0x00072400000c000b */
[----:B-1234-:R-:W-:Y:S01]  /*23d20*/  ENDCOLLECTIVE ;  /* 0x000000000000791b */ /* 0x01efe20003800000 */
.L_x_8906:
[----:B------:R-:W-:Y:S05]  /*23d30*/  BSYNC B0 ;  /* 0x0000000000007941 */ /* 0x000fea0003800000 */
.L_x_8905:
[----:B------:R-:W-:Y:S05]  /*23d40*/  BRA `(.L_x_8907) ;  /* 0xfffffff400287947 */ /* 0x000fea000383ffff */
.L_x_8880:
[----:B-1----:R1:W4:Y:S02]  /*23d50*/  SYNCS.PHASECHK.TRANS64.TRYWAIT P0, [R7+URZ+0x32420], R0 ;  /* 0x03242000070075a7 */ /* 0x002324000800017f */
[----:B----4-:R-:W-:Y:S05]  /*23d60*/  @!P0 NANOSLEEP.SYNCS 0x989680 ;  /* 0x009896800000895d */ /* 0x010fea0003900000 */
[----:B------:R-:W4:Y:S02]  /*23d70*/  @!P0 SYNCS.PHASECHK.TRANS64 P0, [R7+URZ+0x32420], R0 ;  /* 0x03242000070085a7 */ /* 0x000f24000800007f */
[----:B----4-:R-:W-:Y:S05]  /*23d80*/  @!P0 BRA `(.L_x_8880) ;  /* 0xfffffffc00f08947 */ /* 0x010fea000383ffff */
[----:B------:R-:W-:Y:S05]  /*23d90*/  BRA `(.L_x_8908) ;  /* 0xfffffff4007c7947 */ /* 0x000fea000383ffff */
.L_x_8884:
[----:B-1----:R1:W4:Y:S02]  /*23da0*/  SYNCS.PHASECHK.TRANS64.TRYWAIT P0, [R5+URZ], R4 ;  /* 0x00000004050075a7 */ /* 0x002324000800017f */
[----:B----4-:R-:W-:Y:S05]  /*23db0*/  @!P0 NANOSLEEP.SYNCS 0x989680 ;  /* 0x009896800000895d */ /* 0x010fea0003900000 */
[----:B------:R-:W4:Y:S02]  /*23dc0*/  @!P0 SYNCS.PHASECHK.TRANS64 P0, [R5+URZ], R4 ;  /* 0x00000004050085a7 */ /* 0x000f24000800007f */
[----:B----4-:R-:W-:Y:S05]  /*23dd0*/  @!P0 BRA `(.L_x_8884) ;  /* 0xfffffffc00f08947 */ /* 0x010fea000383ffff */
[----:B------:R-:W-:Y:S05]  /*23de0*/  BRA `(.L_x_8909) ;  /* 0xfffffff400d07947 */ /* 0x000fea000383ffff */
.L_x_8885:
[----:B----4-:R4:W1:Y:S02]  /*23df0*/  SYNCS.PHASECHK.TRANS64.TRYWAIT P0, [R3+URZ], R0 ;  /* 0x00000000030075a7 */ /* 0x010864000800017f */
[----:B-1----:R-:W-:Y:S05]  /*23e00*/  @!P0 NANOSLEEP.SYNCS 0x989680 ;  /* 0x009896800000895d */ /* 0x002fea0003900000 */
[----:B------:R-:W1:Y:S02]  /*23e10*/  @!P0 SYNCS.PHASECHK.TRANS64 P0, [R3+URZ], R0 ;  /* 0x00000000030085a7 */ /* 0x000e64000800007f */
[----:B-1----:R-:W-:Y:S05]  /*23e20*/  @!P0 BRA `(.L_x_8885) ;  /* 0xfffffffc00f08947 */ /* 0x002fea000383ffff */
[----:B------:R-:W-:Y:S05]  /*23e30*/  BRA `(.L_x_8910) ;  /* 0xfffffff400c47947 */ /* 0x000fea000383ffff */
.L_x_8887:
[----:B-1----:R1:W4:Y:S02]  /*23e40*/  SYNCS.PHASECHK.TRANS64.TRYWAIT P0, [R5+URZ], R4 ;  /* 0x00000004050075a7 */ /* 0x002324000800017f */
[----:B----4-:R-:W-:Y:S05]  /*23e50*/  @!P0 NANOSLEEP.SYNCS 0x989680 ;  /* 0x009896800000895d */ /* 0x010fea0003900000 */
[----:B------:R-:W4:Y:S02]  /*23e60*/  @!P0 SYNCS.PHASECHK.TRANS64 P0, [R5+URZ], R4 ;  /* 0x00000004050085a7 */ /* 0x000f24000800007f */
[----:B----4-:R-:W-:Y:S05]  /*23e70*/  @!P0 BRA `(.L_x_8887) ;  /* 0xfffffffc00f08947 */ /* 0x010fea000383ffff */
[----:B------:R-:W-:Y:S05]  /*23e80*/  BRA `(.L_x_8911) ;  /* 0xfffffff400c87947 */ /* 0x000fea000383ffff */
        .type           $_ZN7cutlass13device_kernelIN5flash11enable_sm90INS1_16FlashAttnFwdSm90INS1_25CollectiveMainloopFwdSm90ILi2EN4cute5tupleIJNS5_1CILi1EEES8_S8_EEENS6_IJNS7_ILi128EEENS7_ILi96EEENS7_ILi64EEEEEELi256ENS_10bfloat16_tEfNS_4arch4Sm90ELb0ELb1ELb0ELb0ELb0ELb0ELb1ELb1ELb0ELb0ELb0ELb0EEENS1_21CollectiveEpilogueFwdINS6_IJSA_NS7_ILi256EEESB_EEES9_SE_SG_Li256ELb0ELb0ELb0ELb0EEENS1_30DynamicPersistentTileSchedulerILi256ELi32ELb0ELb0ELb1EEEEEEEEEvNT_6ParamsE$_ZZN5flash25CollectiveMainloopFwdSm90ILi2EN4cute5tupleIJNS1_1CILi1EEES4_S4_EEENS2_IJNS3_ILi128EEENS3_ILi96EEENS3_ILi64EEEEEELi256EN7cutlass10bfloat16_tEfNSA_4arch4Sm90ELb0ELb1ELb0ELb0ELb0ELb0ELb1ELb1ELb0ELb0ELb0ELb0EE3mmaINS_16FlashAttnFwdSm90ISE_NS_21CollectiveEpilogueFwdINS2_IJS6_NS3_ILi256EEES7_EEES5_SB_SD_Li256ELb0ELb0ELb0ELb0EEENS_30DynamicPersistentTileSchedulerILi256ELi32ELb0ELb0ELb1EEEE13SharedStorageENS1_6TensorINS1_11ArrayEngineIfLm128EEENS1_6LayoutINS2_IJNS2_IJNS3_ILi2EEEST_NS3_ILi32EEEEEES4_S4_EEENS2_IJNS2_IJS4_ST_NS3_ILi4EEEEEENS3_ILi0EEESZ_EEEEEEENS_7SoftmaxILi2ELi0EEEEEbRKNSE_6ParamsENSA_25PipelineTmaAsyncNoClusterILi2ENSA_16PipelineTmaAsyncILi2EEEEES1B_RNSA_13PipelineStateILj2EEERT0_RT1_iRiRKNS_16SeqlenInfoQKNewKILb0ELb0EEENS2_IJiiiiEEERT_ENKUliT_T0_T1_E_clIZSF_ISO_S12_S14_EbS17_S1B_S1B_S1E_S1G_S1I_iS1J_S1N_S1O_S1Q_EUlRS1R_iE1_NS3_ILb0EEENS3_ILb1EEEEEDaiS1R_S1S_S1T_,@function
        .size           $_ZN7cutlass13device_kernelIN5flash11enable_sm90INS1_16FlashAttnFwdSm90INS1_25CollectiveMainloopFwdSm90ILi2EN4cute5tupleIJNS5_1CILi1EEES8_S8_EEENS6_IJNS7_ILi128EEENS7_ILi96EEENS7_ILi64EEEEEELi256ENS_10bfloat16_tEfNS_4arch4Sm90ELb0ELb1ELb0ELb0ELb0ELb0ELb1ELb1ELb0ELb0ELb0ELb0EEENS1_21CollectiveEpilogueFwdINS6_IJSA_NS7_ILi256EEESB_EEES9_SE_SG_Li256ELb0ELb0ELb0ELb0EEENS1_30DynamicPersistentTileSchedulerILi256ELi32ELb0ELb0ELb1EEEEEEEEEvNT_6ParamsE$_ZZN5flash25CollectiveMainloopFwdSm90ILi2EN4cute5tupleIJNS1_1CILi1EEES4_S4_EEENS2_IJNS3_ILi128EEENS3_ILi96EEENS3_ILi64EEEEEELi256EN7cutlass10bfloat16_tEfNSA_4arch4Sm90ELb0ELb1ELb0ELb0ELb0ELb0ELb1ELb1ELb0ELb0ELb0ELb0EE3mmaINS_16FlashAttnFwdSm90ISE_NS_21CollectiveEpilogueFwdINS2_IJS6_NS3_ILi256EEES7_EEES5_SB_SD_Li256ELb0ELb0ELb0ELb0EEENS_30DynamicPersistentTileSchedulerILi256ELi32ELb0ELb0ELb1EEEE13SharedStorageENS1_6TensorINS1_11ArrayEngineIfLm128EEENS1_6LayoutINS2_IJNS2_IJNS3_ILi2EEEST_NS3_ILi32EEEEEES4_S4_EEENS2_IJNS2_IJS4_ST_NS3_ILi4EEEEEENS3_ILi0EEESZ_EEEEEEENS_7SoftmaxILi2ELi0EEEEEbRKNSE_6ParamsENSA_25PipelineTmaAsyncNoClusterILi2ENSA_16PipelineTmaAsyncILi2EEEEES1B_RNSA_13PipelineStateILj2EEERT0_RT1_iRiRKNS_16SeqlenInfoQKNewKILb0ELb0EEENS2_IJiiiiEEERT_ENKUliT_T0_T1_E_clIZSF_ISO_S12_S14_EbS17_S1B_S1B_S1E_S1G_S1I_iS1J_S1N_S1O_S1Q_EUlRS1R_iE1_NS3_ILb0EEENS3_ILb1EEEEEDaiS1R_S1S_S1T_,(.L_x_11965 - $_ZN7cutlass13device_kernelIN5flash11enable_sm90INS1_16FlashAttnFwdSm90INS1_25CollectiveMainloopFwdSm90ILi2EN4cute5tupleIJNS5_1CILi1EEES8_S8_EEENS6_IJNS7_ILi128EEENS7_ILi96EEENS7_ILi64EEEEEELi256ENS_10bfloat16_tEfNS_4arch4Sm90ELb0ELb1ELb0ELb0ELb0ELb0ELb1ELb1ELb0ELb0ELb0ELb0EEENS1_21CollectiveEpilogueFwdINS6_IJSA_NS7_ILi256EEESB_EEES9_SE_SG_Li256ELb0ELb0ELb0ELb0EEENS1_30DynamicPersistentTileSchedulerILi256ELi32ELb0ELb0ELb1EEEEEEEEEvNT_6ParamsE$_ZZN5flash25CollectiveMainloopFwdSm90ILi2EN4cute5tupleIJNS1_1CILi1EEES4_S4_EEENS2_IJNS3_ILi128EEENS3_ILi96EEENS3_ILi64EEEEEELi256EN7cutlass10bfloat16_tEfNSA_4arch4Sm90ELb0ELb1ELb0ELb0ELb0ELb0ELb1ELb1ELb0ELb0ELb0ELb0EE3mmaINS_16FlashAttnFwdSm90ISE_NS_21CollectiveEpilogueFwdINS2_IJS6_NS3_ILi256EEES7_EEES5_SB_SD_Li256ELb0ELb0ELb0ELb0EEENS_30DynamicPersistentTileSchedulerILi256ELi32ELb0ELb0ELb1EEEE13SharedStorageENS1_6TensorINS1_11ArrayEngineIfLm128EEENS1_6LayoutINS2_IJNS2_IJNS3_ILi2EEEST_NS3_ILi32EEEEEES4_S4_EEENS2_IJNS2_IJS4_ST_NS3_ILi4EEEEEENS3_ILi0EEESZ_EEEEEEENS_7SoftmaxILi2ELi0EEEEEbRKNSE_6ParamsENSA_25PipelineTmaAsyncNoClusterILi2ENSA_16PipelineTmaAsyncILi2EEEEES1B_RNSA_13PipelineStateILj2EEERT0_RT1_iRiRKNS_16SeqlenInfoQKNewKILb0ELb0EEENS2_IJiiiiEEERT_ENKUliT_T0_T1_E_clIZSF_ISO_S12_S14_EbS17_S1B_S1B_S1E_S1G_S1I_iS1J_S1N_S1O_S1Q_EUlRS1R_iE1_NS3_ILb0EEENS3_ILb1EEEEEDaiS1R_S1S_S1T_)
$_ZN7cutlass13device_kernelIN5flash11enable_sm90INS1_16FlashAttnFwdSm90INS1_25CollectiveMainloopFwdSm90ILi2EN4cute5tupleIJNS5_1CILi1EEES8_S8_EEENS6_IJNS7_ILi128EEENS7_ILi96EEENS7_ILi64EEEEEELi256ENS_10bfloat16_tEfNS_4arch4Sm90ELb0ELb1ELb0ELb0ELb0ELb0ELb1ELb1ELb0ELb0ELb0ELb0EEENS1_21CollectiveEpilogueFwdINS6_IJSA_NS7_ILi256EEESB_EEES9_SE_SG_Li256ELb0ELb0ELb0ELb0EEENS1_30DynamicPersistentTileSchedulerILi256ELi32ELb0ELb0ELb1EEEEEEEEEvNT_6ParamsE$_ZZN5flash25CollectiveMainloopFwdSm90ILi2EN4cute5tupleIJNS1_1CILi1EEES4_S4_EEENS2_IJNS3_ILi128EEENS3_ILi96EEENS3_ILi64EEEEEELi256EN7cutlass10bfloat16_tEfNSA_4arch4Sm90ELb0ELb1ELb0ELb0ELb0ELb0ELb1ELb1ELb0ELb0ELb0ELb0EE3mmaINS_16FlashAttnFwdSm90ISE_NS_21CollectiveEpilogueFwdINS2_IJS6_NS3_ILi256EEES7_EEES5_SB_SD_Li256ELb0ELb0ELb0ELb0EEENS_30DynamicPersistentTileSchedulerILi256ELi32ELb0ELb0ELb1EEEE13SharedStorageENS1_6TensorINS1_11ArrayEngineIfLm128EEENS1_6LayoutINS2_IJNS2_IJNS3_ILi2EEEST_NS3_ILi32EEEEEES4_S4_EEENS2_IJNS2_IJS4_ST_NS3_ILi4EEEEEENS3_ILi0EEESZ_EEEEEEENS_7SoftmaxILi2ELi0EEEEEbRKNSE_6ParamsENSA_25PipelineTmaAsyncNoClusterILi2ENSA_16PipelineTmaAsyncILi2EEEEES1B_RNSA_13PipelineStateILj2EEERT0_RT1_iRiRKNS_16SeqlenInfoQKNewKILb0ELb0EEENS2_IJiiiiEEERT_ENKUliT_T0_T1_E_clIZSF_ISO_S12_S14_EbS17_S1B_S1B_S1E_S1G_S1I_iS1J_S1N_S1O_S1Q_EUlRS1R_iE1_NS3_ILb0EEENS3_ILb1EEEEEDaiS1R_S1S_S1T_:
[----:B------:R-:W-:Y:S05]  /*23e90*/  YIELD ;  /* 0x0000000000007946 */ /* 0x000fea0003800000 */
[----:B------:R-:W-:Y:S02]  /*23ea0*/  ULDC UR4, c[0x0][0x20] ;  /* 0x0000080000047ab9 */ /* 0x000fe40000000800 */
[----:B------:R-:W-:-:S05]  /*23eb0*/  VIADD R0, R0, -UR4 ;  /* 0x8000000400007c36 */ /* 0x000fca0008000000 */
[----:B------:R-:W2:Y:S01]  /*23ec0*/  LDL.64 R2, [R0] ;  /* 0x0000000000027983 */ /* 0x000ea20000100a00 */
[----:B------:R-:W1:Y:S02]  /*23ed0*/  LDC.64 R4, c[0x0][0x208] ;  /* 0x00008200ff047b82 */ /* 0x000e640000000a00 */
[----:B-1----:R-:W-:Y:S02]  /*23ee0*/  R2UR UR4, R4 ;  /* 0x00000000040472ca */ /* 0x002fe400000e0000 */
[----:B------:R-:W-:-:S13]  /*23ef0*/  R2UR UR5, R5 ;  /* 0x00000000050572ca */ /* 0x000fda00000e0000 */
[----:B--2---:R-:W2:Y:S01]  /*23f00*/  LD.E R6, desc[UR4][R2.64] ;  /* 0x0000000402067980 */ /* 0x004ea2000c101900 */
[----:B------:R-:W-:Y:S02]  /*23f10*/  R2UR UR4, R4 ;  /* 0x00000000040472ca */ /* 0x000fe400000e0000 */
[----:B------:R-:W-:Y:S01]  /*23f20*/  R2UR UR5, R5 ;  /* 0x00000000050572ca */ /* 0x000fe200000e0000 */
[----:B--2---:R-:W-:-:S12]  /*23f30*/  VIADD R11, R6, 0x1 ;  /* 0x00000001060b7836 */ /* 0x004fd80000000000 */
[----:B------:R-:W2:Y:S01]  /*23f40*/  LD.E R6, desc[UR4][R2.64+0x8] ;  /* 0x0000080402067980 */ /* 0x000ea2000c101900 */
[----:B------:R-:W-:-:S13]  /*23f50*/  ISETP.NE.AND P0, PT, R11, 0x2, PT ;  /* 0x000000020b00780c */ /* 0x000fda0003f05270 */
[----:B------:R-:W-:Y:S02]  /*23f60*/  @!P0 R2UR UR6, R4 ;  /* 0x00000000040682ca */ /* 0x000fe400000e0000 */
[----:B------:R-:W-:-:S13]  /*23f70*/  @!P0 R2UR UR7, R5 ;  /* 0x00000000050782ca */ /* 0x000fda00000e0000 */
[----:B------:R-:W3:Y:S01]  /*23f80*/  @!P0 LD.E R7, desc[UR6][R2.64+0x4] ;  /* 0x0000040602078980 */ /* 0x000ee2000c101900 */
[C---:B------:R-:W-:Y:S02]  /*23f90*/  R2UR UR4, R4.reuse ;  /* 0x00000000040472ca */ /* 0x040fe400000e0000 */
[C---:B------:R-:W-:Y:S02]  /*23fa0*/  R2UR UR5, R5.reuse ;  /* 0x00000000050572ca */ /* 0x040fe400000e0000 */
[C---:B------:R-:W-:Y:S02]  /*23fb0*/  R2UR UR6, R4.reuse ;  /* 0x00000000040672ca */ /* 0x040fe400000e0000 */
[C---:B------:R-:W-:Y:S02]  /*23fc0*/  R2UR UR7, R5.reuse ;  /* 0x00000000050772ca */ /* 0x040fe400000e0000 */
[----:B------:R-:W-:Y:S02]  /*23fd0*/  @!P0 R2UR UR8, R4 ;  /* 0x00000000040882ca */ /* 0x000fe400000e0000 */
[----:B------:R-:W-:-:S02]  /*23fe0*/  @!P0 R2UR UR9, R5 ;  /* 0x00000000050982ca */ /* 0x000fc400000e0000 */
[----:B------:R-:W-:Y:S02]  /*23ff0*/  @!P0 R2UR UR10, R4 ;  /* 0x00000000040a82ca */ /* 0x000fe400000e0000 */
[----:B------:R-:W-:Y:S01]  /*24000*/  @!P0 R2UR UR11, R5 ;  /* 0x00000000050b82ca */ /* 0x000fe200000e0000 */
[----:B------:R1:W-:Y:S08]  /*24010*/  ST.E desc[UR4][R2.64], R11 ;  /* 0x0000000b02007985 */ /* 0x0003f0000c101904 */
[----:B------:R4:W-:Y:S01]  /*24020*/  @!P0 ST.E desc[UR8][R2.64], RZ ;  /* 0x000000ff02008985 */ /* 0x0009e2000c101908 */
[----:B--2---:R-:W-:-:S05]  /*24030*/  VIADD R13, R6, 0x1 ;  /* 0x00000001060d7836 */ /* 0x004fca0000000000 */
[----:B------:R4:W-:Y:S01]  /*24040*/  ST.E desc[UR6][R2.64+0x8], R13 ;  /* 0x0000080d02007985 */ /* 0x0009e2000c101906 */
[----:B---3--:R-:W-:-:S05]  /*24050*/  @!P0 LOP3.LUT R15, R7, 0x1, RZ, 0x3c, !PT ;  /* 0x00000001070f8812 */ /* 0x008fca00078e3cff */
[----:B------:R4:W-:Y:S04]  /*24060*/  @!P0 ST.E desc[UR10][R2.64+0x4], R15 ;  /* 0x0000040f02008985 */ /* 0x0009e8000c10190a */
[----:B------:R-:W2:Y:S01]  /*24070*/  LDL.64 R8, [R0+0x18] ;  /* 0x0000180000087983 */ /* 0x000ea20000100a00 */
[----:B------:R-:W-:Y:S02]  /*24080*/  R2UR UR4, R4 ;  /* 0x00000000040472ca */ /* 0x000fe400000e0000 */
[----:B------:R-:W-:Y:S01]  /*24090*/  R2UR UR5, R5 ;  /* 0x00000000050572ca */ /* 0x000fe200000e0000 */
[----:B------:R-:W3:-:S12]  /*240a0*/  LDL.64 R6, [R0] ;  /* 0x0000000000067983 */ /* 0x000ed80000100a00 */
[----:B--2---:R-:W2:Y:S01]  /*240b0*/  LD.E R14, desc[UR4][R8.64+0x1c] ;  /* 0x00001c04080e7980 */ /* 0x004ea2000c101900 */
[C---:B------:R-:W-:Y:S02]  /*240c0*/  R2UR UR4, R4.reuse ;  /* 0x00000000040472ca */ /* 0x040fe400000e0000 */
[C---:B------:R-:W-:Y:S02]  /*240d0*/  R2UR UR5, R5.reuse ;  /* 0x00000000050572ca */ /* 0x040fe400000e0000 */
[----:B------:R-:W-:Y:S02]  /*240e0*/  R2UR UR6, R4 ;  /* 0x00000000040672ca */ /* 0x000fe400000e0000 */
[----:B------:R-:W-:Y:S01]  /*240f0*/  R2UR UR7, R5 ;  /* 0x00000000050772ca */ /* 0x000fe200000e0000 */
[----:B------:R-:W-:Y:S08]  /*24100*/  BSSY B3, `(.L_x_8912) ;  /* 0x0000007000037945 */ /* 0x000ff00003800000 */
[----:B---3--:R4:W5:Y:S04]  /*24110*/  LD.E R12, desc[UR4][R6.64] ;  /* 0x00000004060c7980 */ /* 0x008968000c101900 */
[----:B-1----:R4:W5:Y:S01]  /*24120*/  LD.E R11, desc[UR6][R6.64+0x4] ;  /* 0x00000406060b7980 */ /* 0x002962000c101900 */
[----:B--2---:R-:W-:-:S04]  /*24130*/  LOP3.LUT R14, R14, 0x1, RZ, 0xfc, !PT ;  /* 0x000000010e0e7812 */ /* 0x004fc800078efcff */
[----:B------:R-:W-:-:S13]  /*24140*/  ISETP.NE.AND P0, PT, R14, 0x3, PT ;  /* 0x000000030e00780c */ /* 0x000fda0003f05270 */
[----:B----4-:R-:W-:Y:S05]  /*24150*/  @!P0 BRA `(.L_x_8913) ;  /* 0x0000000000048947 */ /* 0x010fea0003800000 */
[----:B------:R-:W-:Y:S01]  /*24160*/  BPT.TRAP 0x1 ;  /* 0x000000040000795c */ /* 0x000fe20000300000 */
.L_x_8913:
[----:B------:R-:W-:Y:S05]  /*24170*/  BSYNC B3 ;  /* 0x0000000000037941 */ /* 0x000fea0003800000 */
.L_x_8912:
[----:B------:R-:W-:Y:S02]  /*24180*/  R2UR UR4, R4 ;  /* 0x00000000040472ca */ /* 0x000fe400000e0000 */
[----:B------:R-:W-:-:S13]  /*24190*/  R2UR UR5, R5 ;  /* 0x00000000050572ca */ /* 0x000fda00000e0000 */
[----:B------:R-:W2:Y:S01]  /*241a0*/  LD.E.64 R2, desc[UR4][R8.64+0x8] ;  /* 0x0000080408027980 */ /* 0x000ea2000c101b00 */
[----:B-----5:R-:W-:Y:S02]  /*241b0*/  SHF.L.U32 R13, R11, 0x1f, RZ ;  /* 0x0000001f0b0d7819 */ /* 0x020fe400000006ff */
[----:B--2---:R-:W-:-:S05]  /*241c0*/  MOV R3, R2 ;  /* 0x0000000200037202 */ /* 0x004fca0000000f00 */
[----:B------:R-:W-:-:S04]  /*241d0*/  IMAD R12, R12, 0x8, R3 ;  /* 0x000000080c0c7824 */ /* 0x000fc800078e0203 */
[----:B------:R1:W2:Y:S01]  /*241e0*/  SYNCS.PHASECHK.TRANS64.TRYWAIT P0, [R12+URZ], R13 ;  /* 0x0000000d0c0075a7 */ /* 0x0002a2000800017f */
[----:B------:R-:W3:Y:S01]  /*241f0*/  LD.E R11, desc[UR4][R8.64+0x1c] ;  /* 0x00001c04080b7980 */ /* 0x000ee2000c101900 */
[----:B------:R-:W-:Y:S02]  /*24200*/  R2UR UR6, R4 ;  /* 0x00000000040672ca */ /* 0x000fe400000e0000 */
[----:B------:R-:W-:Y:S01]  /*24210*/  R2UR UR7, R5 ;  /* 0x00000000050772ca */ /* 0x000fe200000e0000 */
[----:B------:R1:W5:Y:S01]  /*24220*/  LD.E R2, desc[UR4][R6.64] ;  /* 0x0000000406027980 */ /* 0x000362000c101900 */
[----:B------:R-:W-:Y:S11]  /*24230*/  BSSY B3, `(.L_x_8914) ;  /* 0x0000006000037945 */ /* 0x000ff60003800000 */
[----:B------:R1:W5:Y:S01]  /*24240*/  LD.E R3, desc[UR6][R6.64+0x4] ;  /* 0x0000040606037980 */ /* 0x000362000c101900 */
[----:B---3--:R-:W-:-:S04]  /*24250*/  LOP3.LUT R11, R11, 0x1, RZ, 0xfc, !PT ;  /* 0x000000010b0b7812 */ /* 0x008fc800078efcff */
[----:B------:R-:W-:-:S13]  /*24260*/  ISETP.NE.AND P1, PT, R11, 0x3, PT ;  /* 0x000000030b00780c */ /* 0x000fda0003f25270 */
[----:B-12---:R-:W-:Y:S05]  /*24270*/  @!P1 BRA `(.L_x_8915) ;  /* 0x0000000000049947 */ /* 0x006fea0003800000 */
[----:B------:R-:W-:Y:S01]  /*24280*/  BPT.TRAP 0x1 ;  /* 0x000000040000795c */ /* 0x000fe20000300000 */
.L_x_8915:
[----:B------:R-:W-:Y:S05]  /*24290*/  BSYNC B3 ;  /* 0x0000000000037941 */ /* 0x000fea0003800000 */
.L_x_8914:
[----:B------:R-:W-:Y:S04]  /*242a0*/  BSSY B3, `(.L_x_8916) ;  /* 0x000000a000037945 */ /* 0x000fe80003800000 */
[----:B------:R-:W-:Y:S05]  /*242b0*/  @P0 BRA `(.L_x_8917) ;  /* 0x0000000000200947 */ /* 0x000fea0003800000 */
[----:B------:R-:W-:Y:S02]  /*242c0*/  R2UR UR4, R4 ;  /* 0x00000000040472ca */ /* 0x000fe400000e0000 */
[----:B------:R-:W-:-:S13]  /*242d0*/  R2UR UR5, R5 ;  /* 0x00000000050572ca */ /* 0x000fda00000e0000 */
[----:B------:R-:W2:Y:S01]  /*242e0*/  LD.E.64 R8, desc[UR4][R8.64+0x8] ;  /* 0x0000080408087980 */ /* 0x000ea2000c101b00 */
[----:B-----5:R-:W-:Y:S02]  /*242f0*/  SHF.L.U32 R3, R3, 0x1f, RZ ;  /* 0x0000001f03037819 */ /* 0x020fe400000006ff */
[----:B--2---:R-:W-:-:S05]  /*24300*/  MOV R7, R8 ;  /* 0x0000000800077202 */ /* 0x004fca0000000f00 */
[----:B------:R-:W-:-:S04]  /*24310*/  IMAD R2, R2, 0x8, R7 ;  /* 0x0000000802027824 */ /* 0x000fc800078e0207 */
[----:B------:R-:W1:Y:S02]  /*24320*/  SYNCS.PHASECHK.TRANS64.TRYWAIT P0, [R2+URZ], R3 ;  /* 0x00000003020075a7 */ /* 0x000e64000800017f */
[----:B-1----:R-:W-:Y:S05]  /*24330*/  @!P0 BRA `(.L_x_8918) ;  /* 0x000001ac00f48947 */ /* 0x002fea0003800000 */
.L_x_8917:
[----:B------:R-:W-:Y:S05]  /*24340*/  BSYNC B3 ;  /* 0x0000000000037941 */ /* 0x000fea0003800000 */
.L_x_8916:
[----:B------:R-:W2:Y:S04]  /*24350*/  LDL.64 R8, [R0] ;  /* 0x0000000000087983 */ /* 0x000ea80000100a00 */
[----:B------:R-:W3:Y:S01]  /*24360*/  LDL.64 R6, [R0+0x28] ;  /* 0x0000280000067983 */ /* 0x000ee20000100a00 */
[C---:B------:R-:W-:Y:S02]  /*24370*/  R2UR UR6, R4.reuse ;  /* 0x00000000040672ca */ /* 0x040fe400000e0000 */
[C---:B------:R-:W-:Y:S01]  /*24380*/  R2UR UR7, R5.reuse ;  /* 0x00000000050772ca */ /* 0x040fe200000e0000 */
[----:B-1---5:R-:W4:Y:S01]  /*24390*/  LDL.64 R2, [R0+0x20] ;  /* 0x0000200000027983 */ /* 0x022f220000100a00 */
[C---:B------:R-:W-:Y:S02]  /*243a0*/  R2UR UR4, R4.reuse ;  /* 0x00000000040472ca */ /* 0x040fe400000e0000 */
[----:B------:R-:W-:Y:S01]  /*243b0*/  R2UR UR5, R5 ;  /* 0x00000000050572ca */ /* 0x000fe200000e0000 */
[----:B------:R-:W4:Y:S08]  /*243c0*/  LDL.64 R12, [R0+0x8] ;  /* 0x00000800000c7983 */ /* 0x000f300000100a00 */
[----:B--2---:R-:W2:Y:S04]  /*243d0*/  LD.E R9, desc[UR6][R8.64] ;  /* 0x0000000608097980 */ /* 0x004ea8000c101900 */
[----:B---3--:R-:W2:Y:S01]  /*243e0*/  LD.E.64 R14, desc[UR4][R6.64] ;  /* 0x00000004060e7980 */ /* 0x008ea2000c101b00 */
[----:B------:R-:W-:Y:S05]  /*243f0*/  WARPSYNC.ALL ;  /* 0x0000000000007948 */ /* 0x000fea0003800000 */
[----:B------:R-:W-:-:S02]  /*24400*/  R2UR UR4, R4 ;  /* 0x00000000040472ca */ /* 0x000fc400000e0000 */
[C---:B------:R-:W-:Y:S02]  /*24410*/  R2UR UR5, R5.reuse ;  /* 0x00000000050572ca */ /* 0x040fe400000e0000 */
[----:B------:R-:W-:Y:S02]  /*24420*/  R2UR UR6, R4 ;  /* 0x00000000040672ca */ /* 0x000fe400000e0000 */
[----:B------:R-:W-:-:S09]  /*24430*/  R2UR UR7, R5 ;  /* 0x00000000050772ca */ /* 0x000fd200000e0000 */
[----:B----4-:R1:W-:Y:S04]  /*24440*/  ST.E desc[UR4][R12.64], RZ ;  /* 0x000000ff0c007985 */ /* 0x0103e8000c101904 */
[----:B------:R-:W3:Y:S01]  /*24450*/  LD.E.64 R6, desc[UR6][R2.64] ;  /* 0x0000000602067980 */ /* 0x000ee2000c101b00 */
[----:B--2---:R-:W-:Y:S01]  /*24460*/  IMAD R8, R9, 0x300, R14 ;  /* 0x0000030009087824 */ /* 0x004fe200078e020e */
[----:B------:R-:W-:Y:S01]  /*24470*/  WARPGROUP.ARRIVE ;  /* 0x00000000000079c5 */ /* 0x000fe20000000000 */
[----:B------:R-:W-:Y:S01]  /*24480*/  IMAD.MOV.U32 R9, RZ, RZ, R15 ;  /* 0x000000ffff097224 */ /* 0x000fe200078e000f */
[----:B------:R-:W-:Y:S01]  /*24490*/  R2UR UR8, R4 ;  /* 0x00000000040872ca */ /* 0x000fe200000e0000 */
[----:B------:R-:W-:Y:S01]  /*244a0*/  IMAD.MOV.U32 R196, RZ, RZ, 0x1 ;  /* 0x00000001ffc47424 */ /* 0x000fe200078e00ff */
[----:B------:R-:W-:-:S02]  /*244b0*/  R2UR UR6, R8 ;  /* 0x00000000080672ca */ /* 0x000fc400000e0000 */
[----:B------:R-:W-:Y:S02]  /*244c0*/  R2UR UR7, R9 ;  /* 0x00000000090772ca */ /* 0x000fe400000e0000 */
[C---:B------:R-:W-:Y:S02]  /*244d0*/  R2UR UR9, R5.reuse ;  /* 0x00000000050972ca */ /* 0x040fe400000e0000 */
[----:B------:R-:W-:Y:S02]  /*244e0*/  R2UR UR10, R4 ;  /* 0x00000000040a72ca */ /* 0x000fe400000e0000 */
[----:B------:R-:W-:Y:S02]  /*244f0*/  R2UR UR11, R5 ;  /* 0x00000000050b72ca */ /* 0x000fe400000e0000 */
[----:B---3--:R-:W-:Y:S02]  /*24500*/  R2UR UR4, R6 ;  /* 0x00000000060472ca */ /* 0x008fe400000e0000 */
[----:B------:R-:W-:-:S13]  /*24510*/  R2UR UR5, R7 ;  /* 0x00000000070572ca */ /* 0x000fda00000e0000 */
[----:B------:R-:W-:Y:S03]  /*24520*/  HGMMA.64x96x16.F32.BF16 R24, gdesc[UR4], RZ, !UPT, gsb0 ;  /* 0x01600000041879f0 */ /* 0x000fe6000c0018ff */
[----:B------:R-:W-:Y:S02]  /*24530*/  WARPGROUP.DEPBAR.LE gsb0, 0x0 ;  /* 0x00008000000079c5 */ /* 0x000fe40000010000 */
[----:B------:R1:W-:Y:S04]  /*24540*/  ST.E desc[UR8][R12.64], R196 ;  /* 0x000000c40c007985 */ /* 0x0003e8000c101908 */
[----:B------:R-:W2:Y:S01]  /*24550*/  LD.E.64 R6, desc[UR10][R2.64] ;  /* 0x0000000a02067980 */ /* 0x000ea2000c101b00 */
[----:B------:R-:W-:Y:S01]  /*24560*/  VIADD R14, R8, 0x2 ;  /* 0x00000002080e7836 */ /* 0x000fe20000000000 */
[----:B------:R-:W-:Y:S01]  /*24570*/  R2UR UR7, R15 ;  /* 0x000000000f0772ca */ /* 0x000fe200000e0000 */
[----:B------:R-:W-:Y:S01]  /*24580*/  WARPGROUP.ARRIVE ;  /* 0x00000000000079c5 */ /* 0x000fe20000000000 */
[----:B------:R-:W-:-:S02]  /*24590*/  R2UR UR8, R4 ;  /* 0x00000000040872ca */ /* 0x000fc400000e0000 */
[----:B------:R-:W-:Y:S02]  /*245a0*/  R2UR UR6, R14 ;  /* 0x000000000e0672ca */ /* 0x000fe400000e0000 */
[C---:B------:R-:W-:Y:S02]  /*245b0*/  R2UR UR9, R5.reuse ;  /* 0x00000000050972ca */ /* 0x040fe400000e0000 */
[----:B------:R-:W-:Y:S02]  /*245c0*/  R2UR UR10, R4 ;  /* 0x00000000040a72ca */ /* 0x000fe400000e0000 */
[----:B------:R-:W-:Y:S01]  /*245d0*/  R2UR UR11, R5 ;  /* 0x00000000050b72ca */ /* 0x000fe200000e0000 */
[----:B--2---:R-:W-:Y:S01]  /*245e0*/  VIADD R6, R6, 0x2 ;  /* 0x0000000206067836 */ /* 0x004fe20000000000 */
[----:B------:R-:W-:-:S04]  /*245f0*/  R2UR UR5, R7 ;  /* 0x00000000070572ca */ /* 0x000fc800000e0000 */
[----:B------:R-:W-:-:S13]  /*24600*/  R2UR UR4, R6 ;  /* 0x00000000060472ca */ /* 0x000fda00000e0000 */
[----:B------:R-:W-:Y:S03]  /*24610*/  HGMMA.64x96x16.F32.BF16 R24, gdesc[UR4], R24, gsb0 ;  /* 0x01600000041879f0 */ /* 0x000fe60008001818 */
        /* <DEDUP_REMOVED lines=19> */
[----:B------:R-:W-:Y:S01]  /*24750*/  WARPGROUP.ARRIVE ;  /* 0x00000000000079c5 */ /* 0x000fe20000000000 */
[----:B------:R-:W-:Y:S01]  /*24760*/  IMAD.MOV.U32 R9, RZ, RZ, R15 ;  /* 0x000000ffff097224 */ /* 0x000fe200078e000f */
[----:B------:R-:W-:-:S02]  /*24770*/  R2UR UR8, R4 ;  /* 0x00000000040872ca */ /* 0x000fc400000e0000 */
[----:B------:R-:W-:Y:S02]  /*24780*/  R2UR UR6, R8 ;  /* 0x00000000080672ca */ /* 0x000fe400000e0000 */
        /* <DEDUP_REMOVED lines=8> */
[----:B------:R-:W2:Y:S01]  /*24810*/  LDL.64 R6, [R0+0x40] ;  /* 0x0000400000067983 */ /* 0x000ea20000100a00 */
[----:B------:R-:W-:-:S02]  /*24820*/  R2UR UR4, R4 ;  /* 0x00000000040472ca */ /* 0x000fc400000e0000 */
        /* <DEDUP_REMOVED lines=9> */
[----:B------:R1:W5:Y:S01]  /*248c0*/  LD.E R14, desc[UR6][R2.64+0x4] ;  /* 0x00000406020e7980 */ /* 0x000362000c101900 */
[----:B--2---:R-:W-:-:S04]  /*248d0*/  LOP3.LUT R8, R8, 0x1, RZ, 0xfc, !PT ;  /* 0x0000000108087812 */ /* 0x004fc800078efcff */
[----:B------:R-:W-:-:S13]  /*248e0*/  ISETP.NE.AND P0, PT, R8, 0x3, PT ;  /* 0x000000030800780c */ /* 0x000fda0003f05270 */
[----:B-1----:R-:W-:Y:S05]  /*248f0*/  @!P0 BRA `(.L_x_8920) ;  /* 0x0000000000048947 */ /* 0x002fea0003800000 */
[----:B------:R-:W-:Y:S01]  /*24900*/  BPT.TRAP 0x1 ;  /* 0x000000040000795c */ /* 0x000fe20000300000 */
.L_x_8920:
[----:B------:R-:W-:Y:S05]  /*24910*/  BSYNC B3 ;  /* 0x0000000000037941 */ /* 0x000fea0003800000 */
.L_x_8919:
        /* <DEDUP_REMOVED lines=17> */
.L_x_8922:
[----:B------:R-:W-:Y:S05]  /*24a30*/  BSYNC B3 ;  /* 0x0000000000037941 */ /* 0x000fea0003800000 */
.L_x_8921:
        /* <DEDUP_REMOVED lines=10> */
.L_x_8924:
[----:B------:R-:W-:Y:S05]  /*24ae0*/  BSYNC B3 ;  /* 0x0000000000037941 */ /* 0x000fea0003800000 */
.L_x_8923:
[----:B------:R-:W2:Y:S04]  /*24af0*/  LDL.64 R12, [R0] ;  /* 0x00000000000c7983 */ /* 0x000ea80000100a00 */
[----:B------:R-:W3:Y:S01]  /*24b00*/  LDL.64 R6, [R0+0x58] ;  /* 0x0000580000067983 */ /* 0x000ee20000100a00 */
[C---:B------:R-:W-:Y:S02]  /*24b10*/  R2UR UR6, R4.reuse ;  /* 0x00000000040672ca */ /* 0x040fe400000e0000 */
[C---:B------:R-:W-:Y:S01]  /*24b20*/  R2UR UR7, R5.reuse ;  /* 0x00000000050772ca */ /* 0x040fe200000e0000 */
[----:B------:R-:W4:Y:S01]  /*24b30*/  LDL.64 R2, [R0+0x48] ;  /* 0x0000480000027983 */ /* 0x000f220000100a00 */
[C---:B------:R-:W-:Y:S02]  /*24b40*/  R2UR UR4, R4.reuse ;  /* 0x00000000040472ca */ /* 0x040fe400000e0000 */
[C---:B------:R-:W-:Y:S01]  /*24b50*/  R2UR UR5, R5.reuse ;  /* 0x00000000050572ca */ /* 0x040fe200000e0000 */
[----:B-1---5:R-:W4:Y:S08]  /*24b60*/  LDL.64 R8, [R0+0x50] ;  /* 0x0000500000087983 */ /* 0x022f300000100a00 */
[----:B--2---:R-:W2:Y:S04]  /*24b70*/  LD.E R11, desc[UR6][R12.64] ;  /* 0x000000060c0b7980 */ /* 0x004ea8000c101900 */
[----:B---3--:R-:W2:Y:S01]  /*24b80*/  LD.E.64 R6, desc[UR4][R6.64] ;  /* 0x0000000406067980 */ /* 0x008ea2000c101b00 */
[----:B------:R-:W-:Y:S05]  /*24b90*/  WARPSYNC.ALL ;  /* 0x0000000000007948 */ /* 0x000fea0003800000 */
[----:B------:R-:W-:Y:S01]  /*24ba0*/  R2UR UR6, R4 ;  /* 0x00000000040672ca */ /* 0x000fe200000e0000 */
[----:B------:R-:W3:Y:S01]  /*24bb0*/  LDL R21, [R1+0x460] ;  /* 0x0004600001157983 */ /* 0x000ee20000100800 */
[----:B------:R-:W-:-:S02]  /*24bc0*/  R2UR UR7, R5 ;  /* 0x00000000050772ca */ /* 0x000fc400000e0000 */
[----:B------:R-:W-:Y:S01]  /*24bd0*/  R2UR UR4, R4 ;  /* 0x00000000040472ca */ /* 0x000fe200000e0000 */
[----:B------:R-:W3:Y:S01]  /*24be0*/  LDL R20, [R1+0x464] ;  /* 0x0004640001147983 */ /* 0x000ee20000100800 */
[----:B------:R-:W-:-:S09]  /*24bf0*/  R2UR UR5, R5 ;  /* 0x00000000050572ca */ /* 0x000fd200000e0000 */
[----:B----4-:R-:W4:Y:S04]  /*24c00*/  LD.E R14, desc[UR6][R2.64] ;  /* 0x00000006020e7980 */ /* 0x010f28000c101900 */
[----:B------:R-:W3:Y:S01]  /*24c10*/  LD.E.64 R12, desc[UR4][R8.64] ;  /* 0x00000004080c7980 */ /* 0x000ee2000c101b00 */
[----:B--2---:R-:W-:Y:S01]  /*24c20*/  IMAD R6, R11, 0xc00, R6 ;  /* 0x00000c000b067824 */ /* 0x004fe200078e0206 */
[----:B------:R-:W-:Y:S01]  /*24c30*/  R2UR UR7, R7 ;  /* 0x00000000070772ca */ /* 0x000fe200000e0000 */
[----:B------:R-:W-:Y:S01]  /*24c40*/  WARPGROUP.ARRIVE ;  /* 0x00000000000079c5 */ /* 0x000fe20000000000 */
[----:B------:R-:W-:Y:S02]  /*24c50*/  R2UR UR8, R4 ;  /* 0x00000000040872ca */ /* 0x000fe400000e0000 */
[----:B------:R-:W-:-:S02]  /*24c60*/  R2UR UR6, R6 ;  /* 0x00000000060672ca */ /* 0x000fc400000e0000 */
[C---:B------:R-:W-:Y:S02]  /*24c70*/  R2UR UR9, R5.reuse ;  /* 0x00000000050972ca */ /* 0x040fe400000e0000 */
[----:B------:R-:W-:Y:S02]  /*24c80*/  R2UR UR10, R4 ;  /* 0x00000000040a72ca */ /* 0x000fe400000e0000 */
[----:B------:R-:W-:Y:S02]  /*24c90*/  R2UR UR11, R5 ;  /* 0x00000000050b72ca */ /* 0x000fe400000e0000 */
[----:B----4-:R-:W-:Y:S02]  /*24ca0*/  ISETP.NE.U32.AND P0, PT, R14, RZ, PT ;  /* 0x000000ff0e00720c */ /* 0x010fe40003f05070 */
[----:B---3--:R-:W-:Y:S02]  /*24cb0*/  R2UR UR4, R12 ;  /* 0x000000000c0472ca */ /* 0x008fe400000e0000 */
[----:B------:R-:W-:-:S09]  /*24cc0*/  R2UR UR5, R13 ;  /* 0x000000000d0572ca */ /* 0x000fd200000e0000 */
[----:B------:R-:W-:-:S05]  /*24cd0*/  VOTEU.ANY UP0, P0 ;  /* 0x00000000003f7886 */ /* 0x000fca0000000100 */
[----:B------:R-:W-:Y:S03]  /*24ce0*/  HGMMA.64x96x16.F32.BF16 R24, gdesc[UR4], R24, UP0, gsb0 ;  /* 0x01600000041879f0 */ /* 0x000fe6000b801818 */
[----:B------:R-:W-:Y:S02]  /*24cf0*/  WARPGROUP.DEPBAR.LE gsb0, 0x0 ;  /* 0x00008000000079c5 */ /* 0x000fe40000010000 */
[----:B------:R-:W-:Y:S04]  /*24d00*/  ST.E desc[UR8][R2.64], R196 ;  /* 0x000000c402007985 */ /* 0x000fe8000c101908 */
[----:B------:R-:W2:Y:S01]  /*24d10*/  LD.E.64 R12, desc[UR10][R8.64] ;  /* 0x0000000a080c7980 */ /* 0x000ea2000c101b00 */
[----:B------:R-:W-:Y:S01]  /*24d20*/  VIADD R14, R6, 0x2 ;  /* 0x00000002060e7836 */ /* 0x000fe20000000000 */
[----:B------:R-:W-:Y:S01]  /*24d30*/  WARPGROUP.ARRIVE ;  /* 0x00000000000079c5 */ /* 0x000fe20000000000 */
[----:B------:R-:W-:Y:S01]  /*24d40*/  IMAD.MOV.U32 R15, RZ, RZ, R7 ;  /* 0x000000ffff0f7224 */ /* 0x000fe200078e0007 */
[----:B------:R-:W-:-:S02]  /*24d50*/  R2UR UR8, R4 ;  /* 0x00000000040872ca */ /* 0x000fc400000e0000 */
[----:B------:R-:W-:Y:S02]  /*24d60*/  R2UR UR6, R14 ;  /* 0x000000000e0672ca */ /* 0x000fe400000e0000 */
        /* <DEDUP_REMOVED lines=221> */
[----:B------:R-:W-:-:S05]  /*25b40*/  IMAD.MOV.U32 R13, RZ, RZ, R7 ;  /* 0x000000ffff0d7224 */ /* 0x000fca00078e0007 */
[----:B------:R-:W1:Y:S01]  /*25b50*/  S2R R202, SR_TID.X ;  /* 0x0000000000ca7919 */ /* 0x000e620000002100 */
[----:B------:R-:W-:Y:S02]  /*25b60*/  R2UR UR8, R4 ;  /* 0x00000000040872ca */ /* 0x000fe400000e0000 */
[----:B------:R-:W-:Y:S02]  /*25b70*/  R2UR UR6, R12 ;  /* 0x000000000c0672ca */ /* 0x000fe400000e0000 */
[----:B------:R-:W-:Y:S02]  /*25b80*/  R2UR UR7, R13 ;  /* 0x000000000d0772ca */ /* 0x000fe400000e0000 */
[----:B------:R-:W-:Y:S02]  /*25b90*/  R2UR UR9, R5 ;  /* 0x00000000050972ca */ /* 0x000fe400000e0000 */
[----:B------:R-:W-:Y:S02]  /*25ba0*/  LOP3.LUT R166, R166, 0xfffbffff, RZ, 0xc0, !PT ;  /* 0xfffbffffa6a67812 */ /* 0x000fe400078ec0ff */
[----:B-1----:R-:W-:Y:S01]  /*25bb0*/  LOP3.LUT P1, RZ, R202, 0x7f, RZ, 0xc0, !PT ;  /* 0x0000007fcaff7812 */ /* 0x002fe2000782c0ff */
[----:B--2---:R-:W-:-:S02]  /*25bc0*/  VIADD R6, R8, 0xc06 ;  /* 0x00000c0608067836 */ /* 0x004fc40000000000 */
[----:B------:R-:W-:Y:S01]  /*25bd0*/  IMAD.MOV.U32 R7, RZ, RZ, R9 ;  /* 0x000000ffff077224 */ /* 0x000fe200078e0009 */
[----:B------:R-:W-:Y:S02]  /*25be0*/  SHF.R.U32.HI R11, RZ, 0x7, R202 ;  /* 0x00000007ff0b7819 */ /* 0x000fe400000116ca */
[----:B------:R-:W-:Y:S02]  /*25bf0*/  R2UR UR4, R6 ;  /* 0x00000000060472ca */ /* 0x000fe400000e0000 */
[----:B------:R-:W-:Y:S01]  /*25c00*/  R2UR UR5, R7 ;  /* 0x00000000070572ca */ /* 0x000fe200000e0000 */
[----:B------:R-:W-:Y:S01]  /*25c10*/  IMAD.MOV.U32 R19, RZ, RZ, R165 ;  /* 0x000000ffff137224 */ /* 0x000fe200078e00a5 */
[C---:B------:R-:W-:Y:S02]  /*25c20*/  R2UR UR10, R4.reuse ;  /* 0x00000000040a72ca */ /* 0x040fe400000e0000 */
[----:B------:R-:W-:Y:S02]  /*25c30*/  R2UR UR11, R5 ;  /* 0x00000000050b72ca */ /* 0x000fe400000e0000 */
[----:B------:R-:W-:-:S02]  /*25c40*/  R2UR UR12, R4 ;  /* 0x00000000040c72ca */ /* 0x000fc400000e0000 */
[----:B------:R-:W-:Y:S01]  /*25c50*/  R2UR UR13, R5 ;  /* 0x00000000050d72ca */ /* 0x000fe200000e0000 */
[----:B------:R-:W-:Y:S01]  /*25c60*/  BSSY B3, `(.L_x_8926) ;  /* 0x000006d000037945 */ /* 0x000fe20003800000 */
[----:B------:R-:W-:-:S03]  /*25c70*/  @P1 LOP3.LUT R166, R166, 0x40000, RZ, 0xfc, !PT ;  /* 0x00040000a6a61812 */ /* 0x000fc600078efcff */
[----:B------:R-:W-:Y:S03]  /*25c80*/  HGMMA.64x96x16.F32.BF16 R24, gdesc[UR4], R24, gsb0 ;  /* 0x01600000041879f0 */ /* 0x000fe60008001818 */
[----:B------:R-:W-:Y:S02]  /*25c90*/  WARPGROUP.DEPBAR.LE gsb0, 0x0 ;  /* 0x00008000000079c5 */ /* 0x000fe40000010000 */
[----:B------:R1:W-:Y:S04]  /*25ca0*/  ST.E desc[UR8][R2.64], R196 ;  /* 0x000000c402007985 */ /* 0x0003e8000c101908 */
[----:B------:R-:W2:Y:S04]  /*25cb0*/  @!P1 LDL.64 R6, [R0+0x18] ;  /* 0x0000180000069983 */ /* 0x000ea80000100a00 */
[----:B------:R-:W3:Y:S01]  /*25cc0*/  @!P1 LDL.64 R8, [R0] ;  /* 0x0000000000089983 */ /* 0x000ee20000100a00 */
[----:B------:R-:W-:-:S02]  /*25cd0*/  @!P1 R2UR UR4, R4 ;  /* 0x00000000040492ca */ /* 0x000fc400000e0000 */
[C---:B------:R-:W-:Y:S02]  /*25ce0*/  @!P1 R2UR UR5, R5.reuse ;  /* 0x00000000050592ca */ /* 0x040fe400000e0000 */
[----:B------:R-:W-:Y:S02]  /*25cf0*/  @!P1 R2UR UR6, R4 ;  /* 0x00000000040692ca */ /* 0x000fe400000e0000 */
[----:B------:R-:W-:Y:S02]  /*25d00*/  @!P1 R2UR UR7, R5 ;  /* 0x00000000050792ca */ /* 0x000fe400000e0000 */
[----:B------:R-:W-:-:S05]  /*25d10*/  IADD3 R11, -R11, 0xb, RZ ;  /* 0x0000000b0b0b7810 */ /* 0x000fca0007ffe1ff */
[----:B------:R4:W-:Y:S06]  /*25d20*/  BAR.ARV R11, 0x100 ;  /* 0x0004000b0000751d */ /* 0x0009ec0000002000 */
[----:B--2---:R-:W1:Y:S04]  /*25d30*/  @!P1 LD.E.64 R6, desc[UR4][R6.64+0x30] ;  /* 0x0000300406069980 */ /* 0x004e68000c101b00 */
[----:B---3--:R-:W2:Y:S01]  /*25d40*/  @!P1 LD.E R8, desc[UR6][R8.64] ;  /* 0x0000000608089980 */ /* 0x008ea2000c101900 */
[----:B------:R-:W-:-:S02]  /*25d50*/  R2UR UR4, R4 ;  /* 0x00000000040472ca */ /* 0x000fc400000e0000 */
[C---:B------:R-:W-:Y:S02]  /*25d60*/  R2UR UR5, R5.reuse ;  /* 0x00000000050572ca */ /* 0x040fe400000e0000 */
[C---:B------:R-:W-:Y:S02]  /*25d70*/  R2UR UR6, R4.reuse ;  /* 0x00000000040672ca */ /* 0x040fe400000e0000 */
[C---:B------:R-:W-:Y:S02]  /*25d80*/  R2UR UR7, R5.reuse ;  /* 0x00000000050772ca */ /* 0x040fe400000e0000 */
[----:B------:R-:W-:Y:S02]  /*25d90*/  R2UR UR8, R4 ;  /* 0x00000000040872ca */ /* 0x000fe400000e0000 */
[----:B------:R-:W-:Y:S02]  /*25da0*/  R2UR UR9, R5 ;  /* 0x00000000050972ca */ /* 0x000fe400000e0000 */
[----:B-1----:R-:W-:-:S05]  /*25db0*/  @!P1 MOV R3, R6 ;  /* 0x0000000600039202 */ /* 0x002fca0000000f00 */
[----:B--2---:R-:W-:-:S05]  /*25dc0*/  @!P1 IMAD R2, R8, 0x8, R3 ;  /* 0x0000000808029824 */ /* 0x004fca00078e0203 */
[----:B------:R-:W-:-:S04]  /*25dd0*/  @!P1 PRMT R2, RZ, 0x654, R2 ;  /* 0x00000654ff029816 */ /* 0x000fc80000000002 */
[----:B------:R1:W-:Y:S01]  /*25de0*/  @!P1 SYNCS.ARRIVE.TRANS64.RED.A1T0 RZ, [R2+URZ], RZ ;  /* 0x000000ff02ff99a7 */ /* 0x0003e2000810043f */
[----:B------:R-:W2:Y:S01]  /*25df0*/  LD.E R12, desc[UR4][R18.64] ;  /* 0x00000004120c7980 */ /* 0x000ea2000c101900 */
[----:B------:R-:W-:Y:S02]  /*25e00*/  R2UR UR4, R4 ;  /* 0x00000000040472ca */ /* 0x000fe400000e0000 */
[----:B------:R-:W-:Y:S01]  /*25e10*/  R2UR UR5, R5 ;  /* 0x00000000050572ca */ /* 0x000fe200000e0000 */
[----:B------:R-:W-:Y:S01]  /*25e20*/  IMAD.MOV.U32 R3, RZ, RZ, R21 ;  /* 0x000000ffff037224 */ /* 0x000fe200078e0015 */
[----:B------:R-:W3:Y:S01]  /*25e30*/  LD.E R73, desc[UR12][R18.64+0x18] ;  /* 0x0000180c12497980 */ /* 0x000ee2000c101900 */
[----:B-1----:R-:W-:-:S03]  /*25e40*/  IMAD.MOV.U32 R2, RZ, RZ, R20 ;  /* 0x000000ffff027224 */ /* 0x002fc600078e0014 */
[----:B------:R-:W3:Y:S04]  /*25e50*/  LD.E R14, desc[UR6][R18.64+0x4] ;  /* 0x00000406120e7980 */ /* 0x000ee8000c101900 */
[----:B------:R1:W3:Y:S04]  /*25e60*/  LD.E R72, desc[UR10][R2.64] ;  /* 0x0000000a02487980 */ /* 0x0002e8000c101900 */
[----:B------:R-:W3:Y:S01]  /*25e70*/  LD.E R13, desc[UR4][R18.64+0x8] ;  /* 0x00000804120d7980 */ /* 0x000ee2000c101900 */
[C---:B------:R-:W-:Y:S02]  /*25e80*/  R2UR UR4, R4.reuse ;  /* 0x00000000040472ca */ /* 0x040fe400000e0000 */
[----:B------:R-:W-:Y:S01]  /*25e90*/  R2UR UR5, R5 ;  /* 0x00000000050572ca */ /* 0x000fe200000e0000 */
[----:B------:R-:W3:Y:S01]  /*25ea0*/  LD.E R20, desc[UR8][R18.64+0xc] ;  /* 0x00000c0812147980 */ /* 0x000ee2000c101900 */
[----:B------:R-:W-:-:S02]  /*25eb0*/  R2UR UR10, R4 ;  /* 0x00000000040a72ca */ /* 0x000fc400000e0000 */
[----:B------:R-:W-:-:S09]  /*25ec0*/  R2UR UR11, R5 ;  /* 0x00000000050b72ca */ /* 0x000fd200000e0000 */
[----:B------:R-:W3:Y:S04]  /*25ed0*/  LD.E R15, desc[UR4][R18.64+0x10] ;  /* 0x00001004120f7980 */ /* 0x000ee8000c101900 */
[----:B------:R-:W3:Y:S01]  /*25ee0*/  LD.E R21, desc[UR10][R18.64+0x14] ;  /* 0x0000140a12157980 */ /* 0x000ee2000c101900 */
[----:B--2---:R-:W-:-:S04]  /*25ef0*/  SHF.R.S32.HI R7, RZ, 0x1f, R12 ;  /* 0x0000001fff077819 */ /* 0x004fc8000001140c */
[----:B------:R-:W-:-:S04]  /*25f00*/  LEA.HI R7, R7, R12, RZ, 0x7 ;  /* 0x0000000c07077211 */ /* 0x000fc800078f38ff */
[----:B-1----:R-:W-:-:S05]  /*25f10*/  LOP3.LUT R3, R7, 0xffffff80, RZ, 0xc0, !PT ;  /* 0xffffff8007037812 */ /* 0x002fca00078ec0ff */
[----:B------:R-:W-:-:S05]  /*25f20*/  IMAD.IADD R3, R12, 0x1, -R3 ;  /* 0x000000010c037824 */ /* 0x000fca00078e0a03 */
[----:B------:R-:W-:-:S04]  /*25f30*/  SHF.R.S32.HI R2, RZ, 0x1f, R3 ;  /* 0x0000001fff027819 */ /* 0x000fc80000011403 */
[----:B------:R-:W-:-:S04]  /*25f40*/  LEA.HI R6, R2, R3, RZ, 0x2 ;  /* 0x0000000302067211 */ /* 0x000fc800078f10ff */
[--C-:B------:R-:W-:Y:S02]  /*25f50*/  SHF.R.S32.HI R8, RZ, 0x2, R6.reuse ;  /* 0x00000002ff087819 */ /* 0x100fe40000011406 */
[----:B----4-:R-:W-:Y:S02]  /*25f60*/  SHF.R.S32.HI R11, RZ, 0x1f, R6 ;  /* 0x0000001fff0b7819 */ /* 0x010fe40000011406 */
[----:B------:R-:W-:Y:S02]  /*25f70*/  LEA.HI R9, R2, R3, RZ, 0x5 ;  /* 0x0000000302097211 */ /* 0x000fe400078f28ff */
[----:B------:R-:W-:Y:S02]  /*25f80*/  SHF.R.S32.HI R2, RZ, 0x7, R7 ;  /* 0x00000007ff027819 */ /* 0x000fe40000011407 */
[----:B------:R-:W-:Y:S02]  /*25f90*/  LEA.HI R11, R11, R8, RZ, 0x3 ;  /* 0x000000080b0b7211 */ /* 0x000fe400078f18ff */
[----:B------:R-:W-:-:S02]  /*25fa0*/  SHF.R.S32.HI R9, RZ, 0x5, R9 ;  /* 0x00000005ff097819 */ /* 0x000fc40000011409 */
[----:B------:R-:W-:Y:S02]  /*25fb0*/  LEA.HI R7, R7, R2, RZ, 0x1 ;  /* 0x0000000207077211 */ /* 0x000fe400078f08ff */
[----:B------:R-:W-:Y:S01]  /*25fc0*/  LOP3.LUT R11, R11, 0xfffffff8, RZ, 0xc0, !PT ;  /* 0xfffffff80b0b7812 */ /* 0x000fe200078ec0ff */
[----:B---3--:R-:W-:Y:S01]  /*25fd0*/  IMAD R12, R10, -0x60, R13 ;  /* 0xffffffa00a0c7824 */ /* 0x008fe200078e020d */
[----:B------:R-:W-:Y:S01]  /*25fe0*/  LOP3.LUT R6, R6, 0x7ffffffc, RZ, 0xc0, !PT ;  /* 0x7ffffffc06067812 */ /* 0x000fe200078ec0ff */
[----:B------:R-:W-:Y:S01]  /*25ff0*/  IMAD R72, R72, 0x8, R9 ;  /* 0x0000000848487824 */ /* 0x000fe200078e0209 */
[----:B------:R-:W-:Y:S01]  /*26000*/  LOP3.LUT R7, R7, 0x3fffffe, RZ, 0xc0, !PT ;  /* 0x03fffffe07077812 */ /* 0x000fe200078ec0ff */
[----:B------:R-:W-:Y:S01]  /*26010*/  IMAD.IADD R11, R8, 0x1, -R11 ;  /* 0x00000001080b7824 */ /* 0x000fe200078e0a0b */
[----:B------:R-:W-:Y:S01]  /*26020*/  ISETP.GE.AND P0, PT, R73, 0x1, PT ;  /* 0x000000014900780c */ /* 0x000fe20003f06270 */
        /* <DEDUP_REMOVED lines=23> */
[C---:B------:R-:W-:Y:S02]  /*261a0*/  R2UR UR4, R4.reuse ;  /* 0x00000000040472ca */ /* 0x040fe400000e0000 */
[C---:B------:R-:W-:Y:S02]  /*261b0*/  R2UR UR5, R5.reuse ;  /* 0x00000000050572ca */ /* 0x040fe400000e0000 */
[----:B------:R-:W-:Y:S02]  /*261c0*/  R2UR UR6, R4 ;  /* 0x00000000040672ca */ /* 0x000fe400000e0000 */
[----:B------:R-:W-:-:S09]  /*261d0*/  R2UR UR7, R5 ;  /* 0x00000000050772ca */ /* 0x000fd200000e0000 */
[----:B------:R-:W2:Y:S04]  /*261e0*/  LD.E R7, desc[UR4][R18.64+0x1c] ;  /* 0x00001c0412077980 */ /* 0x000ea8000c101900 */
[----:B------:R-:W3:Y:S01]  /*261f0*/  LD.E R9, desc[UR6][R18.64+0x20] ;  /* 0x0000200612097980 */ /* 0x000ee2000c101900 */
[----:B--2---:R-:W-:-:S05]  /*26200*/  IMAD.HI.U32 R6, R6, R7, RZ ;  /* 0x0000000706067227 */ /* 0x004fca00078e00ff */
[----:B---3--:R-:W-:-:S07]  /*26210*/  SHF.R.U32.HI R6, RZ, R9, R6 ;  /* 0x00000009ff067219 */ /* 0x008fce0000011606 */
.L_x_8931:
[----:B------:R-:W-:Y:S05]  /*26220*/  BSYNC B5 ;  /* 0x0000000000057941 */ /* 0x000fea0003800000 */
.L_x_8930:
[----:B------:R-:W-:Y:S01]  /*26230*/  LOP3.LUT R6, RZ, R6, RZ, 0x33, !PT ;  /* 0x00000006ff067212 */ /* 0x000fe200078e33ff */
[----:B------:R-:W-:Y:S06]  /*26240*/  BRA `(.L_x_8932) ;  /* 0x0000000000287947 */ /* 0x000fec0003800000 */
.L_x_8929:
[----:B------:R-:W-:-:S13]  /*26250*/  ISETP.NE.AND P0, PT, R73, 0x1, PT ;  /* 0x000000014900780c */ /* 0x000fda0003f05270 */
        /* <DEDUP_REMOVED lines=9> */
.L_x_8932:
[----:B------:R-:W-:Y:S05]  /*262f0*/  BSYNC B4 ;  /* 0x0000000000047941 */ /* 0x000fea0003800000 */
.L_x_8928:
[----:B------:R-:W-:-:S05]  /*26300*/  IMAD R6, R73, R6, R20 ;  /* 0x0000000649067224 */ /* 0x000fca00078e0214 */
[----:B------:R-:W-:Y:S02]  /*26310*/  VIMNMX R3, R3, R6, !PT ;  /* 0x0000000603037248 */ /* 0x000fe40007fe0100 */
[----:B------:R-:W-:-:S07]  /*26320*/  VIADDMNMX R2, R6, R73, R2, PT ;  /* 0x0000004906027246 */ /* 0x000fce0003800102 */
.L_x_8927:
[----:B------:R-:W-:Y:S05]  /*26330*/  BSYNC B3 ;  /* 0x0000000000037941 */ /* 0x000fea0003800000 */
.L_x_8926:
[C---:B------:R-:W-:Y:S01]  /*26340*/  ISETP.GE.AND P1, PT, R21.reuse, 0x9, PT ;  /* 0x000000091500780c */ /* 0x040fe20003f26270 */
[----:B------:R-:W-:Y:S01]  /*26350*/  VIADD R8, R8, 0x8 ;  /* 0x0000000808087836 */ /* 0x000fe20000000000 */
[----:B------:R-:W-:Y:S01]  /*26360*/  ISETP.GE.AND P0, PT, R21, 0x2, PT ;  /* 0x000000021500780c */ /* 0x000fe20003f06270 */
[----:B------:R-:W-:Y:S01]  /*26370*/  BSSY B3, `(.L_x_8933) ;  /* 0x0000096000037945 */ /* 0x000fe20003800000 */
[----:B------:R-:W-:Y:S01]  /*26380*/  ISETP.GT.AND P2, PT, R3, 0x8, !P1 ;  /* 0x000000080300780c */ /* 0x000fe20004f44270 */
[--C-:B------:R-:W-:Y:S01]  /*26390*/  IMAD.IADD R12, R15, 0x1, R8.reuse ;  /* 0x000000010f0c7824 */ /* 0x100fe200078e0208 */
[----:B------:R-:W-:Y:S01]  /*263a0*/  ISETP.GT.AND P3, PT, R3, 0x1, !P0 ;  /* 0x000000010300780c */ /* 0x000fe20004764270 */
[----:B------:R-:W-:Y:S01]  /*263b0*/  IMAD.IADD R9, R75, 0x1, R8 ;  /* 0x000000014b097824 */ /* 0x000fe200078e0208 */
        /* <DEDUP_REMOVED lines=26> */
[C---:B------:R-:W-:Y:S02]  /*26560*/  ISETP.LT.OR P2, PT, R2.reuse, 0x1a, P2 ;  /* 0x0000001a0200780c */ /* 0x040fe40001741670 */
        /* <DEDUP_REMOVED lines=85> */
[----:B------:R-:W-:Y:S01]  /*26ac0*/  IADD3 R8, -R14, R13, R8 ;  /* 0x0000000d0e087210 */ /* 0x000fe20007ffe108 */
        /* <DEDUP_REMOVED lines=15> */
.L_x_8938:
[----:B------:R-:W-:Y:S05]  /*26bc0*/  BSYNC B5 ;  /* 0x0000000000057941 */ /* 0x000fea0003800000 */
.L_x_8937:
[----:B------:R-:W-:Y:S01]  /*26bd0*/  LOP3.LUT R8, RZ, R8, RZ, 0x33, !PT ;  /* 0x00000008ff087212 */ /* 0x000fe200078e33ff */
[----:B------:R-:W-:Y:S06]  /*26be0*/  BRA `(.L_x_8939) ;  /* 0x0000000000287947 */ /* 0x000fec0003800000 */
.L_x_8936:
        /* <DEDUP_REMOVED lines=10> */
.L_x_8939:
[----:B------:R-:W-:Y:S05]  /*26c90*/  BSYNC B4 ;  /* 0x0000000000047941 */ /* 0x000fea0003800000 */
.L_x_8935:
[----:B------:R-:W-:-:S05]  /*26ca0*/  IMAD R8, R73, R8, R20 ;  /* 0x0000000849087224 */ /* 0x000fca00078e0214 */
[----:B------:R-:W-:Y:S02]  /*26cb0*/  VIADDMNMX R12, R8, R73, R12, PT ;  /* 0x00000049080c7246 */ /* 0x000fe4000380010c */
[----:B------:R-:W-:-:S07]  /*26cc0*/  VIMNMX R9, R9, R8, !PT ;  /* 0x0000000809097248 */ /* 0x000fce0007fe0100 */
.L_x_8934:
[----:B------:R-:W-:Y:S05]  /*26cd0*/  BSYNC B3 ;  /* 0x0000000000037941 */ /* 0x000fea0003800000 */
.L_x_8933:
        /* <DEDUP_REMOVED lines=25> */
[----:B------:R-:W-:Y:S02]  /*26e70*/  R2UR UR4, R4 ;  /* 0x00000000040472ca */ /* 0x000fe400000e0000 */
[----:B------:R-:W-:Y:S02]  /*26e80*/  ISETP.LT.OR P0, PT, R12, 0x1a, P0 ;  /* 0x0000001a0c00780c */ /* 0x000fe40000701670 */
[----:B------:R-:W-:Y:S02]  /*26e90*/  R2UR UR5, R5 ;  /* 0x00000000050572ca */ /* 0x000fe400000e0000 */
[----:B------:R-:W-:-:S02]  /*26ea0*/  FSEL R39, R39, -INF , !P0 ;  /* 0xff80000027277808 */ /* 0x000fc40004000000 */
[----:B------:R-:W-:Y:S02]  /*26eb0*/  ISETP.GT.AND P0, PT, R9, 0x20, !P6 ;  /* 0x000000200900780c */ /* 0x000fe40007704270 */
[----:B------:R-:W-:Y:S02]  /*26ec0*/  ISETP.NE.AND P6, PT, R6, RZ, PT ;  /* 0x000000ff0600720c */ /* 0x000fe40003fc5270 */
[----:B------:R-:W2:Y:S01]  /*26ed0*/  LDL.64 R6, [R0+0x70] ;  /* 0x0000700000067983 */ /* 0x000ea20000100a00 */
[----:B------:R-:W-:Y:S02]  /*26ee0*/  ISETP.LT.OR P0, PT, R12, 0x21, P0 ;  /* 0x000000210c00780c */ /* 0x000fe40000701670 */
[----:B------:R-:W-:Y:S02]  /*26ef0*/  ISETP.NE.AND P1, PT, R89, RZ, PT ;  /* 0x000000ff5900720c */ /* 0x000fe40003f25270 */
        /* <DEDUP_REMOVED lines=40> */
[----:B------:R-:W-:Y:S02]  /*27180*/  ISETP.GT.AND P0, PT, R9, RZ, !P6 ;  /* 0x000000ff0900720c */ /* 0x000fe40007704270 */
[----:B------:R-:W-:Y:S02]  /*27190*/  ISETP.NE.AND P6, PT, R21, RZ, PT ;  /* 0x000000ff1500720c */ /* 0x000fe40003fc5270 */
[----:B------:R-:W-:-:S04]  /*271a0*/  ISETP.LT.OR P0, PT, R12, 0x1, P0 ;  /* 0x000000010c00780c */ /* 0x000fc80000701670 */
[----:B------:R-:W-:Y:S01]  /*271b0*/  FSEL R26, R26, -INF , !P0 ;  /* 0xff8000001a1a7808 */ /* 0x000fe20004000000 */
[----:B--2---:R-:W2:Y:S01]  /*271c0*/  LD.E.64 R2, desc[UR4][R6.64] ;  /* 0x0000000406027980 */ /* 0x004ea2000c101b00 */
[C---:B------:R-:W-:Y:S02]  /*271d0*/  ISETP.GT.AND P2, PT, R9.reuse, 0x49, !P2 ;  /* 0x000000490900780c */ /* 0x040fe40005744270 */
[C---:B------:R-:W-:Y:S01]  /*271e0*/  ISETP.GT.AND P3, PT, R9.reuse, 0x50, !P3 ;  /* 0x000000500900780c */ /* 0x040fe20005f64270 */
[----:B------:R-:W3:Y:S01]  /*271f0*/  LD.E R19, desc[UR4][R6.64+0x10] ;  /* 0x0000100406137980 */ /* 0x000ee2000c101900 */
[C---:B------:R-:W-:Y:S02]  /*27200*/  ISETP.GT.AND P4, PT, R9.reuse, 0x51, !P4 ;  /* 0x000000510900780c */ /* 0x040fe40006784270 */
[C---:B------:R-:W-:Y:S02]  /*27210*/  ISETP.GT.AND P5, PT, R9.reuse, 0x58, !P5 ;  /* 0x000000580900780c */ /* 0x040fe40006fa4270 */
[----:B------:R-:W-:-:S02]  /*27220*/  ISETP.GT.AND P0, PT, R9, 0x59, !P6 ;  /* 0x000000590900780c */ /* 0x000fc40007704270 */
[C---:B------:R-:W-:Y:S02]  /*27230*/  ISETP.LT.OR P2, PT, R12.reuse, 0x4a, P2 ;  /* 0x0000004a0c00780c */ /* 0x040fe40001741670 */
[C---:B------:R-:W-:Y:S02]  /*27240*/  ISETP.LT.OR P3, PT, R12.reuse, 0x51, P3 ;  /* 0x000000510c00780c */ /* 0x040fe40001f61670 */
[----:B------:R-:W-:Y:S02]  /*27250*/  FSEL R63, R63, -INF , !P2 ;  /* 0xff8000003f3f7808 */ /* 0x000fe40005000000 */
[----:B------:R-:W-:Y:S02]  /*27260*/  ISETP.LT.OR P4, PT, R12, 0x52, P4 ;  /* 0x000000520c00780c */ /* 0x000fe40002781670 */
[----:B------:R-:W-:Y:S02]  /*27270*/  FSEL R66, R66, -INF , !P3 ;  /* 0xff80000042427808 */ /* 0x000fe40005800000 */
[----:B------:R-:W-:-:S02]  /*27280*/  ISETP.LT.OR P5, PT, R12, 0x59, P5 ;  /* 0x000000590c00780c */ /* 0x000fc40002fa1670 */
[----:B------:R-:W-:Y:S02]  /*27290*/  ISETP.LT.OR P0, PT, R12, 0x5a, P0 ;  /* 0x0000005a0c00780c */ /* 0x000fe40000701670 */
[----:B------:R-:W-:Y:S02]  /*272a0*/  FSEL R67, R67, -INF , !P4 ;  /* 0xff80000043437808 */ /* 0x000fe40006000000 */
[----:B------:R-:W-:Y:S02]  /*272b0*/  FSEL R70, R70, -INF , !P5 ;  /* 0xff80000046467808 */ /* 0x000fe40006800000 */
[----:B------:R-:W-:Y:S02]  /*272c0*/  R2UR UR6, R4 ;  /* 0x00000000040672ca */ /* 0x000fe400000e0000 */
[----:B------:R-:W-:Y:S02]  /*272d0*/  R2UR UR7, R5 ;  /* 0x00000000050772ca */ /* 0x000fe400000e0000 */
[----:B------:R-:W-:-:S11]  /*272e0*/  FSEL R71, R71, -INF , !P0 ;  /* 0xff80000047477808 */ /* 0x000fd60004000000 */
[----:B------:R-:W4:Y:S01]  /*272f0*/  LD.E R20, desc[UR6][R6.64+0x14] ;  /* 0x0000140606147980 */ /* 0x000f22000c101900 */
[----:B--2---:R-:W-:Y:S02]  /*27300*/  FMNMX.FTZ R8, R11, R2, !PT ;  /* 0x000000020b087209 */ /* 0x004fe40007810000 */
        /* <DEDUP_REMOVED lines=46> */
[----:B------:R-:W-:-:S03]  /*275f0*/  FMNMX.FTZ R9, R71, R12, !PT ;  /* 0x0000000c47097209 */ /* 0x000fc60007810000 */
[----:B------:R-:W1:Y:S04]  /*27600*/  SHFL.BFLY PT, R13, R8, 0x2, 0x1f ;  /* 0x0c401f00080d7f89 */ /* 0x000e6800000e0000 */
[----:B------:R-:W-:Y:S04]  /*27610*/  ST.E.64 desc[UR4][R6.64], R8 ;  /* 0x0000000806007985 */ /* 0x000fe8000c101b04 */
[----:B------:R-:W2:Y:S01]  /*27620*/  LD.E R21, desc[UR6][R6.64+0x4] ;  /* 0x0000040606157980 */ /* 0x000ea2000c101900 */
[----:B-1----:R-:W-:-:S05]  /*27630*/  FMNMX.FTZ R13, R8, R13, !PT ;  /* 0x0000000d080d7209 */ /* 0x002fca0007810000 */
[----:B------:R-:W1:Y:S02]  /*27640*/  SHFL.BFLY PT, R12, R13, 0x1, 0x1f ;  /* 0x0c201f000d0c7f89 */ /* 0x000e6400000e0000 */
[----:B-1----:R-:W-:Y:S02]  /*27650*/  FMNMX.FTZ R15, R13, R12, !PT ;  /* 0x0000000c0d0f7209 */ /* 0x002fe40007810000 */
[----:B------:R-:W5:Y:S04]  /*27660*/  LD.E R12, desc[UR4][R6.64+0x20] ;  /* 0x00002004060c7980 */ /* 0x000f68000c101900 */
[----:B------:R-:W-:Y:S04]  /*27670*/  ST.E desc[UR4][R6.64], R15 ;  /* 0x0000000f06007985 */ /* 0x000fe8000c101904 */
[----:B------:R-:W3:Y:S01]  /*27680*/  LD.E R14, desc[UR6][R6.64] ;  /* 0x00000006060e7980 */ /* 0x000ee2000c101900 */
[----:B------:R-:W-:-:S02]  /*27690*/  R2UR UR8, R4 ;  /* 0x00000000040872ca */ /* 0x000fc400000e0000 */
[----:B------:R-:W-:Y:S01]  /*276a0*/  R2UR UR9, R5 ;  /* 0x00000000050972ca */ /* 0x000fe200000e0000 */
[----:B--2---:R-:W1:Y:S02]  /*276b0*/  SHFL.BFLY PT, R8, R21, 0x2, 0x1f ;  /* 0x0c401f0015087f89 */ /* 0x004e6400000e0000 */
[----:B-1----:R-:W-:-:S05]  /*276c0*/  FMNMX.FTZ R9, R8, R21, !PT ;  /* 0x0000001508097209 */ /* 0x002fca0007810000 */
[----:B------:R-:W1:Y:S02]  /*276d0*/  SHFL.BFLY PT, R8, R9, 0x1, 0x1f ;  /* 0x0c201f0009087f89 */ /* 0x000e6400000e0000 */
[----:B-1----:R-:W-:Y:S02]  /*276e0*/  FMNMX.FTZ R13, R9, R8, !PT ;  /* 0x00000008090d7209 */ /* 0x002fe40007810000 */
[C---:B---3--:R-:W-:Y:S02]  /*276f0*/  FSETP.NEU.FTZ.AND P0, PT, R14.reuse, -INF , PT ;  /* 0xff8000000e00780b */ /* 0x048fe40003f1d000 */
[C---:B------:R-:W-:Y:S02]  /*27700*/  FSETP.NEU.FTZ.AND P1, PT, R13.reuse, -INF , PT ;  /* 0xff8000000d00780b */ /* 0x040fe40003f3d000 */
[----:B------:R-:W-:Y:S02]  /*27710*/  FSEL R15, R14, RZ, P0 ;  /* 0x000000ff0e0f7208 */ /* 0x000fe40000000000 */
[----:B------:R-:W-:-:S03]  /*27720*/  FSEL R8, R13, RZ, P1 ;  /* 0x000000ff0d087208 */ /* 0x000fc60000800000 */
[----:B------:R-:W-:Y:S02]  /*27730*/  FADD.FTZ R15, R2, -R15 ;  /* 0x8000000f020f7221 */ /* 0x000fe40000010000 */
[----:B------:R-:W-:Y:S02]  /*27740*/  FADD.FTZ R3, R3, -R8 ;  /* 0x8000000803037221 */ /* 0x000fe40000010000 */
[----:B-----5:R-:W-:Y:S02]  /*27750*/  FMUL.FTZ R8, R15, R12 ;  /* 0x0000000c0f087220 */ /* 0x020fe40000410000 */
[----:B------:R-:W-:-:S04]  /*27760*/  FMUL.FTZ R12, R12, R3 ;  /* 0x000000030c0c7220 */ /* 0x000fc80000410000 */
[----:B------:R-:W1:Y:S08]  /*27770*/  MUFU.EX2 R8, R8 ;  /* 0x0000000800087308 */ /* 0x000e700000000800 */
[----:B------:R-:W4:Y:S01]  /*27780*/  MUFU.EX2 R9, R12 ;  /* 0x0000000c00097308 */ /* 0x000f220000000800 */
[----:B------:R-:W-:Y:S01]  /*27790*/  ST.E desc[UR4][R6.64+0x4], R13 ;  /* 0x0000040d06007985 */ /* 0x000fe2000c101904 */
[----:B-1----:R-:W-:Y:S01]  /*277a0*/  FMUL.FTZ R19, R8, R19 ;  /* 0x0000001308137220 */ /* 0x002fe20000410000 */
[----:B----4-:R-:W-:-:S04]  /*277b0*/  FMUL.FTZ R15, R9, R20 ;  /* 0x00000014090f7220 */ /* 0x010fc80000410000 */
[----:B------:R-:W-:Y:S04]  /*277c0*/  ST.E desc[UR6][R6.64+0x10], R19 ;  /* 0x0000101306007985 */ /* 0x000fe8000c101906 */
[----:B------:R1:W-:Y:S04]  /*277d0*/  ST.E desc[UR8][R6.64+0x14], R15 ;  /* 0x0000140f06007985 */ /* 0x0003e8000c101908 */
[----:B------:R-:W2:Y:S04]  /*277e0*/  LDL.64 R2, [R0+0x70] ;  /* 0x0000700000027983 */ /* 0x000ea80000100a00 */
[----:B--2---:R-:W1:Y:S04]  /*277f0*/  LD.E R14, desc[UR6][R2.64+0x20] ;  /* 0x00002006020e7980 */ /* 0x004e68000c101900 */
[----:B------:R-:W1:Y:S04]  /*27800*/  LD.E R12, desc[UR4][R2.64] ;  /* 0x00000004020c7980 */ /* 0x000e68000c101900 */
[----:B------:R-:W2:Y:S04]  /*27810*/  LD.E R21, desc[UR8][R2.64+0x4] ;  /* 0x0000040802157980 */ /* 0x000ea8000c101900 */
[----:B------:R-:W3:Y:S04]  /*27820*/  LD.E R24, desc[UR4][R2.64+0x10] ;  /* 0x0000100402187980 */ /* 0x000ee8000c101900 */
[----:B------:R-:W4:Y:S01]  /*27830*/  LD.E R72, desc[UR6][R2.64+0x14] ;  /* 0x0000140602487980 */ /* 0x000f22000c101900 */
[C---:B-1----:R-:W-:Y:S01]  /*27840*/  FMUL.FTZ R6, R12.reuse, R14 ;  /* 0x0000000e0c067220 */ /* 0x042fe20000410000 */
[----:B------:R-:W-:-:S02]  /*27850*/  FSETP.NEU.FTZ.AND P0, PT, R12, -INF , PT ;  /* 0xff8000000c00780b */ /* 0x000fc40003f1d000 */
[----:B--2---:R-:W-:Y:S01]  /*27860*/  FSETP.NEU.FTZ.AND P1, PT, R21, -INF , PT ;  /* 0xff8000001500780b */ /* 0x004fe20003f3d000 */
[----:B------:R-:W-:Y:S01]  /*27870*/  FMUL.FTZ R21, R14, R21 ;  /* 0x000000150e157220 */ /* 0x000fe20000410000 */
[----:B------:R-:W-:-:S04]  /*27880*/  FSEL R7, R6, RZ, P0 ;  /* 0x000000ff06077208 */ /* 0x000fc80000000000 */
[----:B------:R-:W-:Y:S01]  /*27890*/  FSEL R13, R21, RZ, P1 ;  /* 0x000000ff150d7208 */ /* 0x000fe20000800000 */
[-CC-:B------:R-:W-:Y:S01]  /*278a0*/  FFMA.FTZ R213, R11, R14.reuse, -R7.reuse ;  /* 0x0000000e0bd57223 */ /* 0x180fe20000010807 */
[----:B------:R-:W-:-:S03]  /*278b0*/  FFMA.FTZ R152, R25, R14, -R7 ;  /* 0x0000000e19987223 */ /* 0x000fc60000010807 */
[-CC-:B------:R-:W-:Y:S01]  /*278c0*/  FFMA.FTZ R153, R26, R14.reuse, -R13.reuse ;  /* 0x0000000e1a997223 */ /* 0x180fe2000001080d */
[-C--:B------:R-:W-:Y:S01]  /*278d0*/  FFMA.FTZ R206, R27, R14.reuse, -R13 ;  /* 0x0000000e1bce7223 */ /* 0x080fe2000001080d */
[----:B------:R-:W3:Y:S01]  /*278e0*/  MUFU.EX2 R213, R213 ;  /* 0x000000d500d57308 */ /* 0x000ee20000000800 */
[-C--:B------:R-:W-:Y:S01]  /*278f0*/  FFMA.FTZ R154, R28, R14.reuse, -R7 ;  /* 0x0000000e1c9a7223 */ /* 0x080fe20000010807 */
[-C--:B------:R-:W-:Y:S01]  /*27900*/  FFMA.FTZ R155, R30, R14.reuse, -R13 ;  /* 0x0000000e1e9b7223 */ /* 0x080fe2000001080d */
[----:B------:R-:W-:-:S05]  /*27910*/  FFMA.FTZ R207, R29, R14, -R7 ;  /* 0x0000000e1dcf7223 */ /* 0x000fca0000010807 */
[----:B------:R-:W4:Y:S01]  /*27920*/  MUFU.EX2 R153, R153 ;  /* 0x0000009900997308 */ /* 0x000f220000000800 */
[-C--:B------:R-:W-:Y:S01]  /*27930*/  FFMA.FTZ R158, R31, R14.reuse, -R13 ;  /* 0x0000000e1f9e7223 */ /* 0x080fe2000001080d */
[----:B------:R-:W-:-:S06]  /*27940*/  FFMA.FTZ R157, R32, R14, -R7 ;  /* 0x0000000e209d7223 */ /* 0x000fcc0000010807 */
[----:B------:R-:W1:Y:S08]  /*27950*/  MUFU.EX2 R152, R152 ;  /* 0x0000009800987308 */ /* 0x000e700000000800 */
[----:B------:R-:W2:Y:S01]  /*27960*/  MUFU.EX2 R206, R206 ;  /* 0x000000ce00ce7308 */ /* 0x000ea20000000800 */
[-C--:B------:R-:W-:Y:S01]  /*27970*/  FFMA.FTZ R34, R34, R14.reuse, -R13 ;  /* 0x0000000e22227223 */ /* 0x080fe2000001080d */
[----:B------:R-:W-:-:S06]  /*27980*/  FFMA.FTZ R156, R33, R14, -R7 ;  /* 0x0000000e219c7223 */ /* 0x000fcc0000010807 */
[----:B------:R-:W5:Y:S01]  /*27990*/  MUFU.EX2 R154, R154 ;  /* 0x0000009a009a7308 */ /* 0x000f620000000800 */
[----:B------:R-:W-:-:S07]  /*279a0*/  FFMA.FTZ R12, R35, R14, -R13 ;  /* 0x0000000e230c7223 */ /* 0x000fce000001080d */
[----:B------:R-:W5:Y:S01]  /*279b0*/  MUFU.EX2 R155, R155 ;  /* 0x0000009b009b7308 */ /* 0x000f620000000800 */
[-CC-:B------:R-:W-:Y:S01]  /*279c0*/  FFMA.FTZ R21, R36, R14.reuse, -R7.reuse ;  /* 0x0000000e24157223 */ /* 0x180fe20000010807 */
[-CC-:B------:R-:W-:Y:S01]  /*279d0*/  FFMA.FTZ R37, R37, R14.reuse, -R7.reuse ;  /* 0x0000000e25257223 */ /* 0x180fe20000010807 */
[-CC-:B------:R-:W-:Y:S01]  /*279e0*/  FFMA.FTZ R168, R40, R14.reuse, -R7.reuse ;  /* 0x0000000e28a87223 */ /* 0x180fe20000010807 */
[----:B------:R-:W-:-:S04]  /*279f0*/  FFMA.FTZ R167, R41, R14, -R7 ;  /* 0x0000000e29a77223 */ /* 0x000fc80000010807 */
        /* <DEDUP_REMOVED lines=34> */
[----:B------:R-:W5:Y:S01]  /*27c20*/  MUFU.EX2 R157, R157 ;  /* 0x0000009d009d7308 */ /* 0x000f620000000800 */
[----:B---3--:R-:W-:Y:S01]  /*27c30*/  FADD.FTZ R7, R213, R24 ;  /* 0x00000018d5077221 */ /* 0x008fe20000010000 */
[----:B----4-:R-:W-:-:S06]  /*27c40*/  FADD.FTZ R25, R153, R72 ;  /* 0x0000004899197221 */ /* 0x010fcc0000010000 */
[----:B------:R-:W3:Y:S01]  /*27c50*/  MUFU.EX2 R13, R34 ;  /* 0x00000022000d7308 */ /* 0x000ee20000000800 */
[----:B-1----:R-:W-:Y:S01]  /*27c60*/  FADD.FTZ R7, R152, R7 ;  /* 0x0000000798077221 */ /* 0x002fe20000010000 */
[----:B--2---:R-:W-:-:S06]  /*27c70*/  FADD.FTZ R6, R206, R25 ;  /* 0x00000019ce067221 */ /* 0x004fcc0000010000 */
[----:B------:R-:W1:Y:S01]  /*27c80*/  MUFU.EX2 R156, R156 ;  /* 0x0000009c009c7308 */ /* 0x000e620000000800 */
[----:B-----5:R-:W-:Y:S01]  /*27c90*/  FADD.FTZ R24, R154, R7 ;  /* 0x000000079a187221 */ /* 0x020fe20000010000 */
[----:B------:R-:W-:-:S06]  /*27ca0*/  FADD.FTZ R7, R155, R6 ;  /* 0x000000069b077221 */ /* 0x000fcc0000010000 */
[----:B------:R-:W2:Y:S01]  /*27cb0*/  MUFU.EX2 R12, R12 ;  /* 0x0000000c000c7308 */ /* 0x000ea20000000800 */
[----:B------:R-:W-:Y:S01]  /*27cc0*/  FADD.FTZ R24, R207, R24 ;  /* 0x00000018cf187221 */ /* 0x000fe20000010000 */
[----:B------:R-:W-:-:S06]  /*27cd0*/  FADD.FTZ R6, R158, R7 ;  /* 0x000000079e067221 */ /* 0x000fcc0000010000 */
[----:B------:R-:W4:Y:S08]  /*27ce0*/  MUFU.EX2 R21, R21 ;  /* 0x0000001500157308 */ /* 0x000f300000000800 */
[----:B------:R-:W5:Y:S01]  /*27cf0*/  MUFU.EX2 R160, R160 ;  /* 0x000000a000a07308 */ /* 0x000f620000000800 */
[----:B------:R-:W-:Y:S01]  /*27d00*/  FADD.FTZ R7, R157, R24 ;  /* 0x000000189d077221 */ /* 0x000fe20000010000 */
[----:B---3--:R-:W-:-:S06]  /*27d10*/  FADD.FTZ R25, R13, R6 ;  /* 0x000000060d197221 */ /* 0x008fcc0000010000 */
[----:B------:R-:W3:Y:S08]  /*27d20*/  MUFU.EX2 R14, R37 ;  /* 0x00000025000e7308 */ /* 0x000ef00000000800 */
[----:B------:R-:W3:Y:S01]  /*27d30*/  MUFU.EX2 R159, R159 ;  /* 0x0000009f009f7308 */ /* 0x000ee20000000800 */
[----:B-1----:R-:W-:Y:S01]  /*27d40*/  FADD.FTZ R6, R156, R7 ;  /* 0x000000079c067221 */ /* 0x002fe20000010000 */
[----:B--2---:R-:W-:-:S06]  /*27d50*/  FADD.FTZ R25, R12, R25 ;  /* 0x000000190c197221 */ /* 0x004fcc0000010000 */
[----:B------:R-:W1:Y:S08]  /*27d60*/  MUFU.EX2 R168, R168 ;  /* 0x000000a800a87308 */ /* 0x000e700000000800 */
[----:B------:R-:W2:Y:S01]  /*27d70*/  MUFU.EX2 R11, R11 ;  /* 0x0000000b000b7308 */ /* 0x000ea20000000800 */
[----:B----4-:R-:W-:Y:S01]  /*27d80*/  FADD.FTZ R7, R21, R6 ;  /* 0x0000000615077221 */ /* 0x010fe20000010000 */
[----:B-----5:R-:W-:-:S06]  /*27d90*/  FADD.FTZ R6, R160, R25 ;  /* 0x00000019a0067221 */ /* 0x020fcc0000010000 */
[----:B------:R-:W4:Y:S08]  /*27da0*/  MUFU.EX2 R167, R167 ;  /* 0x000000a700a77308 */ /* 0x000f300000000800 */
[----:B------:R-:W5:Y:S01]  /*27db0*/  MUFU.EX2 R171, R171 ;  /* 0x000000ab00ab7308 */ /* 0x000f620000000800 */
[----:B---3--:R-:W-:Y:S01]  /*27dc0*/  FADD.FTZ R7, R14, R7 ;  /* 0x000000070e077221 */ /* 0x008fe20000010000 */
[----:B------:R-:W-:-:S06]  /*27dd0*/  FADD.FTZ R6, R159, R6 ;  /* 0x000000069f067221 */ /* 0x000fcc0000010000 */
        /* <DEDUP_REMOVED lines=55> */
[----:B-----5:R-:W-:-:S03]  /*28150*/  FADD.FTZ R25, R163, R24 ;  /* 0x00000018a3197221 */ /* 0x020fc60000010000 */
[----:B---3--:R-:W-:Y:S01]  /*28160*/  FADD.FTZ R6, R190, R7 ;  /* 0x00000007be067221 */ /* 0x008fe20000010000 */
[----:B------:R-:W-:-:S03]  /*28170*/  FADD.FTZ R24, R162, R25 ;  /* 0x00000019a2187221 */ /* 0x000fc60000010000 */
[----:B-1----:R-:W-:Y:S01]  /*28180*/  FADD.FTZ R25, R187, R6 ;  /* 0x00000006bb197221 */ /* 0x002fe20000010000 */
[----:B--2---:R-:W-:-:S04]  /*28190*/  FADD.FTZ R27, R161, R24 ;  /* 0x00000018a11b7221 */ /* 0x004fc80000010000 */
[----:B------:R1:W-:Y:S04]  /*281a0*/  ST.E desc[UR4][R2.64+0x10], R25 ;  /* 0x0000101902007985 */ /* 0x0003e8000c101904 */
[----:B------:R2:W-:Y:S04]  /*281b0*/  ST.E desc[UR6][R2.64+0x14], R27 ;  /* 0x0000141b02007985 */ /* 0x0005e8000c101906 */
[----:B------:R-:W1:Y:S01]  /*281c0*/  LDL.64 R6, [R0+0x80] ;  /* 0x0000800000067983 */ /* 0x000e620000100a00 */
[----:B------:R-:W-:Y:S02]  /*281d0*/  R2UR UR10, R4 ;  /* 0x00000000040a72ca */ /* 0x000fe400000e0000 */
[----:B------:R-:W-:-:S02]  /*281e0*/  R2UR UR11, R5 ;  /* 0x00000000050b72ca */ /* 0x000fc400000e0000 */
[C---:B------:R-:W-:Y:S02]  /*281f0*/  R2UR UR12, R4.reuse ;  /* 0x00000000040c72ca */ /* 0x040fe400000e0000 */
[----:B------:R-:W-:Y:S01]  /*28200*/  R2UR UR13, R5 ;  /* 0x00000000050d72ca */ /* 0x000fe200000e0000 */
[----:B-1----:R-:W3:Y:S08]  /*28210*/  LD.E R25, desc[UR8][R6.64+0x10] ;  /* 0x0000100806197980 */ /* 0x002ef0000c101900 */
[----:B--2---:R-:W2:Y:S04]  /*28220*/  LD.E R3, desc[UR10][R6.64+0x14] ;  /* 0x0000140a06037980 */ /* 0x004ea8000c101900 */
[----:B------:R-:W4:Y:S01]  /*28230*/  LD.E R27, desc[UR12][R6.64+0x20] ;  /* 0x0000200c061b7980 */ /* 0x000f22000c101900 */
[----:B------:R-:W-:-:S02]  /*28240*/  R2UR UR18, R4 ;  /* 0x00000000041272ca */ /* 0x000fc400000e0000 */
[C---:B------:R-:W-:Y:S01]  /*28250*/  R2UR UR19, R5.reuse ;  /* 0x00000000051372ca */ /* 0x040fe200000e0000 */
[----:B------:R-:W5:Y:S01]  /*28260*/  LD.E R2, desc[UR6][R6.64+0x8] ;  /* 0x0000080606027980 */ /* 0x000f62000c101900 */
[C---:B------:R-:W-:Y:S02]  /*28270*/  R2UR UR14, R4.reuse ;  /* 0x00000000040e72ca */ /* 0x040fe400000e0000 */
[C---:B------:R-:W-:Y:S01]  /*28280*/  R2UR UR15, R5.reuse ;  /* 0x00000000050f72ca */ /* 0x040fe200000e0000 */
[----:B------:R-:W5:Y:S01]  /*28290*/  LD.E R29, desc[UR4][R6.64] ;  /* 0x00000004061d7980 */ /* 0x000f62000c101900 */
[----:B------:R-:W-:Y:S02]  /*282a0*/  R2UR UR16, R4 ;  /* 0x00000000041072ca */ /* 0x000fe400000e0000 */
[----:B------:R-:W-:Y:S01]  /*282b0*/  R2UR UR17, R5 ;  /* 0x00000000051172ca */ /* 0x000fe200000e0000 */
        /* <DEDUP_REMOVED lines=37> */
[----:B------:R-:W5:Y:S01]  /*28510*/  LD.E R105, desc[UR16][R6.64+0x144] ;  /* 0x0001441006697980 */ /* 0x000f62000c101900 */
[----:B---3--:R-:W-:-:S05]  /*28520*/  FMUL.FTZ R25, R8, R25 ;  /* 0x0000001908197220 */ /* 0x008fca0000410000 */
[----:B------:R1:W-:Y:S04]  /*28530*/  ST.E desc[UR8][R6.64+0x10], R25 ;  /* 0x0000101906007985 */ /* 0x0003e8000c101908 */
[----:B-1----:R-:W3:Y:S01]  /*28540*/  LD.E R25, desc[UR6][R6.64+0x154] ;  /* 0x0001540606197980 */ /* 0x002ee2000c101900 */
[C---:B--2---:R-:W-:Y:S01]  /*28550*/  FMUL.FTZ R3, R8.reuse, R3 ;  /* 0x0000000308037220 */ /* 0x044fe20000410000 */
[----:B----4-:R-:W-:-:S04]  /*28560*/  FMUL.FTZ R27, R8, R27 ;  /* 0x0000001b081b7220 */ /* 0x010fc80000410000 */
[----:B------:R1:W-:Y:S04]  /*28570*/  ST.E desc[UR10][R6.64+0x14], R3 ;  /* 0x0000140306007985 */ /* 0x0003e8000c10190a */
[----:B------:R2:W-:Y:S04]  /*28580*/  ST.E desc[UR12][R6.64+0x20], R27 ;  /* 0x0000201b06007985 */ /* 0x0005e8000c10190c */
[----:B-1----:R-:W4:Y:S04]  /*28590*/  LD.E R3, desc[UR18][R6.64+0x150] ;  /* 0x0001501206037980 */ /* 0x002f28000c101900 */
[----:B--2---:R-:W2:Y:S01]  /*285a0*/  LD.E R27, desc[UR6][R6.64+0x160] ;  /* 0x00016006061b7980 */ /* 0x004ea2000c101900 */
[----:B---3--:R-:W-:-:S05]  /*285b0*/  FMUL.FTZ R25, R8, R25 ;  /* 0x0000001908197220 */ /* 0x008fca0000410000 */
[----:B------:R1:W-:Y:S04]  /*285c0*/  ST.E desc[UR4][R6.64+0x154], R25 ;  /* 0x0001541906007985 */ /* 0x0003e8000c101904 */
[----:B-1----:R-:W3:Y:S01]  /*285d0*/  LD.E R25, desc[UR6][R6.64+0x170] ;  /* 0x0001700606197980 */ /* 0x002ee2000c101900 */
[C---:B----4-:R-:W-:Y:S01]  /*285e0*/  FMUL.FTZ R3, R8.reuse, R3 ;  /* 0x0000000308037220 */ /* 0x050fe20000410000 */
[----:B--2---:R-:W-:-:S04]  /*285f0*/  FMUL.FTZ R27, R8, R27 ;  /* 0x0000001b081b7220 */ /* 0x004fc80000410000 */
        /* <DEDUP_REMOVED lines=50> */
[----:B------:R5:W-:Y:S02]  /*28920*/  ST.E desc[UR4][R6.64+0x1e4], R25 ;  /* 0x0001e41906007985 */ /* 0x000be4000c101904 */
[----:B-----5:R-:W-:Y:S02]  /*28930*/  FMUL.FTZ R25, R9, R2 ;  /* 0x0000000209197220 */ /* 0x020fe40000410000 */
[----:B------:R-:W3:Y:S01]  /*28940*/  LD.E R2, desc[UR6][R6.64+0xc] ;  /* 0x00000c0606027980 */ /* 0x000ee2000c101900 */
[C---:B----4-:R-:W-:Y:S01]  /*28950*/  FMUL.FTZ R3, R8.reuse, R3 ;  /* 0x0000000308037220 */ /* 0x050fe20000410000 */
[----:B--2---:R-:W-:-:S04]  /*28960*/  FMUL.FTZ R27, R8, R27 ;  /* 0x0000001b081b7220 */ /* 0x004fc80000410000 */
[----:B------:R1:W-:Y:S04]  /*28970*/  ST.E desc[UR4][R6.64+0x1e0], R3 ;  /* 0x0001e00306007985 */ /* 0x0003e8000c101904 */
[----:B------:R3:W-:Y:S04]  /*28980*/  ST.E desc[UR4][R6.64+0x1f0], R27 ;  /* 0x0001f01b06007985 */ /* 0x0007e8000c101904 */
[----:B-1----:R-:W2:Y:S01]  /*28990*/  LD.E R3, desc[UR6][R6.64+0x1f4] ;  /* 0x0001f40606037980 */ /* 0x002ea2000c101900 */
[----:B---3--:R-:W-:-:S03]  /*289a0*/  FMUL.FTZ R27, R9, R2 ;  /* 0x00000002091b7220 */ /* 0x008fc60000410000 */
[----:B------:R-:W3:Y:S01]  /*289b0*/  LD.E R2, desc[UR6][R6.64+0x18] ;  /* 0x0000180606027980 */ /* 0x000ee2000c101900 */
[----:B--2---:R-:W-:-:S05]  /*289c0*/  FMUL.FTZ R3, R8, R3 ;  /* 0x0000000308037220 */ /* 0x004fca0000410000 */
[----:B------:R3:W-:Y:S02]  /*289d0*/  ST.E desc[UR4][R6.64+0x1f4], R3 ;  /* 0x0001f40306007985 */ /* 0x0007e4000c101904 */
[C---:B---3--:R-:W-:Y:S02]  /*289e0*/  FMUL.FTZ R3, R9.reuse, R2 ;  /* 0x0000000209037220 */ /* 0x048fe40000410000 */
[----:B------:R-:W2:Y:S04]  /*289f0*/  LD.E R2, desc[UR6][R6.64+0x1c] ;  /* 0x00001c0606027980 */ /* 0x000ea8000c101900 */
[----:B------:R2:W-:Y:S02]  /*28a00*/  ST.E desc[UR4][R6.64+0x8], R25 ;  /* 0x0000081906007985 */ /* 0x0005e4000c101904 */
[----:B--2---:R-:W-:-:S02]  /*28a10*/  FMUL.FTZ R25, R9, R2 ;  /* 0x0000000209197220 */ /* 0x004fc40000410000 */
[----:B------:R-:W2:Y:S04]  /*28a20*/  LD.E R2, desc[UR6][R6.64+0x28] ;  /* 0x0000280606027980 */ /* 0x000ea8000c101900 */
[----:B------:R2:W-:Y:S02]  /*28a30*/  ST.E desc[UR4][R6.64+0xc], R27 ;  /* 0x00000c1b06007985 */ /* 0x0005e4000c101904 */
[C---:B--2---:R-:W-:Y:S02]  /*28a40*/  FMUL.FTZ R27, R9.reuse, R2 ;  /* 0x00000002091b7220 */ /* 0x044fe40000410000 */
        /* <DEDUP_REMOVED lines=42> */
[----:B------:R-:W2:Y:S01]  /*28cf0*/  LD.E R2, desc[UR6][R6.64+0x9c] ;  /* 0x00009c0606027980 */ /* 0x000ea2000c101900 */
        /* <DEDUP_REMOVED lines=80> */
[----:B------:R3:W-:Y:S01]  /*29200*/  ST.E desc[UR4][R6.64+0x98], R25 ;  /* 0x0000981906007985 */ /* 0x0007e2000c101904 */
[----:B--2---:R-:W-:-:S05]  /*29210*/  FMUL.FTZ R27, R9, R2 ;  /* 0x00000002091b7220 */ /* 0x004fca0000410000 */
[----:B------:R2:W-:Y:S04]  /*29220*/  ST.E desc[UR4][R6.64+0x9c], R27 ;  /* 0x00009c1b06007985 */ /* 0x0005e8000c101904 */
[----:B------:R-:W1:Y:S02]  /*29230*/  LD.E R2, desc[UR6][R6.64+0xa8] ;  /* 0x0000a80606027980 */ /* 0x000e64000c101900 */
[----:B-1----:R-:W-:-:S05]  /*29240*/  FMUL.FTZ R3, R9, R2 ;  /* 0x0000000209037220 */ /* 0x002fca0000410000 */
[----:B------:R1:W-:Y:S04]  /*29250*/  ST.E desc[UR4][R6.64+0xa8], R3 ;  /* 0x0000a80306007985 */ /* 0x0003e8000c101904 */
[----:B------:R-:W3:Y:S02]  /*29260*/  LD.E R2, desc[UR6][R6.64+0xac] ;  /* 0x0000ac0606027980 */ /* 0x000ee4000c101900 */
[----:B---3--:R-:W-:-:S05]  /*29270*/  FMUL.FTZ R25, R9, R2 ;  /* 0x0000000209197220 */ /* 0x008fca0000410000 */
[----:B------:R3:W-:Y:S04]  /*29280*/  ST.E desc[UR4][R6.64+0xac], R25 ;  /* 0x0000ac1906007985 */ /* 0x0007e8000c101904 */
[----:B------:R-:W2:Y:S02]  /*29290*/  LD.E R2, desc[UR6][R6.64+0xb8] ;  /* 0x0000b80606027980 */ /* 0x000ea4000c101900 */
        /* <DEDUP_REMOVED lines=115> */
[----:B------:R-:W-:Y:S04]  /*299d0*/  ST.E desc[UR4][R6.64+0x1e8], R25 ;  /* 0x0001e81906007985 */ /* 0x000fe8000c101904 */
[----:B------:R-:W2:Y:S02]  /*299e0*/  LD.E R2, desc[UR6][R6.64+0x1ec] ;  /* 0x0001ec0606027980 */ /* 0x000ea4000c101900 */
[----:B--2---:R-:W-:-:S05]  /*299f0*/  FMUL.FTZ R27, R9, R2 ;  /* 0x00000002091b7220 */ /* 0x004fca0000410000 */
[----:B------:R2:W-:Y:S04]  /*29a00*/  ST.E desc[UR4][R6.64+0x1ec], R27 ;  /* 0x0001ec1b06007985 */ /* 0x0005e8000c101904 */
[----:B------:R-:W3:Y:S02]  /*29a10*/  LD.E R2, desc[UR6][R6.64+0x1f8] ;  /* 0x0001f80606027980 */ /* 0x000ee4000c101900 */
[----:B---3--:R-:W-:-:S05]  /*29a20*/  FMUL.FTZ R29, R9, R2 ;  /* 0x00000002091d7220 */ /* 0x008fca0000410000 */
[----:B------:R-:W-:Y:S04]  /*29a30*/  ST.E desc[UR4][R6.64+0x1f8], R29 ;  /* 0x0001f81d06007985 */ /* 0x000fe8000c101904 */
[----:B------:R-:W3:Y:S01]  /*29a40*/  LD.E R2, desc[UR6][R6.64+0x1fc] ;  /* 0x0001fc0606027980 */ /* 0x000ee2000c101900 */
[----:B------:R-:W-:Y:S01]  /*29a50*/  LEA.HI R28, R202, 0x8, RZ, 0x19 ;  /* 0x00000008ca1c7811 */ /* 0x000fe200078fc8ff */
[----:B---3--:R-:W-:-:S05]  /*29a60*/  FMUL.FTZ R9, R9, R2 ;  /* 0x0000000209097220 */ /* 0x008fca0000410000 */
[----:B------:R3:W-:Y:S04]  /*29a70*/  ST.E desc[UR4][R6.64+0x1fc], R9 ;  /* 0x0001fc0906007985 */ /* 0x0007e8000c101904 */
[----:B-1----:R-:W4:Y:S01]  /*29a80*/  LDL.64 R2, [R0+0x80] ;  /* 0x0000800000027983 */ /* 0x002f220000100a00 */
[----:B------:R1:W-:Y:S06]  /*29a90*/  BAR.SYNC.DEFER_BLOCKING R28, 0x100 ;  /* 0x0004001c0000751d */ /* 0x0003ec0000010000 */
[----:B--2---:R-:W2:Y:S04]  /*29aa0*/  LDL.64 R26, [R0] ;  /* 0x00000000001a7983 */ /* 0x004ea80000100a00 */
[----:B------:R-:W5:Y:S04]  /*29ab0*/  LDL.64 R24, [R0+0x98] ;  /* 0x0000980000187983 */ /* 0x000f680000100a00 */
[----:B---3--:R-:W3:Y:S04]  /*29ac0*/  LDL.64 R8, [R0+0x88] ;  /* 0x0000880000087983 */ /* 0x008ee80000100a00 */
[----:B----4-:R-:W4:Y:S04]  /*29ad0*/  LD.E R29, desc[UR4][R2.64] ;  /* 0x00000004021d7980 */ /* 0x010f28000c101900 */
[----:B--2---:R-:W2:Y:S04]  /*29ae0*/  LD.E R215, desc[UR6][R26.64] ;  /* 0x000000061ad77980 */ /* 0x004ea8000c101900 */
[----:B-----5:R-:W2:Y:S04]  /*29af0*/  LD.E.64 R6, desc[UR4][R24.64] ;  /* 0x0000000418067980 */ /* 0x020ea8000c101b00 */
[----:B----4-:R4:W-:Y:S04]  /*29b00*/  ST.E desc[UR8][R2.64], R29 ;  /* 0x0000001d02007985 */ /* 0x0109e8000c101908 */
[----:B------:R-:W5:Y:S04]  /*29b10*/  LD.E R31, desc[UR10][R2.64+0x4] ;  /* 0x0000040a021f7980 */ /* 0x000f68000c101900 */
[----:B-----5:R5:W-:Y:S04]  /*29b20*/  ST.E desc[UR4][R2.64+0x4], R31 ;  /* 0x0000041f02007985 */ /* 0x020be8000c101904 */
[----:B------:R-:W3:Y:S04]  /*29b30*/  LD.E R33, desc[UR6][R2.64+0x8] ;  /* 0x0000080602217980 */ /* 0x000ee8000c101900 */
[----:B---3--:R-:W-:Y:S04]  /*29b40*/  ST.E desc[UR4][R2.64+0x8], R33 ;  /* 0x0000082102007985 */ /* 0x008fe8000c101904 */
[----:B------:R-:W3:Y:S04]  /*29b50*/  LD.E R27, desc[UR6][R2.64+0xc] ;  /* 0x00000c06021b7980 */ /* 0x000ee8000c101900 */
[----:B---3--:R3:W-:Y:S04]  /*29b60*/  ST.E desc[UR4][R2.64+0xc], R27 ;  /* 0x00000c1b02007985 */ /* 0x0087e8000c101904 */
[----:B------:R-:W2:Y:S04]  /*29b70*/  LD.E R25, desc[UR6][R2.64+0x10] ;  /* 0x0000100602197980 */ /* 0x000ea8000c101900 */
[----:B--2---:R2:W-:Y:S04]  /*29b80*/  ST.E desc[UR4][R2.64+0x10], R25 ;  /* 0x0000101902007985 */ /* 0x0045e8000c101904 */
[----:B----4-:R-:W4:Y:S04]  /*29b90*/  LD.E R29, desc[UR6][R2.64+0x14] ;  /* 0x00001406021d7980 */ /* 0x010f28000c101900 */
[----:B----4-:R4:W-:Y:S04]  /*29ba0*/  ST.E desc[UR4][R2.64+0x14], R29 ;  /* 0x0000141d02007985 */ /* 0x0109e8000c101904 */
[----:B-----5:R-:W5:Y:S04]  /*29bb0*/  LD.E R31, desc[UR6][R2.64+0x18] ;  /* 0x00001806021f7980 */ /* 0x020f68000c101900 */
[----:B-----5:R5:W-:Y:S04]  /*29bc0*/  ST.E desc[UR4][R2.64+0x18], R31 ;  /* 0x0000181f02007985 */ /* 0x020be8000c101904 */
[----:B---3--:R-:W3:Y:S04]  /*29bd0*/  LD.E R27, desc[UR6][R2.64+0x1c] ;  /* 0x00001c06021b7980 */ /* 0x008ee8000c101900 */
[----:B---3--:R3:W-:Y:S04]  /*29be0*/  ST.E desc[UR4][R2.64+0x1c], R27 ;  /* 0x00001c1b02007985 */ /* 0x0087e8000c101904 */
[----:B--2---:R-:W2:Y:S04]  /*29bf0*/  LD.E R25, desc[UR6][R2.64+0x20] ;  /* 0x0000200602197980 */ /* 0x004ea8000c101900 */
        /* <DEDUP_REMOVED lines=234> */
[----:B----4-:R-:W-:Y:S04]  /*2aaa0*/  ST.E desc[UR4][R2.64+0x1f4], R29 ;  /* 0x0001f41d02007985 */ /* 0x010fe8000c101904 */
[----:B-----5:R-:W4:Y:S04]  /*2aab0*/  LD.E R31, desc[UR6][R2.64+0x1f8] ;  /* 0x0001f806021f7980 */ /* 0x020f28000c101900 */
[----:B----4-:R-:W-:Y:S04]  /*2aac0*/  ST.E desc[UR4][R2.64+0x1f8], R31 ;  /* 0x0001f81f02007985 */ /* 0x010fe8000c101904 */
[----:B---3--:R-:W3:Y:S01]  /*2aad0*/  LD.E R27, desc[UR6][R2.64+0x1fc] ;  /* 0x0001fc06021b7980 */ /* 0x008ee2000c101900 */
[----:B------:R-:W-:-:S02]  /*2aae0*/  R2UR UR20, R4 ;  /* 0x00000000041472ca */ /* 0x000fc400000e0000 */
[C---:B------:R-:W-:Y:S02]  /*2aaf0*/  R2UR UR21, R5.reuse ;  /* 0x00000000051572ca */ /* 0x040fe400000e0000 */
[C---:B------:R-:W-:Y:S02]  /*2ab00*/  R2UR UR22, R4.reuse ;  /* 0x00000000041672ca */ /* 0x040fe400000e0000 */
[C---:B------:R-:W-:Y:S02]  /*2ab10*/  R2UR UR23, R5.reuse ;  /* 0x00000000051772ca */ /* 0x040fe400000e0000 */
[C---:B------:R-:W-:Y:S02]  /*2ab20*/  R2UR UR24, R4.reuse ;  /* 0x00000000041872ca */ /* 0x040fe400000e0000 */
[----:B------:R-:W-:Y:S02]  /*2ab30*/  R2UR UR25, R5 ;  /* 0x00000000051972ca */ /* 0x000fe400000e0000 */
        /* <DEDUP_REMOVED lines=20> */
[----:B------:R-:W-:Y:S02]  /*2ac80*/  R2UR UR58, R4 ;  /* 0x00000000043a72ca */ /* 0x000fe400000e0000 */
[----:B------:R-:W-:Y:S01]  /*2ac90*/  R2UR UR59, R5 ;  /* 0x00000000053b72ca */ /* 0x000fe200000e0000 */
[----:B---3--:R3:W-:Y:S04]  /*2aca0*/  ST.E desc[UR4][R2.64+0x1fc], R27 ;  /* 0x0001fc1b02007985 */ /* 0x0087e8000c101904 */
[----:B------:R-:W4:Y:S04]  /*2acb0*/  LD.E R212, desc[UR6][R8.64] ;  /* 0x0000000608d47980 */ /* 0x000f28000c101900 */
[----:B------:R-:W5:Y:S04]  /*2acc0*/  LD.E R24, desc[UR8][R2.64] ;  /* 0x0000000802187980 */ /* 0x000f68000c101900 */
[----:B--2---:R-:W5:Y:S04]  /*2acd0*/  LD.E R25, desc[UR10][R2.64+0x4] ;  /* 0x0000040a02197980 */ /* 0x004f68000c101900 */
[----:B------:R-:W5:Y:S04]  /*2ace0*/  LD.E R26, desc[UR12][R2.64+0x8] ;  /* 0x0000080c021a7980 */ /* 0x000f68000c101900 */
[----:B---3--:R-:W5:Y:S04]  /*2acf0*/  LD.E R27, desc[UR14][R2.64+0xc] ;  /* 0x00000c0e021b7980 */ /* 0x008f68000c101900 */
        /* <DEDUP_REMOVED lines=124> */
[----:B------:R-:W-:Y:S01]  /*2b4c0*/  IMAD R6, R215, 0xc00, R6 ;  /* 0x00000c00d7067824 */ /* 0x000fe200078e0206 */
[----:B----4-:R-:W-:-:S02]  /*2b4d0*/  ISETP.NE.U32.AND P0, PT, R212, RZ, PT ;  /* 0x000000ffd400720c */ /* 0x010fc40003f05070 */
[----:B------:R-:W-:Y:S02]  /*2b4e0*/  R2UR UR7, R7 ;  /* 0x00000000070772ca */ /* 0x000fe400000e0000 */
[----:B------:R-:W-:Y:S02]  /*2b4f0*/  R2UR UR6, R6 ;  /* 0x00000000060672ca */ /* 0x000fe400000e0000 */
[----:B------:R-:W-:Y:S02]  /*2b500*/  F2FP.BF16.F32.PACK_AB R152, R152, R213 ;  /* 0x000000d59898723e */ /* 0x000fe400000010ff */
[----:B------:R-:W-:Y:S02]  /*2b510*/  F2FP.BF16.F32.PACK_AB R154, R207, R154 ;  /* 0x0000009acf9a723e */ /* 0x000fe400000010ff */
[----:B------:R-:W-:Y:S02]  /*2b520*/  F2FP.BF16.F32.PACK_AB R153, R206, R153 ;  /* 0x00000099ce99723e */ /* 0x000fe400000010ff */
[----:B------:R-:W-:Y:S01]  /*2b530*/  F2FP.BF16.F32.PACK_AB R155, R158, R155 ;  /* 0x0000009b9e9b723e */ /* 0x000fe200000010ff */
[----:B------:R-:W-:Y:S01]  /*2b540*/  VOTEU.ANY UP0, P0 ;  /* 0x00000000003f7886 */ /* 0x000fe20000000100 */
        /* <DEDUP_REMOVED lines=19> */
[----:B------:R-:W-:Y:S01]  /*2b680*/  R2UR UR25, R5 ;  /* 0x00000000051972ca */ /* 0x000fe200000e0000 */
[----:B-----5:R-:W-:-:S06]  /*2b690*/  WARPGROUP.ARRIVE ;  /* 0x00000000000079c5 */ /* 0x020fcc0000000000 */
[----:B------:R-:W-:Y:S01]  /*2b6a0*/  HGMMA.64x256x16.F32.BF16 R24, R152, gdesc[UR4].tnspB, R24, UP0, gsb0 ;  /* 0x43e0000498187df0 */ /* 0x000fe2000b801818 */
        /* <DEDUP_REMOVED lines=17> */
[----:B------:R-:W-:Y:S01]  /*2b7c0*/  R2UR UR55, R5 ;  /* 0x00000000053772ca */ /* 0x000fe200000e0000 */
[----:B------:R-:W-:-:S02]  /*2b7d0*/  WARPGROUP.DEPBAR.LE gsb0, 0x0 ;  /* 0x00008000000079c5 */ /* 0x000fc40000010000 */
[----:B------:R1:W-:Y:S01]  /*2b7e0*/  ST.E desc[UR4][R2.64], R24 ;  /* 0x0000001802007985 */ /* 0x0003e2000c101904 */
[C---:B------:R-:W-:Y:S02]  /*2b7f0*/  R2UR UR4, R4.reuse ;  /* 0x00000000040472ca */ /* 0x040fe400000e0000 */
[C---:B------:R-:W-:Y:S01]  /*2b800*/  R2UR UR5, R5.reuse ;  /* 0x00000000050572ca */ /* 0x040fe200000e0000 */
[----:B------:R2:W-:Y:S01]  /*2b810*/  ST.E desc[UR6][R2.64+0x4], R25 ;  /* 0x0000041902007985 */ /* 0x0005e2000c101906 */
[C---:B------:R-:W-:Y:S02]  /*2b820*/  R2UR UR6, R4.reuse ;  /* 0x00000000040672ca */ /* 0x040fe400000e0000 */
[C---:B------:R-:W-:Y:S01]  /*2b830*/  R2UR UR7, R5.reuse ;  /* 0x00000000050772ca */ /* 0x040fe200000e0000 */
[----:B------:R3:W-:Y:S01]  /*2b840*/  ST.E desc[UR8][R2.64+0x8], R26 ;  /* 0x0000081a02007985 */ /* 0x0007e2000c101908 */
[C---:B------:R-:W-:Y:S02]  /*2b850*/  R2UR UR8, R4.reuse ;  /* 0x00000000040872ca */ /* 0x040fe400000e0000 */
[----:B------:R-:W-:Y:S01]  /*2b860*/  R2UR UR9, R5 ;  /* 0x00000000050972ca */ /* 0x000fe200000e0000 */
[----:B------:R4:W-:Y:S01]  /*2b870*/  ST.E desc[UR10][R2.64+0xc], R27 ;  /* 0x00000c1b02007985 */ /* 0x0009e2000c10190a */
[----:B------:R-:W-:-:S02]  /*2b880*/  R2UR UR10, R4 ;  /* 0x00000000040a72ca */ /* 0x000fc400000e0000 */
        /* <DEDUP_REMOVED lines=27> */
[----:B------:R-:W-:Y:S01]  /*2ba40*/  R2UR UR7, R5 ;  /* 0x00000000050772ca */ /* 0x000fe200000e0000 */
[----:B------:R5:W-:Y:S04]  /*2ba50*/  ST.E desc[UR8][R2.64+0x34], R37 ;  /* 0x0000342502007985 */ /* 0x000be8000c101908 */
[----:B------:R5:W-:Y:S04]  /*2ba60*/  ST.E desc[UR10][R2.64+0x38], R38 ;  /* 0x0000382602007985 */ /* 0x000be8000c10190a */
[----:B------:R5:W-:Y:S04]  /*2ba70*/  ST.E desc[UR12][R2.64+0x3c], R39 ;  /* 0x00003c2702007985 */ /* 0x000be8000c10190c */
[----:B------:R5:W-:Y:S04]  /*2ba80*/  ST.E desc[UR14][R2.64+0x40], R40 ;  /* 0x0000402802007985 */ /* 0x000be8000c10190e */
[----:B------:R5:W-:Y:S04]  /*2ba90*/  ST.E desc[UR16][R2.64+0x44], R41 ;  /* 0x0000442902007985 */ /* 0x000be8000c101910 */
[----:B------:R5:W-:Y:S01]  /*2baa0*/  ST.E desc[UR18][R2.64+0x48], R42 ;  /* 0x0000482a02007985 */ /* 0x000be2000c101912 */
[----:B------:R-:W-:-:S03]  /*2bab0*/  R2UR UR8, R4 ;  /* 0x00000000040872ca */ /* 0x000fc600000e0000 */
[----:B------:R5:W-:Y:S01]  /*2bac0*/  ST.E desc[UR20][R2.64+0x4c], R43 ;  /* 0x00004c2b02007985 */ /* 0x000be2000c101914 */
[----:B------:R-:W-:-:S03]  /*2bad0*/  R2UR UR9, R5 ;  /* 0x00000000050972ca */ /* 0x000fc600000e0000 */
[----:B------:R5:W-:Y:S04]  /*2bae0*/  ST.E desc[UR22][R2.64+0x50], R44 ;  /* 0x0000502c02007985 */ /* 0x000be8000c101916 */
[----:B------:R5:W-:Y:S04]  /*2baf0*/  ST.E desc[UR24][R2.64+0x54], R45 ;  /* 0x0000542d02007985 */ /* 0x000be8000c101918 */
[----:B------:R5:W-:Y:S01]  /*2bb00*/  ST.E desc[UR4][R2.64+0x58], R46 ;  /* 0x0000582e02007985 */ /* 0x000be2000c101904 */
[C---:B------:R-:W-:Y:S02]  /*2bb10*/  R2UR UR4, R4.reuse ;  /* 0x00000000040472ca */ /* 0x040fe400000e0000 */
[----:B------:R-:W-:Y:S01]  /*2bb20*/  R2UR UR5, R5 ;  /* 0x00000000050572ca */ /* 0x000fe200000e0000 */
[----:B------:R5:W-:Y:S01]  /*2bb30*/  ST.E desc[UR6][R2.64+0x5c], R47 ;  /* 0x00005c2f02007985 */ /* 0x000be2000c101906 */
        /* <DEDUP_REMOVED lines=13> */
[C---:B------:R-:W-:Y:S01]  /*2bc10*/  R2UR UR21, R5.reuse ;  /* 0x00000000051572ca */ /* 0x040fe200000e0000 */
[----:B------:R5:W-:Y:S01]  /*2bc20*/  ST.E desc[UR8][R2.64+0x60], R48 ;  /* 0x0000603002007985 */ /* 0x000be2000c101908 */
[C---:B------:R-:W-:Y:S02]  /*2bc30*/  R2UR UR22, R4.reuse ;  /* 0x00000000041672ca */ /* 0x040fe400000e0000 */
[C---:B------:R-:W-:Y:S01]  /*2bc40*/  R2UR UR23, R5.reuse ;  /* 0x00000000051772ca */ /* 0x040fe200000e0000 */
[----:B------:R5:W-:Y:S01]  /*2bc50*/  ST.E desc[UR4][R2.64+0x64], R49 ;  /* 0x0000643102007985 */ /* 0x000be2000c101904 */
[C---:B------:R-:W-:Y:S02]  /*2bc60*/  R2UR UR24, R4.reuse ;  /* 0x00000000041872ca */ /* 0x040fe400000e0000 */
[----:B------:R-:W-:Y:S02]  /*2bc70*/  R2UR UR25, R5 ;  /* 0x00000000051972ca */ /* 0x000fe400000e0000 */
[----:B------:R-:W-:-:S02]  /*2bc80*/  R2UR UR8, R4 ;  /* 0x00000000040872ca */ /* 0x000fc400000e0000 */
[C---:B------:R-:W-:Y:S02]  /*2bc90*/  R2UR UR9, R5.reuse ;  /* 0x00000000050972ca */ /* 0x040fe400000e0000 */
[C---:B------:R-:W-:Y:S02]  /*2bca0*/  R2UR UR4, R4.reuse ;  /* 0x00000000040472ca */ /* 0x040fe400000e0000 */
[----:B------:R-:W-:Y:S01]  /*2bcb0*/  R2UR UR5, R5 ;  /* 0x00000000050572ca */ /* 0x000fe200000e0000 */
        /* <DEDUP_REMOVED lines=8> */
[----:B------:R5:W-:Y:S04]  /*2bd40*/  ST.E desc[UR20][R2.64+0x80], R56 ;  /* 0x0000803802007985 */ /* 0x000be8000c101914 */
[----:B------:R5:W-:Y:S04]  /*2bd50*/  ST.E desc[UR22][R2.64+0x84], R57 ;  /* 0x0000843902007985 */ /* 0x000be8000c101916 */
[----:B------:R5:W-:Y:S01]  /*2bd60*/  ST.E desc[UR24][R2.64+0x88], R58 ;  /* 0x0000883a02007985 */ /* 0x000be2000c101918 */
[----:B------:R-:W-:-:S03]  /*2bd70*/  R2UR UR10, R4 ;  /* 0x00000000040a72ca */ /* 0x000fc600000e0000 */
[----:B------:R5:W-:Y:S01]  /*2bd80*/  ST.E desc[UR8][R2.64+0x8c], R59 ;  /* 0x00008c3b02007985 */ /* 0x000be2000c101908 */
[C---:B------:R-:W-:Y:S02]  /*2bd90*/  R2UR UR8, R4.reuse ;  /* 0x00000000040872ca */ /* 0x040fe400000e0000 */
[C---:B------:R-:W-:Y:S01]  /*2bda0*/  R2UR UR9, R5.reuse ;  /* 0x00000000050972ca */ /* 0x040fe200000e0000 */
[----:B------:R5:W-:Y:S01]  /*2bdb0*/  ST.E desc[UR4][R2.64+0x90], R60 ;  /* 0x0000903c02007985 */ /* 0x000be2000c101904 */
        /* <DEDUP_REMOVED lines=289> */
[----:B------:R-:W-:Y:S01]  /*2cfd0*/  R2UR UR57, R5 ;  /* 0x00000000053972ca */ /* 0x000fe200000e0000 */
[----:B------:R-:W-:Y:S01]  /*2cfe0*/  ST.E desc[UR6][R8.64], R196 ;  /* 0x000000c408007985 */ /* 0x000fe2000c101906 */
[----:B------:R-:W-:-:S02]  /*2cff0*/  R2UR UR60, R4 ;  /* 0x00000000043c72ca */ /* 0x000fc400000e0000 */
[C---:B------:R-:W-:Y:S01]  /*2d000*/  R2UR UR61, R5.reuse ;  /* 0x00000000053d72ca */ /* 0x040fe200000e0000 */
[----:B-1----:R-:W5:Y:S01]  /*2d010*/  LD.E R24, desc[UR8][R2.64] ;  /* 0x0000000802187980 */ /* 0x002f62000c101900 */
[C---:B------:R-:W-:Y:S02]  /*2d020*/  R2UR UR58, R4.reuse ;  /* 0x00000000043a72ca */ /* 0x040fe400000e0000 */
[C---:B------:R-:W-:Y:S01]  /*2d030*/  R2UR UR59, R5.reuse ;  /* 0x00000000053b72ca */ /* 0x040fe200000e0000 */
[----:B--2---:R-:W2:Y:S01]  /*2d040*/  LD.E R25, desc[UR10][R2.64+0x4] ;  /* 0x0000040a02197980 */ /* 0x004ea2000c101900 */
[C---:B------:R-:W-:Y:S02]  /*2d050*/  R2UR UR4, R4.reuse ;  /* 0x00000000040472ca */ /* 0x040fe400000e0000 */
[----:B------:R-:W-:Y:S01]  /*2d060*/  R2UR UR5, R5 ;  /* 0x00000000050572ca */ /* 0x000fe200000e0000 */
[----:B---3--:R-:W2:Y:S01]  /*2d070*/  LD.E R26, desc[UR12][R2.64+0x8] ;  /* 0x0000080c021a7980 */ /* 0x008ea2000c101900 */
[----:B------:R-:W-:-:S02]  /*2d080*/  R2UR UR6, R4 ;  /* 0x00000000040672ca */ /* 0x000fc400000e0000 */
[C---:B------:R-:W-:Y:S01]  /*2d090*/  R2UR UR7, R5.reuse ;  /* 0x00000000050772ca */ /* 0x040fe200000e0000 */
[----:B----4-:R-:W2:Y:S01]  /*2d0a0*/  LD.E R27, desc[UR14][R2.64+0xc] ;  /* 0x00000c0e021b7980 */ /* 0x010ea2000c101900 */
[C---:B------:R-:W-:Y:S02]  /*2d0b0*/  R2UR UR8, R4.reuse ;  /* 0x00000000040872ca */ /* 0x040fe400000e0000 */
[C---:B------:R-:W-:Y:S01]  /*2d0c0*/  R2UR UR9, R5.reuse ;  /* 0x00000000050972ca */ /* 0x040fe200000e0000 */
[----:B-----5:R-:W2:Y:S01]  /*2d0d0*/  LD.E R28, desc[UR16][R2.64+0x10] ;  /* 0x00001010021c7980 */ /* 0x020ea2000c101900 */
[C---:B------:R-:W-:Y:S02]  /*2d0e0*/  R2UR UR10, R4.reuse ;  /* 0x00000000040a72ca */ /* 0x040fe400000e0000 */
[----:B------:R-:W-:Y:S01]  /*2d0f0*/  R2UR UR11, R5 ;  /* 0x00000000050b72ca */ /* 0x000fe200000e0000 */
[----:B------:R-:W2:Y:S01]  /*2d100*/  LD.E R29, desc[UR18][R2.64+0x14] ;  /* 0x00001412021d7980 */ /* 0x000ea2000c101900 */
[----:B------:R-:W-:-:S02]  /*2d110*/  R2UR UR12, R4 ;  /* 0x00000000040c72ca */ /* 0x000fc400000e0000 */
[C---:B------:R-:W-:Y:S01]  /*2d120*/  R2UR UR13, R5.reuse ;  /* 0x00000000050d72ca */ /* 0x040fe200000e0000 */
[----:B------:R-:W2:Y:S01]  /*2d130*/  LD.E R30, desc[UR20][R2.64+0x18] ;  /* 0x00001814021e7980 */ /* 0x000ea2000c101900 */
[C---:B------:R-:W-:Y:S02]  /*2d140*/  R2UR UR14, R4.reuse ;  /* 0x00000000040e72ca */ /* 0x040fe400000e0000 */
[C---:B------:R-:W-:Y:S01]  /*2d150*/  R2UR UR15, R5.reuse ;  /* 0x00000000050f72ca */ /* 0x040fe200000e0000 */
[----:B------:R-:W2:Y:S01]  /*2d160*/  LD.E R31, desc[UR22][R2.64+0x1c] ;  /* 0x00001c16021f7980 */ /* 0x000ea2000c101900 */
        /* <DEDUP_REMOVED lines=303> */
[----:B------:R-:W-:Y:S02]  /*2e460*/  R2UR UR56, R4 ;  /* 0x00000000043872ca */ /* 0x000fe400000e0000 */
[----:B------:R-:W-:Y:S01]  /*2e470*/  R2UR UR57, R5 ;  /* 0x00000000053972ca */ /* 0x000fe200000e0000 */
        /* <DEDUP_REMOVED lines=19> */
[----:B------:R-:W-:-:S02]  /*2e5b0*/  VIADD R152, R6, 0x80 ;  /* 0x0000008006987836 */ /* 0x000fc40000000000 */
[----:B------:R-:W-:Y:S01]  /*2e5c0*/  IMAD.MOV.U32 R153, RZ, RZ, R7 ;  /* 0x000000ffff997224 */ /* 0x000fe200078e0007 */
[----:B------:R-:W-:Y:S02]  /*2e5d0*/  F2FP.BF16.F32.PACK_AB R156, R156, R157 ;  /* 0x0000009d9c9c723e */ /* 0x000fe400000010ff */
[----:B------:R-:W-:Y:S02]  /*2e5e0*/  R2UR UR6, R152 ;  /* 0x00000000980672ca */ /* 0x000fe400000e0000 */
[----:B------:R-:W-:Y:S02]  /*2e5f0*/  R2UR UR7, R153 ;  /* 0x00000000990772ca */ /* 0x000fe400000e0000 */
[----:B------:R-:W-:Y:S02]  /*2e600*/  F2FP.BF16.F32.PACK_AB R158, R14, R21 ;  /* 0x000000150e9e723e */ /* 0x000fe400000010ff */
[----:B------:R-:W-:Y:S02]  /*2e610*/  F2FP.BF16.F32.PACK_AB R157, R12, R13 ;  /* 0x0000000d0c9d723e */ /* 0x000fe400000010ff */
[----:B------:R-:W-:-:S02]  /*2e620*/  F2FP.BF16.F32.PACK_AB R159, R159, R160 ;  /* 0x000000a09f9f723e */ /* 0x000fc400000010ff */
        /* <DEDUP_REMOVED lines=18> */
[----:B------:R-:W-:Y:S02]  /*2e750*/  R2UR UR24, R4 ;  /* 0x00000000041872ca */ /* 0x000fe400000e0000 */
[----:B------:R-:W-:Y:S01]  /*2e760*/  R2UR UR25, R5 ;  /* 0x00000000051972ca */ /* 0x000fe200000e0000 */
[----:B--2---:R-:W-:-:S06]  /*2e770*/  WARPGROUP.ARRIVE ;  /* 0x00000000000079c5 */ /* 0x004fcc0000000000 */
[----:B------:R-:W-:Y:S01]  /*2e780*/  HGMMA.64x256x16.F32.BF16 R24, R156, gdesc[UR4].tnspB, R24, gsb0 ;  /* 0x43e000049c187df0 */ /* 0x000fe20008001818 */
        /* <DEDUP_REMOVED lines=753> */
[----:B------:R-:W-:-:S03]  /*316a0*/  IMAD.MOV.U32 R13, RZ, RZ, R7 ;  /* 0x000000ffff0d7224 */ /* 0x000fc600078e0007 */
[----:B------:R-:W-:Y:S02]  /*316b0*/  R2UR UR6, R12 ;  /* 0x000000000c0672ca */ /* 0x000fe400000e0000 */
[----:B------:R-:W-:Y:S02]  /*316c0*/  R2UR UR7, R13 ;  /* 0x000000000d0772ca */ /* 0x000fe400000e0000 */
[----:B------:R-:W-:Y:S02]  /*316d0*/  F2FP.BF16.F32.PACK_AB R152, R167, R168 ;  /* 0x000000a8a798723e */ /* 0x000fe400000010ff */
        /* <DEDUP_REMOVED lines=1602> */
[C---:B------:R-:W-:Y:S01]  /*37b00*/  R2UR UR51, R5.reuse ;  /* 0x00000000053372ca */ /* 0x040fe200000e0000 */
[----:B------:R-:W-:Y:S02]  /*37b10*/  WARPGROUP.DEPBAR.LE gsb0, 0x0 ;  /* 0x00008000000079c5 */ /* 0x000fe40000010000 */
        /* <DEDUP_REMOVED lines=351> */
[----:B------:R-:W-:Y:S01]  /*39110*/  ST.E desc[UR6][R2.64+0x1ec], R147 ;  /* 0x0001ec9302007985 */ /* 0x000fe2000c101906 */
[----:B------:R-:W-:-:S03]  /*39120*/  R2UR UR5, R5 ;  /* 0x00000000050572ca */ /* 0x000fc600000e0000 */
[----:B------:R-:W-:Y:S01]  /*39130*/  ST.E desc[UR8][R2.64+0x1f0], R148 ;  /* 0x0001f09402007985 */ /* 0x000fe2000c101908 */
[----:B------:R-:W-:-:S03]  /*39140*/  R2UR UR6, R4 ;  /* 0x00000000040672ca */ /* 0x000fc600000e0000 */
[----:B------:R-:W-:Y:S01]  /*39150*/  ST.E desc[UR10][R2.64+0x1f4], R149 ;  /* 0x0001f49502007985 */ /* 0x000fe2000c10190a */
[----:B------:R-:W-:-:S03]  /*39160*/  R2UR UR7, R5 ;  /* 0x00000000050772ca */ /* 0x000fc600000e0000 */
[----:B------:R-:W-:Y:S01]  /*39170*/  ST.E desc[UR12][R2.64+0x1f8], R150 ;  /* 0x0001f89602007985 */ /* 0x000fe2000c10190c */
[C---:B------:R-:W-:Y:S02]  /*39180*/  R2UR UR8, R4.reuse ;  /* 0x00000000040872ca */ /* 0x040fe400000e0000 */
[C---:B------:R-:W-:Y:S01]  /*39190*/  R2UR UR9, R5.reuse ;  /* 0x00000000050972ca */ /* 0x040fe200000e0000 */
[----:B------:R-:W-:Y:S01]  /*391a0*/  ST.E desc[UR14][R2.64+0x1fc], R151 ;  /* 0x0001fc9702007985 */ /* 0x000fe2000c10190e */
        /* <DEDUP_REMOVED lines=25> */
[----:B------:R-:W-:Y:S01]  /*39340*/  R2UR UR57, R5 ;  /* 0x00000000053972ca */ /* 0x000fe200000e0000 */
[----:B------:R5:W-:Y:S01]  /*39350*/  ST.E desc[UR4][R2.64+0x1e8], R146 ;  /* 0x0001e89202007985 */ /* 0x000be2000c101904 */
[----:B------:R-:W-:-:S03]  /*39360*/  R2UR UR60, R4 ;  /* 0x00000000043c72ca */ /* 0x000fc600000e0000 */
[----:B------:R-:W-:Y:S01]  /*39370*/  ST.E desc[UR6][R8.64], R196 ;  /* 0x000000c408007985 */ /* 0x000fe2000c101906 */
[C---:B------:R-:W-:Y:S02]  /*39380*/  R2UR UR61, R5.reuse ;  /* 0x00000000053d72ca */ /* 0x040fe400000e0000 */
        /* <DEDUP_REMOVED lines=324> */
[----:B------:R-:W-:Y:S01]  /*3a7d0*/  R2UR UR56, R4 ;  /* 0x00000000043872ca */ /* 0x000fe200000e0000 */
[----:B------:R-:W2:Y:S01]  /*3a7e0*/  LD.E R132, desc[UR4][R2.64+0x1b0] ;  /* 0x0001b00402847980 */ /* 0x000ea2000c101900 */
[----:B------:R-:W-:-:S03]  /*3a7f0*/  R2UR UR57, R5 ;  /* 0x00000000053972ca */ /* 0x000fc600000e0000 */
        /* <DEDUP_REMOVED lines=19> */
[----:B------:R-:W-:Y:S01]  /*3a930*/  VIADD R6, R6, 0x280 ;  /* 0x0000028006067836 */ /* 0x000fe20000000000 */
[----:B------:R-:W-:-:S04]  /*3a940*/  R2UR UR7, R7 ;  /* 0x00000000070772ca */ /* 0x000fc800000e0000 */
[----:B------:R-:W-:Y:S02]  /*3a950*/  R2UR UR6, R6 ;  /* 0x00000000060672ca */ /* 0x000fe400000e0000 */
[----:B------:R-:W-:Y:S02]  /*3a960*/  F2FP.BF16.F32.PACK_AB R152, R191, R192 ;  /* 0x000000c0bf98723e */ /* 0x000fe400000010ff */
[----:B------:R-:W-:Y:S02]  /*3a970*/  F2FP.BF16.F32.PACK_AB R154, R187, R190 ;  /* 0x000000bebb9a723e */ /* 0x000fe400000010ff */
[----:B------:R-:W-:Y:S02]  /*3a980*/  F2FP.BF16.F32.PACK_AB R153, R163, R164 ;  /* 0x000000a4a399723e */ /* 0x000fe400000010ff */
[----:B------:R-:W-:Y:S02]  /*3a990*/  F2FP.BF16.F32.PACK_AB R155, R161, R162 ;  /* 0x000000a2a19b723e */ /* 0x000fe400000010ff */
        /* <DEDUP_REMOVED lines=27> */
[----:B------:R-:W-:Y:S01]  /*3ab50*/  R2UR UR29, R5 ;  /* 0x00000000051d72ca */ /* 0x000fe200000e0000 */
[----:B------:R-:W-:-:S02]  /*3ab60*/  WARPGROUP.DEPBAR.LE gsb0, 0x0 ;  /* 0x00008000000079c5 */ /* 0x000fc40000010000 */
[----:B------:R-:W-:Y:S01]  /*3ab70*/  ST.E desc[UR4][R2.64], R24 ;  /* 0x0000001802007985 */ /* 0x000fe2000c101904 */
[C---:B------:R-:W-:Y:S02]  /*3ab80*/  R2UR UR4, R4.reuse ;  /* 0x00000000040472ca */ /* 0x040fe400000e0000 */
[C---:B------:R-:W-:Y:S01]  /*3ab90*/  R2UR UR5, R5.reuse ;  /* 0x00000000050572ca */ /* 0x040fe200000e0000 */
[----:B------:R-:W-:Y:S01]  /*3aba0*/  ST.E desc[UR6][R2.64+0x4], R25 ;  /* 0x0000041902007985 */ /* 0x000fe2000c101906 */
[C---:B------:R-:W-:Y:S02]  /*3abb0*/  R2UR UR6, R4.reuse ;  /* 0x00000000040672ca */ /* 0x040fe400000e0000 */
[----:B------:R-:W-:Y:S01]  /*3abc0*/  R2UR UR7, R5 ;  /* 0x00000000050772ca */ /* 0x000fe200000e0000 */
[----:B------:R-:W-:Y:S04]  /*3abd0*/  ST.E desc[UR8][R2.64+0x8], R26 ;  /* 0x0000081a02007985 */ /* 0x000fe8000c101908 */
[----:B------:R-:W-:Y:S04]  /*3abe0*/  ST.E desc[UR10][R2.64+0xc], R27 ;  /* 0x00000c1b02007985 */ /* 0x000fe8000c10190a */
[----:B------:R-:W-:Y:S01]  /*3abf0*/  ST.E desc[UR12][R2.64+0x10], R28 ;  /* 0x0000101c02007985 */ /* 0x000fe2000c10190c */
[----:B------:R-:W-:-:S03]  /*3ac00*/  R2UR UR8, R4 ;  /* 0x00000000040872ca */ /* 0x000fc600000e0000 */
[----:B------:R-:W-:Y:S01]  /*3ac10*/  ST.E desc[UR14][R2.64+0x14], R29 ;  /* 0x0000141d02007985 */ /* 0x000fe2000c10190e */
[----:B------:R-:W-:-:S03]  /*3ac20*/  R2UR UR9, R5 ;  /* 0x00000000050972ca */ /* 0x000fc600000e0000 */
[----:B------:R-:W-:Y:S04]  /*3ac30*/  ST.E desc[UR16][R2.64+0x18], R30 ;  /* 0x0000181e02007985 */ /* 0x000fe8000c101910 */
[----:B------:R-:W-:Y:S04]  /*3ac40*/  ST.E desc[UR18][R2.64+0x1c], R31 ;  /* 0x00001c1f02007985 */ /* 0x000fe8000c101912 */
[----:B------:R-:W-:Y:S04]  /*3ac50*/  ST.E desc[UR20][R2.64+0x20], R32 ;  /* 0x0000202002007985 */ /* 0x000fe8000c101914 */
[----:B------:R-:W-:Y:S04]  /*3ac60*/  ST.E desc[UR22][R2.64+0x24], R33 ;  /* 0x0000242102007985 */ /* 0x000fe8000c101916 */
        /* <DEDUP_REMOVED lines=19> */
[----:B------:R-:W-:Y:S01]  /*3ada0*/  ST.E desc[UR8][R2.64+0x34], R37 ;  /* 0x0000342502007985 */ /* 0x000fe2000c101908 */
        /* <DEDUP_REMOVED lines=8> */
[----:B------:R-:W-:Y:S01]  /*3ae30*/  R2UR UR5, R5 ;  /* 0x00000000050572ca */ /* 0x000fe200000e0000 */
[----:B------:R-:W-:Y:S04]  /*3ae40*/  ST.E desc[UR6][R2.64+0x3c], R39 ;  /* 0x00003c2702007985 */ /* 0x000fe8000c101906 */
[----:B------:R-:W-:Y:S04]  /*3ae50*/  ST.E desc[UR10][R2.64+0x40], R40 ;  /* 0x0000402802007985 */ /* 0x000fe8000c10190a */
[----:B------:R-:W-:Y:S04]  /*3ae60*/  ST.E desc[UR12][R2.64+0x44], R41 ;  /* 0x0000442902007985 */ /* 0x000fe8000c10190c */
        /* <DEDUP_REMOVED lines=8> */
[----:B------:R-:W-:Y:S01]  /*3aef0*/  ST.E desc[UR8][R2.64+0x60], R48 ;  /* 0x0000603002007985 */ /* 0x000fe2000c101908 */
[C---:B------:R-:W-:Y:S02]  /*3af00*/  R2UR UR8, R4.reuse ;  /* 0x00000000040872ca */ /* 0x040fe400000e0000 */
[----:B------:R-:W-:Y:S01]  /*3af10*/  R2UR UR9, R5 ;  /* 0x00000000050972ca */ /* 0x000fe200000e0000 */
[----:B------:R-:W-:Y:S01]  /*3af20*/  ST.E desc[UR4][R2.64+0x64], R49 ;  /* 0x0000643102007985 */ /* 0x000fe2000c101904 */
        /* <DEDUP_REMOVED lines=14> */
[----:B------:R-:W-:Y:S01]  /*3b010*/  ST.E desc[UR6][R2.64+0x68], R50 ;  /* 0x0000683202007985 */ /* 0x000fe2000c101906 */
        /* <DEDUP_REMOVED lines=288> */
[----:B------:R-:W2:Y:S01]  /*3c220*/  LD.E R7, desc[UR28][R2.64] ;  /* 0x0000001c02077980 */ /* 0x000ea2000c101900 */
[----:B------:R-:W-:-:S02]  /*3c230*/  R2UR UR4, R4 ;  /* 0x00000000040472ca */ /* 0x000fc400000e0000 */
[C---:B------:R-:W-:Y:S02]  /*3c240*/  R2UR UR5, R5.reuse ;  /* 0x00000000050572ca */ /* 0x040fe400000e0000 */
[----:B------:R-:W-:Y:S02]  /*3c250*/  R2UR UR6, R4 ;  /* 0x00000000040672ca */ /* 0x000fe400000e0000 */
[----:B------:R-:W-:-:S09]  /*3c260*/  R2UR UR7, R5 ;  /* 0x00000000050772ca */ /* 0x000fd200000e0000 */
[----:B--2---:R2:W-:Y:S04]  /*3c270*/  ST.E desc[UR4][R2.64], R7 ;  /* 0x0000000702007985 */ /* 0x0045e8000c101904 */
[----:B------:R-:W3:Y:S01]  /*3c280*/  LD.E R11, desc[UR6][R2.64+0x4] ;  /* 0x00000406020b7980 */ /* 0x000ee2000c101900 */
[C---:B------:R-:W-:Y:S02]  /*3c290*/  R2UR UR4, R4.reuse ;  /* 0x00000000040472ca */ /* 0x040fe400000e0000 */
[C---:B------:R-:W-:Y:S02]  /*3c2a0*/  R2UR UR5, R5.reuse ;  /* 0x00000000050572ca */ /* 0x040fe400000e0000 */
[----:B------:R-:W-:Y:S02]  /*3c2b0*/  R2UR UR6, R4 ;  /* 0x00000000040672ca */ /* 0x000fe400000e0000 */
[----:B------:R-:W-:-:S09]  /*3c2c0*/  R2UR UR7, R5 ;  /* 0x00000000050772ca */ /* 0x000fd200000e0000 */
[----:B---3--:R3:W-:Y:S04]  /*3c2d0*/  ST.E desc[UR4][R2.64+0x4], R11 ;  /* 0x0000040b02007985 */ /* 0x0087e8000c101904 */
[----:B------:R-:W4:Y:S01]  /*3c2e0*/  LD.E R13, desc[UR6][R2.64+0x8] ;  /* 0x00000806020d7980 */ /* 0x000f22000c101900 */
[C---:B------:R-:W-:Y:S02]  /*3c2f0*/  R2UR UR4, R4.reuse ;  /* 0x00000000040472ca */ /* 0x040fe400000e0000 */
[C---:B------:R-:W-:Y:S02]  /*3c300*/  R2UR UR5, R5.reuse ;  /* 0x00000000050572ca */ /* 0x040fe400000e0000 */
[----:B------:R-:W-:Y:S02]  /*3c310*/  R2UR UR6, R4 ;  /* 0x00000000040672ca */ /* 0x000fe400000e0000 */
[----:B------:R-:W-:-:S09]  /*3c320*/  R2UR UR7, R5 ;  /* 0x00000000050772ca */ /* 0x000fd200000e0000 */
[----:B----4-:R4:W-:Y:S04]  /*3c330*/  ST.E desc[UR4][R2.64+0x8], R13 ;  /* 0x0000080d02007985 */ /* 0x0109e8000c101904 */
[----:B-1----:R-:W5:Y:S01]  /*3c340*/  LD.E R9, desc[UR6][R2.64+0xc] ;  /* 0x00000c0602097980 */ /* 0x002f62000c101900 */
[C---:B------:R-:W-:Y:S02]  /*3c350*/  R2UR UR4, R4.reuse ;  /* 0x00000000040472ca */ /* 0x040fe400000e0000 */
[C---:B------:R-:W-:Y:S02]  /*3c360*/  R2UR UR5, R5.reuse ;  /* 0x00000000050572ca */ /* 0x040fe400000e0000 */
[----:B------:R-:W-:Y:S02]  /*3c370*/  R2UR UR6, R4 ;  /* 0x00000000040672ca */ /* 0x000fe400000e0000 */
[----:B------:R-:W-:-:S09]  /*3c380*/  R2UR UR7, R5 ;  /* 0x00000000050772ca */ /* 0x000fd200000e0000 */
[----:B-----5:R1:W-:Y:S04]  /*3c390*/  ST.E desc[UR4][R2.64+0xc], R9 ;  /* 0x00000c0902007985 */ /* 0x0203e8000c101904 */
[----:B--2---:R-:W2:Y:S01]  /*3c3a0*/  LD.E R7, desc[UR6][R2.64+0x10] ;  /* 0x0000100602077980 */ /* 0x004ea2000c101900 */
[C---:B------:R-:W-:Y:S02]  /*3c3b0*/  R2UR UR4, R4.reuse ;  /* 0x00000000040472ca */ /* 0x040fe400000e0000 */
[C---:B------:R-:W-:Y:S02]  /*3c3c0*/  R2UR UR5, R5.reuse ;  /* 0x00000000050572ca */ /* 0x040fe400000e0000 */
[----:B------:R-:W-:Y:S02]  /*3c3d0*/  R2UR UR6, R4 ;  /* 0x00000000040672ca */ /* 0x000fe400000e0000 */
[----:B------:R-:W-:-:S09]  /*3c3e0*/  R2UR UR7, R5 ;  /* 0x00000000050772ca */ /* 0x000fd200000e0000 */
[----:B--2---:R2:W-:Y:S04]  /*3c3f0*/  ST.E desc[UR4][R2.64+0x10], R7 ;  /* 0x0000100702007985 */ /* 0x0045e8000c101904 */
[----:B---3--:R-:W3:Y:S01]  /*3c400*/  LD.E R11, desc[UR6][R2.64+0x14] ;  /* 0x00001406020b7980 */ /* 0x008ee2000c101900 */
[C---:B------:R-:W-:Y:S02]  /*3c410*/  R2UR UR4, R4.reuse ;  /* 0x00000000040472ca */ /* 0x040fe400000e0000 */
[C---:B------:R-:W-:Y:S02]  /*3c420*/  R2UR UR5, R5.reuse ;  /* 0x00000000050572ca */ /* 0x040fe400000e0000 */
[----:B------:R-:W-:Y:S02]  /*3c430*/  R2UR UR6, R4 ;  /* 0x00000000040672ca */ /* 0x000fe400000e0000 */
[----:B------:R-:W-:-:S09]  /*3c440*/  R2UR UR7, R5 ;  /* 0x00000000050772ca */ /* 0x000fd200000e0000 */
[----:B---3--:R3:W-:Y:S04]  /*3c450*/  ST.E desc[UR4][R2.64+0x14], R11 ;  /* 0x0000140b02007985 */ /* 0x0087e8000c101904 */
[----:B----4-:R-:W4:Y:S01]  /*3c460*/  LD.E R13, desc[UR6][R2.64+0x18] ;  /* 0x00001806020d7980 */ /* 0x010f22000c101900 */
        /* <DEDUP_REMOVED lines=719> */
[----:B----4-:R-:W3:Y:S01]  /*3f160*/  LD.E R13, desc[UR6][R2.64+0x1f8] ;  /* 0x0001f806020d7980 */ /* 0x010ee2000c101900 */
[C---:B------:R-:W-:Y:S02]  /*3f170*/  R2UR UR4, R4.reuse ;  /* 0x00000000040472ca */ /* 0x040fe400000e0000 */
[C---:B------:R-:W-:Y:S02]  /*3f180*/  R2UR UR5, R5.reuse ;  /* 0x00000000050572ca */ /* 0x040fe400000e0000 */
[----:B------:R-:W-:Y:S02]  /*3f190*/  R2UR UR6, R4 ;  /* 0x00000000040672ca */ /* 0x000fe400000e0000 */
[----:B------:R-:W-:-:S02]  /*3f1a0*/  R2UR UR7, R5 ;  /* 0x00000000050772ca */ /* 0x000fc400000e0000 */
[----:B------:R-:W-:-:S07]  /*3f1b0*/  LOP3.LUT P6, RZ, R202, 0x7f, RZ, 0xc0, !PT ;  /* 0x0000007fcaff7812 */ /* 0x000fce00078cc0ff */
[----:B---3--:R2:W-:Y:S04]  /*3f1c0*/  ST.E desc[UR4][R2.64+0x1f8], R13 ;  /* 0x0001f80d02007985 */ /* 0x0085e8000c101904 */
[----:B-1----:R-:W3:Y:S01]  /*3f1d0*/  LD.E R9, desc[UR6][R2.64+0x1fc] ;  /* 0x0001fc0602097980 */ /* 0x002ee2000c101900 */
[----:B------:R-:W-:Y:S02]  /*3f1e0*/  R2UR UR4, R4 ;  /* 0x00000000040472ca */ /* 0x000fe400000e0000 */
[----:B------:R-:W-:-:S13]  /*3f1f0*/  R2UR UR5, R5 ;  /* 0x00000000050572ca */ /* 0x000fda00000e0000 */
[----:B---3--:R2:W-:Y:S01]  /*3f200*/  ST.E desc[UR4][R2.64+0x1fc], R9 ;  /* 0x0001fc0902007985 */ /* 0x0085e2000c101904 */
[----:B------:R-:W-:Y:S05]  /*3f210*/  @P6 BRA `(.L_x_8940) ;  /* 0x0000000000306947 */ /* 0x000fea0003800000 */
[----:B--2---:R-:W2:Y:S04]  /*3f220*/  LDL.64 R2, [R0+0x40] ;  /* 0x0000400000027983 */ /* 0x004ea80000100a00 */
[----:B------:R-:W3:Y:S01]  /*3f230*/  LDL.64 R6, [R0] ;  /* 0x0000000000067983 */ /* 0x000ee20000100a00 */
[C---:B------:R-:W-:Y:S02]  /*3f240*/  R2UR UR4, R4.reuse ;  /* 0x00000000040472ca */ /* 0x040fe400000e0000 */
[C---:B------:R-:W-:Y:S02]  /*3f250*/  R2UR UR5, R5.reuse ;  /* 0x00000000050572ca */ /* 0x040fe400000e0000 */
[----:B------:R-:W-:Y:S02]  /*3f260*/  R2UR UR6, R4 ;  /* 0x00000000040672ca */ /* 0x000fe400000e0000 */
[----:B------:R-:W-:-:S09]  /*3f270*/  R2UR UR7, R5 ;  /* 0x00000000050772ca */ /* 0x000fd200000e0000 */
[----:B--2---:R-:W2:Y:S04]  /*3f280*/  LD.E.64 R2, desc[UR4][R2.64+0x30] ;  /* 0x0000300402027980 */ /* 0x004ea8000c101b00 */
[----:B---3--:R-:W3:Y:S01]  /*3f290*/  LD.E R6, desc[UR6][R6.64] ;  /* 0x0000000606067980 */ /* 0x008ee2000c101900 */
[----:B--2---:R-:W-:-:S05]  /*3f2a0*/  MOV R5, R2 ;  /* 0x0000000200057202 */ /* 0x004fca0000000f00 */
[----:B---3--:R-:W-:-:S05]  /*3f2b0*/  IMAD R4, R6, 0x8, R5 ;  /* 0x0000000806047824 */ /* 0x008fca00078e0205 */
[----:B------:R-:W-:-:S04]  /*3f2c0*/  PRMT R4, RZ, 0x654, R4 ;  /* 0x00000654ff047816 */ /* 0x000fc80000000004 */
[----:B------:R1:W-:Y:S03]  /*3f2d0*/  SYNCS.ARRIVE.TRANS64.RED.A1T0 RZ, [R4+URZ], RZ ;  /* 0x000000ff04ff79a7 */ /* 0x0003e6000810043f */
.L_x_8940:
[----:B--2---:R-:W-:Y:S02]  /*3f2e0*/  IMAD.MOV.U32 R2, RZ, RZ, R205 ;  /* 0x000000ffff027224 */ /* 0x004fe400078e00cd */
[----:B------:R-:W-:-:S04]  /*3f2f0*/  IMAD.MOV.U32 R3, RZ, RZ, 0x0 ;  /* 0x00000000ff037424 */ /* 0x000fc800078e00ff */
[----:B-1----:R-:W-:Y:S05]  /*3f300*/  RET.REL.NODEC R2 `(_ZN7cutlass13device_kernelIN5flash11enable_sm90INS1_16FlashAttnFwdSm90INS1_25CollectiveMainloopFwdSm90ILi2EN4cute5tupleIJNS5_1CILi1EEES8_S8_EEENS6_IJNS7_ILi128EEENS7_ILi96EEENS7_ILi64EEEEEELi256ENS_10bfloat16_tEfNS_4arch4Sm90ELb0ELb1ELb0ELb0ELb0ELb0ELb1ELb1ELb0ELb0ELb0ELb0EEENS1_21CollectiveEpilogueFwdINS6_IJSA_NS7_ILi256EEESB_EEES9_SE_SG_Li256ELb0ELb0ELb0ELb0EEENS1_30DynamicPersistentTileSchedulerILi256ELi32ELb0ELb0ELb1EEEEEEEEEvNT_6ParamsE) ;  /* 0xfffffc0c023c7950 */ /* 0x002fea0003c3ffff */
.L_x_8918:
[----:B-1----:R1:W2:Y:S02]  /*3f310*/  SYNCS.PHASECHK.TRANS64.TRYWAIT P0, [R2+URZ], R3 ;  /* 0x00000003020075a7 */ /* 0x0022a4000800017f */
[----:B--2---:R-:W-:Y:S05]  /*3f320*/  @!P0 NANOSLEEP.SYNCS 0x989680 ;  /* 0x009896800000895d */ /* 0x004fea0003900000 */
[----:B------:R-:W2:Y:S02]  /*3f330*/  @!P0 SYNCS.PHASECHK.TRANS64 P0, [R2+URZ], R3 ;  /* 0x00000003020085a7 */ /* 0x000ea4000800007f */
[----:B--2---:R-:W-:Y:S05]  /*3f340*/  @!P0 BRA `(.L_x_8918) ;  /* 0xfffffffc00f08947 */ /* 0x004fea000383ffff */
[----:B------:R-:W-:Y:S05]  /*3f350*/  BRA `(.L_x_8917) ;  /* 0xfffffe4c00f87947 */ /* 0x000fea000383ffff */
.L_x_8925:
[----:B-1----:R1:W2:Y:S02]  /*3f360*/  SYNCS.PHASECHK.TRANS64.TRYWAIT P0, [R8+URZ], R9 ;  /* 0x00000009080075a7 */ /* 0x0022a4000800017f */
[----:B--2---:R-:W-:Y:S05]  /*3f370*/  @!P0 NANOSLEEP.SYNCS 0x989680 ;  /* 0x009896800000895d */ /* 0x004fea0003900000 */
[----:B------:R-:W2:Y:S02]  /*3f380*/  @!P0 SYNCS.PHASECHK.TRANS64 P0, [R8+URZ], R9 ;  /* 0x00000009080085a7 */ /* 0x000ea4000800007f */
[----:B--2---:R-:W-:Y:S05]  /*3f390*/  @!P0 BRA `(.L_x_8925) ;  /* 0xfffffffc00f08947 */ /* 0x004fea000383ffff */
[----:B------:R-:W-:Y:S05]  /*3f3a0*/  BRA `(.L_x_8924) ;  /* 0xfffffe5400cc7947 */ /* 0x000fea000383ffff */
.L_x_8941:
        /* <DEDUP_REMOVED lines=13> */
.L_x_11965:


//--------------------- .text._ZN7cutlass13device_kernelIN5flash11enable_sm90INS1_16FlashAttnFwdSm90INS1_25CollectiveMainloopFwdSm90ILi2EN4cute5tupleIJNS5_1CILi1EEES8_S8_EEENS6_IJNS7_ILi128EEENS7_ILi96EEENS7_ILi64EEEEEELi256ENS_10bfloat16_tEfNS_4arch4Sm90ELb0ELb1ELb0ELb1ELb0ELb0ELb0ELb1ELb0ELb0ELb0ELb0EEENS1_21CollectiveEpilogueFwdINS6_IJSA_NS7_ILi256EEESB_EEES9_SE_SG_Li256ELb1ELb0ELb0ELb0EEENS1_36VarlenDynamicPersistentTileSchedulerILi128ELi96ELi256ELi32ELb0ELb0ELb1ELb1ELb0ELb1EEEEEEEEEvNT_6ParamsE --------------------------
	.section	.text._ZN7cutlass13device_kernelIN5flash11enable_sm90INS1_16FlashAttnFwdSm90INS1_25CollectiveMainloopFwdSm90ILi2EN4cute5tupleIJNS5_1CILi1EEES8_S8_EEENS6_IJNS7_ILi128EEENS7_ILi96EEENS7_ILi64EEEEEELi256ENS_10bfloat16_tEfNS_4arch4Sm90ELb0ELb1ELb0ELb1ELb0ELb0ELb0ELb1ELb0ELb0ELb0ELb0EEENS1_21CollectiveEpilogueFwdINS6_IJSA_NS7_ILi256EEESB_EEES9_SE_SG_Li256ELb1ELb0ELb0ELb0EEENS1_36VarlenDynamicPersistentTileSchedulerILi128ELi96ELi256ELi32ELb0ELb0ELb1ELb1ELb0ELb1EEEEEEEEEvNT_6ParamsE,"ax",@progbits
	.align	128
.text._ZN7cutlass13device_kernelIN5flash11enable_sm90INS1_16FlashAttnFwdSm90INS1_25CollectiveMainloopFwdSm90ILi2EN4cute5tupleIJNS5_1CILi1EEES8_S8_EEENS6_IJNS7_ILi128EEENS7_ILi96EEENS7_ILi64EEEEEELi256ENS_10bfloat16_tEfNS_4arch4Sm90ELb0ELb1ELb0ELb1ELb0ELb0ELb0ELb1ELb0ELb0ELb0ELb0EEENS1_21CollectiveEpilogueFwdINS6_IJSA_NS7_ILi256EEESB_EEES9_SE_SG_Li256ELb1ELb0ELb0ELb0EEENS1_36VarlenDynamicPersistentTileSchedulerILi128ELi96ELi256ELi32ELb0ELb0ELb1ELb1ELb0ELb1EEEEEEEEEvNT_6ParamsE:
        .type           _ZN7cutlass13device_kernelIN5flash11enable_sm90INS1_16FlashAttnFwdSm90INS1_25CollectiveMainloopFwdSm90ILi2EN4cute5tupleIJNS5_1CILi1EEES8_S8_EEENS6_IJNS7_ILi128EEENS7_ILi96EEENS7_ILi64EEEEEELi256ENS_10bfloat16_tEfNS_4arch4Sm90ELb0ELb1ELb0ELb1ELb0ELb0ELb0ELb1ELb0ELb0ELb0ELb0EEENS1_21CollectiveEpilogueFwdINS6_IJSA_NS7_ILi256EEESB_EEES9_SE_SG_Li256ELb1ELb0ELb0ELb0EEENS1_36VarlenDynamicPersistentTileSchedulerILi128ELi96ELi256ELi32ELb0ELb0ELb1ELb1ELb0ELb1EEEEEEEEEvNT_6ParamsE,@function
        .size           _ZN7cutlass13device_kernelIN5flash11enable_sm90INS1_16FlashAttnFwdSm90INS1_25CollectiveMainloopFwdSm90ILi2EN4cute5tupleIJNS5_1CILi1EEES8_S8_EEENS6_IJNS7_ILi128EEENS7_ILi96EEENS7_ILi64EEEEEELi256ENS_10bfloat16_tEfNS_4arch4Sm90ELb0ELb1ELb0ELb1ELb0ELb0ELb0ELb1ELb0ELb0ELb0ELb0EEENS1_21CollectiveEpilogueFwdINS6_IJSA_NS7_ILi256EEESB_EEES9_SE_SG_Li256ELb1ELb0ELb0ELb0EEENS1_36VarlenDynamicPersistentTileSchedulerILi128ELi96ELi256ELi32ELb0ELb0ELb1ELb1ELb0ELb1EEEEEEEEEvNT_6ParamsE,(.L_x_11967 - _ZN7cutlass13device_kernelIN5flash11enable_sm90INS1_16FlashAttnFwdSm90INS1_25CollectiveMainloopFwdSm90ILi2EN4cute5tupleIJNS5_1CILi1EEES8_S8_EEENS6_IJNS7_ILi128EEENS7_ILi96EEENS7_ILi64EEEEEELi256ENS_10bfloat16_tEfNS_4arch4Sm90ELb0ELb1ELb0ELb1ELb0ELb0ELb0ELb1ELb0ELb0ELb0ELb0EEENS1_21CollectiveEpilogueFwdINS6_IJSA_NS7_ILi256EEESB_EEES9_SE_SG_Li256ELb1ELb0ELb0ELb0EEENS1_36VarlenDynamicPersistentTileSchedulerILi128ELi96ELi256ELi32ELb0ELb0ELb1ELb1ELb0ELb1EEEEEEEEEvNT_6ParamsE)
        .other          _ZN7cutlass13device_kernelIN5flash11enable_sm90INS1_16FlashAttnFwdSm90INS1_25CollectiveMainloopFwdSm90ILi2EN4cute5tupleIJNS5_1CILi1EEES8_S8_EEENS6_IJNS7_ILi128EEENS7_ILi96EEENS7_ILi64EEEEEELi256ENS_10bfloat16_tEfNS_4arch4Sm90ELb0ELb1ELb0ELb1ELb0ELb0ELb0ELb1ELb0ELb0ELb0ELb0EEENS1_21CollectiveEpilogueFwdINS6_IJSA_NS7_ILi256EEESB_EEES9_SE_SG_Li256ELb1ELb0ELb0ELb0EEENS1_36VarlenDynamicPersistentTileSchedulerILi128ELi96ELi256ELi32ELb0ELb0ELb1ELb1ELb0ELb1EEEEEEEEEvNT_6ParamsE,@"STO_CUDA_ENTRY STV_DEFAULT"
_ZN7cutlass13device_kernelIN5flash11enable_sm90INS1_16FlashAttnFwdSm90INS1_25CollectiveMainloopFwdSm90ILi2EN4cute5tupleIJNS5_1CILi1EEES8_S8_EEENS6_IJNS7_ILi128EEENS7_ILi96EEENS7_ILi64EEEEEELi256ENS_10bfloat16_tEfNS_4arch4Sm90ELb0ELb1ELb0ELb1ELb0ELb0ELb0ELb1ELb0ELb0ELb0ELb0EEENS1_21CollectiveEpilogueFwdINS6_IJSA_NS7_ILi256EEESB_EEES9_SE_SG_Li256ELb1ELb0ELb0ELb0EEENS1_36VarlenDynamicPersistentTileSchedulerILi128ELi96ELi256ELi32ELb0ELb0ELb1ELb1ELb0ELb1EEEEEEEEEvNT_6ParamsE:
        /* <DEDUP_REMOVED lines=21> */
.L_x_8943:
[----:B------:R-:W-:Y:S05]  /*0150*/  BSYNC B0 ;  /* 0x0000000000007941 */ /* 0x000fea0003800000 */
.L_x_8942:
        /* <DEDUP_REMOVED lines=41> */
.L_x_8944:
        /* <DEDUP_REMOVED lines=22> */
.L_x_8945:
        /* <DEDUP_REMOVED lines=18> */
.L_x_8946:
        /* <DEDUP_REMOVED lines=22> */
.L_x_8947:
        /* <DEDUP_REMOVED lines=22> */
.L_x_8948:
[----:B------:R-:W-:Y:S01]  /*0930*/  PLOP3.LUT P0, PT, PT, PT, UP0, 0x80, 0x0 ;  /* 0x000000000000781c */ /* 0x000fe20003f0f008 */
[----:B------:R-:W-:Y:S01]  /*0940*/  UMOV UR36, 0x1 ;  /* 0x0000000100247882 */ /* 0x000fe20000000000 */
[----:B------:R-:W-:Y:S01]  /*0950*/  NOP ;  /* 0x0000000000007918 */ /* 0x000fe20000000000 */
[----:B------:R-:W-:Y:S01]  /*0960*/  USEL UR36, UR36, 0x2, !UP0 ;  /* 0x0000000224247887 */ /* 0x000fe2000c000000 */
[----:B------:R-:W-:Y:S01]  /*0970*/  ULDC.64 UR38, c[0x0][0x208] ;  /* 0x0000820000267ab9 */ /* 0x000fe20000000a00 */
[----:B012-4-:R-:W-:Y:S08]  /*0980*/  BAR.SYNC.DEFER_BLOCKING 0x0 ;  /* 0x0000000000007b1d */ /* 0x017ff00000010000 */
[----:B------:R-:W-:Y:S05]  /*0990*/  @!P0 BRA `(.L_x_8949) ;  /* 0x000000ec00f08947 */ /* 0x000fea0003800000 */
.L_x_8950:
        /* <DEDUP_REMOVED lines=8> */
[----:B-1----:R-:W-:Y:S01]  /*0a20*/  ULEA UR4, UR5, UR4, 0x18 ;  /* 0x0000000405047291 */ /* 0x002fe2000f8ec03f */
[----:B0-----:R-:W-:-:S04]  /*0a30*/  SHF.R.U32.HI R0, RZ, 0x7, R0 ;  /* 0x00000007ff007819 */ /* 0x001fc80000011600 */
[----:B------:R-:W-:-:S13]  /*0a40*/  ISETP.NE.AND P0, PT, R0, 0x1, PT ;  /* 0x000000010000780c */ /* 0x000fda0003f05270 */
[----:B------:R-:W-:Y:S08]  /*0a50*/  @!P0 BAR.ARV 0x9, 0x100 ;  /* 0x0244000000008b1d */ /* 0x000ff00000002000 */
[----:B------:R-:W-:Y:S06]  /*0a60*/  BAR.SYNC.DEFER_BLOCKING 0x5, 0x120 ;  /* 0x0144800000007b1d */ /* 0x000fec0000010000 */
        /* <DEDUP_REMOVED lines=8> */
[----:B------:R-:W-:Y:S01]  /*0af0*/  R2UR UR5, R203 ;  /* 0x00000000cb0572ca */ /* 0x000fe200000e0000 */
[----:B------:R-:W-:Y:S01]  /*0b00*/  UMOV UR41, URZ ;  /* 0x0000003f00297c82 */ /* 0x000fe20008000000 */
[----:B------:R-:W-:Y:S01]  /*0b10*/  UMOV UR40, URZ ;  /* 0x0000003f00287c82 */ /* 0x000fe20008000000 */
[----:B------:R-:W-:Y:S01]  /*0b20*/  UMOV UR37, URZ ;  /* 0x0000003f00257c82 */ /* 0x000fe20008000000 */
[----:B0-----:R-:W-:-:S05]  /*0b30*/  VIADD R209, R0, 0xffffff80 ;  /* 0xffffff8000d17836 */ /* 0x001fca0000000000 */
[----:B------:R-:W-:-:S04]  /*0b40*/  SHF.R.S32.HI R0, RZ, 0x1f, R209 ;  /* 0x0000001fff007819 */ /* 0x000fc800000114d1 */
[CC--:B------:R-:W-:Y:S02]  /*0b50*/  LEA.HI R2, R0.reuse, R209.reuse, RZ, 0x7 ;  /* 0x000000d100027211 */ /* 0x0c0fe400078f38ff */
[----:B------:R-:W-:Y:S02]  /*0b60*/  LEA.HI R3, R0, R209, RZ, 0x4 ;  /* 0x000000d100037211 */ /* 0x000fe400078f20ff */
[----:B------:R-:W-:Y:S02]  /*0b70*/  LOP3.LUT R4, R2, 0xffffff80, RZ, 0xc0, !PT ;  /* 0xffffff8002047812 */ /* 0x000fe400078ec0ff */
[----:B------:R-:W-:-:S03]  /*0b80*/  SHF.R.S32.HI R207, RZ, 0x7, R2 ;  /* 0x00000007ffcf7819 */ /* 0x000fc60000011402 */
        /* <DEDUP_REMOVED lines=10> */
[----:B------:R-:W-:-:S04]  /*0c30*/  LEA.HI R4, R4, R5, RZ, 0x3 ;  /* 0x0000000504047211 */ /* 0x000fc800078f18ff */
[----:B------:R-:W-:Y:S02]  /*0c40*/  LOP3.LUT R6, R4, 0xfffffff8, RZ, 0xc0, !PT ;  /* 0xfffffff804067812 */ /* 0x000fe400078ec0ff */
[CC--:B------:R-:W-:Y:S02]  /*0c50*/  LEA.HI R4, R0.reuse, R209.reuse, RZ, 0x5 ;  /* 0x000000d100047211 */ /* 0x0c0fe400078f28ff */
[----:B------:R-:W-:Y:S01]  /*0c60*/  LEA.HI R0, R0, R209, RZ, 0x3 ;  /* 0x000000d100007211 */ /* 0x000fe200078f18ff */
[----:B------:R-:W-:Y:S01]  /*0c70*/  IMAD.IADD R9, R5, 0x1, -R6 ;  /* 0x0000000105097824 */ /* 0x000fe200078e0a06 */
[----:B------:R-:W-:Y:S01]  /*0c80*/  SHF.R.S32.HI R6, RZ, 0x4, R3 ;  /* 0x00000004ff067819 */ /* 0x000fe20000011403 */
[----:B------:R-:W-:Y:S01]  /*0c90*/  IMAD.SHL.U32 R5, R4, 0x20, RZ ;  /* 0x0000002004057824 */ /* 0x000fe200078e00ff */
[C---:B------:R-:W-:Y:S01]  /*0ca0*/  LOP3.LUT R4, R3.reuse, 0x3fffff0, RZ, 0xc0, !PT ;  /* 0x03fffff003047812 */ /* 0x040fe200078ec0ff */
[----:B------:R-:W-:Y:S01]  /*0cb0*/  IMAD R9, R8, 0x10, R9 ;  /* 0x0000001008097824 */ /* 0x000fe200078e0209 */
[----:B------:R-:W-:-:S02]  /*0cc0*/  LEA.HI R3, R3, R6, RZ, 0x1 ;  /* 0x0000000603037211 */ /* 0x000fc400078f08ff */
        /* <DEDUP_REMOVED lines=8> */
[----:B------:R-:W-:Y:S02]  /*0d50*/  IMAD.IADD R2, R209, 0x1, -R2 ;  /* 0x00000001d1027824 */ /* 0x000fe400078e0a02 */
[----:B------:R-:W-:Y:S01]  /*0d60*/  IMAD R208, R3, 0x8, R4 ;  /* 0x0000000803d07824 */ /* 0x000fe200078e0204 */
[----:B------:R-:W-:Y:S01]  /*0d70*/  LOP3.LUT R4, R7, 0x7ffffffc, RZ, 0xc0, !PT ;  /* 0x7ffffffc07047812 */ /* 0x000fe200078ec0ff */
[----:B------:R-:W-:-:S04]  /*0d80*/  IMAD.SHL.U32 R19, R2, 0x8, RZ ;  /* 0x0000000802137824 */ /* 0x000fc800078e00ff */
[----:B------:R-:W-:-:S04]  /*0d90*/  IMAD.IADD R4, R205, 0x1, -R4 ;  /* 0x00000001cd047824 */ /* 0x000fc800078e0a04 */
[----:B------:R-:W-:-:S07]  /*0da0*/  IMAD.SHL.U32 R16, R4, 0x2, RZ ;  /* 0x0000000204107824 */ /* 0x000fce00078e00ff */
.L_x_9050:
[----:B------:R-:W-:Y:S01]  /*0db0*/  ULDC.64 UR8, c[0x0][0xa28] ;  /* 0x00028a0000087ab9 */ /* 0x000fe20000000a00 */
[----:B0-----:R-:W0:Y:S01]  /*0dc0*/  LDC R18, c[0x0][0x288] ;  /* 0x0000a200ff127b82 */ /* 0x001e220000000800 */
[----:B------:R-:W-:Y:S01]  /*0dd0*/  UISETP.NE.U32.AND UP0, UPT, UR8, URZ, UPT ;  /* 0x0000003f0800728c */ /* 0x000fe2000bf05070 */
[----:B---3-5:R-:W-:-:S03]  /*0de0*/  IMAD.MOV.U32 R8, RZ, RZ, RZ ;  /* 0x000000ffff087224 */ /* 0x028fc600078e00ff */
[----:B------:R-:W-:-:S03]  /*0df0*/  UISETP.NE.AND.EX UP0, UPT, UR9, URZ, UPT, UP0 ;  /* 0x0000003f0900728c */ /* 0x000fc6000bf05300 */
[----:B------:R-:W-:Y:S01]  /*0e00*/  ULDC.64 UR8, c[0x0][0xa18] ;  /* 0x0002860000087ab9 */ /* 0x000fe20000000a00 */
[----:B-12-4-:R-:W1:Y:S01]  /*0e10*/  LDC.64 R10, c[0x0][0x3f8] ;  /* 0x0000fe00ff0a7b82 */ /* 0x016e620000000a00 */
[----:B------:R-:W-:Y:S01]  /*0e20*/  UISETP.NE.U32.AND UP1, UPT, UR8, URZ, UPT ;  /* 0x0000003f0800728c */ /* 0x000fe2000bf25070 */
[----:B------:R-:W-:-:S03]  /*0e30*/  PLOP3.LUT P0, PT, PT, PT, UP0, 0x80, 0x0 ;  /* 0x000000000000781c */ /* 0x000fc60003f0f008 */
[----:B------:R-:W-:-:S03]  /*0e40*/  UISETP.NE.AND.EX UP1, UPT, UR9, URZ, UPT, UP1 ;  /* 0x0000003f0900728c */ /* 0x000fc6000bf25310 */
[----:B------:R-:W-:Y:S01]  /*0e50*/  @UP0 ULDC.64 UR8, c[0x0][0xa28] ;  /* 0x00028a0000080ab9 */ /* 0x000fe20000000a00 */
[----:B------:R-:W2:Y:S01]  /*0e60*/  LDC R0, c[0x0][0x404] ;  /* 0x00010100ff007b82 */ /* 0x000ea20000000800 */
[----:B------:R-:W-:Y:S01]  /*0e70*/  @UP0 UIMAD.WIDE UR8, UR5, 0x4, UR8 ;  /* 0x00000004050808a5 */ /* 0x000fe2000f8e0208 */
[----:B------:R-:W-:-:S05]  /*0e80*/  PLOP3.LUT P2, PT, PT, PT, UP1, 0x80, 0x0 ;  /* 0x000000000000781c */ /* 0x000fca0003f4f018 */
[----:B------:R-:W-:Y:S01]  /*0e90*/  @UP1 ULDC.64 UR10, c[0x0][0xa18] ;  /* 0x00028600000a1ab9 */ /* 0x000fe20000000a00 */
[----:B------:R-:W-:Y:S01]  /*0ea0*/  IMAD.U32 R4, RZ, RZ, UR8 ;  /* 0x00000008ff047e24 */ /* 0x000fe2000f8e00ff */
[----:B------:R-:W3:Y:S01]  /*0eb0*/  LDC R17, c[0x0][0x2e0] ;  /* 0x0000b800ff117b82 */ /* 0x000ee20000000800 */
[----:B------:R-:W-:Y:S01]  /*0ec0*/  IMAD.U32 R5, RZ, RZ, UR9 ;  /* 0x00000009ff057e24 */ /* 0x000fe2000f8e00ff */
[----:B------:R-:W-:-:S04]  /*0ed0*/  @UP1 UIMAD.WIDE UR8, UR5, 0x4, UR10 ;  /* 0x00000004050818a5 */ /* 0x000fc8000f8e020a */
[----:B------:R4:W5:Y:S02]  /*0ee0*/  @P0 LDG.E R8, desc[UR38][R4.64] ;  /* 0x0000002604080981 */ /* 0x000964000c1e1900 */
[----:B------:R-:W-:Y:S02]  /*0ef0*/  IMAD.U32 R6, RZ, RZ, UR8 ;  /* 0x00000008ff067e24 */ /* 0x000fe4000f8e00ff */
[----:B------:R-:W-:Y:S01]  /*0f00*/  IMAD.U32 R7, RZ, RZ, UR9 ;  /* 0x00000009ff077e24 */ /* 0x000fe2000f8e00ff */
[----:B------:R-:W-:-:S04]  /*0f10*/  ULDC.64 UR8, c[0x0][0xa20] ;  /* 0x0002880000087ab9 */ /* 0x000fc80000000a00 */
[----:B0-----:R4:W5:Y:S01]  /*0f20*/  @P2 LDG.E R18, desc[UR38][R6.64] ;  /* 0x0000002606122981 */ /* 0x001962000c1e1900 */
[----:B-1----:R-:W-:Y:S01]  /*0f30*/  ISETP.NE.U32.AND P0, PT, R10, RZ, PT ;  /* 0x000000ff0a00720c */ /* 0x002fe20003f05070 */
[----:B------:R-:W-:Y:S01]  /*0f40*/  UMOV UR44, UR6 ;  /* 0x00000006002c7c82 */ /* 0x000fe20008000000 */
[----:B------:R-:W-:Y:S02]  /*0f50*/  ISETP.NE.U32.AND P1, PT, RZ, UR8, PT ;  /* 0x00000008ff007c0c */ /* 0x000fe4000bf25070 */
[----:B------:R-:W-:Y:S02]  /*0f60*/  ISETP.NE.AND.EX P0, PT, R11, RZ, PT, P0 ;  /* 0x000000ff0b00720c */ /* 0x000fe40003f05300 */
[----:B------:R-:W-:Y:S02]  /*0f70*/  ISETP.NE.AND.EX P1, PT, RZ, UR9, PT, P1 ;  /* 0x00000009ff007c0c */ /* 0x000fe4000bf25310 */
[----:B--2---:R-:W-:Y:S01]  /*0f80*/  SEL R0, R0, 0x1, P0 ;  /* 0x0000000100007807 */ /* 0x004fe20000000000 */
[----:B----4-:R-:W-:Y:S10]  /*0f90*/  @P2 BRA `(.L_x_8951) ;  /* 0x00000000002c2947 */ /* 0x010ff40003800000 */
        /* <DEDUP_REMOVED lines=8> */
[----:B-----5:R-:W2:Y:S04]  /*1020*/  LDG.E R18, desc[UR38][R4.64] ;  /* 0x0000002604127981 */ /* 0x020ea8000c1e1900 */
[----:B------:R-:W2:Y:S02]  /*1030*/  LDG.E R3, desc[UR38][R4.64+0x4] ;  /* 0x0000042604037981 */ /* 0x000ea4000c1e1900 */
[----:B--2---:R-:W-:-:S07]  /*1040*/  IMAD.IADD R18, R3, 0x1, -R18 ;  /* 0x0000000103127824 */ /* 0x004fce00078e0a12 */
.L_x_8951:
[----:B------:R-:W-:Y:S01]  /*1050*/  UMOV UR43, UR5 ;  /* 0x00000005002b7c82 */ /* 0x000fe20008000000 */
[----:B---3--:R-:W-:Y:S02]  /*1060*/  IMAD R17, R0, R17, RZ ;  /* 0x0000001100117224 */ /* 0x008fe400078e02ff */
[----:B------:R-:W-:Y:S01]  /*1070*/  IMAD.MOV.U32 R204, RZ, RZ, R201 ;  /* 0x000000ffffcc7224 */ /* 0x000fe200078e00c9 */
[----:B------:R-:W-:Y:S06]  /*1080*/  @!P1 BRA `(.L_x_8952) ;  /* 0x0000000000189947 */ /* 0x000fec0003800000 */
[----:B------:R-:W-:Y:S02]  /*1090*/  ULDC.64 UR6, c[0x0][0xa20] ;  /* 0x0002880000067ab9 */ /* 0x000fe40000000a00 */
[----:B------:R-:W-:-:S06]  /*10a0*/  UIMAD.WIDE UR4, UR5, 0x4, UR6 ;  /* 0x00000004050478a5 */ /* 0x000fcc000f8e0206 */
[----:B------:R-:W-:Y:S02]  /*10b0*/  IMAD.U32 R4, RZ, RZ, UR4 ;  /* 0x00000004ff047e24 */ /* 0x000fe4000f8e00ff */
[----:B------:R-:W-:-:S05]  /*10c0*/  IMAD.U32 R5, RZ, RZ, UR5 ;  /* 0x00000005ff057e24 */ /* 0x000fca000f8e00ff */
[----:B------:R0:W5:Y:S01]  /*10d0*/  LDG.E R17, desc[UR38][R4.64] ;  /* 0x0000002604117981 */ /* 0x000162000c1e1900 */
[----:B------:R-:W-:Y:S05]  /*10e0*/  BRA `(.L_x_8953) ;  /* 0x00000000002c7947 */ /* 0x000fea0003800000 */
.L_x_8952:
        /* <DEDUP_REMOVED lines=9> */
[----:B------:R-:W2:Y:S02]  /*1180*/  LDG.E R0, desc[UR38][R4.64+0x4] ;  /* 0x0000042604007981 */ /* 0x000ea4000c1e1900 */
[----:B--2---:R-:W-:-:S07]  /*1190*/  IMAD.IADD R17, R0, 0x1, -R17 ;  /* 0x0000000100117824 */ /* 0x004fce00078e0a11 */
.L_x_8953:
[----:B------:R-:W1:Y:S01]  /*11a0*/  LDC.64 R6, c[0x0][0x9e0] ;  /* 0x00027800ff067b82 */ /* 0x000e620000000a00 */
[----:B-----5:R-:W-:Y:S01]  /*11b0*/  IMAD.IADD R17, R17, 0x1, -R8 ;  /* 0x0000000111117824 */ /* 0x020fe200078e0a08 */
[----:B------:R-:W-:-:S04]  /*11c0*/  LEA R0, R201, 0x80, 0x7 ;  /* 0x00000080c9007811 */ /* 0x000fc800078e38ff */
[----:B------:R-:W-:Y:S02]  /*11d0*/  IADD3 R9, R17, R0, -R18 ;  /* 0x0000000011097210 */ /* 0x000fe40007ffe812 */
        /* <DEDUP_REMOVED lines=8> */
[----:B0-----:R-:W0:Y:S02]  /*1260*/  @P0 LDC.64 R4, c[0x0][0x9e8] ;  /* 0x00027a00ff040b82 */ /* 0x001e240000000a00 */
[----:B0-----:R-:W-:-:S05]  /*1270*/  @P0 IMAD.HI.U32 R4, R3, R4, RZ ;  /* 0x0000000403040227 */ /* 0x001fca00078e00ff */
[----:B------:R-:W-:-:S04]  /*1280*/  @P0 SHF.R.U32.HI R3, RZ, R5, R4 ;  /* 0x00000005ff030219 */ /* 0x000fc80000011604 */
[----:B------:R-:W-:Y:S01]  /*1290*/  LOP3.LUT R3, RZ, R3, RZ, 0x33, !PT ;  /* 0x00000003ff037212 */ /* 0x000fe200078e33ff */
[----:B------:R-:W-:Y:S06]  /*12a0*/  BRA `(.L_x_8956) ;  /* 0x0000000000107947 */ /* 0x000fec0003800000 */
.L_x_8955:
[----:B------:R-:W-:-:S13]  /*12b0*/  ISETP.NE.AND P0, PT, R7, 0x1, PT ;  /* 0x000000010700780c */ /* 0x000fda0003f05270 */
[----:B0-----:R-:W0:Y:S02]  /*12c0*/  @P0 LDC.64 R4, c[0x0][0x9e8] ;  /* 0x00027a00ff040b82 */ /* 0x001e240000000a00 */
[----:B0-----:R-:W-:-:S05]  /*12d0*/  @P0 IMAD.HI.U32 R4, R3, R4, RZ ;  /* 0x0000000403040227 */ /* 0x001fca00078e00ff */
[----:B------:R-:W-:-:S07]  /*12e0*/  @P0 SHF.R.U32.HI R3, RZ, R5, R4 ;  /* 0x00000005ff030219 */ /* 0x000fce0000011604 */
.L_x_8956:
[----:B------:R-:W-:-:S05]  /*12f0*/  IMAD R3, R3, R7, R7 ;  /* 0x0000000703037224 */ /* 0x000fca00078e0207 */
[----:B------:R-:W-:-:S07]  /*1300*/  VIMNMX R0, R0, R3, PT ;  /* 0x0000000300007248 */ /* 0x000fce0003fe0100 */
.L_x_8954:
[----:B------:R-:W-:Y:S01]  /*1310*/  VIADD R3, R0, 0x5f ;  /* 0x0000005f00037836 */ /* 0x000fe20000000000 */
[----:B------:R-:W-:Y:S01]  /*1320*/  ULDC UR4, c[0x0][0x9dc] ;  /* 0x0002770000047ab9 */ /* 0x000fe20000000800 */
[----:B0-----:R-:W-:Y:S02]  /*1330*/  IMAD R4, R201, 0x80, -R18 ;  /* 0x00000080c9047824 */ /* 0x001fe400078e0a12 */
[C---:B------:R-:W-:Y:S02]  /*1340*/  VIADD R0, R17.reuse, 0x5f ;  /* 0x0000005f11007836 */ /* 0x040fe40000000000 */
[----:B------:R-:W-:Y:S02]  /*1350*/  IMAD.IADD R6, R17, 0x1, R4 ;  /* 0x0000000111067824 */ /* 0x000fe400078e0204 */
        /* <DEDUP_REMOVED lines=19> */
.L_x_8958:
[----:B------:R-:W-:-:S13]  /*1490*/  ISETP.NE.AND P0, PT, R7, 0x1, PT ;  /* 0x000000010700780c */ /* 0x000fda0003f05270 */
[----:B------:R-:W0:Y:S02]  /*14a0*/  @P0 LDC.64 R4, c[0x0][0x9e8] ;  /* 0x00027a00ff040b82 */ /* 0x000e240000000a00 */
[----:B0-----:R-:W-:-:S05]  /*14b0*/  @P0 IMAD.HI.U32 R0, R6, R4, RZ ;  /* 0x0000000406000227 */ /* 0x001fca00078e00ff */
[----:B------:R-:W-:-:S07]  /*14c0*/  @P0 SHF.R.U32.HI R6, RZ, R5, R0 ;  /* 0x00000005ff060219 */ /* 0x000fce0000011600 */
.L_x_8959:
[----:B------:R-:W-:-:S05]  /*14d0*/  IMAD R6, R6, R7, RZ ;  /* 0x0000000706067224 */ /* 0x000fca00078e02ff */
[----:B------:R-:W-:-:S13]  /*14e0*/  R2UR UR5, R6 ;  /* 0x00000000060572ca */ /* 0x000fda00000e0000 */
[----:B------:R-:W-:-:S04]  /*14f0*/  UISETP.LT.AND UP0, UPT, UR4, UR5, UPT ;  /* 0x000000050400728c */ /* 0x000fc8000bf01270 */
[----:B------:R-:W-:-:S12]  /*1500*/  USEL UR4, UR4, UR5, !UP0 ;  /* 0x0000000504047287 */ /* 0x000fd8000c000000 */
.L_x_8957:
[----:B------:R-:W-:Y:S01]  /*1510*/  UIMAD.WIDE UR4, UR4, 0x2aaaaaab, URZ ;  /* 0x2aaaaaab040478a5 */ /* 0x000fe2000f8e023f */
[----:B------:R-:W-:Y:S02]  /*1520*/  PLOP3.LUT P0, PT, PT, PT, PT, 0x80, 0x0 ;  /* 0x000000000000781c */ /* 0x000fe40003f0f070 */
[----:B------:R-:W-:Y:S02]  /*1530*/  CS2R R44, SRZ ;  /* 0x00000000002c7805 */ /* 0x000fe4000001ff00 */
[----:B------:R-:W-:Y:S01]  /*1540*/  CS2R R150, SRZ ;  /* 0x0000000000967805 */ /* 0x000fe2000001ff00 */
        /* <DEDUP_REMOVED lines=67> */
[----:B------:R-:W-:Y:S01]  /*1980*/  CS2R R4, SRZ ;  /* 0x0000000000047805 */ /* 0x000fe2000001ff00 */
[----:B------:R-:W-:Y:S02]  /*1990*/  IMAD.MOV.U32 R7, RZ, RZ, RZ ;  /* 0x000000ffff077224 */ /* 0x000fe400078e00ff */
        /* <DEDUP_REMOVED lines=34> */
.L_x_8961:
[----:B------:R-:W0:Y:S01]  /*1bc0*/  S2R R0, SR_CgaCtaId ;  /* 0x0000000000007919 */ /* 0x000e220000008800 */
[----:B------:R-:W-:Y:S01]  /*1bd0*/  ULEA.HI UR4, UR41, UR41, URZ, 0x1 ;  /* 0x0000002929047291 */ /* 0x000fe2000f8f083f */
[----:B------:R-:W-:Y:S01]  /*1be0*/  MOV R9, 0x400 ;  /* 0x0000040000097802 */ /* 0x000fe20000000f00 */
[----:B------:R-:W1:Y:S02]  /*1bf0*/  S2R R20, SR_TID.X ;  /* 0x0000000000147919 */ /* 0x000e640000002100 */
        /* <DEDUP_REMOVED lines=9> */
.L_x_9144:
[----:B0-----:R-:W-:Y:S01]  /*1c90*/  IMAD.U32 R0, RZ, RZ, UR45 ;  /* 0x0000002dff007e24 */ /* 0x001fe2000f8e00ff */
[----:B------:R-:W-:Y:S05]  /*1ca0*/  WARPSYNC.ALL ;  /* 0x0000000000007948 */ /* 0x000fea0003800000 */
[----:B------:R0:W-:Y:S01]  /*1cb0*/  BAR.SYNC.DEFER_BLOCKING R10, 0x100 ;  /* 0x0004000a0000751d */ /* 0x0001e20000010000 */
[----:B------:R-:W-:-:S13]  /*1cc0*/  ISETP.NE.AND P0, PT, R0, 0x3, PT ;  /* 0x000000030000780c */ /* 0x000fda0003f05270 */
[----:B0-----:R-:W-:Y:S05]  /*1cd0*/  @!P0 BRA `(.L_x_8963) ;  /* 0x0000000000048947 */ /* 0x001fea0003800000 */
[----:B------:R-:W-:Y:S01]  /*1ce0*/  BPT.TRAP 0x1 ;  /* 0x000000040000795c */ /* 0x000fe20000300000 */
.L_x_8963:
[----:B------:R-:W-:Y:S02]  /*1cf0*/  IMAD.U32 R12, RZ, RZ, UR40 ;  /* 0x00000028ff0c7e24 */ /* 0x000fe4000f8e00ff */
[----:B------:R-:W-:-:S03]  /*1d00*/  IMAD.U32 R0, RZ, RZ, UR37 ;  /* 0x00000025ff007e24 */ /* 0x000fc6000f8e00ff */
[----:B------:R-:W-:Y:S01]  /*1d10*/  SHF.L.U32 R12, R12, 0x1f, RZ ;  /* 0x0000001f0c0c7819 */ /* 0x000fe200000006ff */
[----:B------:R-:W-:-:S04]  /*1d20*/  IMAD R7, R0, 0x8, R9 ;  /* 0x0000000800077824 */ /* 0x000fc800078e0209 */
[----:B------:R0:W1:Y:S01]  /*1d30*/  SYNCS.PHASECHK.TRANS64.TRYWAIT P1, [R7+URZ+0x22830], R12 ;  /* 0x0228300c070075a7 */ /* 0x000062000802017f */
[----:B------:R-:W-:Y:S05]  /*1d40*/  @!P0 BRA `(.L_x_8964) ;  /* 0x0000000000048947 */ /* 0x000fea0003800000 */
[----:B------:R-:W-:Y:S01]  /*1d50*/  BPT.TRAP 0x1 ;  /* 0x000000040000795c */ /* 0x000fe20000300000 */
.L_x_8964:
[----:B-1----:R-:W-:Y:S05]  /*1d60*/  @P1 BRA `(.L_x_8965) ;  /* 0x0000000000081947 */ /* 0x002fea0003800000 */
[----:B------:R-:W1:Y:S02]  /*1d70*/  SYNCS.PHASECHK.TRANS64.TRYWAIT P1, [R7+URZ+0x22830], R12 ;  /* 0x0228300c070075a7 */ /* 0x000e64000802017f */
[----:B-1----:R-:W-:Y:S05]  /*1d80*/  @!P1 BRA `(.L_x_8966) ;  /* 0x0000012800b49947 */ /* 0x002fea0003800000 */
.L_x_8965:
[----:B------:R-:W-:Y:S01]  /*1d90*/  R2UR UR4, R9 ;  /* 0x00000000090472ca */ /* 0x000fe200000e0000 */
[----:B------:R-:W-:Y:S01]  /*1da0*/  ULOP3.LUT UR20, UR46, 0x10000, URZ, 0xfc, !UPT ;  /* 0x000100002e147892 */ /* 0x000fe2000f8efc3f */
[----:B------:R-:W-:Y:S01]  /*1db0*/  WARPGROUP.ARRIVE ;  /* 0x00000000000079c5 */ /* 0x000fe20000000000 */
[----:B------:R-:W-:Y:S01]  /*1dc0*/  UMOV UR21, 0x40000040 ;  /* 0x4000004000157882 */ /* 0x000fe20000000000 */
[----:B------:R-:W-:Y:S01]  /*1dd0*/  UMOV UR23, 0x40000040 ;  /* 0x4000004000177882 */ /* 0x000fe20000000000 */
[----:B------:R-:W-:-:S03]  /*1de0*/  UIADD3 UR8, UR20, 0x2, URZ ;  /* 0x0000000214087890 */ /* 0x000fc6000fffe03f */
[----:B------:R-:W2:Y:S01]  /*1df0*/  S2R R0, SR_TID.X ;  /* 0x0000000000007919 */ /* 0x000ea20000002100 */
[----:B------:R-:W-:Y:S01]  /*1e00*/  UMOV UR9, 0x40000040 ;  /* 0x4000004000097882 */ /* 0x000fe20000000000 */
[----:B------:R-:W-:Y:S01]  /*1e10*/  UMOV UR11, 0x40000040 ;  /* 0x40000040000b7882 */ /* 0x000fe20000000000 */
[----:B------:R-:W-:Y:S01]  /*1e20*/  UIADD3 UR12, UR20, 0x4, URZ ;  /* 0x00000004140c7890 */ /* 0x000fe2000fffe03f */
[----:B------:R-:W-:Y:S01]  /*1e30*/  IMAD.MOV.U32 R3, RZ, RZ, -0x60 ;  /* 0xffffffa0ff037424 */ /* 0x000fe200078e00ff */
[----:B------:R-:W-:Y:S01]  /*1e40*/  UMOV UR13, 0x40000040 ;  /* 0x40000040000d7882 */ /* 0x000fe20000000000 */
[----:B------:R-:W-:Y:S01]  /*1e50*/  UMOV UR15, 0x40000040 ;  /* 0x40000040000f7882 */ /* 0x000fe20000000000 */
[----:B------:R-:W-:Y:S01]  /*1e60*/  UIADD3 UR4, UR4, 0x1c400, URZ ;  /* 0x0001c40004047890 */ /* 0x000fe2000fffe03f */
[----:B------:R-:W-:Y:S01]  /*1e70*/  IMAD R8, R176, R3, 0x60 ;  /* 0x00000060b0087424 */ /* 0x000fe200078e0203 */
[----:B------:R-:W-:Y:S01]  /*1e80*/  UIADD3 UR16, UR20, 0x6, URZ ;  /* 0x0000000614107890 */ /* 0x000fe2000fffe03f */
[----:B------:R-:W-:Y:S01]  /*1e90*/  LOP3.LUT R2, R2, 0xfff7ffff, RZ, 0xc0, !PT ;  /* 0xfff7ffff02027812 */ /* 0x000fe200078ec0ff */
[----:B------:R-:W-:Y:S01]  /*1ea0*/  USHF.R.U32.HI UR4, URZ, 0x4, UR4 ;  /* 0x000000043f047899 */ /* 0x000fe20008011604 */
[----:B------:R-:W-:Y:S01]  /*1eb0*/  IMAD.IADD R5, R17, 0x1, R8 ;  /* 0x0000000111057824 */ /* 0x000fe200078e0208 */
[----:B------:R-:W-:Y:S01]  /*1ec0*/  UMOV UR17, 0x40000040 ;  /* 0x4000004000117882 */ /* 0x000fe20000000000 */
[----:B------:R-:W-:Y:S01]  /*1ed0*/  UMOV UR19, 0x40000040 ;  /* 0x4000004000137882 */ /* 0x000fe20000000000 */
[----:B------:R-:W-:Y:S01]  /*1ee0*/  ULOP3.LUT UR4, UR4, 0x3fff, URZ, 0xc0, !UPT ;  /* 0x00003fff04047892 */ /* 0x000fe2000f8ec03f */
[--C-:B------:R-:W-:Y:S01]  /*1ef0*/  IMAD.IADD R11, R5, 0x1, -R16.reuse ;  /* 0x00000001050b7824 */ /* 0x100fe200078e0a10 */
[----:B------:R-:W-:Y:S01]  /*1f00*/  IADD3 R3, -R18, 0x1, R5 ;  /* 0x0000000112037810 */ /* 0x000fe20007ffe105 */
[----:B------:R-:W-:Y:S01]  /*1f10*/  ULDC UR7, c[0x0][0x9dc] ;  /* 0x0002770000077ab9 */ /* 0x000fe20000000800 */
[----:B------:R-:W-:Y:S01]  /*1f20*/  ULOP3.LUT UR4, UR4, 0x10000, URZ, 0xfc, !UPT ;  /* 0x0001000004047892 */ /* 0x000fe2000f8efc3f */
[----:B------:R-:W-:Y:S01]  /*1f30*/  IMAD.IADD R13, R8, 0x1, -R16 ;  /* 0x00000001080d7824 */ /* 0x000fe200078e0a10 */
[----:B------:R-:W-:-:S02]  /*1f40*/  ULOP3.LUT UR5, URZ, UR7, URZ, 0x33, !UPT ;  /* 0x000000073f057292 */ /* 0x000fc4000f8e333f */
[----:B------:R-:W-:-:S04]  /*1f50*/  UIMAD UR22, UR37, 0x300, UR4 ;  /* 0x00000300251678a4 */ /* 0x000fc8000f8e0204 */
[----:B------:R-:W-:Y:S02]  /*1f60*/  UIADD3 UR10, UR22, 0x2, URZ ;  /* 0x00000002160a7890 */ /* 0x000fe4000fffe03f */
[----:B------:R-:W-:Y:S02]  /*1f70*/  UIADD3 UR14, UR22, 0x4, URZ ;  /* 0x00000004160e7890 */ /* 0x000fe4000fffe03f */
[----:B------:R-:W-:Y:S02]  /*1f80*/  UIADD3 UR18, UR22, 0x6, URZ ;  /* 0x0000000616127890 */ /* 0x000fe4000fffe03f */
[----:B------:R-:W-:Y:S01]  /*1f90*/  HGMMA.64x96x16.F32.BF16 R24, gdesc[UR20], RZ, !UPT, gsb0 ;  /* 0x01600000141879f0 */ /* 0x000fe2000c0018ff */
[----:B--2---:R-:W-:Y:S02]  /*1fa0*/  LOP3.LUT P1, RZ, R0, 0x7f, RZ, 0xc0, !PT ;  /* 0x0000007f00ff7812 */ /* 0x004fe4000782c0ff */
[----:B------:R-:W-:-:S04]  /*1fb0*/  SHF.R.U32.HI R4, RZ, 0x7, R0 ;  /* 0x00000007ff047819 */ /* 0x000fc80000011600 */
[----:B------:R-:W-:-:S07]  /*1fc0*/  IADD3 R6, -R4, 0xb, RZ ;  /* 0x0000000b04067810 */ /* 0x000fce0007ffe1ff */
[----:B------:R-:W-:Y:S01]  /*1fd0*/  @!P1 VIADD R0, R7, 0x22840 ;  /* 0x0002284007009836 */ /* 0x000fe20000000000 */
[----:B------:R-:W-:-:S04]  /*1fe0*/  @P1 LOP3.LUT R2, R2, 0x80000, RZ, 0xfc, !PT ;  /* 0x0008000002021812 */ /* 0x000fc800078efcff */
[----:B------:R-:W-:Y:S01]  /*1ff0*/  @!P1 PRMT R0, RZ, 0x654, R0 ;  /* 0x00000654ff009816 */ /* 0x000fe20000000000 */
        /* <DEDUP_REMOVED lines=9> */
[----:B------:R-:W-:-:S06]  /*2090*/  WARPGROUP.ARRIVE ;  /* 0x00000000000079c5 */ /* 0x000fcc0000000000 */
[----:B------:R-:W-:Y:S03]  /*20a0*/  HGMMA.64x96x16.F32.BF16 R24, gdesc[UR16], R24, gsb0 ;  /* 0x01600000101879f0 */ /* 0x000fe60008001818 */
[----:B------:R-:W-:Y:S02]  /*20b0*/  WARPGROUP.DEPBAR.LE gsb0, 0x0 ;  /* 0x00008000000079c5 */ /* 0x000fe40000010000 */
[----:B------:R2:W-:Y:S06]  /*20c0*/  BAR.ARV R6, 0x100 ;  /* 0x000400060000751d */ /* 0x0005ec0000002000 */
[----:B------:R3:W-:Y:S01]  /*20d0*/  @!P1 SYNCS.ARRIVE.TRANS64.RED.A1T0 RZ, [R0+URZ], RZ ;  /* 0x000000ff00ff99a7 */ /* 0x0007e2000810043f */
[----:B------:R-:W-:Y:S01]  /*20e0*/  PLOP3.LUT P1, PT, PT, PT, UP0, 0x40, 0x0 ;  /* 0x000000000000781c */ /* 0x000fe20003f2e808 */
[----:B---3--:R-:W-:-:S02]  /*20f0*/  IMAD.IADD R0, R3, 0x1, -R16 ;  /* 0x0000000103007824 */ /* 0x008fc400078e0a10 */
[----:B------:R-:W-:Y:S02]  /*2100*/  IMAD R3, R201, 0x80, R206 ;  /* 0x00000080c9037824 */ /* 0x000fe400078e02ce */
[C---:B------:R-:W-:Y:S02]  /*2110*/  VIADD R14, R0.reuse, UR14 ;  /* 0x0000000e000e7c36 */ /* 0x040fe40008000000 */
[----:B------:R-:W-:-:S03]  /*2120*/  VIADD R20, R0, UR5 ;  /* 0x0000000500147c36 */ /* 0x000fc60008000000 */
[----:B------:R-:W-:Y:S01]  /*2130*/  VIADDMNMX R0, R3, R14, R11, PT ;  /* 0x0000000e03007246 */ /* 0x000fe2000380010b */
[----:B------:R-:W-:Y:S02]  /*2140*/  IMAD.IADD R4, R20, 0x1, R3 ;  /* 0x0000000114047824 */ /* 0x000fe400078e0203 */
[----:B--2---:R-:W-:Y:S05]  /*2150*/  @P1 BRA `(.L_x_8967) ;  /* 0x0000000000541947 */ /* 0x004fea0003800000 */
        /* <DEDUP_REMOVED lines=12> */
.L_x_8969:
[----:B------:R-:W-:-:S06]  /*2220*/  UISETP.NE.AND UP1, UPT, UR15, 0x1, UPT ;  /* 0x000000010f00788c */ /* 0x000fcc000bf25270 */
[----:B------:R-:W-:-:S05]  /*2230*/  PLOP3.LUT P1, PT, PT, PT, UP1, 0x80, 0x0 ;  /* 0x000000000000781c */ /* 0x000fca0003f2f018 */
[----:B------:R-:W-:-:S08]  /*2240*/  @UP1 ULDC.64 UR10, c[0x0][0x9e8] ;  /* 0x00027a00000a1ab9 */ /* 0x000fd00000000a00 */
[----:B------:R-:W-:-:S05]  /*2250*/  @P1 IMAD.HI.U32 R15, R5, UR10, RZ ;  /* 0x0000000a050f1c27 */ /* 0x000fca000f8e00ff */
[----:B------:R-:W-:-:S07]  /*2260*/  @P1 SHF.R.U32.HI R5, RZ, UR11, R15 ;  /* 0x0000000bff051c19 */ /* 0x000fce000801160f */
.L_x_8970:
[----:B------:R-:W-:Y:S05]  /*2270*/  BSYNC B0 ;  /* 0x0000000000007941 */ /* 0x000fea0003800000 */
.L_x_8968:
[----:B------:R-:W-:-:S05]  /*2280*/  IMAD R5, R5, UR15, R13 ;  /* 0x0000000f05057c24 */ /* 0x000fca000f8e020d */
[----:B------:R-:W-:Y:S02]  /*2290*/  VIMNMX R4, R4, R5, !PT ;  /* 0x0000000504047248 */ /* 0x000fe40007fe0100 */
[----:B------:R-:W-:-:S07]  /*22a0*/  VIADDMNMX R0, R5, UR15, R0, PT ;  /* 0x0000000f05007c46 */ /* 0x000fce000b800100 */
.L_x_8967:
        /* <DEDUP_REMOVED lines=134> */
.L_x_8973:
[----:B------:R-:W-:-:S06]  /*2b10*/  UISETP.NE.AND UP1, UPT, UR15, 0x1, UPT ;  /* 0x000000010f00788c */ /* 0x000fcc000bf25270 */
[----:B------:R-:W-:-:S05]  /*2b20*/  PLOP3.LUT P5, PT, PT, PT, UP1, 0x80, 0x0 ;  /* 0x000000000000781c */ /* 0x000fca0003faf018 */
[----:B------:R-:W-:-:S08]  /*2b30*/  @UP1 ULDC.64 UR10, c[0x0][0x9e8] ;  /* 0x00027a00000a1ab9 */ /* 0x000fd00000000a00 */
[----:B------:R-:W-:Y:S01]  /*2b40*/  @P5 IMAD.HI.U32 R8, R0, UR10, RZ ;  /* 0x0000000a00085c27 */ /* 0x000fe2000f8e00ff */
[----:B------:R-:W-:-:S13]  /*2b50*/  PLOP3.LUT P5, PT, PT, PT, UP1, 0x80, 0x0 ;  /* 0x000000000000781c */ /* 0x000fda0003faf018 */
[----:B------:R-:W-:-:S07]  /*2b60*/  @P5 SHF.R.U32.HI R0, RZ, UR11, R8 ;  /* 0x0000000bff005c19 */ /* 0x000fce0008011608 */
.L_x_8974:
[----:B------:R-:W-:Y:S05]  /*2b70*/  BSYNC B0 ;  /* 0x0000000000007941 */ /* 0x000fea0003800000 */
.L_x_8972:
[----:B------:R-:W-:-:S05]  /*2b80*/  IMAD R0, R0, UR15, R13 ;  /* 0x0000000f00007c24 */ /* 0x000fca000f8e020d */
[----:B------:R-:W-:Y:S02]  /*2b90*/  VIMNMX R5, R5, R0, !PT ;  /* 0x0000000005057248 */ /* 0x000fe40007fe0100 */
[----:B------:R-:W-:-:S07]  /*2ba0*/  VIADDMNMX R4, R0, UR15, R4, PT ;  /* 0x0000000f00047c46 */ /* 0x000fce000b800104 */
.L_x_8971:
        /* <DEDUP_REMOVED lines=82> */
[C---:B------:R-:W-:Y:S02]  /*30d0*/  ISETP.GT.AND P1, PT, R5.reuse, 0x38, !P1 ;  /* 0x000000380500780c */ /* 0x040fe40004f24270 */
        /* <DEDUP_REMOVED lines=12> */
[C---:B------:R-:W-:Y:S02]  /*31a0*/  ISETP.GT.AND P1, PT, R5.reuse, 0x40, !P2 ;  /* 0x000000400500780c */ /* 0x040fe40005724270 */
        /* <DEDUP_REMOVED lines=8> */
[C---:B------:R-:W-:Y:S01]  /*3230*/  FMUL.FTZ R11, R0.reuse, UR6 ;  /* 0x00000006000b7c20 */ /* 0x040fe20008410000 */
        /* <DEDUP_REMOVED lines=10> */
[--C-:B------:R-:W-:Y:S01]  /*32e0*/  FFMA.FTZ R20, R21, UR6, -R14.reuse ;  /* 0x0000000615147c23 */ /* 0x100fe2000801080e */
[----:B------:R-:W-:Y:S01]  /*32f0*/  FMNMX.FTZ R11, R31, R8, !PT ;  /* 0x000000081f0b7209 */ /* 0x000fe20007810000 */
[----:B------:R-:W-:Y:S01]  /*3300*/  MUFU.EX2 R15, R15 ;  /* 0x0000000f000f7308 */ /* 0x000fe20000000800 */
[----:B------:R-:W-:Y:S01]  /*3310*/  ISETP.NE.AND P5, PT, R24, RZ, PT ;  /* 0x000000ff1800720c */ /* 0x000fe20003fa5270 */
[--C-:B------:R-:W-:Y:S01]  /*3320*/  FFMA.FTZ R21, R29, UR6, -R14.reuse ;  /* 0x000000061d157c23 */ /* 0x100fe2000801080e */
[----:B------:R-:W-:Y:S01]  /*3330*/  FMNMX.FTZ R8, R34, R11, !PT ;  /* 0x0000000b22087209 */ /* 0x000fe20007810000 */
[--C-:B------:R-:W-:Y:S01]  /*3340*/  FFMA.FTZ R24, R73, UR6, -R14.reuse ;  /* 0x0000000649187c23 */ /* 0x100fe2000801080e */
[----:B------:R-:W-:Y:S01]  /*3350*/  FSEL R62, R62, -INF , !P1 ;  /* 0xff8000003e3e7808 */ /* 0x000fe20004800000 */
[--C-:B------:R-:W-:Y:S01]  /*3360*/  FFMA.FTZ R29, R41, UR6, -R14.reuse ;  /* 0x00000006291d7c23 */ /* 0x100fe2000801080e */
[----:B------:R-:W-:Y:S01]  /*3370*/  FMNMX.FTZ R11, R35, R8, !PT ;  /* 0x00000008230b7209 */ /* 0x000fe20007810000 */
[----:B------:R2:W-:Y:S01]  /*3380*/  MUFU.EX2 R152, R13 ;  /* 0x0000000d00987308 */ /* 0x0005e20000000800 */
[----:B------:R-:W-:Y:S01]  /*3390*/  ISETP.GT.AND P1, PT, R5, 0x49, !P6 ;  /* 0x000000490500780c */ /* 0x000fe20007724270 */
        /* <DEDUP_REMOVED lines=8> */
[--C-:B--2---:R-:W-:Y:S01]  /*3420*/  FFMA.FTZ R13, R33, UR6, -R14.reuse ;  /* 0x00000006210d7c23 */ /* 0x104fe2000801080e */
[----:B------:R-:W-:Y:S01]  /*3430*/  FMNMX.FTZ R8, R42, R11, !PT ;  /* 0x0000000b2a087209 */ /* 0x000fe20007810000 */
[--C-:B------:R-:W-:Y:S01]  /*3440*/  FFMA.FTZ R36, R81, UR6, -R14.reuse ;  /* 0x0000000651247c23 */ /* 0x100fe2000801080e */
[----:B------:R-:W-:Y:S01]  /*3450*/  FSEL R63, R63, -INF , !P1 ;  /* 0xff8000003f3f7808 */ /* 0x000fe20004800000 */
[--C-:B------:R-:W-:Y:S01]  /*3460*/  FFMA.FTZ R37, R83, UR6, -R14.reuse ;  /* 0x0000000653257c23 */ /* 0x100fe2000801080e */
[----:B------:R-:W-:Y:S01]  /*3470*/  FMNMX.FTZ R11, R43, R8, !PT ;  /* 0x000000082b0b7209 */ /* 0x000fe20007810000 */
[----:B------:R-:W2:Y:S01]  /*3480*/  MUFU.EX2 R21, R21 ;  /* 0x0000001500157308 */ /* 0x000ea20000000800 */
[----:B------:R-:W-:Y:S01]  /*3490*/  FSEL R66, R66, -INF , !P2 ;  /* 0xff80000042427808 */ /* 0x000fe20005000000 */
[--C-:B------:R-:W-:Y:S01]  /*34a0*/  FFMA.FTZ R40, R53, UR6, -R14.reuse ;  /* 0x0000000635287c23 */ /* 0x100fe2000801080e */
[----:B------:R-:W-:Y:S01]  /*34b0*/  FMNMX.FTZ R8, R46, R11, !PT ;  /* 0x0000000b2e087209 */ /* 0x000fe20007810000 */
[--C-:B------:R-:W-:Y:S01]  /*34c0*/  FFMA.FTZ R41, R85, UR6, -R14.reuse ;  /* 0x0000000655297c23 */ /* 0x100fe2000801080e */
[----:B------:R-:W-:Y:S01]  /*34d0*/  FSEL R67, R67, -INF , !P3 ;  /* 0xff80000043437808 */ /* 0x000fe20005800000 */
[--C-:B------:R-:W-:Y:S01]  /*34e0*/  FFMA.FTZ R44, R61, UR6, -R14.reuse ;  /* 0x000000063d2c7c23 */ /* 0x100fe2000801080e */
[----:B------:R-:W-:Y:S01]  /*34f0*/  FMNMX.FTZ R11, R47, R8, !PT ;  /* 0x000000082f0b7209 */ /* 0x000fe20007810000 */
[----:B------:R-:W-:Y:S01]  /*3500*/  MUFU.EX2 R24, R24 ;  /* 0x0000001800187308 */ /* 0x000fe20000000800 */
[----:B------:R-:W-:Y:S01]  /*3510*/  ISETP.LT.OR P5, PT, R4, 0x5a, P5 ;  /* 0x0000005a0400780c */ /* 0x000fe20002fa1670 */
[----:B------:R-:W-:Y:S01]  /*3520*/  FFMA.FTZ R48, R89, UR6, -R14 ;  /* 0x0000000659307c23 */ /* 0x000fe2000801080e */
[----:B------:R-:W-:-:S02]  /*3530*/  FMNMX.FTZ R8, R50, R11, !PT ;  /* 0x0000000b32087209 */ /* 0x000fc40007810000 */
[----:B------:R-:W-:Y:S02]  /*3540*/  FSEL R70, R70, -INF , !P4 ;  /* 0xff80000046467808 */ /* 0x000fe40006000000 */
[----:B------:R-:W-:Y:S01]  /*3550*/  FMNMX.FTZ R11, R51, R8, !PT ;  /* 0x00000008330b7209 */ /* 0x000fe20007810000 */
[----:B------:R3:W-:Y:S01]  /*3560*/  MUFU.EX2 R160, R29 ;  /* 0x0000001d00a07308 */ /* 0x0007e20000000800 */
[----:B------:R-:W-:Y:S02]  /*3570*/  FSEL R71, R71, -INF , !P5 ;  /* 0xff80000047477808 */ /* 0x000fe40006800000 */
[----:B------:R-:W-:Y:S02]  /*3580*/  FMNMX.FTZ R8, R54, R11, !PT ;  /* 0x0000000b36087209 */ /* 0x000fe40007810000 */
[----:B--2---:R-:W-:Y:S02]  /*3590*/  F2FP.BF16.F32.PACK_AB R154, R21, R20 ;  /* 0x00000014159a723e */ /* 0x004fe400000010ff */
[----:B------:R-:W-:Y:S01]  /*35a0*/  FMNMX.FTZ R11, R55, R8, !PT ;  /* 0x00000008370b7209 */ /* 0x000fe20007810000 */
[----:B------:R2:W-:Y:S01]  /*35b0*/  MUFU.EX2 R33, R32 ;  /* 0x0000002000217308 */ /* 0x0005e20000000800 */
[--C-:B---3--:R-:W-:Y:S01]  /*35c0*/  FFMA.FTZ R29, R49, UR6, -R14.reuse ;  /* 0x00000006311d7c23 */ /* 0x108fe2000801080e */
[--C-:B------:R-:W-:Y:S01]  /*35d0*/  FFMA.FTZ R49, R65, UR6, -R14.reuse ;  /* 0x0000000641317c23 */ /* 0x100fe2000801080e */
[----:B------:R-:W-:Y:S01]  /*35e0*/  FMNMX.FTZ R8, R58, R11, !PT ;  /* 0x0000000b3a087209 */ /* 0x000fe20007810000 */
[----:B------:R-:W-:-:S03]  /*35f0*/  FFMA.FTZ R11, R77, UR6, -R14 ;  /* 0x000000064d0b7c23 */ /* 0x000fc6000801080e */
[----:B------:R-:W-:Y:S01]  /*3600*/  FMNMX.FTZ R5, R59, R8, !PT ;  /* 0x000000083b057209 */ /* 0x000fe20007810000 */
[----:B------:R-:W3:Y:S01]  /*3610*/  MUFU.EX2 R13, R13 ;  /* 0x0000000d000d7308 */ /* 0x000ee20000000800 */
[----:B--2---:R-:W-:Y:S02]  /*3620*/  FFMA.FTZ R32, R87, UR6, -R14 ;  /* 0x0000000657207c23 */ /* 0x004fe4000801080e */
[----:B------:R-:W-:-:S04]  /*3630*/  FMNMX.FTZ R8, R62, R5, !PT ;  /* 0x000000053e087209 */ /* 0x000fc80007810000 */
[----:B------:R-:W-:Y:S01]  /*3640*/  FMNMX.FTZ R5, R63, R8, !PT ;  /* 0x000000083f057209 */ /* 0x000fe20007810000 */
[----:B------:R-:W-:Y:S03]  /*3650*/  MUFU.EX2 R25, R25 ;  /* 0x0000001900197308 */ /* 0x000fe60000000800 */
[----:B------:R-:W-:-:S04]  /*3660*/  FMNMX.FTZ R8, R66, R5, !PT ;  /* 0x0000000542087209 */ /* 0x000fc80007810000 */
[----:B------:R-:W-:Y:S01]  /*3670*/  FMNMX.FTZ R5, R67, R8, !PT ;  /* 0x0000000843057209 */ /* 0x000fe20007810000 */
[----:B------:R-:W-:Y:S01]  /*3680*/  FFMA.FTZ R8, R79, UR6, -R14 ;  /* 0x000000064f087c23 */ /* 0x000fe2000801080e */
[----:B------:R-:W2:Y:S01]  /*3690*/  MUFU.EX2 R28, R28 ;  /* 0x0000001c001c7308 */ /* 0x000ea20000000800 */
[----:B---3--:R-:W-:Y:S02]  /*36a0*/  F2FP.BF16.F32.PACK_AB R156, R13, R24 ;  /* 0x000000180d9c723e */ /* 0x008fe400000010ff */
[----:B------:R-:W-:-:S04]  /*36b0*/  FMNMX.FTZ R4, R70, R5, !PT ;  /* 0x0000000546047209 */ /* 0x000fc80007810000 */
[----:B------:R-:W-:Y:S01]  /*36c0*/  FMNMX.FTZ R4, R71, R4, !PT ;  /* 0x0000000447047209 */ /* 0x000fe20007810000 */
[----:B------:R3:W-:Y:S04]  /*36d0*/  MUFU.EX2 R162, R8 ;  /* 0x0000000800a27308 */ /* 0x0007e80000000800 */
[----:B------:R-:W4:Y:S04]  /*36e0*/  SHFL.BFLY PT, R5, R4, 0x2, 0x1f ;  /* 0x0c401f0004057f89 */ /* 0x000f2800000e0000 */
[----:B------:R-:W-:Y:S01]  /*36f0*/  MUFU.EX2 R11, R11 ;  /* 0x0000000b000b7308 */ /* 0x000fe20000000800 */
[----:B--2---:R-:W-:-:S07]  /*3700*/  F2FP.BF16.F32.PACK_AB R158, R28, R25 ;  /* 0x000000191c9e723e */ /* 0x004fce00000010ff */
[----:B------:R-:W-:Y:S08]  /*3710*/  MUFU.EX2 R45, R44 ;  /* 0x0000002c002d7308 */ /* 0x000ff00000000800 */
[----:B------:R-:W-:Y:S01]  /*3720*/  MUFU.EX2 R36, R36 ;  /* 0x0000002400247308 */ /* 0x000fe20000000800 */
[----:B----4-:R-:W-:Y:S01]  /*3730*/  FMNMX.FTZ R5, R4, R5, !PT ;  /* 0x0000000504057209 */ /* 0x010fe20007810000 */
[----:B------:R-:W-:-:S06]  /*3740*/  FFMA.FTZ R4, R57, UR6, -R14 ;  /* 0x0000000639047c23 */ /* 0x000fcc000801080e */
[----:B------:R-:W2:Y:S01]  /*3750*/  MUFU.EX2 R29, R29 ;  /* 0x0000001d001d7308 */ /* 0x000ea20000000800 */
[----:B---3--:R-:W3:Y:S07]  /*3760*/  SHFL.BFLY PT, R8, R5, 0x1, 0x1f ;  /* 0x0c201f0005087f89 */ /* 0x008eee00000e0000 */
[----:B------:R-:W-:Y:S08]  /*3770*/  MUFU.EX2 R37, R37 ;  /* 0x0000002500257308 */ /* 0x000ff00000000800 */
[----:B------:R-:W4:Y:S01]  /*3780*/  MUFU.EX2 R40, R40 ;  /* 0x0000002800287308 */ /* 0x000f220000000800 */
[----:B--2---:R-:W-:-:S07]  /*3790*/  F2FP.BF16.F32.PACK_AB R164, R29, R36 ;  /* 0x000000241da4723e */ /* 0x004fce00000010ff */
[----:B------:R-:W-:Y:S01]  /*37a0*/  MUFU.EX2 R41, R41 ;  /* 0x0000002900297308 */ /* 0x000fe20000000800 */
[----:B---3--:R-:W-:Y:S01]  /*37b0*/  FMNMX.FTZ R8, R5, R8, !PT ;  /* 0x0000000805087209 */ /* 0x008fe20007810000 */
[--C-:B------:R-:W-:Y:S01]  /*37c0*/  FFMA.FTZ R5, R91, UR6, -R14.reuse ;  /* 0x000000065b057c23 */ /* 0x100fe2000801080e */
[----:B------:R-:W-:Y:S02]  /*37d0*/  FFMA.FTZ R14, R69, UR6, -R14 ;  /* 0x00000006450e7c23 */ /* 0x000fe4000801080e */
[C---:B------:R-:W-:Y:S01]  /*37e0*/  FSETP.NEU.FTZ.AND P1, PT, R8.reuse, -INF , PT ;  /* 0xff8000000800780b */ /* 0x040fe20003f3d000 */
[----:B------:R-:W-:Y:S02]  /*37f0*/  FMUL.FTZ R52, R8, UR6 ;  /* 0x0000000608347c20 */ /* 0x000fe40008410000 */
[----:B------:R2:W-:Y:S01]  /*3800*/  MUFU.EX2 R174, R5 ;  /* 0x0000000500ae7308 */ /* 0x0005e20000000800 */
[----:B----4-:R-:W-:Y:S02]  /*3810*/  F2FP.BF16.F32.PACK_AB R166, R40, R37 ;  /* 0x0000002528a6723e */ /* 0x010fe400000010ff */
[----:B------:R-:W-:-:S05]  /*3820*/  FSEL R52, R52, RZ, P1 ;  /* 0x000000ff34347208 */ /* 0x000fca0000800000 */
[--C-:B------:R-:W-:Y:S01]  /*3830*/  FFMA.FTZ R26, R26, UR6, -R52.reuse ;  /* 0x000000061a1a7c23 */ /* 0x100fe20008010834 */
[--C-:B------:R-:W-:Y:S01]  /*3840*/  FFMA.FTZ R27, R27, UR6, -R52.reuse ;  /* 0x000000061b1b7c23 */ /* 0x100fe20008010834 */
[--C-:B------:R-:W-:Y:S01]  /*3850*/  FFMA.FTZ R30, R30, UR6, -R52.reuse ;  /* 0x000000061e1e7c23 */ /* 0x100fe20008010834 */
[----:B------:R-:W-:Y:S01]  /*3860*/  FFMA.FTZ R31, R31, UR6, -R52 ;  /* 0x000000061f1f7c23 */ /* 0x000fe20008010834 */
[----:B--2---:R-:W-:Y:S01]  /*3870*/  FADD.FTZ R5, R15, R152 ;  /* 0x000000980f057221 */ /* 0x004fe20000010000 */
        /* <DEDUP_REMOVED lines=9> */
[----:B------:R-:W2:Y:S01]  /*3910*/  MUFU.EX2 R27, R27 ;  /* 0x0000001b001b7308 */ /* 0x000ea20000000800 */
        /* <DEDUP_REMOVED lines=8> */
[----:B------:R-:W-:Y:S01]  /*39a0*/  F2FP.BF16.F32.PACK_AB R152, R152, R15 ;  /* 0x0000000f9898723e */ /* 0x000fe200000010ff */
[--C-:B------:R-:W-:Y:S01]  /*39b0*/  FFMA.FTZ R63, R63, UR6, -R52.reuse ;  /* 0x000000063f3f7c23 */ /* 0x100fe20008010834 */
[--C-:B------:R-:W-:Y:S01]  /*39c0*/  FFMA.FTZ R66, R66, UR6, -R52.reuse ;  /* 0x0000000642427c23 */ /* 0x100fe20008010834 */
[--C-:B------:R-:W-:Y:S01]  /*39d0*/  FFMA.FTZ R67, R67, UR6, -R52.reuse ;  /* 0x0000000643437c23 */ /* 0x100fe20008010834 */
[--C-:B------:R-:W-:Y:S01]  /*39e0*/  FFMA.FTZ R70, R70, UR6, -R52.reuse ;  /* 0x0000000646467c23 */ /* 0x100fe20008010834 */
[----:B------:R-:W-:-:S02]  /*39f0*/  FFMA.FTZ R52, R71, UR6, -R52 ;  /* 0x0000000647347c23 */ /* 0x000fc40008010834 */
[----:B------:R4:W-:Y:S01]  /*3a00*/  MUFU.EX2 R53, R14 ;  /* 0x0000000e00357308 */ /* 0x0009e20000000800 */
[----:B--2---:R-:W-:-:S07]  /*3a10*/  F2FP.BF16.F32.PACK_AB R153, R27, R26 ;  /* 0x0000001a1b99723e */ /* 0x004fce00000010ff */
[----:B------:R-:W2:Y:S01]  /*3a20*/  MUFU.EX2 R31, R31 ;  /* 0x0000001f001f7308 */ /* 0x000ea20000000800 */
[----:B----4-:R-:W-:-:S04]  /*3a30*/  FADD.FTZ R14, R20, R5 ;  /* 0x00000005140e7221 */ /* 0x010fc80000010000 */
[----:B------:R-:W-:-:S03]  /*3a40*/  FADD.FTZ R5, R21, R14 ;  /* 0x0000000e15057221 */ /* 0x000fc60000010000 */
[----:B------:R-:W4:Y:S01]  /*3a50*/  MUFU.EX2 R34, R34 ;  /* 0x0000002200227308 */ /* 0x000f220000000800 */
[----:B------:R-:W-:Y:S01]  /*3a60*/  FADD.FTZ R14, R24, R5 ;  /* 0x00000005180e7221 */ /* 0x000fe20000010000 */
[----:B------:R-:W-:-:S03]  /*3a70*/  FADD.FTZ R5, R26, R27 ;  /* 0x0000001b1a057221 */ /* 0x000fc60000010000 */
[----:B------:R-:W-:Y:S01]  /*3a80*/  FADD.FTZ R44, R13, R14 ;  /* 0x0000000e0d2c7221 */ /* 0x000fe20000010000 */
[----:B---3--:R-:W-:Y:S02]  /*3a90*/  FADD.FTZ R14, R30, R5 ;  /* 0x000000051e0e7221 */ /* 0x008fe40000010000 */
[----:B------:R-:W3:Y:S01]  /*3aa0*/  MUFU.EX2 R35, R35 ;  /* 0x0000002300237308 */ /* 0x000ee20000000800 */
[----:B------:R-:W-:Y:S01]  /*3ab0*/  FADD.FTZ R57, R25, R44 ;  /* 0x0000002c19397221 */ /* 0x000fe20000010000 */
[C---:B--2---:R-:W-:Y:S01]  /*3ac0*/  FADD.FTZ R5, R31.reuse, R14 ;  /* 0x0000000e1f057221 */ /* 0x044fe20000010000 */
[----:B------:R-:W-:Y:S02]  /*3ad0*/  F2FP.BF16.F32.PACK_AB R155, R31, R30 ;  /* 0x0000001e1f9b723e */ /* 0x000fe400000010ff */
[----:B------:R-:W-:-:S03]  /*3ae0*/  FADD.FTZ R44, R28, R57 ;  /* 0x000000391c2c7221 */ /* 0x000fc60000010000 */
[----:B------:R-:W2:Y:S01]  /*3af0*/  MUFU.EX2 R38, R38 ;  /* 0x0000002600267308 */ /* 0x000ea20000000800 */
[----:B----4-:R-:W-:Y:S01]  /*3b00*/  FADD.FTZ R14, R34, R5 ;  /* 0x00000005220e7221 */ /* 0x010fe20000010000 */
[----:B------:R-:W-:-:S04]  /*3b10*/  FADD.FTZ R57, R11, R44 ;  /* 0x0000002c0b397221 */ /* 0x000fc80000010000 */
[C---:B------:R-:W-:Y:S01]  /*3b20*/  FADD.FTZ R57, R160.reuse, R57 ;  /* 0x00000039a0397221 */ /* 0x040fe20000010000 */
[----:B------:R-:W-:Y:S01]  /*3b30*/  F2FP.BF16.F32.PACK_AB R160, R160, R11 ;  /* 0x0000000ba0a0723e */ /* 0x000fe200000010ff */
[----:B------:R-:W4:Y:S01]  /*3b40*/  MUFU.EX2 R39, R39 ;  /* 0x0000002700277308 */ /* 0x000f220000000800 */
[----:B---3--:R-:W-:Y:S01]  /*3b50*/  FADD.FTZ R5, R35, R14 ;  /* 0x0000000e23057221 */ /* 0x008fe20000010000 */
[----:B------:R-:W-:Y:S01]  /*3b60*/  FADD.FTZ R44, R162, R57 ;  /* 0x00000039a22c7221 */ /* 0x000fe20000010000 */
[----:B------:R-:W-:Y:S02]  /*3b70*/  F2FP.BF16.F32.PACK_AB R162, R33, R162 ;  /* 0x000000a221a2723e */ /* 0x000fe400000010ff */
[----:B------:R-:W-:Y:S01]  /*3b80*/  F2FP.BF16.F32.PACK_AB R157, R35, R34 ;  /* 0x00000022239d723e */ /* 0x000fe200000010ff */
[----:B------:R-:W-:Y:S02]  /*3b90*/  FADD.FTZ R57, R33, R44 ;  /* 0x0000002c21397221 */ /* 0x000fe40000010000 */
[----:B------:R-:W3:Y:S01]  /*3ba0*/  MUFU.EX2 R42, R42 ;  /* 0x0000002a002a7308 */ /* 0x000ee20000000800 */
[----:B--2---:R-:W-:Y:S01]  /*3bb0*/  FADD.FTZ R14, R38, R5 ;  /* 0x00000005260e7221 */ /* 0x004fe20000010000 */
[----:B------:R-:W-:-:S04]  /*3bc0*/  FADD.FTZ R44, R36, R57 ;  /* 0x00000039242c7221 */ /* 0x000fc80000010000 */
[----:B------:R-:W-:Y:S02]  /*3bd0*/  FADD.FTZ R44, R29, R44 ;  /* 0x0000002c1d2c7221 */ /* 0x000fe40000010000 */
[----:B------:R-:W2:Y:S01]  /*3be0*/  MUFU.EX2 R43, R43 ;  /* 0x0000002b002b7308 */ /* 0x000ea20000000800 */
[----:B----4-:R-:W-:Y:S01]  /*3bf0*/  FADD.FTZ R5, R39, R14 ;  /* 0x0000000e27057221 */ /* 0x010fe20000010000 */
[----:B------:R-:W-:Y:S01]  /*3c00*/  FADD.FTZ R57, R37, R44 ;  /* 0x0000002c25397221 */ /* 0x000fe20000010000 */
[----:B------:R-:W-:-:S03]  /*3c10*/  F2FP.BF16.F32.PACK_AB R159, R39, R38 ;  /* 0x00000026279f723e */ /* 0x000fc600000010ff */
[----:B------:R-:W-:Y:S02]  /*3c20*/  FADD.FTZ R44, R40, R57 ;  /* 0x00000039282c7221 */ /* 0x000fe40000010000 */
[----:B------:R-:W4:Y:S01]  /*3c30*/  MUFU.EX2 R46, R46 ;  /* 0x0000002e002e7308 */ /* 0x000f220000000800 */
[----:B---3--:R-:W-:Y:S01]  /*3c40*/  FADD.FTZ R14, R42, R5 ;  /* 0x000000052a0e7221 */ /* 0x008fe20000010000 */
[----:B------:R-:W-:-:S06]  /*3c50*/  FADD.FTZ R15, R41, R44 ;  /* 0x0000002c290f7221 */ /* 0x000fcc0000010000 */
[----:B------:R-:W3:Y:S01]  /*3c60*/  MUFU.EX2 R47, R47 ;  /* 0x0000002f002f7308 */ /* 0x000ee20000000800 */
[C---:B--2---:R-:W-:Y:S01]  /*3c70*/  FADD.FTZ R5, R43.reuse, R14 ;  /* 0x0000000e2b057221 */ /* 0x044fe20000010000 */
[----:B------:R-:W-:-:S06]  /*3c80*/  F2FP.BF16.F32.PACK_AB R161, R43, R42 ;  /* 0x0000002a2ba1723e */ /* 0x000fcc00000010ff */
[----:B------:R-:W2:Y:S01]  /*3c90*/  MUFU.EX2 R50, R50 ;  /* 0x0000003200327308 */ /* 0x000ea20000000800 */
[----:B----4-:R-:W-:-:S07]  /*3ca0*/  FADD.FTZ R14, R46, R5 ;  /* 0x000000052e0e7221 */ /* 0x010fce0000010000 */
[----:B------:R-:W4:Y:S01]  /*3cb0*/  MUFU.EX2 R51, R51 ;  /* 0x0000003300337308 */ /* 0x000f220000000800 */
[C---:B---3--:R-:W-:Y:S01]  /*3cc0*/  FADD.FTZ R5, R47.reuse, R14 ;  /* 0x0000000e2f057221 */ /* 0x048fe20000010000 */
[----:B------:R-:W-:-:S06]  /*3cd0*/  F2FP.BF16.F32.PACK_AB R163, R47, R46 ;  /* 0x0000002e2fa3723e */ /* 0x000fcc00000010ff */
[----:B------:R-:W3:Y:S01]  /*3ce0*/  MUFU.EX2 R4, R4 ;  /* 0x0000000400047308 */ /* 0x000ee20000000800 */
[----:B--2---:R-:W-:-:S07]  /*3cf0*/  FADD.FTZ R14, R50, R5 ;  /* 0x00000005320e7221 */ /* 0x004fce0000010000 */
[----:B------:R-:W2:Y:S01]  /*3d00*/  MUFU.EX2 R54, R54 ;  /* 0x0000003600367308 */ /* 0x000ea20000000800 */
[C---:B----4-:R-:W-:Y:S01]  /*3d10*/  FADD.FTZ R5, R51.reuse, R14 ;  /* 0x0000000e33057221 */ /* 0x050fe20000010000 */
[----:B------:R-:W-:-:S06]  /*3d20*/  F2FP.BF16.F32.PACK_AB R165, R51, R50 ;  /* 0x0000003233a5723e */ /* 0x000fcc00000010ff */
[----:B------:R-:W4:Y:S01]  /*3d30*/  MUFU.EX2 R32, R32 ;  /* 0x0000002000207308 */ /* 0x000f220000000800 */
[C---:B---3--:R-:W-:Y:S01]  /*3d40*/  FADD.FTZ R15, R4.reuse, R15 ;  /* 0x0000000f040f7221 */ /* 0x048fe20000010000 */
[----:B------:R-:W-:-:S06]  /*3d50*/  F2FP.BF16.F32.PACK_AB R168, R4, R41 ;  /* 0x0000002904a8723e */ /* 0x000fcc00000010ff */
[----:B------:R-:W3:Y:S01]  /*3d60*/  MUFU.EX2 R55, R55 ;  /* 0x0000003700377308 */ /* 0x000ee20000000800 */
[----:B--2---:R-:W-:-:S07]  /*3d70*/  FADD.FTZ R14, R54, R5 ;  /* 0x00000005360e7221 */ /* 0x004fce0000010000 */
[----:B------:R-:W2:Y:S01]  /*3d80*/  MUFU.EX2 R58, R58 ;  /* 0x0000003a003a7308 */ /* 0x000ea20000000800 */
[----:B----4-:R-:W-:Y:S01]  /*3d90*/  FADD.FTZ R20, R32, R15 ;  /* 0x0000000f20147221 */ /* 0x010fe20000010000 */
[----:B------:R-:W-:-:S03]  /*3da0*/  F2FP.BF16.F32.PACK_AB R170, R45, R32 ;  /* 0x000000202daa723e */ /* 0x000fc600000010ff */
[----:B------:R-:W-:-:S03]  /*3db0*/  FADD.FTZ R11, R45, R20 ;  /* 0x000000142d0b7221 */ /* 0x000fc60000010000 */
[----:B------:R-:W4:Y:S01]  /*3dc0*/  MUFU.EX2 R48, R48 ;  /* 0x0000003000307308 */ /* 0x000f220000000800 */
[C---:B---3--:R-:W-:Y:S01]  /*3dd0*/  FADD.FTZ R5, R55.reuse, R14 ;  /* 0x0000000e37057221 */ /* 0x048fe20000010000 */
[----:B------:R-:W-:-:S06]  /*3de0*/  F2FP.BF16.F32.PACK_AB R167, R55, R54 ;  /* 0x0000003637a7723e */ /* 0x000fcc00000010ff */
[----:B------:R-:W3:Y:S01]  /*3df0*/  MUFU.EX2 R59, R59 ;  /* 0x0000003b003b7308 */ /* 0x000ee20000000800 */
[----:B--2---:R-:W-:-:S07]  /*3e00*/  FADD.FTZ R14, R58, R5 ;  /* 0x000000053a0e7221 */ /* 0x004fce0000010000 */
[----:B------:R-:W2:Y:S01]  /*3e10*/  MUFU.EX2 R49, R49 ;  /* 0x0000003100317308 */ /* 0x000ea20000000800 */
[----:B----4-:R-:W-:-:S07]  /*3e20*/  FADD.FTZ R20, R48, R11 ;  /* 0x0000000b30147221 */ /* 0x010fce0000010000 */
[----:B------:R-:W4:Y:S01]  /*3e30*/  MUFU.EX2 R62, R62 ;  /* 0x0000003e003e7308 */ /* 0x000f220000000800 */
[C---:B---3--:R-:W-:Y:S01]  /*3e40*/  FADD.FTZ R5, R59.reuse, R14 ;  /* 0x0000000e3b057221 */ /* 0x048fe20000010000 */
[----:B------:R-:W-:-:S06]  /*3e50*/  F2FP.BF16.F32.PACK_AB R169, R59, R58 ;  /* 0x0000003a3ba9723e */ /* 0x000fcc00000010ff */
[----:B------:R-:W3:Y:S01]  /*3e60*/  MUFU.EX2 R63, R63 ;  /* 0x0000003f003f7308 */ /* 0x000ee20000000800 */
[C---:B--2---:R-:W-:Y:S01]  /*3e70*/  FADD.FTZ R11, R49.reuse, R20 ;  /* 0x00000014310b7221 */ /* 0x044fe20000010000 */
[----:B------:R-:W-:-:S03]  /*3e80*/  F2FP.BF16.F32.PACK_AB R172, R49, R48 ;  /* 0x0000003031ac723e */ /* 0x000fc600000010ff */
[----:B------:R-:W-:Y:S01]  /*3e90*/  FADD.FTZ R14, R174, R11 ;  /* 0x0000000bae0e7221 */ /* 0x000fe20000010000 */
[C---:B------:R-:W-:Y:S02]  /*3ea0*/  F2FP.BF16.F32.PACK_AB R174, R53.reuse, R174 ;  /* 0x000000ae35ae723e */ /* 0x040fe400000010ff */
[----:B------:R-:W2:Y:S01]  /*3eb0*/  MUFU.EX2 R66, R66 ;  /* 0x0000004200427308 */ /* 0x000ea20000000800 */
[----:B----4-:R-:W-:Y:S01]  /*3ec0*/  FADD.FTZ R4, R62, R5 ;  /* 0x000000053e047221 */ /* 0x010fe20000010000 */
[----:B------:R-:W-:-:S06]  /*3ed0*/  FADD.FTZ R5, R53, R14 ;  /* 0x0000000e35057221 */ /* 0x000fcc0000010000 */
[----:B------:R-:W4:Y:S01]  /*3ee0*/  MUFU.EX2 R67, R67 ;  /* 0x0000004300437308 */ /* 0x000f220000000800 */
[C---:B---3--:R-:W-:Y:S01]  /*3ef0*/  FADD.FTZ R11, R63.reuse, R4 ;  /* 0x000000043f0b7221 */ /* 0x048fe20000010000 */
[----:B------:R-:W-:-:S06]  /*3f00*/  F2FP.BF16.F32.PACK_AB R171, R63, R62 ;  /* 0x0000003e3fab723e */ /* 0x000fcc00000010ff */
[----:B------:R-:W3:Y:S01]  /*3f10*/  MUFU.EX2 R70, R70 ;  /* 0x0000004600467308 */ /* 0x000ee20000000800 */
[----:B--2---:R-:W-:-:S07]  /*3f20*/  FADD.FTZ R4, R66, R11 ;  /* 0x0000000b42047221 */ /* 0x004fce0000010000 */
[----:B------:R-:W2:Y:S01]  /*3f30*/  MUFU.EX2 R175, R52 ;  /* 0x0000003400af7308 */ /* 0x000ea20000000800 */
[C---:B----4-:R-:W-:Y:S01]  /*3f40*/  FADD.FTZ R11, R67.reuse, R4 ;  /* 0x00000004430b7221 */ /* 0x050fe20000010000 */
[----:B------:R-:W-:-:S03]  /*3f50*/  F2FP.BF16.F32.PACK_AB R173, R67, R66 ;  /* 0x0000004243ad723e */ /* 0x000fc600000010ff */
[----:B---3--:R-:W-:-:S04]  /*3f60*/  FADD.FTZ R4, R70, R11 ;  /* 0x0000000b46047221 */ /* 0x008fc80000010000 */
[C---:B--2---:R-:W-:Y:S01]  /*3f70*/  FADD.FTZ R4, R175.reuse, R4 ;  /* 0x00000004af047221 */ /* 0x044fe20000010000 */
[----:B------:R-:W-:Y:S01]  /*3f80*/  F2FP.BF16.F32.PACK_AB R175, R175, R70 ;  /* 0x00000046afaf723e */ /* 0x000fe200000010ff */
[----:B------:R-:W-:Y:S06]  /*3f90*/  @!P0 BRA `(.L_x_8975) ;  /* 0x0000000000048947 */ /* 0x000fec0003800000 */
[----:B------:R-:W-:Y:S01]  /*3fa0*/  BPT.TRAP 0x1 ;  /* 0x000000040000795c */ /* 0x000fe20000300000 */
.L_x_8975:
[----:B------:R2:W3:Y:S01]  /*3fb0*/  SYNCS.PHASECHK.TRANS64.TRYWAIT P1, [R7+URZ+0x22850], R12 ;  /* 0x0228500c070075a7 */ /* 0x0004e2000802017f */
[----:B------:R-:W-:Y:S05]  /*3fc0*/  @!P0 BRA `(.L_x_8976) ;  /* 0x0000000000048947 */ /* 0x000fea0003800000 */
[----:B------:R-:W-:Y:S01]  /*3fd0*/  BPT.TRAP 0x1 ;  /* 0x000000040000795c */ /* 0x000fe20000300000 */
.L_x_8976:
[----:B---3--:R-:W-:Y:S05]  /*3fe0*/  @P1 BRA `(.L_x_8977) ;  /* 0x0000000000081947 */ /* 0x008fea0003800000 */
[----:B------:R-:W3:Y:S02]  /*3ff0*/  SYNCS.PHASECHK.TRANS64.TRYWAIT P1, [R7+URZ+0x22850], R12 ;  /* 0x0228500c070075a7 */ /* 0x000ee4000802017f */
[----:B---3--:R-:W-:Y:S05]  /*4000*/  @!P1 BRA `(.L_x_8978) ;  /* 0x0000010800289947 */ /* 0x008fea0003800000 */
.L_x_8977:
[----:B------:R-:W-:Y:S01]  /*4010*/  R2UR UR5, R9 ;  /* 0x00000000090572ca */ /* 0x000fe200000e0000 */
[----:B------:R4:W-:Y:S06]  /*4020*/  BAR.SYNC.DEFER_BLOCKING R10, 0x100 ;  /* 0x0004000a0000751d */ /* 0x0009ec0000010000 */
[----:B------:R-:W-:Y:S01]  /*4030*/  UMOV UR11, 0x40000040 ;  /* 0x40000040000b7882 */ /* 0x000fe20000000000 */
[----:B------:R-:W5:Y:S01]  /*4040*/  S2R R11, SR_TID.X ;  /* 0x00000000000b7919 */ /* 0x000f620000002100 */
[----:B----4-:R-:W-:-:S04]  /*4050*/  IMAD.IADD R10, R17, 0x1, -R18 ;  /* 0x00000001110a7824 */ /* 0x010fc800078e0a12 */
        /* <DEDUP_REMOVED lines=10> */
[----:B-----5:R-:W-:Y:S01]  /*4100*/  LOP3.LUT P1, RZ, R11, 0x7f, RZ, 0xc0, !PT ;  /* 0x0000007f0bff7812 */ /* 0x020fe2000782c0ff */
[----:B------:R-:W-:-:S12]  /*4110*/  IMAD R11, R201, 0x80, R10 ;  /* 0x00000080c90b7824 */ /* 0x000fd800078e020a */
[----:B0123--:R-:W-:-:S05]  /*4120*/  @!P1 VIADD R7, R7, 0x22860 ;  /* 0x0002286007079836 */ /* 0x00ffca0000000000 */
        /* <DEDUP_REMOVED lines=33> */
[----:B0-----:R-:W-:-:S12]  /*4340*/  VIADD R7, R176, 0xfffffffe ;  /* 0xfffffffeb0077836 */ /* 0x001fd80000000000 */
[----:B------:R-:W-:Y:S05]  /*4350*/  @P1 BRA `(.L_x_8979) ;  /* 0x0000000000481947 */ /* 0x000fea0003800000 */
        /* <DEDUP_REMOVED lines=11> */
.L_x_8980:
[----:B------:R-:W-:-:S11]  /*4410*/  UISETP.NE.AND UP1, UPT, UR15, 0x1, UPT ;  /* 0x000000010f00788c */ /* 0x000fd6000bf25270 */
[----:B------:R-:W-:Y:S02]  /*4420*/  @UP1 ULDC.64 UR22, c[0x0][0x9e8] ;  /* 0x00027a0000161ab9 */ /* 0x000fe40000000a00 */
[----:B------:R-:W-:-:S04]  /*4430*/  UIMAD.WIDE.U32 UR10, UR18, UR22, URZ ;  /* 0x00000016120a72a5 */ /* 0x000fc8000f8e003f */
[----:B------:R-:W-:-:S12]  /*4440*/  @UP1 USHF.R.U32.HI UR18, URZ, UR23, UR11 ;  /* 0x000000173f121299 */ /* 0x000fd8000801160b */
.L_x_8981:
[----:B------:R-:W-:-:S04]  /*4450*/  UIMAD UR15, UR18, UR15, UR15 ;  /* 0x0000000f120f72a4 */ /* 0x000fc8000f8e020f */
[----:B------:R-:W-:-:S04]  /*4460*/  UISETP.LT.AND UP1, UPT, UR14, UR15, UPT ;  /* 0x0000000f0e00728c */ /* 0x000fc8000bf21270 */
[----:B------:R-:W-:-:S12]  /*4470*/  USEL UR14, UR14, UR15, UP1 ;  /* 0x0000000f0e0e7287 */ /* 0x000fd80008800000 */
.L_x_8979:
        /* <DEDUP_REMOVED lines=11> */
[----:B------:R-:W-:Y:S01]  /*4530*/  VIADD R13, R15, 0x8 ;  /* 0x000000080f0d7836 */ /* 0x000fe20000000000 */
[----:B------:R-:W-:-:S04]  /*4540*/  ULDC UR26, c[0x0][0x9e0] ;  /* 0x00027800001a7ab9 */ /* 0x000fc80000000800 */
[----:B------:R-:W-:-:S07]  /*4550*/  LOP3.LUT R11, RZ, R13, RZ, 0x33, !PT ;  /* 0x0000000dff0b7212 */ /* 0x000fce00078e33ff */
.L_x_8999:
[----:B------:R-:W-:-:S04]  /*4560*/  UIADD3 UR37, UR37, 0x1, URZ ;  /* 0x0000000125257890 */ /* 0x000fc8000fffe03f */
[----:B------:R-:W-:-:S04]  /*4570*/  UISETP.NE.AND UP1, UPT, UR37, 0x2, UPT ;  /* 0x000000022500788c */ /* 0x000fc8000bf25270 */
[----:B------:R-:W-:Y:S02]  /*4580*/  USEL UR10, URZ, 0x1, UP1 ;  /* 0x000000013f0a7887 */ /* 0x000fe40008800000 */
[----:B------:R-:W-:Y:S02]  /*4590*/  USEL UR37, UR37, URZ, UP1 ;  /* 0x0000003f25257287 */ /* 0x000fe40008800000 */
[----:B------:R-:W-:Y:S01]  /*45a0*/  ULOP3.LUT UR40, UR40, UR10, URZ, 0x3c, !UPT ;  /* 0x0000000a28287292 */ /* 0x000fe2000f8e3c3f */
[----:B01----:R-:W-:Y:S11]  /*45b0*/  @!P0 BRA `(.L_x_8983) ;  /* 0x0000000000048947 */ /* 0x003ff60003800000 */
[----:B------:R-:W-:Y:S01]  /*45c0*/  BPT.TRAP 0x1 ;  /* 0x000000040000795c */ /* 0x000fe20000300000 */
.L_x_8983:
        /* <DEDUP_REMOVED lines=9> */
.L_x_8984:
[----:B-1----:R-:W-:Y:S05]  /*4660*/  @P1 BRA `(.L_x_8985) ;  /* 0x0000000000081947 */ /* 0x002fea0003800000 */
[----:B------:R-:W1:Y:S02]  /*4670*/  SYNCS.PHASECHK.TRANS64.TRYWAIT P1, [UR27+0x22830], R12 ;  /* 0x0228300cff0075a7 */ /* 0x000e64000802015b */
[----:B-1----:R-:W-:Y:S05]  /*4680*/  @!P1 BRA `(.L_x_8986) ;  /* 0x00000100009c9947 */ /* 0x002fea0003800000 */
.L_x_8985:
[----:B------:R-:W-:Y:S01]  /*4690*/  UIMAD UR22, UR37, 0x300, UR4 ;  /* 0x00000300251678a4 */ /* 0x000fe2000f8e0204 */
[----:B------:R-:W-:Y:S01]  /*46a0*/  WARPGROUP.ARRIVE ;  /* 0x00000000000079c5 */ /* 0x000fe20000000000 */
[----:B------:R-:W-:Y:S01]  /*46b0*/  UMOV UR23, 0x40000040 ;  /* 0x4000004000177882 */ /* 0x000fe20000000000 */
[----:B------:R-:W-:Y:S01]  /*46c0*/  UMOV UR11, 0x40000040 ;  /* 0x40000040000b7882 */ /* 0x000fe20000000000 */
[----:B------:R-:W-:-:S03]  /*46d0*/  UIADD3 UR10, UR22, 0x2, URZ ;  /* 0x00000002160a7890 */ /* 0x000fc6000fffe03f */
[----:B------:R-:W2:Y:S01]  /*46e0*/  S2R R6, SR_TID.X ;  /* 0x0000000000067919 */ /* 0x000ea20000002100 */
[----:B------:R-:W-:Y:S01]  /*46f0*/  UIADD3 UR14, UR22, 0x4, URZ ;  /* 0x00000004160e7890 */ /* 0x000fe2000fffe03f */
[----:B-1----:R-:W-:Y:S01]  /*4700*/  IMAD.U32 R9, RZ, RZ, UR27 ;  /* 0x0000001bff097e24 */ /* 0x002fe2000f8e00ff */
[----:B------:R-:W-:Y:S01]  /*4710*/  UMOV UR15, 0x40000040 ;  /* 0x40000040000f7882 */ /* 0x000fe20000000000 */
[----:B------:R-:W-:Y:S01]  /*4720*/  HGMMA.64x96x16.F32.BF16 R152, gdesc[UR20], RZ, !UPT, gsb0 ;  /* 0x01600000149879f0 */ /* 0x000fe2000c0018ff */
[----:B------:R-:W-:Y:S01]  /*4730*/  UIADD3 UR18, UR22, 0x6, URZ ;  /* 0x0000000616127890 */ /* 0x000fe2000fffe03f */
[----:B------:R-:W-:Y:S01]  /*4740*/  IMAD R21, R7, -0x60, R17 ;  /* 0xffffffa007157824 */ /* 0x000fe200078e0211 */
[----:B------:R-:W-:-:S04]  /*4750*/  UMOV UR19, 0x40000040 ;  /* 0x4000004000137882 */ /* 0x000fc80000000000 */
[----:B------:R-:W-:-:S05]  /*4760*/  IADD3 R21, -R18, 0x1, R21 ;  /* 0x0000000112157810 */ /* 0x000fca0007ffe115 */
[----:B------:R-:W-:-:S04]  /*4770*/  IMAD.IADD R21, R21, 0x1, -R16 ;  /* 0x0000000115157824 */ /* 0x000fc800078e0a10 */
[----:B------:R-:W-:-:S04]  /*4780*/  VIADD R200, R21, UR26 ;  /* 0x0000001a15c87c36 */ /* 0x000fc80008000000 */
[----:B------:R-:W-:Y:S01]  /*4790*/  IMAD.IADD R210, R3, 0x1, R200 ;  /* 0x0000000103d27824 */ /* 0x000fe200078e02c8 */
[----:B--2---:R-:W-:Y:S02]  /*47a0*/  LOP3.LUT P1, RZ, R6, 0x7f, RZ, 0xc0, !PT ;  /* 0x0000007f06ff7812 */ /* 0x004fe4000782c0ff */
[----:B------:R-:W-:-:S04]  /*47b0*/  SHF.R.U32.HI R6, RZ, 0x7, R6 ;  /* 0x00000007ff067819 */ /* 0x000fc80000011606 */
[----:B------:R-:W-:-:S07]  /*47c0*/  IADD3 R6, -R6, 0xb, RZ ;  /* 0x0000000b06067810 */ /* 0x000fce0007ffe1ff */
        /* <DEDUP_REMOVED lines=16> */
[----:B--2---:R-:W-:-:S04]  /*48d0*/  VIADD R14, R21, UR10 ;  /* 0x0000000a150e7c36 */ /* 0x004fc80008000000 */
[----:B------:R-:W-:-:S08]  /*48e0*/  IMAD.IADD R202, R3, 0x1, R14 ;  /* 0x0000000103ca7824 */ /* 0x000fd000078e020e */
[----:B-1----:R-:W-:Y:S05]  /*48f0*/  @P1 BRA `(.L_x_8987) ;  /* 0x00000000005c1947 */ /* 0x002fea0003800000 */
[----:B------:R-:W-:Y:S01]  /*4900*/  ISETP.GT.AND P1, PT, R15, -0x1, PT ;  /* 0xffffffff0f00780c */ /* 0x000fe20003f24270 */
[----:B------:R-:W-:-:S12]  /*4910*/  BSSY B0, `(.L_x_8988) ;  /* 0x0000011000007945 */ /* 0x000fd80003800000 */
[----:B------:R-:W-:Y:S05]  /*4920*/  @P1 BRA `(.L_x_8989) ;  /* 0x0000000000241947 */ /* 0x000fea0003800000 */
[----:B------:R-:W-:Y:S02]  /*4930*/  IMAD.U32 R211, RZ, RZ, UR25 ;  /* 0x00000019ffd37e24 */ /* 0x000fe4000f8e00ff */
[----:B------:R-:W-:-:S03]  /*4940*/  IMAD.IADD R203, R3, 0x1, R10 ;  /* 0x0000000103cb7824 */ /* 0x000fc600078e020a */
[----:B------:R-:W-:Y:S02]  /*4950*/  ISETP.NE.AND P1, PT, R211, 0x1, PT ;  /* 0x00000001d300780c */ /* 0x000fe40003f25270 */
[----:B------:R-:W-:-:S11]  /*4960*/  LOP3.LUT R203, RZ, R203, RZ, 0x33, !PT ;  /* 0x000000cbffcb7212 */ /* 0x000fd600078e33ff */
[----:B------:R-:W1:Y:S02]  /*4970*/  @P1 LDC.64 R20, c[0x0][0x9e8] ;  /* 0x00027a00ff141b82 */ /* 0x000e640000000a00 */
[----:B-1----:R-:W-:-:S05]  /*4980*/  @P1 IMAD.HI.U32 R20, R203, R20, RZ ;  /* 0x00000014cb141227 */ /* 0x002fca00078e00ff */
[----:B------:R-:W-:-:S04]  /*4990*/  @P1 SHF.R.U32.HI R203, RZ, R21, R20 ;  /* 0x00000015ffcb1219 */ /* 0x000fc80000011614 */
[----:B------:R-:W-:Y:S01]  /*49a0*/  LOP3.LUT R20, RZ, R203, RZ, 0x33, !PT ;  /* 0x000000cbff147212 */ /* 0x000fe200078e33ff */
[----:B------:R-:W-:Y:S06]  /*49b0*/  BRA `(.L_x_8990) ;  /* 0x0000000000187947 */ /* 0x000fec0003800000 */
.L_x_8989:
[----:B------:R-:W-:-:S05]  /*49c0*/  IMAD.U32 R211, RZ, RZ, UR25 ;  /* 0x00000019ffd37e24 */ /* 0x000fca000f8e00ff */
[----:B------:R-:W-:-:S13]  /*49d0*/  ISETP.NE.AND P1, PT, R211, 0x1, PT ;  /* 0x00000001d300780c */ /* 0x000fda0003f25270 */
[----:B------:R-:W1:Y:S02]  /*49e0*/  @P1 LDC.64 R20, c[0x0][0x9e8] ;  /* 0x00027a00ff141b82 */ /* 0x000e640000000a00 */
[----:B-1----:R-:W-:-:S04]  /*49f0*/  @P1 IMAD.HI.U32 R212, R15, R20, RZ ;  /* 0x000000140fd41227 */ /* 0x002fc800078e00ff */
[----:B------:R-:W-:Y:S01]  /*4a00*/  IMAD.MOV.U32 R20, RZ, RZ, R15 ;  /* 0x000000ffff147224 */ /* 0x000fe200078e000f */
[----:B------:R-:W-:-:S07]  /*4a10*/  @P1 SHF.R.U32.HI R20, RZ, R21, R212 ;  /* 0x00000015ff141219 */ /* 0x000fce00000116d4 */
.L_x_8990:
[----:B------:R-:W-:Y:S05]  /*4a20*/  BSYNC B0 ;  /* 0x0000000000007941 */ /* 0x000fea0003800000 */
.L_x_8988:
[----:B------:R-:W-:-:S04]  /*4a30*/  IMAD R21, R7, -0x60, -R16 ;  /* 0xffffffa007157824 */ /* 0x000fc800078e0a10 */
[----:B------:R-:W-:-:S05]  /*4a40*/  IMAD R21, R20, R211, R21 ;  /* 0x000000d314157224 */ /* 0x000fca00078e0215 */
[----:B------:R-:W-:Y:S02]  /*4a50*/  VIADDMNMX R210, R21, R211, R210, PT ;  /* 0x000000d315d27246 */ /* 0x000fe400038001d2 */
[----:B------:R-:W-:-:S07]  /*4a60*/  VIMNMX R202, R202, R21, !PT ;  /* 0x00000015caca7248 */ /* 0x000fce0007fe0100 */
.L_x_8987:
[----:B------:R-:W-:Y:S01]  /*4a70*/  IMAD R211, R7, -0x60, RZ ;  /* 0xffffffa007d37824 */ /* 0x000fe200078e02ff */
[----:B------:R-:W-:Y:S02]  /*4a80*/  LOP3.LUT R2, R2, 0xfffbffff, RZ, 0xc0, !PT ;  /* 0xfffbffff02027812 */ /* 0x000fe400078ec0ff */
[----:B------:R-:W-:Y:S02]  /*4a90*/  IADD3 R200, R200, 0x8, R3 ;  /* 0x00000008c8c87810 */ /* 0x000fe40007ffe003 */
        /* <DEDUP_REMOVED lines=30> */
[----:B------:R-:W-:Y:S02]  /*4c80*/  IADD3 R152, R14, 0x8, R3 ;  /* 0x000000080e987810 */ /* 0x000fe40007ffe003 */
[----:B------:R-:W-:Y:S02]  /*4c90*/  ISETP.LT.OR P2, PT, R210, 0x12, P2 ;  /* 0x00000012d200780c */ /* 0x000fe40001741670 */
[----:B------:R-:W-:Y:S02]  /*4ca0*/  @P3 LOP3.LUT R2, R2, 0x10, RZ, 0xfc, !PT ;  /* 0x0000001002023812 */ /* 0x000fe400078efcff */
[----:B------:R-:W-:-:S02]  /*4cb0*/  ISETP.GE.AND P3, PT, R211, 0x19, PT ;  /* 0x00000019d300780c */ /* 0x000fc40003f66270 */
        /* <DEDUP_REMOVED lines=113> */
.L_x_8993:
[----:B------:R-:W-:Y:S02]  /*53d0*/  IMAD.U32 R202, RZ, RZ, UR25 ;  /* 0x00000019ffca7e24 */ /* 0x000fe4000f8e00ff */
[----:B------:R-:W-:-:S03]  /*53e0*/  IMAD.MOV.U32 R14, RZ, RZ, R13 ;  /* 0x000000ffff0e7224 */ /* 0x000fc600078e000d */
[----:B------:R-:W-:-:S13]  /*53f0*/  ISETP.NE.AND P6, PT, R202, 0x1, PT ;  /* 0x00000001ca00780c */ /* 0x000fda0003fc5270 */
[----:B------:R-:W1:Y:S02]  /*5400*/  @P6 LDC.64 R20, c[0x0][0x9e8] ;  /* 0x00027a00ff146b82 */ /* 0x000e640000000a00 */
[----:B-1----:R-:W-:-:S05]  /*5410*/  @P6 IMAD.HI.U32 R20, R13, R20, RZ ;  /* 0x000000140d146227 */ /* 0x002fca00078e00ff */
[----:B------:R-:W-:-:S07]  /*5420*/  @P6 SHF.R.U32.HI R14, RZ, R21, R20 ;  /* 0x00000015ff0e6219 */ /* 0x000fce0000011614 */
.L_x_8994:
[----:B------:R-:W-:Y:S05]  /*5430*/  BSYNC B0 ;  /* 0x0000000000007941 */ /* 0x000fea0003800000 */
.L_x_8992:
[----:B------:R-:W-:-:S04]  /*5440*/  IMAD.IADD R211, R211, 0x1, -R16 ;  /* 0x00000001d3d37824 */ /* 0x000fc800078e0a10 */
[----:B------:R-:W-:-:S05]  /*5450*/  IMAD R211, R14, R202, R211 ;  /* 0x000000ca0ed37224 */ /* 0x000fca00078e02d3 */
[----:B------:R-:W-:Y:S02]  /*5460*/  VIADDMNMX R200, R211, R202, R200, PT ;  /* 0x000000cad3c87246 */ /* 0x000fe400038001c8 */
[----:B------:R-:W-:-:S07]  /*5470*/  VIMNMX R152, R152, R211, !PT ;  /* 0x000000d398987248 */ /* 0x000fce0007fe0100 */
.L_x_8991:
[----:B------:R-:W-:Y:S02]  /*5480*/  ISETP.GT.AND P1, PT, R152, 0x1, !P1 ;  /* 0x000000019800780c */ /* 0x000fe40004f24270 */
        /* <DEDUP_REMOVED lines=76> */
[----:B------:R-:W-:Y:S01]  /*5950*/  ISETP.GT.AND P5, PT, R152, 0x58, !P5 ;  /* 0x000000589800780c */ /* 0x000fe20006fa4270 */
[----:B------:R-:W1:Y:S01]  /*5960*/  SHFL.BFLY PT, R21, R210, 0x1, 0x1f ;  /* 0x0c201f00d2157f89 */ /* 0x000e6200000e0000 */
[C---:B------:R-:W-:Y:S02]  /*5970*/  ISETP.LT.OR P1, PT, R200.reuse, 0x31, P1 ;  /* 0x00000031c800780c */ /* 0x040fe40000f21670 */
[----:B------:R-:W-:-:S02]  /*5980*/  ISETP.LT.OR P3, PT, R200, 0x51, P3 ;  /* 0x00000051c800780c */ /* 0x000fc40001f61670 */
        /* <DEDUP_REMOVED lines=9> */
[----:B-1----:R-:W-:Y:S02]  /*5a20*/  FMNMX.FTZ R14, R210, R21, !PT ;  /* 0x00000015d20e7209 */ /* 0x002fe40007810000 */
[----:B------:R-:W-:-:S03]  /*5a30*/  ISETP.GT.AND P1, PT, R152, 0x38, !P1 ;  /* 0x000000389800780c */ /* 0x000fc60004f24270 */
[----:B------:R-:W-:Y:S01]  /*5a40*/  FMUL.FTZ R20, R14, UR6 ;  /* 0x000000060e147c20 */ /* 0x000fe20008410000 */
        /* <DEDUP_REMOVED lines=18> */
[----:B------:R-:W-:Y:S02]  /*5b70*/  ISETP.GT.AND P1, PT, R152, RZ, !P6 ;  /* 0x000000ff9800720c */ /* 0x000fe40007724270 */
[----:B------:R-:W-:Y:S02]  /*5b80*/  LOP3.LUT P6, RZ, R2, 0x1, RZ, 0xc0, !PT ;  /* 0x0000000102ff7812 */ /* 0x000fe400078cc0ff */
[----:B------:R-:W-:Y:S02]  /*5b90*/  ISETP.LT.OR P1, PT, R200, 0x1, P1 ;  /* 0x00000001c800780c */ /* 0x000fe40000f21670 */
[----:B------:R-:W-:Y:S02]  /*5ba0*/  ISETP.GT.AND P2, PT, R152, 0x59, !P6 ;  /* 0x000000599800780c */ /* 0x000fe40007744270 */
[----:B------:R-:W-:-:S02]  /*5bb0*/  FSEL R21, R154, -INF , !P1 ;  /* 0xff8000009a157808 */ /* 0x000fc40004800000 */
[----:B------:R-:W-:Y:S02]  /*5bc0*/  FSETP.NEU.FTZ.AND P1, PT, R14, -INF , PT ;  /* 0xff8000000e00780b */ /* 0x000fe40003f3d000 */
[----:B------:R-:W-:Y:S02]  /*5bd0*/  FMNMX.FTZ R202, R21, R8, !PT ;  /* 0x0000000815ca7209 */ /* 0x000fe40007810000 */
[----:B------:R-:W-:Y:S02]  /*5be0*/  FSEL R20, R20, RZ, P1 ;  /* 0x000000ff14147208 */ /* 0x000fe40000800000 */
[----:B------:R-:W-:Y:S02]  /*5bf0*/  ISETP.LT.OR P2, PT, R200, 0x5a, P2 ;  /* 0x0000005ac800780c */ /* 0x000fe40001741670 */
        /* <DEDUP_REMOVED lines=24> */
[----:B------:R-:W-:-:S02]  /*5d80*/  FFMA.FTZ R197, R197, UR6, -R20 ;  /* 0x00000006c5c57c23 */ /* 0x000fc40008010814 */
        /* <DEDUP_REMOVED lines=18> */
[----:B------:R-:W-:Y:S02]  /*5eb0*/  FMNMX.FTZ R203, R191, R152, !PT ;  /* 0x00000098bfcb7209 */ /* 0x000fe40007810000 */
[----:B------:R-:W-:Y:S01]  /*5ec0*/  FSEL R152, R195, -INF , !P4 ;  /* 0xff800000c3987808 */ /* 0x000fe20006000000 */
[----:B------:R-:W-:Y:S01]  /*5ed0*/  FFMA.FTZ R195, R176, UR6, -R20 ;  /* 0x00000006b0c37c23 */ /* 0x000fe20008010814 */
[----:B------:R-:W-:Y:S01]  /*5ee0*/  FMNMX.FTZ R203, R194, R203, !PT ;  /* 0x000000cbc2cb7209 */ /* 0x000fe20007810000 */
[----:B------:R-:W-:Y:S03]  /*5ef0*/  MUFU.EX2 R169, R169 ;  /* 0x000000a900a97308 */ /* 0x000fe60000000800 */
[----:B------:R-:W-:-:S04]  /*5f00*/  FMNMX.FTZ R203, R152, R203, !PT ;  /* 0x000000cb98cb7209 */ /* 0x000fc80007810000 */
[----:B------:R-:W-:Y:S01]  /*5f10*/  FMNMX.FTZ R198, R200, R203, !PT ;  /* 0x000000cbc8c67209 */ /* 0x000fe20007810000 */
[----:B------:R-:W-:Y:S03]  /*5f20*/  MUFU.EX2 R172, R172 ;  /* 0x000000ac00ac7308 */ /* 0x000fe60000000800 */
        /* <DEDUP_REMOVED lines=9> */
[--C-:B------:R-:W-:Y:S01]  /*5fc0*/  FFMA.FTZ R189, R192, UR6, -R20.reuse ;  /* 0x00000006c0bd7c23 */ /* 0x100fe20008010814 */
[----:B------:R-:W-:Y:S01]  /*5fd0*/  FFMA.FTZ R192, R193, UR6, -R20 ;  /* 0x00000006c1c07c23 */ /* 0x000fe20008010814 */
[----:B------:R-:W-:Y:S01]  /*5fe0*/  FSEL R193, R14, RZ, P1 ;  /* 0x000000ff0ec17208 */ /* 0x000fe20000800000 */
[----:B------:R-:W-:Y:S04]  /*5ff0*/  MUFU.EX2 R173, R173 ;  /* 0x000000ad00ad7308 */ /* 0x000fe80000000800 */
[----:B------:R-:W-:-:S04]  /*6000*/  FADD.FTZ R193, -R193, R0 ;  /* 0x00000000c1c17221 */ /* 0x000fc80000010100 */
[----:B------:R-:W-:Y:S01]  /*6010*/  FMUL.FTZ R193, R193, UR6 ;  /* 0x00000006c1c17c20 */ /* 0x000fe20008410000 */
[----:B------:R-:W-:Y:S01]  /*6020*/  MUFU.EX2 R0, R196 ;  /* 0x000000c400007308 */ /* 0x000fe20000000800 */
[----:B-1----:R-:W-:-:S07]  /*6030*/  FMNMX.FTZ R203, R176, R203, !PT ;  /* 0x000000cbb0cb7209 */ /* 0x002fce0007810000 */
[----:B------:R-:W1:Y:S01]  /*6040*/  MUFU.EX2 R193, R193 ;  /* 0x000000c100c17308 */ /* 0x000e620000000800 */
[----:B------:R-:W2:Y:S07]  /*6050*/  SHFL.BFLY PT, R176, R203, 0x1, 0x1f ;  /* 0x0c201f00cbb07f89 */ /* 0x000eae00000e0000 */
[----:B------:R-:W-:Y:S08]  /*6060*/  MUFU.EX2 R195, R195 ;  /* 0x000000c300c37308 */ /* 0x000ff00000000800 */
[----:B------:R-:W-:Y:S01]  /*6070*/  MUFU.EX2 R198, R198 ;  /* 0x000000c600c67308 */ /* 0x000fe20000000800 */
[----:B-1----:R-:W-:Y:S01]  /*6080*/  FFMA.FTZ R196, R193, R5, R154 ;  /* 0x00000005c1c47223 */ /* 0x002fe2000001009a */
[-C--:B------:R-:W-:Y:S01]  /*6090*/  FMUL.FTZ R24, R24, R193.reuse ;  /* 0x000000c118187220 */ /* 0x080fe20000410000 */
        /* <DEDUP_REMOVED lines=9> */
[----:B--2---:R-:W-:Y:S01]  /*6130*/  FMNMX.FTZ R176, R203, R176, !PT ;  /* 0x000000b0cbb07209 */ /* 0x004fe20007810000 */
[-C--:B------:R-:W-:Y:S01]  /*6140*/  FMUL.FTZ R40, R40, R193.reuse ;  /* 0x000000c128287220 */ /* 0x080fe20000410000 */
[-C--:B------:R-:W-:Y:S01]  /*6150*/  FMUL.FTZ R41, R41, R193.reuse ;  /* 0x000000c129297220 */ /* 0x080fe20000410000 */
[-C--:B------:R-:W-:Y:S01]  /*6160*/  FMUL.FTZ R44, R44, R193.reuse ;  /* 0x000000c12c2c7220 */ /* 0x080fe20000410000 */
[C---:B------:R-:W-:Y:S01]  /*6170*/  FSETP.NEU.FTZ.AND P1, PT, R176.reuse, -INF , PT ;  /* 0xff800000b000780b */ /* 0x040fe20003f3d000 */
[----:B------:R-:W-:Y:S01]  /*6180*/  FMUL.FTZ R203, R176, UR6 ;  /* 0x00000006b0cb7c20 */ /* 0x000fe20008410000 */
[----:B------:R-:W1:Y:S01]  /*6190*/  MUFU.EX2 R180, R180 ;  /* 0x000000b400b47308 */ /* 0x000e620000000800 */
[-C--:B------:R-:W-:Y:S01]  /*61a0*/  FMUL.FTZ R45, R45, R193.reuse ;  /* 0x000000c12d2d7220 */ /* 0x080fe20000410000 */
        /* <DEDUP_REMOVED lines=14> */
[----:B------:R-:W-:Y:S01]  /*6290*/  MUFU.EX2 R184, R184 ;  /* 0x000000b800b87308 */ /* 0x000fe20000000800 */
[----:B------:R-:W-:Y:S01]  /*62a0*/  FFMA.FTZ R163, R166, UR6, -R203 ;  /* 0x00000006a6a37c23 */ /* 0x000fe200080108cb */
[----:B-1----:R-:W-:Y:S01]  /*62b0*/  F2FP.BF16.F32.PACK_AB R166, R180, R177 ;  /* 0x000000b1b4a6723e */ /* 0x002fe200000010ff */
[----:B------:R-:W-:Y:S01]  /*62c0*/  FADD.FTZ R158, R160, R5 ;  /* 0x00000005a09e7221 */ /* 0x000fe20000010000 */
        /* <DEDUP_REMOVED lines=16> */
[----:B------:R-:W-:Y:S01]  /*63d0*/  FSEL R5, R176, RZ, P1 ;  /* 0x000000ffb0057208 */ /* 0x000fe20000800000 */
[--C-:B------:R-:W-:Y:S01]  /*63e0*/  FFMA.FTZ R194, R194, UR6, -R203.reuse ;  /* 0x00000006c2c27c23 */ /* 0x100fe200080108cb */
[--C-:B------:R-:W-:Y:S01]  /*63f0*/  FFMA.FTZ R200, R200, UR6, -R203.reuse ;  /* 0x00000006c8c87c23 */ /* 0x100fe200080108cb */
[----:B------:R-:W-:Y:S01]  /*6400*/  FADD.FTZ R211, R169, R158 ;  /* 0x0000009ea9d37221 */ /* 0x000fe20000010000 */
[----:B------:R-:W2:Y:S01]  /*6410*/  MUFU.EX2 R189, R189 ;  /* 0x000000bd00bd7308 */ /* 0x000ea20000000800 */
[----:B------:R-:W-:Y:S01]  /*6420*/  FADD.FTZ R5, -R5, R8 ;  /* 0x0000000805057221 */ /* 0x000fe20000010100 */
[----:B------:R-:W-:Y:S01]  /*6430*/  FFMA.FTZ R8, R167, UR6, -R203 ;  /* 0x00000006a7087c23 */ /* 0x000fe200080108cb */
[----:B------:R-:W-:Y:S01]  /*6440*/  FADD.FTZ R158, R172, R211 ;  /* 0x000000d3ac9e7221 */ /* 0x000fe20000010000 */
[--C-:B------:R-:W-:Y:S01]  /*6450*/  FFMA.FTZ R167, R170, UR6, -R203.reuse ;  /* 0x00000006aaa77c23 */ /* 0x100fe200080108cb */
[--C-:B------:R-:W-:Y:S01]  /*6460*/  FFMA.FTZ R199, R199, UR6, -R203.reuse ;  /* 0x00000006c7c77c23 */ /* 0x100fe200080108cb */
[----:B------:R-:W-:Y:S01]  /*6470*/  FMUL.FTZ R57, R57, R193 ;  /* 0x000000c139397220 */ /* 0x000fe20000410000 */
[----:B------:R-:W-:Y:S01]  /*6480*/  FADD.FTZ R158, R173, R158 ;  /* 0x0000009ead9e7221 */ /* 0x000fe20000010000 */
[----:B------:R-:W3:Y:S01]  /*6490*/  MUFU.EX2 R192, R192 ;  /* 0x000000c000c07308 */ /* 0x000ee20000000800 */
[----:B-1----:R-:W-:Y:S01]  /*64a0*/  F2FP.BF16.F32.PACK_AB R170, R188, R185 ;  /* 0x000000b9bcaa723e */ /* 0x002fe200000010ff */
[-C--:B------:R-:W-:Y:S01]  /*64b0*/  FMUL.FTZ R60, R60, R193.reuse ;  /* 0x000000c13c3c7220 */ /* 0x080fe20000410000 */
[----:B------:R-:W-:Y:S01]  /*64c0*/  FADD.FTZ R211, R195, R158 ;  /* 0x0000009ec3d37221 */ /* 0x000fe20000010000 */
[----:B------:R-:W-:Y:S01]  /*64d0*/  FFMA.FTZ R158, R171, UR6, -R203 ;  /* 0x00000006ab9e7c23 */ /* 0x000fe200080108cb */
[-C--:B------:R-:W-:Y:S01]  /*64e0*/  FMUL.FTZ R61, R61, R193.reuse ;  /* 0x000000c13d3d7220 */ /* 0x080fe20000410000 */
[-C--:B------:R-:W-:Y:S01]  /*64f0*/  FMUL.FTZ R64, R64, R193.reuse ;  /* 0x000000c140407220 */ /* 0x080fe20000410000 */
[----:B------:R-:W-:Y:S01]  /*6500*/  FADD.FTZ R162, R198, R211 ;  /* 0x000000d3c6a27221 */ /* 0x000fe20000010000 */
[----:B------:R-:W-:Y:S01]  /*6510*/  FFMA.FTZ R211, R175, UR6, -R203 ;  /* 0x00000006afd37c23 */ /* 0x000fe200080108cb */
[----:B------:R-:W-:Y:S01]  /*6520*/  MUFU.EX2 R21, R21 ;  /* 0x0000001500157308 */ /* 0x000fe20000000800 */
[-C--:B------:R-:W-:Y:S01]  /*6530*/  FMUL.FTZ R65, R65, R193.reuse ;  /* 0x000000c141417220 */ /* 0x080fe20000410000 */
[----:B------:R-:W-:Y:S01]  /*6540*/  FADD.FTZ R171, R177, R162 ;  /* 0x000000a2b1ab7221 */ /* 0x000fe20000010000 */
[-C--:B------:R-:W-:Y:S01]  /*6550*/  FMUL.FTZ R68, R68, R193.reuse ;  /* 0x000000c144447220 */ /* 0x080fe20000410000 */
[-C--:B------:R-:W-:Y:S01]  /*6560*/  FMUL.FTZ R69, R69, R193.reuse ;  /* 0x000000c145457220 */ /* 0x080fe20000410000 */
[-C--:B------:R-:W-:Y:S01]  /*6570*/  FMUL.FTZ R72, R72, R193.reuse ;  /* 0x000000c148487220 */ /* 0x080fe20000410000 */
[----:B------:R-:W-:Y:S01]  /*6580*/  FADD.FTZ R162, R180, R171 ;  /* 0x000000abb4a27221 */ /* 0x000fe20000010000 */
[----:B------:R-:W-:Y:S01]  /*6590*/  FMUL.FTZ R180, R5, UR6 ;  /* 0x0000000605b47c20 */ /* 0x000fe20008410000 */
[----:B------:R-:W-:Y:S01]  /*65a0*/  MUFU.EX2 R20, R20 ;  /* 0x0000001400147308 */ /* 0x000fe20000000800 */
[-C--:B------:R-:W-:Y:S01]  /*65b0*/  FMUL.FTZ R73, R73, R193.reuse ;  /* 0x000000c149497220 */ /* 0x080fe20000410000 */
[----:B------:R-:W-:Y:S01]  /*65c0*/  FADD.FTZ R171, R181, R162 ;  /* 0x000000a2b5ab7221 */ /* 0x000fe20000010000 */
[-C--:B------:R-:W-:Y:S01]  /*65d0*/  FMUL.FTZ R76, R76, R193.reuse ;  /* 0x000000c14c4c7220 */ /* 0x080fe20000410000 */
[-C--:B------:R-:W-:Y:S01]  /*65e0*/  FMUL.FTZ R77, R77, R193.reuse ;  /* 0x000000c14d4d7220 */ /* 0x080fe20000410000 */
[-C--:B------:R-:W-:Y:S01]  /*65f0*/  FMUL.FTZ R80, R80, R193.reuse ;  /* 0x000000c150507220 */ /* 0x080fe20000410000 */
[----:B------:R-:W-:Y:S01]  /*6600*/  FADD.FTZ R162, R184, R171 ;  /* 0x000000abb8a27221 */ /* 0x000fe20000010000 */
[----:B------:R-:W-:Y:S01]  /*6610*/  FFMA.FTZ R171, R152, UR6, -R203 ;  /* 0x0000000698ab7c23 */ /* 0x000fe200080108cb */
[----:B------:R-:W1:Y:S01]  /*6620*/  MUFU.EX2 R180, R180 ;  /* 0x000000b400b47308 */ /* 0x000e620000000800 */
[----:B------:R-:W-:Y:S01]  /*6630*/  F2FP.BF16.F32.PACK_AB R152, R153, R154 ;  /* 0x0000009a9998723e */ /* 0x000fe200000010ff */
[----:B------:R-:W-:Y:S01]  /*6640*/  FADD.FTZ R203, R185, R162 ;  /* 0x000000a2b9cb7221 */ /* 0x000fe20000010000 */
[----:B------:R-:W-:Y:S01]  /*6650*/  F2FP.BF16.F32.PACK_AB R154, R157, R156 ;  /* 0x0000009c9d9a723e */ /* 0x000fe200000010ff */
[----:B------:R-:W-:Y:S01]  /*6660*/  FMUL.FTZ R81, R81, R193 ;  /* 0x000000c151517220 */ /* 0x000fe20000410000 */
[----:B------:R-:W-:Y:S01]  /*6670*/  F2FP.BF16.F32.PACK_AB R156, R161, R160 ;  /* 0x000000a0a19c723e */ /* 0x000fe200000010ff */
[----:B------:R-:W-:Y:S01]  /*6680*/  FADD.FTZ R162, R188, R203 ;  /* 0x000000cbbca27221 */ /* 0x000fe20000010000 */
[----:B------:R-:W-:Y:S01]  /*6690*/  F2FP.BF16.F32.PACK_AB R160, R169, R168 ;  /* 0x000000a8a9a0723e */ /* 0x000fe200000010ff */
[----:B------:R-:W4:Y:S01]  /*66a0*/  MUFU.EX2 R155, R155 ;  /* 0x0000009b009b7308 */ /* 0x000f220000000800 */
[----:B------:R-:W-:Y:S01]  /*66b0*/  F2FP.BF16.F32.PACK_AB R168, R184, R181 ;  /* 0x000000b5b8a8723e */ /* 0x000fe200000010ff */
[----:B--2---:R-:W-:Y:S01]  /*66c0*/  FADD.FTZ R153, R189, R162 ;  /* 0x000000a2bd997221 */ /* 0x004fe20000010000 */
[----:B------:R-:W-:Y:S01]  /*66d0*/  F2FP.BF16.F32.PACK_AB R162, R173, R172 ;  /* 0x000000acada2723e */ /* 0x000fe200000010ff */
[----:B------:R-:W-:Y:S01]  /*66e0*/  FMUL.FTZ R84, R84, R193 ;  /* 0x000000c154547220 */ /* 0x000fe20000410000 */
[C---:B---3--:R-:W-:Y:S01]  /*66f0*/  F2FP.BF16.F32.PACK_AB R172, R192.reuse, R189 ;  /* 0x000000bdc0ac723e */ /* 0x048fe200000010ff */
[----:B------:R-:W-:Y:S01]  /*6700*/  FADD.FTZ R153, R192, R153 ;  /* 0x00000099c0997221 */ /* 0x000fe20000010000 */
        /* <DEDUP_REMOVED lines=19> */
[----:B-1----:R-:W-:Y:S01]  /*6840*/  FFMA.FTZ R153, R180, R4, R21 ;  /* 0x00000004b4997223 */ /* 0x002fe20000010015 */
[-C--:B------:R-:W-:Y:S01]  /*6850*/  FMUL.FTZ R116, R116, R193.reuse ;  /* 0x000000c174747220 */ /* 0x080fe20000410000 */
[-C--:B------:R-:W-:Y:S01]  /*6860*/  FMUL.FTZ R117, R117, R193.reuse ;  /* 0x000000c175757220 */ /* 0x080fe20000410000 */
[-C--:B------:R-:W-:Y:S01]  /*6870*/  FMUL.FTZ R120, R120, R193.reuse ;  /* 0x000000c178787220 */ /* 0x080fe20000410000 */
[----:B------:R-:W-:Y:S01]  /*6880*/  FADD.FTZ R4, R20, R153 ;  /* 0x0000009914047221 */ /* 0x000fe20000010000 */
[-C--:B------:R-:W-:Y:S01]  /*6890*/  FMUL.FTZ R121, R121, R193.reuse ;  /* 0x000000c179797220 */ /* 0x080fe20000410000 */
[----:B------:R-:W1:Y:S01]  /*68a0*/  MUFU.EX2 R202, R202 ;  /* 0x000000ca00ca7308 */ /* 0x000e620000000800 */
[-C--:B------:R-:W-:Y:S01]  /*68b0*/  FMUL.FTZ R124, R124, R193.reuse ;  /* 0x000000c17c7c7220 */ /* 0x080fe20000410000 */
[----:B----4-:R-:W-:Y:S01]  /*68c0*/  FADD.FTZ R153, R155, R4 ;  /* 0x000000049b997221 */ /* 0x010fe20000010000 */
[-C--:B------:R-:W-:Y:S01]  /*68d0*/  FMUL.FTZ R125, R125, R193.reuse ;  /* 0x000000c17d7d7220 */ /* 0x080fe20000410000 */
[-C--:B------:R-:W-:Y:S01]  /*68e0*/  FMUL.FTZ R128, R128, R193.reuse ;  /* 0x000000c180807220 */ /* 0x080fe20000410000 */
[-C--:B------:R-:W-:Y:S01]  /*68f0*/  FMUL.FTZ R129, R129, R193.reuse ;  /* 0x000000c181817220 */ /* 0x080fe20000410000 */
[----:B--2---:R-:W-:Y:S01]  /*6900*/  FADD.FTZ R4, R196, R153 ;  /* 0x00000099c4047221 */ /* 0x004fe20000010000 */
[-C--:B------:R-:W-:Y:S01]  /*6910*/  FMUL.FTZ R132, R132, R193.reuse ;  /* 0x000000c184847220 */ /* 0x080fe20000410000 */
[----:B------:R-:W2:Y:S01]  /*6920*/  MUFU.EX2 R163, R163 ;  /* 0x000000a300a37308 */ /* 0x000ea20000000800 */
[-C--:B------:R-:W-:Y:S01]  /*6930*/  FMUL.FTZ R133, R133, R193.reuse ;  /* 0x000000c185857220 */ /* 0x080fe20000410000 */
[----:B-----5:R-:W-:Y:S01]  /*6940*/  FADD.FTZ R153, R159, R4 ;  /* 0x000000049f997221 */ /* 0x020fe20000010000 */
[-C--:B------:R-:W-:Y:S01]  /*6950*/  FMUL.FTZ R136, R136, R193.reuse ;  /* 0x000000c188887220 */ /* 0x080fe20000410000 */
[-C--:B------:R-:W-:Y:S01]  /*6960*/  FMUL.FTZ R137, R137, R193.reuse ;  /* 0x000000c189897220 */ /* 0x080fe20000410000 */
[-C--:B------:R-:W-:Y:S01]  /*6970*/  FMUL.FTZ R140, R140, R193.reuse ;  /* 0x000000c18c8c7220 */ /* 0x080fe20000410000 */
[-C--:B------:R-:W-:Y:S01]  /*6980*/  FMUL.FTZ R141, R141, R193.reuse ;  /* 0x000000c18d8d7220 */ /* 0x080fe20000410000 */
[----:B------:R-:W-:Y:S01]  /*6990*/  FMUL.FTZ R144, R144, R193 ;  /* 0x000000c190907220 */ /* 0x000fe20000410000 */
[----:B------:R-:W3:Y:S01]  /*69a0*/  MUFU.EX2 R8, R8 ;  /* 0x0000000800087308 */ /* 0x000ee20000000800 */
[C---:B-1----:R-:W-:Y:S01]  /*69b0*/  FADD.FTZ R4, R202.reuse, R153 ;  /* 0x00000099ca047221 */ /* 0x042fe20000010000 */
[----:B------:R-:W-:Y:S01]  /*69c0*/  F2FP.BF16.F32.PACK_AB R157, R202, R159 ;  /* 0x0000009fca9d723e */ /* 0x000fe200000010ff */
[-C--:B------:R-:W-:Y:S01]  /*69d0*/  FMUL.FTZ R145, R145, R193.reuse ;  /* 0x000000c191917220 */ /* 0x080fe20000410000 */
[-C--:B------:R-:W-:Y:S01]  /*69e0*/  FMUL.FTZ R148, R148, R193.reuse ;  /* 0x000000c194947220 */ /* 0x080fe20000410000 */
[----:B------:R-:W-:Y:S01]  /*69f0*/  FMUL.FTZ R149, R149, R193 ;  /* 0x000000c195957220 */ /* 0x000fe20000410000 */
[----:B------:R-:W-:Y:S01]  /*6a00*/  F2FP.BF16.F32.PACK_AB R155, R196, R155 ;  /* 0x0000009bc49b723e */ /* 0x000fe200000010ff */
        /* <DEDUP_REMOVED lines=17> */
[----:B------:R3:W4:Y:S01]  /*6b20*/  MUFU.EX2 R178, R158 ;  /* 0x0000009e00b27308 */ /* 0x0007220000000800 */
[----:B-1----:R-:W-:Y:S01]  /*6b30*/  FADD.FTZ R153, R167, R184 ;  /* 0x000000b8a7997221 */ /* 0x002fe20000010000 */
[-C--:B------:R-:W-:Y:S01]  /*6b40*/  FMUL.FTZ R50, R50, R180.reuse ;  /* 0x000000b432327220 */ /* 0x080fe20000410000 */
[-C--:B------:R-:W-:Y:S01]  /*6b50*/  FMUL.FTZ R51, R51, R180.reuse ;  /* 0x000000b433337220 */ /* 0x080fe20000410000 */
[-C--:B------:R-:W-:Y:S01]  /*6b60*/  FMUL.FTZ R54, R54, R180.reuse ;  /* 0x000000b436367220 */ /* 0x080fe20000410000 */
[-C--:B------:R-:W-:Y:S01]  /*6b70*/  FMUL.FTZ R55, R55, R180.reuse ;  /* 0x000000b437377220 */ /* 0x080fe20000410000 */
[-C--:B------:R-:W-:Y:S01]  /*6b80*/  FMUL.FTZ R58, R58, R180.reuse ;  /* 0x000000b43a3a7220 */ /* 0x080fe20000410000 */
[----:B------:R-:W-:Y:S01]  /*6b90*/  FMUL.FTZ R59, R59, R180 ;  /* 0x000000b43b3b7220 */ /* 0x000fe20000410000 */
[----:B------:R-:W-:Y:S01]  /*6ba0*/  MUFU.EX2 R182, R182 ;  /* 0x000000b600b67308 */ /* 0x000fe20000000800 */
[----:B---3--:R-:W-:Y:S01]  /*6bb0*/  F2FP.BF16.F32.PACK_AB R158, R165, R164 ;  /* 0x000000a4a59e723e */ /* 0x008fe200000010ff */
[C---:B--2---:R-:W-:Y:S01]  /*6bc0*/  FADD.FTZ R5, R197.reuse, R174 ;  /* 0x000000aec5057221 */ /* 0x044fe20000010000 */
[----:B------:R-:W-:Y:S01]  /*6bd0*/  F2FP.BF16.F32.PACK_AB R164, R198, R195 ;  /* 0x000000c3c6a4723e */ /* 0x000fe200000010ff */
[----:B------:R-:W-:Y:S01]  /*6be0*/  FMUL.FTZ R62, R62, R180 ;  /* 0x000000b43e3e7220 */ /* 0x000fe20000410000 */
[----:B------:R-:W-:Y:S01]  /*6bf0*/  F2FP.BF16.F32.PACK_AB R174, R197, R0 ;  /* 0x00000000c5ae723e */ /* 0x000fe200000010ff */
[-C--:B------:R-:W-:Y:S01]  /*6c00*/  FMUL.FTZ R63, R63, R180.reuse ;  /* 0x000000b43f3f7220 */ /* 0x080fe20000410000 */
[-C--:B------:R-:W-:Y:S01]  /*6c10*/  FMUL.FTZ R66, R66, R180.reuse ;  /* 0x000000b442427220 */ /* 0x080fe20000410000 */
[----:B------:R-:W1:Y:S01]  /*6c20*/  MUFU.EX2 R198, R211 ;  /* 0x000000d300c67308 */ /* 0x000e620000000800 */
[C---:B----4-:R-:W-:Y:S01]  /*6c30*/  FADD.FTZ R184, R178.reuse, R153 ;  /* 0x00000099b2b87221 */ /* 0x050fe20000010000 */
[----:B------:R-:W-:Y:S01]  /*6c40*/  F2FP.BF16.F32.PACK_AB R161, R178, R167 ;  /* 0x000000a7b2a1723e */ /* 0x000fe200000010ff */
[-C--:B------:R-:W-:Y:S01]  /*6c50*/  FMUL.FTZ R67, R67, R180.reuse ;  /* 0x000000b443437220 */ /* 0x080fe20000410000 */
[-C--:B------:R-:W-:Y:S01]  /*6c60*/  FMUL.FTZ R70, R70, R180.reuse ;  /* 0x000000b446467220 */ /* 0x080fe20000410000 */
[----:B------:R-:W-:Y:S01]  /*6c70*/  FADD.FTZ R153, R175, R184 ;  /* 0x000000b8af997221 */ /* 0x000fe20000010000 */
        /* <DEDUP_REMOVED lines=26> */
[----:B------:R2:W4:Y:S01]  /*6e20*/  MUFU.EX2 R169, R186 ;  /* 0x000000ba00a97308 */ /* 0x0005220000000800 */
[C---:B---3--:R-:W-:Y:S01]  /*6e30*/  FADD.FTZ R153, R0.reuse, R153 ;  /* 0x0000009900997221 */ /* 0x048fe20000010000 */
[----:B------:R-:W-:Y:S01]  /*6e40*/  F2FP.BF16.F32.PACK_AB R165, R0, R165 ;  /* 0x000000a500a5723e */ /* 0x000fe200000010ff */
[-C--:B------:R-:W-:Y:S01]  /*6e50*/  FMUL.FTZ R111, R111, R180.reuse ;  /* 0x000000b46f6f7220 */ /* 0x080fe20000410000 */
[-C--:B------:R-:W-:Y:S01]  /*6e60*/  FMUL.FTZ R114, R114, R180.reuse ;  /* 0x000000b472727220 */ /* 0x080fe20000410000 */
[-C--:B------:R-:W-:Y:S01]  /*6e70*/  FMUL.FTZ R115, R115, R180.reuse ;  /* 0x000000b473737220 */ /* 0x080fe20000410000 */
[-C--:B------:R-:W-:Y:S01]  /*6e80*/  FMUL.FTZ R118, R118, R180.reuse ;  /* 0x000000b476767220 */ /* 0x080fe20000410000 */
[----:B------:R-:W-:Y:S01]  /*6e90*/  FMUL.FTZ R119, R119, R180 ;  /* 0x000000b477777220 */ /* 0x000fe20000410000 */
[----:B------:R-:W3:Y:S01]  /*6ea0*/  MUFU.EX2 R4, R187 ;  /* 0x000000bb00047308 */ /* 0x000ee20000000800 */
[----:B--2---:R-:W-:Y:S01]  /*6eb0*/  FADD.FTZ R186, R182, R153 ;  /* 0x00000099b6ba7221 */ /* 0x004fe20000010000 */
[----:B-1----:R-:W-:Y:S01]  /*6ec0*/  F2FP.BF16.F32.PACK_AB R167, R183, R182 ;  /* 0x000000b6b7a7723e */ /* 0x002fe200000010ff */
[-C--:B------:R-:W-:Y:S01]  /*6ed0*/  FMUL.FTZ R122, R122, R180.reuse ;  /* 0x000000b47a7a7220 */ /* 0x080fe20000410000 */
[-C--:B------:R-:W-:Y:S01]  /*6ee0*/  FMUL.FTZ R123, R123, R180.reuse ;  /* 0x000000b47b7b7220 */ /* 0x080fe20000410000 */
[----:B------:R-:W-:Y:S01]  /*6ef0*/  FADD.FTZ R186, R183, R186 ;  /* 0x000000bab7ba7221 */ /* 0x000fe20000010000 */
        /* <DEDUP_REMOVED lines=19> */
[----:B-1----:R-:W-:Y:S01]  /*7030*/  FADD.FTZ R186, R190, R153 ;  /* 0x00000099beba7221 */ /* 0x002fe20000010000 */
[----:B------:R-:W-:Y:S01]  /*7040*/  F2FP.BF16.F32.PACK_AB R153, R20, R21 ;  /* 0x000000151499723e */ /* 0x000fe200000010ff */
[----:B------:R-:W-:-:S05]  /*7050*/  FMUL.FTZ R151, R151, R180 ;  /* 0x000000b497977220 */ /* 0x000fca0000410000 */
[----:B------:R1:W4:Y:S01]  /*7060*/  MUFU.EX2 R184, R171 ;  /* 0x000000ab00b87308 */ /* 0x0003220000000800 */
[----:B--2---:R-:W-:-:S07]  /*7070*/  FADD.FTZ R186, R191, R186 ;  /* 0x000000babfba7221 */ /* 0x004fce0000010000 */
[----:B------:R-:W2:Y:S01]  /*7080*/  MUFU.EX2 R200, R200 ;  /* 0x000000c800c87308 */ /* 0x000ea20000000800 */
[----:B---3--:R-:W-:Y:S01]  /*7090*/  FADD.FTZ R21, R173, R186 ;  /* 0x000000baad157221 */ /* 0x008fe20000010000 */
[----:B-1----:R-:W-:-:S06]  /*70a0*/  F2FP.BF16.F32.PACK_AB R171, R191, R190 ;  /* 0x000000bebfab723e */ /* 0x002fcc00000010ff */
[----:B------:R-:W1:Y:S01]  /*70b0*/  MUFU.EX2 R199, R199 ;  /* 0x000000c700c77308 */ /* 0x000e620000000800 */
[C---:B----4-:R-:W-:Y:S01]  /*70c0*/  FADD.FTZ R21, R184.reuse, R21 ;  /* 0x00000015b8157221 */ /* 0x050fe20000010000 */
[----:B------:R-:W-:-:S03]  /*70d0*/  F2FP.BF16.F32.PACK_AB R173, R184, R173 ;  /* 0x000000adb8ad723e */ /* 0x000fc600000010ff */
[----:B--2---:R-:W-:-:S04]  /*70e0*/  FADD.FTZ R0, R200, R21 ;  /* 0x00000015c8007221 */ /* 0x004fc80000010000 */
[C---:B-1----:R-:W-:Y:S01]  /*70f0*/  FADD.FTZ R4, R199.reuse, R0 ;  /* 0x00000000c7047221 */ /* 0x042fe20000010000 */
[----:B------:R-:W-:Y:S01]  /*7100*/  F2FP.BF16.F32.PACK_AB R175, R199, R200 ;  /* 0x000000c8c7af723e */ /* 0x000fe200000010ff */
[----:B------:R-:W-:Y:S06]  /*7110*/  @!P0 BRA `(.L_x_8995) ;  /* 0x0000000000048947 */ /* 0x000fec0003800000 */
[----:B------:R-:W-:Y:S01]  /*7120*/  BPT.TRAP 0x1 ;  /* 0x000000040000795c */ /* 0x000fe20000300000 */
.L_x_8995:
[----:B------:R1:W2:Y:S01]  /*7130*/  SYNCS.PHASECHK.TRANS64.TRYWAIT P1, [UR27+0x22850], R12 ;  /* 0x0228500cff0075a7 */ /* 0x0002a2000802015b */
[----:B------:R-:W-:Y:S05]  /*7140*/  @!P0 BRA `(.L_x_8996) ;  /* 0x0000000000048947 */ /* 0x000fea0003800000 */
[----:B------:R-:W-:Y:S01]  /*7150*/  BPT.TRAP 0x1 ;  /* 0x000000040000795c */ /* 0x000fe20000300000 */
.L_x_8996:
[----:B--2---:R-:W-:Y:S05]  /*7160*/  @P1 BRA `(.L_x_8997) ;  /* 0x0000000000081947 */ /* 0x004fea0003800000 */
[----:B------:R-:W2:Y:S02]  /*7170*/  SYNCS.PHASECHK.TRANS64.TRYWAIT P1, [UR27+0x22850], R12 ;  /* 0x0228500cff0075a7 */ /* 0x000ea4000802015b */
[----:B--2---:R-:W-:Y:S05]  /*7180*/  @!P1 BRA `(.L_x_8998) ;  /* 0x000000d400f49947 */ /* 0x004fea0003800000 */
.L_x_8997:
[----:B------:R-:W3:Y:S01]  /*7190*/  S2R R0, SR_TID.X ;  /* 0x0000000000007919 */ /* 0x000ee20000002100 */
[----:B------:R-:W-:Y:S01]  /*71a0*/  UIMAD UR14, UR37, 0xc00, UR5 ;  /* 0x00000c00250e78a4 */ /* 0x000fe2000f8e0205 */
[----:B------:R-:W-:Y:S01]  /*71b0*/  UMOV UR11, 0x40000040 ;  /* 0x40000040000b7882 */ /* 0x000fe20000000000 */
[----:B------:R-:W4:Y:S05]  /*71c0*/  S2R R8, SR_TID.X ;  /* 0x0000000000087919 */ /* 0x000f2a0000002100 */
[----:B------:R-:W-:Y:S01]  /*71d0*/  UMOV UR10, UR14 ;  /* 0x0000000e000a7c82 */ /* 0x000fe20008000000 */
[----:B---3--:R-:W-:Y:S02]  /*71e0*/  SHF.R.U32.HI R0, RZ, 0x7, R0 ;  /* 0x00000007ff007819 */ /* 0x008fe40000011600 */
[----:B----4-:R-:W-:-:S03]  /*71f0*/  LOP3.LUT P1, RZ, R8, 0x7f, RZ, 0xc0, !PT ;  /* 0x0000007f08ff7812 */ /* 0x010fc6000782c0ff */
[----:B------:R-:W-:Y:S02]  /*7200*/  VIADD R0, R0, 0x8 ;  /* 0x0000000800007836 */ /* 0x000fe40000000000 */
[----:B------:R-:W-:-:S03]  /*7210*/  IMAD.MOV.U32 R8, RZ, RZ, R176 ;  /* 0x000000ffff087224 */ /* 0x000fc600078e00b0 */
[----:B------:R3:W-:Y:S05]  /*7220*/  BAR.SYNC.DEFER_BLOCKING R0, 0x100 ;  /* 0x000400000000751d */ /* 0x0007ea0000010000 */
[----:B--2---:R-:W-:Y:S02]  /*7230*/  @!P1 VIADD R9, R9, 0x22860 ;  /* 0x0002286009099836 */ /* 0x004fe40000000000 */
[----:B---3--:R-:W-:-:S03]  /*7240*/  IMAD.MOV.U32 R0, RZ, RZ, R14 ;  /* 0x000000ffff007224 */ /* 0x008fc600078e000e */
[----:B------:R-:W-:Y:S01]  /*7250*/  @!P1 PRMT R9, RZ, 0x654, R9 ;  /* 0x00000654ff099816 */ /* 0x000fe20000000009 */
        /* <DEDUP_REMOVED lines=37> */
[----:B------:R-:W-:Y:S02]  /*74b0*/  IMAD.MOV.U32 R8, RZ, RZ, R176 ;  /* 0x000000ffff087224 */ /* 0x000fe400078e00b0 */
[----:B------:R-:W-:-:S07]  /*74c0*/  IMAD.MOV.U32 R0, RZ, RZ, R14 ;  /* 0x000000ffff007224 */ /* 0x000fce00078e000e */
.L_x_8982:
[----:B------:R-:W-:Y:S01]  /*74d0*/  IADD3 R10, R17, 0x80, -R18 ;  /* 0x00000080110a7810 */ /* 0x000fe20007ffe812 */
[----:B------:R-:W-:Y:S02]  /*74e0*/  ULDC UR15, c[0x0][0x9e4] ;  /* 0x00027900000f7ab9 */ /* 0x000fe40000000800 */
[----:B------:R-:W-:Y:S02]  /*74f0*/  UISETP.GE.AND UP0, UPT, UR15, 0x1, UPT ;  /* 0x000000010f00788c */ /* 0x000fe4000bf06270 */
[----:B------:R-:W-:-:S04]  /*7500*/  IMAD R10, R201, 0x80, R10 ;  /* 0x00000080c90a7824 */ /* 0x000fc800078e020a */
[----:B------:R-:W-:Y:S02]  /*7510*/  PLOP3.LUT P1, PT, PT, PT, UP0, 0x40, 0x0 ;  /* 0x000000000000781c */ /* 0x000fe40003f2e808 */
[----:B------:R-:W-:-:S13]  /*7520*/  R2UR UR10, R10 ;  /* 0x000000000a0a72ca */ /* 0x000fda00000e0000 */
[----:B------:R-:W-:Y:S01]  /*7530*/  UIADD3 UR14, UR10, -UR7, URZ ;  /* 0x800000070a0e7290 */ /* 0x000fe2000fffe03f */
[----:B------:R-:W-:Y:S11]  /*7540*/  @P1 BRA `(.L_x_9000) ;  /* 0x0000000000481947 */ /* 0x000ff60003800000 */
        /* <DEDUP_REMOVED lines=11> */
.L_x_9001:
[----:B------:R-:W-:-:S11]  /*7600*/  UISETP.NE.AND UP1, UPT, UR15, 0x1, UPT ;  /* 0x000000010f00788c */ /* 0x000fd6000bf25270 */
[----:B------:R-:W-:Y:S02]  /*7610*/  @UP1 ULDC.64 UR18, c[0x0][0x9e8] ;  /* 0x00027a0000121ab9 */ /* 0x000fe40000000a00 */
[----:B------:R-:W-:-:S04]  /*7620*/  UIMAD.WIDE.U32 UR10, UR7, UR18, URZ ;  /* 0x00000012070a72a5 */ /* 0x000fc8000f8e003f */
[----:B------:R-:W-:-:S12]  /*7630*/  @UP1 USHF.R.U32.HI UR7, URZ, UR19, UR11 ;  /* 0x000000133f071299 */ /* 0x000fd8000801160b */
.L_x_9002:
[----:B------:R-:W-:-:S04]  /*7640*/  UIMAD UR7, UR7, UR15, URZ ;  /* 0x0000000f070772a4 */ /* 0x000fc8000f8e023f */
[----:B------:R-:W-:-:S04]  /*7650*/  UISETP.LT.AND UP1, UPT, UR14, UR7, UPT ;  /* 0x000000070e00728c */ /* 0x000fc8000bf21270 */
[----:B------:R-:W-:-:S12]  /*7660*/  USEL UR14, UR14, UR7, !UP1 ;  /* 0x000000070e0e7287 */ /* 0x000fd8000c800000 */
.L_x_9000:
        /* <DEDUP_REMOVED lines=12> */
.L_x_9012:
        /* <DEDUP_REMOVED lines=9> */
.L_x_9004:
[----:B------:R-:W2:Y:S01]  /*77c0*/  S2UR UR11, SR_CgaCtaId ;  /* 0x00000000000b79c3 */ /* 0x000ea20000008800 */
[----:B------:R-:W-:Y:S01]  /*77d0*/  UMOV UR10, 0x400 ;  /* 0x00000400000a7882 */ /* 0x000fe20000000000 */
[----:B------:R-:W-:-:S05]  /*77e0*/  IMAD.U32 R7, RZ, RZ, UR40 ;  /* 0x00000028ff077e24 */ /* 0x000fca000f8e00ff */
[----:B------:R-:W-:Y:S01]  /*77f0*/  SHF.L.U32 R7, R7, 0x1f, RZ ;  /* 0x0000001f07077819 */ /* 0x000fe200000006ff */
[----:B--2---:R-:W-:-:S04]  /*7800*/  ULEA UR10, UR11, UR10, 0x18 ;  /* 0x0000000a0b0a7291 */ /* 0x004fc8000f8ec03f */
[----:B------:R-:W-:-:S09]  /*7810*/  ULEA UR24, UR37, UR10, 0x3 ;  /* 0x0000000a25187291 */ /* 0x000fd2000f8e183f */
[----:B------:R2:W3:Y:S01]  /*7820*/  SYNCS.PHASECHK.TRANS64.TRYWAIT P2, [UR24+0x22830], R7 ;  /* 0x02283007ff0075a7 */ /* 0x0004e20008040158 */
[----:B------:R-:W-:Y:S05]  /*7830*/  @!P0 BRA `(.L_x_9005) ;  /* 0x0000000000048947 */ /* 0x000fea0003800000 */
[----:B------:R-:W-:Y:S01]  /*7840*/  BPT.TRAP 0x1 ;  /* 0x000000040000795c */ /* 0x000fe20000300000 */
.L_x_9005:
[----:B---3--:R-:W-:Y:S05]  /*7850*/  @P2 BRA `(.L_x_9006) ;  /* 0x0000000000082947 */ /* 0x008fea0003800000 */
[----:B------:R-:W3:Y:S02]  /*7860*/  SYNCS.PHASECHK.TRANS64.TRYWAIT P2, [UR24+0x22830], R7 ;  /* 0x02283007ff0075a7 */ /* 0x000ee40008040158 */
[----:B---3--:R-:W-:Y:S05]  /*7870*/  @!P2 BRA `(.L_x_9007) ;  /* 0x000000d0004ca947 */ /* 0x008fea0003800000 */
.L_x_9006:
[----:B------:R-:W-:Y:S01]  /*7880*/  UIMAD UR22, UR37, 0x300, UR4 ;  /* 0x00000300251678a4 */ /* 0x000fe2000f8e0204 */
[----:B------:R-:W-:Y:S01]  /*7890*/  WARPGROUP.ARRIVE ;  /* 0x00000000000079c5 */ /* 0x000fe20000000000 */
[----:B------:R-:W-:Y:S01]  /*78a0*/  UMOV UR23, 0x40000040 ;  /* 0x4000004000177882 */ /* 0x000fe20000000000 */
[----:B------:R-:W-:Y:S01]  /*78b0*/  UMOV UR11, 0x40000040 ;  /* 0x40000040000b7882 */ /* 0x000fe20000000000 */
[----:B------:R-:W-:-:S03]  /*78c0*/  UIADD3 UR10, UR22, 0x2, URZ ;  /* 0x00000002160a7890 */ /* 0x000fc6000fffe03f */
[----:B------:R-:W4:Y:S01]  /*78d0*/  S2R R203, SR_TID.X ;  /* 0x0000000000cb7919 */ /* 0x000f220000002100 */
[----:B------:R-:W-:Y:S01]  /*78e0*/  UIADD3 UR14, UR22, 0x4, URZ ;  /* 0x00000004160e7890 */ /* 0x000fe2000fffe03f */
[----:B------:R-:W-:Y:S01]  /*78f0*/  UMOV UR15, 0x40000040 ;  /* 0x40000040000f7882 */ /* 0x000fe20000000000 */
[----:B------:R-:W-:Y:S01]  /*7900*/  HGMMA.64x96x16.F32.BF16 R152, gdesc[UR20], RZ, !UPT, gsb0 ;  /* 0x01600000149879f0 */ /* 0x000fe2000c0018ff */
[----:B------:R-:W-:Y:S01]  /*7910*/  UIADD3 UR18, UR22, 0x6, URZ ;  /* 0x0000000616127890 */ /* 0x000fe2000fffe03f */
[----:B------:R-:W-:Y:S01]  /*7920*/  UMOV UR19, 0x40000040 ;  /* 0x4000004000137882 */ /* 0x000fe20000000000 */
[----:B----4-:R-:W-:Y:S02]  /*7930*/  LOP3.LUT P2, RZ, R203, 0x7f, RZ, 0xc0, !PT ;  /* 0x0000007fcbff7812 */ /* 0x010fe4000784c0ff */
[----:B------:R-:W-:Y:S01]  /*7940*/  SHF.R.U32.HI R203, RZ, 0x7, R203 ;  /* 0x00000007ffcb7819 */ /* 0x000fe200000116cb */
        /* <DEDUP_REMOVED lines=10> */
[----:B---3--:R-:W-:Y:S02]  /*79f0*/  FMNMX.FTZ R0, R152, R11, !PT ;  /* 0x0000000b98007209 */ /* 0x008fe40007810000 */
        /* <DEDUP_REMOVED lines=23> */
[----:B01----:R-:W-:-:S05]  /*7b70*/  FMNMX.FTZ R12, R197, R0, !PT ;  /* 0x00000000c50c7209 */ /* 0x003fca0007810000 */
[----:B------:R-:W0:Y:S02]  /*7b80*/  SHFL.BFLY PT, R13, R12, 0x2, 0x1f ;  /* 0x0c401f000c0d7f89 */ /* 0x000e2400000e0000 */
[----:B0-----:R-:W-:-:S05]  /*7b90*/  FMNMX.FTZ R14, R12, R13, !PT ;  /* 0x0000000d0c0e7209 */ /* 0x001fca0007810000 */
[----:B------:R-:W0:Y:S02]  /*7ba0*/  SHFL.BFLY PT, R13, R14, 0x1, 0x1f ;  /* 0x0c201f000e0d7f89 */ /* 0x000e2400000e0000 */
[----:B0-----:R-:W-:Y:S02]  /*7bb0*/  FMNMX.FTZ R0, R14, R13, !PT ;  /* 0x0000000d0e007209 */ /* 0x001fe40007810000 */
[----:B------:R-:W-:-:S03]  /*7bc0*/  FMNMX.FTZ R13, R155, R8, !PT ;  /* 0x000000089b0d7209 */ /* 0x000fc60007810000 */
[----:B------:R-:W-:Y:S01]  /*7bd0*/  FADD.FTZ R6, -R0, R11 ;  /* 0x0000000b00067221 */ /* 0x000fe20000010100 */
[----:B------:R-:W-:-:S03]  /*7be0*/  FMNMX.FTZ R8, R158, R13, !PT ;  /* 0x0000000d9e087209 */ /* 0x000fc60007810000 */
[----:B------:R-:W-:Y:S01]  /*7bf0*/  FMUL.FTZ R10, R6, UR6 ;  /* 0x00000006060a7c20 */ /* 0x000fe20008410000 */
[----:B------:R-:W-:Y:S01]  /*7c00*/  FMNMX.FTZ R13, R159, R8, !PT ;  /* 0x000000089f0d7209 */ /* 0x000fe20007810000 */
[----:B------:R-:W-:-:S03]  /*7c10*/  FMUL.FTZ R6, R0, UR6 ;  /* 0x0000000600067c20 */ /* 0x000fc60008410000 */
        /* <DEDUP_REMOVED lines=17> */
[----:B------:R-:W-:Y:S01]  /*7d30*/  FFMA.FTZ R196, R196, UR6, -R6 ;  /* 0x00000006c4c47c23 */ /* 0x000fe20008010806 */
[----:B------:R-:W0:Y:S02]  /*7d40*/  MUFU.EX2 R10, R10 ;  /* 0x0000000a000a7308 */ /* 0x000e240000000800 */
[----:B------:R-:W-:-:S04]  /*7d50*/  FMNMX.FTZ R15, R171, R8, !PT ;  /* 0x00000008ab0f7209 */ /* 0x000fc80007810000 */
[----:B------:R-:W-:Y:S01]  /*7d60*/  FMNMX.FTZ R8, R174, R15, !PT ;  /* 0x0000000fae087209 */ /* 0x000fe20007810000 */
[--C-:B------:R-:W-:Y:S01]  /*7d70*/  FFMA.FTZ R15, R161, UR6, -R6.reuse ;  /* 0x00000006a10f7c23 */ /* 0x100fe20008010806 */
[--C-:B------:R-:W-:Y:S01]  /*7d80*/  FFMA.FTZ R161, R177, UR6, -R6.reuse ;  /* 0x00000006b1a17c23 */ /* 0x100fe20008010806 */
[----:B------:R-:W-:Y:S01]  /*7d90*/  FFMA.FTZ R177, R192, UR6, -R6 ;  /* 0x00000006c0b17c23 */ /* 0x000fe20008010806 */
[----:B------:R-:W-:Y:S01]  /*7da0*/  FMNMX.FTZ R21, R175, R8, !PT ;  /* 0x00000008af157209 */ /* 0x000fe20007810000 */
[----:B------:R-:W1:Y:S03]  /*7db0*/  MUFU.EX2 R11, R11 ;  /* 0x0000000b000b7308 */ /* 0x000e660000000800 */
[----:B------:R-:W-:Y:S01]  /*7dc0*/  FMNMX.FTZ R8, R178, R21, !PT ;  /* 0x00000015b2087209 */ /* 0x000fe20007810000 */
[----:B0-----:R-:W-:-:S03]  /*7dd0*/  FMUL.FTZ R24, R24, R10 ;  /* 0x0000000a18187220 */ /* 0x001fc60000410000 */
[----:B------:R-:W-:Y:S01]  /*7de0*/  FMNMX.FTZ R21, R179, R8, !PT ;  /* 0x00000008b3157209 */ /* 0x000fe20007810000 */
[----:B------:R-:W0:Y:S01]  /*7df0*/  MUFU.EX2 R152, R152 ;  /* 0x0000009800987308 */ /* 0x000e220000000800 */
[-C--:B------:R-:W-:Y:S01]  /*7e00*/  FMUL.FTZ R25, R25, R10.reuse ;  /* 0x0000000a19197220 */ /* 0x080fe20000410000 */
[----:B------:R-:W-:Y:S01]  /*7e10*/  FMUL.FTZ R28, R28, R10 ;  /* 0x0000000a1c1c7220 */ /* 0x000fe20000410000 */
[----:B------:R-:W-:Y:S01]  /*7e20*/  FMNMX.FTZ R8, R182, R21, !PT ;  /* 0x00000015b6087209 */ /* 0x000fe20007810000 */
[--C-:B------:R-:W-:Y:S01]  /*7e30*/  FFMA.FTZ R21, R165, UR6, -R6.reuse ;  /* 0x00000006a5157c23 */ /* 0x100fe20008010806 */
[--C-:B------:R-:W-:Y:S01]  /*7e40*/  FFMA.FTZ R165, R180, UR6, -R6.reuse ;  /* 0x00000006b4a57c23 */ /* 0x100fe20008010806 */
[--C-:B------:R-:W-:Y:S01]  /*7e50*/  FFMA.FTZ R180, R193, UR6, -R6.reuse ;  /* 0x00000006c1b47c23 */ /* 0x100fe20008010806 */
[----:B------:R-:W-:Y:S01]  /*7e60*/  FMNMX.FTZ R153, R183, R8, !PT ;  /* 0x00000008b7997209 */ /* 0x000fe20007810000 */
[----:B------:R-:W-:Y:S01]  /*7e70*/  MUFU.EX2 R12, R12 ;  /* 0x0000000c000c7308 */ /* 0x000fe20000000800 */
[----:B-1----:R-:W-:Y:S01]  /*7e80*/  FFMA.FTZ R5, R10, R5, R11 ;  /* 0x000000050a057223 */ /* 0x002fe2000001000b */
[-C--:B------:R-:W-:Y:S01]  /*7e90*/  FMUL.FTZ R29, R29, R10.reuse ;  /* 0x0000000a1d1d7220 */ /* 0x080fe20000410000 */
[----:B------:R-:W-:Y:S01]  /*7ea0*/  FMNMX.FTZ R8, R186, R153, !PT ;  /* 0x00000099ba087209 */ /* 0x000fe20007810000 */
[-C--:B------:R-:W-:Y:S01]  /*7eb0*/  FMUL.FTZ R32, R32, R10.reuse ;  /* 0x0000000a20207220 */ /* 0x080fe20000410000 */
[-C--:B------:R-:W-:Y:S01]  /*7ec0*/  FMUL.FTZ R33, R33, R10.reuse ;  /* 0x0000000a21217220 */ /* 0x080fe20000410000 */
[----:B------:R-:W-:Y:S01]  /*7ed0*/  FMUL.FTZ R36, R36, R10 ;  /* 0x0000000a24247220 */ /* 0x000fe20000410000 */
[----:B------:R-:W-:Y:S01]  /*7ee0*/  FMNMX.FTZ R153, R187, R8, !PT ;  /* 0x00000008bb997209 */ /* 0x000fe20007810000 */
[----:B------:R-:W-:Y:S01]  /*7ef0*/  MUFU.EX2 R13, R13 ;  /* 0x0000000d000d7308 */ /* 0x000fe20000000800 */
[C---:B0-----:R-:W-:Y:S01]  /*7f00*/  FADD.FTZ R5, R152.reuse, R5 ;  /* 0x0000000598057221 */ /* 0x041fe20000010000 */
[----:B------:R-:W-:Y:S01]  /*7f10*/  F2FP.BF16.F32.PACK_AB R152, R152, R11 ;  /* 0x0000000b9898723e */ /* 0x000fe200000010ff */
[----:B------:R-:W-:Y:S01]  /*7f20*/  FMUL.FTZ R37, R37, R10 ;  /* 0x0000000a25257220 */ /* 0x000fe20000410000 */
[----:B------:R-:W-:Y:S01]  /*7f30*/  FMNMX.FTZ R8, R190, R153, !PT ;  /* 0x00000099be087209 */ /* 0x000fe20007810000 */
[--C-:B------:R-:W-:Y:S01]  /*7f40*/  FFMA.FTZ R153, R169, UR6, -R6.reuse ;  /* 0x00000006a9997c23 */ /* 0x100fe20008010806 */
[--C-:B------:R-:W-:Y:S01]  /*7f50*/  FFMA.FTZ R169, R184, UR6, -R6.reuse ;  /* 0x00000006b8a97c23 */ /* 0x100fe20008010806 */
[--C-:B------:R-:W-:Y:S01]  /*7f60*/  FFMA.FTZ R184, R197, UR6, -R6.reuse ;  /* 0x00000006c5b87c23 */ /* 0x100fe20008010806 */
[----:B------:R-:W-:Y:S01]  /*7f70*/  FMNMX.FTZ R157, R191, R8, !PT ;  /* 0x00000008bf9d7209 */ /* 0x000fe20007810000 */
[----:B------:R-:W-:Y:S01]  /*7f80*/  MUFU.EX2 R156, R156 ;  /* 0x0000009c009c7308 */ /* 0x000fe20000000800 */
[-C--:B------:R-:W-:Y:S01]  /*7f90*/  FMUL.FTZ R40, R40, R10.reuse ;  /* 0x0000000a28287220 */ /* 0x080fe20000410000 */
[-C--:B------:R-:W-:Y:S01]  /*7fa0*/  FMUL.FTZ R41, R41, R10.reuse ;  /* 0x0000000a29297220 */ /* 0x080fe20000410000 */
[----:B------:R-:W-:Y:S01]  /*7fb0*/  FMNMX.FTZ R8, R194, R157, !PT ;  /* 0x0000009dc2087209 */ /* 0x000fe20007810000 */
[-C--:B------:R-:W-:Y:S01]  /*7fc0*/  FMUL.FTZ R44, R44, R10.reuse ;  /* 0x0000000a2c2c7220 */ /* 0x080fe20000410000 */
[-C--:B------:R-:W-:Y:S01]  /*7fd0*/  FMUL.FTZ R45, R45, R10.reuse ;  /* 0x0000000a2d2d7220 */ /* 0x080fe20000410000 */
[----:B------:R-:W-:Y:S01]  /*7fe0*/  FMUL.FTZ R48, R48, R10 ;  /* 0x0000000a30307220 */ /* 0x000fe20000410000 */
[----:B------:R-:W-:Y:S01]  /*7ff0*/  FMNMX.FTZ R157, R195, R8, !PT ;  /* 0x00000008c39d7209 */ /* 0x000fe20007810000 */
[----:B------:R-:W-:Y:S01]  /*8000*/  MUFU.EX2 R15, R15 ;  /* 0x0000000f000f7308 */ /* 0x000fe20000000800 */
[-C--:B------:R-:W-:Y:S01]  /*8010*/  FMUL.FTZ R49, R49, R10.reuse ;  /* 0x0000000a31317220 */ /* 0x080fe20000410000 */
[-C--:B------:R-:W-:Y:S01]  /*8020*/  FMUL.FTZ R52, R52, R10.reuse ;  /* 0x0000000a34347220 */ /* 0x080fe20000410000 */
[----:B------:R-:W-:Y:S01]  /*8030*/  FMNMX.FTZ R8, R198, R157, !PT ;  /* 0x0000009dc6087209 */ /* 0x000fe20007810000 */
[--C-:B------:R-:W-:Y:S01]  /*8040*/  FFMA.FTZ R157, R173, UR6, -R6.reuse ;  /* 0x00000006ad9d7c23 */ /* 0x100fe20008010806 */
[-C--:B------:R-:W-:Y:S01]  /*8050*/  FMUL.FTZ R53, R53, R10.reuse ;  /* 0x0000000a35357220 */ /* 0x080fe20000410000 */
[----:B------:R-:W-:Y:S01]  /*8060*/  FMUL.FTZ R56, R56, R10 ;  /* 0x0000000a38387220 */ /* 0x000fe20000410000 */
[----:B------:R-:W-:Y:S01]  /*8070*/  FMNMX.FTZ R8, R199, R8, !PT ;  /* 0x00000008c7087209 */ /* 0x000fe20007810000 */
        /* <DEDUP_REMOVED lines=28> */
[----:B0-----:R-:W-:Y:S01]  /*8240*/  FMNMX.FTZ R181, R8, R173, !PT ;  /* 0x000000ad08b57209 */ /* 0x001fe20007810000 */
[----:B------:R-:W-:Y:S01]  /*8250*/  FFMA.FTZ R173, R188, UR6, -R6 ;  /* 0x00000006bcad7c23 */ /* 0x000fe20008010806 */
[-C--:B------:R-:W-:Y:S01]  /*8260*/  FMUL.FTZ R104, R104, R10.reuse ;  /* 0x0000000a68687220 */ /* 0x080fe20000410000 */
[-C--:B------:R-:W-:Y:S01]  /*8270*/  FMUL.FTZ R105, R105, R10.reuse ;  /* 0x0000000a69697220 */ /* 0x080fe20000410000 */
[----:B------:R-:W-:Y:S01]  /*8280*/  MUFU.EX2 R20, R20 ;  /* 0x0000001400147308 */ /* 0x000fe20000000800 */
[----:B------:R-:W0:Y:S01]  /*8290*/  SHFL.BFLY PT, R8, R181, 0x1, 0x1f ;  /* 0x0c201f00b5087f89 */ /* 0x000e2200000e0000 */
        /* <DEDUP_REMOVED lines=23> */
[----:B0-----:R-:W-:Y:S01]  /*8410*/  FMNMX.FTZ R8, R181, R8, !PT ;  /* 0x00000008b5087209 */ /* 0x001fe20007810000 */
[-C--:B------:R-:W-:Y:S01]  /*8420*/  FMUL.FTZ R148, R148, R10.reuse ;  /* 0x0000000a94947220 */ /* 0x080fe20000410000 */
[----:B------:R-:W-:-:S03]  /*8430*/  FMUL.FTZ R149, R149, R10 ;  /* 0x0000000a95957220 */ /* 0x000fc60000410000 */
[C---:B------:R-:W-:Y:S01]  /*8440*/  FMUL.FTZ R193, R8.reuse, UR6 ;  /* 0x0000000608c17c20 */ /* 0x040fe20008410000 */
[----:B------:R-:W-:Y:S01]  /*8450*/  FADD.FTZ R6, -R8, R201 ;  /* 0x000000c908067221 */ /* 0x000fe20000010100 */
[----:B------:R0:W-:Y:S02]  /*8460*/  MUFU.EX2 R181, R196 ;  /* 0x000000c400b57308 */ /* 0x0001e40000000800 */
[--C-:B------:R-:W-:Y:S01]  /*8470*/  FFMA.FTZ R188, R154, UR6, -R193.reuse ;  /* 0x000000069abc7c23 */ /* 0x100fe200080108c1 */
[----:B------:R-:W-:Y:S01]  /*8480*/  FMUL.FTZ R6, R6, UR6 ;  /* 0x0000000606067c20 */ /* 0x000fe20008410000 */
[--C-:B------:R-:W-:Y:S01]  /*8490*/  FFMA.FTZ R155, R155, UR6, -R193.reuse ;  /* 0x000000069b9b7c23 */ /* 0x100fe200080108c1 */
[--C-:B------:R-:W-:Y:S01]  /*84a0*/  FFMA.FTZ R189, R158, UR6, -R193.reuse ;  /* 0x000000069ebd7c23 */ /* 0x100fe200080108c1 */
[--C-:B------:R-:W-:Y:S01]  /*84b0*/  FFMA.FTZ R192, R159, UR6, -R193.reuse ;  /* 0x000000069fc07c23 */ /* 0x100fe200080108c1 */
[--C-:B------:R-:W-:Y:S01]  /*84c0*/  FFMA.FTZ R210, R175, UR6, -R193.reuse ;  /* 0x00000006afd27c23 */ /* 0x100fe200080108c1 */
[----:B------:R1:W-:Y:S01]  /*84d0*/  MUFU.EX2 R185, R6 ;  /* 0x0000000600b97308 */ /* 0x0003e20000000800 */
[--C-:B------:R-:W-:Y:S01]  /*84e0*/  FFMA.FTZ R175, R178, UR6, -R193.reuse ;  /* 0x00000006b2af7c23 */ /* 0x100fe200080108c1 */
[--C-:B------:R-:W-:Y:S01]  /*84f0*/  FFMA.FTZ R178, R179, UR6, -R193.reuse ;  /* 0x00000006b3b27c23 */ /* 0x100fe200080108c1 */
[--C-:B------:R-:W-:Y:S01]  /*8500*/  FFMA.FTZ R159, R162, UR6, -R193.reuse ;  /* 0x00000006a29f7c23 */ /* 0x100fe200080108c1 */
[----:B------:R-:W-:Y:S01]  /*8510*/  FFMA.FTZ R179, R182, UR6, -R193 ;  /* 0x00000006b6b37c23 */ /* 0x000fe200080108c1 */
[----:B------:R-:W-:-:S02]  /*8520*/  IMAD.U32 R182, RZ, RZ, UR24 ;  /* 0x00000018ffb67e24 */ /* 0x000fc4000f8e00ff */
[--C-:B0-----:R-:W-:Y:S01]  /*8530*/  FFMA.FTZ R196, R163, UR6, -R193.reuse ;  /* 0x00000006a3c47c23 */ /* 0x101fe200080108c1 */
[--C-:B------:R-:W-:Y:S01]  /*8540*/  FFMA.FTZ R163, R166, UR6, -R193.reuse ;  /* 0x00000006a6a37c23 */ /* 0x100fe200080108c1 */
[----:B------:R-:W0:Y:S01]  /*8550*/  MUFU.EX2 R188, R188 ;  /* 0x000000bc00bc7308 */ /* 0x000e220000000800 */
[----:B------:R-:W-:Y:S01]  /*8560*/  @!P2 VIADD R154, R182, 0x22840 ;  /* 0x00022840b69aa836 */ /* 0x000fe20000000000 */
[----:B-1----:R-:W-:Y:S01]  /*8570*/  IADD3 R6, -R203, 0xb, RZ ;  /* 0x0000000bcb067810 */ /* 0x002fe20007ffe1ff */
[--C-:B------:R-:W-:Y:S01]  /*8580*/  FFMA.FTZ R200, R167, UR6, -R193.reuse ;  /* 0x00000006a7c87c23 */ /* 0x100fe200080108c1 */
[--C-:B------:R-:W-:Y:S01]  /*8590*/  FFMA.FTZ R167, R170, UR6, -R193.reuse ;  /* 0x00000006aaa77c23 */ /* 0x100fe200080108c1 */
[--C-:B------:R-:W-:Y:S01]  /*85a0*/  FFMA.FTZ R202, R171, UR6, -R193.reuse ;  /* 0x00000006abca7c23 */ /* 0x100fe200080108c1 */
[----:B------:R-:W-:Y:S01]  /*85b0*/  @!P2 PRMT R154, RZ, 0x654, R154 ;  /* 0x00000654ff9aa816 */ /* 0x000fe2000000009a */
[----:B------:R1:W-:Y:S06]  /*85c0*/  BAR.ARV R6, 0x100 ;  /* 0x000400060000751d */ /* 0x0003ec0000002000 */
[----:B------:R-:W3:Y:S01]  /*85d0*/  MUFU.EX2 R155, R155 ;  /* 0x0000009b009b7308 */ /* 0x000ee20000000800 */
[----:B------:R4:W-:Y:S01]  /*85e0*/  @!P2 SYNCS.ARRIVE.TRANS64.RED.A1T0 RZ, [R154+URZ], RZ ;  /* 0x000000ff9affa9a7 */ /* 0x0009e2000810043f */
[--C-:B------:R-:W-:Y:S01]  /*85f0*/  FFMA.FTZ R171, R174, UR6, -R193.reuse ;  /* 0x00000006aeab7c23 */ /* 0x100fe200080108c1 */
[--C-:B------:R-:W-:Y:S01]  /*8600*/  FFMA.FTZ R212, R183, UR6, -R193.reuse ;  /* 0x00000006b7d47c23 */ /* 0x100fe200080108c1 */
[----:B0-----:R-:W-:Y:S01]  /*8610*/  FFMA.FTZ R4, R185, R4, R188 ;  /* 0x00000004b9047223 */ /* 0x001fe200000100bc */
[--C-:B------:R-:W-:Y:S01]  /*8620*/  FFMA.FTZ R183, R186, UR6, -R193.reuse ;  /* 0x00000006bab77c23 */ /* 0x100fe200080108c1 */
[--C-:B------:R-:W-:Y:S01]  /*8630*/  FFMA.FTZ R186, R187, UR6, -R193.reuse ;  /* 0x00000006bbba7c23 */ /* 0x100fe200080108c1 */
[----:B------:R-:W-:Y:S01]  /*8640*/  FFMA.FTZ R187, R190, UR6, -R193 ;  /* 0x00000006bebb7c23 */ /* 0x000fe200080108c1 */
[----:B------:R-:W0:Y:S01]  /*8650*/  MUFU.EX2 R189, R189 ;  /* 0x000000bd00bd7308 */ /* 0x000e220000000800 */
        /* <DEDUP_REMOVED lines=8> */
[----:B---3--:R-:W-:Y:S01]  /*86e0*/  FADD.FTZ R4, R155, R4 ;  /* 0x000000049b047221 */ /* 0x008fe20000010000 */
[----:B------:R-:W-:Y:S01]  /*86f0*/  FADD.FTZ R154, R156, R5 ;  /* 0x000000059c9a7221 */ /* 0x000fe20000010000 */
[----:B------:R-:W-:Y:S01]  /*8700*/  F2FP.BF16.F32.PACK_AB R162, R157, R20 ;  /* 0x000000149da2723e */ /* 0x000fe200000010ff */
[-C--:B------:R-:W-:Y:S01]  /*8710*/  FMUL.FTZ R26, R26, R185.reuse ;  /* 0x000000b91a1a7220 */ /* 0x080fe20000410000 */
[C---:B------:R-:W-:Y:S01]  /*8720*/  F2FP.BF16.F32.PACK_AB R156, R15.reuse, R156 ;  /* 0x0000009c0f9c723e */ /* 0x040fe200000010ff */
[----:B------:R-:W-:Y:S01]  /*8730*/  FADD.FTZ R5, R15, R154 ;  /* 0x0000009a0f057221 */ /* 0x000fe20000010000 */
[-C--:B------:R-:W-:Y:S01]  /*8740*/  FMUL.FTZ R27, R27, R185.reuse ;  /* 0x000000b91b1b7220 */ /* 0x080fe20000410000 */
[----:B------:R-:W3:Y:S01]  /*8750*/  MUFU.EX2 R159, R159 ;  /* 0x0000009f009f7308 */ /* 0x000ee20000000800 */
        /* <DEDUP_REMOVED lines=8> */
[----:B----4-:R-:W-:Y:S01]  /*87e0*/  FADD.FTZ R4, R192, R11 ;  /* 0x0000000bc0047221 */ /* 0x010fe20000010000 */
[----:B------:R-:W-:Y:S01]  /*87f0*/  FADD.FTZ R154, R160, R5 ;  /* 0x00000005a09a7221 */ /* 0x000fe20000010000 */
[----:B------:R-:W-:Y:S01]  /*8800*/  F2FP.BF16.F32.PACK_AB R160, R153, R160 ;  /* 0x000000a099a0723e */ /* 0x000fe200000010ff */
[-C--:B------:R-:W-:Y:S01]  /*8810*/  FMUL.FTZ R38, R38, R185.reuse ;  /* 0x000000b926267220 */ /* 0x080fe20000410000 */
[-C--:B------:R-:W-:Y:S01]  /*8820*/  FMUL.FTZ R39, R39, R185.reuse ;  /* 0x000000b927277220 */ /* 0x080fe20000410000 */
[----:B------:R-:W-:Y:S01]  /*8830*/  FADD.FTZ R5, R153, R154 ;  /* 0x0000009a99057221 */ /* 0x000fe20000010000 */
[----:B------:R-:W-:Y:S01]  /*8840*/  F2FP.BF16.F32.PACK_AB R153, R155, R188 ;  /* 0x000000bc9b99723e */ /* 0x000fe200000010ff */
[----:B------:R-:W4:Y:S01]  /*8850*/  MUFU.EX2 R163, R163 ;  /* 0x000000a300a37308 */ /* 0x000f220000000800 */
[----:B---3--:R-:W-:Y:S01]  /*8860*/  FADD.FTZ R11, R159, R4 ;  /* 0x000000049f0b7221 */ /* 0x008fe20000010000 */
[----:B------:R-:W-:Y:S01]  /*8870*/  FADD.FTZ R154, R20, R5 ;  /* 0x00000005149a7221 */ /* 0x000fe20000010000 */
[-C--:B------:R-:W-:Y:S01]  /*8880*/  FMUL.FTZ R42, R42, R185.reuse ;  /* 0x000000b92a2a7220 */ /* 0x080fe20000410000 */
[-C--:B------:R-:W-:Y:S01]  /*8890*/  FMUL.FTZ R43, R43, R185.reuse ;  /* 0x000000b92b2b7220 */ /* 0x080fe20000410000 */
[-C--:B------:R-:W-:Y:S01]  /*88a0*/  FMUL.FTZ R46, R46, R185.reuse ;  /* 0x000000b92e2e7220 */ /* 0x080fe20000410000 */
[----:B------:R-:W-:Y:S01]  /*88b0*/  FADD.FTZ R5, R157, R154 ;  /* 0x0000009a9d057221 */ /* 0x000fe20000010000 */
[----:B------:R-:W-:Y:S01]  /*88c0*/  FMUL.FTZ R47, R47, R185 ;  /* 0x000000b92f2f7220 */ /* 0x000fe20000410000 */
[----:B------:R-:W3:Y:S01]  /*88d0*/  MUFU.EX2 R200, R200 ;  /* 0x000000c800c87308 */ /* 0x000ee20000000800 */
[----:B0-----:R-:W-:Y:S01]  /*88e0*/  FADD.FTZ R4, R196, R11 ;  /* 0x0000000bc4047221 */ /* 0x001fe20000010000 */
[----:B------:R-:W-:Y:S01]  /*88f0*/  FADD.FTZ R154, R164, R5 ;  /* 0x00000005a49a7221 */ /* 0x000fe20000010000 */
[----:B------:R-:W-:Y:S01]  /*8900*/  F2FP.BF16.F32.PACK_AB R157, R196, R159 ;  /* 0x0000009fc49d723e */ /* 0x000fe200000010ff */
[-C--:B------:R-:W-:Y:S01]  /*8910*/  FMUL.FTZ R50, R50, R185.reuse ;  /* 0x000000b932327220 */ /* 0x080fe20000410000 */
[C---:B------:R-:W-:Y:S01]  /*8920*/  F2FP.BF16.F32.PACK_AB R164, R161.reuse, R164 ;  /* 0x000000a4a1a4723e */ /* 0x040fe200000010ff */
[----:B------:R-:W-:Y:S01]  /*8930*/  FADD.FTZ R154, R161, R154 ;  /* 0x0000009aa19a7221 */ /* 0x000fe20000010000 */
[-C--:B------:R-:W-:Y:S01]  /*8940*/  FMUL.FTZ R51, R51, R185.reuse ;  /* 0x000000b933337220 */ /* 0x080fe20000410000 */
[----:B------:R-:W0:Y:S01]  /*8950*/  MUFU.EX2 R167, R167 ;  /* 0x000000a700a77308 */ /* 0x000e220000000800 */
        /* <DEDUP_REMOVED lines=69> */
[----:B------:R-:W-:Y:S01]  /*8db0*/  FMUL.FTZ R151, R151, R185 ;  /* 0x000000b997977220 */ /* 0x000fe20000410000 */
[----:B------:R-:W-:Y:S01]  /*8dc0*/  F2FP.BF16.F32.PACK_AB R155, R192, R189 ;  /* 0x000000bdc09b723e */ /* 0x000fe200000010ff */
[----:B------:R-:W0:Y:S01]  /*8dd0*/  MUFU.EX2 R212, R212 ;  /* 0x000000d400d47308 */ /* 0x000e220000000800 */
[----:B----4-:R-:W-:-:S07]  /*8de0*/  FADD.FTZ R11, R179, R4 ;  /* 0x00000004b30b7221 */ /* 0x010fce0000010000 */
[----:B------:R-:W4:Y:S01]  /*8df0*/  MUFU.EX2 R169, R169 ;  /* 0x000000a900a97308 */ /* 0x000f220000000800 */
[C---:B---3--:R-:W-:Y:S01]  /*8e00*/  FADD.FTZ R154, R168.reuse, R5 ;  /* 0x00000005a89a7221 */ /* 0x048fe20000010000 */
[----:B------:R-:W-:Y:S02]  /*8e10*/  F2FP.BF16.F32.PACK_AB R166, R168, R165 ;  /* 0x000000a5a8a6723e */ /* 0x000fe400000010ff */
[----:B------:R-:W-:-:S04]  /*8e20*/  F2FP.BF16.F32.PACK_AB R165, R178, R175 ;  /* 0x000000afb2a5723e */ /* 0x000fc800000010ff */
[----:B------:R-:W3:Y:S01]  /*8e30*/  MUFU.EX2 R183, R183 ;  /* 0x000000b700b77308 */ /* 0x000ee20000000800 */
[C---:B0-----:R-:W-:Y:S01]  /*8e40*/  FADD.FTZ R4, R212.reuse, R11 ;  /* 0x0000000bd4047221 */ /* 0x041fe20000010000 */
[----:B------:R-:W-:-:S06]  /*8e50*/  F2FP.BF16.F32.PACK_AB R167, R212, R179 ;  /* 0x000000b3d4a7723e */ /* 0x000fcc00000010ff */
[----:B------:R-:W0:Y:S01]  /*8e60*/  MUFU.EX2 R172, R172 ;  /* 0x000000ac00ac7308 */ /* 0x000e220000000800 */
[----:B----4-:R-:W-:-:S07]  /*8e70*/  FADD.FTZ R5, R169, R154 ;  /* 0x0000009aa9057221 */ /* 0x010fce0000010000 */
[----:B------:R-:W4:Y:S01]  /*8e80*/  MUFU.EX2 R186, R186 ;  /* 0x000000ba00ba7308 */ /* 0x000f220000000800 */
[----:B---3--:R-:W-:-:S07]  /*8e90*/  FADD.FTZ R11, R183, R4 ;  /* 0x00000004b70b7221 */ /* 0x008fce0000010000 */
[----:B------:R-:W3:Y:S01]  /*8ea0*/  MUFU.EX2 R173, R173 ;  /* 0x000000ad00ad7308 */ /* 0x000ee20000000800 */
[C---:B0-----:R-:W-:Y:S01]  /*8eb0*/  FADD.FTZ R154, R172.reuse, R5 ;  /* 0x00000005ac9a7221 */ /* 0x041fe20000010000 */
[----:B------:R-:W-:-:S06]  /*8ec0*/  F2FP.BF16.F32.PACK_AB R168, R172, R169 ;  /* 0x000000a9aca8723e */ /* 0x000fcc00000010ff */
[----:B------:R-:W0:Y:S01]  /*8ed0*/  MUFU.EX2 R187, R187 ;  /* 0x000000bb00bb7308 */ /* 0x000e220000000800 */
[C---:B----4-:R-:W-:Y:S01]  /*8ee0*/  FADD.FTZ R4, R186.reuse, R11 ;  /* 0x0000000bba047221 */ /* 0x050fe20000010000 */
[----:B------:R-:W-:-:S06]  /*8ef0*/  F2FP.BF16.F32.PACK_AB R169, R186, R183 ;  /* 0x000000b7baa9723e */ /* 0x000fcc00000010ff */
[----:B------:R-:W4:Y:S01]  /*8f00*/  MUFU.EX2 R176, R176 ;  /* 0x000000b000b07308 */ /* 0x000f220000000800 */
[----:B---3--:R-:W-:Y:S01]  /*8f10*/  FADD.FTZ R5, R173, R154 ;  /* 0x0000009aad057221 */ /* 0x008fe20000010000 */
[----:B------:R-:W-:-:S06]  /*8f20*/  F2FP.BF16.F32.PACK_AB R154, R13, R12 ;  /* 0x0000000c0d9a723e */ /* 0x000fcc00000010ff */
[----:B------:R-:W3:Y:S01]  /*8f30*/  MUFU.EX2 R190, R190 ;  /* 0x000000be00be7308 */ /* 0x000ee20000000800 */
[----:B0-----:R-:W-:-:S07]  /*8f40*/  FADD.FTZ R11, R187, R4 ;  /* 0x00000004bb0b7221 */ /* 0x001fce0000010000 */
[----:B------:R-:W0:Y:S01]  /*8f50*/  MUFU.EX2 R177, R177 ;  /* 0x000000b100b17308 */ /* 0x000e220000000800 */
[C---:B----4-:R-:W-:Y:S01]  /*8f60*/  FADD.FTZ R158, R176.reuse, R5 ;  /* 0x00000005b09e7221 */ /* 0x050fe20000010000 */
[----:B------:R-:W-:-:S06]  /*8f70*/  F2FP.BF16.F32.PACK_AB R170, R176, R173 ;  /* 0x000000adb0aa723e */ /* 0x000fcc00000010ff */
[----:B------:R-:W4:Y:S01]  /*8f80*/  MUFU.EX2 R191, R191 ;  /* 0x000000bf00bf7308 */ /* 0x000f220000000800 */
[C---:B---3--:R-:W-:Y:S01]  /*8f90*/  FADD.FTZ R4, R190.reuse, R11 ;  /* 0x0000000bbe047221 */ /* 0x048fe20000010000 */
[----:B------:R-:W-:-:S06]  /*8fa0*/  F2FP.BF16.F32.PACK_AB R171, R190, R187 ;  /* 0x000000bbbeab723e */ /* 0x000fcc00000010ff */
[----:B------:R-:W3:Y:S01]  /*8fb0*/  MUFU.EX2 R180, R180 ;  /* 0x000000b400b47308 */ /* 0x000ee20000000800 */
[----:B0-----:R-:W-:Y:S01]  /*8fc0*/  FADD.FTZ R5, R177, R158 ;  /* 0x0000009eb1057221 */ /* 0x001fe20000010000 */
[----:B------:R-:W-:-:S06]  /*8fd0*/  F2FP.BF16.F32.PACK_AB R158, R21, R14 ;  /* 0x0000000e159e723e */ /* 0x000fcc00000010ff */
[----:B------:R-:W0:Y:S01]  /*8fe0*/  MUFU.EX2 R10, R195 ;  /* 0x000000c3000a7308 */ /* 0x000e220000000800 */
[----:B----4-:R-:W-:-:S07]  /*8ff0*/  FADD.FTZ R11, R191, R4 ;  /* 0x00000004bf0b7221 */ /* 0x010fce0000010000 */
[----:B------:R-:W4:Y:S01]  /*9000*/  MUFU.EX2 R198, R198 ;  /* 0x000000c600c67308 */ /* 0x000f220000000800 */
[C---:B---3--:R-:W-:Y:S01]  /*9010*/  FADD.FTZ R12, R180.reuse, R5 ;  /* 0x00000005b40c7221 */ /* 0x048fe20000010000 */
[----:B------:R-:W-:-:S03]  /*9020*/  F2FP.BF16.F32.PACK_AB R172, R180, R177 ;  /* 0x000000b1b4ac723e */ /* 0x000fc600000010ff */
[----:B------:R-:W-:-:S03]  /*9030*/  FADD.FTZ R5, R181, R12 ;  /* 0x0000000cb5057221 */ /* 0x000fc60000010000 */
[----:B------:R-:W3:Y:S01]  /*9040*/  MUFU.EX2 R184, R184 ;  /* 0x000000b800b87308 */ /* 0x000ee20000000800 */
[C---:B0-----:R-:W-:Y:S01]  /*9050*/  FADD.FTZ R11, R10.reuse, R11 ;  /* 0x0000000b0a0b7221 */ /* 0x041fe20000010000 */
[----:B------:R-:W-:-:S06]  /*9060*/  F2FP.BF16.F32.PACK_AB R173, R10, R191 ;  /* 0x000000bf0aad723e */ /* 0x000fcc00000010ff */
[----:B------:R-:W0:Y:S01]  /*9070*/  MUFU.EX2 R193, R193 ;  /* 0x000000c100c17308 */ /* 0x000e220000000800 */
[----:B----4-:R-:W-:Y:S01]  /*9080*/  FADD.FTZ R4, R198, R11 ;  /* 0x0000000bc6047221 */ /* 0x010fe20000010000 */
[C---:B---3--:R-:W-:Y:S01]  /*9090*/  FADD.FTZ R5, R184.reuse, R5 ;  /* 0x00000005b8057221 */ /* 0x048fe20000010000 */
[----:B------:R-:W-:Y:S02]  /*90a0*/  F2FP.BF16.F32.PACK_AB R174, R184, R181 ;  /* 0x000000b5b8ae723e */ /* 0x000fe400000010ff */
[C---:B0-----:R-:W-:Y:S01]  /*90b0*/  FADD.FTZ R4, R193.reuse, R4 ;  /* 0x00000004c1047221 */ /* 0x041fe20000010000 */
[----:B------:R-:W-:Y:S01]  /*90c0*/  F2FP.BF16.F32.PACK_AB R175, R193, R198 ;  /* 0x000000c6c1af723e */ /* 0x000fe200000010ff */
[----:B-1----:R-:W-:Y:S06]  /*90d0*/  @!P0 BRA `(.L_x_9008) ;  /* 0x0000000000048947 */ /* 0x002fec0003800000 */
[----:B------:R-:W-:Y:S01]  /*90e0*/  BPT.TRAP 0x1 ;  /* 0x000000040000795c */ /* 0x000fe20000300000 */
.L_x_9008:
[----:B------:R0:W1:Y:S01]  /*90f0*/  SYNCS.PHASECHK.TRANS64.TRYWAIT P2, [UR24+0x22850], R7 ;  /* 0x02285007ff0075a7 */ /* 0x0000620008040158 */
[----:B------:R-:W-:Y:S05]  /*9100*/  @!P0 BRA `(.L_x_9009) ;  /* 0x0000000000048947 */ /* 0x000fea0003800000 */
[----:B------:R-:W-:Y:S01]  /*9110*/  BPT.TRAP 0x1 ;  /* 0x000000040000795c */ /* 0x000fe20000300000 */
.L_x_9009:
[----:B-1----:R-:W-:Y:S05]  /*9120*/  @P2 BRA `(.L_x_9010) ;  /* 0x0000000000082947 */ /* 0x002fea0003800000 */
[----:B------:R-:W1:Y:S02]  /*9130*/  SYNCS.PHASECHK.TRANS64.TRYWAIT P2, [UR24+0x22850], R7 ;  /* 0x02285007ff0075a7 */ /* 0x000e640008040158 */
[----:B-1----:R-:W-:Y:S05]  /*9140*/  @!P2 BRA `(.L_x_9011) ;  /* 0x000000b80030a947 */ /* 0x002fea0003800000 */
.L_x_9010:
[----:B------:R-:W3:Y:S01]  /*9150*/  S2R R10, SR_TID.X ;  /* 0x00000000000a7919 */ /* 0x000ee20000002100 */
[----:B------:R-:W-:Y:S01]  /*9160*/  UIMAD UR14, UR37, 0xc00, UR5 ;  /* 0x00000c00250e78a4 */ /* 0x000fe2000f8e0205 */
[----:B------:R-:W-:Y:S01]  /*9170*/  IMAD.MOV.U32 R201, RZ, RZ, R8 ;  /* 0x000000ffffc97224 */ /* 0x000fe200078e0008 */
[----:B------:R-:W-:Y:S01]  /*9180*/  UMOV UR11, 0x40000040 ;  /* 0x40000040000b7882 */ /* 0x000fe20000000000 */
[----:B------:R-:W-:-:S04]  /*9190*/  IMAD.MOV.U32 R11, RZ, RZ, R0 ;  /* 0x000000ffff0b7224 */ /* 0x000fc800078e0000 */
[----:B------:R-:W-:Y:S01]  /*91a0*/  UMOV UR10, UR14 ;  /* 0x0000000e000a7c82 */ /* 0x000fe20008000000 */
[----:B---3--:R-:W-:-:S05]  /*91b0*/  SHF.R.U32.HI R10, RZ, 0x7, R10 ;  /* 0x00000007ff0a7819 */ /* 0x008fca000001160a */
[----:B012---:R-:W-:Y:S02]  /*91c0*/  VIADD R7, R10, 0x8 ;  /* 0x000000080a077836 */ /* 0x007fe40000000000 */
[----:B------:R-:W0:Y:S03]  /*91d0*/  S2R R10, SR_TID.X ;  /* 0x00000000000a7919 */ /* 0x000e260000002100 */
[----:B------:R2:W-:Y:S06]  /*91e0*/  BAR.SYNC.DEFER_BLOCKING R7, 0x100 ;  /* 0x000400070000751d */ /* 0x0005ec0000010000 */
[----:B------:R-:W-:Y:S01]  /*91f0*/  WARPGROUP.ARRIVE ;  /* 0x00000000000079c5 */ /* 0x000fe20000000000 */
[----:B0-----:R-:W-:-:S05]  /*9200*/  LOP3.LUT P2, RZ, R10, 0x7f, RZ, 0xc0, !PT ;  /* 0x0000007f0aff7812 */ /* 0x001fca000784c0ff */
        /* <DEDUP_REMOVED lines=36> */
.L_x_9003:
[----:B------:R-:W-:-:S13]  /*9450*/  ISETP.GE.AND P1, PT, R7, UR42, PT ;  /* 0x0000002a07007c0c */ /* 0x000fda000bf26270 */
[----:B------:R-:W-:Y:S05]  /*9460*/  @!P1 BRA `(.L_x_9013) ;  /* 0x0000002c00f89947 */ /* 0x000fea0003800000 */
[----:B------:R-:W-:Y:S01]  /*9470*/  IMAD.IADD R6, R17, 0x1, -R18 ;  /* 0x0000000111067824 */ /* 0x000fe200078e0a12 */
[----:B------:R-:W-:Y:S01]  /*9480*/  ULDC UR24, c[0x0][0x9e4] ;  /* 0x0002790000187ab9 */ /* 0x000fe20000000800 */
[----:B------:R-:W-:Y:S01]  /*9490*/  IMAD.MOV.U32 R14, RZ, RZ, R8 ;  /* 0x000000ffff0e7224 */ /* 0x000fe200078e0008 */
[----:B------:R-:W-:Y:S01]  /*94a0*/  ULDC UR25, c[0x0][0x9dc] ;  /* 0x0002770000197ab9 */ /* 0x000fe20000000800 */
[----:B01----:R-:W-:Y:S01]  /*94b0*/  IMAD.MOV.U32 R12, RZ, RZ, R0 ;  /* 0x000000ffff0c7224 */ /* 0x003fe200078e0000 */
[----:B------:R-:W-:Y:S01]  /*94c0*/  IADD3 R15, R6, 0x8, R3 ;  /* 0x00000008060f7810 */ /* 0x000fe20007ffe003 */
[----:B------:R-:W-:Y:S01]  /*94d0*/  IMAD.IADD R13, R3, 0x1, R6 ;  /* 0x00000001030d7824 */ /* 0x000fe200078e0206 */
[----:B------:R-:W-:Y:S01]  /*94e0*/  ULDC UR6, c[0x0][0x988] ;  /* 0x0002620000067ab9 */ /* 0x000fe20000000800 */
[----:B------:R-:W-:Y:S01]  /*94f0*/  ULDC UR26, c[0x0][0x9e0] ;  /* 0x00027800001a7ab9 */ /* 0x000fe20000000800 */
[----:B------:R-:W-:-:S07]  /*9500*/  LOP3.LUT R11, RZ, R15, RZ, 0x33, !PT ;  /* 0x0000000fff0b7212 */ /* 0x000fce00078e33ff */
.L_x_9030:
[----:B------:R-:W-:-:S04]  /*9510*/  UIADD3 UR37, UR37, 0x1, URZ ;  /* 0x0000000125257890 */ /* 0x000fc8000fffe03f */
[----:B------:R-:W-:-:S04]  /*9520*/  UISETP.NE.AND UP1, UPT, UR37, 0x2, UPT ;  /* 0x000000022500788c */ /* 0x000fc8000bf25270 */
[----:B------:R-:W-:Y:S02]  /*9530*/  USEL UR7, URZ, 0x1, UP1 ;  /* 0x000000013f077887 */ /* 0x000fe40008800000 */
[----:B------:R-:W-:Y:S02]  /*9540*/  USEL UR37, UR37, URZ, UP1 ;  /* 0x0000003f25257287 */ /* 0x000fe40008800000 */
[----:B------:R-:W-:Y:S01]  /*9550*/  ULOP3.LUT UR40, UR40, UR7, URZ, 0x3c, !UPT ;  /* 0x0000000728287292 */ /* 0x000fe2000f8e3c3f */
[----:B------:R-:W-:Y:S11]  /*9560*/  @!P0 BRA `(.L_x_9014) ;  /* 0x0000000000048947 */ /* 0x000ff60003800000 */
[----:B------:R-:W-:Y:S01]  /*9570*/  BPT.TRAP 0x1 ;  /* 0x000000040000795c */ /* 0x000fe20000300000 */
.L_x_9014:
        /* <DEDUP_REMOVED lines=9> */
.L_x_9015:
[----:B-1----:R-:W-:Y:S05]  /*9610*/  @P1 BRA `(.L_x_9016) ;  /* 0x0000000000081947 */ /* 0x002fea0003800000 */
[----:B------:R-:W1:Y:S02]  /*9620*/  SYNCS.PHASECHK.TRANS64.TRYWAIT P1, [UR7+0x22830], R10 ;  /* 0x0228300aff0075a7 */ /* 0x000e640008020147 */
[----:B-1----:R-:W-:Y:S05]  /*9630*/  @!P1 BRA `(.L_x_9017) ;  /* 0x000000b400089947 */ /* 0x002fea0003800000 */
.L_x_9016:
        /* <DEDUP_REMOVED lines=14> */
[----:B------:R-:W-:Y:S01]  /*9720*/  IMAD.IADD R21, R21, 0x1, -R16 ;  /* 0x0000000115157824 */ /* 0x000fe200078e0a10 */
        /* <DEDUP_REMOVED lines=8> */
[----:B------:R-:W-:-:S06]  /*97b0*/  ULOP3.LUT UR10, URZ, UR25, URZ, 0x33, !UPT ;  /* 0x000000193f0a7292 */ /* 0x000fcc000f8e333f */
        /* <DEDUP_REMOVED lines=18> */
[----:B------:R-:W-:Y:S01]  /*98e0*/  IMAD.U32 R203, RZ, RZ, UR24 ;  /* 0x00000018ffcb7e24 */ /* 0x000fe2000f8e00ff */
[----:B------:R-:W-:-:S04]  /*98f0*/  IADD3 R201, R3, R17, -R18 ;  /* 0x0000001103c97210 */ /* 0x000fc80007ffe812 */
[----:B------:R-:W-:Y:S02]  /*9900*/  ISETP.NE.AND P1, PT, R203, 0x1, PT ;  /* 0x00000001cb00780c */ /* 0x000fe40003f25270 */
[----:B------:R-:W-:-:S11]  /*9910*/  LOP3.LUT R201, RZ, R201, RZ, 0x33, !PT ;  /* 0x000000c9ffc97212 */ /* 0x000fd600078e33ff */
[----:B------:R-:W1:Y:S02]  /*9920*/  @P1 LDC.64 R20, c[0x0][0x9e8] ;  /* 0x00027a00ff141b82 */ /* 0x000e640000000a00 */
[----:B-1----:R-:W-:-:S05]  /*9930*/  @P1 IMAD.HI.U32 R20, R201, R20, RZ ;  /* 0x00000014c9141227 */ /* 0x002fca00078e00ff */
[----:B------:R-:W-:-:S04]  /*9940*/  @P1 SHF.R.U32.HI R201, RZ, R21, R20 ;  /* 0x00000015ffc91219 */ /* 0x000fc80000011614 */
[----:B------:R-:W-:Y:S01]  /*9950*/  LOP3.LUT R20, RZ, R201, RZ, 0x33, !PT ;  /* 0x000000c9ff147212 */ /* 0x000fe200078e33ff */
[----:B------:R-:W-:Y:S06]  /*9960*/  BRA `(.L_x_9021) ;  /* 0x0000000000187947 */ /* 0x000fec0003800000 */
.L_x_9020:
[----:B------:R-:W-:-:S05]  /*9970*/  IMAD.U32 R203, RZ, RZ, UR24 ;  /* 0x00000018ffcb7e24 */ /* 0x000fca000f8e00ff */
[----:B------:R-:W-:-:S13]  /*9980*/  ISETP.NE.AND P1, PT, R203, 0x1, PT ;  /* 0x00000001cb00780c */ /* 0x000fda0003f25270 */
[----:B------:R-:W1:Y:S02]  /*9990*/  @P1 LDC.64 R20, c[0x0][0x9e8] ;  /* 0x00027a00ff141b82 */ /* 0x000e640000000a00 */
[----:B-1----:R-:W-:-:S04]  /*99a0*/  @P1 IMAD.HI.U32 R210, R13, R20, RZ ;  /* 0x000000140dd21227 */ /* 0x002fc800078e00ff */
[----:B------:R-:W-:Y:S01]  /*99b0*/  IMAD.MOV.U32 R20, RZ, RZ, R13 ;  /* 0x000000ffff147224 */ /* 0x000fe200078e000d */
[----:B------:R-:W-:-:S07]  /*99c0*/  @P1 SHF.R.U32.HI R20, RZ, R21, R210 ;  /* 0x00000015ff141219 */ /* 0x000fce00000116d2 */
.L_x_9021:
[----:B------:R-:W-:Y:S05]  /*99d0*/  BSYNC B0 ;  /* 0x0000000000007941 */ /* 0x000fea0003800000 */
.L_x_9019:
[----:B------:R-:W-:-:S04]  /*99e0*/  IMAD R21, R7, -0x60, -R16 ;  /* 0xffffffa007157824 */ /* 0x000fc800078e0a10 */
[----:B------:R-:W-:-:S05]  /*99f0*/  IMAD R21, R20, R203, R21 ;  /* 0x000000cb14157224 */ /* 0x000fca00078e0215 */
[----:B------:R-:W-:Y:S02]  /*9a00*/  VIADDMNMX R200, R21, R203, R200, PT ;  /* 0x000000cb15c87246 */ /* 0x000fe400038001c8 */
[----:B------:R-:W-:-:S07]  /*9a10*/  VIMNMX R202, R202, R21, !PT ;  /* 0x00000015caca7248 */ /* 0x000fce0007fe0100 */
.L_x_9018:
        /* <DEDUP_REMOVED lines=150> */
.L_x_9024:
[----:B------:R-:W-:Y:S02]  /*a380*/  IMAD.U32 R200, RZ, RZ, UR24 ;  /* 0x00000018ffc87e24 */ /* 0x000fe4000f8e00ff */
[----:B------:R-:W-:-:S03]  /*a390*/  IMAD.MOV.U32 R0, RZ, RZ, R15 ;  /* 0x000000ffff007224 */ /* 0x000fc600078e000f */
[----:B------:R-:W-:-:S13]  /*a3a0*/  ISETP.NE.AND P6, PT, R200, 0x1, PT ;  /* 0x00000001c800780c */ /* 0x000fda0003fc5270 */
[----:B------:R-:W1:Y:S02]  /*a3b0*/  @P6 LDC.64 R20, c[0x0][0x9e8] ;  /* 0x00027a00ff146b82 */ /* 0x000e640000000a00 */
[----:B-1----:R-:W-:-:S05]  /*a3c0*/  @P6 IMAD.HI.U32 R20, R15, R20, RZ ;  /* 0x000000140f146227 */ /* 0x002fca00078e00ff */
[----:B------:R-:W-:-:S07]  /*a3d0*/  @P6 SHF.R.U32.HI R0, RZ, R21, R20 ;  /* 0x00000015ff006219 */ /* 0x000fce0000011614 */
.L_x_9025:
[----:B------:R-:W-:Y:S05]  /*a3e0*/  BSYNC B0 ;  /* 0x0000000000007941 */ /* 0x000fea0003800000 */
.L_x_9023:
[----:B------:R-:W-:-:S04]  /*a3f0*/  IMAD.IADD R203, R203, 0x1, -R16 ;  /* 0x00000001cbcb7824 */ /* 0x000fc800078e0a10 */
[----:B------:R-:W-:-:S05]  /*a400*/  IMAD R203, R0, R200, R203 ;  /* 0x000000c800cb7224 */ /* 0x000fca00078e02cb */
[----:B------:R-:W-:Y:S02]  /*a410*/  VIADDMNMX R152, R203, R200, R152, PT ;  /* 0x000000c8cb987246 */ /* 0x000fe40003800198 */
[----:B------:R-:W-:-:S07]  /*a420*/  VIMNMX R8, R8, R203, !PT ;  /* 0x000000cb08087248 */ /* 0x000fce0007fe0100 */
.L_x_9022:
        /* <DEDUP_REMOVED lines=123> */
[----:B------:R-:W-:Y:S01]  /*abe0*/  FMNMX.FTZ R153, R155, R154, !PT ;  /* 0x0000009a9b997209 */ /* 0x000fe20007810000 */
[--C-:B------:R-:W-:Y:S01]  /*abf0*/  FFMA.FTZ R20, R201, UR6, -R200.reuse ;  /* 0x00000006c9147c23 */ /* 0x100fe200080108c8 */
[--C-:B------:R-:W-:Y:S01]  /*ac00*/  FFMA.FTZ R201, R156, UR6, -R200.reuse ;  /* 0x000000069cc97c23 */ /* 0x100fe200080108c8 */
[--C-:B------:R-:W-:Y:S01]  /*ac10*/  FFMA.FTZ R202, R160, UR6, -R200.reuse ;  /* 0x00000006a0ca7c23 */ /* 0x100fe200080108c8 */
[----:B------:R-:W-:Y:S01]  /*ac20*/  FMNMX.FTZ R154, R158, R153, !PT ;  /* 0x000000999e9a7209 */ /* 0x000fe20007810000 */
[----:B------:R-:W-:Y:S01]  /*ac30*/  MUFU.EX2 R21, R21 ;  /* 0x0000001500157308 */ /* 0x000fe20000000800 */
[----:B------:R-:W-:Y:S01]  /*ac40*/  FSEL R199, R199, -INF , !P2 ;  /* 0xff800000c7c77808 */ /* 0x000fe20005000000 */
[--C-:B------:R-:W-:Y:S01]  /*ac50*/  FFMA.FTZ R196, R196, UR6, -R200.reuse ;  /* 0x00000006c4c47c23 */ /* 0x100fe200080108c8 */
[----:B------:R-:W-:Y:S01]  /*ac60*/  FMNMX.FTZ R153, R159, R154, !PT ;  /* 0x0000009a9f997209 */ /* 0x000fe20007810000 */
[----:B------:R-:W-:-:S03]  /*ac70*/  FFMA.FTZ R197, R197, UR6, -R200 ;  /* 0x00000006c5c57c23 */ /* 0x000fc600080108c8 */
[----:B------:R-:W-:Y:S01]  /*ac80*/  FMNMX.FTZ R156, R162, R153, !PT ;  /* 0x00000099a29c7209 */ /* 0x000fe20007810000 */
[----:B------:R-:W-:Y:S01]  /*ac90*/  FFMA.FTZ R153, R157, UR6, -R200 ;  /* 0x000000069d997c23 */ /* 0x000fe200080108c8 */
[----:B------:R1:W-:Y:S02]  /*aca0*/  MUFU.EX2 R154, R201 ;  /* 0x000000c9009a7308 */ /* 0x0003e40000000800 */
[----:B------:R-:W-:-:S04]  /*acb0*/  FMNMX.FTZ R157, R163, R156, !PT ;  /* 0x0000009ca39d7209 */ /* 0x000fc80007810000 */
[----:B------:R-:W-:Y:S02]  /*acc0*/  FMNMX.FTZ R156, R166, R157, !PT ;  /* 0x0000009da69c7209 */ /* 0x000fe40007810000 */
[----:B------:R-:W-:Y:S01]  /*acd0*/  MUFU.EX2 R20, R20 ;  /* 0x0000001400147308 */ /* 0x000fe20000000800 */
[----:B-1----:R-:W-:Y:S01]  /*ace0*/  FFMA.FTZ R201, R164, UR6, -R200 ;  /* 0x00000006a4c97c23 */ /* 0x002fe200080108c8 */
[----:B------:R-:W-:-:S04]  /*acf0*/  FMNMX.FTZ R157, R167, R156, !PT ;  /* 0x0000009ca79d7209 */ /* 0x000fc80007810000 */
        /* <DEDUP_REMOVED lines=13> */
[----:B------:R-:W-:Y:S02]  /*add0*/  MUFU.EX2 R157, R157 ;  /* 0x0000009d009d7308 */ /* 0x000fe40000000800 */
[----:B------:R-:W-:-:S04]  /*ade0*/  FMNMX.FTZ R165, R183, R164, !PT ;  /* 0x000000a4b7a57209 */ /* 0x000fc80007810000 */
[----:B------:R-:W-:Y:S01]  /*adf0*/  FMNMX.FTZ R168, R186, R165, !PT ;  /* 0x000000a5baa87209 */ /* 0x000fe20007810000 */
[--C-:B------:R-:W-:Y:S01]  /*ae00*/  FFMA.FTZ R165, R169, UR6, -R200.reuse ;  /* 0x00000006a9a57c23 */ /* 0x100fe200080108c8 */
[----:B------:R-:W-:Y:S02]  /*ae10*/  MUFU.EX2 R161, R161 ;  /* 0x000000a100a17308 */ /* 0x000fe40000000800 */
        /* <DEDUP_REMOVED lines=9> */
[----:B------:R-:W-:Y:S03]  /*aeb0*/  MUFU.EX2 R164, R202 ;  /* 0x000000ca00a47308 */ /* 0x000fe60000000800 */
[----:B------:R-:W-:Y:S01]  /*aec0*/  FMNMX.FTZ R8, R194, R169, !PT ;  /* 0x000000a9c2087209 */ /* 0x000fe20007810000 */
[----:B------:R-:W-:-:S03]  /*aed0*/  FFMA.FTZ R169, R173, UR6, -R200 ;  /* 0x00000006ada97c23 */ /* 0x000fc600080108c8 */
[----:B------:R-:W-:Y:S01]  /*aee0*/  FMNMX.FTZ R173, R195, R8, !PT ;  /* 0x00000008c3ad7209 */ /* 0x000fe20007810000 */
[----:B------:R-:W-:Y:S03]  /*aef0*/  MUFU.EX2 R165, R165 ;  /* 0x000000a500a57308 */ /* 0x000fe60000000800 */
[----:B------:R-:W-:Y:S01]  /*af00*/  FMNMX.FTZ R8, R198, R173, !PT ;  /* 0x000000adc6087209 */ /* 0x000fe20007810000 */
[--C-:B------:R-:W-:Y:S01]  /*af10*/  FFMA.FTZ R173, R177, UR6, -R200.reuse ;  /* 0x00000006b1ad7c23 */ /* 0x100fe200080108c8 */
[--C-:B------:R-:W-:Y:S01]  /*af20*/  FFMA.FTZ R177, R181, UR6, -R200.reuse ;  /* 0x00000006b5b17c23 */ /* 0x100fe200080108c8 */
[--C-:B------:R-:W-:Y:S01]  /*af30*/  FFMA.FTZ R181, R185, UR6, -R200.reuse ;  /* 0x00000006b9b57c23 */ /* 0x100fe200080108c8 */
[----:B------:R-:W-:Y:S01]  /*af40*/  FMNMX.FTZ R8, R199, R8, !PT ;  /* 0x00000008c7087209 */ /* 0x000fe20007810000 */
[--C-:B------:R-:W-:Y:S01]  /*af50*/  FFMA.FTZ R185, R189, UR6, -R200.reuse ;  /* 0x00000006bdb97c23 */ /* 0x100fe200080108c8 */
[----:B------:R-:W-:Y:S01]  /*af60*/  FFMA.FTZ R189, R193, UR6, -R200 ;  /* 0x00000006c1bd7c23 */ /* 0x000fe200080108c8 */
[----:B------:R-:W-:Y:S01]  /*af70*/  FSEL R193, R0, RZ, P1 ;  /* 0x000000ff00c17208 */ /* 0x000fe20000800000 */
[----:B------:R-:W-:Y:S01]  /*af80*/  MUFU.EX2 R168, R168 ;  /* 0x000000a800a87308 */ /* 0x000fe20000000800 */
[----:B-1----:R-:W1:Y:S03]  /*af90*/  SHFL.BFLY PT, R201, R8, 0x2, 0x1f ;  /* 0x0c401f0008c97f89 */ /* 0x002e6600000e0000 */
[----:B------:R-:W-:-:S04]  /*afa0*/  FADD.FTZ R193, -R193, R12 ;  /* 0x0000000cc1c17221 */ /* 0x000fc80000010100 */
[----:B------:R-:W-:Y:S01]  /*afb0*/  FMUL.FTZ R193, R193, UR6 ;  /* 0x00000006c1c17c20 */ /* 0x000fe20008410000 */
[----:B------:R-:W-:Y:S08]  /*afc0*/  MUFU.EX2 R12, R196 ;  /* 0x000000c4000c7308 */ /* 0x000ff00000000800 */
[----:B------:R-:W2:Y:S01]  /*afd0*/  MUFU.EX2 R193, R193 ;  /* 0x000000c100c17308 */ /* 0x000ea20000000800 */
[----:B-1----:R-:W-:-:S07]  /*afe0*/  FMNMX.FTZ R201, R8, R201, !PT ;  /* 0x000000c908c97209 */ /* 0x002fce0007810000 */
[----:B------:R-:W1:Y:S01]  /*aff0*/  MUFU.EX2 R169, R169 ;  /* 0x000000a900a97308 */ /* 0x000e620000000800 */
[----:B------:R-:W3:Y:S01]  /*b000*/  SHFL.BFLY PT, R8, R201, 0x1, 0x1f ;  /* 0x0c201f00c9087f89 */ /* 0x000ee200000e0000 */
[----:B--2---:R-:W-:-:S06]  /*b010*/  FFMA.FTZ R196, R193, R5, R20 ;  /* 0x00000005c1c47223 */ /* 0x004fcc0000010014 */
[----:B------:R-:W2:Y:S01]  /*b020*/  MUFU.EX2 R172, R172 ;  /* 0x000000ac00ac7308 */ /* 0x000ea20000000800 */
[-C--:B------:R-:W-:Y:S01]  /*b030*/  FMUL.FTZ R24, R24, R193.reuse ;  /* 0x000000c118187220 */ /* 0x080fe20000410000 */
[-C--:B------:R-:W-:Y:S01]  /*b040*/  FMUL.FTZ R25, R25, R193.reuse ;  /* 0x000000c119197220 */ /* 0x080fe20000410000 */
[----:B------:R-:W-:Y:S01]  /*b050*/  FADD.FTZ R5, R21, R196 ;  /* 0x000000c415057221 */ /* 0x000fe20000010000 */
        /* <DEDUP_REMOVED lines=19> */
[C---:B------:R-:W-:Y:S01]  /*b190*/  FSETP.NEU.FTZ.AND P1, PT, R8.reuse, -INF , PT ;  /* 0xff8000000800780b */ /* 0x040fe20003f3d000 */
[----:B------:R-:W-:Y:S01]  /*b1a0*/  FMUL.FTZ R152, R8, UR6 ;  /* 0x0000000608987c20 */ /* 0x000fe20008410000 */
[----:B------:R-:W-:Y:S01]  /*b1b0*/  MUFU.EX2 R177, R177 ;  /* 0x000000b100b17308 */ /* 0x000fe20000000800 */
[-C--:B------:R-:W-:Y:S01]  /*b1c0*/  FMUL.FTZ R60, R60, R193.reuse ;  /* 0x000000c13c3c7220 */ /* 0x080fe20000410000 */
[-C--:B------:R-:W-:Y:S01]  /*b1d0*/  FMUL.FTZ R61, R61, R193.reuse ;  /* 0x000000c13d3d7220 */ /* 0x080fe20000410000 */
[-C--:B------:R-:W-:Y:S01]  /*b1e0*/  FMUL.FTZ R64, R64, R193.reuse ;  /* 0x000000c140407220 */ /* 0x080fe20000410000 */
[----:B------:R-:W-:Y:S01]  /*b1f0*/  FSEL R152, R152, RZ, P1 ;  /* 0x000000ff98987208 */ /* 0x000fe20000800000 */
[-C--:B------:R-:W-:Y:S01]  /*b200*/  FMUL.FTZ R65, R65, R193.reuse ;  /* 0x000000c141417220 */ /* 0x080fe20000410000 */
[-C--:B------:R-:W-:Y:S01]  /*b210*/  FMUL.FTZ R68, R68, R193.reuse ;  /* 0x000000c144447220 */ /* 0x080fe20000410000 */
[-C--:B------:R-:W-:Y:S01]  /*b220*/  FMUL.FTZ R69, R69, R193.reuse ;  /* 0x000000c145457220 */ /* 0x080fe20000410000 */
[----:B------:R-:W-:Y:S01]  /*b230*/  MUFU.EX2 R180, R180 ;  /* 0x000000b400b47308 */ /* 0x000fe20000000800 */
[--C-:B------:R-:W-:Y:S01]  /*b240*/  FFMA.FTZ R192, R155, UR6, -R152.reuse ;  /* 0x000000069bc07c23 */ /* 0x100fe20008010898 */
[--C-:B------:R-:W-:Y:S01]  /*b250*/  FFMA.FTZ R155, R158, UR6, -R152.reuse ;  /* 0x000000069e9b7c23 */ /* 0x100fe20008010898 */
[----:B------:R-:W-:Y:S01]  /*b260*/  FADD.FTZ R158, R154, R5 ;  /* 0x000000059a9e7221 */ /* 0x000fe20000010000 */
[--C-:B------:R-:W-:Y:S01]  /*b270*/  FFMA.FTZ R201, R203, UR6, -R152.reuse ;  /* 0x00000006cbc97c23 */ /* 0x100fe20008010898 */
[--C-:B------:R-:W-:Y:S01]  /*b280*/  FFMA.FTZ R196, R159, UR6, -R152.reuse ;  /* 0x000000069fc47c23 */ /* 0x100fe20008010898 */
[----:B------:R-:W-:Y:S01]  /*b290*/  FFMA.FTZ R159, R162, UR6, -R152 ;  /* 0x00000006a29f7c23 */ /* 0x000fe20008010898 */
[----:B------:R-:W-:Y:S01]  /*b2a0*/  FADD.FTZ R5, R153, R158 ;  /* 0x0000009e99057221 */ /* 0x000fe20000010000 */
        /* <DEDUP_REMOVED lines=16> */
[----:B------:R-:W3:Y:S01]  /*b3b0*/  MUFU.EX2 R185, R185 ;  /* 0x000000b900b97308 */ /* 0x000ee20000000800 */
[--C-:B------:R-:W-:Y:S01]  /*b3c0*/  FFMA.FTZ R191, R191, UR6, -R152.reuse ;  /* 0x00000006bfbf7c23 */ /* 0x100fe20008010898 */
[--C-:B------:R-:W-:Y:S01]  /*b3d0*/  FFMA.FTZ R194, R194, UR6, -R152.reuse ;  /* 0x00000006c2c27c23 */ /* 0x100fe20008010898 */
[----:B------:R-:W-:Y:S01]  /*b3e0*/  FADD.FTZ R158, R164, R5 ;  /* 0x00000005a49e7221 */ /* 0x000fe20000010000 */
[----:B------:R-:W-:Y:S01]  /*b3f0*/  FSEL R5, R8, RZ, P1 ;  /* 0x000000ff08057208 */ /* 0x000fe20000800000 */
[--C-:B------:R-:W-:Y:S01]  /*b400*/  FFMA.FTZ R195, R195, UR6, -R152.reuse ;  /* 0x00000006c3c37c23 */ /* 0x100fe20008010898 */
[----:B------:R-:W-:Y:S01]  /*b410*/  FFMA.FTZ R198, R198, UR6, -R152 ;  /* 0x00000006c6c67c23 */ /* 0x000fe20008010898 */
[----:B------:R-:W-:Y:S01]  /*b420*/  FADD.FTZ R203, R165, R158 ;  /* 0x0000009ea5cb7221 */ /* 0x000fe20000010000 */
[----:B------:R-:W4:Y:S01]  /*b430*/  MUFU.EX2 R188, R188 ;  /* 0x000000bc00bc7308 */ /* 0x000f220000000800 */
[----:B------:R-:W-:Y:S01]  /*b440*/  FADD.FTZ R5, -R5, R14 ;  /* 0x0000000e05057221 */ /* 0x000fe20000010100 */
[--C-:B------:R-:W-:Y:S01]  /*b450*/  FFMA.FTZ R14, R167, UR6, -R152.reuse ;  /* 0x00000006a70e7c23 */ /* 0x100fe20008010898 */
[----:B------:R-:W-:Y:S01]  /*b460*/  FADD.FTZ R158, R168, R203 ;  /* 0x000000cba89e7221 */ /* 0x000fe20000010000 */
[--C-:B------:R-:W-:Y:S01]  /*b470*/  FFMA.FTZ R167, R170, UR6, -R152.reuse ;  /* 0x00000006aaa77c23 */ /* 0x100fe20008010898 */
[----:B------:R-:W-:Y:S01]  /*b480*/  FFMA.FTZ R199, R199, UR6, -R152 ;  /* 0x00000006c7c77c23 */ /* 0x000fe20008010898 */
[----:B------:R-:W-:Y:S01]  /*b490*/  F2FP.BF16.F32.PACK_AB R154, R153, R154 ;  /* 0x0000009a999a723e */ /* 0x000fe200000010ff */
[----:B-1----:R-:W-:Y:S01]  /*b4a0*/  FADD.FTZ R203, R169, R158 ;  /* 0x0000009ea9cb7221 */ /* 0x002fe20000010000 */
[----:B------:R-:W1:Y:S01]  /*b4b0*/  MUFU.EX2 R189, R189 ;  /* 0x000000bd00bd7308 */ /* 0x000e620000000800 */
[--C-:B------:R-:W-:Y:S01]  /*b4c0*/  FFMA.FTZ R158, R171, UR6, -R152.reuse ;  /* 0x00000006ab9e7c23 */ /* 0x100fe20008010898 */
[----:B------:R-:W-:Y:S01]  /*b4d0*/  FFMA.FTZ R171, R178, UR6, -R152 ;  /* 0x00000006b2ab7c23 */ /* 0x000fe20008010898 */
[----:B--2---:R-:W-:Y:S01]  /*b4e0*/  FADD.FTZ R162, R172, R203 ;  /* 0x000000cbaca27221 */ /* 0x004fe20000010000 */
[----:B------:R-:W-:Y:S01]  /*b4f0*/  F2FP.BF16.F32.PACK_AB R152, R21, R20 ;  /* 0x000000141598723e */ /* 0x000fe200000010ff */
[-C--:B------:R-:W-:Y:S01]  /*b500*/  FMUL.FTZ R72, R72, R193.reuse ;  /* 0x000000c148487220 */ /* 0x080fe20000410000 */
[----:B---3--:R-:W-:Y:S01]  /*b510*/  F2FP.BF16.F32.PACK_AB R170, R185, R184 ;  /* 0x000000b8b9aa723e */ /* 0x008fe200000010ff */
[----:B------:R-:W-:Y:S01]  /*b520*/  FADD.FTZ R203, R173, R162 ;  /* 0x000000a2adcb7221 */ /* 0x000fe20000010000 */
[----:B------:R-:W-:Y:S01]  /*b530*/  MUFU.EX2 R201, R201 ;  /* 0x000000c900c97308 */ /* 0x000fe20000000800 */
[----:B------:R-:W-:Y:S01]  /*b540*/  F2FP.BF16.F32.PACK_AB R156, R157, R156 ;  /* 0x0000009c9d9c723e */ /* 0x000fe200000010ff */
        /* <DEDUP_REMOVED lines=23> */
[----:B------:R-:W-:Y:S01]  /*b6c0*/  F2FP.BF16.F32.PACK_AB R162, R169, R168 ;  /* 0x000000a8a9a2723e */ /* 0x000fe200000010ff */
[-C--:B------:R-:W-:Y:S01]  /*b6d0*/  FMUL.FTZ R101, R101, R193.reuse ;  /* 0x000000c165657220 */ /* 0x080fe20000410000 */
[----:B----4-:R-:W-:Y:S01]  /*b6e0*/  FADD.FTZ R166, R188, R21 ;  /* 0x00000015bca67221 */ /* 0x010fe20000010000 */
[----:B------:R-:W-:Y:S01]  /*b6f0*/  F2FP.BF16.F32.PACK_AB R168, R181, R180 ;  /* 0x000000b4b5a8723e */ /* 0x000fe200000010ff */
[-C--:B------:R-:W-:Y:S01]  /*b700*/  FMUL.FTZ R104, R104, R193.reuse ;  /* 0x000000c168687220 */ /* 0x080fe20000410000 */
[-C--:B------:R-:W-:Y:S01]  /*b710*/  FMUL.FTZ R105, R105, R193.reuse ;  /* 0x000000c169697220 */ /* 0x080fe20000410000 */
[----:B-1----:R-:W-:Y:S01]  /*b720*/  FADD.FTZ R153, R189, R166 ;  /* 0x000000a6bd997221 */ /* 0x002fe20000010000 */
[----:B------:R-:W-:Y:S01]  /*b730*/  F2FP.BF16.F32.PACK_AB R166, R177, R176 ;  /* 0x000000b0b1a6723e */ /* 0x000fe200000010ff */
[----:B------:R-:W-:Y:S01]  /*b740*/  FMUL.FTZ R176, R5, UR6 ;  /* 0x0000000605b07c20 */ /* 0x000fe20008410000 */
        /* <DEDUP_REMOVED lines=25> */
[----:B--2---:R-:W-:Y:S01]  /*b8e0*/  FFMA.FTZ R153, R176, R4, R201 ;  /* 0x00000004b0997223 */ /* 0x004fe200000100c9 */
[-C--:B------:R-:W-:Y:S01]  /*b8f0*/  FMUL.FTZ R148, R148, R193.reuse ;  /* 0x000000c194947220 */ /* 0x080fe20000410000 */
[----:B------:R-:W-:Y:S01]  /*b900*/  FMUL.FTZ R149, R149, R193 ;  /* 0x000000c195957220 */ /* 0x000fe20000410000 */
[-C--:B------:R-:W-:Y:S01]  /*b910*/  FMUL.FTZ R26, R26, R176.reuse ;  /* 0x000000b01a1a7220 */ /* 0x080fe20000410000 */
[----:B------:R-:W-:Y:S01]  /*b920*/  FADD.FTZ R4, R192, R153 ;  /* 0x00000099c0047221 */ /* 0x000fe20000010000 */
[-C--:B------:R-:W-:Y:S01]  /*b930*/  FMUL.FTZ R27, R27, R176.reuse ;  /* 0x000000b01b1b7220 */ /* 0x080fe20000410000 */
[-C--:B------:R-:W-:Y:S01]  /*b940*/  FMUL.FTZ R30, R30, R176.reuse ;  /* 0x000000b01e1e7220 */ /* 0x080fe20000410000 */
[----:B------:R-:W2:Y:S01]  /*b950*/  MUFU.EX2 R163, R163 ;  /* 0x000000a300a37308 */ /* 0x000ea20000000800 */
[----:B------:R-:W-:Y:S01]  /*b960*/  FADD.FTZ R153, R155, R4 ;  /* 0x000000049b997221 */ /* 0x000fe20000010000 */
[----:B------:R-:W-:Y:S01]  /*b970*/  F2FP.BF16.F32.PACK_AB R155, R196, R155 ;  /* 0x0000009bc49b723e */ /* 0x000fe200000010ff */
[-C--:B------:R-:W-:Y:S01]  /*b980*/  FMUL.FTZ R31, R31, R176.reuse ;  /* 0x000000b01f1f7220 */ /* 0x080fe20000410000 */
[-C--:B------:R-:W-:Y:S01]  /*b990*/  FMUL.FTZ R34, R34, R176.reuse ;  /* 0x000000b022227220 */ /* 0x080fe20000410000 */
[----:B------:R-:W-:Y:S01]  /*b9a0*/  FADD.FTZ R4, R196, R153 ;  /* 0x00000099c4047221 */ /* 0x000fe20000010000 */
[-C--:B------:R-:W-:Y:S01]  /*b9b0*/  FMUL.FTZ R35, R35, R176.reuse ;  /* 0x000000b023237220 */ /* 0x080fe20000410000 */
[-C--:B------:R-:W-:Y:S01]  /*b9c0*/  FMUL.FTZ R38, R38, R176.reuse ;  /* 0x000000b026267220 */ /* 0x080fe20000410000 */
[----:B------:R-:W4:Y:S01]  /*b9d0*/  MUFU.EX2 R14, R14 ;  /* 0x0000000e000e7308 */ /* 0x000f220000000800 */
[----:B-1----:R-:W-:Y:S01]  /*b9e0*/  FADD.FTZ R153, R159, R4 ;  /* 0x000000049f997221 */ /* 0x002fe20000010000 */
[----:B---3--:R-:W-:Y:S01]  /*b9f0*/  F2FP.BF16.F32.PACK_AB R157, R200, R159 ;  /* 0x0000009fc89d723e */ /* 0x008fe200000010ff */
[-C--:B------:R-:W-:Y:S01]  /*ba00*/  FMUL.FTZ R39, R39, R176.reuse ;  /* 0x000000b027277220 */ /* 0x080fe20000410000 */
[-C--:B------:R-:W-:Y:S01]  /*ba10*/  FMUL.FTZ R42, R42, R176.reuse ;  /* 0x000000b02a2a7220 */ /* 0x080fe20000410000 */
        /* <DEDUP_REMOVED lines=29> */
[----:B--2---:R-:W-:Y:S01]  /*bbf0*/  FADD.FTZ R5, R197, R174 ;  /* 0x000000aec5057221 */ /* 0x004fe20000010000 */
[----:B------:R-:W-:Y:S01]  /*bc00*/  F2FP.BF16.F32.PACK_AB R160, R165, R164 ;  /* 0x000000a4a5a0723e */ /* 0x000fe200000010ff */
[----:B------:R-:W-:Y:S01]  /*bc10*/  FMUL.FTZ R82, R82, R176 ;  /* 0x000000b052527220 */ /* 0x000fe20000410000 */
[----:B------:R-:W-:Y:S01]  /*bc20*/  F2FP.BF16.F32.PACK_AB R174, R197, R12 ;  /* 0x0000000cc5ae723e */ /* 0x000fe200000010ff */
[----:B------:R-:W-:Y:S01]  /*bc30*/  FMUL.FTZ R83, R83, R176 ;  /* 0x000000b053537220 */ /* 0x000fe20000410000 */
[----:B------:R-:W-:Y:S01]  /*bc40*/  F2FP.BF16.F32.PACK_AB R164, R173, R172 ;  /* 0x000000acada4723e */ /* 0x000fe200000010ff */
[----:B------:R-:W2:Y:S01]  /*bc50*/  MUFU.EX2 R165, R171 ;  /* 0x000000ab00a57308 */ /* 0x000ea20000000800 */
[----:B----4-:R-:W-:Y:S01]  /*bc60*/  FADD.FTZ R153, R178, R153 ;  /* 0x00000099b2997221 */ /* 0x010fe20000010000 */
[----:B------:R-:W-:Y:S01]  /*bc70*/  F2FP.BF16.F32.PACK_AB R172, R189, R188 ;  /* 0x000000bcbdac723e */ /* 0x000fe200000010ff */
[-C--:B------:R-:W-:Y:S01]  /*bc80*/  FMUL.FTZ R86, R86, R176.reuse ;  /* 0x000000b056567220 */ /* 0x080fe20000410000 */
[----:B------:R-:W-:Y:S01]  /*bc90*/  F2FP.BF16.F32.PACK_AB R161, R178, R167 ;  /* 0x000000a7b2a1723e */ /* 0x000fe200000010ff */
[----:B------:R-:W-:Y:S01]  /*bca0*/  FADD.FTZ R184, R20, R153 ;  /* 0x0000009914b87221 */ /* 0x000fe20000010000 */
[-C--:B------:R-:W-:Y:S01]  /*bcb0*/  FMUL.FTZ R87, R87, R176.reuse ;  /* 0x000000b057577220 */ /* 0x080fe20000410000 */
[----:B------:R-:W-:Y:S01]  /*bcc0*/  FMUL.FTZ R90, R90, R176 ;  /* 0x000000b05a5a7220 */ /* 0x000fe20000410000 */
        /* <DEDUP_REMOVED lines=34> */
[----:B--2---:R-:W-:Y:S01]  /*bef0*/  F2FP.BF16.F32.PACK_AB R167, R183, R182 ;  /* 0x000000b6b7a7723e */ /* 0x004fe200000010ff */
[-C--:B------:R-:W-:Y:S01]  /*bf00*/  FMUL.FTZ R138, R138, R176.reuse ;  /* 0x000000b08a8a7220 */ /* 0x080fe20000410000 */
[-C--:B------:R-:W-:Y:S01]  /*bf10*/  FMUL.FTZ R139, R139, R176.reuse ;  /* 0x000000b08b8b7220 */ /* 0x080fe20000410000 */
[----:B------:R-:W-:Y:S01]  /*bf20*/  FADD.FTZ R186, R183, R186 ;  /* 0x000000bab7ba7221 */ /* 0x000fe20000010000 */
[-C--:B------:R-:W-:Y:S01]  /*bf30*/  FMUL.FTZ R142, R142, R176.reuse ;  /* 0x000000b08e8e7220 */ /* 0x080fe20000410000 */
[-C--:B------:R-:W-:Y:S01]  /*bf40*/  FMUL.FTZ R143, R143, R176.reuse ;  /* 0x000000b08f8f7220 */ /* 0x080fe20000410000 */
[----:B------:R-:W1:Y:S01]  /*bf50*/  MUFU.EX2 R171, R190 ;  /* 0x000000be00ab7308 */ /* 0x000e620000000800 */
[----:B---3--:R-:W-:Y:S01]  /*bf60*/  FADD.FTZ R153, R169, R186 ;  /* 0x000000baa9997221 */ /* 0x008fe20000010000 */
[-C--:B------:R-:W-:Y:S01]  /*bf70*/  FMUL.FTZ R146, R146, R176.reuse ;  /* 0x000000b092927220 */ /* 0x080fe20000410000 */
[-C--:B------:R-:W-:Y:S01]  /*bf80*/  FMUL.FTZ R147, R147, R176.reuse ;  /* 0x000000b093937220 */ /* 0x080fe20000410000 */
[-C--:B------:R-:W-:Y:S01]  /*bf90*/  FMUL.FTZ R150, R150, R176.reuse ;  /* 0x000000b096967220 */ /* 0x080fe20000410000 */
[----:B------:R-:W-:-:S03]  /*bfa0*/  FMUL.FTZ R151, R151, R176 ;  /* 0x000000b097977220 */ /* 0x000fc60000410000 */
[----:B------:R-:W2:Y:S01]  /*bfb0*/  MUFU.EX2 R180, R191 ;  /* 0x000000bf00b47308 */ /* 0x000ea20000000800 */
[C---:B----4-:R-:W-:Y:S01]  /*bfc0*/  FADD.FTZ R186, R4.reuse, R153 ;  /* 0x0000009904ba7221 */ /* 0x050fe20000010000 */
[----:B------:R-:W-:-:S06]  /*bfd0*/  F2FP.BF16.F32.PACK_AB R169, R4, R169 ;  /* 0x000000a904a9723e */ /* 0x000fcc00000010ff */
[----:B------:R-:W3:Y:S01]  /*bfe0*/  MUFU.EX2 R173, R194 ;  /* 0x000000c200ad7308 */ /* 0x000ee20000000800 */
[----:B-1----:R-:W-:-:S07]  /*bff0*/  FADD.FTZ R153, R171, R186 ;  /* 0x000000baab997221 */ /* 0x002fce0000010000 */
        /* <DEDUP_REMOVED lines=14> */
.L_x_9026:
[----:B------:R1:W2:Y:S01]  /*c0e0*/  SYNCS.PHASECHK.TRANS64.TRYWAIT P1, [UR7+0x22850], R10 ;  /* 0x0228500aff0075a7 */ /* 0x0002a20008020147 */
[----:B------:R-:W-:Y:S05]  /*c0f0*/  @!P0 BRA `(.L_x_9027) ;  /* 0x0000000000048947 */ /* 0x000fea0003800000 */
[----:B------:R-:W-:Y:S01]  /*c100*/  BPT.TRAP 0x1 ;  /* 0x000000040000795c */ /* 0x000fe20000300000 */
.L_x_9027:
[----:B--2---:R-:W-:Y:S05]  /*c110*/  @P1 BRA `(.L_x_9028) ;  /* 0x0000000000081947 */ /* 0x004fea0003800000 */
[----:B------:R-:W2:Y:S02]  /*c120*/  SYNCS.PHASECHK.TRANS64.TRYWAIT P1, [UR7+0x22850], R10 ;  /* 0x0228500aff0075a7 */ /* 0x000ea40008020147 */
[----:B--2---:R-:W-:Y:S05]  /*c130*/  @!P1 BRA `(.L_x_9029) ;  /* 0x0000008800609947 */ /* 0x004fea0003800000 */
.L_x_9028:
[----:B------:R-:W3:Y:S01]  /*c140*/  S2R R12, SR_TID.X ;  /* 0x00000000000c7919 */ /* 0x000ee20000002100 */
[----:B------:R-:W-:Y:S01]  /*c150*/  UIMAD UR7, UR37, 0xc00, UR5 ;  /* 0x00000c00250778a4 */ /* 0x000fe2000f8e0205 */
[----:B------:R-:W-:Y:S01]  /*c160*/  IMAD.MOV.U32 R14, RZ, RZ, R8 ;  /* 0x000000ffff0e7224 */ /* 0x000fe200078e0008 */
[----:B------:R-:W-:-:S05]  /*c170*/  UMOV UR11, 0x40000040 ;  /* 0x40000040000b7882 */ /* 0x000fca0000000000 */
[----:B------:R-:W-:Y:S01]  /*c180*/  UMOV UR10, UR7 ;  /* 0x00000007000a7c82 */ /* 0x000fe20008000000 */
[----:B---3--:R-:W-:-:S05]  /*c190*/  SHF.R.U32.HI R12, RZ, 0x7, R12 ;  /* 0x00000007ff0c7819 */ /* 0x008fca000001160c */
[----:B012---:R-:W-:Y:S02]  /*c1a0*/  VIADD R10, R12, 0x8 ;  /* 0x000000080c0a7836 */ /* 0x007fe40000000000 */
[----:B------:R-:W0:Y:S03]  /*c1b0*/  S2R R12, SR_TID.X ;  /* 0x00000000000c7919 */ /* 0x000e260000002100 */
[----:B------:R2:W-:Y:S06]  /*c1c0*/  BAR.SYNC.DEFER_BLOCKING R10, 0x100 ;  /* 0x0004000a0000751d */ /* 0x0005ec0000010000 */
[----:B------:R-:W-:Y:S01]  /*c1d0*/  WARPGROUP.ARRIVE ;  /* 0x00000000000079c5 */ /* 0x000fe20000000000 */
[----:B0-----:R-:W-:Y:S01]  /*c1e0*/  LOP3.LUT P1, RZ, R12, 0x7f, RZ, 0xc0, !PT ;  /* 0x0000007f0cff7812 */ /* 0x001fe2000782c0ff */
        /* <DEDUP_REMOVED lines=38> */
.L_x_9013:
[----:B------:R-:W2:Y:S01]  /*c450*/  SHFL.BFLY PT, R10, R5, 0x2, 0x1f ;  /* 0x0c401f00050a7f89 */ /* 0x000ea200000e0000 */
[----:B------:R-:W-:Y:S01]  /*c460*/  IMAD.MOV.U32 R13, RZ, RZ, RZ ;  /* 0x000000ffff0d7224 */ /* 0x000fe200078e00ff */
[----:B------:R-:W-:Y:S01]  /*c470*/  UIADD3 UR37, UR37, 0x1, URZ ;  /* 0x0000000125257890 */ /* 0x000fe2000fffe03f */
[----:B------:R-:W-:Y:S01]  /*c480*/  IMAD.MOV.U32 R9, RZ, RZ, RZ ;  /* 0x000000ffff097224 */ /* 0x000fe200078e00ff */
[----:B------:R-:W3:Y:S01]  /*c490*/  SHFL.BFLY PT, R7, R4, 0x2, 0x1f ;  /* 0x0c401f0004077f89 */ /* 0x000ee200000e0000 */
[----:B------:R-:W-:Y:S01]  /*c4a0*/  IMAD.U32 R17, RZ, RZ, UR6 ;  /* 0x00000006ff117e24 */ /* 0x000fe2000f8e00ff */
[----:B------:R-:W-:Y:S01]  /*c4b0*/  UISETP.NE.AND UP0, UPT, UR37, 0x2, UPT ;  /* 0x000000022500788c */ /* 0x000fe2000bf05270 */
[----:B------:R4:W-:Y:S06]  /*c4c0*/  BAR.ARV R6, 0x100 ;  /* 0x000400060000751d */ /* 0x0009ec0000002000 */
[----:B------:R-:W-:-:S02]  /*c4d0*/  USEL UR4, URZ, 0x1, UP0 ;  /* 0x000000013f047887 */ /* 0x000fc40008000000 */
[----:B------:R-:W-:Y:S06]  /*c4e0*/  BAR.ARV 0x8, 0x120 ;  /* 0x0204800000007b1d */ /* 0x000fec0000002000 */
[----:B------:R-:W-:Y:S01]  /*c4f0*/  PLOP3.LUT P0, PT, PT, PT, PT, 0x8, 0x0 ;  /* 0x000000000000781c */ /* 0x000fe20003f0e170 */
[----:B------:R-:W-:Y:S01]  /*c500*/  UIADD3 UR41, UR41, 0x1, URZ ;  /* 0x0000000129297890 */ /* 0x000fe2000fffe03f */
[----:B--2---:R-:W-:Y:S01]  /*c510*/  FADD.FTZ R10, R10, R5 ;  /* 0x000000050a0a7221 */ /* 0x004fe20000010000 */
[----:B------:R-:W-:Y:S02]  /*c520*/  USEL UR37, UR37, URZ, UP0 ;  /* 0x0000003f25257287 */ /* 0x000fe40008000000 */
[----:B------:R-:W-:Y:S01]  /*c530*/  ULOP3.LUT UR40, UR40, UR4, URZ, 0x3c, !UPT ;  /* 0x0000000428287292 */ /* 0x000fe2000f8e3c3f */
[----:B---3--:R-:W-:Y:S01]  /*c540*/  FADD.FTZ R7, R7, R4 ;  /* 0x0000000407077221 */ /* 0x008fe20000010000 */
[----:B------:R-:W2:Y:S04]  /*c550*/  SHFL.BFLY PT, R3, R10, 0x1, 0x1f ;  /* 0x0c201f000a037f89 */ /* 0x000ea800000e0000 */
[----:B01----:R-:W0:Y:S01]  /*c560*/  SHFL.BFLY PT, R12, R7, 0x1, 0x1f ;  /* 0x0c201f00070c7f89 */ /* 0x003e2200000e0000 */
[----:B--2---:R-:W-:Y:S01]  /*c570*/  FADD.FTZ R152, R10, R3 ;  /* 0x000000030a987221 */ /* 0x004fe20000010000 */
[----:B0-----:R-:W-:-:S04]  /*c580*/  FADD.FTZ R18, R7, R12 ;  /* 0x0000000c07127221 */ /* 0x001fc80000010000 */
[----:B------:R-:W-:Y:S02]  /*c590*/  FSETP.NE.FTZ.AND P1, PT, R152, RZ, PT ;  /* 0x000000ff9800720b */ /* 0x000fe40003f35000 */
[----:B------:R-:W-:-:S11]  /*c5a0*/  FSETP.NE.FTZ.AND P2, PT, R18, RZ, PT ;  /* 0x000000ff1200720b */ /* 0x000fd60003f55000 */
[----:B------:R-:W0:Y:S01]  /*c5b0*/  @P1 MUFU.RCP R13, R152 ;  /* 0x00000098000d1308 */ /* 0x000e220000001000 */
[----:B------:R-:W-:-:S07]  /*c5c0*/  @P1 FMUL.FTZ R17, R17, 0.69314718246459960938 ;  /* 0x3f31721811111820 */ /* 0x000fce0000410000 */
[----:B------:R-:W1:Y:S08]  /*c5d0*/  @P2 MUFU.RCP R9, R18 ;  /* 0x0000001200092308 */ /* 0x000e700000001000 */
[----:B----4-:R-:W2:Y:S01]  /*c5e0*/  @P1 MUFU.LG2 R6, R152 ;  /* 0x0000009800061308 */ /* 0x010ea20000000c00 */
[----:B0-----:R-:W-:Y:S01]  /*c5f0*/  FMUL.FTZ R15, R52, R13 ;  /* 0x0000000d340f7220 */ /* 0x001fe20000410000 */
[----:B------:R-:W-:-:S02]  /*c600*/  IMAD.U32 R52, RZ, RZ, UR6 ;  /* 0x00000006ff347e24 */ /* 0x000fc4000f8e00ff */
[-C--:B------:R-:W-:Y:S01]  /*c610*/  FMUL.FTZ R5, R24, R13.reuse ;  /* 0x0000000d18057220 */ /* 0x080fe20000410000 */
[-C--:B------:R-:W-:Y:S01]  /*c620*/  FMUL.FTZ R7, R28, R13.reuse ;  /* 0x0000000d1c077220 */ /* 0x080fe20000410000 */
[-C--:B------:R-:W-:Y:S01]  /*c630*/  FMUL.FTZ R11, R44, R13.reuse ;  /* 0x0000000d2c0b7220 */ /* 0x080fe20000410000 */
[----:B------:R-:W-:Y:S01]  /*c640*/  @P2 FMUL.FTZ R52, R52, 0.69314718246459960938 ;  /* 0x3f31721834342820 */ /* 0x000fe20000410000 */
[----:B------:R-:W-:Y:S01]  /*c650*/  FMUL.FTZ R10, R45, R13 ;  /* 0x0000000d2d0a7220 */ /* 0x000fe20000410000 */
[----:B------:R-:W0:Y:S01]  /*c660*/  @P2 MUFU.LG2 R18, R18 ;  /* 0x0000001200122308 */ /* 0x000e220000000c00 */
[-C--:B-1----:R-:W-:Y:S01]  /*c670*/  FMUL.FTZ R175, R27, R9.reuse ;  /* 0x000000091baf7220 */ /* 0x082fe20000410000 */
[-C--:B------:R-:W-:Y:S01]  /*c680*/  FMUL.FTZ R161, R79, R9.reuse ;  /* 0x000000094fa17220 */ /* 0x080fe20000410000 */
[----:B------:R-:W-:Y:S01]  /*c690*/  FMUL.FTZ R159, R83, R9 ;  /* 0x00000009539f7220 */ /* 0x000fe20000410000 */
        /* <DEDUP_REMOVED lines=126> */
.L_x_8960:
[----:B------:R-:W0:Y:S01]  /*ce80*/  S2R R9, SR_CgaCtaId ;  /* 0x0000000000097919 */ /* 0x000e220000008800 */
[----:B------:R-:W-:Y:S01]  /*ce90*/  MOV R0, 0x400 ;  /* 0x0000040000007802 */ /* 0x000fe20000000f00 */
[----:B------:R-:W-:Y:S01]  /*cea0*/  BSSY B0, `(.L_x_9031) ;  /* 0x00002a6000007945 */ /* 0x000fe20003800000 */
[----:B------:R-:W-:Y:S02]  /*ceb0*/  BAR.SYNC.DEFER_BLOCKING 0x5, 0x120 ;  /* 0x0144800000007b1d */ /* 0x000fe40000010000 */
[----:B0-----:R-:W-:-:S05]  /*cec0*/  LEA R0, R9, R0, 0x18 ;  /* 0x0000000009007211 */ /* 0x001fca00078ec0ff */
[----:B------:R-:W0:Y:S02]  /*ced0*/  LDS.128 R200, [R0+0x228d0] ;  /* 0x0228d00000c87984 */ /* 0x000e240000000c00 */
[----:B0-----:R-:W-:Y:S02]  /*cee0*/  R2UR UR6, R202 ;  /* 0x00000000ca0672ca */ /* 0x001fe400000e0000 */
[----:B------:R-:W-:Y:S01]  /*cef0*/  R2UR UR5, R203 ;  /* 0x00000000cb0572ca */ /* 0x000fe200000e0000 */
[----:B------:R-:W-:Y:S06]  /*cf00*/  BAR.ARV 0x4, 0x120 ;  /* 0x0104800000007b1d */ /* 0x000fec0000002000 */
[----:B------:R-:W-:Y:S08]  /*cf10*/  @P0 BRA `(.L_x_9032) ;  /* 0x0000001c00740947 */ /* 0x000ff00003800000 */
[----:B------:R-:W0:Y:S01]  /*cf20*/  S2R R9, SR_SWINHI ;  /* 0x0000000000097919 */ /* 0x000e220000002f00 */
        /* <DEDUP_REMOVED lines=77> */
[----:B------:R-:W-:Y:S02]  /*d400*/  LOP3.LUT R52, R17, R52, RZ, 0x3c, !PT ;  /* 0x0000003411347212 */ /* 0x000fe400078e3cff */
[----:B------:R-:W-:Y:S02]  /*d410*/  LOP3.LUT R17, R62, 0x380, RZ, 0xc0, !PT ;  /* 0x000003803e117812 */ /* 0x000fe400078ec0ff */
[----:B------:R-:W-:Y:S02]  /*d420*/  SHF.R.U64 R18, R18, 0x3, RZ ;  /* 0x0000000312127819 */ /* 0x000fe400000012ff */
[----:B------:R-:W-:-:S02]  /*d430*/  SHF.R.U64 R6, R6, 0x3, RZ ;  /* 0x0000000306067819 */ /* 0x000fc400000012ff */
[----:B------:R-:W-:Y:S02]  /*d440*/  SHF.R.U64 R17, R17, 0x3, RZ ;  /* 0x0000000311117819 */ /* 0x000fe400000012ff */
[----:B------:R-:W-:Y:S02]  /*d450*/  LOP3.LUT R64, R18, R187, RZ, 0x3c, !PT ;  /* 0x000000bb12407212 */ /* 0x000fe400078e3cff */
[----:B------:R-:W-:Y:S02]  /*d460*/  LOP3.LUT R42, R95, 0x380, RZ, 0xc0, !PT ;  /* 0x000003805f2a7812 */ /* 0x000fe400078ec0ff */
[----:B------:R-:W-:Y:S02]  /*d470*/  LOP3.LUT R18, R191, 0x380, RZ, 0xc0, !PT ;  /* 0x00000380bf127812 */ /* 0x000fe400078ec0ff */
[----:B------:R-:W-:Y:S02]  /*d480*/  LOP3.LUT R26, R193, 0x380, RZ, 0xc0, !PT ;  /* 0x00000380c11a7812 */ /* 0x000fe400078ec0ff */
[----:B------:R-:W-:-:S02]  /*d490*/  LOP3.LUT R46, R177, 0x380, RZ, 0xc0, !PT ;  /* 0x00000380b12e7812 */ /* 0x000fc400078ec0ff */
[----:B------:R-:W-:Y:S02]  /*d4a0*/  LOP3.LUT R58, R6, R185, RZ, 0x3c, !PT ;  /* 0x000000b9063a7212 */ /* 0x000fe400078e3cff */
[----:B------:R-:W-:Y:S02]  /*d4b0*/  F2FP.BF16.F32.PACK_AB R6, R20, R7 ;  /* 0x000000071406723e */ /* 0x000fe400000010ff */
[----:B------:R-:W-:Y:S02]  /*d4c0*/  LOP3.LUT R62, R17, R62, RZ, 0x3c, !PT ;  /* 0x0000003e113e7212 */ /* 0x000fe400078e3cff */
[----:B------:R-:W-:Y:S02]  /*d4d0*/  MOV R74, R74 ;  /* 0x0000004a004a7202 */ /* 0x000fe40000000f00 */
[----:B------:R-:W-:Y:S01]  /*d4e0*/  F2FP.BF16.F32.PACK_AB R7, R173, R30 ;  /* 0x0000001ead07723e */ /* 0x000fe200000010ff */
[----:B------:R-:W-:Y:S01]  /*d4f0*/  BAR.SYNC.DEFER_BLOCKING 0x1, 0x100 ;  /* 0x0044000000007b1d */ /* 0x000fe20000010000 */
[----:B------:R-:W-:-:S02]  /*d500*/  SHF.R.U64 R42, R42, 0x3, RZ ;  /* 0x000000032a2a7819 */ /* 0x000fc400000012ff */
[----:B------:R-:W-:Y:S02]  /*d510*/  LOP3.LUT R17, R70, 0x380, RZ, 0xc0, !PT ;  /* 0x0000038046117812 */ /* 0x000fe400078ec0ff */
[----:B------:R-:W-:Y:S02]  /*d520*/  SHF.R.U64 R18, R18, 0x3, RZ ;  /* 0x0000000312127819 */ /* 0x000fe400000012ff */
[----:B------:R-:W-:Y:S02]  /*d530*/  SHF.R.U64 R20, R26, 0x3, RZ ;  /* 0x000000031a147819 */ /* 0x000fe400000012ff */
[----:B------:R-:W-:Y:S02]  /*d540*/  SHF.R.U64 R46, R46, 0x3, RZ ;  /* 0x000000032e2e7819 */ /* 0x000fe400000012ff */
[----:B------:R-:W-:Y:S02]  /*d550*/  LOP3.LUT R56, R183, 0x380, RZ, 0xc0, !PT ;  /* 0x00000380b7387812 */ /* 0x000fe400078ec0ff */
[----:B------:R-:W-:-:S02]  /*d560*/  LOP3.LUT R42, R42, R95, RZ, 0x3c, !PT ;  /* 0x0000005f2a2a7212 */ /* 0x000fc400078e3cff */
[----:B------:R-:W-:Y:S02]  /*d570*/  SHF.R.U64 R17, R17, 0x3, RZ ;  /* 0x0000000311117819 */ /* 0x000fe400000012ff */
[----:B------:R-:W-:Y:S02]  /*d580*/  LOP3.LUT R26, R18, R191, RZ, 0x3c, !PT ;  /* 0x000000bf121a7212 */ /* 0x000fe400078e3cff */
[----:B------:R-:W-:Y:S02]  /*d590*/  LOP3.LUT R30, R20, R193, RZ, 0x3c, !PT ;  /* 0x000000c1141e7212 */ /* 0x000fe400078e3cff */
[----:B------:R-:W-:Y:S02]  /*d5a0*/  LOP3.LUT R46, R46, R177, RZ, 0x3c, !PT ;  /* 0x000000b12e2e7212 */ /* 0x000fe400078e3cff */
[----:B------:R-:W-:Y:S01]  /*d5b0*/  SHF.R.U64 R56, R56, 0x3, RZ ;  /* 0x0000000338387819 */ /* 0x000fe200000012ff */
[----:B------:R0:W-:Y:S01]  /*d5c0*/  STSM.16.M88.4 [R74], R4 ;  /* 0x000000044a007844 */ /* 0x0001e20000000200 */
[----:B------:R-:W-:-:S02]  /*d5d0*/  LOP3.LUT R66, R189, 0x380, RZ, 0xc0, !PT ;  /* 0x00000380bd427812 */ /* 0x000fc400078ec0ff */
[----:B------:R-:W-:Y:S02]  /*d5e0*/  MOV R20, R8 ;  /* 0x0000000800147202 */ /* 0x000fe40000000f00 */
[----:B------:R-:W-:Y:S02]  /*d5f0*/  MOV R38, R38 ;  /* 0x0000002600267202 */ /* 0x000fe40000000f00 */
[----:B------:R-:W-:Y:S02]  /*d600*/  F2FP.BF16.F32.PACK_AB R8, R41, R40 ;  /* 0x000000282908723e */ /* 0x000fe400000010ff */
[----:B------:R-:W-:Y:S02]  /*d610*/  F2FP.BF16.F32.PACK_AB R9, R169, R156 ;  /* 0x0000009ca909723e */ /* 0x000fe400000010ff */
[----:B------:R-:W-:Y:S02]  /*d620*/  LOP3.LUT R70, R17, R70, RZ, 0x3c, !PT ;  /* 0x0000004611467212 */ /* 0x000fe400078e3cff */
[----:B------:R-:W-:-:S02]  /*d630*/  MOV R42, R42 ;  /* 0x0000002a002a7202 */ /* 0x000fc40000000f00 */
[----:B------:R-:W-:Y:S02]  /*d640*/  MOV R18, R26 ;  /* 0x0000001a00127202 */ /* 0x000fe40000000f00 */
[----:B0-----:R-:W-:Y:S02]  /*d650*/  F2FP.BF16.F32.PACK_AB R4, R33, R32 ;  /* 0x000000202104723e */ /* 0x001fe400000010ff */
[----:B------:R-:W-:Y:S02]  /*d660*/  F2FP.BF16.F32.PACK_AB R5, R171, R158 ;  /* 0x0000009eab05723e */ /* 0x000fe400000010ff */
[----:B------:R-:W-:Y:S02]  /*d670*/  F2FP.BF16.F32.PACK_AB R6, R37, R36 ;  /* 0x000000242506723e */ /* 0x000fe400000010ff */
[----:B------:R-:W-:Y:S02]  /*d680*/  F2FP.BF16.F32.PACK_AB R7, R172, R157 ;  /* 0x0000009dac07723e */ /* 0x000fe400000010ff */
[----:B------:R-:W-:-:S02]  /*d690*/  LOP3.LUT R56, R56, R183, RZ, 0x3c, !PT ;  /* 0x000000b738387212 */ /* 0x000fc400078e3cff */
[----:B------:R-:W-:Y:S01]  /*d6a0*/  SHF.R.U64 R66, R66, 0x3, RZ ;  /* 0x0000000342427819 */ /* 0x000fe200000012ff */
[----:B------:R0:W-:Y:S01]  /*d6b0*/  STSM.16.M88.4 [R20], R4 ;  /* 0x0000000414007844 */ /* 0x0001e20000000200 */
[----:B------:R-:W-:Y:S02]  /*d6c0*/  MOV R46, R46 ;  /* 0x0000002e002e7202 */ /* 0x000fe40000000f00 */
[----:B------:R-:W-:Y:S01]  /*d6d0*/  MOV R17, R30 ;  /* 0x0000001e00117202 */ /* 0x000fe20000000f00 */
[----:B------:R-:W-:Y:S01]  /*d6e0*/  STSM.16.M88.4 [R38], R8 ;  /* 0x0000000826007844 */ /* 0x000fe20000000200 */
[----:B------:R-:W-:Y:S02]  /*d6f0*/  F2FP.BF16.F32.PACK_AB R26, R61, R60 ;  /* 0x0000003c3d1a723e */ /* 0x000fe400000010ff */
[----:B------:R-:W-:Y:S01]  /*d700*/  F2FP.BF16.F32.PACK_AB R27, R164, R153 ;  /* 0x00000099a41b723e */ /* 0x000fe200000010ff */
[----:B------:R-:W-:Y:S01]  /*d710*/  STSM.16.M88.4 [R42], R12 ;  /* 0x0000000c2a007844 */ /* 0x000fe20000000200 */
[----:B------:R-:W-:-:S02]  /*d720*/  MOV R50, R50 ;  /* 0x0000003200327202 */ /* 0x000fc40000000f00 */
[----:B------:R-:W-:Y:S01]  /*d730*/  F2FP.BF16.F32.PACK_AB R30, R69, R68 ;  /* 0x00000044451e723e */ /* 0x000fe200000010ff */
[----:B------:R-:W-:Y:S01]  /*d740*/  STSM.16.M88.4 [R46], R24 ;  /* 0x000000182e007844 */ /* 0x000fe20000000200 */
[----:B------:R-:W-:Y:S02]  /*d750*/  F2FP.BF16.F32.PACK_AB R31, R165, R152 ;  /* 0x00000098a51f723e */ /* 0x000fe400000010ff */
[----:B------:R-:W-:Y:S02]  /*d760*/  MOV R52, R52 ;  /* 0x0000003400347202 */ /* 0x000fe40000000f00 */
[----:B0-----:R-:W-:Y:S01]  /*d770*/  F2FP.BF16.F32.PACK_AB R4, R73, R72 ;  /* 0x000000484904723e */ /* 0x001fe200000010ff */
[----:B------:R-:W-:Y:S01]  /*d780*/  STSM.16.M88.4 [R50], R28 ;  /* 0x0000001c32007844 */ /* 0x000fe20000000200 */
[----:B------:R-:W-:Y:S02]  /*d790*/  F2FP.BF16.F32.PACK_AB R5, R163, R48 ;  /* 0x00000030a305723e */ /* 0x000fe400000010ff */
[----:B------:R-:W-:-:S02]  /*d7a0*/  F2FP.BF16.F32.PACK_AB R6, R77, R76 ;  /* 0x0000004c4d06723e */ /* 0x000fc400000010ff */
[----:B------:R-:W-:Y:S02]  /*d7b0*/  F2FP.BF16.F32.PACK_AB R7, R161, R78 ;  /* 0x0000004ea107723e */ /* 0x000fe400000010ff */
[----:B------:R-:W-:Y:S02]  /*d7c0*/  MOV R54, R54 ;  /* 0x0000003600367202 */ /* 0x000fe40000000f00 */
[----:B------:R-:W-:Y:S01]  /*d7d0*/  LOP3.LUT R66, R66, R189, RZ, 0x3c, !PT ;  /* 0x000000bd42427212 */ /* 0x000fe200078e3cff */
[----:B------:R0:W-:Y:S01]  /*d7e0*/  STSM.16.M88.4 [R52], R4 ;  /* 0x0000000434007844 */ /* 0x0001e20000000200 */
[----:B------:R-:W-:Y:S02]  /*d7f0*/  MOV R56, R56 ;  /* 0x0000003800387202 */ /* 0x000fe40000000f00 */
[----:B------:R-:W-:Y:S01]  /*d800*/  F2FP.BF16.F32.PACK_AB R91, R86, R91 ;  /* 0x0000005b565b723e */ /* 0x000fe200000010ff */
[----:B------:R1:W-:Y:S01]  /*d810*/  STSM.16.M88.4 [R54], R80 ;  /* 0x0000005036007844 */ /* 0x0003e20000000200 */
[----:B------:R-:W-:-:S02]  /*d820*/  F2FP.BF16.F32.PACK_AB R97, R99, R98 ;  /* 0x000000626361723e */ /* 0x000fc400000010ff */
[----:B------:R-:W-:Y:S01]  /*d830*/  F2FP.BF16.F32.PACK_AB R104, R105, R104 ;  /* 0x000000686968723e */ /* 0x000fe200000010ff */
[----:B------:R1:W-:Y:S01]  /*d840*/  STSM.16.M88.4 [R56], R88 ;  /* 0x0000005838007844 */ /* 0x0003e20000000200 */
[----:B------:R-:W-:Y:S02]  /*d850*/  MOV R58, R58 ;  /* 0x0000003a003a7202 */ /* 0x000fe40000000f00 */
[----:B------:R-:W-:Y:S02]  /*d860*/  F2FP.BF16.F32.PACK_AB R98, R101, R100 ;  /* 0x000000646562723e */ /* 0x000fe400000010ff */
[----:B------:R-:W-:Y:S02]  /*d870*/  F2FP.BF16.F32.PACK_AB R99, R103, R102 ;  /* 0x000000666763723e */ /* 0x000fe400000010ff */
[----:B------:R-:W-:Y:S01]  /*d880*/  F2FP.BF16.F32.PACK_AB R105, R107, R106 ;  /* 0x0000006a6b69723e */ /* 0x000fe200000010ff */
[----:B0-----:R-:W-:Y:S01]  /*d890*/  IMAD.U32 R4, RZ, RZ, UR8 ;  /* 0x00000008ff047e24 */ /* 0x001fe2000f8e00ff */
[----:B------:R-:W-:Y:S01]  /*d8a0*/  F2FP.BF16.F32.PACK_AB R112, R113, R112 ;  /* 0x000000707170723e */ /* 0x000fe200000010ff */
[----:B------:R1:W-:Y:S01]  /*d8b0*/  STSM.16.M88.4 [R58], R96 ;  /* 0x000000603a007844 */ /* 0x0003e20000000200 */
[----:B------:R-:W-:Y:S01]  /*d8c0*/  MOV R62, R62 ;  /* 0x0000003e003e7202 */ /* 0x000fe20000000f00 */
[----:B------:R-:W-:Y:S01]  /*d8d0*/  IMAD.U32 R5, RZ, RZ, UR9 ;  /* 0x00000009ff057e24 */ /* 0x000fe2000f8e00ff */
[----:B------:R-:W-:Y:S01]  /*d8e0*/  F2FP.BF16.F32.PACK_AB R106, R109, R108 ;  /* 0x0000006c6d6a723e */ /* 0x000fe200000010ff */
[----:B------:R-:W-:Y:S01]  /*d8f0*/  ULDC.64 UR8, c[0x0][0xbe0] ;  /* 0x0002f80000087ab9 */ /* 0x000fe20000000a00 */
        /* <DEDUP_REMOVED lines=25> */
[----:B------:R-:W-:Y:S01]  /*da90*/  F2FP.BF16.F32.PACK_AB R146, R149, R148 ;  /* 0x000000949592723e */ /* 0x000fe200000010ff */
[----:B------:R1:W-:Y:S01]  /*daa0*/  STSM.16.M88.4 [R18], R136 ;  /* 0x0000008812007844 */ /* 0x0003e20000000200 */
[----:B------:R-:W-:Y:S02]  /*dab0*/  F2FP.BF16.F32.PACK_AB R147, R151, R150 ;  /* 0x000000969793723e */ /* 0x000fe400000010ff */
[----:B------:R-:W-:-:S03]  /*dac0*/  PLOP3.LUT P1, PT, PT, PT, UP0, 0x80, 0x0 ;  /* 0x000000000000781c */ /* 0x000fc60003f2f008 */
[----:B------:R1:W-:Y:S01]  /*dad0*/  STSM.16.M88.4 [R17], R144 ;  /* 0x0000009011007844 */ /* 0x0003e20000000200 */
[----:B------:R-:W-:Y:S09]  /*dae0*/  BAR.SYNC.DEFER_BLOCKING 0x1, 0x100 ;  /* 0x0044000000007b1d */ /* 0x000ff20000010000 */
[----:B------:R-:W2:Y:S01]  /*daf0*/  @P1 LDG.E R6, desc[UR38][R4.64] ;  /* 0x0000002604061981 */ /* 0x000ea2000c1e1900 */
[----:B------:R-:W-:Y:S01]  /*db00*/  UISETP.NE.U32.AND UP1, UPT, UR8, URZ, UPT ;  /* 0x0000003f0800728c */ /* 0x000fe2000bf25070 */
[----:B------:R-:W0:Y:S01]  /*db10*/  LDC R3, c[0x0][0xa88] ;  /* 0x0002a200ff037b82 */ /* 0x000e220000000800 */
[----:B------:R-:W-:Y:S01]  /*db20*/  IMAD R7, R22, 0x40, R19 ;  /* 0x0000004016077824 */ /* 0x000fe200078e0213 */
[----:B------:R-:W-:Y:S01]  /*db30*/  UMOV UR4, URZ ;  /* 0x0000003f00047c82 */ /* 0x000fe20008000000 */
[----:B------:R-:W-:-:S02]  /*db40*/  UISETP.NE.AND.EX UP1, UPT, UR9, URZ, UPT, UP1 ;  /* 0x0000003f0900728c */ /* 0x000fc4000bf25310 */
[----:B------:R-:W-:-:S04]  /*db50*/  IMAD.WIDE R34, R7, 0x2, R34 ;  /* 0x0000000207227825 */ /* 0x000fc800078e0222 */
[----:B------:R-:W-:Y:S02]  /*db60*/  PLOP3.LUT P2, PT, PT, PT, UP1, 0x80, 0x0 ;  /* 0x000000000000781c */ /* 0x000fe40003f4f018 */
[----:B------:R-:W-:-:S03]  /*db70*/  IADD3 R13, P0, R34, 0x1000, RZ ;  /* 0x00001000220d7810 */ /* 0x000fc60007f1e0ff */
[----:B------:R-:W-:Y:S02]  /*db80*/  @UP1 ULDC.64 UR8, c[0x0][0xbe0] ;  /* 0x0002f80000081ab9 */ /* 0x000fe40000000a00 */
[----:B------:R-:W-:-:S06]  /*db90*/  @UP1 UIMAD.WIDE UR8, UR43, 0x4, UR8 ;  /* 0x000000042b0818a5 */ /* 0x000fcc000f8e0208 */
[----:B------:R-:W-:Y:S01]  /*dba0*/  IMAD.U32 R7, RZ, RZ, UR9 ;  /* 0x00000009ff077e24 */ /* 0x000fe2000f8e00ff */
[----:B--2---:R-:W-:Y:S01]  /*dbb0*/  @P1 R2UR UR4, R6 ;  /* 0x00000000060412ca */ /* 0x004fe200000e0000 */
[----:B------:R-:W-:-:S05]  /*dbc0*/  IMAD.U32 R6, RZ, RZ, UR8 ;  /* 0x00000008ff067e24 */ /* 0x000fca000f8e00ff */
[----:B0-----:R1:W5:Y:S01]  /*dbd0*/  @P2 LDG.E R3, desc[UR38][R6.64] ;  /* 0x0000002606032981 */ /* 0x001362000c1e1900 */
[----:B------:R-:W-:Y:S08]  /*dbe0*/  @P2 BRA `(.L_x_9033) ;  /* 0x0000000000102947 */ /* 0x000ff00003800000 */
[----:B------:R-:W-:Y:S05]  /*dbf0*/  @!P1 BRA `(.L_x_9033) ;  /* 0x00000000000c9947 */ /* 0x000fea0003800000 */
[----:B-1----:R-:W2:Y:S04]  /*dc00*/  LDG.E R6, desc[UR38][R4.64] ;  /* 0x0000002604067981 */ /* 0x002ea8000c1e1900 */
[----:B-----5:R-:W2:Y:S02]  /*dc10*/  LDG.E R3, desc[UR38][R4.64+0x4] ;  /* 0x0000042604037981 */ /* 0x020ea4000c1e1900 */
[----:B--2---:R-:W-:-:S07]  /*dc20*/  IMAD.IADD R3, R3, 0x1, -R6 ;  /* 0x0000000103037824 */ /* 0x004fce00078e0a06 */
.L_x_9033:
        /* <DEDUP_REMOVED lines=14> */
[----:B------:R-:W-:Y:S01]  /*dd10*/  USHF.R.S32.HI UR7, URZ, 0x1f, UR43 ;  /* 0x0000001f3f077899 */ /* 0x000fe2000801142b */
[----:B------:R-:W-:Y:S01]  /*dd20*/  LOP3.LUT R4, R4, R5, RZ, 0x3c, !PT ;  /* 0x0000000504047212 */ /* 0x000fe200078e3cff */
[----:B------:R-:W-:Y:S01]  /*dd30*/  ULDC.64 UR12, c[0x0][0xb78] ;  /* 0x0002de00000c7ab9 */ /* 0x000fe20000000a00 */
[----:B------:R-:W-:Y:S01]  /*dd40*/  UIADD3 UR9, UR9, UR10, URZ ;  /* 0x0000000a09097290 */ /* 0x000fe2000fffe03f */
[----:B------:R-:W-:Y:S01]  /*dd50*/  SHF.R.S32.HI R5, RZ, 0x1f, R10 ;  /* 0x0000001fff057819 */ /* 0x000fe2000001140a */
[----:B------:R-:W-:Y:S01]  /*dd60*/  USEL UR16, UR7, URZ, !UP0 ;  /* 0x0000003f07107287 */ /* 0x000fe2000c000000 */
[----:B------:R-:W-:Y:S01]  /*dd70*/  SHF.R.U64 R12, R12, 0x3, RZ ;  /* 0x000000030c0c7819 */ /* 0x000fe200000012ff */
[----:B------:R-:W-:Y:S01]  /*dd80*/  UIMAD.WIDE.U32 UR8, UR15, UR12, UR8 ;  /* 0x0000000c0f0872a5 */ /* 0x000fe2000f8e0008 */
[----:B------:R-:W-:Y:S01]  /*dd90*/  LOP3.LUT R8, R9, 0x380, RZ, 0xc0, !PT ;  /* 0x0000038009087812 */ /* 0x000fe200078ec0ff */
[----:B------:R-:W-:Y:S01]  /*dda0*/  UIMAD UR7, UR16, UR12, URZ ;  /* 0x0000000c100772a4 */ /* 0x000fe2000f8e023f */
[----:B------:R-:W-:Y:S01]  /*ddb0*/  LOP3.LUT R12, R12, R13, RZ, 0x3c, !PT ;  /* 0x0000000d0c0c7212 */ /* 0x000fe200078e3cff */
[----:B------:R-:W-:Y:S01]  /*ddc0*/  IMAD.X R13, RZ, RZ, R35, P0 ;  /* 0x000000ffff0d7224 */ /* 0x000fe200000e0623 */
[----:B------:R-:W-:Y:S01]  /*ddd0*/  SHF.R.U64 R8, R8, 0x3, RZ ;  /* 0x0000000308087819 */ /* 0x000fe200000012ff */
[----:B------:R-:W-:Y:S01]  /*dde0*/  UIMAD UR7, UR15, UR13, UR7 ;  /* 0x0000000d0f0772a4 */ /* 0x000fe2000f8e0207 */
[----:B-1----:R-:W-:-:S02]  /*ddf0*/  IADD3 R6, P3, R10, UR8, RZ ;  /* 0x000000080a067c10 */ /* 0x002fc4000ff7e0ff */
[----:B------:R-:W-:Y:S02]  /*de00*/  IADD3 R69, P0, R34, 0x8000, RZ ;  /* 0x0000800022457810 */ /* 0x000fe40007f1e0ff */
[----:B------:R-:W-:Y:S01]  /*de10*/  LOP3.LUT R8, R8, R9, RZ, 0x3c, !PT ;  /* 0x0000000908087212 */ /* 0x000fe200078e3cff */
[----:B------:R-:W-:Y:S01]  /*de20*/  IMAD.U32 R14, RZ, RZ, UR7 ;  /* 0x00000007ff0e7e24 */ /* 0x000fe2000f8e00ff */
[C---:B------:R-:W-:Y:S01]  /*de30*/  IADD3 R61, P6, R34.reuse, 0x4000, RZ ;  /* 0x00004000223d7810 */ /* 0x040fe20007fde0ff */
[----:B------:R-:W-:Y:S01]  /*de40*/  IMAD.X R9, RZ, RZ, R35, P1 ;  /* 0x000000ffff097224 */ /* 0x000fe200008e0623 */
[C---:B------:R-:W-:Y:S02]  /*de50*/  IADD3 R37, P5, R34.reuse, 0x5000, RZ ;  /* 0x0000500022257810 */ /* 0x040fe40007fbe0ff */
[----:B------:R-:W-:Y:S01]  /*de60*/  IADD3.X R5, R5, UR9, R14, P3, !PT ;  /* 0x0000000905057c10 */ /* 0x000fe20009ffe40e */
[----:B------:R-:W-:Y:S01]  /*de70*/  ULDC.64 UR8, c[0x0][0xb40] ;  /* 0x0002d00000087ab9 */ /* 0x000fe20000000a00 */
[----:B------:R-:W-:-:S02]  /*de80*/  IADD3 R33, P4, R34, 0x6000, RZ ;  /* 0x0000600022217810 */ /* 0x000fc40007f9e0ff */
[----:B------:R-:W-:Y:S02]  /*de90*/  LEA R20, P3, R6, UR8, 0x2 ;  /* 0x0000000806147c11 */ /* 0x000fe4000f8610ff */
[----:B------:R-:W-:Y:S02]  /*dea0*/  IADD3 R57, P1, R34, 0x9000, RZ ;  /* 0x0000900022397810 */ /* 0x000fe40007f3e0ff */
[----:B------:R-:W-:Y:S01]  /*deb0*/  LEA.HI.X R21, R6, UR9, R5, 0x2, P3 ;  /* 0x0000000906157c11 */ /* 0x000fe200098f1405 */
[----:B------:R-:W-:Y:S01]  /*dec0*/  IMAD.X R5, RZ, RZ, R35, P2 ;  /* 0x000000ffff057224 */ /* 0x000fe200010e0623 */
[----:B------:R-:W-:Y:S01]  /*ded0*/  IADD3 R25, P3, R34, 0x7000, RZ ;  /* 0x0000700022197810 */ /* 0x000fe20007f7e0ff */
[----:B------:R-:W-:Y:S01]  /*dee0*/  VIADD R6, R10, 0x8 ;  /* 0x000000080a067836 */ /* 0x000fe20000000000 */
[----:B------:R-:W-:Y:S01]  /*def0*/  IADD3 R49, P2, R34, 0xa000, RZ ;  /* 0x0000a00022317810 */ /* 0x000fe20007f5e0ff */
[----:B------:R-:W-:Y:S01]  /*df00*/  ULDC.64 UR8, c[0x0][0xaa0] ;  /* 0x0002a80000087ab9 */ /* 0x000fe20000000a00 */
        /* <DEDUP_REMOVED lines=32> */
[----:B------:R-:W-:Y:S02]  /*e110*/  IADD3 R53, P3, R34, 0xe000, RZ ;  /* 0x0000e00022357810 */ /* 0x000fe40007f7e0ff */
[-C--:B-----5:R-:W-:Y:S02]  /*e120*/  ISETP.GE.OR P1, PT, R10, R3.reuse, P0 ;  /* 0x000000030a00720c */ /* 0x0a0fe40000726670 */
[----:B------:R-:W-:Y:S02]  /*e130*/  IADD3 R7, P2, R34, 0xf000, RZ ;  /* 0x0000f00022077810 */ /* 0x000fe40007f5e0ff */
[----:B------:R-:W-:-:S02]  /*e140*/  ISETP.GE.OR P0, PT, R6, R3, P0 ;  /* 0x000000030600720c */ /* 0x000fc40000706670 */
[----:B------:R-:W-:Y:S01]  /*e150*/  LOP3.LUT R40, R41, 0x380, RZ, 0xc0, !PT ;  /* 0x0000038029287812 */ /* 0x000fe200078ec0ff */
[----:B------:R-:W-:Y:S01]  /*e160*/  IMAD.X R47, RZ, RZ, R35, P2 ;  /* 0x000000ffff2f7224 */ /* 0x000fe200010e0623 */
[----:B------:R-:W-:Y:S02]  /*e170*/  LOP3.LUT R72, R73, 0x380, RZ, 0xc0, !PT ;  /* 0x0000038049487812 */ /* 0x000fe400078ec0ff */
[----:B------:R-:W-:Y:S02]  /*e180*/  LOP3.LUT R64, R65, 0x380, RZ, 0xc0, !PT ;  /* 0x0000038041407812 */ /* 0x000fe400078ec0ff */
[----:B------:R-:W-:Y:S01]  /*e190*/  LOP3.LUT R52, R53, 0x380, RZ, 0xc0, !PT ;  /* 0x0000038035347812 */ /* 0x000fe200078ec0ff */
[----:B------:R-:W-:Y:S01]  /*e1a0*/  @!P1 STG.E desc[UR38][R20.64], R44 ;  /* 0x0000002c14009986 */ /* 0x000fe2000c101926 */
[----:B------:R-:W-:Y:S02]  /*e1b0*/  LOP3.LUT R29, R34, 0x380, RZ, 0xc0, !PT ;  /* 0x00000380221d7812 */ /* 0x000fe400078ec0ff */
[----:B------:R-:W-:Y:S01]  /*e1c0*/  LOP3.LUT R6, R7, 0x380, RZ, 0xc0, !PT ;  /* 0x0000038007067812 */ /* 0x000fe200078ec0ff */
[----:B------:R0:W-:Y:S01]  /*e1d0*/  @!P0 STG.E desc[UR38][R20.64+0x20], R45 ;  /* 0x0000202d14008986 */ /* 0x0001e2000c101926 */
[----:B------:R-:W-:-:S02]  /*e1e0*/  SHF.R.U64 R40, R40, 0x3, RZ ;  /* 0x0000000328287819 */ /* 0x000fc400000012ff */
[----:B------:R-:W-:Y:S01]  /*e1f0*/  SHF.R.U64 R72, R72, 0x3, RZ ;  /* 0x0000000348487819 */ /* 0x000fe200000012ff */
[----:B------:R-:W-:Y:S01]  /*e200*/  UIMAD UR7, UR11, UR8, URZ ;  /* 0x000000080b0772a4 */ /* 0x000fe2000f8e023f */
[----:B------:R-:W-:Y:S01]  /*e210*/  SHF.R.U64 R64, R64, 0x3, RZ ;  /* 0x0000000340407819 */ /* 0x000fe200000012ff */
[----:B------:R-:W-:Y:S01]  /*e220*/  IMAD.U32 R17, RZ, RZ, UR8 ;  /* 0x00000008ff117e24 */ /* 0x000fe2000f8e00ff */
[----:B------:R-:W-:Y:S01]  /*e230*/  SHF.R.U64 R52, R52, 0x3, RZ ;  /* 0x0000000334347819 */ /* 0x000fe200000012ff */
[----:B------:R-:W5:Y:S01]  /*e240*/  LD.E.128 R12, desc[UR38][R12.64] ;  /* 0x000000260c0c7980 */ /* 0x000f62000c101d00 */
[----:B------:R-:W-:Y:S02]  /*e250*/  SHF.R.U64 R29, R29, 0x3, RZ ;  /* 0x000000031d1d7819 */ /* 0x000fe400000012ff */
[----:B------:R-:W-:Y:S01]  /*e260*/  SHF.R.U64 R6, R6, 0x3, RZ ;  /* 0x0000000306067819 */ /* 0x000fe200000012ff */
[----:B0-----:R-:W-:Y:S01]  /*e270*/  IMAD.MOV.U32 R20, RZ, RZ, R19 ;  /* 0x000000ffff147224 */ /* 0x001fe200078e0013 */
        /* <DEDUP_REMOVED lines=12> */
[----:B------:R-:W-:Y:S01]  /*e340*/  SHF.R.S32.HI R21, RZ, 0x1f, R19 ;  /* 0x0000001fff157819 */ /* 0x000fe20000011413 */
[----:B------:R-:W-:-:S02]  /*e350*/  UIMAD UR7, UR4, UR9, UR7 ;  /* 0x00000009040772a4 */ /* 0x000fc4000f8e0207 */
[----:B------:R-:W5:Y:S01]  /*e360*/  LD.E.128 R28, desc[UR38][R28.64] ;  /* 0x000000261c1c7980 */ /* 0x000f62000c101d00 */
[----:B------:R-:W-:Y:S01]  /*e370*/  ULDC.64 UR8, c[0x0][0xae0] ;  /* 0x0002b80000087ab9 */ /* 0x000fe20000000a00 */
[----:B------:R-:W-:Y:S02]  /*e380*/  IMAD.WIDE.U32 R20, R17, UR4, R20 ;  /* 0x0000000411147c25 */ /* 0x000fe4000f8e0014 */
        /* <DEDUP_REMOVED lines=20> */
[----:B------:R-:W-:-:S02]  /*e4d0*/  VIADD R21, R21, UR7 ;  /* 0x0000000715157c36 */ /* 0x000fc40008000000 */
[----:B------:R-:W-:Y:S01]  /*e4e0*/  IMAD.U32 R23, RZ, RZ, UR8 ;  /* 0x00000008ff177e24 */ /* 0x000fe2000f8e00ff */
[----:B------:R-:W-:Y:S01]  /*e4f0*/  UIMAD UR4, UR44, UR9, UR4 ;  /* 0x000000092c0472a4 */ /* 0x000fe2000f8e0204 */
[----:B------:R-:W-:Y:S02]  /*e500*/  IMAD R18, R204, -0x80, R3 ;  /* 0xffffff80cc127824 */ /* 0x000fe400078e0203 */
[----:B------:R-:W-:Y:S01]  /*e510*/  IMAD.WIDE.U32 R20, R23, UR44, R20 ;  /* 0x0000002c17147c25 */ /* 0x000fe2000f8e0014 */
[----:B------:R-:W-:Y:S02]  /*e520*/  ULDC.64 UR8, c[0x0][0xae8] ;  /* 0x0002ba0000087ab9 */ /* 0x000fe40000000a00 */
[----:B------:R-:W-:Y:S01]  /*e530*/  ISETP.GE.AND P3, PT, R22, R18, PT ;  /* 0x000000121600720c */ /* 0x000fe20003f66270 */
[----:B------:R-:W-:Y:S01]  /*e540*/  VIADD R21, R21, UR4 ;  /* 0x0000000415157c36 */ /* 0x000fe20008000000 */
[----:B------:R-:W-:Y:S01]  /*e550*/  UIMAD UR4, UR16, UR8, URZ ;  /* 0x00000008100472a4 */ /* 0x000fe2000f8e023f */
[----:B------:R-:W-:-:S02]  /*e560*/  VIADD R0, R0, 0x22820 ;  /* 0x0002282000007836 */ /* 0x000fc40000000000 */
[C---:B------:R-:W-:Y:S02]  /*e570*/  VIADD R3, R22.reuse, 0x20 ;  /* 0x0000002016037836 */ /* 0x040fe40000000000 */
[----:B------:R-:W-:Y:S01]  /*e580*/  IMAD.U32 R79, RZ, RZ, UR8 ;  /* 0x00000008ff4f7e24 */ /* 0x000fe2000f8e00ff */
[----:B------:R-:W-:Y:S01]  /*e590*/  UIMAD UR4, UR15, UR9, UR4 ;  /* 0x000000090f0472a4 */ /* 0x000fe2000f8e0204 */
[C---:B------:R-:W-:Y:S01]  /*e5a0*/  VIADD R17, R22.reuse, 0x60 ;  /* 0x0000006016117836 */ /* 0x040fe20000000000 */
[----:B------:R-:W-:Y:S01]  /*e5b0*/  PRMT R0, RZ, 0x654, R0 ;  /* 0x00000654ff007816 */ /* 0x000fe20000000000 */
[----:B------:R-:W-:Y:S01]  /*e5c0*/  IMAD.WIDE.U32 R78, R79, UR15, R20 ;  /* 0x0000000f4f4e7c25 */ /* 0x000fe2000f8e0014 */
[-C--:B------:R-:W-:Y:S02]  /*e5d0*/  ISETP.GE.AND P0, PT, R3, R18.reuse, PT ;  /* 0x000000120300720c */ /* 0x080fe40003f06270 */
[--C-:B------:R-:W-:Y:S01]  /*e5e0*/  SHF.R.S32.HI R23, RZ, 0x1f, R22.reuse ;  /* 0x0000001fff177819 */ /* 0x100fe20000011416 */
[----:B------:R-:W-:Y:S01]  /*e5f0*/  VIADD R3, R22, 0x40 ;  /* 0x0000004016037836 */ /* 0x000fe20000000000 */
[-C--:B------:R-:W-:Y:S01]  /*e600*/  ISETP.GE.AND P2, PT, R17, R18.reuse, PT ;  /* 0x000000121100720c */ /* 0x080fe20003f46270 */
[----:B0-----:R0:W-:Y:S01]  /*e610*/  SYNCS.ARRIVE.TRANS64.RED.A1T0 RZ, [R0+URZ], RZ ;  /* 0x000000ff00ff79a7 */ /* 0x0011e2000810043f */
[----:B------:R-:W-:Y:S01]  /*e620*/  VIADD R17, R79, UR4 ;  /* 0x000000044f117c36 */ /* 0x000fe20008000000 */
[----:B------:R-:W-:Y:S01]  /*e630*/  BSSY B1, `(.L_x_9034) ;  /* 0x000001a000017945 */ /* 0x000fe20003800000 */
[----:B------:R-:W-:Y:S01]  /*e640*/  ISETP.GE.AND P1, PT, R3, R18, PT ;  /* 0x000000120300720c */ /* 0x000fe20003f26270 */
[----:B------:R-:W-:-:S02]  /*e650*/  IMAD.WIDE R76, R204, 0x80, R22 ;  /* 0x00000080cc4c7825 */ /* 0x000fc400078e0216 */
[----:B------:R-:W-:Y:S10]  /*e660*/  @P3 BRA `(.L_x_9035) ;  /* 0x0000000000583947 */ /* 0x000ff40003800000 */
[----:B------:R-:W-:Y:S01]  /*e670*/  ULDC.64 UR8, c[0x0][0xad8] ;  /* 0x0002b60000087ab9 */ /* 0x000fe20000000a00 */
[----:B------:R-:W-:Y:S01]  /*e680*/  IMAD.MOV.U32 R20, RZ, RZ, R78 ;  /* 0x000000ffff147224 */ /* 0x000fe200078e004e */
[----:B------:R-:W-:Y:S01]  /*e690*/  ULDC UR4, c[0x0][0xa8c] ;  /* 0x0002a30000047ab9 */ /* 0x000fe20000000800 */
[----:B------:R-:W-:Y:S01]  /*e6a0*/  IMAD R3, R77, UR8, RZ ;  /* 0x000000084d037c24 */ /* 0x000fe2000f8e02ff */
[C---:B------:R-:W-:Y:S01]  /*e6b0*/  ISETP.GE.AND P4, PT, R19.reuse, UR4, PT ;  /* 0x0000000413007c0c */ /* 0x040fe2000bf86270 */
[----:B------:R-:W-:Y:S02]  /*e6c0*/  IMAD.MOV.U32 R21, RZ, RZ, R17 ;  /* 0x000000ffff157224 */ /* 0x000fe400078e0011 */
[----:B0-----:R-:W-:Y:S02]  /*e6d0*/  VIADD R0, R19, 0x40 ;  /* 0x0000004013007836 */ /* 0x001fe40000000000 */
        /* <DEDUP_REMOVED lines=15> */
.L_x_9035:
[----:B------:R-:W-:Y:S05]  /*e7d0*/  BSYNC B1 ;  /* 0x0000000000017941 */ /* 0x000fea0003800000 */
.L_x_9034:
[----:B------:R-:W-:Y:S04]  /*e7e0*/  BSSY B1, `(.L_x_9036) ;  /* 0x000001a000017945 */ /* 0x000fe80003800000 */
[----:B------:R-:W-:Y:S05]  /*e7f0*/  @P0 BRA `(.L_x_9037) ;  /* 0x0000000000600947 */ /* 0x000fea0003800000 */
[----:B------:R-:W-:Y:S01]  /*e800*/  IADD3 R3, P0, R76, 0x20, RZ ;  /* 0x000000204c037810 */ /* 0x000fe20007f1e0ff */
[C---:B------:R-:W-:Y:S01]  /*e810*/  VIADD R20, R19.reuse, 0x80 ;  /* 0x0000008013147836 */ /* 0x040fe20000000000 */
[----:B------:R-:W-:Y:S01]  /*e820*/  ULDC UR4, c[0x0][0xa8c] ;  /* 0x0002a30000047ab9 */ /* 0x000fe20000000800 */
[C---:B------:R-:W-:Y:S01]  /*e830*/  VIADD R18, R19.reuse, 0x40 ;  /* 0x0000004013127836 */ /* 0x040fe20000000000 */
[----:B------:R-:W-:Y:S01]  /*e840*/  ULDC.64 UR8, c[0x0][0xad8] ;  /* 0x0002b60000087ab9 */ /* 0x000fe20000000a00 */
[----:B0-----:R-:W-:Y:S01]  /*e850*/  IMAD.X R0, RZ, RZ, R77, P0 ;  /* 0x000000ffff007224 */ /* 0x001fe200000e064d */
        /* <DEDUP_REMOVED lines=11> */
[----:B-1---5:R-:W-:Y:S01]  /*e910*/  LEA R28, P0, R20, UR8, 0x1 ;  /* 0x00000008141c7c11 */ /* 0x022fe2000f8008ff */
[----:B------:R-:W-:-:S05]  /*e920*/  IMAD.IADD R3, R21, 0x1, R3 ;  /* 0x0000000115037824 */ /* 0x000fca00078e0203 */
[----:B------:R-:W-:-:S05]  /*e930*/  LEA.HI.X R29, R20, UR9, R3, 0x1, P0 ;  /* 0x00000009141d7c11 */ /* 0x000fca00080f0c03 */
[----:B------:R2:W-:Y:S04]  /*e940*/  @!P3 STG.E.128 desc[UR38][R28.64], R12 ;  /* 0x0000000c1c00b986 */ /* 0x0005e8000c101d26 */
[----:B------:R2:W-:Y:S04]  /*e950*/  @!P4 STG.E.128 desc[UR38][R28.64+0x80], R36 ;  /* 0x000080241c00c986 */ /* 0x0005e8000c101d26 */
[----:B------:R2:W-:Y:S04]  /*e960*/  @!P5 STG.E.128 desc[UR38][R28.64+0x100], R56 ;  /* 0x000100381c00d986 */ /* 0x0005e8000c101d26 */
[----:B------:R2:W-:Y:S02]  /*e970*/  @!P6 STG.E.128 desc[UR38][R28.64+0x180], R64 ;  /* 0x000180401c00e986 */ /* 0x0005e4000c101d26 */
.L_x_9037:
[----:B------:R-:W-:Y:S05]  /*e980*/  BSYNC B1 ;  /* 0x0000000000017941 */ /* 0x000fea0003800000 */
.L_x_9036:
[----:B------:R-:W-:Y:S04]  /*e990*/  BSSY B1, `(.L_x_9038) ;  /* 0x000001a000017945 */ /* 0x000fe80003800000 */
[----:B------:R-:W-:Y:S05]  /*e9a0*/  @P1 BRA `(.L_x_9039) ;  /* 0x0000000000601947 */ /* 0x000fea0003800000 */
[----:B------:R-:W-:Y:S01]  /*e9b0*/  IADD3 R3, P0, R76, 0x40, RZ ;  /* 0x000000404c037810 */ /* 0x000fe20007f1e0ff */
[C---:B--2--5:R-:W-:Y:S01]  /*e9c0*/  VIADD R12, R19.reuse, 0x40 ;  /* 0x00000040130c7836 */ /* 0x064fe20000000000 */
[----:B------:R-:W-:Y:S01]  /*e9d0*/  ULDC UR4, c[0x0][0xa8c] ;  /* 0x0002a30000047ab9 */ /* 0x000fe20000000800 */
[----:B------:R-:W-:Y:S01]  /*e9e0*/  VIADD R13, R19, 0x80 ;  /* 0x00000080130d7836 */ /* 0x000fe20000000000 */
        /* <DEDUP_REMOVED lines=20> */
.L_x_9039:
[----:B------:R-:W-:Y:S05]  /*eb30*/  BSYNC B1 ;  /* 0x0000000000017941 */ /* 0x000fea0003800000 */
.L_x_9038:
[----:B------:R-:W-:Y:S05]  /*eb40*/  @P2 BRA `(.L_x_9040) ;  /* 0x0000000c006c2947 */ /* 0x000fea0003800000 */
[----:B------:R-:W-:Y:S01]  /*eb50*/  IADD3 R3, P0, R76, 0x60, RZ ;  /* 0x000000604c037810 */ /* 0x000fe20007f1e0ff */
[C---:B0-----:R-:W-:Y:S01]  /*eb60*/  VIADD R0, R19.reuse, 0x40 ;  /* 0x0000004013007836 */ /* 0x041fe20000000000 */
        /* <DEDUP_REMOVED lines=24> */
.L_x_9032:
[----:B------:R-:W-:Y:S01]  /*ecf0*/  ULDC.64 UR8, c[0x0][0xbd8] ;  /* 0x0002f60000087ab9 */ /* 0x000fe20000000a00 */
[----:B------:R-:W-:Y:S01]  /*ed00*/  IMAD.MOV.U32 R9, RZ, RZ, RZ ;  /* 0x000000ffff097224 */ /* 0x000fe200078e00ff */
[----:B------:R-:W-:-:S04]  /*ed10*/  UISETP.NE.U32.AND UP0, UPT, UR8, URZ, UPT ;  /* 0x0000003f0800728c */ /* 0x000fc8000bf05070 */
[----:B------:R-:W-:-:S03]  /*ed20*/  UISETP.NE.AND.EX UP0, UPT, UR9, URZ, UPT, UP0 ;  /* 0x0000003f0900728c */ /* 0x000fc6000bf05300 */
[----:B------:R-:W-:Y:S02]  /*ed30*/  ULDC.64 UR8, c[0x0][0xbd8] ;  /* 0x0002f60000087ab9 */ /* 0x000fe40000000a00 */
[----:B------:R-:W-:Y:S01]  /*ed40*/  UIMAD.WIDE UR8, UR43, 0x4, UR8 ;  /* 0x000000042b0878a5 */ /* 0x000fe2000f8e0208 */
[----:B------:R-:W0:Y:S01]  /*ed50*/  LDC R3, c[0x0][0xa88] ;  /* 0x0002a200ff037b82 */ /* 0x000e220000000800 */
[----:B------:R-:W-:-:S04]  /*ed60*/  PLOP3.LUT P1, PT, PT, PT, UP0, 0x80, 0x0 ;  /* 0x000000000000781c */ /* 0x000fc80003f2f008 */
[----:B------:R-:W-:Y:S02]  /*ed70*/  IMAD.U32 R4, RZ, RZ, UR8 ;  /* 0x00000008ff047e24 */ /* 0x000fe4000f8e00ff */
[----:B------:R-:W-:Y:S01]  /*ed80*/  IMAD.U32 R5, RZ, RZ, UR9 ;  /* 0x00000009ff057e24 */ /* 0x000fe2000f8e00ff */
[----:B------:R-:W-:Y:S02]  /*ed90*/  ULDC.64 UR8, c[0x0][0xbe0] ;  /* 0x0002f80000087ab9 */ /* 0x000fe40000000a00 */
[----:B------:R-:W-:-:S04]  /*eda0*/  UISETP.NE.U32.AND UP1, UPT, UR8, URZ, UPT ;  /* 0x0000003f0800728c */ /* 0x000fc8000bf25070 */
[----:B------:R-:W-:Y:S01]  /*edb0*/  UISETP.NE.AND.EX UP1, UPT, UR9, URZ, UPT, UP1 ;  /* 0x0000003f0900728c */ /* 0x000fe2000bf25310 */
[----:B------:R1:W5:Y:S05]  /*edc0*/  @P1 LDG.E R9, desc[UR38][R4.64] ;  /* 0x0000002604091981 */ /* 0x00036a000c1e1900 */
[----:B------:R-:W-:-:S05]  /*edd0*/  PLOP3.LUT P2, PT, PT, PT, UP1, 0x80, 0x0 ;  /* 0x000000000000781c */ /* 0x000fca0003f4f018 */
[----:B------:R-:W-:Y:S02]  /*ede0*/  @UP1 ULDC.64 UR8, c[0x0][0xbe0] ;  /* 0x0002f80000081ab9 */ /* 0x000fe40000000a00 */
[----:B------:R-:W-:-:S06]  /*edf0*/  @UP1 UIMAD.WIDE UR8, UR43, 0x4, UR8 ;  /* 0x000000042b0818a5 */ /* 0x000fcc000f8e0208 */
[----:B------:R-:W-:Y:S02]  /*ee00*/  IMAD.U32 R6, RZ, RZ, UR8 ;  /* 0x00000008ff067e24 */ /* 0x000fe4000f8e00ff */
[----:B------:R-:W-:-:S05]  /*ee10*/  IMAD.U32 R7, RZ, RZ, UR9 ;  /* 0x00000009ff077e24 */ /* 0x000fca000f8e00ff */
[----:B0-----:R1:W5:Y:S01]  /*ee20*/  @P2 LDG.E R3, desc[UR38][R6.64] ;  /* 0x0000002606032981 */ /* 0x001362000c1e1900 */
[----:B------:R-:W-:Y:S01]  /*ee30*/  USHF.R.S32.HI UR8, URZ, 0x1f, UR44 ;  /* 0x0000001f3f087899 */ /* 0x000fe2000801142c */
[----:B------:R-:W-:Y:S01]  /*ee40*/  ISETP.GT.AND P0, PT, R209, 0x7f, PT ;  /* 0x0000007fd100780c */ /* 0x000fe20003f04270 */
[----:B------:R-:W-:-:S12]  /*ee50*/  @P2 BRA `(.L_x_9041) ;  /* 0x0000000000102947 */ /* 0x000fd80003800000 */
[----:B------:R-:W-:Y:S05]  /*ee60*/  @!P1 BRA `(.L_x_9041) ;  /* 0x00000000000c9947 */ /* 0x000fea0003800000 */
[----:B------:R-:W2:Y:S04]  /*ee70*/  LDG.E R0, desc[UR38][R4.64] ;  /* 0x0000002604007981 */ /* 0x000ea8000c1e1900 */
[----:B-----5:R-:W2:Y:S02]  /*ee80*/  LDG.E R3, desc[UR38][R4.64+0x4] ;  /* 0x0000042604037981 */ /* 0x020ea4000c1e1900 */
[----:B--2---:R-:W-:-:S07]  /*ee90*/  IMAD.IADD R3, R3, 0x1, -R0 ;  /* 0x0000000103037824 */ /* 0x004fce00078e0a00 */
.L_x_9041:
        /* <DEDUP_REMOVED lines=31> */
.L_x_9043:
[----:B------:R-:W-:Y:S05]  /*f090*/  BSYNC B1 ;  /* 0x0000000000017941 */ /* 0x000fea0003800000 */
.L_x_9042:
        /* <DEDUP_REMOVED lines=15> */
[----:B------:R-:W-:Y:S01]  /*f190*/  VIADD R6, R22, 0x40 ;  /* 0x0000004016067836 */ /* 0x000fe20000000000 */
[----:B------:R-:W-:Y:S01]  /*f1a0*/  ULDC.64 UR12, c[0x0][0xae8] ;  /* 0x0002ba00000c7ab9 */ /* 0x000fe20000000a00 */
[----:B------:R-:W-:-:S03]  /*f1b0*/  IMAD.WIDE.U32 R4, R7, UR44, R4 ;  /* 0x0000002c07047c25 */ /* 0x000fc6000f8e0004 */
[-C--:B------:R-:W-:Y:S01]  /*f1c0*/  ISETP.GE.AND P0, PT, R6, R11.reuse, PT ;  /* 0x0000000b0600720c */ /* 0x080fe20003f06270 */
[----:B------:R-:W-:Y:S01]  /*f1d0*/  VIADD R5, R5, UR4 ;  /* 0x0000000405057c36 */ /* 0x000fe20008000000 */
[----:B------:R-:W-:Y:S02]  /*f1e0*/  UIMAD UR4, UR9, UR12, URZ ;  /* 0x0000000c090472a4 */ /* 0x000fe4000f8e023f */
[----:B------:R-:W-:Y:S02]  /*f1f0*/  IMAD.U32 R7, RZ, RZ, UR12 ;  /* 0x0000000cff077e24 */ /* 0x000fe4000f8e00ff */
        /* <DEDUP_REMOVED lines=31> */
.L_x_9045:
[----:B------:R-:W-:Y:S05]  /*f3f0*/  BSYNC B1 ;  /* 0x0000000000017941 */ /* 0x000fea0003800000 */
.L_x_9044:
        /* <DEDUP_REMOVED lines=27> */
.L_x_9047:
[----:B------:R-:W-:Y:S05]  /*f5b0*/  BSYNC B1 ;  /* 0x0000000000017941 */ /* 0x000fea0003800000 */
.L_x_9046:
        /* <DEDUP_REMOVED lines=26> */
.L_x_9049:
[----:B------:R-:W-:Y:S05]  /*f760*/  BSYNC B1 ;  /* 0x0000000000017941 */ /* 0x000fea0003800000 */
.L_x_9048:
        /* <DEDUP_REMOVED lines=25> */
.L_x_9040:
[----:B------:R-:W-:Y:S05]  /*f900*/  BSYNC B0 ;  /* 0x0000000000007941 */ /* 0x000fea0003800000 */
.L_x_9031:
[----:B------:R-:W-:Y:S02]  /*f910*/  ULDC UR4, c[0x0][0xc14] ;  /* 0x0003050000047ab9 */ /* 0x000fe40000000800 */
[----:B------:R-:W-:-:S06]  /*f920*/  UISETP.GE.AND UP0, UPT, UR5, UR4, UPT ;  /* 0x000000040500728c */ /* 0x000fcc000bf06270 */
[----:B------:R-:W-:-:S13]  /*f930*/  PLOP3.LUT P0, PT, PT, PT, UP0, 0x80, 0x0 ;  /* 0x000000000000781c */ /* 0x000fda0003f0f008 */
[----:B------:R-:W-:Y:S05]  /*f940*/  @!P0 BRA `(.L_x_9050) ;  /* 0xffffff1400188947 */ /* 0x000fea000383ffff */
[----:B------:R-:W-:Y:S05]  /*f950*/  EXIT ;  /* 0x000000000000794d */ /* 0x000fea0003800000 */
.L_x_8949:
        /* <DEDUP_REMOVED lines=61> */
.L_x_9055:
        /* <DEDUP_REMOVED lines=15> */
.L_x_9054:
[----:B------:R-:W-:Y:S05]  /*fe20*/  BSYNC B0 ;  /* 0x0000000000007941 */ /* 0x000fea0003800000 */
.L_x_9053:
        /* <DEDUP_REMOVED lines=26> */
.L_x_9051:
[----:B------:R-:W-:Y:S02]  /*ffd0*/  IMAD.IADD R7, R3, 0x1, -R4 ;  /* 0x0000000103077824 */ /* 0x000fe400078e0a04 */
[----:B------:R-:W0:Y:S02]  /*ffe0*/  LDC.64 R4, c[0x0][0xc68] ;  /* 0x00031a00ff047b82 */ /* 0x000e240000000a00 */
[----:B------:R-:W-:-:S05]  /*fff0*/  IMAD R3, R0, UR4, R7 ;  /* 0x0000000400037c24 */ /* 0x000fca000f8e0207 */
[----:B------:R-:W-:-:S13]  /*10000*/  ISETP.GT.AND P0, PT, R3, UR6, PT ;  /* 0x0000000603007c0c */ /* 0x000fda000bf04270 */
        /* <DEDUP_REMOVED lines=16> */
.L_x_9056:
        /* <DEDUP_REMOVED lines=56> */
.L_x_9052:
[----:B------:R-:W-:Y:S02]  /*10490*/  IMAD.MOV.U32 R17, RZ, RZ, RZ ;  /* 0x000000ffff117224 */ /* 0x000fe400078e00ff */
[----:B------:R-:W-:Y:S02]  /*104a0*/  IMAD.U32 R16, RZ, RZ, UR6 ;  /* 0x00000006ff107e24 */ /* 0x000fe4000f8e00ff */
[----:B------:R-:W-:-:S07]  /*104b0*/  IMAD.MOV.U32 R18, RZ, RZ, RZ ;  /* 0x000000ffff127224 */ /* 0x000fce00078e00ff */
.L_x_9057:
        /* <DEDUP_REMOVED lines=20> */
.L_x_9131:
        /* <DEDUP_REMOVED lines=40> */
.L_x_9059:
        /* <DEDUP_REMOVED lines=14> */
.L_x_9060:
[----:B------:R-:W-:Y:S05]  /*10960*/  @!P0 BRA `(.L_x_9061) ;  /* 0x00000000000c8947 */ /* 0x000fea0003800000 */
[----:B-1----:R-:W2:Y:S04]  /*10970*/  LDG.E R6, desc[UR38][R2.64] ;  /* 0x0000002602067981 */ /* 0x002ea8000c1e1900 */
[----:B------:R-:W2:Y:S02]  /*10980*/  LDG.E R5, desc[UR38][R2.64+0x4] ;  /* 0x0000042602057981 */ /* 0x000ea4000c1e1900 */
[----:B--2---:R-:W-:-:S07]  /*10990*/  IMAD.IADD R5, R5, 0x1, -R6 ;  /* 0x0000000105057824 */ /* 0x004fce00078e0a06 */
.L_x_9061:
        /* <DEDUP_REMOVED lines=18> */
.L_x_9064:
[----:B------:R-:W-:-:S13]  /*10ac0*/  ISETP.NE.AND P1, PT, R3, 0x1, PT ;  /* 0x000000010300780c */ /* 0x000fda0003f25270 */
[----:B------:R-:W1:Y:S02]  /*10ad0*/  @P1 LDC.64 R4, c[0x0][0x9e8] ;  /* 0x00027a00ff041b82 */ /* 0x000e640000000a00 */
[----:B-1----:R-:W-:-:S05]  /*10ae0*/  @P1 IMAD.HI.U32 R4, R6, R4, RZ ;  /* 0x0000000406041227 */ /* 0x002fca00078e00ff */
[----:B------:R-:W-:-:S07]  /*10af0*/  @P1 SHF.R.U32.HI R6, RZ, R5, R4 ;  /* 0x00000005ff061219 */ /* 0x000fce0000011604 */
.L_x_9065:
[----:B------:R-:W-:Y:S05]  /*10b00*/  BSYNC B0 ;  /* 0x0000000000007941 */ /* 0x000fea0003800000 */
.L_x_9063:
[----:B------:R-:W-:-:S05]  /*10b10*/  IMAD R5, R6, R3, R3 ;  /* 0x0000000306057224 */ /* 0x000fca00078e0203 */
[----:B------:R-:W-:-:S07]  /*10b20*/  VIMNMX R2, R2, R5, PT ;  /* 0x0000000502027248 */ /* 0x000fce0003fe0100 */
.L_x_9062:
        /* <DEDUP_REMOVED lines=8> */
[----:B------:R-:W-:-:S03]  /*10bb0*/  LEA.HI.SX32 R4, R4, R5, 0x1c ;  /* 0x0000000504047211 */ /* 0x000fc600078fe2ff */
[----:B------:R-:W-:Y:S01]  /*10bc0*/  VIADD R0, R7, -UR4 ;  /* 0x8000000407007c36 */ /* 0x000fe20008000000 */
[----:B------:R-:W-:-:S04]  /*10bd0*/  SHF.R.U32.HI R5, RZ, 0x1f, R2 ;  /* 0x0000001fff057819 */ /* 0x000fc80000011602 */
[----:B------:R-:W-:-:S04]  /*10be0*/  LEA.HI.SX32 R5, R2, R5, 0x1c ;  /* 0x0000000502057211 */ /* 0x000fc800078fe2ff */
        /* <DEDUP_REMOVED lines=13> */
.L_x_9068:
[----:B------:R-:W-:-:S13]  /*10cc0*/  ISETP.NE.AND P0, PT, R3, 0x1, PT ;  /* 0x000000010300780c */ /* 0x000fda0003f05270 */
[----:B------:R-:W2:Y:S02]  /*10cd0*/  @P0 LDC.64 R4, c[0x0][0x9e8] ;  /* 0x00027a00ff040b82 */ /* 0x000ea40000000a00 */
[----:B--2---:R-:W-:-:S05]  /*10ce0*/  @P0 IMAD.HI.U32 R4, R7, R4, RZ ;  /* 0x0000000407040227 */ /* 0x004fca00078e00ff */
[----:B------:R-:W-:-:S07]  /*10cf0*/  @P0 SHF.R.U32.HI R7, RZ, R5, R4 ;  /* 0x00000005ff070219 */ /* 0x000fce0000011604 */
.L_x_9069:
[----:B------:R-:W-:Y:S05]  /*10d00*/  BSYNC B0 ;  /* 0x0000000000007941 */ /* 0x000fea0003800000 */
.L_x_9067:
[----:B------:R-:W-:-:S05]  /*10d10*/  IMAD R3, R7, R3, RZ ;  /* 0x0000000307037224 */ /* 0x000fca00078e02ff */
[----:B------:R-:W-:-:S07]  /*10d20*/  VIMNMX R0, R0, R3, !PT ;  /* 0x0000000300007248 */ /* 0x000fce0007fe0100 */
.L_x_9066:
        /* <DEDUP_REMOVED lines=25> */
.L_x_9071:
        /* <DEDUP_REMOVED lines=17> */
[----:B------:R-:W-:Y:S02]  /*10fd0*/  IMAD.U32 R11, RZ, RZ, UR5 ;  /* 0x00000005ff0b7e24 */ /* 0x000fe4000f8e00ff */
[----:B------:R-:W-:Y:S02]  /*10fe0*/  IMAD.MOV.U32 R8, RZ, RZ, 0x70 ;  /* 0x00000070ff087424 */ /* 0x000fe400078e00ff */
[----:B------:R-:W-:Y:S02]  /*10ff0*/  IMAD.MOV.U32 R12, RZ, RZ, 0x1 ;  /* 0x00000001ff0c7424 */ /* 0x000fe400078e00ff */
[----:B0-----:R-:W-:-:S07]  /*11000*/  IMAD.MOV.U32 R13, RZ, RZ, RZ ;  /* 0x000000ffff0d7224 */ /* 0x001fce00078e00ff */
[----:B------:R-:W-:-:S07]  /*11010*/  LEPC R20, `(.L_x_9073) ;  /* 0x000000001014794e */ /* 0x000fce0000000000 */
[----:B--2---:R-:W-:Y:S05]  /*11020*/  CALL.ABS.NOINC R2 ;  /* 0x0000000002007343 */ /* 0x004fea0003c00000 */
.L_x_9073:
        /* <DEDUP_REMOVED lines=14> */
[----:B------:R-:W-:Y:S02]  /*11110*/  IMAD.U32 R11, RZ, RZ, UR5 ;  /* 0x00000005ff0b7e24 */ /* 0x000fe4000f8e00ff */
[----:B------:R-:W-:Y:S02]  /*11120*/  IMAD.MOV.U32 R8, RZ, RZ, 0x70 ;  /* 0x00000070ff087424 */ /* 0x000fe400078e00ff */
[----:B------:R-:W-:Y:S02]  /*11130*/  IMAD.MOV.U32 R12, RZ, RZ, 0x1 ;  /* 0x00000001ff0c7424 */ /* 0x000fe400078e00ff */
[----:B0-2---:R-:W-:-:S07]  /*11140*/  IMAD.MOV.U32 R13, RZ, RZ, RZ ;  /* 0x000000ffff0d7224 */ /* 0x005fce00078e00ff */
[----:B------:R-:W-:-:S07]  /*11150*/  LEPC R20, `(.L_x_9075) ;  /* 0x000000001014794e */ /* 0x000fce0000000000 */
[----:B---3--:R-:W-:Y:S05]  /*11160*/  CALL.ABS.NOINC R2 ;  /* 0x0000000002007343 */ /* 0x008fea0003c00000 */
.L_x_9075:
        /* <DEDUP_REMOVED lines=16> */
.L_x_9074:
        /* <DEDUP_REMOVED lines=28> */
.L_x_9076:
        /* <DEDUP_REMOVED lines=19> */
.L_x_9147:
[----:B------:R-:W-:Y:S01]  /*11560*/  UMOV UR4, 0xffffffff ;  /* 0xffffffff00047882 */ /* 0x000fe20000000000 */
[----:B------:R-:W-:Y:S02]  /*11570*/  SHF.R.S32.HI R5, RZ, 0x1f, R4 ;  /* 0x0000001fff057819 */ /* 0x000fe40000011404 */
[----:B------:R-:W-:Y:S05]  /*11580*/  BRA.DIV UR4, `(.L_x_9078) ;  /* 0x0000003604947947 */ /* 0x000fea000b800000 */
[----:B------:R-:W-:-:S13]  /*11590*/  ELECT P6, URZ, PT ;  /* 0x00000000003f782f */ /* 0x000fda00038c0000 */
.L_x_9150:
        /* <DEDUP_REMOVED lines=22> */
.L_x_9080:
        /* <DEDUP_REMOVED lines=9> */
.L_x_9151:
        /* <DEDUP_REMOVED lines=11> */
.L_x_9082:
        /* <DEDUP_REMOVED lines=17> */
[----:B------:R-:W-:-:S04]  /*11950*/  UIMAD UR11, UR11, 0x60, UR4 ;  /* 0x000000600b0b78a4 */ /* 0x000fc8000f8e0204 */
[----:B------:R-:W-:Y:S01]  /*11960*/  UIADD3 UR8, UR8, 0x1c400, URZ ;  /* 0x0001c40008087890 */ /* 0x000fe2000fffe03f */
[----:B------:R-:W-:-:S08]  /*11970*/  UMOV UR4, 0x0 ;  /* 0x0000000000047882 */ /* 0x000fd00000000000 */
[----:B------:R1:W-:Y:S02]  /*11980*/  UTMALDG.4D [UR8], [UR6], desc[UR4] ;  /* 0x00000408060075b4 */ /* 0x0003e40008019000 */
[----:B-1----:R-:W-:Y:S01]  /*11990*/  NOP ;  /* 0x0000000000007918 */ /* 0x002fe20000000000 */
.L_x_9079:
        /* <DEDUP_REMOVED lines=30> */
.L_x_9152:
[----:B------:R-:W-:Y:S05]  /*11b80*/  BSYNC B0 ;  /* 0x0000000000007941 */ /* 0x000fea0003800000 */
.L_x_9083:
        /* <DEDUP_REMOVED lines=11> */
.L_x_9153:
        /* <DEDUP_REMOVED lines=11> */
.L_x_9088:
        /* <DEDUP_REMOVED lines=37> */
.L_x_9086:
[----:B------:R-:W-:Y:S05]  /*11f40*/  BSYNC B0 ;  /* 0x0000000000007941 */ /* 0x000fea0003800000 */
.L_x_9085:
        /* <DEDUP_REMOVED lines=46> */
.L_x_9095:
[----:B-1----:R-:W1:Y:S01]  /*12230*/  S2R R3, SR_CgaCtaId ;  /* 0x0000000000037919 */ /* 0x002e620000008800 */
[----:B------:R-:W-:-:S04]  /*12240*/  MOV R2, 0x400 ;  /* 0x0000040000027802 */ /* 0x000fc80000000f00 */
[----:B-1----:R-:W-:Y:S02]  /*12250*/  LEA R2, R3, R2, 0x18 ;  /* 0x0000000203027211 */ /* 0x002fe400078ec0ff */
[----:B------:R-:W-:-:S03]  /*12260*/  SHF.L.U32 R3, R13, 0x1f, RZ ;  /* 0x0000001f0d037819 */ /* 0x000fc600000006ff */
[----:B------:R-:W-:-:S04]  /*12270*/  IMAD R2, R14, 0x8, R2 ;  /* 0x000000080e027824 */ /* 0x000fc800078e0202 */
[----:B------:R-:W1:Y:S02]  /*12280*/  SYNCS.PHASECHK.TRANS64.TRYWAIT P0, [R2+URZ+0x22840], R3 ;  /* 0x02284003020075a7 */ /* 0x000e64000800017f */
[----:B-1----:R-:W-:Y:S05]  /*12290*/  @!P0 BRA `(.L_x_9096) ;  /* 0x0000002800b88947 */ /* 0x002fea0003800000 */
.L_x_9154:
        /* <DEDUP_REMOVED lines=11> */
.L_x_9097:
        /* <DEDUP_REMOVED lines=22> */
.L_x_9155:
        /* <DEDUP_REMOVED lines=8> */
.L_x_9099:
        /* <DEDUP_REMOVED lines=34> */
.L_x_9094:
[----:B------:R-:W-:Y:S05]  /*12750*/  BSYNC B2 ;  /* 0x0000000000027941 */ /* 0x000fea0003800000 */
.L_x_9093:
[----:B------:R-:W2:Y:S02]  /*12760*/  LDL R2, [R1+0x14] ;  /* 0x0000140001027983 */ /* 0x000ea40000100800 */
[----:B--2---:R-:W-:-:S07]  /*12770*/  VIADD R8, R2, 0xfffffffd ;  /* 0xfffffffd02087836 */ /* 0x004fce0000000000 */
.L_x_9092:
[----:B------:R-:W-:Y:S05]  /*12780*/  BSYNC B1 ;  /* 0x0000000000017941 */ /* 0x000fea0003800000 */
.L_x_9091:
[----:B------:R-:W2:Y:S01]  /*12790*/  LDL.LU R2, [R1+0x14] ;  /* 0x0000140001027983 */ /* 0x000ea20000300800 */
[----:B------:R-:W-:Y:S01]  /*127a0*/  VIADD R10, R10, 0xfffffffe ;  /* 0xfffffffe0a0a7836 */ /* 0x000fe20000000000 */
[----:B--2---:R-:W-:-:S04]  /*127b0*/  LOP3.LUT R3, RZ, R2, RZ, 0x33, !PT ;  /* 0x00000002ff037212 */ /* 0x004fc800078e33ff */
[----:B------:R-:W-:-:S13]  /*127c0*/  ISETP.NE.AND P0, PT, R10, R3, PT ;  /* 0x000000030a00720c */ /* 0x000fda0003f05270 */
[----:B------:R-:W-:Y:S05]  /*127d0*/  @!P0 BRA `(.L_x_9090) ;  /* 0x0000000c00a08947 */ /* 0x000fea0003800000 */
.L_x_9114:
        /* <DEDUP_REMOVED lines=32> */
.L_x_9102:
[----:B------:R-:W2:Y:S01]  /*129e0*/  S2R R3, SR_CgaCtaId ;  /* 0x0000000000037919 */ /* 0x000ea20000008800 */
[----:B------:R-:W-:-:S04]  /*129f0*/  MOV R2, 0x400 ;  /* 0x0000040000027802 */ /* 0x000fc80000000f00 */
[----:B--2---:R-:W-:Y:S02]  /*12a00*/  LEA R2, R3, R2, 0x18 ;  /* 0x0000000203027211 */ /* 0x004fe400078ec0ff */
[----:B------:R-:W-:-:S03]  /*12a10*/  SHF.L.U32 R3, R10, 0x1f, RZ ;  /* 0x0000001f0a037819 */ /* 0x000fc600000006ff */
[----:B------:R-:W-:-:S04]  /*12a20*/  IMAD R2, R9, 0x8, R2 ;  /* 0x0000000809027824 */ /* 0x000fc800078e0202 */
[----:B------:R-:W2:Y:S02]  /*12a30*/  SYNCS.PHASECHK.TRANS64.TRYWAIT P0, [R2+URZ+0x22840], R3 ;  /* 0x02284003020075a7 */ /* 0x000ea4000800017f */
[----:B--2---:R-:W-:Y:S05]  /*12a40*/  @!P0 BRA `(.L_x_9103) ;  /* 0x0000002000f48947 */ /* 0x004fea0003800000 */
.L_x_9156:
        /* <DEDUP_REMOVED lines=11> */
.L_x_9104:
        /* <DEDUP_REMOVED lines=21> */
.L_x_9157:
        /* <DEDUP_REMOVED lines=8> */
.L_x_9106:
        /* <DEDUP_REMOVED lines=33> */
.L_x_9101:
[----:B------:R-:W-:Y:S05]  /*12ee0*/  BSYNC B1 ;  /* 0x0000000000017941 */ /* 0x000fea0003800000 */
.L_x_9100:
        /* <DEDUP_REMOVED lines=32> */
.L_x_9109:
[----:B------:R-:W3:Y:S01]  /*130f0*/  S2R R3, SR_CgaCtaId ;  /* 0x0000000000037919 */ /* 0x000ee20000008800 */
[----:B------:R-:W-:-:S04]  /*13100*/  MOV R2, 0x400 ;  /* 0x0000040000027802 */ /* 0x000fc80000000f00 */
[----:B---3--:R-:W-:Y:S02]  /*13110*/  LEA R2, R3, R2, 0x18 ;  /* 0x0000000203027211 */ /* 0x008fe400078ec0ff */
[----:B------:R-:W-:-:S03]  /*13120*/  SHF.L.U32 R3, R11, 0x1f, RZ ;  /* 0x0000001f0b037819 */ /* 0x000fc600000006ff */
[----:B------:R-:W-:-:S04]  /*13130*/  IMAD R2, R12, 0x8, R2 ;  /* 0x000000080c027824 */ /* 0x000fc800078e0202 */
[----:B------:R-:W3:Y:S02]  /*13140*/  SYNCS.PHASECHK.TRANS64.TRYWAIT P0, [R2+URZ+0x22840], R3 ;  /* 0x02284003020075a7 */ /* 0x000ee4000800017f */
[----:B---3--:R-:W-:Y:S05]  /*13150*/  @!P0 BRA `(.L_x_9110) ;  /* 0x0000001c00588947 */ /* 0x008fea0003800000 */
.L_x_9158:
        /* <DEDUP_REMOVED lines=11> */
.L_x_9111:
        /* <DEDUP_REMOVED lines=22> */
.L_x_9159:
        /* <DEDUP_REMOVED lines=8> */
.L_x_9113:
        /* <DEDUP_REMOVED lines=34> */
.L_x_9108:
[----:B------:R-:W-:Y:S05]  /*13610*/  BSYNC B1 ;  /* 0x0000000000017941 */ /* 0x000fea0003800000 */
.L_x_9107:
[----:B------:R-:W2:Y:S01]  /*13620*/  LDL R2, [R1+0xc] ;  /* 0x00000c0001027983 */ /* 0x000ea20000100800 */
[----:B------:R-:W-:Y:S01]  /*13630*/  VIADD R8, R8, 0xfffffffe ;  /* 0xfffffffe08087836 */ /* 0x000fe20000000000 */
[----:B--2---:R-:W-:-:S13]  /*13640*/  ISETP.GT.AND P0, PT, R9, R2, PT ;  /* 0x000000020900720c */ /* 0x004fda0003f04270 */
[----:B------:R-:W-:Y:S05]  /*13650*/  @P0 BRA `(.L_x_9114) ;  /* 0xfffffff000600947 */ /* 0x000fea000383ffff */
.L_x_9090:
[----:B------:R-:W-:Y:S05]  /*13660*/  BSYNC B0 ;  /* 0x0000000000007941 */ /* 0x000fea0003800000 */
.L_x_9089:
        /* <DEDUP_REMOVED lines=23> */
.L_x_9116:
[----:B------:R-:W-:Y:S05]  /*137e0*/  BSYNC B0 ;  /* 0x0000000000007941 */ /* 0x000fea0003800000 */
.L_x_9115:
[----:B--2---:R-:W2:Y:S02]  /*137f0*/  LDL.LU R2, [R1+0x4] ;  /* 0x0000040001027983 */ /* 0x004ea40000300800 */
[----:B--2---:R-:W-:-:S05]  /*13800*/  LOP3.LUT R2, R2, R0, RZ, 0x3c, !PT ;  /* 0x0000000002027212 */ /* 0x004fca00078e3cff */
[----:B------:R2:W-:Y:S02]  /*13810*/  STL [R1+0x4], R2 ;  /* 0x0000040201007387 */ /* 0x0005e40000100800 */
.L_x_9072:
[----:B------:R-:W-:Y:S05]  /*13820*/  BSYNC B6 ;  /* 0x0000000000067941 */ /* 0x000fea0003800000 */
.L_x_9070:
[----:B------:R-:W-:-:S03]  /*13830*/  UMOV UR4, 0xffffffff ;  /* 0xffffffff00047882 */ /* 0x000fc60000000000 */
[----:B------:R-:W-:Y:S05]  /*13840*/  BRA.DIV UR4, `(.L_x_9117) ;  /* 0x0000001604c47947 */ /* 0x000fea000b800000 */
[----:B------:R3:W4:Y:S04]  /*13850*/  SHFL.IDX PT, R4, R16, RZ, 0x1f ;  /* 0x00001fff10047589 */ /* 0x00072800000e0000 */
[----:B------:R3:W0:Y:S02]  /*13860*/  SHFL.IDX PT, R7, R16, 0x1, 0x1f ;  /* 0x00201f0010077f89 */ /* 0x00062400000e0000 */
.L_x_9163:
        /* <DEDUP_REMOVED lines=10> */
[----:B--2---:R-:W1:Y:S02]  /*13910*/  LDC.64 R2, c[0x0][0xc58] ;  /* 0x00031600ff027b82 */ /* 0x004e640000000a00 */
[----:B-1----:R-:W-:-:S05]  /*13920*/  IMAD.WIDE R2, R5, 0x4, R2 ;  /* 0x0000000405027825 */ /* 0x002fca00078e0202 */
[----:B------:R1:W5:Y:S02]  /*13930*/  LDG.E R17, desc[UR38][R2.64] ;  /* 0x0000002602117981 */ /* 0x000364000c1e1900 */
.L_x_9119:
[----:B------:R-:W-:Y:S05]  /*13940*/  BSYNC B0 ;  /* 0x0000000000007941 */ /* 0x000fea0003800000 */
.L_x_9118:
        /* <DEDUP_REMOVED lines=23> */
.L_x_9171:
[----:B------:R-:W-:Y:S02]  /*13ac0*/  ULDC UR4, c[0x0][0xc10] ;  /* 0x0003040000047ab9 */ /* 0x000fe40000000800 */
[----:B------:R-:W-:-:S04]  /*13ad0*/  IMAD.U32 R5, RZ, RZ, UR4 ;  /* 0x00000004ff057e24 */ /* 0x000fc8000f8e00ff */
[----:B-1----:R-:W-:-:S04]  /*13ae0*/  IMAD R14, R14, R5, RZ ;  /* 0x000000050e0e7224 */ /* 0x002fc800078e02ff */
[----:B------:R-:W-:-:S05]  /*13af0*/  IMAD.IADD R7, R7, 0x1, R14 ;  /* 0x0000000107077824 */ /* 0x000fca00078e020e */
[----:B----4-:R-:W-:-:S13]  /*13b00*/  ISETP.GT.AND P0, PT, R7, R4, PT ;  /* 0x000000040700720c */ /* 0x010fda0003f04270 */
[----:B------:R-:W-:Y:S05]  /*13b10*/  @P0 BRA `(.L_x_9121) ;  /* 0x0000000000b40947 */ /* 0x000fea0003800000 */
[----:B------:R-:W1:Y:S02]  /*13b20*/  LDC R0, c[0x0][0xc14] ;  /* 0x00030500ff007b82 */ /* 0x000e640000000800 */
.L_x_9126:
        /* <DEDUP_REMOVED lines=14> */
.L_x_9124:
[----:B------:R-:W-:Y:S05]  /*13c10*/  BSYNC B0 ;  /* 0x0000000000007941 */ /* 0x000fea0003800000 */
.L_x_9123:
        /* <DEDUP_REMOVED lines=23> */
.L_x_9179:
[----:B------:R-:W-:Y:S02]  /*13d90*/  ULDC UR4, c[0x0][0xc10] ;  /* 0x0003040000047ab9 */ /* 0x000fe40000000800 */
[----:B------:R-:W-:-:S04]  /*13da0*/  IMAD.U32 R5, RZ, RZ, UR4 ;  /* 0x00000004ff057e24 */ /* 0x000fc8000f8e00ff */
[----:B-1----:R-:W-:-:S04]  /*13db0*/  IMAD R14, R14, R5, RZ ;  /* 0x000000050e0e7224 */ /* 0x002fc800078e02ff */
[----:B------:R-:W-:-:S05]  /*13dc0*/  IMAD.IADD R7, R14, 0x1, R7 ;  /* 0x000000010e077824 */ /* 0x000fca00078e0207 */
[----:B------:R-:W-:-:S13]  /*13dd0*/  ISETP.GT.AND P0, PT, R7, R4, PT ;  /* 0x000000040700720c */ /* 0x000fda0003f04270 */
[----:B------:R-:W-:Y:S05]  /*13de0*/  @!P0 BRA `(.L_x_9126) ;  /* 0xfffffffc00508947 */ /* 0x000fea000383ffff */
.L_x_9121:
        /* <DEDUP_REMOVED lines=8> */
.L_x_9183:
[----:B------:R-:W-:Y:S01]  /*13e70*/  ISETP.NE.AND P0, PT, R3, RZ, PT ;  /* 0x000000ff0300720c */ /* 0x000fe20003f05270 */
[----:B------:R-:W-:-:S12]  /*13e80*/  IMAD.MOV.U32 R7, RZ, RZ, RZ ;  /* 0x000000ffff077224 */ /* 0x000fd800078e00ff */
[----:B------:R-:W-:Y:S05]  /*13e90*/  @!P0 BRA `(.L_x_9128) ;  /* 0x0000000000108947 */ /* 0x000fea0003800000 */
[----:B------:R-:W-:Y:S01]  /*13ea0*/  UMOV UR4, 0xffffffff ;  /* 0xffffffff00047882 */ /* 0x000fe20000000000 */
[----:B------:R-:W-:Y:S02]  /*13eb0*/  VIADD R12, R6, 0xffffffff ;  /* 0xffffffff060c7836 */ /* 0x000fe40000000000 */
[----:B------:R-:W-:Y:S05]  /*13ec0*/  BRA.DIV UR4, `(.L_x_9129) ;  /* 0x0000001a04587947 */ /* 0x000fea000b800000 */
[----:B------:R3:W4:Y:S02]  /*13ed0*/  SHFL.IDX PT, R7, R2, R12, 0x1f ;  /* 0x00001f0c02077589 */ /* 0x00072400000e0000 */
.L_x_9128:
        /* <DEDUP_REMOVED lines=67> */
.L_x_9122:
[----:B------:R-:W-:Y:S01]  /*14310*/  UMOV UR4, URZ ;  /* 0x0000003f00047c82 */ /* 0x000fe20008000000 */
[----:B------:R-:W-:Y:S01]  /*14320*/  UMOV UR5, URZ ;  /* 0x0000003f00057c82 */ /* 0x000fe20008000000 */
[----:B------:R-:W-:Y:S01]  /*14330*/  ULDC UR6, c[0x0][0xc14] ;  /* 0x0003050000067ab9 */ /* 0x000fe20000000800 */
[----:B---3--:R-:W-:Y:S02]  /*14340*/  IMAD.MOV.U32 R16, RZ, RZ, R4 ;  /* 0x000000ffff107224 */ /* 0x008fe400078e0004 */
[----:B------:R-:W-:Y:S02]  /*14350*/  IMAD.U32 R17, RZ, RZ, UR4 ;  /* 0x00000004ff117e24 */ /* 0x000fe4000f8e00ff */
[----:B------:R-:W-:Y:S02]  /*14360*/  IMAD.U32 R18, RZ, RZ, UR5 ;  /* 0x00000005ff127e24 */ /* 0x000fe4000f8e00ff */
[----:B------:R-:W-:-:S07]  /*14370*/  IMAD.U32 R19, RZ, RZ, UR6 ;  /* 0x00000006ff137e24 */ /* 0x000fce000f8e00ff */
.L_x_9130:
        /* <DEDUP_REMOVED lines=12> */
.L_x_9058:
        /* <DEDUP_REMOVED lines=12> */
.L_x_9186:
[----:B------:R-:W-:Y:S05]  /*14500*/  BSYNC B0 ;  /* 0x0000000000007941 */ /* 0x000fea0003800000 */
.L_x_9132:
[----:B------:R-:W-:-:S03]  /*14510*/  UMOV UR4, 0xffffffff ;  /* 0xffffffff00047882 */ /* 0x000fc60000000000 */
[----:B------:R-:W-:Y:S05]  /*14520*/  BRA.DIV UR4, `(.L_x_9134) ;  /* 0x0000001204fc7947 */ /* 0x000fea000b800000 */
[----:B------:R-:W2:Y:S02]  /*14530*/  S2R R2, SR_TID.X ;  /* 0x0000000000027919 */ /* 0x000ea40000002100 */
[----:B--2---:R-:W-:-:S04]  /*14540*/  SHF.R.U32.HI R2, RZ, 0x5, R2 ;  /* 0x00000005ff027819 */ /* 0x004fc80000011602 */
[----:B------:R-:W-:-:S05]  /*14550*/  LOP3.LUT R2, R2, 0x3, RZ, 0xc0, !PT ;  /* 0x0000000302027812 */ /* 0x000fca00078ec0ff */
[----:B------:R2:W3:Y:S02]  /*14560*/  SHFL.IDX PT, R14, R2, RZ, 0x1f ;  /* 0x00001fff020e7589 */ /* 0x0004e400000e0000 */
.L_x_9189:
[----:B---3--:R-:W-:Y:S01]  /*14570*/  ISETP.NE.AND P0, PT, R14, RZ, PT ;  /* 0x000000ff0e00720c */ /* 0x008fe20003f05270 */
[----:B------:R-:W-:-:S12]  /*14580*/  BSSY B0, `(.L_x_9135) ;  /* 0x0000027000007945 */ /* 0x000fd80003800000 */
[----:B------:R-:W-:Y:S05]  /*14590*/  @P0 BRA `(.L_x_9136) ;  /* 0x0000000000940947 */ /* 0x000fea0003800000 */
[----:B------:R-:W-:-:S03]  /*145a0*/  UMOV UR4, 0xffffffff ;  /* 0xffffffff00047882 */ /* 0x000fc60000000000 */
[----:B------:R-:W-:Y:S05]  /*145b0*/  BRA.DIV UR4, `(.L_x_9137) ;  /* 0x00000016040c7947 */ /* 0x000fea000b800000 */
[----:B------:R-:W-:-:S13]  /*145c0*/  ELECT P6, URZ, PT ;  /* 0x00000000003f782f */ /* 0x000fda00038c0000 */
.L_x_9192:
[----:B------:R-:W-:Y:S05]  /*145d0*/  @!P6 BRA `(.L_x_9136) ;  /* 0x000000000084e947 */ /* 0x000fea0003800000 */
[----:B------:R-:W-:-:S06]  /*145e0*/  ULOP3.LUT UR4, UR36, 0x2, URZ, 0xfc, !UPT ;  /* 0x0000000224047892 */ /* 0x000fcc000f8efc3f */
[----:B--2---:R-:W-:-:S05]  /*145f0*/  IMAD.U32 R2, RZ, RZ, UR4 ;  /* 0x00000004ff027e24 */ /* 0x004fca000f8e00ff */
[----:B------:R-:W-:-:S13]  /*14600*/  ISETP.NE.AND P2, PT, R2, 0x3, PT ;  /* 0x000000030200780c */ /* 0x000fda0003f45270 */
[----:B------:R-:W-:Y:S05]  /*14610*/  @!P2 BRA `(.L_x_9138) ;  /* 0x000000000004a947 */ /* 0x000fea0003800000 */
[----:B------:R-:W-:Y:S01]  /*14620*/  BPT.TRAP 0x1 ;  /* 0x000000040000795c */ /* 0x000fe20000300000 */
.L_x_9138:
        /* <DEDUP_REMOVED lines=14> */
.L_x_9193:
[----:B------:R-:W2:Y:S02]  /*14710*/  SYNCS.PHASECHK.TRANS64.TRYWAIT P0, [R7+URZ], R2 ;  /* 0x00000002070075a7 */ /* 0x000ea4000800017f */
[----:B--2---:R-:W-:Y:S05]  /*14720*/  @!P0 BRA `(.L_x_9140) ;  /* 0x0000001000e48947 */ /* 0x004fea0003800000 */
.L_x_9194:
[----:B------:R-:W-:Y:S05]  /*14730*/  @!P2 BRA `(.L_x_9141) ;  /* 0x000000000004a947 */ /* 0x000fea0003800000 */
[----:B------:R-:W-:Y:S01]  /*14740*/  BPT.TRAP 0x1 ;  /* 0x000000040000795c */ /* 0x000fe20000300000 */
.L_x_9141:
[----:B------:R-:W3:Y:S01]  /*14750*/  LDL.LU R4, [R1] ;  /* 0x0000000001047983 */ /* 0x000ee20000300800 */
[----:B------:R-:W-:-:S04]  /*14760*/  VIADD R0, R0, 0x22860 ;  /* 0x0002286000007836 */ /* 0x000fc80000000000 */
[----:B---3--:R-:W-:-:S04]  /*14770*/  IMAD R4, R4, 0x8, R0 ;  /* 0x0000000804047824 */ /* 0x008fc800078e0200 */
[----:B------:R-:W3:Y:S02]  /*14780*/  SYNCS.PHASECHK.TRANS64.TRYWAIT P0, [R4+URZ], R5 ;  /* 0x00000005040075a7 */ /* 0x000ee4000800017f */
[----:B---3--:R-:W-:Y:S05]  /*14790*/  @!P0 BRA `(.L_x_9142) ;  /* 0x0000001000dc8947 */ /* 0x008fea0003800000 */
.L_x_9195:
[----:B------:R-:W-:-:S07]  /*147a0*/  IMAD R3, R3, 0x8, R0 ;  /* 0x0000000803037824 */ /* 0x000fce00078e0200 */
.L_x_9143:
[----:B----4-:R4:W0:Y:S02]  /*147b0*/  SYNCS.PHASECHK.TRANS64.TRYWAIT P0, [R3+URZ], R2 ;  /* 0x00000002030075a7 */ /* 0x010824000800017f */
[----:B0-----:R-:W-:Y:S05]  /*147c0*/  @!P0 NANOSLEEP.SYNCS 0x989680 ;  /* 0x009896800000895d */ /* 0x001fea0003900000 */
[----:B------:R-:W0:Y:S02]  /*147d0*/  @!P0 SYNCS.PHASECHK.TRANS64 P0, [R3+URZ], R2 ;  /* 0x00000002030085a7 */ /* 0x000e24000800007f */
[----:B0-----:R-:W-:Y:S05]  /*147e0*/  @!P0 BRA `(.L_x_9143) ;  /* 0xfffffffc00f08947 */ /* 0x001fea000383ffff */
.L_x_9136:
[----:B------:R-:W-:Y:S05]  /*147f0*/  BSYNC B0 ;  /* 0x0000000000007941 */ /* 0x000fea0003800000 */
.L_x_9135:
[----:B------:R-:W-:Y:S05]  /*14800*/  EXIT ;  /* 0x000000000000794d */ /* 0x000fea0003800000 */
.L_x_8962:
[----:B0-----:R0:W1:Y:S02]  /*14810*/  SYNCS.PHASECHK.TRANS64.TRYWAIT P0, [R9+URZ+0x22800], R0 ;  /* 0x02280000090075a7 */ /* 0x001064000800017f */
[----:B-1----:R-:W-:Y:S05]  /*14820*/  @!P0 NANOSLEEP.SYNCS 0x989680 ;  /* 0x009896800000895d */ /* 0x002fea0003900000 */
[----:B------:R-:W1:Y:S02]  /*14830*/  @!P0 SYNCS.PHASECHK.TRANS64 P0, [R9+URZ+0x22800], R0 ;  /* 0x02280000090085a7 */ /* 0x000e64000800007f */
[----:B-1----:R-:W-:Y:S05]  /*14840*/  @!P0 BRA `(.L_x_8962) ;  /* 0xfffffffc00f08947 */ /* 0x002fea000383ffff */
[----:B------:R-:W-:Y:S05]  /*14850*/  BRA `(.L_x_9144) ;  /* 0xfffffed4000c7947 */ /* 0x000fea000383ffff */
.L_x_8966:
[----:B-1----:R1:W2:Y:S02]  /*14860*/  SYNCS.PHASECHK.TRANS64.TRYWAIT P1, [R7+URZ+0x22830], R12 ;  /* 0x0228300c070075a7 */ /* 0x0022a4000802017f */
[----:B--2---:R-:W-:Y:S05]  /*14870*/  @!P1 NANOSLEEP.SYNCS 0x989680 ;  /* 0x009896800000995d */ /* 0x004fea0003900000 */
[----:B------:R-:W2:Y:S02]  /*14880*/  @!P1 SYNCS.PHASECHK.TRANS64 P1, [R7+URZ+0x22830], R12 ;  /* 0x0228300c070095a7 */ /* 0x000ea4000802007f */
[----:B--2---:R-:W-:Y:S05]  /*14890*/  @!P1 BRA `(.L_x_8966) ;  /* 0xfffffffc00f09947 */ /* 0x004fea000383ffff */
[----:B------:R-:W-:Y:S05]  /*148a0*/  BRA `(.L_x_8965) ;  /* 0xfffffed400387947 */ /* 0x000fea000383ffff */
.L_x_8978:
[----:B---3--:R3:W4:Y:S02]  /*148b0*/  SYNCS.PHASECHK.TRANS64.TRYWAIT P1, [R7+URZ+0x22850], R12 ;  /* 0x0228500c070075a7 */ /* 0x008724000802017f */
[----:B----4-:R-:W-:Y:S05]  /*148c0*/  @!P1 NANOSLEEP.SYNCS 0x989680 ;  /* 0x009896800000995d */ /* 0x010fea0003900000 */
[----:B------:R-:W4:Y:S02]  /*148d0*/  @!P1 SYNCS.PHASECHK.TRANS64 P1, [R7+URZ+0x22850], R12 ;  /* 0x0228500c070095a7 */ /* 0x000f24000802007f */
[----:B----4-:R-:W-:Y:S05]  /*148e0*/  @!P1 BRA `(.L_x_8978) ;  /* 0xfffffffc00f09947 */ /* 0x010fea000383ffff */
[----:B------:R-:W-:Y:S05]  /*148f0*/  BRA `(.L_x_8977) ;  /* 0xfffffef400c47947 */ /* 0x000fea000383ffff */
.L_x_8986:
[----:B-1----:R-:W-:-:S04]  /*14900*/  IMAD.U32 R9, RZ, RZ, UR27 ;  /* 0x0000001bff097e24 */ /* 0x002fc8000f8e00ff */
[----:B------:R1:W2:Y:S03]  /*14910*/  SYNCS.PHASECHK.TRANS64.TRYWAIT P1, [R9+URZ+0x22830], R12 ;  /* 0x0228300c090075a7 */ /* 0x0002a6000802017f */
[----:B--2---:R-:W-:Y:S05]  /*14920*/  @!P1 NANOSLEEP.SYNCS 0x989680 ;  /* 0x009896800000995d */ /* 0x004fea0003900000 */
[----:B------:R-:W2:Y:S02]  /*14930*/  @!P1 SYNCS.PHASECHK.TRANS64 P1, [R9+URZ+0x22830], R12 ;  /* 0x0228300c090095a7 */ /* 0x000ea4000802007f */
[----:B--2---:R-:W-:Y:S05]  /*14940*/  @!P1 BRA `(.L_x_8986) ;  /* 0xfffffffc00ec9947 */ /* 0x004fea000383ffff */
[----:B------:R-:W-:Y:S05]  /*14950*/  BRA `(.L_x_8985) ;  /* 0xfffffefc004c7947 */ /* 0x000fea000383ffff */
.L_x_8998:
[----:B--2---:R2:W3:Y:S02]  /*14960*/  SYNCS.PHASECHK.TRANS64.TRYWAIT P1, [R9+URZ+0x22850], R12 ;  /* 0x0228500c090075a7 */ /* 0x0044e4000802017f */
[----:B---3--:R-:W-:Y:S05]  /*14970*/  @!P1 NANOSLEEP.SYNCS 0x989680 ;  /* 0x009896800000995d */ /* 0x008fea0003900000 */
[----:B------:R-:W3:Y:S02]  /*14980*/  @!P1 SYNCS.PHASECHK.TRANS64 P1, [R9+URZ+0x22850], R12 ;  /* 0x0228500c090095a7 */ /* 0x000ee4000802007f */
[----:B---3--:R-:W-:Y:S05]  /*14990*/  @!P1 BRA `(.L_x_8998) ;  /* 0xfffffffc00f09947 */ /* 0x008fea000383ffff */
[----:B------:R-:W-:Y:S05]  /*149a0*/  BRA `(.L_x_8997) ;  /* 0xffffff2400f87947 */ /* 0x000fea000383ffff */
.L_x_9007:
[----:B---3--:R-:W-:-:S04]  /*149b0*/  IMAD.U32 R0, RZ, RZ, UR24 ;  /* 0x00000018ff007e24 */ /* 0x008fc8000f8e00ff */
[----:B------:R3:W4:Y:S03]  /*149c0*/  SYNCS.PHASECHK.TRANS64.TRYWAIT P2, [R0+URZ+0x22830], R7 ;  /* 0x02283007000075a7 */ /* 0x000726000804017f */
[----:B----4-:R-:W-:Y:S05]  /*149d0*/  @!P2 NANOSLEEP.SYNCS 0x989680 ;  /* 0x009896800000a95d */ /* 0x010fea0003900000 */
[----:B------:R-:W4:Y:S02]  /*149e0*/  @!P2 SYNCS.PHASECHK.TRANS64 P2, [R0+URZ+0x22830], R7 ;  /* 0x022830070000a5a7 */ /* 0x000f24000804007f */
[----:B----4-:R-:W-:Y:S05]  /*149f0*/  @!P2 BRA `(.L_x_9007) ;  /* 0xfffffffc00eca947 */ /* 0x010fea000383ffff */
[----:B------:R-:W-:Y:S05]  /*14a00*/  BRA `(.L_x_9006) ;  /* 0xffffff2c009c7947 */ /* 0x000fea000383ffff */
.L_x_9011:
[----:B-1----:R1:W3:Y:S02]  /*14a10*/  SYNCS.PHASECHK.TRANS64.TRYWAIT P2, [R182+URZ+0x22850], R7 ;  /* 0x02285007b60075a7 */ /* 0x0022e4000804017f */
[----:B---3--:R-:W-:Y:S05]  /*14a20*/  @!P2 NANOSLEEP.SYNCS 0x989680 ;  /* 0x009896800000a95d */ /* 0x008fea0003900000 */
[----:B------:R-:W3:Y:S02]  /*14a30*/  @!P2 SYNCS.PHASECHK.TRANS64 P2, [R182+URZ+0x22850], R7 ;  /* 0x02285007b600a5a7 */ /* 0x000ee4000804007f */
[----:B---3--:R-:W-:Y:S05]  /*14a40*/  @!P2 BRA `(.L_x_9011) ;  /* 0xfffffffc00f0a947 */ /* 0x008fea000383ffff */
[----:B------:R-:W-:Y:S05]  /*14a50*/  BRA `(.L_x_9010) ;  /* 0xffffff4400bc7947 */ /* 0x000fea000383ffff */
.L_x_9017:
[----:B-1----:R-:W-:-:S04]  /*14a60*/  IMAD.U32 R9, RZ, RZ, UR7 ;  /* 0x00000007ff097e24 */ /* 0x002fc8000f8e00ff */
[----:B------:R1:W2:Y:S03]  /*14a70*/  SYNCS.PHASECHK.TRANS64.TRYWAIT P1, [R9+URZ+0x22830], R10 ;  /* 0x0228300a090075a7 */ /* 0x0002a6000802017f */
[----:B--2---:R-:W-:Y:S05]  /*14a80*/  @!P1 NANOSLEEP.SYNCS 0x989680 ;  /* 0x009896800000995d */ /* 0x004fea0003900000 */
[----:B------:R-:W2:Y:S02]  /*14a90*/  @!P1 SYNCS.PHASECHK.TRANS64 P1, [R9+URZ+0x22830], R10 ;  /* 0x0228300a090095a7 */ /* 0x000ea4000802007f */
[----:B--2---:R-:W-:Y:S05]  /*14aa0*/  @!P1 BRA `(.L_x_9017) ;  /* 0xfffffffc00ec9947 */ /* 0x004fea000383ffff */
[----:B------:R-:W-:Y:S05]  /*14ab0*/  BRA `(.L_x_9016) ;  /* 0xffffff4800e07947 */ /* 0x000fea000383ffff */
.L_x_9029:
[----:B--2---:R2:W3:Y:S02]  /*14ac0*/  SYNCS.PHASECHK.TRANS64.TRYWAIT P1, [R9+URZ+0x22850], R10 ;  /* 0x0228500a090075a7 */ /* 0x0044e4000802017f */
[----:B---3--:R-:W-:Y:S05]  /*14ad0*/  @!P1 NANOSLEEP.SYNCS 0x989680 ;  /* 0x009896800000995d */ /* 0x008fea0003900000 */
[----:B------:R-:W3:Y:S02]  /*14ae0*/  @!P1 SYNCS.PHASECHK.TRANS64 P1, [R9+URZ+0x22850], R10 ;  /* 0x0228500a090095a7 */ /* 0x000ee4000802007f */
[----:B---3--:R-:W-:Y:S05]  /*14af0*/  @!P1 BRA `(.L_x_9029) ;  /* 0xfffffffc00f09947 */ /* 0x008fea000383ffff */
[----:B------:R-:W-:Y:S05]  /*14b00*/  BRA `(.L_x_9028) ;  /* 0xffffff74008c7947 */ /* 0x000fea000383ffff */
.L_x_9077:
        /* <DEDUP_REMOVED lines=11> */
.L_x_9146:
[----:B------:R-:W-:Y:S05]  /*14bc0*/  BSYNC B0 ;  /* 0x0000000000007941 */ /* 0x000fea0003800000 */
.L_x_9145:
[----:B------:R-:W-:Y:S05]  /*14bd0*/  BRA `(.L_x_9147) ;  /* 0xffffffc800607947 */ /* 0x000fea000383ffff */
.L_x_9078:
[----:B------:R-:W-:Y:S01]  /*14be0*/  BSSY B0, `(.L_x_9148) ;  /* 0x0000006000007945 */ /* 0x000fe20003800000 */
[----:B------:R-:W-:-:S07]  /*14bf0*/  IMAD.MOV.U32 R15, RZ, RZ, -0x1 ;  /* 0xffffffffff0f7424 */ /* 0x000fce00078e00ff */
[----:B0-----:R-:W-:Y:S05]  /*14c00*/  WARPSYNC.COLLECTIVE R15, `(.L_x_9149) ;  /* 0x000000000f0c7348 */ /* 0x001fea0003c00000 */
[----:B------:R-:W-:Y:S02]  /*14c10*/  ELECT P6, UR62, PT ;  /* 0x00000000003e782f */ /* 0x000fe400038c0000 */
[----:B------:R-:W-:Y:S01]  /*14c20*/  MOV R14, UR62 ;  /* 0x0000003e000e7c02 */ /* 0x000fe20008000f00 */
[----:B0-----:R-:W-:Y:S10]  /*14c30*/  ENDCOLLECTIVE ;  /* 0x000000000000791b */ /* 0x001ff40003800000 */
.L_x_9149:
[----:B------:R-:W-:Y:S05]  /*14c40*/  BSYNC B0 ;  /* 0x0000000000007941 */ /* 0x000fea0003800000 */
.L_x_9148:
[----:B------:R-:W-:Y:S05]  /*14c50*/  BRA `(.L_x_9150) ;  /* 0xffffffc800507947 */ /* 0x000fea000383ffff */
.L_x_9081:
[----:B-1----:R1:W2:Y:S02]  /*14c60*/  SYNCS.PHASECHK.TRANS64.TRYWAIT P0, [R9+URZ+0x22840], R10 ;  /* 0x0228400a090075a7 */ /* 0x0022a4000800017f */
[----:B--2---:R-:W-:Y:S05]  /*14c70*/  @!P0 NANOSLEEP.SYNCS 0x989680 ;  /* 0x009896800000895d */ /* 0x004fea0003900000 */
[----:B------:R-:W2:Y:S02]  /*14c80*/  @!P0 SYNCS.PHASECHK.TRANS64 P0, [R9+URZ+0x22840], R10 ;  /* 0x0228400a090085a7 */ /* 0x000ea4000800007f */
[----:B--2---:R-:W-:Y:S05]  /*14c90*/  @!P0 BRA `(.L_x_9081) ;  /* 0xfffffffc00f08947 */ /* 0x004fea000383ffff */
[----:B------:R-:W-:Y:S05]  /*14ca0*/  BRA `(.L_x_9151) ;  /* 0xffffffc800b87947 */ /* 0x000fea000383ffff */
.L_x_9084:
        /* <DEDUP_REMOVED lines=8> */
.L_x_9087:
[----:B-1----:R1:W2:Y:S02]  /*14d30*/  SYNCS.PHASECHK.TRANS64.TRYWAIT P0, [R6+URZ+0x22860], R9 ;  /* 0x02286009060075a7 */ /* 0x0022a4000800017f */
[----:B--2---:R-:W-:Y:S05]  /*14d40*/  @!P0 NANOSLEEP.SYNCS 0x989680 ;  /* 0x009896800000895d */ /* 0x004fea0003900000 */
[----:B------:R-:W2:Y:S02]  /*14d50*/  @!P0 SYNCS.PHASECHK.TRANS64 P0, [R6+URZ+0x22860], R9 ;  /* 0x02286009060085a7 */ /* 0x000ea4000800007f */
[----:B--2---:R-:W-:Y:S05]  /*14d60*/  @!P0 BRA `(.L_x_9087) ;  /* 0xfffffffc00f08947 */ /* 0x004fea000383ffff */
[----:B------:R-:W-:Y:S05]  /*14d70*/  BRA `(.L_x_9153) ;  /* 0xffffffcc00b07947 */ /* 0x000fea000383ffff */
.L_x_9096:
[----:B-1----:R1:W2:Y:S02]  /*14d80*/  SYNCS.PHASECHK.TRANS64.TRYWAIT P0, [R2+URZ+0x22840], R3 ;  /* 0x02284003020075a7 */ /* 0x0022a4000800017f */
[----:B--2---:R-:W-:Y:S05]  /*14d90*/  @!P0 NANOSLEEP.SYNCS 0x989680 ;  /* 0x009896800000895d */ /* 0x004fea0003900000 */
[----:B------:R-:W2:Y:S02]  /*14da0*/  @!P0 SYNCS.PHASECHK.TRANS64 P0, [R2+URZ+0x22840], R3 ;  /* 0x02284003020085a7 */ /* 0x000ea4000800007f */
[----:B--2---:R-:W-:Y:S05]  /*14db0*/  @!P0 BRA `(.L_x_9096) ;  /* 0xfffffffc00f08947 */ /* 0x004fea000383ffff */
[----:B------:R-:W-:Y:S05]  /*14dc0*/  BRA `(.L_x_9154) ;  /* 0xffffffd400347947 */ /* 0x000fea000383ffff */
.L_x_9098:
[----:B--2---:R2:W3:Y:S02]  /*14dd0*/  SYNCS.PHASECHK.TRANS64.TRYWAIT P0, [R2+URZ+0x22860], R3 ;  /* 0x02286003020075a7 */ /* 0x0044e4000800017f */
[----:B---3--:R-:W-:Y:S05]  /*14de0*/  @!P0 NANOSLEEP.SYNCS 0x989680 ;  /* 0x009896800000895d */ /* 0x008fea0003900000 */
[----:B------:R-:W3:Y:S02]  /*14df0*/  @!P0 SYNCS.PHASECHK.TRANS64 P0, [R2+URZ+0x22860], R3 ;  /* 0x02286003020085a7 */ /* 0x000ee4000800007f */
[----:B---3--:R-:W-:Y:S05]  /*14e00*/  @!P0 BRA `(.L_x_9098) ;  /* 0xfffffffc00f08947 */ /* 0x008fea000383ffff */
[----:B------:R-:W-:Y:S05]  /*14e10*/  BRA `(.L_x_9155) ;  /* 0xffffffd400a47947 */ /* 0x000fea000383ffff */
.L_x_9103:
[----:B--2---:R2:W3:Y:S02]  /*14e20*/  SYNCS.PHASECHK.TRANS64.TRYWAIT P0, [R2+URZ+0x22840], R3 ;  /* 0x02284003020075a7 */ /* 0x0044e4000800017f */
[----:B---3--:R-:W-:Y:S05]  /*14e30*/  @!P0 NANOSLEEP.SYNCS 0x989680 ;  /* 0x009896800000895d */ /* 0x008fea0003900000 */
[----:B------:R-:W3:Y:S02]  /*14e40*/  @!P0 SYNCS.PHASECHK.TRANS64 P0, [R2+URZ+0x22840], R3 ;  /* 0x02284003020085a7 */ /* 0x000ee4000800007f */
[----:B---3--:R-:W-:Y:S05]  /*14e50*/  @!P0 BRA `(.L_x_9103) ;  /* 0xfffffffc00f08947 */ /* 0x008fea000383ffff */
[----:B------:R-:W-:Y:S05]  /*14e60*/  BRA `(.L_x_9156) ;  /* 0xffffffd800f87947 */ /* 0x000fea000383ffff */
.L_x_9105:
[----:B0-----:R0:W1:Y:S02]  /*14e70*/  SYNCS.PHASECHK.TRANS64.TRYWAIT P1, [R2+URZ+0x22860], R3 ;  /* 0x02286003020075a7 */ /* 0x001064000802017f */
[----:B-1----:R-:W-:Y:S05]  /*14e80*/  @!P1 NANOSLEEP.SYNCS 0x989680 ;  /* 0x009896800000995d */ /* 0x002fea0003900000 */
[----:B------:R-:W1:Y:S02]  /*14e90*/  @!P1 SYNCS.PHASECHK.TRANS64 P1, [R2+URZ+0x22860], R3 ;  /* 0x02286003020095a7 */ /* 0x000e64000802007f */
[----:B-1----:R-:W-:Y:S05]  /*14ea0*/  @!P1 BRA `(.L_x_9105) ;  /* 0xfffffffc00f09947 */ /* 0x002fea000383ffff */
[----:B------:R-:W-:Y:S05]  /*14eb0*/  BRA `(.L_x_9157) ;  /* 0xffffffdc00647947 */ /* 0x000fea000383ffff */
.L_x_9110:
[----:B---3--:R3:W4:Y:S02]  /*14ec0*/  SYNCS.PHASECHK.TRANS64.TRYWAIT P0, [R2+URZ+0x22840], R3 ;  /* 0x02284003020075a7 */ /* 0x008724000800017f */
[----:B----4-:R-:W-:Y:S05]  /*14ed0*/  @!P0 NANOSLEEP.SYNCS 0x989680 ;  /* 0x009896800000895d */ /* 0x010fea0003900000 */
[----:B------:R-:W4:Y:S02]  /*14ee0*/  @!P0 SYNCS.PHASECHK.TRANS64 P0, [R2+URZ+0x22840], R3 ;  /* 0x02284003020085a7 */ /* 0x000f24000800007f */
[----:B----4-:R-:W-:Y:S05]  /*14ef0*/  @!P0 BRA `(.L_x_9110) ;  /* 0xfffffffc00f08947 */ /* 0x010fea000383ffff */
[----:B------:R-:W-:Y:S05]  /*14f00*/  BRA `(.L_x_9158) ;  /* 0xffffffe000947947 */ /* 0x000fea000383ffff */
.L_x_9112:
[----:B0-----:R0:W1:Y:S02]  /*14f10*/  SYNCS.PHASECHK.TRANS64.TRYWAIT P1, [R2+URZ+0x22860], R3 ;  /* 0x02286003020075a7 */ /* 0x001064000802017f */
[----:B-1----:R-:W-:Y:S05]  /*14f20*/  @!P1 NANOSLEEP.SYNCS 0x989680 ;  /* 0x009896800000995d */ /* 0x002fea0003900000 */
[----:B------:R-:W1:Y:S02]  /*14f30*/  @!P1 SYNCS.PHASECHK.TRANS64 P1, [R2+URZ+0x22860], R3 ;  /* 0x02286003020095a7 */ /* 0x000e64000802007f */
[----:B-1----:R-:W-:Y:S05]  /*14f40*/  @!P1 BRA `(.L_x_9112) ;  /* 0xfffffffc00f09947 */ /* 0x002fea000383ffff */
[----:B------:R-:W-:Y:S05]  /*14f50*/  BRA `(.L_x_9159) ;  /* 0xffffffe400047947 */ /* 0x000fea000383ffff */
.L_x_9117:
        /* <DEDUP_REMOVED lines=8> */
.L_x_9161:
[----:B------:R-:W-:Y:S05]  /*14fe0*/  BSYNC B0 ;  /* 0x0000000000007941 */ /* 0x000fea0003800000 */
.L_x_9160:
        /* <DEDUP_REMOVED lines=8> */
.L_x_9162:
[----:B------:R-:W-:Y:S01]  /*15070*/  IMAD.MOV.U32 R7, RZ, RZ, R14 ;  /* 0x000000ffff077224 */ /* 0x000fe200078e000e */
[----:B------:R-:W-:Y:S06]  /*15080*/  BRA `(.L_x_9163) ;  /* 0xffffffe400f87947 */ /* 0x000fec000383ffff */
.L_x_9120:
        /* <DEDUP_REMOVED lines=8> */
.L_x_9165:
[----:B------:R-:W-:Y:S05]  /*15110*/  BSYNC B0 ;  /* 0x0000000000007941 */ /* 0x000fea0003800000 */
.L_x_9164:
        /* <DEDUP_REMOVED lines=10> */
.L_x_9166:
        /* <DEDUP_REMOVED lines=8> */
.L_x_9167:
        /* <DEDUP_REMOVED lines=8> */
.L_x_9168:
        /* <DEDUP_REMOVED lines=8> */
.L_x_9169:
        /* <DEDUP_REMOVED lines=8> */
.L_x_9170:
[----:B------:R-:W-:Y:S05]  /*153c0*/  BRA `(.L_x_9171) ;  /* 0xffffffe400bc7947 */ /* 0x000fea000383ffff */
.L_x_9125:
[----:B------:R-:W-:Y:S01]  /*153d0*/  BSSY B0, `(.L_x_9172) ;  /* 0x0000008000007945 */ /* 0x000fe20003800000 */
[----:B-----5:R-:W-:Y:S02]  /*153e0*/  IMAD.MOV.U32 R13, RZ, RZ, R17 ;  /* 0x000000ffff0d7224 */ /* 0x020fe400078e0011 */
[----:B------:R-:W-:Y:S02]  /*153f0*/  IMAD.MOV.U32 R12, RZ, RZ, 0x1 ;  /* 0x00000001ff0c7424 */ /* 0x000fe400078e00ff */
[----:B------:R-:W-:Y:S02]  /*15400*/  IMAD.MOV.U32 R11, RZ, RZ, RZ ;  /* 0x000000ffff0b7224 */ /* 0x000fe400078e00ff */
[----:B------:R-:W-:-:S07]  /*15410*/  IMAD.MOV.U32 R15, RZ, RZ, -0x1 ;  /* 0xffffffffff0f7424 */ /* 0x000fce00078e00ff */
[----:B0--3--:R-:W-:Y:S05]  /*15420*/  WARPSYNC.COLLECTIVE R15, `(.L_x_9173) ;  /* 0x000000000f087348 */ /* 0x009fea0003c00000 */
[----:B------:R1:W2:Y:S02]  /*15430*/  SHFL.UP P6, R14, R13, R12, R11 ;  /* 0x0400000c0d0e7389 */ /* 0x0002a400000c000b */
[----:B0123--:R-:W-:Y:S01]  /*15440*/  ENDCOLLECTIVE ;  /* 0x000000000000791b */ /* 0x00ffe20003800000 */
.L_x_9173:
[----:B------:R-:W-:Y:S05]  /*15450*/  BSYNC B0 ;  /* 0x0000000000007941 */ /* 0x000fea0003800000 */
.L_x_9172:
        /* <DEDUP_REMOVED lines=10> */
.L_x_9174:
        /* <DEDUP_REMOVED lines=8> */
.L_x_9175:
        /* <DEDUP_REMOVED lines=8> */
.L_x_9176:
        /* <DEDUP_REMOVED lines=8> */
.L_x_9177:
        /* <DEDUP_REMOVED lines=8> */
.L_x_9178:
[----:B------:R-:W-:Y:S05]  /*15700*/  BRA `(.L_x_9179) ;  /* 0xffffffe400a07947 */ /* 0x000fea000383ffff */
.L_x_9127:
[----:B------:R-:W-:Y:S01]  /*15710*/  BSSY B0, `(.L_x_9180) ;  /* 0x0000006000007945 */ /* 0x000fe20003800000 */
[----:B------:R-:W-:Y:S01]  /*15720*/  PLOP3.LUT P6, PT, P6, PT, PT, 0x8, 0x0 ;  /* 0x000000000000781c */ /* 0x000fe200037ce170 */
[----:B------:R-:W-:-:S12]  /*15730*/  IMAD.MOV.U32 R15, RZ, RZ, -0x1 ;  /* 0xffffffffff0f7424 */ /* 0x000fd800078e00ff */
[----:B0-----:R-:W-:Y:S05]  /*15740*/  WARPSYNC.COLLECTIVE R15, `(.L_x_9181) ;  /* 0x000000000f087348 */ /* 0x001fea0003c00000 */
[----:B------:R-:W-:Y:S01]  /*15750*/  VOTE.ANY R14, PT, P6 ;  /* 0x00000000000e7806 */ /* 0x000fe200030e0100 */
[----:B0-----:R-:W-:Y:S06]  /*15760*/  ENDCOLLECTIVE ;  /* 0x000000000000791b */ /* 0x001fec0003800000 */
.L_x_9181:
[----:B------:R-:W-:Y:S05]  /*15770*/  BSYNC B0 ;  /* 0x0000000000007941 */ /* 0x000fea0003800000 */
.L_x_9180:
        /* <DEDUP_REMOVED lines=9> */
.L_x_9182:
[----:B------:R-:W-:Y:S01]  /*15810*/  IMAD.MOV.U32 R17, RZ, RZ, R14 ;  /* 0x000000ffff117224 */ /* 0x000fe200078e000e */
[----:B------:R-:W-:Y:S06]  /*15820*/  BRA `(.L_x_9183) ;  /* 0xffffffe400907947 */ /* 0x000fec000383ffff */
.L_x_9129:
[----:B------:R-:W-:Y:S01]  /*15830*/  BSSY B0, `(.L_x_9184) ;  /* 0x0000007000007945 */ /* 0x000fe20003800000 */
[----:B------:R-:W-:Y:S02]  /*15840*/  IMAD.MOV.U32 R13, RZ, RZ, R2 ;  /* 0x000000ffff0d7224 */ /* 0x000fe400078e0002 */
[----:B------:R-:W-:Y:S02]  /*15850*/  IMAD.MOV.U32 R11, RZ, RZ, 0x1f ;  /* 0x0000001fff0b7424 */ /* 0x000fe400078e00ff */
[----:B------:R-:W-:-:S07]  /*15860*/  IMAD.MOV.U32 R15, RZ, RZ, -0x1 ;  /* 0xffffffffff0f7424 */ /* 0x000fce00078e00ff */
[----:B012---:R-:W-:Y:S05]  /*15870*/  WARPSYNC.COLLECTIVE R15, `(.L_x_9185) ;  /* 0x000000000f087348 */ /* 0x007fea0003c00000 */
[----:B------:R3:W4:Y:S02]  /*15880*/  SHFL.IDX P6, R14, R13, R12, R11 ;  /* 0x0000000c0d0e7389 */ /* 0x00072400000c000b */
[----:B01234-:R-:W-:Y:S01]  /*15890*/  ENDCOLLECTIVE ;  /* 0x000000000000791b */ /* 0x01ffe20003800000 */
.L_x_9185:
[----:B------:R-:W-:Y:S05]  /*158a0*/  BSYNC B0 ;  /* 0x0000000000007941 */ /* 0x000fea0003800000 */
.L_x_9184:
[----:B------:R-:W-:Y:S01]  /*158b0*/  IMAD.MOV.U32 R7, RZ, RZ, R14 ;  /* 0x000000ffff077224 */ /* 0x000fe200078e000e */
[----:B------:R-:W-:Y:S06]  /*158c0*/  BRA `(.L_x_9128) ;  /* 0xffffffe400847947 */ /* 0x000fec000383ffff */
.L_x_9133:
[----:B-1----:R1:W2:Y:S02]  /*158d0*/  SYNCS.PHASECHK.TRANS64.TRYWAIT P0, [R0+URZ+0x22820], R3 ;  /* 0x02282003000075a7 */ /* 0x0022a4000800017f */
[----:B--2---:R-:W-:Y:S05]  /*158e0*/  @!P0 NANOSLEEP.SYNCS 0x989680 ;  /* 0x009896800000895d */ /* 0x004fea0003900000 */
[----:B------:R-:W2:Y:S02]  /*158f0*/  @!P0 SYNCS.PHASECHK.TRANS64 P0, [R0+URZ+0x22820], R3 ;  /* 0x02282003000085a7 */ /* 0x000ea4000800007f */
[----:B--2---:R-:W-:Y:S05]  /*15900*/  @!P0 BRA `(.L_x_9133) ;  /* 0xfffffffc00f08947 */ /* 0x004fea000383ffff */
[----:B------:R-:W-:Y:S05]  /*15910*/  BRA `(.L_x_9186) ;  /* 0xffffffe800f87947 */ /* 0x000fea000383ffff */
.L_x_9134:
        /* <DEDUP_REMOVED lines=11> */
.L_x_9188:
[----:B------:R-:W-:Y:S05]  /*159d0*/  BSYNC B0 ;  /* 0x0000000000007941 */ /* 0x000fea0003800000 */
.L_x_9187:
[----:B------:R-:W-:Y:S05]  /*159e0*/  BRA `(.L_x_9189) ;  /* 0xffffffe800e07947 */ /* 0x000fea000383ffff */
.L_x_9137:
[----:B------:R-:W-:Y:S01]  /*159f0*/  BSSY B1, `(.L_x_9190) ;  /* 0x0000006000017945 */ /* 0x000fe20003800000 */
[----:B------:R-:W-:-:S07]  /*15a00*/  IMAD.MOV.U32 R15, RZ, RZ, -0x1 ;  /* 0xffffffffff0f7424 */ /* 0x000fce00078e00ff */
[----:B012---:R-:W-:Y:S05]  /*15a10*/  WARPSYNC.COLLECTIVE R15, `(.L_x_9191) ;  /* 0x000000000f0c7348 */ /* 0x007fea0003c00000 */
[----:B------:R-:W-:Y:S02]  /*15a20*/  ELECT P6, UR62, PT ;  /* 0x00000000003e782f */ /* 0x000fe400038c0000 */
[----:B------:R-:W-:Y:S01]  /*15a30*/  MOV R14, UR62 ;  /* 0x0000003e000e7c02 */ /* 0x000fe20008000f00 */
[----:B012---:R-:W-:Y:S10]  /*15a40*/  ENDCOLLECTIVE ;  /* 0x000000000000791b */ /* 0x007ff40003800000 */
.L_x_9191:
[----:B------:R-:W-:Y:S05]  /*15a50*/  BSYNC B1 ;  /* 0x0000000000017941 */ /* 0x000fea0003800000 */
.L_x_9190:
[----:B------:R-:W-:Y:S05]  /*15a60*/  BRA `(.L_x_9192) ;  /* 0xffffffe800d87947 */ /* 0x000fea000383ffff */
.L_x_9139:
[----:B-1----:R1:W2:Y:S02]  /*15a70*/  SYNCS.PHASECHK.TRANS64.TRYWAIT P0, [R6+URZ], R5 ;  /* 0x00000005060075a7 */ /* 0x0022a4000800017f */
[----:B--2---:R-:W-:Y:S05]  /*15a80*/  @!P0 NANOSLEEP.SYNCS 0x989680 ;  /* 0x009896800000895d */ /* 0x004fea0003900000 */
[----:B------:R-:W2:Y:S02]  /*15a90*/  @!P0 SYNCS.PHASECHK.TRANS64 P0, [R6+URZ], R5 ;  /* 0x00000005060085a7 */ /* 0x000ea4000800007f */
[----:B--2---:R-:W-:Y:S05]  /*15aa0*/  @!P0 BRA `(.L_x_9139) ;  /* 0xfffffffc00f08947 */ /* 0x004fea000383ffff */
[----:B------:R-:W-:Y:S05]  /*15ab0*/  BRA `(.L_x_9193) ;  /* 0xffffffec00147947 */ /* 0x000fea000383ffff */
.L_x_9140:
[----:B--2---:R2:W3:Y:S02]  /*15ac0*/  SYNCS.PHASECHK.TRANS64.TRYWAIT P0, [R7+URZ], R2 ;  /* 0x00000002070075a7 */ /* 0x0044e4000800017f */
[----:B---3--:R-:W-:Y:S05]  /*15ad0*/  @!P0 NANOSLEEP.SYNCS 0x989680 ;  /* 0x009896800000895d */ /* 0x008fea0003900000 */
[----:B------:R-:W3:Y:S02]  /*15ae0*/  @!P0 SYNCS.PHASECHK.TRANS64 P0, [R7+URZ], R2 ;  /* 0x00000002070085a7 */ /* 0x000ee4000800007f */
[----:B---3--:R-:W-:Y:S05]  /*15af0*/  @!P0 BRA `(.L_x_9140) ;  /* 0xfffffffc00f08947 */ /* 0x008fea000383ffff */
[----:B------:R-:W-:Y:S05]  /*15b00*/  BRA `(.L_x_9194) ;  /* 0xffffffec00087947 */ /* 0x000fea000383ffff */
.L_x_9142:
[----:B---3--:R3:W4:Y:S02]  /*15b10*/  SYNCS.PHASECHK.TRANS64.TRYWAIT P0, [R4+URZ], R5 ;  /* 0x00000005040075a7 */ /* 0x008724000800017f */
[----:B----4-:R-:W-:Y:S05]  /*15b20*/  @!P0 NANOSLEEP.SYNCS 0x989680 ;  /* 0x009896800000895d */ /* 0x010fea0003900000 */
[----:B------:R-:W4:Y:S02]  /*15b30*/  @!P0 SYNCS.PHASECHK.TRANS64 P0, [R4+URZ], R5 ;  /* 0x00000005040085a7 */ /* 0x000f24000800007f */
[----:B----4-:R-:W-:Y:S05]  /*15b40*/  @!P0 BRA `(.L_x_9142) ;  /* 0xfffffffc00f08947 */ /* 0x010fea000383ffff */
[----:B------:R-:W-:Y:S05]  /*15b50*/  BRA `(.L_x_9195) ;  /* 0xffffffec00107947 */ /* 0x000fea000383ffff */
.L_x_9196:
        /* <DEDUP_REMOVED lines=10> */
.L_x_11967:


//--------------------- .text._ZN7cutlass13device_kernelIN5flash11enable_sm90INS1_16FlashAttnFwdSm90INS1_25CollectiveMainloopFwdSm90ILi2EN4cute5tupleIJNS5_1CILi1EEES8_S8_EEENS6_IJNS7_ILi128EEENS7_ILi96EEENS7_ILi64EEEEEELi256ENS_10bfloat16_tEfNS_4arch4Sm90ELb0ELb1ELb0ELb1ELb0ELb1ELb0ELb1ELb0ELb0ELb0ELb0EEENS1_21CollectiveEpilogueFwdINS6_IJSA_NS7_ILi256EEESB_EEES9_SE_SG_Li256ELb1ELb0ELb0ELb0EEENS1_36VarlenDynamicPersistentTileSchedulerILi128ELi96ELi256ELi32ELb0ELb0ELb1ELb1ELb0ELb1EEEEEEEEEvNT_6ParamsE --------------------------
	.section	.text._ZN7cutlass13device_kernelIN5flash11enable_sm90INS1_16FlashAttnFwdSm90INS1_25CollectiveMainloopFwdSm90ILi2EN4cute5tupleIJNS5_1CILi1EEES8_S8_EEENS6_IJNS7_ILi128EEENS7_ILi96EEENS7_ILi64EEEEEELi256ENS_10bfloat16_tEfNS_4arch4Sm90ELb0ELb1ELb0ELb1ELb0ELb1ELb0ELb1ELb0ELb0ELb0ELb0EEENS1_21CollectiveEpilogueFwdINS6_IJSA_NS7_ILi256EEESB_EEES9_SE_SG_Li256ELb1ELb0ELb0ELb0EEENS1_36VarlenDynamicPersistentTileSchedulerILi128ELi96ELi256ELi32ELb0ELb0ELb1ELb1ELb0ELb1EEEEEEEEEvNT_6ParamsE,"ax",@progbits
	.align	128
.text._ZN7cutlass13device_kernelIN5flash11enable_sm90INS1_16FlashAttnFwdSm90INS1_25CollectiveMainloopFwdSm90ILi2EN4cute5tupleIJNS5_1CILi1EEES8_S8_EEENS6_IJNS7_ILi128EEENS7_ILi96EEENS7_ILi64EEEEEELi256ENS_10bfloat16_tEfNS_4arch4Sm90ELb0ELb1ELb0ELb1ELb0ELb1ELb0ELb1ELb0ELb0ELb0ELb0EEENS1_21CollectiveEpilogueFwdINS6_IJSA_NS7_ILi256EEESB_EEES9_SE_SG_Li256ELb1ELb0ELb0ELb0EEENS1_36VarlenDynamicPersistentTileSchedulerILi128ELi96ELi256ELi32ELb0ELb0ELb1ELb1ELb0ELb1EEEEEEEEEvNT_6ParamsE:
        .type           _ZN7cutlass13device_kernelIN5flash11enable_sm90INS1_16FlashAttnFwdSm90INS1_25CollectiveMainloopFwdSm90ILi2EN4cute5tupleIJNS5_1CILi1EEES8_S8_EEENS6_IJNS7_ILi128EEENS7_ILi96EEENS7_ILi64EEEEEELi256ENS_10bfloat16_tEfNS_4arch4Sm90ELb0ELb1ELb0ELb1ELb0ELb1ELb0ELb1ELb0ELb0ELb0ELb0EEENS1_21CollectiveEpilogueFwdINS6_IJSA_NS7_ILi256EEESB_EEES9_SE_SG_Li256ELb1ELb0ELb0ELb0EEENS1_36VarlenDynamicPersistentTileSchedulerILi128ELi96ELi256ELi32ELb0ELb0ELb1ELb1ELb0ELb1EEEEEEEEEvNT_6ParamsE,@function
        .size           _ZN7cutlass13device_kernelIN5flash11enable_sm90INS1_16FlashAttnFwdSm90INS1_25CollectiveMainloopFwdSm90ILi2EN4cute5tupleIJNS5_1CILi1EEES8_S8_EEENS6_IJNS7_ILi128EEENS7_ILi96EEENS7_ILi64EEEEEELi256ENS_10bfloat16_tEfNS_4arch4Sm90ELb0ELb1ELb0ELb1ELb0ELb1ELb0ELb1ELb0ELb0ELb0ELb0EEENS1_21CollectiveEpilogueFwdINS6_IJSA_NS7_ILi256EEESB_EEES9_SE_SG_Li256ELb1ELb0ELb0ELb0EEENS1_36VarlenDynamicPersistentTileSchedulerILi128ELi96ELi256ELi32ELb0ELb0ELb1ELb1ELb0ELb1EEEEEEEEEvNT_6ParamsE,(.L_x_11968 - _ZN7cutlass13device_kernelIN5flash11enable_sm90INS1_16FlashAttnFwdSm90INS1_25CollectiveMainloopFwdSm90ILi2EN4cute5tupleIJNS5_1CILi1EEES8_S8_EEENS6_IJNS7_ILi128EEENS7_ILi96EEENS7_ILi64EEEEEELi256ENS_10bfloat16_tEfNS_4arch4Sm90ELb0ELb1ELb0ELb1ELb0ELb1ELb0ELb1ELb0ELb0ELb0ELb0EEENS1_21CollectiveEpilogueFwdINS6_IJSA_NS7_ILi256EEESB_EEES9_SE_SG_Li256ELb1ELb0ELb0ELb0EEENS1_36VarlenDynamicPersistentTileSchedulerILi128ELi96ELi256ELi32ELb0ELb0ELb1ELb1ELb0ELb1EEEEEEEEEvNT_6ParamsE)
        .other          _ZN7cutlass13device_kernelIN5flash11enable_sm90INS1_16FlashAttnFwdSm90INS1_25CollectiveMainloopFwdSm90ILi2EN4cute5tupleIJNS5_1CILi1EEES8_S8_EEENS6_IJNS7_ILi128EEENS7_ILi96EEENS7_ILi64EEEEEELi256ENS_10bfloat16_tEfNS_4arch4Sm90ELb0ELb1ELb0ELb1ELb0ELb1ELb0ELb1ELb0ELb0ELb0ELb0EEENS1_21CollectiveEpilogueFwdINS6_IJSA_NS7_ILi256EEESB_EEES9_SE_SG_Li256ELb1ELb0ELb0ELb0EEENS1_36VarlenDynamicPersistentTileSchedulerILi128ELi96ELi256ELi32ELb0ELb0ELb1ELb1ELb0ELb1EEEEEEEEEvNT_6ParamsE,@"STO_CUDA_ENTRY STV_DEFAULT"
_ZN7cutlass13device_kernelIN5flash11enable_sm90INS1_16FlashAttnFwdSm90INS1_25CollectiveMainloopFwdSm90ILi2EN4cute5tupleIJNS5_1CILi1EEES8_S8_EEENS6_IJNS7_ILi128EEENS7_ILi96EEENS7_ILi64EEEEEELi256ENS_10bfloat16_tEfNS_4arch4Sm90ELb0ELb1ELb0ELb1ELb0ELb1ELb0ELb1ELb0ELb0ELb0ELb0EEENS1_21CollectiveEpilogueFwdINS6_IJSA_NS7_ILi256EEESB_EEES9_SE_SG_Li256ELb1ELb0ELb0ELb0EEENS1_36VarlenDynamicPersistentTileSchedulerILi128ELi96ELi256ELi32ELb0ELb0ELb1ELb1ELb0ELb1EEEEEEEEEvNT_6ParamsE:
        /* <DEDUP_REMOVED lines=26> */
.L_x_9198:
[----:B------:R-:W-:Y:S05]  /*01a0*/  BSYNC B0 ;  /* 0x0000000000007941 */ /* 0x000fea0003800000 */
.L_x_9197:
[----:B------:R-:W-:Y:S01]  /*01b0*/  VOTEU.ANY UP0, P0 ;  /* 0x00000000003f7886 */ /* 0x000fe20000000100 */
[----:B------:R-:W0:Y:S01]  /*01c0*/  SHFL.IDX PT, R2, R0, RZ, 0x1f ;  /* 0x00001fff00027589 */ /* 0x000e2200000e0000 */
[----:B------:R-:W-:Y:S01]  /*01d0*/  UMOV UR4, 0x1 ;  /* 0x0000000100047882 */ /* 0x000fe20000000000 */
[----:B------:R-:W-:Y:S01]  /*01e0*/  UMOV UR7, 0x100 ;  /* 0x0000010000077882 */ /* 0x000fe20000000000 */
[----:B------:R-:W-:Y:S01]  /*01f0*/  SHF.R.U32.HI R4, RZ, 0x7, R3 ;  /* 0x00000007ff047819 */ /* 0x000fe20000011603 */
[----:B------:R-:W1:Y:S01]  /*0200*/  @UP0 S2UR UR8, SR_CgaCtaId ;  /* 0x00000000000809c3 */ /* 0x000e620000008800 */
[----:B------:R-:W-:Y:S01]  /*0210*/  @UP0 UMOV UR6, 0x400 ;  /* 0x0000040000060882 */ /* 0x000fe20000000000 */
[----:B------:R-:W-:-:S04]  /*0220*/  @UP0 UIADD3 UR4, -UR4, 0x100000, URZ ;  /* 0x0010000004040890 */ /* 0x000fc8000fffe13f */
[----:B------:R-:W-:Y:S02]  /*0230*/  @UP0 USHF.L.U32 UR5, UR4, 0xb, URZ ;  /* 0x0000000b04050899 */ /* 0x000fe4000800063f */
[----:B------:R-:W-:Y:S01]  /*0240*/  @UP0 USHF.L.U32 UR4, UR4, 0x1, URZ ;  /* 0x0000000104040899 */ /* 0x000fe2000800063f */
[----:B------:R-:W-:Y:S01]  /*0250*/  VOTEU.ANY UP1, P0 ;  /* 0x00000000003f7886 */ /* 0x000fe20000020100 */
[----:B0-----:R-:W-:Y:S02]  /*0260*/  ISETP.NE.AND P1, PT, R2, RZ, PT ;  /* 0x000000ff0200720c */ /* 0x001fe40003f25270 */
[----:B------:R0:W2:Y:S01]  /*0270*/  SHFL.IDX PT, R2, R4, RZ, 0x1f ;  /* 0x00001fff04027589 */ /* 0x0000a200000e0000 */
[----:B-1----:R-:W-:Y:S02]  /*0280*/  @UP0 ULEA UR8, UR8, UR6, 0x18 ;  /* 0x0000000608080291 */ /* 0x002fe4000f8ec03f */
[----:B------:R-:W-:-:S04]  /*0290*/  @UP0 UIADD3 UR6, -UR7, 0x100000, URZ ;  /* 0x0010000007060890 */ /* 0x000fc8000fffe13f */
[----:B------:R-:W-:Y:S02]  /*02a0*/  @UP0 USHF.L.U32 UR7, UR6, 0xb, URZ ;  /* 0x0000000b06070899 */ /* 0x000fe4000800063f */
[----:B------:R-:W-:Y:S01]  /*02b0*/  @UP0 USHF.L.U32 UR6, UR6, 0x1, URZ ;  /* 0x0000000106060899 */ /* 0x000fe2000800063f */
[----:B------:R-:W-:Y:S01]  /*02c0*/  VOTEU.ANY UP0, P0 ;  /* 0x00000000003f7886 */ /* 0x000fe20000000100 */
[----:B------:R-:W1:Y:S04]  /*02d0*/  FENCE.VIEW.ASYNC.S ;  /* 0x00000000000073c6 */ /* 0x000e680000000000 */
[----:B-1----:R0:W1:Y:S06]  /*02e0*/  @UP0 SYNCS.EXCH.64 URZ, [UR8+0x22800], UR4 ;  /* 0x02280004083f05b2 */ /* 0x00206c0008000100 */
[----:B------:R0:W3:Y:S02]  /*02f0*/  @UP1 SYNCS.EXCH.64 URZ, [UR8+0x22820], UR6 ;  /* 0x02282006083f15b2 */ /* 0x0000e40008000100 */
[----:B0-----:R-:W-:Y:S05]  /*0300*/  @P1 BRA `(.L_x_9199) ;  /* 0x0000000000481947 */ /* 0x001fea0003800000 */
[----:B------:R-:W0:Y:S01]  /*0310*/  S2UR UR5, SR_CgaCtaId ;  /* 0x00000000000579c3 */ /* 0x000e220000008800 */
        /* <DEDUP_REMOVED lines=15> */
[----:B------:R0:W0:Y:S01]  /*0410*/  SYNCS.EXCH.64 URZ, [UR8+0x22848], UR4 ;  /* 0x02284804083f75b2 */ /* 0x0000220008000100 */
[----:B------:R-:W-:Y:S01]  /*0420*/  NOP ;  /* 0x0000000000007918 */ /* 0x000fe20000000000 */
.L_x_9199:
        /* <DEDUP_REMOVED lines=22> */
.L_x_9200:
        /* <DEDUP_REMOVED lines=18> */
.L_x_9201:
        /* <DEDUP_REMOVED lines=22> */
.L_x_9202:
        /* <DEDUP_REMOVED lines=22> */
.L_x_9203:
[----:B--2---:R-:W-:Y:S01]  /*0970*/  ISETP.NE.AND P0, PT, R2, RZ, PT ;  /* 0x000000ff0200720c */ /* 0x004fe20003f05270 */
[----:B------:R-:W-:Y:S01]  /*0980*/  IMAD.MOV.U32 R2, RZ, RZ, 0x1 ;  /* 0x00000001ff027424 */ /* 0x000fe200078e00ff */
[----:B------:R-:W-:Y:S01]  /*0990*/  NOP ;  /* 0x0000000000007918 */ /* 0x000fe20000000000 */
[----:B------:R-:W-:Y:S01]  /*09a0*/  ULDC.64 UR40, c[0x0][0x208] ;  /* 0x0000820000287ab9 */ /* 0x000fe20000000a00 */
[----:B------:R-:W-:Y:S02]  /*09b0*/  BSSY B7, `(.L_x_9204) ;  /* 0x0001d08000077945 */ /* 0x000fe40003800000 */
[----:B------:R-:W-:-:S05]  /*09c0*/  SEL R2, R2, 0x2, !P0 ;  /* 0x0000000202027807 */ /* 0x000fca0004000000 */
[----:B------:R2:W-:Y:S01]  /*09d0*/  STL [R1+0x28], R2 ;  /* 0x0000280201007387 */ /* 0x0005e20000100800 */
[----:B01-34-:R-:W-:Y:S06]  /*09e0*/  BAR.SYNC.DEFER_BLOCKING 0x0 ;  /* 0x0000000000007b1d */ /* 0x01bfec0000010000 */
[----:B------:R-:W-:Y:S05]  /*09f0*/  @!P0 BRA `(.L_x_9205) ;  /* 0x0000016c00d48947 */ /* 0x000fea0003800000 */
.L_x_9206:
[----:B------:R-:W-:-:S08]  /*0a00*/  NOP ;  /* 0x0000000000007918 */ /* 0x000fd00000000000 */
[----:B------:R-:W0:Y:S02]  /*0a10*/  USETMAXREG.TRY_ALLOC.CTAPOOL UP0, 0xf0 ;  /* 0x000000f0000079c8 */ /* 0x000e240008000600 */
[----:B0-----:R-:W-:-:S13]  /*0a20*/  PLOP3.LUT P0, PT, PT, PT, UP0, 0x80, 0x0 ;  /* 0x000000000000781c */ /* 0x001fda0003f0f008 */
[----:B------:R-:W-:Y:S05]  /*0a30*/  @!P0 BRA `(.L_x_9206) ;  /* 0xfffffffc00f08947 */ /* 0x000fea000383ffff */
[----:B------:R-:W-:Y:S01]  /*0a40*/  SHF.R.U32.HI R0, RZ, 0x7, R3 ;  /* 0x00000007ff007819 */ /* 0x000fe20000011603 */
[----:B------:R-:W0:Y:S08]  /*0a50*/  S2UR UR5, SR_CgaCtaId ;  /* 0x00000000000579c3 */ /* 0x000e300000008800 */
[----:B------:R-:W-:Y:S06]  /*0a60*/  BAR.ARV 0x8, 0x120 ;  /* 0x0204800000007b1d */ /* 0x000fec0000002000 */
[----:B------:R-:W-:Y:S01]  /*0a70*/  ISETP.NE.AND P0, PT, R0, 0x1, PT ;  /* 0x000000010000780c */ /* 0x000fe20003f05270 */
[----:B------:R-:W-:Y:S01]  /*0a80*/  UMOV UR4, 0x400 ;  /* 0x0000040000047882 */ /* 0x000fe20000000000 */
[----:B--2---:R-:W-:-:S11]  /*0a90*/  LOP3.LUT R2, R2, 0xffdfffff, RZ, 0xc0, !PT ;  /* 0xffdfffff02027812 */ /* 0x004fd600078ec0ff */
[----:B------:R-:W-:Y:S06]  /*0aa0*/  @!P0 BAR.ARV 0x9, 0x100 ;  /* 0x0244000000008b1d */ /* 0x000fec0000002000 */
[----:B0-----:R-:W-:Y:S01]  /*0ab0*/  ULEA UR4, UR5, UR4, 0x18 ;  /* 0x0000000405047291 */ /* 0x001fe2000f8ec03f */
[----:B------:R-:W-:Y:S01]  /*0ac0*/  @P0 LOP3.LUT R2, R2, 0x200000, RZ, 0xfc, !PT ;  /* 0x0020000002020812 */ /* 0x000fe200078efcff */
[----:B------:R-:W-:Y:S04]  /*0ad0*/  BAR.SYNC.DEFER_BLOCKING 0x5, 0x120 ;  /* 0x0144800000007b1d */ /* 0x000fe80000010000 */
[----:B------:R-:W-:-:S02]  /*0ae0*/  IMAD.U32 R17, RZ, RZ, UR4 ;  /* 0x00000004ff117e24 */ /* 0x000fc4000f8e00ff */
[----:B------:R-:W-:-:S03]  /*0af0*/  ULDC UR4, c[0x0][0xc14] ;  /* 0x0003050000047ab9 */ /* 0x000fc60000000800 */
[----:B------:R-:W0:Y:S01]  /*0b00*/  LDS.128 R204, [R17+0x228d0] ;  /* 0x0228d00011cc7984 */ /* 0x000e220000000c00 */
[----:B------:R-:W-:Y:S06]  /*0b10*/  BAR.ARV 0x4, 0x120 ;  /* 0x0104800000007b1d */ /* 0x000fec0000002000 */
[----:B0-----:R-:W-:-:S13]  /*0b20*/  ISETP.GE.AND P0, PT, R207, UR4, PT ;  /* 0x00000004cf007c0c */ /* 0x001fda000bf06270 */
[----:B------:R-:W-:Y:S05]  /*0b30*/  @P0 BRA `(.L_x_9207) ;  /* 0x000001cc00bc0947 */ /* 0x000fea0003800000 */
[----:B------:R-:W2:Y:S01]  /*0b40*/  LDL.LU R13, [R1+0x28] ;  /* 0x00002800010d7983 */ /* 0x000ea20000300800 */
[----:B------:R-:W-:Y:S02]  /*0b50*/  VIADD R12, R3, 0xffffff80 ;  /* 0xffffff80030c7836 */ /* 0x000fe40000000000 */
[----:B------:R-:W-:Y:S02]  /*0b60*/  IMAD.MOV.U32 R233, RZ, RZ, RZ ;  /* 0x000000ffffe97224 */ /* 0x000fe400078e00ff */
[----:B------:R-:W-:Y:S01]  /*0b70*/  IMAD.MOV.U32 R18, RZ, RZ, RZ ;  /* 0x000000ffff127224 */ /* 0x000fe200078e00ff */
[----:B------:R-:W-:Y:S01]  /*0b80*/  SHF.R.S32.HI R0, RZ, 0x1f, R12 ;  /* 0x0000001fff007819 */ /* 0x000fe2000001140c */
[----:B------:R-:W-:Y:S02]  /*0b90*/  IMAD.MOV.U32 R201, RZ, RZ, RZ ;  /* 0x000000ffffc97224 */ /* 0x000fe400078e00ff */
[----:B------:R-:W-:Y:S01]  /*0ba0*/  IMAD.MOV.U32 R22, RZ, RZ, RZ ;  /* 0x000000ffff167224 */ /* 0x000fe200078e00ff */
[CC--:B------:R-:W-:Y:S01]  /*0bb0*/  LEA.HI R3, R0.reuse, R12.reuse, RZ, 0x7 ;  /* 0x0000000c00037211 */ /* 0x0c0fe200078f38ff */
[----:B------:R-:W-:Y:S01]  /*0bc0*/  IMAD.MOV.U32 R16, RZ, RZ, RZ ;  /* 0x000000ffff107224 */ /* 0x000fe200078e00ff */
[----:B------:R-:W-:-:S02]  /*0bd0*/  LEA.HI R223, R0, R12, RZ, 0x5 ;  /* 0x0000000c00df7211 */ /* 0x000fc400078f28ff */
        /* <DEDUP_REMOVED lines=14> */
[----:B------:R-:W-:Y:S02]  /*0cc0*/  LEA.HI R4, R0, R12, RZ, 0x4 ;  /* 0x0000000c00047211 */ /* 0x000fe400078f20ff */
[----:B------:R-:W-:Y:S02]  /*0cd0*/  LOP3.LUT R10, R7, 0xfffffff8, RZ, 0xc0, !PT ;  /* 0xfffffff8070a7812 */ /* 0x000fe400078ec0ff */
[----:B------:R-:W-:Y:S02]  /*0ce0*/  SHF.R.S32.HI R7, RZ, 0x4, R4 ;  /* 0x00000004ff077819 */ /* 0x000fe40000011404 */
[----:B------:R-:W-:Y:S01]  /*0cf0*/  LOP3.LUT R8, R8, 0x7ffffffc, RZ, 0xc0, !PT ;  /* 0x7ffffffc08087812 */ /* 0x000fe200078ec0ff */
[----:B------:R-:W-:Y:S01]  /*0d00*/  IMAD.IADD R10, R5, 0x1, -R10 ;  /* 0x00000001050a7824 */ /* 0x000fe200078e0a0a */
[----:B------:R-:W-:-:S02]  /*0d10*/  LOP3.LUT R5, R4, 0x3fffff0, RZ, 0xc0, !PT ;  /* 0x03fffff004057812 */ /* 0x000fc400078ec0ff */
[----:B------:R-:W-:Y:S01]  /*0d20*/  LEA.HI R4, R4, R7, RZ, 0x1 ;  /* 0x0000000704047211 */ /* 0x000fe200078f08ff */
[----:B------:R-:W-:Y:S02]  /*0d30*/  IMAD R10, R9, 0x10, R10 ;  /* 0x00000010090a7824 */ /* 0x000fe400078e020a */
[----:B------:R-:W-:Y:S01]  /*0d40*/  IMAD.IADD R8, R11, 0x1, -R8 ;  /* 0x000000010b087824 */ /* 0x000fe200078e0a08 */
[----:B------:R-:W-:Y:S01]  /*0d50*/  LOP3.LUT R6, R4, 0x1ffffffe, RZ, 0xc0, !PT ;  /* 0x1ffffffe04067812 */ /* 0x000fe200078ec0ff */
[----:B------:R-:W-:Y:S02]  /*0d60*/  IMAD R3, R3, 0x40, R10 ;  /* 0x0000004003037824 */ /* 0x000fe400078e020a */
[----:B------:R-:W-:Y:S02]  /*0d70*/  IMAD.IADD R4, R12, 0x1, -R5 ;  /* 0x000000010c047824 */ /* 0x000fe400078e0a05 */
[----:B------:R-:W-:Y:S01]  /*0d80*/  IMAD.IADD R6, R7, 0x1, -R6 ;  /* 0x0000000107067824 */ /* 0x000fe200078e0a06 */
[----:B------:R0:W-:Y:S01]  /*0d90*/  STL [R1+0x10], R3 ;  /* 0x0000100301007387 */ /* 0x0001e20000100800 */
[----:B------:R-:W-:-:S02]  /*0da0*/  IMAD R5, R223, 0x10, R4 ;  /* 0x00000010df057824 */ /* 0x000fc400078e0204 */
[----:B------:R-:W-:Y:S02]  /*0db0*/  IMAD.SHL.U32 R23, R8, 0x2, RZ ;  /* 0x0000000208177824 */ /* 0x000fe400078e00ff */
[----:B------:R-:W-:Y:S01]  /*0dc0*/  IMAD R7, R5, 0x8, R6 ;  /* 0x0000000805077824 */ /* 0x000fe200078e0206 */
[CC--:B0-----:R-:W-:Y:S02]  /*0dd0*/  LEA.HI R3, R0.reuse, R12.reuse, RZ, 0x2 ;  /* 0x0000000c00037211 */ /* 0x0c1fe400078f10ff */
[----:B------:R-:W-:Y:S02]  /*0de0*/  LEA.HI R0, R0, R12, RZ, 0x3 ;  /* 0x0000000c00007211 */ /* 0x000fe400078f18ff */
[--C-:B------:R-:W-:Y:S02]  /*0df0*/  SHF.R.S32.HI R19, RZ, 0x2, R3.reuse ;  /* 0x00000002ff137819 */ /* 0x100fe40000011403 */
[----:B------:R-:W-:Y:S02]  /*0e00*/  LOP3.LUT R237, R3, 0xfffffffc, RZ, 0xc0, !PT ;  /* 0xfffffffc03ed7812 */ /* 0x000fe400078ec0ff */
[----:B------:R-:W-:Y:S01]  /*0e10*/  SHF.R.S32.HI R4, RZ, 0x1f, R3 ;  /* 0x0000001fff047819 */ /* 0x000fe20000011403 */
[----:B------:R-:W-:Y:S01]  /*0e20*/  VIADD R232, R19, 0x40 ;  /* 0x0000004013e87836 */ /* 0x000fe20000000000 */
[----:B------:R-:W-:Y:S01]  /*0e30*/  SHF.R.S32.HI R220, RZ, 0x3, R0 ;  /* 0x00000003ffdc7819 */ /* 0x000fe20000011400 */
[----:B------:R-:W-:Y:S01]  /*0e40*/  IMAD.IADD R237, R12, 0x1, -R237 ;  /* 0x000000010ced7824 */ /* 0x000fe200078e0aed */
[----:B------:R-:W-:Y:S01]  /*0e50*/  LOP3.LUT R0, R0, 0x1ffffff8, RZ, 0xc0, !PT ;  /* 0x1ffffff800007812 */ /* 0x000fe200078ec0ff */
[----:B------:R-:W-:Y:S01]  /*0e60*/  IMAD.SHL.U32 R219, R232, 0x40, RZ ;  /* 0x00000040e8db7824 */ /* 0x000fe200078e00ff */
[----:B------:R-:W-:Y:S01]  /*0e70*/  SHF.R.S32.HI R3, RZ, 0x1f, R232 ;  /* 0x0000001fff037819 */ /* 0x000fe200000114e8 */
[----:B------:R-:W-:Y:S01]  /*0e80*/  IMAD.SHL.U32 R6, R237, 0x8, RZ ;  /* 0x00000008ed067824 */ /* 0x000fe200078e00ff */
[----:B------:R-:W-:Y:S01]  /*0e90*/  LEA.HI R4, R4, R19, RZ, 0x3 ;  /* 0x0000001304047211 */ /* 0x000fe200078f18ff */
[----:B------:R-:W-:Y:S01]  /*0ea0*/  IMAD.IADD R0, R12, 0x1, -R0 ;  /* 0x000000010c007824 */ /* 0x000fe200078e0a00 */
[----:B------:R-:W-:-:S02]  /*0eb0*/  LEA.HI R3, R3, R232, RZ, 0x3 ;  /* 0x000000e803037211 */ /* 0x000fc400078f18ff */
[----:B------:R-:W-:Y:S01]  /*0ec0*/  LOP3.LUT R219, R219, 0x1c0, RZ, 0xc0, !PT ;  /* 0x000001c0dbdb7812 */ /* 0x000fe200078ec0ff */
[----:B------:R-:W-:Y:S01]  /*0ed0*/  IMAD.SHL.U32 R211, R0, 0x8, RZ ;  /* 0x0000000800d37824 */ /* 0x000fe200078e00ff */
[----:B------:R-:W-:Y:S01]  /*0ee0*/  LOP3.LUT R4, R4, 0xfffffff8, RZ, 0xc0, !PT ;  /* 0xfffffff804047812 */ /* 0x000fe200078ec0ff */
[----:B------:R-:W-:Y:S01]  /*0ef0*/  IMAD.SHL.U32 R3, R3, 0x40, RZ ;  /* 0x0000004003037824 */ /* 0x000fe200078e00ff */
[----:B------:R-:W-:Y:S02]  /*0f00*/  LOP3.LUT R5, R219, 0x38, R6, 0xf8, !PT ;  /* 0x00000038db057812 */ /* 0x000fe400078ef806 */
[----:B------:R-:W-:Y:S01]  /*0f10*/  SHF.R.U32.HI R9, RZ, 0x3, R219 ;  /* 0x00000003ff097819 */ /* 0x000fe200000116db */
[----:B------:R-:W-:Y:S01]  /*0f20*/  IMAD.IADD R4, R19, 0x1, -R4 ;  /* 0x0000000113047824 */ /* 0x000fe200078e0a04 */
[----:B------:R-:W-:Y:S01]  /*0f30*/  LOP3.LUT R224, R3, 0xfffffe00, RZ, 0xc0, !PT ;  /* 0xfffffe0003e07812 */ /* 0x000fe200078ec0ff */
[----:B------:R-:W-:Y:S01]  /*0f40*/  IMAD.SHL.U32 R3, R7, 0x8, RZ ;  /* 0x0000000807037824 */ /* 0x000fe200078e00ff */
[----:B------:R-:W-:-:S02]  /*0f50*/  SHF.R.S32.HI R234, RZ, 0x1f, R19 ;  /* 0x0000001fffea7819 */ /* 0x000fc40000011413 */
[----:B------:R-:W-:Y:S01]  /*0f60*/  LOP3.LUT R0, R224, R5, R9, 0xf6, !PT ;  /* 0x00000005e0007212 */ /* 0x000fe200078ef609 */
[----:B------:R0:W-:Y:S01]  /*0f70*/  STL [R1+0x4], R4 ;  /* 0x0000040401007387 */ /* 0x0001e20000100800 */
[----:B------:R-:W-:-:S03]  /*0f80*/  SHF.R.S32.HI R236, RZ, 0x1f, R232 ;  /* 0x0000001fffec7819 */ /* 0x000fc600000114e8 */
[----:B------:R-:W-:Y:S01]  /*0f90*/  IMAD R0, R0, 0x2, R17 ;  /* 0x0000000200007824 */ /* 0x000fe200078e0211 */
[----:B------:R0:W-:Y:S04]  /*0fa0*/  STL [R1+0x14], R3 ;  /* 0x0000140301007387 */ /* 0x0001e80000100800 */
[----:B------:R0:W-:Y:S02]  /*0fb0*/  STL [R1+0xc], R0 ;  /* 0x00000c0001007387 */ /* 0x0001e40000100800 */
[----:B0-2---:R-:W-:-:S07]  /*0fc0*/  LOP3.LUT R200, R13, 0x1, RZ, 0xfc, !PT ;  /* 0x000000010dc87812 */ /* 0x005fce00078efcff */
.L_x_9420:
[----:B------:R-:W-:Y:S05]  /*0fd0*/  YIELD ;  /* 0x0000000000007946 */ /* 0x000fea0003800000 */
[----:B------:R-:W-:Y:S01]  /*0fe0*/  ULDC.64 UR4, c[0x0][0xa28] ;  /* 0x00028a0000047ab9 */ /* 0x000fe20000000a00 */
[----:B0--345:R-:W0:Y:S01]  /*0ff0*/  LDC.64 R6, c[0x0][0xa08] ;  /* 0x00028200ff067b82 */ /* 0x039e220000000a00 */
[----:B------:R-:W-:Y:S01]  /*1000*/  ISETP.NE.U32.AND P1, PT, RZ, UR4, PT ;  /* 0x00000004ff007c0c */ /* 0x000fe2000bf25070 */
[----:B------:R-:W-:Y:S02]  /*1010*/  IMAD.MOV.U32 R3, RZ, RZ, RZ ;  /* 0x000000ffff037224 */ /* 0x000fe400078e00ff */
[----:B------:R-:W-:Y:S01]  /*1020*/  IMAD.MOV.U32 R25, RZ, RZ, RZ ;  /* 0x000000ffff197224 */ /* 0x000fe200078e00ff */
[----:B------:R-:W-:Y:S01]  /*1030*/  ISETP.NE.AND.EX P1, PT, RZ, UR5, PT, P1 ;  /* 0x00000005ff007c0c */ /* 0x000fe2000bf25310 */
[----:B------:R-:W-:-:S02]  /*1040*/  ULDC.64 UR4, c[0x0][0xa18] ;  /* 0x0002860000047ab9 */ /* 0x000fc40000000a00 */
[----:B------:R-:W-:-:S04]  /*1050*/  ISETP.NE.U32.AND P2, PT, RZ, UR4, PT ;  /* 0x00000004ff007c0c */ /* 0x000fc8000bf45070 */
[----:B------:R-:W-:Y:S01]  /*1060*/  ISETP.NE.AND.EX P2, PT, RZ, UR5, PT, P2 ;  /* 0x00000005ff007c0c */ /* 0x000fe2000bf45320 */
[----:B------:R-:W-:Y:S02]  /*1070*/  ULDC.64 UR4, c[0x0][0xa08] ;  /* 0x0002820000047ab9 */ /* 0x000fe40000000a00 */
[----:B------:R-:W-:-:S03]  /*1080*/  ISETP.NE.U32.AND P0, PT, RZ, UR4, PT ;  /* 0x00000004ff007c0c */ /* 0x000fc6000bf05070 */
[----:B-1----:R-:W1:Y:S01]  /*1090*/  @P1 LDC.64 R4, c[0x0][0xa28] ;  /* 0x00028a00ff041b82 */ /* 0x002e620000000a00 */
        /* <DEDUP_REMOVED lines=19> */
[----:B------:R-:W-:Y:S01]  /*11d0*/  IMAD.U32 R24, RZ, RZ, UR4 ;  /* 0x00000004ff187e24 */ /* 0x000fe2000f8e00ff */
        /* <DEDUP_REMOVED lines=10> */
.L_x_9208:
[----:B------:R-:W-:Y:S01]  /*1280*/  ULDC.64 UR4, c[0x0][0xa20] ;  /* 0x0002880000047ab9 */ /* 0x000fe20000000a00 */
[----:B------:R-:W-:Y:S01]  /*1290*/  IMAD.MOV.U32 R235, RZ, RZ, R205 ;  /* 0x000000ffffeb7224 */ /* 0x000fe200078e00cd */
[----:B------:R-:W-:Y:S01]  /*12a0*/  ISETP.NE.U32.AND P1, PT, RZ, UR4, PT ;  /* 0x00000004ff007c0c */ /* 0x000fe2000bf25070 */
[----:B------:R-:W-:Y:S02]  /*12b0*/  IMAD.MOV.U32 R225, RZ, RZ, R206 ;  /* 0x000000ffffe17224 */ /* 0x000fe400078e00ce */
[----:B------:R-:W-:Y:S01]  /*12c0*/  IMAD.MOV.U32 R226, RZ, RZ, R207 ;  /* 0x000000ffffe27224 */ /* 0x000fe200078e00cf */
[----:B------:R-:W-:-:S13]  /*12d0*/  ISETP.NE.AND.EX P1, PT, RZ, UR5, PT, P1 ;  /* 0x00000005ff007c0c */ /* 0x000fda000bf25310 */
[----:B------:R-:W-:Y:S05]  /*12e0*/  @!P1 BRA `(.L_x_9209) ;  /* 0x0000000000109947 */ /* 0x000fea0003800000 */
[----:B------:R-:W0:Y:S02]  /*12f0*/  LDC.64 R4, c[0x0][0xa20] ;  /* 0x00028800ff047b82 */ /* 0x000e240000000a00 */
[----:B0-----:R-:W-:-:S05]  /*1300*/  IMAD.WIDE R4, R207, 0x4, R4 ;  /* 0x00000004cf047825 */ /* 0x001fca00078e0204 */
[----:B------:R0:W5:Y:S01]  /*1310*/  LDG.E R24, desc[UR40][R4.64] ;  /* 0x0000002804187981 */ /* 0x000162000c1e1900 */
[----:B------:R-:W-:Y:S05]  /*1320*/  BRA `(.L_x_9210) ;  /* 0x0000000000107947 */ /* 0x000fea0003800000 */
.L_x_9209:
[----:B------:R-:W-:Y:S05]  /*1330*/  @!P0 BRA `(.L_x_9210) ;  /* 0x00000000000c8947 */ /* 0x000fea0003800000 */
[----:B------:R-:W2:Y:S04]  /*1340*/  LDG.E R5, desc[UR40][R10.64] ;  /* 0x000000280a057981 */ /* 0x000ea8000c1e1900 */
[----:B------:R-:W2:Y:S02]  /*1350*/  LDG.E R24, desc[UR40][R10.64+0x4] ;  /* 0x000004280a187981 */ /* 0x000ea4000c1e1900 */
[----:B--2---:R-:W-:-:S07]  /*1360*/  IMAD.IADD R24, R24, 0x1, -R5 ;  /* 0x0000000118187824 */ /* 0x004fce00078e0a05 */
.L_x_9210:
        /* <DEDUP_REMOVED lines=38> */
.L_x_9213:
[----:B------:R-:W-:-:S13]  /*15d0*/  ISETP.NE.AND P0, PT, R11, 0x1, PT ;  /* 0x000000010b00780c */ /* 0x000fda0003f05270 */
[----:B------:R-:W0:Y:S02]  /*15e0*/  @P0 LDC.64 R4, c[0x0][0x9e8] ;  /* 0x00027a00ff040b82 */ /* 0x000e240000000a00 */
[----:B0-----:R-:W-:-:S05]  /*15f0*/  @P0 IMAD.HI.U32 R4, R3, R4, RZ ;  /* 0x0000000403040227 */ /* 0x001fca00078e00ff */
[----:B------:R-:W-:-:S07]  /*1600*/  @P0 SHF.R.U32.HI R3, RZ, R5, R4 ;  /* 0x00000005ff030219 */ /* 0x000fce0000011604 */
.L_x_9214:
[----:B------:R-:W-:Y:S05]  /*1610*/  BSYNC B0 ;  /* 0x0000000000007941 */ /* 0x000fea0003800000 */
.L_x_9212:
[----:B------:R-:W-:-:S05]  /*1620*/  IMAD R3, R3, R11, R11 ;  /* 0x0000000b03037224 */ /* 0x000fca00078e020b */
[----:B------:R-:W-:-:S07]  /*1630*/  VIMNMX R0, R0, R3, PT ;  /* 0x0000000300007248 */ /* 0x000fce0003fe0100 */
.L_x_9211:
        /* <DEDUP_REMOVED lines=15> */
.L_x_9217:
[----:B------:R-:W-:Y:S01]  /*1730*/  ISETP.NE.AND P0, PT, R11, 0x1, PT ;  /* 0x000000010b00780c */ /* 0x000fe20003f05270 */
[----:B------:R-:W-:-:S12]  /*1740*/  IMAD.MOV.U32 R4, RZ, RZ, R61 ;  /* 0x000000ffff047224 */ /* 0x000fd800078e003d */
[----:B------:R-:W0:Y:S02]  /*1750*/  @P0 LDC.64 R6, c[0x0][0x9e8] ;  /* 0x00027a00ff060b82 */ /* 0x000e240000000a00 */
[----:B0-----:R-:W-:-:S05]  /*1760*/  @P0 IMAD.HI.U32 R6, R61, R6, RZ ;  /* 0x000000063d060227 */ /* 0x001fca00078e00ff */
[----:B------:R-:W-:-:S07]  /*1770*/  @P0 SHF.R.U32.HI R4, RZ, R7, R6 ;  /* 0x00000007ff040219 */ /* 0x000fce0000011606 */
.L_x_9218:
[----:B------:R-:W-:Y:S05]  /*1780*/  BSYNC B0 ;  /* 0x0000000000007941 */ /* 0x000fea0003800000 */
.L_x_9216:
[----:B------:R-:W-:-:S05]  /*1790*/  IMAD R4, R4, R11, RZ ;  /* 0x0000000b04047224 */ /* 0x000fca00078e02ff */
[----:B------:R-:W-:-:S07]  /*17a0*/  VIMNMX R3, R3, R4, !PT ;  /* 0x0000000403037248 */ /* 0x000fce0007fe0100 */
.L_x_9215:
        /* <DEDUP_REMOVED lines=44> */
.L_x_9221:
[----:B------:R-:W-:Y:S05]  /*1a70*/  BSYNC B6 ;  /* 0x0000000000067941 */ /* 0x000fea0003800000 */
.L_x_9220:
        /* <DEDUP_REMOVED lines=20> */
.L_x_9223:
[----:B------:R-:W-:Y:S05]  /*1bc0*/  BSYNC B6 ;  /* 0x0000000000067941 */ /* 0x000fea0003800000 */
.L_x_9222:
[----:B------:R-:W-:Y:S01]  /*1bd0*/  ULDC.64 UR4, c[0x0][0x9f8] ;  /* 0x00027e0000047ab9 */ /* 0x000fe20000000a00 */
[----:B------:R-:W2:Y:S01]  /*1be0*/  LDL R32, [R1+0x4] ;  /* 0x0000040001207983 */ /* 0x000ea20000100800 */
[----:B------:R-:W-:Y:S01]  /*1bf0*/  ISETP.NE.U32.AND P0, PT, RZ, UR4, PT ;  /* 0x00000004ff007c0c */ /* 0x000fe2000bf05070 */
[----:B------:R-:W0:Y:S08]  /*1c00*/  LDC R0, c[0x0][0x428] ;  /* 0x00010a00ff007b82 */ /* 0x000e300000000800 */
[----:B------:R-:W1:Y:S01]  /*1c10*/  LDC.64 R44, c[0x0][0x2f0] ;  /* 0x0000bc00ff2c7b82 */ /* 0x000e620000000a00 */
[----:B------:R-:W-:Y:S01]  /*1c20*/  ISETP.NE.AND.EX P0, PT, RZ, UR5, PT, P0 ;  /* 0x00000005ff007c0c */ /* 0x000fe2000bf05300 */
[----:B------:R-:W3:Y:S01]  /*1c30*/  S2R R26, SR_TID.X ;  /* 0x00000000001a7919 */ /* 0x000ee20000002100 */
[----:B------:R-:W-:Y:S01]  /*1c40*/  IMAD.IADD R58, R25, 0x1, R24 ;  /* 0x00000001193a7824 */ /* 0x000fe200078e0218 */
[----:B------:R-:W-:Y:S01]  /*1c50*/  ULDC.64 UR6, c[0x0][0xa08] ;  /* 0x0002820000067ab9 */ /* 0x000fe20000000a00 */
[----:B------:R-:W-:Y:S01]  /*1c60*/  ULDC.64 UR4, c[0x0][0x2f8] ;  /* 0x0000be0000047ab9 */ /* 0x000fe20000000a00 */
[----:B------:R-:W-:-:S02]  /*1c70*/  IMAD.SHL.U32 R20, R237, 0x8, RZ ;  /* 0x00000008ed147824 */ /* 0x000fc400078e00ff */
[----:B------:R-:W4:Y:S08]  /*1c80*/  LDC R27, c[0x0][0x3d4] ;  /* 0x0000f500ff1b7b82 */ /* 0x000f300000000800 */
[----:B------:R-:W3:Y:S08]  /*1c90*/  @P0 LDC.64 R4, c[0x0][0x9f8] ;  /* 0x00027e00ff040b82 */ /* 0x000ef00000000a00 */
[----:B------:R-:W4:Y:S08]  /*1ca0*/  LDC.64 R56, c[0x0][0x3d8] ;  /* 0x0000f600ff387b82 */ /* 0x000f300000000a00 */
[----:B------:R-:W4:Y:S01]  /*1cb0*/  LDC.64 R24, c[0x0][0x3e8] ;  /* 0x0000fa00ff187b82 */ /* 0x000f220000000a00 */
[----:B---3--:R-:W-:-:S05]  /*1cc0*/  @P0 IMAD.WIDE R4, R207, 0x4, R4 ;  /* 0x00000004cf040825 */ /* 0x008fca00078e0204 */
[----:B------:R3:W2:Y:S01]  /*1cd0*/  @P0 LDG.E R207, desc[UR40][R4.64] ;  /* 0x0000002804cf0981 */ /* 0x0006a2000c1e1900 */
[----:B0-----:R-:W-:Y:S01]  /*1ce0*/  ISETP.NE.AND P0, PT, R0, 0x1, PT ;  /* 0x000000010000780c */ /* 0x001fe20003f05270 */
[C---:B------:R-:W-:Y:S01]  /*1cf0*/  VIADD R100, R20.reuse, 0x20 ;  /* 0x0000002014647836 */ /* 0x040fe20000000000 */
[----:B------:R-:W-:Y:S01]  /*1d00*/  SHF.R.S32.HI R33, RZ, 0x1f, R58 ;  /* 0x0000001fff217819 */ /* 0x000fe2000001143a */
[C---:B------:R-:W-:Y:S01]  /*1d10*/  VIADD R99, R20.reuse, 0x40 ;  /* 0x0000004014637836 */ /* 0x040fe20000000000 */
[----:B------:R-:W-:Y:S01]  /*1d20*/  SHF.R.U32.HI R26, RZ, 0x7, R26 ;  /* 0x00000007ff1a7819 */ /* 0x000fe2000001161a */
[----:B------:R-:W-:Y:S01]  /*1d30*/  VIADD R98, R20, 0x60 ;  /* 0x0000006014627836 */ /* 0x000fe20000000000 */
[----:B------:R-:W-:Y:S01]  /*1d40*/  SHF.R.S32.HI R21, RZ, 0x1f, R20 ;  /* 0x0000001fff157819 */ /* 0x000fe20000011414 */
[-C--:B-1----:R-:W-:Y:S01]  /*1d50*/  IMAD R6, R33, R44.reuse, RZ ;  /* 0x0000002c21067224 */ /* 0x082fe200078e02ff */
[----:B------:R-:W-:Y:S01]  /*1d60*/  ISETP.NE.AND P6, PT, R26, 0x1, PT ;  /* 0x000000011a00780c */ /* 0x000fe20003fc5270 */
[----:B---3--:R-:W-:Y:S01]  /*1d70*/  IMAD.WIDE.U32 R4, R58, R44, RZ ;  /* 0x0000002c3a047225 */ /* 0x008fe200078e00ff */
[----:B------:R-:W-:-:S02]  /*1d80*/  SHF.L.U64.HI R90, R44, 0x6, R45 ;  /* 0x000000062c5a7819 */ /* 0x000fc4000001022d */
[----:B----4-:R-:W-:Y:S01]  /*1d90*/  SHF.L.U64.HI R86, R24, 0x6, R25 ;  /* 0x0000000618567819 */ /* 0x010fe20000010219 */
[----:B------:R-:W0:Y:S01]  /*1da0*/  @P0 LDC R3, c[0x0][0x42c] ;  /* 0x00010b00ff030b82 */ /* 0x000e220000000800 */
[----:B------:R-:W-:Y:S01]  /*1db0*/  VIADD R96, R20, 0x80 ;  /* 0x0000008014607836 */ /* 0x000fe20000000000 */
[----:B------:R-:W-:Y:S01]  /*1dc0*/  SHF.L.U64.HI R87, R56, 0x6, R57 ;  /* 0x0000000638577819 */ /* 0x000fe20000010239 */
[----:B------:R-:W-:Y:S02]  /*1dd0*/  VIADD R94, R20, 0xa0 ;  /* 0x000000a0145e7836 */ /* 0x000fe40000000000 */
[----:B------:R-:W-:Y:S02]  /*1de0*/  IMAD.SHL.U32 R40, R237, 0x4, RZ ;  /* 0x00000004ed287824 */ /* 0x000fe400078e00ff */
[----:B------:R-:W-:Y:S01]  /*1df0*/  IMAD.WIDE.U32 R10, R19, R24, R20 ;  /* 0x00000018130a7225 */ /* 0x000fe200078e0014 */
[----:B------:R-:W1:Y:S02]  /*1e00*/  @P0 LDC R7, c[0x0][0x430] ;  /* 0x00010c00ff070b82 */ /* 0x000e640000000800 */
[----:B------:R-:W-:Y:S01]  /*1e10*/  SHF.R.S32.HI R41, RZ, 0x1f, R40 ;  /* 0x0000001fff297819 */ /* 0x000fe20000011428 */
[----:B------:R-:W-:-:S02]  /*1e20*/  IMAD.MOV.U32 R82, RZ, RZ, 0x20 ;  /* 0x00000020ff527424 */ /* 0x000fc400078e00ff */
[----:B------:R-:W-:Y:S01]  /*1e30*/  VIADD R83, R26, 0x8 ;  /* 0x000000081a537836 */ /* 0x000fe20000000000 */
[----:B------:R-:W-:Y:S01]  /*1e40*/  SHF.R.U32.HI R26, RZ, 0x3, R219 ;  /* 0x00000003ff1a7819 */ /* 0x000fe200000116db */
[----:B------:R-:W-:Y:S02]  /*1e50*/  IMAD R79, R45, 0x60, RZ ;  /* 0x000000602d4f7824 */ /* 0x000fe400078e02ff */
[----:B------:R-:W-:Y:S02]  /*1e60*/  IMAD.SHL.U32 R88, R44, 0x40, RZ ;  /* 0x000000402c587824 */ /* 0x000fe400078e00ff */
[----:B------:R-:W-:Y:S02]  /*1e70*/  IMAD.SHL.U32 R85, R56, 0x40, RZ ;  /* 0x0000004038557824 */ /* 0x000fe400078e00ff */
[----:B------:R-:W-:-:S04]  /*1e80*/  IMAD.WIDE.U32 R50, R24, 0x60, RZ ;  /* 0x0000006018327825 */ /* 0x000fc800078e00ff */
[----:B0-----:R-:W-:-:S04]  /*1e90*/  @P0 IMAD.HI.U32 R0, R206, R3, RZ ;  /* 0x00000003ce000227 */ /* 0x001fc800078e00ff */
[----:B------:R-:W-:Y:S02]  /*1ea0*/  IMAD R3, R58, R45, R6 ;  /* 0x0000002d3a037224 */ /* 0x000fe400078e0206 */
[----:B------:R-:W-:Y:S01]  /*1eb0*/  IMAD R6, R234, R44, RZ ;  /* 0x0000002cea067224 */ /* 0x000fe200078e02ff */
[----:B-1----:R-:W-:Y:S01]  /*1ec0*/  @P0 SHF.R.U32.HI R206, RZ, R7, R0 ;  /* 0x00000007ffce0219 */ /* 0x002fe20000011600 */
[----:B------:R-:W-:Y:S01]  /*1ed0*/  IMAD.IADD R5, R5, 0x1, R3 ;  /* 0x0000000105057824 */ /* 0x000fe200078e0203 */
[----:B------:R-:W-:Y:S01]  /*1ee0*/  ISETP.NE.U32.AND P0, PT, RZ, UR6, PT ;  /* 0x00000006ff007c0c */ /* 0x000fe2000bf05070 */
[----:B------:R-:W-:Y:S01]  /*1ef0*/  IMAD R6, R19, R45, R6 ;  /* 0x0000002d13067224 */ /* 0x000fe200078e0206 */
[----:B------:R-:W-:Y:S01]  /*1f00*/  SHF.R.S32.HI R7, RZ, 0x1f, R206 ;  /* 0x0000001fff077819 */ /* 0x000fe200000114ce */
[----:B------:R-:W-:Y:S01]  /*1f10*/  IMAD.WIDE.U32 R4, R206, UR4, R4 ;  /* 0x00000004ce047c25 */ /* 0x000fe2000f8e0004 */
[----:B------:R-:W-:-:S03]  /*1f20*/  ISETP.NE.AND.EX P0, PT, RZ, UR7, PT, P0 ;  /* 0x00000007ff007c0c */ /* 0x000fc6000bf05300 */
[----:B------:R-:W-:Y:S02]  /*1f30*/  IMAD R3, R7, UR4, RZ ;  /* 0x0000000407037c24 */ /* 0x000fe4000f8e02ff */
[----:B------:R-:W-:Y:S02]  /*1f40*/  IMAD.SHL.U32 R91, R24, 0x40, RZ ;  /* 0x00000040185b7824 */ /* 0x000fe400078e00ff */
[----:B------:R-:W-:Y:S01]  /*1f50*/  IMAD R3, R206, UR5, R3 ;  /* 0x00000005ce037c24 */ /* 0x000fe2000f8e0203 */
[----:B------:R-:W-:Y:S01]  /*1f60*/  ULDC.64 UR4, c[0x0][0x300] ;  /* 0x0000c00000047ab9 */ /* 0x000fe20000000a00 */
[----:B------:R-:W-:Y:S02]  /*1f70*/  IMAD.SHL.U32 R80, R27, 0x2, RZ ;  /* 0x000000021b507824 */ /* 0x000fe400078e00ff */
[----:B------:R-:W-:Y:S02]  /*1f80*/  IMAD.IADD R5, R5, 0x1, R3 ;  /* 0x0000000105057824 */ /* 0x000fe400078e0203 */
[----:B--2---:R-:W-:-:S05]  /*1f90*/  IMAD.SHL.U32 R89, R32, 0x40, RZ ;  /* 0x0000004020597824 */ /* 0x004fca00078e00ff */
[----:B------:R-:W-:-:S04]  /*1fa0*/  LOP3.LUT R89, R89, 0x1c0, RZ, 0xc0, !PT ;  /* 0x000001c059597812 */ /* 0x000fc800078ec0ff */
[----:B------:R-:W-:Y:S02]  /*1fb0*/  SHF.R.U32.HI R84, RZ, 0x3, R89 ;  /* 0x00000003ff547819 */ /* 0x000fe40000011659 */
        /* <DEDUP_REMOVED lines=11> */
[----:B------:R-:W-:Y:S01]  /*2070*/  ISETP.GE.AND P1, PT, R100, UR4, PT ;  /* 0x0000000464007c0c */ /* 0x000fe2000bf26270 */
[----:B------:R-:W-:Y:S01]  /*2080*/  IMAD.WIDE.U32 R44, R44, 0x60, RZ ;  /* 0x000000602c2c7825 */ /* 0x000fe200078e00ff */
[----:B------:R-:W-:-:S02]  /*2090*/  IADD3 R95, P0, R28, R4, RZ ;  /* 0x000000041c5f7210 */ /* 0x000fc40007f1e0ff */
        /* <DEDUP_REMOVED lines=8> */
[----:B------:R-:W-:Y:S01]  /*2120*/  SEL R0, RZ, 0x1, P0 ;  /* 0x00000001ff007807 */ /* 0x000fe20000000000 */
[----:B------:R-:W-:Y:S01]  /*2130*/  VIADD R4, R20, 0xc0 ;  /* 0x000000c014047836 */ /* 0x000fe20000000000 */
[----:B------:R-:W-:Y:S01]  /*2140*/  ISETP.GE.AND P0, PT, R99, UR4, PT ;  /* 0x0000000463007c0c */ /* 0x000fe2000bf06270 */
[----:B------:R-:W-:Y:S01]  /*2150*/  IMAD R7, R206, UR7, R3 ;  /* 0x00000007ce077c24 */ /* 0x000fe2000f8e0203 */
[----:B------:R-:W-:Y:S01]  /*2160*/  ISETP.GE.AND P3, PT, R6, UR4, PT ;  /* 0x0000000406007c0c */ /* 0x000fe2000bf66270 */
[----:B------:R-:W-:Y:S01]  /*2170*/  IMAD.IADD R79, R45, 0x1, R79 ;  /* 0x000000012d4f7824 */ /* 0x000fe200078e024f */
[----:B------:R-:W-:-:S02]  /*2180*/  LOP3.LUT R0, R5, 0x2, R0, 0xe2, !PT ;  /* 0x0000000205007812 */ /* 0x000fc400078ee200 */
[----:B------:R-:W-:Y:S02]  /*2190*/  SEL R3, RZ, 0x4, P0 ;  /* 0x00000004ff037807 */ /* 0x000fe40000000000 */
[----:B------:R-:W-:Y:S02]  /*21a0*/  SEL R6, RZ, 0x8, P1 ;  /* 0x00000008ff067807 */ /* 0x000fe40000800000 */
[----:B------:R-:W-:Y:S02]  /*21b0*/  ISETP.GE.AND P0, PT, R96, UR4, PT ;  /* 0x0000000460007c0c */ /* 0x000fe4000bf06270 */
        /* <DEDUP_REMOVED lines=27> */
[-C--:B------:R-:W-:Y:S01]  /*2370*/  IMAD R6, R234, R24.reuse, RZ ;  /* 0x00000018ea067224 */ /* 0x080fe200078e02ff */
[----:B------:R-:W-:Y:S01]  /*2380*/  LEA.HI R12, R12, R3, RZ, 0x3 ;  /* 0x000000030c0c7211 */ /* 0x000fe200078f18ff */
[----:B------:R-:W-:Y:S01]  /*2390*/  IMAD.IADD R5, R5, 0x1, R13 ;  /* 0x0000000105057824 */ /* 0x000fe200078e020d */
[----:B------:R-:W-:Y:S01]  /*23a0*/  LOP3.LUT R3, R89, 0x18, R20, 0xf8, !PT ;  /* 0x0000001859037812 */ /* 0x000fe200078ef814 */
[----:B------:R-:W-:Y:S01]  /*23b0*/  IMAD.IADD R9, R13, 0x1, R9 ;  /* 0x000000010d097824 */ /* 0x000fe200078e0209 */
[----:B-----5:R-:W-:Y:S01]  /*23c0*/  SHF.R.S32.HI R13, RZ, 0x1f, R31 ;  /* 0x0000001fff0d7819 */ /* 0x020fe2000001141f */
[C---:B------:R-:W-:Y:S01]  /*23d0*/  IMAD R15, R19.reuse, R25, R6 ;  /* 0x00000019130f7224 */ /* 0x040fe200078e0206 */
[----:B------:R-:W-:Y:S01]  /*23e0*/  SHF.R.S32.HI R74, RZ, 0x3, R12 ;  /* 0x00000003ff4a7819 */ /* 0x000fe2000001140c */
[----:B------:R-:W-:Y:S01]  /*23f0*/  IMAD.WIDE.U32 R6, R19, R24, R40 ;  /* 0x0000001813067225 */ /* 0x000fe200078e0028 */
[----:B------:R-:W-:-:S03]  /*2400*/  LOP3.LUT R75, R12, 0xfffffff8, RZ, 0xc0, !PT ;  /* 0xfffffff80c4b7812 */ /* 0x000fc600078ec0ff */
[----:B------:R-:W-:Y:S01]  /*2410*/  IMAD R14, R13, R24, RZ ;  /* 0x000000180d0e7224 */ /* 0x000fe200078e02ff */
[----:B------:R-:W-:Y:S01]  /*2420*/  SHF.R.S32.HI R66, RZ, 0x1f, R75 ;  /* 0x0000001fff427819 */ /* 0x000fe2000001144b */
[----:B------:R-:W-:Y:S01]  /*2430*/  IMAD.WIDE.U32 R52, R31, R56, R4 ;  /* 0x000000381f347225 */ /* 0x000fe200078e0004 */
[----:B------:R-:W-:Y:S02]  /*2440*/  LOP3.LUT R4, R3, R84, RZ, 0x3c, !PT ;  /* 0x0000005403047212 */ /* 0x000fe400078e3cff */
[--C-:B------:R-:W-:Y:S01]  /*2450*/  LOP3.LUT R3, R89, 0x38, R12.reuse, 0xf8, !PT ;  /* 0x0000003859037812 */ /* 0x100fe200078ef80c */
[----:B------:R-:W-:Y:S01]  /*2460*/  IMAD.IADD R7, R7, 0x1, R15 ;  /* 0x0000000107077824 */ /* 0x000fe200078e020f */
[----:B------:R-:W-:Y:S01]  /*2470*/  LOP3.LUT R12, R219, 0x38, R12, 0xf8, !PT ;  /* 0x00000038db0c7812 */ /* 0x000fe200078ef80c */
[----:B------:R-:W-:Y:S02]  /*2480*/  IMAD.IADD R11, R15, 0x1, R11 ;  /* 0x000000010f0b7824 */ /* 0x000fe400078e020b */
[----:B------:R-:W-:Y:S01]  /*2490*/  IMAD R15, R31, R25, R14 ;  /* 0x000000191f0f7224 */ /* 0x000fe200078e020e */
[----:B------:R-:W-:Y:S01]  /*24a0*/  LOP3.LUT R69, R12, R26, RZ, 0x3c, !PT ;  /* 0x0000001a0c457212 */ /* 0x000fe200078e3cff */
[----:B------:R-:W-:-:S02]  /*24b0*/  IMAD R14, R13, R56, RZ ;  /* 0x000000380d0e7224 */ /* 0x000fc400078e02ff */
[----:B------:R-:W-:Y:S01]  /*24c0*/  IMAD R81, R223, 0x200, R4 ;  /* 0x00000200df517824 */ /* 0x000fe200078e0204 */
[----:B------:R-:W-:Y:S01]  /*24d0*/  LOP3.LUT R4, R3, R84, RZ, 0x3c, !PT ;  /* 0x0000005403047212 */ /* 0x000fe200078e3cff */
[----:B------:R-:W-:Y:S01]  /*24e0*/  IMAD.WIDE.U32 R46, R31, R24, R6 ;  /* 0x000000181f2e7225 */ /* 0x000fe200078e0006 */
[----:B------:R-:W-:-:S03]  /*24f0*/  SEL R3, RZ, 0xffffff80, P3 ;  /* 0xffffff80ff037807 */ /* 0x000fc60001800000 */
[C---:B------:R-:W-:Y:S01]  /*2500*/  IMAD.WIDE.U32 R48, R31.reuse, R24, R10 ;  /* 0x000000181f307225 */ /* 0x040fe200078e000a */
[C---:B------:R-:W-:Y:S02]  /*2510*/  LOP3.LUT R3, R0.reuse, 0x80, R3, 0xc8, !PT ;  /* 0x0000008000037812 */ /* 0x040fe400078ec803 */
[----:B------:R-:W-:Y:S01]  /*2520*/  LOP3.LUT R0, R0, 0x40, RZ, 0xc0, !PT ;  /* 0x0000004000007812 */ /* 0x000fe200078ec0ff */
[----:B------:R-:W-:Y:S02]  /*2530*/  IMAD R7, R31, R57, R14 ;  /* 0x000000391f077224 */ /* 0x000fe400078e020e */
[----:B------:R-:W-:Y:S02]  /*2540*/  IMAD R11, R57, 0x60, RZ ;  /* 0x00000060390b7824 */ /* 0x000fe400078e02ff */
[----:B------:R-:W-:-:S04]  /*2550*/  IMAD.WIDE.U32 R54, R31, R56, R8 ;  /* 0x000000381f367225 */ /* 0x000fc800078e0008 */
[----:B------:R-:W-:Y:S02]  /*2560*/  IMAD R25, R25, 0x60, RZ ;  /* 0x0000006019197824 */ /* 0x000fe400078e02ff */
        /* <DEDUP_REMOVED lines=10> */
[----:B------:R-:W-:Y:S02]  /*2610*/  IMAD R71, R223, 0x200, R4 ;  /* 0x00000200df477824 */ /* 0x000fe400078e0204 */
[----:B------:R-:W-:Y:S02]  /*2620*/  IMAD.IADD R69, R224, 0x1, R69 ;  /* 0x00000001e0457824 */ /* 0x000fe400078e0245 */
[----:B------:R-:W-:-:S07]  /*2630*/  IMAD.IADD R67, R43, 0x1, R67 ;  /* 0x000000012b437824 */ /* 0x000fce00078e0243 */
.L_x_9271:
[----:B0-----:R-:W0:Y:S01]  /*2640*/  LDC.64 R102, c[0x0][0x2d8] ;  /* 0x0000b600ff667b82 */ /* 0x001e220000000a00 */
        /* <DEDUP_REMOVED lines=8> */
[CC--:B------:R-:W-:Y:S02]  /*26d0*/  IADD3 R4, P3, P4, R95.reuse, R108.reuse, R88 ;  /* 0x0000006c5f047210 */ /* 0x0c0fe40007c7e058 */
[----:B------:R-:W-:Y:S01]  /*26e0*/  IADD3 R6, P5, R95, R108, RZ ;  /* 0x0000006c5f067210 */ /* 0x000fe20007fbe0ff */
[----:B------:R-:W-:-:S04]  /*26f0*/  IMAD.IADD R111, R109, 0x1, R5 ;  /* 0x000000016d6f7824 */ /* 0x000fc800078e0205 */
[----:B------:R-:W-:Y:S01]  /*2700*/  IMAD.X R7, R111, 0x1, R93, P5 ;  /* 0x000000016f077824 */ /* 0x000fe200028e065d */
[----:B------:R-:W-:Y:S02]  /*2710*/  IADD3.X R5, R93, R111, R90, P3, P4 ;  /* 0x0000006f5d057210 */ /* 0x000fe40001fe845a */
[-C--:B0-----:R-:W-:Y:S02]  /*2720*/  LEA R12, P3, R4, R102.reuse, 0x1 ;  /* 0x00000066040c7211 */ /* 0x081fe400078608ff */
[----:B------:R-:W-:Y:S02]  /*2730*/  LEA R14, P5, R6, R102, 0x1 ;  /* 0x00000066060e7211 */ /* 0x000fe400078a08ff */
[-C--:B------:R-:W-:Y:S01]  /*2740*/  LEA.HI.X R13, R4, R103.reuse, R5, 0x1, P3 ;  /* 0x00000067040d7211 */ /* 0x080fe200018f0c05 */
[----:B------:R-:W-:Y:S01]  /*2750*/  IMAD R5, R18, 0x1800, R81 ;  /* 0x0000180012057824 */ /* 0x000fe200078e0251 */
[----:B-1----:R-:W-:Y:S02]  /*2760*/  ISETP.GE.AND P3, PT, R107, 0x1, PT ;  /* 0x000000016b00780c */ /* 0x002fe40003f66270 */
[----:B------:R-:W-:Y:S01]  /*2770*/  LEA.HI.X R15, R6, R103, R7, 0x1, P5 ;  /* 0x00000067060f7211 */ /* 0x000fe200028f0c07 */
[----:B------:R-:W-:Y:S01]  /*2780*/  IMAD R7, R18, 0x1800, R77 ;  /* 0x0000180012077824 */ /* 0x000fe200078e024d */
[----:B------:R-:W-:Y:S01]  /*2790*/  ISETP.GT.AND P4, PT, R63, R60, PT ;  /* 0x0000003c3f00720c */ /* 0x000fe20003f84270 */
[----:B------:R-:W-:-:S02]  /*27a0*/  IMAD R110, R5, 0x2, R30 ;  /* 0x00000002056e7824 */ /* 0x000fc400078e021e */
[----:B------:R-:W-:Y:S01]  /*27b0*/  IMAD R106, R7, 0x2, R30 ;  /* 0x00000002076a7824 */ /* 0x000fe200078e021e */
[----:B------:R-:W-:-:S05]  /*27c0*/  P2R R101, PR, RZ, 0x10 ;  /* 0x00000010ff657803 */ /* 0x000fca0000000000 */
[----:B---34-:R-:W-:Y:S05]  /*27d0*/  @!P3 BRA `(.L_x_9225) ;  /* 0x000000280094b947 */ /* 0x018fea0003800000 */
        /* <DEDUP_REMOVED lines=42> */
.L_x_9228:
[----:B------:R-:W-:Y:S05]  /*2a80*/  BSYNC B1 ;  /* 0x0000000000017941 */ /* 0x000fea0003800000 */
.L_x_9227:
        /* <DEDUP_REMOVED lines=29> */
.L_x_9230:
[----:B------:R-:W-:Y:S05]  /*2c60*/  BSYNC B1 ;  /* 0x0000000000017941 */ /* 0x000fea0003800000 */
.L_x_9229:
[----:B0-----:R-:W-:Y:S01]  /*2c70*/  IMAD.MOV.U32 R4, RZ, RZ, R38 ;  /* 0x000000ffff047224 */ /* 0x001fe200078e0026 */
        /* <DEDUP_REMOVED lines=32> */
.L_x_9231:
[----:B------:R-:W-:Y:S01]  /*2e80*/  IMAD R92, R18, 0x8, R17 ;  /* 0x00000008125c7824 */ /* 0x000fe200078e0211 */
[----:B------:R-:W-:Y:S01]  /*2e90*/  SHF.L.U32 R105, R201, 0x1f, RZ ;  /* 0x0000001fc9697819 */ /* 0x000fe200000006ff */
[----:B------:R-:W-:Y:S03]  /*2ea0*/  BSSY B1, `(.L_x_9232) ;  /* 0x0000003000017945 */ /* 0x000fe60003800000 */
[----:B------:R-:W0:Y:S02]  /*2eb0*/  SYNCS.PHASECHK.TRANS64.TRYWAIT P6, [R92+URZ+0x22890], R105 ;  /* 0x022890695c0075a7 */ /* 0x000e2400080c017f */
[----:B0-----:R-:W-:Y:S05]  /*2ec0*/  @!P6 BRA `(.L_x_9233) ;  /* 0x000001a800e0e947 */ /* 0x001fea0003800000 */
.L_x_9539:
[----:B------:R-:W-:Y:S05]  /*2ed0*/  BSYNC B1 ;  /* 0x0000000000017941 */ /* 0x000fea0003800000 */
.L_x_9232:
        /* <DEDUP_REMOVED lines=31> */
[C---:B------:R-:W-:Y:S01]  /*30d0*/  FMUL.FTZ R125, R37.reuse, R122 ;  /* 0x0000007a257d7220 */ /* 0x040fe20000410000 */
[----:B------:R-:W-:Y:S01]  /*30e0*/  FMUL.FTZ R37, R37, R118 ;  /* 0x0000007625257220 */ /* 0x000fe20000410000 */
        /* <DEDUP_REMOVED lines=21> */
.L_x_9239:
[----:B------:R-:W-:Y:S05]  /*3240*/  BSYNC B3 ;  /* 0x0000000000037941 */ /* 0x000fea0003800000 */
.L_x_9238:
[----:B--2---:R1:W-:Y:S02]  /*3250*/  STG.E.128 desc[UR40][R14.64], R4 ;  /* 0x000000040e007986 */ /* 0x0043e4000c101d28 */
.L_x_9237:
[----:B------:R-:W-:Y:S05]  /*3260*/  BSYNC B2 ;  /* 0x0000000000027941 */ /* 0x000fea0003800000 */
.L_x_9236:
        /* <DEDUP_REMOVED lines=19> */
[C---:B------:R-:W-:Y:S01]  /*33a0*/  LOP3.LUT R116, R115.reuse, 0xffff0000, RZ, 0xc0, !PT ;  /* 0xffff000073747812 */ /* 0x040fe200078ec0ff */
        /* <DEDUP_REMOVED lines=32> */
.L_x_9241:
[----:B------:R-:W-:Y:S05]  /*35b0*/  BSYNC B2 ;  /* 0x0000000000027941 */ /* 0x000fea0003800000 */
.L_x_9240:
[----:B--2---:R2:W-:Y:S02]  /*35c0*/  STG.E.128 desc[UR40][R14.64+0x40], R4 ;  /* 0x000040040e007986 */ /* 0x0045e4000c101d28 */
.L_x_9235:
[----:B------:R-:W-:Y:S05]  /*35d0*/  BSYNC B1 ;  /* 0x0000000000017941 */ /* 0x000fea0003800000 */
.L_x_9234:
        /* <DEDUP_REMOVED lines=53> */
.L_x_9246:
[----:B------:R-:W-:Y:S05]  /*3930*/  BSYNC B2 ;  /* 0x0000000000027941 */ /* 0x000fea0003800000 */
.L_x_9245:
[----:B--2---:R3:W-:Y:S02]  /*3940*/  STG.E.128 desc[UR40][R12.64], R4 ;  /* 0x000000040c007986 */ /* 0x0047e4000c101d28 */
.L_x_9244:
[----:B------:R-:W-:Y:S05]  /*3950*/  BSYNC B1 ;  /* 0x0000000000017941 */ /* 0x000fea0003800000 */
.L_x_9243:
        /* <DEDUP_REMOVED lines=52> */
.L_x_9248:
[----:B------:R-:W-:Y:S05]  /*3ca0*/  BSYNC B1 ;  /* 0x0000000000017941 */ /* 0x000fea0003800000 */
.L_x_9247:
[----:B--2---:R4:W-:Y:S01]  /*3cb0*/  STG.E.128 desc[UR40][R12.64+0x40], R4 ;  /* 0x000040040c007986 */ /* 0x0049e2000c101d28 */
[----:B------:R-:W-:Y:S05]  /*3cc0*/  BRA `(.L_x_9242) ;  /* 0x0000001400bc7947 */ /* 0x000fea0003800000 */
.L_x_9226:
[----:B------:R-:W-:Y:S02]  /*3cd0*/  ISETP.GE.AND P3, PT, R232, R104, PT ;  /* 0x00000068e800720c */ /* 0x000fe40003f66270 */
[----:B------:R-:W-:Y:S02]  /*3ce0*/  CS2R R14, SRZ ;  /* 0x00000000000e7805 */ /* 0x000fe4000001ff00 */
[----:B------:R-:W-:Y:S02]  /*3cf0*/  CS2R R12, SRZ ;  /* 0x00000000000c7805 */ /* 0x000fe4000001ff00 */
[----:B------:R-:W-:Y:S02]  /*3d00*/  CS2R R26, SRZ ;  /* 0x00000000001a7805 */ /* 0x000fe4000001ff00 */
[----:B------:R-:W-:Y:S02]  /*3d10*/  ISETP.GE.OR P3, PT, R20, R107, P3 ;  /* 0x0000006b1400720c */ /* 0x000fe40001f66670 */
[----:B------:R-:W-:-:S11]  /*3d20*/  CS2R R24, SRZ ;  /* 0x0000000000187805 */ /* 0x000fd6000001ff00 */
        /* <DEDUP_REMOVED lines=12> */
[----:B--2---:R-:W-:-:S04]  /*3df0*/  @!P4 LEA R32, P5, R6, R32, 0x1 ;  /* 0x000000200620c211 */ /* 0x004fc800078a08ff */
[----:B------:R-:W-:Y:S02]  /*3e00*/  @!P4 LEA.HI.X R33, R6, R33, R7, 0x1, P5 ;  /* 0x000000210621c211 */ /* 0x000fe400028f0c07 */
[----:B------:R-:W-:-:S03]  /*3e10*/  @!P4 IADD3 R4, P5, R48, R4, RZ ;  /* 0x000000043004c210 */ /* 0x000fc60007fbe0ff */
[----:B------:R-:W2:Y:S02]  /*3e20*/  @!P4 LDG.E.128 R12, desc[UR40][R32.64] ;  /* 0x00000028200cc981 */ /* 0x000ea4000c1e1d00 */
[----:B------:R-:W-:Y:S01]  /*3e30*/  @!P4 IMAD.X R6, R113, 0x1, R72, P5 ;  /* 0x000000017106c824 */ /* 0x000fe200028e0648 */
[----:B---3--:R-:W-:-:S04]  /*3e40*/  @!P4 LEA R34, P5, R4, R34, 0x1 ;  /* 0x000000220422c211 */ /* 0x008fc800078a08ff */
[----:B------:R-:W-:-:S05]  /*3e50*/  @!P4 LEA.HI.X R35, R4, R35, R6, 0x1, P5 ;  /* 0x000000230423c211 */ /* 0x000fca00028f0c06 */
[----:B------:R3:W4:Y:S01]  /*3e60*/  @!P4 LDG.E.128 R24, desc[UR40][R34.64] ;  /* 0x000000282218c981 */ /* 0x000722000c1e1d00 */
[C---:B0-----:R-:W-:Y:S02]  /*3e70*/  @!P3 LEA R36, P4, R5.reuse, R36, 0x1 ;  /* 0x000000240524b211 */ /* 0x041fe400078808ff */
[----:B------:R-:W-:Y:S02]  /*3e80*/  CS2R R6, SRZ ;  /* 0x0000000000067805 */ /* 0x000fe4000001ff00 */
[----:B------:R-:W-:Y:S02]  /*3e90*/  @!P3 LEA.HI.X R37, R5, R37, R10, 0x1, P4 ;  /* 0x000000250525b211 */ /* 0x000fe400020f0c0a */
[----:B------:R-:W-:Y:S02]  /*3ea0*/  CS2R R4, SRZ ;  /* 0x0000000000047805 */ /* 0x000fe4000001ff00 */
[----:B-1----:R-:W-:Y:S02]  /*3eb0*/  @!P3 LEA R38, P4, R8, R38, 0x1 ;  /* 0x000000260826b211 */ /* 0x002fe400078808ff */
[----:B------:R-:W-:-:S02]  /*3ec0*/  CS2R R10, SRZ ;  /* 0x00000000000a7805 */ /* 0x000fc4000001ff00 */
[----:B------:R-:W-:Y:S01]  /*3ed0*/  @!P3 LEA.HI.X R39, R8, R39, R9, 0x1, P4 ;  /* 0x000000270827b211 */ /* 0x000fe200020f0c09 */
[----:B------:R-:W5:Y:S01]  /*3ee0*/  @!P3 LDG.E.128 R4, desc[UR40][R36.64] ;  /* 0x000000282404b981 */ /* 0x000f62000c1e1d00 */
[----:B------:R-:W-:-:S06]  /*3ef0*/  CS2R R8, SRZ ;  /* 0x0000000000087805 */ /* 0x000fcc000001ff00 */
[----:B------:R-:W5:Y:S01]  /*3f00*/  @!P3 LDG.E.128 R8, desc[UR40][R38.64] ;  /* 0x000000282608b981 */ /* 0x000f62000c1e1d00 */
[----:B------:R-:W-:Y:S02]  /*3f10*/  ISETP.NE.AND P3, PT, R200, 0x3, PT ;  /* 0x00000003c800780c */ /* 0x000fe40003f65270 */
[----:B------:R-:W-:Y:S01]  /*3f20*/  ISETP.GE.AND P4, PT, R20, R107, PT ;  /* 0x0000006b1400720c */ /* 0x000fe20003f86270 */
[----:B--2---:R-:W-:Y:S02]  /*3f30*/  IMAD.MOV.U32 R32, RZ, RZ, R14 ;  /* 0x000000ffff207224 */ /* 0x004fe400078e000e */
[----:B------:R-:W-:Y:S02]  /*3f40*/  IMAD.MOV.U32 R33, RZ, RZ, R15 ;  /* 0x000000ffff217224 */ /* 0x000fe400078e000f */
[----:B---3--:R-:W-:Y:S02]  /*3f50*/  IMAD.MOV.U32 R34, RZ, RZ, R12 ;  /* 0x000000ffff227224 */ /* 0x008fe400078e000c */
[----:B------:R-:W-:Y:S01]  /*3f60*/  IMAD.MOV.U32 R35, RZ, RZ, R13 ;  /* 0x000000ffff237224 */ /* 0x000fe200078e000d */
[----:B------:R-:W-:-:S02]  /*3f70*/  PRMT R128, R32, 0x7610, R128 ;  /* 0x0000761020807816 */ /* 0x000fc40000000080 */
[----:B------:R-:W-:Y:S02]  /*3f80*/  PRMT R112, R112, 0x5410, R33 ;  /* 0x0000541070707816 */ /* 0x000fe40000000021 */
[----:B------:R-:W-:Y:S01]  /*3f90*/  PRMT R114, R114, 0x5410, R34 ;  /* 0x0000541072727816 */ /* 0x000fe20000000022 */
[----:B----4-:R-:W-:Y:S01]  /*3fa0*/  IMAD.MOV.U32 R32, RZ, RZ, R26 ;  /* 0x000000ffff207224 */ /* 0x010fe200078e001a */
[----:B------:R-:W-:Y:S01]  /*3fb0*/  PRMT R134, R35, 0x7610, R134 ;  /* 0x0000761023867816 */ /* 0x000fe20000000086 */
[----:B------:R-:W-:Y:S02]  /*3fc0*/  IMAD.MOV.U32 R33, RZ, RZ, R27 ;  /* 0x000000ffff217224 */ /* 0x000fe400078e001b */
[----:B------:R-:W-:Y:S02]  /*3fd0*/  IMAD.MOV.U32 R34, RZ, RZ, R24 ;  /* 0x000000ffff227224 */ /* 0x000fe400078e0018 */
[----:B------:R-:W-:Y:S01]  /*3fe0*/  IMAD.MOV.U32 R35, RZ, RZ, R25 ;  /* 0x000000ffff237224 */ /* 0x000fe200078e0019 */
[----:B------:R-:W-:-:S02]  /*3ff0*/  PRMT R136, R32, 0x7610, R136 ;  /* 0x0000761020887816 */ /* 0x000fc40000000088 */
[----:B------:R-:W-:Y:S02]  /*4000*/  PRMT R137, R33, 0x7610, R137 ;  /* 0x0000761021897816 */ /* 0x000fe40000000089 */
[----:B------:R-:W-:Y:S01]  /*4010*/  PRMT R138, R34, 0x7610, R138 ;  /* 0x00007610228a7816 */ /* 0x000fe2000000008a */
[----:B-----5:R-:W-:Y:S01]  /*4020*/  IMAD.MOV.U32 R32, RZ, RZ, R6 ;  /* 0x000000ffff207224 */ /* 0x020fe200078e0006 */
[----:B------:R-:W-:Y:S01]  /*4030*/  PRMT R116, R116, 0x5410, R35 ;  /* 0x0000541074747816 */ /* 0x000fe20000000023 */
        /* <DEDUP_REMOVED lines=17> */
.L_x_9249:
        /* <DEDUP_REMOVED lines=9> */
.L_x_9540:
[----:B------:R-:W-:Y:S05]  /*41e0*/  BSYNC B1 ;  /* 0x0000000000017941 */ /* 0x000fea0003800000 */
.L_x_9250:
        /* <DEDUP_REMOVED lines=16> */
[----:B------:R-:W-:-:S05]  /*42f0*/  LOP3.LUT R32, R33, R84, RZ, 0x3c, !PT ;  /* 0x0000005421207212 */ /* 0x000fca00078e3cff */
[----:B------:R-:W-:Y:S02]  /*4300*/  IMAD R33, R223, 0x200, R32 ;  /* 0x00000200df217824 */ /* 0x000fe400078e0220 */
        /* <DEDUP_REMOVED lines=9> */
[----:B------:R-:W-:Y:S02]  /*43a0*/  SHF.R.U64 R129, R14, 0x10, R15 ;  /* 0x000000100e817819 */ /* 0x000fe4000000120f */
[----:B------:R-:W-:Y:S02]  /*43b0*/  PRMT R127, R134, 0x5410, R127 ;  /* 0x00005410867f7816 */ /* 0x000fe4000000007f */
[----:B------:R-:W-:Y:S02]  /*43c0*/  PRMT R132, R116, 0x5432, R132 ;  /* 0x0000543274847816 */ /* 0x000fe40000000084 */
[----:B------:R-:W-:-:S02]  /*43d0*/  SHF.R.U32.HI R135, RZ, 0x10, R27 ;  /* 0x00000010ff877819 */ /* 0x000fc4000001161b */
[----:B------:R-:W-:Y:S01]  /*43e0*/  SHF.R.U64 R131, R24, 0x10, R25 ;  /* 0x0000001018837819 */ /* 0x000fe20000001219 */
[----:B------:R-:W-:Y:S01]  /*43f0*/  IMAD.U32 R134, R132, 0x10000, RZ ;  /* 0x0001000084867824 */ /* 0x000fe200078e00ff */
[----:B------:R-:W-:Y:S01]  /*4400*/  SHF.R.U64 R133, R26, 0x10, R27 ;  /* 0x000000101a857819 */ /* 0x000fe2000000121b */
[----:B--2---:R-:W-:Y:S01]  /*4410*/  IMAD.U32 R27, R37, 0x10000, RZ ;  /* 0x00010000251b7824 */ /* 0x004fe200078e00ff */
[----:B------:R-:W-:Y:S01]  /*4420*/  PRMT R129, R128, 0x5410, R129 ;  /* 0x0000541080817816 */ /* 0x000fe20000000081 */
[----:B------:R-:W-:Y:S01]  /*4430*/  IMAD.U32 R128, R127, 0x10000, RZ ;  /* 0x000100007f807824 */ /* 0x000fe200078e00ff */
[----:B------:R-:W-:Y:S01]  /*4440*/  SHF.R.U64 R126, R12, 0x10, R13 ;  /* 0x000000100c7e7819 */ /* 0x000fe2000000120d */
[----:B-1----:R-:W-:Y:S01]  /*4450*/  IMAD.U32 R13, R33, 0x10000, RZ ;  /* 0x00010000210d7824 */ /* 0x002fe200078e00ff */
[----:B------:R-:W-:Y:S01]  /*4460*/  SHF.R.U32.HI R130, RZ, 0x10, R15 ;  /* 0x00000010ff827819 */ /* 0x000fe2000001160f */
[----:B------:R-:W-:Y:S01]  /*4470*/  IMAD.U32 R24, R35, 0x10000, RZ ;  /* 0x0001000023187824 */ /* 0x000fe200078e00ff */
        /* <DEDUP_REMOVED lines=8> */
[----:B------:R-:W-:Y:S01]  /*4500*/  PRMT R131, R138, 0x5410, R131 ;  /* 0x000054108a837816 */ /* 0x000fe20000000083 */
[C---:B------:R-:W-:Y:S01]  /*4510*/  FMUL.FTZ R138, R27.reuse, R128 ;  /* 0x000000801b8a7220 */ /* 0x040fe20000410000 */
[----:B------:R-:W-:Y:S01]  /*4520*/  PRMT R133, R136, 0x5410, R133 ;  /* 0x0000541088857816 */ /* 0x000fe20000000085 */
[----:B------:R-:W-:Y:S01]  /*4530*/  FMUL.FTZ R136, R27, R134 ;  /* 0x000000861b887220 */ /* 0x000fe20000410000 */
[----:B------:R-:W-:Y:S01]  /*4540*/  LOP3.LUT R127, R127, 0xffff0000, RZ, 0xc0, !PT ;  /* 0xffff00007f7f7812 */ /* 0x000fe200078ec0ff */
[----:B------:R-:W-:Y:S01]  /*4550*/  IMAD.U32 R27, R135, 0x10000, RZ ;  /* 0x00010000871b7824 */ /* 0x000fe200078e00ff */
[----:B------:R-:W-:Y:S01]  /*4560*/  PRMT R130, R112, 0x5432, R130 ;  /* 0x0000543270827816 */ /* 0x000fe20000000082 */
[----:B------:R-:W-:Y:S01]  /*4570*/  FMUL.FTZ R137, R33, R132 ;  /* 0x0000008421897220 */ /* 0x000fe20000410000 */
[C---:B------:R-:W-:Y:S01]  /*4580*/  FFMA.FTZ R136, R13.reuse, R128, -R136 ;  /* 0x000000800d887223 */ /* 0x040fe20000010888 */
[----:B------:R-:W-:Y:S01]  /*4590*/  FFMA.FTZ R138, R13, R134, R138 ;  /* 0x000000860d8a7223 */ /* 0x000fe2000001008a */
[----:B------:R-:W-:Y:S01]  /*45a0*/  FMUL.FTZ R33, R33, R127 ;  /* 0x0000007f21217220 */ /* 0x000fe20000410000 */
[----:B------:R-:W-:Y:S01]  /*45b0*/  PRMT R126, R114, 0x5432, R126 ;  /* 0x00005432727e7816 */ /* 0x000fe2000000007e */
[----:B------:R-:W-:-:S02]  /*45c0*/  IMAD.U32 R13, R130, 0x10000, RZ ;  /* 0x00010000820d7824 */ /* 0x000fc400078e00ff */
        /* <DEDUP_REMOVED lines=54> */
.L_x_9255:
[----:B------:R-:W-:Y:S05]  /*4930*/  BSYNC B2 ;  /* 0x0000000000027941 */ /* 0x000fea0003800000 */
.L_x_9254:
[----:B------:R-:W-:Y:S02]  /*4940*/  ISETP.GE.AND P5, PT, R125, R113, PT ;  /* 0x000000717d00720c */ /* 0x000fe40003fa6270 */
[----:B------:R-:W-:-:S11]  /*4950*/  P2R R13, PR, RZ, 0x1 ;  /* 0x00000001ff0d7803 */ /* 0x000fd60000000000 */
[--C-:B------:R-:W-:Y:S02]  /*4960*/  @!P5 SHF.R.S32.HI R12, RZ, 0x1f, R125.reuse ;  /* 0x0000001fff0cd819 */ /* 0x100fe4000001147d */
[----:B------:R-:W-:-:S04]  /*4970*/  @!P5 IADD3 R110, P0, P6, R28, R110, R125 ;  /* 0x0000006e1c6ed210 */ /* 0x000fc80007e1e07d */
[----:B------:R-:W-:Y:S02]  /*4980*/  @!P5 IADD3.X R124, R97, R124, R12, P0, P6 ;  /* 0x0000007c617cd210 */ /* 0x000fe400007ec40c */
[CC--:B------:R-:W-:Y:S02]  /*4990*/  LEA R12, P6, R122.reuse, R102.reuse, 0x1 ;  /* 0x000000667a0c7211 */ /* 0x0c0fe400078c08ff */
[----:B------:R-:W-:Y:S02]  /*49a0*/  ISETP.NE.AND P0, PT, R13, RZ, PT ;  /* 0x000000ff0d00720c */ /* 0x000fe40003f05270 */
[----:B------:R-:W-:Y:S02]  /*49b0*/  LEA.HI.X R13, R122, R103, R123, 0x1, P6 ;  /* 0x000000677a0d7211 */ /* 0x000fe400030f0c7b */
[----:B------:R-:W-:-:S03]  /*49c0*/  @!P5 LEA R14, P6, R110, R102, 0x1 ;  /* 0x000000666e0ed211 */ /* 0x000fc600078c08ff */
[----:B-1----:R1:W-:Y:S01]  /*49d0*/  STG.E.128 desc[UR40][R12.64], R32 ;  /* 0x000000200c007986 */ /* 0x0023e2000c101d28 */
[----:B------:R-:W-:-:S05]  /*49e0*/  @!P5 LEA.HI.X R15, R110, R103, R124, 0x1, P6 ;  /* 0x000000676e0fd211 */ /* 0x000fca00030f0c7c */
[----:B--2---:R1:W-:Y:S04]  /*49f0*/  @!P5 STG.E.128 desc[UR40][R14.64], R36 ;  /* 0x000000240e00d986 */ /* 0x0043e8000c101d28 */
.L_x_9253:
[----:B------:R-:W-:Y:S05]  /*4a00*/  BSYNC B1 ;  /* 0x0000000000017941 */ /* 0x000fea0003800000 */
.L_x_9252:
        /* <DEDUP_REMOVED lines=10> */
[C---:B------:R-:W-:Y:S02]  /*4ab0*/  LEA R32, P5, R12.reuse, R102, 0x1 ;  /* 0x000000660c207211 */ /* 0x040fe400078a08ff */
[----:B------:R-:W-:Y:S02]  /*4ac0*/  SHF.R.U32.HI R14, RZ, 0x3, R219 ;  /* 0x00000003ff0e7819 */ /* 0x000fe400000116db */
[----:B------:R-:W-:-:S02]  /*4ad0*/  LEA.HI.X R33, R12, R103, R13, 0x1, P5 ;  /* 0x000000670c217211 */ /* 0x000fc400028f0c0d */
[----:B------:R-:W-:-:S04]  /*4ae0*/  SHF.R.S32.HI R12, RZ, 0x1f, R115 ;  /* 0x0000001fff0c7819 */ /* 0x000fc80000011473 */
[----:B------:R-:W-:-:S04]  /*4af0*/  LEA.HI R115, R12, R115, RZ, 0x4 ;  /* 0x000000730c737211 */ /* 0x000fc800078f20ff */
[----:B------:R-:W-:-:S05]  /*4b00*/  LEA.HI.SX32 R35, R115, R74, 0x1c ;  /* 0x0000004a73237211 */ /* 0x000fca00078fe2ff */
[----:B------:R-:W-:-:S05]  /*4b10*/  IMAD.SHL.U32 R35, R35, 0x8, RZ ;  /* 0x0000000823237824 */ /* 0x000fca00078e00ff */
[----:B------:R-:W-:-:S04]  /*4b20*/  LOP3.LUT R12, R219, 0x38, R35, 0xf8, !PT ;  /* 0x00000038db0c7812 */ /* 0x000fc800078ef823 */
[----:B------:R-:W-:Y:S01]  /*4b30*/  LOP3.LUT R13, R12, R14, RZ, 0x3c, !PT ;  /* 0x0000000e0c0d7212 */ /* 0x000fe200078e3cff */
[----:B------:R-:W-:-:S04]  /*4b40*/  IMAD R12, R18, 0x1800, R69 ;  /* 0x00001800120c7824 */ /* 0x000fc800078e0245 */
[----:B------:R-:W-:Y:S02]  /*4b50*/  IMAD.IADD R13, R224, 0x1, R13 ;  /* 0x00000001e00d7824 */ /* 0x000fe400078e020d */
        /* <DEDUP_REMOVED lines=9> */
[----:B------:R-:W-:Y:S02]  /*4bf0*/  PRMT R121, R121, 0x5410, R36 ;  /* 0x0000541079797816 */ /* 0x000fe40000000024 */
[--C-:B------:R-:W-:Y:S01]  /*4c00*/  SHF.R.U64 R37, R10, 0x10, R11.reuse ;  /* 0x000000100a257819 */ /* 0x100fe2000000120b */
[----:B------:R-:W-:Y:S01]  /*4c10*/  IMAD.U32 R36, R117, 0x10000, RZ ;  /* 0x0001000075247824 */ /* 0x000fe200078e00ff */
[----:B------:R-:W-:Y:S01]  /*4c20*/  SHF.R.U32.HI R110, RZ, 0x10, R11 ;  /* 0x00000010ff6e7819 */ /* 0x000fe2000001160b */
[----:B--2---:R-:W-:Y:S01]  /*4c30*/  IMAD.U32 R11, R25, 0x10000, RZ ;  /* 0x00010000190b7824 */ /* 0x004fe200078e00ff */
[----:B------:R-:W-:Y:S01]  /*4c40*/  SHF.R.U32.HI R107, RZ, 0x10, R7 ;  /* 0x00000010ff6b7819 */ /* 0x000fe20000011607 */
[----:B------:R-:W-:Y:S01]  /*4c50*/  IMAD.U32 R38, R121, 0x10000, RZ ;  /* 0x0001000079267824 */ /* 0x000fe200078e00ff */
[----:B------:R-:W-:Y:S01]  /*4c60*/  SHF.R.U64 R115, R4, 0x10, R5 ;  /* 0x0000001004737819 */ /* 0x000fe20000001205 */
[----:B-1----:R-:W-:Y:S01]  /*4c70*/  IMAD.U32 R5, R13, 0x10000, RZ ;  /* 0x000100000d057824 */ /* 0x002fe200078e00ff */
[----:B------:R-:W-:Y:S01]  /*4c80*/  PRMT R119, R119, 0x5410, R110 ;  /* 0x0000541077777816 */ /* 0x000fe2000000006e */
[C---:B------:R-:W-:Y:S01]  /*4c90*/  FMUL.FTZ R106, R11.reuse, R38 ;  /* 0x000000260b6a7220 */ /* 0x040fe20000410000 */
[----:B------:R-:W-:Y:S01]  /*4ca0*/  PRMT R114, R114, 0x5410, R107 ;  /* 0x0000541072727816 */ /* 0x000fe2000000006b */
[-C--:B------:R-:W-:Y:S01]  /*4cb0*/  FMUL.FTZ R110, R11, R36.reuse ;  /* 0x000000240b6e7220 */ /* 0x080fe20000410000 */
[----:B------:R-:W-:Y:S01]  /*4cc0*/  SHF.R.U64 R111, R6, 0x10, R7 ;  /* 0x00000010066f7819 */ /* 0x000fe20000001207 */
[----:B------:R-:W-:Y:S01]  /*4cd0*/  FFMA.FTZ R106, R5, R36, -R106 ;  /* 0x00000024056a7223 */ /* 0x000fe2000001086a */
[----:B------:R-:W-:Y:S01]  /*4ce0*/  LOP3.LUT R6, R13, 0xffff0000, RZ, 0xc0, !PT ;  /* 0xffff00000d067812 */ /* 0x000fe200078ec0ff */
[----:B------:R-:W-:Y:S01]  /*4cf0*/  FFMA.FTZ R110, R5, R38, R110 ;  /* 0x00000026056e7223 */ /* 0x000fe2000001006e */
[----:B------:R-:W-:Y:S01]  /*4d00*/  LOP3.LUT R13, R25, 0xffff0000, RZ, 0xc0, !PT ;  /* 0xffff0000190d7812 */ /* 0x000fe200078ec0ff */
[----:B------:R-:W-:Y:S01]  /*4d10*/  IMAD.U32 R25, R27, 0x10000, RZ ;  /* 0x000100001b197824 */ /* 0x000fe200078e00ff */
[----:B------:R-:W-:Y:S01]  /*4d20*/  LOP3.LUT R121, R121, 0xffff0000, RZ, 0xc0, !PT ;  /* 0xffff000079797812 */ /* 0x000fe200078ec0ff */
[----:B------:R-:W-:Y:S01]  /*4d30*/  IMAD.U32 R11, R119, 0x10000, RZ ;  /* 0x00010000770b7824 */ /* 0x000fe200078e00ff */
[----:B------:R-:W-:Y:S01]  /*4d40*/  SHF.R.U64 R39, R8, 0x10, R9 ;  /* 0x0000001008277819 */ /* 0x000fe20000001209 */
        /* <DEDUP_REMOVED lines=8> */
[----:B------:R-:W-:Y:S01]  /*4dd0*/  FMUL.FTZ R39, R25, R11 ;  /* 0x0000000b19277220 */ /* 0x000fe20000410000 */
[----:B------:R-:W-:Y:S01]  /*4de0*/  LOP3.LUT R36, R119, 0xffff0000, RZ, 0xc0, !PT ;  /* 0xffff000077247812 */ /* 0x000fe200078ec0ff */
[----:B------:R-:W-:Y:S01]  /*4df0*/  FMUL.FTZ R38, R25, R5 ;  /* 0x0000000519267220 */ /* 0x000fe20000410000 */
[----:B------:R-:W-:Y:S01]  /*4e00*/  LOP3.LUT R114, R114, 0xffff0000, RZ, 0xc0, !PT ;  /* 0xffff000072727812 */ /* 0x000fe200078ec0ff */
[----:B------:R-:W-:Y:S01]  /*4e10*/  IMAD.U32 R10, R24, 0x10000, RZ ;  /* 0x00010000180a7824 */ /* 0x000fe200078e00ff */
[----:B------:R-:W-:Y:S01]  /*4e20*/  PRMT R116, R116, 0x5410, R115 ;  /* 0x0000541074747816 */ /* 0x000fe20000000073 */
[C---:B------:R-:W-:Y:S01]  /*4e30*/  FFMA.FTZ R37, R6.reuse, R117, -R37 ;  /* 0x0000007506257223 */ /* 0x040fe20000010825 */
[----:B------:R-:W-:Y:S01]  /*4e40*/  LOP3.LUT R9, R15, 0xffff0000, RZ, 0xc0, !PT ;  /* 0xffff00000f097812 */ /* 0x000fe200078ec0ff */
[----:B------:R-:W-:Y:S01]  /*4e50*/  FFMA.FTZ R121, R6, R121, R13 ;  /* 0x0000007906797223 */ /* 0x000fe2000001000d */
[C---:B------:R-:W-:Y:S01]  /*4e60*/  FFMA.FTZ R39, R8.reuse, R5, -R39 ;  /* 0x0000000508277223 */ /* 0x040fe20000010827 */
[----:B------:R-:W-:Y:S01]  /*4e70*/  FFMA.FTZ R38, R8, R11, R38 ;  /* 0x0000000b08267223 */ /* 0x000fe20000010026 */
[----:B------:R-:W-:Y:S01]  /*4e80*/  LOP3.LUT R24, R24, 0xffff0000, RZ, 0xc0, !PT ;  /* 0xffff000018187812 */ /* 0x000fe200078ec0ff */
[----:B------:R-:W-:Y:S01]  /*4e90*/  FMUL.FTZ R6, R27, R36 ;  /* 0x000000241b067220 */ /* 0x000fe20000410000 */
[----:B------:R-:W-:-:S02]  /*4ea0*/  IMAD.U32 R13, R120, 0x10000, RZ ;  /* 0x00010000780d7824 */ /* 0x000fc400078e00ff */
[-C--:B------:R-:W-:Y:S01]  /*4eb0*/  FMUL.FTZ R8, R27, R114.reuse ;  /* 0x000000721b087220 */ /* 0x080fe20000410000 */
[----:B------:R-:W-:Y:S01]  /*4ec0*/  LOP3.LUT R25, R120, 0xffff0000, RZ, 0xc0, !PT ;  /* 0xffff000078197812 */ /* 0x000fe200078ec0ff */
[----:B------:R-:W-:Y:S02]  /*4ed0*/  IMAD.U32 R5, R116, 0x10000, RZ ;  /* 0x0001000074057824 */ /* 0x000fe400078e00ff */
[C---:B------:R-:W-:Y:S01]  /*4ee0*/  FFMA.FTZ R114, R9.reuse, R114, -R6 ;  /* 0x0000007209727223 */ /* 0x040fe20000010806 */
[C---:B------:R-:W-:Y:S01]  /*4ef0*/  IMAD.U32 R4, R12.reuse, 0x10000, RZ ;  /* 0x000100000c047824 */ /* 0x040fe200078e00ff */
[----:B------:R-:W-:Y:S01]  /*4f00*/  LOP3.LUT R12, R12, 0xffff0000, RZ, 0xc0, !PT ;  /* 0xffff00000c0c7812 */ /* 0x000fe200078ec0ff */
[----:B------:R-:W-:Y:S01]  /*4f10*/  FMUL.FTZ R27, R10, R13 ;  /* 0x0000000d0a1b7220 */ /* 0x000fe20000410000 */
[----:B------:R-:W-:Y:S01]  /*4f20*/  LOP3.LUT R11, R116, 0xffff0000, RZ, 0xc0, !PT ;  /* 0xffff0000740b7812 */ /* 0x000fe200078ec0ff */
[----:B------:R-:W-:Y:S01]  /*4f30*/  FFMA.FTZ R107, R9, R36, R8 ;  /* 0x00000024096b7223 */ /* 0x000fe20000010008 */
[----:B------:R-:W-:Y:S01]  /*4f40*/  FMUL.FTZ R10, R10, R5 ;  /* 0x000000050a0a7220 */ /* 0x000fe20000410000 */
[----:B------:R-:W-:Y:S01]  /*4f50*/  FMUL.FTZ R9, R24, R25 ;  /* 0x0000001918097220 */ /* 0x000fe20000410000 */
[----:B------:R-:W-:Y:S01]  /*4f60*/  PRMT R112, R112, 0x5410, R111 ;  /* 0x0000541070707816 */ /* 0x000fe2000000006f */
[----:B------:R-:W-:-:S02]  /*4f70*/  IMAD.U32 R15, R26, 0x10000, RZ ;  /* 0x000100001a0f7824 */ /* 0x000fc400078e00ff */
[----:B------:R-:W-:Y:S01]  /*4f80*/  FFMA.FTZ R10, R4, R13, R10 ;  /* 0x0000000d040a7223 */ /* 0x000fe2000001000a */
        /* <DEDUP_REMOVED lines=31> */
.L_x_9257:
[----:B------:R-:W-:Y:S05]  /*5180*/  BSYNC B1 ;  /* 0x0000000000017941 */ /* 0x000fea0003800000 */
.L_x_9256:
        /* <DEDUP_REMOVED lines=10> */
.L_x_9225:
[----:B------:R-:W-:-:S13]  /*5230*/  ISETP.NE.AND P3, PT, R200, 0x3, PT ;  /* 0x00000003c800780c */ /* 0x000fda0003f65270 */
[----:B------:R-:W-:Y:S05]  /*5240*/  @!P3 BRA `(.L_x_9258) ;  /* 0x000000000004b947 */ /* 0x000fea0003800000 */
[----:B------:R-:W-:Y:S01]  /*5250*/  BPT.TRAP 0x1 ;  /* 0x000000040000795c */ /* 0x000fe20000300000 */
.L_x_9258:
[----:B------:R-:W-:Y:S01]  /*5260*/  IMAD R92, R18, 0x8, R17 ;  /* 0x00000008125c7824 */ /* 0x000fe200078e0211 */
[----:B------:R-:W-:Y:S01]  /*5270*/  SHF.L.U32 R105, R201, 0x1f, RZ ;  /* 0x0000001fc9697819 */ /* 0x000fe200000006ff */
[----:B------:R-:W-:Y:S01]  /*5280*/  IMAD R104, R63, -0x60, R62 ;  /* 0xffffffa03f687824 */ /* 0x000fe200078e023e */
[----:B------:R-:W-:Y:S02]  /*5290*/  BSSY B1, `(.L_x_9259) ;  /* 0x0000004000017945 */ /* 0x000fe40003800000 */
[----:B------:R-:W0:Y:S02]  /*52a0*/  SYNCS.PHASECHK.TRANS64.TRYWAIT P4, [R92+URZ+0x22890], R105 ;  /* 0x022890695c0075a7 */ /* 0x000e24000808017f */
[----:B------:R-:W-:Y:S01]  /*52b0*/  VIMNMX R104, R104, 0x60, PT ;  /* 0x0000006068687848 */ /* 0x000fe20003fe0100 */
[----:B0-----:R-:W-:Y:S06]  /*52c0*/  @!P4 BRA `(.L_x_9260) ;  /* 0x000001880008c947 */ /* 0x001fec0003800000 */
.L_x_9541:
[----:B------:R-:W-:Y:S05]  /*52d0*/  BSYNC B1 ;  /* 0x0000000000017941 */ /* 0x000fea0003800000 */
.L_x_9259:
        /* <DEDUP_REMOVED lines=8> */
.L_x_9262:
[----:B------:R-:W-:Y:S05]  /*5360*/  BSYNC B1 ;  /* 0x0000000000017941 */ /* 0x000fea0003800000 */
.L_x_9261:
[----:B------:R-:W-:Y:S05]  /*5370*/  @P4 BRA `(.L_x_9242) ;  /* 0x0000000000104947 */ /* 0x000fea0003800000 */
[----:B-1----:R-:W1:Y:S04]  /*5380*/  @!P1 LDS.128 R4, [R110+0x2000] ;  /* 0x002000006e049984 */ /* 0x002e680000000c00 */
[----:B------:R-:W2:Y:S04]  /*5390*/  @!P2 LDS.128 R8, [R106+0x2000] ;  /* 0x002000006a08a984 */ /* 0x000ea80000000c00 */
[----:B-1----:R1:W-:Y:S04]  /*53a0*/  @!P1 STG.E.128 desc[UR40][R12.64], R4 ;  /* 0x000000040c009986 */ /* 0x0023e8000c101d28 */
[----:B--2---:R1:W-:Y:S02]  /*53b0*/  @!P2 STG.E.128 desc[UR40][R12.64+0x40], R8 ;  /* 0x000040080c00a986 */ /* 0x0043e4000c101d28 */
.L_x_9242:
[----:B------:R-:W-:Y:S05]  /*53c0*/  BSYNC B0 ;  /* 0x0000000000007941 */ /* 0x000fea0003800000 */
.L_x_9224:
        /* <DEDUP_REMOVED lines=17> */
.L_x_9264:
[----:B------:R-:W-:Y:S05]  /*54e0*/  BSYNC B0 ;  /* 0x0000000000007941 */ /* 0x000fea0003800000 */
.L_x_9263:
[----:B------:R-:W2:Y:S01]  /*54f0*/  SYNCS.PHASECHK.TRANS64.TRYWAIT P3, [R92+URZ+0x228b0], R105 ;  /* 0x0228b0695c0075a7 */ /* 0x000ea2000806017f */
[----:B------:R-:W-:Y:S01]  /*5500*/  ULDC UR51, c[0x0][0x310] ;  /* 0x0000c40000337ab9 */ /* 0x000fe20000000800 */
[----:B------:R-:W-:Y:S01]  /*5510*/  ULDC.64 UR38, c[0x0][0x318] ;  /* 0x0000c60000267ab9 */ /* 0x000fe20000000a00 */
[----:B------:R-:W-:Y:S01]  /*5520*/  ULDC.64 UR36, c[0x0][0x308] ;  /* 0x0000c20000247ab9 */ /* 0x000fe20000000a00 */
[----:B------:R-:W-:Y:S01]  /*5530*/  BSSY B0, `(.L_x_9265) ;  /* 0x0000003000007945 */ /* 0x000fe20003800000 */
[----:B------:R-:W-:-:S03]  /*5540*/  IMAD R5, R18, 0x6000, R81 ;  /* 0x0000600012057824 */ /* 0x000fc600078e0251 */
[----:B--2---:R-:W-:Y:S05]  /*5550*/  @!P3 BRA `(.L_x_9266) ;  /* 0x000001840078b947 */ /* 0x004fea0003800000 */
.L_x_9542:
[----:B------:R-:W-:Y:S05]  /*5560*/  BSYNC B0 ;  /* 0x0000000000007941 */ /* 0x000fea0003800000 */
.L_x_9265:
[----:B------:R-:W-:Y:S01]  /*5570*/  ISETP.GE.AND P3, PT, R19, R104, PT ;  /* 0x000000681300720c */ /* 0x000fe20003f66270 */
[----:B------:R-:W-:Y:S01]  /*5580*/  IMAD.IADD R7, R82, 0x1, R5 ;  /* 0x0000000152077824 */ /* 0x000fe200078e0205 */
[----:B------:R-:W-:Y:S01]  /*5590*/  BSSY B0, `(.L_x_9267) ;  /* 0x0000025000007945 */ /* 0x000fe20003800000 */
[----:B------:R-:W-:Y:S02]  /*55a0*/  IMAD R36, R5, 0x2, R64 ;  /* 0x0000000205247824 */ /* 0x000fe400078e0240 */
[----:B------:R-:W-:-:S04]  /*55b0*/  IMAD.WIDE R32, R63, 0x60, R58 ;  /* 0x000000603f207825 */ /* 0x000fc800078e023a */
[----:B------:R-:W-:-:S04]  /*55c0*/  IMAD R37, R7, 0x2, R64 ;  /* 0x0000000207257824 */ /* 0x000fc800078e0240 */
[----:B------:R-:W-:Y:S05]  /*55d0*/  @P3 BRA `(.L_x_9268) ;  /* 0x0000000000803947 */ /* 0x000fea0003800000 */
[----:B------:R-:W-:Y:S02]  /*55e0*/  IMAD R7, R33, UR38, RZ ;  /* 0x0000002621077c24 */ /* 0x000fe4000f8e02ff */
[----:B-1----:R-:W-:Y:S02]  /*55f0*/  IMAD.MOV.U32 R4, RZ, RZ, R42 ;  /* 0x000000ffff047224 */ /* 0x002fe400078e002a */
[----:B------:R-:W-:Y:S02]  /*5600*/  IMAD.MOV.U32 R5, RZ, RZ, R67 ;  /* 0x000000ffff057224 */ /* 0x000fe400078e0043 */
[C---:B------:R-:W-:Y:S02]  /*5610*/  IMAD R7, R32.reuse, UR39, R7 ;  /* 0x0000002720077c24 */ /* 0x040fe4000f8e0207 */
[----:B------:R-:W-:-:S04]  /*5620*/  IMAD.WIDE.U32 R4, R32, UR38, R4 ;  /* 0x0000002620047c25 */ /* 0x000fc8000f8e0004 */
[----:B------:R-:W-:Y:S01]  /*5630*/  IMAD.IADD R5, R5, 0x1, R7 ;  /* 0x0000000105057824 */ /* 0x000fe200078e0207 */
[----:B------:R-:W-:-:S04]  /*5640*/  LEA R34, P3, R4, UR36, 0x1 ;  /* 0x0000002404227c11 */ /* 0x000fc8000f8608ff */
[----:B------:R-:W-:Y:S02]  /*5650*/  LEA.HI.X R35, R4, UR37, R5, 0x1, P3 ;  /* 0x0000002504237c11 */ /* 0x000fe400098f0c05 */
[----:B------:R-:W-:-:S13]  /*5660*/  ISETP.GE.AND P3, PT, R20, UR51, PT ;  /* 0x0000003314007c0c */ /* 0x000fda000bf66270 */
[----:B------:R-:W1:Y:S04]  /*5670*/  @!P3 LDS.128 R4, [R36] ;  /* 0x000000002404b984 */ /* 0x000e680000000c00 */
[----:B-1----:R-:W-:Y:S01]  /*5680*/  @!P3 STG.E.128 desc[UR40][R34.64], R4 ;  /* 0x000000042200b986 */ /* 0x002fe2000c101d28 */
[----:B------:R-:W-:-:S13]  /*5690*/  ISETP.GE.AND P3, PT, R100, UR51, PT ;  /* 0x0000003364007c0c */ /* 0x000fda000bf66270 */
[----:B------:R-:W1:Y:S04]  /*56a0*/  @!P3 LDS.128 R8, [R37] ;  /* 0x000000002508b984 */ /* 0x000e680000000c00 */
[----:B-1----:R-:W-:Y:S01]  /*56b0*/  @!P3 STG.E.128 desc[UR40][R34.64+0x40], R8 ;  /* 0x000040082200b986 */ /* 0x002fe2000c101d28 */
[----:B------:R-:W-:-:S13]  /*56c0*/  ISETP.GE.AND P3, PT, R99, UR51, PT ;  /* 0x0000003363007c0c */ /* 0x000fda000bf66270 */
[----:B------:R-:W1:Y:S04]  /*56d0*/  @!P3 LDS.128 R12, [R36+0x3000] ;  /* 0x00300000240cb984 */ /* 0x000e680000000c00 */
        /* <DEDUP_REMOVED lines=10> */
[----:B------:R-:W-:-:S13]  /*5780*/  ISETP.NE.AND P3, PT, R0, RZ, PT ;  /* 0x000000ff0000720c */ /* 0x000fda0003f65270 */
[----:B------:R-:W1:Y:S04]  /*5790*/  @P3 LDS.128 R12, [R36+0x9000] ;  /* 0x00900000240c3984 */ /* 0x000e680000000c00 */
[----:B-1----:R-:W-:Y:S01]  /*57a0*/  @P3 STG.E.128 desc[UR40][R34.64+0x180], R12 ;  /* 0x0001800c22003986 */ /* 0x002fe2000c101d28 */
[----:B------:R-:W-:-:S13]  /*57b0*/  ISETP.NE.AND P3, PT, R3, RZ, PT ;  /* 0x000000ff0300720c */ /* 0x000fda0003f65270 */
[----:B------:R-:W1:Y:S04]  /*57c0*/  @P3 LDS.128 R24, [R37+0x9000] ;  /* 0x0090000025183984 */ /* 0x000e680000000c00 */
[----:B-1----:R3:W-:Y:S02]  /*57d0*/  @P3 STG.E.128 desc[UR40][R34.64+0x1c0], R24 ;  /* 0x0001c01822003986 */ /* 0x0027e4000c101d28 */
.L_x_9268:
[----:B------:R-:W-:Y:S05]  /*57e0*/  BSYNC B0 ;  /* 0x0000000000007941 */ /* 0x000fea0003800000 */
.L_x_9267:
[----:B------:R-:W-:Y:S01]  /*57f0*/  ISETP.GE.AND P3, PT, R232, R104, PT ;  /* 0x00000068e800720c */ /* 0x000fe20003f66270 */
[----:B------:R-:W-:-:S12]  /*5800*/  BSSY B0, `(.L_x_9269) ;  /* 0x0000024000007945 */ /* 0x000fd80003800000 */
[----:B------:R-:W-:Y:S05]  /*5810*/  @P3 BRA `(.L_x_9270) ;  /* 0x0000000000883947 */ /* 0x000fea0003800000 */
[----:B------:R-:W-:Y:S01]  /*5820*/  IADD3 R7, P3, R32, 0x40, RZ ;  /* 0x0000004020077810 */ /* 0x000fe20007f7e0ff */
[----:B-1----:R-:W-:Y:S02]  /*5830*/  IMAD.MOV.U32 R4, RZ, RZ, R42 ;  /* 0x000000ffff047224 */ /* 0x002fe400078e002a */
        /* <DEDUP_REMOVED lines=18> */
[----:B---3--:R-:W1:Y:S04]  /*5960*/  @P3 LDS.128 R24, [R36+0xb000] ;  /* 0x00b0000024183984 */ /* 0x008e680000000c00 */
[----:B-1----:R-:W-:Y:S01]  /*5970*/  @P3 STG.E.128 desc[UR40][R32.64+0x180], R24 ;  /* 0x0001801820003986 */ /* 0x002fe2000c101d28 */
        /* <DEDUP_REMOVED lines=11> */
[----:B-1----:R4:W-:Y:S02]  /*5a30*/  @P3 STG.E.128 desc[UR40][R32.64+0x1c0], R24 ;  /* 0x0001c01820003986 */ /* 0x0029e4000c101d28 */
.L_x_9270:
[----:B------:R-:W-:Y:S05]  /*5a40*/  BSYNC B0 ;  /* 0x0000000000007941 */ /* 0x000fea0003800000 */
.L_x_9269:
[----:B------:R-:W-:Y:S01]  /*5a50*/  @!PT LDS RZ, [RZ] ;  /* 0x00000000fffff984 */ /* 0x000fe20000000800 */
[----:B------:R-:W-:Y:S01]  /*5a60*/  @!PT LDS RZ, [RZ] ;  /* 0x00000000fffff984 */ /* 0x000fe20000000800 */
[----:B------:R-:W-:Y:S01]  /*5a70*/  @!PT LDS RZ, [RZ] ;  /* 0x00000000fffff984 */ /* 0x000fe20000000800 */
[----:B------:R-:W-:Y:S01]  /*5a80*/  @!PT LDS RZ, [RZ] ;  /* 0x00000000fffff984 */ /* 0x000fe20000000800 */
[----:B------:R5:W-:Y:S06]  /*5a90*/  MEMBAR.ALL.CTA ;  /* 0x0000000000007992 */ /* 0x000bec0000008000 */
[----:B-----5:R-:W5:Y:S02]  /*5aa0*/  FENCE.VIEW.ASYNC.S ;  /* 0x00000000000073c6 */ /* 0x020f640000000000 */
[----:B-----5:R1:W-:Y:S01]  /*5ab0*/  BAR.SYNC.DEFER_BLOCKING R83, 0x80 ;  /* 0x000200530000751d */ /* 0x0203e20000010000 */
[----:B------:R-:W-:Y:S01]  /*5ac0*/  ISETP.NE.AND P5, PT, R101, RZ, PT ;  /* 0x000000ff6500720c */ /* 0x000fe20003fa5270 */
[----:B------:R-:W-:-:S02]  /*5ad0*/  VIADD R18, R18, 0x1 ;  /* 0x0000000112127836 */ /* 0x000fc40000000000 */
[----:B0-2---:R-:W-:-:S03]  /*5ae0*/  @!P4 VIADD R92, R92, 0x228c0 ;  /* 0x000228c05c5cc836 */ /* 0x005fc60000000000 */
[C---:B------:R-:W-:Y:S02]  /*5af0*/  ISETP.NE.AND P3, PT, R18.reuse, 0x2, PT ;  /* 0x000000021200780c */ /* 0x040fe40003f65270 */
[----:B------:R-:W-:Y:S02]  /*5b00*/  @!P4 PRMT R92, RZ, 0x654, R92 ;  /* 0x00000654ff5cc816 */ /* 0x000fe4000000005c */
[----:B-1----:R-:W-:Y:S02]  /*5b10*/  SEL R4, RZ, 0x1, P3 ;  /* 0x00000001ff047807 */ /* 0x002fe40001800000 */
[----:B------:R-:W-:Y:S02]  /*5b20*/  SEL R18, R18, RZ, P3 ;  /* 0x000000ff12127207 */ /* 0x000fe40001800000 */
[----:B------:R-:W-:Y:S01]  /*5b30*/  LOP3.LUT R201, R201, R4, RZ, 0x3c, !PT ;  /* 0x00000004c9c97212 */ /* 0x000fe200078e3cff */
[----:B------:R0:W-:Y:S01]  /*5b40*/  @!P4 SYNCS.ARRIVE.TRANS64.RED.A1T0 RZ, [R92+URZ], RZ ;  /* 0x000000ff5cffc9a7 */ /* 0x0001e2000810043f */
[----:B------:R-:W-:Y:S05]  /*5b50*/  @P5 BRA `(.L_x_9271) ;  /* 0xffffffc800b85947 */ /* 0x000fea000383ffff */
[----:B------:R-:W1:Y:S01]  /*5b60*/  S2R R5, SR_TID.X ;  /* 0x0000000000057919 */ /* 0x000e620000002100 */
[----:B------:R-:W-:Y:S02]  /*5b70*/  PLOP3.LUT P0, PT, PT, PT, PT, 0x8, 0x0 ;  /* 0x000000000000781c */ /* 0x000fe40003f0e170 */
[----:B-1----:R-:W-:-:S04]  /*5b80*/  SHF.R.U32.HI R5, RZ, 0x7, R5 ;  /* 0x00000007ff057819 */ /* 0x002fc80000011605 */
[----:B------:R-:W-:-:S13]  /*5b90*/  ISETP.NE.AND P5, PT, R5, 0x1, PT ;  /* 0x000000010500780c */ /* 0x000fda0003fa5270 */
[----:B------:R-:W-:Y:S06]  /*5ba0*/  @!P5 BAR.ARV 0x9, 0x100 ;  /* 0x024400000000db1d */ /* 0x000fec0000002000 */
.L_x_9219:
[----:B------:R-:W1:Y:S02]  /*5bb0*/  LDC.64 R4, c[0x0][0x9e0] ;  /* 0x00027800ff047b82 */ /* 0x000e640000000a00 */
[----:B-1----:R-:W-:Y:S01]  /*5bc0*/  ISETP.GE.AND P1, PT, R5, 0x1, PT ;  /* 0x000000010500780c */ /* 0x002fe20003f26270 */
[----:B------:R-:W-:-:S12]  /*5bd0*/  @P0 BRA `(.L_x_9272) ;  /* 0x00000000000c0947 */ /* 0x000fd80003800000 */
[----:B------:R-:W1:Y:S01]  /*5be0*/  FENCE.VIEW.ASYNC.G ;  /* 0x00000000000073c6 */ /* 0x000e620000000100 */
[----:B------:R-:W-:Y:S05]  /*5bf0*/  WARPSYNC.ALL ;  /* 0x0000000000007948 */ /* 0x000fea0003800000 */
[----:B-1----:R-:W-:Y:S06]  /*5c00*/  BAR.ARV 0xc, 0x120 ;  /* 0x0304800000007b1d */ /* 0x002fec0000002000 */
.L_x_9272:
        /* <DEDUP_REMOVED lines=13> */
.L_x_9275:
[----:B------:R-:W-:-:S13]  /*5ce0*/  ISETP.NE.AND P0, PT, R5, 0x1, PT ;  /* 0x000000010500780c */ /* 0x000fda0003f05270 */
[----:B------:R-:W1:Y:S02]  /*5cf0*/  @P0 LDC.64 R6, c[0x0][0x9e8] ;  /* 0x00027a00ff060b82 */ /* 0x000e640000000a00 */
[----:B-1----:R-:W-:-:S05]  /*5d00*/  @P0 IMAD.HI.U32 R4, R3, R6, RZ ;  /* 0x0000000603040227 */ /* 0x002fca00078e00ff */
[----:B------:R-:W-:-:S07]  /*5d10*/  @P0 SHF.R.U32.HI R3, RZ, R7, R4 ;  /* 0x00000007ff030219 */ /* 0x000fce0000011604 */
.L_x_9276:
[----:B------:R-:W-:Y:S05]  /*5d20*/  BSYNC B0 ;  /* 0x0000000000007941 */ /* 0x000fea0003800000 */
.L_x_9274:
[----:B------:R-:W-:-:S05]  /*5d30*/  IMAD R3, R3, R5, R5 ;  /* 0x0000000503037224 */ /* 0x000fca00078e0205 */
[----:B------:R-:W-:-:S07]  /*5d40*/  VIMNMX R0, R0, R3, PT ;  /* 0x0000000300007248 */ /* 0x000fce0003fe0100 */
.L_x_9273:
        /* <DEDUP_REMOVED lines=18> */
.L_x_9279:
[----:B------:R-:W-:-:S13]  /*5e70*/  ISETP.NE.AND P0, PT, R5, 0x1, PT ;  /* 0x000000010500780c */ /* 0x000fda0003f05270 */
[----:B------:R-:W1:Y:S02]  /*5e80*/  @P0 LDC.64 R6, c[0x0][0x9e8] ;  /* 0x00027a00ff060b82 */ /* 0x000e640000000a00 */
[----:B-1----:R-:W-:-:S05]  /*5e90*/  @P0 IMAD.HI.U32 R6, R61, R6, RZ ;  /* 0x000000063d060227 */ /* 0x002fca00078e00ff */
[----:B------:R-:W-:-:S07]  /*5ea0*/  @P0 SHF.R.U32.HI R61, RZ, R7, R6 ;  /* 0x00000007ff3d0219 */ /* 0x000fce0000011606 */
.L_x_9280:
[----:B------:R-:W-:Y:S05]  /*5eb0*/  BSYNC B0 ;  /* 0x0000000000007941 */ /* 0x000fea0003800000 */
.L_x_9278:
[----:B------:R-:W-:-:S05]  /*5ec0*/  IMAD R61, R61, R5, RZ ;  /* 0x000000053d3d7224 */ /* 0x000fca00078e02ff */
[----:B------:R-:W-:-:S07]  /*5ed0*/  VIMNMX R0, R0, R61, !PT ;  /* 0x0000003d00007248 */ /* 0x000fce0007fe0100 */
.L_x_9277:
        /* <DEDUP_REMOVED lines=71> */
[----:B------:R-:W-:Y:S01]  /*6350*/  CS2R R24, SRZ ;  /* 0x0000000000187805 */ /* 0x000fe2000001ff00 */
[----:B------:R-:W-:Y:S06]  /*6360*/  @!P1 BRA `(.L_x_9281) ;  /* 0x000000e800ec9947 */ /* 0x000fec0003800000 */
[----:B------:R-:W-:-:S03]  /*6370*/  UMOV UR4, 0xffffffff ;  /* 0xffffffff00047882 */ /* 0x000fc60000000000 */
[----:B------:R-:W-:Y:S05]  /*6380*/  BRA.DIV UR4, `(.L_x_9282) ;  /* 0x0000017a04007947 */ /* 0x000fea000b800000 */
[----:B------:R-:W0:Y:S02]  /*6390*/  S2R R3, SR_TID.X ;  /* 0x0000000000037919 */ /* 0x000e240000002100 */
[----:B0-----:R-:W-:-:S05]  /*63a0*/  VIADD R3, R3, 0xffffff80 ;  /* 0xffffff8003037836 */ /* 0x001fca0000000000 */
[----:B------:R-:W-:-:S04]  /*63b0*/  SHF.R.S32.HI R0, RZ, 0x1f, R3 ;  /* 0x0000001fff007819 */ /* 0x000fc80000011403 */
[----:B------:R-:W-:-:S04]  /*63c0*/  LEA.HI R0, R0, R3, RZ, 0x7 ;  /* 0x0000000300007211 */ /* 0x000fc800078f38ff */
[----:B------:R-:W-:-:S05]  /*63d0*/  SHF.R.S32.HI R0, RZ, 0x7, R0 ;  /* 0x00000007ff007819 */ /* 0x000fca0000011400 */
[----:B------:R0:W1:Y:S02]  /*63e0*/  SHFL.IDX PT, R14, R0, RZ, 0x1f ;  /* 0x00001fff000e7589 */ /* 0x00006400000e0000 */
.L_x_9545:
[----:B01----:R-:W-:Y:S01]  /*63f0*/  LEA.HI R0, R14, R14, RZ, 0x1 ;  /* 0x0000000e0e007211 */ /* 0x003fe200078f08ff */
        /* <DEDUP_REMOVED lines=25> */
.L_x_9284:
[----:B------:R-:W-:Y:S05]  /*6590*/  BSYNC B6 ;  /* 0x0000000000067941 */ /* 0x000fea0003800000 */
.L_x_9283:
        /* <DEDUP_REMOVED lines=12> */
.L_x_9288:
[----:B-1----:R1:W2:Y:S02]  /*6660*/  SYNCS.PHASECHK.TRANS64.TRYWAIT P0, [R17+URZ+0x22800], R0 ;  /* 0x02280000110075a7 */ /* 0x0022a4000800017f */
[----:B--2---:R-:W-:Y:S05]  /*6670*/  @!P0 NANOSLEEP.SYNCS 0x989680 ;  /* 0x009896800000895d */ /* 0x004fea0003900000 */
[----:B------:R-:W2:Y:S02]  /*6680*/  @!P0 SYNCS.PHASECHK.TRANS64 P0, [R17+URZ+0x22800], R0 ;  /* 0x02280000110085a7 */ /* 0x000ea4000800007f */
[----:B--2---:R-:W-:Y:S05]  /*6690*/  @!P0 BRA `(.L_x_9288) ;  /* 0xfffffffc00f08947 */ /* 0x004fea000383ffff */
.L_x_9287:
[----:B------:R-:W-:Y:S05]  /*66a0*/  BSYNC B0 ;  /* 0x0000000000007941 */ /* 0x000fea0003800000 */
.L_x_9286:
[----:B------:R-:W-:Y:S05]  /*66b0*/  BRA `(.L_x_9289) ;  /* 0x0000003000007947 */ /* 0x000fea0003800000 */
.L_x_9285:
[----:B------:R-:W0:Y:S01]  /*66c0*/  LDC.64 R12, c[0x0][0x3d8] ;  /* 0x0000f600ff0c7b82 */ /* 0x000e220000000a00 */
[----:B-----5:R-:W-:Y:S01]  /*66d0*/  SHF.R.S32.HI R3, RZ, 0x1f, R31 ;  /* 0x0000001fff037819 */ /* 0x020fe2000001141f */
[C---:B------:R-:W-:Y:S01]  /*66e0*/  IMAD.SHL.U32 R24, R237.reuse, 0x4, RZ ;  /* 0x00000004ed187824 */ /* 0x040fe200078e00ff */
[----:B------:R-:W-:Y:S01]  /*66f0*/  LOP3.LUT P0, RZ, R26, 0x3ff, RZ, 0xc0, !PT ;  /* 0x000003ff1aff7812 */ /* 0x000fe2000780c0ff */
[----:B------:R-:W-:Y:S01]  /*6700*/  IMAD.SHL.U32 R40, R237, 0x8, RZ ;  /* 0x00000008ed287824 */ /* 0x000fe200078e00ff */
[----:B------:R-:W-:Y:S02]  /*6710*/  BSSY B6, `(.L_x_9290) ;  /* 0x0000031000067945 */ /* 0x000fe40003800000 */
[----:B------:R-:W-:Y:S01]  /*6720*/  SHF.R.S32.HI R25, RZ, 0x1f, R24 ;  /* 0x0000001fff197819 */ /* 0x000fe20000011418 */
[----:B------:R-:W1:Y:S01]  /*6730*/  LDC.64 R14, c[0x0][0x3e8] ;  /* 0x0000fa00ff0e7b82 */ /* 0x000e620000000a00 */
[----:B------:R-:W-:Y:S01]  /*6740*/  SHF.R.S32.HI R41, RZ, 0x1f, R40 ;  /* 0x0000001fff297819 */ /* 0x000fe20000011428 */
[-C--:B0-----:R-:W-:Y:S01]  /*6750*/  IMAD R6, R234, R12.reuse, RZ ;  /* 0x0000000cea067224 */ /* 0x081fe200078e02ff */
[----:B------:R-:W-:Y:S01]  /*6760*/  SHF.L.U64.HI R59, R12, 0x6, R13 ;  /* 0x000000060c3b7819 */ /* 0x000fe2000001020d */
[----:B------:R-:W-:-:S02]  /*6770*/  IMAD R0, R3, R12, RZ ;  /* 0x0000000c03007224 */ /* 0x000fc400078e02ff */
[----:B------:R-:W-:Y:S02]  /*6780*/  IMAD R27, R19, R13, R6 ;  /* 0x0000000d131b7224 */ /* 0x000fe400078e0206 */
[----:B------:R-:W-:Y:S01]  /*6790*/  IMAD.WIDE.U32 R46, R31, R12, RZ ;  /* 0x0000000c1f2e7225 */ /* 0x000fe200078e00ff */
[----:B-1----:R-:W-:-:S03]  /*67a0*/  SHF.L.U64.HI R61, R14, 0x6, R15 ;  /* 0x000000060e3d7819 */ /* 0x002fc6000001020f */
[-C--:B------:R-:W-:Y:S02]  /*67b0*/  IMAD R4, R3, R14.reuse, RZ ;  /* 0x0000000e03047224 */ /* 0x080fe400078e02ff */
[-C--:B------:R-:W-:Y:S02]  /*67c0*/  IMAD R8, R234, R14.reuse, RZ ;  /* 0x0000000eea087224 */ /* 0x080fe400078e02ff */
[C---:B------:R-:W-:Y:S02]  /*67d0*/  IMAD R51, R31.reuse, R15, R4 ;  /* 0x0000000f1f337224 */ /* 0x040fe400078e0204 */
[C---:B------:R-:W-:Y:S02]  /*67e0*/  IMAD R49, R31.reuse, R13, R0 ;  /* 0x0000000d1f317224 */ /* 0x040fe400078e0200 */
[----:B------:R-:W-:-:S04]  /*67f0*/  IMAD.WIDE.U32 R44, R31, R14, RZ ;  /* 0x0000000e1f2c7225 */ /* 0x000fc800078e00ff */
[C---:B------:R-:W-:Y:S02]  /*6800*/  IMAD R29, R19.reuse, R15, R8 ;  /* 0x0000000f131d7224 */ /* 0x040fe400078e0208 */
[----:B------:R-:W-:-:S04]  /*6810*/  IMAD.WIDE.U32 R4, R19, R12, R24 ;  /* 0x0000000c13047225 */ /* 0x000fc800078e0018 */
[----:B------:R-:W-:Y:S01]  /*6820*/  IMAD.WIDE.U32 R6, R19, R14, R24 ;  /* 0x0000000e13067225 */ /* 0x000fe200078e0018 */
[----:B------:R-:W-:-:S03]  /*6830*/  IADD3 R48, P1, R4, R46, RZ ;  /* 0x0000002e04307210 */ /* 0x000fc60007f3e0ff */
[----:B------:R-:W-:Y:S01]  /*6840*/  IMAD.WIDE.U32 R8, R19, R12, R40 ;  /* 0x0000000c13087225 */ /* 0x000fe200078e0028 */
[----:B------:R-:W-:-:S03]  /*6850*/  IADD3 R52, P2, R6, R44, RZ ;  /* 0x0000002c06347210 */ /* 0x000fc60007f5e0ff */
[----:B------:R-:W-:Y:S01]  /*6860*/  IMAD.WIDE.U32 R10, R19, R14, R40 ;  /* 0x0000000e130a7225 */ /* 0x000fe200078e0028 */
[----:B------:R-:W-:-:S03]  /*6870*/  IADD3 R26, P3, R8, R46, RZ ;  /* 0x0000002e081a7210 */ /* 0x000fc60007f7e0ff */
[----:B------:R-:W-:Y:S01]  /*6880*/  IMAD.IADD R49, R49, 0x1, R47 ;  /* 0x0000000131317824 */ /* 0x000fe200078e022f */
[----:B------:R-:W-:Y:S01]  /*6890*/  IADD3 R28, P4, R10, R44, RZ ;  /* 0x0000002c0a1c7210 */ /* 0x000fe20007f9e0ff */
[----:B------:R-:W-:Y:S02]  /*68a0*/  IMAD.IADD R51, R51, 0x1, R45 ;  /* 0x0000000133337824 */ /* 0x000fe400078e022d */
[----:B------:R-:W-:Y:S01]  /*68b0*/  IMAD.SHL.U32 R60, R12, 0x40, RZ ;  /* 0x000000400c3c7824 */ /* 0x000fe200078e00ff */
[----:B------:R-:W-:Y:S01]  /*68c0*/  IADD3.X R50, R49, R5, R27, P1, !PT ;  /* 0x0000000531327210 */ /* 0x000fe20000ffe41b */
[----:B------:R-:W-:Y:S01]  /*68d0*/  IMAD.SHL.U32 R62, R14, 0x40, RZ ;  /* 0x000000400e3e7824 */ /* 0x000fe200078e00ff */
[----:B------:R-:W-:Y:S02]  /*68e0*/  IADD3.X R53, R51, R7, R29, P2, !PT ;  /* 0x0000000733357210 */ /* 0x000fe400017fe41d */
[----:B------:R-:W-:Y:S02]  /*68f0*/  IADD3.X R27, R49, R27, R9, P3, !PT ;  /* 0x0000001b311b7210 */ /* 0x000fe40001ffe409 */
        /* <DEDUP_REMOVED lines=18> */
.L_x_9291:
[----:B------:R-:W-:Y:S05]  /*6a20*/  BSYNC B6 ;  /* 0x0000000000067941 */ /* 0x000fea0003800000 */
.L_x_9290:
        /* <DEDUP_REMOVED lines=36> */
[----:B0-----:R-:W-:Y:S01]  /*6c70*/  ISETP.NE.AND P2, PT, R0, 0x1, PT ;  /* 0x000000010000780c */ /* 0x001fe20003f45270 */
[----:B------:R-:W-:-:S04]  /*6c80*/  IMAD R0, R205, 0x80, R19 ;  /* 0x00000080cd007824 */ /* 0x000fc800078e0213 */
[----:B------:R-:W-:-:S08]  /*6c90*/  IMAD R3, R237, 0x40, R0 ;  /* 0x00000040ed037824 */ /* 0x000fd000078e0200 */
[----:B------:R-:W0:Y:S08]  /*6ca0*/  @P2 LDC R8, c[0x0][0x42c] ;  /* 0x00010b00ff082b82 */ /* 0x000e300000000800 */
[----:B------:R-:W1:Y:S01]  /*6cb0*/  @P2 LDC R9, c[0x0][0x430] ;  /* 0x00010c00ff092b82 */ /* 0x000e620000000800 */
[----:B0-----:R-:W-:-:S05]  /*6cc0*/  @P2 IMAD.HI.U32 R0, R3, R8, RZ ;  /* 0x0000000803002227 */ /* 0x001fca00078e00ff */
[----:B-1----:R-:W-:Y:S02]  /*6cd0*/  @P2 SHF.R.U32.HI R3, RZ, R9, R0 ;  /* 0x00000009ff032219 */ /* 0x002fe40000011600 */
[----:B------:R-:W-:Y:S02]  /*6ce0*/  CS2R R8, SRZ ;  /* 0x0000000000087805 */ /* 0x000fe4000001ff00 */
[----:B------:R-:W-:Y:S01]  /*6cf0*/  SHF.R.S32.HI R43, RZ, 0x1f, R3 ;  /* 0x0000001fff2b7819 */ /* 0x000fe20000011403 */
[----:B------:R-:W-:Y:S06]  /*6d00*/  @P0 BRA `(.L_x_9295) ;  /* 0x0000000000580947 */ /* 0x000fec0003800000 */
[----:B------:R-:W-:Y:S01]  /*6d10*/  IADD3 R15, P2, R55, R48, RZ ;  /* 0x00000030370f7210 */ /* 0x000fe20007f5e0ff */
[C---:B------:R-:W-:Y:S01]  /*6d20*/  VIADD R0, R24.reuse, 0x10 ;  /* 0x0000001018007836 */ /* 0x040fe20000000000 */
[----:B------:R-:W-:Y:S01]  /*6d30*/  ULDC UR4, c[0x0][0x3d4] ;  /* 0x0000f50000047ab9 */ /* 0x000fe20000000800 */
[----:B------:R-:W-:Y:S01]  /*6d40*/  ULDC.64 UR6, c[0x0][0x3c8] ;  /* 0x0000f20000067ab9 */ /* 0x000fe20000000a00 */
[----:B------:R-:W-:Y:S01]  /*6d50*/  ISETP.GE.AND P5, PT, R24, UR4, PT ;  /* 0x0000000418007c0c */ /* 0x000fe2000bfa6270 */
[----:B------:R-:W-:Y:S01]  /*6d60*/  IMAD.X R30, R54, 0x1, R50, P2 ;  /* 0x00000001361e7824 */ /* 0x000fe200010e0632 */
[----:B------:R-:W-:Y:S01]  /*6d70*/  ISETP.GE.AND P2, PT, R0, UR4, PT ;  /* 0x0000000400007c0c */ /* 0x000fe2000bf46270 */
[----:B------:R-:W-:Y:S01]  /*6d80*/  ULDC.64 UR4, c[0x0][0x3e0] ;  /* 0x0000f80000047ab9 */ /* 0x000fe20000000a00 */
[----:B------:R-:W-:Y:S02]  /*6d90*/  IADD3 R0, P4, R57, R52, RZ ;  /* 0x0000003439007210 */ /* 0x000fe40007f9e0ff */
[----:B------:R-:W-:-:S02]  /*6da0*/  CS2R R36, SRZ ;  /* 0x0000000000247805 */ /* 0x000fc4000001ff00 */
[C---:B------:R-:W-:Y:S02]  /*6db0*/  LEA R14, P3, R15.reuse, UR6, 0x1 ;  /* 0x000000060f0e7c11 */ /* 0x040fe4000f8608ff */
[----:B------:R-:W-:Y:S02]  /*6dc0*/  CS2R R32, SRZ ;  /* 0x0000000000207805 */ /* 0x000fe4000001ff00 */
[----:B------:R-:W-:Y:S01]  /*6dd0*/  CS2R R34, SRZ ;  /* 0x0000000000227805 */ /* 0x000fe2000001ff00 */
[----:B------:R-:W-:Y:S01]  /*6de0*/  IMAD.X R31, R56, 0x1, R53, P4 ;  /* 0x00000001381f7824 */ /* 0x000fe200020e0635 */
[----:B------:R-:W-:Y:S02]  /*6df0*/  LEA.HI.X R15, R15, UR7, R30, 0x1, P3 ;  /* 0x000000070f0f7c11 */ /* 0x000fe400098f0c1e */
[----:B------:R-:W-:-:S03]  /*6e00*/  LEA R38, P3, R0, UR4, 0x1 ;  /* 0x0000000400267c11 */ /* 0x000fc6000f8608ff */
[----:B------:R0:W5:Y:S01]  /*6e10*/  @!P5 LDG.E.64 R36, desc[UR40][R14.64] ;  /* 0x000000280e24d981 */ /* 0x000162000c1e1b00 */
[----:B------:R-:W-:Y:S02]  /*6e20*/  LEA.HI.X R39, R0, UR5, R31, 0x1, P3 ;  /* 0x0000000500277c11 */ /* 0x000fe400098f0c1f */
[----:B------:R-:W-:Y:S01]  /*6e30*/  CS2R R30, SRZ ;  /* 0x00000000001e7805 */ /* 0x000fe2000001ff00 */
[----:B------:R0:W5:Y:S04]  /*6e40*/  @!P2 LDG.E.64 R32, desc[UR40][R14.64+0x20] ;  /* 0x000020280e20a981 */ /* 0x000168000c1e1b00 */
[----:B------:R0:W5:Y:S04]  /*6e50*/  @!P5 LDG.E.64 R34, desc[UR40][R38.64] ;  /* 0x000000282622d981 */ /* 0x000168000c1e1b00 */
[----:B------:R0:W5:Y:S02]  /*6e60*/  @!P2 LDG.E.64 R30, desc[UR40][R38.64+0x20] ;  /* 0x00002028261ea981 */ /* 0x000164000c1e1b00 */
.L_x_9295:
[----:B------:R-:W-:Y:S05]  /*6e70*/  BSYNC B1 ;  /* 0x0000000000017941 */ /* 0x000fea0003800000 */
.L_x_9294:
        /* <DEDUP_REMOVED lines=24> */
.L_x_9297:
[----:B------:R-:W-:Y:S05]  /*7000*/  BSYNC B1 ;  /* 0x0000000000017941 */ /* 0x000fea0003800000 */
.L_x_9296:
[----:B01----:R-:W2:Y:S01]  /*7010*/  LDL R38, [R1+0x4] ;  /* 0x0000040001267983 */ /* 0x003ea20000100800 */
[----:B------:R-:W-:Y:S01]  /*7020*/  IMAD.WIDE.U32 R10, R3, R6, R10 ;  /* 0x00000006030a7225 */ /* 0x000fe200078e000a */
[----:B------:R-:W-:Y:S01]  /*7030*/  LEA.HI R0, R233, R233, RZ, 0x1 ;  /* 0x000000e9e9007211 */ /* 0x000fe200078f08ff */
[----:B------:R-:W-:Y:S01]  /*7040*/  ULDC.64 UR4, c[0x0][0x3c8] ;  /* 0x0000f20000047ab9 */ /* 0x000fe20000000a00 */
[----:B------:R-:W-:Y:S01]  /*7050*/  ULDC.64 UR6, c[0x0][0x3e0] ;  /* 0x0000f80000067ab9 */ /* 0x000fe20000000a00 */
[----:B------:R-:W-:-:S04]  /*7060*/  IMAD.WIDE.U32 R12, R3, R4, R12 ;  /* 0x00000004030c7225 */ /* 0x000fc800078e000c */
[C---:B------:R-:W-:Y:S02]  /*7070*/  IMAD R6, R43.reuse, R6, RZ ;  /* 0x000000062b067224 */ /* 0x040fe400078e02ff */
[----:B------:R-:W-:Y:S02]  /*7080*/  IMAD R4, R43, R4, RZ ;  /* 0x000000042b047224 */ /* 0x000fe400078e02ff */
[C---:B------:R-:W-:Y:S01]  /*7090*/  IMAD R7, R3.reuse, R7, R6 ;  /* 0x0000000703077224 */ /* 0x040fe200078e0206 */
[----:B------:R-:W-:Y:S01]  /*70a0*/  LOP3.LUT R6, R0, 0xfffffffe, RZ, 0xc0, !PT ;  /* 0xfffffffe00067812 */ /* 0x000fe200078ec0ff */
[----:B------:R-:W-:Y:S01]  /*70b0*/  IMAD R3, R3, R5, R4 ;  /* 0x0000000503037224 */ /* 0x000fe200078e0204 */
[----:B------:R-:W-:Y:S01]  /*70c0*/  LEA R4, P2, R10, UR4, 0x1 ;  /* 0x000000040a047c11 */ /* 0x000fe2000f8408ff */
[----:B------:R-:W-:Y:S01]  /*70d0*/  IMAD.IADD R5, R11, 0x1, R7 ;  /* 0x000000010b057824 */ /* 0x000fe200078e0207 */
[----:B------:R-:W-:Y:S01]  /*70e0*/  LEA R0, P3, R12, UR6, 0x1 ;  /* 0x000000060c007c11 */ /* 0x000fe2000f8608ff */
[----:B------:R-:W-:Y:S01]  /*70f0*/  IMAD.IADD R3, R13, 0x1, R3 ;  /* 0x000000010d037824 */ /* 0x000fe200078e0203 */
[----:B------:R-:W-:Y:S01]  /*7100*/  UMOV UR4, 0xffffffff ;  /* 0xffffffff00047882 */ /* 0x000fe20000000000 */
[----:B------:R-:W-:Y:S01]  /*7110*/  IMAD.IADD R6, R233, 0x1, -R6 ;  /* 0x00000001e9067824 */ /* 0x000fe200078e0a06 */
[----:B------:R-:W-:-:S02]  /*7120*/  LEA.HI.X R5, R10, UR5, R5, 0x1, P2 ;  /* 0x000000050a057c11 */ /* 0x000fc400090f0c05 */
[----:B------:R-:W-:Y:S02]  /*7130*/  LEA.HI.X R3, R12, UR7, R3, 0x1, P3 ;  /* 0x000000070c037c11 */ /* 0x000fe400098f0c03 */
[----:B------:R-:W-:Y:S01]  /*7140*/  SHF.L.U32 R6, R6, 0x1f, RZ ;  /* 0x0000001f06067819 */ /* 0x000fe200000006ff */
[----:B--2---:R-:W-:-:S05]  /*7150*/  IMAD.SHL.U32 R14, R38, 0x40, RZ ;  /* 0x00000040260e7824 */ /* 0x004fca00078e00ff */
[----:B------:R-:W-:-:S04]  /*7160*/  LOP3.LUT R15, R14, 0x1c0, RZ, 0xc0, !PT ;  /* 0x000001c00e0f7812 */ /* 0x000fc800078ec0ff */
[----:B------:R-:W-:Y:S02]  /*7170*/  LOP3.LUT R40, R15, 0x18, R40, 0xf8, !PT ;  /* 0x000000180f287812 */ /* 0x000fe400078ef828 */
[----:B------:R-:W-:-:S04]  /*7180*/  SHF.R.U32.HI R15, RZ, 0x3, R15 ;  /* 0x00000003ff0f7819 */ /* 0x000fc8000001160f */
[----:B------:R-:W-:Y:S01]  /*7190*/  LOP3.LUT R40, R40, R15, RZ, 0x3c, !PT ;  /* 0x0000000f28287212 */ /* 0x000fe200078e3cff */
[----:B------:R-:W-:Y:S06]  /*71a0*/  BRA.DIV UR4, `(.L_x_9298) ;  /* 0x0000016a04b47947 */ /* 0x000fec000b800000 */
.L_x_9548:
[----:B------:R-:W-:-:S03]  /*71b0*/  UMOV UR4, 0xffffffff ;  /* 0xffffffff00047882 */ /* 0x000fc60000000000 */
[----:B------:R-:W-:Y:S05]  /*71c0*/  BRA.DIV UR4, `(.L_x_9299) ;  /* 0x0000016a04d47947 */ /* 0x000fea000b800000 */
.L_x_9551:
[----:B------:R-:W-:-:S03]  /*71d0*/  UMOV UR4, 0xffffffff ;  /* 0xffffffff00047882 */ /* 0x000fc60000000000 */
[----:B------:R-:W-:Y:S05]  /*71e0*/  BRA.DIV UR4, `(.L_x_9300) ;  /* 0x0000016a04f47947 */ /* 0x000fea000b800000 */
.L_x_9554:
[----:B------:R-:W-:-:S03]  /*71f0*/  UMOV UR4, 0xffffffff ;  /* 0xffffffff00047882 */ /* 0x000fc60000000000 */
[----:B------:R-:W-:Y:S05]  /*7200*/  BRA.DIV UR4, `(.L_x_9301) ;  /* 0x0000016e04147947 */ /* 0x000fea000b800000 */
.L_x_9557:
[----:B------:R-:W-:-:S03]  /*7210*/  UMOV UR4, 0xffffffff ;  /* 0xffffffff00047882 */ /* 0x000fc60000000000 */
[----:B------:R-:W-:Y:S05]  /*7220*/  BRA.DIV UR4, `(.L_x_9302) ;  /* 0x0000016e04347947 */ /* 0x000fea000b800000 */
.L_x_9560:
[----:B------:R-:W-:-:S03]  /*7230*/  UMOV UR4, 0xffffffff ;  /* 0xffffffff00047882 */ /* 0x000fc60000000000 */
[----:B------:R-:W-:Y:S05]  /*7240*/  BRA.DIV UR4, `(.L_x_9303) ;  /* 0x0000016e04547947 */ /* 0x000fea000b800000 */
.L_x_9563:
[----:B------:R-:W-:-:S03]  /*7250*/  UMOV UR4, 0xffffffff ;  /* 0xffffffff00047882 */ /* 0x000fc60000000000 */
[----:B------:R-:W-:Y:S05]  /*7260*/  BRA.DIV UR4, `(.L_x_9304) ;  /* 0x0000016e04747947 */ /* 0x000fea000b800000 */
.L_x_9566:
[----:B------:R-:W-:-:S03]  /*7270*/  UMOV UR4, 0xffffffff ;  /* 0xffffffff00047882 */ /* 0x000fc60000000000 */
[----:B------:R-:W-:Y:S05]  /*7280*/  BRA.DIV UR4, `(.L_x_9305) ;  /* 0x0000016e04947947 */ /* 0x000fea000b800000 */
.L_x_9569:
        /* <DEDUP_REMOVED lines=12> */
[----:B------:R-:W-:Y:S01]  /*7350*/  IMAD R3, R40, 0x2, R17 ;  /* 0x0000000228037824 */ /* 0x000fe200078e0211 */
[----:B------:R-:W-:Y:S01]  /*7360*/  PRMT R12, R12, 0x5410, R5 ;  /* 0x000054100c0c7816 */ /* 0x000fe20000000005 */
[----:B------:R-:W-:Y:S01]  /*7370*/  IMAD.MOV.U32 R0, RZ, RZ, R30 ;  /* 0x000000ffff007224 */ /* 0x000fe200078e001e */
[----:B------:R-:W-:Y:S01]  /*7380*/  PRMT R40, R40, 0x5410, R4 ;  /* 0x0000541028287816 */ /* 0x000fe20000000004 */
[----:B------:R-:W-:Y:S02]  /*7390*/  IMAD.MOV.U32 R5, RZ, RZ, R35 ;  /* 0x000000ffff057224 */ /* 0x000fe400078e0023 */
[----:B------:R-:W-:Y:S01]  /*73a0*/  VIADD R4, R3, 0x18400 ;  /* 0x0001840003047836 */ /* 0x000fe20000000000 */
[----:B------:R-:W-:Y:S01]  /*73b0*/  PRMT R44, R44, 0x5410, R0 ;  /* 0x000054102c2c7816 */ /* 0x000fe20000000000 */
[----:B------:R-:W-:Y:S01]  /*73c0*/  IMAD.MOV.U32 R7, RZ, RZ, R8 ;  /* 0x000000ffff077224 */ /* 0x000fe200078e0008 */
[----:B------:R-:W-:Y:S01]  /*73d0*/  PRMT R13, R13, 0x5410, R5 ;  /* 0x000054100d0d7816 */ /* 0x000fe20000000005 */
[----:B------:R-:W-:-:S02]  /*73e0*/  IMAD.MOV.U32 R10, RZ, RZ, R9 ;  /* 0x000000ffff0a7224 */ /* 0x000fc400078e0009 */
[----:B------:R-:W-:Y:S01]  /*73f0*/  VIADD R0, R3, 0x18440 ;  /* 0x0001844003007836 */ /* 0x000fe20000000000 */
[----:B------:R-:W-:Y:S01]  /*7400*/  PRMT R40, R7, 0x7610, R40 ;  /* 0x0000761007287816 */ /* 0x000fe20000000028 */
[----:B------:R-:W-:Y:S01]  /*7410*/  @P3 VIADD R0, R4, 0xffffffc0 ;  /* 0xffffffc004003836 */ /* 0x000fe20000000000 */
        /* <DEDUP_REMOVED lines=12> */
.L_x_9570:
[----:B------:R-:W-:Y:S05]  /*74e0*/  BSYNC B1 ;  /* 0x0000000000017941 */ /* 0x000fea0003800000 */
.L_x_9306:
        /* <DEDUP_REMOVED lines=56> */
.L_x_9311:
[----:B------:R-:W-:Y:S05]  /*7870*/  BSYNC B2 ;  /* 0x0000000000027941 */ /* 0x000fea0003800000 */
.L_x_9310:
        /* <DEDUP_REMOVED lines=47> */
.L_x_9309:
[----:B------:R-:W-:Y:S05]  /*7b70*/  BSYNC B1 ;  /* 0x0000000000017941 */ /* 0x000fea0003800000 */
.L_x_9308:
        /* <DEDUP_REMOVED lines=53> */
.L_x_9314:
[----:B------:R-:W-:Y:S05]  /*7ed0*/  BSYNC B1 ;  /* 0x0000000000017941 */ /* 0x000fea0003800000 */
.L_x_9313:
        /* <DEDUP_REMOVED lines=48> */
.L_x_9293:
        /* <DEDUP_REMOVED lines=15> */
[----:B------:R-:W-:Y:S01]  /*82d0*/  @!P1 IADD3 R11, P2, R57, R28, RZ ;  /* 0x0000001c390b9210 */ /* 0x000fe20007f5e0ff */
[----:B------:R-:W-:Y:S01]  /*82e0*/  @!P1 IMAD.X R10, R54, 0x1, R27, P5 ;  /* 0x00000001360a9824 */ /* 0x000fe200028e061b */
[----:B------:R-:W-:-:S02]  /*82f0*/  @!P0 IADD3.X R3, R29, R61, R56, P3, P4 ;  /* 0x0000003d1d038210 */ /* 0x000fc40001fe8438 */
[----:B------:R-:W-:Y:S01]  /*8300*/  @!P1 LEA R8, P5, R9, UR4, 0x1 ;  /* 0x0000000409089c11 */ /* 0x000fe2000f8a08ff */
[----:B------:R-:W-:-:S03]  /*8310*/  @!P1 IMAD.X R24, R56, 0x1, R29, P2 ;  /* 0x0000000138189824 */ /* 0x000fc600010e061d */
[----:B------:R-:W-:Y:S02]  /*8320*/  @!P1 LEA.HI.X R9, R9, UR5, R10, 0x1, P5 ;  /* 0x0000000509099c11 */ /* 0x000fe4000a8f0c0a */
[----:B------:R-:W-:Y:S02]  /*8330*/  @!P1 LEA R10, P2, R11, UR6, 0x1 ;  /* 0x000000060b0a9c11 */ /* 0x000fe4000f8408ff */
[----:B0-----:R-:W-:Y:S02]  /*8340*/  @!P0 LEA R12, P3, R13, R14, 0x1 ;  /* 0x0000000e0d0c8211 */ /* 0x001fe400078608ff */
[----:B------:R-:W-:Y:S02]  /*8350*/  CS2R R26, SRZ ;  /* 0x00000000001a7805 */ /* 0x000fe4000001ff00 */
[----:B------:R-:W-:Y:S02]  /*8360*/  @!P1 LEA.HI.X R11, R11, UR7, R24, 0x1, P2 ;  /* 0x000000070b0b9c11 */ /* 0x000fe400090f0c18 */
[----:B------:R-:W-:-:S02]  /*8370*/  CS2R R28, SRZ ;  /* 0x00000000001c7805 */ /* 0x000fc4000001ff00 */
[----:B------:R-:W-:Y:S01]  /*8380*/  @!P0 LEA.HI.X R13, R13, R15, R20, 0x1, P3 ;  /* 0x0000000f0d0d8211 */ /* 0x000fe200018f0c14 */
[----:B------:R0:W5:Y:S01]  /*8390*/  @!P1 LDG.E.128 R32, desc[UR40][R8.64] ;  /* 0x0000002808209981 */ /* 0x000162000c1e1d00 */
[----:B-1----:R-:W-:-:S04]  /*83a0*/  @!P0 LEA R14, P4, R0, R30, 0x1 ;  /* 0x0000001e000e8211 */ /* 0x002fc800078808ff */
[----:B------:R-:W-:Y:S02]  /*83b0*/  @!P0 LEA.HI.X R15, R0, R31, R3, 0x1, P4 ;  /* 0x0000001f000f8211 */ /* 0x000fe400020f0c03 */
[----:B------:R-:W1:Y:S01]  /*83c0*/  LDC R0, c[0x0][0x428] ;  /* 0x00010a00ff007b82 */ /* 0x000e620000000800 */
[----:B------:R-:W-:Y:S02]  /*83d0*/  CS2R R24, SRZ ;  /* 0x0000000000187805 */ /* 0x000fe4000001ff00 */
[----:B------:R-:W-:-:S04]  /*83e0*/  CS2R R30, SRZ ;  /* 0x00000000001e7805 */ /* 0x000fc8000001ff00 */
[----:B------:R-:W5:Y:S04]  /*83f0*/  @!P0 LDG.E.128 R24, desc[UR40][R12.64] ;  /* 0x000000280c188981 */ /* 0x000f68000c1e1d00 */
[----:B------:R-:W5:Y:S01]  /*8400*/  @!P0 LDG.E.128 R28, desc[UR40][R14.64] ;  /* 0x000000280e1c8981 */ /* 0x000f62000c1e1d00 */
[----:B-1----:R-:W-:-:S13]  /*8410*/  ISETP.NE.AND P0, PT, R0, 0x1, PT ;  /* 0x000000010000780c */ /* 0x002fda0003f05270 */
[----:B0-----:R-:W0:Y:S08]  /*8420*/  @P0 LDC R8, c[0x0][0x42c] ;  /* 0x00010b00ff080b82 */ /* 0x001e300000000800 */
[----:B------:R-:W1:Y:S01]  /*8430*/  @P0 LDC R9, c[0x0][0x430] ;  /* 0x00010c00ff090b82 */ /* 0x000e620000000800 */
[----:B------:R-:W-:-:S04]  /*8440*/  IMAD R0, R205, 0x80, R19 ;  /* 0x00000080cd007824 */ /* 0x000fc800078e0213 */
[----:B------:R-:W-:Y:S01]  /*8450*/  IMAD R3, R237, 0x40, R0 ;  /* 0x00000040ed037824 */ /* 0x000fe200078e0200 */
[----:B------:R-:W-:Y:S02]  /*8460*/  CS2R R36, SRZ ;  /* 0x0000000000247805 */ /* 0x000fe4000001ff00 */
[----:B------:R-:W-:-:S06]  /*8470*/  CS2R R38, SRZ ;  /* 0x0000000000267805 */ /* 0x000fcc000001ff00 */
[----:B------:R2:W5:Y:S01]  /*8480*/  @!P1 LDG.E.128 R36, desc[UR40][R10.64] ;  /* 0x000000280a249981 */ /* 0x000562000c1e1d00 */
[----:B0-----:R-:W-:-:S05]  /*8490*/  @P0 IMAD.HI.U32 R0, R3, R8, RZ ;  /* 0x0000000803000227 */ /* 0x001fca00078e00ff */
[----:B-1----:R-:W-:-:S04]  /*84a0*/  @P0 SHF.R.U32.HI R3, RZ, R9, R0 ;  /* 0x00000009ff030219 */ /* 0x002fc80000011600 */
[----:B------:R-:W-:Y:S01]  /*84b0*/  SHF.R.S32.HI R43, RZ, 0x1f, R3 ;  /* 0x0000001fff2b7819 */ /* 0x000fe20000011403 */
[----:B------:R-:W-:Y:S02]  /*84c0*/  IMAD.MOV.U32 R8, RZ, RZ, R46 ;  /* 0x000000ffff087224 */ /* 0x000fe400078e002e */
[----:B------:R-:W-:Y:S02]  /*84d0*/  IMAD.MOV.U32 R9, RZ, RZ, R49 ;  /* 0x000000ffff097224 */ /* 0x000fe400078e0031 */
[----:B--2---:R-:W-:Y:S02]  /*84e0*/  IMAD.MOV.U32 R10, RZ, RZ, R44 ;  /* 0x000000ffff0a7224 */ /* 0x004fe400078e002c */
[----:B------:R-:W-:Y:S02]  /*84f0*/  IMAD.MOV.U32 R11, RZ, RZ, R51 ;  /* 0x000000ffff0b7224 */ /* 0x000fe400078e0033 */
[C---:B------:R-:W-:Y:S02]  /*8500*/  IMAD R0, R43.reuse, R6, RZ ;  /* 0x000000062b007224 */ /* 0x040fe400078e02ff */
[----:B------:R-:W-:-:S02]  /*8510*/  IMAD R12, R43, R4, RZ ;  /* 0x000000042b0c7224 */ /* 0x000fc400078e02ff */
        /* <DEDUP_REMOVED lines=13> */
.L_x_9573:
[----:B------:R-:W-:-:S03]  /*85f0*/  UMOV UR4, 0xffffffff ;  /* 0xffffffff00047882 */ /* 0x000fc60000000000 */
[----:B------:R-:W-:Y:S05]  /*8600*/  BRA.DIV UR4, `(.L_x_9316) ;  /* 0x0000015e04187947 */ /* 0x000fea000b800000 */
.L_x_9576:
[----:B------:R-:W-:-:S03]  /*8610*/  UMOV UR4, 0xffffffff ;  /* 0xffffffff00047882 */ /* 0x000fc60000000000 */
[----:B------:R-:W-:Y:S05]  /*8620*/  BRA.DIV UR4, `(.L_x_9317) ;  /* 0x0000015e04387947 */ /* 0x000fea000b800000 */
.L_x_9579:
[----:B------:R-:W-:-:S03]  /*8630*/  UMOV UR4, 0xffffffff ;  /* 0xffffffff00047882 */ /* 0x000fc60000000000 */
[----:B------:R-:W-:Y:S05]  /*8640*/  BRA.DIV UR4, `(.L_x_9318) ;  /* 0x0000015e04587947 */ /* 0x000fea000b800000 */
.L_x_9582:
[----:B------:R-:W-:-:S03]  /*8650*/  UMOV UR4, 0xffffffff ;  /* 0xffffffff00047882 */ /* 0x000fc60000000000 */
[----:B------:R-:W-:Y:S05]  /*8660*/  BRA.DIV UR4, `(.L_x_9319) ;  /* 0x0000015e04787947 */ /* 0x000fea000b800000 */
.L_x_9585:
[----:B------:R-:W-:Y:S01]  /*8670*/  UMOV UR4, 0xffffffff ;  /* 0xffffffff00047882 */ /* 0x000fe20000000000 */
[----:B------:R-:W-:Y:S02]  /*8680*/  LOP3.LUT R6, R6, 0xfffffffe, RZ, 0xc0, !PT ;  /* 0xfffffffe06067812 */ /* 0x000fe400078ec0ff */
[----:B------:R-:W-:Y:S05]  /*8690*/  BRA.DIV UR4, `(.L_x_9320) ;  /* 0x0000015e04947947 */ /* 0x000fea000b800000 */
.L_x_9588:
[----:B------:R-:W-:Y:S01]  /*86a0*/  UMOV UR4, 0xffffffff ;  /* 0xffffffff00047882 */ /* 0x000fe20000000000 */
[----:B------:R-:W-:Y:S02]  /*86b0*/  IMAD.IADD R4, R233, 0x1, -R6 ;  /* 0x00000001e9047824 */ /* 0x000fe400078e0a06 */
[----:B------:R-:W-:Y:S05]  /*86c0*/  BRA.DIV UR4, `(.L_x_9321) ;  /* 0x0000015e04b07947 */ /* 0x000fea000b800000 */
.L_x_9591:
[----:B------:R-:W-:Y:S01]  /*86d0*/  UMOV UR4, 0xffffffff ;  /* 0xffffffff00047882 */ /* 0x000fe20000000000 */
[----:B------:R-:W-:Y:S02]  /*86e0*/  SHF.L.U32 R4, R4, 0x1f, RZ ;  /* 0x0000001f04047819 */ /* 0x000fe400000006ff */
[----:B------:R-:W-:Y:S05]  /*86f0*/  BRA.DIV UR4, `(.L_x_9322) ;  /* 0x0000015e04cc7947 */ /* 0x000fea000b800000 */
.L_x_9594:
        /* <DEDUP_REMOVED lines=31> */
[----:B------:R-:W-:Y:S01]  /*88f0*/  PRMT R53, R3, 0x5410, R0 ;  /* 0x0000541003357816 */ /* 0x000fe20000000000 */
[----:B0-----:R-:W-:Y:S06]  /*8900*/  @!P1 BRA `(.L_x_9324) ;  /* 0x0000015c00709947 */ /* 0x001fec0003800000 */
.L_x_9595:
[----:B------:R-:W-:Y:S05]  /*8910*/  BSYNC B1 ;  /* 0x0000000000017941 */ /* 0x000fea0003800000 */
.L_x_9323:
[----:B------:R-:W-:Y:S04]  /*8920*/  BSSY B1, `(.L_x_9325) ;  /* 0x000006b000017945 */ /* 0x000fe80003800000 */
[----:B------:R-:W-:Y:S05]  /*8930*/  @P2 BRA `(.L_x_9326) ;  /* 0x0000000400a42947 */ /* 0x000fea0003800000 */
[----:B------:R-:W2:Y:S01]  /*8940*/  LDL R0, [R1+0x4] ;  /* 0x0000040001007983 */ /* 0x000ea20000100800 */
[----:B------:R-:W-:Y:S01]  /*8950*/  IMAD.IADD R3, R40, 0x1, R21 ;  /* 0x0000000128037824 */ /* 0x000fe200078e0215 */
[--C-:B------:R-:W-:Y:S02]  /*8960*/  SHF.R.U64 R12, R32, 0x10, R33.reuse ;  /* 0x00000010200c7819 */ /* 0x100fe40000001221 */
[----:B------:R-:W-:Y:S02]  /*8970*/  SHF.R.U32.HI R32, RZ, 0x10, R33 ;  /* 0x00000010ff207819 */ /* 0x000fe40000011621 */
[--C-:B------:R-:W-:Y:S02]  /*8980*/  SHF.R.U64 R44, R38, 0x10, R39.reuse ;  /* 0x00000010262c7819 */ /* 0x100fe40000001227 */
[----:B------:R-:W-:Y:S02]  /*8990*/  SHF.R.U32.HI R45, RZ, 0x10, R39 ;  /* 0x00000010ff2d7819 */ /* 0x000fe40000011627 */
[----:B------:R-:W-:-:S02]  /*89a0*/  PRMT R33, R15, 0x5432, R12 ;  /* 0x000054320f217816 */ /* 0x000fc4000000000c */
[----:B------:R-:W-:Y:S02]  /*89b0*/  SHF.R.U32.HI R43, RZ, 0x10, R37 ;  /* 0x00000010ff2b7819 */ /* 0x000fe40000011625 */
[C---:B------:R-:W-:Y:S02]  /*89c0*/  PRMT R44, R14.reuse, 0x5432, R44 ;  /* 0x000054320e2c7816 */ /* 0x040fe4000000002c */
[----:B------:R-:W-:Y:S02]  /*89d0*/  PRMT R45, R14, 0x5410, R45 ;  /* 0x000054100e2d7816 */ /* 0x000fe4000000002d */
[----:B------:R-:W-:Y:S01]  /*89e0*/  PRMT R43, R13, 0x5410, R43 ;  /* 0x000054100d2b7816 */ /* 0x000fe2000000002b */
[----:B--2---:R-:W-:-:S05]  /*89f0*/  IMAD.SHL.U32 R0, R0, 0x40, RZ ;  /* 0x0000004000007824 */ /* 0x004fca00078e00ff */
[----:B0-----:R-:W-:-:S04]  /*8a00*/  LOP3.LUT R4, R0, 0x1c0, RZ, 0xc0, !PT ;  /* 0x000001c000047812 */ /* 0x001fc800078ec0ff */
[----:B------:R-:W-:Y:S02]  /*8a10*/  SHF.R.U32.HI R5, RZ, 0x3, R4 ;  /* 0x00000003ff057819 */ /* 0x000fe40000011604 */
[C---:B------:R-:W-:Y:S02]  /*8a20*/  LOP3.LUT R3, R4.reuse, 0x38, R3, 0xf8, !PT ;  /* 0x0000003804037812 */ /* 0x040fe400078ef803 */
[----:B------:R-:W-:Y:S02]  /*8a30*/  LOP3.LUT R0, R4, 0x38, R40, 0xf8, !PT ;  /* 0x0000003804007812 */ /* 0x000fe400078ef828 */
[-C--:B------:R-:W-:Y:S02]  /*8a40*/  LOP3.LUT R4, R3, R5.reuse, RZ, 0x3c, !PT ;  /* 0x0000000503047212 */ /* 0x080fe400078e3cff */
[----:B------:R-:W-:Y:S02]  /*8a50*/  LOP3.LUT R0, R0, R5, RZ, 0x3c, !PT ;  /* 0x0000000500007212 */ /* 0x000fe400078e3cff */
[--C-:B------:R-:W-:Y:S01]  /*8a60*/  SHF.R.U64 R3, R34, 0x10, R35.reuse ;  /* 0x0000001022037819 */ /* 0x100fe20000001223 */
[C---:B------:R-:W-:Y:S01]  /*8a70*/  IMAD R4, R223.reuse, 0x200, R4 ;  /* 0x00000200df047824 */ /* 0x040fe200078e0204 */
[----:B------:R-:W-:Y:S01]  /*8a80*/  SHF.R.U32.HI R35, RZ, 0x10, R35 ;  /* 0x00000010ff237819 */ /* 0x000fe20000011623 */
[----:B------:R-:W-:Y:S01]  /*8a90*/  IMAD R0, R223, 0x200, R0 ;  /* 0x00000200df007824 */ /* 0x000fe200078e0200 */
[----:B------:R-:W-:Y:S01]  /*8aa0*/  PRMT R34, R20, 0x5432, R32 ;  /* 0x0000543214227816 */ /* 0x000fe20000000020 */
[----:B------:R-:W-:-:S02]  /*8ab0*/  IMAD R52, R4, 0x2, R17 ;  /* 0x0000000204347824 */ /* 0x000fc400078e0211 */
[----:B------:R-:W-:Y:S01]  /*8ac0*/  IMAD R51, R0, 0x2, R17 ;  /* 0x0000000200337824 */ /* 0x000fe200078e0211 */
[----:B------:R-:W-:Y:S02]  /*8ad0*/  SHF.R.U64 R0, R36, 0x10, R37 ;  /* 0x0000001024007819 */ /* 0x000fe40000001225 */
[----:B------:R-:W0:Y:S01]  /*8ae0*/  LDS.128 R4, [R52+0x18400] ;  /* 0x0184000034047984 */ /* 0x000e220000000c00 */
[----:B------:R-:W-:Y:S01]  /*8af0*/  PRMT R37, R20, 0x5410, R35 ;  /* 0x0000541014257816 */ /* 0x000fe20000000023 */
[----:B------:R-:W-:Y:S01]  /*8b00*/  IMAD.U32 R35, R33, 0x10000, RZ ;  /* 0x0001000021237824 */ /* 0x000fe200078e00ff */
[----:B------:R-:W-:Y:S01]  /*8b10*/  PRMT R38, R13, 0x5432, R0 ;  /* 0x000054320d267816 */ /* 0x000fe20000000000 */
[----:B------:R-:W1:Y:S01]  /*8b20*/  LDS.128 R8, [R51+0x18400] ;  /* 0x0184000033087984 */ /* 0x000e620000000c00 */
[----:B------:R-:W-:Y:S02]  /*8b30*/  PRMT R36, R15, 0x5410, R3 ;  /* 0x000054100f247816 */ /* 0x000fe40000000003 */
[----:B------:R-:W-:Y:S01]  /*8b40*/  LOP3.LUT R33, R33, 0xffff0000, RZ, 0xc0, !PT ;  /* 0xffff000021217812 */ /* 0x000fe200078ec0ff */
[C---:B------:R-:W-:Y:S01]  /*8b50*/  IMAD.U32 R39, R38.reuse, 0x10000, RZ ;  /* 0x0001000026277824 */ /* 0x040fe200078e00ff */
[----:B------:R-:W-:Y:S01]  /*8b60*/  LOP3.LUT R38, R38, 0xffff0000, RZ, 0xc0, !PT ;  /* 0xffff000026267812 */ /* 0x000fe200078ec0ff */
        /* <DEDUP_REMOVED lines=9> */
[C---:B------:R-:W-:Y:S01]  /*8c00*/  FFMA.FTZ R47, R0.reuse, R35, -R47 ;  /* 0x00000023002f7223 */ /* 0x040fe2000001082f */
[----:B------:R-:W-:Y:S02]  /*8c10*/  IMAD.U32 R14, R43, 0x10000, RZ ;  /* 0x000100002b0e7824 */ /* 0x000fe400078e00ff */
[----:B------:R-:W-:Y:S01]  /*8c20*/  FFMA.FTZ R49, R0, R39, R49 ;  /* 0x0000002700317223 */ /* 0x000fe20000010031 */
[----:B------:R-:W-:Y:S02]  /*8c30*/  IMAD.U32 R0, R34, 0x10000, RZ ;  /* 0x0001000022007824 */ /* 0x000fe400078e00ff */
[-C--:B------:R-:W-:Y:S01]  /*8c40*/  FMUL.FTZ R48, R4, R33.reuse ;  /* 0x0000002104307220 */ /* 0x080fe20000410000 */
[----:B------:R-:W-:Y:S01]  /*8c50*/  FFMA.FTZ R46, R3, R33, -R46 ;  /* 0x00000021032e7223 */ /* 0x000fe2000001082e */
[----:B------:R-:W-:-:S02]  /*8c60*/  IMAD.U32 R8, R9, 0x10000, RZ ;  /* 0x0001000009087824 */ /* 0x000fc400078e00ff */
[----:B------:R-:W-:Y:S01]  /*8c70*/  FMUL.FTZ R33, R15, R14 ;  /* 0x0000000e0f217220 */ /* 0x000fe20000410000 */
        /* <DEDUP_REMOVED lines=11> */
[C---:B------:R-:W-:Y:S01]  /*8d30*/  FFMA.FTZ R34, R9.reuse, R34, -R0 ;  /* 0x0000002209227223 */ /* 0x040fe20000010800 */
[----:B------:R-:W-:Y:S02]  /*8d40*/  IMAD.U32 R15, R44, 0x10000, RZ ;  /* 0x000100002c0f7824 */ /* 0x000fe400078e00ff */
[----:B------:R-:W-:Y:S01]  /*8d50*/  FFMA.FTZ R9, R9, R4, R38 ;  /* 0x0000000409097223 */ /* 0x000fe20000010026 */
[----:B------:R-:W-:Y:S02]  /*8d60*/  IMAD.U32 R32, R7, 0x10000, RZ ;  /* 0x0001000007207824 */ /* 0x000fe400078e00ff */
[C---:B------:R-:W-:Y:S01]  /*8d70*/  FMUL.FTZ R50, R20.reuse, R3 ;  /* 0x0000000314327220 */ /* 0x040fe20000410000 */
        /* <DEDUP_REMOVED lines=10> */
[-C--:B------:R-:W-:Y:S01]  /*8e20*/  FFMA.FTZ R12, R13, R0.reuse, -R4 ;  /* 0x000000000d0c7223 */ /* 0x080fe20000010804 */
[----:B------:R-:W-:Y:S01]  /*8e30*/  FMUL.FTZ R32, R32, R0 ;  /* 0x0000000020207220 */ /* 0x000fe20000410000 */
        /* <DEDUP_REMOVED lines=8> */
[-C--:B------:R-:W-:Y:S01]  /*8ec0*/  FMUL.FTZ R6, R6, R3.reuse ;  /* 0x0000000306067220 */ /* 0x080fe20000410000 */
[----:B------:R-:W-:Y:S01]  /*8ed0*/  LOP3.LUT R11, R11, 0xffff0000, RZ, 0xc0, !PT ;  /* 0xffff00000b0b7812 */ /* 0x000fe200078ec0ff */
[----:B------:R-:W-:Y:S01]  /*8ee0*/  FMUL.FTZ R15, R7, R0 ;  /* 0x00000000070f7220 */ /* 0x000fe20000410000 */
        /* <DEDUP_REMOVED lines=14> */
.L_x_9326:
[----:B------:R-:W-:Y:S05]  /*8fd0*/  BSYNC B1 ;  /* 0x0000000000017941 */ /* 0x000fea0003800000 */
.L_x_9325:
[----:B------:R-:W-:Y:S01]  /*8fe0*/  PRMT R15, R58, 0x5410, R57 ;  /* 0x000054103a0f7816 */ /* 0x000fe20000000039 */
[----:B------:R-:W-:Y:S06]  /*8ff0*/  @P0 BRA `(.L_x_9312) ;  /* 0x00000004008c0947 */ /* 0x000fec0003800000 */
[----:B------:R-:W2:Y:S01]  /*9000*/  LDL R44, [R1+0xc] ;  /* 0x00000c00012c7983 */ /* 0x000ea20000100800 */
[----:B------:R-:W-:Y:S01]  /*9010*/  IMAD.IADD R0, R40, 0x1, R21 ;  /* 0x0000000128007824 */ /* 0x000fe200078e0215 */
[----:B------:R-:W-:-:S04]  /*9020*/  SHF.R.U32.HI R3, RZ, 0x3, R219 ;  /* 0x00000003ff037819 */ /* 0x000fc800000116db */
[----:B------:R-:W-:-:S04]  /*9030*/  LOP3.LUT R0, R219, 0x38, R0, 0xf8, !PT ;  /* 0x00000038db007812 */ /* 0x000fc800078ef800 */
[----:B------:R-:W-:-:S05]  /*9040*/  LOP3.LUT R3, R0, R3, RZ, 0x3c, !PT ;  /* 0x0000000300037212 */ /* 0x000fca00078e3cff */
[----:B------:R-:W-:-:S04]  /*9050*/  IMAD.IADD R0, R224, 0x1, R3 ;  /* 0x00000001e0007824 */ /* 0x000fc800078e0203 */
[----:B------:R-:W-:-:S05]  /*9060*/  IMAD R0, R0, 0x2, R17 ;  /* 0x0000000200007824 */ /* 0x000fca00078e0211 */
[----:B01----:R-:W0:Y:S01]  /*9070*/  LDS.128 R4, [R0+0x18400] ;  /* 0x0184000000047984 */ /* 0x003e220000000c00 */
[----:B------:R-:W-:Y:S02]  /*9080*/  SHF.R.U64 R14, R24, 0x10, R25 ;  /* 0x00000010180e7819 */ /* 0x000fe40000001219 */
[----:B------:R-:W-:Y:S02]  /*9090*/  SHF.R.U64 R12, R28, 0x10, R29 ;  /* 0x000000101c0c7819 */ /* 0x000fe4000000121d */
[----:B------:R-:W-:Y:S02]  /*90a0*/  SHF.R.U32.HI R24, RZ, 0x10, R25 ;  /* 0x00000010ff187819 */ /* 0x000fe40000011619 */
[----:B------:R-:W-:Y:S02]  /*90b0*/  SHF.R.U64 R13, R26, 0x10, R27 ;  /* 0x000000101a0d7819 */ /* 0x000fe4000000121b */
[----:B------:R-:W-:Y:S02]  /*90c0*/  SHF.R.U64 R34, R30, 0x10, R31 ;  /* 0x000000101e227819 */ /* 0x000fe4000000121f */
[----:B------:R-:W-:-:S02]  /*90d0*/  SHF.R.U32.HI R26, RZ, 0x10, R27 ;  /* 0x00000010ff1a7819 */ /* 0x000fc4000001161b */
[----:B------:R-:W-:Y:S02]  /*90e0*/  SHF.R.U32.HI R35, RZ, 0x10, R31 ;  /* 0x00000010ff237819 */ /* 0x000fe4000001161f */
[----:B------:R-:W-:Y:S02]  /*90f0*/  PRMT R25, R54, 0x5432, R14 ;  /* 0x0000543236197816 */ /* 0x000fe4000000000e */
[----:B------:R-:W-:Y:S02]  /*9100*/  PRMT R30, R53, 0x5432, R12 ;  /* 0x00005432351e7816 */ /* 0x000fe4000000000c */
[----:B------:R-:W-:Y:S02]  /*9110*/  SHF.R.U32.HI R3, RZ, 0x10, R29 ;  /* 0x00000010ff037819 */ /* 0x000fe4000001161d */
[----:B------:R-:W-:Y:S01]  /*9120*/  PRMT R29, R56, 0x5432, R26 ;  /* 0x00005432381d7816 */ /* 0x000fe2000000001a */
[----:B------:R-:W-:Y:S01]  /*9130*/  IMAD.U32 R32, R30, 0x10000, RZ ;  /* 0x000100001e207824 */ /* 0x000fe200078e00ff */
[----:B------:R-:W-:Y:S01]  /*9140*/  PRMT R34, R15, 0x5432, R34 ;  /* 0x000054320f227816 */ /* 0x000fe20000000022 */
[----:B------:R-:W-:Y:S01]  /*9150*/  IMAD.U32 R26, R25, 0x10000, RZ ;  /* 0x00010000191a7824 */ /* 0x000fe200078e00ff */
[----:B------:R-:W-:-:S02]  /*9160*/  PRMT R35, R15, 0x5410, R35 ;  /* 0x000054100f237816 */ /* 0x000fc40000000023 */
[----:B------:R-:W-:Y:S02]  /*9170*/  PRMT R31, R53, 0x5410, R3 ;  /* 0x00005410351f7816 */ /* 0x000fe40000000003 */
[----:B------:R-:W-:Y:S01]  /*9180*/  PRMT R27, R55, 0x5432, R24 ;  /* 0x00005432371b7816 */ /* 0x000fe20000000018 */
[----:B------:R-:W-:Y:S02]  /*9190*/  IMAD.U32 R37, R35, 0x10000, RZ ;  /* 0x0001000023257824 */ /* 0x000fe400078e00ff */
[----:B------:R-:W-:Y:S02]  /*91a0*/  IMAD.U32 R33, R31, 0x10000, RZ ;  /* 0x000100001f217824 */ /* 0x000fe400078e00ff */
[----:B0-----:R-:W-:Y:S02]  /*91b0*/  IMAD.U32 R15, R4, 0x10000, RZ ;  /* 0x00010000040f7824 */ /* 0x001fe400078e00ff */
[----:B------:R-:W-:Y:S02]  /*91c0*/  IMAD.U32 R20, R5, 0x10000, RZ ;  /* 0x0001000005147824 */ /* 0x000fe400078e00ff */
[C---:B------:R-:W-:Y:S01]  /*91d0*/  FMUL.FTZ R36, R15.reuse, R32 ;  /* 0x000000200f247220 */ /* 0x040fe20000410000 */
[----:B------:R-:W-:Y:S01]  /*91e0*/  FMUL.FTZ R38, R15, R26 ;  /* 0x0000001a0f267220 */ /* 0x000fe20000410000 */
[----:B------:R-:W-:-:S02]  /*91f0*/  IMAD.U32 R24, R7, 0x10000, RZ ;  /* 0x0001000007187824 */ /* 0x000fc400078e00ff */
[----:B------:R-:W-:Y:S01]  /*9200*/  FMUL.FTZ R39, R20, R33 ;  /* 0x0000002114277220 */ /* 0x000fe20000410000 */
[----:B------:R-:W-:Y:S02]  /*9210*/  IMAD.U32 R15, R27, 0x10000, RZ ;  /* 0x000100001b0f7824 */ /* 0x000fe400078e00ff */
[----:B------:R-:W-:Y:S01]  /*9220*/  FMUL.FTZ R43, R24, R37 ;  /* 0x00000025182b7220 */ /* 0x000fe20000410000 */
[----:B------:R-:W-:Y:S01]  /*9230*/  LOP3.LUT R4, R4, 0xffff0000, RZ, 0xc0, !PT ;  /* 0xffff000004047812 */ /* 0x000fe200078ec0ff */
[----:B------:R-:W-:Y:S01]  /*9240*/  FMUL.FTZ R41, R20, R15 ;  /* 0x0000000f14297220 */ /* 0x000fe20000410000 */
[----:B------:R-:W-:Y:S02]  /*9250*/  LOP3.LUT R25, R25, 0xffff0000, RZ, 0xc0, !PT ;  /* 0xffff000019197812 */ /* 0x000fe400078ec0ff */
[----:B------:R-:W-:Y:S01]  /*9260*/  LOP3.LUT R5, R5, 0xffff0000, RZ, 0xc0, !PT ;  /* 0xffff000005057812 */ /* 0x000fe200078ec0ff */
[----:B------:R-:W-:Y:S01]  /*9270*/  IMAD.U32 R21, R6, 0x10000, RZ ;  /* 0x0001000006157824 */ /* 0x000fe200078e00ff */
[----:B------:R-:W-:Y:S01]  /*9280*/  PRMT R28, R54, 0x5410, R13 ;  /* 0x00005410361c7816 */ /* 0x000fe2000000000d */
[----:B------:R-:W-:Y:S01]  /*9290*/  IMAD.U32 R20, R34, 0x10000, RZ ;  /* 0x0001000022147824 */ /* 0x000fe200078e00ff */
[----:B------:R-:W-:-:S02]  /*92a0*/  LOP3.LUT R6, R6, 0xffff0000, RZ, 0xc0, !PT ;  /* 0xffff000006067812 */ /* 0x000fc400078ec0ff */
[----:B------:R-:W-:Y:S01]  /*92b0*/  LOP3.LUT R7, R7, 0xffff0000, RZ, 0xc0, !PT ;  /* 0xffff000007077812 */ /* 0x000fe200078ec0ff */
[----:B--2---:R-:W0:Y:S02]  /*92c0*/  LDS.128 R8, [R44+0x18400] ;  /* 0x018400002c087984 */ /* 0x004e240000000c00 */
[----:B0-----:R-:W-:Y:S02]  /*92d0*/  IMAD.U32 R3, R8, 0x10000, RZ ;  /* 0x0001000008037824 */ /* 0x001fe400078e00ff */
[----:B------:R-:W-:Y:S02]  /*92e0*/  IMAD.U32 R12, R9, 0x10000, RZ ;  /* 0x00010000090c7824 */ /* 0x000fe400078e00ff */
[C---:B------:R-:W-:Y:S01]  /*92f0*/  FFMA.FTZ R36, R3.reuse, R26, -R36 ;  /* 0x0000001a03247223 */ /* 0x040fe20000010824 */
[----:B------:R-:W-:Y:S01]  /*9300*/  FFMA.FTZ R38, R3, R32, R38 ;  /* 0x0000002003267223 */ /* 0x000fe20000010026 */
[----:B------:R-:W-:Y:S02]  /*9310*/  IMAD.U32 R3, R29, 0x10000, RZ ;  /* 0x000100001d037824 */ /* 0x000fe400078e00ff */
[----:B------:R-:W-:Y:S01]  /*9320*/  FFMA.FTZ R39, R12, R15, -R39 ;  /* 0x0000000f0c277223 */ /* 0x000fe20000010827 */
[----:B------:R-:W-:-:S02]  /*9330*/  IMAD.U32 R14, R11, 0x10000, RZ ;  /* 0x000100000b0e7824 */ /* 0x000fc400078e00ff */
[-C--:B------:R-:W-:Y:S01]  /*9340*/  FMUL.FTZ R24, R24, R3.reuse ;  /* 0x0000000318187220 */ /* 0x080fe20000410000 */
[----:B------:R-:W-:Y:S01]  /*9350*/  LOP3.LUT R15, R30, 0xffff0000, RZ, 0xc0, !PT ;  /* 0xffff00001e0f7812 */ /* 0x000fe200078ec0ff */
[----:B------:R-:W-:Y:S01]  /*9360*/  FFMA.FTZ R43, R14, R3, -R43 ;  /* 0x000000030e2b7223 */ /* 0x000fe2000001082b */
[----:B------:R-:W-:Y:S01]  /*9370*/  FFMA.FTZ R41, R12, R33, R41 ;  /* 0x000000210c297223 */ /* 0x000fe20000010029 */
[----:B------:R-:W-:Y:S01]  /*9380*/  FFMA.FTZ R37, R14, R37, R24 ;  /* 0x000000250e257223 */ /* 0x000fe20000010018 */
[----:B------:R-:W-:Y:S01]  /*9390*/  LOP3.LUT R14, R31, 0xffff0000, RZ, 0xc0, !PT ;  /* 0xffff00001f0e7812 */ /* 0x000fe200078ec0ff */
[----:B------:R-:W-:Y:S01]  /*93a0*/  FMUL.FTZ R3, R4, R15 ;  /* 0x0000000f04037220 */ /* 0x000fe20000410000 */
[----:B------:R-:W-:Y:S02]  /*93b0*/  LOP3.LUT R8, R8, 0xffff0000, RZ, 0xc0, !PT ;  /* 0xffff000008087812 */ /* 0x000fe400078ec0ff */
[----:B------:R-:W-:Y:S01]  /*93c0*/  LOP3.LUT R12, R27, 0xffff0000, RZ, 0xc0, !PT ;  /* 0xffff00001b0c7812 */ /* 0x000fe200078ec0ff */
[-C--:B------:R-:W-:Y:S01]  /*93d0*/  FMUL.FTZ R27, R4, R25.reuse ;  /* 0x00000019041b7220 */ /* 0x080fe20000410000 */
[----:B------:R-:W-:Y:S01]  /*93e0*/  LOP3.LUT R9, R9, 0xffff0000, RZ, 0xc0, !PT ;  /* 0xffff000009097812 */ /* 0x000fe200078ec0ff */
[C---:B------:R-:W-:Y:S01]  /*93f0*/  FMUL.FTZ R24, R5.reuse, R14 ;  /* 0x0000000e05187220 */ /* 0x040fe20000410000 */
[C---:B------:R-:W-:Y:S01]  /*9400*/  FFMA.FTZ R25, R8.reuse, R25, -R3 ;  /* 0x0000001908197223 */ /* 0x040fe20000010803 */
[----:B------:R-:W-:Y:S01]  /*9410*/  FMUL.FTZ R5, R5, R12 ;  /* 0x0000000c05057220 */ /* 0x000fe20000410000 */
[----:B------:R-:W-:Y:S01]  /*9420*/  FFMA.FTZ R27, R8, R15, R27 ;  /* 0x0000000f081b7223 */ /* 0x000fe2000001001b */
        /* <DEDUP_REMOVED lines=9> */
[----:B------:R-:W-:-:S02]  /*94c0*/  LOP3.LUT R3, R28, 0xffff0000, RZ, 0xc0, !PT ;  /* 0xffff00001c037812 */ /* 0x000fc400078ec0ff */
[----:B------:R-:W-:Y:S01]  /*94d0*/  LOP3.LUT R4, R29, 0xffff0000, RZ, 0xc0, !PT ;  /* 0xffff00001d047812 */ /* 0x000fe200078ec0ff */
[----:B------:R-:W-:Y:S01]  /*94e0*/  FFMA.FTZ R12, R13, R20, R12 ;  /* 0x000000140d0c7223 */ /* 0x000fe2000001000c */
[----:B------:R-:W-:Y:S01]  /*94f0*/  LOP3.LUT R10, R10, 0xffff0000, RZ, 0xc0, !PT ;  /* 0xffff00000a0a7812 */ /* 0x000fe200078ec0ff */
[C---:B------:R-:W-:Y:S01]  /*9500*/  FMUL.FTZ R13, R6.reuse, R5 ;  /* 0x00000005060d7220 */ /* 0x040fe20000410000 */
        /* <DEDUP_REMOVED lines=18> */
.L_x_9312:
[----:B------:R-:W-:Y:S05]  /*9630*/  BSYNC B0 ;  /* 0x0000000000007941 */ /* 0x000fea0003800000 */
.L_x_9292:
        /* <DEDUP_REMOVED lines=8> */
.L_x_9289:
[----:B01234-:R-:W0:Y:S01]  /*96c0*/  S2R R0, SR_TID.X ;  /* 0x0000000000007919 */ /* 0x01fe220000002100 */
[----:B------:R-:W-:Y:S01]  /*96d0*/  ISETP.NE.AND P0, PT, R200, 0x3, PT ;  /* 0x00000003c800780c */ /* 0x000fe20003f05270 */
[----:B------:R-:W-:Y:S05]  /*96e0*/  WARPSYNC.ALL ;  /* 0x0000000000007948 */ /* 0x000fea0003800000 */
[----:B0-----:R-:W-:-:S05]  /*96f0*/  SHF.R.U32.HI R0, RZ, 0x7, R0 ;  /* 0x00000007ff007819 */ /* 0x001fca0000011600 */
[----:B------:R-:W-:-:S05]  /*9700*/  VIADD R179, R0, 0x8 ;  /* 0x0000000800b37836 */ /* 0x000fca0000000000 */
[----:B------:R0:W-:Y:S06]  /*9710*/  BAR.SYNC.DEFER_BLOCKING R179, 0x100 ;  /* 0x000400b30000751d */ /* 0x0001ec0000010000 */
[----:B------:R-:W-:Y:S05]  /*9720*/  @!P0 BRA `(.L_x_9327) ;  /* 0x0000000000048947 */ /* 0x000fea0003800000 */
[----:B------:R-:W-:Y:S01]  /*9730*/  BPT.TRAP 0x1 ;  /* 0x000000040000795c */ /* 0x000fe20000300000 */
.L_x_9327:
[----:B------:R-:W-:Y:S01]  /*9740*/  IMAD R7, R16, 0x8, R17 ;  /* 0x0000000810077824 */ /* 0x000fe200078e0211 */
[----:B------:R-:W-:-:S04]  /*9750*/  SHF.L.U32 R72, R22, 0x1f, RZ ;  /* 0x0000001f16487819 */ /* 0x000fc800000006ff */
[----:B------:R1:W2:Y:S01]  /*9760*/  SYNCS.PHASECHK.TRANS64.TRYWAIT P2, [R7+URZ+0x22830], R72 ;  /* 0x02283048070075a7 */ /* 0x0002a2000804017f */
[----:B------:R-:W-:Y:S05]  /*9770*/  @!P0 BRA `(.L_x_9328) ;  /* 0x0000000000048947 */ /* 0x000fea0003800000 */
[----:B------:R-:W-:Y:S01]  /*9780*/  BPT.TRAP 0x1 ;  /* 0x000000040000795c */ /* 0x000fe20000300000 */
.L_x_9328:
[----:B------:R-:W3:Y:S01]  /*9790*/  S2R R3, SR_TID.X ;  /* 0x0000000000037919 */ /* 0x000ee20000002100 */
[----:B------:R-:W-:-:S05]  /*97a0*/  VIADD R0, R17, 0x1c400 ;  /* 0x0001c40011007836 */ /* 0x000fca0000000000 */
[----:B------:R-:W-:-:S04]  /*97b0*/  SHF.R.U32.HI R0, RZ, 0x4, R0 ;  /* 0x00000004ff007819 */ /* 0x000fc80000011600 */
[----:B------:R-:W-:Y:S02]  /*97c0*/  LOP3.LUT R0, R0, 0x3fff, RZ, 0xc0, !PT ;  /* 0x00003fff00007812 */ /* 0x000fe400078ec0ff */
[----:B---3--:R-:W-:-:S04]  /*97d0*/  LOP3.LUT R3, R3, 0x7f, RZ, 0xc0, !PT ;  /* 0x0000007f03037812 */ /* 0x008fc800078ec0ff */
[----:B------:R-:W-:Y:S01]  /*97e0*/  ISETP.NE.AND P1, PT, R3, RZ, PT ;  /* 0x000000ff0300720c */ /* 0x000fe20003f25270 */
[----:B--2---:R-:W-:-:S12]  /*97f0*/  @P2 BRA `(.L_x_9329) ;  /* 0x0000000000082947 */ /* 0x004fd80003800000 */
[----:B------:R-:W2:Y:S02]  /*9800*/  SYNCS.PHASECHK.TRANS64.TRYWAIT P2, [R7+URZ+0x22830], R72 ;  /* 0x02283048070075a7 */ /* 0x000ea4000804017f */
[----:B--2---:R-:W-:Y:S05]  /*9810*/  @!P2 BRA `(.L_x_9330) ;  /* 0x0000014c00c0a947 */ /* 0x004fea0003800000 */
.L_x_9329:
[----:B------:R-:W-:Y:S05]  /*9820*/  WARPSYNC.ALL ;  /* 0x0000000000007948 */ /* 0x000fea0003800000 */
[----:B------:R-:W-:-:S05]  /*9830*/  LOP3.LUT R207, R0, 0x10000, RZ, 0xfc, !PT ;  /* 0x0001000000cf7812 */ /* 0x000fca00078efcff */
[----:B------:R-:W-:Y:S01]  /*9840*/  IMAD R4, R16, 0x300, R207 ;  /* 0x0000030010047824 */ /* 0x000fe200078e02cf */
[----:B------:R-:W-:Y:S01]  /*9850*/  LOP3.LUT R8, R42, 0x10000, RZ, 0xfc, !PT ;  /* 0x000100002a087812 */ /* 0x000fe200078efcff */
[----:B------:R-:W-:Y:S01]  /*9860*/  IMAD.MOV.U32 R5, RZ, RZ, 0x40000040 ;  /* 0x40000040ff057424 */ /* 0x000fe200078e00ff */
[----:B------:R-:W3:Y:S01]  /*9870*/  LDL R73, [R1+0x10] ;  /* 0x0000100001497983 */ /* 0x000ee20000100800 */
[----:B------:R-:W-:Y:S01]  /*9880*/  IMAD.MOV.U32 R9, RZ, RZ, 0x40000040 ;  /* 0x40000040ff097424 */ /* 0x000fe200078e00ff */
        /* <DEDUP_REMOVED lines=8> */
[----:B------:R-:W4:Y:S01]  /*9910*/  S2R R3, SR_TID.X ;  /* 0x0000000000037919 */ /* 0x000f220000002100 */
[----:B------:R-:W-:Y:S01]  /*9920*/  IMAD.MOV.U32 R21, RZ, RZ, 0x40000040 ;  /* 0x40000040ff157424 */ /* 0x000fe200078e00ff */
[----:B------:R-:W0:Y:S01]  /*9930*/  LDC.64 R176, c[0x0][0x9e0] ;  /* 0x00027800ffb07b82 */ /* 0x000e220000000a00 */
[----:B------:R-:W-:Y:S01]  /*9940*/  VIADD R14, R8, 0x4 ;  /* 0x00000004080e7836 */ /* 0x000fe20000000000 */
[----:B------:R-:W-:Y:S01]  /*9950*/  LOP3.LUT R2, R2, 0xffefffff, RZ, 0xc0, !PT ;  /* 0xffefffff02027812 */ /* 0x000fe200078ec0ff */
[----:B------:R-:W-:-:S02]  /*9960*/  IMAD.MOV.U32 R15, RZ, RZ, 0x40000040 ;  /* 0x40000040ff0f7424 */ /* 0x000fc400078e00ff */
[----:B------:R-:W-:Y:S02]  /*9970*/  VIADD R12, R8, 0x6 ;  /* 0x00000006080c7836 */ /* 0x000fe40000000000 */
[----:B------:R-:W-:Y:S02]  /*9980*/  IMAD.MOV.U32 R5, RZ, RZ, 0x40000040 ;  /* 0x40000040ff057424 */ /* 0x000fe400078e00ff */
        /* <DEDUP_REMOVED lines=9> */
[----:B------:R-:W-:-:S05]  /*9a20*/  @!P1 VIADD R0, R7, 0x22840 ;  /* 0x0002284007009836 */ /* 0x000fca0000000000 */
[----:B------:R-:W-:Y:S02]  /*9a30*/  @!P1 PRMT R0, RZ, 0x654, R0 ;  /* 0x00000654ff009816 */ /* 0x000fe40000000000 */
[----:B0-----:R-:W-:Y:S02]  /*9a40*/  ISETP.GE.AND P2, PT, R177, 0x1, PT ;  /* 0x00000001b100780c */ /* 0x001fe40003f46270 */
[----:B----4-:R-:W-:-:S04]  /*9a50*/  SHF.R.U32.HI R3, RZ, 0x7, R3 ;  /* 0x00000007ff037819 */ /* 0x010fc80000011603 */
[----:B------:R-:W-:-:S07]  /*9a60*/  IADD3 R6, -R3, 0xb, RZ ;  /* 0x0000000b03067810 */ /* 0x000fce0007ffe1ff */
[----:B------:R-:W-:Y:S01]  /*9a70*/  @P2 LOP3.LUT R2, R2, 0x100000, RZ, 0xfc, !PT ;  /* 0x0010000002022812 */ /* 0x000fe200078efcff */
[----:B------:R-:W-:Y:S02]  /*9a80*/  WARPGROUP.DEPBAR.LE gsb0, 0x0 ;  /* 0x00008000000079c5 */ /* 0x000fe40000010000 */
[----:B------:R-:W-:-:S06]  /*9a90*/  WARPGROUP.ARRIVE ;  /* 0x00000000000079c5 */ /* 0x000fcc0000000000 */
[----:B------:R-:W-:Y:S01]  /*9aa0*/  HGMMA.64x96x16.F32.BF16 R24, gdesc[UR4], R24, gsb0 ;  /* 0x01600000041879f0 */ /* 0x000fe20008001818 */
[----:B------:R-:W-:Y:S02]  /*9ab0*/  R2UR UR6, R10 ;  /* 0x000000000a0672ca */ /* 0x000fe400000e0000 */
[----:B------:R-:W-:Y:S01]  /*9ac0*/  R2UR UR7, R11 ;  /* 0x000000000b0772ca */ /* 0x000fe200000e0000 */
[----:B------:R-:W-:Y:S01]  /*9ad0*/  IMAD.MOV.U32 R11, RZ, RZ, -0x60 ;  /* 0xffffffa0ff0b7424 */ /* 0x000fe200078e00ff */
[----:B------:R-:W-:Y:S02]  /*9ae0*/  R2UR UR4, R14 ;  /* 0x000000000e0472ca */ /* 0x000fe400000e0000 */
[----:B------:R-:W-:Y:S01]  /*9af0*/  R2UR UR5, R15 ;  /* 0x000000000f0572ca */ /* 0x000fe200000e0000 */
[----:B------:R-:W-:-:S04]  /*9b00*/  IMAD R11, R178, R11, 0x60 ;  /* 0x00000060b20b7424 */ /* 0x000fc800078e020b */
[----:B------:R-:W-:Y:S01]  /*9b10*/  IMAD.IADD R74, R11, 0x1, -R23 ;  /* 0x000000010b4a7824 */ /* 0x000fe200078e0a17 */
[----:B------:R-:W-:Y:S02]  /*9b20*/  WARPGROUP.DEPBAR.LE gsb0, 0x0 ;  /* 0x00008000000079c5 */ /* 0x000fe40000010000 */
[----:B------:R-:W-:-:S06]  /*9b30*/  WARPGROUP.ARRIVE ;  /* 0x00000000000079c5 */ /* 0x000fcc0000000000 */
[----:B------:R-:W-:Y:S01]  /*9b40*/  HGMMA.64x96x16.F32.BF16 R24, gdesc[UR4], R24, gsb0 ;  /* 0x01600000041879f0 */ /* 0x000fe20008001818 */
[----:B------:R-:W-:Y:S01]  /*9b50*/  R2UR UR6, R4 ;  /* 0x00000000040672ca */ /* 0x000fe200000e0000 */
[----:B------:R-:W-:Y:S01]  /*9b60*/  IMAD.IADD R4, R202, 0x1, R11 ;  /* 0x00000001ca047824 */ /* 0x000fe200078e020b */
[----:B------:R-:W-:Y:S02]  /*9b70*/  R2UR UR7, R5 ;  /* 0x00000000050772ca */ /* 0x000fe400000e0000 */
[----:B------:R-:W-:Y:S01]  /*9b80*/  R2UR UR4, R12 ;  /* 0x000000000c0472ca */ /* 0x000fe200000e0000 */
[----:B------:R-:W-:Y:S01]  /*9b90*/  IMAD.IADD R100, R4, 0x1, -R23 ;  /* 0x0000000104647824 */ /* 0x000fe200078e0a17 */
[----:B------:R-:W-:Y:S01]  /*9ba0*/  R2UR UR5, R13 ;  /* 0x000000000d0572ca */ /* 0x000fe200000e0000 */
[----:B------:R-:W-:Y:S02]  /*9bb0*/  WARPGROUP.DEPBAR.LE gsb0, 0x0 ;  /* 0x00008000000079c5 */ /* 0x000fe40000010000 */
[----:B------:R-:W-:-:S10]  /*9bc0*/  WARPGROUP.ARRIVE ;  /* 0x00000000000079c5 */ /* 0x000fd40000000000 */
[----:B------:R-:W-:Y:S01]  /*9bd0*/  HGMMA.64x96x16.F32.BF16 R24, gdesc[UR4], R24, gsb0 ;  /* 0x01600000041879f0 */ /* 0x000fe20008001818 */
[----:B------:R-:W-:Y:S02]  /*9be0*/  ULDC UR4, c[0x0][0x9dc] ;  /* 0x0002770000047ab9 */ /* 0x000fe40000000800 */
[----:B------:R-:W-:-:S05]  /*9bf0*/  IMAD.U32 R206, RZ, RZ, UR4 ;  /* 0x00000004ffce7e24 */ /* 0x000fca000f8e00ff */
[----:B------:R-:W-:Y:S01]  /*9c00*/  LOP3.LUT R10, RZ, R206, RZ, 0x33, !PT ;  /* 0x000000ceff0a7212 */ /* 0x000fe200078e33ff */
[----:B------:R-:W-:Y:S02]  /*9c10*/  WARPGROUP.DEPBAR.LE gsb0, 0x0 ;  /* 0x00008000000079c5 */ /* 0x000fe40000010000 */
[----:B------:R0:W-:Y:S06]  /*9c20*/  BAR.ARV R6, 0x100 ;  /* 0x000400060000751d */ /* 0x0001ec0000002000 */
[----:B------:R4:W-:Y:S02]  /*9c30*/  @!P1 SYNCS.ARRIVE.TRANS64.RED.A1T0 RZ, [R0+URZ], RZ ;  /* 0x000000ff00ff99a7 */ /* 0x0009e4000810043f */
[----:B----4-:R-:W-:-:S05]  /*9c40*/  IADD3 R0, -R203, 0x1, R4 ;  /* 0x00000001cb007810 */ /* 0x010fca0007ffe104 */
[----:B------:R-:W-:Y:S02]  /*9c50*/  IMAD.IADD R3, R0, 0x1, -R23 ;  /* 0x0000000100037824 */ /* 0x000fe400078e0a17 */
[----:B---3--:R-:W-:Y:S02]  /*9c60*/  IMAD R0, R205, 0x80, R73 ;  /* 0x00000080cd007824 */ /* 0x008fe400078e0249 */
[C---:B------:R-:W-:Y:S02]  /*9c70*/  IMAD.IADD R73, R3.reuse, 0x1, R176 ;  /* 0x0000000103497824 */ /* 0x040fe400078e02b0 */
[----:B------:R-:W-:-:S03]  /*9c80*/  IMAD.IADD R75, R3, 0x1, R10 ;  /* 0x00000001034b7824 */ /* 0x000fc600078e020a */
[----:B------:R-:W-:Y:S01]  /*9c90*/  VIADDMNMX R4, R0, R73, R100, PT ;  /* 0x0000004900047246 */ /* 0x000fe20003800164 */
[----:B------:R-:W-:Y:S01]  /*9ca0*/  IMAD.IADD R3, R75, 0x1, R0 ;  /* 0x000000014b037824 */ /* 0x000fe200078e0200 */
[----:B0-----:R-:W-:Y:S06]  /*9cb0*/  @!P2 BRA `(.L_x_9331) ;  /* 0x00000000004ca947 */ /* 0x001fec0003800000 */
[----:B------:R-:W-:Y:S01]  /*9cc0*/  IADD3 R5, R0, R202, -R203 ;  /* 0x000000ca00057210 */ /* 0x000fe20007ffe8cb */
        /* <DEDUP_REMOVED lines=10> */
.L_x_9333:
[----:B------:R-:W-:-:S13]  /*9d70*/  ISETP.NE.AND P2, PT, R177, 0x1, PT ;  /* 0x00000001b100780c */ /* 0x000fda0003f45270 */
[----:B------:R-:W0:Y:S02]  /*9d80*/  @P2 LDC.64 R76, c[0x0][0x9e8] ;  /* 0x00027a00ff4c2b82 */ /* 0x000e240000000a00 */
[----:B0-----:R-:W-:-:S05]  /*9d90*/  @P2 IMAD.HI.U32 R10, R5, R76, RZ ;  /* 0x0000004c050a2227 */ /* 0x001fca00078e00ff */
[----:B------:R-:W-:-:S07]  /*9da0*/  @P2 SHF.R.U32.HI R5, RZ, R77, R10 ;  /* 0x0000004dff052219 */ /* 0x000fce000001160a */
.L_x_9334:
[----:B------:R-:W-:Y:S05]  /*9db0*/  BSYNC B0 ;  /* 0x0000000000007941 */ /* 0x000fea0003800000 */
.L_x_9332:
[----:B------:R-:W-:-:S05]  /*9dc0*/  IMAD R10, R5, R177, R74 ;  /* 0x000000b1050a7224 */ /* 0x000fca00078e024a */
[----:B------:R-:W-:Y:S02]  /*9dd0*/  VIMNMX R3, R3, R10, !PT ;  /* 0x0000000a03037248 */ /* 0x000fe40007fe0100 */
[----:B------:R-:W-:-:S07]  /*9de0*/  VIADDMNMX R4, R10, R177, R4, PT ;  /* 0x000000b10a047246 */ /* 0x000fce0003800104 */
.L_x_9331:
[C---:B------:R-:W-:Y:S02]  /*9df0*/  ISETP.GE.AND P2, PT, R11.reuse, 0x2, PT ;  /* 0x000000020b00780c */ /* 0x040fe40003f46270 */
[----:B------:R-:W-:Y:S02]  /*9e00*/  ISETP.GE.AND P4, PT, R11, 0x9, PT ;  /* 0x000000090b00780c */ /* 0x000fe40003f86270 */
[----:B------:R-:W-:Y:S02]  /*9e10*/  ISETP.GT.AND P3, PT, R3, 0x1, !P2 ;  /* 0x000000010300780c */ /* 0x000fe40005764270 */
[----:B------:R-:W-:Y:S02]  /*9e20*/  ISETP.GE.AND P6, PT, R11, 0x1, PT ;  /* 0x000000010b00780c */ /* 0x000fe40003fc6270 */
[----:B------:R-:W-:-:S04]  /*9e30*/  ISETP.LT.OR P3, PT, R4, 0x2, P3 ;  /* 0x000000020400780c */ /* 0x000fc80001f61670 */
        /* <DEDUP_REMOVED lines=94> */
[----:B------:R-:W-:Y:S02]  /*a420*/  IADD3 R29, R75, 0x8, R0 ;  /* 0x000000084b1d7810 */ /* 0x000fe40007ffe000 */
[----:B------:R-:W-:-:S02]  /*a430*/  FSEL R64, R64, -INF , !P3 ;  /* 0xff80000040407808 */ /* 0x000fc40005800000 */
        /* <DEDUP_REMOVED lines=13> */
[----:B------:R-:W-:Y:S01]  /*a510*/  ISETP.GT.AND P5, PT, R3, 0x59, !P5 ;  /* 0x000000590300780c */ /* 0x000fe20006fa4270 */
[----:B------:R-:W-:-:S03]  /*a520*/  VIADD R3, R0, 0x8 ;  /* 0x0000000800037836 */ /* 0x000fc60000000000 */
[----:B------:R-:W-:Y:S02]  /*a530*/  ISETP.LT.OR P5, PT, R4, 0x5a, P5 ;  /* 0x0000005a0400780c */ /* 0x000fe40002fa1670 */
[----:B------:R-:W-:Y:S02]  /*a540*/  VIADDMNMX R100, R3, R73, R100, PT ;  /* 0x0000004903647246 */ /* 0x000fe40003800164 */
[----:B------:R-:W-:Y:S02]  /*a550*/  FSEL R36, R69, -INF , !P5 ;  /* 0xff80000045247808 */ /* 0x000fe40006800000 */
[----:B------:R-:W-:-:S13]  /*a560*/  ISETP.GE.AND P5, PT, R177, 0x1, PT ;  /* 0x00000001b100780c */ /* 0x000fda0003fa6270 */
[----:B------:R-:W-:Y:S05]  /*a570*/  @!P5 BRA `(.L_x_9335) ;  /* 0x000000000050d947 */ /* 0x000fea0003800000 */
[----:B------:R-:W-:Y:S01]  /*a580*/  IADD3 R3, R0, R202, -R203 ;  /* 0x000000ca00037210 */ /* 0x000fe20007ffe8cb */
[----:B------:R-:W-:Y:S04]  /*a590*/  BSSY B0, `(.L_x_9336) ;  /* 0x000000f000007945 */ /* 0x000fe80003800000 */
        /* <DEDUP_REMOVED lines=10> */
.L_x_9337:
[----:B------:R-:W-:-:S13]  /*a640*/  ISETP.NE.AND P5, PT, R177, 0x1, PT ;  /* 0x00000001b100780c */ /* 0x000fda0003fa5270 */
[----:B------:R-:W0:Y:S02]  /*a650*/  @P5 LDC.64 R4, c[0x0][0x9e8] ;  /* 0x00027a00ff045b82 */ /* 0x000e240000000a00 */
[----:B0-----:R-:W-:-:S05]  /*a660*/  @P5 IMAD.HI.U32 R4, R3, R4, RZ ;  /* 0x0000000403045227 */ /* 0x001fca00078e00ff */
[----:B------:R-:W-:-:S07]  /*a670*/  @P5 SHF.R.U32.HI R3, RZ, R5, R4 ;  /* 0x00000005ff035219 */ /* 0x000fce0000011604 */
.L_x_9338:
[----:B------:R-:W-:Y:S05]  /*a680*/  BSYNC B0 ;  /* 0x0000000000007941 */ /* 0x000fea0003800000 */
.L_x_9336:
[----:B------:R-:W-:-:S05]  /*a690*/  IMAD R4, R3, R177, R74 ;  /* 0x000000b103047224 */ /* 0x000fca00078e024a */
[----:B------:R-:W-:Y:S02]  /*a6a0*/  VIMNMX R29, R29, R4, !PT ;  /* 0x000000041d1d7248 */ /* 0x000fe40007fe0100 */
[----:B------:R-:W-:-:S07]  /*a6b0*/  VIADDMNMX R100, R4, R177, R100, PT ;  /* 0x000000b104647246 */ /* 0x000fce0003800164 */
.L_x_9335:
        /* <DEDUP_REMOVED lines=57> */
[----:B------:R-:W-:Y:S02]  /*aa50*/  FMNMX.FTZ R5, R36, R3, !PT ;  /* 0x0000000324057209 */ /* 0x000fe40007810000 */
[----:B------:R-:W-:Y:S02]  /*aa60*/  ISETP.LT.OR P2, PT, R100, 0x22, P2 ;  /* 0x000000226400780c */ /* 0x000fe40001741670 */
[----:B------:R-:W-:Y:S01]  /*aa70*/  ISETP.GT.AND P6, PT, R29, RZ, !P6 ;  /* 0x000000ff1d00720c */ /* 0x000fe200077c4270 */
[----:B------:R-:W0:Y:S01]  /*aa80*/  SHFL.BFLY PT, R102, R5, 0x2, 0x1f ;  /* 0x0c401f0005667f89 */ /* 0x000e2200000e0000 */
[----:B------:R-:W-:Y:S02]  /*aa90*/  FSEL R4, R43, -INF , !P2 ;  /* 0xff8000002b047808 */ /* 0x000fe40005000000 */
[----:B------:R-:W-:-:S02]  /*aaa0*/  ISETP.NE.AND P2, PT, R41, RZ, PT ;  /* 0x000000ff2900720c */ /* 0x000fc40003f45270 */
[C---:B------:R-:W-:Y:S02]  /*aab0*/  ISETP.LT.OR P6, PT, R100.reuse, 0x1, P6 ;  /* 0x000000016400780c */ /* 0x040fe400037c1670 */
[----:B------:R-:W-:Y:S02]  /*aac0*/  ISETP.GT.AND P2, PT, R29, 0x28, !P2 ;  /* 0x000000281d00780c */ /* 0x000fe40005744270 */
[----:B------:R-:W-:Y:S02]  /*aad0*/  ISETP.NE.AND P5, PT, R91, RZ, PT ;  /* 0x000000ff5b00720c */ /* 0x000fe40003fa5270 */
[----:B------:R-:W-:Y:S02]  /*aae0*/  ISETP.LT.OR P2, PT, R100, 0x29, P2 ;  /* 0x000000296400780c */ /* 0x000fe40001741670 */
[----:B------:R-:W-:Y:S02]  /*aaf0*/  FSEL R26, R26, -INF , !P6 ;  /* 0xff8000001a1a7808 */ /* 0x000fe40007000000 */
[----:B------:R-:W-:-:S02]  /*ab00*/  FSEL R46, R46, -INF , !P2 ;  /* 0xff8000002e2e7808 */ /* 0x000fc40005000000 */
[----:B------:R-:W-:Y:S02]  /*ab10*/  ISETP.NE.AND P2, PT, R83, RZ, PT ;  /* 0x000000ff5300720c */ /* 0x000fe40003f45270 */
[C---:B------:R-:W-:Y:S02]  /*ab20*/  ISETP.GT.AND P3, PT, R29.reuse, 0x51, !P3 ;  /* 0x000000511d00780c */ /* 0x040fe40005f64270 */
[C---:B------:R-:W-:Y:S02]  /*ab30*/  ISETP.GT.AND P2, PT, R29.reuse, 0x29, !P2 ;  /* 0x000000291d00780c */ /* 0x040fe40005744270 */
[----:B------:R-:W-:Y:S02]  /*ab40*/  ISETP.GT.AND P4, PT, R29, 0x58, !P4 ;  /* 0x000000581d00780c */ /* 0x000fe40006784270 */
[----:B------:R-:W-:Y:S02]  /*ab50*/  ISETP.LT.OR P2, PT, R100, 0x2a, P2 ;  /* 0x0000002a6400780c */ /* 0x000fe40001741670 */
[----:B0-----:R-:W-:-:S02]  /*ab60*/  FMNMX.FTZ R102, R5, R102, !PT ;  /* 0x0000006605667209 */ /* 0x001fc40007810000 */
[----:B------:R-:W-:Y:S02]  /*ab70*/  FSEL R24, R47, -INF , !P2 ;  /* 0xff8000002f187808 */ /* 0x000fe40005000000 */
[----:B------:R-:W-:Y:S01]  /*ab80*/  ISETP.NE.AND P2, PT, R45, RZ, PT ;  /* 0x000000ff2d00720c */ /* 0x000fe20003f45270 */
[----:B------:R-:W0:Y:S01]  /*ab90*/  SHFL.BFLY PT, R3, R102, 0x1, 0x1f ;  /* 0x0c201f0066037f89 */ /* 0x000e2200000e0000 */
[----:B------:R-:W-:Y:S02]  /*aba0*/  FMNMX.FTZ R5, R26, R88, !PT ;  /* 0x000000581a057209 */ /* 0x000fe40007810000 */
[----:B------:R-:W-:Y:S02]  /*abb0*/  ISETP.GT.AND P2, PT, R29, 0x30, !P2 ;  /* 0x000000301d00780c */ /* 0x000fe40005744270 */
[----:B------:R-:W-:Y:S02]  /*abc0*/  FMNMX.FTZ R5, R76, R5, !PT ;  /* 0x000000054c057209 */ /* 0x000fe40007810000 */
[----:B------:R-:W-:-:S02]  /*abd0*/  ISETP.LT.OR P2, PT, R100, 0x31, P2 ;  /* 0x000000316400780c */ /* 0x000fc40001741670 */
[----:B------:R-:W-:Y:S02]  /*abe0*/  FMNMX.FTZ R5, R74, R5, !PT ;  /* 0x000000054a057209 */ /* 0x000fe40007810000 */
[----:B------:R-:W-:Y:S02]  /*abf0*/  FSEL R50, R50, -INF , !P2 ;  /* 0xff80000032327808 */ /* 0x000fe40005000000 */
[----:B------:R-:W-:Y:S02]  /*ac00*/  ISETP.NE.AND P2, PT, R85, RZ, PT ;  /* 0x000000ff5500720c */ /* 0x000fe40003f45270 */
[C---:B------:R-:W-:Y:S02]  /*ac10*/  ISETP.LT.OR P3, PT, R100.reuse, 0x52, P3 ;  /* 0x000000526400780c */ /* 0x040fe40001f61670 */
[----:B------:R-:W-:Y:S02]  /*ac20*/  ISETP.GT.AND P2, PT, R29, 0x31, !P2 ;  /* 0x000000311d00780c */ /* 0x000fe40005744270 */
[----:B------:R-:W-:-:S02]  /*ac30*/  ISETP.LT.OR P4, PT, R100, 0x59, P4 ;  /* 0x000000596400780c */ /* 0x000fc40002781670 */
[----:B------:R-:W-:Y:S02]  /*ac40*/  ISETP.LT.OR P2, PT, R100, 0x32, P2 ;  /* 0x000000326400780c */ /* 0x000fe40001741670 */
[----:B------:R-:W-:Y:S02]  /*ac50*/  FSEL R70, R70, -INF , !P4 ;  /* 0xff80000046467808 */ /* 0x000fe40006000000 */
[----:B------:R-:W-:Y:S02]  /*ac60*/  FSEL R28, R51, -INF , !P2 ;  /* 0xff800000331c7808 */ /* 0x000fe40005000000 */
[----:B------:R-:W-:Y:S02]  /*ac70*/  ISETP.NE.AND P2, PT, R49, RZ, PT ;  /* 0x000000ff3100720c */ /* 0x000fe40003f45270 */
[----:B0-----:R-:W-:Y:S02]  /*ac80*/  FMNMX.FTZ R3, R102, R3, !PT ;  /* 0x0000000366037209 */ /* 0x001fe40007810000 */
[----:B------:R-:W-:-:S03]  /*ac90*/  ISETP.GT.AND P2, PT, R29, 0x38, !P2 ;  /* 0x000000381d00780c */ /* 0x000fc60005744270 */
[----:B------:R-:W-:Y:S01]  /*aca0*/  FMUL.FTZ R25, R3, R11 ;  /* 0x0000000b03197220 */ /* 0x000fe20000410000 */
        /* <DEDUP_REMOVED lines=33> */
[----:B------:R-:W-:Y:S01]  /*aec0*/  ISETP.NE.AND P5, PT, R65, RZ, PT ;  /* 0x000000ff4100720c */ /* 0x000fe20003fa5270 */
[--C-:B------:R-:W-:Y:S01]  /*aed0*/  FFMA.FTZ R47, R10, R11, -R33.reuse ;  /* 0x0000000b0a2f7223 */ /* 0x100fe20000010821 */
        /* <DEDUP_REMOVED lines=9> */
[----:B------:R-:W3:Y:S01]  /*af70*/  MUFU.EX2 R152, R152 ;  /* 0x0000009800987308 */ /* 0x000ee20000000800 */
        /* <DEDUP_REMOVED lines=8> */
[-CC-:B------:R-:W-:Y:S01]  /*b000*/  FFMA.FTZ R92, R92, R11.reuse, -R33.reuse ;  /* 0x0000000b5c5c7223 */ /* 0x180fe20000010821 */
[--C-:B------:R-:W-:Y:S01]  /*b010*/  FFMA.FTZ R86, R86, R11, -R33.reuse ;  /* 0x0000000b56567223 */ /* 0x100fe20000010821 */
[----:B0-----:R-:W-:Y:S01]  /*b020*/  FMNMX.FTZ R31, R50, R27, !PT ;  /* 0x0000001b321f7209 */ /* 0x001fe20007810000 */
[-CC-:B------:R-:W-:Y:S01]  /*b030*/  FFMA.FTZ R84, R84, R11.reuse, -R33.reuse ;  /* 0x0000000b54547223 */ /* 0x180fe20000010821 */
[-CC-:B------:R-:W-:Y:S01]  /*b040*/  FFMA.FTZ R82, R82, R11.reuse, -R33.reuse ;  /* 0x0000000b52527223 */ /* 0x180fe20000010821 */
[----:B------:R-:W-:Y:S01]  /*b050*/  FFMA.FTZ R80, R80, R11, -R33 ;  /* 0x0000000b50507223 */ /* 0x000fe20000010821 */
[----:B------:R-:W-:Y:S01]  /*b060*/  FMNMX.FTZ R31, R28, R31, !PT ;  /* 0x0000001f1c1f7209 */ /* 0x000fe20007810000 */
[----:B------:R0:W-:Y:S01]  /*b070*/  MUFU.EX2 R27, R37 ;  /* 0x00000025001b7308 */ /* 0x0001e20000000800 */
[----:B---3--:R-:W-:Y:S01]  /*b080*/  FADD.FTZ R49, R152, R5 ;  /* 0x0000000598317221 */ /* 0x008fe20000010000 */
[--C-:B------:R-:W-:Y:S01]  /*b090*/  FFMA.FTZ R78, R78, R11, -R33.reuse ;  /* 0x0000000b4e4e7223 */ /* 0x100fe20000010821 */
[----:B------:R-:W-:Y:S01]  /*b0a0*/  FMNMX.FTZ R31, R54, R31, !PT ;  /* 0x0000001f361f7209 */ /* 0x000fe20007810000 */
[-CC-:B------:R-:W-:Y:S01]  /*b0b0*/  FFMA.FTZ R56, R56, R11.reuse, -R33.reuse ;  /* 0x0000000b38387223 */ /* 0x180fe20000010821 */
[-CC-:B------:R-:W-:Y:S01]  /*b0c0*/  FFMA.FTZ R60, R60, R11.reuse, -R33.reuse ;  /* 0x0000000b3c3c7223 */ /* 0x180fe20000010821 */
[--C-:B------:R-:W-:Y:S01]  /*b0d0*/  FFMA.FTZ R40, R40, R11, -R33.reuse ;  /* 0x0000000b28287223 */ /* 0x100fe20000010821 */
[----:B------:R-:W-:Y:S01]  /*b0e0*/  FMNMX.FTZ R31, R30, R31, !PT ;  /* 0x0000001f1e1f7209 */ /* 0x000fe20007810000 */
[----:B------:R-:W3:Y:S01]  /*b0f0*/  MUFU.EX2 R154, R154 ;  /* 0x0000009a009a7308 */ /* 0x000ee20000000800 */
[-CC-:B0-----:R-:W-:Y:S01]  /*b100*/  FFMA.FTZ R37, R96, R11.reuse, -R33.reuse ;  /* 0x0000000b60257223 */ /* 0x181fe20000010821 */
[----:B------:R-:W-:Y:S01]  /*b110*/  FSEL R96, R67, -INF , !P3 ;  /* 0xff80000043607808 */ /* 0x000fe20005800000 */
[--C-:B------:R-:W-:Y:S01]  /*b120*/  FFMA.FTZ R64, R64, R11, -R33.reuse ;  /* 0x0000000b40407223 */ /* 0x100fe20000010821 */
[----:B------:R-:W-:Y:S01]  /*b130*/  FMNMX.FTZ R31, R58, R31, !PT ;  /* 0x0000001f3a1f7209 */ /* 0x000fe20007810000 */
[-CC-:B------:R-:W-:Y:S01]  /*b140*/  FFMA.FTZ R68, R68, R11.reuse, -R33.reuse ;  /* 0x0000000b44447223 */ /* 0x180fe20000010821 */
[----:B------:R-:W-:Y:S01]  /*b150*/  FFMA.FTZ R33, R36, R11, -R33 ;  /* 0x0000000b24217223 */ /* 0x000fe20000010821 */
[----:B------:R-:W-:Y:S01]  /*b160*/  F2FP.BF16.F32.PACK_AB R152, R5, R152 ;  /* 0x000000980598723e */ /* 0x000fe200000010ff */
[----:B------:R-:W0:Y:S01]  /*b170*/  MUFU.EX2 R25, R35 ;  /* 0x0000002300197308 */ /* 0x000e220000000800 */
[----:B------:R-:W-:-:S04]  /*b180*/  FMNMX.FTZ R31, R32, R31, !PT ;  /* 0x0000001f201f7209 */ /* 0x000fc80007810000 */
[----:B------:R-:W-:-:S03]  /*b190*/  FMNMX.FTZ R31, R62, R31, !PT ;  /* 0x0000001f3e1f7209 */ /* 0x000fc60007810000 */
[----:B------:R-:W-:Y:S01]  /*b1a0*/  MUFU.EX2 R156, R156 ;  /* 0x0000009c009c7308 */ /* 0x000fe20000000800 */
[----:B------:R-:W-:Y:S01]  /*b1b0*/  FMNMX.FTZ R31, R34, R31, !PT ;  /* 0x0000001f221f7209 */ /* 0x000fe20007810000 */
[----:B---3--:R-:W-:-:S03]  /*b1c0*/  FADD.FTZ R36, R154, R49 ;  /* 0x000000319a247221 */ /* 0x008fc60000010000 */
[----:B------:R-:W-:-:S03]  /*b1d0*/  FMNMX.FTZ R31, R66, R31, !PT ;  /* 0x0000001f421f7209 */ /* 0x000fc60007810000 */
[----:B------:R-:W-:Y:S01]  /*b1e0*/  MUFU.EX2 R158, R158 ;  /* 0x0000009e009e7308 */ /* 0x000fe20000000800 */
[----:B------:R-:W-:Y:S01]  /*b1f0*/  FMNMX.FTZ R31, R96, R31, !PT ;  /* 0x0000001f601f7209 */ /* 0x000fe20007810000 */
[C---:B0-----:R-:W-:Y:S01]  /*b200*/  FADD.FTZ R49, R25.reuse, R36 ;  /* 0x0000002419317221 */ /* 0x041fe20000010000 */
[----:B------:R-:W-:Y:S02]  /*b210*/  F2FP.BF16.F32.PACK_AB R154, R25, R154 ;  /* 0x0000009a199a723e */ /* 0x000fe400000010ff */
[----:B------:R-:W-:-:S03]  /*b220*/  FMNMX.FTZ R31, R70, R31, !PT ;  /* 0x0000001f461f7209 */ /* 0x000fc60007810000 */
[----:B------:R-:W-:Y:S01]  /*b230*/  MUFU.EX2 R35, R98 ;  /* 0x0000006200237308 */ /* 0x000fe20000000800 */
[----:B------:R-:W-:-:S05]  /*b240*/  FMNMX.FTZ R31, R94, R31, !PT ;  /* 0x0000001f5e1f7209 */ /* 0x000fca0007810000 */
[----:B------:R-:W0:Y:S02]  /*b250*/  SHFL.BFLY PT, R90, R31, 0x2, 0x1f ;  /* 0x0c401f001f5a7f89 */ /* 0x000e2400000e0000 */
[----:B------:R-:W-:Y:S08]  /*b260*/  MUFU.EX2 R37, R37 ;  /* 0x0000002500257308 */ /* 0x000ff00000000800 */
[----:B------:R-:W-:Y:S08]  /*b270*/  MUFU.EX2 R92, R92 ;  /* 0x0000005c005c7308 */ /* 0x000ff00000000800 */
[----:B------:R-:W3:Y:S01]  /*b280*/  MUFU.EX2 R39, R39 ;  /* 0x0000002700277308 */ /* 0x000ee20000000800 */
[----:B0-----:R-:W-:-:S07]  /*b290*/  FMNMX.FTZ R90, R31, R90, !PT ;  /* 0x0000005a1f5a7209 */ /* 0x001fce0007810000 */
[----:B------:R-:W-:Y:S01]  /*b2a0*/  MUFU.EX2 R86, R86 ;  /* 0x0000005600567308 */ /* 0x000fe20000000800 */
[----:B------:R-:W0:Y:S07]  /*b2b0*/  SHFL.BFLY PT, R29, R90, 0x1, 0x1f ;  /* 0x0c201f005a1d7f89 */ /* 0x000e2e00000e0000 */
[----:B------:R-:W4:Y:S01]  /*b2c0*/  MUFU.EX2 R41, R84 ;  /* 0x0000005400297308 */ /* 0x000f220000000800 */
[----:B---3--:R-:W-:-:S07]  /*b2d0*/  F2FP.BF16.F32.PACK_AB R162, R39, R92 ;  /* 0x0000005c27a2723e */ /* 0x008fce00000010ff */
[----:B------:R-:W-:Y:S08]  /*b2e0*/  MUFU.EX2 R82, R82 ;  /* 0x0000005200527308 */ /* 0x000ff00000000800 */
[----:B------:R-:W3:Y:S01]  /*b2f0*/  MUFU.EX2 R43, R80 ;  /* 0x00000050002b7308 */ /* 0x000ee20000000800 */
[----:B----4-:R-:W-:Y:S02]  /*b300*/  F2FP.BF16.F32.PACK_AB R164, R41, R86 ;  /* 0x0000005629a4723e */ /* 0x010fe400000010ff */
[----:B0-----:R-:W-:-:S04]  /*b310*/  FMNMX.FTZ R10, R90, R29, !PT ;  /* 0x0000001d5a0a7209 */ /* 0x001fc80007810000 */
[C---:B------:R-:W-:Y:S01]  /*b320*/  FSETP.NEU.FTZ.AND P2, PT, R10.reuse, -INF , PT ;  /* 0xff8000000a00780b */ /* 0x040fe20003f5d000 */
[----:B------:R-:W-:Y:S01]  /*b330*/  FMUL.FTZ R29, R10, R11 ;  /* 0x0000000b0a1d7220 */ /* 0x000fe20000410000 */
[----:B------:R-:W-:Y:S04]  /*b340*/  MUFU.EX2 R78, R78 ;  /* 0x0000004e004e7308 */ /* 0x000fe80000000800 */
[----:B------:R-:W-:-:S04]  /*b350*/  FSEL R29, R29, RZ, P2 ;  /* 0x000000ff1d1d7208 */ /* 0x000fc80001000000 */
        /* <DEDUP_REMOVED lines=28> */
[----:B---3--:R-:W-:-:S02]  /*b520*/  F2FP.BF16.F32.PACK_AB R166, R43, R82 ;  /* 0x000000522ba6723e */ /* 0x008fc400000010ff */
[----:B0-----:R-:W-:Y:S02]  /*b530*/  F2FP.BF16.F32.PACK_AB R168, R31, R78 ;  /* 0x0000004e1fa8723e */ /* 0x001fe400000010ff */
[----:B------:R-:W0:Y:S08]  /*b540*/  MUFU.EX2 R155, R74 ;  /* 0x0000004a009b7308 */ /* 0x000e300000000800 */
[----:B------:R-:W3:Y:S08]  /*b550*/  MUFU.EX2 R52, R52 ;  /* 0x0000003400347308 */ /* 0x000ef00000000800 */
[----:B------:R1:W-:Y:S08]  /*b560*/  MUFU.EX2 R161, R4 ;  /* 0x0000000400a17308 */ /* 0x0003f00000000800 */
[----:B------:R-:W2:Y:S01]  /*b570*/  MUFU.EX2 R157, R48 ;  /* 0x00000030009d7308 */ /* 0x000ea20000000800 */
[----:B-1----:R-:W-:Y:S01]  /*b580*/  FADD.FTZ R4, R156, R49 ;  /* 0x000000319c047221 */ /* 0x002fe20000010000 */
[----:B----4-:R-:W-:Y:S01]  /*b590*/  FADD.FTZ R49, R26, R153 ;  /* 0x000000991a317221 */ /* 0x010fe20000010000 */
[----:B------:R-:W-:-:S02]  /*b5a0*/  F2FP.BF16.F32.PACK_AB R156, R27, R156 ;  /* 0x0000009c1b9c723e */ /* 0x000fc400000010ff */
[----:B------:R-:W-:Y:S01]  /*b5b0*/  FADD.FTZ R51, R27, R4 ;  /* 0x000000041b337221 */ /* 0x000fe20000010000 */
[----:B-----5:R-:W-:Y:S01]  /*b5c0*/  FADD.FTZ R4, R76, R49 ;  /* 0x000000314c047221 */ /* 0x020fe20000010000 */
[----:B------:R-:W-:Y:S01]  /*b5d0*/  F2FP.BF16.F32.PACK_AB R153, R153, R26 ;  /* 0x0000001a9999723e */ /* 0x000fe200000010ff */
[----:B------:R-:W1:Y:S02]  /*b5e0*/  MUFU.EX2 R44, R44 ;  /* 0x0000002c002c7308 */ /* 0x000e640000000800 */
[C---:B0-----:R-:W-:Y:S01]  /*b5f0*/  FADD.FTZ R49, R155.reuse, R4 ;  /* 0x000000049b317221 */ /* 0x041fe20000010000 */
[----:B------:R-:W-:-:S03]  /*b600*/  F2FP.BF16.F32.PACK_AB R155, R155, R76 ;  /* 0x0000004c9b9b723e */ /* 0x000fc600000010ff */
[----:B---3--:R-:W-:Y:S02]  /*b610*/  FADD.FTZ R4, R52, R49 ;  /* 0x0000003134047221 */ /* 0x008fe40000010000 */
[----:B------:R0:W-:Y:S02]  /*b620*/  MUFU.EX2 R163, R24 ;  /* 0x0000001800a37308 */ /* 0x0001e40000000800 */
[C---:B--2---:R-:W-:Y:S01]  /*b630*/  FADD.FTZ R49, R157.reuse, R4 ;  /* 0x000000049d317221 */ /* 0x044fe20000010000 */
[----:B------:R-:W-:-:S05]  /*b640*/  F2FP.BF16.F32.PACK_AB R157, R157, R52 ;  /* 0x000000349d9d723e */ /* 0x000fca00000010ff */
[----:B------:R-:W2:Y:S01]  /*b650*/  MUFU.EX2 R159, R38 ;  /* 0x00000026009f7308 */ /* 0x000ea20000000800 */
[----:B0-----:R-:W-:Y:S01]  /*b660*/  FADD.FTZ R24, R158, R51 ;  /* 0x000000339e187221 */ /* 0x001fe20000010000 */
[----:B-1----:R-:W-:Y:S01]  /*b670*/  FADD.FTZ R4, R44, R49 ;  /* 0x000000312c047221 */ /* 0x002fe20000010000 */
[C---:B------:R-:W-:Y:S02]  /*b680*/  F2FP.BF16.F32.PACK_AB R158, R35.reuse, R158 ;  /* 0x0000009e239e723e */ /* 0x040fe400000010ff */
[----:B------:R-:W-:-:S03]  /*b690*/  FADD.FTZ R24, R35, R24 ;  /* 0x0000001823187221 */ /* 0x000fc60000010000 */
[----:B------:R-:W0:Y:S01]  /*b6a0*/  MUFU.EX2 R42, R42 ;  /* 0x0000002a002a7308 */ /* 0x000e220000000800 */
[----:B------:R-:W-:-:S04]  /*b6b0*/  FADD.FTZ R51, R37, R24 ;  /* 0x0000001825337221 */ /* 0x000fc80000010000 */
[C---:B------:R-:W-:Y:S01]  /*b6c0*/  FADD.FTZ R51, R160.reuse, R51 ;  /* 0x00000033a0337221 */ /* 0x040fe20000010000 */
[----:B------:R-:W-:Y:S02]  /*b6d0*/  F2FP.BF16.F32.PACK_AB R160, R160, R37 ;  /* 0x00000025a0a0723e */ /* 0x000fe400000010ff */
[----:B------:R-:W1:Y:S01]  /*b6e0*/  MUFU.EX2 R46, R46 ;  /* 0x0000002e002e7308 */ /* 0x000e620000000800 */
[----:B------:R-:W-:Y:S01]  /*b6f0*/  FADD.FTZ R24, R92, R51 ;  /* 0x000000335c187221 */ /* 0x000fe20000010000 */
[C---:B--2---:R-:W-:Y:S01]  /*b700*/  FADD.FTZ R49, R159.reuse, R4 ;  /* 0x000000049f317221 */ /* 0x044fe20000010000 */
[----:B------:R-:W-:Y:S02]  /*b710*/  F2FP.BF16.F32.PACK_AB R159, R159, R44 ;  /* 0x0000002c9f9f723e */ /* 0x000fe400000010ff */
[----:B------:R-:W-:-:S03]  /*b720*/  FADD.FTZ R51, R39, R24 ;  /* 0x0000001827337221 */ /* 0x000fc60000010000 */
[----:B------:R-:W2:Y:S01]  /*b730*/  MUFU.EX2 R50, R50 ;  /* 0x0000003200327308 */ /* 0x000ea20000000800 */
[----:B0-----:R-:W-:Y:S01]  /*b740*/  FADD.FTZ R4, R42, R49 ;  /* 0x000000312a047221 */ /* 0x001fe20000010000 */
[----:B------:R-:W-:-:S03]  /*b750*/  FADD.FTZ R24, R86, R51 ;  /* 0x0000003356187221 */ /* 0x000fc60000010000 */
[----:B------:R-:W-:Y:S01]  /*b760*/  FADD.FTZ R49, R161, R4 ;  /* 0x00000004a1317221 */ /* 0x000fe20000010000 */
[----:B------:R-:W-:Y:S01]  /*b770*/  FADD.FTZ R51, R41, R24 ;  /* 0x0000001829337221 */ /* 0x000fe20000010000 */
[----:B------:R-:W-:Y:S01]  /*b780*/  F2FP.BF16.F32.PACK_AB R161, R161, R42 ;  /* 0x0000002aa1a1723e */ /* 0x000fe200000010ff */
[----:B------:R-:W0:Y:S01]  /*b790*/  MUFU.EX2 R165, R28 ;  /* 0x0000001c00a57308 */ /* 0x000e220000000800 */
[----:B-1----:R-:W-:Y:S01]  /*b7a0*/  FADD.FTZ R4, R46, R49 ;  /* 0x000000312e047221 */ /* 0x002fe20000010000 */
[----:B------:R-:W-:-:S03]  /*b7b0*/  FADD.FTZ R24, R82, R51 ;  /* 0x0000003352187221 */ /* 0x000fc60000010000 */
[----:B------:R-:W-:Y:S01]  /*b7c0*/  FADD.FTZ R49, R163, R4 ;  /* 0x00000004a3317221 */ /* 0x000fe20000010000 */
[----:B------:R-:W-:Y:S01]  /*b7d0*/  FADD.FTZ R51, R43, R24 ;  /* 0x000000182b337221 */ /* 0x000fe20000010000 */
[----:B------:R-:W-:Y:S01]  /*b7e0*/  F2FP.BF16.F32.PACK_AB R163, R163, R46 ;  /* 0x0000002ea3a3723e */ /* 0x000fe200000010ff */
[----:B------:R-:W1:Y:S01]  /*b7f0*/  MUFU.EX2 R54, R54 ;  /* 0x0000003600367308 */ /* 0x000e620000000800 */
[----:B--2---:R-:W-:Y:S01]  /*b800*/  FADD.FTZ R4, R50, R49 ;  /* 0x0000003132047221 */ /* 0x004fe20000010000 */
[----:B------:R-:W-:-:S04]  /*b810*/  FADD.FTZ R24, R78, R51 ;  /* 0x000000334e187221 */ /* 0x000fc80000010000 */
[----:B------:R-:W-:Y:S02]  /*b820*/  FADD.FTZ R25, R31, R24 ;  /* 0x000000181f197221 */ /* 0x000fe40000010000 */
        /* <DEDUP_REMOVED lines=36> */
[----:B--2---:R-:W-:Y:S01]  /*ba70*/  FADD.FTZ R4, R70, R25 ;  /* 0x0000001946047221 */ /* 0x004fe20000010000 */
[C---:B0-----:R-:W-:Y:S01]  /*ba80*/  FADD.FTZ R5, R33.reuse, R24 ;  /* 0x0000001821057221 */ /* 0x041fe20000010000 */
[----:B------:R-:W-:Y:S02]  /*ba90*/  F2FP.BF16.F32.PACK_AB R174, R33, R68 ;  /* 0x0000004421ae723e */ /* 0x000fe400000010ff */
[C---:B-1----:R-:W-:Y:S01]  /*baa0*/  FADD.FTZ R4, R29.reuse, R4 ;  /* 0x000000041d047221 */ /* 0x042fe20000010000 */
[----:B------:R-:W-:Y:S01]  /*bab0*/  F2FP.BF16.F32.PACK_AB R175, R29, R70 ;  /* 0x000000461daf723e */ /* 0x000fe200000010ff */
[----:B------:R-:W-:Y:S06]  /*bac0*/  @!P0 BRA `(.L_x_9339) ;  /* 0x0000000000048947 */ /* 0x000fec0003800000 */
[----:B------:R-:W-:Y:S01]  /*bad0*/  BPT.TRAP 0x1 ;  /* 0x000000040000795c */ /* 0x000fe20000300000 */
.L_x_9339:
[----:B------:R0:W1:Y:S01]  /*bae0*/  SYNCS.PHASECHK.TRANS64.TRYWAIT P2, [R7+URZ+0x22850], R72 ;  /* 0x02285048070075a7 */ /* 0x000062000804017f */
[----:B------:R-:W-:Y:S05]  /*baf0*/  @!P0 BRA `(.L_x_9340) ;  /* 0x0000000000048947 */ /* 0x000fea0003800000 */
[----:B------:R-:W-:Y:S01]  /*bb00*/  BPT.TRAP 0x1 ;  /* 0x000000040000795c */ /* 0x000fe20000300000 */
.L_x_9340:
[----:B------:R-:W-:Y:S04]  /*bb10*/  BSSY B0, `(.L_x_9341) ;  /* 0x0000004000007945 */ /* 0x000fe80003800000 */
[----:B-1----:R-:W-:Y:S05]  /*bb20*/  @P2 BRA `(.L_x_9342) ;  /* 0x0000000000082947 */ /* 0x002fea0003800000 */
[----:B------:R-:W1:Y:S02]  /*bb30*/  SYNCS.PHASECHK.TRANS64.TRYWAIT P2, [R7+URZ+0x22850], R72 ;  /* 0x02285048070075a7 */ /* 0x000e64000804017f */
[----:B-1----:R-:W-:Y:S05]  /*bb40*/  @!P2 BRA `(.L_x_9343) ;  /* 0x0000012c0008a947 */ /* 0x002fea0003800000 */
.L_x_9342:
[----:B------:R-:W-:Y:S05]  /*bb50*/  BSYNC B0 ;  /* 0x0000000000007941 */ /* 0x000fea0003800000 */
.L_x_9341:
[----:B------:R-:W-:Y:S05]  /*bb60*/  WARPSYNC.ALL ;  /* 0x0000000000007948 */ /* 0x000fea0003800000 */
[----:B------:R-:W-:Y:S01]  /*bb70*/  VIADD R24, R17, 0x400 ;  /* 0x0000040011187836 */ /* 0x000fe20000000000 */
[----:B------:R2:W-:Y:S01]  /*bb80*/  BAR.SYNC.DEFER_BLOCKING R179, 0x100 ;  /* 0x000400b30000751d */ /* 0x0005e20000010000 */
[----:B------:R-:W-:Y:S01]  /*bb90*/  IMAD.MOV.U32 R181, RZ, RZ, 0x40000040 ;  /* 0x40000040ffb57424 */ /* 0x000fe200078e00ff */
[----:B------:R-:W-:Y:S01]  /*bba0*/  ISETP.GE.AND P2, PT, R177, 0x1, PT ;  /* 0x00000001b100780c */ /* 0x000fe20003f46270 */
[----:B01----:R-:W-:Y:S01]  /*bbb0*/  @!P1 VIADD R7, R7, 0x22860 ;  /* 0x0002286007079836 */ /* 0x003fe20000000000 */
[----:B------:R-:W-:Y:S01]  /*bbc0*/  SHF.R.U32.HI R24, RZ, 0x4, R24 ;  /* 0x00000004ff187819 */ /* 0x000fe20000011618 */
[----:B------:R-:W-:Y:S01]  /*bbd0*/  IMAD.IADD R217, R202, 0x1, -R203 ;  /* 0x00000001cad97824 */ /* 0x000fe200078e0acb */
[----:B------:R-:W-:Y:S01]  /*bbe0*/  R2UR UR7, R181 ;  /* 0x00000000b50772ca */ /* 0x000fe200000e0000 */
[----:B------:R-:W-:Y:S01]  /*bbf0*/  IMAD.MOV.U32 R181, RZ, RZ, 0x40000040 ;  /* 0x40000040ffb57424 */ /* 0x000fe200078e00ff */
[----:B------:R-:W-:-:S02]  /*bc00*/  LOP3.LUT R24, R24, 0x3fff, RZ, 0xc0, !PT ;  /* 0x00003fff18187812 */ /* 0x000fc400078ec0ff */
[----:B------:R-:W-:Y:S02]  /*bc10*/  @!P1 PRMT R7, RZ, 0x654, R7 ;  /* 0x00000654ff079816 */ /* 0x000fe40000000007 */
[----:B------:R-:W-:-:S05]  /*bc20*/  LOP3.LUT R204, R24, 0x3000000, RZ, 0xfc, !PT ;  /* 0x0300000018cc7812 */ /* 0x000fca00078efcff */
[----:B------:R-:W-:-:S05]  /*bc30*/  IMAD R180, R16, 0xc00, R204 ;  /* 0x00000c0010b47824 */ /* 0x000fca00078e02cc */
[----:B------:R-:W-:Y:S01]  /*bc40*/  R2UR UR6, R180 ;  /* 0x00000000b40672ca */ /* 0x000fe200000e0000 */
[----:B------:R-:W-:-:S12]  /*bc50*/  WARPGROUP.ARRIVE ;  /* 0x00000000000079c5 */ /* 0x000fd80000000000 */
[----:B------:R-:W-:Y:S03]  /*bc60*/  HGMMA.64x256x16.F32.BF16 R24, R152, gdesc[UR4].tnspB, RZ, !UPT, gsb0 ;  /* 0x43e0000498187df0 */ /* 0x000fe6000c0018ff */
[----:B------:R-:W-:Y:S02]  /*bc70*/  WARPGROUP.DEPBAR.LE gsb0, 0x0 ;  /* 0x00008000000079c5 */ /* 0x000fe40000010000 */
[----:B------:R-:W-:Y:S01]  /*bc80*/  VIADD R152, R180, 0x80 ;  /* 0x00000080b4987836 */ /* 0x000fe20000000000 */
[----:B------:R-:W-:Y:S01]  /*bc90*/  WARPGROUP.ARRIVE ;  /* 0x00000000000079c5 */ /* 0x000fe20000000000 */
[----:B------:R-:W-:Y:S02]  /*bca0*/  IMAD.MOV.U32 R153, RZ, RZ, 0x40000040 ;  /* 0x40000040ff997424 */ /* 0x000fe400078e00ff */
[----:B------:R-:W-:Y:S01]  /*bcb0*/  IMAD R155, R205, 0x80, R217 ;  /* 0x00000080cd9b7824 */ /* 0x000fe200078e02d9 */
[----:B------:R-:W-:Y:S01]  /*bcc0*/  R2UR UR6, R152 ;  /* 0x00000000980672ca */ /* 0x000fe200000e0000 */
[----:B------:R-:W-:Y:S01]  /*bcd0*/  VIADD R152, R180, 0x100 ;  /* 0x00000100b4987836 */ /* 0x000fe20000000000 */
[----:B------:R-:W-:Y:S01]  /*bce0*/  R2UR UR7, R153 ;  /* 0x00000000990772ca */ /* 0x000fe200000e0000 */
[----:B------:R-:W-:-:S02]  /*bcf0*/  IMAD.MOV.U32 R153, RZ, RZ, 0x40000040 ;  /* 0x40000040ff997424 */ /* 0x000fc400078e00ff */
[----:B------:R-:W-:-:S13]  /*bd00*/  IMAD.IADD R176, R155, 0x1, R176 ;  /* 0x000000019bb07824 */ /* 0x000fda00078e02b0 */
        /* <DEDUP_REMOVED lines=31> */
[----:B------:R0:W-:Y:S02]  /*bf00*/  @!P1 SYNCS.ARRIVE.TRANS64.RED.A1T0 RZ, [R7+URZ], RZ ;  /* 0x000000ff07ff99a7 */ /* 0x0001e4000810043f */
[----:B0-----:R-:W-:Y:S01]  /*bf10*/  VIADD R7, R178, 0xfffffffe ;  /* 0xfffffffeb2077836 */ /* 0x001fe20000000000 */
[----:B--2---:R-:W-:Y:S06]  /*bf20*/  @!P2 BRA `(.L_x_9344) ;  /* 0x000000000048a947 */ /* 0x004fec0003800000 */
        /* <DEDUP_REMOVED lines=11> */
.L_x_9346:
[----:B------:R-:W-:-:S13]  /*bfe0*/  ISETP.NE.AND P2, PT, R177, 0x1, PT ;  /* 0x00000001b100780c */ /* 0x000fda0003f45270 */
[----:B------:R-:W0:Y:S02]  /*bff0*/  @P2 LDC.64 R152, c[0x0][0x9e8] ;  /* 0x00027a00ff982b82 */ /* 0x000e240000000a00 */
[----:B0-----:R-:W-:-:S05]  /*c000*/  @P2 IMAD.HI.U32 R152, R154, R152, RZ ;  /* 0x000000989a982227 */ /* 0x001fca00078e00ff */
[----:B------:R-:W-:-:S07]  /*c010*/  @P2 SHF.R.U32.HI R154, RZ, R153, R152 ;  /* 0x00000099ff9a2219 */ /* 0x000fce0000011698 */
.L_x_9347:
[----:B------:R-:W-:Y:S05]  /*c020*/  BSYNC B0 ;  /* 0x0000000000007941 */ /* 0x000fea0003800000 */
.L_x_9345:
[----:B------:R-:W-:-:S05]  /*c030*/  IMAD R177, R154, R177, R177 ;  /* 0x000000b19ab17224 */ /* 0x000fca00078e02b1 */
[----:B------:R-:W-:-:S07]  /*c040*/  VIMNMX R176, R176, R177, PT ;  /* 0x000000b1b0b07248 */ /* 0x000fce0003fe0100 */
.L_x_9344:
        /* <DEDUP_REMOVED lines=11> */
[----:B------:R-:W-:-:S02]  /*c100*/  ULDC UR48, c[0x0][0x9e0] ;  /* 0x0002780000307ab9 */ /* 0x000fc40000000800 */
[----:B------:R-:W-:-:S04]  /*c110*/  VIMNMX R218, R222, R153, !PT ;  /* 0x00000099deda7248 */ /* 0x000fc80007fe0100 */
[----:B------:R-:W-:-:S13]  /*c120*/  ISETP.GE.AND P2, PT, R7, R218, PT ;  /* 0x000000da0700720c */ /* 0x000fda0003f46270 */
[----:B------:R-:W-:Y:S05]  /*c130*/  @!P2 BRA `(.L_x_9348) ;  /* 0x000000300054a947 */ /* 0x000fea0003800000 */
[----:B------:R-:W-:-:S04]  /*c140*/  IMAD.IADD R216, R0, 0x1, R217 ;  /* 0x0000000100d87824 */ /* 0x000fc800078e02d9 */
[----:B------:R-:W-:-:S07]  /*c150*/  VIADD R208, R216, 0x8 ;  /* 0x00000008d8d07836 */ /* 0x000fce0000000000 */
.L_x_9366:
[----:B------:R-:W-:Y:S01]  /*c160*/  VIADD R16, R16, 0x1 ;  /* 0x0000000110107836 */ /* 0x000fe20000000000 */
[----:B------:R-:W-:Y:S05]  /*c170*/  YIELD ;  /* 0x0000000000007946 */ /* 0x000fea0003800000 */
[----:B------:R-:W-:-:S04]  /*c180*/  ISETP.NE.AND P2, PT, R16, 0x2, PT ;  /* 0x000000021000780c */ /* 0x000fc80003f45270 */
[----:B------:R-:W-:Y:S02]  /*c190*/  SEL R11, RZ, 0x1, P2 ;  /* 0x00000001ff0b7807 */ /* 0x000fe40001000000 */
[----:B------:R-:W-:Y:S02]  /*c1a0*/  SEL R16, R16, RZ, P2 ;  /* 0x000000ff10107207 */ /* 0x000fe40001000000 */
[----:B------:R-:W-:Y:S01]  /*c1b0*/  LOP3.LUT R22, R22, R11, RZ, 0x3c, !PT ;  /* 0x0000000b16167212 */ /* 0x000fe200078e3cff */
[----:B0-----:R-:W-:Y:S06]  /*c1c0*/  @!P0 BRA `(.L_x_9349) ;  /* 0x0000000000048947 */ /* 0x001fec0003800000 */
[----:B------:R-:W-:Y:S01]  /*c1d0*/  BPT.TRAP 0x1 ;  /* 0x000000040000795c */ /* 0x000fe20000300000 */
.L_x_9349:
[----:B------:R-:W-:Y:S01]  /*c1e0*/  IMAD R209, R16, 0x8, R17 ;  /* 0x0000000810d17824 */ /* 0x000fe200078e0211 */
[----:B------:R-:W-:-:S04]  /*c1f0*/  SHF.L.U32 R210, R22, 0x1f, RZ ;  /* 0x0000001f16d27819 */ /* 0x000fc800000006ff */
[----:B------:R0:W1:Y:S01]  /*c200*/  SYNCS.PHASECHK.TRANS64.TRYWAIT P2, [R209+URZ+0x22830], R210 ;  /* 0x022830d2d10075a7 */ /* 0x000062000804017f */
[----:B------:R-:W-:Y:S05]  /*c210*/  @!P0 BRA `(.L_x_9350) ;  /* 0x0000000000048947 */ /* 0x000fea0003800000 */
[----:B------:R-:W-:Y:S01]  /*c220*/  BPT.TRAP 0x1 ;  /* 0x000000040000795c */ /* 0x000fe20000300000 */
.L_x_9350:
[----:B------:R-:W-:Y:S02]  /*c230*/  IMAD R212, R16, 0x300, R207 ;  /* 0x0000030010d47824 */ /* 0x000fe400078e02cf */
[----:B------:R-:W-:Y:S01]  /*c240*/  IMAD.MOV.U32 R213, RZ, RZ, 0x40000040 ;  /* 0x40000040ffd57424 */ /* 0x000fe200078e00ff */
[----:B-1----:R-:W-:Y:S06]  /*c250*/  @P2 BRA `(.L_x_9351) ;  /* 0x0000000000082947 */ /* 0x002fec0003800000 */
[----:B------:R-:W1:Y:S02]  /*c260*/  SYNCS.PHASECHK.TRANS64.TRYWAIT P2, [R209+URZ+0x22830], R210 ;  /* 0x022830d2d10075a7 */ /* 0x000e64000804017f */
[----:B-1----:R-:W-:Y:S05]  /*c270*/  @!P2 BRA `(.L_x_9352) ;  /* 0x000001240050a947 */ /* 0x002fea0003800000 */
.L_x_9351:
        /* <DEDUP_REMOVED lines=9> */
[----:B------:R-:W2:Y:S01]  /*c310*/  S2R R206, SR_TID.X ;  /* 0x0000000000ce7919 */ /* 0x000ea20000002100 */
[----:B------:R-:W-:Y:S01]  /*c320*/  @!P1 VIADD R6, R209, 0x22840 ;  /* 0x00022840d1069836 */ /* 0x000fe20000000000 */
[----:B------:R-:W-:-:S04]  /*c330*/  LOP3.LUT P2, RZ, R2, 0x100000, RZ, 0xc0, !PT ;  /* 0x0010000002ff7812 */ /* 0x000fc8000784c0ff */
[----:B------:R-:W-:-:S05]  /*c340*/  @!P1 PRMT R11, RZ, 0x654, R6 ;  /* 0x00000654ff0b9816 */ /* 0x000fca0000000006 */
[----:B------:R-:W-:Y:S01]  /*c350*/  HGMMA.64x96x16.F32.BF16 R152, gdesc[UR4], RZ, !UPT, gsb0 ;  /* 0x01600000049879f0 */ /* 0x000fe2000c0018ff */
[----:B------:R-:W-:Y:S01]  /*c360*/  R2UR UR6, R214 ;  /* 0x00000000d60672ca */ /* 0x000fe200000e0000 */
[----:B------:R-:W-:Y:S01]  /*c370*/  VIADD R214, R212, 0x4 ;  /* 0x00000004d4d67836 */ /* 0x000fe20000000000 */
[----:B------:R-:W-:Y:S01]  /*c380*/  R2UR UR7, R215 ;  /* 0x00000000d70772ca */ /* 0x000fe200000e0000 */
[----:B------:R-:W-:Y:S01]  /*c390*/  IMAD.MOV.U32 R215, RZ, RZ, 0x40000040 ;  /* 0x40000040ffd77424 */ /* 0x000fe200078e00ff */
[----:B------:R-:W-:Y:S01]  /*c3a0*/  R2UR UR4, R20 ;  /* 0x00000000140472ca */ /* 0x000fe200000e0000 */
[----:B------:R-:W-:Y:S01]  /*c3b0*/  VIADD R212, R212, 0x6 ;  /* 0x00000006d4d47836 */ /* 0x000fe20000000000 */
[----:B------:R-:W-:Y:S02]  /*c3c0*/  R2UR UR5, R21 ;  /* 0x00000000150572ca */ /* 0x000fe400000e0000 */
[----:B--2---:R-:W-:-:S04]  /*c3d0*/  SHF.R.U32.HI R206, RZ, 0x7, R206 ;  /* 0x00000007ffce7819 */ /* 0x004fc800000116ce */
[----:B------:R-:W-:Y:S01]  /*c3e0*/  IADD3 R6, -R206, 0xb, RZ ;  /* 0x0000000bce067810 */ /* 0x000fe20007ffe1ff */
[----:B------:R-:W-:-:S05]  /*c3f0*/  IMAD R206, R7, -0x60, R202 ;  /* 0xffffffa007ce7824 */ /* 0x000fca00078e02ca */
[----:B------:R-:W-:Y:S01]  /*c400*/  IADD3 R227, -R203, 0x1, R206 ;  /* 0x00000001cbe37810 */ /* 0x000fe20007ffe1ce */
[----:B------:R-:W-:-:S04]  /*c410*/  IMAD.U32 R206, RZ, RZ, UR47 ;  /* 0x0000002fffce7e24 */ /* 0x000fc8000f8e00ff */
[----:B------:R-:W-:Y:S01]  /*c420*/  IMAD.IADD R227, R227, 0x1, -R23 ;  /* 0x00000001e3e37824 */ /* 0x000fe200078e0a17 */
[----:B------:R-:W-:-:S05]  /*c430*/  LOP3.LUT R228, RZ, R206, RZ, 0x33, !PT ;  /* 0x000000ceffe47212 */ /* 0x000fca00078e33ff */
[----:B------:R-:W-:Y:S02]  /*c440*/  IMAD.IADD R228, R228, 0x1, R227 ;  /* 0x00000001e4e47824 */ /* 0x000fe400078e02e3 */
[----:B------:R-:W-:Y:S01]  /*c450*/  VIADD R227, R227, UR50 ;  /* 0x00000032e3e37c36 */ /* 0x000fe20008000000 */
[----:B------:R-:W-:Y:S02]  /*c460*/  WARPGROUP.DEPBAR.LE gsb0, 0x0 ;  /* 0x00008000000079c5 */ /* 0x000fe40000010000 */
[----:B------:R-:W-:-:S06]  /*c470*/  WARPGROUP.ARRIVE ;  /* 0x00000000000079c5 */ /* 0x000fcc0000000000 */
[----:B------:R-:W-:Y:S01]  /*c480*/  HGMMA.64x96x16.F32.BF16 R152, gdesc[UR4], R152, gsb0 ;  /* 0x01600000049879f0 */ /* 0x000fe20008001898 */
[----:B------:R-:W-:Y:S01]  /*c490*/  R2UR UR6, R214 ;  /* 0x00000000d60672ca */ /* 0x000fe200000e0000 */
[C---:B------:R-:W-:Y:S01]  /*c4a0*/  IMAD.IADD R214, R0.reuse, 0x1, R228 ;  /* 0x0000000100d67824 */ /* 0x040fe200078e02e4 */
[----:B------:R-:W-:Y:S01]  /*c4b0*/  R2UR UR7, R215 ;  /* 0x00000000d70772ca */ /* 0x000fe200000e0000 */
[----:B------:R-:W-:Y:S01]  /*c4c0*/  IMAD.IADD R215, R0, 0x1, R227 ;  /* 0x0000000100d77824 */ /* 0x000fe200078e02e3 */
        /* <DEDUP_REMOVED lines=13> */
[----:B------:R2:W-:Y:S06]  /*c5a0*/  BAR.ARV R6, 0x100 ;  /* 0x000400060000751d */ /* 0x0005ec0000002000 */
[----:B------:R2:W-:Y:S01]  /*c5b0*/  @!P1 SYNCS.ARRIVE.TRANS64.RED.A1T0 RZ, [R11+URZ], RZ ;  /* 0x000000ff0bff99a7 */ /* 0x0005e2000810043f */
[----:B------:R-:W-:Y:S05]  /*c5c0*/  @!P2 BRA `(.L_x_9353) ;  /* 0x000000000058a947 */ /* 0x000fea0003800000 */
[----:B--2---:R-:W-:Y:S01]  /*c5d0*/  IMAD.IADD R11, R0, 0x1, R217 ;  /* 0x00000001000b7824 */ /* 0x004fe200078e02d9 */
        /* <DEDUP_REMOVED lines=11> */
.L_x_9355:
[----:B------:R-:W-:-:S05]  /*c690*/  IMAD.U32 R229, RZ, RZ, UR46 ;  /* 0x0000002effe57e24 */ /* 0x000fca000f8e00ff */
[----:B------:R-:W-:-:S13]  /*c6a0*/  ISETP.NE.AND P2, PT, R229, 0x1, PT ;  /* 0x00000001e500780c */ /* 0x000fda0003f45270 */
[----:B------:R-:W2:Y:S02]  /*c6b0*/  @P2 LDC.64 R212, c[0x0][0x9e8] ;  /* 0x00027a00ffd42b82 */ /* 0x000ea40000000a00 */
[----:B--2---:R-:W-:-:S05]  /*c6c0*/  @P2 IMAD.HI.U32 R212, R11, R212, RZ ;  /* 0x000000d40bd42227 */ /* 0x004fca00078e00ff */
[----:B------:R-:W-:-:S07]  /*c6d0*/  @P2 SHF.R.U32.HI R11, RZ, R213, R212 ;  /* 0x000000d5ff0b2219 */ /* 0x000fce00000116d4 */
.L_x_9356:
[----:B------:R-:W-:Y:S05]  /*c6e0*/  BSYNC B0 ;  /* 0x0000000000007941 */ /* 0x000fea0003800000 */
.L_x_9354:
[----:B------:R-:W-:-:S04]  /*c6f0*/  IMAD R212, R7, -0x60, -R23 ;  /* 0xffffffa007d47824 */ /* 0x000fc800078e0a17 */
[----:B------:R-:W-:-:S05]  /*c700*/  IMAD R11, R11, R229, R212 ;  /* 0x000000e50b0b7224 */ /* 0x000fca00078e02d4 */
[----:B------:R-:W-:Y:S02]  /*c710*/  VIMNMX R214, R214, R11, !PT ;  /* 0x0000000bd6d67248 */ /* 0x000fe40007fe0100 */
[----:B------:R-:W-:-:S07]  /*c720*/  VIADDMNMX R215, R11, R229, R215, PT ;  /* 0x000000e50bd77246 */ /* 0x000fce00038001d7 */
.L_x_9353:
[----:B--2---:R-:W-:Y:S01]  /*c730*/  IMAD R11, R7, -0x60, RZ ;  /* 0xffffffa0070b7824 */ /* 0x004fe200078e02ff */
[----:B------:R-:W-:Y:S02]  /*c740*/  LOP3.LUT R2, R2, 0xfff7ffff, RZ, 0xc0, !PT ;  /* 0xfff7ffff02027812 */ /* 0x000fe400078ec0ff */
[--C-:B------:R-:W-:Y:S02]  /*c750*/  IADD3 R227, R227, 0x8, R0.reuse ;  /* 0x00000008e3e37810 */ /* 0x100fe40007ffe000 */
[C---:B------:R-:W-:Y:S02]  /*c760*/  ISETP.GE.AND P2, PT, R11.reuse, 0x1, PT ;  /* 0x000000010b00780c */ /* 0x040fe40003f46270 */
[----:B------:R-:W-:Y:S02]  /*c770*/  ISETP.GE.AND P4, PT, R11, 0x9, PT ;  /* 0x000000090b00780c */ /* 0x000fe40003f86270 */
[----:B------:R-:W-:-:S09]  /*c780*/  IADD3 R228, R228, 0x8, R0 ;  /* 0x00000008e4e47810 */ /* 0x000fd20007ffe000 */
[----:B------:R-:W-:Y:S02]  /*c790*/  @P2 LOP3.LUT R2, R2, 0x80000, RZ, 0xfc, !PT ;  /* 0x0008000002022812 */ /* 0x000fe400078efcff */
[----:B------:R-:W-:Y:S02]  /*c7a0*/  ISETP.GT.AND P2, PT, R214, RZ, !P2 ;  /* 0x000000ffd600720c */ /* 0x000fe40005744270 */
[----:B------:R-:W-:Y:S02]  /*c7b0*/  LOP3.LUT R2, R2, 0xfffffffd, RZ, 0xc0, !PT ;  /* 0xfffffffd02027812 */ /* 0x000fe400078ec0ff */
[----:B------:R-:W-:Y:S02]  /*c7c0*/  ISETP.LT.OR P3, PT, R215, 0x1, P2 ;  /* 0x00000001d700780c */ /* 0x000fe40001761670 */
[----:B------:R-:W-:Y:S02]  /*c7d0*/  ISETP.GE.AND P2, PT, R11, 0x2, PT ;  /* 0x000000020b00780c */ /* 0x000fe40003f46270 */
[----:B------:R-:W-:-:S02]  /*c7e0*/  FSEL R152, R152, -INF , !P3 ;  /* 0xff80000098987808 */ /* 0x000fc40005800000 */
[----:B------:R-:W-:Y:S02]  /*c7f0*/  ISETP.GT.AND P3, PT, R214, 0x1, !P2 ;  /* 0x00000001d600780c */ /* 0x000fe40005764270 */
[----:B------:R-:W-:Y:S02]  /*c800*/  @P4 LOP3.LUT R2, R2, 0x2, RZ, 0xfc, !PT ;  /* 0x0000000202024812 */ /* 0x000fe400078efcff */
[----:B------:R-:W-:Y:S02]  /*c810*/  ISETP.LT.OR P3, PT, R215, 0x2, P3 ;  /* 0x00000002d700780c */ /* 0x000fe40001f61670 */
[----:B------:R-:W-:Y:S02]  /*c820*/  LOP3.LUT R2, R2, 0xfffffffb, RZ, 0xc0, !PT ;  /* 0xfffffffb02027812 */ /* 0x000fe400078ec0ff */
[----:B------:R-:W-:Y:S02]  /*c830*/  FSEL R153, R153, -INF , !P3 ;  /* 0xff80000099997808 */ /* 0x000fe40005800000 */
[----:B------:R-:W-:-:S02]  /*c840*/  ISETP.GT.AND P3, PT, R214, 0x8, !P4 ;  /* 0x00000008d600780c */ /* 0x000fc40006764270 */
[----:B------:R-:W-:Y:S02]  /*c850*/  ISETP.GE.AND P4, PT, R11, 0xa, PT ;  /* 0x0000000a0b00780c */ /* 0x000fe40003f86270 */
[----:B------:R-:W-:-:S04]  /*c860*/  ISETP.LT.OR P3, PT, R215, 0x9, P3 ;  /* 0x00000009d700780c */ /* 0x000fc80001f61670 */
        /* <DEDUP_REMOVED lines=133> */
.L_x_9359:
[----:B------:R-:W-:Y:S02]  /*d0c0*/  IMAD.U32 R214, RZ, RZ, UR46 ;  /* 0x0000002effd67e24 */ /* 0x000fe4000f8e00ff */
[----:B------:R-:W-:-:S03]  /*d0d0*/  IMAD.MOV.U32 R215, RZ, RZ, R208 ;  /* 0x000000ffffd77224 */ /* 0x000fc600078e00d0 */
[----:B------:R-:W-:-:S13]  /*d0e0*/  ISETP.NE.AND P6, PT, R214, 0x1, PT ;  /* 0x00000001d600780c */ /* 0x000fda0003fc5270 */
[----:B------:R-:W2:Y:S02]  /*d0f0*/  @P6 LDC.64 R156, c[0x0][0x9e8] ;  /* 0x00027a00ff9c6b82 */ /* 0x000ea40000000a00 */
[----:B--2---:R-:W-:-:S05]  /*d100*/  @P6 IMAD.HI.U32 R156, R208, R156, RZ ;  /* 0x0000009cd09c6227 */ /* 0x004fca00078e00ff */
[----:B------:R-:W-:-:S07]  /*d110*/  @P6 SHF.R.U32.HI R215, RZ, R157, R156 ;  /* 0x0000009dffd76219 */ /* 0x000fce000001169c */
.L_x_9360:
[----:B------:R-:W-:Y:S05]  /*d120*/  BSYNC B0 ;  /* 0x0000000000007941 */ /* 0x000fea0003800000 */
.L_x_9358:
[----:B------:R-:W-:-:S04]  /*d130*/  IMAD.IADD R11, R11, 0x1, -R23 ;  /* 0x000000010b0b7824 */ /* 0x000fc800078e0a17 */
[----:B------:R-:W-:-:S05]  /*d140*/  IMAD R11, R215, R214, R11 ;  /* 0x000000d6d70b7224 */ /* 0x000fca00078e020b */
[----:B------:R-:W-:Y:S02]  /*d150*/  VIMNMX R228, R228, R11, !PT ;  /* 0x0000000be4e47248 */ /* 0x000fe40007fe0100 */
[----:B------:R-:W-:-:S07]  /*d160*/  VIADDMNMX R227, R11, R214, R227, PT ;  /* 0x000000d60be37246 */ /* 0x000fce00038001e3 */
.L_x_9357:
[----:B------:R-:W-:Y:S02]  /*d170*/  ISETP.GT.AND P2, PT, R228, 0x1, !P2 ;  /* 0x00000001e400780c */ /* 0x000fe40005744270 */
[----:B------:R-:W-:Y:S02]  /*d180*/  FMNMX.FTZ R11, R152, R3, !PT ;  /* 0x00000003980b7209 */ /* 0x000fe40007810000 */
[----:B------:R-:W-:Y:S02]  /*d190*/  ISETP.LT.OR P2, PT, R227, 0x2, P2 ;  /* 0x00000002e300780c */ /* 0x000fe40001741670 */
[C---:B------:R-:W-:Y:S02]  /*d1a0*/  LOP3.LUT P6, RZ, R2.reuse, 0x8000, RZ, 0xc0, !PT ;  /* 0x0000800002ff7812 */ /* 0x040fe400078cc0ff */
        /* <DEDUP_REMOVED lines=71> */
[----:B--2---:R-:W-:Y:S02]  /*d620*/  FMNMX.FTZ R157, R11, R157, !PT ;  /* 0x0000009d0b9d7209 */ /* 0x004fe40007810000 */
[----:B------:R-:W-:Y:S02]  /*d630*/  ISETP.GT.AND P2, PT, R228, 0x30, !P2 ;  /* 0x00000030e400780c */ /* 0x000fe40005744270 */
[C---:B------:R-:W-:Y:S02]  /*d640*/  ISETP.LT.OR P4, PT, R227.reuse, 0x52, P4 ;  /* 0x00000052e300780c */ /* 0x040fe40002781670 */
[C---:B------:R-:W-:Y:S02]  /*d650*/  ISETP.LT.OR P2, PT, R227.reuse, 0x31, P2 ;  /* 0x00000031e300780c */ /* 0x040fe40001741670 */
[----:B------:R-:W-:-:S02]  /*d660*/  ISETP.LT.OR P5, PT, R227, 0x59, P5 ;  /* 0x00000059e300780c */ /* 0x000fc40002fa1670 */
[----:B------:R-:W-:Y:S02]  /*d670*/  FSEL R156, R178, -INF , !P2 ;  /* 0xff800000b29c7808 */ /* 0x000fe40005000000 */
[----:B------:R-:W-:Y:S01]  /*d680*/  LOP3.LUT P2, RZ, R2, 0x400, RZ, 0xc0, !PT ;  /* 0x0000040002ff7812 */ /* 0x000fe2000784c0ff */
[----:B------:R-:W2:Y:S01]  /*d690*/  SHFL.BFLY PT, R178, R157, 0x1, 0x1f ;  /* 0x0c201f009db27f89 */ /* 0x000ea200000e0000 */
[----:B------:R-:W-:Y:S02]  /*d6a0*/  FSEL R195, R195, -INF , !P4 ;  /* 0xff800000c3c37808 */ /* 0x000fe40006000000 */
[----:B------:R-:W-:Y:S02]  /*d6b0*/  ISETP.GT.AND P2, PT, R228, 0x31, !P2 ;  /* 0x00000031e400780c */ /* 0x000fe40005744270 */
[----:B------:R-:W-:Y:S02]  /*d6c0*/  FSEL R198, R198, -INF , !P5 ;  /* 0xff800000c6c67808 */ /* 0x000fe40006800000 */
[----:B------:R-:W-:-:S04]  /*d6d0*/  ISETP.LT.OR P2, PT, R227, 0x32, P2 ;  /* 0x00000032e300780c */ /* 0x000fc80001741670 */
[----:B------:R-:W-:Y:S02]  /*d6e0*/  FSEL R179, R179, -INF , !P2 ;  /* 0xff800000b3b37808 */ /* 0x000fe40005000000 */
[----:B------:R-:W-:-:S04]  /*d6f0*/  LOP3.LUT P2, RZ, R2, 0x200, RZ, 0xc0, !PT ;  /* 0x0000020002ff7812 */ /* 0x000fc8000784c0ff */
[----:B------:R-:W-:-:S04]  /*d700*/  ISETP.GT.AND P2, PT, R228, 0x38, !P2 ;  /* 0x00000038e400780c */ /* 0x000fc80005744270 */
[----:B------:R-:W-:Y:S02]  /*d710*/  ISETP.LT.OR P2, PT, R227, 0x39, P2 ;  /* 0x00000039e300780c */ /* 0x000fe40001741670 */
[----:B--2---:R-:W-:Y:S02]  /*d720*/  FMNMX.FTZ R178, R157, R178, !PT ;  /* 0x000000b29db27209 */ /* 0x004fe40007810000 */
        /* <DEDUP_REMOVED lines=21> */
[----:B------:R-:W-:-:S04]  /*d880*/  FSETP.NEU.FTZ.AND P2, PT, R178, -INF , PT ;  /* 0xff800000b200780b */ /* 0x000fc80003f5d000 */
[----:B------:R-:W-:-:S05]  /*d890*/  FSEL R11, R178, RZ, P2 ;  /* 0x000000ffb20b7208 */ /* 0x000fca0001000000 */
[----:B------:R-:W-:Y:S01]  /*d8a0*/  FADD.FTZ R3, -R11, R3 ;  /* 0x000000030b037221 */ /* 0x000fe20000010100 */
[----:B------:R-:W-:-:S04]  /*d8b0*/  IMAD.U32 R11, RZ, RZ, UR45 ;  /* 0x0000002dff0b7e24 */ /* 0x000fc8000f8e00ff */
[-C--:B------:R-:W-:Y:S01]  /*d8c0*/  FMUL.FTZ R214, R178, R11.reuse ;  /* 0x0000000bb2d67220 */ /* 0x080fe20000410000 */
[----:B------:R-:W-:-:S04]  /*d8d0*/  FMUL.FTZ R3, R3, R11 ;  /* 0x0000000b03037220 */ /* 0x000fc80000410000 */
[----:B------:R-:W-:Y:S02]  /*d8e0*/  FSEL R214, R214, RZ, P2 ;  /* 0x000000ffd6d67208 */ /* 0x000fe40001000000 */
[----:B------:R-:W-:Y:S01]  /*d8f0*/  MUFU.EX2 R3, R3 ;  /* 0x0000000300037308 */ /* 0x000fe20000000800 */
[----:B------:R-:W-:Y:S02]  /*d900*/  LOP3.LUT P2, RZ, R2, 0x80000, RZ, 0xc0, !PT ;  /* 0x0008000002ff7812 */ /* 0x000fe4000784c0ff */
[-CC-:B------:R-:W-:Y:S01]  /*d910*/  FFMA.FTZ R152, R152, R11.reuse, -R214.reuse ;  /* 0x0000000b98987223 */ /* 0x180fe200000108d6 */
[-CC-:B------:R-:W-:Y:S01]  /*d920*/  FFMA.FTZ R153, R153, R11.reuse, -R214.reuse ;  /* 0x0000000b99997223 */ /* 0x180fe200000108d6 */
[----:B------:R-:W-:Y:S01]  /*d930*/  ISETP.GT.AND P2, PT, R228, RZ, !P2 ;  /* 0x000000ffe400720c */ /* 0x000fe20005744270 */
[-CC-:B------:R-:W-:Y:S01]  /*d940*/  FFMA.FTZ R212, R212, R11.reuse, -R214.reuse ;  /* 0x0000000bd4d47223 */ /* 0x180fe200000108d6 */
[-CC-:B------:R-:W-:Y:S01]  /*d950*/  FFMA.FTZ R213, R213, R11.reuse, -R214.reuse ;  /* 0x0000000bd5d57223 */ /* 0x180fe200000108d6 */
[-CC-:B------:R-:W-:Y:S01]  /*d960*/  FFMA.FTZ R160, R160, R11.reuse, -R214.reuse ;  /* 0x0000000ba0a07223 */ /* 0x180fe200000108d6 */
[----:B------:R-:W2:Y:S01]  /*d970*/  MUFU.EX2 R152, R152 ;  /* 0x0000009800987308 */ /* 0x000ea20000000800 */
[----:B------:R-:W-:Y:S01]  /*d980*/  ISETP.LT.OR P2, PT, R227, 0x1, P2 ;  /* 0x00000001e300780c */ /* 0x000fe20001741670 */
[-CC-:B------:R-:W-:Y:S01]  /*d990*/  FFMA.FTZ R161, R161, R11.reuse, -R214.reuse ;  /* 0x0000000ba1a17223 */ /* 0x180fe200000108d6 */
[-CC-:B------:R-:W-:Y:S01]  /*d9a0*/  FFMA.FTZ R164, R164, R11.reuse, -R214.reuse ;  /* 0x0000000ba4a47223 */ /* 0x180fe200000108d6 */
[-CC-:B------:R-:W-:Y:S01]  /*d9b0*/  FFMA.FTZ R165, R165, R11.reuse, -R214.reuse ;  /* 0x0000000ba5a57223 */ /* 0x180fe200000108d6 */
[----:B------:R-:W-:Y:S01]  /*d9c0*/  FSEL R154, R154, -INF , !P2 ;  /* 0xff8000009a9a7808 */ /* 0x000fe20005000000 */
[-CC-:B------:R-:W-:Y:S01]  /*d9d0*/  FFMA.FTZ R168, R168, R11.reuse, -R214.reuse ;  /* 0x0000000ba8a87223 */ /* 0x180fe200000108d6 */
[----:B------:R-:W-:Y:S01]  /*d9e0*/  ISETP.GT.AND P2, PT, R228, 0x59, !P6 ;  /* 0x00000059e400780c */ /* 0x000fe20007744270 */
[----:B------:R-:W3:Y:S01]  /*d9f0*/  MUFU.EX2 R153, R153 ;  /* 0x0000009900997308 */ /* 0x000ee20000000800 */
[-CC-:B------:R-:W-:Y:S01]  /*da00*/  FFMA.FTZ R176, R176, R11.reuse, -R214.reuse ;  /* 0x0000000bb0b07223 */ /* 0x180fe200000108d6 */
[-CC-:B------:R-:W-:Y:S01]  /*da10*/  FFMA.FTZ R169, R169, R11.reuse, -R214.reuse ;  /* 0x0000000ba9a97223 */ /* 0x180fe200000108d6 */
[----:B------:R-:W-:Y:S01]  /*da20*/  ISETP.LT.OR P2, PT, R227, 0x5a, P2 ;  /* 0x0000005ae300780c */ /* 0x000fe20001741670 */
[-CC-:B------:R-:W-:Y:S01]  /*da30*/  FFMA.FTZ R172, R172, R11.reuse, -R214.reuse ;  /* 0x0000000bacac7223 */ /* 0x180fe200000108d6 */
[-CC-:B------:R-:W-:Y:S01]  /*da40*/  FFMA.FTZ R173, R173, R11.reuse, -R214.reuse ;  /* 0x0000000badad7223 */ /* 0x180fe200000108d6 */
[----:B------:R-:W-:Y:S01]  /*da50*/  FFMA.FTZ R177, R177, R11, -R214 ;  /* 0x0000000bb1b17223 */ /* 0x000fe200000108d6 */
[----:B------:R-:W-:Y:S01]  /*da60*/  FSEL R199, R199, -INF , !P2 ;  /* 0xff800000c7c77808 */ /* 0x000fe20005000000 */
[----:B------:R-:W4:Y:S01]  /*da70*/  MUFU.EX2 R212, R212 ;  /* 0x000000d400d47308 */ /* 0x000f220000000800 */
[----:B--2---:R-:W-:Y:S01]  /*da80*/  FFMA.FTZ R5, R3, R5, R152 ;  /* 0x0000000503057223 */ /* 0x004fe20000010098 */
[-CC-:B------:R-:W-:Y:S01]  /*da90*/  FFMA.FTZ R180, R180, R11.reuse, -R214.reuse ;  /* 0x0000000bb4b47223 */ /* 0x180fe200000108d6 */
[-CC-:B------:R-:W-:Y:S01]  /*daa0*/  FFMA.FTZ R181, R181, R11.reuse, -R214.reuse ;  /* 0x0000000bb5b57223 */ /* 0x180fe200000108d6 */
[-CC-:B------:R-:W-:Y:S01]  /*dab0*/  FFMA.FTZ R184, R184, R11.reuse, -R214.reuse ;  /* 0x0000000bb8b87223 */ /* 0x180fe200000108d6 */
[-CC-:B------:R-:W-:Y:S01]  /*dac0*/  FFMA.FTZ R185, R185, R11.reuse, -R214.reuse ;  /* 0x0000000bb9b97223 */ /* 0x180fe200000108d6 */
[-CC-:B------:R-:W-:Y:S01]  /*dad0*/  FFMA.FTZ R188, R188, R11.reuse, -R214.reuse ;  /* 0x0000000bbcbc7223 */ /* 0x180fe200000108d6 */
[-CC-:B------:R-:W-:Y:S01]  /*dae0*/  FFMA.FTZ R189, R189, R11.reuse, -R214.reuse ;  /* 0x0000000bbdbd7223 */ /* 0x180fe200000108d6 */
[----:B------:R-:W2:Y:S01]  /*daf0*/  MUFU.EX2 R213, R213 ;  /* 0x000000d500d57308 */ /* 0x000ea20000000800 */
[C---:B---3--:R-:W-:Y:S01]  /*db00*/  FADD.FTZ R5, R153.reuse, R5 ;  /* 0x0000000599057221 */ /* 0x048fe20000010000 */
[----:B------:R-:W-:Y:S01]  /*db10*/  F2FP.BF16.F32.PACK_AB R152, R153, R152 ;  /* 0x000000989998723e */ /* 0x000fe200000010ff */
[-CC-:B------:R-:W-:Y:S01]  /*db20*/  FFMA.FTZ R192, R192, R11.reuse, -R214.reuse ;  /* 0x0000000bc0c07223 */ /* 0x180fe200000108d6 */
[----:B------:R-:W-:Y:S01]  /*db30*/  FMNMX.FTZ R153, R154, R10, !PT ;  /* 0x0000000a9a997209 */ /* 0x000fe20007810000 */
[-CC-:B------:R-:W-:Y:S01]  /*db40*/  FFMA.FTZ R193, R193, R11.reuse, -R214.reuse ;  /* 0x0000000bc1c17223 */ /* 0x180fe200000108d6 */
[-CC-:B------:R-:W-:Y:S01]  /*db50*/  FFMA.FTZ R196, R196, R11.reuse, -R214.reuse ;  /* 0x0000000bc4c47223 */ /* 0x180fe200000108d6 */
[----:B------:R-:W-:Y:S01]  /*db60*/  FFMA.FTZ R197, R197, R11, -R214 ;  /* 0x0000000bc5c57223 */ /* 0x000fe200000108d6 */
[----:B------:R-:W-:Y:S01]  /*db70*/  FMNMX.FTZ R153, R155, R153, !PT ;  /* 0x000000999b997209 */ /* 0x000fe20007810000 */
[----:B------:R-:W3:Y:S01]  /*db80*/  MUFU.EX2 R160, R160 ;  /* 0x000000a000a07308 */ /* 0x000ee20000000800 */
[----:B----4-:R-:W-:Y:S01]  /*db90*/  FADD.FTZ R5, R212, R5 ;  /* 0x00000005d4057221 */ /* 0x010fe20000010000 */
[----:B------:R-:W-:Y:S01]  /*dba0*/  FMUL.FTZ R24, R24, R3 ;  /* 0x0000000318187220 */ /* 0x000fe20000410000 */
[----:B------:R-:W-:Y:S01]  /*dbb0*/  FMNMX.FTZ R153, R158, R153, !PT ;  /* 0x000000999e997209 */ /* 0x000fe20007810000 */
[-C--:B------:R-:W-:Y:S01]  /*dbc0*/  FMUL.FTZ R25, R25, R3.reuse ;  /* 0x0000000319197220 */ /* 0x080fe20000410000 */
[-C--:B------:R-:W-:Y:S01]  /*dbd0*/  FMUL.FTZ R28, R28, R3.reuse ;  /* 0x000000031c1c7220 */ /* 0x080fe20000410000 */
[----:B------:R-:W-:Y:S01]  /*dbe0*/  FMUL.FTZ R29, R29, R3 ;  /* 0x000000031d1d7220 */ /* 0x000fe20000410000 */
[----:B------:R-:W-:Y:S01]  /*dbf0*/  FMNMX.FTZ R153, R159, R153, !PT ;  /* 0x000000999f997209 */ /* 0x000fe20007810000 */
[----:B------:R-:W4:Y:S01]  /*dc00*/  MUFU.EX2 R161, R161 ;  /* 0x000000a100a17308 */ /* 0x000f220000000800 */
[----:B--2---:R-:W-:Y:S01]  /*dc10*/  FADD.FTZ R5, R213, R5 ;  /* 0x00000005d5057221 */ /* 0x004fe20000010000 */
[----:B------:R-:W-:Y:S01]  /*dc20*/  FMUL.FTZ R32, R32, R3 ;  /* 0x0000000320207220 */ /* 0x000fe20000410000 */
[----:B------:R-:W-:Y:S01]  /*dc30*/  FMNMX.FTZ R153, R162, R153, !PT ;  /* 0x00000099a2997209 */ /* 0x000fe20007810000 */
[-C--:B------:R-:W-:Y:S01]  /*dc40*/  FMUL.FTZ R33, R33, R3.reuse ;  /* 0x0000000321217220 */ /* 0x080fe20000410000 */
[-C--:B------:R-:W-:Y:S01]  /*dc50*/  FMUL.FTZ R36, R36, R3.reuse ;  /* 0x0000000324247220 */ /* 0x080fe20000410000 */
[----:B------:R-:W-:Y:S01]  /*dc60*/  FMUL.FTZ R37, R37, R3 ;  /* 0x0000000325257220 */ /* 0x000fe20000410000 */
[----:B------:R-:W-:Y:S01]  /*dc70*/  FMNMX.FTZ R153, R163, R153, !PT ;  /* 0x00000099a3997209 */ /* 0x000fe20007810000 */
[----:B------:R-:W2:Y:S01]  /*dc80*/  MUFU.EX2 R164, R164 ;  /* 0x000000a400a47308 */ /* 0x000ea20000000800 */
[----:B---3--:R-:W-:Y:S01]  /*dc90*/  FADD.FTZ R5, R160, R5 ;  /* 0x00000005a0057221 */ /* 0x008fe20000010000 */
[----:B------:R-:W-:Y:S01]  /*dca0*/  FMUL.FTZ R40, R40, R3 ;  /* 0x0000000328287220 */ /* 0x000fe20000410000 */
[----:B------:R-:W-:Y:S01]  /*dcb0*/  FMNMX.FTZ R153, R166, R153, !PT ;  /* 0x00000099a6997209 */ /* 0x000fe20007810000 */
[-C--:B------:R-:W-:Y:S01]  /*dcc0*/  FMUL.FTZ R41, R41, R3.reuse ;  /* 0x0000000329297220 */ /* 0x080fe20000410000 */
[-C--:B------:R-:W-:Y:S01]  /*dcd0*/  FMUL.FTZ R44, R44, R3.reuse ;  /* 0x000000032c2c7220 */ /* 0x080fe20000410000 */
[----:B------:R-:W-:Y:S01]  /*dce0*/  FMUL.FTZ R45, R45, R3 ;  /* 0x000000032d2d7220 */ /* 0x000fe20000410000 */
        /* <DEDUP_REMOVED lines=9> */
[----:B------:R4:W-:Y:S01]  /*dd80*/  MUFU.EX2 R214, R176 ;  /* 0x000000b000d67308 */ /* 0x0009e20000000800 */
        /* <DEDUP_REMOVED lines=16> */
[-C--:B------:R-:W-:Y:S01]  /*de90*/  FMUL.FTZ R72, R72, R3.reuse ;  /* 0x0000000348487220 */ /* 0x080fe20000410000 */
[----:B------:R-:W-:Y:S01]  /*dea0*/  FMUL.FTZ R73, R73, R3 ;  /* 0x0000000349497220 */ /* 0x000fe20000410000 */
[----:B------:R-:W-:Y:S01]  /*deb0*/  FMNMX.FTZ R153, R182, R153, !PT ;  /* 0x00000099b6997209 */ /* 0x000fe20007810000 */
[-C--:B------:R-:W-:Y:S01]  /*dec0*/  FMUL.FTZ R76, R76, R3.reuse ;  /* 0x000000034c4c7220 */ /* 0x080fe20000410000 */
[-C--:B------:R-:W-:Y:S01]  /*ded0*/  FMUL.FTZ R77, R77, R3.reuse ;  /* 0x000000034d4d7220 */ /* 0x080fe20000410000 */
[----:B------:R-:W-:Y:S01]  /*dee0*/  FMUL.FTZ R80, R80, R3 ;  /* 0x0000000350507220 */ /* 0x000fe20000410000 */
[----:B------:R-:W-:Y:S01]  /*def0*/  FMNMX.FTZ R153, R183, R153, !PT ;  /* 0x00000099b7997209 */ /* 0x000fe20007810000 */
[----:B------:R-:W5:Y:S01]  /*df00*/  MUFU.EX2 R172, R172 ;  /* 0x000000ac00ac7308 */ /* 0x000f620000000800 */
[-C--:B------:R-:W-:Y:S01]  /*df10*/  FMUL.FTZ R81, R81, R3.reuse ;  /* 0x0000000351517220 */ /* 0x080fe20000410000 */
[----:B------:R-:W-:Y:S01]  /*df20*/  FMUL.FTZ R84, R84, R3 ;  /* 0x0000000354547220 */ /* 0x000fe20000410000 */
[----:B------:R-:W-:Y:S01]  /*df30*/  FMNMX.FTZ R153, R186, R153, !PT ;  /* 0x00000099ba997209 */ /* 0x000fe20007810000 */
[-C--:B------:R-:W-:Y:S01]  /*df40*/  FMUL.FTZ R85, R85, R3.reuse ;  /* 0x0000000355557220 */ /* 0x080fe20000410000 */
[-C--:B------:R-:W-:Y:S01]  /*df50*/  FMUL.FTZ R88, R88, R3.reuse ;  /* 0x0000000358587220 */ /* 0x080fe20000410000 */
[----:B------:R-:W-:Y:S01]  /*df60*/  FMUL.FTZ R89, R89, R3 ;  /* 0x0000000359597220 */ /* 0x000fe20000410000 */
[----:B------:R-:W-:Y:S01]  /*df70*/  FMNMX.FTZ R153, R187, R153, !PT ;  /* 0x00000099bb997209 */ /* 0x000fe20007810000 */
[----:B------:R-:W0:Y:S01]  /*df80*/  MUFU.EX2 R173, R173 ;  /* 0x000000ad00ad7308 */ /* 0x000e220000000800 */
[-C--:B------:R-:W-:Y:S01]  /*df90*/  FMUL.FTZ R92, R92, R3.reuse ;  /* 0x000000035c5c7220 */ /* 0x080fe20000410000 */
[----:B------:R-:W-:Y:S01]  /*dfa0*/  FMUL.FTZ R93, R93, R3 ;  /* 0x000000035d5d7220 */ /* 0x000fe20000410000 */
[----:B------:R-:W-:Y:S01]  /*dfb0*/  FMNMX.FTZ R153, R190, R153, !PT ;  /* 0x00000099be997209 */ /* 0x000fe20007810000 */
[-C--:B------:R-:W-:Y:S01]  /*dfc0*/  FMUL.FTZ R96, R96, R3.reuse ;  /* 0x0000000360607220 */ /* 0x080fe20000410000 */
[-C--:B------:R-:W-:Y:S01]  /*dfd0*/  FMUL.FTZ R97, R97, R3.reuse ;  /* 0x0000000361617220 */ /* 0x080fe20000410000 */
[----:B------:R-:W-:Y:S01]  /*dfe0*/  FMUL.FTZ R100, R100, R3 ;  /* 0x0000000364647220 */ /* 0x000fe20000410000 */
[----:B------:R-:W-:Y:S01]  /*dff0*/  FMNMX.FTZ R153, R191, R153, !PT ;  /* 0x00000099bf997209 */ /* 0x000fe20007810000 */
[----:B------:R-:W1:Y:S01]  /*e000*/  MUFU.EX2 R177, R177 ;  /* 0x000000b100b17308 */ /* 0x000e620000000800 */
        /* <DEDUP_REMOVED lines=17> */
[-C--:B------:R-:W-:Y:S01]  /*e120*/  FMUL.FTZ R124, R124, R3.reuse ;  /* 0x000000037c7c7220 */ /* 0x080fe20000410000 */
[-C--:B------:R-:W-:Y:S01]  /*e130*/  FMUL.FTZ R125, R125, R3.reuse ;  /* 0x000000037d7d7220 */ /* 0x080fe20000410000 */
[----:B------:R-:W4:Y:S01]  /*e140*/  SHFL.BFLY PT, R157, R153, 0x2, 0x1f ;  /* 0x0c401f00999d7f89 */ /* 0x000f2200000e0000 */
        /* <DEDUP_REMOVED lines=13> */
[----:B------:R-:W-:-:S06]  /*e220*/  FMUL.FTZ R149, R149, R3 ;  /* 0x0000000395957220 */ /* 0x000fcc0000410000 */
[----:B------:R-:W1:Y:S01]  /*e230*/  MUFU.EX2 R188, R188 ;  /* 0x000000bc00bc7308 */ /* 0x000e620000000800 */
[----:B----4-:R-:W-:-:S07]  /*e240*/  FMNMX.FTZ R153, R153, R157, !PT ;  /* 0x0000009d99997209 */ /* 0x010fce0007810000 */
[----:B------:R-:W4:Y:S01]  /*e250*/  MUFU.EX2 R189, R189 ;  /* 0x000000bd00bd7308 */ /* 0x000f220000000800 */
[----:B------:R-:W2:Y:S07]  /*e260*/  SHFL.BFLY PT, R157, R153, 0x1, 0x1f ;  /* 0x0c201f00999d7f89 */ /* 0x000eae00000e0000 */
[----:B------:R-:W4:Y:S08]  /*e270*/  MUFU.EX2 R192, R192 ;  /* 0x000000c000c07308 */ /* 0x000f300000000800 */
[----:B------:R-:W4:Y:S08]  /*e280*/  MUFU.EX2 R193, R193 ;  /* 0x000000c100c17308 */ /* 0x000f300000000800 */
[----:B------:R-:W4:Y:S01]  /*e290*/  MUFU.EX2 R196, R196 ;  /* 0x000000c400c47308 */ /* 0x000f220000000800 */
[----:B--2---:R-:W-:-:S04]  /*e2a0*/  FMNMX.FTZ R176, R153, R157, !PT ;  /* 0x0000009d99b07209 */ /* 0x004fc80007810000 */
[C---:B------:R-:W-:Y:S01]  /*e2b0*/  FSETP.NEU.FTZ.AND P2, PT, R176.reuse, -INF , PT ;  /* 0xff800000b000780b */ /* 0x040fe20003f5d000 */
[----:B------:R-:W-:-:S05]  /*e2c0*/  FMUL.FTZ R228, R176, R11 ;  /* 0x0000000bb0e47220 */ /* 0x000fca0000410000 */
[----:B------:R-:W-:-:S05]  /*e2d0*/  FSEL R228, R228, RZ, P2 ;  /* 0x000000ffe4e47208 */ /* 0x000fca0001000000 */
[-CC-:B------:R-:W-:Y:S01]  /*e2e0*/  FFMA.FTZ R231, R156, R11.reuse, -R228.reuse ;  /* 0x0000000b9ce77223 */ /* 0x180fe200000108e4 */
[----:B------:R-:W-:Y:S01]  /*e2f0*/  F2FP.BF16.F32.PACK_AB R156, R161, R160 ;  /* 0x000000a0a19c723e */ /* 0x000fe200000010ff */
[----:B------:R-:W-:Y:S01]  /*e300*/  FADD.FTZ R160, R168, R5 ;  /* 0x00000005a8a07221 */ /* 0x000fe20000010000 */
[-CC-:B------:R-:W-:Y:S01]  /*e310*/  FFMA.FTZ R227, R162, R11.reuse, -R228.reuse ;  /* 0x0000000ba2e37223 */ /* 0x180fe200000108e4 */
[-C--:B------:R-:W-:Y:S01]  /*e320*/  FFMA.FTZ R229, R158, R11.reuse, -R228 ;  /* 0x0000000b9ee57223 */ /* 0x080fe200000108e4 */
[----:B------:R-:W-:Y:S01]  /*e330*/  F2FP.BF16.F32.PACK_AB R158, R165, R164 ;  /* 0x000000a4a59e723e */ /* 0x000fe200000010ff */
[C---:B---3--:R-:W-:Y:S01]  /*e340*/  FADD.FTZ R5, R169.reuse, R160 ;  /* 0x000000a0a9057221 */ /* 0x048fe20000010000 */
[-CC-:B------:R-:W-:Y:S01]  /*e350*/  FFMA.FTZ R215, R166, R11.reuse, -R228.reuse ;  /* 0x0000000ba6d77223 */ /* 0x180fe200000108e4 */
[----:B------:R-:W-:Y:S01]  /*e360*/  F2FP.BF16.F32.PACK_AB R160, R169, R168 ;  /* 0x000000a8a9a0723e */ /* 0x000fe200000010ff */
[-CC-:B------:R-:W-:Y:S01]  /*e370*/  FFMA.FTZ R167, R167, R11.reuse, -R228.reuse ;  /* 0x0000000ba7a77223 */ /* 0x180fe200000108e4 */
[----:B-----5:R-:W-:Y:S01]  /*e380*/  FADD.FTZ R162, R172, R5 ;  /* 0x00000005aca27221 */ /* 0x020fe20000010000 */
[-CC-:B------:R-:W-:Y:S01]  /*e390*/  FFMA.FTZ R157, R170, R11.reuse, -R228.reuse ;  /* 0x0000000baa9d7223 */ /* 0x180fe200000108e4 */
[-CC-:B------:R-:W-:Y:S01]  /*e3a0*/  FFMA.FTZ R230, R154, R11.reuse, -R228.reuse ;  /* 0x0000000b9ae67223 */ /* 0x180fe200000108e4 */
[-C--:B------:R-:W-:Y:S01]  /*e3b0*/  FFMA.FTZ R155, R155, R11.reuse, -R228 ;  /* 0x0000000b9b9b7223 */ /* 0x080fe200000108e4 */
[----:B0-----:R-:W-:Y:S01]  /*e3c0*/  FADD.FTZ R5, R173, R162 ;  /* 0x000000a2ad057221 */ /* 0x001fe20000010000 */
[-CC-:B------:R-:W-:Y:S01]  /*e3d0*/  FFMA.FTZ R159, R159, R11.reuse, -R228.reuse ;  /* 0x0000000b9f9f7223 */ /* 0x180fe200000108e4 */
[----:B------:R-:W-:Y:S01]  /*e3e0*/  MUFU.EX2 R229, R229 ;  /* 0x000000e500e57308 */ /* 0x000fe20000000800 */
[-CC-:B------:R-:W-:Y:S01]  /*e3f0*/  FFMA.FTZ R163, R163, R11.reuse, -R228.reuse ;  /* 0x0000000ba3a37223 */ /* 0x180fe200000108e4 */
[----:B------:R-:W-:Y:S01]  /*e400*/  FADD.FTZ R164, R214, R5 ;  /* 0x00000005d6a47221 */ /* 0x000fe20000010000 */
[----:B------:R-:W-:Y:S01]  /*e410*/  F2FP.BF16.F32.PACK_AB R162, R173, R172 ;  /* 0x000000acada2723e */ /* 0x000fe200000010ff */
[-CC-:B------:R-:W-:Y:S01]  /*e420*/  FFMA.FTZ R171, R171, R11.reuse, -R228.reuse ;  /* 0x0000000babab7223 */ /* 0x180fe200000108e4 */
[-C--:B------:R-:W-:Y:S01]  /*e430*/  FFMA.FTZ R153, R174, R11.reuse, -R228 ;  /* 0x0000000bae997223 */ /* 0x080fe200000108e4 */
[C---:B-1----:R-:W-:Y:S01]  /*e440*/  FADD.FTZ R5, R177.reuse, R164 ;  /* 0x000000a4b1057221 */ /* 0x042fe20000010000 */
[----:B------:R-:W-:Y:S01]  /*e450*/  F2FP.BF16.F32.PACK_AB R164, R177, R214 ;  /* 0x000000d6b1a4723e */ /* 0x000fe200000010ff */
[----:B------:R-:W-:Y:S01]  /*e460*/  MUFU.EX2 R230, R230 ;  /* 0x000000e600e67308 */ /* 0x000fe20000000800 */
[-CC-:B------:R-:W-:Y:S01]  /*e470*/  FFMA.FTZ R175, R175, R11.reuse, -R228.reuse ;  /* 0x0000000bafaf7223 */ /* 0x180fe200000108e4 */
[----:B------:R-:W-:Y:S01]  /*e480*/  FADD.FTZ R166, R180, R5 ;  /* 0x00000005b4a67221 */ /* 0x000fe20000010000 */
[-CC-:B------:R-:W-:Y:S01]  /*e490*/  FFMA.FTZ R179, R179, R11.reuse, -R228.reuse ;  /* 0x0000000bb3b37223 */ /* 0x180fe200000108e4 */
[-CC-:B------:R-:W-:Y:S01]  /*e4a0*/  FFMA.FTZ R186, R186, R11.reuse, -R228.reuse ;  /* 0x0000000bbaba7223 */ /* 0x180fe200000108e4 */
[-C--:B------:R-:W-:Y:S01]  /*e4b0*/  FFMA.FTZ R182, R182, R11.reuse, -R228 ;  /* 0x0000000bb6b67223 */ /* 0x080fe200000108e4 */
[C---:B------:R-:W-:Y:S01]  /*e4c0*/  FADD.FTZ R5, R181.reuse, R166 ;  /* 0x000000a6b5057221 */ /* 0x040fe20000010000 */
        /* <DEDUP_REMOVED lines=9> */
[----:B------:R0:W-:Y:S01]  /*e560*/  MUFU.EX2 R180, R167 ;  /* 0x000000a700b47308 */ /* 0x0001e20000000800 */
[-CC-:B------:R-:W-:Y:S01]  /*e570*/  FFMA.FTZ R194, R194, R11.reuse, -R228.reuse ;  /* 0x0000000bc2c27223 */ /* 0x180fe200000108e4 */
[----:B------:R-:W-:Y:S01]  /*e580*/  FADD.FTZ R170, R188, R5 ;  /* 0x00000005bcaa7221 */ /* 0x000fe20000010000 */
[-CC-:B------:R-:W-:Y:S01]  /*e590*/  FFMA.FTZ R195, R195, R11.reuse, -R228.reuse ;  /* 0x0000000bc3c37223 */ /* 0x180fe200000108e4 */
[-CC-:B------:R-:W-:Y:S01]  /*e5a0*/  FFMA.FTZ R198, R198, R11.reuse, -R228.reuse ;  /* 0x0000000bc6c67223 */ /* 0x180fe200000108e4 */
[----:B------:R-:W-:Y:S01]  /*e5b0*/  FFMA.FTZ R199, R199, R11, -R228 ;  /* 0x0000000bc7c77223 */ /* 0x000fe200000108e4 */
[C---:B----4-:R-:W-:Y:S01]  /*e5c0*/  FADD.FTZ R5, R189.reuse, R170 ;  /* 0x000000aabd057221 */ /* 0x050fe20000010000 */
[----:B------:R-:W-:Y:S01]  /*e5d0*/  F2FP.BF16.F32.PACK_AB R170, R189, R188 ;  /* 0x000000bcbdaa723e */ /* 0x000fe200000010ff */
[----:B------:R-:W-:Y:S01]  /*e5e0*/  MUFU.EX2 R159, R159 ;  /* 0x0000009f009f7308 */ /* 0x000fe20000000800 */
[----:B0-----:R-:W-:Y:S01]  /*e5f0*/  FSEL R167, R176, RZ, P2 ;  /* 0x000000ffb0a77208 */ /* 0x001fe20001000000 */
[----:B------:R-:W-:Y:S01]  /*e600*/  FADD.FTZ R172, R192, R5 ;  /* 0x00000005c0ac7221 */ /* 0x000fe20000010000 */
[----:B------:R-:W-:-:S03]  /*e610*/  F2FP.BF16.F32.PACK_AB R154, R213, R212 ;  /* 0x000000d4d59a723e */ /* 0x000fc600000010ff */
[----:B------:R-:W-:Y:S01]  /*e620*/  FADD.FTZ R188, -R167, R10 ;  /* 0x0000000aa7bc7221 */ /* 0x000fe20000010100 */
[C---:B------:R-:W-:Y:S01]  /*e630*/  FADD.FTZ R5, R193.reuse, R172 ;  /* 0x000000acc1057221 */ /* 0x040fe20000010000 */
[----:B------:R-:W-:Y:S01]  /*e640*/  MUFU.EX2 R227, R227 ;  /* 0x000000e300e37308 */ /* 0x000fe20000000800 */
[----:B------:R-:W-:Y:S01]  /*e650*/  F2FP.BF16.F32.PACK_AB R172, R193, R192 ;  /* 0x000000c0c1ac723e */ /* 0x000fe200000010ff */
[----:B------:R-:W-:Y:S01]  /*e660*/  FMUL.FTZ R177, R188, R11 ;  /* 0x0000000bbcb17220 */ /* 0x000fe20000410000 */
[----:B------:R-:W-:-:S05]  /*e670*/  FADD.FTZ R5, R196, R5 ;  /* 0x00000005c4057221 */ /* 0x000fca0000010000 */
[----:B------:R-:W0:Y:S08]  /*e680*/  MUFU.EX2 R177, R177 ;  /* 0x000000b100b17308 */ /* 0x000e300000000800 */
[----:B------:R-:W1:Y:S08]  /*e690*/  MUFU.EX2 R163, R163 ;  /* 0x000000a300a37308 */ /* 0x000e700000000800 */
[----:B------:R-:W2:Y:S01]  /*e6a0*/  MUFU.EX2 R215, R215 ;  /* 0x000000d700d77308 */ /* 0x000ea20000000800 */
[----:B0-----:R-:W-:Y:S01]  /*e6b0*/  FFMA.FTZ R4, R177, R4, R230 ;  /* 0x00000004b1047223 */ /* 0x001fe200000100e6 */
[-C--:B------:R-:W-:Y:S01]  /*e6c0*/  FMUL.FTZ R26, R26, R177.reuse ;  /* 0x000000b11a1a7220 */ /* 0x080fe20000410000 */
[-C--:B------:R-:W-:Y:S01]  /*e6d0*/  FMUL.FTZ R27, R27, R177.reuse ;  /* 0x000000b11b1b7220 */ /* 0x080fe20000410000 */
[-C--:B------:R-:W-:Y:S01]  /*e6e0*/  FMUL.FTZ R30, R30, R177.reuse ;  /* 0x000000b11e1e7220 */ /* 0x080fe20000410000 */
[----:B------:R-:W-:Y:S01]  /*e6f0*/  FADD.FTZ R4, R155, R4 ;  /* 0x000000049b047221 */ /* 0x000fe20000010000 */
[-C--:B------:R-:W-:Y:S01]  /*e700*/  FMUL.FTZ R31, R31, R177.reuse ;  /* 0x000000b11f1f7220 */ /* 0x080fe20000410000 */
[-C--:B------:R-:W-:Y:S01]  /*e710*/  FMUL.FTZ R34, R34, R177.reuse ;  /* 0x000000b122227220 */ /* 0x080fe20000410000 */
[----:B------:R1:W0:Y:S01]  /*e720*/  MUFU.EX2 R161, R157 ;  /* 0x0000009d00a17308 */ /* 0x0002220000000800 */
[----:B------:R-:W-:Y:S01]  /*e730*/  FADD.FTZ R192, R229, R4 ;  /* 0x00000004e5c07221 */ /* 0x000fe20000010000 */
[-C--:B------:R-:W-:Y:S01]  /*e740*/  FMUL.FTZ R35, R35, R177.reuse ;  /* 0x000000b123237220 */ /* 0x080fe20000410000 */
[-C--:B------:R-:W-:Y:S01]  /*e750*/  FMUL.FTZ R38, R38, R177.reuse ;  /* 0x000000b126267220 */ /* 0x080fe20000410000 */
[-C--:B------:R-:W-:Y:S01]  /*e760*/  FMUL.FTZ R39, R39, R177.reuse ;  /* 0x000000b127277220 */ /* 0x080fe20000410000 */
[----:B------:R-:W-:Y:S01]  /*e770*/  FADD.FTZ R192, R159, R192 ;  /* 0x000000c09fc07221 */ /* 0x000fe20000010000 */
[-C--:B------:R-:W-:Y:S01]  /*e780*/  FMUL.FTZ R42, R42, R177.reuse ;  /* 0x000000b12a2a7220 */ /* 0x080fe20000410000 */
[----:B------:R-:W-:Y:S01]  /*e790*/  FMUL.FTZ R43, R43, R177 ;  /* 0x000000b12b2b7220 */ /* 0x000fe20000410000 */
[----:B------:R-:W3:Y:S01]  /*e7a0*/  MUFU.EX2 R184, R171 ;  /* 0x000000ab00b87308 */ /* 0x000ee20000000800 */
[----:B------:R-:W-:Y:S01]  /*e7b0*/  FADD.FTZ R192, R227, R192 ;  /* 0x000000c0e3c07221 */ /* 0x000fe20000010000 */
[----:B-1----:R-:W-:Y:S01]  /*e7c0*/  F2FP.BF16.F32.PACK_AB R157, R163, R227 ;  /* 0x000000e3a39d723e */ /* 0x002fe200000010ff */
[-C--:B------:R-:W-:Y:S01]  /*e7d0*/  FMUL.FTZ R46, R46, R177.reuse ;  /* 0x000000b12e2e7220 */ /* 0x080fe20000410000 */
[-C--:B------:R-:W-:Y:S01]  /*e7e0*/  FMUL.FTZ R47, R47, R177.reuse ;  /* 0x000000b12f2f7220 */ /* 0x080fe20000410000 */
[----:B------:R-:W-:Y:S01]  /*e7f0*/  FADD.FTZ R192, R163, R192 ;  /* 0x000000c0a3c07221 */ /* 0x000fe20000010000 */
        /* <DEDUP_REMOVED lines=15> */
[----:B------:R-:W-:Y:S01]  /*e8f0*/  FADD.FTZ R192, R180, R153 ;  /* 0x00000099b4c07221 */ /* 0x000fe20000010000 */
[-C--:B------:R-:W-:Y:S01]  /*e900*/  FMUL.FTZ R74, R74, R177.reuse ;  /* 0x000000b14a4a7220 */ /* 0x080fe20000410000 */
[----:B------:R-:W-:Y:S01]  /*e910*/  FMUL.FTZ R75, R75, R177 ;  /* 0x000000b14b4b7220 */ /* 0x000fe20000410000 */
[----:B------:R-:W-:Y:S01]  /*e920*/  MUFU.EX2 R231, R231 ;  /* 0x000000e700e77308 */ /* 0x000fe20000000800 */
[----:B0-----:R-:W-:Y:S01]  /*e930*/  FADD.FTZ R153, R161, R192 ;  /* 0x000000c0a1997221 */ /* 0x001fe20000010000 */
[----:B---3--:R-:W-:Y:S01]  /*e940*/  F2FP.BF16.F32.PACK_AB R161, R184, R161 ;  /* 0x000000a1b8a1723e */ /* 0x008fe200000010ff */
        /* <DEDUP_REMOVED lines=25> */
[----:B------:R-:W-:Y:S01]  /*eae0*/  FMUL.FTZ R118, R118, R177 ;  /* 0x000000b176767220 */ /* 0x000fe20000410000 */
[----:B------:R-:W-:Y:S01]  /*eaf0*/  FADD.FTZ R153, R165, R186 ;  /* 0x000000baa5997221 */ /* 0x000fe20000010000 */
[----:B0-----:R-:W-:Y:S01]  /*eb00*/  F2FP.BF16.F32.PACK_AB R165, R188, R231 ;  /* 0x000000e7bca5723e */ /* 0x001fe200000010ff */
        /* <DEDUP_REMOVED lines=21> */
[----:B------:R-:W-:-:S04]  /*ec60*/  FMUL.FTZ R151, R151, R177 ;  /* 0x000000b197977220 */ /* 0x000fc80000410000 */
[----:B------:R-:W5:Y:S01]  /*ec70*/  MUFU.EX2 R186, R191 ;  /* 0x000000bf00ba7308 */ /* 0x000f620000000800 */
[----:B---3--:R-:W-:Y:S01]  /*ec80*/  FADD.FTZ R190, R188, R153 ;  /* 0x00000099bcbe7221 */ /* 0x008fe20000010000 */
[----:B------:R-:W-:Y:S02]  /*ec90*/  F2FP.BF16.F32.PACK_AB R153, R155, R230 ;  /* 0x000000e69b99723e */ /* 0x000fe400000010ff */
[----:B------:R-:W-:Y:S01]  /*eca0*/  F2FP.BF16.F32.PACK_AB R155, R159, R229 ;  /* 0x000000e59f9b723e */ /* 0x000fe200000010ff */
[----:B--2---:R-:W-:Y:S01]  /*ecb0*/  FADD.FTZ R3, R167, R190 ;  /* 0x000000bea7037221 */ /* 0x004fe20000010000 */
[----:B------:R-:W-:Y:S02]  /*ecc0*/  F2FP.BF16.F32.PACK_AB R159, R180, R215 ;  /* 0x000000d7b49f723e */ /* 0x000fe400000010ff */
[----:B------:R2:W3:Y:S01]  /*ecd0*/  MUFU.EX2 R173, R194 ;  /* 0x000000c200ad7308 */ /* 0x0004e20000000800 */
[C---:B0-----:R-:W-:Y:S01]  /*ece0*/  FADD.FTZ R192, R4.reuse, R3 ;  /* 0x0000000304c07221 */ /* 0x041fe20000010000 */
[----:B------:R-:W-:-:S03]  /*ecf0*/  F2FP.BF16.F32.PACK_AB R167, R4, R167 ;  /* 0x000000a704a7723e */ /* 0x000fc600000010ff */
[----:B------:R-:W-:Y:S01]  /*ed00*/  FADD.FTZ R3, R169, R192 ;  /* 0x000000c0a9037221 */ /* 0x000fe20000010000 */
[C---:B-1----:R-:W-:Y:S02]  /*ed10*/  F2FP.BF16.F32.PACK_AB R169, R182.reuse, R169 ;  /* 0x000000a9b6a9723e */ /* 0x042fe400000010ff */
[----:B------:R-:W0:Y:S01]  /*ed20*/  MUFU.EX2 R190, R195 ;  /* 0x000000c300be7308 */ /* 0x000e220000000800 */
[----:B------:R-:W-:-:S04]  /*ed30*/  FADD.FTZ R192, R182, R3 ;  /* 0x00000003b6c07221 */ /* 0x000fc80000010000 */
[----:B----4-:R-:W-:Y:S01]  /*ed40*/  FADD.FTZ R3, R171, R192 ;  /* 0x000000c0ab037221 */ /* 0x010fe20000010000 */
[C---:B-----5:R-:W-:Y:S02]  /*ed50*/  F2FP.BF16.F32.PACK_AB R171, R186.reuse, R171 ;  /* 0x000000abbaab723e */ /* 0x060fe400000010ff */
[----:B------:R-:W1:Y:S01]  /*ed60*/  MUFU.EX2 R175, R198 ;  /* 0x000000c600af7308 */ /* 0x000e620000000800 */
[----:B--2---:R-:W-:-:S04]  /*ed70*/  FADD.FTZ R194, R186, R3 ;  /* 0x00000003bac27221 */ /* 0x004fc80000010000 */
[----:B---3--:R-:W-:-:S03]  /*ed80*/  FADD.FTZ R3, R173, R194 ;  /* 0x000000c2ad037221 */ /* 0x008fc60000010000 */
[----:B------:R-:W2:Y:S01]  /*ed90*/  MUFU.EX2 R174, R197 ;  /* 0x000000c500ae7308 */ /* 0x000ea20000000800 */
[C---:B0-----:R-:W-:Y:S01]  /*eda0*/  FADD.FTZ R180, R190.reuse, R3 ;  /* 0x00000003beb47221 */ /* 0x041fe20000010000 */
[----:B------:R-:W-:-:S06]  /*edb0*/  F2FP.BF16.F32.PACK_AB R173, R190, R173 ;  /* 0x000000adbead723e */ /* 0x000fcc00000010ff */
[----:B------:R-:W0:Y:S01]  /*edc0*/  MUFU.EX2 R192, R199 ;  /* 0x000000c700c07308 */ /* 0x000e220000000800 */
[----:B-1----:R-:W-:Y:S01]  /*edd0*/  FADD.FTZ R3, R175, R180 ;  /* 0x000000b4af037221 */ /* 0x002fe20000010000 */
[C---:B--2---:R-:W-:Y:S01]  /*ede0*/  FADD.FTZ R5, R174.reuse, R5 ;  /* 0x00000005ae057221 */ /* 0x044fe20000010000 */
[----:B------:R-:W-:Y:S02]  /*edf0*/  F2FP.BF16.F32.PACK_AB R174, R174, R196 ;  /* 0x000000c4aeae723e */ /* 0x000fe400000010ff */
[C---:B0-----:R-:W-:Y:S01]  /*ee00*/  FADD.FTZ R4, R192.reuse, R3 ;  /* 0x00000003c0047221 */ /* 0x041fe20000010000 */
[----:B------:R-:W-:Y:S01]  /*ee10*/  F2FP.BF16.F32.PACK_AB R175, R192, R175 ;  /* 0x000000afc0af723e */ /* 0x000fe200000010ff */
[----:B------:R-:W-:Y:S06]  /*ee20*/  @!P0 BRA `(.L_x_9361) ;  /* 0x0000000000048947 */ /* 0x000fec0003800000 */
[----:B------:R-:W-:Y:S01]  /*ee30*/  BPT.TRAP 0x1 ;  /* 0x000000040000795c */ /* 0x000fe20000300000 */
.L_x_9361:
[----:B------:R0:W1:Y:S01]  /*ee40*/  SYNCS.PHASECHK.TRANS64.TRYWAIT P2, [R209+URZ+0x22850], R210 ;  /* 0x022850d2d10075a7 */ /* 0x000062000804017f */
[----:B------:R-:W-:Y:S05]  /*ee50*/  @!P0 BRA `(.L_x_9362) ;  /* 0x0000000000048947 */ /* 0x000fea0003800000 */
[----:B------:R-:W-:Y:S01]  /*ee60*/  BPT.TRAP 0x1 ;  /* 0x000000040000795c */ /* 0x000fe20000300000 */
.L_x_9362:
[----:B------:R-:W-:Y:S04]  /*ee70*/  BSSY B0, `(.L_x_9363) ;  /* 0x0000004000007945 */ /* 0x000fe80003800000 */
[----:B-1----:R-:W-:Y:S05]  /*ee80*/  @P2 BRA `(.L_x_9364) ;  /* 0x0000000000082947 */ /* 0x002fea0003800000 */
[----:B------:R-:W1:Y:S02]  /*ee90*/  SYNCS.PHASECHK.TRANS64.TRYWAIT P2, [R209+URZ+0x22850], R210 ;  /* 0x022850d2d10075a7 */ /* 0x000e64000804017f */
[----:B-1----:R-:W-:Y:S05]  /*eea0*/  @!P2 BRA `(.L_x_9365) ;  /* 0x000000f80058a947 */ /* 0x002fea0003800000 */
.L_x_9364:
[----:B------:R-:W-:Y:S05]  /*eeb0*/  BSYNC B0 ;  /* 0x0000000000007941 */ /* 0x000fea0003800000 */
.L_x_9363:
[----:B------:R-:W2:Y:S01]  /*eec0*/  S2R R3, SR_TID.X ;  /* 0x0000000000037919 */ /* 0x000ea20000002100 */
[----:B------:R-:W-:Y:S05]  /*eed0*/  WARPSYNC.ALL ;  /* 0x0000000000007948 */ /* 0x000fea0003800000 */
[----:B------:R-:W-:Y:S01]  /*eee0*/  IMAD R180, R16, 0xc00, R204 ;  /* 0x00000c0010b47824 */ /* 0x000fe200078e02cc */
[----:B------:R-:W-:Y:S01]  /*eef0*/  ISETP.GT.AND P2, PT, R7, R218, PT ;  /* 0x000000da0700720c */ /* 0x000fe20003f44270 */
[----:B------:R-:W-:Y:S02]  /*ef00*/  IMAD.MOV.U32 R181, RZ, RZ, 0x40000040 ;  /* 0x40000040ffb57424 */ /* 0x000fe400078e00ff */
[----:B01----:R-:W-:Y:S01]  /*ef10*/  @!P1 VIADD R209, R209, 0x22860 ;  /* 0x00022860d1d19836 */ /* 0x003fe20000000000 */
[----:B------:R-:W-:Y:S01]  /*ef20*/  R2UR UR6, R180 ;  /* 0x00000000b40672ca */ /* 0x000fe200000e0000 */
[----:B------:R-:W-:Y:S01]  /*ef30*/  VIADD R7, R7, 0xffffffff ;  /* 0xffffffff07077836 */ /* 0x000fe20000000000 */
[----:B------:R-:W-:Y:S01]  /*ef40*/  R2UR UR7, R181 ;  /* 0x00000000b50772ca */ /* 0x000fe200000e0000 */
[----:B------:R-:W-:Y:S01]  /*ef50*/  IMAD.MOV.U32 R181, RZ, RZ, 0x40000040 ;  /* 0x40000040ffb57424 */ /* 0x000fe200078e00ff */
[----:B------:R-:W-:Y:S01]  /*ef60*/  @!P1 PRMT R209, RZ, 0x654, R209 ;  /* 0x00000654ffd19816 */ /* 0x000fe200000000d1 */
[----:B------:R-:W-:Y:S01]  /*ef70*/  IMAD.MOV.U32 R10, RZ, RZ, R176 ;  /* 0x000000ffff0a7224 */ /* 0x000fe200078e00b0 */
[----:B--2---:R-:W-:-:S05]  /*ef80*/  SHF.R.U32.HI R3, RZ, 0x7, R3 ;  /* 0x00000007ff037819 */ /* 0x004fca0000011603 */
[----:B------:R-:W-:-:S05]  /*ef90*/  VIADD R3, R3, 0x8 ;  /* 0x0000000803037836 */ /* 0x000fca0000000000 */
[----:B------:R0:W-:Y:S02]  /*efa0*/  BAR.SYNC.DEFER_BLOCKING R3, 0x100 ;  /* 0x000400030000751d */ /* 0x0001e40000010000 */
[----:B0-----:R-:W-:-:S04]  /*efb0*/  IMAD.MOV.U32 R3, RZ, RZ, R178 ;  /* 0x000000ffff037224 */ /* 0x001fc800078e00b2 */
        /* <DEDUP_REMOVED lines=43> */
[----:B------:R-:W-:Y:S02]  /*f270*/  IMAD.MOV.U32 R10, RZ, RZ, R176 ;  /* 0x000000ffff0a7224 */ /* 0x000fe400078e00b0 */
[----:B------:R-:W-:-:S07]  /*f280*/  IMAD.MOV.U32 R3, RZ, RZ, R178 ;  /* 0x000000ffff037224 */ /* 0x000fce00078e00b2 */
.L_x_9348:
[----:B------:R-:W1:Y:S01]  /*f290*/  LDC R217, c[0x0][0x9e4] ;  /* 0x00027900ffd97b82 */ /* 0x000e620000000800 */
[----:B------:R-:W-:Y:S02]  /*f2a0*/  IADD3 R152, R202, 0x80, -R203 ;  /* 0x00000080ca987810 */ /* 0x000fe40007ffe8cb */
[----:B------:R-:W-:-:S03]  /*f2b0*/  LOP3.LUT R2, R2, 0xffefffff, RZ, 0xc0, !PT ;  /* 0xffefffff02027812 */ /* 0x000fc600078ec0ff */
[----:B------:R-:W-:-:S04]  /*f2c0*/  IMAD R153, R205, 0x80, R152 ;  /* 0x00000080cd997824 */ /* 0x000fc800078e0298 */
[----:B------:R-:W-:Y:S01]  /*f2d0*/  IMAD.IADD R206, R153, 0x1, -R206 ;  /* 0x0000000199ce7824 */ /* 0x000fe200078e0ace */
[----:B-1----:R-:W-:-:S13]  /*f2e0*/  ISETP.GE.AND P2, PT, R217, 0x1, PT ;  /* 0x00000001d900780c */ /* 0x002fda0003f46270 */
[----:B------:R-:W-:Y:S01]  /*f2f0*/  @P2 LOP3.LUT R2, R2, 0x100000, RZ, 0xfc, !PT ;  /* 0x0010000002022812 */ /* 0x000fe200078efcff */
[----:B------:R-:W-:Y:S06]  /*f300*/  @!P2 BRA `(.L_x_9367) ;  /* 0x000000000048a947 */ /* 0x000fec0003800000 */
        /* <DEDUP_REMOVED lines=11> */
.L_x_9369:
[----:B------:R-:W-:-:S13]  /*f3c0*/  ISETP.NE.AND P2, PT, R217, 0x1, PT ;  /* 0x00000001d900780c */ /* 0x000fda0003f45270 */
[----:B------:R-:W1:Y:S02]  /*f3d0*/  @P2 LDC.64 R152, c[0x0][0x9e8] ;  /* 0x00027a00ff982b82 */ /* 0x000e640000000a00 */
[----:B-1----:R-:W-:-:S05]  /*f3e0*/  @P2 IMAD.HI.U32 R152, R154, R152, RZ ;  /* 0x000000989a982227 */ /* 0x002fca00078e00ff */
[----:B------:R-:W-:-:S07]  /*f3f0*/  @P2 SHF.R.U32.HI R154, RZ, R153, R152 ;  /* 0x00000099ff9a2219 */ /* 0x000fce0000011698 */
.L_x_9370:
[----:B------:R-:W-:Y:S05]  /*f400*/  BSYNC B0 ;  /* 0x0000000000007941 */ /* 0x000fea0003800000 */
.L_x_9368:
[----:B------:R-:W-:-:S05]  /*f410*/  IMAD R153, R154, R217, RZ ;  /* 0x000000d99a997224 */ /* 0x000fca00078e02ff */
[----:B------:R-:W-:-:S07]  /*f420*/  VIMNMX R206, R206, R153, !PT ;  /* 0x00000099cece7248 */ /* 0x000fce0007fe0100 */
.L_x_9367:
[----:B------:R-:W-:-:S04]  /*f430*/  VIADD R206, R206, 0x5f ;  /* 0x0000005fcece7836 */ /* 0x000fc80000000000 */
[----:B------:R-:W-:-:S05]  /*f440*/  IMAD.HI R206, R206, 0x2aaaaaab, RZ ;  /* 0x2aaaaaabcece7827 */ /* 0x000fca00078e02ff */
[----:B------:R-:W-:-:S04]  /*f450*/  SHF.R.U32.HI R153, RZ, 0x1f, R206 ;  /* 0x0000001fff997819 */ /* 0x000fc800000116ce */
[----:B------:R-:W-:-:S04]  /*f460*/  LEA.HI.SX32 R153, R206, R153, 0x1c ;  /* 0x00000099ce997211 */ /* 0x000fc800078fe2ff */
[----:B------:R-:W-:-:S04]  /*f470*/  VIMNMX R205, R222, R153, !PT ;  /* 0x00000099decd7248 */ /* 0x000fc80007fe0100 */
[----:B------:R-:W-:-:S13]  /*f480*/  ISETP.GE.AND P2, PT, R7, R205, PT ;  /* 0x000000cd0700720c */ /* 0x000fda0003f46270 */
[----:B------:R-:W-:Y:S05]  /*f490*/  @!P2 BRA `(.L_x_9371) ;  /* 0x0000001c00bca947 */ /* 0x000fea0003800000 */
[----:B0-----:R-:W-:Y:S02]  /*f4a0*/  IMAD.MOV.U32 R209, RZ, RZ, R10 ;  /* 0x000000ffffd17224 */ /* 0x001fe400078e000a */
[----:B------:R-:W-:Y:S02]  /*f4b0*/  IMAD.MOV.U32 R210, RZ, RZ, R3 ;  /* 0x000000ffffd27224 */ /* 0x000fe400078e0003 */
[----:B------:R-:W-:-:S07]  /*f4c0*/  IMAD.MOV.U32 R208, RZ, RZ, R7 ;  /* 0x000000ffffd07224 */ /* 0x000fce00078e0007 */
.L_x_9381:
[----:B------:R-:W-:Y:S01]  /*f4d0*/  VIADD R16, R16, 0x1 ;  /* 0x0000000110107836 */ /* 0x000fe20000000000 */
[----:B------:R-:W-:Y:S05]  /*f4e0*/  YIELD ;  /* 0x0000000000007946 */ /* 0x000fea0003800000 */
[----:B------:R-:W-:Y:S01]  /*f4f0*/  ISETP.NE.AND P3, PT, R16, 0x2, PT ;  /* 0x000000021000780c */ /* 0x000fe20003f65270 */
[----:B------:R-:W-:Y:S02]  /*f500*/  IMAD.MOV.U32 R6, RZ, RZ, R208 ;  /* 0x000000ffff067224 */ /* 0x000fe400078e00d0 */
[----:B------:R-:W-:Y:S01]  /*f510*/  VIADD R208, R208, 0xffffffff ;  /* 0xffffffffd0d07836 */ /* 0x000fe20000000000 */
[----:B------:R-:W-:-:S02]  /*f520*/  SEL R3, RZ, 0x1, P3 ;  /* 0x00000001ff037807 */ /* 0x000fc40001800000 */
[----:B------:R-:W-:Y:S02]  /*f530*/  ISETP.GT.AND P2, PT, R6, R205, PT ;  /* 0x000000cd0600720c */ /* 0x000fe40003f44270 */
[----:B------:R-:W-:Y:S02]  /*f540*/  LOP3.LUT R22, R22, R3, RZ, 0x3c, !PT ;  /* 0x0000000316167212 */ /* 0x000fe400078e3cff */
[----:B------:R-:W-:Y:S01]  /*f550*/  SEL R16, R16, RZ, P3 ;  /* 0x000000ff10107207 */ /* 0x000fe20001800000 */
[----:B0-----:R-:W-:Y:S08]  /*f560*/  @!P0 BRA `(.L_x_9372) ;  /* 0x0000000000048947 */ /* 0x001ff00003800000 */
[----:B------:R-:W-:Y:S01]  /*f570*/  BPT.TRAP 0x1 ;  /* 0x000000040000795c */ /* 0x000fe20000300000 */
.L_x_9372:
[----:B------:R-:W-:Y:S01]  /*f580*/  IMAD R206, R16, 0x8, R17 ;  /* 0x0000000810ce7824 */ /* 0x000fe200078e0211 */
[----:B------:R-:W-:-:S04]  /*f590*/  SHF.L.U32 R7, R22, 0x1f, RZ ;  /* 0x0000001f16077819 */ /* 0x000fc800000006ff */
[----:B------:R0:W1:Y:S01]  /*f5a0*/  SYNCS.PHASECHK.TRANS64.TRYWAIT P3, [R206+URZ+0x22830], R7 ;  /* 0x02283007ce0075a7 */ /* 0x000062000806017f */
[----:B------:R-:W-:Y:S05]  /*f5b0*/  @!P0 BRA `(.L_x_9373) ;  /* 0x0000000000048947 */ /* 0x000fea0003800000 */
[----:B------:R-:W-:Y:S01]  /*f5c0*/  BPT.TRAP 0x1 ;  /* 0x000000040000795c */ /* 0x000fe20000300000 */
.L_x_9373:
[----:B------:R-:W-:Y:S02]  /*f5d0*/  IMAD R10, R16, 0x300, R207 ;  /* 0x00000300100a7824 */ /* 0x000fe400078e02cf */
[----:B------:R-:W-:Y:S01]  /*f5e0*/  IMAD.MOV.U32 R11, RZ, RZ, 0x40000040 ;  /* 0x40000040ff0b7424 */ /* 0x000fe200078e00ff */
[----:B-1----:R-:W-:Y:S06]  /*f5f0*/  @P3 BRA `(.L_x_9374) ;  /* 0x0000000000083947 */ /* 0x002fec0003800000 */
[----:B------:R-:W1:Y:S02]  /*f600*/  SYNCS.PHASECHK.TRANS64.TRYWAIT P3, [R206+URZ+0x22830], R7 ;  /* 0x02283007ce0075a7 */ /* 0x000e64000806017f */
[----:B-1----:R-:W-:Y:S05]  /*f610*/  @!P3 BRA `(.L_x_9375) ;  /* 0x000000f00090b947 */ /* 0x002fea0003800000 */
.L_x_9374:
        /* <DEDUP_REMOVED lines=17> */
[----:B------:R-:W-:-:S02]  /*f730*/  R2UR UR5, R21 ;  /* 0x00000000150572ca */ /* 0x000fc400000e0000 */
[----:B--2---:R-:W-:Y:S01]  /*f740*/  SHF.R.U32.HI R218, RZ, 0x7, R218 ;  /* 0x00000007ffda7819 */ /* 0x004fe200000116da */
[----:B------:R-:W-:Y:S02]  /*f750*/  WARPGROUP.DEPBAR.LE gsb0, 0x0 ;  /* 0x00008000000079c5 */ /* 0x000fe40000010000 */
[----:B------:R-:W-:-:S08]  /*f760*/  WARPGROUP.ARRIVE ;  /* 0x00000000000079c5 */ /* 0x000fd00000000000 */
        /* <DEDUP_REMOVED lines=9> */
[----:B------:R-:W-:Y:S01]  /*f800*/  R2UR UR7, R11 ;  /* 0x000000000b0772ca */ /* 0x000fe200000e0000 */
[----:B------:R-:W-:Y:S01]  /*f810*/  IMAD.U32 R11, RZ, RZ, UR44 ;  /* 0x0000002cff0b7e24 */ /* 0x000fe2000f8e00ff */
        /* <DEDUP_REMOVED lines=54> */
[----:B------:R-:W2:Y:S02]  /*fb80*/  SHFL.BFLY PT, R3, R212, 0x2, 0x1f ;  /* 0x0c401f00d4037f89 */ /* 0x000ea400000e0000 */
[----:B--2---:R-:W-:Y:S02]  /*fb90*/  FMNMX.FTZ R213, R212, R3, !PT ;  /* 0x00000003d4d57209 */ /* 0x004fe40007810000 */
[----:B------:R-:W2:Y:S04]  /*fba0*/  SHFL.BFLY PT, R212, R10, 0x2, 0x1f ;  /* 0x0c401f000ad47f89 */ /* 0x000ea800000e0000 */
[----:B------:R-:W3:Y:S01]  /*fbb0*/  SHFL.BFLY PT, R6, R213, 0x1, 0x1f ;  /* 0x0c201f00d5067f89 */ /* 0x000ee200000e0000 */
[----:B--2---:R-:W-:Y:S02]  /*fbc0*/  FMNMX.FTZ R10, R10, R212, !PT ;  /* 0x000000d40a0a7209 */ /* 0x004fe40007810000 */
[----:B---3--:R-:W-:-:S03]  /*fbd0*/  FMNMX.FTZ R3, R213, R6, !PT ;  /* 0x00000006d5037209 */ /* 0x008fc60007810000 */
[----:B------:R-:W2:Y:S02]  /*fbe0*/  SHFL.BFLY PT, R212, R10, 0x1, 0x1f ;  /* 0x0c201f000ad47f89 */ /* 0x000ea400000e0000 */
[----:B------:R-:W-:-:S04]  /*fbf0*/  FADD.FTZ R6, -R3, R210 ;  /* 0x000000d203067221 */ /* 0x000fc80000010100 */
[-C--:B------:R-:W-:Y:S01]  /*fc00*/  FMUL.FTZ R210, R6, R11.reuse ;  /* 0x0000000b06d27220 */ /* 0x080fe20000410000 */
[----:B------:R-:W-:-:S04]  /*fc10*/  FMUL.FTZ R6, R3, R11 ;  /* 0x0000000b03067220 */ /* 0x000fc80000410000 */
        /* <DEDUP_REMOVED lines=11> */
[----:B--2---:R-:W-:Y:S01]  /*fcd0*/  FMNMX.FTZ R10, R10, R212, !PT ;  /* 0x000000d40a0a7209 */ /* 0x004fe20007810000 */
        /* <DEDUP_REMOVED lines=13> */
[----:B------:R-:W-:Y:S01]  /*fdb0*/  FADD.FTZ R6, -R10, R209 ;  /* 0x000000d10a067221 */ /* 0x000fe20000010100 */
[----:B------:R-:W2:Y:S03]  /*fdc0*/  MUFU.EX2 R210, R210 ;  /* 0x000000d200d27308 */ /* 0x000ea60000000800 */
[-C--:B------:R-:W-:Y:S01]  /*fdd0*/  FMUL.FTZ R197, R6, R11.reuse ;  /* 0x0000000b06c57220 */ /* 0x080fe20000410000 */
[----:B------:R-:W-:-:S04]  /*fde0*/  FMUL.FTZ R6, R10, R11 ;  /* 0x0000000b0a067220 */ /* 0x000fc80000410000 */
        /* <DEDUP_REMOVED lines=23> */
[-C--:B------:R-:W-:Y:S01]  /*ff60*/  FFMA.FTZ R199, R199, R11.reuse, -R6 ;  /* 0x0000000bc7c77223 */ /* 0x080fe20000010806 */
[-C--:B--2---:R-:W-:Y:S01]  /*ff70*/  FMUL.FTZ R24, R24, R210.reuse ;  /* 0x000000d218187220 */ /* 0x084fe20000410000 */
        /* <DEDUP_REMOVED lines=34> */
[-CC-:B---3--:R-:W-:Y:S01]  /*101a0*/  FFMA.FTZ R214, R162, R11.reuse, -R6.reuse ;  /* 0x0000000ba2d67223 */ /* 0x188fe20000010806 */
[----:B------:R-:W-:Y:S01]  /*101b0*/  FFMA.FTZ R162, R182, R11, -R6 ;  /* 0x0000000bb6a27223 */ /* 0x000fe20000010806 */
[----:B------:R-:W-:Y:S01]  /*101c0*/  FFMA.FTZ R182, R210, R5, R152 ;  /* 0x00000005d2b67223 */ /* 0x000fe20000010098 */
[----:B------:R-:W-:Y:S01]  /*101d0*/  F2FP.BF16.F32.PACK_AB R152, R153, R152 ;  /* 0x000000989998723e */ /* 0x000fe200000010ff */
[-C--:B------:R-:W-:Y:S01]  /*101e0*/  FMUL.FTZ R80, R80, R210.reuse ;  /* 0x000000d250507220 */ /* 0x080fe20000410000 */
[-C--:B------:R-:W-:Y:S01]  /*101f0*/  FMUL.FTZ R81, R81, R210.reuse ;  /* 0x000000d251517220 */ /* 0x080fe20000410000 */
[----:B------:R-:W-:Y:S01]  /*10200*/  FADD.FTZ R5, R153, R182 ;  /* 0x000000b699057221 */ /* 0x000fe20000010000 */
        /* <DEDUP_REMOVED lines=9> */
[----:B---3--:R-:W-:Y:S01]  /*102a0*/  FFMA.FTZ R166, R175, R11, -R6 ;  /* 0x0000000bafa67223 */ /* 0x008fe20000010806 */
[----:B------:R-:W-:-:S02]  /*102b0*/  @!P1 VIADD R6, R206, 0x22840 ;  /* 0x00022840ce069836 */ /* 0x000fc40000000000 */
[----:B--2---:R-:W-:Y:S01]  /*102c0*/  FADD.FTZ R4, R213, R4 ;  /* 0x00000004d5047221 */ /* 0x004fe20000010000 */
        /* <DEDUP_REMOVED lines=29> */
[----:B---3--:R-:W-:Y:S01]  /*104a0*/  @!P1 PRMT R170, RZ, 0x654, R6 ;  /* 0x00000654ffaa9816 */ /* 0x008fe20000000006 */
[-C--:B------:R-:W-:Y:S01]  /*104b0*/  FMUL.FTZ R145, R145, R210.reuse ;  /* 0x000000d291917220 */ /* 0x080fe20000410000 */
[----:B------:R-:W-:Y:S01]  /*104c0*/  IADD3 R6, -R218, 0xb, RZ ;  /* 0x0000000bda067810 */ /* 0x000fe20007ffe1ff */
[-C--:B------:R-:W-:Y:S01]  /*104d0*/  FMUL.FTZ R148, R148, R210.reuse ;  /* 0x000000d294947220 */ /* 0x080fe20000410000 */
[----:B------:R-:W-:Y:S01]  /*104e0*/  FMUL.FTZ R149, R149, R210 ;  /* 0x000000d295957220 */ /* 0x000fe20000410000 */
[-C--:B------:R-:W-:Y:S01]  /*104f0*/  FMUL.FTZ R26, R26, R197.reuse ;  /* 0x000000c51a1a7220 */ /* 0x080fe20000410000 */
[-C--:B------:R-:W-:Y:S01]  /*10500*/  FMUL.FTZ R27, R27, R197.reuse ;  /* 0x000000c51b1b7220 */ /* 0x080fe20000410000 */
[----:B------:R-:W-:Y:S01]  /*10510*/  MUFU.EX2 R161, R161 ;  /* 0x000000a100a17308 */ /* 0x000fe20000000800 */
[----:B------:R3:W-:Y:S06]  /*10520*/  BAR.ARV R6, 0x100 ;  /* 0x000400060000751d */ /* 0x0007ec0000002000 */
[----:B------:R4:W-:Y:S01]  /*10530*/  @!P1 SYNCS.ARRIVE.TRANS64.RED.A1T0 RZ, [R170+URZ], RZ ;  /* 0x000000ffaaff99a7 */ /* 0x0009e2000810043f */
[----:B------:R-:W5:Y:S01]  /*10540*/  MUFU.EX2 R163, R163 ;  /* 0x000000a300a37308 */ /* 0x000f620000000800 */
[----:B--2---:R-:W-:Y:S01]  /*10550*/  FADD.FTZ R4, R214, R153 ;  /* 0x00000099d6047221 */ /* 0x004fe20000010000 */
[-C--:B------:R-:W-:Y:S01]  /*10560*/  FMUL.FTZ R30, R30, R197.reuse ;  /* 0x000000c51e1e7220 */ /* 0x080fe20000410000 */
[-C--:B------:R-:W-:Y:S01]  /*10570*/  FMUL.FTZ R31, R31, R197.reuse ;  /* 0x000000c51f1f7220 */ /* 0x080fe20000410000 */
[-C--:B------:R-:W-:Y:S01]  /*10580*/  FMUL.FTZ R34, R34, R197.reuse ;  /* 0x000000c522227220 */ /* 0x080fe20000410000 */
[-C--:B------:R-:W-:Y:S01]  /*10590*/  FMUL.FTZ R35, R35, R197.reuse ;  /* 0x000000c523237220 */ /* 0x080fe20000410000 */
[-C--:B------:R-:W-:Y:S01]  /*105a0*/  FMUL.FTZ R38, R38, R197.reuse ;  /* 0x000000c526267220 */ /* 0x080fe20000410000 */
[----:B----4-:R-:W-:Y:S01]  /*105b0*/  FADD.FTZ R170, R156, R5 ;  /* 0x000000059caa7221 */ /* 0x010fe20000010000 */
[----:B------:R-:W2:Y:S01]  /*105c0*/  MUFU.EX2 R164, R164 ;  /* 0x000000a400a47308 */ /* 0x000ea20000000800 */
[-C--:B------:R-:W-:Y:S01]  /*105d0*/  FMUL.FTZ R39, R39, R197.reuse ;  /* 0x000000c527277220 */ /* 0x080fe20000410000 */
[-C--:B------:R-:W-:Y:S01]  /*105e0*/  FMUL.FTZ R42, R42, R197.reuse ;  /* 0x000000c52a2a7220 */ /* 0x080fe20000410000 */
[----:B------:R-:W-:Y:S01]  /*105f0*/  FADD.FTZ R5, R157, R170 ;  /* 0x000000aa9d057221 */ /* 0x000fe20000010000 */
[-C--:B------:R-:W-:Y:S01]  /*10600*/  FMUL.FTZ R43, R43, R197.reuse ;  /* 0x000000c52b2b7220 */ /* 0x080fe20000410000 */
[-C--:B------:R-:W-:Y:S01]  /*10610*/  FMUL.FTZ R46, R46, R197.reuse ;  /* 0x000000c52e2e7220 */ /* 0x080fe20000410000 */
[-C--:B------:R-:W-:Y:S01]  /*10620*/  FMUL.FTZ R47, R47, R197.reuse ;  /* 0x000000c52f2f7220 */ /* 0x080fe20000410000 */
[----:B------:R-:W-:Y:S01]  /*10630*/  FADD.FTZ R170, R160, R5 ;  /* 0x00000005a0aa7221 */ /* 0x000fe20000010000 */
[----:B------:R-:W4:Y:S01]  /*10640*/  MUFU.EX2 R165, R165 ;  /* 0x000000a500a57308 */ /* 0x000f220000000800 */
[----:B-----5:R-:W-:Y:S01]  /*10650*/  FADD.FTZ R4, R163, R4 ;  /* 0x00000004a3047221 */ /* 0x020fe20000010000 */
[-C--:B------:R-:W-:Y:S01]  /*10660*/  FMUL.FTZ R50, R50, R197.reuse ;  /* 0x000000c532327220 */ /* 0x080fe20000410000 */
[----:B------:R-:W-:Y:S01]  /*10670*/  FADD.FTZ R5, R161, R170 ;  /* 0x000000aaa1057221 */ /* 0x000fe20000010000 */
[-C--:B------:R-:W-:Y:S01]  /*10680*/  FMUL.FTZ R51, R51, R197.reuse ;  /* 0x000000c533337220 */ /* 0x080fe20000410000 */
[----:B------:R-:W-:Y:S01]  /*10690*/  FADD.FTZ R4, R167, R4 ;  /* 0x00000004a7047221 */ /* 0x000fe20000010000 */
[-C--:B------:R-:W-:Y:S01]  /*106a0*/  FMUL.FTZ R54, R54, R197.reuse ;  /* 0x000000c536367220 */ /* 0x080fe20000410000 */
[-C--:B------:R-:W-:Y:S01]  /*106b0*/  FMUL.FTZ R55, R55, R197.reuse ;  /* 0x000000c537377220 */ /* 0x080fe20000410000 */
[----:B------:R-:W5:Y:S01]  /*106c0*/  MUFU.EX2 R171, R216 ;  /* 0x000000d800ab7308 */ /* 0x000f620000000800 */
        /* <DEDUP_REMOVED lines=60> */
[----:B------:R-:W-:-:S03]  /*10a90*/  FMUL.FTZ R151, R151, R197 ;  /* 0x000000c597977220 */ /* 0x000fc60000410000 */
[----:B------:R4:W5:Y:S08]  /*10aa0*/  MUFU.EX2 R210, R154 ;  /* 0x0000009a00d27308 */ /* 0x0009700000000800 */
[----:B------:R-:W-:Y:S01]  /*10ab0*/  MUFU.EX2 R176, R176 ;  /* 0x000000b000b07308 */ /* 0x000fe20000000800 */
[----:B----4-:R-:W-:Y:S01]  /*10ac0*/  F2FP.BF16.F32.PACK_AB R154, R157, R156 ;  /* 0x0000009c9d9a723e */ /* 0x010fe200000010ff */
[----:B--2---:R-:W-:Y:S01]  /*10ad0*/  FADD.FTZ R153, R182, R153 ;  /* 0x00000099b6997221 */ /* 0x004fe20000010000 */
[----:B------:R-:W-:Y:S01]  /*10ae0*/  F2FP.BF16.F32.PACK_AB R156, R161, R160 ;  /* 0x000000a0a19c723e */ /* 0x000fe200000010ff */
[----:B------:R-:W-:Y:S01]  /*10af0*/  FADD.FTZ R160, R168, R5 ;  /* 0x00000005a8a07221 */ /* 0x000fe20000010000 */
[----:B------:R-:W-:-:S02]  /*10b00*/  F2FP.BF16.F32.PACK_AB R157, R163, R214 ;  /* 0x000000d6a39d723e */ /* 0x000fc400000010ff */
[----:B------:R-:W-:Y:S01]  /*10b10*/  F2FP.BF16.F32.PACK_AB R163, R182, R175 ;  /* 0x000000afb6a3723e */ /* 0x000fe200000010ff */
[----:B------:R-:W-:Y:S01]  /*10b20*/  MUFU.EX2 R177, R177 ;  /* 0x000000b100b17308 */ /* 0x000fe20000000800 */
[C---:B------:R-:W-:Y:S01]  /*10b30*/  FADD.FTZ R5, R169.reuse, R160 ;  /* 0x000000a0a9057221 */ /* 0x040fe20000010000 */
[----:B------:R-:W-:Y:S01]  /*10b40*/  F2FP.BF16.F32.PACK_AB R160, R169, R168 ;  /* 0x000000a8a9a0723e */ /* 0x000fe200000010ff */
[----:B-----5:R-:W-:Y:S01]  /*10b50*/  FADD.FTZ R4, R210, R153 ;  /* 0x00000099d2047221 */ /* 0x020fe20000010000 */
[----:B------:R-:W-:-:S04]  /*10b60*/  F2FP.BF16.F32.PACK_AB R161, R179, R178 ;  /* 0x000000b2b3a1723e */ /* 0x000fc800000010ff */
[----:B------:R2:W4:Y:S08]  /*10b70*/  MUFU.EX2 R215, R158 ;  /* 0x0000009e00d77308 */ /* 0x0005300000000800 */
[----:B------:R-:W5:Y:S01]  /*10b80*/  MUFU.EX2 R180, R180 ;  /* 0x000000b400b47308 */ /* 0x000f620000000800 */
[----:B--2---:R-:W-:Y:S01]  /*10b90*/  F2FP.BF16.F32.PACK_AB R158, R165, R164 ;  /* 0x000000a4a59e723e */ /* 0x004fe200000010ff */
[----:B------:R-:W-:-:S04]  /*10ba0*/  FADD.FTZ R164, R172, R5 ;  /* 0x00000005aca47221 */ /* 0x000fc80000010000 */
[----:B------:R-:W-:Y:S02]  /*10bb0*/  FADD.FTZ R5, R173, R164 ;  /* 0x000000a4ad057221 */ /* 0x000fe40000010000 */
[----:B------:R2:W0:Y:S01]  /*10bc0*/  MUFU.EX2 R216, R162 ;  /* 0x000000a200d87308 */ /* 0x0004220000000800 */
[C---:B----4-:R-:W-:Y:S01]  /*10bd0*/  FADD.FTZ R153, R215.reuse, R4 ;  /* 0x00000004d7997221 */ /* 0x050fe20000010000 */
[----:B------:R-:W-:Y:S01]  /*10be0*/  FADD.FTZ R164, R176, R5 ;  /* 0x00000005b0a47221 */ /* 0x000fe20000010000 */
[----:B------:R-:W-:-:S03]  /*10bf0*/  F2FP.BF16.F32.PACK_AB R165, R215, R210 ;  /* 0x000000d2d7a5723e */ /* 0x000fc600000010ff */
[C---:B------:R-:W-:Y:S01]  /*10c00*/  FADD.FTZ R5, R177.reuse, R164 ;  /* 0x000000a4b1057221 */ /* 0x040fe20000010000 */
[----:B------:R-:W-:Y:S01]  /*10c10*/  F2FP.BF16.F32.PACK_AB R164, R177, R176 ;  /* 0x000000b0b1a4723e */ /* 0x000fe200000010ff */
[----:B------:R-:W4:Y:S01]  /*10c20*/  MUFU.EX2 R181, R181 ;  /* 0x000000b500b57308 */ /* 0x000f220000000800 */
[----:B--2---:R-:W-:Y:S01]  /*10c30*/  F2FP.BF16.F32.PACK_AB R162, R173, R172 ;  /* 0x000000acada2723e */ /* 0x004fe200000010ff */
[----:B-----5:R-:W-:-:S06]  /*10c40*/  FADD.FTZ R166, R180, R5 ;  /* 0x00000005b4a67221 */ /* 0x020fcc0000010000 */
[----:B------:R-:W2:Y:S01]  /*10c50*/  MUFU.EX2 R183, R183 ;  /* 0x000000b700b77308 */ /* 0x000ea20000000800 */
[----:B0-----:R-:W-:-:S07]  /*10c60*/  FADD.FTZ R4, R216, R153 ;  /* 0x00000099d8047221 */ /* 0x001fce0000010000 */
[----:B------:R-:W0:Y:S01]  /*10c70*/  MUFU.EX2 R184, R184 ;  /* 0x000000b800b87308 */ /* 0x000e220000000800 */
[C---:B----4-:R-:W-:Y:S01]  /*10c80*/  FADD.FTZ R5, R181.reuse, R166 ;  /* 0x000000a6b5057221 */ /* 0x050fe20000010000 */
[----:B------:R-:W-:-:S06]  /*10c90*/  F2FP.BF16.F32.PACK_AB R166, R181, R180 ;  /* 0x000000b4b5a6723e */ /* 0x000fcc00000010ff */
[----:B------:R-:W4:Y:S01]  /*10ca0*/  MUFU.EX2 R169, R186 ;  /* 0x000000ba00a97308 */ /* 0x000f220000000800 */
[----:B--2---:R-:W-:-:S07]  /*10cb0*/  FADD.FTZ R4, R183, R4 ;  /* 0x00000004b7047221 */ /* 0x004fce0000010000 */
[----:B------:R-:W2:Y:S01]  /*10cc0*/  MUFU.EX2 R185, R185 ;  /* 0x000000b900b97308 */ /* 0x000ea20000000800 */
[----:B0-----:R-:W-:-:S07]  /*10cd0*/  FADD.FTZ R168, R184, R5 ;  /* 0x00000005b8a87221 */ /* 0x001fce0000010000 */
[----:B------:R-:W0:Y:S01]  /*10ce0*/  MUFU.EX2 R187, R187 ;  /* 0x000000bb00bb7308 */ /* 0x000e220000000800 */
[----:B----4-:R-:W-:-:S07]  /*10cf0*/  FADD.FTZ R4, R169, R4 ;  /* 0x00000004a9047221 */ /* 0x010fce0000010000 */
[----:B------:R-:W4:Y:S01]  /*10d00*/  MUFU.EX2 R188, R188 ;  /* 0x000000bc00bc7308 */ /* 0x000f220000000800 */
[C---:B--2---:R-:W-:Y:S01]  /*10d10*/  FADD.FTZ R5, R185.reuse, R168 ;  /* 0x000000a8b9057221 */ /* 0x044fe20000010000 */
[----:B------:R-:W-:-:S06]  /*10d20*/  F2FP.BF16.F32.PACK_AB R168, R185, R184 ;  /* 0x000000b8b9a8723e */ /* 0x000fcc00000010ff */
[----:B------:R-:W2:Y:S01]  /*10d30*/  MUFU.EX2 R190, R190 ;  /* 0x000000be00be7308 */ /* 0x000ea20000000800 */
[C---:B0-----:R-:W-:Y:S01]  /*10d40*/  FADD.FTZ R153, R187.reuse, R4 ;  /* 0x00000004bb997221 */ /* 0x041fe20000010000 */
[----:B------:R-:W-:-:S06]  /*10d50*/  F2FP.BF16.F32.PACK_AB R169, R187, R169 ;  /* 0x000000a9bba9723e */ /* 0x000fcc00000010ff */
[----:B------:R-:W0:Y:S01]  /*10d60*/  MUFU.EX2 R189, R189 ;  /* 0x000000bd00bd7308 */ /* 0x000e220000000800 */
[----:B----4-:R-:W-:-:S07]  /*10d70*/  FADD.FTZ R170, R188, R5 ;  /* 0x00000005bcaa7221 */ /* 0x010fce0000010000 */
[----:B------:R-:W4:Y:S01]  /*10d80*/  MUFU.EX2 R191, R191 ;  /* 0x000000bf00bf7308 */ /* 0x000f220000000800 */
        /* <DEDUP_REMOVED lines=9> */
[----:B----4-:R-:W-:-:S07]  /*10e20*/  FADD.FTZ R4, R191, R4 ;  /* 0x00000004bf047221 */ /* 0x010fce0000010000 */
[----:B------:R-:W4:Y:S01]  /*10e30*/  MUFU.EX2 R193, R193 ;  /* 0x000000c100c17308 */ /* 0x000f220000000800 */
[----:B--2---:R-:W-:-:S07]  /*10e40*/  FADD.FTZ R172, R192, R5 ;  /* 0x00000005c0ac7221 */ /* 0x004fce0000010000 */
[----:B------:R-:W2:Y:S01]  /*10e50*/  MUFU.EX2 R195, R195 ;  /* 0x000000c300c37308 */ /* 0x000ea20000000800 */
[----:B0-----:R-:W-:-:S07]  /*10e60*/  FADD.FTZ R4, R173, R4 ;  /* 0x00000004ad047221 */ /* 0x001fce0000010000 */
[----:B------:R-:W0:Y:S01]  /*10e70*/  MUFU.EX2 R196, R196 ;  /* 0x000000c400c47308 */ /* 0x000e220000000800 */
[C---:B----4-:R-:W-:Y:S01]  /*10e80*/  FADD.FTZ R5, R193.reuse, R172 ;  /* 0x000000acc1057221 */ /* 0x050fe20000010000 */
[----:B------:R-:W-:-:S06]  /*10e90*/  F2FP.BF16.F32.PACK_AB R172, R193, R192 ;  /* 0x000000c0c1ac723e */ /* 0x000fcc00000010ff */
[----:B------:R-:W4:Y:S01]  /*10ea0*/  MUFU.EX2 R198, R198 ;  /* 0x000000c600c67308 */ /* 0x000f220000000800 */
[C---:B--2---:R-:W-:Y:S01]  /*10eb0*/  FADD.FTZ R171, R195.reuse, R4 ;  /* 0x00000004c3ab7221 */ /* 0x044fe20000010000 */
[----:B------:R-:W-:-:S06]  /*10ec0*/  F2FP.BF16.F32.PACK_AB R173, R195, R173 ;  /* 0x000000adc3ad723e */ /* 0x000fcc00000010ff */
[----:B------:R-:W2:Y:S01]  /*10ed0*/  MUFU.EX2 R199, R199 ;  /* 0x000000c700c77308 */ /* 0x000ea20000000800 */
[----:B0-----:R-:W-:-:S04]  /*10ee0*/  FADD.FTZ R174, R196, R5 ;  /* 0x00000005c4ae7221 */ /* 0x001fc80000010000 */
[C---:B------:R-:W-:Y:S01]  /*10ef0*/  FADD.FTZ R5, R209.reuse, R174 ;  /* 0x000000aed1057221 */ /* 0x040fe20000010000 */
[----:B------:R-:W-:Y:S01]  /*10f00*/  F2FP.BF16.F32.PACK_AB R174, R209, R196 ;  /* 0x000000c4d1ae723e */ /* 0x000fe200000010ff */
[----:B----4-:R-:W-:Y:S01]  /*10f10*/  FADD.FTZ R4, R198, R171 ;  /* 0x000000abc6047221 */ /* 0x010fe20000010000 */
[----:B------:R-:W-:-:S03]  /*10f20*/  F2FP.BF16.F32.PACK_AB R171, R191, R190 ;  /* 0x000000bebfab723e */ /* 0x000fc600000010ff */
[C---:B--2---:R-:W-:Y:S01]  /*10f30*/  FADD.FTZ R4, R199.reuse, R4 ;  /* 0x00000004c7047221 */ /* 0x044fe20000010000 */
[----:B------:R-:W-:Y:S01]  /*10f40*/  F2FP.BF16.F32.PACK_AB R175, R199, R198 ;  /* 0x000000c6c7af723e */ /* 0x000fe200000010ff */
[----:B---3--:R-:W-:Y:S06]  /*10f50*/  @!P0 BRA `(.L_x_9376) ;  /* 0x0000000000048947 */ /* 0x008fec0003800000 */
[----:B------:R-:W-:Y:S01]  /*10f60*/  BPT.TRAP 0x1 ;  /* 0x000000040000795c */ /* 0x000fe20000300000 */
.L_x_9376:
[----:B------:R0:W2:Y:S01]  /*10f70*/  SYNCS.PHASECHK.TRANS64.TRYWAIT P3, [R206+URZ+0x22850], R7 ;  /* 0x02285007ce0075a7 */ /* 0x0000a2000806017f */
[----:B------:R-:W-:Y:S05]  /*10f80*/  @!P0 BRA `(.L_x_9377) ;  /* 0x0000000000048947 */ /* 0x000fea0003800000 */
[----:B------:R-:W-:Y:S01]  /*10f90*/  BPT.TRAP 0x1 ;  /* 0x000000040000795c */ /* 0x000fe20000300000 */
.L_x_9377:
[----:B------:R-:W-:Y:S04]  /*10fa0*/  BSSY B0, `(.L_x_9378) ;  /* 0x0000004000007945 */ /* 0x000fe80003800000 */
[----:B--2---:R-:W-:Y:S05]  /*10fb0*/  @P3 BRA `(.L_x_9379) ;  /* 0x0000000000083947 */ /* 0x004fea0003800000 */
[----:B------:R-:W2:Y:S02]  /*10fc0*/  SYNCS.PHASECHK.TRANS64.TRYWAIT P3, [R206+URZ+0x22850], R7 ;  /* 0x02285007ce0075a7 */ /* 0x000ea4000806017f */
[----:B--2---:R-:W-:Y:S05]  /*10fd0*/  @!P3 BRA `(.L_x_9380) ;  /* 0x000000d80034b947 */ /* 0x004fea0003800000 */
.L_x_9379:
[----:B------:R-:W-:Y:S05]  /*10fe0*/  BSYNC B0 ;  /* 0x0000000000007941 */ /* 0x000fea0003800000 */
.L_x_9378:
[----:B------:R-:W3:Y:S01]  /*10ff0*/  S2R R178, SR_TID.X ;  /* 0x0000000000b27919 */ /* 0x000ee20000002100 */
[----:B------:R-:W-:Y:S05]  /*11000*/  WARPSYNC.ALL ;  /* 0x0000000000007948 */ /* 0x000fea0003800000 */
[----:B------:R-:W-:Y:S02]  /*11010*/  IMAD R176, R16, 0xc00, R204 ;  /* 0x00000c0010b07824 */ /* 0x000fe400078e02cc */
[----:B------:R-:W-:Y:S02]  /*11020*/  IMAD.MOV.U32 R177, RZ, RZ, 0x40000040 ;  /* 0x40000040ffb17424 */ /* 0x000fe400078e00ff */
[----:B012---:R-:W-:Y:S01]  /*11030*/  @!P1 VIADD R206, R206, 0x22860 ;  /* 0x00022860cece9836 */ /* 0x007fe20000000000 */
[----:B------:R-:W-:Y:S01]  /*11040*/  R2UR UR6, R176 ;  /* 0x00000000b00672ca */ /* 0x000fe200000e0000 */
[----:B------:R-:W-:Y:S01]  /*11050*/  IMAD.MOV.U32 R209, RZ, RZ, R10 ;  /* 0x000000ffffd17224 */ /* 0x000fe200078e000a */
[----:B------:R-:W-:Y:S01]  /*11060*/  R2UR UR7, R177 ;  /* 0x00000000b10772ca */ /* 0x000fe200000e0000 */
[----:B------:R-:W-:Y:S01]  /*11070*/  IMAD.MOV.U32 R177, RZ, RZ, 0x40000040 ;  /* 0x40000040ffb17424 */ /* 0x000fe200078e00ff */
[----:B------:R-:W-:Y:S01]  /*11080*/  @!P1 PRMT R206, RZ, 0x654, R206 ;  /* 0x00000654ffce9816 */ /* 0x000fe200000000ce */
[----:B------:R-:W-:Y:S01]  /*11090*/  IMAD.MOV.U32 R210, RZ, RZ, R3 ;  /* 0x000000ffffd27224 */ /* 0x000fe200078e0003 */
        /* <DEDUP_REMOVED lines=46> */
[----:B0-----:R-:W-:-:S07]  /*11380*/  IMAD.MOV.U32 R7, RZ, RZ, R208 ;  /* 0x000000ffff077224 */ /* 0x001fce00078e00d0 */
.L_x_9371:
[----:B------:R-:W-:-:S13]  /*11390*/  ISETP.GE.AND P2, PT, R7, R222, PT ;  /* 0x000000de0700720c */ /* 0x000fda0003f46270 */
[----:B------:R-:W-:Y:S05]  /*113a0*/  @!P2 BRA `(.L_x_9382) ;  /* 0x000000300054a947 */ /* 0x000fea0003800000 */
[----:B------:R-:W-:Y:S02]  /*113b0*/  VIADD R208, R0, 0x8 ;  /* 0x0000000800d07836 */ /* 0x000fe40000000000 */
[----:B0-----:R-:W-:Y:S02]  /*113c0*/  IMAD.MOV.U32 R209, RZ, RZ, R10 ;  /* 0x000000ffffd17224 */ /* 0x001fe400078e000a */
[----:B------:R-:W-:Y:S01]  /*113d0*/  IMAD.MOV.U32 R210, RZ, RZ, R3 ;  /* 0x000000ffffd27224 */ /* 0x000fe200078e0003 */
[----:B------:R-:W-:-:S07]  /*113e0*/  IADD3 R208, R208, R202, -R203 ;  /* 0x000000cad0d07210 */ /* 0x000fce0007ffe8cb */
.L_x_9400:
[----:B------:R-:W-:Y:S01]  /*113f0*/  VIADD R16, R16, 0x1 ;  /* 0x0000000110107836 */ /* 0x000fe20000000000 */
[----:B------:R-:W-:Y:S05]  /*11400*/  YIELD ;  /* 0x0000000000007946 */ /* 0x000fea0003800000 */
[----:B------:R-:W-:-:S04]  /*11410*/  ISETP.NE.AND P2, PT, R16, 0x2, PT ;  /* 0x000000021000780c */ /* 0x000fc80003f45270 */
[----:B------:R-:W-:Y:S02]  /*11420*/  SEL R3, RZ, 0x1, P2 ;  /* 0x00000001ff037807 */ /* 0x000fe40001000000 */
[----:B------:R-:W-:Y:S02]  /*11430*/  SEL R16, R16, RZ, P2 ;  /* 0x000000ff10107207 */ /* 0x000fe40001000000 */
[----:B------:R-:W-:Y:S01]  /*11440*/  LOP3.LUT R22, R22, R3, RZ, 0x3c, !PT ;  /* 0x0000000316167212 */ /* 0x000fe200078e3cff */
[----:B-1----:R-:W-:Y:S06]  /*11450*/  @!P0 BRA `(.L_x_9383) ;  /* 0x0000000000048947 */ /* 0x002fec0003800000 */
[----:B------:R-:W-:Y:S01]  /*11460*/  BPT.TRAP 0x1 ;  /* 0x000000040000795c */ /* 0x000fe20000300000 */
.L_x_9383:
[----:B------:R-:W-:Y:S01]  /*11470*/  IMAD R206, R16, 0x8, R17 ;  /* 0x0000000810ce7824 */ /* 0x000fe200078e0211 */
[----:B------:R-:W-:-:S04]  /*11480*/  SHF.L.U32 R205, R22, 0x1f, RZ ;  /* 0x0000001f16cd7819 */ /* 0x000fc800000006ff */
[----:B------:R0:W1:Y:S01]  /*11490*/  SYNCS.PHASECHK.TRANS64.TRYWAIT P2, [R206+URZ+0x22830], R205 ;  /* 0x022830cdce0075a7 */ /* 0x000062000804017f */
[----:B------:R-:W-:Y:S05]  /*114a0*/  @!P0 BRA `(.L_x_9384) ;  /* 0x0000000000048947 */ /* 0x000fea0003800000 */
[----:B------:R-:W-:Y:S01]  /*114b0*/  BPT.TRAP 0x1 ;  /* 0x000000040000795c */ /* 0x000fe20000300000 */
.L_x_9384:
[----:B------:R-:W-:Y:S02]  /*114c0*/  IMAD R10, R16, 0x300, R207 ;  /* 0x00000300100a7824 */ /* 0x000fe400078e02cf */
[----:B------:R-:W-:Y:S01]  /*114d0*/  IMAD.MOV.U32 R11, RZ, RZ, 0x40000040 ;  /* 0x40000040ff0b7424 */ /* 0x000fe200078e00ff */
[----:B-1----:R-:W-:Y:S06]  /*114e0*/  @P2 BRA `(.L_x_9385) ;  /* 0x0000000000082947 */ /* 0x002fec0003800000 */
[----:B------:R-:W1:Y:S02]  /*114f0*/  SYNCS.PHASECHK.TRANS64.TRYWAIT P2, [R206+URZ+0x22830], R205 ;  /* 0x022830cdce0075a7 */ /* 0x000e64000804017f */
[----:B-1----:R-:W-:Y:S05]  /*11500*/  @!P2 BRA `(.L_x_9386) ;  /* 0x000000d000fca947 */ /* 0x002fea0003800000 */
.L_x_9385:
        /* <DEDUP_REMOVED lines=10> */
[----:B------:R-:W-:Y:S01]  /*115b0*/  ISETP.GE.AND P2, PT, R217, 0x1, PT ;  /* 0x00000001d900780c */ /* 0x000fe20003f46270 */
[----:B------:R-:W-:-:S05]  /*115c0*/  @!P1 VIADD R3, R206, 0x22840 ;  /* 0x00022840ce039836 */ /* 0x000fca0000000000 */
[----:B------:R-:W-:-:S04]  /*115d0*/  @!P1 PRMT R3, RZ, 0x654, R3 ;  /* 0x00000654ff039816 */ /* 0x000fc80000000003 */
        /* <DEDUP_REMOVED lines=10> */
[----:B------:R-:W-:Y:S02]  /*11680*/  WARPGROUP.DEPBAR.LE gsb0, 0x0 ;  /* 0x00008000000079c5 */ /* 0x000fe40000010000 */
[----:B------:R-:W-:-:S06]  /*11690*/  WARPGROUP.ARRIVE ;  /* 0x00000000000079c5 */ /* 0x000fcc0000000000 */
        /* <DEDUP_REMOVED lines=8> */
[----:B------:R-:W-:Y:S01]  /*11720*/  R2UR UR6, R10 ;  /* 0x000000000a0672ca */ /* 0x000fe200000e0000 */
[----:B------:R-:W-:Y:S01]  /*11730*/  IMAD R10, R7, -0x60, R202 ;  /* 0xffffffa0070a7824 */ /* 0x000fe200078e02ca */
[----:B------:R-:W-:Y:S02]  /*11740*/  R2UR UR7, R11 ;  /* 0x000000000b0772ca */ /* 0x000fe400000e0000 */
[----:B------:R-:W-:Y:S02]  /*11750*/  R2UR UR4, R12 ;  /* 0x000000000c0472ca */ /* 0x000fe400000e0000 */
[----:B------:R-:W-:Y:S02]  /*11760*/  R2UR UR5, R13 ;  /* 0x000000000d0572ca */ /* 0x000fe400000e0000 */
[----:B------:R-:W-:-:S05]  /*11770*/  IADD3 R10, -R203, 0x1, R10 ;  /* 0x00000001cb0a7810 */ /* 0x000fca0007ffe10a */
[----:B------:R-:W-:-:S04]  /*11780*/  IMAD.IADD R10, R10, 0x1, -R23 ;  /* 0x000000010a0a7824 */ /* 0x000fc800078e0a17 */
[----:B------:R-:W-:-:S04]  /*11790*/  VIADD R215, R10, UR48 ;  /* 0x000000300ad77c36 */ /* 0x000fc80008000000 */
[----:B------:R-:W-:Y:S01]  /*117a0*/  IMAD.IADD R213, R0, 0x1, R215 ;  /* 0x0000000100d57824 */ /* 0x000fe200078e02d7 */
[----:B------:R-:W-:Y:S02]  /*117b0*/  WARPGROUP.DEPBAR.LE gsb0, 0x0 ;  /* 0x00008000000079c5 */ /* 0x000fe40000010000 */
[----:B------:R-:W-:-:S06]  /*117c0*/  WARPGROUP.ARRIVE ;  /* 0x00000000000079c5 */ /* 0x000fcc0000000000 */
[----:B------:R-:W-:Y:S01]  /*117d0*/  HGMMA.64x96x16.F32.BF16 R152, gdesc[UR4], R152, gsb0 ;  /* 0x01600000049879f0 */ /* 0x000fe20008001898 */
[----:B------:R-:W-:-:S06]  /*117e0*/  ULOP3.LUT UR4, URZ, UR49, URZ, 0x33, !UPT ;  /* 0x000000313f047292 */ /* 0x000fcc000f8e333f */
[----:B------:R-:W-:-:S04]  /*117f0*/  VIADD R214, R10, UR4 ;  /* 0x000000040ad67c36 */ /* 0x000fc80008000000 */
[----:B------:R-:W-:Y:S01]  /*11800*/  IMAD.IADD R212, R0, 0x1, R214 ;  /* 0x0000000100d47824 */ /* 0x000fe200078e02d6 */
[----:B------:R-:W-:Y:S02]  /*11810*/  WARPGROUP.DEPBAR.LE gsb0, 0x0 ;  /* 0x00008000000079c5 */ /* 0x000fe40000010000 */
[----:B------:R2:W-:Y:S06]  /*11820*/  BAR.ARV R6, 0x100 ;  /* 0x000400060000751d */ /* 0x0005ec0000002000 */
[----:B------:R2:W-:Y:S01]  /*11830*/  @!P1 SYNCS.ARRIVE.TRANS64.RED.A1T0 RZ, [R3+URZ], RZ ;  /* 0x000000ff03ff99a7 */ /* 0x0005e2000810043f */
[----:B------:R-:W-:Y:S05]  /*11840*/  @!P2 BRA `(.L_x_9387) ;  /* 0x000000000058a947 */ /* 0x000fea0003800000 */
[----:B--2---:R-:W-:Y:S01]  /*11850*/  IADD3 R3, R0, R202, -R203 ;  /* 0x000000ca00037210 */ /* 0x004fe20007ffe8cb */
[----:B------:R-:W-:Y:S03]  /*11860*/  BSSY B0, `(.L_x_9388) ;  /* 0x0000010000007945 */ /* 0x000fe60003800000 */
        /* <DEDUP_REMOVED lines=10> */
.L_x_9389:
[----:B------:R-:W-:-:S05]  /*11910*/  IMAD.U32 R216, RZ, RZ, UR43 ;  /* 0x0000002bffd87e24 */ /* 0x000fca000f8e00ff */
[----:B------:R-:W-:-:S13]  /*11920*/  ISETP.NE.AND P2, PT, R216, 0x1, PT ;  /* 0x00000001d800780c */ /* 0x000fda0003f45270 */
[----:B------:R-:W2:Y:S02]  /*11930*/  @P2 LDC.64 R10, c[0x0][0x9e8] ;  /* 0x00027a00ff0a2b82 */ /* 0x000ea40000000a00 */
[----:B--2---:R-:W-:-:S05]  /*11940*/  @P2 IMAD.HI.U32 R10, R3, R10, RZ ;  /* 0x0000000a030a2227 */ /* 0x004fca00078e00ff */
[----:B------:R-:W-:-:S07]  /*11950*/  @P2 SHF.R.U32.HI R3, RZ, R11, R10 ;  /* 0x0000000bff032219 */ /* 0x000fce000001160a */
.L_x_9390:
[----:B------:R-:W-:Y:S05]  /*11960*/  BSYNC B0 ;  /* 0x0000000000007941 */ /* 0x000fea0003800000 */
.L_x_9388:
[----:B------:R-:W-:-:S04]  /*11970*/  IMAD R10, R7, -0x60, -R23 ;  /* 0xffffffa0070a7824 */ /* 0x000fc800078e0a17 */
[----:B------:R-:W-:-:S05]  /*11980*/  IMAD R3, R3, R216, R10 ;  /* 0x000000d803037224 */ /* 0x000fca00078e020a */
[----:B------:R-:W-:Y:S02]  /*11990*/  VIMNMX R212, R212, R3, !PT ;  /* 0x00000003d4d47248 */ /* 0x000fe40007fe0100 */
[----:B------:R-:W-:-:S07]  /*119a0*/  VIADDMNMX R213, R3, R216, R213, PT ;  /* 0x000000d803d57246 */ /* 0x000fce00038001d5 */
.L_x_9387:
        /* <DEDUP_REMOVED lines=149> */
[----:B------:R-:W2:Y:S02]  /*12300*/  @P6 LDC.64 R10, c[0x0][0x9e8] ;  /* 0x00027a00ff0a6b82 */ /* 0x000ea40000000a00 */
[----:B--2---:R-:W-:-:S05]  /*12310*/  @P6 IMAD.HI.U32 R10, R213, R10, RZ ;  /* 0x0000000ad50a6227 */ /* 0x004fca00078e00ff */
[----:B------:R-:W-:-:S04]  /*12320*/  @P6 SHF.R.U32.HI R213, RZ, R11, R10 ;  /* 0x0000000bffd56219 */ /* 0x000fc8000001160a */
[----:B------:R-:W-:Y:S01]  /*12330*/  LOP3.LUT R213, RZ, R213, RZ, 0x33, !PT ;  /* 0x000000d5ffd57212 */ /* 0x000fe200078e33ff */
[----:B------:R-:W-:Y:S06]  /*12340*/  BRA `(.L_x_9394) ;  /* 0x0000000000187947 */ /* 0x000fec0003800000 */
.L_x_9393:
[----:B------:R-:W-:Y:S02]  /*12350*/  IMAD.U32 R212, RZ, RZ, UR43 ;  /* 0x0000002bffd47e24 */ /* 0x000fe4000f8e00ff */
[----:B------:R-:W-:-:S03]  /*12360*/  IMAD.MOV.U32 R213, RZ, RZ, R208 ;  /* 0x000000ffffd57224 */ /* 0x000fc600078e00d0 */
[----:B------:R-:W-:-:S13]  /*12370*/  ISETP.NE.AND P6, PT, R212, 0x1, PT ;  /* 0x00000001d400780c */ /* 0x000fda0003fc5270 */
[----:B------:R-:W2:Y:S02]  /*12380*/  @P6 LDC.64 R10, c[0x0][0x9e8] ;  /* 0x00027a00ff0a6b82 */ /* 0x000ea40000000a00 */
[----:B--2---:R-:W-:-:S05]  /*12390*/  @P6 IMAD.HI.U32 R10, R208, R10, RZ ;  /* 0x0000000ad00a6227 */ /* 0x004fca00078e00ff */
[----:B------:R-:W-:-:S07]  /*123a0*/  @P6 SHF.R.U32.HI R213, RZ, R11, R10 ;  /* 0x0000000bffd56219 */ /* 0x000fce000001160a */
.L_x_9394:
[----:B------:R-:W-:Y:S05]  /*123b0*/  BSYNC B0 ;  /* 0x0000000000007941 */ /* 0x000fea0003800000 */
.L_x_9392:
[----:B------:R-:W-:-:S04]  /*123c0*/  IMAD.IADD R3, R3, 0x1, -R23 ;  /* 0x0000000103037824 */ /* 0x000fc800078e0a17 */
[----:B------:R-:W-:-:S05]  /*123d0*/  IMAD R3, R213, R212, R3 ;  /* 0x000000d4d5037224 */ /* 0x000fca00078e0203 */
[----:B------:R-:W-:Y:S02]  /*123e0*/  VIADDMNMX R215, R3, R212, R215, PT ;  /* 0x000000d403d77246 */ /* 0x000fe400038001d7 */
[----:B------:R-:W-:-:S07]  /*123f0*/  VIMNMX R214, R214, R3, !PT ;  /* 0x00000003d6d67248 */ /* 0x000fce0007fe0100 */
.L_x_9391:
        /* <DEDUP_REMOVED lines=56> */
[C---:B------:R-:W-:Y:S02]  /*12780*/  ISETP.GT.AND P2, PT, R214.reuse, 0x21, !P2 ;  /* 0x00000021d600780c */ /* 0x040fe40005744270 */
[----:B------:R-:W-:Y:S02]  /*12790*/  FMNMX.FTZ R11, R197, R10, !PT ;  /* 0x0000000ac50b7209 */ /* 0x000fe40007810000 */
[----:B------:R-:W-:Y:S02]  /*127a0*/  ISETP.LT.OR P2, PT, R215, 0x22, P2 ;  /* 0x00000022d700780c */ /* 0x000fe40001741670 */
[----:B------:R-:W-:Y:S01]  /*127b0*/  ISETP.GT.AND P3, PT, R214, 0x50, !P3 ;  /* 0x00000050d600780c */ /* 0x000fe20005f64270 */
[----:B------:R-:W2:Y:S01]  /*127c0*/  SHFL.BFLY PT, R10, R11, 0x2, 0x1f ;  /* 0x0c401f000b0a7f89 */ /* 0x000ea200000e0000 */
[----:B------:R-:W-:-:S02]  /*127d0*/  FSEL R171, R171, -INF , !P2 ;  /* 0xff800000abab7808 */ /* 0x000fc40005000000 */
[----:B------:R-:W-:Y:S02]  /*127e0*/  ISETP.GT.AND P2, PT, R214, 0x28, !P6 ;  /* 0x00000028d600780c */ /* 0x000fe40007744270 */
[----:B------:R-:W-:Y:S02]  /*127f0*/  LOP3.LUT P6, RZ, R2, 0x80000, RZ, 0xc0, !PT ;  /* 0x0008000002ff7812 */ /* 0x000fe400078cc0ff */
        /* <DEDUP_REMOVED lines=17> */
[----:B------:R-:W-:Y:S02]  /*12910*/  LOP3.LUT P2, RZ, R2, 0x400, RZ, 0xc0, !PT ;  /* 0x0000040002ff7812 */ /* 0x000fe4000784c0ff */
[----:B------:R-:W-:Y:S02]  /*12920*/  FSEL R195, R195, -INF , !P4 ;  /* 0xff800000c3c37808 */ /* 0x000fe40006000000 */
[----:B------:R-:W-:Y:S02]  /*12930*/  ISETP.GT.AND P2, PT, R214, 0x31, !P2 ;  /* 0x00000031d600780c */ /* 0x000fe40005744270 */
[----:B------:R-:W-:Y:S02]  /*12940*/  FSEL R198, R198, -INF , !P5 ;  /* 0xff800000c6c67808 */ /* 0x000fe40006800000 */
        /* <DEDUP_REMOVED lines=26> */
[----:B------:R-:W-:Y:S02]  /*12af0*/  ISETP.GT.AND P2, PT, R214, RZ, !P6 ;  /* 0x000000ffd600720c */ /* 0x000fe40007744270 */
[----:B------:R-:W-:Y:S02]  /*12b00*/  LOP3.LUT P6, RZ, R2, 0x1, RZ, 0xc0, !PT ;  /* 0x0000000102ff7812 */ /* 0x000fe400078cc0ff */
[----:B------:R-:W-:-:S04]  /*12b10*/  ISETP.LT.OR P2, PT, R215, 0x1, P2 ;  /* 0x00000001d700780c */ /* 0x000fc80001741670 */
[----:B------:R-:W-:Y:S02]  /*12b20*/  FSEL R154, R154, -INF , !P2 ;  /* 0xff8000009a9a7808 */ /* 0x000fe40005000000 */
[----:B------:R-:W-:Y:S02]  /*12b30*/  ISETP.GT.AND P2, PT, R214, 0x59, !P6 ;  /* 0x00000059d600780c */ /* 0x000fe40007744270 */
[----:B------:R-:W-:Y:S02]  /*12b40*/  FMNMX.FTZ R212, R154, R209, !PT ;  /* 0x000000d19ad47209 */ /* 0x000fe40007810000 */
[----:B------:R-:W-:Y:S02]  /*12b50*/  ISETP.LT.OR P2, PT, R215, 0x5a, P2 ;  /* 0x0000005ad700780c */ /* 0x000fe40001741670 */
[----:B------:R-:W-:Y:S02]  /*12b60*/  FMNMX.FTZ R3, R155, R212, !PT ;  /* 0x000000d49b037209 */ /* 0x000fe40007810000 */
[----:B------:R-:W-:-:S02]  /*12b70*/  FSEL R199, R199, -INF , !P2 ;  /* 0xff800000c7c77808 */ /* 0x000fc40005000000 */
        /* <DEDUP_REMOVED lines=9> */
[----:B------:R-:W2:Y:S02]  /*12c10*/  SHFL.BFLY PT, R3, R10, 0x1, 0x1f ;  /* 0x0c201f000a037f89 */ /* 0x000ea400000e0000 */
[----:B------:R-:W-:-:S04]  /*12c20*/  FMNMX.FTZ R11, R175, R212, !PT ;  /* 0x000000d4af0b7209 */ /* 0x000fc80007810000 */
[----:B------:R-:W-:-:S04]  /*12c30*/  FMNMX.FTZ R212, R178, R11, !PT ;  /* 0x0000000bb2d47209 */ /* 0x000fc80007810000 */
[----:B------:R-:W-:-:S04]  /*12c40*/  FMNMX.FTZ R11, R179, R212, !PT ;  /* 0x000000d4b30b7209 */ /* 0x000fc80007810000 */
[----:B------:R-:W-:-:S04]  /*12c50*/  FMNMX.FTZ R212, R182, R11, !PT ;  /* 0x0000000bb6d47209 */ /* 0x000fc80007810000 */
[----:B------:R-:W-:-:S04]  /*12c60*/  FMNMX.FTZ R11, R183, R212, !PT ;  /* 0x000000d4b70b7209 */ /* 0x000fc80007810000 */
[----:B------:R-:W-:Y:S02]  /*12c70*/  FMNMX.FTZ R212, R186, R11, !PT ;  /* 0x0000000bbad47209 */ /* 0x000fe40007810000 */
[----:B--2---:R-:W-:Y:S02]  /*12c80*/  FMNMX.FTZ R3, R10, R3, !PT ;  /* 0x000000030a037209 */ /* 0x004fe40007810000 */
[----:B------:R-:W-:Y:S02]  /*12c90*/  FMNMX.FTZ R11, R187, R212, !PT ;  /* 0x000000d4bb0b7209 */ /* 0x000fe40007810000 */
[C---:B------:R-:W-:Y:S02]  /*12ca0*/  FSETP.NEU.FTZ.AND P3, PT, R3.reuse, -INF , PT ;  /* 0xff8000000300780b */ /* 0x040fe40003f7d000 */
[----:B------:R-:W-:Y:S02]  /*12cb0*/  FMNMX.FTZ R10, R190, R11, !PT ;  /* 0x0000000bbe0a7209 */ /* 0x000fe40007810000 */
[----:B------:R-:W-:-:S02]  /*12cc0*/  FSEL R213, R3, RZ, P3 ;  /* 0x000000ff03d57208 */ /* 0x000fc40001800000 */
[----:B------:R-:W-:-:S03]  /*12cd0*/  FMNMX.FTZ R11, R191, R10, !PT ;  /* 0x0000000abf0b7209 */ /* 0x000fc60007810000 */
[----:B------:R-:W-:Y:S01]  /*12ce0*/  FADD.FTZ R10, -R213, R210 ;  /* 0x000000d2d50a7221 */ /* 0x000fe20000010100 */
[----:B------:R-:W-:Y:S01]  /*12cf0*/  FMNMX.FTZ R212, R194, R11, !PT ;  /* 0x0000000bc2d47209 */ /* 0x000fe20007810000 */
[----:B------:R-:W-:-:S03]  /*12d00*/  IMAD.U32 R11, RZ, RZ, UR42 ;  /* 0x0000002aff0b7e24 */ /* 0x000fc6000f8e00ff */
[----:B------:R-:W-:Y:S01]  /*12d10*/  FMNMX.FTZ R212, R195, R212, !PT ;  /* 0x000000d4c3d47209 */ /* 0x000fe20007810000 */
[-C--:B------:R-:W-:Y:S01]  /*12d20*/  FMUL.FTZ R210, R3, R11.reuse ;  /* 0x0000000b03d27220 */ /* 0x080fe20000410000 */
[----:B------:R-:W-:Y:S02]  /*12d30*/  FMUL.FTZ R214, R10, R11 ;  /* 0x0000000b0ad67220 */ /* 0x000fe40000410000 */
[----:B------:R-:W-:Y:S02]  /*12d40*/  FMNMX.FTZ R212, R198, R212, !PT ;  /* 0x000000d4c6d47209 */ /* 0x000fe40007810000 */
[----:B------:R-:W-:Y:S02]  /*12d50*/  FSEL R210, R210, RZ, P3 ;  /* 0x000000ffd2d27208 */ /* 0x000fe40001800000 */
[----:B------:R-:W-:-:S03]  /*12d60*/  FMNMX.FTZ R212, R199, R212, !PT ;  /* 0x000000d4c7d47209 */ /* 0x000fc60007810000 */
        /* <DEDUP_REMOVED lines=25> */
[----:B------:R-:W2:Y:S07]  /*12f00*/  SHFL.BFLY PT, R210, R212, 0x2, 0x1f ;  /* 0x0c401f00d4d27f89 */ /* 0x000eae00000e0000 */
[----:B------:R-:W-:Y:S08]  /*12f10*/  MUFU.EX2 R153, R153 ;  /* 0x0000009900997308 */ /* 0x000ff00000000800 */
[----:B------:R-:W-:Y:S08]  /*12f20*/  MUFU.EX2 R156, R156 ;  /* 0x0000009c009c7308 */ /* 0x000ff00000000800 */
[----:B------:R-:W-:Y:S01]  /*12f30*/  MUFU.EX2 R157, R157 ;  /* 0x0000009d009d7308 */ /* 0x000fe20000000800 */
[----:B--2---:R-:W-:-:S05]  /*12f40*/  FMNMX.FTZ R212, R212, R210, !PT ;  /* 0x000000d2d4d47209 */ /* 0x004fca0007810000 */
[----:B------:R-:W2:Y:S02]  /*12f50*/  SHFL.BFLY PT, R213, R212, 0x1, 0x1f ;  /* 0x0c201f00d4d57f89 */ /* 0x000ea400000e0000 */
[----:B------:R-:W-:Y:S08]  /*12f60*/  MUFU.EX2 R210, R192 ;  /* 0x000000c000d27308 */ /* 0x000ff00000000800 */
[----:B------:R-:W3:Y:S08]  /*12f70*/  MUFU.EX2 R192, R214 ;  /* 0x000000d600c07308 */ /* 0x000ef00000000800 */
[----:B------:R-:W4:Y:S01]  /*12f80*/  MUFU.EX2 R160, R160 ;  /* 0x000000a000a07308 */ /* 0x000f220000000800 */
[----:B--2---:R-:W-:-:S07]  /*12f90*/  FMNMX.FTZ R10, R212, R213, !PT ;  /* 0x000000d5d40a7209 */ /* 0x004fce0007810000 */
[----:B------:R-:W2:Y:S01]  /*12fa0*/  MUFU.EX2 R161, R161 ;  /* 0x000000a100a17308 */ /* 0x000ea20000000800 */
[----:B---3--:R-:W-:Y:S01]  /*12fb0*/  FFMA.FTZ R5, R192, R5, R152 ;  /* 0x00000005c0057223 */ /* 0x008fe20000010098 */
[C---:B------:R-:W-:Y:S01]  /*12fc0*/  FSETP.NEU.FTZ.AND P2, PT, R10.reuse, -INF , PT ;  /* 0xff8000000a00780b */ /* 0x040fe20003f5d000 */
[-C--:B------:R-:W-:Y:S01]  /*12fd0*/  FMUL.FTZ R212, R10, R11.reuse ;  /* 0x0000000b0ad47220 */ /* 0x080fe20000410000 */
[C---:B------:R-:W-:Y:S01]  /*12fe0*/  F2FP.BF16.F32.PACK_AB R152, R153.reuse, R152 ;  /* 0x000000989998723e */ /* 0x040fe200000010ff */
[----:B------:R-:W-:Y:S01]  /*12ff0*/  FADD.FTZ R5, R153, R5 ;  /* 0x0000000599057221 */ /* 0x000fe20000010000 */
[-C--:B------:R-:W-:Y:S01]  /*13000*/  FMUL.FTZ R24, R24, R192.reuse ;  /* 0x000000c018187220 */ /* 0x080fe20000410000 */
[-C--:B------:R-:W-:Y:S01]  /*13010*/  FMUL.FTZ R25, R25, R192.reuse ;  /* 0x000000c019197220 */ /* 0x080fe20000410000 */
[----:B------:R-:W3:Y:S01]  /*13020*/  MUFU.EX2 R164, R164 ;  /* 0x000000a400a47308 */ /* 0x000ee20000000800 */
[----:B------:R-:W-:Y:S01]  /*13030*/  FADD.FTZ R214, R156, R5 ;  /* 0x000000059cd67221 */ /* 0x000fe20000010000 */
[----:B------:R-:W-:Y:S01]  /*13040*/  FSEL R212, R212, RZ, P2 ;  /* 0x000000ffd4d47208 */ /* 0x000fe20001000000 */
[-C--:B------:R-:W-:Y:S01]  /*13050*/  FMUL.FTZ R28, R28, R192.reuse ;  /* 0x000000c01c1c7220 */ /* 0x080fe20000410000 */
[-C--:B------:R-:W-:Y:S01]  /*13060*/  FMUL.FTZ R29, R29, R192.reuse ;  /* 0x000000c01d1d7220 */ /* 0x080fe20000410000 */
[----:B------:R-:W-:Y:S01]  /*13070*/  FADD.FTZ R5, R157, R214 ;  /* 0x000000d69d057221 */ /* 0x000fe20000010000 */
[-C--:B------:R-:W-:Y:S01]  /*13080*/  FMUL.FTZ R32, R32, R192.reuse ;  /* 0x000000c020207220 */ /* 0x080fe20000410000 */
[-CC-:B------:R-:W-:Y:S01]  /*13090*/  FFMA.FTZ R154, R154, R11.reuse, -R212.reuse ;  /* 0x0000000b9a9a7223 */ /* 0x180fe200000108d4 */
[----:B------:R-:W5:Y:S01]  /*130a0*/  MUFU.EX2 R165, R165 ;  /* 0x000000a500a57308 */ /* 0x000f620000000800 */
[----:B----4-:R-:W-:Y:S01]  /*130b0*/  FADD.FTZ R214, R160, R5 ;  /* 0x00000005a0d67221 */ /* 0x010fe20000010000 */
[-CC-:B------:R-:W-:Y:S01]  /*130c0*/  FFMA.FTZ R155, R155, R11.reuse, -R212.reuse ;  /* 0x0000000b9b9b7223 */ /* 0x180fe200000108d4 */
[-CC-:B------:R-:W-:Y:S01]  /*130d0*/  FFMA.FTZ R158, R158, R11.reuse, -R212.reuse ;  /* 0x0000000b9e9e7223 */ /* 0x180fe200000108d4 */
[-C--:B------:R-:W-:Y:S01]  /*130e0*/  FFMA.FTZ R159, R159, R11.reuse, -R212 ;  /* 0x0000000b9f9f7223 */ /* 0x080fe200000108d4 */
[----:B--2---:R-:W-:Y:S01]  /*130f0*/  FADD.FTZ R5, R161, R214 ;  /* 0x000000d6a1057221 */ /* 0x004fe20000010000 */
[-CC-:B------:R-:W-:Y:S01]  /*13100*/  FFMA.FTZ R162, R162, R11.reuse, -R212.reuse ;  /* 0x0000000ba2a27223 */ /* 0x180fe200000108d4 */
[-CC-:B------:R-:W-:Y:S01]  /*13110*/  FFMA.FTZ R163, R163, R11.reuse, -R212.reuse ;  /* 0x0000000ba3a37223 */ /* 0x180fe200000108d4 */
[----:B------:R-:W2:Y:S01]  /*13120*/  MUFU.EX2 R168, R168 ;  /* 0x000000a800a87308 */ /* 0x000ea20000000800 */
[----:B---3--:R-:W-:Y:S01]  /*13130*/  FADD.FTZ R214, R164, R5 ;  /* 0x00000005a4d67221 */ /* 0x008fe20000010000 */
        /* <DEDUP_REMOVED lines=20> */
[----:B-----5:R-:W-:Y:S01]  /*13280*/  FADD.FTZ R5, R165, R214 ;  /* 0x000000d6a5057221 */ /* 0x020fe20000010000 */
        /* <DEDUP_REMOVED lines=19> */
[----:B------:R-:W-:Y:S01]  /*133c0*/  FMUL.FTZ R64, R64, R192 ;  /* 0x000000c040407220 */ /* 0x000fe20000410000 */
[----:B------:R-:W-:Y:S01]  /*133d0*/  F2FP.BF16.F32.PACK_AB R156, R161, R160 ;  /* 0x000000a0a19c723e */ /* 0x000fe200000010ff */
[----:B--2---:R-:W-:Y:S01]  /*133e0*/  FADD.FTZ R160, R168, R5 ;  /* 0x00000005a8a07221 */ /* 0x004fe20000010000 */
[-C--:B------:R-:W-:Y:S01]  /*133f0*/  FMUL.FTZ R65, R65, R192.reuse ;  /* 0x000000c041417220 */ /* 0x080fe20000410000 */
[-C--:B------:R-:W-:Y:S01]  /*13400*/  FMUL.FTZ R68, R68, R192.reuse ;  /* 0x000000c044447220 */ /* 0x080fe20000410000 */
[----:B------:R-:W-:Y:S01]  /*13410*/  FMUL.FTZ R69, R69, R192 ;  /* 0x000000c045457220 */ /* 0x000fe20000410000 */
[----:B------:R-:W0:Y:S01]  /*13420*/  MUFU.EX2 R177, R177 ;  /* 0x000000b100b17308 */ /* 0x000e220000000800 */
[C---:B---3--:R-:W-:Y:S01]  /*13430*/  FADD.FTZ R5, R169.reuse, R160 ;  /* 0x000000a0a9057221 */ /* 0x048fe20000010000 */
        /* <DEDUP_REMOVED lines=23> */
[----:B--2---:R-:W-:Y:S01]  /*135b0*/  F2FP.BF16.F32.PACK_AB R158, R165, R164 ;  /* 0x000000a4a59e723e */ /* 0x004fe200000010ff */
[----:B----4-:R-:W-:Y:S01]  /*135c0*/  FADD.FTZ R164, R172, R5 ;  /* 0x00000005aca47221 */ /* 0x010fe20000010000 */
[-C--:B------:R-:W-:Y:S01]  /*135d0*/  FMUL.FTZ R109, R109, R192.reuse ;  /* 0x000000c06d6d7220 */ /* 0x080fe20000410000 */
[-C--:B------:R-:W-:Y:S01]  /*135e0*/  FMUL.FTZ R112, R112, R192.reuse ;  /* 0x000000c070707220 */ /* 0x080fe20000410000 */
[-C--:B------:R-:W-:Y:S01]  /*135f0*/  FMUL.FTZ R113, R113, R192.reuse ;  /* 0x000000c071717220 */ /* 0x080fe20000410000 */
[----:B-----5:R-:W-:Y:S01]  /*13600*/  FADD.FTZ R5, R173, R164 ;  /* 0x000000a4ad057221 */ /* 0x020fe20000010000 */
[-C--:B------:R-:W-:Y:S01]  /*13610*/  FMUL.FTZ R116, R116, R192.reuse ;  /* 0x000000c074747220 */ /* 0x080fe20000410000 */
[----:B------:R-:W2:Y:S01]  /*13620*/  MUFU.EX2 R181, R181 ;  /* 0x000000b500b57308 */ /* 0x000ea20000000800 */
[-C--:B------:R-:W-:Y:S01]  /*13630*/  FMUL.FTZ R117, R117, R192.reuse ;  /* 0x000000c075757220 */ /* 0x080fe20000410000 */
[----:B-1----:R-:W-:Y:S01]  /*13640*/  FADD.FTZ R164, R176, R5 ;  /* 0x00000005b0a47221 */ /* 0x002fe20000010000 */
[-C--:B------:R-:W-:Y:S01]  /*13650*/  FMUL.FTZ R120, R120, R192.reuse ;  /* 0x000000c078787220 */ /* 0x080fe20000410000 */
[-C--:B------:R-:W-:Y:S01]  /*13660*/  FMUL.FTZ R121, R121, R192.reuse ;  /* 0x000000c079797220 */ /* 0x080fe20000410000 */
[----:B------:R-:W-:Y:S01]  /*13670*/  FMUL.FTZ R124, R124, R192 ;  /* 0x000000c07c7c7220 */ /* 0x000fe20000410000 */
[C---:B0-----:R-:W-:Y:S01]  /*13680*/  FADD.FTZ R5, R177.reuse, R164 ;  /* 0x000000a4b1057221 */ /* 0x041fe20000010000 */
[----:B------:R-:W-:Y:S01]  /*13690*/  F2FP.BF16.F32.PACK_AB R164, R177, R176 ;  /* 0x000000b0b1a4723e */ /* 0x000fe200000010ff */
[----:B------:R-:W0:Y:S01]  /*136a0*/  MUFU.EX2 R184, R184 ;  /* 0x000000b800b87308 */ /* 0x000e220000000800 */
[-C--:B------:R-:W-:Y:S01]  /*136b0*/  FMUL.FTZ R125, R125, R192.reuse ;  /* 0x000000c07d7d7220 */ /* 0x080fe20000410000 */
[----:B---3--:R-:W-:Y:S01]  /*136c0*/  FADD.FTZ R168, R180, R5 ;  /* 0x00000005b4a87221 */ /* 0x008fe20000010000 */
        /* <DEDUP_REMOVED lines=15> */
[----:B------:R-:W-:-:S06]  /*137c0*/  FMUL.FTZ R149, R149, R192 ;  /* 0x000000c095957220 */ /* 0x000fcc0000410000 */
[----:B------:R-:W0:Y:S01]  /*137d0*/  MUFU.EX2 R189, R189 ;  /* 0x000000bd00bd7308 */ /* 0x000e220000000800 */
[C---:B-1----:R-:W-:Y:S01]  /*137e0*/  FADD.FTZ R5, R185.reuse, R168 ;  /* 0x000000a8b9057221 */ /* 0x042fe20000010000 */
[----:B------:R-:W-:Y:S02]  /*137f0*/  F2FP.BF16.F32.PACK_AB R168, R185, R184 ;  /* 0x000000b8b9a8723e */ /* 0x000fe400000010ff */
[----:B------:R-:W-:-:S04]  /*13800*/  FSEL R184, R10, RZ, P2 ;  /* 0x000000ff0ab87208 */ /* 0x000fc80001000000 */
[----:B------:R1:W-:Y:S08]  /*13810*/  MUFU.EX2 R157, R162 ;  /* 0x000000a2009d7308 */ /* 0x0003f00000000800 */
[----:B------:R3:W-:Y:S01]  /*13820*/  MUFU.EX2 R165, R170 ;  /* 0x000000aa00a57308 */ /* 0x0007e20000000800 */
[----:B-1----:R-:W-:Y:S01]  /*13830*/  F2FP.BF16.F32.PACK_AB R162, R173, R172 ;  /* 0x000000acada2723e */ /* 0x002fe200000010ff */
[----:B--2---:R-:W-:-:S04]  /*13840*/  FADD.FTZ R172, R188, R5 ;  /* 0x00000005bcac7221 */ /* 0x004fc80000010000 */
[C---:B0-----:R-:W-:Y:S02]  /*13850*/  FADD.FTZ R5, R189.reuse, R172 ;  /* 0x000000acbd057221 */ /* 0x041fe40000010000 */
[----:B------:R-:W-:Y:S01]  /*13860*/  MUFU.EX2 R159, R159 ;  /* 0x0000009f009f7308 */ /* 0x000fe20000000800 */
[----:B---3--:R-:W-:Y:S01]  /*13870*/  F2FP.BF16.F32.PACK_AB R170, R189, R188 ;  /* 0x000000bcbdaa723e */ /* 0x008fe200000010ff */
[----:B------:R-:W-:Y:S01]  /*13880*/  FADD.FTZ R188, -R184, R209 ;  /* 0x000000d1b8bc7221 */ /* 0x000fe20000010100 */
[----:B------:R-:W-:-:S03]  /*13890*/  FADD.FTZ R172, R210, R5 ;  /* 0x00000005d2ac7221 */ /* 0x000fc60000010000 */
[----:B------:R-:W-:Y:S02]  /*138a0*/  FMUL.FTZ R177, R188, R11 ;  /* 0x0000000bbcb17220 */ /* 0x000fe40000410000 */
[----:B------:R-:W-:Y:S08]  /*138b0*/  MUFU.EX2 R163, R163 ;  /* 0x000000a300a37308 */ /* 0x000ff00000000800 */
[----:B------:R-:W0:Y:S08]  /*138c0*/  MUFU.EX2 R177, R177 ;  /* 0x000000b100b17308 */ /* 0x000e300000000800 */
[----:B------:R1:W-:Y:S08]  /*138d0*/  MUFU.EX2 R161, R166 ;  /* 0x000000a600a17308 */ /* 0x0003f00000000800 */
[----:B------:R-:W2:Y:S01]  /*138e0*/  MUFU.EX2 R176, R167 ;  /* 0x000000a700b07308 */ /* 0x000ea20000000800 */
[----:B0-----:R-:W-:Y:S01]  /*138f0*/  FFMA.FTZ R4, R177, R4, R212 ;  /* 0x00000004b1047223 */ /* 0x001fe200000100d4 */
[----:B-1----:R-:W-:Y:S01]  /*13900*/  F2FP.BF16.F32.PACK_AB R166, R181, R180 ;  /* 0x000000b4b5a6723e */ /* 0x002fe200000010ff */
[-C--:B------:R-:W-:Y:S01]  /*13910*/  FMUL.FTZ R26, R26, R177.reuse ;  /* 0x000000b11a1a7220 */ /* 0x080fe20000410000 */
[-C--:B------:R-:W-:Y:S01]  /*13920*/  FMUL.FTZ R27, R27, R177.reuse ;  /* 0x000000b11b1b7220 */ /* 0x080fe20000410000 */
[C---:B------:R-:W-:Y:S01]  /*13930*/  FADD.FTZ R4, R153.reuse, R4 ;  /* 0x0000000499047221 */ /* 0x040fe20000010000 */
[----:B------:R-:W-:Y:S01]  /*13940*/  F2FP.BF16.F32.PACK_AB R153, R153, R212 ;  /* 0x000000d49999723e */ /* 0x000fe200000010ff */
[----:B------:R-:W-:Y:S01]  /*13950*/  FMUL.FTZ R30, R30, R177 ;  /* 0x000000b11e1e7220 */ /* 0x000fe20000410000 */
[----:B------:R0:W1:Y:S01]  /*13960*/  MUFU.EX2 R180, R171 ;  /* 0x000000ab00b47308 */ /* 0x0000620000000800 */
[----:B------:R-:W-:Y:S01]  /*13970*/  FADD.FTZ R4, R155, R4 ;  /* 0x000000049b047221 */ /* 0x000fe20000010000 */
[----:B------:R-:W-:Y:S01]  /*13980*/  F2FP.BF16.F32.PACK_AB R155, R159, R155 ;  /* 0x0000009b9f9b723e */ /* 0x000fe200000010ff */
[-C--:B------:R-:W-:Y:S01]  /*13990*/  FMUL.FTZ R31, R31, R177.reuse ;  /* 0x000000b11f1f7220 */ /* 0x080fe20000410000 */
[-C--:B------:R-:W-:Y:S01]  /*139a0*/  FMUL.FTZ R34, R34, R177.reuse ;  /* 0x000000b122227220 */ /* 0x080fe20000410000 */
[----:B------:R-:W-:Y:S01]  /*139b0*/  FADD.FTZ R4, R159, R4 ;  /* 0x000000049f047221 */ /* 0x000fe20000010000 */
[-C--:B------:R-:W-:Y:S01]  /*139c0*/  FMUL.FTZ R35, R35, R177.reuse ;  /* 0x000000b123237220 */ /* 0x080fe20000410000 */
[----:B------:R-:W-:Y:S01]  /*139d0*/  FMUL.FTZ R38, R38, R177 ;  /* 0x000000b126267220 */ /* 0x000fe20000410000 */
[----:B------:R-:W-:Y:S01]  /*139e0*/  MUFU.EX2 R167, R174 ;  /* 0x000000ae00a77308 */ /* 0x000fe20000000800 */
[----:B------:R-:W-:Y:S01]  /*139f0*/  FADD.FTZ R4, R157, R4 ;  /* 0x000000049d047221 */ /* 0x000fe20000010000 */
[----:B--2---:R-:W-:Y:S01]  /*13a00*/  F2FP.BF16.F32.PACK_AB R159, R176, R161 ;  /* 0x000000a1b09f723e */ /* 0x004fe200000010ff */
[----:B------:R-:W-:Y:S01]  /*13a10*/  FMUL.FTZ R39, R39, R177 ;  /* 0x000000b127277220 */ /* 0x000fe20000410000 */
[C---:B------:R-:W-:Y:S01]  /*13a20*/  F2FP.BF16.F32.PACK_AB R157, R163.reuse, R157 ;  /* 0x0000009da39d723e */ /* 0x040fe200000010ff */
[----:B------:R-:W-:Y:S01]  /*13a30*/  FADD.FTZ R4, R163, R4 ;  /* 0x00000004a3047221 */ /* 0x000fe20000010000 */
[-C--:B------:R-:W-:Y:S01]  /*13a40*/  FMUL.FTZ R42, R42, R177.reuse ;  /* 0x000000b12a2a7220 */ /* 0x080fe20000410000 */
[----:B------:R-:W-:Y:S01]  /*13a50*/  FMUL.FTZ R43, R43, R177 ;  /* 0x000000b12b2b7220 */ /* 0x000fe20000410000 */
[----:B------:R-:W2:Y:S01]  /*13a60*/  MUFU.EX2 R184, R175 ;  /* 0x000000af00b87308 */ /* 0x000ea20000000800 */
[----:B0-----:R-:W-:Y:S01]  /*13a70*/  FADD.FTZ R171, R161, R4 ;  /* 0x00000004a1ab7221 */ /* 0x001fe20000010000 */
[----:B-1----:R-:W-:Y:S01]  /*13a80*/  F2FP.BF16.F32.PACK_AB R161, R180, R165 ;  /* 0x000000a5b4a1723e */ /* 0x002fe200000010ff */
        /* <DEDUP_REMOVED lines=30> */
[----:B-1----:R-:W-:Y:S01]  /*13c70*/  FADD.FTZ R186, R180, R173 ;  /* 0x000000adb4ba7221 */ /* 0x002fe20000010000 */
[----:B0-----:R-:W-:Y:S01]  /*13c80*/  F2FP.BF16.F32.PACK_AB R165, R179, R178 ;  /* 0x000000b2b3a5723e */ /* 0x001fe200000010ff */
        /* <DEDUP_REMOVED lines=14> */
[----:B------:R-:W-:Y:S01]  /*13d70*/  FADD.FTZ R175, R179, R188 ;  /* 0x000000bcb3af7221 */ /* 0x000fe20000010000 */
[-C--:B------:R-:W-:Y:S01]  /*13d80*/  FMUL.FTZ R110, R110, R177.reuse ;  /* 0x000000b16e6e7220 */ /* 0x080fe20000410000 */
[-C--:B------:R-:W-:Y:S01]  /*13d90*/  FMUL.FTZ R111, R111, R177.reuse ;  /* 0x000000b16f6f7220 */ /* 0x080fe20000410000 */
[-C--:B------:R-:W-:Y:S01]  /*13da0*/  FMUL.FTZ R114, R114, R177.reuse ;  /* 0x000000b172727220 */ /* 0x080fe20000410000 */
[-C--:B------:R-:W-:Y:S01]  /*13db0*/  FMUL.FTZ R115, R115, R177.reuse ;  /* 0x000000b173737220 */ /* 0x080fe20000410000 */
[-C--:B------:R-:W-:Y:S01]  /*13dc0*/  FMUL.FTZ R118, R118, R177.reuse ;  /* 0x000000b176767220 */ /* 0x080fe20000410000 */
[-C--:B------:R-:W-:Y:S01]  /*13dd0*/  FMUL.FTZ R119, R119, R177.reuse ;  /* 0x000000b177777220 */ /* 0x080fe20000410000 */
[----:B------:R2:W3:Y:S01]  /*13de0*/  MUFU.EX2 R171, R190 ;  /* 0x000000be00ab7308 */ /* 0x0004e20000000800 */
        /* <DEDUP_REMOVED lines=14> */
[----:B------:R-:W-:Y:S01]  /*13ed0*/  FMUL.FTZ R142, R142, R177 ;  /* 0x000000b18e8e7220 */ /* 0x000fe20000410000 */
[----:B------:R-:W2:Y:S01]  /*13ee0*/  MUFU.EX2 R173, R194 ;  /* 0x000000c200ad7308 */ /* 0x000ea20000000800 */
[----:B------:R-:W-:Y:S01]  /*13ef0*/  FADD.FTZ R181, R169, R190 ;  /* 0x000000bea9b57221 */ /* 0x000fe20000010000 */
[----:B-1----:R-:W-:Y:S01]  /*13f00*/  F2FP.BF16.F32.PACK_AB R169, R4, R169 ;  /* 0x000000a904a9723e */ /* 0x002fe200000010ff */
[-C--:B------:R-:W-:Y:S01]  /*13f10*/  FMUL.FTZ R143, R143, R177.reuse ;  /* 0x000000b18f8f7220 */ /* 0x080fe20000410000 */
[-C--:B------:R-:W-:Y:S01]  /*13f20*/  FMUL.FTZ R146, R146, R177.reuse ;  /* 0x000000b192927220 */ /* 0x080fe20000410000 */
[----:B------:R-:W-:Y:S01]  /*13f30*/  FADD.FTZ R190, R4, R181 ;  /* 0x000000b504be7221 */ /* 0x000fe20000010000 */
[-C--:B------:R-:W-:Y:S01]  /*13f40*/  FMUL.FTZ R147, R147, R177.reuse ;  /* 0x000000b193937220 */ /* 0x080fe20000410000 */
[----:B------:R-:W-:Y:S01]  /*13f50*/  FMUL.FTZ R150, R150, R177 ;  /* 0x000000b196967220 */ /* 0x000fe20000410000 */
[----:B------:R-:W1:Y:S01]  /*13f60*/  MUFU.EX2 R193, R193 ;  /* 0x000000c100c17308 */ /* 0x000e620000000800 */
[----:B---3--:R-:W-:Y:S01]  /*13f70*/  FADD.FTZ R181, R171, R190 ;  /* 0x000000beabb57221 */ /* 0x008fe20000010000 */
[----:B0-----:R-:W-:Y:S01]  /*13f80*/  F2FP.BF16.F32.PACK_AB R171, R186, R171 ;  /* 0x000000abbaab723e */ /* 0x001fe200000010ff */
[----:B------:R-:W-:-:S02]  /*13f90*/  FMUL.FTZ R151, R151, R177 ;  /* 0x000000b197977220 */ /* 0x000fc40000410000 */
[----:B------:R-:W-:-:S03]  /*13fa0*/  FADD.FTZ R192, R186, R181 ;  /* 0x000000b5bac07221 */ /* 0x000fc60000010000 */
        /* <DEDUP_REMOVED lines=11> */
[----:B-1----:R-:W-:Y:S01]  /*14060*/  FADD.FTZ R179, R175, R176 ;  /* 0x000000b0afb37221 */ /* 0x002fe20000010000 */
[C---:B0-----:R-:W-:Y:S01]  /*14070*/  FADD.FTZ R5, R197.reuse, R210 ;  /* 0x000000d2c5057221 */ /* 0x041fe20000010000 */
[----:B------:R-:W-:Y:S02]  /*14080*/  F2FP.BF16.F32.PACK_AB R174, R197, R196 ;  /* 0x000000c4c5ae723e */ /* 0x000fe400000010ff */
[C---:B--2---:R-:W-:Y:S01]  /*14090*/  FADD.FTZ R4, R190.reuse, R179 ;  /* 0x000000b3be047221 */ /* 0x044fe20000010000 */
[----:B------:R-:W-:Y:S01]  /*140a0*/  F2FP.BF16.F32.PACK_AB R175, R190, R175 ;  /* 0x000000afbeaf723e */ /* 0x000fe200000010ff */
[----:B------:R-:W-:Y:S06]  /*140b0*/  @!P0 BRA `(.L_x_9395) ;  /* 0x0000000000048947 */ /* 0x000fec0003800000 */
[----:B------:R-:W-:Y:S01]  /*140c0*/  BPT.TRAP 0x1 ;  /* 0x000000040000795c */ /* 0x000fe20000300000 */
.L_x_9395:
[----:B------:R0:W1:Y:S01]  /*140d0*/  SYNCS.PHASECHK.TRANS64.TRYWAIT P2, [R206+URZ+0x22850], R205 ;  /* 0x022850cdce0075a7 */ /* 0x000062000804017f */
[----:B------:R-:W-:Y:S05]  /*140e0*/  @!P0 BRA `(.L_x_9396) ;  /* 0x0000000000048947 */ /* 0x000fea0003800000 */
[----:B------:R-:W-:Y:S01]  /*140f0*/  BPT.TRAP 0x1 ;  /* 0x000000040000795c */ /* 0x000fe20000300000 */
.L_x_9396:
[----:B------:R-:W-:Y:S04]  /*14100*/  BSSY B0, `(.L_x_9397) ;  /* 0x0000004000007945 */ /* 0x000fe80003800000 */
[----:B-1----:R-:W-:Y:S05]  /*14110*/  @P2 BRA `(.L_x_9398) ;  /* 0x0000000000082947 */ /* 0x002fea0003800000 */
[----:B------:R-:W1:Y:S02]  /*14120*/  SYNCS.PHASECHK.TRANS64.TRYWAIT P2, [R206+URZ+0x22850], R205 ;  /* 0x022850cdce0075a7 */ /* 0x000e64000804017f */
[----:B-1----:R-:W-:Y:S05]  /*14130*/  @!P2 BRA `(.L_x_9399) ;  /* 0x000000a80004a947 */ /* 0x002fea0003800000 */
.L_x_9398:
[----:B------:R-:W-:Y:S05]  /*14140*/  BSYNC B0 ;  /* 0x0000000000007941 */ /* 0x000fea0003800000 */
.L_x_9397:
[----:B------:R-:W2:Y:S01]  /*14150*/  S2R R178, SR_TID.X ;  /* 0x0000000000b27919 */ /* 0x000ea20000002100 */
[----:B------:R-:W-:Y:S01]  /*14160*/  IMAD.MOV.U32 R177, RZ, RZ, 0x40000040 ;  /* 0x40000040ffb17424 */ /* 0x000fe200078e00ff */
[----:B------:R-:W-:Y:S05]  /*14170*/  WARPSYNC.ALL ;  /* 0x0000000000007948 */ /* 0x000fea0003800000 */
[----:B------:R-:W-:Y:S01]  /*14180*/  R2UR UR7, R177 ;  /* 0x00000000b10772ca */ /* 0x000fe200000e0000 */
[----:B------:R-:W-:Y:S01]  /*14190*/  IMAD R176, R16, 0xc00, R204 ;  /* 0x00000c0010b07824 */ /* 0x000fe200078e02cc */
[----:B------:R-:W-:Y:S01]  /*141a0*/  ISETP.GT.AND P2, PT, R7, R222, PT ;  /* 0x000000de0700720c */ /* 0x000fe20003f44270 */
[----:B01----:R-:W-:-:S02]  /*141b0*/  @!P1 VIADD R206, R206, 0x22860 ;  /* 0x00022860cece9836 */ /* 0x003fc40000000000 */
[----:B------:R-:W-:Y:S01]  /*141c0*/  VIADD R7, R7, 0xffffffff ;  /* 0xffffffff07077836 */ /* 0x000fe20000000000 */
[----:B------:R-:W-:Y:S01]  /*141d0*/  R2UR UR6, R176 ;  /* 0x00000000b00672ca */ /* 0x000fe200000e0000 */
[----:B------:R-:W-:Y:S01]  /*141e0*/  IMAD.MOV.U32 R209, RZ, RZ, R10 ;  /* 0x000000ffffd17224 */ /* 0x000fe200078e000a */
[----:B------:R-:W-:Y:S01]  /*141f0*/  @!P1 PRMT R206, RZ, 0x654, R206 ;  /* 0x00000654ffce9816 */ /* 0x000fe200000000ce */
[----:B------:R-:W-:Y:S01]  /*14200*/  IMAD.MOV.U32 R210, RZ, RZ, R3 ;  /* 0x000000ffffd27224 */ /* 0x000fe200078e0003 */
[----:B--2---:R-:W-:-:S05]  /*14210*/  SHF.R.U32.HI R178, RZ, 0x7, R178 ;  /* 0x00000007ffb27819 */ /* 0x004fca00000116b2 */
[----:B------:R-:W-:-:S05]  /*14220*/  VIADD R177, R178, 0x8 ;  /* 0x00000008b2b17836 */ /* 0x000fca0000000000 */
[----:B------:R0:W-:Y:S02]  /*14230*/  BAR.SYNC.DEFER_BLOCKING R177, 0x100 ;  /* 0x000400b10000751d */ /* 0x0001e40000010000 */
[----:B0-----:R-:W-:-:S04]  /*14240*/  IMAD.MOV.U32 R177, RZ, RZ, 0x40000040 ;  /* 0x40000040ffb17424 */ /* 0x001fc800078e00ff */
        /* <DEDUP_REMOVED lines=43> */
.L_x_9382:
[----:B------:R-:W-:Y:S05]  /*14500*/  WARPSYNC.ALL ;  /* 0x0000000000007948 */ /* 0x000fea0003800000 */
[----:B------:R-:W2:Y:S01]  /*14510*/  SHFL.BFLY PT, R0, R5, 0x2, 0x1f ;  /* 0x0c401f0005007f89 */ /* 0x000ea200000e0000 */
[----:B------:R-:W-:Y:S01]  /*14520*/  IMAD.MOV.U32 R12, RZ, RZ, RZ ;  /* 0x000000ffff0c7224 */ /* 0x000fe200078e00ff */
[----:B------:R3:W-:Y:S06]  /*14530*/  BAR.ARV R6, 0x100 ;  /* 0x000400060000751d */ /* 0x0007ec0000002000 */
[----:B------:R-:W-:-:S02]  /*14540*/  VIADD R16, R16, 0x1 ;  /* 0x0000000110107836 */ /* 0x000fc40000000000 */
[----:B------:R-:W-:Y:S06]  /*14550*/  BAR.ARV 0x8, 0x120 ;  /* 0x0204800000007b1d */ /* 0x000fec0000002000 */
[C---:B------:R-:W-:Y:S01]  /*14560*/  ISETP.NE.AND P1, PT, R16.reuse, 0x2, PT ;  /* 0x000000021000780c */ /* 0x040fe20003f25270 */
[----:B------:R-:W-:Y:S01]  /*14570*/  VIADD R233, R233, 0x1 ;  /* 0x00000001e9e97836 */ /* 0x000fe20000000000 */
[----:B------:R-:W4:Y:S01]  /*14580*/  SHFL.BFLY PT, R9, R4, 0x2, 0x1f ;  /* 0x0c401f0004097f89 */ /* 0x000f2200000e0000 */
[----:B------:R-:W-:Y:S02]  /*14590*/  PLOP3.LUT P0, PT, PT, PT, PT, 0x8, 0x0 ;  /* 0x000000000000781c */ /* 0x000fe40003f0e170 */
[----:B------:R-:W-:Y:S01]  /*145a0*/  SEL R16, R16, RZ, P1 ;  /* 0x000000ff10107207 */ /* 0x000fe20000800000 */
[----:B--2---:R-:W-:Y:S01]  /*145b0*/  FADD.FTZ R0, R0, R5 ;  /* 0x0000000500007221 */ /* 0x004fe20000010000 */
[----:B------:R-:W-:-:S04]  /*145c0*/  SEL R5, RZ, 0x1, P1 ;  /* 0x00000001ff057807 */ /* 0x000fc80000800000 */
[----:B------:R-:W2:Y:S01]  /*145d0*/  SHFL.BFLY PT, R7, R0, 0x1, 0x1f ;  /* 0x0c201f0000077f89 */ /* 0x000ea200000e0000 */
[----:B------:R-:W-:Y:S01]  /*145e0*/  LOP3.LUT R22, R22, R5, RZ, 0x3c, !PT ;  /* 0x0000000516167212 */ /* 0x000fe200078e3cff */
[----:B------:R-:W-:Y:S02]  /*145f0*/  IMAD.MOV.U32 R5, RZ, RZ, -0x800000 ;  /* 0xff800000ff057424 */ /* 0x000fe400078e00ff */
[----:B----4-:R-:W-:Y:S01]  /*14600*/  FADD.FTZ R9, R9, R4 ;  /* 0x0000000409097221 */ /* 0x010fe20000010000 */
[----:B------:R-:W-:-:S04]  /*14610*/  IMAD.MOV.U32 R4, RZ, RZ, -0x800000 ;  /* 0xff800000ff047424 */ /* 0x000fc800078e00ff */
[----:B------:R-:W4:Y:S01]  /*14620*/  SHFL.BFLY PT, R8, R9, 0x1, 0x1f ;  /* 0x0c201f0009087f89 */ /* 0x000f2200000e0000 */
[----:B--2---:R-:W-:Y:S01]  /*14630*/  FADD.FTZ R7, R0, R7 ;  /* 0x0000000700077221 */ /* 0x004fe20000010000 */
[----:B------:R-:W-:-:S04]  /*14640*/  IMAD.MOV.U32 R0, RZ, RZ, RZ ;  /* 0x000000ffff007224 */ /* 0x000fc800078e00ff */
[----:B------:R-:W-:-:S13]  /*14650*/  FSETP.NE.FTZ.AND P2, PT, R7, RZ, PT ;  /* 0x000000ff0700720b */ /* 0x000fda0003f55000 */
[----:B------:R-:W2:Y:S01]  /*14660*/  @P2 MUFU.RCP R12, R7 ;  /* 0x00000007000c2308 */ /* 0x000ea20000001000 */
[----:B----4-:R-:W-:-:S05]  /*14670*/  FADD.FTZ R8, R9, R8 ;  /* 0x0000000809087221 */ /* 0x010fca0000010000 */
[----:B------:R-:W-:Y:S02]  /*14680*/  FSETP.NE.FTZ.AND P3, PT, R8, RZ, PT ;  /* 0x000000ff0800720b */ /* 0x000fe40003f75000 */
[----:B------:R-:W4:Y:S01]  /*14690*/  @P2 MUFU.LG2 R9, R7 ;  /* 0x0000000700092308 */ /* 0x000f220000000c00 */
[-C--:B--2---:R-:W-:Y:S01]  /*146a0*/  FMUL.FTZ R24, R24, R12.reuse ;  /* 0x0000000c18187220 */ /* 0x084fe20000410000 */
[-C--:B------:R-:W-:Y:S01]  /*146b0*/  FMUL.FTZ R25, R25, R12.reuse ;  /* 0x0000000c19197220 */ /* 0x080fe20000410000 */
[----:B------:R-:W-:-:S08]  /*146c0*/  FMUL.FTZ R28, R28, R12 ;  /* 0x0000000c1c1c7220 */ /* 0x000fd00000410000 */
[----:B------:R-:W-:Y:S01]  /*146d0*/  @P3 MUFU.RCP R0, R8 ;  /* 0x0000000800003308 */ /* 0x000fe20000001000 */
        /* <DEDUP_REMOVED lines=62> */
[C---:B------:R-:W-:Y:S01]  /*14ac0*/  @P2 FMUL.FTZ R12, R11.reuse, 0.69314718246459960938 ;  /* 0x3f3172180b0c2820 */ /* 0x040fe20000410000 */
[----:B------:R-:W-:Y:S01]  /*14ad0*/  @P3 FMUL.FTZ R14, R11, 0.69314718246459960938 ;  /* 0x3f3172180b0e3820 */ /* 0x000fe20000410000 */
[----:B----4-:R-:W-:Y:S01]  /*14ae0*/  @P2 FMUL.FTZ R9, R9, 0.69314718246459960938 ;  /* 0x3f31721809092820 */ /* 0x010fe20000410000 */
[----:B--2---:R-:W-:Y:S01]  /*14af0*/  @P3 FMUL.FTZ R11, R8, 0.69314718246459960938 ;  /* 0x3f317218080b3820 */ /* 0x004fe20000410000 */
        /* <DEDUP_REMOVED lines=66> */
.L_x_9281:
[----:B------:R-:W-:Y:S05]  /*14f20*/  WARPSYNC.ALL ;  /* 0x0000000000007948 */ /* 0x000fea0003800000 */
[----:B------:R-:W2:Y:S08]  /*14f30*/  S2UR UR5, SR_CgaCtaId ;  /* 0x00000000000579c3 */ /* 0x000eb00000008800 */
[----:B------:R-:W-:Y:S06]  /*14f40*/  BAR.SYNC.DEFER_BLOCKING 0x5, 0x120 ;  /* 0x0144800000007b1d */ /* 0x000fec0000010000 */
[----:B------:R-:W-:Y:S01]  /*14f50*/  UMOV UR4, 0x400 ;  /* 0x0000040000047882 */ /* 0x000fe20000000000 */
[----:B------:R-:W-:Y:S01]  /*14f60*/  BSSY B0, `(.L_x_9401) ;  /* 0x000029a000007945 */ /* 0x000fe20003800000 */
[----:B--2---:R-:W-:-:S06]  /*14f70*/  ULEA UR4, UR5, UR4, 0x18 ;  /* 0x0000000405047291 */ /* 0x004fcc000f8ec03f */
[----:B------:R-:W-:-:S05]  /*14f80*/  IMAD.U32 R17, RZ, RZ, UR4 ;  /* 0x00000004ff117e24 */ /* 0x000fca000f8e00ff */
[----:B-1----:R1:W2:Y:S01]  /*14f90*/  LDS.128 R204, [R17+0x228d0] ;  /* 0x0228d00011cc7984 */ /* 0x0022a20000000c00 */
[----:B------:R-:W-:Y:S06]  /*14fa0*/  BAR.ARV 0x4, 0x120 ;  /* 0x0104800000007b1d */ /* 0x000fec0000002000 */
[----:B------:R-:W-:Y:S05]  /*14fb0*/  @P0 BRA `(.L_x_9402) ;  /* 0x0000001c00680947 */ /* 0x000fea0003800000 */
[----:B------:R-:W3:Y:S01]  /*14fc0*/  LDL R3, [R1+0x14] ;  /* 0x0000140001037983 */ /* 0x000ee20000100800 */
[----:B------:R-:W-:Y:S05]  /*14fd0*/  WARPSYNC.ALL ;  /* 0x0000000000007948 */ /* 0x000fea0003800000 */
[----:B------:R-:W4:Y:S01]  /*14fe0*/  S2R R10, SR_SWINHI ;  /* 0x00000000000a7919 */ /* 0x000f220000002f00 */
[----:B------:R-:W-:Y:S01]  /*14ff0*/  F2FP.BF16.F32.PACK_AB R56, R57, R56 ;  /* 0x000000383938723e */ /* 0x000fe200000010ff */
[----:B------:R-:W-:Y:S01]  /*15000*/  ULDC.64 UR4, c[0x0][0xbd8] ;  /* 0x0002f60000047ab9 */ /* 0x000fe20000000a00 */
[----:B------:R-:W-:Y:S02]  /*15010*/  F2FP.BF16.F32.PACK_AB R64, R65, R64 ;  /* 0x000000404140723e */ /* 0x000fe400000010ff */
[----:B------:R-:W-:-:S02]  /*15020*/  F2FP.BF16.F32.PACK_AB R57, R7, R58 ;  /* 0x0000003a0739723e */ /* 0x000fc400000010ff */
[----:B------:R-:W-:Y:S02]  /*15030*/  F2FP.BF16.F32.PACK_AB R65, R6, R66 ;  /* 0x000000420641723e */ /* 0x000fe400000010ff */
[----:B------:R-:W0:Y:S01]  /*15040*/  LDC.64 R6, c[0x0][0xbd8] ;  /* 0x0002f600ff067b82 */ /* 0x000e220000000a00 */
        /* <DEDUP_REMOVED lines=12> */
[----:B----4-:R-:W-:Y:S02]  /*15110*/  MOV R9, R10 ;  /* 0x0000000a00097202 */ /* 0x010fe40000000f00 */
        /* <DEDUP_REMOVED lines=33> */
[----:B---3--:R-:W-:Y:S01]  /*15330*/  IMAD.WIDE R118, R3, 0x2, R8 ;  /* 0x0000000203767825 */ /* 0x008fe200078e0208 */
[----:B------:R-:W-:Y:S02]  /*15340*/  BAR.SYNC.DEFER_BLOCKING 0x1, 0x100 ;  /* 0x0044000000007b1d */ /* 0x000fe40000010000 */
[----:B------:R-:W-:-:S02]  /*15350*/  IADD3 R151, P1, R118, 0x20, RZ ;  /* 0x0000002076977810 */ /* 0x000fc40007f3e0ff */
        /* <DEDUP_REMOVED lines=10> */
[----:B-----5:R-:W-:Y:S01]  /*15400*/  IMAD.X R31, RZ, RZ, R119, P4 ;  /* 0x000000ffff1f7224 */ /* 0x020fe200020e0677 */
[----:B------:R-:W-:-:S02]  /*15410*/  LOP3.LUT R20, R177, 0x380, RZ, 0xc0, !PT ;  /* 0x00000380b1147812 */ /* 0x000fc400078ec0ff */
[C---:B------:R-:W-:Y:S02]  /*15420*/  IADD3 R3, P0, R118.reuse, 0xc000, RZ ;  /* 0x0000c00076037810 */ /* 0x040fe40007f1e0ff */
[----:B------:R-:W-:Y:S02]  /*15430*/  IADD3 R185, P1, R118, 0x4060, RZ ;  /* 0x0000406076b97810 */ /* 0x000fe40007f3e0ff */
[----:B------:R-:W-:Y:S01]  /*15440*/  SHF.R.U64 R12, R12, 0x3, RZ ;  /* 0x000000030c0c7819 */ /* 0x000fe200000012ff */
[--C-:B------:R-:W-:Y:S01]  /*15450*/  IMAD.X R107, RZ, RZ, R119.reuse, P0 ;  /* 0x000000ffff6b7224 */ /* 0x100fe200000e0677 */
[C---:B------:R-:W-:Y:S01]  /*15460*/  LOP3.LUT R11, R118.reuse, 0x380, RZ, 0xc0, !PT ;  /* 0x00000380760b7812 */ /* 0x040fe200078ec0ff */
[----:B------:R-:W-:Y:S01]  /*15470*/  IMAD.X R87, RZ, RZ, R119, P1 ;  /* 0x000000ffff577224 */ /* 0x000fe200008e0677 */
[----:B------:R-:W-:Y:S02]  /*15480*/  IADD3 R90, P2, R118, 0x8000, RZ ;  /* 0x00008000765a7810 */ /* 0x000fe40007f5e0ff */
[----:B------:R-:W-:-:S02]  /*15490*/  SHF.R.U64 R14, R14, 0x3, RZ ;  /* 0x000000030e0e7819 */ /* 0x000fc400000012ff */
[----:B------:R-:W-:Y:S01]  /*154a0*/  SHF.R.U64 R20, R20, 0x3, RZ ;  /* 0x0000000314147819 */ /* 0x000fe200000012ff */
[--C-:B------:R-:W-:Y:S01]  /*154b0*/  IMAD.X R91, RZ, RZ, R119.reuse, P2 ;  /* 0x000000ffff5b7224 */ /* 0x100fe200010e0677 */
[C---:B------:R-:W-:Y:S02]  /*154c0*/  IADD3 R181, P5, R118.reuse, 0x4020, RZ ;  /* 0x0000402076b57810 */ /* 0x040fe40007fbe0ff */
[C---:B------:R-:W-:Y:S02]  /*154d0*/  IADD3 R94, P3, R118.reuse, 0x8020, RZ ;  /* 0x00008020765e7810 */ /* 0x040fe40007f7e0ff */
[----:B------:R-:W-:Y:S01]  /*154e0*/  IADD3 R98, P4, R118, 0x8040, RZ ;  /* 0x0000804076627810 */ /* 0x000fe20007f9e0ff */
[--C-:B------:R-:W-:Y:S01]  /*154f0*/  IMAD.X R39, RZ, RZ, R119.reuse, P5 ;  /* 0x000000ffff277224 */ /* 0x100fe200028e0677 */
[----:B------:R-:W-:Y:S01]  /*15500*/  LOP3.LUT R30, R179, 0x380, RZ, 0xc0, !PT ;  /* 0x00000380b31e7812 */ /* 0x000fe200078ec0ff */
[--C-:B------:R-:W-:Y:S01]  /*15510*/  IMAD.X R95, RZ, RZ, R119.reuse, P3 ;  /* 0x000000ffff5f7224 */ /* 0x100fe200018e0677 */
[----:B------:R-:W-:Y:S01]  /*15520*/  LOP3.LUT R12, R12, R151, RZ, 0x3c, !PT ;  /* 0x000000970c0c7212 */ /* 0x000fe200078e3cff */
[----:B------:R-:W-:Y:S01]  /*15530*/  IMAD.X R99, RZ, RZ, R119, P4 ;  /* 0x000000ffff637224 */ /* 0x000fe200020e0677 */
[----:B------:R-:W-:-:S02]  /*15540*/  SHF.R.U64 R11, R11, 0x3, RZ ;  /* 0x000000030b0b7819 */ /* 0x000fc400000012ff */
[----:B------:R-:W-:Y:S02]  /*15550*/  LOP3.LUT R14, R14, R175, RZ, 0x3c, !PT ;  /* 0x000000af0e0e7212 */ /* 0x000fe400078e3cff */
[----:B------:R-:W-:Y:S02]  /*15560*/  LOP3.LUT R20, R20, R177, RZ, 0x3c, !PT ;  /* 0x000000b114147212 */ /* 0x000fe400078e3cff */
[----:B------:R-:W-:Y:S02]  /*15570*/  LOP3.LUT R151, R90, 0x380, RZ, 0xc0, !PT ;  /* 0x000003805a977812 */ /* 0x000fe400078ec0ff */
[----:B------:R-:W-:Y:S02]  /*15580*/  ISETP.NE.U32.AND P0, PT, RZ, UR4, PT ;  /* 0x00000004ff007c0c */ /* 0x000fe4000bf05070 */
[----:B------:R-:W-:Y:S02]  /*15590*/  IADD3 R110, P1, R118, 0xc020, RZ ;  /* 0x0000c020766e7810 */ /* 0x000fe40007f3e0ff */
[----:B------:R-:W-:-:S02]  /*155a0*/  LOP3.LUT R38, R181, 0x380, RZ, 0xc0, !PT ;  /* 0x00000380b5267812 */ /* 0x000fc400078ec0ff */
[----:B------:R-:W-:Y:S01]  /*155b0*/  LOP3.LUT R175, R94, 0x380, RZ, 0xc0, !PT ;  /* 0x000003805eaf7812 */ /* 0x000fe200078ec0ff */
[----:B------:R-:W-:Y:S01]  /*155c0*/  IMAD.X R111, RZ, RZ, R119, P1 ;  /* 0x000000ffff6f7224 */ /* 0x000fe200008e0677 */
[----:B------:R-:W-:Y:S02]  /*155d0*/  LOP3.LUT R177, R98, 0x380, RZ, 0xc0, !PT ;  /* 0x0000038062b17812 */ /* 0x000fe400078ec0ff */
[----:B------:R-:W-:Y:S02]  /*155e0*/  LOP3.LUT R46, R183, 0x380, RZ, 0xc0, !PT ;  /* 0x00000380b72e7812 */ /* 0x000fe400078ec0ff */
[----:B------:R-:W-:Y:S02]  /*155f0*/  SHF.R.U64 R30, R30, 0x3, RZ ;  /* 0x000000031e1e7819 */ /* 0x000fe400000012ff */
[C---:B------:R-:W-:Y:S02]  /*15600*/  IADD3 R102, P5, R118.reuse, 0x8060, RZ ;  /* 0x0000806076667810 */ /* 0x040fe40007fbe0ff */
[----:B------:R-:W-:-:S02]  /*15610*/  IADD3 R114, P2, R118, 0xc040, RZ ;  /* 0x0000c04076727810 */ /* 0x000fc40007f5e0ff */
[----:B------:R-:W-:Y:S01]  /*15620*/  IADD3 R10, P3, R118, 0xc060, RZ ;  /* 0x0000c060760a7810 */ /* 0x000fe20007f7e0ff */
[--C-:B------:R-:W-:Y:S01]  /*15630*/  IMAD.X R103, RZ, RZ, R119.reuse, P5 ;  /* 0x000000ffff677224 */ /* 0x100fe200028e0677 */
[----:B------:R-:W-:Y:S01]  /*15640*/  LOP3.LUT R86, R185, 0x380, RZ, 0xc0, !PT ;  /* 0x00000380b9567812 */ /* 0x000fe200078ec0ff */
[--C-:B------:R-:W-:Y:S01]  /*15650*/  IMAD.X R115, RZ, RZ, R119.reuse, P2 ;  /* 0x000000ffff737224 */ /* 0x100fe200010e0677 */
[----:B------:R-:W-:Y:S01]  /*15660*/  LOP3.LUT R118, R11, R118, RZ, 0x3c, !PT ;  /* 0x000000760b767212 */ /* 0x000fe200078e3cff */
[----:B------:R-:W-:Y:S01]  /*15670*/  IMAD.X R11, RZ, RZ, R119, P3 ;  /* 0x000000ffff0b7224 */ /* 0x000fe200018e0677 */
[----:B------:R-:W-:Y:S02]  /*15680*/  SHF.R.U64 R151, R151, 0x3, RZ ;  /* 0x0000000397977819 */ /* 0x000fe400000012ff */
[----:B------:R-:W-:Y:S01]  /*15690*/  ISETP.NE.AND.EX P0, PT, RZ, UR5, PT, P0 ;  /* 0x00000005ff007c0c */ /* 0x000fe2000bf05300 */
[----:B------:R-:W-:Y:S01]  /*156a0*/  ULDC.64 UR4, c[0x0][0xbe0] ;  /* 0x0002f80000047ab9 */ /* 0x000fe20000000a00 */
[----:B------:R-:W-:-:S02]  /*156b0*/  SHF.R.U64 R38, R38, 0x3, RZ ;  /* 0x0000000326267819 */ /* 0x000fc400000012ff */
[----:B------:R-:W-:Y:S02]  /*156c0*/  SHF.R.U64 R175, R175, 0x3, RZ ;  /* 0x00000003afaf7819 */ /* 0x000fe400000012ff */
[----:B------:R-:W-:Y:S02]  /*156d0*/  SHF.R.U64 R177, R177, 0x3, RZ ;  /* 0x00000003b1b17819 */ /* 0x000fe400000012ff */
[----:B------:R-:W-:Y:S02]  /*156e0*/  SHF.R.U64 R46, R46, 0x3, RZ ;  /* 0x000000032e2e7819 */ /* 0x000fe400000012ff */
[----:B------:R-:W-:Y:S02]  /*156f0*/  LOP3.LUT R30, R30, R179, RZ, 0x3c, !PT ;  /* 0x000000b31e1e7212 */ /* 0x000fe400078e3cff */
[----:B------:R-:W-:Y:S02]  /*15700*/  LOP3.LUT R106, R3, 0x380, RZ, 0xc0, !PT ;  /* 0x00000380036a7812 */ /* 0x000fe400078ec0ff */
[----:B------:R-:W-:-:S02]  /*15710*/  SHF.R.U64 R86, R86, 0x3, RZ ;  /* 0x0000000356567819 */ /* 0x000fc400000012ff */
[----:B------:R-:W-:Y:S02]  /*15720*/  LOP3.LUT R179, R102, 0x380, RZ, 0xc0, !PT ;  /* 0x0000038066b37812 */ /* 0x000fe400078ec0ff */
[----:B------:R-:W-:Y:S02]  /*15730*/  ISETP.NE.U32.AND P1, PT, RZ, UR4, PT ;  /* 0x00000004ff007c0c */ /* 0x000fe4000bf25070 */
[----:B------:R-:W-:Y:S02]  /*15740*/  LOP3.LUT R90, R151, R90, RZ, 0x3c, !PT ;  /* 0x0000005a975a7212 */ /* 0x000fe400078e3cff */
[----:B------:R-:W-:Y:S02]  /*15750*/  MOV R118, R118 ;  /* 0x0000007600767202 */ /* 0x000fe40000000f00 */
[----:B------:R-:W-:Y:S02]  /*15760*/  LOP3.LUT R38, R38, R181, RZ, 0x3c, !PT ;  /* 0x000000b526267212 */ /* 0x000fe400078e3cff */
[----:B------:R-:W-:Y:S01]  /*15770*/  LOP3.LUT R94, R175, R94, RZ, 0x3c, !PT ;  /* 0x0000005eaf5e7212 */ /* 0x000fe200078e3cff */
[----:B------:R-:W-:Y:S01]  /*15780*/  STSM.16.M88.4 [R118], R24 ;  /* 0x0000001876007844 */ /* 0x000fe20000000200 */
[----:B------:R-:W-:-:S02]  /*15790*/  LOP3.LUT R98, R177, R98, RZ, 0x3c, !PT ;  /* 0x00000062b1627212 */ /* 0x000fc400078e3cff */
[----:B------:R-:W-:Y:S02]  /*157a0*/  LOP3.LUT R151, R110, 0x380, RZ, 0xc0, !PT ;  /* 0x000003806e977812 */ /* 0x000fe400078ec0ff */
[----:B------:R-:W-:Y:S02]  /*157b0*/  MOV R12, R12 ;  /* 0x0000000c000c7202 */ /* 0x000fe40000000f00 */
[----:B------:R-:W-:Y:S02]  /*157c0*/  LOP3.LUT R46, R46, R183, RZ, 0x3c, !PT ;  /* 0x000000b72e2e7212 */ /* 0x000fe400078e3cff */
[----:B------:R-:W-:Y:S01]  /*157d0*/  LOP3.LUT R175, R114, 0x380, RZ, 0xc0, !PT ;  /* 0x0000038072af7812 */ /* 0x000fe200078ec0ff */
[----:B------:R-:W-:Y:S01]  /*157e0*/  STSM.16.M88.4 [R12], R32 ;  /* 0x000000200c007844 */ /* 0x000fe20000000200 */
[----:B------:R-:W-:Y:S02]  /*157f0*/  LOP3.LUT R177, R10, 0x380, RZ, 0xc0, !PT ;  /* 0x000003800ab17812 */ /* 0x000fe400078ec0ff */
[----:B------:R-:W-:-:S02]  /*15800*/  SHF.R.U64 R106, R106, 0x3, RZ ;  /* 0x000000036a6a7819 */ /* 0x000fc400000012ff */
[----:B------:R-:W-:Y:S02]  /*15810*/  MOV R14, R14 ;  /* 0x0000000e000e7202 */ /* 0x000fe40000000f00 */
[----:B------:R-:W-:Y:S02]  /*15820*/  LOP3.LUT R86, R86, R185, RZ, 0x3c, !PT ;  /* 0x000000b956567212 */ /* 0x000fe400078e3cff */
[----:B------:R-:W-:Y:S01]  /*15830*/  SHF.R.U64 R179, R179, 0x3, RZ ;  /* 0x00000003b3b37819 */ /* 0x000fe200000012ff */
[----:B------:R-:W-:Y:S01]  /*15840*/  STSM.16.M88.4 [R14], R40 ;  /* 0x000000280e007844 */ /* 0x000fe20000000200 */
[----:B------:R-:W-:Y:S02]  /*15850*/  MOV R20, R20 ;  /* 0x0000001400147202 */ /* 0x000fe40000000f00 */
[----:B------:R-:W-:Y:S02]  /*15860*/  ISETP.NE.AND.EX P1, PT, RZ, UR5, PT, P1 ;  /* 0x00000005ff007c0c */ /* 0x000fe4000bf25310 */
[----:B------:R-:W-:Y:S01]  /*15870*/  MOV R30, R30 ;  /* 0x0000001e001e7202 */ /* 0x000fe20000000f00 */
[----:B------:R3:W-:Y:S01]  /*15880*/  STSM.16.M88.4 [R20], R48 ;  /* 0x0000003014007844 */ /* 0x0007e20000000200 */
[----:B------:R-:W-:-:S02]  /*15890*/  SHF.R.U64 R151, R151, 0x3, RZ ;  /* 0x0000000397977819 */ /* 0x000fc400000012ff */
[----:B------:R-:W-:Y:S01]  /*158a0*/  MOV R38, R38 ;  /* 0x0000002600267202 */ /* 0x000fe20000000f00 */
[----:B------:R4:W-:Y:S01]  /*158b0*/  STSM.16.M88.4 [R30], R56 ;  /* 0x000000381e007844 */ /* 0x0009e20000000200 */
[----:B------:R-:W-:Y:S02]  /*158c0*/  SHF.R.U64 R175, R175, 0x3, RZ ;  /* 0x00000003afaf7819 */ /* 0x000fe400000012ff */
[----:B------:R-:W-:Y:S01]  /*158d0*/  SHF.R.U64 R177, R177, 0x3, RZ ;  /* 0x00000003b1b17819 */ /* 0x000fe200000012ff */
[----:B------:R-:W-:Y:S01]  /*158e0*/  STSM.16.M88.4 [R38], R64 ;  /* 0x0000004026007844 */ /* 0x000fe20000000200 */
[----:B------:R-:W-:Y:S02]  /*158f0*/  LOP3.LUT R106, R106, R3, RZ, 0x3c, !PT ;  /* 0x000000036a6a7212 */ /* 0x000fe400078e3cff */
[----:B------:R-:W-:Y:S02]  /*15900*/  MOV R46, R46 ;  /* 0x0000002e002e7202 */ /* 0x000fe40000000f00 */
[----:B------:R-:W-:-:S02]  /*15910*/  LOP3.LUT R102, R179, R102, RZ, 0x3c, !PT ;  /* 0x00000066b3667212 */ /* 0x000fc400078e3cff */
[----:B------:R-:W-:Y:S01]  /*15920*/  MOV R86, R86 ;  /* 0x0000005600567202 */ /* 0x000fe20000000f00 */
[----:B------:R-:W-:Y:S01]  /*15930*/  STSM.16.M88.4 [R46], R72 ;  /* 0x000000482e007844 */ /* 0x000fe20000000200 */
[----:B------:R-:W-:Y:S01]  /*15940*/  MOV R3, R90 ;  /* 0x0000005a00037202 */ /* 0x000fe20000000f00 */
[----:B------:R-:W-:Y:S01]  /*15950*/  ULDC UR4, c[0x0][0xa88] ;  /* 0x0002a20000047ab9 */ /* 0x000fe20000000800 */
[----:B------:R-:W-:Y:S01]  /*15960*/  F2FP.BF16.F32.PACK_AB R90, R93, R166 ;  /* 0x000000a65d5a723e */ /* 0x000fe200000010ff */
[----:B------:R-:W-:Y:S01]  /*15970*/  STSM.16.M88.4 [R86], R80 ;  /* 0x0000005056007844 */ /* 0x000fe20000000200 */
[----:B------:R-:W-:Y:S01]  /*15980*/  F2FP.BF16.F32.PACK_AB R91, R153, R152 ;  /* 0x00000098995b723e */ /* 0x000fe200000010ff */
[----:B---3--:R-:W-:Y:S01]  /*15990*/  IMAD.MOV.U32 R20, RZ, RZ, RZ ;  /* 0x000000ffff147224 */ /* 0x008fe200078e00ff */
[----:B------:R-:W-:Y:S02]  /*159a0*/  LOP3.LUT R110, R151, R110, RZ, 0x3c, !PT ;  /* 0x0000006e976e7212 */ /* 0x000fe400078e3cff */
[----:B------:R-:W-:Y:S01]  /*159b0*/  MOV R94, R94 ;  /* 0x0000005e005e7202 */ /* 0x000fe20000000f00 */
[----:B------:R3:W-:Y:S01]  /*159c0*/  STSM.16.M88.4 [R3], R88 ;  /* 0x0000005803007844 */ /* 0x0007e20000000200 */
[----:B------:R-:W-:-:S02]  /*159d0*/  F2FP.BF16.F32.PACK_AB R12, R97, R167 ;  /* 0x000000a7610c723e */ /* 0x000fc400000010ff */
[----:B------:R-:W-:Y:S02]  /*159e0*/  F2FP.BF16.F32.PACK_AB R13, R155, R154 ;  /* 0x0000009a9b0d723e */ /* 0x000fe400000010ff */
[----:B------:R-:W-:Y:S02]  /*159f0*/  F2FP.BF16.F32.PACK_AB R14, R101, R168 ;  /* 0x000000a8650e723e */ /* 0x000fe400000010ff */
[----:B------:R-:W-:Y:S02]  /*15a00*/  F2FP.BF16.F32.PACK_AB R15, R157, R156 ;  /* 0x0000009c9d0f723e */ /* 0x000fe400000010ff */
[----:B------:R-:W-:Y:S02]  /*15a10*/  LOP3.LUT R114, R175, R114, RZ, 0x3c, !PT ;  /* 0x00000072af727212 */ /* 0x000fe400078e3cff */
[----:B------:R-:W-:Y:S01]  /*15a20*/  LOP3.LUT R10, R177, R10, RZ, 0x3c, !PT ;  /* 0x0000000ab10a7212 */ /* 0x000fe200078e3cff */
[----:B------:R1:W-:Y:S01]  /*15a30*/  STSM.16.M88.4 [R94], R12 ;  /* 0x0000000c5e007844 */ /* 0x0003e20000000200 */
[----:B------:R-:W-:-:S02]  /*15a40*/  MOV R98, R98 ;  /* 0x0000006200627202 */ /* 0x000fc40000000f00 */
[----:B------:R-:W-:Y:S02]  /*15a50*/  F2FP.BF16.F32.PACK_AB R24, R105, R169 ;  /* 0x000000a96918723e */ /* 0x000fe400000010ff */
[----:B------:R-:W-:Y:S02]  /*15a60*/  F2FP.BF16.F32.PACK_AB R25, R159, R158 ;  /* 0x0000009e9f19723e */ /* 0x000fe400000010ff */
[----:B------:R-:W-:Y:S02]  /*15a70*/  F2FP.BF16.F32.PACK_AB R26, R109, R170 ;  /* 0x000000aa6d1a723e */ /* 0x000fe400000010ff */
[----:B------:R-:W-:Y:S02]  /*15a80*/  F2FP.BF16.F32.PACK_AB R27, R161, R160 ;  /* 0x000000a0a11b723e */ /* 0x000fe400000010ff */
[----:B------:R-:W-:Y:S02]  /*15a90*/  MOV R102, R102 ;  /* 0x0000006600667202 */ /* 0x000fe40000000f00 */
[----:B----4-:R-:W-:Y:S01]  /*15aa0*/  F2FP.BF16.F32.PACK_AB R30, R117, R172 ;  /* 0x000000ac751e723e */ /* 0x010fe200000010ff */
[----:B------:R4:W-:Y:S01]  /*15ab0*/  STSM.16.M88.4 [R98], R24 ;  /* 0x0000001862007844 */ /* 0x0009e20000000200 */
        /* <DEDUP_REMOVED lines=8> */
[----:B------:R-:W-:Y:S01]  /*15b40*/  MOV R114, R114 ;  /* 0x0000007200727202 */ /* 0x000fe20000000f00 */
[----:B------:R4:W-:Y:S01]  /*15b50*/  STSM.16.M88.4 [R106], R32 ;  /* 0x000000206a007844 */ /* 0x0009e20000000200 */
[----:B------:R-:W-:Y:S01]  /*15b60*/  MOV R21, R10 ;  /* 0x0000000a00157202 */ /* 0x000fe20000000f00 */
[----:B0-----:R-:W-:Y:S02]  /*15b70*/  IMAD.WIDE R10, R226, 0x4, R6 ;  /* 0x00000004e20a7825 */ /* 0x001fe400078e0206 */
[----:B------:R-:W0:Y:S01]  /*15b80*/  @P1 LDC.64 R6, c[0x0][0xbe0] ;  /* 0x0002f800ff061b82 */ /* 0x000e220000000a00 */
[----:B------:R4:W-:Y:S04]  /*15b90*/  STSM.16.M88.4 [R110], R128 ;  /* 0x000000806e007844 */ /* 0x0009e80000000200 */
[----:B------:R4:W-:Y:S04]  /*15ba0*/  STSM.16.M88.4 [R114], R136 ;  /* 0x0000008872007844 */ /* 0x0009e80000000200 */
[----:B------:R4:W-:Y:S01]  /*15bb0*/  STSM.16.M88.4 [R21], R144 ;  /* 0x0000009015007844 */ /* 0x0009e20000000200 */
[----:B------:R-:W-:Y:S01]  /*15bc0*/  BAR.SYNC.DEFER_BLOCKING 0x1, 0x100 ;  /* 0x0044000000007b1d */ /* 0x000fe20000010000 */
[----:B------:R-:W-:-:S02]  /*15bd0*/  IMAD.U32 R0, RZ, RZ, UR4 ;  /* 0x00000004ff007e24 */ /* 0x000fc4000f8e00ff */
[----:B0-----:R-:W-:-:S03]  /*15be0*/  @P1 IMAD.WIDE R6, R226, 0x4, R6 ;  /* 0x00000004e2061825 */ /* 0x001fc600078e0206 */
[----:B------:R4:W5:Y:S01]  /*15bf0*/  @P0 LDG.E R20, desc[UR40][R10.64] ;  /* 0x000000280a140981 */ /* 0x000962000c1e1900 */
[----:B---3--:R-:W-:-:S03]  /*15c00*/  IMAD R3, R220, 0x40, R211 ;  /* 0x00000040dc037824 */ /* 0x008fc600078e02d3 */
        /* <DEDUP_REMOVED lines=8> */
.L_x_9403:
[----:B----4-:R-:W3:Y:S01]  /*15c90*/  LDL R10, [R1+0x10] ;  /* 0x00001000010a7983 */ /* 0x010ee20000100800 */
[----:B------:R-:W-:Y:S01]  /*15ca0*/  SHF.R.S32.HI R78, RZ, 0x1f, R225 ;  /* 0x0000001fff4e7819 */ /* 0x000fe200000114e1 */
[----:B------:R-:W-:Y:S01]  /*15cb0*/  ULDC.64 UR4, c[0x0][0xb70] ;  /* 0x0002dc0000047ab9 */ /* 0x000fe20000000a00 */
[----:B-----5:R-:W-:Y:S01]  /*15cc0*/  SHF.R.S32.HI R21, RZ, 0x1f, R20 ;  /* 0x0000001fff157819 */ /* 0x020fe20000011414 */
[----:B------:R-:W0:Y:S01]  /*15cd0*/  S2R R15, SR_TID.X ;  /* 0x00000000000f7919 */ /* 0x000e220000002100 */
[----:B------:R-:W-:Y:S01]  /*15ce0*/  SHF.R.S32.HI R3, RZ, 0x1f, R226 ;  /* 0x0000001fff037819 */ /* 0x000fe200000114e2 */
[----:B------:R-:W-:Y:S01]  /*15cf0*/  IMAD R6, R78, UR4, RZ ;  /* 0x000000044e067c24 */ /* 0x000fe2000f8e02ff */
[----:B------:R-:W-:Y:S02]  /*15d00*/  SEL R80, R226, RZ, !P0 ;  /* 0x000000ffe2507207 */ /* 0x000fe40004000000 */
[----:B------:R-:W-:Y:S01]  /*15d10*/  SEL R81, R3, RZ, !P0 ;  /* 0x000000ff03517207 */ /* 0x000fe20004000000 */
[C---:B------:R-:W-:Y:S01]  /*15d20*/  IMAD R11, R225.reuse, UR5, R6 ;  /* 0x00000005e10b7c24 */ /* 0x040fe2000f8e0206 */
[C---:B------:R-:W-:Y:S01]  /*15d30*/  IADD3 R29, P0, R8.reuse, 0x3000, RZ ;  /* 0x00003000081d7810 */ /* 0x040fe20007f1e0ff */
[----:B------:R-:W-:Y:S01]  /*15d40*/  IMAD.WIDE.U32 R6, R225, UR4, R20 ;  /* 0x00000004e1067c25 */ /* 0x000fe2000f8e0014 */
[----:B------:R-:W-:Y:S01]  /*15d50*/  ULDC.64 UR4, c[0x0][0xb78] ;  /* 0x0002de0000047ab9 */ /* 0x000fe20000000a00 */
[----:B------:R-:W-:-:S02]  /*15d60*/  IADD3 R25, P3, R8, 0x2000, RZ ;  /* 0x0000200008197810 */ /* 0x000fc40007f7e0ff */
[----:B------:R-:W-:Y:S01]  /*15d70*/  IMAD.IADD R7, R7, 0x1, R11 ;  /* 0x0000000107077824 */ /* 0x000fe200078e020b */
[C---:B------:R-:W-:Y:S01]  /*15d80*/  IADD3 R37, P2, R8.reuse, 0x5000, RZ ;  /* 0x0000500008257810 */ /* 0x040fe20007f5e0ff */
[----:B------:R-:W-:Y:S01]  /*15d90*/  IMAD R3, R81, UR4, RZ ;  /* 0x0000000451037c24 */ /* 0x000fe2000f8e02ff */
[----:B------:R-:W-:Y:S01]  /*15da0*/  IADD3 R33, P1, R8, 0x4000, RZ ;  /* 0x0000400008217810 */ /* 0x000fe20007f3e0ff */
[----:B------:R-:W-:Y:S01]  /*15db0*/  IMAD.WIDE.U32 R6, R80, UR4, R6 ;  /* 0x0000000450067c25 */ /* 0x000fe2000f8e0006 */
[----:B------:R-:W-:Y:S02]  /*15dc0*/  LOP3.LUT R28, R29, 0x380, RZ, 0xc0, !PT ;  /* 0x000003801d1c7812 */ /* 0x000fe400078ec0ff */
[----:B------:R-:W-:Y:S02]  /*15dd0*/  LOP3.LUT R12, R13, 0x380, RZ, 0xc0, !PT ;  /* 0x000003800d0c7812 */ /* 0x000fe400078ec0ff */
[----:B------:R-:W-:Y:S02]  /*15de0*/  LOP3.LUT R24, R25, 0x380, RZ, 0xc0, !PT ;  /* 0x0000038019187812 */ /* 0x000fe400078ec0ff */
[----:B------:R-:W-:-:S02]  /*15df0*/  LOP3.LUT R36, R37, 0x380, RZ, 0xc0, !PT ;  /* 0x0000038025247812 */ /* 0x000fc400078ec0ff */
[----:B------:R-:W-:Y:S02]  /*15e00*/  LOP3.LUT R32, R33, 0x380, RZ, 0xc0, !PT ;  /* 0x0000038021207812 */ /* 0x000fe400078ec0ff */
[----:B------:R-:W-:Y:S02]  /*15e10*/  SHF.R.U64 R28, R28, 0x3, RZ ;  /* 0x000000031c1c7819 */ /* 0x000fe400000012ff */
[----:B------:R-:W-:Y:S02]  /*15e20*/  SHF.R.U64 R12, R12, 0x3, RZ ;  /* 0x000000030c0c7819 */ /* 0x000fe400000012ff */
[----:B------:R-:W-:Y:S01]  /*15e30*/  SHF.R.U64 R24, R24, 0x3, RZ ;  /* 0x0000000318187819 */ /* 0x000fe200000012ff */
[----:B0-----:R-:W-:Y:S01]  /*15e40*/  VIADD R15, R15, 0xffffff80 ;  /* 0xffffff800f0f7836 */ /* 0x001fe20000000000 */
[----:B------:R-:W-:Y:S02]  /*15e50*/  SHF.R.U64 R36, R36, 0x3, RZ ;  /* 0x0000000324247819 */ /* 0x000fe400000012ff */
[----:B------:R-:W-:-:S02]  /*15e60*/  SHF.R.U64 R32, R32, 0x3, RZ ;  /* 0x0000000320207819 */ /* 0x000fc400000012ff */
        /* <DEDUP_REMOVED lines=10> */
[----:B------:R-:W-:Y:S02]  /*15f10*/  LEA.HI R14, R14, R15, RZ, 0x7 ;  /* 0x0000000f0e0e7211 */ /* 0x000fe400078f38ff */
[C---:B------:R-:W-:Y:S02]  /*15f20*/  IADD3 R45, P4, R8.reuse, 0x7000, RZ ;  /* 0x00007000082d7810 */ /* 0x040fe40007f9e0ff */
[----:B------:R-:W-:Y:S02]  /*15f30*/  IADD3 R49, P3, R8, 0x8000, RZ ;  /* 0x0000800008317810 */ /* 0x000fe40007f7e0ff */
[----:B------:R-:W-:Y:S01]  /*15f40*/  LOP3.LUT R32, R32, R33, RZ, 0x3c, !PT ;  /* 0x0000002120207212 */ /* 0x000fe200078e3cff */
[----:B------:R-:W-:Y:S01]  /*15f50*/  IMAD.X R33, RZ, RZ, R9, P1 ;  /* 0x000000ffff217224 */ /* 0x000fe200008e0609 */
[----:B------:R-:W-:Y:S02]  /*15f60*/  IADD3 R57, P2, R8, 0xb000, RZ ;  /* 0x0000b00008397810 */ /* 0x000fe40007f5e0ff */
[----:B------:R-:W-:-:S02]  /*15f70*/  LOP3.LUT R52, R53, 0x380, RZ, 0xc0, !PT ;  /* 0x0000038035347812 */ /* 0x000fc400078ec0ff */
[----:B------:R-:W-:Y:S02]  /*15f80*/  LOP3.LUT R14, R14, 0xffffff80, RZ, 0xc0, !PT ;  /* 0xffffff800e0e7812 */ /* 0x000fe400078ec0ff */
[----:B------:R-:W-:Y:S02]  /*15f90*/  LOP3.LUT R44, R45, 0x380, RZ, 0xc0, !PT ;  /* 0x000003802d2c7812 */ /* 0x000fe400078ec0ff */
[----:B------:R-:W-:Y:S01]  /*15fa0*/  LOP3.LUT R48, R49, 0x380, RZ, 0xc0, !PT ;  /* 0x0000038031307812 */ /* 0x000fe200078ec0ff */
[----:B------:R-:W-:Y:S01]  /*15fb0*/  IMAD.IADD R14, R15, 0x1, -R14 ;  /* 0x000000010f0e7824 */ /* 0x000fe200078e0a0e */
        /* <DEDUP_REMOVED lines=13> */
[----:B------:R-:W-:-:S02]  /*16090*/  LOP3.LUT P0, RZ, R14, 0x3, RZ, 0xc0, !PT ;  /* 0x000000030eff7812 */ /* 0x000fc4000780c0ff */
[C---:B------:R-:W-:Y:S02]  /*160a0*/  IADD3 R65, P4, R8.reuse, 0xd000, RZ ;  /* 0x0000d00008417810 */ /* 0x040fe40007f9e0ff */
[----:B------:R-:W-:Y:S02]  /*160b0*/  IADD3 R69, P3, R8, 0xe000, RZ ;  /* 0x0000e00008457810 */ /* 0x000fe40007f7e0ff */
[----:B------:R-:W-:Y:S02]  /*160c0*/  LOP3.LUT R64, R65, 0x380, RZ, 0xc0, !PT ;  /* 0x0000038041407812 */ /* 0x000fe400078ec0ff */
[----:B------:R-:W-:Y:S02]  /*160d0*/  LOP3.LUT R68, R69, 0x380, RZ, 0xc0, !PT ;  /* 0x0000038045447812 */ /* 0x000fe400078ec0ff */
[----:B------:R-:W-:Y:S02]  /*160e0*/  SHF.R.U64 R64, R64, 0x3, RZ ;  /* 0x0000000340407819 */ /* 0x000fe400000012ff */
[----:B------:R-:W-:-:S02]  /*160f0*/  SHF.R.U64 R68, R68, 0x3, RZ ;  /* 0x0000000344447819 */ /* 0x000fc400000012ff */
[----:B------:R-:W-:Y:S01]  /*16100*/  LOP3.LUT R64, R64, R65, RZ, 0x3c, !PT ;  /* 0x0000004140407212 */ /* 0x000fe200078e3cff */
[--C-:B------:R-:W-:Y:S01]  /*16110*/  IMAD.X R65, RZ, RZ, R9.reuse, P4 ;  /* 0x000000ffff417224 */ /* 0x100fe200020e0609 */
[----:B------:R-:W-:Y:S01]  /*16120*/  LOP3.LUT R68, R68, R69, RZ, 0x3c, !PT ;  /* 0x0000004544447212 */ /* 0x000fe200078e3cff */
[----:B------:R-:W-:Y:S01]  /*16130*/  IMAD.X R69, RZ, RZ, R9, P3 ;  /* 0x000000ffff457224 */ /* 0x000fe200018e0609 */
[--C-:B------:R-:W-:Y:S01]  /*16140*/  SHF.R.S32.HI R77, RZ, 0x1f, R211.reuse ;  /* 0x0000001fff4d7819 */ /* 0x100fe200000114d3 */
[----:B------:R-:W-:Y:S02]  /*16150*/  IMAD.MOV.U32 R76, RZ, RZ, R211 ;  /* 0x000000ffff4c7224 */ /* 0x000fe400078e00d3 */
[----:B------:R-:W-:-:S05]  /*16160*/  IMAD R83, R235, -0x80, R0 ;  /* 0xffffff80eb537824 */ /* 0x000fca00078e0200 */
[----:B------:R-:W-:Y:S02]  /*16170*/  ISETP.GE.AND P3, PT, R220, R83, PT ;  /* 0x00000053dc00720c */ /* 0x000fe40003f66270 */
[----:B------:R-:W-:Y:S01]  /*16180*/  SHF.R.S32.HI R221, RZ, 0x1f, R220 ;  /* 0x0000001fffdd7819 */ /* 0x000fe200000114dc */
[----:B------:R-:W-:Y:S01]  /*16190*/  BSSY B1, `(.L_x_9404) ;  /* 0x000006b000017945 */ /* 0x000fe20003800000 */
[----:B---3--:R-:W-:Y:S02]  /*161a0*/  IMAD R11, R235, 0x80, R10 ;  /* 0x00000080eb0b7824 */ /* 0x008fe400078e020a */
[----:B------:R-:W-:Y:S01]  /*161b0*/  IMAD R10, R80, UR5, R3 ;  /* 0x00000005500a7c24 */ /* 0x000fe2000f8e0203 */
[----:B------:R-:W-:Y:S02]  /*161c0*/  ULDC.64 UR4, c[0x0][0xb40] ;  /* 0x0002d00000047ab9 */ /* 0x000fe40000000a00 */
[----:B------:R-:W-:Y:S02]  /*161d0*/  SHF.R.S32.HI R3, RZ, 0x1f, R11 ;  /* 0x0000001fff037819 */ /* 0x000fe4000001140b */
[----:B------:R-:W-:-:S04]  /*161e0*/  IADD3 R6, P5, R11, R6, RZ ;  /* 0x000000060b067210 */ /* 0x000fc80007fbe0ff */
[----:B------:R-:W-:Y:S02]  /*161f0*/  IADD3.X R3, R3, R7, R10, P5, !PT ;  /* 0x0000000703037210 */ /* 0x000fe40002ffe40a */
[----:B------:R-:W-:Y:S02]  /*16200*/  LEA R58, P5, R6, UR4, 0x2 ;  /* 0x00000004063a7c11 */ /* 0x000fe4000f8a10ff */
[----:B------:R-:W-:Y:S02]  /*16210*/  IADD3 R7, P1, R8, 0xa000, RZ ;  /* 0x0000a00008077810 */ /* 0x000fe40007f3e0ff */
[----:B------:R-:W-:Y:S01]  /*16220*/  LEA.HI.X R59, R6, UR5, R3, 0x2, P5 ;  /* 0x00000005063b7c11 */ /* 0x000fe2000a8f1403 */
[----:B------:R-:W-:Y:S01]  /*16230*/  VIADD R3, R11, 0x8 ;  /* 0x000000080b037836 */ /* 0x000fe20000000000 */
[----:B------:R-:W-:Y:S01]  /*16240*/  IADD3 R41, P5, R8, 0x6000, RZ ;  /* 0x0000600008297810 */ /* 0x000fe20007fbe0ff */
[----:B------:R-:W-:Y:S01]  /*16250*/  ULDC.64 UR4, c[0x0][0xaa0] ;  /* 0x0002a80000047ab9 */ /* 0x000fe20000000a00 */
[----:B------:R-:W-:-:S02]  /*16260*/  LOP3.LUT R6, R7, 0x380, RZ, 0xc0, !PT ;  /* 0x0000038007067812 */ /* 0x000fc400078ec0ff */
[----:B------:R-:W-:Y:S02]  /*16270*/  LOP3.LUT R40, R41, 0x380, RZ, 0xc0, !PT ;  /* 0x0000038029287812 */ /* 0x000fe400078ec0ff */
[----:B------:R-:W-:Y:S02]  /*16280*/  SHF.R.U64 R6, R6, 0x3, RZ ;  /* 0x0000000306067819 */ /* 0x000fe400000012ff */
[----:B------:R-:W-:Y:S02]  /*16290*/  SHF.R.U64 R40, R40, 0x3, RZ ;  /* 0x0000000328287819 */ /* 0x000fe400000012ff */
[----:B------:R-:W-:Y:S01]  /*162a0*/  LOP3.LUT R6, R6, R7, RZ, 0x3c, !PT ;  /* 0x0000000706067212 */ /* 0x000fe200078e3cff */
[--C-:B------:R-:W-:Y:S01]  /*162b0*/  IMAD.X R7, RZ, RZ, R9.reuse, P1 ;  /* 0x000000ffff077224 */ /* 0x100fe200008e0609 */
[----:B------:R-:W-:Y:S01]  /*162c0*/  LOP3.LUT R40, R40, R41, RZ, 0x3c, !PT ;  /* 0x0000002928287212 */ /* 0x000fe200078e3cff */
[----:B------:R-:W-:Y:S01]  /*162d0*/  IMAD.X R41, RZ, RZ, R9, P5 ;  /* 0x000000ffff297224 */ /* 0x000fe200028e0609 */
[----:B------:R-:W-:-:S02]  /*162e0*/  IADD3 R61, P5, R8, 0xc000, RZ ;  /* 0x0000c000083d7810 */ /* 0x000fc40007fbe0ff */
[C---:B------:R-:W-:Y:S02]  /*162f0*/  IADD3 R10, P2, R8.reuse, 0xf000, RZ ;  /* 0x0000f000080a7810 */ /* 0x040fe40007f5e0ff */
[-C--:B------:R-:W-:Y:S02]  /*16300*/  ISETP.GE.OR P1, PT, R11, R0.reuse, P0 ;  /* 0x000000000b00720c */ /* 0x080fe40000726670 */
[----:B------:R-:W-:Y:S01]  /*16310*/  LOP3.LUT R60, R61, 0x380, RZ, 0xc0, !PT ;  /* 0x000003803d3c7812 */ /* 0x000fe200078ec0ff */
[----:B------:R-:W-:Y:S01]  /*16320*/  IMAD.X R73, RZ, RZ, R9, P2 ;  /* 0x000000ffff497224 */ /* 0x000fe200010e0609 */
[----:B------:R-:W-:Y:S02]  /*16330*/  ISETP.GE.OR P0, PT, R3, R0, P0 ;  /* 0x000000000300720c */ /* 0x000fe40000706670 */
[----:B------:R-:W-:Y:S02]  /*16340*/  LOP3.LUT R11, R8, 0x380, RZ, 0xc0, !PT ;  /* 0x00000380080b7812 */ /* 0x000fe400078ec0ff */
[----:B------:R-:W-:-:S02]  /*16350*/  LOP3.LUT R3, R10, 0x380, RZ, 0xc0, !PT ;  /* 0x000003800a037812 */ /* 0x000fc400078ec0ff */
[----:B------:R-:W-:Y:S02]  /*16360*/  SHF.R.U64 R60, R60, 0x3, RZ ;  /* 0x000000033c3c7819 */ /* 0x000fe400000012ff */
[----:B------:R-:W-:Y:S01]  /*16370*/  SHF.R.U64 R11, R11, 0x3, RZ ;  /* 0x000000030b0b7819 */ /* 0x000fe200000012ff */
[----:B------:R-:W-:Y:S01]  /*16380*/  @!P1 STG.E desc[UR40][R58.64], R5 ;  /* 0x000000053a009986 */ /* 0x000fe2000c101928 */
[----:B------:R-:W-:Y:S02]  /*16390*/  SHF.R.U64 R3, R3, 0x3, RZ ;  /* 0x0000000303037819 */ /* 0x000fe400000012ff */
[----:B------:R-:W-:Y:S01]  /*163a0*/  LOP3.LUT R60, R60, R61, RZ, 0x3c, !PT ;  /* 0x0000003d3c3c7212 */ /* 0x000fe200078e3cff */
[----:B------:R-:W-:Y:S01]  /*163b0*/  IMAD.X R61, RZ, RZ, R9, P5 ;  /* 0x000000ffff3d7224 */ /* 0x000fe200028e0609 */
[----:B------:R-:W-:Y:S01]  /*163c0*/  LOP3.LUT R8, R11, R8, RZ, 0x3c, !PT ;  /* 0x000000080b087212 */ /* 0x000fe200078e3cff */
[----:B------:R0:W-:Y:S01]  /*163d0*/  @!P0 STG.E desc[UR40][R58.64+0x20], R4 ;  /* 0x000020043a008986 */ /* 0x0001e2000c101928 */
[----:B------:R-:W-:-:S03]  /*163e0*/  LOP3.LUT R72, R3, R10, RZ, 0x3c, !PT ;  /* 0x0000000a03487212 */ /* 0x000fc600078e3cff */
        /* <DEDUP_REMOVED lines=10> */
[----:B0-----:R-:W5:Y:S04]  /*16490*/  LD.E.128 R4, desc[UR40][R6.64] ;  /* 0x0000002806047980 */ /* 0x001f68000c101d00 */
        /* <DEDUP_REMOVED lines=11> */
[----:B0-----:R-:W0:Y:S01]  /*16550*/  FENCE.VIEW.ASYNC.S ;  /* 0x00000000000073c6 */ /* 0x001e220000000000 */
[----:B------:R-:W-:-:S04]  /*16560*/  IMAD.WIDE.U32 R76, R20, UR4, R76 ;  /* 0x00000004144c7c25 */ /* 0x000fc8000f8e004c */
[----:B------:R-:W-:Y:S01]  /*16570*/  IMAD R3, R20, UR5, R3 ;  /* 0x0000000514037c24 */ /* 0x000fe2000f8e0203 */
[----:B------:R-:W-:Y:S01]  /*16580*/  ULDC.64 UR4, c[0x0][0xae0] ;  /* 0x0002b80000047ab9 */ /* 0x000fe20000000a00 */
[----:B------:R-:W-:Y:S02]  /*16590*/  VIADD R0, R220, 0x40 ;  /* 0x00000040dc007836 */ /* 0x000fe40000000000 */
[----:B------:R-:W-:Y:S02]  /*165a0*/  IMAD R20, R78, UR4, RZ ;  /* 0x000000044e147c24 */ /* 0x000fe4000f8e02ff */
[----:B------:R-:W-:Y:S01]  /*165b0*/  IMAD.IADD R77, R77, 0x1, R3 ;  /* 0x000000014d4d7824 */ /* 0x000fe200078e0203 */
[----:B------:R-:W-:Y:S01]  /*165c0*/  ISETP.GE.AND P0, PT, R0, R83, PT ;  /* 0x000000530000720c */ /* 0x000fe20003f06270 */
        /* <DEDUP_REMOVED lines=12> */
[----:B0-----:R0:W-:Y:S03]  /*16690*/  SYNCS.ARRIVE.TRANS64.RED.A1T0 RZ, [R0+URZ], RZ ;  /* 0x000000ff00ff79a7 */ /* 0x0011e6000810043f */
[----:B------:R-:W-:-:S02]  /*166a0*/  IMAD R3, R80, UR5, R3 ;  /* 0x0000000550037c24 */ /* 0x000fc4000f8e0203 */
        /* <DEDUP_REMOVED lines=25> */
.L_x_9405:
[----:B------:R-:W-:Y:S05]  /*16840*/  BSYNC B1 ;  /* 0x0000000000017941 */ /* 0x000fea0003800000 */
.L_x_9404:
[----:B------:R-:W-:Y:S04]  /*16850*/  BSSY B1, `(.L_x_9406) ;  /* 0x000001a000017945 */ /* 0x000fe80003800000 */
[----:B------:R-:W-:Y:S05]  /*16860*/  @P2 BRA `(.L_x_9407) ;  /* 0x0000000000602947 */ /* 0x000fea0003800000 */
[----:B------:R-:W-:Y:S01]  /*16870*/  IADD3 R3, P2, R76, 0x20, RZ ;  /* 0x000000204c037810 */ /* 0x000fe20007f5e0ff */
[----:B------:R-:W-:Y:S01]  /*16880*/  ULDC.64 UR6, c[0x0][0xad8] ;  /* 0x0002b60000067ab9 */ /* 0x000fe20000000a00 */
[----:B0----5:R-:W-:Y:S01]  /*16890*/  IMAD.MOV.U32 R8, RZ, RZ, R78 ;  /* 0x000000ffff087224 */ /* 0x021fe200078e004e */
        /* <DEDUP_REMOVED lines=21> */
.L_x_9407:
[----:B------:R-:W-:Y:S05]  /*169f0*/  BSYNC B1 ;  /* 0x0000000000017941 */ /* 0x000fea0003800000 */
.L_x_9406:
[----:B------:R-:W-:Y:S04]  /*16a00*/  BSSY B1, `(.L_x_9408) ;  /* 0x000001a000017945 */ /* 0x000fe80003800000 */
[----:B------:R-:W-:Y:S05]  /*16a10*/  @P0 BRA `(.L_x_9409) ;  /* 0x0000000000600947 */ /* 0x000fea0003800000 */
[----:B------:R-:W-:Y:S01]  /*16a20*/  IADD3 R3, P0, R76, 0x40, RZ ;  /* 0x000000404c037810 */ /* 0x000fe20007f1e0ff */
[C---:B0----5:R-:W-:Y:S01]  /*16a30*/  VIADD R8, R211.reuse, 0x40 ;  /* 0x00000040d3087836 */ /* 0x061fe20000000000 */
        /* <DEDUP_REMOVED lines=22> */
.L_x_9409:
[----:B------:R-:W-:Y:S05]  /*16ba0*/  BSYNC B1 ;  /* 0x0000000000017941 */ /* 0x000fea0003800000 */
.L_x_9408:
        /* <DEDUP_REMOVED lines=27> */
.L_x_9402:
[----:B------:R-:W-:Y:S01]  /*16d60*/  ULDC.64 UR4, c[0x0][0xbd8] ;  /* 0x0002f60000047ab9 */ /* 0x000fe20000000a00 */
[----:B------:R-:W3:Y:S01]  /*16d70*/  LDC.64 R4, c[0x0][0xbd8] ;  /* 0x0002f600ff047b82 */ /* 0x000ee20000000a00 */
[----:B------:R-:W-:Y:S01]  /*16d80*/  ISETP.NE.U32.AND P0, PT, RZ, UR4, PT ;  /* 0x00000004ff007c0c */ /* 0x000fe2000bf05070 */
[----:B------:R-:W-:-:S03]  /*16d90*/  IMAD.MOV.U32 R3, RZ, RZ, RZ ;  /* 0x000000ffff037224 */ /* 0x000fc600078e00ff */
[----:B------:R-:W-:Y:S01]  /*16da0*/  ISETP.NE.AND.EX P0, PT, RZ, UR5, PT, P0 ;  /* 0x00000005ff007c0c */ /* 0x000fe2000bf05300 */
[----:B------:R-:W-:Y:S02]  /*16db0*/  ULDC.64 UR4, c[0x0][0xbe0] ;  /* 0x0002f80000047ab9 */ /* 0x000fe40000000a00 */
[----:B------:R-:W-:-:S04]  /*16dc0*/  ISETP.NE.U32.AND P1, PT, RZ, UR4, PT ;  /* 0x00000004ff007c0c */ /* 0x000fc8000bf25070 */
[----:B------:R-:W-:Y:S01]  /*16dd0*/  ISETP.NE.AND.EX P1, PT, RZ, UR5, PT, P1 ;  /* 0x00000005ff007c0c */ /* 0x000fe2000bf25310 */
[----:B---3--:R-:W-:-:S12]  /*16de0*/  IMAD.WIDE R4, R226, 0x4, R4 ;  /* 0x00000004e2047825 */ /* 0x008fd800078e0204 */
[----:B------:R-:W3:Y:S01]  /*16df0*/  @P1 LDC.64 R6, c[0x0][0xbe0] ;  /* 0x0002f800ff061b82 */ /* 0x000ee20000000a00 */
[----:B------:R-:W-:Y:S02]  /*16e00*/  ULDC UR4, c[0x0][0xa88] ;  /* 0x0002a20000047ab9 */ /* 0x000fe40000000800 */
[----:B------:R-:W-:Y:S01]  /*16e10*/  IMAD.U32 R0, RZ, RZ, UR4 ;  /* 0x00000004ff007e24 */ /* 0x000fe2000f8e00ff */
[----:B------:R4:W5:Y:S01]  /*16e20*/  @P0 LDG.E R3, desc[UR40][R4.64] ;  /* 0x0000002804030981 */ /* 0x000962000c1e1900 */
[----:B------:R-:W0:Y:S01]  /*16e30*/  S2R R8, SR_TID.X ;  /* 0x0000000000087919 */ /* 0x000e220000002100 */
[----:B---3--:R-:W-:-:S05]  /*16e40*/  @P1 IMAD.WIDE R6, R226, 0x4, R6 ;  /* 0x00000004e2061825 */ /* 0x008fca00078e0206 */
[----:B------:R4:W5:Y:S01]  /*16e50*/  @P1 LDG.E R0, desc[UR40][R6.64] ;  /* 0x0000002806001981 */ /* 0x000962000c1e1900 */
[----:B0-----:R-:W-:-:S05]  /*16e60*/  VIADD R8, R8, 0xffffff80 ;  /* 0xffffff8008087836 */ /* 0x001fca0000000000 */
[----:B------:R-:W-:Y:S01]  /*16e70*/  ISETP.GT.AND P2, PT, R8, 0x7f, PT ;  /* 0x0000007f0800780c */ /* 0x000fe20003f44270 */
[----:B------:R-:W-:-:S12]  /*16e80*/  @P1 BRA `(.L_x_9411) ;  /* 0x0000000000101947 */ /* 0x000fd80003800000 */
[----:B------:R-:W-:Y:S05]  /*16e90*/  @!P0 BRA `(.L_x_9411) ;  /* 0x00000000000c8947 */ /* 0x000fea0003800000 */
[----:B----4-:R-:W3:Y:S04]  /*16ea0*/  LDG.E R7, desc[UR40][R4.64] ;  /* 0x0000002804077981 */ /* 0x010ee8000c1e1900 */
[----:B-----5:R-:W3:Y:S02]  /*16eb0*/  LDG.E R0, desc[UR40][R4.64+0x4] ;  /* 0x0000042804007981 */ /* 0x020ee4000c1e1900 */
[----:B---3--:R-:W-:-:S07]  /*16ec0*/  IMAD.IADD R0, R0, 0x1, -R7 ;  /* 0x0000000100007824 */ /* 0x008fce00078e0a07 */
.L_x_9411:
        /* <DEDUP_REMOVED lines=8> */
[----:B------:R-:W0:Y:S02]  /*16f50*/  S2R R4, SR_TID.X ;  /* 0x0000000000047919 */ /* 0x000e240000002100 */
        /* <DEDUP_REMOVED lines=21> */
.L_x_9413:
[----:B------:R-:W-:Y:S05]  /*170b0*/  BSYNC B1 ;  /* 0x0000000000017941 */ /* 0x000fea0003800000 */
.L_x_9412:
[----:B------:R-:W-:Y:S01]  /*170c0*/  ULDC.64 UR4, c[0x0][0xaa0] ;  /* 0x0002a80000047ab9 */ /* 0x000fe20000000a00 */
[----:B------:R-:W-:Y:S01]  /*170d0*/  IMAD.MOV.U32 R4, RZ, RZ, R211 ;  /* 0x000000ffff047224 */ /* 0x000fe200078e00d3 */
[----:B------:R-:W-:Y:S01]  /*170e0*/  BSSY B1, `(.L_x_9414) ;  /* 0x000002f000017945 */ /* 0x000fe20003800000 */
[----:B0-----:R-:W-:Y:S02]  /*170f0*/  IMAD.MOV.U32 R5, RZ, RZ, R12 ;  /* 0x000000ffff057224 */ /* 0x001fe400078e000c */
        /* <DEDUP_REMOVED lines=45> */
.L_x_9415:
[----:B------:R-:W-:Y:S05]  /*173d0*/  BSYNC B1 ;  /* 0x0000000000017941 */ /* 0x000fea0003800000 */
.L_x_9414:
        /* <DEDUP_REMOVED lines=21> */
[----:B0-----:R-:W-:Y:S01]  /*17530*/  LEA R14, P0, R4, UR6, 0x1 ;  /* 0x00000006040e7c11 */ /* 0x001fe2000f8008ff */
[----:B------:R-:W-:-:S05]  /*17540*/  IMAD.IADD R3, R5, 0x1, R3 ;  /* 0x0000000105037824 */ /* 0x000fca00078e0203 */
[----:B------:R-:W-:-:S05]  /*17550*/  LEA.HI.X R15, R4, UR7, R3, 0x1, P0 ;  /* 0x00000007040f7c11 */ /* 0x000fca00080f0c03 */
[----:B------:R3:W-:Y:S04]  /*17560*/  @!P2 STG.E.128 desc[UR40][R14.64], RZ ;  /* 0x000000ff0e00a986 */ /* 0x0007e8000c101d28 */
[----:B------:R3:W-:Y:S04]  /*17570*/  @!P3 STG.E.128 desc[UR40][R14.64+0x80], RZ ;  /* 0x000080ff0e00b986 */ /* 0x0007e8000c101d28 */
[----:B------:R3:W-:Y:S04]  /*17580*/  @!P4 STG.E.128 desc[UR40][R14.64+0x100], RZ ;  /* 0x000100ff0e00c986 */ /* 0x0007e8000c101d28 */
[----:B------:R3:W-:Y:S02]  /*17590*/  @!P5 STG.E.128 desc[UR40][R14.64+0x180], RZ ;  /* 0x000180ff0e00d986 */ /* 0x0007e4000c101d28 */
.L_x_9417:
[----:B------:R-:W-:Y:S05]  /*175a0*/  BSYNC B1 ;  /* 0x0000000000017941 */ /* 0x000fea0003800000 */
.L_x_9416:
        /* <DEDUP_REMOVED lines=27> */
.L_x_9419:
[----:B------:R-:W-:Y:S05]  /*17760*/  BSYNC B1 ;  /* 0x0000000000017941 */ /* 0x000fea0003800000 */
.L_x_9418:
        /* <DEDUP_REMOVED lines=25> */
.L_x_9410:
[----:B------:R-:W-:Y:S05]  /*17900*/  BSYNC B0 ;  /* 0x0000000000007941 */ /* 0x000fea0003800000 */
.L_x_9401:
[----:B------:R-:W-:Y:S02]  /*17910*/  ULDC UR4, c[0x0][0xc14] ;  /* 0x0003050000047ab9 */ /* 0x000fe40000000800 */
[----:B--2---:R-:W-:-:S13]  /*17920*/  ISETP.GE.AND P0, PT, R207, UR4, PT ;  /* 0x00000004cf007c0c */ /* 0x004fda000bf06270 */
[----:B------:R-:W-:Y:S05]  /*17930*/  @!P0 BRA `(.L_x_9420) ;  /* 0xfffffe9400a48947 */ /* 0x000fea000383ffff */
[----:B------:R-:W-:Y:S05]  /*17940*/  BRA `(.L_x_9207) ;  /* 0x0000006000387947 */ /* 0x000fea0003800000 */
.L_x_9205:
[----:B------:R-:W-:-:S08]  /*17950*/  NOP ;  /* 0x0000000000007918 */ /* 0x000fd00000000000 */
[----:B--2---:R-:W0:-:S00]  /*17960*/  USETMAXREG.DEALLOC.CTAPOOL 0x18 ;  /* 0x00000018000079c8 */ /* 0x004e0000080e0500 */
        /* <DEDUP_REMOVED lines=58> */
.L_x_9425:
        /* <DEDUP_REMOVED lines=15> */
.L_x_9424:
[----:B------:R-:W-:Y:S05]  /*17e00*/  BSYNC B0 ;  /* 0x0000000000007941 */ /* 0x000fea0003800000 */
.L_x_9423:
        /* <DEDUP_REMOVED lines=26> */
.L_x_9421:
        /* <DEDUP_REMOVED lines=20> */
.L_x_9426:
        /* <DEDUP_REMOVED lines=56> */
.L_x_9422:
[----:B------:R-:W-:Y:S02]  /*18470*/  IMAD.MOV.U32 R17, RZ, RZ, RZ ;  /* 0x000000ffff117224 */ /* 0x000fe400078e00ff */
[----:B------:R-:W-:Y:S02]  /*18480*/  IMAD.U32 R16, RZ, RZ, UR6 ;  /* 0x00000006ff107e24 */ /* 0x000fe4000f8e00ff */
[----:B------:R-:W-:-:S07]  /*18490*/  IMAD.MOV.U32 R18, RZ, RZ, RZ ;  /* 0x000000ffff127224 */ /* 0x000fce00078e00ff */
.L_x_9427:
        /* <DEDUP_REMOVED lines=22> */
.L_x_9528:
        /* <DEDUP_REMOVED lines=45> */
.L_x_9429:
        /* <DEDUP_REMOVED lines=18> */
.L_x_9430:
[----:B------:R-:W-:Y:S05]  /*189f0*/  @!P3 BRA `(.L_x_9431) ;  /* 0x00000000000cb947 */ /* 0x000fea0003800000 */
[----:B------:R-:W2:Y:S04]  /*18a00*/  LDG.E R7, desc[UR40][R4.64] ;  /* 0x0000002804077981 */ /* 0x000ea8000c1e1900 */
[----:B------:R-:W2:Y:S02]  /*18a10*/  LDG.E R4, desc[UR40][R4.64+0x4] ;  /* 0x0000042804047981 */ /* 0x000ea4000c1e1900 */
[----:B--2---:R-:W-:-:S07]  /*18a20*/  IMAD.IADD R7, R4, 0x1, -R7 ;  /* 0x0000000104077824 */ /* 0x004fce00078e0a07 */
.L_x_9431:
[----:B--2---:R-:W2:Y:S04]  /*18a30*/  @P1 LDG.E R4, desc[UR40][R2.64] ;  /* 0x0000002802041981 */ /* 0x004ea8000c1e1900 */
[----:B-1----:R-:W2:Y:S01]  /*18a40*/  @P1 LDG.E R2, desc[UR40][R2.64+0x4] ;  /* 0x0000042802021981 */ /* 0x002ea2000c1e1900 */
        /* <DEDUP_REMOVED lines=9> */
[----:B------:R-:W1:Y:S02]  /*18ae0*/  LDC.64 R2, c[0x0][0x9e0] ;  /* 0x00027800ff027b82 */ /* 0x000e640000000a00 */
        /* <DEDUP_REMOVED lines=14> */
.L_x_9434:
[----:B------:R-:W-:-:S13]  /*18bd0*/  ISETP.NE.AND P0, PT, R3, 0x1, PT ;  /* 0x000000010300780c */ /* 0x000fda0003f05270 */
[----:B------:R-:W1:Y:S02]  /*18be0*/  @P0 LDC.64 R6, c[0x0][0x9e8] ;  /* 0x00027a00ff060b82 */ /* 0x000e640000000a00 */
[----:B-1----:R-:W-:-:S05]  /*18bf0*/  @P0 IMAD.HI.U32 R6, R11, R6, RZ ;  /* 0x000000060b060227 */ /* 0x002fca00078e00ff */
[----:B------:R-:W-:-:S07]  /*18c00*/  @P0 SHF.R.U32.HI R11, RZ, R7, R6 ;  /* 0x00000007ff0b0219 */ /* 0x000fce0000011606 */
.L_x_9435:
[----:B------:R-:W-:Y:S05]  /*18c10*/  BSYNC B0 ;  /* 0x0000000000007941 */ /* 0x000fea0003800000 */
.L_x_9433:
[----:B------:R-:W-:-:S05]  /*18c20*/  IMAD R11, R11, R3, R3 ;  /* 0x000000030b0b7224 */ /* 0x000fca00078e0203 */
[----:B------:R-:W-:-:S07]  /*18c30*/  VIMNMX R2, R2, R11, PT ;  /* 0x0000000b02027248 */ /* 0x000fce0003fe0100 */
.L_x_9432:
        /* <DEDUP_REMOVED lines=15> */
.L_x_9438:
[----:B------:R-:W-:Y:S01]  /*18d30*/  ISETP.NE.AND P0, PT, R3, 0x1, PT ;  /* 0x000000010300780c */ /* 0x000fe20003f05270 */
[----:B------:R-:W-:-:S12]  /*18d40*/  IMAD.MOV.U32 R11, RZ, RZ, R0 ;  /* 0x000000ffff0b7224 */ /* 0x000fd800078e0000 */
[----:B------:R-:W1:Y:S02]  /*18d50*/  @P0 LDC.64 R6, c[0x0][0x9e8] ;  /* 0x00027a00ff060b82 */ /* 0x000e640000000a00 */
[----:B-1----:R-:W-:-:S05]  /*18d60*/  @P0 IMAD.HI.U32 R6, R0, R6, RZ ;  /* 0x0000000600060227 */ /* 0x002fca00078e00ff */
[----:B------:R-:W-:-:S07]  /*18d70*/  @P0 SHF.R.U32.HI R11, RZ, R7, R6 ;  /* 0x00000007ff0b0219 */ /* 0x000fce0000011606 */
.L_x_9439:
[----:B------:R-:W-:Y:S05]  /*18d80*/  BSYNC B0 ;  /* 0x0000000000007941 */ /* 0x000fea0003800000 */
.L_x_9437:
[----:B------:R-:W-:-:S05]  /*18d90*/  IMAD R3, R11, R3, RZ ;  /* 0x000000030b037224 */ /* 0x000fca00078e02ff */
[----:B------:R-:W-:-:S07]  /*18da0*/  VIMNMX R8, R8, R3, !PT ;  /* 0x0000000308087248 */ /* 0x000fce0007fe0100 */
.L_x_9436:
        /* <DEDUP_REMOVED lines=9> */
[----:B------:R-:W-:-:S03]  /*18e40*/  LEA.HI.SX32 R2, R8, R2, 0x1c ;  /* 0x0000000208027211 */ /* 0x000fc600078fe2ff */
[----:B------:R-:W-:Y:S01]  /*18e50*/  IMAD R3, R3, 0x60, -R5 ;  /* 0x0000006003037824 */ /* 0x000fe200078e0a05 */
[----:B------:R-:W-:-:S04]  /*18e60*/  VIMNMX R2, RZ, R2, !PT ;  /* 0x00000002ff027248 */ /* 0x000fc80007fe0100 */
[----:B------:R-:W-:Y:S01]  /*18e70*/  VIMNMX R9, R3, R9, PT ;  /* 0x0000000903097248 */ /* 0x000fe20003fe0100 */
[----:B------:R-:W-:-:S05]  /*18e80*/  IMAD R2, R2, 0x60, -R5 ;  /* 0x0000006002027824 */ /* 0x000fca00078e0a05 */
[----:B------:R-:W-:-:S04]  /*18e90*/  VIMNMX R5, RZ, R2, !PT ;  /* 0x00000002ff057248 */ /* 0x000fc80007fe0100 */
[----:B------:R-:W-:Y:S01]  /*18ea0*/  ISETP.GT.AND P0, PT, R9, R5, PT ;  /* 0x000000050900720c */ /* 0x000fe20003f04270 */
[----:B------:R-:W-:-:S05]  /*18eb0*/  IMAD.WIDE.U32 R2, R5, -0x55555555, RZ ;  /* 0xaaaaaaab05027825 */ /* 0x000fca00078e00ff */
[----:B------:R-:W-:-:S05]  /*18ec0*/  SHF.R.U32.HI R2, RZ, 0x6, R3 ;  /* 0x00000006ff027819 */ /* 0x000fca0000011603 */
[----:B------:R-:W-:Y:S02]  /*18ed0*/  IMAD.MOV.U32 R3, RZ, RZ, R2 ;  /* 0x000000ffff037224 */ /* 0x000fe400078e0002 */
[----:B------:R-:W-:-:S04]  /*18ee0*/  @P0 VIADD R5, R9, 0x5f ;  /* 0x0000005f09050836 */ /* 0x000fc80000000000 */
[----:B------:R-:W-:-:S05]  /*18ef0*/  @P0 IMAD.HI R5, R5, 0x2aaaaaab, RZ ;  /* 0x2aaaaaab05050827 */ /* 0x000fca00078e02ff */
[----:B------:R-:W-:-:S04]  /*18f00*/  @P0 SHF.R.U32.HI R6, RZ, 0x1f, R5 ;  /* 0x0000001fff060819 */ /* 0x000fc80000011605 */
[----:B------:R-:W-:-:S04]  /*18f10*/  @P0 LEA.HI.SX32 R3, R5, R6, 0x1c ;  /* 0x0000000605030211 */ /* 0x000fc800078fe2ff */
        /* <DEDUP_REMOVED lines=12> */
.L_x_9598:
[----:B------:R-:W-:-:S03]  /*18fe0*/  UMOV UR4, 0xffffffff ;  /* 0xffffffff00047882 */ /* 0x000fc60000000000 */
[----:B------:R-:W-:Y:S05]  /*18ff0*/  BRA.DIV UR4, `(.L_x_9443) ;  /* 0x0000005a049c7947 */ /* 0x000fea000b800000 */
[----:B------:R-:W-:-:S13]  /*19000*/  ELECT P6, URZ, PT ;  /* 0x00000000003f782f */ /* 0x000fda00038c0000 */
.L_x_9601:
        /* <DEDUP_REMOVED lines=12> */
.L_x_9602:
[----:B------:R-:W-:Y:S05]  /*190d0*/  BSYNC B1 ;  /* 0x0000000000017941 */ /* 0x000fea0003800000 */
.L_x_9444:
        /* <DEDUP_REMOVED lines=8> */
.L_x_9603:
        /* <DEDUP_REMOVED lines=11> */
.L_x_9449:
        /* <DEDUP_REMOVED lines=19> */
.L_x_9604:
        /* <DEDUP_REMOVED lines=8> */
.L_x_9451:
        /* <DEDUP_REMOVED lines=31> */
.L_x_9447:
[----:B------:R-:W-:Y:S05]  /*195b0*/  BSYNC B1 ;  /* 0x0000000000017941 */ /* 0x000fea0003800000 */
.L_x_9446:
        /* <DEDUP_REMOVED lines=16> */
.L_x_9458:
        /* <DEDUP_REMOVED lines=9> */
.L_x_9605:
        /* <DEDUP_REMOVED lines=11> */
.L_x_9455:
        /* <DEDUP_REMOVED lines=17> */
.L_x_9606:
        /* <DEDUP_REMOVED lines=8> */
.L_x_9457:
        /* <DEDUP_REMOVED lines=31> */
.L_x_9453:
[----:B------:R-:W-:Y:S05]  /*19b80*/  BSYNC B1 ;  /* 0x0000000000017941 */ /* 0x000fea0003800000 */
.L_x_9452:
        /* <DEDUP_REMOVED lines=13> */
.L_x_9441:
[----:B------:R-:W-:Y:S05]  /*19c60*/  BSYNC B0 ;  /* 0x0000000000007941 */ /* 0x000fea0003800000 */
.L_x_9440:
        /* <DEDUP_REMOVED lines=17> */
.L_x_9461:
[----:B------:R-:W-:-:S13]  /*19d80*/  ISETP.NE.AND P1, PT, R3, 0x1, PT ;  /* 0x000000010300780c */ /* 0x000fda0003f25270 */
[----:B------:R-:W2:Y:S02]  /*19d90*/  @P1 LDC.64 R4, c[0x0][0x9e8] ;  /* 0x00027a00ff041b82 */ /* 0x000ea40000000a00 */
[----:B--2---:R-:W-:-:S05]  /*19da0*/  @P1 IMAD.HI.U32 R4, R6, R4, RZ ;  /* 0x0000000406041227 */ /* 0x004fca00078e00ff */
[----:B------:R-:W-:-:S07]  /*19db0*/  @P1 SHF.R.U32.HI R6, RZ, R5, R4 ;  /* 0x00000005ff061219 */ /* 0x000fce0000011604 */
.L_x_9462:
[----:B------:R-:W-:Y:S05]  /*19dc0*/  BSYNC B0 ;  /* 0x0000000000007941 */ /* 0x000fea0003800000 */
.L_x_9460:
[----:B------:R-:W-:-:S05]  /*19dd0*/  IMAD R5, R6, R3, R3 ;  /* 0x0000000306057224 */ /* 0x000fca00078e0203 */
[----:B------:R-:W-:-:S07]  /*19de0*/  VIMNMX R2, R2, R5, PT ;  /* 0x0000000502027248 */ /* 0x000fce0003fe0100 */
.L_x_9459:
        /* <DEDUP_REMOVED lines=19> */
.L_x_9465:
[----:B------:R-:W-:-:S13]  /*19f20*/  ISETP.NE.AND P0, PT, R3, 0x1, PT ;  /* 0x000000010300780c */ /* 0x000fda0003f05270 */
[----:B------:R-:W3:Y:S02]  /*19f30*/  @P0 LDC.64 R4, c[0x0][0x9e8] ;  /* 0x00027a00ff040b82 */ /* 0x000ee40000000a00 */
[----:B---3--:R-:W-:-:S05]  /*19f40*/  @P0 IMAD.HI.U32 R4, R0, R4, RZ ;  /* 0x0000000400040227 */ /* 0x008fca00078e00ff */
[----:B------:R-:W-:-:S07]  /*19f50*/  @P0 SHF.R.U32.HI R0, RZ, R5, R4 ;  /* 0x00000005ff000219 */ /* 0x000fce0000011604 */
.L_x_9466:
[----:B------:R-:W-:Y:S05]  /*19f60*/  BSYNC B0 ;  /* 0x0000000000007941 */ /* 0x000fea0003800000 */
.L_x_9464:
[----:B------:R-:W-:-:S05]  /*19f70*/  IMAD R3, R0, R3, RZ ;  /* 0x0000000300037224 */ /* 0x000fca00078e02ff */
[----:B------:R-:W-:-:S07]  /*19f80*/  VIMNMX R2, R2, R3, !PT ;  /* 0x0000000302027248 */ /* 0x000fce0007fe0100 */
.L_x_9463:
        /* <DEDUP_REMOVED lines=25> */
.L_x_9468:
        /* <DEDUP_REMOVED lines=23> */
.L_x_9470:
        /* <DEDUP_REMOVED lines=20> */
.L_x_9472:
        /* <DEDUP_REMOVED lines=16> */
.L_x_9471:
        /* <DEDUP_REMOVED lines=28> */
.L_x_9473:
        /* <DEDUP_REMOVED lines=19> */
.L_x_9609:
[----:B------:R-:W-:Y:S01]  /*1a7c0*/  UMOV UR4, 0xffffffff ;  /* 0xffffffff00047882 */ /* 0x000fe20000000000 */
[----:B------:R-:W-:Y:S02]  /*1a7d0*/  SHF.R.S32.HI R8, RZ, 0x1f, R4 ;  /* 0x0000001fff087819 */ /* 0x000fe40000011404 */
[----:B------:R-:W-:Y:S05]  /*1a7e0*/  BRA.DIV UR4, `(.L_x_9475) ;  /* 0x0000004604587947 */ /* 0x000fea000b800000 */
[----:B------:R-:W-:-:S13]  /*1a7f0*/  ELECT P6, URZ, PT ;  /* 0x00000000003f782f */ /* 0x000fda00038c0000 */
.L_x_9612:
        /* <DEDUP_REMOVED lines=22> */
.L_x_9477:
        /* <DEDUP_REMOVED lines=9> */
.L_x_9613:
        /* <DEDUP_REMOVED lines=11> */
.L_x_9479:
        /* <DEDUP_REMOVED lines=21> */
[----:B0-----:R-:W-:Y:S01]  /*1abf0*/  NOP ;  /* 0x0000000000007918 */ /* 0x001fe20000000000 */
.L_x_9476:
        /* <DEDUP_REMOVED lines=30> */
.L_x_9614:
[----:B------:R-:W-:Y:S05]  /*1ade0*/  BSYNC B0 ;  /* 0x0000000000007941 */ /* 0x000fea0003800000 */
.L_x_9480:
        /* <DEDUP_REMOVED lines=11> */
.L_x_9615:
        /* <DEDUP_REMOVED lines=11> */
.L_x_9485:
        /* <DEDUP_REMOVED lines=37> */
.L_x_9483:
[----:B------:R-:W-:Y:S05]  /*1b1a0*/  BSYNC B0 ;  /* 0x0000000000007941 */ /* 0x000fea0003800000 */
.L_x_9482:
        /* <DEDUP_REMOVED lines=45> */
.L_x_9492:
[----:B------:R-:W2:Y:S01]  /*1b480*/  S2R R3, SR_CgaCtaId ;  /* 0x0000000000037919 */ /* 0x000ea20000008800 */
[----:B------:R-:W-:-:S04]  /*1b490*/  MOV R2, 0x400 ;  /* 0x0000040000027802 */ /* 0x000fc80000000f00 */
[----:B--2---:R-:W-:Y:S02]  /*1b4a0*/  LEA R2, R3, R2, 0x18 ;  /* 0x0000000203027211 */ /* 0x004fe400078ec0ff */
[----:B------:R-:W-:-:S03]  /*1b4b0*/  SHF.L.U32 R3, R12, 0x1f, RZ ;  /* 0x0000001f0c037819 */ /* 0x000fc600000006ff */
[----:B------:R-:W-:-:S04]  /*1b4c0*/  IMAD R2, R13, 0x8, R2 ;  /* 0x000000080d027824 */ /* 0x000fc800078e0202 */
[----:B------:R-:W2:Y:S02]  /*1b4d0*/  SYNCS.PHASECHK.TRANS64.TRYWAIT P0, [R2+URZ+0x22840], R3 ;  /* 0x02284003020075a7 */ /* 0x000ea4000800017f */
[----:B--2---:R-:W-:Y:S05]  /*1b4e0*/  @!P0 BRA `(.L_x_9493) ;  /* 0x0000003800808947 */ /* 0x004fea0003800000 */
.L_x_9616:
        /* <DEDUP_REMOVED lines=11> */
.L_x_9494:
        /* <DEDUP_REMOVED lines=22> */
.L_x_9617:
        /* <DEDUP_REMOVED lines=8> */
.L_x_9496:
        /* <DEDUP_REMOVED lines=34> */
.L_x_9491:
[----:B------:R-:W-:Y:S05]  /*1b9a0*/  BSYNC B2 ;  /* 0x0000000000027941 */ /* 0x000fea0003800000 */
.L_x_9490:
[----:B------:R-:W2:Y:S02]  /*1b9b0*/  LDL R2, [R1+0x1c] ;  /* 0x00001c0001027983 */ /* 0x000ea40000100800 */
[----:B--2---:R-:W-:-:S07]  /*1b9c0*/  VIADD R5, R2, 0xfffffffd ;  /* 0xfffffffd02057836 */ /* 0x004fce0000000000 */
.L_x_9489:
[----:B------:R-:W-:Y:S05]  /*1b9d0*/  BSYNC B1 ;  /* 0x0000000000017941 */ /* 0x000fea0003800000 */
.L_x_9488:
[----:B------:R-:W2:Y:S01]  /*1b9e0*/  LDL.LU R2, [R1+0x1c] ;  /* 0x00001c0001027983 */ /* 0x000ea20000300800 */
[----:B------:R-:W-:Y:S01]  /*1b9f0*/  VIADD R9, R9, 0xfffffffe ;  /* 0xfffffffe09097836 */ /* 0x000fe20000000000 */
[----:B--2---:R-:W-:-:S04]  /*1ba00*/  LOP3.LUT R2, RZ, R2, RZ, 0x33, !PT ;  /* 0x00000002ff027212 */ /* 0x004fc800078e33ff */
[----:B------:R-:W-:-:S13]  /*1ba10*/  ISETP.NE.AND P0, PT, R9, R2, PT ;  /* 0x000000020900720c */ /* 0x000fda0003f05270 */
[----:B------:R-:W-:Y:S05]  /*1ba20*/  @!P0 BRA `(.L_x_9487) ;  /* 0x0000000c00a08947 */ /* 0x000fea0003800000 */
.L_x_9511:
        /* <DEDUP_REMOVED lines=32> */
.L_x_9499:
[----:B------:R-:W3:Y:S01]  /*1bc30*/  S2R R3, SR_CgaCtaId ;  /* 0x0000000000037919 */ /* 0x000ee20000008800 */
[----:B------:R-:W-:-:S04]  /*1bc40*/  MOV R2, 0x400 ;  /* 0x0000040000027802 */ /* 0x000fc80000000f00 */
[----:B---3--:R-:W-:Y:S02]  /*1bc50*/  LEA R2, R3, R2, 0x18 ;  /* 0x0000000203027211 */ /* 0x008fe400078ec0ff */
[----:B------:R-:W-:-:S03]  /*1bc60*/  SHF.L.U32 R3, R9, 0x1f, RZ ;  /* 0x0000001f09037819 */ /* 0x000fc600000006ff */
[----:B------:R-:W-:-:S04]  /*1bc70*/  IMAD R2, R10, 0x8, R2 ;  /* 0x000000080a027824 */ /* 0x000fc800078e0202 */
[----:B------:R-:W3:Y:S02]  /*1bc80*/  SYNCS.PHASECHK.TRANS64.TRYWAIT P0, [R2+URZ+0x22840], R3 ;  /* 0x02284003020075a7 */ /* 0x000ee4000800017f */
[----:B---3--:R-:W-:Y:S05]  /*1bc90*/  @!P0 BRA `(.L_x_9500) ;  /* 0x0000003000bc8947 */ /* 0x008fea0003800000 */
.L_x_9618:
        /* <DEDUP_REMOVED lines=11> */
.L_x_9501:
        /* <DEDUP_REMOVED lines=21> */
.L_x_9619:
        /* <DEDUP_REMOVED lines=8> */
.L_x_9503:
        /* <DEDUP_REMOVED lines=33> */
.L_x_9498:
[----:B------:R-:W-:Y:S05]  /*1c130*/  BSYNC B1 ;  /* 0x0000000000017941 */ /* 0x000fea0003800000 */
.L_x_9497:
        /* <DEDUP_REMOVED lines=32> */
.L_x_9506:
[----:B------:R-:W3:Y:S01]  /*1c340*/  S2R R3, SR_CgaCtaId ;  /* 0x0000000000037919 */ /* 0x000ee20000008800 */
[----:B------:R-:W-:-:S04]  /*1c350*/  MOV R2, 0x400 ;  /* 0x0000040000027802 */ /* 0x000fc80000000f00 */
[----:B---3--:R-:W-:Y:S02]  /*1c360*/  LEA R2, R3, R2, 0x18 ;  /* 0x0000000203027211 */ /* 0x008fe400078ec0ff */
[----:B------:R-:W-:-:S03]  /*1c370*/  SHF.L.U32 R3, R11, 0x1f, RZ ;  /* 0x0000001f0b037819 */ /* 0x000fc600000006ff */
[----:B------:R-:W-:-:S04]  /*1c380*/  IMAD R2, R12, 0x8, R2 ;  /* 0x000000080c027824 */ /* 0x000fc800078e0202 */
[----:B------:R-:W3:Y:S02]  /*1c390*/  SYNCS.PHASECHK.TRANS64.TRYWAIT P0, [R2+URZ+0x22840], R3 ;  /* 0x02284003020075a7 */ /* 0x000ee4000800017f */
[----:B---3--:R-:W-:Y:S05]  /*1c3a0*/  @!P0 BRA `(.L_x_9507) ;  /* 0x0000002c00208947 */ /* 0x008fea0003800000 */
.L_x_9620:
        /* <DEDUP_REMOVED lines=11> */
.L_x_9508:
        /* <DEDUP_REMOVED lines=22> */
.L_x_9621:
        /* <DEDUP_REMOVED lines=8> */
.L_x_9510:
        /* <DEDUP_REMOVED lines=34> */
.L_x_9505:
[----:B------:R-:W-:Y:S05]  /*1c860*/  BSYNC B1 ;  /* 0x0000000000017941 */ /* 0x000fea0003800000 */
.L_x_9504:
[----:B------:R-:W2:Y:S01]  /*1c870*/  LDL R2, [R1+0x14] ;  /* 0x0000140001027983 */ /* 0x000ea20000100800 */
[----:B------:R-:W-:Y:S01]  /*1c880*/  VIADD R5, R5, 0xfffffffe ;  /* 0xfffffffe05057836 */ /* 0x000fe20000000000 */
[----:B--2---:R-:W-:-:S13]  /*1c890*/  ISETP.GT.AND P0, PT, R9, R2, PT ;  /* 0x000000020900720c */ /* 0x004fda0003f04270 */
[----:B------:R-:W-:Y:S05]  /*1c8a0*/  @P0 BRA `(.L_x_9511) ;  /* 0xfffffff000600947 */ /* 0x000fea000383ffff */
.L_x_9487:
[----:B------:R-:W-:Y:S05]  /*1c8b0*/  BSYNC B0 ;  /* 0x0000000000007941 */ /* 0x000fea0003800000 */
.L_x_9486:
        /* <DEDUP_REMOVED lines=23> */
.L_x_9513:
[----:B------:R-:W-:Y:S05]  /*1ca30*/  BSYNC B0 ;  /* 0x0000000000007941 */ /* 0x000fea0003800000 */
.L_x_9512:
[----:B--2---:R-:W2:Y:S02]  /*1ca40*/  LDL.LU R2, [R1+0x8] ;  /* 0x0000080001027983 */ /* 0x004ea40000300800 */
[----:B--2---:R-:W-:-:S05]  /*1ca50*/  LOP3.LUT R2, R2, R0, RZ, 0x3c, !PT ;  /* 0x0000000002027212 */ /* 0x004fca00078e3cff */
[----:B------:R3:W-:Y:S02]  /*1ca60*/  STL [R1+0x8], R2 ;  /* 0x0000080201007387 */ /* 0x0007e40000100800 */
.L_x_9469:
[----:B------:R-:W-:Y:S05]  /*1ca70*/  BSYNC B6 ;  /* 0x0000000000067941 */ /* 0x000fea0003800000 */
.L_x_9467:
[----:B------:R-:W-:-:S03]  /*1ca80*/  UMOV UR4, 0xffffffff ;  /* 0xffffffff00047882 */ /* 0x000fc60000000000 */
[----:B------:R-:W-:Y:S05]  /*1ca90*/  BRA.DIV UR4, `(.L_x_9514) ;  /* 0x00000026048c7947 */ /* 0x000fea000b800000 */
[----:B------:R4:W0:Y:S04]  /*1caa0*/  SHFL.IDX PT, R4, R16, RZ, 0x1f ;  /* 0x00001fff10047589 */ /* 0x00082800000e0000 */
[----:B------:R-:W0:Y:S02]  /*1cab0*/  SHFL.IDX PT, R16, R16, 0x1, 0x1f ;  /* 0x00201f0010107f89 */ /* 0x000e2400000e0000 */
.L_x_9625:
        /* <DEDUP_REMOVED lines=13> */
.L_x_9516:
[----:B------:R-:W-:Y:S05]  /*1cb90*/  BSYNC B0 ;  /* 0x0000000000007941 */ /* 0x000fea0003800000 */
.L_x_9515:
        /* <DEDUP_REMOVED lines=23> */
.L_x_9633:
[----:B------:R-:W-:Y:S02]  /*1cd10*/  ULDC UR4, c[0x0][0xc10] ;  /* 0x0003040000047ab9 */ /* 0x000fe40000000800 */
[----:B------:R-:W-:-:S04]  /*1cd20*/  IMAD.U32 R5, RZ, RZ, UR4 ;  /* 0x00000004ff057e24 */ /* 0x000fc8000f8e00ff */
[----:B--2---:R-:W-:-:S04]  /*1cd30*/  IMAD R3, R14, R5, RZ ;  /* 0x000000050e037224 */ /* 0x004fc800078e02ff */
[----:B----4-:R-:W-:-:S05]  /*1cd40*/  IMAD.IADD R16, R16, 0x1, R3 ;  /* 0x0000000110107824 */ /* 0x010fca00078e0203 */
[----:B------:R-:W-:-:S13]  /*1cd50*/  ISETP.GT.AND P0, PT, R16, R4, PT ;  /* 0x000000041000720c */ /* 0x000fda0003f04270 */
[----:B------:R-:W-:Y:S05]  /*1cd60*/  @P0 BRA `(.L_x_9518) ;  /* 0x0000000000b40947 */ /* 0x000fea0003800000 */
[----:B------:R-:W2:Y:S02]  /*1cd70*/  LDC R0, c[0x0][0xc14] ;  /* 0x00030500ff007b82 */ /* 0x000ea40000000800 */
.L_x_9523:
        /* <DEDUP_REMOVED lines=14> */
.L_x_9521:
[----:B------:R-:W-:Y:S05]  /*1ce60*/  BSYNC B0 ;  /* 0x0000000000007941 */ /* 0x000fea0003800000 */
.L_x_9520:
[----:B------:R-:W-:-:S03]  /*1ce70*/  UMOV UR4, 0xffffffff ;  /* 0xffffffff00047882 */ /* 0x000fc60000000000 */
[----:B------:R-:W-:Y:S05]  /*1ce80*/  BRA.DIV UR4, `(.L_x_9522) ;  /* 0x0000002604ac7947 */ /* 0x000fea000b800000 */
[----:B-----5:R-:W3:Y:S01]  /*1ce90*/  SHFL.UP PT, R14, R17, 0x1, RZ ;  /* 0x04200000110e7989 */ /* 0x020ee200000e00ff */
[C---:B------:R-:W-:Y:S02]  /*1cea0*/  ISETP.NE.AND P0, PT, R7.reuse, RZ, PT ;  /* 0x000000ff0700720c */ /* 0x040fe40003f05270 */
[C---:B------:R-:W-:Y:S02]  /*1ceb0*/  ISETP.GE.U32.AND P1, PT, R7.reuse, 0x2, PT ;  /* 0x000000020700780c */ /* 0x040fe40003f26070 */
[----:B---3--:R-:W-:Y:S02]  /*1cec0*/  SEL R14, R14, RZ, P0 ;  /* 0x000000ff0e0e7207 */ /* 0x008fe40000000000 */
[----:B------:R-:W-:-:S03]  /*1ced0*/  ISETP.GE.U32.AND P0, PT, R7, 0x4, PT ;  /* 0x000000040700780c */ /* 0x000fc60003f06070 */
[----:B------:R-:W-:-:S05]  /*1cee0*/  IMAD.IADD R13, R17, 0x1, R14 ;  /* 0x00000001110d7824 */ /* 0x000fca00078e020e */
[----:B------:R-:W3:Y:S02]  /*1cef0*/  SHFL.UP PT, R14, R13, 0x2, RZ ;  /* 0x044000000d0e7989 */ /* 0x000ee400000e00ff */
[----:B---3--:R-:W-:Y:S02]  /*1cf00*/  SEL R14, R14, RZ, P1 ;  /* 0x000000ff0e0e7207 */ /* 0x008fe40000800000 */
[----:B------:R-:W-:-:S03]  /*1cf10*/  ISETP.GE.U32.AND P1, PT, R7, 0x8, PT ;  /* 0x000000080700780c */ /* 0x000fc60003f26070 */
[----:B--2---:R-:W-:-:S05]  /*1cf20*/  IMAD.IADD R3, R13, 0x1, R14 ;  /* 0x000000010d037824 */ /* 0x004fca00078e020e */
[----:B------:R-:W2:Y:S02]  /*1cf30*/  SHFL.UP PT, R14, R3, 0x4, RZ ;  /* 0x04800000030e7989 */ /* 0x000ea400000e00ff */
[----:B--2---:R-:W-:Y:S02]  /*1cf40*/  SEL R14, R14, RZ, P0 ;  /* 0x000000ff0e0e7207 */ /* 0x004fe40000000000 */
[----:B------:R-:W-:-:S03]  /*1cf50*/  ISETP.GE.U32.AND P0, PT, R7, 0x10, PT ;  /* 0x000000100700780c */ /* 0x000fc60003f06070 */
[----:B------:R-:W-:-:S05]  /*1cf60*/  IMAD.IADD R5, R3, 0x1, R14 ;  /* 0x0000000103057824 */ /* 0x000fca00078e020e */
[----:B------:R-:W2:Y:S02]  /*1cf70*/  SHFL.UP PT, R14, R5, 0x8, RZ ;  /* 0x05000000050e7989 */ /* 0x000ea400000e00ff */
[----:B--2---:R-:W-:-:S05]  /*1cf80*/  SEL R6, R14, RZ, P1 ;  /* 0x000000ff0e067207 */ /* 0x004fca0000800000 */
[----:B------:R-:W-:-:S05]  /*1cf90*/  IMAD.IADD R6, R5, 0x1, R6 ;  /* 0x0000000105067824 */ /* 0x000fca00078e0206 */
[----:B------:R-:W2:Y:S02]  /*1cfa0*/  SHFL.UP PT, R14, R6, 0x10, RZ ;  /* 0x06000000060e7989 */ /* 0x000ea400000e00ff */
[----:B--2---:R-:W-:-:S05]  /*1cfb0*/  SEL R7, R14, RZ, P0 ;  /* 0x000000ff0e077207 */ /* 0x004fca0000000000 */
[----:B0-----:R-:W-:-:S05]  /*1cfc0*/  IMAD.IADD R2, R6, 0x1, R7 ;  /* 0x0000000106027824 */ /* 0x001fca00078e0207 */
[----:B------:R0:W2:Y:S02]  /*1cfd0*/  SHFL.IDX PT, R14, R2, 0x1f, 0x1f ;  /* 0x03e01f00020e7f89 */ /* 0x0000a400000e0000 */
.L_x_9641:
[----:B------:R-:W-:Y:S02]  /*1cfe0*/  ULDC UR4, c[0x0][0xc10] ;  /* 0x0003040000047ab9 */ /* 0x000fe40000000800 */
[----:B------:R-:W-:-:S04]  /*1cff0*/  IMAD.U32 R5, RZ, RZ, UR4 ;  /* 0x00000004ff057e24 */ /* 0x000fc8000f8e00ff */
[----:B--2---:R-:W-:-:S04]  /*1d000*/  IMAD R3, R14, R5, RZ ;  /* 0x000000050e037224 */ /* 0x004fc800078e02ff */
[----:B------:R-:W-:-:S05]  /*1d010*/  IMAD.IADD R16, R3, 0x1, R16 ;  /* 0x0000000103107824 */ /* 0x000fca00078e0210 */
[----:B------:R-:W-:-:S13]  /*1d020*/  ISETP.GT.AND P0, PT, R16, R4, PT ;  /* 0x000000041000720c */ /* 0x000fda0003f04270 */
[----:B------:R-:W-:Y:S05]  /*1d030*/  @!P0 BRA `(.L_x_9523) ;  /* 0xfffffffc00508947 */ /* 0x000fea000383ffff */
.L_x_9518:
        /* <DEDUP_REMOVED lines=8> */
.L_x_9645:
[----:B------:R-:W-:Y:S01]  /*1d0c0*/  ISETP.NE.AND P0, PT, R3, RZ, PT ;  /* 0x000000ff0300720c */ /* 0x000fe20003f05270 */
[----:B------:R-:W-:-:S12]  /*1d0d0*/  IMAD.MOV.U32 R7, RZ, RZ, RZ ;  /* 0x000000ffff077224 */ /* 0x000fd800078e00ff */
[----:B------:R-:W-:Y:S05]  /*1d0e0*/  @!P0 BRA `(.L_x_9525) ;  /* 0x0000000000108947 */ /* 0x000fea0003800000 */
[----:B------:R-:W-:Y:S01]  /*1d0f0*/  UMOV UR4, 0xffffffff ;  /* 0xffffffff00047882 */ /* 0x000fe20000000000 */
[----:B------:R-:W-:Y:S02]  /*1d100*/  VIADD R12, R6, 0xffffffff ;  /* 0xffffffff060c7836 */ /* 0x000fe40000000000 */
[----:B------:R-:W-:Y:S05]  /*1d110*/  BRA.DIV UR4, `(.L_x_9526) ;  /* 0x0000002a04207947 */ /* 0x000fea000b800000 */
[----:B------:R4:W0:Y:S02]  /*1d120*/  SHFL.IDX PT, R7, R2, R12, 0x1f ;  /* 0x00001f0c02077589 */ /* 0x00082400000e0000 */
.L_x_9525:
[----:B0---4-:R-:W0:Y:S01]  /*1d130*/  LDC.64 R2, c[0x0][0xc68] ;  /* 0x00031a00ff027b82 */ /* 0x011e220000000a00 */
[----:B------:R-:W-:-:S04]  /*1d140*/  IMAD.IADD R19, R6, 0x1, R19 ;  /* 0x0000000106137824 */ /* 0x000fc800078e0213 */
[----:B0-----:R-:W-:-:S05]  /*1d150*/  IMAD.WIDE R2, R19, 0x4, R2 ;  /* 0x0000000413027825 */ /* 0x001fca00078e0202 */
[----:B-1----:R-:W2:Y:S01]  /*1d160*/  LDG.E R9, desc[UR40][R2.64] ;  /* 0x0000002802097981 */ /* 0x002ea2000c1e1900 */
[----:B------:R-:W-:-:S04]  /*1d170*/  IMAD R16, R7, R5, R16 ;  /* 0x0000000507107224 */ /* 0x000fc800078e0210 */
[----:B------:R-:W-:Y:S02]  /*1d180*/  IMAD.IADD R7, R4, 0x1, -R16 ;  /* 0x0000000104077824 */ /* 0x000fe400078e0a10 */
        /* <DEDUP_REMOVED lines=61> */
.L_x_9519:
[----:B------:R-:W-:Y:S01]  /*1d560*/  UMOV UR4, URZ ;  /* 0x0000003f00047c82 */ /* 0x000fe20008000000 */
[----:B------:R-:W-:Y:S01]  /*1d570*/  UMOV UR5, URZ ;  /* 0x0000003f00057c82 */ /* 0x000fe20008000000 */
[----:B------:R-:W-:Y:S01]  /*1d580*/  ULDC UR6, c[0x0][0xc14] ;  /* 0x0003050000067ab9 */ /* 0x000fe20000000800 */
[----:B------:R-:W-:Y:S02]  /*1d590*/  IMAD.MOV.U32 R16, RZ, RZ, R4 ;  /* 0x000000ffff107224 */ /* 0x000fe400078e0004 */
[----:B------:R-:W-:Y:S02]  /*1d5a0*/  IMAD.U32 R17, RZ, RZ, UR4 ;  /* 0x00000004ff117e24 */ /* 0x000fe4000f8e00ff */
[----:B------:R-:W-:Y:S02]  /*1d5b0*/  IMAD.U32 R18, RZ, RZ, UR5 ;  /* 0x00000005ff127e24 */ /* 0x000fe4000f8e00ff */
[----:B------:R-:W-:-:S07]  /*1d5c0*/  IMAD.U32 R19, RZ, RZ, UR6 ;  /* 0x00000006ff137e24 */ /* 0x000fce000f8e00ff */
.L_x_9527:
        /* <DEDUP_REMOVED lines=12> */
.L_x_9428:
        /* <DEDUP_REMOVED lines=12> */
.L_x_9648:
[----:B------:R-:W-:Y:S05]  /*1d750*/  BSYNC B0 ;  /* 0x0000000000007941 */ /* 0x000fea0003800000 */
.L_x_9529:
[----:B------:R-:W-:-:S03]  /*1d760*/  UMOV UR4, 0xffffffff ;  /* 0xffffffff00047882 */ /* 0x000fc60000000000 */
[----:B------:R-:W-:Y:S05]  /*1d770*/  BRA.DIV UR4, `(.L_x_9531) ;  /* 0x0000002204c47947 */ /* 0x000fea000b800000 */
[----:B------:R-:W2:Y:S02]  /*1d780*/  S2R R2, SR_TID.X ;  /* 0x0000000000027919 */ /* 0x000ea40000002100 */
[----:B--2---:R-:W-:-:S04]  /*1d790*/  SHF.R.U32.HI R2, RZ, 0x5, R2 ;  /* 0x00000005ff027819 */ /* 0x004fc80000011602 */
[----:B------:R-:W-:-:S05]  /*1d7a0*/  LOP3.LUT R2, R2, 0x3, RZ, 0xc0, !PT ;  /* 0x0000000302027812 */ /* 0x000fca00078ec0ff */
[----:B------:R2:W3:Y:S02]  /*1d7b0*/  SHFL.IDX PT, R14, R2, RZ, 0x1f ;  /* 0x00001fff020e7589 */ /* 0x0004e400000e0000 */
.L_x_9651:
[----:B---3--:R-:W-:-:S13]  /*1d7c0*/  ISETP.NE.AND P0, PT, R14, RZ, PT ;  /* 0x000000ff0e00720c */ /* 0x008fda0003f05270 */
[----:B------:R-:W-:Y:S05]  /*1d7d0*/  @P0 BRA `(.L_x_9207) ;  /* 0x0000000000940947 */ /* 0x000fea0003800000 */
[----:B------:R-:W-:-:S03]  /*1d7e0*/  UMOV UR4, 0xffffffff ;  /* 0xffffffff00047882 */ /* 0x000fc60000000000 */
[----:B------:R-:W-:Y:S05]  /*1d7f0*/  BRA.DIV UR4, `(.L_x_9532) ;  /* 0x0000002204d87947 */ /* 0x000fea000b800000 */
[----:B------:R-:W-:-:S13]  /*1d800*/  ELECT P6, URZ, PT ;  /* 0x00000000003f782f */ /* 0x000fda00038c0000 */
.L_x_9654:
[----:B------:R-:W-:Y:S05]  /*1d810*/  @!P6 BRA `(.L_x_9207) ;  /* 0x000000000084e947 */ /* 0x000fea0003800000 */
[----:B--2---:R-:W2:Y:S02]  /*1d820*/  LDL.LU R2, [R1+0x28] ;  /* 0x0000280001027983 */ /* 0x004ea40000300800 */
[----:B--2---:R-:W-:-:S04]  /*1d830*/  LOP3.LUT R2, R2, 0x2, RZ, 0xfc, !PT ;  /* 0x0000000202027812 */ /* 0x004fc800078efcff */
[----:B------:R-:W-:-:S13]  /*1d840*/  ISETP.NE.AND P2, PT, R2, 0x3, PT ;  /* 0x000000030200780c */ /* 0x000fda0003f45270 */
[----:B------:R-:W-:Y:S05]  /*1d850*/  @!P2 BRA `(.L_x_9533) ;  /* 0x000000000004a947 */ /* 0x000fea0003800000 */
[----:B------:R-:W-:Y:S01]  /*1d860*/  BPT.TRAP 0x1 ;  /* 0x000000040000795c */ /* 0x000fe20000300000 */
.L_x_9533:
        /* <DEDUP_REMOVED lines=14> */
.L_x_9655:
[----:B------:R-:W2:Y:S02]  /*1d950*/  SYNCS.PHASECHK.TRANS64.TRYWAIT P0, [R7+URZ], R2 ;  /* 0x00000002070075a7 */ /* 0x000ea4000800017f */
[----:B--2---:R-:W-:Y:S05]  /*1d960*/  @!P0 BRA `(.L_x_9535) ;  /* 0x0000002000b08947 */ /* 0x004fea0003800000 */
.L_x_9656:
[----:B------:R-:W-:Y:S05]  /*1d970*/  @!P2 BRA `(.L_x_9536) ;  /* 0x000000000004a947 */ /* 0x000fea0003800000 */
[----:B------:R-:W-:Y:S01]  /*1d980*/  BPT.TRAP 0x1 ;  /* 0x000000040000795c */ /* 0x000fe20000300000 */
.L_x_9536:
[----:B------:R-:W3:Y:S01]  /*1d990*/  LDL.LU R4, [R1] ;  /* 0x0000000001047983 */ /* 0x000ee20000300800 */
[----:B------:R-:W-:-:S04]  /*1d9a0*/  VIADD R0, R0, 0x22860 ;  /* 0x0002286000007836 */ /* 0x000fc80000000000 */
[----:B---3--:R-:W-:-:S04]  /*1d9b0*/  IMAD R4, R4, 0x8, R0 ;  /* 0x0000000804047824 */ /* 0x008fc800078e0200 */
[----:B------:R-:W3:Y:S02]  /*1d9c0*/  SYNCS.PHASECHK.TRANS64.TRYWAIT P0, [R4+URZ], R5 ;  /* 0x00000005040075a7 */ /* 0x000ee4000800017f */
[----:B---3--:R-:W-:Y:S05]  /*1d9d0*/  @!P0 BRA `(.L_x_9537) ;  /* 0x0000002000a88947 */ /* 0x008fea0003800000 */
.L_x_9657:
[----:B------:R-:W-:-:S07]  /*1d9e0*/  IMAD R3, R3, 0x8, R0 ;  /* 0x0000000803037824 */ /* 0x000fce00078e0200 */
.L_x_9538:
[----:B----4-:R4:W0:Y:S02]  /*1d9f0*/  SYNCS.PHASECHK.TRANS64.TRYWAIT P0, [R3+URZ], R2 ;  /* 0x00000002030075a7 */ /* 0x010824000800017f */
[----:B0-----:R-:W-:Y:S05]  /*1da00*/  @!P0 NANOSLEEP.SYNCS 0x989680 ;  /* 0x009896800000895d */ /* 0x001fea0003900000 */
[----:B------:R-:W0:Y:S02]  /*1da10*/  @!P0 SYNCS.PHASECHK.TRANS64 P0, [R3+URZ], R2 ;  /* 0x00000002030085a7 */ /* 0x000e24000800007f */
[----:B0-----:R-:W-:Y:S05]  /*1da20*/  @!P0 BRA `(.L_x_9538) ;  /* 0xfffffffc00f08947 */ /* 0x001fea000383ffff */
.L_x_9207:
[----:B------:R-:W-:Y:S05]  /*1da30*/  BSYNC B7 ;  /* 0x0000000000077941 */ /* 0x000fea0003800000 */
.L_x_9204:
[----:B------:R-:W-:Y:S05]  /*1da40*/  EXIT ;  /* 0x000000000000794d */ /* 0x000fea0003800000 */
.L_x_9233:
[----:B0-----:R0:W1:Y:S02]  /*1da50*/  SYNCS.PHASECHK.TRANS64.TRYWAIT P6, [R92+URZ+0x22890], R105 ;  /* 0x022890695c0075a7 */ /* 0x00106400080c017f */
[----:B-1----:R-:W-:Y:S05]  /*1da60*/  @!P6 NANOSLEEP.SYNCS 0x989680 ;  /* 0x009896800000e95d */ /* 0x002fea0003900000 */
[----:B------:R-:W1:Y:S02]  /*1da70*/  @!P6 SYNCS.PHASECHK.TRANS64 P6, [R92+URZ+0x22890], R105 ;  /* 0x022890695c00e5a7 */ /* 0x000e6400080c007f */
[----:B-1----:R-:W-:Y:S05]  /*1da80*/  @!P6 BRA `(.L_x_9233) ;  /* 0xfffffffc00f0e947 */ /* 0x002fea000383ffff */
[----:B------:R-:W-:Y:S05]  /*1da90*/  BRA `(.L_x_9539) ;  /* 0xfffffe54000c7947 */ /* 0x000fea000383ffff */
.L_x_9251:
[----:B0-----:R0:W1:Y:S02]  /*1daa0*/  SYNCS.PHASECHK.TRANS64.TRYWAIT P5, [R92+URZ+0x22890], R105 ;  /* 0x022890695c0075a7 */ /* 0x00106400080a017f */
[----:B-1----:R-:W-:Y:S05]  /*1dab0*/  @!P5 NANOSLEEP.SYNCS 0x989680 ;  /* 0x009896800000d95d */ /* 0x002fea0003900000 */
[----:B------:R-:W1:Y:S02]  /*1dac0*/  @!P5 SYNCS.PHASECHK.TRANS64 P5, [R92+URZ+0x22890], R105 ;  /* 0x022890695c00d5a7 */ /* 0x000e6400080a007f */
[----:B-1----:R-:W-:Y:S05]  /*1dad0*/  @!P5 BRA `(.L_x_9251) ;  /* 0xfffffffc00f0d947 */ /* 0x002fea000383ffff */
[----:B------:R-:W-:Y:S05]  /*1dae0*/  BRA `(.L_x_9540) ;  /* 0xfffffe6400bc7947 */ /* 0x000fea000383ffff */
.L_x_9260:
[----:B0-----:R0:W1:Y:S02]  /*1daf0*/  SYNCS.PHASECHK.TRANS64.TRYWAIT P4, [R92+URZ+0x22890], R105 ;  /* 0x022890695c0075a7 */ /* 0x001064000808017f */
[----:B-1----:R-:W-:Y:S05]  /*1db00*/  @!P4 NANOSLEEP.SYNCS 0x989680 ;  /* 0x009896800000c95d */ /* 0x002fea0003900000 */
[----:B------:R-:W1:Y:S02]  /*1db10*/  @!P4 SYNCS.PHASECHK.TRANS64 P4, [R92+URZ+0x22890], R105 ;  /* 0x022890695c00c5a7 */ /* 0x000e64000808007f */
[----:B-1----:R-:W-:Y:S05]  /*1db20*/  @!P4 BRA `(.L_x_9260) ;  /* 0xfffffffc00f0c947 */ /* 0x002fea000383ffff */
[----:B------:R-:W-:Y:S05]  /*1db30*/  BRA `(.L_x_9541) ;  /* 0xfffffe7400e47947 */ /* 0x000fea000383ffff */
.L_x_9266:
[----:B--2---:R2:W3:Y:S02]  /*1db40*/  SYNCS.PHASECHK.TRANS64.TRYWAIT P3, [R92+URZ+0x228b0], R105 ;  /* 0x0228b0695c0075a7 */ /* 0x0044e4000806017f */
[----:B---3--:R-:W-:Y:S05]  /*1db50*/  @!P3 NANOSLEEP.SYNCS 0x989680 ;  /* 0x009896800000b95d */ /* 0x008fea0003900000 */
[----:B------:R-:W3:Y:S02]  /*1db60*/  @!P3 SYNCS.PHASECHK.TRANS64 P3, [R92+URZ+0x228b0], R105 ;  /* 0x0228b0695c00b5a7 */ /* 0x000ee4000806007f */
[----:B---3--:R-:W-:Y:S05]  /*1db70*/  @!P3 BRA `(.L_x_9266) ;  /* 0xfffffffc00f0b947 */ /* 0x008fea000383ffff */
[----:B------:R-:W-:Y:S05]  /*1db80*/  BRA `(.L_x_9542) ;  /* 0xfffffe7800747947 */ /* 0x000fea000383ffff */
.L_x_9282:
[----:B------:R-:W0:Y:S01]  /*1db90*/  S2R R9, SR_TID.X ;  /* 0x0000000000097919 */ /* 0x000e220000002100 */
[----:B------:R-:W-:Y:S01]  /*1dba0*/  BSSY B0, `(.L_x_9543) ;  /* 0x000000c000007945 */ /* 0x000fe20003800000 */
[----:B------:R-:W-:Y:S02]  /*1dbb0*/  IMAD.MOV.U32 R12, RZ, RZ, RZ ;  /* 0x000000ffff0c7224 */ /* 0x000fe400078e00ff */
[----:B------:R-:W-:Y:S02]  /*1dbc0*/  IMAD.MOV.U32 R11, RZ, RZ, 0x1f ;  /* 0x0000001fff0b7424 */ /* 0x000fe400078e00ff */
[----:B------:R-:W-:Y:S02]  /*1dbd0*/  IMAD.MOV.U32 R15, RZ, RZ, -0x1 ;  /* 0xffffffffff0f7424 */ /* 0x000fe400078e00ff */
[----:B0-----:R-:W-:-:S05]  /*1dbe0*/  VIADD R9, R9, 0xffffff80 ;  /* 0xffffff8009097836 */ /* 0x001fca0000000000 */
[----:B------:R-:W-:-:S04]  /*1dbf0*/  SHF.R.S32.HI R8, RZ, 0x1f, R9 ;  /* 0x0000001fff087819 */ /* 0x000fc80000011409 */
[----:B------:R-:W-:-:S04]  /*1dc00*/  LEA.HI R8, R8, R9, RZ, 0x7 ;  /* 0x0000000908087211 */ /* 0x000fc800078f38ff */
[----:B------:R-:W-:-:S05]  /*1dc10*/  SHF.R.S32.HI R8, RZ, 0x7, R8 ;  /* 0x00000007ff087819 */ /* 0x000fca0000011408 */
[----:B------:R-:W-:-:S07]  /*1dc20*/  IMAD.MOV.U32 R13, RZ, RZ, R8 ;  /* 0x000000ffff0d7224 */ /* 0x000fce00078e0008 */
[----:B-----5:R-:W-:Y:S05]  /*1dc30*/  WARPSYNC.COLLECTIVE R15, `(.L_x_9544) ;  /* 0x000000000f087348 */ /* 0x020fea0003c00000 */
[----:B------:R0:W1:Y:S02]  /*1dc40*/  SHFL.IDX P6, R14, R13, R12, R11 ;  /* 0x0000000c0d0e7389 */ /* 0x00006400000c000b */
[----:B01---5:R-:W-:Y:S01]  /*1dc50*/  ENDCOLLECTIVE ;  /* 0x000000000000791b */ /* 0x023fe20003800000 */
.L_x_9544:
[----:B------:R-:W-:Y:S05]  /*1dc60*/  BSYNC B0 ;  /* 0x0000000000007941 */ /* 0x000fea0003800000 */
.L_x_9543:
[----:B------:R-:W-:Y:S05]  /*1dc70*/  BRA `(.L_x_9545) ;  /* 0xfffffe8400dc7947 */ /* 0x000fea000383ffff */
.L_x_9298:
        /* <DEDUP_REMOVED lines=8> */
.L_x_9547:
[----:B------:R-:W-:Y:S05]  /*1dd00*/  BSYNC B1 ;  /* 0x0000000000017941 */ /* 0x000fea0003800000 */
.L_x_9546:
[----:B------:R-:W-:Y:S05]  /*1dd10*/  BRA `(.L_x_9548) ;  /* 0xfffffe9400247947 */ /* 0x000fea000383ffff */
.L_x_9299:
        /* <DEDUP_REMOVED lines=8> */
.L_x_9550:
[----:B------:R-:W-:Y:S05]  /*1dda0*/  BSYNC B1 ;  /* 0x0000000000017941 */ /* 0x000fea0003800000 */
.L_x_9549:
[----:B------:R-:W-:Y:S05]  /*1ddb0*/  BRA `(.L_x_9551) ;  /* 0xfffffe9400047947 */ /* 0x000fea000383ffff */
.L_x_9300:
        /* <DEDUP_REMOVED lines=8> */
.L_x_9553:
[----:B------:R-:W-:Y:S05]  /*1de40*/  BSYNC B1 ;  /* 0x0000000000017941 */ /* 0x000fea0003800000 */
.L_x_9552:
[----:B------:R-:W-:Y:S05]  /*1de50*/  BRA `(.L_x_9554) ;  /* 0xfffffe9000e47947 */ /* 0x000fea000383ffff */
.L_x_9301:
        /* <DEDUP_REMOVED lines=8> */
.L_x_9556:
[----:B------:R-:W-:Y:S05]  /*1dee0*/  BSYNC B1 ;  /* 0x0000000000017941 */ /* 0x000fea0003800000 */
.L_x_9555:
[----:B------:R-:W-:Y:S05]  /*1def0*/  BRA `(.L_x_9557) ;  /* 0xfffffe9000c47947 */ /* 0x000fea000383ffff */
.L_x_9302:
        /* <DEDUP_REMOVED lines=8> */
.L_x_9559:
[----:B------:R-:W-:Y:S05]  /*1df80*/  BSYNC B1 ;  /* 0x0000000000017941 */ /* 0x000fea0003800000 */
.L_x_9558:
[----:B------:R-:W-:Y:S05]  /*1df90*/  BRA `(.L_x_9560) ;  /* 0xfffffe9000a47947 */ /* 0x000fea000383ffff */
.L_x_9303:
        /* <DEDUP_REMOVED lines=8> */
.L_x_9562:
[----:B------:R-:W-:Y:S05]  /*1e020*/  BSYNC B1 ;  /* 0x0000000000017941 */ /* 0x000fea0003800000 */
.L_x_9561:
[----:B------:R-:W-:Y:S05]  /*1e030*/  BRA `(.L_x_9563) ;  /* 0xfffffe9000847947 */ /* 0x000fea000383ffff */
.L_x_9304:
        /* <DEDUP_REMOVED lines=8> */
.L_x_9565:
[----:B------:R-:W-:Y:S05]  /*1e0c0*/  BSYNC B1 ;  /* 0x0000000000017941 */ /* 0x000fea0003800000 */
.L_x_9564:
[----:B------:R-:W-:Y:S05]  /*1e0d0*/  BRA `(.L_x_9566) ;  /* 0xfffffe9000647947 */ /* 0x000fea000383ffff */
.L_x_9305:
        /* <DEDUP_REMOVED lines=8> */
.L_x_9568:
[----:B------:R-:W-:Y:S05]  /*1e160*/  BSYNC B1 ;  /* 0x0000000000017941 */ /* 0x000fea0003800000 */
.L_x_9567:
[----:B------:R-:W-:Y:S05]  /*1e170*/  BRA `(.L_x_9569) ;  /* 0xfffffe9000447947 */ /* 0x000fea000383ffff */
.L_x_9307:
[----:B0-----:R0:W1:Y:S02]  /*1e180*/  SYNCS.PHASECHK.TRANS64.TRYWAIT P2, [R17+URZ+0x22800], R6 ;  /* 0x02280006110075a7 */ /* 0x001064000804017f */
[----:B-1----:R-:W-:Y:S05]  /*1e190*/  @!P2 NANOSLEEP.SYNCS 0x989680 ;  /* 0x009896800000a95d */ /* 0x002fea0003900000 */
[----:B------:R-:W1:Y:S02]  /*1e1a0*/  @!P2 SYNCS.PHASECHK.TRANS64 P2, [R17+URZ+0x22800], R6 ;  /* 0x022800061100a5a7 */ /* 0x000e64000804007f */
[----:B-1----:R-:W-:Y:S05]  /*1e1b0*/  @!P2 BRA `(.L_x_9307) ;  /* 0xfffffffc00f0a947 */ /* 0x002fea000383ffff */
[----:B------:R-:W-:Y:S05]  /*1e1c0*/  BRA `(.L_x_9570) ;  /* 0xfffffe9000c47947 */ /* 0x000fea000383ffff */
.L_x_9315:
        /* <DEDUP_REMOVED lines=8> */
.L_x_9572:
[----:B------:R-:W-:Y:S05]  /*1e250*/  BSYNC B1 ;  /* 0x0000000000017941 */ /* 0x000fea0003800000 */
.L_x_9571:
[----:B------:R-:W-:Y:S05]  /*1e260*/  BRA `(.L_x_9573) ;  /* 0xfffffea000e07947 */ /* 0x000fea000383ffff */
.L_x_9316:
        /* <DEDUP_REMOVED lines=8> */
.L_x_9575:
[----:B------:R-:W-:Y:S05]  /*1e2f0*/  BSYNC B1 ;  /* 0x0000000000017941 */ /* 0x000fea0003800000 */
.L_x_9574:
[----:B------:R-:W-:Y:S05]  /*1e300*/  BRA `(.L_x_9576) ;  /* 0xfffffea000c07947 */ /* 0x000fea000383ffff */
.L_x_9317:
        /* <DEDUP_REMOVED lines=8> */
.L_x_9578:
[----:B------:R-:W-:Y:S05]  /*1e390*/  BSYNC B1 ;  /* 0x0000000000017941 */ /* 0x000fea0003800000 */
.L_x_9577:
[----:B------:R-:W-:Y:S05]  /*1e3a0*/  BRA `(.L_x_9579) ;  /* 0xfffffea000a07947 */ /* 0x000fea000383ffff */
.L_x_9318:
        /* <DEDUP_REMOVED lines=8> */
.L_x_9581:
[----:B------:R-:W-:Y:S05]  /*1e430*/  BSYNC B1 ;  /* 0x0000000000017941 */ /* 0x000fea0003800000 */
.L_x_9580:
[----:B------:R-:W-:Y:S05]  /*1e440*/  BRA `(.L_x_9582) ;  /* 0xfffffea000807947 */ /* 0x000fea000383ffff */
.L_x_9319:
        /* <DEDUP_REMOVED lines=8> */
.L_x_9584:
[----:B------:R-:W-:Y:S05]  /*1e4d0*/  BSYNC B1 ;  /* 0x0000000000017941 */ /* 0x000fea0003800000 */
.L_x_9583:
[----:B------:R-:W-:Y:S05]  /*1e4e0*/  BRA `(.L_x_9585) ;  /* 0xfffffea000607947 */ /* 0x000fea000383ffff */
.L_x_9320:
        /* <DEDUP_REMOVED lines=8> */
.L_x_9587:
[----:B------:R-:W-:Y:S05]  /*1e570*/  BSYNC B1 ;  /* 0x0000000000017941 */ /* 0x000fea0003800000 */
.L_x_9586:
[----:B------:R-:W-:Y:S05]  /*1e580*/  BRA `(.L_x_9588) ;  /* 0xfffffea000447947 */ /* 0x000fea000383ffff */
.L_x_9321:
        /* <DEDUP_REMOVED lines=8> */
.L_x_9590:
[----:B------:R-:W-:Y:S05]  /*1e610*/  BSYNC B1 ;  /* 0x0000000000017941 */ /* 0x000fea0003800000 */
.L_x_9589:
[----:B------:R-:W-:Y:S05]  /*1e620*/  BRA `(.L_x_9591) ;  /* 0xfffffea000287947 */ /* 0x000fea000383ffff */
.L_x_9322:
        /* <DEDUP_REMOVED lines=8> */
.L_x_9593:
[----:B------:R-:W-:Y:S05]  /*1e6b0*/  BSYNC B1 ;  /* 0x0000000000017941 */ /* 0x000fea0003800000 */
.L_x_9592:
[----:B------:R-:W-:Y:S05]  /*1e6c0*/  BRA `(.L_x_9594) ;  /* 0xfffffea0000c7947 */ /* 0x000fea000383ffff */
.L_x_9324:
[----:B0-----:R0:W1:Y:S02]  /*1e6d0*/  SYNCS.PHASECHK.TRANS64.TRYWAIT P1, [R17+URZ+0x22800], R4 ;  /* 0x02280004110075a7 */ /* 0x001064000802017f */
[----:B-1----:R-:W-:Y:S05]  /*1e6e0*/  @!P1 NANOSLEEP.SYNCS 0x989680 ;  /* 0x009896800000995d */ /* 0x002fea0003900000 */
[----:B------:R-:W1:Y:S02]  /*1e6f0*/  @!P1 SYNCS.PHASECHK.TRANS64 P1, [R17+URZ+0x22800], R4 ;  /* 0x02280004110095a7 */ /* 0x000e64000802007f */
[----:B-1----:R-:W-:Y:S05]  /*1e700*/  @!P1 BRA `(.L_x_9324) ;  /* 0xfffffffc00f09947 */ /* 0x002fea000383ffff */
[----:B------:R-:W-:Y:S05]  /*1e710*/  BRA `(.L_x_9595) ;  /* 0xfffffea0007c7947 */ /* 0x000fea000383ffff */
.L_x_9330:
[----:B--2---:R2:W3:Y:S02]  /*1e720*/  SYNCS.PHASECHK.TRANS64.TRYWAIT P2, [R7+URZ+0x22830], R72 ;  /* 0x02283048070075a7 */ /* 0x0044e4000804017f */
[----:B---3--:R-:W-:Y:S05]  /*1e730*/  @!P2 NANOSLEEP.SYNCS 0x989680 ;  /* 0x009896800000a95d */ /* 0x008fea0003900000 */
[----:B------:R-:W3:Y:S02]  /*1e740*/  @!P2 SYNCS.PHASECHK.TRANS64 P2, [R7+URZ+0x22830], R72 ;  /* 0x022830480700a5a7 */ /* 0x000ee4000804007f */
[----:B---3--:R-:W-:Y:S05]  /*1e750*/  @!P2 BRA `(.L_x_9330) ;  /* 0xfffffffc00f0a947 */ /* 0x008fea000383ffff */
[----:B------:R-:W-:Y:S05]  /*1e760*/  BRA `(.L_x_9329) ;  /* 0xfffffeb0002c7947 */ /* 0x000fea000383ffff */
.L_x_9343:
[----:B-1----:R1:W2:Y:S02]  /*1e770*/  SYNCS.PHASECHK.TRANS64.TRYWAIT P2, [R7+URZ+0x22850], R72 ;  /* 0x02285048070075a7 */ /* 0x0022a4000804017f */
[----:B--2---:R-:W-:Y:S05]  /*1e780*/  @!P2 NANOSLEEP.SYNCS 0x989680 ;  /* 0x009896800000a95d */ /* 0x004fea0003900000 */
[----:B------:R-:W2:Y:S02]  /*1e790*/  @!P2 SYNCS.PHASECHK.TRANS64 P2, [R7+URZ+0x22850], R72 ;  /* 0x022850480700a5a7 */ /* 0x000ea4000804007f */
[----:B--2---:R-:W-:Y:S05]  /*1e7a0*/  @!P2 BRA `(.L_x_9343) ;  /* 0xfffffffc00f0a947 */ /* 0x004fea000383ffff */
[----:B------:R-:W-:Y:S05]  /*1e7b0*/  BRA `(.L_x_9342) ;  /* 0xfffffed000e47947 */ /* 0x000fea000383ffff */
.L_x_9352:
[----:B-1----:R1:W2:Y:S02]  /*1e7c0*/  SYNCS.PHASECHK.TRANS64.TRYWAIT P2, [R209+URZ+0x22830], R210 ;  /* 0x022830d2d10075a7 */ /* 0x0022a4000804017f */
[----:B--2---:R-:W-:Y:S05]  /*1e7d0*/  @!P2 NANOSLEEP.SYNCS 0x989680 ;  /* 0x009896800000a95d */ /* 0x004fea0003900000 */
[----:B------:R-:W2:Y:S02]  /*1e7e0*/  @!P2 SYNCS.PHASECHK.TRANS64 P2, [R209+URZ+0x22830], R210 ;  /* 0x022830d2d100a5a7 */ /* 0x000ea4000804007f */
[----:B--2---:R-:W-:Y:S05]  /*1e7f0*/  @!P2 BRA `(.L_x_9352) ;  /* 0xfffffffc00f0a947 */ /* 0x004fea000383ffff */
[----:B------:R-:W-:Y:S05]  /*1e800*/  BRA `(.L_x_9351) ;  /* 0xfffffed8009c7947 */ /* 0x000fea000383ffff */
.L_x_9365:
[----:B-1----:R1:W2:Y:S02]  /*1e810*/  SYNCS.PHASECHK.TRANS64.TRYWAIT P2, [R209+URZ+0x22850], R210 ;  /* 0x022850d2d10075a7 */ /* 0x0022a4000804017f */
[----:B--2---:R-:W-:Y:S05]  /*1e820*/  @!P2 NANOSLEEP.SYNCS 0x989680 ;  /* 0x009896800000a95d */ /* 0x004fea0003900000 */
[----:B------:R-:W2:Y:S02]  /*1e830*/  @!P2 SYNCS.PHASECHK.TRANS64 P2, [R209+URZ+0x22850], R210 ;  /* 0x022850d2d100a5a7 */ /* 0x000ea4000804007f */
[----:B--2---:R-:W-:Y:S05]  /*1e840*/  @!P2 BRA `(.L_x_9365) ;  /* 0xfffffffc00f0a947 */ /* 0x004fea000383ffff */
[----:B------:R-:W-:Y:S05]  /*1e850*/  BRA `(.L_x_9364) ;  /* 0xffffff0400947947 */ /* 0x000fea000383ffff */
.L_x_9375:
[----:B-1----:R1:W2:Y:S02]  /*1e860*/  SYNCS.PHASECHK.TRANS64.TRYWAIT P3, [R206+URZ+0x22830], R7 ;  /* 0x02283007ce0075a7 */ /* 0x0022a4000806017f */
[----:B--2---:R-:W-:Y:S05]  /*1e870*/  @!P3 NANOSLEEP.SYNCS 0x989680 ;  /* 0x009896800000b95d */ /* 0x004fea0003900000 */
[----:B------:R-:W2:Y:S02]  /*1e880*/  @!P3 SYNCS.PHASECHK.TRANS64 P3, [R206+URZ+0x22830], R7 ;  /* 0x02283007ce00b5a7 */ /* 0x000ea4000806007f */
[----:B--2---:R-:W-:Y:S05]  /*1e890*/  @!P3 BRA `(.L_x_9375) ;  /* 0xfffffffc00f0b947 */ /* 0x004fea000383ffff */
[----:B------:R-:W-:Y:S05]  /*1e8a0*/  BRA `(.L_x_9374) ;  /* 0xffffff0c005c7947 */ /* 0x000fea000383ffff */
.L_x_9380:
[----:B--2---:R2:W3:Y:S02]  /*1e8b0*/  SYNCS.PHASECHK.TRANS64.TRYWAIT P3, [R206+URZ+0x22850], R7 ;  /* 0x02285007ce0075a7 */ /* 0x0044e4000806017f */
[----:B---3--:R-:W-:Y:S05]  /*1e8c0*/  @!P3 NANOSLEEP.SYNCS 0x989680 ;  /* 0x009896800000b95d */ /* 0x008fea0003900000 */
[----:B------:R-:W3:Y:S02]  /*1e8d0*/  @!P3 SYNCS.PHASECHK.TRANS64 P3, [R206+URZ+0x22850], R7 ;  /* 0x02285007ce00b5a7 */ /* 0x000ee4000806007f */
[----:B---3--:R-:W-:Y:S05]  /*1e8e0*/  @!P3 BRA `(.L_x_9380) ;  /* 0xfffffffc00f0b947 */ /* 0x008fea000383ffff */
[----:B------:R-:W-:Y:S05]  /*1e8f0*/  BRA `(.L_x_9379) ;  /* 0xffffff2400b87947 */ /* 0x000fea000383ffff */
.L_x_9386:
[----:B-1----:R1:W2:Y:S02]  /*1e900*/  SYNCS.PHASECHK.TRANS64.TRYWAIT P2, [R206+URZ+0x22830], R205 ;  /* 0x022830cdce0075a7 */ /* 0x0022a4000804017f */
[----:B--2---:R-:W-:Y:S05]  /*1e910*/  @!P2 NANOSLEEP.SYNCS 0x989680 ;  /* 0x009896800000a95d */ /* 0x004fea0003900000 */
[----:B------:R-:W2:Y:S02]  /*1e920*/  @!P2 SYNCS.PHASECHK.TRANS64 P2, [R206+URZ+0x22830], R205 ;  /* 0x022830cdce00a5a7 */ /* 0x000ea4000804007f */
[----:B--2---:R-:W-:Y:S05]  /*1e930*/  @!P2 BRA `(.L_x_9386) ;  /* 0xfffffffc00f0a947 */ /* 0x004fea000383ffff */
[----:B------:R-:W-:Y:S05]  /*1e940*/  BRA `(.L_x_9385) ;  /* 0xffffff2800f07947 */ /* 0x000fea000383ffff */
.L_x_9399:
[----:B-1----:R1:W2:Y:S02]  /*1e950*/  SYNCS.PHASECHK.TRANS64.TRYWAIT P2, [R206+URZ+0x22850], R205 ;  /* 0x022850cdce0075a7 */ /* 0x0022a4000804017f */
[----:B--2---:R-:W-:Y:S05]  /*1e960*/  @!P2 NANOSLEEP.SYNCS 0x989680 ;  /* 0x009896800000a95d */ /* 0x004fea0003900000 */
[----:B------:R-:W2:Y:S02]  /*1e970*/  @!P2 SYNCS.PHASECHK.TRANS64 P2, [R206+URZ+0x22850], R205 ;  /* 0x022850cdce00a5a7 */ /* 0x000ea4000804007f */
[----:B--2---:R-:W-:Y:S05]  /*1e980*/  @!P2 BRA `(.L_x_9399) ;  /* 0xfffffffc00f0a947 */ /* 0x004fea000383ffff */
[----:B------:R-:W-:Y:S05]  /*1e990*/  BRA `(.L_x_9398) ;  /* 0xffffff5400e87947 */ /* 0x000fea000383ffff */
.L_x_9442:
        /* <DEDUP_REMOVED lines=11> */
.L_x_9597:
[----:B------:R-:W-:Y:S05]  /*1ea50*/  BSYNC B1 ;  /* 0x0000000000017941 */ /* 0x000fea0003800000 */
.L_x_9596:
[----:B------:R-:W-:Y:S05]  /*1ea60*/  BRA `(.L_x_9598) ;  /* 0xffffffa4005c7947 */ /* 0x000fea000383ffff */
.L_x_9443:
[----:B------:R-:W-:Y:S01]  /*1ea70*/  BSSY B1, `(.L_x_9599) ;  /* 0x0000006000017945 */ /* 0x000fe20003800000 */
[----:B------:R-:W-:-:S07]  /*1ea80*/  IMAD.MOV.U32 R15, RZ, RZ, -0x1 ;  /* 0xffffffffff0f7424 */ /* 0x000fce00078e00ff */
[----:B0-----:R-:W-:Y:S05]  /*1ea90*/  WARPSYNC.COLLECTIVE R15, `(.L_x_9600) ;  /* 0x000000000f0c7348 */ /* 0x001fea0003c00000 */
[----:B------:R-:W-:Y:S02]  /*1eaa0*/  ELECT P6, UR62, PT ;  /* 0x00000000003e782f */ /* 0x000fe400038c0000 */
[----:B------:R-:W-:Y:S01]  /*1eab0*/  MOV R14, UR62 ;  /* 0x0000003e000e7c02 */ /* 0x000fe20008000f00 */
[----:B0-----:R-:W-:Y:S10]  /*1eac0*/  ENDCOLLECTIVE ;  /* 0x000000000000791b */ /* 0x001ff40003800000 */
.L_x_9600:
[----:B------:R-:W-:Y:S05]  /*1ead0*/  BSYNC B1 ;  /* 0x0000000000017941 */ /* 0x000fea0003800000 */
.L_x_9599:
[----:B------:R-:W-:Y:S05]  /*1eae0*/  BRA `(.L_x_9601) ;  /* 0xffffffa400487947 */ /* 0x000fea000383ffff */
.L_x_9445:
[----:B-1----:R1:W2:Y:S02]  /*1eaf0*/  SYNCS.PHASECHK.TRANS64.TRYWAIT P0, [R7+URZ+0x22820], R8 ;  /* 0x02282008070075a7 */ /* 0x0022a4000800017f */
[----:B--2---:R-:W-:Y:S05]  /*1eb00*/  @!P0 NANOSLEEP.SYNCS 0x989680 ;  /* 0x009896800000895d */ /* 0x004fea0003900000 */
[----:B------:R-:W2:Y:S02]  /*1eb10*/  @!P0 SYNCS.PHASECHK.TRANS64 P0, [R7+URZ+0x22820], R8 ;  /* 0x02282008070085a7 */ /* 0x000ea4000800007f */
[----:B--2---:R-:W-:Y:S05]  /*1eb20*/  @!P0 BRA `(.L_x_9445) ;  /* 0xfffffffc00f08947 */ /* 0x004fea000383ffff */
[----:B------:R-:W-:Y:S05]  /*1eb30*/  BRA `(.L_x_9602) ;  /* 0xffffffa400647947 */ /* 0x000fea000383ffff */
.L_x_9448:
[----:B-1----:R1:W2:Y:S02]  /*1eb40*/  SYNCS.PHASECHK.TRANS64.TRYWAIT P0, [R8+URZ+0x228a0], R11 ;  /* 0x0228a00b080075a7 */ /* 0x0022a4000800017f */
[----:B--2---:R-:W-:Y:S05]  /*1eb50*/  @!P0 NANOSLEEP.SYNCS 0x989680 ;  /* 0x009896800000895d */ /* 0x004fea0003900000 */
[----:B------:R-:W2:Y:S02]  /*1eb60*/  @!P0 SYNCS.PHASECHK.TRANS64 P0, [R8+URZ+0x228a0], R11 ;  /* 0x0228a00b080085a7 */ /* 0x000ea4000800007f */
[----:B--2---:R-:W-:Y:S05]  /*1eb70*/  @!P0 BRA `(.L_x_9448) ;  /* 0xfffffffc00f08947 */ /* 0x004fea000383ffff */
[----:B------:R-:W-:Y:S05]  /*1eb80*/  BRA `(.L_x_9603) ;  /* 0xffffffa400747947 */ /* 0x000fea000383ffff */
.L_x_9450:
[----:B--2---:R2:W3:Y:S02]  /*1eb90*/  SYNCS.PHASECHK.TRANS64.TRYWAIT P0, [R8+URZ+0x228c0], R11 ;  /* 0x0228c00b080075a7 */ /* 0x0044e4000800017f */
[----:B---3--:R-:W-:Y:S05]  /*1eba0*/  @!P0 NANOSLEEP.SYNCS 0x989680 ;  /* 0x009896800000895d */ /* 0x008fea0003900000 */
[----:B------:R-:W3:Y:S02]  /*1ebb0*/  @!P0 SYNCS.PHASECHK.TRANS64 P0, [R8+URZ+0x228c0], R11 ;  /* 0x0228c00b080085a7 */ /* 0x000ee4000800007f */
[----:B---3--:R-:W-:Y:S05]  /*1ebc0*/  @!P0 BRA `(.L_x_9450) ;  /* 0xfffffffc00f08947 */ /* 0x008fea000383ffff */
[----:B------:R-:W-:Y:S05]  /*1ebd0*/  BRA `(.L_x_9604) ;  /* 0xffffffa400d87947 */ /* 0x000fea000383ffff */
.L_x_9454:
[----:B-1----:R1:W2:Y:S02]  /*1ebe0*/  SYNCS.PHASECHK.TRANS64.TRYWAIT P0, [R9+URZ+0x228a0], R10 ;  /* 0x0228a00a090075a7 */ /* 0x0022a4000800017f */
[----:B--2---:R-:W-:Y:S05]  /*1ebf0*/  @!P0 NANOSLEEP.SYNCS 0x989680 ;  /* 0x009896800000895d */ /* 0x004fea0003900000 */
[----:B------:R-:W2:Y:S02]  /*1ec00*/  @!P0 SYNCS.PHASECHK.TRANS64 P0, [R9+URZ+0x228a0], R10 ;  /* 0x0228a00a090085a7 */ /* 0x000ea4000800007f */
[----:B--2---:R-:W-:Y:S05]  /*1ec10*/  @!P0 BRA `(.L_x_9454) ;  /* 0xfffffffc00f08947 */ /* 0x004fea000383ffff */
[----:B------:R-:W-:Y:S05]  /*1ec20*/  BRA `(.L_x_9605) ;  /* 0xffffffa800c87947 */ /* 0x000fea000383ffff */
.L_x_9456:
[----:B--2---:R2:W3:Y:S02]  /*1ec30*/  SYNCS.PHASECHK.TRANS64.TRYWAIT P1, [R9+URZ+0x228c0], R10 ;  /* 0x0228c00a090075a7 */ /* 0x0044e4000802017f */
[----:B---3--:R-:W-:Y:S05]  /*1ec40*/  @!P1 NANOSLEEP.SYNCS 0x989680 ;  /* 0x009896800000995d */ /* 0x008fea0003900000 */
[----:B------:R-:W3:Y:S02]  /*1ec50*/  @!P1 SYNCS.PHASECHK.TRANS64 P1, [R9+URZ+0x228c0], R10 ;  /* 0x0228c00a090095a7 */ /* 0x000ee4000802007f */
[----:B---3--:R-:W-:Y:S05]  /*1ec60*/  @!P1 BRA `(.L_x_9456) ;  /* 0xfffffffc00f09947 */ /* 0x008fea000383ffff */
[----:B------:R-:W-:Y:S05]  /*1ec70*/  BRA `(.L_x_9606) ;  /* 0xffffffac00247947 */ /* 0x000fea000383ffff */
.L_x_9474:
        /* <DEDUP_REMOVED lines=11> */
.L_x_9608:
[----:B------:R-:W-:Y:S05]  /*1ed30*/  BSYNC B0 ;  /* 0x0000000000007941 */ /* 0x000fea0003800000 */
.L_x_9607:
[----:B------:R-:W-:Y:S05]  /*1ed40*/  BRA `(.L_x_9609) ;  /* 0xffffffb8009c7947 */ /* 0x000fea000383ffff */
.L_x_9475:
[----:B------:R-:W-:Y:S01]  /*1ed50*/  BSSY B0, `(.L_x_9610) ;  /* 0x0000006000007945 */ /* 0x000fe20003800000 */
[----:B------:R-:W-:-:S07]  /*1ed60*/  IMAD.MOV.U32 R15, RZ, RZ, -0x1 ;  /* 0xffffffffff0f7424 */ /* 0x000fce00078e00ff */
[----:B-1----:R-:W-:Y:S05]  /*1ed70*/  WARPSYNC.COLLECTIVE R15, `(.L_x_9611) ;  /* 0x000000000f0c7348 */ /* 0x002fea0003c00000 */
[----:B------:R-:W-:Y:S02]  /*1ed80*/  ELECT P6, UR62, PT ;  /* 0x00000000003e782f */ /* 0x000fe400038c0000 */
[----:B------:R-:W-:Y:S01]  /*1ed90*/  MOV R14, UR62 ;  /* 0x0000003e000e7c02 */ /* 0x000fe20008000f00 */
[----:B-1----:R-:W-:Y:S10]  /*1eda0*/  ENDCOLLECTIVE ;  /* 0x000000000000791b */ /* 0x002ff40003800000 */
.L_x_9611:
[----:B------:R-:W-:Y:S05]  /*1edb0*/  BSYNC B0 ;  /* 0x0000000000007941 */ /* 0x000fea0003800000 */
.L_x_9610:
[----:B------:R-:W-:Y:S05]  /*1edc0*/  BRA `(.L_x_9612) ;  /* 0xffffffb8008c7947 */ /* 0x000fea000383ffff */
.L_x_9478:
[----:B0-----:R0:W1:Y:S02]  /*1edd0*/  SYNCS.PHASECHK.TRANS64.TRYWAIT P0, [R5+URZ+0x22840], R7 ;  /* 0x02284007050075a7 */ /* 0x001064000800017f */
[----:B-1----:R-:W-:Y:S05]  /*1ede0*/  @!P0 NANOSLEEP.SYNCS 0x989680 ;  /* 0x009896800000895d */ /* 0x002fea0003900000 */
[----:B------:R-:W1:Y:S02]  /*1edf0*/  @!P0 SYNCS.PHASECHK.TRANS64 P0, [R5+URZ+0x22840], R7 ;  /* 0x02284007050085a7 */ /* 0x000e64000800007f */
[----:B-1----:R-:W-:Y:S05]  /*1ee00*/  @!P0 BRA `(.L_x_9478) ;  /* 0xfffffffc00f08947 */ /* 0x002fea000383ffff */
[----:B------:R-:W-:Y:S05]  /*1ee10*/  BRA `(.L_x_9613) ;  /* 0xffffffb800f47947 */ /* 0x000fea000383ffff */
.L_x_9481:
        /* <DEDUP_REMOVED lines=8> */
.L_x_9484:
[----:B0-----:R0:W1:Y:S02]  /*1eea0*/  SYNCS.PHASECHK.TRANS64.TRYWAIT P0, [R2+URZ+0x22860], R5 ;  /* 0x02286005020075a7 */ /* 0x001064000800017f */
[----:B-1----:R-:W-:Y:S05]  /*1eeb0*/  @!P0 NANOSLEEP.SYNCS 0x989680 ;  /* 0x009896800000895d */ /* 0x002fea0003900000 */
[----:B------:R-:W1:Y:S02]  /*1eec0*/  @!P0 SYNCS.PHASECHK.TRANS64 P0, [R2+URZ+0x22860], R5 ;  /* 0x02286005020085a7 */ /* 0x000e64000800007f */
[----:B-1----:R-:W-:Y:S05]  /*1eed0*/  @!P0 BRA `(.L_x_9484) ;  /* 0xfffffffc00f08947 */ /* 0x002fea000383ffff */
[----:B------:R-:W-:Y:S05]  /*1eee0*/  BRA `(.L_x_9615) ;  /* 0xffffffbc00ec7947 */ /* 0x000fea000383ffff */
.L_x_9493:
[----:B--2---:R2:W3:Y:S02]  /*1eef0*/  SYNCS.PHASECHK.TRANS64.TRYWAIT P0, [R2+URZ+0x22840], R3 ;  /* 0x02284003020075a7 */ /* 0x0044e4000800017f */
[----:B---3--:R-:W-:Y:S05]  /*1ef00*/  @!P0 NANOSLEEP.SYNCS 0x989680 ;  /* 0x009896800000895d */ /* 0x008fea0003900000 */
[----:B------:R-:W3:Y:S02]  /*1ef10*/  @!P0 SYNCS.PHASECHK.TRANS64 P0, [R2+URZ+0x22840], R3 ;  /* 0x02284003020085a7 */ /* 0x000ee4000800007f */
[----:B---3--:R-:W-:Y:S05]  /*1ef20*/  @!P0 BRA `(.L_x_9493) ;  /* 0xfffffffc00f08947 */ /* 0x008fea000383ffff */
[----:B------:R-:W-:Y:S05]  /*1ef30*/  BRA `(.L_x_9616) ;  /* 0xffffffc4006c7947 */ /* 0x000fea000383ffff */
.L_x_9495:
[----:B0-----:R0:W3:Y:S02]  /*1ef40*/  SYNCS.PHASECHK.TRANS64.TRYWAIT P0, [R2+URZ+0x22860], R3 ;  /* 0x02286003020075a7 */ /* 0x0010e4000800017f */
[----:B---3--:R-:W-:Y:S05]  /*1ef50*/  @!P0 NANOSLEEP.SYNCS 0x989680 ;  /* 0x009896800000895d */ /* 0x008fea0003900000 */
[----:B------:R-:W3:Y:S02]  /*1ef60*/  @!P0 SYNCS.PHASECHK.TRANS64 P0, [R2+URZ+0x22860], R3 ;  /* 0x02286003020085a7 */ /* 0x000ee4000800007f */
[----:B---3--:R-:W-:Y:S05]  /*1ef70*/  @!P0 BRA `(.L_x_9495) ;  /* 0xfffffffc00f08947 */ /* 0x008fea000383ffff */
[----:B------:R-:W-:Y:S05]  /*1ef80*/  BRA `(.L_x_9617) ;  /* 0xffffffc400dc7947 */ /* 0x000fea000383ffff */
.L_x_9500:
[----:B---3--:R3:W4:Y:S02]  /*1ef90*/  SYNCS.PHASECHK.TRANS64.TRYWAIT P0, [R2+URZ+0x22840], R3 ;  /* 0x02284003020075a7 */ /* 0x008724000800017f */
[----:B----4-:R-:W-:Y:S05]  /*1efa0*/  @!P0 NANOSLEEP.SYNCS 0x989680 ;  /* 0x009896800000895d */ /* 0x010fea0003900000 */
[----:B------:R-:W4:Y:S02]  /*1efb0*/  @!P0 SYNCS.PHASECHK.TRANS64 P0, [R2+URZ+0x22840], R3 ;  /* 0x02284003020085a7 */ /* 0x000f24000800007f */
[----:B----4-:R-:W-:Y:S05]  /*1efc0*/  @!P0 BRA `(.L_x_9500) ;  /* 0xfffffffc00f08947 */ /* 0x010fea000383ffff */
[----:B------:R-:W-:Y:S05]  /*1efd0*/  BRA `(.L_x_9618) ;  /* 0xffffffcc00307947 */ /* 0x000fea000383ffff */
.L_x_9502:
[----:B0-----:R0:W2:Y:S02]  /*1efe0*/  SYNCS.PHASECHK.TRANS64.TRYWAIT P1, [R2+URZ+0x22860], R3 ;  /* 0x02286003020075a7 */ /* 0x0010a4000802017f */
[----:B--2---:R-:W-:Y:S05]  /*1eff0*/  @!P1 NANOSLEEP.SYNCS 0x989680 ;  /* 0x009896800000995d */ /* 0x004fea0003900000 */
[----:B------:R-:W2:Y:S02]  /*1f000*/  @!P1 SYNCS.PHASECHK.TRANS64 P1, [R2+URZ+0x22860], R3 ;  /* 0x02286003020095a7 */ /* 0x000ea4000802007f */
[----:B--2---:R-:W-:Y:S05]  /*1f010*/  @!P1 BRA `(.L_x_9502) ;  /* 0xfffffffc00f09947 */ /* 0x004fea000383ffff */
[----:B------:R-:W-:Y:S05]  /*1f020*/  BRA `(.L_x_9619) ;  /* 0xffffffcc009c7947 */ /* 0x000fea000383ffff */
.L_x_9507:
[----:B---3--:R3:W4:Y:S02]  /*1f030*/  SYNCS.PHASECHK.TRANS64.TRYWAIT P0, [R2+URZ+0x22840], R3 ;  /* 0x02284003020075a7 */ /* 0x008724000800017f */
[----:B----4-:R-:W-:Y:S05]  /*1f040*/  @!P0 NANOSLEEP.SYNCS 0x989680 ;  /* 0x009896800000895d */ /* 0x010fea0003900000 */
[----:B------:R-:W4:Y:S02]  /*1f050*/  @!P0 SYNCS.PHASECHK.TRANS64 P0, [R2+URZ+0x22840], R3 ;  /* 0x02284003020085a7 */ /* 0x000f24000800007f */
[----:B----4-:R-:W-:Y:S05]  /*1f060*/  @!P0 BRA `(.L_x_9507) ;  /* 0xfffffffc00f08947 */ /* 0x010fea000383ffff */
[----:B------:R-:W-:Y:S05]  /*1f070*/  BRA `(.L_x_9620) ;  /* 0xffffffd000cc7947 */ /* 0x000fea000383ffff */
.L_x_9509:
[----:B0-----:R0:W2:Y:S02]  /*1f080*/  SYNCS.PHASECHK.TRANS64.TRYWAIT P1, [R2+URZ+0x22860], R3 ;  /* 0x02286003020075a7 */ /* 0x0010a4000802017f */
[----:B--2---:R-:W-:Y:S05]  /*1f090*/  @!P1 NANOSLEEP.SYNCS 0x989680 ;  /* 0x009896800000995d */ /* 0x004fea0003900000 */
[----:B------:R-:W2:Y:S02]  /*1f0a0*/  @!P1 SYNCS.PHASECHK.TRANS64 P1, [R2+URZ+0x22860], R3 ;  /* 0x02286003020095a7 */ /* 0x000ea4000802007f */
[----:B--2---:R-:W-:Y:S05]  /*1f0b0*/  @!P1 BRA `(.L_x_9509) ;  /* 0xfffffffc00f09947 */ /* 0x004fea000383ffff */
[----:B------:R-:W-:Y:S05]  /*1f0c0*/  BRA `(.L_x_9621) ;  /* 0xffffffd4003c7947 */ /* 0x000fea000383ffff */
.L_x_9514:
        /* <DEDUP_REMOVED lines=8> */
.L_x_9623:
[----:B------:R-:W-:Y:S05]  /*1f150*/  BSYNC B0 ;  /* 0x0000000000007941 */ /* 0x000fea0003800000 */
.L_x_9622:
        /* <DEDUP_REMOVED lines=8> */
.L_x_9624:
[----:B------:R-:W-:Y:S01]  /*1f1e0*/  IMAD.MOV.U32 R16, RZ, RZ, R14 ;  /* 0x000000ffff107224 */ /* 0x000fe200078e000e */
[----:B------:R-:W-:Y:S06]  /*1f1f0*/  BRA `(.L_x_9625) ;  /* 0xffffffd800307947 */ /* 0x000fec000383ffff */
.L_x_9517:
        /* <DEDUP_REMOVED lines=8> */
.L_x_9627:
[----:B------:R-:W-:Y:S05]  /*1f280*/  BSYNC B0 ;  /* 0x0000000000007941 */ /* 0x000fea0003800000 */
.L_x_9626:
        /* <DEDUP_REMOVED lines=10> */
.L_x_9628:
        /* <DEDUP_REMOVED lines=8> */
.L_x_9629:
        /* <DEDUP_REMOVED lines=8> */
.L_x_9630:
        /* <DEDUP_REMOVED lines=8> */
.L_x_9631:
        /* <DEDUP_REMOVED lines=8> */
.L_x_9632:
[----:B------:R-:W-:Y:S05]  /*1f530*/  BRA `(.L_x_9633) ;  /* 0xffffffd400f47947 */ /* 0x000fea000383ffff */
.L_x_9522:
        /* <DEDUP_REMOVED lines=8> */
.L_x_9635:
[----:B------:R-:W-:Y:S05]  /*1f5c0*/  BSYNC B0 ;  /* 0x0000000000007941 */ /* 0x000fea0003800000 */
.L_x_9634:
        /* <DEDUP_REMOVED lines=10> */
.L_x_9636:
        /* <DEDUP_REMOVED lines=8> */
.L_x_9637:
        /* <DEDUP_REMOVED lines=8> */
.L_x_9638:
        /* <DEDUP_REMOVED lines=8> */
.L_x_9639:
        /* <DEDUP_REMOVED lines=8> */
.L_x_9640:
[----:B------:R-:W-:Y:S05]  /*1f870*/  BRA `(.L_x_9641) ;  /* 0xffffffd400d87947 */ /* 0x000fea000383ffff */
.L_x_9524:
[----:B------:R-:W-:Y:S01]  /*1f880*/  BSSY B0, `(.L_x_9642) ;  /* 0x0000006000007945 */ /* 0x000fe20003800000 */
[----:B------:R-:W-:Y:S01]  /*1f890*/  PLOP3.LUT P6, PT, P6, PT, PT, 0x8, 0x0 ;  /* 0x000000000000781c */ /* 0x000fe200037ce170 */
[----:B------:R-:W-:-:S12]  /*1f8a0*/  IMAD.MOV.U32 R15, RZ, RZ, -0x1 ;  /* 0xffffffffff0f7424 */ /* 0x000fd800078e00ff */
[----:B01----:R-:W-:Y:S05]  /*1f8b0*/  WARPSYNC.COLLECTIVE R15, `(.L_x_9643) ;  /* 0x000000000f087348 */ /* 0x003fea0003c00000 */
[----:B------:R-:W-:Y:S01]  /*1f8c0*/  VOTE.ANY R14, PT, P6 ;  /* 0x00000000000e7806 */ /* 0x000fe200030e0100 */
[----:B01----:R-:W-:Y:S06]  /*1f8d0*/  ENDCOLLECTIVE ;  /* 0x000000000000791b */ /* 0x003fec0003800000 */
.L_x_9643:
[----:B------:R-:W-:Y:S05]  /*1f8e0*/  BSYNC B0 ;  /* 0x0000000000007941 */ /* 0x000fea0003800000 */
.L_x_9642:
        /* <DEDUP_REMOVED lines=9> */
.L_x_9644:
[----:B------:R-:W-:Y:S01]  /*1f980*/  IMAD.MOV.U32 R17, RZ, RZ, R14 ;  /* 0x000000ffff117224 */ /* 0x000fe200078e000e */
[----:B------:R-:W-:Y:S06]  /*1f990*/  BRA `(.L_x_9645) ;  /* 0xffffffd400c87947 */ /* 0x000fec000383ffff */
.L_x_9526:
[----:B------:R-:W-:Y:S01]  /*1f9a0*/  BSSY B0, `(.L_x_9646) ;  /* 0x0000007000007945 */ /* 0x000fe20003800000 */
[----:B------:R-:W-:Y:S02]  /*1f9b0*/  IMAD.MOV.U32 R13, RZ, RZ, R2 ;  /* 0x000000ffff0d7224 */ /* 0x000fe400078e0002 */
[----:B-1----:R-:W-:Y:S02]  /*1f9c0*/  IMAD.MOV.U32 R11, RZ, RZ, 0x1f ;  /* 0x0000001fff0b7424 */ /* 0x002fe400078e00ff */
[----:B------:R-:W-:-:S07]  /*1f9d0*/  IMAD.MOV.U32 R15, RZ, RZ, -0x1 ;  /* 0xffffffffff0f7424 */ /* 0x000fce00078e00ff */
[----:B0-23--:R-:W-:Y:S05]  /*1f9e0*/  WARPSYNC.COLLECTIVE R15, `(.L_x_9647) ;  /* 0x000000000f087348 */ /* 0x00dfea0003c00000 */
[----:B------:R1:W4:Y:S02]  /*1f9f0*/  SHFL.IDX P6, R14, R13, R12, R11 ;  /* 0x0000000c0d0e7389 */ /* 0x00032400000c000b */
[----:B01234-:R-:W-:Y:S01]  /*1fa00*/  ENDCOLLECTIVE ;  /* 0x000000000000791b */ /* 0x01ffe20003800000 */
.L_x_9647:
[----:B------:R-:W-:Y:S05]  /*1fa10*/  BSYNC B0 ;  /* 0x0000000000007941 */ /* 0x000fea0003800000 */
.L_x_9646:
[----:B------:R-:W-:Y:S01]  /*1fa20*/  IMAD.MOV.U32 R7, RZ, RZ, R14 ;  /* 0x000000ffff077224 */ /* 0x000fe200078e000e */
[----:B------:R-:W-:Y:S06]  /*1fa30*/  BRA `(.L_x_9525) ;  /* 0xffffffd400bc7947 */ /* 0x000fec000383ffff */
.L_x_9530:
[----:B-1----:R1:W2:Y:S02]  /*1fa40*/  SYNCS.PHASECHK.TRANS64.TRYWAIT P0, [R0+URZ+0x22820], R3 ;  /* 0x02282003000075a7 */ /* 0x0022a4000800017f */
[----:B--2---:R-:W-:Y:S05]  /*1fa50*/  @!P0 NANOSLEEP.SYNCS 0x989680 ;  /* 0x009896800000895d */ /* 0x004fea0003900000 */
[----:B------:R-:W2:Y:S02]  /*1fa60*/  @!P0 SYNCS.PHASECHK.TRANS64 P0, [R0+URZ+0x22820], R3 ;  /* 0x02282003000085a7 */ /* 0x000ea4000800007f */
[----:B--2---:R-:W-:Y:S05]  /*1fa70*/  @!P0 BRA `(.L_x_9530) ;  /* 0xfffffffc00f08947 */ /* 0x004fea000383ffff */
[----:B------:R-:W-:Y:S05]  /*1fa80*/  BRA `(.L_x_9648) ;  /* 0xffffffdc00307947 */ /* 0x000fea000383ffff */
.L_x_9531:
        /* <DEDUP_REMOVED lines=11> */
.L_x_9650:
[----:B------:R-:W-:Y:S05]  /*1fb40*/  BSYNC B0 ;  /* 0x0000000000007941 */ /* 0x000fea0003800000 */
.L_x_9649:
[----:B------:R-:W-:Y:S05]  /*1fb50*/  BRA `(.L_x_9651) ;  /* 0xffffffdc00187947 */ /* 0x000fea000383ffff */
.L_x_9532:
[----:B------:R-:W-:Y:S01]  /*1fb60*/  BSSY B0, `(.L_x_9652) ;  /* 0x0000006000007945 */ /* 0x000fe20003800000 */
[----:B------:R-:W-:-:S07]  /*1fb70*/  IMAD.MOV.U32 R15, RZ, RZ, -0x1 ;  /* 0xffffffffff0f7424 */ /* 0x000fce00078e00ff */
[----:B012---:R-:W-:Y:S05]  /*1fb80*/  WARPSYNC.COLLECTIVE R15, `(.L_x_9653) ;  /* 0x000000000f0c7348 */ /* 0x007fea0003c00000 */
[----:B------:R-:W-:Y:S02]  /*1fb90*/  ELECT P6, UR62, PT ;  /* 0x00000000003e782f */ /* 0x000fe400038c0000 */
[----:B------:R-:W-:Y:S01]  /*1fba0*/  MOV R14, UR62 ;  /* 0x0000003e000e7c02 */ /* 0x000fe20008000f00 */
[----:B012---:R-:W-:Y:S10]  /*1fbb0*/  ENDCOLLECTIVE ;  /* 0x000000000000791b */ /* 0x007ff40003800000 */
.L_x_9653:
[----:B------:R-:W-:Y:S05]  /*1fbc0*/  BSYNC B0 ;  /* 0x0000000000007941 */ /* 0x000fea0003800000 */
.L_x_9652:
[----:B------:R-:W-:Y:S05]  /*1fbd0*/  BRA `(.L_x_9654) ;  /* 0xffffffdc000c7947 */ /* 0x000fea000383ffff */
.L_x_9534:
[----:B-1----:R1:W2:Y:S02]  /*1fbe0*/  SYNCS.PHASECHK.TRANS64.TRYWAIT P0, [R6+URZ], R5 ;  /* 0x00000005060075a7 */ /* 0x0022a4000800017f */
[----:B--2---:R-:W-:Y:S05]  /*1fbf0*/  @!P0 NANOSLEEP.SYNCS 0x989680 ;  /* 0x009896800000895d */ /* 0x004fea0003900000 */
[----:B------:R-:W2:Y:S02]  /*1fc00*/  @!P0 SYNCS.PHASECHK.TRANS64 P0, [R6+URZ], R5 ;  /* 0x00000005060085a7 */ /* 0x000ea4000800007f */
[----:B--2---:R-:W-:Y:S05]  /*1fc10*/  @!P0 BRA `(.L_x_9534) ;  /* 0xfffffffc00f08947 */ /* 0x004fea000383ffff */
[----:B------:R-:W-:Y:S05]  /*1fc20*/  BRA `(.L_x_9655) ;  /* 0xffffffdc00487947 */ /* 0x000fea000383ffff */
.L_x_9535:
[----:B--2---:R2:W3:Y:S02]  /*1fc30*/  SYNCS.PHASECHK.TRANS64.TRYWAIT P0, [R7+URZ], R2 ;  /* 0x00000002070075a7 */ /* 0x0044e4000800017f */
[----:B---3--:R-:W-:Y:S05]  /*1fc40*/  @!P0 NANOSLEEP.SYNCS 0x989680 ;  /* 0x009896800000895d */ /* 0x008fea0003900000 */
[----:B------:R-:W3:Y:S02]  /*1fc50*/  @!P0 SYNCS.PHASECHK.TRANS64 P0, [R7+URZ], R2 ;  /* 0x00000002070085a7 */ /* 0x000ee4000800007f */
[----:B---3--:R-:W-:Y:S05]  /*1fc60*/  @!P0 BRA `(.L_x_9535) ;  /* 0xfffffffc00f08947 */ /* 0x008fea000383ffff */
[----:B------:R-:W-:Y:S05]  /*1fc70*/  BRA `(.L_x_9656) ;  /* 0xffffffdc003c7947 */ /* 0x000fea000383ffff */
.L_x_9537:
[----:B---3--:R3:W4:Y:S02]  /*1fc80*/  SYNCS.PHASECHK.TRANS64.TRYWAIT P0, [R4+URZ], R5 ;  /* 0x00000005040075a7 */ /* 0x008724000800017f */
[----:B----4-:R-:W-:Y:S05]  /*1fc90*/  @!P0 NANOSLEEP.SYNCS 0x989680 ;  /* 0x009896800000895d */ /* 0x010fea0003900000 */
[----:B------:R-:W4:Y:S02]  /*1fca0*/  @!P0 SYNCS.PHASECHK.TRANS64 P0, [R4+URZ], R5 ;  /* 0x00000005040085a7 */ /* 0x000f24000800007f */
[----:B----4-:R-:W-:Y:S05]  /*1fcb0*/  @!P0 BRA `(.L_x_9537) ;  /* 0xfffffffc00f08947 */ /* 0x010fea000383ffff */
[----:B------:R-:W-:Y:S05]  /*1fcc0*/  BRA `(.L_x_9657) ;  /* 0xffffffdc00447947 */ /* 0x000fea000383ffff */
.L_x_9658:
        /* <DEDUP_REMOVED lines=11> */
.L_x_11968:


//--------------------- .text._ZN7cutlass13device_kernelIN5flash11enable_sm90INS1_16FlashAttnFwdSm90INS1_25CollectiveMainloopFwdSm90ILi2EN4cute5tupleIJNS5_1CILi1EEES8_S8_EEENS6_IJNS7_ILi128EEENS7_ILi96EEENS7_ILi64EEEEEELi256ENS_10bfloat16_tEfNS_4arch4Sm90ELb0ELb1ELb0ELb1ELb0ELb0ELb1ELb1ELb0ELb0ELb0ELb0EEENS1_21CollectiveEpilogueFwdINS6_IJSA_NS7_ILi256EEESB_EEES9_SE_SG_Li256ELb1ELb0ELb0ELb0EEENS1_36VarlenDynamicPersistentTileSchedulerILi128ELi96ELi256ELi32ELb0ELb0ELb1ELb1ELb0ELb1EEEEEEEEEvNT_6ParamsE --------------------------
	.section	.text._ZN7cutlass13device_kernelIN5flash11enable_sm90INS1_16FlashAttnFwdSm90INS1_25CollectiveMainloopFwdSm90ILi2EN4cute5tupleIJNS5_1CILi1EEES8_S8_EEENS6_IJNS7_ILi128EEENS7_ILi96EEENS7_ILi64EEEEEELi256ENS_10bfloat16_tEfNS_4arch4Sm90ELb0ELb1ELb0ELb1ELb0ELb0ELb1ELb1ELb0ELb0ELb0ELb0EEENS1_21CollectiveEpilogueFwdINS6_IJSA_NS7_ILi256EEESB_EEES9_SE_SG_Li256ELb1ELb0ELb0ELb0EEENS1_36VarlenDynamicPersistentTileSchedulerILi128ELi96ELi256ELi32ELb0ELb0ELb1ELb1ELb0ELb1EEEEEEEEEvNT_6ParamsE,"ax",@progbits
	.align	128
.text._ZN7cutlass13device_kernelIN5flash11enable_sm90INS1_16FlashAttnFwdSm90INS1_25CollectiveMainloopFwdSm90ILi2EN4cute5tupleIJNS5_1CILi1EEES8_S8_EEENS6_IJNS7_ILi128EEENS7_ILi96EEENS7_ILi64EEEEEELi256ENS_10bfloat16_tEfNS_4arch4Sm90ELb0ELb1ELb0ELb1ELb0ELb0ELb1ELb1ELb0ELb0ELb0ELb0EEENS1_21CollectiveEpilogueFwdINS6_IJSA_NS7_ILi256EEESB_EEES9_SE_SG_Li256ELb1ELb0ELb0ELb0EEENS1_36VarlenDynamicPersistentTileSchedulerILi128ELi96ELi256ELi32ELb0ELb0ELb1ELb1ELb0ELb1EEEEEEEEEvNT_6ParamsE:
        .type           _ZN7cutlass13device_kernelIN5flash11enable_sm90INS1_16FlashAttnFwdSm90INS1_25CollectiveMainloopFwdSm90ILi2EN4cute5tupleIJNS5_1CILi1EEES8_S8_EEENS6_IJNS7_ILi128EEENS7_ILi96EEENS7_ILi64EEEEEELi256ENS_10bfloat16_tEfNS_4arch4Sm90ELb0ELb1ELb0ELb1ELb0ELb0ELb1ELb1ELb0ELb0ELb0ELb0EEENS1_21CollectiveEpilogueFwdINS6_IJSA_NS7_ILi256EEESB_EEES9_SE_SG_Li256ELb1ELb0ELb0ELb0EEENS1_36VarlenDynamicPersistentTileSchedulerILi128ELi96ELi256ELi32ELb0ELb0ELb1ELb1ELb0ELb1EEEEEEEEEvNT_6ParamsE,@function
        .size           _ZN7cutlass13device_kernelIN5flash11enable_sm90INS1_16FlashAttnFwdSm90INS1_25CollectiveMainloopFwdSm90ILi2EN4cute5tupleIJNS5_1CILi1EEES8_S8_EEENS6_IJNS7_ILi128EEENS7_ILi96EEENS7_ILi64EEEEEELi256ENS_10bfloat16_tEfNS_4arch4Sm90ELb0ELb1ELb0ELb1ELb0ELb0ELb1ELb1ELb0ELb0ELb0ELb0EEENS1_21CollectiveEpilogueFwdINS6_IJSA_NS7_ILi256EEESB_EEES9_SE_SG_Li256ELb1ELb0ELb0ELb0EEENS1_36VarlenDynamicPersistentTileSchedulerILi128ELi96ELi256ELi32ELb0ELb0ELb1ELb1ELb0ELb1EEEEEEEEEvNT_6ParamsE,(.L_x_11969 - _ZN7cutlass13device_kernelIN5flash11enable_sm90INS1_16FlashAttnFwdSm90INS1_25CollectiveMainloopFwdSm90ILi2EN4cute5tupleIJNS5_1CILi1EEES8_S8_EEENS6_IJNS7_ILi128EEENS7_ILi96EEENS7_ILi64EEEEEELi256ENS_10bfloat16_tEfNS_4arch4Sm90ELb0ELb1ELb0ELb1ELb0ELb0ELb1ELb1ELb0ELb0ELb0ELb0EEENS1_21CollectiveEpilogueFwdINS6_IJSA_NS7_ILi256EEESB_EEES9_SE_SG_Li256ELb1ELb0ELb0ELb0EEENS1_36VarlenDynamicPersistentTileSchedulerILi128ELi96ELi256ELi32ELb0ELb0ELb1ELb1ELb0ELb1EEEEEEEEEvNT_6ParamsE)
        .other          _ZN7cutlass13device_kernelIN5flash11enable_sm90INS1_16FlashAttnFwdSm90INS1_25CollectiveMainloopFwdSm90ILi2EN4cute5tupleIJNS5_1CILi1EEES8_S8_EEENS6_IJNS7_ILi128EEENS7_ILi96EEENS7_ILi64EEEEEELi256ENS_10bfloat16_tEfNS_4arch4Sm90ELb0ELb1ELb0ELb1ELb0ELb0ELb1ELb1ELb0ELb0ELb0ELb0EEENS1_21CollectiveEpilogueFwdINS6_IJSA_NS7_ILi256EEESB_EEES9_SE_SG_Li256ELb1ELb0ELb0ELb0EEENS1_36VarlenDynamicPersistentTileSchedulerILi128ELi96ELi256ELi32ELb0ELb0ELb1ELb1ELb0ELb1EEEEEEEEEvNT_6ParamsE,@"STO_CUDA_ENTRY STV_DEFAULT"
_ZN7cutlass13device_kernelIN5flash11enable_sm90INS1_16FlashAttnFwdSm90INS1_25CollectiveMainloopFwdSm90ILi2EN4cute5tupleIJNS5_1CILi1EEES8_S8_EEENS6_IJNS7_ILi128EEENS7_ILi96EEENS7_ILi64EEEEEELi256ENS_10bfloat16_tEfNS_4arch4Sm90ELb0ELb1ELb0ELb1ELb0ELb0ELb1ELb1ELb0ELb0ELb0ELb0EEENS1_21CollectiveEpilogueFwdINS6_IJSA_NS7_ILi256EEESB_EEES9_SE_SG_Li256ELb1ELb0ELb0ELb0EEENS1_36VarlenDynamicPersistentTileSchedulerILi128ELi96ELi256ELi32ELb0ELb0ELb1ELb1ELb0ELb1EEEEEEEEEvNT_6ParamsE:
[----:B------:R-:W0:Y:S02]  /*0000*/  LDC R1, c[0x0][0x28] ;  /* 0x00000a00ff017b82 */ /* 0x000e240000000800 */
[----:B0-----:R-:W-:Y:S01]  /*0010*/  VIADD R1, R1, 0xfffffb80 ;  /* 0xfffffb8001017836 */ /* 0x001fe20000000000 */
[----:B------:R-:W0:Y:S01]  /*0020*/  S2R R3, SR_TID.X ;  /* 0x0000000000037919 */ /* 0x000e220000002100 */
[----:B------:R-:W-:Y:S01]  /*0030*/  ELECT P0, URZ, PT ;  /* 0x00000000003f782f */ /* 0x000fe20003800000 */
[----:B------:R-:W-:Y:S01]  /*0040*/  BSSY B0, `(.L_x_9659) ;  /* 0x0000018000007945 */ /* 0x000fe20003800000 */
[----:B------:R-:W-:Y:S02]  /*0050*/  ULDC UR4, c[0x0][0x20] ;  /* 0x0000080000047ab9 */ /* 0x000fe40000000800 */
[----:B------:R-:W-:Y:S01]  /*0060*/  IADD3 R16, P1, R1, UR4, RZ ;  /* 0x0000000401107c10 */ /* 0x000fe2000ff3e0ff */
[----:B------:R-:W-:-:S04]  /*0070*/  ULDC UR4, c[0x0][0x24] ;  /* 0x0000090000047ab9 */ /* 0x000fc80000000800 */
[----:B------:R-:W-:Y:S01]  /*0080*/  IMAD.X R17, RZ, RZ, UR4, P1 ;  /* 0x00000004ff117e24 */ /* 0x000fe200088e06ff */
        /* <DEDUP_REMOVED lines=19> */
.L_x_9660:
[----:B------:R-:W-:Y:S05]  /*01c0*/  BSYNC B0 ;  /* 0x0000000000007941 */ /* 0x000fea0003800000 */
.L_x_9659:
        /* <DEDUP_REMOVED lines=43> */
.L_x_9661:
        /* <DEDUP_REMOVED lines=22> */
.L_x_9662:
        /* <DEDUP_REMOVED lines=18> */
.L_x_9663:
        /* <DEDUP_REMOVED lines=22> */
.L_x_9664:
        /* <DEDUP_REMOVED lines=22> */
.L_x_9665:
        /* <DEDUP_REMOVED lines=9> */
[----:B----4-:R-:W-:-:S05]  /*0a50*/  IMAD.X R2, RZ, RZ, R17, P0 ;  /* 0x000000ffff027224 */ /* 0x010fca00000e0611 */
[----:B------:R4:W-:Y:S01]  /*0a60*/  STL [R1+0x464], R2 ;  /* 0x0004640201007387 */ /* 0x0009e20000100800 */
[----:B0123--:R-:W-:Y:S06]  /*0a70*/  BAR.SYNC.DEFER_BLOCKING 0x0 ;  /* 0x0000000000007b1d */ /* 0x00ffec0000010000 */
[----:B------:R-:W-:Y:S05]  /*0a80*/  @!P1 BRA `(.L_x_9666) ;  /* 0x0000020800ec9947 */ /* 0x000fea0003800000 */
.L_x_9667:
[----:B------:R-:W-:-:S08]  /*0a90*/  NOP ;  /* 0x0000000000007918 */ /* 0x000fd00000000000 */
[----:B------:R-:W0:Y:S02]  /*0aa0*/  USETMAXREG.TRY_ALLOC.CTAPOOL UP0, 0xf0 ;  /* 0x000000f0000079c8 */ /* 0x000e240008000600 */
[----:B0-----:R-:W-:-:S13]  /*0ab0*/  PLOP3.LUT P0, PT, PT, PT, UP0, 0x80, 0x0 ;  /* 0x000000000000781c */ /* 0x001fda0003f0f008 */
[----:B------:R-:W-:Y:S05]  /*0ac0*/  @!P0 BRA `(.L_x_9667) ;  /* 0xfffffffc00f08947 */ /* 0x000fea000383ffff */
[----:B------:R-:W-:Y:S01]  /*0ad0*/  ISETP.NE.AND P0, PT, R36, 0x1, PT ;  /* 0x000000012400780c */ /* 0x000fe20003f05270 */
[----:B------:R-:W0:Y:S08]  /*0ae0*/  S2UR UR4, SR_CgaCtaId ;  /* 0x00000000000479c3 */ /* 0x000e300000008800 */
[----:B------:R-:W-:Y:S06]  /*0af0*/  BAR.ARV 0x8, 0x120 ;  /* 0x0204800000007b1d */ /* 0x000fec0000002000 */
[----:B------:R-:W-:-:S02]  /*0b00*/  UMOV UR44, 0x400 ;  /* 0x00000400002c7882 */ /* 0x000fc40000000000 */
[----:B------:R-:W-:Y:S08]  /*0b10*/  @!P0 BAR.ARV 0x9, 0x100 ;  /* 0x0244000000008b1d */ /* 0x000ff00000002000 */
[----:B------:R-:W-:Y:S01]  /*0b20*/  BAR.SYNC.DEFER_BLOCKING 0x5, 0x120 ;  /* 0x0144800000007b1d */ /* 0x000fe20000010000 */
[C---:B------:R-:W-:Y:S02]  /*0b30*/  IADD3 R210, P1, R16.reuse, 0x210, RZ ;  /* 0x0000021010d27810 */ /* 0x040fe40007f3e0ff */
[----:B------:R-:W-:Y:S01]  /*0b40*/  IADD3 R219, P2, R16, 0x21c, RZ ;  /* 0x0000021c10db7810 */ /* 0x000fe20007f5e0ff */
[----:B0-----:R-:W-:-:S02]  /*0b50*/  ULEA UR44, UR4, UR44, 0x18 ;  /* 0x0000002c042c7291 */ /* 0x001fc4000f8ec03f */
[--C-:B------:R-:W-:Y:S01]  /*0b60*/  IMAD.X R209, RZ, RZ, R17.reuse, P1 ;  /* 0x000000ffffd17224 */ /* 0x100fe200008e0611 */
[----:B------:R-:W-:Y:S01]  /*0b70*/  ULDC UR4, c[0x0][0xd14] ;  /* 0x0003450000047ab9 */ /* 0x000fe20000000800 */
[----:B------:R-:W-:Y:S01]  /*0b80*/  STL.64 [R1+0x210], RZ ;  /* 0x000210ff01007387 */ /* 0x000fe20000100a00 */
[----:B------:R-:W-:-:S03]  /*0b90*/  IMAD.X R211, RZ, RZ, R17, P2 ;  /* 0x000000ffffd37224 */ /* 0x000fc600010e0611 */
[----:B------:R-:W-:Y:S04]  /*0ba0*/  STL [R1+0x218], RZ ;  /* 0x000218ff01007387 */ /* 0x000fe80000100800 */
[----:B------:R-:W-:Y:S04]  /*0bb0*/  STL [R1+0x21c], RZ ;  /* 0x00021cff01007387 */ /* 0x000fe80000100800 */
[----:B------:R-:W0:Y:S01]  /*0bc0*/  LDS.128 R8, [UR44+0x324d0] ;  /* 0x0324d02cff087984 */ /* 0x000e220008000c00 */
[----:B------:R-:W-:Y:S06]  /*0bd0*/  BAR.ARV 0x4, 0x120 ;  /* 0x0104800000007b1d */ /* 0x000fec0000002000 */
[----:B0-----:R-:W-:-:S13]  /*0be0*/  ISETP.GE.AND P0, PT, R11, UR4, PT ;  /* 0x000000040b007c0c */ /* 0x001fda000bf06270 */
[----:B------:R-:W-:Y:S05]  /*0bf0*/  @P0 EXIT ;  /* 0x000000000000094d */ /* 0x000fea0003800000 */
[----:B------:R-:W0:Y:S01]  /*0c00*/  S2R R6, SR_TID.X ;  /* 0x0000000000067919 */ /* 0x000e220000002100 */
[----:B------:R-:W1:Y:S01]  /*0c10*/  S2UR UR4, SR_SWINHI ;  /* 0x00000000000479c3 */ /* 0x000e620000002f00 */
[----:B------:R-:W-:Y:S01]  /*0c20*/  IMAD.MOV.U32 R197, RZ, RZ, 0x2 ;  /* 0x00000002ffc57424 */ /* 0x000fe200078e00ff */
[----:B------:R-:W-:Y:S01]  /*0c30*/  R2UR UR5, R9 ;  /* 0x00000000090572ca */ /* 0x000fe200000e0000 */
[----:B------:R-:W-:Y:S01]  /*0c40*/  VIADD R205, R36, 0x8 ;  /* 0x0000000824cd7836 */ /* 0x000fe20000000000 */
[----:B------:R-:W-:Y:S02]  /*0c50*/  R2UR UR6, R11 ;  /* 0x000000000b0672ca */ /* 0x000fe400000e0000 */
[----:B------:R-:W-:Y:S02]  /*0c60*/  R2UR UR7, R10 ;  /* 0x000000000a0772ca */ /* 0x000fe400000e0000 */
[----:B------:R-:W-:Y:S01]  /*0c70*/  IADD3 R204, -R36, 0xb, RZ ;  /* 0x0000000b24cc7810 */ /* 0x000fe20007ffe1ff */
[----:B------:R-:W-:Y:S01]  /*0c80*/  UMOV UR36, UR44 ;  /* 0x0000002c00247c82 */ /* 0x000fe20008000000 */
[----:B-1----:R-:W-:Y:S01]  /*0c90*/  UMOV UR37, UR4 ;  /* 0x0000000400257c82 */ /* 0x002fe20008000000 */
[C---:B0-----:R-:W-:Y:S01]  /*0ca0*/  VIADD R195, R6.reuse, 0xffffff80 ;  /* 0xffffff8006c37836 */ /* 0x041fe20000000000 */
[----:B------:R-:W-:-:S04]  /*0cb0*/  LOP3.LUT R6, R6, 0x7f, RZ, 0xc0, !PT ;  /* 0x0000007f06067812 */ /* 0x000fc800078ec0ff */
[----:B------:R-:W-:Y:S02]  /*0cc0*/  SHF.R.S32.HI R0, RZ, 0x1f, R195 ;  /* 0x0000001fff007819 */ /* 0x000fe400000114c3 */
[----:B------:R-:W-:Y:S02]  /*0cd0*/  ISETP.NE.AND P0, PT, R6, RZ, PT ;  /* 0x000000ff0600720c */ /* 0x000fe40003f05270 */
[CC--:B----4-:R-:W-:Y:S02]  /*0ce0*/  LEA.HI R2, R0.reuse, R195.reuse, RZ, 0x4 ;  /* 0x000000c300027211 */ /* 0x0d0fe400078f20ff */
[CC--:B------:R-:W-:Y:S02]  /*0cf0*/  LEA.HI R3, R0.reuse, R195.reuse, RZ, 0x5 ;  /* 0x000000c300037211 */ /* 0x0c0fe400078f28ff */
[----:B------:R-:W-:Y:S02]  /*0d00*/  LEA.HI R31, R0, R195, RZ, 0x7 ;  /* 0x000000c3001f7211 */ /* 0x000fe400078f38ff */
[----:B------:R-:W-:Y:S01]  /*0d10*/  SHF.R.S32.HI R5, RZ, 0x4, R2 ;  /* 0x00000004ff057819 */ /* 0x000fe20000011402 */
[----:B------:R-:W-:Y:S01]  /*0d20*/  IMAD.SHL.U32 R3, R3, 0x20, RZ ;  /* 0x0000002003037824 */ /* 0x000fe200078e00ff */
[----:B------:R-:W-:-:S02]  /*0d30*/  LOP3.LUT R206, R31, 0xffffff80, RZ, 0xc0, !PT ;  /* 0xffffff801fce7812 */ /* 0x000fc400078ec0ff */
[C---:B------:R-:W-:Y:S02]  /*0d40*/  LOP3.LUT R4, R2.reuse, 0x3fffff0, RZ, 0xc0, !PT ;  /* 0x03fffff002047812 */ /* 0x040fe400078ec0ff */
[----:B------:R-:W-:Y:S01]  /*0d50*/  LEA.HI R2, R2, R5, RZ, 0x1 ;  /* 0x0000000502027211 */ /* 0x000fe200078f08ff */
[----:B------:R-:W-:Y:S01]  /*0d60*/  IMAD.IADD R206, R195, 0x1, -R206 ;  /* 0x00000001c3ce7824 */ /* 0x000fe200078e0ace */
[----:B------:R-:W-:Y:S01]  /*0d70*/  LOP3.LUT R7, R3, 0xfffffc00, RZ, 0xc0, !PT ;  /* 0xfffffc0003077812 */ /* 0x000fe200078ec0ff */
[----:B------:R-:W-:Y:S01]  /*0d80*/  IMAD.IADD R4, R195, 0x1, -R4 ;  /* 0x00000001c3047824 */ /* 0x000fe200078e0a04 */
[----:B------:R-:W-:Y:S02]  /*0d90*/  LOP3.LUT R2, R2, 0x1ffffffe, RZ, 0xc0, !PT ;  /* 0x1ffffffe02027812 */ /* 0x000fe400078ec0ff */
[----:B------:R-:W-:Y:S01]  /*0da0*/  SHF.R.S32.HI R3, RZ, 0x1f, R206 ;  /* 0x0000001fff037819 */ /* 0x000fe200000114ce */
[----:B------:R-:W-:Y:S01]  /*0db0*/  IMAD R7, R4, 0x40, R7 ;  /* 0x0000004004077824 */ /* 0x000fe200078e0207 */
[----:B------:R-:W-:Y:S01]  /*0dc0*/  SHF.R.S32.HI R220, RZ, 0x7, R31 ;  /* 0x00000007ffdc7819 */ /* 0x000fe2000001141f */
[----:B------:R-:W-:Y:S01]  /*0dd0*/  IMAD.IADD R4, R5, 0x1, -R2 ;  /* 0x0000000105047824 */ /* 0x000fe200078e0a02 */
[----:B------:R-:W-:-:S02]  /*0de0*/  LEA.HI R37, R3, R206, RZ, 0x2 ;  /* 0x000000ce03257211 */ /* 0x000fc400078f10ff */
[----:B------:R-:W-:Y:S01]  /*0df0*/  LEA.HI R3, R3, R206, RZ, 0x5 ;  /* 0x000000ce03037211 */ /* 0x000fe200078f28ff */
[----:B------:R-:W-:Y:S01]  /*0e00*/  IMAD R4, R4, 0x8, R7 ;  /* 0x0000000804047824 */ /* 0x000fe200078e0207 */
[--C-:B------:R-:W-:Y:S02]  /*0e10*/  SHF.R.S32.HI R2, RZ, 0x2, R37.reuse ;  /* 0x00000002ff027819 */ /* 0x100fe40000011425 */
[----:B------:R-:W-:Y:S01]  /*0e20*/  SHF.R.S32.HI R5, RZ, 0x1f, R37 ;  /* 0x0000001fff057819 */ /* 0x000fe20000011425 */
[----:B------:R-:W-:Y:S01]  /*0e30*/  IMAD.WIDE R196, R4, R197, UR36 ;  /* 0x0000002404c47e25 */ /* 0x000fe2000f8e02c5 */
[----:B------:R-:W-:Y:S02]  /*0e40*/  SHF.R.S32.HI R3, RZ, 0x5, R3 ;  /* 0x00000005ff037819 */ /* 0x000fe40000011403 */
[----:B------:R-:W-:Y:S02]  /*0e50*/  LEA.HI R5, R5, R2, RZ, 0x3 ;  /* 0x0000000205057211 */ /* 0x000fe400078f18ff */
[----:B------:R-:W-:-:S02]  /*0e60*/  IADD3 R9, P4, R196, 0x20, RZ ;  /* 0x00000020c4097810 */ /* 0x000fc40007f9e0ff */
[----:B------:R-:W-:Y:S02]  /*0e70*/  LOP3.LUT R5, R5, 0xfffffff8, RZ, 0xc0, !PT ;  /* 0xfffffff805057812 */ /* 0x000fe400078ec0ff */
[----:B------:R-:W-:Y:S02]  /*0e80*/  LOP3.LUT R8, R9, 0x380, RZ, 0xc0, !PT ;  /* 0x0000038009087812 */ /* 0x000fe400078ec0ff */
[----:B------:R-:W-:Y:S01]  /*0e90*/  IADD3 R7, P2, R196, 0x60, RZ ;  /* 0x00000060c4077810 */ /* 0x000fe20007f5e0ff */
[----:B------:R-:W-:Y:S01]  /*0ea0*/  IMAD.IADD R2, R2, 0x1, -R5 ;  /* 0x0000000102027824 */ /* 0x000fe200078e0a05 */
[----:B------:R-:W-:Y:S02]  /*0eb0*/  SHF.R.U64 R8, R8, 0x3, RZ ;  /* 0x0000000308087819 */ /* 0x000fe400000012ff */
[----:B------:R-:W-:Y:S01]  /*0ec0*/  IADD3 R5, P3, R196, 0x40, RZ ;  /* 0x00000040c4057810 */ /* 0x000fe20007f7e0ff */
[----:B------:R-:W-:Y:S01]  /*0ed0*/  IMAD R198, R3, 0x10, R2 ;  /* 0x0000001003c67824 */ /* 0x000fe200078e0202 */
[----:B------:R-:W-:Y:S01]  /*0ee0*/  LOP3.LUT R2, R8, R9, RZ, 0x3c, !PT ;  /* 0x0000000908027212 */ /* 0x000fe200078e3cff */
[----:B------:R-:W-:Y:S01]  /*0ef0*/  IMAD.X R3, RZ, RZ, R197, P4 ;  /* 0x000000ffff037224 */ /* 0x000fe200020e06c5 */
[----:B------:R-:W-:-:S02]  /*0f00*/  IADD3 R9, P1, R196, 0x4000, RZ ;  /* 0x00004000c4097810 */ /* 0x000fc40007f3e0ff */
[----:B------:R-:W-:Y:S02]  /*0f10*/  IADD3 R15, P4, R196, 0x4060, RZ ;  /* 0x00004060c40f7810 */ /* 0x000fe40007f9e0ff */
[----:B------:R-:W-:Y:S02]  /*0f20*/  LOP3.LUT R8, R9, 0x380, RZ, 0xc0, !PT ;  /* 0x0000038009087812 */ /* 0x000fe400078ec0ff */
[----:B------:R-:W-:Y:S02]  /*0f30*/  LOP3.LUT R14, R15, 0x380, RZ, 0xc0, !PT ;  /* 0x000003800f0e7812 */ /* 0x000fe400078ec0ff */
[----:B------:R-:W-:Y:S02]  /*0f40*/  SHF.R.U64 R8, R8, 0x3, RZ ;  /* 0x0000000308087819 */ /* 0x000fe400000012ff */
[----:B------:R-:W-:Y:S02]  /*0f50*/  LOP3.LUT R6, R7, 0x380, RZ, 0xc0, !PT ;  /* 0x0000038007067812 */ /* 0x000fe400078ec0ff */
[----:B------:R-:W-:Y:S01]  /*0f60*/  LOP3.LUT R8, R8, R9, RZ, 0x3c, !PT ;  /* 0x0000000908087212 */ /* 0x000fe200078e3cff */
[----:B------:R-:W-:Y:S01]  /*0f70*/  IMAD.X R9, RZ, RZ, R197, P1 ;  /* 0x000000ffff097224 */ /* 0x000fe200008e06c5 */
[----:B------:R-:W-:-:S02]  /*0f80*/  IADD3 R25, P1, R196, 0x8040, RZ ;  /* 0x00008040c4197810 */ /* 0x000fc40007f3e0ff */
        /* <DEDUP_REMOVED lines=10> */
[----:B------:R-:W-:Y:S02]  /*1030*/  LOP3.LUT R24, R24, R25, RZ, 0x3c, !PT ;  /* 0x0000001918187212 */ /* 0x000fe400078e3cff */
[----:B------:R-:W-:Y:S01]  /*1040*/  LOP3.LUT R4, R4, R5, RZ, 0x3c, !PT ;  /* 0x0000000504047212 */ /* 0x000fe200078e3cff */
[----:B------:R-:W-:Y:S01]  /*1050*/  IMAD.X R5, RZ, RZ, R197, P3 ;  /* 0x000000ffff057224 */ /* 0x000fe200018e06c5 */
[C---:B------:R-:W-:Y:S02]  /*1060*/  IADD3 R25, P4, R196.reuse, 0xc020, RZ ;  /* 0x0000c020c4197810 */ /* 0x040fe40007f9e0ff */
[----:B------:R-:W-:-:S02]  /*1070*/  IADD3 R21, P2, R196, 0x8020, RZ ;  /* 0x00008020c4157810 */ /* 0x000fc40007f5e0ff */
[C---:B------:R-:W-:Y:S02]  /*1080*/  IADD3 R11, P6, R196.reuse, 0x4020, RZ ;  /* 0x00004020c40b7810 */ /* 0x040fe40007fde0ff */
[C---:B------:R-:W-:Y:S02]  /*1090*/  IADD3 R13, P5, R196.reuse, 0x4040, RZ ;  /* 0x00004040c40d7810 */ /* 0x040fe40007fbe0ff */
[----:B------:R-:W-:Y:S02]  /*10a0*/  IADD3 R19, P3, R196, 0x8000, RZ ;  /* 0x00008000c4137810 */ /* 0x000fe40007f7e0ff */
[----:B------:R-:W-:Y:S02]  /*10b0*/  LOP3.LUT R30, R25, 0x380, RZ, 0xc0, !PT ;  /* 0x00000380191e7812 */ /* 0x000fe400078ec0ff */
        /* <DEDUP_REMOVED lines=12> */
[----:B------:R-:W-:Y:S02]  /*1180*/  MOV R25, R2 ;  /* 0x0000000200197202 */ /* 0x000fe40000000f00 */
[----:B------:R-:W-:Y:S01]  /*1190*/  LOP3.LUT R10, R10, R11, RZ, 0x3c, !PT ;  /* 0x0000000b0a0a7212 */ /* 0x000fe200078e3cff */
[--C-:B------:R-:W-:Y:S01]  /*11a0*/  IMAD.X R11, RZ, RZ, R197.reuse, P6 ;  /* 0x000000ffff0b7224 */ /* 0x100fe200030e06c5 */
[----:B------:R-:W-:Y:S01]  /*11b0*/  LOP3.LUT R12, R12, R13, RZ, 0x3c, !PT ;  /* 0x0000000d0c0c7212 */ /* 0x000fe200078e3cff */
[--C-:B------:R-:W-:Y:S01]  /*11c0*/  IMAD.X R13, RZ, RZ, R197.reuse, P5 ;  /* 0x000000ffff0d7224 */ /* 0x100fe200028e06c5 */
[----:B------:R-:W-:Y:S01]  /*11d0*/  LOP3.LUT R18, R18, R19, RZ, 0x3c, !PT ;  /* 0x0000001312127212 */ /* 0x000fe200078e3cff */
[----:B------:R-:W-:Y:S01]  /*11e0*/  IMAD.X R19, RZ, RZ, R197, P3 ;  /* 0x000000ffff137224 */ /* 0x000fe200018e06c5 */
[----:B------:R-:W-:Y:S01]  /*11f0*/  MOV R2, R6 ;  /* 0x0000000600027202 */ /* 0x000fe20000000f00 */
[----:B------:R0:W-:Y:S01]  /*1200*/  STL [R1+0x478], R25 ;  /* 0x0004781901007387 */ /* 0x0001e20000100800 */
[----:B------:R-:W-:-:S02]  /*1210*/  IADD3 R35, P2, R196, 0xc060, RZ ;  /* 0x0000c060c4237810 */ /* 0x000fc40007f5e0ff */
[C---:B------:R-:W-:Y:S01]  /*1220*/  IADD3 R27, P6, R196.reuse, 0x8060, RZ ;  /* 0x00008060c41b7810 */ /* 0x040fe20007fde0ff */
[----:B------:R1:W-:Y:S01]  /*1230*/  STL [R1+0x470], R2 ;  /* 0x0004700201007387 */ /* 0x0003e20000100800 */
[C---:B------:R-:W-:Y:S02]  /*1240*/  IADD3 R29, P5, R196.reuse, 0xc000, RZ ;  /* 0x0000c000c41d7810 */ /* 0x040fe40007fbe0ff */
[----:B------:R-:W-:Y:S02]  /*1250*/  IADD3 R33, P3, R196, 0xc040, RZ ;  /* 0x0000c040c4217810 */ /* 0x000fe40007f7e0ff */
[----:B------:R-:W-:Y:S01]  /*1260*/  MOV R3, R4 ;  /* 0x0000000400037202 */ /* 0x000fe20000000f00 */
[----:B0-----:R-:W-:Y:S01]  /*1270*/  IMAD.X R25, RZ, RZ, R197, P1 ;  /* 0x000000ffff197224 */ /* 0x001fe200008e06c5 */
[----:B------:R-:W-:Y:S02]  /*1280*/  LOP3.LUT R34, R35, 0x380, RZ, 0xc0, !PT ;  /* 0x0000038023227812 */ /* 0x000fe400078ec0ff */
[----:B------:R-:W-:Y:S01]  /*1290*/  LOP3.LUT R26, R27, 0x380, RZ, 0xc0, !PT ;  /* 0x000003801b1a7812 */ /* 0x000fe200078ec0ff */
[----:B------:R0:W-:Y:S01]  /*12a0*/  STL [R1+0x474], R3 ;  /* 0x0004740301007387 */ /* 0x0001e20000100800 */
[----:B------:R-:W-:-:S02]  /*12b0*/  LOP3.LUT R28, R29, 0x380, RZ, 0xc0, !PT ;  /* 0x000003801d1c7812 */ /* 0x000fc400078ec0ff */
[----:B------:R-:W-:Y:S02]  /*12c0*/  LOP3.LUT R32, R33, 0x380, RZ, 0xc0, !PT ;  /* 0x0000038021207812 */ /* 0x000fe400078ec0ff */
[----:B-1----:R-:W-:Y:S01]  /*12d0*/  LEA.HI R2, R31, R220, RZ, 0x1 ;  /* 0x000000dc1f027211 */ /* 0x002fe200078f08ff */
[----:B------:R-:W-:Y:S01]  /*12e0*/  IMAD.X R31, RZ, RZ, R197, P4 ;  /* 0x000000ffff1f7224 */ /* 0x000fe200020e06c5 */
[----:B------:R-:W-:Y:S02]  /*12f0*/  LEA.HI R0, R0, R195, RZ, 0x3 ;  /* 0x000000c300007211 */ /* 0x000fe400078f18ff */
[----:B------:R-:W-:Y:S02]  /*1300*/  SHF.R.U64 R34, R34, 0x3, RZ ;  /* 0x0000000322227819 */ /* 0x000fe400000012ff */
[----:B------:R-:W-:Y:S02]  /*1310*/  SHF.R.U64 R26, R26, 0x3, RZ ;  /* 0x000000031a1a7819 */ /* 0x000fe400000012ff */
[----:B------:R-:W-:-:S02]  /*1320*/  SHF.R.U64 R28, R28, 0x3, RZ ;  /* 0x000000031c1c7819 */ /* 0x000fc400000012ff */
[----:B------:R-:W-:Y:S02]  /*1330*/  SHF.R.U64 R32, R32, 0x3, RZ ;  /* 0x0000000320207819 */ /* 0x000fe400000012ff */
[----:B0-----:R-:W-:Y:S02]  /*1340*/  LOP3.LUT R3, R2, 0x3fffffe, RZ, 0xc0, !PT ;  /* 0x03fffffe02037812 */ /* 0x001fe400078ec0ff */
[----:B------:R-:W-:Y:S02]  /*1350*/  LOP3.LUT R2, R0, 0x1ffffff8, RZ, 0xc0, !PT ;  /* 0x1ffffff800027812 */ /* 0x000fe400078ec0ff */
        /* <DEDUP_REMOVED lines=12> */
[----:B------:R-:W-:Y:S01]  /*1420*/  IADD3 R18, P1, R16, 0x13c, RZ ;  /* 0x0000013c10127810 */ /* 0x000fe20007f3e0ff */
        /* <DEDUP_REMOVED lines=14> */
[----:B------:R-:W-:Y:S02]  /*1510*/  MOV R224, R28 ;  /* 0x0000001c00e07202 */ /* 0x000fe40000000f00 */
[----:B------:R-:W-:Y:S02]  /*1520*/  MOV R223, R30 ;  /* 0x0000001e00df7202 */ /* 0x000fe40000000f00 */
[----:B------:R-:W-:Y:S02]  /*1530*/  MOV R222, R32 ;  /* 0x0000002000de7202 */ /* 0x000fe40000000f00 */
[----:B------:R-:W-:-:S02]  /*1540*/  MOV R221, R34 ;  /* 0x0000002200dd7202 */ /* 0x000fc40000000f00 */
[----:B------:R-:W-:Y:S02]  /*1550*/  SEL R200, RZ, 0x1, P0 ;  /* 0x00000001ffc87807 */ /* 0x000fe40000000000 */
[----:B------:R-:W-:-:S07]  /*1560*/  SHF.R.S32.HI R192, RZ, 0x3, R0 ;  /* 0x00000003ffc07819 */ /* 0x000fce0000011400 */
.L_x_9793:
[----:B------:R-:W-:Y:S01]  /*1570*/  ULDC.64 UR8, c[0x0][0xb20] ;  /* 0x0002c80000087ab9 */ /* 0x000fe20000000a00 */
[----:B------:R-:W-:Y:S01]  /*1580*/  ULDC UR4, c[0x0][0x404] ;  /* 0x0001010000047ab9 */ /* 0x000fe20000000800 */
[----:B------:R-:W-:-:S04]  /*1590*/  UISETP.NE.U32.AND UP0, UPT, UR8, URZ, UPT ;  /* 0x0000003f0800728c */ /* 0x000fc8000bf05070 */
        /* <DEDUP_REMOVED lines=9> */
[----:B------:R-:W-:Y:S02]  /*1630*/  IMAD.U32 R2, RZ, RZ, UR8 ;  /* 0x00000008ff027e24 */ /* 0x000fe4000f8e00ff */
[----:B------:R-:W-:Y:S01]  /*1640*/  IMAD.U32 R3, RZ, RZ, UR9 ;  /* 0x00000009ff037e24 */ /* 0x000fe2000f8e00ff */
[----:B------:R-:W-:-:S04]  /*1650*/  @UP1 UIMAD.WIDE UR8, UR6, 0x4, UR10 ;  /* 0x00000004060818a5 */ /* 0x000fc8000f8e020a */
[----:B--2---:R-:W2:Y:S02]  /*1660*/  @P0 LDG.E R2, desc[UR54][R2.64] ;  /* 0x0000003602020981 */ /* 0x004ea4000c1e1900 */
[----:B01-345:R-:W-:Y:S02]  /*1670*/  IMAD.U32 R4, RZ, RZ, UR8 ;  /* 0x00000008ff047e24 */ /* 0x03bfe4000f8e00ff */
        /* <DEDUP_REMOVED lines=10> */
[----:B------:R-:W-:Y:S01]  /*1720*/  ISETP.NE.U32.AND P1, PT, RZ, UR8, PT ;  /* 0x00000008ff007c0c */ /* 0x000fe2000bf25070 */
[----:B------:R-:W-:-:S02]  /*1730*/  ULDC UR8, c[0x0][0x2e0] ;  /* 0x0000b80000087ab9 */ /* 0x000fc40000000800 */
[----:B------:R-:W-:Y:S01]  /*1740*/  UIMAD UR4, UR4, UR8, URZ ;  /* 0x00000008040472a4 */ /* 0x000fe2000f8e023f */
[----:B------:R-:W-:Y:S02]  /*1750*/  ISETP.NE.AND.EX P1, PT, RZ, UR9, PT, P1 ;  /* 0x00000009ff007c0c */ /* 0x000fe4000bf25310 */
[----:B--2---:R-:W-:Y:S02]  /*1760*/  @P0 R2UR UR42, R2 ;  /* 0x00000000022a02ca */ /* 0x004fe400000e0000 */
        /* <DEDUP_REMOVED lines=15> */
.L_x_9668:
        /* <DEDUP_REMOVED lines=10> */
.L_x_9669:
        /* <DEDUP_REMOVED lines=13> */
.L_x_9670:
[----:B------:R-:W0:Y:S01]  /*19d0*/  LDC R0, c[0x0][0xa80] ;  /* 0x0002a000ff007b82 */ /* 0x000e220000000800 */
[----:B------:R-:W-:Y:S01]  /*19e0*/  UIADD3 UR8, UP0, UR36, 0x32430, URZ ;  /* 0x0003243024087890 */ /* 0x000fe2000ff1e03f */
[----:B------:R-:W-:Y:S01]  /*19f0*/  IMAD.MOV.U32 R4, RZ, RZ, 0xc000 ;  /* 0x0000c000ff047424 */ /* 0x000fe200078e00ff */
[----:B------:R-:W-:Y:S01]  /*1a00*/  UIADD3 UR10, UP1, UR36, 0x32440, URZ ;  /* 0x00032440240a7890 */ /* 0x000fe2000ff3e03f */
[----:B------:R-:W-:Y:S01]  /*1a10*/  IMAD.U32 R5, RZ, RZ, UR48 ;  /* 0x00000030ff057e24 */ /* 0x000fe2000f8e00ff */
[----:B------:R-:W-:Y:S01]  /*1a20*/  UIADD3 UR6, UP2, UR36, 0x32450, URZ ;  /* 0x0003245024067890 */ /* 0x000fe2000ff5e03f */
[----:B------:R-:W-:Y:S01]  /*1a30*/  IMAD.MOV.U32 R6, RZ, RZ, R200 ;  /* 0x000000ffff067224 */ /* 0x000fe200078e00c8 */
[----:B------:R-:W-:Y:S01]  /*1a40*/  UIADD3 UR12, UP3, UR36, 0x32460, URZ ;  /* 0x00032460240c7890 */ /* 0x000fe2000ff7e03f */
[----:B------:R-:W-:Y:S01]  /*1a50*/  IMAD.MOV.U32 R7, RZ, RZ, 0x100 ;  /* 0x00000100ff077424 */ /* 0x000fe200078e00ff */
[----:B------:R-:W-:Y:S01]  /*1a60*/  UIADD3.X UR9, URZ, UR37, URZ, UP0, !UPT ;  /* 0x000000253f097290 */ /* 0x000fe200087fe43f */
[----:B------:R-:W-:Y:S01]  /*1a70*/  IMAD.MOV.U32 R2, RZ, RZ, 0x3000 ;  /* 0x00003000ff027424 */ /* 0x000fe200078e00ff */
[----:B------:R-:W-:Y:S01]  /*1a80*/  UIADD3.X UR7, URZ, UR37, URZ, UP2, !UPT ;  /* 0x000000253f077290 */ /* 0x000fe200097fe43f */
[----:B------:R-:W-:Y:S01]  /*1a90*/  IMAD.U32 R3, RZ, RZ, UR48 ;  /* 0x00000030ff037e24 */ /* 0x000fe2000f8e00ff */
[----:B------:R-:W-:Y:S01]  /*1aa0*/  UIADD3.X UR13, URZ, UR37, URZ, UP3, !UPT ;  /* 0x000000253f0d7290 */ /* 0x000fe20009ffe43f */
[----:B------:R1:W-:Y:S01]  /*1ab0*/  STL.128 [R1+0x50], R4 ;  /* 0x0000500401007387 */ /* 0x0003e20000100c00 */
[----:B------:R-:W-:Y:S01]  /*1ac0*/  UIADD3.X UR11, URZ, UR37, URZ, UP1, !UPT ;  /* 0x000000253f0b7290 */ /* 0x000fe20008ffe43f */
[----:B------:R-:W-:Y:S01]  /*1ad0*/  IMAD.MOV.U32 R201, RZ, RZ, 0x100 ;  /* 0x00000100ffc97424 */ /* 0x000fe200078e00ff */
[----:B------:R-:W-:Y:S01]  /*1ae0*/  UIADD3 UR42, -UR42, UR4, URZ ;  /* 0x000000042a2a7290 */ /* 0x000fe2000fffe13f */
[----:B------:R2:W-:Y:S01]  /*1af0*/  STL.64 [R1+0x18], R2 ;  /* 0x0000180201007387 */ /* 0x0005e20000100a00 */
[----:B------:R-:W-:Y:S01]  /*1b00*/  IMAD.MOV.U32 R202, RZ, RZ, 0x1 ;  /* 0x00000001ffca7424 */ /* 0x000fe200078e00ff */
[----:B------:R-:W-:Y:S01]  /*1b10*/  ULEA UR4, UR5, 0x80, 0x7 ;  /* 0x0000008005047891 */ /* 0x000fe2000f8e383f */
[----:B------:R-:W-:Y:S01]  /*1b20*/  IMAD.MOV.U32 R203, RZ, RZ, RZ ;  /* 0x000000ffffcb7224 */ /* 0x000fe200078e00ff */
[----:B------:R3:W-:Y:S01]  /*1b30*/  STL.128 [R1+0x430], RZ ;  /* 0x000430ff01007387 */ /* 0x0007e20000100c00 */
[----:B------:R-:W-:Y:S01]  /*1b40*/  IMAD.MOV.U32 R14, RZ, RZ, 0x1 ;  /* 0x00000001ff0e7424 */ /* 0x000fe200078e00ff */
[C---:B------:R-:W-:Y:S01]  /*1b50*/  IADD3 R36, P0, R16.reuse, 0x430, RZ ;  /* 0x0000043010247810 */ /* 0x040fe20007f1e0ff */
[----:B------:R-:W-:Y:S01]  /*1b60*/  IMAD.MOV.U32 R15, RZ, RZ, RZ ;  /* 0x000000ffff0f7224 */ /* 0x000fe200078e00ff */
[----:B------:R3:W-:Y:S01]  /*1b70*/  STL.128 [R1+0x20], R200 ;  /* 0x000020c801007387 */ /* 0x0007e20000100c00 */
[----:B------:R-:W-:Y:S01]  /*1b80*/  IMAD.U32 R12, RZ, RZ, UR5 ;  /* 0x00000005ff0c7e24 */ /* 0x000fe2000f8e00ff */
[----:B------:R-:W-:Y:S01]  /*1b90*/  IADD3 R34, P1, R16, 0x38, RZ ;  /* 0x0000003810227810 */ /* 0x000fe20007f3e0ff */
[----:B------:R-:W-:Y:S01]  /*1ba0*/  IMAD.U32 R8, RZ, RZ, UR6 ;  /* 0x00000006ff087e24 */ /* 0x000fe2000f8e00ff */
[----:B------:R3:W-:Y:S01]  /*1bb0*/  STL.64 [R1+0x60], R14 ;  /* 0x0000600e01007387 */ /* 0x0007e20000100a00 */
[----:B------:R-:W-:-:S02]  /*1bc0*/  IMAD.U32 R10, RZ, RZ, UR12 ;  /* 0x0000000cff0a7e24 */ /* 0x000fc4000f8e00ff */
[----:B-1----:R-:W-:Y:S01]  /*1bd0*/  IMAD.U32 R4, RZ, RZ, UR8 ;  /* 0x00000008ff047e24 */ /* 0x002fe2000f8e00ff */
[----:B------:R3:W-:Y:S01]  /*1be0*/  STL [R1+0x70], R12 ;  /* 0x0000700c01007387 */ /* 0x0007e20000100800 */
[----:B------:R-:W-:Y:S01]  /*1bf0*/  IMAD.U32 R9, RZ, RZ, UR7 ;  /* 0x00000007ff097e24 */ /* 0x000fe2000f8e00ff */
[----:B------:R-:W-:Y:S01]  /*1c00*/  ULDC.64 UR6, c[0x0][0xad8] ;  /* 0x0002b60000067ab9 */ /* 0x000fe20000000a00 */
[----:B------:R-:W-:Y:S01]  /*1c10*/  IMAD.U32 R11, RZ, RZ, UR13 ;  /* 0x0000000dff0b7e24 */ /* 0x000fe2000f8e00ff */
[----:B------:R-:W-:Y:S01]  /*1c20*/  UISETP.GE.AND UP0, UPT, UR7, 0x1, UPT ;  /* 0x000000010700788c */ /* 0x000fe2000bf06270 */
[----:B--2---:R-:W-:Y:S01]  /*1c30*/  IMAD.U32 R2, RZ, RZ, UR10 ;  /* 0x0000000aff027e24 */ /* 0x004fe2000f8e00ff */
[----:B0-----:R3:W-:Y:S01]  /*1c40*/  STL [R1+0x450], R0 ;  /* 0x0004500001007387 */ /* 0x0017e20000100800 */
[----:B------:R-:W-:Y:S01]  /*1c50*/  IMAD.U32 R5, RZ, RZ, UR9 ;  /* 0x00000009ff057e24 */ /* 0x000fe2000f8e00ff */
[----:B------:R-:W-:Y:S01]  /*1c60*/  UIADD3 UR8, UR42, UR4, -UR38 ;  /* 0x000000042a087290 */ /* 0x000fe2000fffe826 */
[----:B------:R-:W-:Y:S01]  /*1c70*/  IMAD.U32 R3, RZ, RZ, UR11 ;  /* 0x0000000bff037e24 */ /* 0x000fe2000f8e00ff */
[----:B------:R3:W-:Y:S01]  /*1c80*/  STL.128 [R1+0x40], R8 ;  /* 0x0000400801007387 */ /* 0x0007e20000100c00 */
[----:B------:R-:W-:Y:S01]  /*1c90*/  PLOP3.LUT P2, PT, PT, PT, UP0, 0x80, 0x0 ;  /* 0x000000000000781c */ /* 0x000fe20003f4f008 */
[----:B------:R-:W-:Y:S01]  /*1ca0*/  UIADD3 UR6, UR8, UR6, URZ ;  /* 0x0000000608067290 */ /* 0x000fe2000fffe03f */
[--C-:B------:R-:W-:Y:S01]  /*1cb0*/  IMAD.X R37, RZ, RZ, R17.reuse, P0 ;  /* 0x000000ffff257224 */ /* 0x100fe200000e0611 */
[----:B------:R3:W-:Y:S01]  /*1cc0*/  STL.64 [R1+0x68], R10 ;  /* 0x0000680a01007387 */ /* 0x0007e20000100a00 */
[----:B------:R-:W-:-:S03]  /*1cd0*/  IMAD.X R35, RZ, RZ, R17, P1 ;  /* 0x000000ffff237224 */ /* 0x000fc600008e0611 */
[----:B------:R3:W-:Y:S04]  /*1ce0*/  STL.64 [R1+0x8], R4 ;  /* 0x0000080401007387 */ /* 0x0007e80000100a00 */
[----:B------:R3:W-:Y:S04]  /*1cf0*/  STL.64 [R1+0x10], R2 ;  /* 0x0000100201007387 */ /* 0x0007e80000100a00 */
[----:B------:R3:W-:Y:S04]  /*1d00*/  STL.64 [R1+0x30], R2 ;  /* 0x0000300201007387 */ /* 0x0007e80000100a00 */
        /* <DEDUP_REMOVED lines=46> */
.L_x_9672:
[----:B------:R-:W-:-:S11]  /*1ff0*/  UISETP.NE.AND UP0, UPT, UR7, 0x1, UPT ;  /* 0x000000010700788c */ /* 0x000fd6000bf05270 */
[----:B------:R-:W-:Y:S02]  /*2000*/  @UP0 ULDC.64 UR10, c[0x0][0xae0] ;  /* 0x0002b800000a0ab9 */ /* 0x000fe40000000a00 */
[----:B------:R-:W-:-:S04]  /*2010*/  UIMAD.WIDE.U32 UR8, UR4, UR10, URZ ;  /* 0x0000000a040872a5 */ /* 0x000fc8000f8e003f */
[----:B------:R-:W-:-:S12]  /*2020*/  @UP0 USHF.R.U32.HI UR4, URZ, UR11, UR9 ;  /* 0x0000000b3f040299 */ /* 0x000fd80008011609 */
.L_x_9673:
[----:B------:R-:W-:-:S04]  /*2030*/  UIMAD UR4, UR4, UR7, UR7 ;  /* 0x00000007040472a4 */ /* 0x000fc8000f8e0207 */
[----:B------:R-:W-:-:S04]  /*2040*/  UISETP.LT.AND UP0, UPT, UR6, UR4, UPT ;  /* 0x000000040600728c */ /* 0x000fc8000bf01270 */
[----:B------:R-:W-:-:S12]  /*2050*/  USEL UR6, UR6, UR4, UP0 ;  /* 0x0000000406067287 */ /* 0x000fd80008000000 */
.L_x_9671:
[----:B------:R-:W-:Y:S02]  /*2060*/  UIADD3 UR8, UR42, 0x5f, URZ ;  /* 0x0000005f2a087890 */ /* 0x000fe4000fffe03f */
[----:B------:R-:W-:Y:S02]  /*2070*/  UIADD3 UR10, UR6, 0x5f, URZ ;  /* 0x0000005f060a7890 */ /* 0x000fe4000fffe03f */
[----:B------:R-:W-:Y:S02]  /*2080*/  UIMAD.WIDE UR8, UR8, 0x2aaaaaab, URZ ;  /* 0x2aaaaaab080878a5 */ /* 0x000fe4000f8e023f */
[----:B------:R-:W-:Y:S02]  /*2090*/  UIMAD.WIDE UR10, UR10, 0x2aaaaaab, URZ ;  /* 0x2aaaaaab0a0a78a5 */ /* 0x000fe4000f8e023f */
[----:B------:R-:W-:Y:S02]  /*20a0*/  USHF.R.U32.HI UR4, URZ, 0x1f, UR9 ;  /* 0x0000001f3f047899 */ /* 0x000fe40008011609 */
[----:B------:R-:W-:-:S02]  /*20b0*/  USHF.R.U32.HI UR6, URZ, 0x1f, UR11 ;  /* 0x0000001f3f067899 */ /* 0x000fc4000801160b */
[----:B------:R-:W-:Y:S02]  /*20c0*/  ULEA UR5, UR5, -UR38, 0x7 ;  /* 0x8000002605057291 */ /* 0x000fe4000f8e383f */
[----:B------:R-:W-:Y:S02]  /*20d0*/  ULEA.HI.SX32 UR4, UR9, UR4, 0x1c ;  /* 0x0000000409047291 */ /* 0x000fe4000f8fe23f */
[----:B------:R-:W-:Y:S02]  /*20e0*/  ULEA.HI.SX32 UR6, UR11, UR6, 0x1c ;  /* 0x000000060b067291 */ /* 0x000fe4000f8fe23f */
[----:B------:R-:W-:Y:S02]  /*20f0*/  UIADD3 UR5, UR42, UR5, URZ ;  /* 0x000000052a057290 */ /* 0x000fe4000fffe03f */
        /* <DEDUP_REMOVED lines=16> */
.L_x_9675:
[----:B------:R-:W-:-:S11]  /*2200*/  UISETP.NE.AND UP0, UPT, UR7, 0x1, UPT ;  /* 0x000000010700788c */ /* 0x000fd6000bf05270 */
[----:B------:R-:W-:Y:S02]  /*2210*/  @UP0 ULDC.64 UR10, c[0x0][0xae0] ;  /* 0x0002b800000a0ab9 */ /* 0x000fe40000000a00 */
[----:B------:R-:W-:-:S04]  /*2220*/  UIMAD.WIDE.U32 UR4, UR6, UR10, URZ ;  /* 0x0000000a060472a5 */ /* 0x000fc8000f8e003f */
[----:B------:R-:W-:-:S12]  /*2230*/  @UP0 USHF.R.U32.HI UR6, URZ, UR11, UR5 ;  /* 0x0000000b3f060299 */ /* 0x000fd80008011605 */
.L_x_9676:
[----:B------:R-:W-:-:S04]  /*2240*/  UIMAD UR6, UR6, UR7, URZ ;  /* 0x00000007060672a4 */ /* 0x000fc8000f8e023f */
[----:B------:R-:W-:-:S04]  /*2250*/  UISETP.LT.AND UP0, UPT, UR8, UR6, UPT ;  /* 0x000000060800728c */ /* 0x000fc8000bf01270 */
[----:B------:R-:W-:-:S12]  /*2260*/  USEL UR8, UR8, UR6, !UP0 ;  /* 0x0000000608087287 */ /* 0x000fd8000c000000 */
.L_x_9674:
        /* <DEDUP_REMOVED lines=9> */
[----:B---3--:R-:W0:Y:S01]  /*2300*/  SHFL.IDX PT, R0, R220, RZ, 0x1f ;  /* 0x00001fffdc007589 */ /* 0x008e2200000e0000 */
        /* <DEDUP_REMOVED lines=23> */
[----:B0-----:R-:W-:Y:S01]  /*2480*/  LEA.HI R2, R0, R0, RZ, 0x1 ;  /* 0x0000000000027211 */ /* 0x001fe200078f08ff */
[----:B------:R-:W-:Y:S01]  /*2490*/  IMAD.U32 R14, RZ, RZ, UR5 ;  /* 0x00000005ff0e7e24 */ /* 0x000fe2000f8e00ff */
[----:B------:R-:W-:Y:S01]  /*24a0*/  ULOP3.LUT UP0, URZ, UR6, 0x1bf, URZ, 0xc0, !UPT ;  /* 0x000001bf063f7892 */ /* 0x000fe2000f80c03f */
[----:B------:R-:W-:Y:S01]  /*24b0*/  IMAD.MOV.U32 R15, RZ, RZ, 0x40000040 ;  /* 0x40000040ff0f7424 */ /* 0x000fe200078e00ff */
[----:B------:R-:W-:Y:S01]  /*24c0*/  LOP3.LUT R3, R2, 0x7fffe, RZ, 0xc0, !PT ;  /* 0x0007fffe02037812 */ /* 0x000fe200078ec0ff */
[----:B------:R0:W-:Y:S01]  /*24d0*/  STL.128 [R1+0xa0], R8 ;  /* 0x0000a00801007387 */ /* 0x0001e20000100c00 */
[----:B------:R-:W-:Y:S01]  /*24e0*/  IMAD.X R44, RZ, RZ, R17, P5 ;  /* 0x000000ffff2c7224 */ /* 0x000fe200028e0611 */
[----:B------:R-:W-:Y:S01]  /*24f0*/  IADD3 R31, P1, R16, 0x118, RZ ;  /* 0x00000118101f7810 */ /* 0x000fe20007f3e0ff */
[----:B-1----:R-:W-:Y:S01]  /*2500*/  IMAD.MOV.U32 R5, RZ, RZ, 0x40000040 ;  /* 0x40000040ff057424 */ /* 0x002fe200078e00ff */
[----:B------:R0:W-:Y:S01]  /*2510*/  STL.64 [R1+0x78], RZ ;  /* 0x000078ff01007387 */ /* 0x0001e20000100a00 */
[----:B------:R-:W-:Y:S01]  /*2520*/  IMAD.IADD R3, R0, 0x1, -R3 ;  /* 0x0000000100037824 */ /* 0x000fe200078e0a03 */
[----:B------:R-:W-:Y:S01]  /*2530*/  PLOP3.LUT P5, PT, PT, PT, UP0, 0x80, 0x0 ;  /* 0x000000000000781c */ /* 0x000fe20003faf008 */
[----:B--2---:R-:W-:Y:S01]  /*2540*/  IMAD.MOV.U32 R13, RZ, RZ, 0x40000040 ;  /* 0x40000040ff0d7424 */ /* 0x004fe200078e00ff */
        /* <DEDUP_REMOVED lines=36> */
[----:B0-----:R-:W-:Y:S01]  /*2790*/  IMAD.U32 R4, RZ, RZ, UR4 ;  /* 0x00000004ff047e24 */ /* 0x001fe2000f8e00ff */
        /* <DEDUP_REMOVED lines=12> */
.L_x_9678:
[----:B------:R-:W1:Y:S01]  /*2860*/  S2R R20, SR_TID.X ;  /* 0x0000000000147919 */ /* 0x000e620000002100 */
[----:B0-----:R-:W0:Y:S01]  /*2870*/  LDC.64 R12, c[0x0][0x428] ;  /* 0x00010a00ff0c7b82 */ /* 0x001e220000000a00 */
[----:B------:R-:W-:Y:S01]  /*2880*/  IADD3 R8, P0, R16, 0x120, RZ ;  /* 0x0000012010087810 */ /* 0x000fe20007f1e0ff */
[----:B------:R-:W-:Y:S01]  /*2890*/  ULDC UR4, c[0x0][0x20] ;  /* 0x0000080000047ab9 */ /* 0x000fe20000000800 */
[----:B------:R-:W-:Y:S01]  /*28a0*/  IMAD.U32 R7, RZ, RZ, UR38 ;  /* 0x00000026ff077e24 */ /* 0x000fe2000f8e00ff */
[----:B------:R-:W-:Y:S01]  /*28b0*/  STL.64 [R1+0x130], R24 ;  /* 0x0001301801007387 */ /* 0x000fe20000100a00 */
[----:B------:R-:W-:Y:S02]  /*28c0*/  IMAD.U32 R11, RZ, RZ, UR42 ;  /* 0x0000002aff0b7e24 */ /* 0x000fe4000f8e00ff */
[----:B------:R-:W-:Y:S01]  /*28d0*/  IMAD.X R9, RZ, RZ, R17, P0 ;  /* 0x000000ffff097224 */ /* 0x000fe200000e0611 */
[----:B------:R-:W2:Y:S01]  /*28e0*/  LDC R21, c[0x0][0xad4] ;  /* 0x0002b500ff157b82 */ /* 0x000ea20000000800 */
[----:B------:R-:W-:Y:S01]  /*28f0*/  VIADD R6, R18, -UR4 ;  /* 0x8000000412067c36 */ /* 0x000fe20008000000 */
[----:B------:R-:W-:Y:S04]  /*2900*/  STL.64 [R1+0x120], R198 ;  /* 0x000120c601007387 */ /* 0x000fe80000100a00 */
[----:B------:R-:W-:Y:S02]  /*2910*/  STL.64 [R1+0x128], R8 ;  /* 0x0001280801007387 */ /* 0x000fe40000100a00 */
[----:B------:R-:W3:Y:S02]  /*2920*/  LDC R15, c[0x0][0x430] ;  /* 0x00010c00ff0f7b82 */ /* 0x000ee40000000800 */
[----:B------:R-:W-:Y:S04]  /*2930*/  STL.U8 [R1+0x138], RZ ;  /* 0x000138ff01007387 */ /* 0x000fe80000100000 */
[----:B------:R4:W-:Y:S02]  /*2940*/  STL [R6+0x4], R7 ;  /* 0x0000040706007387 */ /* 0x0009e40000100800 */
[----:B------:R-:W5:Y:S02]  /*2950*/  LDC.64 R4, c[0x0][0xad8] ;  /* 0x0002b600ff047b82 */ /* 0x000f640000000a00 */
[----:B------:R0:W-:Y:S04]  /*2960*/  STL [R6+0x8], R11 ;  /* 0x0000080b06007387 */ /* 0x0001e80000100800 */
[----:B0-----:R0:W-:Y:S01]  /*2970*/  STL [R6+0x24], R12 ;  /* 0x0000240c06007387 */ /* 0x0011e20000100800 */
[----:B-1----:R-:W-:Y:S01]  /*2980*/  VIADD R195, R20, 0xffffff80 ;  /* 0xffffff8014c37836 */ /* 0x002fe20000000000 */
[----:B------:R-:W1:Y:S02]  /*2990*/  LDC.64 R2, c[0x0][0xae0] ;  /* 0x0002b800ff027b82 */ /* 0x000e640000000a00 */
[----:B------:R0:W-:Y:S04]  /*29a0*/  STL [R6+0x28], R13 ;  /* 0x0000280d06007387 */ /* 0x0001e80000100800 */
[----:B--2---:R0:W-:Y:S04]  /*29b0*/  STL [R6+0xc], R21 ;  /* 0x00000c1506007387 */ /* 0x0041e80000100800 */
[----:B---3--:R0:W-:Y:S04]  /*29c0*/  STL [R6+0x2c], R15 ;  /* 0x00002c0f06007387 */ /* 0x0081e80000100800 */
[----:B------:R0:W-:Y:S04]  /*29d0*/  STL [R6+0x14], RZ ;  /* 0x000014ff06007387 */ /* 0x0001e80000100800 */
[----:B------:R0:W-:Y:S04]  /*29e0*/  STL [R6], R195 ;  /* 0x000000c306007387 */ /* 0x0001e80000100800 */
[----:B-----5:R0:W-:Y:S04]  /*29f0*/  STL [R6+0x10], R4 ;  /* 0x0000100406007387 */ /* 0x0201e80000100800 */
[----:B------:R0:W-:Y:S04]  /*2a00*/  STL [R6+0x18], R5 ;  /* 0x0000180506007387 */ /* 0x0001e80000100800 */
[----:B-1----:R0:W-:Y:S04]  /*2a10*/  STL [R6+0x1c], R2 ;  /* 0x00001c0206007387 */ /* 0x0021e80000100800 */
[----:B------:R0:W-:Y:S04]  /*2a20*/  STL [R6+0x20], R3 ;  /* 0x0000200306007387 */ /* 0x0001e80000100800 */
[----:B----4-:R-:W2:Y:S01]  /*2a30*/  LDL R7, [R1+0x21c] ;  /* 0x00021c0001077983 */ /* 0x010ea20000100800 */
[----:B------:R-:W-:Y:S03]  /*2a40*/  BSSY B0, `(.L_x_9679) ;  /* 0x0000008000007945 */ /* 0x000fe60003800000 */
[----:B------:R0:W-:Y:S01]  /*2a50*/  STL.U8 [R1+0x16c], RZ ;  /* 0x00016cff01007387 */ /* 0x0001e20000100000 */
[----:B--2---:R-:W-:-:S04]  /*2a60*/  LEA.HI R0, R7, R7, RZ, 0x1 ;  /* 0x0000000707007211 */ /* 0x004fc800078f08ff */
[----:B------:R-:W-:-:S05]  /*2a70*/  LOP3.LUT R0, R0, 0xfffffffe, RZ, 0xc0, !PT ;  /* 0xfffffffe00007812 */ /* 0x000fca00078ec0ff */
[----:B------:R-:W-:-:S05]  /*2a80*/  IMAD.IADD R0, R7, 0x1, -R0 ;  /* 0x0000000107007824 */ /* 0x000fca00078e0a00 */
[----:B------:R-:W-:-:S04]  /*2a90*/  SHF.L.U32 R0, R0, 0x1f, RZ ;  /* 0x0000001f00007819 */ /* 0x000fc800000006ff */
[----:B------:R-:W1:Y:S02]  /*2aa0*/  SYNCS.PHASECHK.TRANS64.TRYWAIT P0, [UR44+0x32400], R0 ;  /* 0x03240000ff0075a7 */ /* 0x000e64000800016c */
[----:B01----:R-:W-:Y:S05]  /*2ab0*/  @!P0 BRA `(.L_x_9680) ;  /* 0x0000023c00088947 */ /* 0x003fea0003800000 */
.L_x_9887:
[----:B------:R-:W-:Y:S05]  /*2ac0*/  BSYNC B0 ;  /* 0x0000000000007941 */ /* 0x000fea0003800000 */
.L_x_9679:
[----:B------:R-:W2:Y:S04]  /*2ad0*/  LDL R33, [R1+0x1c] ;  /* 0x00001c0001217983 */ /* 0x000ea80000100800 */
[----:B------:R1:W5:Y:S01]  /*2ae0*/  LDL.64 R24, [R1+0x210] ;  /* 0x0002100001187983 */ /* 0x0003620000100a00 */
[----:B------:R-:W-:Y:S01]  /*2af0*/  IMAD.U32 R8, RZ, RZ, UR36 ;  /* 0x00000024ff087e24 */ /* 0x000fe2000f8e00ff */
[C---:B0-----:R-:W-:Y:S01]  /*2b00*/  IADD3 R0, P2, R16.reuse, 0x420, RZ ;  /* 0x0000042010007810 */ /* 0x041fe20007f5e0ff */
        /* <DEDUP_REMOVED lines=16> */
[----:B0-----:R-:W-:-:S02]  /*2c10*/  IMAD.MOV.U32 R8, RZ, RZ, R34 ;  /* 0x000000ffff087224 */ /* 0x001fc400078e0022 */
[----:B------:R-:W-:Y:S02]  /*2c20*/  IMAD.MOV.U32 R9, RZ, RZ, R35 ;  /* 0x000000ffff097224 */ /* 0x000fe400078e0023 */
[----:B------:R-:W-:Y:S01]  /*2c30*/  IMAD.MOV.U32 R10, RZ, RZ, R26 ;  /* 0x000000ffff0a7224 */ /* 0x000fe200078e001a */
[----:B------:R1:W-:Y:S01]  /*2c40*/  BAR.SYNC.DEFER_BLOCKING R205, 0x100 ;  /* 0x000400cd0000751d */ /* 0x0003e20000010000 */
[----:B------:R-:W-:Y:S01]  /*2c50*/  IMAD.MOV.U32 R11, RZ, RZ, R39 ;  /* 0x000000ffff0b7224 */ /* 0x000fe200078e0027 */
[----:B------:R-:W-:Y:S01]  /*2c60*/  IADD3 R26, P0, R16, 0x16c, RZ ;  /* 0x0000016c101a7810 */ /* 0x000fe20007f1e0ff */
[----:B---3--:R-:W-:Y:S02]  /*2c70*/  IMAD.MOV.U32 R12, RZ, RZ, R27 ;  /* 0x000000ffff0c7224 */ /* 0x008fe400078e001b */
[----:B------:R-:W-:Y:S02]  /*2c80*/  IMAD.MOV.U32 R39, RZ, RZ, R21 ;  /* 0x000000ffff277224 */ /* 0x000fe400078e0015 */
[----:B------:R-:W-:Y:S01]  /*2c90*/  IMAD.X R27, RZ, RZ, R17, P0 ;  /* 0x000000ffff1b7224 */ /* 0x000fe200000e0611 */
[----:B------:R0:W-:Y:S01]  /*2ca0*/  STL.128 [R1+0x1b0], R8 ;  /* 0x0001b00801007387 */ /* 0x0001e20000100c00 */
[----:B------:R-:W-:-:S02]  /*2cb0*/  IMAD.MOV.U32 R13, RZ, RZ, R42 ;  /* 0x000000ffff0d7224 */ /* 0x000fc400078e002a */
[----:B------:R-:W-:Y:S01]  /*2cc0*/  IMAD.MOV.U32 R14, RZ, RZ, R29 ;  /* 0x000000ffff0e7224 */ /* 0x000fe200078e001d */
[----:B------:R-:W-:Y:S01]  /*2cd0*/  STL.128 [R1+0x1e0], R36 ;  /* 0x0001e02401007387 */ /* 0x000fe20000100c00 */
[----:B------:R-:W-:Y:S02]  /*2ce0*/  IMAD.MOV.U32 R15, RZ, RZ, R44 ;  /* 0x000000ffff0f7224 */ /* 0x000fe400078e002c */
[----:B------:R-:W-:-:S03]  /*2cf0*/  IMAD.X R21, RZ, RZ, R17, P1 ;  /* 0x000000ffff157224 */ /* 0x000fc600008e0611 */
[----:B------:R-:W-:Y:S04]  /*2d00*/  STL.128 [R1+0x190], R12 ;  /* 0x0001900c01007387 */ /* 0x000fe80000100c00 */
[----:B------:R-:W-:Y:S01]  /*2d10*/  STL.128 [R1+0x180], R20 ;  /* 0x0001801401007387 */ /* 0x000fe20000100c00 */
[----:B0-----:R-:W-:Y:S02]  /*2d20*/  IMAD.MOV.U32 R8, RZ, RZ, R30 ;  /* 0x000000ffff087224 */ /* 0x001fe400078e001e */
[----:B------:R-:W-:Y:S02]  /*2d30*/  IMAD.MOV.U32 R9, RZ, RZ, R45 ;  /* 0x000000ffff097224 */ /* 0x000fe400078e002d */
[----:B------:R-:W-:Y:S02]  /*2d40*/  IMAD.MOV.U32 R10, RZ, RZ, R31 ;  /* 0x000000ffff0a7224 */ /* 0x000fe400078e001f */
[----:B------:R-:W-:-:S05]  /*2d50*/  IMAD.MOV.U32 R11, RZ, RZ, R32 ;  /* 0x000000ffff0b7224 */ /* 0x000fca00078e0020 */
[----:B------:R0:W-:Y:S02]  /*2d60*/  STL.128 [R1+0x1c0], R8 ;  /* 0x0001c00801007387 */ /* 0x0001e40000100c00 */
[----:B0-----:R-:W-:Y:S02]  /*2d70*/  IMAD.MOV.U32 R10, RZ, RZ, R26 ;  /* 0x000000ffff0a7224 */ /* 0x001fe400078e001a */
[----:B------:R-:W-:Y:S02]  /*2d80*/  IMAD.MOV.U32 R11, RZ, RZ, R27 ;  /* 0x000000ffff0b7224 */ /* 0x000fe400078e001b */
[----:B------:R-:W-:Y:S01]  /*2d90*/  IMAD.MOV.U32 R8, RZ, RZ, R0 ;  /* 0x000000ffff087224 */ /* 0x000fe200078e0000 */
[----:B------:R-:W-:Y:S01]  /*2da0*/  IADD3 R0, P0, R16, 0xa8, RZ ;  /* 0x000000a810007810 */ /* 0x000fe20007f1e0ff */
[----:B------:R-:W-:-:S04]  /*2db0*/  IMAD.MOV.U32 R9, RZ, RZ, R7 ;  /* 0x000000ffff097224 */ /* 0x000fc800078e0007 */
[----:B------:R-:W-:Y:S01]  /*2dc0*/  IMAD.X R7, RZ, RZ, R17, P0 ;  /* 0x000000ffff077224 */ /* 0x000fe200000e0611 */
[----:B------:R0:W-:Y:S02]  /*2dd0*/  STL.128 [R1+0x1d0], R8 ;  /* 0x0001d00801007387 */ /* 0x0001e40000100c00 */
[----:B0-----:R-:W-:Y:S02]  /*2de0*/  IMAD.MOV.U32 R10, RZ, RZ, R28 ;  /* 0x000000ffff0a7224 */ /* 0x001fe400078e001c */
[----:B------:R-:W-:Y:S02]  /*2df0*/  IMAD.MOV.U32 R11, RZ, RZ, R43 ;  /* 0x000000ffff0b7224 */ /* 0x000fe400078e002b */
[----:B------:R-:W-:Y:S02]  /*2e00*/  IMAD.MOV.U32 R8, RZ, RZ, R208 ;  /* 0x000000ffff087224 */ /* 0x000fe400078e00d0 */
[----:B------:R-:W-:-:S05]  /*2e10*/  IMAD.MOV.U32 R9, RZ, RZ, R207 ;  /* 0x000000ffff097224 */ /* 0x000fca00078e00cf */
[----:B------:R0:W-:Y:S02]  /*2e20*/  STL.128 [R1+0x1f0], R8 ;  /* 0x0001f00801007387 */ /* 0x0001e40000100c00 */
[----:B0-----:R-:W-:Y:S02]  /*2e30*/  IMAD.MOV.U32 R8, RZ, RZ, R40 ;  /* 0x000000ffff087224 */ /* 0x001fe400078e0028 */
[----:B------:R-:W-:Y:S02]  /*2e40*/  IMAD.MOV.U32 R9, RZ, RZ, R41 ;  /* 0x000000ffff097224 */ /* 0x000fe400078e0029 */
[----:B------:R-:W-:Y:S02]  /*2e50*/  IMAD.MOV.U32 R10, RZ, RZ, R0 ;  /* 0x000000ffff0a7224 */ /* 0x000fe400078e0000 */
[----:B------:R-:W-:-:S05]  /*2e60*/  IMAD.MOV.U32 R11, RZ, RZ, R7 ;  /* 0x000000ffff0b7224 */ /* 0x000fca00078e0007 */
[----:B------:R1:W-:Y:S01]  /*2e70*/  STL.128 [R1+0x200], R8 ;  /* 0x0002000801007387 */ /* 0x0003e20000100c00 */
[----:B--2---:R-:W-:-:S04]  /*2e80*/  LOP3.LUT R0, R33, 0x1, RZ, 0xfc, !PT ;  /* 0x0000000121007812 */ /* 0x004fc800078efcff */
[----:B------:R-:W-:-:S13]  /*2e90*/  ISETP.NE.AND P1, PT, R0, 0x3, PT ;  /* 0x000000030000780c */ /* 0x000fda0003f25270 */
[----:B-1----:R-:W-:Y:S05]  /*2ea0*/  @!P1 BRA `(.L_x_9682) ;  /* 0x0000000000049947 */ /* 0x002fea0003800000 */
[----:B------:R-:W-:Y:S01]  /*2eb0*/  BPT.TRAP 0x1 ;  /* 0x000000040000795c */ /* 0x000fe20000300000 */
.L_x_9682:
[----:B------:R-:W-:Y:S05]  /*2ec0*/  BSYNC B0 ;  /* 0x0000000000007941 */ /* 0x000fea0003800000 */
.L_x_9681:
[----:B------:R-:W2:Y:S01]  /*2ed0*/  LDL.64 R8, [R1+0x8] ;  /* 0x0000080001087983 */ /* 0x000ea20000100a00 */
[----:B-----5:R-:W-:Y:S01]  /*2ee0*/  SHF.L.U32 R25, R25, 0x1f, RZ ;  /* 0x0000001f19197819 */ /* 0x020fe200000006ff */
[----:B------:R-:W-:Y:S01]  /*2ef0*/  BSSY B0, `(.L_x_9683) ;  /* 0x0000006000007945 */ /* 0x000fe20003800000 */
[----:B--2---:R-:W-:-:S05]  /*2f00*/  MOV R7, R8 ;  /* 0x0000000800077202 */ /* 0x004fca0000000f00 */
[----:B------:R-:W-:-:S04]  /*2f10*/  IMAD R24, R24, 0x8, R7 ;  /* 0x0000000818187824 */ /* 0x000fc800078e0207 */
[----:B------:R0:W1:Y:S01]  /*2f20*/  SYNCS.PHASECHK.TRANS64.TRYWAIT P0, [R24+URZ], R25 ;  /* 0x00000019180075a7 */ /* 0x000062000800017f */
[----:B------:R-:W-:Y:S05]  /*2f30*/  @!P1 BRA `(.L_x_9684) ;  /* 0x0000000000049947 */ /* 0x000fea0003800000 */
[----:B------:R-:W-:Y:S01]  /*2f40*/  BPT.TRAP 0x1 ;  /* 0x000000040000795c */ /* 0x000fe20000300000 */
.L_x_9684:
[----:B------:R-:W-:Y:S05]  /*2f50*/  BSYNC B0 ;  /* 0x0000000000007941 */ /* 0x000fea0003800000 */
.L_x_9683:
[----:B------:R-:W-:Y:S04]  /*2f60*/  BSSY B0, `(.L_x_9685) ;  /* 0x0000004000007945 */ /* 0x000fe80003800000 */
[----:B-1----:R-:W-:Y:S05]  /*2f70*/  @P0 BRA `(.L_x_9686) ;  /* 0x0000000000080947 */ /* 0x002fea0003800000 */
[----:B------:R-:W1:Y:S02]  /*2f80*/  SYNCS.PHASECHK.TRANS64.TRYWAIT P0, [R24+URZ], R25 ;  /* 0x00000019180075a7 */ /* 0x000e64000800017f */
[----:B-1----:R-:W-:Y:S05]  /*2f90*/  @!P0 BRA `(.L_x_9687) ;  /* 0x0000023400e88947 */ /* 0x002fea0003800000 */
.L_x_9686:
[----:B------:R-:W-:Y:S05]  /*2fa0*/  BSYNC B0 ;  /* 0x0000000000007941 */ /* 0x000fea0003800000 */
.L_x_9685:
[----:B------:R-:W2:Y:S04]  /*2fb0*/  LDL R13, [R1+0x210] ;  /* 0x00021000010d7983 */ /* 0x000ea80000100800 */
[----:B------:R-:W2:Y:S01]  /*2fc0*/  LDL.64 R8, [R1+0xa0] ;  /* 0x0000a00001087983 */ /* 0x000ea20000100a00 */
[----:B------:R-:W-:Y:S05]  /*2fd0*/  WARPSYNC.ALL ;  /* 0x0000000000007948 */ /* 0x000fea0003800000 */
[----:B01----:R-:W3:Y:S04]  /*2fe0*/  LDL.64 R24, [R1+0x98] ;  /* 0x0000980001187983 */ /* 0x003ee80000100a00 */
[----:B------:R-:W4:Y:S04]  /*2ff0*/  LDL.64 R10, [R1+0x98] ;  /* 0x00009800010a7983 */ /* 0x000f280000100a00 */
[----:B------:R-:W5:Y:S01]  /*3000*/  LDL.64 R14, [R1+0x98] ;  /* 0x00009800010e7983 */ /* 0x000f620000100a00 */
[----:B--2---:R-:W-:-:S03]  /*3010*/  IMAD R8, R13, 0x300, R8 ;  /* 0x000003000d087824 */ /* 0x004fc600078e0208 */
[----:B------:R-:W2:Y:S01]  /*3020*/  LDL.64 R20, [R1+0x98] ;  /* 0x0000980001147983 */ /* 0x000ea20000100a00 */
[----:B------:R-:W-:Y:S02]  /*3030*/  R2UR UR7, R9 ;  /* 0x00000000090772ca */ /* 0x000fe400000e0000 */
[C---:B------:R-:W-:Y:S01]  /*3040*/  R2UR UR6, R8.reuse ;  /* 0x00000000080672ca */ /* 0x040fe200000e0000 */
[----:B------:R-:W2:Y:S01]  /*3050*/  LDL R7, [R1+0x21c] ;  /* 0x00021c0001077983 */ /* 0x000ea20000100800 */
[----:B------:R-:W-:Y:S01]  /*3060*/  VIADD R12, R8, 0x2 ;  /* 0x00000002080c7836 */ /* 0x000fe20000000000 */
[----:B------:R-:W-:Y:S01]  /*3070*/  BSSY B0, `(.L_x_9688) ;  /* 0x000002e000007945 */ /* 0x000fe20003800000 */
[----:B------:R-:W-:Y:S01]  /*3080*/  IMAD.MOV.U32 R13, RZ, RZ, R9 ;  /* 0x000000ffff0d7224 */ /* 0x000fe200078e0009 */
[----:B------:R0:W-:Y:S01]  /*3090*/  STL [R1+0x80], RZ ;  /* 0x000080ff01007387 */ /* 0x0001e20000100800 */
[----:B---3--:R-:W-:Y:S02]  /*30a0*/  R2UR UR4, R24 ;  /* 0x00000000180472ca */ /* 0x008fe400000e0000 */
[----:B------:R-:W-:-:S02]  /*30b0*/  R2UR UR5, R25 ;  /* 0x00000000190572ca */ /* 0x000fc400000e0000 */
[----:B------:R-:W-:Y:S01]  /*30c0*/  WARPGROUP.ARRIVE ;  /* 0x00000000000079c5 */ /* 0x000fe20000000000 */
[----:B----4-:R-:W-:Y:S02]  /*30d0*/  VIADD R10, R10, 0x2 ;  /* 0x000000020a0a7836 */ /* 0x010fe40000000000 */
[----:B-----5:R-:W-:Y:S02]  /*30e0*/  VIADD R14, R14, 0x4 ;  /* 0x000000040e0e7836 */ /* 0x020fe40000000000 */
[----:B--2---:R-:W-:-:S06]  /*30f0*/  VIADD R20, R20, 0x6 ;  /* 0x0000000614147836 */ /* 0x004fcc0000000000 */
        /* <DEDUP_REMOVED lines=35> */
[----:B------:R-:W1:Y:S02]  /*3330*/  SYNCS.PHASECHK.TRANS64.TRYWAIT P0, [UR44+0x32410], R7 ;  /* 0x03241007ff0075a7 */ /* 0x000e64000800016c */
[----:B01----:R-:W-:Y:S05]  /*3340*/  @!P0 BRA `(.L_x_9689) ;  /* 0x0000023400108947 */ /* 0x003fea0003800000 */
.L_x_9888:
[----:B------:R-:W-:Y:S05]  /*3350*/  BSYNC B0 ;  /* 0x0000000000007941 */ /* 0x000fea0003800000 */
.L_x_9688:
[----:B0-----:R-:W2:Y:S04]  /*3360*/  LDL R7, [R1+0x54] ;  /* 0x0000540001077983 */ /* 0x001ea80000100800 */
[----:B------:R0:W5:Y:S01]  /*3370*/  LDL.64 R8, [R1+0x210] ;  /* 0x0002100001087983 */ /* 0x0001620000100a00 */
[----:B------:R-:W-:Y:S01]  /*3380*/  BSSY B0, `(.L_x_9690) ;  /* 0x0000005000007945 */ /* 0x000fe20003800000 */
[----:B--2---:R-:W-:-:S04]  /*3390*/  LOP3.LUT R7, R7, 0x1, RZ, 0xfc, !PT ;  /* 0x0000000107077812 */ /* 0x004fc800078efcff */
[----:B------:R-:W-:-:S13]  /*33a0*/  ISETP.NE.AND P1, PT, R7, 0x3, PT ;  /* 0x000000030700780c */ /* 0x000fda0003f25270 */
[----:B0-----:R-:W-:Y:S05]  /*33b0*/  @!P1 BRA `(.L_x_9691) ;  /* 0x0000000000049947 */ /* 0x001fea0003800000 */
[----:B------:R-:W-:Y:S01]  /*33c0*/  BPT.TRAP 0x1 ;  /* 0x000000040000795c */ /* 0x000fe20000300000 */
.L_x_9691:
[----:B------:R-:W-:Y:S05]  /*33d0*/  BSYNC B0 ;  /* 0x0000000000007941 */ /* 0x000fea0003800000 */
.L_x_9690:
        /* <DEDUP_REMOVED lines=8> */
.L_x_9693:
[----:B------:R-:W-:Y:S05]  /*3460*/  BSYNC B0 ;  /* 0x0000000000007941 */ /* 0x000fea0003800000 */
.L_x_9692:
[----:B------:R-:W-:Y:S04]  /*3470*/  BSSY B0, `(.L_x_9694) ;  /* 0x0000004000007945 */ /* 0x000fe80003800000 */
[----:B-1----:R-:W-:Y:S05]  /*3480*/  @P0 BRA `(.L_x_9695) ;  /* 0x0000000000080947 */ /* 0x002fea0003800000 */
[----:B------:R-:W1:Y:S02]  /*3490*/  SYNCS.PHASECHK.TRANS64.TRYWAIT P0, [R8+URZ], R9 ;  /* 0x00000009080075a7 */ /* 0x000e64000800017f */
[----:B-1----:R-:W-:Y:S05]  /*34a0*/  @!P0 BRA `(.L_x_9696) ;  /* 0x0000023000d08947 */ /* 0x002fea0003800000 */
.L_x_9695:
[----:B------:R-:W-:Y:S05]  /*34b0*/  BSYNC B0 ;  /* 0x0000000000007941 */ /* 0x000fea0003800000 */
.L_x_9694:
[----:B------:R-:W2:Y:S04]  /*34c0*/  LDL R19, [R1+0x210] ;  /* 0x0002100001137983 */ /* 0x000ea80000100800 */
[----:B01----:R-:W2:Y:S04]  /*34d0*/  LDL.64 R8, [R1+0x118] ;  /* 0x0001180001087983 */ /* 0x003ea80000100a00 */
[----:B------:R-:W3:Y:S04]  /*34e0*/  LDL R7, [R1+0x90] ;  /* 0x0000900001077983 */ /* 0x000ee80000100800 */
[----:B------:R-:W4:Y:S04]  /*34f0*/  LDL.64 R10, [R1+0x110] ;  /* 0x00011000010a7983 */ /* 0x000f280000100a00 */
[----:B------:R-:W5:Y:S04]  /*3500*/  LDL.64 R12, [R1+0x110] ;  /* 0x00011000010c7983 */ /* 0x000f680000100a00 */
[----:B------:R-:W5:Y:S04]  /*3510*/  LDL.64 R14, [R1+0x110] ;  /* 0x00011000010e7983 */ /* 0x000f680000100a00 */
[----:B------:R-:W5:Y:S01]  /*3520*/  LDL.64 R20, [R1+0x110] ;  /* 0x0001100001147983 */ /* 0x000f620000100a00 */
[----:B------:R-:W-:Y:S05]  /*3530*/  WARPSYNC.ALL ;  /* 0x0000000000007948 */ /* 0x000fea0003800000 */
[----:B------:R-:W-:Y:S01]  /*3540*/  WARPGROUP.ARRIVE ;  /* 0x00000000000079c5 */ /* 0x000fe20000000000 */
[----:B------:R-:W5:Y:S04]  /*3550*/  LDL.64 R72, [R1+0x110] ;  /* 0x0001100001487983 */ /* 0x000f680000100a00 */
[----:B------:R-:W5:Y:S01]  /*3560*/  LDL.LU R74, [R1+0x460] ;  /* 0x00046000014a7983 */ /* 0x000f620000300800 */
[----:B--2---:R-:W-:Y:S01]  /*3570*/  IMAD R8, R19, 0xc00, R8 ;  /* 0x00000c0013087824 */ /* 0x004fe200078e0208 */
[----:B---3--:R-:W-:-:S04]  /*3580*/  ISETP.NE.U32.AND P0, PT, R7, RZ, PT ;  /* 0x000000ff0700720c */ /* 0x008fc80003f05070 */
[----:B------:R-:W-:Y:S02]  /*3590*/  R2UR UR6, R8 ;  /* 0x00000000080672ca */ /* 0x000fe400000e0000 */
[----:B------:R-:W-:Y:S02]  /*35a0*/  R2UR UR7, R9 ;  /* 0x00000000090772ca */ /* 0x000fe400000e0000 */
[----:B----4-:R-:W-:Y:S02]  /*35b0*/  R2UR UR4, R10 ;  /* 0x000000000a0472ca */ /* 0x010fe400000e0000 */
[----:B------:R-:W-:-:S03]  /*35c0*/  R2UR UR5, R11 ;  /* 0x000000000b0572ca */ /* 0x000fc600000e0000 */
[----:B------:R-:W-:-:S10]  /*35d0*/  VOTEU.ANY UP0, P0 ;  /* 0x00000000003f7886 */ /* 0x000fd40000000100 */
        /* <DEDUP_REMOVED lines=129> */
[----:B------:R-:W0:Y:S01]  /*3df0*/  S2R R75, SR_TID.X ;  /* 0x00000000004b7919 */ /* 0x000e220000002100 */
[----:B------:R-:W-:Y:S01]  /*3e00*/  LOP3.LUT R74, R74, 0xffefffff, RZ, 0xc0, !PT ;  /* 0xffefffff4a4a7812 */ /* 0x000fe200078ec0ff */
[----:B------:R-:W-:Y:S02]  /*3e10*/  WARPGROUP.DEPBAR.LE gsb0, 0x0 ;  /* 0x00008000000079c5 */ /* 0x000fe40000010000 */
[----:B------:R-:W-:-:S08]  /*3e20*/  WARPGROUP.ARRIVE ;  /* 0x00000000000079c5 */ /* 0x000fd00000000000 */
[----:B------:R-:W-:Y:S01]  /*3e30*/  HGMMA.64x96x16.F32.BF16 R24, gdesc[UR4], R24, gsb0 ;  /* 0x01600000041879f0 */ /* 0x000fe20008001818 */
[----:B0-----:R-:W-:Y:S01]  /*3e40*/  LOP3.LUT P1, RZ, R75, 0x7f, RZ, 0xc0, !PT ;  /* 0x0000007f4bff7812 */ /* 0x001fe2000782c0ff */
[----:B--2---:R-:W-:-:S12]  /*3e50*/  VIADD R12, R12, 0xc02 ;  /* 0x00000c020c0c7836 */ /* 0x004fd80000000000 */
[----:B------:R-:W-:Y:S01]  /*3e60*/  @P1 LOP3.LUT R74, R74, 0x100000, RZ, 0xfc, !PT ;  /* 0x001000004a4a1812 */ /* 0x000fe200078efcff */
[----:B------:R-:W2:Y:S04]  /*3e70*/  @!P1 LDL R7, [R1+0x210] ;  /* 0x0002100001079983 */ /* 0x000ea80000100800 */
[----:B------:R0:W-:Y:S01]  /*3e80*/  STL [R1+0x460], R74 ;  /* 0x0004604a01007387 */ /* 0x0001e20000100800 */
[----:B------:R-:W-:Y:S02]  /*3e90*/  VIADD R10, R8, 0x902 ;  /* 0x00000902080a7836 */ /* 0x000fe40000000000 */
[----:B------:R-:W-:Y:S01]  /*3ea0*/  IMAD.MOV.U32 R11, RZ, RZ, R9 ;  /* 0x000000ffff0b7224 */ /* 0x000fe200078e0009 */
[----:B0-----:R-:W5:Y:S02]  /*3eb0*/  @!P1 LDL.64 R74, [R1+0x30] ;  /* 0x00003000014a9983 */ /* 0x001f640000100a00 */
[----:B------:R-:W-:-:S02]  /*3ec0*/  R2UR UR6, R10 ;  /* 0x000000000a0672ca */ /* 0x000fc400000e0000 */
[----:B------:R-:W-:Y:S02]  /*3ed0*/  R2UR UR7, R11 ;  /* 0x000000000b0772ca */ /* 0x000fe400000e0000 */
[----:B------:R-:W-:Y:S02]  /*3ee0*/  R2UR UR4, R12 ;  /* 0x000000000c0472ca */ /* 0x000fe400000e0000 */
[----:B------:R-:W-:Y:S01]  /*3ef0*/  R2UR UR5, R13 ;  /* 0x000000000d0572ca */ /* 0x000fe200000e0000 */
[----:B------:R-:W-:Y:S02]  /*3f00*/  WARPGROUP.DEPBAR.LE gsb0, 0x0 ;  /* 0x00008000000079c5 */ /* 0x000fe40000010000 */
        /* <DEDUP_REMOVED lines=23> */
[----:B-----5:R-:W-:Y:S01]  /*4080*/  @!P1 MOV R74, R74 ;  /* 0x0000004a004a9202 */ /* 0x020fe20000000f00 */
[----:B------:R0:W-:Y:S04]  /*4090*/  STL [R1+0x90], R0 ;  /* 0x0000900001007387 */ /* 0x0001e80000100800 */
[----:B------:R0:W-:Y:S01]  /*40a0*/  STL [R1+0x90], R0 ;  /* 0x0000900001007387 */ /* 0x0001e20000100800 */
[----:B--2---:R-:W-:-:S03]  /*40b0*/  @!P1 IMAD R7, R7, 0x8, R74 ;  /* 0x0000000807079824 */ /* 0x004fc600078e024a */
        /* <DEDUP_REMOVED lines=16> */
[----:B------:R-:W2:Y:S04]  /*41c0*/  LDL R15, [R1+0x70] ;  /* 0x00007000010f7983 */ /* 0x000ea80000100800 */
[----:B------:R-:W3:Y:S04]  /*41d0*/  LDL R11, [R6+0x8] ;  /* 0x00000800060b7983 */ /* 0x000ee80000100800 */
[----:B-1----:R-:W4:Y:S04]  /*41e0*/  LDL R7, [R6] ;  /* 0x0000000006077983 */ /* 0x002f280000100800 */
[----:B------:R-:W5:Y:S04]  /*41f0*/  LDL R19, [R6+0x18] ;  /* 0x0000180006137983 */ /* 0x000f680000100800 */
[----:B------:R-:W5:Y:S04]  /*4200*/  LDL R12, [R6+0x4] ;  /* 0x00000400060c7983 */ /* 0x000f680000100800 */
[----:B------:R-:W5:Y:S04]  /*4210*/  LDL R13, [R6+0xc] ;  /* 0x00000c00060d7983 */ /* 0x000f680000100800 */
[----:B------:R-:W5:Y:S04]  /*4220*/  LDL R9, [R6+0x10] ;  /* 0x0000100006097983 */ /* 0x000f680000100800 */
[----:B------:R-:W5:Y:S01]  /*4230*/  LDL R14, [R6+0x14] ;  /* 0x00001400060e7983 */ /* 0x000f620000100800 */
[----:B------:R-:W-:-:S02]  /*4240*/  UMOV UR4, 0xffffffa0 ;  /* 0xffffffa000047882 */ /* 0x000fc40000000000 */
[----:B------:R-:W-:Y:S01]  /*4250*/  UIMAD UR4, UR45, UR4, 0x60 ;  /* 0x000000602d0474a4 */ /* 0x000fe2000f8e0204 */
[----:B------:R-:W-:Y:S01]  /*4260*/  BSSY B0, `(.L_x_9697) ;  /* 0x000003e000007945 */ /* 0x000fe20003800000 */
[----:B----4-:R-:W-:-:S04]  /*4270*/  SHF.R.S32.HI R8, RZ, 0x1f, R7 ;  /* 0x0000001fff087819 */ /* 0x010fc80000011407 */
        /* <DEDUP_REMOVED lines=11> */
[----:B--2---:R-:W-:Y:S01]  /*4330*/  IMAD R74, R15, 0x8, R74 ;  /* 0x000000080f4a7824 */ /* 0x004fe200078e024a */
[----:B------:R-:W-:Y:S01]  /*4340*/  LOP3.LUT R21, R20, 0x7ffffffc, RZ, 0xc0, !PT ;  /* 0x7ffffffc14157812 */ /* 0x000fe200078ec0ff */
[----:B---3--:R-:W-:Y:S01]  /*4350*/  VIADD R15, R11, UR4 ;  /* 0x000000040b0f7c36 */ /* 0x008fe20008000000 */
        /* <DEDUP_REMOVED lines=20> */
[----:B0-----:R-:W-:Y:S06]  /*44a0*/  @!P0 BRA `(.L_x_9698) ;  /* 0x0000000000648947 */ /* 0x001fec0003800000 */
        /* <DEDUP_REMOVED lines=12> */
.L_x_9702:
[----:B------:R-:W-:Y:S05]  /*4570*/  BSYNC B2 ;  /* 0x0000000000027941 */ /* 0x000fea0003800000 */
.L_x_9701:
[----:B------:R-:W-:Y:S01]  /*4580*/  LOP3.LUT R8, RZ, R8, RZ, 0x33, !PT ;  /* 0x00000008ff087212 */ /* 0x000fe200078e33ff */
[----:B------:R-:W-:Y:S06]  /*4590*/  BRA `(.L_x_9703) ;  /* 0x0000000000187947 */ /* 0x000fec0003800000 */
.L_x_9700:
[----:B------:R-:W-:-:S13]  /*45a0*/  ISETP.NE.AND P0, PT, R19, 0x1, PT ;  /* 0x000000011300780c */ /* 0x000fda0003f05270 */
[----:B------:R-:W-:Y:S05]  /*45b0*/  @!P0 BRA `(.L_x_9703) ;  /* 0x0000000000108947 */ /* 0x000fea0003800000 */
[----:B------:R-:W2:Y:S04]  /*45c0*/  LDL R9, [R6+0x1c] ;  /* 0x00001c0006097983 */ /* 0x000ea80000100800 */
[----:B------:R-:W3:Y:S01]  /*45d0*/  LDL R13, [R6+0x20] ;  /* 0x00002000060d7983 */ /* 0x000ee20000100800 */
[----:B--2---:R-:W-:-:S05]  /*45e0*/  IMAD.HI.U32 R8, R8, R9, RZ ;  /* 0x0000000908087227 */ /* 0x004fca00078e00ff */
[----:B---3--:R-:W-:-:S07]  /*45f0*/  SHF.R.U32.HI R8, RZ, R13, R8 ;  /* 0x0000000dff087219 */ /* 0x008fce0000011608 */
.L_x_9703:
[----:B------:R-:W-:Y:S05]  /*4600*/  BSYNC B1 ;  /* 0x0000000000017941 */ /* 0x000fea0003800000 */
.L_x_9699:
[----:B------:R-:W-:-:S05]  /*4610*/  IMAD R8, R19, R8, R21 ;  /* 0x0000000813087224 */ /* 0x000fca00078e0215 */
[----:B------:R-:W-:Y:S02]  /*4620*/  VIMNMX R7, R7, R8, !PT ;  /* 0x0000000807077248 */ /* 0x000fe40007fe0100 */
[----:B------:R-:W-:-:S07]  /*4630*/  VIADDMNMX R10, R8, R19, R10, PT ;  /* 0x00000013080a7246 */ /* 0x000fce000380010a */
.L_x_9698:
[----:B------:R-:W-:Y:S05]  /*4640*/  BSYNC B0 ;  /* 0x0000000000007941 */ /* 0x000fea0003800000 */
.L_x_9697:
        /* <DEDUP_REMOVED lines=132> */
.L_x_9709:
[----:B------:R-:W-:Y:S05]  /*4e90*/  BSYNC B2 ;  /* 0x0000000000027941 */ /* 0x000fea0003800000 */
.L_x_9708:
[----:B------:R-:W-:Y:S01]  /*4ea0*/  LOP3.LUT R12, RZ, R12, RZ, 0x33, !PT ;  /* 0x0000000cff0c7212 */ /* 0x000fe200078e33ff */
[----:B------:R-:W-:Y:S06]  /*4eb0*/  BRA `(.L_x_9710) ;  /* 0x0000000000187947 */ /* 0x000fec0003800000 */
.L_x_9707:
[----:B------:R-:W-:-:S13]  /*4ec0*/  ISETP.NE.AND P6, PT, R19, 0x1, PT ;  /* 0x000000011300780c */ /* 0x000fda0003fc5270 */
[----:B------:R-:W-:Y:S05]  /*4ed0*/  @!P6 BRA `(.L_x_9710) ;  /* 0x000000000010e947 */ /* 0x000fea0003800000 */
[----:B------:R-:W2:Y:S04]  /*4ee0*/  LDL R11, [R6+0x1c] ;  /* 0x00001c00060b7983 */ /* 0x000ea80000100800 */
[----:B------:R-:W3:Y:S01]  /*4ef0*/  LDL R13, [R6+0x20] ;  /* 0x00002000060d7983 */ /* 0x000ee20000100800 */
[----:B--2---:R-:W-:-:S05]  /*4f00*/  IMAD.HI.U32 R12, R12, R11, RZ ;  /* 0x0000000b0c0c7227 */ /* 0x004fca00078e00ff */
[----:B---3--:R-:W-:-:S07]  /*4f10*/  SHF.R.U32.HI R12, RZ, R13, R12 ;  /* 0x0000000dff0c7219 */ /* 0x008fce000001160c */
.L_x_9710:
[----:B------:R-:W-:Y:S05]  /*4f20*/  BSYNC B1 ;  /* 0x0000000000017941 */ /* 0x000fea0003800000 */
.L_x_9706:
[----:B------:R-:W-:-:S05]  /*4f30*/  IMAD R12, R19, R12, R21 ;  /* 0x0000000c130c7224 */ /* 0x000fca00078e0215 */
[----:B------:R-:W-:Y:S02]  /*4f40*/  VIADDMNMX R10, R12, R19, R10, PT ;  /* 0x000000130c0a7246 */ /* 0x000fe4000380010a */
[----:B------:R-:W-:-:S07]  /*4f50*/  VIMNMX R7, R7, R12, !PT ;  /* 0x0000000c07077248 */ /* 0x000fce0007fe0100 */
.L_x_9705:
[----:B------:R-:W-:Y:S05]  /*4f60*/  BSYNC B0 ;  /* 0x0000000000007941 */ /* 0x000fea0003800000 */
.L_x_9704:
        /* <DEDUP_REMOVED lines=13> */
[----:B------:R-:W5:Y:S01]  /*5040*/  LDL R20, [R1+0x36c] ;  /* 0x00036c0001147983 */ /* 0x000f620000100800 */
[----:B------:R-:W-:Y:S02]  /*5050*/  ISETP.LT.OR P0, PT, R10, 0xa, P0 ;  /* 0x0000000a0a00780c */ /* 0x000fe40000701670 */
[----:B------:R-:W-:Y:S01]  /*5060*/  ISETP.NE.AND P6, PT, R36, RZ, PT ;  /* 0x000000ff2400720c */ /* 0x000fe20003fc5270 */
[----:B------:R-:W5:Y:S01]  /*5070*/  LDL R25, [R1+0x310] ;  /* 0x0003100001197983 */ /* 0x000f620000100800 */
[----:B------:R-:W-:-:S02]  /*5080*/  FSEL R45, R31, -INF , !P0 ;  /* 0xff8000001f2d7808 */ /* 0x000fc40004000000 */
[----:B------:R-:W-:Y:S01]  /*5090*/  ISETP.NE.AND P0, PT, R28, RZ, PT ;  /* 0x000000ff1c00720c */ /* 0x000fe20003f05270 */
[----:B------:R-:W5:Y:S01]  /*50a0*/  LDL R176, [R1+0x2e0] ;  /* 0x0002e00001b07983 */ /* 0x000f620000100800 */
[C---:B------:R-:W-:Y:S02]  /*50b0*/  ISETP.GT.AND P5, PT, R7.reuse, RZ, !P5 ;  /* 0x000000ff0700720c */ /* 0x040fe40006fa4270 */
[----:B------:R-:W-:Y:S01]  /*50c0*/  ISETP.GT.AND P0, PT, R7, 0x10, !P0 ;  /* 0x000000100700780c */ /* 0x000fe20004704270 */
[----:B------:R-:W5:Y:S01]  /*50d0*/  LDL R21, [R1+0x300] ;  /* 0x0003000001157983 */ /* 0x000f620000100800 */
[C---:B------:R-:W-:Y:S02]  /*50e0*/  ISETP.LT.OR P5, PT, R10.reuse, 0x1, P5 ;  /* 0x000000010a00780c */ /* 0x040fe40002fa1670 */
[----:B------:R-:W-:Y:S01]  /*50f0*/  ISETP.LT.OR P0, PT, R10, 0x11, P0 ;  /* 0x000000110a00780c */ /* 0x000fe20000701670 */
[----:B------:R-:W5:Y:S01]  /*5100*/  LDL R126, [R1+0x220] ;  /* 0x00022000017e7983 */ /* 0x000f620000100800 */
[----:B------:R-:W-:-:S02]  /*5110*/  FSEL R177, R26, -INF , !P5 ;  /* 0xff8000001ab17808 */ /* 0x000fc40006800000 */
[----:B------:R-:W-:Y:S01]  /*5120*/  FSEL R188, R34, -INF , !P0 ;  /* 0xff80000022bc7808 */ /* 0x000fe20004000000 */
[----:B------:R-:W5:Y:S01]  /*5130*/  LDL R128, [R1+0x230] ;  /* 0x0002300001807983 */ /* 0x000f620000100800 */
[----:B------:R-:W-:Y:S02]  /*5140*/  ISETP.NE.AND P0, PT, R29, RZ, PT ;  /* 0x000000ff1d00720c */ /* 0x000fe40003f05270 */
[----:B------:R-:W-:Y:S01]  /*5150*/  FMNMX.FTZ R11, R61, R154, !PT ;  /* 0x0000009a3d0b7209 */ /* 0x000fe20007810000 */
[----:B------:R-:W5:Y:S01]  /*5160*/  LDL R130, [R1+0x240] ;  /* 0x0002400001827983 */ /* 0x000f620000100800 */
[----:B------:R-:W-:Y:S02]  /*5170*/  ISETP.GT.AND P0, PT, R7, 0x11, !P0 ;  /* 0x000000110700780c */ /* 0x000fe40004704270 */
[----:B------:R-:W-:Y:S01]  /*5180*/  FMNMX.FTZ R6, R177, R53, !PT ;  /* 0x00000035b1067209 */ /* 0x000fe20007810000 */
[----:B------:R-:W5:Y:S01]  /*5190*/  LDL R132, [R1+0x250] ;  /* 0x0002500001847983 */ /* 0x000f620000100800 */
[----:B------:R-:W-:-:S02]  /*51a0*/  ISETP.LT.OR P0, PT, R10, 0x12, P0 ;  /* 0x000000120a00780c */ /* 0x000fc40000701670 */
[----:B------:R-:W-:Y:S01]  /*51b0*/  FMNMX.FTZ R11, R152, R11, !PT ;  /* 0x0000000b980b7209 */ /* 0x000fe20007810000 */
[----:B------:R-:W5:Y:S01]  /*51c0*/  LDL R134, [R1+0x260] ;  /* 0x0002600001867983 */ /* 0x000f620000100800 */
[----:B------:R-:W-:Y:S02]  /*51d0*/  FSEL R191, R35, -INF , !P0 ;  /* 0xff80000023bf7808 */ /* 0x000fe40004000000 */
[----:B------:R-:W-:Y:S01]  /*51e0*/  ISETP.GT.AND P0, PT, R7, 0x18, !P1 ;  /* 0x000000180700780c */ /* 0x000fe20004f04270 */
[----:B------:R-:W5:Y:S01]  /*51f0*/  LDL R35, [R1+0x234] ;  /* 0x0002340001237983 */ /* 0x000f620000100800 */
[----:B------:R-:W-:Y:S02]  /*5200*/  FMNMX.FTZ R6, R49, R6, !PT ;  /* 0x0000000631067209 */ /* 0x000fe40007810000 */
[----:B------:R-:W-:Y:S01]  /*5210*/  ISETP.LT.OR P0, PT, R10, 0x19, P0 ;  /* 0x000000190a00780c */ /* 0x000fe20000701670 */
[----:B------:R-:W5:Y:S01]  /*5220*/  LDL R65, [R1+0x26c] ;  /* 0x00026c0001417983 */ /* 0x000f620000100800 */
[----:B------:R-:W-:-:S02]  /*5230*/  FMNMX.FTZ R11, R148, R11, !PT ;  /* 0x0000000b940b7209 */ /* 0x000fc40007810000 */
        /* <DEDUP_REMOVED lines=30> */
[----:B------:R-:W-:Y:S01]  /*5420*/  ISETP.NE.AND P0, PT, R40, RZ, PT ;  /* 0x000000ff2800720c */ /* 0x000fe20003f05270 */
[----:B------:R-:W5:Y:S01]  /*5430*/  LDL R43, [R1+0x248] ;  /* 0x00024800012b7983 */ /* 0x000f620000100800 */
[----:B------:R-:W-:Y:S02]  /*5440*/  FMNMX.FTZ R12, R213, R12, !PT ;  /* 0x0000000cd50c7209 */ /* 0x000fe40007810000 */
[----:B------:R-:W-:Y:S01]  /*5450*/  ISETP.GT.AND P0, PT, R7, 0x28, !P0 ;  /* 0x000000280700780c */ /* 0x000fe20004704270 */
[----:B------:R-:W5:Y:S01]  /*5460*/  LDL R79, [R1+0x294] ;  /* 0x00029400014f7983 */ /* 0x000f620000100800 */
[----:B------:R-:W-:-:S02]  /*5470*/  FMNMX.FTZ R6, R160, R11, !PT ;  /* 0x0000000ba0067209 */ /* 0x000fc40007810000 */
[----:B------:R-:W-:Y:S01]  /*5480*/  ISETP.LT.OR P0, PT, R10, 0x29, P0 ;  /* 0x000000290a00780c */ /* 0x000fe20000701670 */
[----:B------:R-:W5:Y:S01]  /*5490*/  LDL R81, [R1+0x298] ;  /* 0x0002980001517983 */ /* 0x000f620000100800 */
[----:B------:R-:W-:Y:S02]  /*54a0*/  FMNMX.FTZ R11, R181, R12, !PT ;  /* 0x0000000cb50b7209 */ /* 0x000fe40007810000 */
[----:B------:R-:W-:Y:S01]  /*54b0*/  FSEL R189, R46, -INF , !P0 ;  /* 0xff8000002ebd7808 */ /* 0x000fe20004000000 */
[----:B------:R-:W5:Y:S01]  /*54c0*/  LDL R83, [R1+0x29c] ;  /* 0x00029c0001537983 */ /* 0x000f620000100800 */
[----:B------:R-:W-:Y:S02]  /*54d0*/  ISETP.NE.AND P0, PT, R41, RZ, PT ;  /* 0x000000ff2900720c */ /* 0x000fe40003f05270 */
[----:B------:R-:W-:Y:S01]  /*54e0*/  FMNMX.FTZ R6, R163, R6, !PT ;  /* 0x00000006a3067209 */ /* 0x000fe20007810000 */
[----:B------:R-:W5:Y:S01]  /*54f0*/  LDL R41, [R1+0x244] ;  /* 0x0002440001297983 */ /* 0x000f620000100800 */
[----:B------:R-:W-:-:S02]  /*5500*/  ISETP.GT.AND P0, PT, R7, 0x29, !P0 ;  /* 0x000000290700780c */ /* 0x000fc40004704270 */
[----:B------:R-:W-:Y:S01]  /*5510*/  FMNMX.FTZ R12, R184, R11, !PT ;  /* 0x0000000bb80c7209 */ /* 0x000fe20007810000 */
[----:B------:R-:W5:Y:S01]  /*5520*/  LDL R142, [R1+0x2a0] ;  /* 0x0002a000018e7983 */ /* 0x000f620000100800 */
[----:B------:R-:W-:Y:S02]  /*5530*/  ISETP.LT.OR P0, PT, R10, 0x2a, P0 ;  /* 0x0000002a0a00780c */ /* 0x000fe40000701670 */
[----:B------:R-:W-:Y:S01]  /*5540*/  FMNMX.FTZ R11, R167, R6, !PT ;  /* 0x00000006a70b7209 */ /* 0x000fe20007810000 */
[----:B------:R-:W5:Y:S01]  /*5550*/  LDL R85, [R1+0x2a4] ;  /* 0x0002a40001557983 */ /* 0x000f620000100800 */
[----:B------:R-:W-:Y:S02]  /*5560*/  FSEL R194, R47, -INF , !P0 ;  /* 0xff8000002fc27808 */ /* 0x000fe40004000000 */
[----:B------:R-:W-:Y:S01]  /*5570*/  ISETP.NE.AND P0, PT, R44, RZ, PT ;  /* 0x000000ff2c00720c */ /* 0x000fe20003f05270 */
[----:B------:R-:W5:Y:S01]  /*5580*/  LDL R47, [R1+0x24c] ;  /* 0x00024c00012f7983 */ /* 0x000f620000100800 */
[----:B------:R-:W-:-:S02]  /*5590*/  ISETP.NE.AND P1, PT, R75, RZ, PT ;  /* 0x000000ff4b00720c */ /* 0x000fc40003f25270 */
[----:B------:R-:W-:Y:S01]  /*55a0*/  ISETP.GT.AND P0, PT, R7, 0x30, !P0 ;  /* 0x000000300700780c */ /* 0x000fe20004704270 */
[----:B------:R-:W5:Y:S01]  /*55b0*/  LDL R75, [R1+0x288] ;  /* 0x00028800014b7983 */ /* 0x000f620000100800 */
[----:B------:R-:W-:Y:S02]  /*55c0*/  FMNMX.FTZ R13, R189, R12, !PT ;  /* 0x0000000cbd0d7209 */ /* 0x000fe40007810000 */
[----:B------:R-:W-:Y:S01]  /*55d0*/  ISETP.LT.OR P0, PT, R10, 0x31, P0 ;  /* 0x000000310a00780c */ /* 0x000fe20000701670 */
[----:B------:R-:W5:Y:S01]  /*55e0*/  LDL R87, [R1+0x2a8] ;  /* 0x0002a80001577983 */ /* 0x000f620000100800 */
[----:B------:R-:W-:Y:S02]  /*55f0*/  FMNMX.FTZ R6, R170, R11, !PT ;  /* 0x0000000baa067209 */ /* 0x000fe40007810000 */
[----:B------:R-:W-:Y:S01]  /*5600*/  FSEL R178, R50, -INF , !P0 ;  /* 0xff80000032b27808 */ /* 0x000fe20004000000 */
[----:B------:R-:W5:Y:S01]  /*5610*/  LDL R89, [R1+0x2ac] ;  /* 0x0002ac0001597983 */ /* 0x000f620000100800 */
[----:B------:R-:W-:-:S02]  /*5620*/  ISETP.NE.AND P0, PT, R48, RZ, PT ;  /* 0x000000ff3000720c */ /* 0x000fc40003f05270 */
[----:B------:R-:W-:Y:S01]  /*5630*/  FMNMX.FTZ R13, R194, R13, !PT ;  /* 0x0000000dc20d7209 */ /* 0x000fe20007810000 */
[----:B------:R-:W5:Y:S01]  /*5640*/  LDL R144, [R1+0x2b0] ;  /* 0x0002b00001907983 */ /* 0x000f620000100800 */
[----:B------:R-:W-:Y:S02]  /*5650*/  ISETP.GT.AND P0, PT, R7, 0x31, !P0 ;  /* 0x000000310700780c */ /* 0x000fe40004704270 */
[----:B------:R-:W-:Y:S01]  /*5660*/  FMNMX.FTZ R6, R157, R6, !PT ;  /* 0x000000069d067209 */ /* 0x000fe20007810000 */
[----:B------:R-:W5:Y:S01]  /*5670*/  LDL R91, [R1+0x2b4] ;  /* 0x0002b400015b7983 */ /* 0x000f620000100800 */
[----:B------:R-:W-:Y:S02]  /*5680*/  ISETP.LT.OR P0, PT, R10, 0x32, P0 ;  /* 0x000000320a00780c */ /* 0x000fe40000701670 */
[----:B------:R-:W-:Y:S01]  /*5690*/  ISETP.NE.AND P6, PT, R56, RZ, PT ;  /* 0x000000ff3800720c */ /* 0x000fe20003fc5270 */
[----:B------:R-:W5:Y:S01]  /*56a0*/  LDL R93, [R1+0x2b8] ;  /* 0x0002b800015d7983 */ /* 0x000f620000100800 */
[----:B------:R-:W-:-:S02]  /*56b0*/  FSEL R180, R51, -INF , !P0 ;  /* 0xff80000033b47808 */ /* 0x000fc40004000000 */
[----:B------:R-:W-:Y:S01]  /*56c0*/  ISETP.NE.AND P0, PT, R74, RZ, PT ;  /* 0x000000ff4a00720c */ /* 0x000fe20003f05270 */
[----:B------:R-:W5:Y:S01]  /*56d0*/  LDL R51, [R1+0x254] ;  /* 0x0002540001337983 */ /* 0x000f620000100800 */
[----:B------:R-:W-:Y:S02]  /*56e0*/  FMNMX.FTZ R13, R178, R13, !PT ;  /* 0x0000000db20d7209 */ /* 0x000fe40007810000 */
        /* <DEDUP_REMOVED lines=12> */
[----:B------:R-:W-:Y:S01]  /*57b0*/  ISETP.NE.AND P5, PT, R57, RZ, PT ;  /* 0x000000ff3900720c */ /* 0x000fe20003fa5270 */
        /* <DEDUP_REMOVED lines=10> */
[----:B------:R-:W-:-:S02]  /*5860*/  ISETP.NE.AND P1, PT, R60, RZ, PT ;  /* 0x000000ff3c00720c */ /* 0x000fc40003f25270 */
[----:B------:R-:W-:Y:S01]  /*5870*/  FSEL R179, R58, -INF , !P0 ;  /* 0xff8000003ab37808 */ /* 0x000fe20004000000 */
[----:B------:R-:W5:Y:S01]  /*5880*/  LDL R103, [R1+0x2d4] ;  /* 0x0002d40001677983 */ /* 0x000f620000100800 */
[----:B------:R-:W-:Y:S02]  /*5890*/  ISETP.GT.AND P0, PT, R7, 0x41, !P6 ;  /* 0x000000410700780c */ /* 0x000fe40007704270 */
[----:B------:R-:W-:Y:S01]  /*58a0*/  FMNMX.FTZ R6, R185, R6, !PT ;  /* 0x00000006b9067209 */ /* 0x000fe20007810000 */
[----:B------:R-:W5:Y:S01]  /*58b0*/  LDL R105, [R1+0x2d8] ;  /* 0x0002d80001697983 */ /* 0x000f620000100800 */
[----:B------:R-:W-:Y:S02]  /*58c0*/  ISETP.LT.OR P0, PT, R10, 0x42, P0 ;  /* 0x000000420a00780c */ /* 0x000fe40000701670 */
[----:B------:R-:W-:Y:S01]  /*58d0*/  FMNMX.FTZ R11, R156, R11, !PT ;  /* 0x0000000b9c0b7209 */ /* 0x000fe20007810000 */
[----:B------:R-:W5:Y:S01]  /*58e0*/  LDL R107, [R1+0x2dc] ;  /* 0x0002dc00016b7983 */ /* 0x000f620000100800 */
[----:B------:R-:W-:-:S02]  /*58f0*/  FSEL R183, R59, -INF , !P0 ;  /* 0xff8000003bb77808 */ /* 0x000fc40004000000 */
[C---:B------:R-:W-:Y:S01]  /*5900*/  ISETP.GT.AND P0, PT, R7.reuse, 0x48, !P5 ;  /* 0x000000480700780c */ /* 0x040fe20006f04270 */
[----:B------:R-:W5:Y:S01]  /*5910*/  LDL R59, [R1+0x264] ;  /* 0x00026400013b7983 */ /* 0x000f620000100800 */
[----:B------:R-:W-:Y:S02]  /*5920*/  ISETP.GT.AND P1, PT, R7, 0x49, !P1 ;  /* 0x000000490700780c */ /* 0x000fe40004f24270 */
[----:B------:R-:W-:Y:S01]  /*5930*/  ISETP.LT.OR P0, PT, R10, 0x49, P0 ;  /* 0x000000490a00780c */ /* 0x000fe20000701670 */
[----:B------:R-:W5:Y:S01]  /*5940*/  LDL R109, [R1+0x2e4] ;  /* 0x0002e400016d7983 */ /* 0x000f620000100800 */
[----:B------:R-:W-:Y:S02]  /*5950*/  FMNMX.FTZ R6, R179, R6, !PT ;  /* 0x00000006b3067209 */ /* 0x000fe40007810000 */
[----:B------:R-:W-:Y:S01]  /*5960*/  FMNMX.FTZ R11, R158, R11, !PT ;  /* 0x0000000b9e0b7209 */ /* 0x000fe20007810000 */
[----:B------:R-:W5:Y:S01]  /*5970*/  LDL R111, [R1+0x2e8] ;  /* 0x0002e800016f7983 */ /* 0x000f620000100800 */
[----:B------:R-:W-:-:S02]  /*5980*/  ISETP.NE.AND P6, PT, R14, RZ, PT ;  /* 0x000000ff0e00720c */ /* 0x000fc40003fc5270 */
[----:B------:R-:W-:Y:S01]  /*5990*/  ISETP.GT.AND P2, PT, R7, 0x50, !P2 ;  /* 0x000000500700780c */ /* 0x000fe20005744270 */
[----:B------:R-:W5:Y:S01]  /*59a0*/  LDL R14, [R1+0x39c] ;  /* 0x00039c00010e7983 */ /* 0x000f620000100800 */
[----:B------:R-:W-:Y:S02]  /*59b0*/  ISETP.LT.OR P1, PT, R10, 0x4a, P1 ;  /* 0x0000004a0a00780c */ /* 0x000fe40000f21670 */
[----:B------:R-:W-:Y:S01]  /*59c0*/  FSEL R187, R62, -INF , !P0 ;  /* 0xff8000003ebb7808 */ /* 0x000fe20004000000 */
[----:B------:R-:W5:Y:S01]  /*59d0*/  LDL R113, [R1+0x2ec] ;  /* 0x0002ec0001717983 */ /* 0x000f620000100800 */
[----:B------:R-:W-:Y:S02]  /*59e0*/  FMNMX.FTZ R6, R183, R6, !PT ;  /* 0x00000006b7067209 */ /* 0x000fe40007810000 */
[----:B------:R-:W-:Y:S01]  /*59f0*/  FMNMX.FTZ R11, R162, R11, !PT ;  /* 0x0000000ba20b7209 */ /* 0x000fe20007810000 */
[----:B------:R-:W5:Y:S01]  /*5a00*/  LDL R115, [R1+0x2f4] ;  /* 0x0002f40001737983 */ /* 0x000f620000100800 */
[----:B------:R-:W-:-:S02]  /*5a10*/  ISETP.GT.AND P3, PT, R7, 0x51, !P3 ;  /* 0x000000510700780c */ /* 0x000fc40005f64270 */
[C---:B------:R-:W-:Y:S01]  /*5a20*/  ISETP.GT.AND P4, PT, R7.reuse, 0x58, !P4 ;  /* 0x000000580700780c */ /* 0x040fe20006784270 */
[----:B------:R-:W5:Y:S01]  /*5a30*/  LDL R117, [R1+0x2f8] ;  /* 0x0002f80001757983 */ /* 0x000f620000100800 */
[----:B------:R-:W-:Y:S02]  /*5a40*/  ISETP.GT.AND P5, PT, R7, 0x59, !P6 ;  /* 0x000000590700780c */ /* 0x000fe400077a4270 */
[----:B------:R-:W-:Y:S01]  /*5a50*/  ISETP.LT.OR P2, PT, R10, 0x51, P2 ;  /* 0x000000510a00780c */ /* 0x000fe20001741670 */
[----:B------:R-:W5:Y:S01]  /*5a60*/  LDL R119, [R1+0x2fc] ;  /* 0x0002fc0001777983 */ /* 0x000f620000100800 */
[----:B------:R-:W-:Y:S02]  /*5a70*/  FSEL R190, R63, -INF , !P1 ;  /* 0xff8000003fbe7808 */ /* 0x000fe40004800000 */
[----:B------:R-:W-:Y:S01]  /*5a80*/  FMNMX.FTZ R7, R187, R6, !PT ;  /* 0x00000006bb077209 */ /* 0x000fe20007810000 */
[----:B------:R-:W5:Y:S01]  /*5a90*/  LDL R63, [R1+0x268] ;  /* 0x00026800013f7983 */ /* 0x000f620000100800 */
[----:B------:R-:W-:-:S02]  /*5aa0*/  FMNMX.FTZ R11, R166, R11, !PT ;  /* 0x0000000ba60b7209 */ /* 0x000fc40007810000 */
[----:B------:R-:W-:Y:S01]  /*5ab0*/  ISETP.LT.OR P3, PT, R10, 0x52, P3 ;  /* 0x000000520a00780c */ /* 0x000fe20001f61670 */
[----:B------:R-:W5:Y:S01]  /*5ac0*/  LDL R121, [R1+0x304] ;  /* 0x0003040001797983 */ /* 0x000f620000100800 */
[----:B------:R-:W-:Y:S02]  /*5ad0*/  FSEL R201, R66, -INF , !P2 ;  /* 0xff80000042c97808 */ /* 0x000fe40005000000 */
[----:B------:R-:W-:Y:S01]  /*5ae0*/  FMNMX.FTZ R6, R190, R7, !PT ;  /* 0x00000007be067209 */ /* 0x000fe20007810000 */
[----:B------:R-:W5:Y:S01]  /*5af0*/  LDL R123, [R1+0x308] ;  /* 0x00030800017b7983 */ /* 0x000f620000100800 */
[----:B------:R-:W-:Y:S02]  /*5b00*/  FMNMX.FTZ R12, R168, R11, !PT ;  /* 0x0000000ba80c7209 */ /* 0x000fe40007810000 */
[----:B------:R-:W-:Y:S01]  /*5b10*/  ISETP.LT.OR P4, PT, R10, 0x59, P4 ;  /* 0x000000590a00780c */ /* 0x000fe20002781670 */
[----:B------:R-:W5:Y:S01]  /*5b20*/  LDL R125, [R1+0x30c] ;  /* 0x00030c00017d7983 */ /* 0x000f620000100800 */
[----:B------:R-:W-:-:S02]  /*5b30*/  FSEL R202, R67, -INF , !P3 ;  /* 0xff80000043ca7808 */ /* 0x000fc40005800000 */
[----:B------:R-:W-:Y:S01]  /*5b40*/  FMNMX.FTZ R7, R201, R6, !PT ;  /* 0x00000006c9077209 */ /* 0x000fe20007810000 */
[----:B------:R-:W5:Y:S01]  /*5b50*/  LDL R67, [R1+0x274] ;  /* 0x0002740001437983 */ /* 0x000f620000100800 */
[----:B------:R-:W-:Y:S02]  /*5b60*/  FMNMX.FTZ R11, R169, R12, !PT ;  /* 0x0000000ca90b7209 */ /* 0x000fe40007810000 */
[----:B------:R-:W-:Y:S01]  /*5b70*/  FSEL R212, R70, -INF , !P4 ;  /* 0xff80000046d47808 */ /* 0x000fe20006000000 */
[----:B------:R-:W5:Y:S01]  /*5b80*/  LDL R127, [R1+0x314] ;  /* 0x00031400017f7983 */ /* 0x000f620000100800 */
[----:B------:R-:W-:Y:S02]  /*5b90*/  FMNMX.FTZ R7, R202, R7, !PT ;  /* 0x00000007ca077209 */ /* 0x000fe40007810000 */
[----:B------:R-:W-:Y:S01]  /*5ba0*/  ISETP.LT.OR P5, PT, R10, 0x5a, P5 ;  /* 0x0000005a0a00780c */ /* 0x000fe20002fa1670 */
[----:B------:R-:W5:Y:S01]  /*5bb0*/  LDL R129, [R1+0x318] ;  /* 0x0003180001817983 */ /* 0x000f620000100800 */
[----:B------:R-:W-:-:S02]  /*5bc0*/  FMNMX.FTZ R11, R172, R11, !PT ;  /* 0x0000000bac0b7209 */ /* 0x000fc40007810000 */
[----:B------:R-:W-:Y:S01]  /*5bd0*/  FMNMX.FTZ R7, R212, R7, !PT ;  /* 0x00000007d4077209 */ /* 0x000fe20007810000 */
[----:B------:R-:W5:Y:S01]  /*5be0*/  LDL R131, [R1+0x31c] ;  /* 0x00031c0001837983 */ /* 0x000f620000100800 */
[----:B------:R-:W-:Y:S02]  /*5bf0*/  FSEL R214, R71, -INF , !P5 ;  /* 0xff80000047d67808 */ /* 0x000fe40006800000 */
[----:B------:R-:W-:Y:S01]  /*5c00*/  FMNMX.FTZ R10, R174, R11, !PT ;  /* 0x0000000bae0a7209 */ /* 0x000fe20007810000 */
[----:B------:R-:W5:Y:S01]  /*5c10*/  LDL R71, [R1+0x27c] ;  /* 0x00027c0001477983 */ /* 0x000f620000100800 */
[----:B------:R-:W-:-:S03]  /*5c20*/  FMNMX.FTZ R11, R214, R7, !PT ;  /* 0x00000007d60b7209 */ /* 0x000fc60007810000 */
[----:B------:R-:W0:Y:S04]  /*5c30*/  SHFL.BFLY PT, R7, R10, 0x2, 0x1f ;  /* 0x0c401f000a077f89 */ /* 0x000e2800000e0000 */
[----:B------:R-:W-:Y:S04]  /*5c40*/  STL.64 [R1+0x430], R10 ;  /* 0x0004300a01007387 */ /* 0x000fe80000100a00 */
[----:B------:R-:W4:Y:S04]  /*5c50*/  LDL R29, [R1+0x434] ;  /* 0x00043400011d7983 */ /* 0x000f280000100800 */
[----:B------:R-:W5:Y:S04]  /*5c60*/  LDL R27, [R1+0x320] ;  /* 0x00032000011b7983 */ /* 0x000f680000100800 */
[----:B------:R-:W5:Y:S04]  /*5c70*/  LDL R133, [R1+0x324] ;  /* 0x0003240001857983 */ /* 0x000f680000100800 */
[----:B------:R-:W5:Y:S01]  /*5c80*/  LDL R118, [R1+0x328] ;  /* 0x0003280001767983 */ /* 0x000f620000100800 */
[----:B0-----:R-:W-:-:S03]  /*5c90*/  FMNMX.FTZ R12, R10, R7, !PT ;  /* 0x000000070a0c7209 */ /* 0x001fc60007810000 */
[----:B------:R-:W5:Y:S04]  /*5ca0*/  LDL R120, [R1+0x32c] ;  /* 0x00032c0001787983 */ /* 0x000f680000100800 */
[----:B------:R-:W0:Y:S04]  /*5cb0*/  SHFL.BFLY PT, R13, R12, 0x1, 0x1f ;  /* 0x0c201f000c0d7f89 */ /* 0x000e2800000e0000 */
[----:B------:R-:W5:Y:S04]  /*5cc0*/  LDL.64 R6, [R1+0xa8] ;  /* 0x0000a80001067983 */ /* 0x000f680000100a00 */
[----:B------:R-:W5:Y:S04]  /*5cd0*/  LDL R122, [R1+0x330] ;  /* 0x00033000017a7983 */ /* 0x000f680000100800 */
[----:B------:R-:W5:Y:S04]  /*5ce0*/  LDL R124, [R1+0x334] ;  /* 0x00033400017c7983 */ /* 0x000f680000100800 */
[----:B------:R-:W5:Y:S04]  /*5cf0*/  LDL R110, [R1+0x338] ;  /* 0x00033800016e7983 */ /* 0x000f680000100800 */
[----:B------:R-:W5:Y:S01]  /*5d00*/  LDL R112, [R1+0x33c] ;  /* 0x00033c0001707983 */ /* 0x000f620000100800 */
[----:B0-----:R-:W-:-:S03]  /*5d10*/  FMNMX.FTZ R12, R12, R13, !PT ;  /* 0x0000000d0c0c7209 */ /* 0x001fc60007810000 */
[----:B------:R-:W5:Y:S04]  /*5d20*/  LDL R114, [R1+0x340] ;  /* 0x0003400001727983 */ /* 0x000f680000100800 */
[----:B------:R0:W-:Y:S04]  /*5d30*/  STL [R1+0x430], R12 ;  /* 0x0004300c01007387 */ /* 0x0001e80000100800 */
[----:B------:R-:W5:Y:S04]  /*5d40*/  LDL R31, [R1+0x430] ;  /* 0x00043000011f7983 */ /* 0x000f680000100800 */
[----:B------:R-:W5:Y:S04]  /*5d50*/  LDL R13, [R1+0x450] ;  /* 0x00045000010d7983 */ /* 0x000f680000100800 */
[----:B0-----:R-:W5:Y:S04]  /*5d60*/  LDL R12, [R1+0x3cc] ;  /* 0x0003cc00010c7983 */ /* 0x001f680000100800 */
        /* <DEDUP_REMOVED lines=46> */
[----:B--2---:R0:W-:Y:S04]  /*6050*/  STL [R1+0x224], R226 ;  /* 0x000224e201007387 */ /* 0x0041e80000100800 */
[----:B---3--:R1:W-:Y:S04]  /*6060*/  STL [R1+0x228], R228 ;  /* 0x000228e401007387 */ /* 0x0083e80000100800 */
[----:B------:R-:W2:Y:S04]  /*6070*/  LDL R230, [R1+0x40c] ;  /* 0x00040c0001e67983 */ /* 0x000ea80000100800 */
[----:B0-----:R-:W3:Y:S04]  /*6080*/  LDL R226, [R1+0x410] ;  /* 0x0004100001e27983 */ /* 0x001ee80000100800 */
[----:B------:R-:W3:Y:S04]  /*6090*/  LDL R227, [R1+0x414] ;  /* 0x0004140001e37983 */ /* 0x000ee80000100800 */
[----:B-1----:R-:W3:Y:S04]  /*60a0*/  LDL R228, [R1+0x418] ;  /* 0x0004180001e47983 */ /* 0x002ee80000100800 */
[----:B------:R-:W3:Y:S04]  /*60b0*/  LDL R229, [R1+0x41c] ;  /* 0x00041c0001e57983 */ /* 0x000ee80000100800 */
[----:B----4-:R-:W0:Y:S02]  /*60c0*/  SHFL.BFLY PT, R10, R29, 0x2, 0x1f ;  /* 0x0c401f001d0a7f89 */ /* 0x010e2400000e0000 */
[----:B0-----:R-:W-:-:S05]  /*60d0*/  FMNMX.FTZ R11, R10, R29, !PT ;  /* 0x0000001d0a0b7209 */ /* 0x001fca0007810000 */
[----:B------:R-:W0:Y:S04]  /*60e0*/  SHFL.BFLY PT, R10, R11, 0x1, 0x1f ;  /* 0x0c201f000b0a7f89 */ /* 0x000e2800000e0000 */
[----:B------:R1:W-:Y:S01]  /*60f0*/  STL [R1+0x2f0], R19 ;  /* 0x0002f01301007387 */ /* 0x0003e20000100800 */
[----:B-----5:R-:W-:-:S03]  /*6100*/  IMAD R6, R15, 0xc00, R6 ;  /* 0x00000c000f067824 */ /* 0x020fc600078e0206 */
[----:B------:R4:W-:Y:S01]  /*6110*/  STL [R1+0x36c], R20 ;  /* 0x00036c1401007387 */ /* 0x0009e20000100800 */
[----:B0-----:R-:W-:Y:S02]  /*6120*/  FMNMX.FTZ R10, R11, R10, !PT ;  /* 0x0000000a0b0a7209 */ /* 0x001fe40007810000 */
[----:B------:R-:W-:Y:S01]  /*6130*/  FSETP.NEU.FTZ.AND P0, PT, R31, -INF , PT ;  /* 0xff8000001f00780b */ /* 0x000fe20003f1d000 */
[----:B-1----:R-:W-:Y:S02]  /*6140*/  FMUL.FTZ R19, R13, R31 ;  /* 0x0000001f0d137220 */ /* 0x002fe40000410000 */
[----:B------:R-:W-:-:S03]  /*6150*/  FMUL.FTZ R15, R10, R13 ;  /* 0x0000000d0a0f7220 */ /* 0x000fc60000410000 */
[----:B------:R-:W-:Y:S02]  /*6160*/  FSEL R19, R19, RZ, P0 ;  /* 0x000000ff13137208 */ /* 0x000fe40000000000 */
[----:B------:R-:W-:-:S04]  /*6170*/  FSETP.NEU.FTZ.AND P0, PT, R10, -INF , PT ;  /* 0xff8000000a00780b */ /* 0x000fc80003f1d000 */
[----:B----4-:R-:W-:Y:S01]  /*6180*/  FSEL R20, R15, RZ, P0 ;  /* 0x000000ff0f147208 */ /* 0x010fe20000000000 */
[----:B------:R0:W-:Y:S01]  /*6190*/  STL [R1+0x310], R25 ;  /* 0x0003101901007387 */ /* 0x0001e20000100800 */
[-CC-:B------:R-:W-:Y:S01]  /*61a0*/  FFMA.FTZ R175, R152, R13.reuse, -R19.reuse ;  /* 0x0000000d98af7223 */ /* 0x180fe20000010813 */
[-C--:B------:R-:W-:Y:S02]  /*61b0*/  FFMA.FTZ R11, R148, R13.reuse, -R19 ;  /* 0x0000000d940b7223 */ /* 0x080fe40000010813 */
[----:B------:R1:W-:Y:S01]  /*61c0*/  STL [R1+0x2e0], R176 ;  /* 0x0002e0b001007387 */ /* 0x0003e20000100800 */
[-CC-:B------:R-:W-:Y:S01]  /*61d0*/  FFMA.FTZ R177, R177, R13.reuse, -R20.reuse ;  /* 0x0000000db1b17223 */ /* 0x180fe20000010814 */
[-CC-:B------:R-:W-:Y:S02]  /*61e0*/  FFMA.FTZ R15, R49, R13.reuse, -R20.reuse ;  /* 0x0000000d310f7223 */ /* 0x180fe40000010814 */
[----:B------:R4:W-:Y:S01]  /*61f0*/  STL [R1+0x300], R21 ;  /* 0x0003001501007387 */ /* 0x0009e20000100800 */
[----:B0-----:R-:W-:-:S03]  /*6200*/  FFMA.FTZ R25, R53, R13, -R20 ;  /* 0x0000000d35197223 */ /* 0x001fc60000010814 */
[----:B------:R0:W-:Y:S01]  /*6210*/  STL [R1+0x39c], R14 ;  /* 0x00039c0e01007387 */ /* 0x0001e20000100800 */
[-CC-:B-1----:R-:W-:Y:S01]  /*6220*/  FFMA.FTZ R176, R61, R13.reuse, -R19.reuse ;  /* 0x0000000d3db07223 */ /* 0x182fe20000010813 */
[-C--:B----4-:R-:W-:Y:S01]  /*6230*/  FFMA.FTZ R21, R154, R13.reuse, -R19 ;  /* 0x0000000d9a157223 */ /* 0x090fe20000010813 */
[----:B0-----:R0:W-:Y:S01]  /*6240*/  MUFU.EX2 R14, R25 ;  /* 0x00000019000e7308 */ /* 0x0011e20000000800 */
[----:B------:R1:W-:Y:S01]  /*6250*/  STL [R1+0x3cc], R12 ;  /* 0x0003cc0c01007387 */ /* 0x0003e20000100800 */
[----:B0-----:R-:W-:-:S06]  /*6260*/  FFMA.FTZ R25, R45, R13, -R20 ;  /* 0x0000000d2d197223 */ /* 0x001fcc0000010814 */
[----:B------:R-:W-:Y:S08]  /*6270*/  MUFU.EX2 R176, R176 ;  /* 0x000000b000b07308 */ /* 0x000ff00000000800 */
[----:B------:R-:W0:Y:S08]  /*6280*/  MUFU.EX2 R21, R21 ;  /* 0x0000001500157308 */ /* 0x000e300000000800 */
[----:B------:R-:W-:Y:S08]  /*6290*/  MUFU.EX2 R175, R175 ;  /* 0x000000af00af7308 */ /* 0x000ff00000000800 */
[----:B------:R-:W4:Y:S08]  /*62a0*/  MUFU.EX2 R11, R11 ;  /* 0x0000000b000b7308 */ /* 0x000f300000000800 */
[----:B------:R-:W5:Y:S08]  /*62b0*/  MUFU.EX2 R177, R177 ;  /* 0x000000b100b17308 */ /* 0x000f700000000800 */
[----:B------:R-:W-:Y:S08]  /*62c0*/  MUFU.EX2 R15, R15 ;  /* 0x0000000f000f7308 */ /* 0x000ff00000000800 */
[----:B-1----:R-:W1:Y:S01]  /*62d0*/  MUFU.EX2 R12, R25 ;  /* 0x00000019000c7308 */ /* 0x002e620000000800 */
[----:B------:R5:W-:Y:S01]  /*62e0*/  STL [R1+0x23c], R39 ;  /* 0x00023c2701007387 */ /* 0x000be20000100800 */
[----:B------:R-:W-:-:S02]  /*62f0*/  R2UR UR6, R6 ;  /* 0x00000000060672ca */ /* 0x000fc400000e0000 */
[----:B------:R-:W-:Y:S01]  /*6300*/  R2UR UR7, R7 ;  /* 0x00000000070772ca */ /* 0x000fe200000e0000 */
[----:B------:R1:W-:Y:S01]  /*6310*/  STL [R1+0x3d8], R38 ;  /* 0x0003d82601007387 */ /* 0x0003e20000100800 */
[----:B0-----:R-:W-:Y:S02]  /*6320*/  F2FP.BF16.F32.PACK_AB R152, R21, R176 ;  /* 0x000000b01598723e */ /* 0x001fe400000010ff */
[----:B----4-:R-:W-:Y:S01]  /*6330*/  F2FP.BF16.F32.PACK_AB R154, R11, R175 ;  /* 0x000000af0b9a723e */ /* 0x010fe200000010ff */
[----:B-----5:R-:W-:Y:S01]  /*6340*/  IMAD.MOV.U32 R39, RZ, RZ, R7 ;  /* 0x000000ffff277224 */ /* 0x020fe200078e0007 */
        /* <DEDUP_REMOVED lines=115> */
[----:B0-----:R-:W-:-:S06]  /*6a80*/  WARPGROUP.ARRIVE ;  /* 0x00000000000079c5 */ /* 0x001fcc0000000000 */
[----:B------:R-:W-:Y:S01]  /*6a90*/  HGMMA.64x256x16.F32.BF16 R24, R152, gdesc[UR4].tnspB, RZ, !UPT, gsb0 ;  /* 0x43e0000498187df0 */ /* 0x000fe2000c0018ff */
[----:B------:R0:W-:Y:S01]  /*6aa0*/  STL [R1+0x404], R218 ;  /* 0x000404da01007387 */ /* 0x0001e20000100800 */
[-CC-:B------:R-:W-:Y:S01]  /*6ab0*/  FFMA.FTZ R215, R8, R13.reuse, -R19.reuse ;  /* 0x0000000d08d77223 */ /* 0x180fe20000010813 */
[-CC-:B------:R-:W-:Y:S02]  /*6ac0*/  FFMA.FTZ R171, R171, R13.reuse, -R19.reuse ;  /* 0x0000000dabab7223 */ /* 0x180fe40000010813 */
[----:B------:R4:W-:Y:S01]  /*6ad0*/  STL [R1+0x408], R217 ;  /* 0x000408d901007387 */ /* 0x0009e20000100800 */
[----:B------:R-:W-:-:S03]  /*6ae0*/  FFMA.FTZ R173, R173, R13, -R19 ;  /* 0x0000000dadad7223 */ /* 0x000fc60000010813 */
[----:B------:R5:W-:Y:S01]  /*6af0*/  STL [R1+0x400], R216 ;  /* 0x000400d801007387 */ /* 0x000be20000100800 */
[-CC-:B0-----:R-:W-:Y:S01]  /*6b00*/  FFMA.FTZ R218, R191, R13.reuse, -R20.reuse ;  /* 0x0000000dbfda7223 */ /* 0x181fe20000010814 */
[-CC-:B------:R-:W-:Y:S01]  /*6b10*/  FFMA.FTZ R191, R213, R13.reuse, -R20.reuse ;  /* 0x0000000dd5bf7223 */ /* 0x180fe20000010814 */
[-CC-:B----4-:R-:W-:Y:S01]  /*6b20*/  FFMA.FTZ R217, R188, R13.reuse, -R20.reuse ;  /* 0x0000000dbcd97223 */ /* 0x190fe20000010814 */
[-CC-:B------:R-:W-:Y:S01]  /*6b30*/  FFMA.FTZ R188, R203, R13.reuse, -R20.reuse ;  /* 0x0000000dcbbc7223 */ /* 0x180fe20000010814 */
[-CC-:B-----5:R-:W-:Y:S01]  /*6b40*/  FFMA.FTZ R216, R9, R13.reuse, -R19.reuse ;  /* 0x0000000d09d87223 */ /* 0x1a0fe20000010813 */
[----:B------:R-:W-:Y:S08]  /*6b50*/  MUFU.EX2 R215, R215 ;  /* 0x000000d700d77308 */ /* 0x000ff00000000800 */
[----:B------:R-:W0:Y:S08]  /*6b60*/  MUFU.EX2 R216, R216 ;  /* 0x000000d800d87308 */ /* 0x000e300000000800 */
[----:B------:R-:W-:Y:S08]  /*6b70*/  MUFU.EX2 R171, R171 ;  /* 0x000000ab00ab7308 */ /* 0x000ff00000000800 */
[----:B------:R-:W4:Y:S08]  /*6b80*/  MUFU.EX2 R173, R173 ;  /* 0x000000ad00ad7308 */ /* 0x000f300000000800 */
[----:B------:R-:W-:Y:S08]  /*6b90*/  MUFU.EX2 R217, R217 ;  /* 0x000000d900d97308 */ /* 0x000ff00000000800 */
[----:B------:R-:W5:Y:S08]  /*6ba0*/  MUFU.EX2 R218, R218 ;  /* 0x000000da00da7308 */ /* 0x000f700000000800 */
[----:B------:R-:W-:Y:S08]  /*6bb0*/  MUFU.EX2 R188, R188 ;  /* 0x000000bc00bc7308 */ /* 0x000ff00000000800 */
[----:B------:R-:W1:Y:S01]  /*6bc0*/  MUFU.EX2 R191, R191 ;  /* 0x000000bf00bf7308 */ /* 0x000e620000000800 */
[----:B--2---:R-:W-:Y:S04]  /*6bd0*/  STL [R1+0x40c], R230 ;  /* 0x00040ce601007387 */ /* 0x004fe80000100800 */
[----:B---3--:R-:W-:Y:S04]  /*6be0*/  STL [R1+0x410], R226 ;  /* 0x000410e201007387 */ /* 0x008fe80000100800 */
[----:B------:R-:W-:Y:S04]  /*6bf0*/  STL [R1+0x414], R227 ;  /* 0x000414e301007387 */ /* 0x000fe80000100800 */
[----:B------:R-:W-:Y:S04]  /*6c00*/  STL [R1+0x418], R228 ;  /* 0x000418e401007387 */ /* 0x000fe80000100800 */
        /* <DEDUP_REMOVED lines=10> */
[----:B------:R-:W2:Y:S01]  /*6cb0*/  MUFU.EX2 R163, R163 ;  /* 0x000000a300a37308 */ /* 0x000ea20000000800 */
[----:B------:R-:W-:-:S02]  /*6cc0*/  WARPGROUP.DEPBAR.LE gsb0, 0x0 ;  /* 0x00008000000079c5 */ /* 0x000fc40000010000 */
[----:B0-----:R-:W-:Y:S02]  /*6cd0*/  F2FP.BF16.F32.PACK_AB R152, R216, R215 ;  /* 0x000000d7d898723e */ /* 0x001fe400000010ff */
[----:B----4-:R-:W-:Y:S02]  /*6ce0*/  F2FP.BF16.F32.PACK_AB R154, R173, R171 ;  /* 0x000000abad9a723e */ /* 0x010fe400000010ff */
[----:B-----5:R-:W-:Y:S02]  /*6cf0*/  F2FP.BF16.F32.PACK_AB R153, R218, R217 ;  /* 0x000000d9da99723e */ /* 0x020fe400000010ff */
        /* <DEDUP_REMOVED lines=33> */
[----:B0-----:R-:W-:-:S06]  /*6f10*/  WARPGROUP.ARRIVE ;  /* 0x00000000000079c5 */ /* 0x001fcc0000000000 */
[----:B------:R-:W-:Y:S01]  /*6f20*/  HGMMA.64x256x16.F32.BF16 R24, R152, gdesc[UR8].tnspB, R24, gsb0 ;  /* 0x43e0000898187df0 */ /* 0x000fe20008001818 */
[----:B------:R-:W-:Y:S08]  /*6f30*/  MUFU.EX2 R167, R167 ;  /* 0x000000a700a77308 */ /* 0x000ff00000000800 */
[----:B------:R-:W0:Y:S08]  /*6f40*/  MUFU.EX2 R170, R170 ;  /* 0x000000aa00aa7308 */ /* 0x000e300000000800 */
[----:B------:R-:W-:Y:S08]  /*6f50*/  MUFU.EX2 R181, R181 ;  /* 0x000000b500b57308 */ /* 0x000ff00000000800 */
[----:B------:R-:W1:Y:S08]  /*6f60*/  MUFU.EX2 R184, R184 ;  /* 0x000000b800b87308 */ /* 0x000e700000000800 */
[----:B------:R-:W-:Y:S08]  /*6f70*/  MUFU.EX2 R189, R189 ;  /* 0x000000bd00bd7308 */ /* 0x000ff00000000800 */
[----:B------:R-:W3:Y:S01]  /*6f80*/  MUFU.EX2 R194, R194 ;  /* 0x000000c200c27308 */ /* 0x000ee20000000800 */
        /* <DEDUP_REMOVED lines=13> */
[----:B------:R-:W4:Y:S08]  /*7060*/  MUFU.EX2 R159, R159 ;  /* 0x0000009f009f7308 */ /* 0x000f300000000800 */
[----:B------:R-:W-:Y:S08]  /*7070*/  MUFU.EX2 R161, R161 ;  /* 0x000000a100a17308 */ /* 0x000ff00000000800 */
[----:B------:R-:W5:Y:S08]  /*7080*/  MUFU.EX2 R164, R164 ;  /* 0x000000a400a47308 */ /* 0x000f700000000800 */
[----:B------:R-:W-:Y:S08]  /*7090*/  MUFU.EX2 R178, R178 ;  /* 0x000000b200b27308 */ /* 0x000ff00000000800 */
[----:B------:R-:W5:Y:S08]  /*70a0*/  MUFU.EX2 R180, R180 ;  /* 0x000000b400b47308 */ /* 0x000f700000000800 */
[----:B------:R-:W-:Y:S01]  /*70b0*/  MUFU.EX2 R182, R182 ;  /* 0x000000b600b67308 */ /* 0x000fe20000000800 */
[----:B------:R-:W-:-:S02]  /*70c0*/  WARPGROUP.DEPBAR.LE gsb0, 0x0 ;  /* 0x00008000000079c5 */ /* 0x000fc40000010000 */
[----:B--2---:R-:W-:Y:S02]  /*70d0*/  F2FP.BF16.F32.PACK_AB R152, R163, R160 ;  /* 0x000000a0a398723e */ /* 0x004fe400000010ff */
[----:B0-----:R-:W-:Y:S02]  /*70e0*/  F2FP.BF16.F32.PACK_AB R154, R170, R167 ;  /* 0x000000a7aa9a723e */ /* 0x001fe400000010ff */
[----:B-1----:R-:W-:Y:S02]  /*70f0*/  F2FP.BF16.F32.PACK_AB R153, R184, R181 ;  /* 0x000000b5b899723e */ /* 0x002fe400000010ff */
[----:B---3--:R-:W-:Y:S01]  /*7100*/  F2FP.BF16.F32.PACK_AB R155, R194, R189 ;  /* 0x000000bdc29b723e */ /* 0x008fe200000010ff */
        /* <DEDUP_REMOVED lines=34> */
[----:B------:R-:W0:Y:S01]  /*7330*/  MUFU.EX2 R185, R185 ;  /* 0x000000b900b97308 */ /* 0x000e220000000800 */
[----:B------:R-:W-:Y:S02]  /*7340*/  VIADD R8, R6, 0x180 ;  /* 0x0000018006087836 */ /* 0x000fe40000000000 */
[----:B------:R-:W-:-:S03]  /*7350*/  IMAD.MOV.U32 R9, RZ, RZ, R7 ;  /* 0x000000ffff097224 */ /* 0x000fc600078e0007 */
[----:B------:R-:W-:Y:S02]  /*7360*/  R2UR UR6, R8 ;  /* 0x00000000080672ca */ /* 0x000fe400000e0000 */
[----:B------:R-:W-:Y:S01]  /*7370*/  R2UR UR7, R9 ;  /* 0x00000000090772ca */ /* 0x000fe200000e0000 */
        /* <DEDUP_REMOVED lines=9> */
[-C--:B------:R-:W-:Y:S01]  /*7410*/  FFMA.FTZ R19, R183, R13.reuse, -R20 ;  /* 0x0000000db7137223 */ /* 0x080fe20000010814 */
[----:B------:R-:W-:Y:S01]  /*7420*/  FADD.FTZ R14, R177, R14 ;  /* 0x0000000eb10e7221 */ /* 0x000fe20000010000 */
[-CC-:B------:R-:W-:Y:S01]  /*7430*/  FFMA.FTZ R187, R187, R13.reuse, -R20.reuse ;  /* 0x0000000dbbbb7223 */ /* 0x180fe20000010814 */
[-CC-:B------:R-:W-:Y:S01]  /*7440*/  FFMA.FTZ R190, R190, R13.reuse, -R20.reuse ;  /* 0x0000000dbebe7223 */ /* 0x180fe20000010814 */
[-CC-:B------:R-:W-:Y:S01]  /*7450*/  FFMA.FTZ R201, R201, R13.reuse, -R20.reuse ;  /* 0x0000000dc9c97223 */ /* 0x180fe20000010814 */
[-CC-:B------:R-:W-:Y:S01]  /*7460*/  FFMA.FTZ R202, R202, R13.reuse, -R20.reuse ;  /* 0x0000000dcaca7223 */ /* 0x180fe20000010814 */
[-CC-:B------:R-:W-:Y:S01]  /*7470*/  FFMA.FTZ R212, R212, R13.reuse, -R20.reuse ;  /* 0x0000000dd4d47223 */ /* 0x180fe20000010814 */
[----:B------:R-:W-:Y:S01]  /*7480*/  FFMA.FTZ R20, R214, R13, -R20 ;  /* 0x0000000dd6147223 */ /* 0x000fe20000010814 */
[----:B------:R-:W-:Y:S01]  /*7490*/  FADD.FTZ R15, R15, R14 ;  /* 0x0000000e0f0f7221 */ /* 0x000fe20000010000 */
[----:B------:R-:W-:Y:S08]  /*74a0*/  MUFU.EX2 R156, R156 ;  /* 0x0000009c009c7308 */ /* 0x000ff00000000800 */
[----:B------:R-:W1:Y:S08]  /*74b0*/  MUFU.EX2 R158, R158 ;  /* 0x0000009e009e7308 */ /* 0x000e700000000800 */
[----:B------:R-:W-:Y:S08]  /*74c0*/  MUFU.EX2 R162, R162 ;  /* 0x000000a200a27308 */ /* 0x000ff00000000800 */
[----:B------:R-:W2:Y:S08]  /*74d0*/  MUFU.EX2 R166, R166 ;  /* 0x000000a600a67308 */ /* 0x000eb00000000800 */
[----:B------:R3:W-:Y:S08]  /*74e0*/  MUFU.EX2 R168, R8 ;  /* 0x0000000800a87308 */ /* 0x0007f00000000800 */
[----:B------:R-:W2:Y:S08]  /*74f0*/  MUFU.EX2 R19, R19 ;  /* 0x0000001300137308 */ /* 0x000eb00000000800 */
[----:B------:R-:W-:Y:S08]  /*7500*/  MUFU.EX2 R13, R187 ;  /* 0x000000bb000d7308 */ /* 0x000ff00000000800 */
[----:B------:R-:W2:Y:S01]  /*7510*/  MUFU.EX2 R14, R190 ;  /* 0x000000be000e7308 */ /* 0x000ea20000000800 */
[----:B---3--:R-:W-:-:S02]  /*7520*/  VIADD R8, R6, 0x200 ;  /* 0x0000020006087836 */ /* 0x008fc40000000000 */
[----:B------:R-:W-:Y:S01]  /*7530*/  IMAD.MOV.U32 R9, RZ, RZ, R7 ;  /* 0x000000ffff097224 */ /* 0x000fe200078e0007 */
[----:B------:R-:W-:Y:S02]  /*7540*/  WARPGROUP.DEPBAR.LE gsb0, 0x0 ;  /* 0x00008000000079c5 */ /* 0x000fe40000010000 */
[----:B----4-:R-:W-:Y:S02]  /*7550*/  F2FP.BF16.F32.PACK_AB R152, R159, R157 ;  /* 0x0000009d9f98723e */ /* 0x010fe400000010ff */
[----:B-----5:R-:W-:Y:S02]  /*7560*/  F2FP.BF16.F32.PACK_AB R154, R164, R161 ;  /* 0x000000a1a49a723e */ /* 0x020fe400000010ff */
[----:B------:R-:W-:Y:S02]  /*7570*/  F2FP.BF16.F32.PACK_AB R153, R180, R178 ;  /* 0x000000b2b499723e */ /* 0x000fe400000010ff */
[----:B0-----:R-:W-:Y:S01]  /*7580*/  F2FP.BF16.F32.PACK_AB R155, R185, R182 ;  /* 0x000000b6b99b723e */ /* 0x001fe200000010ff */
        /* <DEDUP_REMOVED lines=34> */
[----:B------:R-:W-:Y:S02]  /*77b0*/  R2UR UR6, R8 ;  /* 0x00000000080672ca */ /* 0x000fe400000e0000 */
[----:B------:R-:W-:Y:S01]  /*77c0*/  R2UR UR7, R9 ;  /* 0x00000000090772ca */ /* 0x000fe200000e0000 */
[----:B------:R-:W-:Y:S01]  /*77d0*/  FADD.FTZ R12, R12, R15 ;  /* 0x0000000f0c0c7221 */ /* 0x000fe20000010000 */
[----:B------:R-:W-:Y:S08]  /*77e0*/  MUFU.EX2 R179, R179 ;  /* 0x000000b300b37308 */ /* 0x000ff00000000800 */
[----:B------:R-:W0:Y:S08]  /*77f0*/  MUFU.EX2 R8, R169 ;  /* 0x000000a900087308 */ /* 0x000e300000000800 */
[----:B------:R-:W-:Y:S08]  /*7800*/  MUFU.EX2 R172, R172 ;  /* 0x000000ac00ac7308 */ /* 0x000ff00000000800 */
[----:B------:R-:W3:Y:S08]  /*7810*/  MUFU.EX2 R9, R174 ;  /* 0x000000ae00097308 */ /* 0x000ef00000000800 */
[----:B------:R-:W-:Y:S08]  /*7820*/  MUFU.EX2 R201, R201 ;  /* 0x000000c900c97308 */ /* 0x000ff00000000800 */
[----:B------:R-:W4:Y:S08]  /*7830*/  MUFU.EX2 R202, R202 ;  /* 0x000000ca00ca7308 */ /* 0x000f300000000800 */
[----:B------:R-:W-:Y:S08]  /*7840*/  MUFU.EX2 R212, R212 ;  /* 0x000000d400d47308 */ /* 0x000ff00000000800 */
[----:B------:R-:W5:Y:S01]  /*7850*/  MUFU.EX2 R15, R20 ;  /* 0x00000014000f7308 */ /* 0x000f620000000800 */
[----:B------:R-:W-:Y:S01]  /*7860*/  VIADD R6, R6, 0x280 ;  /* 0x0000028006067836 */ /* 0x000fe20000000000 */
[----:B------:R-:W-:-:S02]  /*7870*/  WARPGROUP.DEPBAR.LE gsb0, 0x0 ;  /* 0x00008000000079c5 */ /* 0x000fc40000010000 */
[----:B-1----:R-:W-:Y:S02]  /*7880*/  F2FP.BF16.F32.PACK_AB R152, R158, R156 ;  /* 0x0000009c9e98723e */ /* 0x002fe400000010ff */
[----:B--2---:R-:W-:Y:S02]  /*7890*/  F2FP.BF16.F32.PACK_AB R154, R166, R162 ;  /* 0x000000a2a69a723e */ /* 0x004fe400000010ff */
[----:B------:R-:W-:Y:S02]  /*78a0*/  F2FP.BF16.F32.PACK_AB R153, R19, R168 ;  /* 0x000000a81399723e */ /* 0x000fe400000010ff */
        /* <DEDUP_REMOVED lines=36> */
[----:B------:R-:W-:Y:S01]  /*7af0*/  R2UR UR7, R7 ;  /* 0x00000000070772ca */ /* 0x000fe200000e0000 */
[----:B------:R-:W1:Y:S01]  /*7b00*/  S2R R203, SR_TID.X ;  /* 0x0000000000cb7919 */ /* 0x000e620000002100 */
[----:B------:R-:W-:-:S04]  /*7b10*/  FADD.FTZ R176, R176, R21 ;  /* 0x00000015b0b07221 */ /* 0x000fc80000010000 */
[----:B------:R-:W-:-:S04]  /*7b20*/  FADD.FTZ R176, R175, R176 ;  /* 0x000000b0afb07221 */ /* 0x000fc80000010000 */
[----:B------:R-:W-:Y:S01]  /*7b30*/  FADD.FTZ R176, R11, R176 ;  /* 0x000000b00bb07221 */ /* 0x000fe20000010000 */
[----:B------:R-:W-:Y:S01]  /*7b40*/  FADD.FTZ R21, R217, R12 ;  /* 0x0000000cd9157221 */ /* 0x000fe20000010000 */
[----:B-1----:R-:W-:Y:S02]  /*7b50*/  LOP3.LUT P6, RZ, R203, 0x7f, RZ, 0xc0, !PT ;  /* 0x0000007fcbff7812 */ /* 0x002fe400078cc0ff */
[----:B------:R-:W-:-:S11]  /*7b60*/  FADD.FTZ R215, R215, R176 ;  /* 0x000000b0d7d77221 */ /* 0x000fd60000010000 */
[----:B------:R-:W2:Y:S04]  /*7b70*/  @!P6 LDL.64 R6, [R1+0x68] ;  /* 0x000068000106e983 */ /* 0x000ea80000100a00 */
[----:B------:R-:W2:Y:S01]  /*7b80*/  @!P6 LDL R11, [R1+0x210] ;  /* 0x00021000010be983 */ /* 0x000ea20000100800 */
[----:B------:R-:W-:Y:S01]  /*7b90*/  FADD.FTZ R21, R218, R21 ;  /* 0x00000015da157221 */ /* 0x000fe20000010000 */
[----:B------:R-:W-:Y:S02]  /*7ba0*/  WARPGROUP.DEPBAR.LE gsb0, 0x0 ;  /* 0x00008000000079c5 */ /* 0x000fe40000010000 */
[----:B0-----:R-:W-:Y:S02]  /*7bb0*/  F2FP.BF16.F32.PACK_AB R152, R8, R179 ;  /* 0x000000b30898723e */ /* 0x001fe400000010ff */
[----:B---3--:R-:W-:-:S02]  /*7bc0*/  F2FP.BF16.F32.PACK_AB R154, R9, R172 ;  /* 0x000000ac099a723e */ /* 0x008fc400000010ff */
[----:B----4-:R-:W-:Y:S02]  /*7bd0*/  F2FP.BF16.F32.PACK_AB R153, R202, R201 ;  /* 0x000000c9ca99723e */ /* 0x010fe400000010ff */
[----:B-----5:R-:W-:Y:S01]  /*7be0*/  F2FP.BF16.F32.PACK_AB R155, R15, R212 ;  /* 0x000000d40f9b723e */ /* 0x020fe200000010ff */
        /* <DEDUP_REMOVED lines=75> */
[----:B------:R-:W-:Y:S04]  /*80a0*/  STL.128 [R1+0x3e0], R136 ;  /* 0x0003e08801007387 */ /* 0x000fe80000100c00 */
[----:B------:R-:W-:Y:S04]  /*80b0*/  STL.128 [R1+0x3f0], R140 ;  /* 0x0003f08c01007387 */ /* 0x000fe80000100c00 */
[----:B------:R-:W-:Y:S04]  /*80c0*/  STL.128 [R1+0x400], R144 ;  /* 0x0004009001007387 */ /* 0x000fe80000100c00 */
[----:B------:R1:W-:Y:S04]  /*80d0*/  STL.128 [R1+0x410], R148 ;  /* 0x0004109401007387 */ /* 0x0003e80000100c00 */
[----:B------:R-:W3:Y:S04]  /*80e0*/  LDL R169, [R1+0x220] ;  /* 0x0002200001a97983 */ /* 0x000ee80000100800 */
[----:B------:R-:W4:Y:S04]  /*80f0*/  LDL R155, [R1+0x224] ;  /* 0x00022400019b7983 */ /* 0x000f280000100800 */
        /* <DEDUP_REMOVED lines=60> */
[----:B-1----:R-:W5:Y:S04]  /*84c0*/  LDL R150, [R1+0x318] ;  /* 0x0003180001967983 */ /* 0x002f680000100800 */
        /* <DEDUP_REMOVED lines=64> */
[----:B------:R-:W5:Y:S01]  /*88d0*/  LDL R20, [R1+0x41c] ;  /* 0x00041c0001147983 */ /* 0x000f620000100800 */
        /* <DEDUP_REMOVED lines=20> */
[----:B--2---:R-:W-:Y:S02]  /*8a20*/  @!P6 MOV R6, R6 ;  /* 0x000000060006e202 */ /* 0x004fe40000000f00 */
[----:B------:R-:W-:Y:S01]  /*8a30*/  FADD.FTZ R179, R8, R179 ;  /* 0x000000b308b37221 */ /* 0x000fe20000010000 */
[----:B------:R-:W-:-:S03]  /*8a40*/  FADD.FTZ R212, R212, R201 ;  /* 0x000000c9d4d47221 */ /* 0x000fc60000010000 */
[----:B------:R-:W-:Y:S01]  /*8a50*/  FADD.FTZ R8, R172, R179 ;  /* 0x000000b3ac087221 */ /* 0x000fe20000010000 */
[----:B------:R-:W-:Y:S01]  /*8a60*/  @!P6 IMAD R11, R11, 0x8, R6 ;  /* 0x000000080b0be824 */ /* 0x000fe200078e0206 */
        /* <DEDUP_REMOVED lines=12> */
[----:B---3--:R2:W-:Y:S04]  /*8b30*/  STL [R1+0x220], R169 ;  /* 0x000220a901007387 */ /* 0x0085e80000100800 */
        /* <DEDUP_REMOVED lines=128> */
[----:B0-----:R-:W3:Y:S01]  /*9340*/  LDL R0, [R1+0x70] ;  /* 0x0000700001007983 */ /* 0x001ee20000100800 */
[----:B------:R-:W-:Y:S01]  /*9350*/  ISETP.GE.AND P0, PT, R5, 0x1, PT ;  /* 0x000000010500780c */ /* 0x000fe20003f06270 */
[----:B------:R-:W-:Y:S01]  /*9360*/  IMAD.U32 R7, RZ, RZ, UR38 ;  /* 0x00000026ff077e24 */ /* 0x000fe2000f8e00ff */
[----:B------:R-:W-:-:S06]  /*9370*/  UIADD3 UR45, UR45, -0x2, URZ ;  /* 0xfffffffe2d2d7890 */ /* 0x000fcc000fffe03f */
[----:B-1----:R-:W-:Y:S02]  /*9380*/  IMAD.U32 R10, RZ, RZ, UR45 ;  /* 0x0000002dff0a7e24 */ /* 0x002fe4000f8e00ff */
[----:B---3--:R-:W-:-:S05]  /*9390*/  IMAD.SHL.U32 R0, R0, 0x80, RZ ;  /* 0x0000008000007824 */ /* 0x008fca00078e00ff */
[----:B------:R-:W-:-:S05]  /*93a0*/  IADD3 R7, R0, UR42, -R7 ;  /* 0x0000002a00077c10 */ /* 0x000fca000fffe807 */
[----:B------:R-:W-:Y:S01]  /*93b0*/  IMAD.IADD R4, R7, 0x1, R4 ;  /* 0x0000000107047824 */ /* 0x000fe200078e0204 */
[----:B--2---:R-:W-:Y:S06]  /*93c0*/  @!P0 BRA `(.L_x_9711) ;  /* 0x0000000000408947 */ /* 0x004fec0003800000 */
        /* <DEDUP_REMOVED lines=10> */
.L_x_9713:
[----:B------:R-:W-:-:S13]  /*9470*/  ISETP.NE.AND P0, PT, R5, 0x1, PT ;  /* 0x000000010500780c */ /* 0x000fda0003f05270 */
[----:B------:R-:W-:-:S05]  /*9480*/  @P0 IMAD.HI.U32 R2, R6, R2, RZ ;  /* 0x0000000206020227 */ /* 0x000fca00078e00ff */
[----:B------:R-:W-:-:S07]  /*9490*/  @P0 SHF.R.U32.HI R6, RZ, R3, R2 ;  /* 0x00000003ff060219 */ /* 0x000fce0000011602 */
.L_x_9714:
[----:B------:R-:W-:Y:S05]  /*94a0*/  BSYNC B0 ;  /* 0x0000000000007941 */ /* 0x000fea0003800000 */
.L_x_9712:
[----:B------:R-:W-:-:S05]  /*94b0*/  IMAD R5, R6, R5, R5 ;  /* 0x0000000506057224 */ /* 0x000fca00078e0205 */
[----:B------:R-:W-:-:S07]  /*94c0*/  VIMNMX R4, R4, R5, PT ;  /* 0x0000000504047248 */ /* 0x000fce0003fe0100 */
.L_x_9711:
        /* <DEDUP_REMOVED lines=8> */
.L_x_9719:
[----:B------:R-:W-:Y:S01]  /*9550*/  BSSY B0, `(.L_x_9718) ;  /* 0x0000004000007945 */ /* 0x000fe20003800000 */
[----:B------:R-:W-:Y:S01]  /*9560*/  VIADD R0, R16, 0x170 ;  /* 0x0000017010007836 */ /* 0x000fe20000000000 */
[----:B------:R-:W-:-:S07]  /*9570*/  MOV R202, 0x9590 ;  /* 0x0000959000ca7802 */ /* 0x000fce0000000f00 */
[----:B------:R-:W-:Y:S05]  /*9580*/  CALL.REL.NOINC `($_ZN7cutlass13device_kernelIN5flash11enable_sm90INS1_16FlashAttnFwdSm90INS1_25CollectiveMainloopFwdSm90ILi2EN4cute5tupleIJNS5_1CILi1EEES8_S8_EEENS6_IJNS7_ILi128EEENS7_ILi96EEENS7_ILi64EEEEEELi256ENS_10bfloat16_tEfNS_4arch4Sm90ELb0ELb1ELb0ELb1ELb0ELb0ELb1ELb1ELb0ELb0ELb0ELb0EEENS1_21CollectiveEpilogueFwdINS6_IJSA_NS7_ILi256EEESB_EEES9_SE_SG_Li256ELb1ELb0ELb0ELb0EEENS1_36VarlenDynamicPersistentTileSchedulerILi128ELi96ELi256ELi32ELb0ELb0ELb1ELb1ELb0ELb1EEEEEEEEEvNT_6ParamsE$_ZZN5flash25CollectiveMainloopFwdSm90ILi2EN4cute5tupleIJNS1_1CILi1EEES4_S4_EEENS2_IJNS3_ILi128EEENS3_ILi96EEENS3_ILi64EEEEEELi256EN7cutlass10bfloat16_tEfNSA_4arch4Sm90ELb0ELb1ELb0ELb1ELb0ELb0ELb1ELb1ELb0ELb0ELb0ELb0EE3mmaINS_16FlashAttnFwdSm90ISE_NS_21CollectiveEpilogueFwdINS2_IJS6_NS3_ILi256EEES7_EEES5_SB_SD_Li256ELb1ELb0ELb0ELb0EEENS_36VarlenDynamicPersistentTileSchedulerILi128ELi96ELi256ELi32ELb0ELb0ELb1ELb1ELb0ELb1EEEE13SharedStorageENS1_6TensorINS1_11ArrayEngineIfLm128EEENS1_6LayoutINS2_IJNS2_IJNS3_ILi2EEEST_NS3_ILi32EEEEEES4_S4_EEENS2_IJNS2_IJS4_ST_NS3_ILi4EEEEEENS3_ILi0EEESZ_EEEEEEENS_7SoftmaxILi2ELi0EEEEEbRKNSE_6ParamsENSA_25PipelineTmaAsyncNoClusterILi2ENSA_16PipelineTmaAsyncILi2EEEEES1B_RNSA_13PipelineStateILj2EEERT0_RT1_iRiRKNS_16SeqlenInfoQKNewKILb1ELb0EEENS2_IJiiiiEEERT_ENKUliT_T0_T1_E_clIZSF_ISO_S12_S14_EbS17_S1B_S1B_S1E_S1G_S1I_iS1J_S1N_S1O_S1Q_EUlRS1R_iE1_NS3_ILb0EEENS3_ILb1EEEEEDaiS1R_S1S_S1T_) ;  /* 0x000001e4000c7944 */ /* 0x000fea0003c00000 */
[----:B------:R-:W-:Y:S05]  /*9590*/  BSYNC B0 ;  /* 0x0000000000007941 */ /* 0x000fea0003800000 */
.L_x_9718:
[C---:B------:R-:W-:Y:S01]  /*95a0*/  ISETP.GT.AND P0, PT, R10.reuse, R191, PT ;  /* 0x000000bf0a00720c */ /* 0x040fe20003f04270 */
[----:B------:R-:W-:-:S12]  /*95b0*/  VIADD R10, R10, 0xffffffff ;  /* 0xffffffff0a0a7836 */ /* 0x000fd80000000000 */
[----:B------:R-:W-:Y:S05]  /*95c0*/  @P0 BRA `(.L_x_9719) ;  /* 0xfffffffc00e00947 */ /* 0x000fea000383ffff */
[----:B------:R-:W-:Y:S05]  /*95d0*/  BSYNC B1 ;  /* 0x0000000000017941 */ /* 0x000fea0003800000 */
.L_x_9717:
[----:B------:R-:W2:Y:S02]  /*95e0*/  LDL R0, [R1+0x70] ;  /* 0x0000700001007983 */ /* 0x000ea40000100800 */
[----:B--2---:R-:W-:-:S07]  /*95f0*/  IMAD.SHL.U32 R0, R0, 0x80, RZ ;  /* 0x0000008000007824 */ /* 0x004fce00078e00ff */
.L_x_9716:
[----:B------:R-:W-:Y:S05]  /*9600*/  BSYNC B2 ;  /* 0x0000000000027941 */ /* 0x000fea0003800000 */
.L_x_9715:
[----:B------:R-:W0:Y:S01]  /*9610*/  LDC R5, c[0x0][0xadc] ;  /* 0x0002b700ff057b82 */ /* 0x000e220000000800 */
[----:B------:R-:W-:-:S06]  /*9620*/  UIADD3 UR4, UR42, 0x80, -UR38 ;  /* 0x000000802a047890 */ /* 0x000fcc000fffe826 */
[----:B------:R-:W-:Y:S01]  /*9630*/  VIADD R0, R0, UR4 ;  /* 0x0000000400007c36 */ /* 0x000fe20008000000 */
[----:B------:R-:W-:-:S03]  /*9640*/  ULDC UR4, c[0x0][0xad4] ;  /* 0x0002b50000047ab9 */ /* 0x000fc60000000800 */
[----:B------:R-:W-:Y:S01]  /*9650*/  VIADD R2, R0, -UR4 ;  /* 0x8000000400027c36 */ /* 0x000fe20008000000 */
        /* <DEDUP_REMOVED lines=12> */
.L_x_9722:
[----:B------:R-:W-:-:S13]  /*9720*/  ISETP.NE.AND P0, PT, R5, 0x1, PT ;  /* 0x000000010500780c */ /* 0x000fda0003f05270 */
[----:B------:R-:W0:Y:S02]  /*9730*/  @P0 LDC.64 R6, c[0x0][0xae0] ;  /* 0x0002b800ff060b82 */ /* 0x000e240000000a00 */
[----:B0-----:R-:W-:-:S05]  /*9740*/  @P0 IMAD.HI.U32 R4, R0, R6, RZ ;  /* 0x0000000600040227 */ /* 0x001fca00078e00ff */
[----:B------:R-:W-:-:S07]  /*9750*/  @P0 SHF.R.U32.HI R0, RZ, R7, R4 ;  /* 0x00000007ff000219 */ /* 0x000fce0000011604 */
.L_x_9723:
[----:B------:R-:W-:Y:S05]  /*9760*/  BSYNC B0 ;  /* 0x0000000000007941 */ /* 0x000fea0003800000 */
.L_x_9721:
[----:B------:R-:W-:-:S05]  /*9770*/  IMAD R3, R0, R5, RZ ;  /* 0x0000000500037224 */ /* 0x000fca00078e02ff */
[----:B------:R-:W-:-:S07]  /*9780*/  VIMNMX R2, R2, R3, !PT ;  /* 0x0000000302027248 */ /* 0x000fce0007fe0100 */
.L_x_9720:
[----:B------:R-:W-:-:S04]  /*9790*/  VIADD R2, R2, 0x5f ;  /* 0x0000005f02027836 */ /* 0x000fc80000000000 */
[----:B------:R-:W-:-:S05]  /*97a0*/  IMAD.HI R2, R2, 0x2aaaaaab, RZ ;  /* 0x2aaaaaab02027827 */ /* 0x000fca00078e02ff */
[----:B------:R-:W-:-:S04]  /*97b0*/  SHF.R.U32.HI R3, RZ, 0x1f, R2 ;  /* 0x0000001fff037819 */ /* 0x000fc80000011602 */
[----:B------:R-:W-:-:S04]  /*97c0*/  LEA.HI.SX32 R2, R2, R3, 0x1c ;  /* 0x0000000302027211 */ /* 0x000fc800078fe2ff */
[----:B------:R-:W-:-:S04]  /*97d0*/  VIMNMX R2, R2, UR43, !PT ;  /* 0x0000002b02027c48 */ /* 0x000fc8000ffe0100 */
[----:B------:R-:W-:-:S13]  /*97e0*/  ISETP.GE.AND P0, PT, R10, R2, PT ;  /* 0x000000020a00720c */ /* 0x000fda0003f06270 */
[----:B------:R-:W-:Y:S05]  /*97f0*/  @!P0 BRA `(.L_x_9724) ;  /* 0x0000009400e88947 */ /* 0x000fea0003800000 */
.L_x_9741:
[----:B0-----:R-:W2:Y:S04]  /*9800*/  LD.E R3, desc[UR54][R22.64+0x210] ;  /* 0x0002103616037980 */ /* 0x001ea8000c101900 */
[----:B-1----:R-:W3:Y:S01]  /*9810*/  LD.E R0, desc[UR54][R22.64+0x218] ;  /* 0x0002183616007980 */ /* 0x002ee2000c101900 */
        /* <DEDUP_REMOVED lines=17> */
[----:B-1----:R-:W-:Y:S01]  /*9930*/  @!P1 IMAD.MOV.U32 R3, RZ, RZ, RZ ;  /* 0x000000ffff039224 */ /* 0x002fe200078e00ff */
[----:B--2---:R-:W-:-:S04]  /*9940*/  LOP3.LUT R0, R0, 0x1, RZ, 0xfc, !PT ;  /* 0x0000000100007812 */ /* 0x004fc800078efcff */
[----:B------:R-:W-:-:S13]  /*9950*/  ISETP.NE.AND P2, PT, R0, 0x3, PT ;  /* 0x000000030000780c */ /* 0x000fda0003f45270 */
[----:B0-----:R-:W-:Y:S05]  /*9960*/  @!P2 BRA `(.L_x_9726) ;  /* 0x000000000004a947 */ /* 0x001fea0003800000 */
[----:B------:R-:W-:Y:S01]  /*9970*/  BPT.TRAP 0x1 ;  /* 0x000000040000795c */ /* 0x000fe20000300000 */
.L_x_9726:
[----:B------:R-:W-:Y:S05]  /*9980*/  BSYNC B0 ;  /* 0x0000000000007941 */ /* 0x000fea0003800000 */
.L_x_9725:
[----:B------:R-:W2:Y:S01]  /*9990*/  LD.E.64 R4, desc[UR54][R72.64+0x8] ;  /* 0x0000083648047980 */ /* 0x000ea2000c101b00 */
[----:B-----5:R-:W-:Y:S02]  /*99a0*/  SHF.L.U32 R8, R9, 0x1f, RZ ;  /* 0x0000001f09087819 */ /* 0x020fe400000006ff */
[----:B--2---:R-:W-:-:S05]  /*99b0*/  MOV R4, R4 ;  /* 0x0000000400047202 */ /* 0x004fca0000000f00 */
[----:B------:R-:W-:-:S04]  /*99c0*/  IMAD R3, R3, 0x8, R4 ;  /* 0x0000000803037824 */ /* 0x000fc800078e0204 */
[----:B------:R0:W1:Y:S01]  /*99d0*/  SYNCS.PHASECHK.TRANS64.TRYWAIT P1, [R3+URZ], R8 ;  /* 0x00000008030075a7 */ /* 0x000062000802017f */
[----:B------:R-:W2:Y:S04]  /*99e0*/  LD.E R4, desc[UR54][R72.64+0x1c] ;  /* 0x00001c3648047980 */ /* 0x000ea8000c101900 */
[----:B------:R0:W5:Y:S04]  /*99f0*/  LD.E R0, desc[UR54][R22.64+0x210] ;  /* 0x0002103616007980 */ /* 0x000168000c101900 */
[----:B------:R0:W5:Y:S01]  /*9a00*/  LD.E R6, desc[UR54][R22.64+0x214] ;  /* 0x0002143616067980 */ /* 0x000162000c101900 */
[----:B------:R-:W-:Y:S01]  /*9a10*/  BSSY B0, `(.L_x_9727) ;  /* 0x0000005000007945 */ /* 0x000fe20003800000 */
[----:B--2---:R-:W-:-:S04]  /*9a20*/  LOP3.LUT R4, R4, 0x1, RZ, 0xfc, !PT ;  /* 0x0000000104047812 */ /* 0x004fc800078efcff */
[----:B------:R-:W-:-:S13]  /*9a30*/  ISETP.NE.AND P2, PT, R4, 0x3, PT ;  /* 0x000000030400780c */ /* 0x000fda0003f45270 */
[----:B01----:R-:W-:Y:S05]  /*9a40*/  @!P2 BRA `(.L_x_9728) ;  /* 0x000000000004a947 */ /* 0x003fea0003800000 */
[----:B------:R-:W-:Y:S01]  /*9a50*/  BPT.TRAP 0x1 ;  /* 0x000000040000795c */ /* 0x000fe20000300000 */
.L_x_9728:
[----:B------:R-:W-:Y:S05]  /*9a60*/  BSYNC B0 ;  /* 0x0000000000007941 */ /* 0x000fea0003800000 */
.L_x_9727:
[----:B------:R-:W-:Y:S04]  /*9a70*/  BSSY B0, `(.L_x_9729) ;  /* 0x0000008000007945 */ /* 0x000fe80003800000 */
[----:B------:R-:W-:Y:S05]  /*9a80*/  @P1 BRA `(.L_x_9730) ;  /* 0x0000000000181947 */ /* 0x000fea0003800000 */
[----:B------:R-:W2:Y:S01]  /*9a90*/  LD.E.64 R4, desc[UR54][R72.64+0x8] ;  /* 0x0000083648047980 */ /* 0x000ea2000c101b00 */
[----:B-----5:R-:W-:Y:S02]  /*9aa0*/  SHF.L.U32 R3, R6, 0x1f, RZ ;  /* 0x0000001f06037819 */ /* 0x020fe400000006ff */
[----:B--2---:R-:W-:-:S05]  /*9ab0*/  MOV R5, R4 ;  /* 0x0000000400057202 */ /* 0x004fca0000000f00 */
[----:B------:R-:W-:-:S04]  /*9ac0*/  IMAD R0, R0, 0x8, R5 ;  /* 0x0000000800007824 */ /* 0x000fc800078e0205 */
[----:B------:R-:W0:Y:S02]  /*9ad0*/  SYNCS.PHASECHK.TRANS64.TRYWAIT P1, [R0+URZ], R3 ;  /* 0x00000003000075a7 */ /* 0x000e24000802017f */
[----:B0-----:R-:W-:Y:S05]  /*9ae0*/  @!P1 BRA `(.L_x_9731) ;  /* 0x000001cc00549947 */ /* 0x001fea0003800000 */
.L_x_9730:
[----:B------:R-:W-:Y:S05]  /*9af0*/  BSYNC B0 ;  /* 0x0000000000007941 */ /* 0x000fea0003800000 */
.L_x_9729:
        /* <DEDUP_REMOVED lines=14> */
[----:B0-----:R-:W-:Y:S01]  /*9be0*/  IMAD.MOV.U32 R0, RZ, RZ, 0x1 ;  /* 0x00000001ff007424 */ /* 0x001fe200078e00ff */
        /* <DEDUP_REMOVED lines=42> */
[----:B0-----:R-:W-:Y:S05]  /*9e90*/  @!P2 BRA `(.L_x_9733) ;  /* 0x000000000004a947 */ /* 0x001fea0003800000 */
[----:B------:R-:W-:Y:S01]  /*9ea0*/  BPT.TRAP 0x1 ;  /* 0x000000040000795c */ /* 0x000fe20000300000 */
.L_x_9733:
[----:B------:R-:W-:Y:S05]  /*9eb0*/  BSYNC B0 ;  /* 0x0000000000007941 */ /* 0x000fea0003800000 */
.L_x_9732:
[----:B------:R-:W2:Y:S01]  /*9ec0*/  LDL.64 R6, [R1+0x40] ;  /* 0x0000400001067983 */ /* 0x000ea20000100a00 */
[----:B-----5:R-:W-:Y:S02]  /*9ed0*/  SHF.L.U32 R8, R5, 0x1f, RZ ;  /* 0x0000001f05087819 */ /* 0x020fe400000006ff */
[----:B--2---:R-:W-:-:S05]  /*9ee0*/  MOV R6, R6 ;  /* 0x0000000600067202 */ /* 0x004fca0000000f00 */
[----:B------:R-:W-:-:S04]  /*9ef0*/  IMAD R3, R3, 0x8, R6 ;  /* 0x0000000803037824 */ /* 0x000fc800078e0206 */
[----:B------:R0:W1:Y:S01]  /*9f00*/  SYNCS.PHASECHK.TRANS64.TRYWAIT P1, [R3+URZ], R8 ;  /* 0x00000008030075a7 */ /* 0x000062000802017f */
[----:B------:R0:W5:Y:S04]  /*9f10*/  LD.E R4, desc[UR54][R22.64+0x210] ;  /* 0x0002103616047980 */ /* 0x000168000c101900 */
[----:B------:R0:W5:Y:S01]  /*9f20*/  LD.E R5, desc[UR54][R22.64+0x214] ;  /* 0x0002143616057980 */ /* 0x000162000c101900 */
[----:B------:R-:W-:Y:S04]  /*9f30*/  BSSY B0, `(.L_x_9734) ;  /* 0x0000003000007945 */ /* 0x000fe80003800000 */
[----:B------:R-:W-:Y:S05]  /*9f40*/  @!P2 BRA `(.L_x_9735) ;  /* 0x000000000004a947 */ /* 0x000fea0003800000 */
[----:B------:R-:W-:Y:S01]  /*9f50*/  BPT.TRAP 0x1 ;  /* 0x000000040000795c */ /* 0x000fe20000300000 */
.L_x_9735:
[----:B------:R-:W-:Y:S05]  /*9f60*/  BSYNC B0 ;  /* 0x0000000000007941 */ /* 0x000fea0003800000 */
.L_x_9734:
[----:B------:R-:W-:Y:S04]  /*9f70*/  BSSY B0, `(.L_x_9736) ;  /* 0x0000006000007945 */ /* 0x000fe80003800000 */
[----:B-1----:R-:W-:Y:S05]  /*9f80*/  @P1 BRA `(.L_x_9737) ;  /* 0x0000000000101947 */ /* 0x002fea0003800000 */
[----:B-----5:R-:W-:Y:S01]  /*9f90*/  IMAD R4, R4, 0x8, R6 ;  /* 0x0000000804047824 */ /* 0x020fe200078e0206 */
[----:B------:R-:W-:-:S04]  /*9fa0*/  SHF.L.U32 R5, R5, 0x1f, RZ ;  /* 0x0000001f05057819 */ /* 0x000fc800000006ff */
[----:B------:R-:W1:Y:S02]  /*9fb0*/  SYNCS.PHASECHK.TRANS64.TRYWAIT P1, [R4+URZ], R5 ;  /* 0x00000005040075a7 */ /* 0x000e64000802017f */
[----:B-1----:R-:W-:Y:S05]  /*9fc0*/  @!P1 BRA `(.L_x_9738) ;  /* 0x000001c800309947 */ /* 0x002fea0003800000 */
.L_x_9737:
[----:B------:R-:W-:Y:S05]  /*9fd0*/  BSYNC B0 ;  /* 0x0000000000007941 */ /* 0x000fea0003800000 */
.L_x_9736:
[----:B------:R-:W2:Y:S04]  /*9fe0*/  LD.E R11, desc[UR54][R22.64+0x210] ;  /* 0x00021036160b7980 */ /* 0x000ea8000c101900 */
[----:B------:R-:W2:Y:S04]  /*9ff0*/  LDL.64 R6, [R1+0x118] ;  /* 0x0001180001067983 */ /* 0x000ea80000100a00 */
[----:B0-----:R-:W3:Y:S04]  /*a000*/  LDL R3, [R1+0x90] ;  /* 0x0000900001037983 */ /* 0x001ee80000100800 */
[----:B-1---5:R-:W4:Y:S04]  /*a010*/  LDL.64 R4, [R1+0x110] ;  /* 0x0001100001047983 */ /* 0x022f280000100a00 */
[----:B------:R-:W4:Y:S04]  /*a020*/  LDL.64 R8, [R1+0x110] ;  /* 0x0001100001087983 */ /* 0x000f280000100a00 */
[----:B------:R-:W4:Y:S04]  /*a030*/  LDL.64 R12, [R1+0x110] ;  /* 0x00011000010c7983 */ /* 0x000f280000100a00 */
[----:B------:R-:W4:Y:S01]  /*a040*/  LDL.64 R14, [R1+0x110] ;  /* 0x00011000010e7983 */ /* 0x000f220000100a00 */
[----:B------:R-:W-:Y:S05]  /*a050*/  WARPSYNC.ALL ;  /* 0x0000000000007948 */ /* 0x000fea0003800000 */
[----:B------:R-:W-:Y:S01]  /*a060*/  WARPGROUP.ARRIVE ;  /* 0x00000000000079c5 */ /* 0x000fe20000000000 */
[----:B------:R-:W4:Y:S01]  /*a070*/  LDL.64 R20, [R1+0x110] ;  /* 0x0001100001147983 */ /* 0x000f220000100a00 */
[----:B--2---:R-:W-:Y:S01]  /*a080*/  IMAD R6, R11, 0xc00, R6 ;  /* 0x00000c000b067824 */ /* 0x004fe200078e0206 */
[----:B------:R-:W-:-:S02]  /*a090*/  R2UR UR7, R7 ;  /* 0x00000000070772ca */ /* 0x000fc400000e0000 */
[----:B---3--:R-:W-:Y:S02]  /*a0a0*/  ISETP.NE.U32.AND P1, PT, R3, RZ, PT ;  /* 0x000000ff0300720c */ /* 0x008fe40003f25070 */
[----:B------:R-:W-:Y:S02]  /*a0b0*/  R2UR UR6, R6 ;  /* 0x00000000060672ca */ /* 0x000fe400000e0000 */
[----:B----4-:R-:W-:Y:S02]  /*a0c0*/  R2UR UR4, R4 ;  /* 0x00000000040472ca */ /* 0x010fe400000e0000 */
        /* <DEDUP_REMOVED lines=160> */
[----:B------:R-:W0:Y:S01]  /*aad0*/  S2R R19, SR_TID.X ;  /* 0x0000000000137919 */ /* 0x000e220000002100 */
[----:B------:R-:W-:Y:S04]  /*aae0*/  STL [R1+0x90], R0 ;  /* 0x0000900001007387 */ /* 0x000fe80000100800 */
[----:B------:R-:W-:Y:S01]  /*aaf0*/  STL [R1+0x90], R0 ;  /* 0x0000900001007387 */ /* 0x000fe20000100800 */
[----:B------:R-:W-:-:S02]  /*ab00*/  WARPGROUP.DEPBAR.LE gsb0, 0x0 ;  /* 0x00008000000079c5 */ /* 0x000fc40000010000 */
[----:B------:R-:W-:-:S06]  /*ab10*/  WARPGROUP.ARRIVE ;  /* 0x00000000000079c5 */ /* 0x000fcc0000000000 */
[----:B------:R-:W-:Y:S01]  /*ab20*/  HGMMA.64x96x16.F32.BF16 R24, gdesc[UR4], R24, gsb0 ;  /* 0x01600000041879f0 */ /* 0x000fe20008001818 */
[----:B------:R-:W-:Y:S01]  /*ab30*/  STL [R1+0x90], R0 ;  /* 0x0000900001007387 */ /* 0x000fe20000100800 */
[----:B0-----:R-:W-:-:S03]  /*ab40*/  LOP3.LUT P2, RZ, R19, 0x7f, RZ, 0xc0, !PT ;  /* 0x0000007f13ff7812 */ /* 0x001fc6000784c0ff */
        /* <DEDUP_REMOVED lines=21> */
[----:B------:R-:W2:Y:S04]  /*aca0*/  LDL.64 R74, [R1+0x430] ;  /* 0x00043000014a7983 */ /* 0x000ea80000100a00 */
[----:B------:R-:W3:Y:S04]  /*acb0*/  LDL R72, [R1+0x450] ;  /* 0x0004500001487983 */ /* 0x000ee80000100800 */
[----:B------:R-:W4:Y:S01]  /*acc0*/  LDL.64 R14, [R1+0x440] ;  /* 0x00044000010e7983 */ /* 0x000f220000100a00 */
[----:B--2---:R-:W-:-:S04]  /*acd0*/  FMNMX.FTZ R4, R24, R74, !PT ;  /* 0x0000004a18047209 */ /* 0x004fc80007810000 */
        /* <DEDUP_REMOVED lines=50> */
[----:B-1----:R-:W-:-:S03]  /*b000*/  FMNMX.FTZ R6, R7, R8, !PT ;  /* 0x0000000807067209 */ /* 0x002fc60007810000 */
[----:B------:R-:W-:Y:S04]  /*b010*/  STL.64 [R1+0x430], R4 ;  /* 0x0004300401007387 */ /* 0x000fe80000100a00 */
[----:B------:R-:W2:Y:S04]  /*b020*/  LDL R7, [R1+0x434] ;  /* 0x0004340001077983 */ /* 0x000ea80000100800 */
[----:B------:R-:W-:Y:S04]  /*b030*/  STL [R1+0x430], R6 ;  /* 0x0004300601007387 */ /* 0x000fe80000100800 */
[----:B------:R-:W3:Y:S04]  /*b040*/  LDL R77, [R1+0x430] ;  /* 0x00043000014d7983 */ /* 0x000ee80000100800 */
[----:B--2---:R-:W1:Y:S01]  /*b050*/  SHFL.BFLY PT, R4, R7, 0x2, 0x1f ;  /* 0x0c401f0007047f89 */ /* 0x004e6200000e0000 */
[----:B---3--:R-:W-:Y:S01]  /*b060*/  FADD.FTZ R3, R74, -R77 ;  /* 0x8000004d4a037221 */ /* 0x008fe20000010000 */
[----:B------:R-:W-:-:S04]  /*b070*/  FMUL.FTZ R77, R72, R77 ;  /* 0x0000004d484d7220 */ /* 0x000fc80000410000 */
[----:B------:R-:W-:Y:S01]  /*b080*/  FFMA.FTZ R152, R24, R72, -R77 ;  /* 0x0000004818987223 */ /* 0x000fe2000001084d */
[----:B-1----:R-:W-:-:S05]  /*b090*/  FMNMX.FTZ R5, R4, R7, !PT ;  /* 0x0000000704057209 */ /* 0x002fca0007810000 */
[----:B------:R-:W1:Y:S01]  /*b0a0*/  SHFL.BFLY PT, R24, R5, 0x1, 0x1f ;  /* 0x0c201f0005187f89 */ /* 0x000e6200000e0000 */
[-C--:B------:R-:W-:Y:S01]  /*b0b0*/  FMUL.FTZ R73, R3, R72.reuse ;  /* 0x0000004803497220 */ /* 0x080fe20000410000 */
[-CC-:B------:R-:W-:Y:S01]  /*b0c0*/  FFMA.FTZ R3, R25, R72.reuse, -R77.reuse ;  /* 0x0000004819037223 */ /* 0x180fe2000001084d */
[-CC-:B------:R-:W-:Y:S01]  /*b0d0*/  FFMA.FTZ R12, R44, R72.reuse, -R77.reuse ;  /* 0x000000482c0c7223 */ /* 0x180fe2000001084d */
[----:B------:R-:W-:Y:S01]  /*b0e0*/  MUFU.EX2 R152, R152 ;  /* 0x0000009800987308 */ /* 0x000fe20000000800 */
[----:B------:R-:W-:Y:S01]  /*b0f0*/  FFMA.FTZ R154, R28, R72, -R77 ;  /* 0x000000481c9a7223 */ /* 0x000fe2000001084d */
[----:B-1----:R-:W-:-:S05]  /*b100*/  FMNMX.FTZ R24, R5, R24, !PT ;  /* 0x0000001805187209 */ /* 0x002fca0007810000 */
[----:B------:R-:W-:Y:S01]  /*b110*/  FADD.FTZ R75, R75, -R24 ;  /* 0x800000184b4b7221 */ /* 0x000fe20000010000 */
[----:B------:R-:W-:-:S03]  /*b120*/  FMUL.FTZ R25, R24, R72 ;  /* 0x0000004818197220 */ /* 0x000fc60000410000 */
[----:B------:R-:W-:Y:S01]  /*b130*/  FMUL.FTZ R44, R72, R75 ;  /* 0x0000004b482c7220 */ /* 0x000fe20000410000 */
[-CC-:B------:R-:W-:Y:S01]  /*b140*/  FFMA.FTZ R153, R26, R72.reuse, -R25.reuse ;  /* 0x000000481a997223 */ /* 0x180fe20000010819 */
[-CC-:B------:R-:W-:Y:S01]  /*b150*/  FFMA.FTZ R187, R27, R72.reuse, -R25.reuse ;  /* 0x000000481bbb7223 */ /* 0x180fe20000010819 */
[----:B------:R-:W-:Y:S01]  /*b160*/  MUFU.EX2 R73, R73 ;  /* 0x0000004900497308 */ /* 0x000fe20000000800 */
[-CC-:B------:R-:W-:Y:S01]  /*b170*/  FFMA.FTZ R185, R30, R72.reuse, -R25.reuse ;  /* 0x000000481eb97223 */ /* 0x180fe20000010819 */
[----:B------:R-:W-:-:S06]  /*b180*/  FFMA.FTZ R188, R31, R72, -R25 ;  /* 0x000000481fbc7223 */ /* 0x000fcc0000010819 */
[----:B------:R-:W-:Y:S01]  /*b190*/  MUFU.EX2 R44, R44 ;  /* 0x0000002c002c7308 */ /* 0x000fe20000000800 */
[----:B------:R-:W-:-:S07]  /*b1a0*/  FFMA.FTZ R155, R29, R72, -R77 ;  /* 0x000000481d9b7223 */ /* 0x000fce000001084d */
[----:B------:R-:W4:Y:S01]  /*b1b0*/  MUFU.EX2 R153, R153 ;  /* 0x0000009900997308 */ /* 0x000f220000000800 */
[----:B------:R-:W-:-:S07]  /*b1c0*/  FFMA.FTZ R181, R34, R72, -R25 ;  /* 0x0000004822b57223 */ /* 0x000fce0000010819 */
[----:B------:R-:W1:Y:S01]  /*b1d0*/  MUFU.EX2 R187, R187 ;  /* 0x000000bb00bb7308 */ /* 0x000e620000000800 */
[----:B------:R-:W-:-:S07]  /*b1e0*/  FFMA.FTZ R19, R32, R72, -R77 ;  /* 0x0000004820137223 */ /* 0x000fce000001084d */
[----:B------:R-:W2:Y:S01]  /*b1f0*/  MUFU.EX2 R3, R3 ;  /* 0x0000000300037308 */ /* 0x000ea20000000800 */
[----:B------:R-:W-:-:S07]  /*b200*/  FFMA.FTZ R183, R35, R72, -R25 ;  /* 0x0000004823b77223 */ /* 0x000fce0000010819 */
[----:B------:R-:W3:Y:S01]  /*b210*/  MUFU.EX2 R185, R185 ;  /* 0x000000b900b97308 */ /* 0x000ee20000000800 */
[----:B------:R-:W-:-:S07]  /*b220*/  FFMA.FTZ R163, R33, R72, -R77 ;  /* 0x0000004821a37223 */ /* 0x000fce000001084d */
[----:B------:R-:W0:Y:S01]  /*b230*/  MUFU.EX2 R154, R154 ;  /* 0x0000009a009a7308 */ /* 0x000e220000000800 */
[----:B----4-:R-:W-:Y:S01]  /*b240*/  FFMA.FTZ R26, R15, R44, R153 ;  /* 0x0000002c0f1a7223 */ /* 0x010fe20000010099 */
[----:B------:R-:W-:-:S06]  /*b250*/  FFMA.FTZ R182, R38, R72, -R25 ;  /* 0x0000004826b67223 */ /* 0x000fcc0000010819 */
[----:B------:R-:W4:Y:S01]  /*b260*/  MUFU.EX2 R188, R188 ;  /* 0x000000bc00bc7308 */ /* 0x000f220000000800 */
[----:B------:R-:W-:Y:S01]  /*b270*/  FFMA.FTZ R14, R73, R14, R152 ;  /* 0x0000000e490e7223 */ /* 0x000fe20000010098 */
[----:B------:R-:W-:-:S06]  /*b280*/  FFMA.FTZ R13, R36, R72, -R77 ;  /* 0x00000048240d7223 */ /* 0x000fcc000001084d */
[----:B------:R-:W4:Y:S01]  /*b290*/  MUFU.EX2 R155, R155 ;  /* 0x0000009b009b7308 */ /* 0x000f220000000800 */
[----:B-1----:R-:W-:Y:S01]  /*b2a0*/  FADD.FTZ R26, R187, R26 ;  /* 0x0000001abb1a7221 */ /* 0x002fe20000010000 */
[----:B------:R-:W-:-:S06]  /*b2b0*/  FFMA.FTZ R184, R39, R72, -R25 ;  /* 0x0000004827b87223 */ /* 0x000fcc0000010819 */
[----:B------:R-:W1:Y:S01]  /*b2c0*/  MUFU.EX2 R181, R181 ;  /* 0x000000b500b57308 */ /* 0x000e620000000800 */
[----:B--2---:R-:W-:Y:S01]  /*b2d0*/  FADD.FTZ R15, R3, R14 ;  /* 0x0000000e030f7221 */ /* 0x004fe20000010000 */
[----:B------:R-:W-:-:S06]  /*b2e0*/  FFMA.FTZ R162, R37, R72, -R77 ;  /* 0x0000004825a27223 */ /* 0x000fcc000001084d */
[----:B------:R-:W2:Y:S01]  /*b2f0*/  MUFU.EX2 R19, R19 ;  /* 0x0000001300137308 */ /* 0x000ea20000000800 */
[----:B---3--:R-:W-:Y:S01]  /*b300*/  FADD.FTZ R27, R185, R26 ;  /* 0x0000001ab91b7221 */ /* 0x008fe20000010000 */
[----:B------:R-:W-:-:S06]  /*b310*/  FFMA.FTZ R177, R42, R72, -R25 ;  /* 0x000000482ab17223 */ /* 0x000fcc0000010819 */
[----:B------:R-:W3:Y:S01]  /*b320*/  MUFU.EX2 R183, R183 ;  /* 0x000000b700b77308 */ /* 0x000ee20000000800 */
[----:B0-----:R-:W-:Y:S01]  /*b330*/  FADD.FTZ R14, R154, R15 ;  /* 0x0000000f9a0e7221 */ /* 0x001fe20000010000 */
[----:B------:R-:W-:-:S06]  /*b340*/  FFMA.FTZ R11, R40, R72, -R77 ;  /* 0x00000048280b7223 */ /* 0x000fcc000001084d */
[----:B------:R-:W0:Y:S01]  /*b350*/  MUFU.EX2 R163, R163 ;  /* 0x000000a300a37308 */ /* 0x000e220000000800 */
[----:B----4-:R-:W-:Y:S01]  /*b360*/  FADD.FTZ R26, R188, R27 ;  /* 0x0000001bbc1a7221 */ /* 0x010fe20000010000 */
[----:B------:R-:W-:-:S06]  /*b370*/  FFMA.FTZ R179, R43, R72, -R25 ;  /* 0x000000482bb37223 */ /* 0x000fcc0000010819 */
[----:B------:R-:W4:Y:S01]  /*b380*/  MUFU.EX2 R182, R182 ;  /* 0x000000b600b67308 */ /* 0x000f220000000800 */
[----:B------:R-:W-:Y:S01]  /*b390*/  FADD.FTZ R14, R155, R14 ;  /* 0x0000000e9b0e7221 */ /* 0x000fe20000010000 */
[----:B------:R-:W-:-:S06]  /*b3a0*/  FFMA.FTZ R160, R41, R72, -R77 ;  /* 0x0000004829a07223 */ /* 0x000fcc000001084d */
[----:B------:R-:W4:Y:S01]  /*b3b0*/  MUFU.EX2 R13, R13 ;  /* 0x0000000d000d7308 */ /* 0x000f220000000800 */
[----:B-1----:R-:W-:Y:S01]  /*b3c0*/  FADD.FTZ R26, R181, R26 ;  /* 0x0000001ab51a7221 */ /* 0x002fe20000010000 */
[----:B------:R-:W-:-:S06]  /*b3d0*/  FFMA.FTZ R178, R46, R72, -R25 ;  /* 0x000000482eb27223 */ /* 0x000fcc0000010819 */
[----:B------:R-:W1:Y:S01]  /*b3e0*/  MUFU.EX2 R184, R184 ;  /* 0x000000b800b87308 */ /* 0x000e620000000800 */
[----:B--2---:R-:W-:-:S07]  /*b3f0*/  FADD.FTZ R14, R19, R14 ;  /* 0x0000000e130e7221 */ /* 0x004fce0000010000 */
        /* <DEDUP_REMOVED lines=20> */
[----:B0-----:R-:W-:-:S06]  /*b540*/  FADD.FTZ R15, R11, R14 ;  /* 0x0000000e0b0f7221 */ /* 0x001fcc0000010000 */
[----:B------:R-:W0:Y:S01]  /*b550*/  MUFU.EX2 R180, R180 ;  /* 0x000000b400b47308 */ /* 0x000e220000000800 */
[-C--:B------:R-:W-:Y:S01]  /*b560*/  FFMA.FTZ R9, R52, R72.reuse, -R77 ;  /* 0x0000004834097223 */ /* 0x080fe2000001084d */
[----:B------:R-:W-:-:S06]  /*b570*/  FFMA.FTZ R166, R54, R72, -R25 ;  /* 0x0000004836a67223 */ /* 0x000fcc0000010819 */
[----:B------:R-:W3:Y:S01]  /*b580*/  MUFU.EX2 R161, R161 ;  /* 0x000000a100a17308 */ /* 0x000ee20000000800 */
[----:B----4-:R-:W-:Y:S01]  /*b590*/  FADD.FTZ R27, R179, R26 ;  /* 0x0000001ab31b7221 */ /* 0x010fe20000010000 */
[----:B------:R-:W-:-:S06]  /*b5a0*/  FADD.FTZ R15, R160, R15 ;  /* 0x0000000fa00f7221 */ /* 0x000fcc0000010000 */
[----:B------:R-:W4:Y:S01]  /*b5b0*/  MUFU.EX2 R164, R164 ;  /* 0x000000a400a47308 */ /* 0x000f220000000800 */
[-C--:B------:R-:W-:Y:S01]  /*b5c0*/  FFMA.FTZ R159, R53, R72.reuse, -R77 ;  /* 0x00000048359f7223 */ /* 0x080fe2000001084d */
[----:B------:R-:W-:-:S06]  /*b5d0*/  FFMA.FTZ R172, R55, R72, -R25 ;  /* 0x0000004837ac7223 */ /* 0x000fcc0000010819 */
[----:B------:R-:W4:Y:S01]  /*b5e0*/  MUFU.EX2 R8, R8 ;  /* 0x0000000800087308 */ /* 0x000f220000000800 */
[----:B-1----:R-:W-:Y:S01]  /*b5f0*/  FADD.FTZ R27, R178, R27 ;  /* 0x0000001bb21b7221 */ /* 0x002fe20000010000 */
[----:B--2---:R-:W-:-:S06]  /*b600*/  FADD.FTZ R14, R12, R15 ;  /* 0x0000000f0c0e7221 */ /* 0x004fcc0000010000 */
[----:B------:R-:W1:Y:S01]  /*b610*/  MUFU.EX2 R171, R171 ;  /* 0x000000ab00ab7308 */ /* 0x000e620000000800 */
[-C--:B------:R-:W-:Y:S01]  /*b620*/  FFMA.FTZ R6, R56, R72.reuse, -R77 ;  /* 0x0000004838067223 */ /* 0x080fe2000001084d */
[----:B------:R-:W-:-:S06]  /*b630*/  FFMA.FTZ R167, R58, R72, -R25 ;  /* 0x000000483aa77223 */ /* 0x000fcc0000010819 */
[----:B------:R-:W2:Y:S01]  /*b640*/  MUFU.EX2 R158, R158 ;  /* 0x0000009e009e7308 */ /* 0x000ea20000000800 */
[----:B0-----:R-:W-:Y:S01]  /*b650*/  FADD.FTZ R27, R180, R27 ;  /* 0x0000001bb41b7221 */ /* 0x001fe20000010000 */
[----:B---3--:R-:W-:-:S06]  /*b660*/  FADD.FTZ R15, R161, R14 ;  /* 0x0000000ea10f7221 */ /* 0x008fcc0000010000 */
[----:B------:R-:W-:Y:S01]  /*b670*/  MUFU.EX2 R9, R9 ;  /* 0x0000000900097308 */ /* 0x000fe20000000800 */
[-C--:B------:R-:W-:Y:S01]  /*b680*/  FFMA.FTZ R156, R57, R72.reuse, -R77 ;  /* 0x00000048399c7223 */ /* 0x080fe2000001084d */
[----:B------:R-:W-:-:S06]  /*b690*/  FFMA.FTZ R173, R59, R72, -R25 ;  /* 0x000000483bad7223 */ /* 0x000fcc0000010819 */
[----:B------:R-:W0:Y:S01]  /*b6a0*/  MUFU.EX2 R166, R166 ;  /* 0x000000a600a67308 */ /* 0x000e220000000800 */
[----:B----4-:R-:W-:Y:S01]  /*b6b0*/  FADD.FTZ R14, R164, R27 ;  /* 0x0000001ba40e7221 */ /* 0x010fe20000010000 */
[----:B------:R-:W-:-:S06]  /*b6c0*/  FADD.FTZ R15, R8, R15 ;  /* 0x0000000f080f7221 */ /* 0x000fcc0000010000 */
[----:B------:R-:W-:Y:S01]  /*b6d0*/  MUFU.EX2 R159, R159 ;  /* 0x0000009f009f7308 */ /* 0x000fe20000000800 */
[-C--:B------:R-:W-:Y:S01]  /*b6e0*/  FFMA.FTZ R7, R60, R72.reuse, -R77 ;  /* 0x000000483c077223 */ /* 0x080fe2000001084d */
[----:B------:R-:W-:-:S06]  /*b6f0*/  FFMA.FTZ R168, R62, R72, -R25 ;  /* 0x000000483ea87223 */ /* 0x000fcc0000010819 */
[----:B------:R-:W3:Y:S01]  /*b700*/  MUFU.EX2 R172, R172 ;  /* 0x000000ac00ac7308 */ /* 0x000ee20000000800 */
[----:B-1----:R-:W-:Y:S01]  /*b710*/  FADD.FTZ R27, R171, R14 ;  /* 0x0000000eab1b7221 */ /* 0x002fe20000010000 */
[----:B--2---:R-:W-:-:S06]  /*b720*/  FADD.FTZ R14, R158, R15 ;  /* 0x0000000f9e0e7221 */ /* 0x004fcc0000010000 */
[----:B------:R-:W-:Y:S01]  /*b730*/  MUFU.EX2 R6, R6 ;  /* 0x0000000600067308 */ /* 0x000fe20000000800 */
[-C--:B------:R-:W-:Y:S01]  /*b740*/  FFMA.FTZ R157, R61, R72.reuse, -R77 ;  /* 0x000000483d9d7223 */ /* 0x080fe2000001084d */
[----:B------:R-:W-:-:S06]  /*b750*/  FFMA.FTZ R174, R63, R72, -R25 ;  /* 0x000000483fae7223 */ /* 0x000fcc0000010819 */
[----:B------:R-:W1:Y:S01]  /*b760*/  MUFU.EX2 R167, R167 ;  /* 0x000000a700a77308 */ /* 0x000e620000000800 */
[----:B0-----:R-:W-:Y:S01]  /*b770*/  FADD.FTZ R27, R166, R27 ;  /* 0x0000001ba61b7221 */ /* 0x001fe20000010000 */
[----:B------:R-:W-:-:S06]  /*b780*/  FADD.FTZ R14, R9, R14 ;  /* 0x0000000e090e7221 */ /* 0x000fcc0000010000 */
[----:B------:R-:W-:Y:S01]  /*b790*/  MUFU.EX2 R156, R156 ;  /* 0x0000009c009c7308 */ /* 0x000fe20000000800 */
[-C--:B------:R-:W-:Y:S01]  /*b7a0*/  FFMA.FTZ R4, R64, R72.reuse, -R77 ;  /* 0x0000004840047223 */ /* 0x080fe2000001084d */
[----:B------:R-:W-:-:S06]  /*b7b0*/  FFMA.FTZ R169, R66, R72, -R25 ;  /* 0x0000004842a97223 */ /* 0x000fcc0000010819 */
[----:B------:R-:W0:Y:S01]  /*b7c0*/  MUFU.EX2 R173, R173 ;  /* 0x000000ad00ad7308 */ /* 0x000e220000000800 */
[----:B---3--:R-:W-:Y:S01]  /*b7d0*/  FADD.FTZ R26, R172, R27 ;  /* 0x0000001bac1a7221 */ /* 0x008fe20000010000 */
[----:B------:R-:W-:-:S06]  /*b7e0*/  FADD.FTZ R15, R159, R14 ;  /* 0x0000000e9f0f7221 */ /* 0x000fcc0000010000 */
[----:B------:R-:W-:Y:S01]  /*b7f0*/  MUFU.EX2 R7, R7 ;  /* 0x0000000700077308 */ /* 0x000fe20000000800 */
[-C--:B------:R-:W-:Y:S01]  /*b800*/  FFMA.FTZ R21, R65, R72.reuse, -R77 ;  /* 0x0000004841157223 */ /* 0x080fe2000001084d */
[----:B------:R-:W-:-:S06]  /*b810*/  FFMA.FTZ R175, R67, R72, -R25 ;  /* 0x0000004843af7223 */ /* 0x000fcc0000010819 */
[----:B------:R-:W2:Y:S01]  /*b820*/  MUFU.EX2 R168, R168 ;  /* 0x000000a800a87308 */ /* 0x000ea20000000800 */
[----:B-1----:R-:W-:Y:S01]  /*b830*/  FADD.FTZ R26, R167, R26 ;  /* 0x0000001aa71a7221 */ /* 0x002fe20000010000 */
[----:B------:R-:W-:-:S06]  /*b840*/  FADD.FTZ R15, R6, R15 ;  /* 0x0000000f060f7221 */ /* 0x000fcc0000010000 */
[----:B------:R-:W-:Y:S01]  /*b850*/  MUFU.EX2 R157, R157 ;  /* 0x0000009d009d7308 */ /* 0x000fe20000000800 */
[----:B------:R-:W-:-:S07]  /*b860*/  FFMA.FTZ R170, R70, R72, -R25 ;  /* 0x0000004846aa7223 */ /* 0x000fce0000010819 */
[----:B------:R-:W1:Y:S01]  /*b870*/  MUFU.EX2 R174, R174 ;  /* 0x000000ae00ae7308 */ /* 0x000e620000000800 */
[----:B------:R-:W-:Y:S01]  /*b880*/  FFMA.FTZ R68, R68, R72, -R77 ;  /* 0x0000004844447223 */ /* 0x000fe2000001084d */
[----:B0-----:R-:W-:Y:S01]  /*b890*/  FADD.FTZ R27, R173, R26 ;  /* 0x0000001aad1b7221 */ /* 0x001fe20000010000 */
[----:B------:R-:W-:-:S05]  /*b8a0*/  FADD.FTZ R14, R156, R15 ;  /* 0x0000000f9c0e7221 */ /* 0x000fca0000010000 */
[----:B------:R-:W-:Y:S01]  /*b8b0*/  MUFU.EX2 R4, R4 ;  /* 0x0000000400047308 */ /* 0x000fe20000000800 */
[-C--:B------:R-:W-:Y:S01]  /*b8c0*/  FFMA.FTZ R20, R69, R72.reuse, -R77 ;  /* 0x0000004845147223 */ /* 0x080fe2000001084d */
[----:B------:R-:W-:-:S06]  /*b8d0*/  FFMA.FTZ R176, R71, R72, -R25 ;  /* 0x0000004847b07223 */ /* 0x000fcc0000010819 */
[----:B------:R-:W0:Y:S01]  /*b8e0*/  MUFU.EX2 R169, R169 ;  /* 0x000000a900a97308 */ /* 0x000e220000000800 */
[----:B--2---:R-:W-:Y:S01]  /*b8f0*/  FADD.FTZ R27, R168, R27 ;  /* 0x0000001ba81b7221 */ /* 0x004fe20000010000 */
[----:B------:R-:W-:-:S06]  /*b900*/  FADD.FTZ R14, R7, R14 ;  /* 0x0000000e070e7221 */ /* 0x000fcc0000010000 */
[----:B------:R-:W-:Y:S08]  /*b910*/  MUFU.EX2 R21, R21 ;  /* 0x0000001500157308 */ /* 0x000ff00000000800 */
[----:B------:R-:W2:Y:S01]  /*b920*/  MUFU.EX2 R175, R175 ;  /* 0x000000af00af7308 */ /* 0x000ea20000000800 */
[----:B-1----:R-:W-:Y:S01]  /*b930*/  FADD.FTZ R26, R174, R27 ;  /* 0x0000001bae1a7221 */ /* 0x002fe20000010000 */
[----:B------:R-:W-:-:S06]  /*b940*/  FADD.FTZ R15, R157, R14 ;  /* 0x0000000e9d0f7221 */ /* 0x000fcc0000010000 */
[----:B------:R-:W-:Y:S08]  /*b950*/  MUFU.EX2 R5, R68 ;  /* 0x0000004400057308 */ /* 0x000ff00000000800 */
[----:B------:R-:W1:Y:S01]  /*b960*/  MUFU.EX2 R170, R170 ;  /* 0x000000aa00aa7308 */ /* 0x000e620000000800 */
[----:B0-----:R-:W-:Y:S01]  /*b970*/  FADD.FTZ R26, R169, R26 ;  /* 0x0000001aa91a7221 */ /* 0x001fe20000010000 */
[----:B------:R-:W-:-:S06]  /*b980*/  FADD.FTZ R14, R4, R15 ;  /* 0x0000000f040e7221 */ /* 0x000fcc0000010000 */
[----:B------:R-:W0:Y:S08]  /*b990*/  MUFU.EX2 R20, R20 ;  /* 0x0000001400147308 */ /* 0x000e300000000800 */
[----:B------:R-:W3:Y:S01]  /*b9a0*/  MUFU.EX2 R176, R176 ;  /* 0x000000b000b07308 */ /* 0x000ee20000000800 */
[----:B--2---:R-:W-:Y:S01]  /*b9b0*/  FADD.FTZ R15, R175, R26 ;  /* 0x0000001aaf0f7221 */ /* 0x004fe20000010000 */
[----:B------:R-:W-:-:S03]  /*b9c0*/  FADD.FTZ R14, R21, R14 ;  /* 0x0000000e150e7221 */ /* 0x000fc60000010000 */
[----:B-1----:R-:W-:Y:S01]  /*b9d0*/  FADD.FTZ R15, R170, R15 ;  /* 0x0000000faa0f7221 */ /* 0x002fe20000010000 */
[----:B------:R-:W-:-:S04]  /*b9e0*/  FADD.FTZ R25, R5, R14 ;  /* 0x0000000e05197221 */ /* 0x000fc80000010000 */
[----:B0-----:R-:W-:Y:S01]  /*b9f0*/  FADD.FTZ R14, R20, R25 ;  /* 0x00000019140e7221 */ /* 0x001fe20000010000 */
[----:B------:R0:W-:Y:S01]  /*ba00*/  STL [R1+0x434], R24 ;  /* 0x0004341801007387 */ /* 0x0001e20000100800 */
[----:B---3--:R-:W-:-:S05]  /*ba10*/  FADD.FTZ R15, R176, R15 ;  /* 0x0000000fb00f7221 */ /* 0x008fca0000010000 */
[----:B------:R1:W-:Y:S04]  /*ba20*/  STL.64 [R1+0x440], R14 ;  /* 0x0004400e01007387 */ /* 0x0003e80000100a00 */
[----:B------:R-:W2:Y:S04]  /*ba30*/  LD.E R25, desc[UR54][R22.64+0x41c] ;  /* 0x00041c3616197980 */ /* 0x000ea8000c101900 */
        /* <DEDUP_REMOVED lines=8> */
[----:B0-----:R-:W4:Y:S04]  /*bac0*/  LD.E R24, desc[UR54][R22.64+0x254] ;  /* 0x0002543616187980 */ /* 0x001f28000c101900 */
        /* <DEDUP_REMOVED lines=117> */
[----:B------:R-:W4:Y:S01]  /*c220*/  LD.E R27, desc[UR54][R22.64+0x418] ;  /* 0x00041836161b7980 */ /* 0x000f22000c101900 */
[----:B--2---:R-:W-:Y:S01]  /*c230*/  FMUL.FTZ R217, R44, R25 ;  /* 0x000000192cd97220 */ /* 0x004fe20000410000 */
[C---:B---3--:R-:W-:Y:S01]  /*c240*/  FMUL.FTZ R215, R73.reuse, R40 ;  /* 0x0000002849d77220 */ /* 0x048fe20000410000 */
[C---:B----4-:R-:W-:Y:S01]  /*c250*/  FMUL.FTZ R25, R73.reuse, R26 ;  /* 0x0000001a49197220 */ /* 0x050fe20000410000 */
[C---:B------:R-:W-:Y:S01]  /*c260*/  FMUL.FTZ R189, R73.reuse, R28 ;  /* 0x0000001c49bd7220 */ /* 0x040fe20000410000 */
[C---:B------:R-:W-:Y:S01]  /*c270*/  FMUL.FTZ R191, R73.reuse, R30 ;  /* 0x0000001e49bf7220 */ /* 0x040fe20000410000 */
[----:B------:R0:W-:Y:S01]  /*c280*/  ST.E desc[UR54][R22.64+0x41c], R217 ;  /* 0x00041cd916007985 */ /* 0x0001e2000c101936 */
[C---:B------:R-:W-:Y:S01]  /*c290*/  FMUL.FTZ R201, R73.reuse, R32 ;  /* 0x0000002049c97220 */ /* 0x040fe20000410000 */
[C---:B------:R-:W-:Y:S01]  /*c2a0*/  FMUL.FTZ R203, R73.reuse, R34 ;  /* 0x0000002249cb7220 */ /* 0x040fe20000410000 */
[C---:B------:R-:W-:Y:S01]  /*c2b0*/  FMUL.FTZ R213, R73.reuse, R36 ;  /* 0x0000002449d57220 */ /* 0x040fe20000410000 */
[----:B------:R1:W-:Y:S01]  /*c2c0*/  ST.E desc[UR54][R22.64+0x414], R215 ;  /* 0x000414d716007985 */ /* 0x0003e2000c101936 */
[----:B------:R-:W-:-:S03]  /*c2d0*/  FMUL.FTZ R227, R73, R146 ;  /* 0x0000009249e37220 */ /* 0x000fc60000410000 */
[----:B------:R2:W-:Y:S04]  /*c2e0*/  ST.E desc[UR54][R22.64+0x220], R25 ;  /* 0x0002201916007985 */ /* 0x0005e8000c101936 */
[----:B------:R3:W-:Y:S01]  /*c2f0*/  ST.E desc[UR54][R22.64+0x224], R189 ;  /* 0x000224bd16007985 */ /* 0x0007e2000c101936 */
[----:B0-----:R-:W-:-:S03]  /*c300*/  FMUL.FTZ R217, R73, R150 ;  /* 0x0000009649d97220 */ /* 0x001fc60000410000 */
[----:B------:R0:W-:Y:S01]  /*c310*/  ST.E desc[UR54][R22.64+0x230], R191 ;  /* 0x000230bf16007985 */ /* 0x0001e2000c101936 */
[C---:B-1----:R-:W-:Y:S01]  /*c320*/  FMUL.FTZ R215, R73.reuse, R38 ;  /* 0x0000002649d77220 */ /* 0x042fe20000410000 */
[C---:B--2---:R-:W-:Y:S01]  /*c330*/  FMUL.FTZ R25, R73.reuse, R24 ;  /* 0x0000001849197220 */ /* 0x044fe20000410000 */
[C---:B---3--:R-:W-:Y:S01]  /*c340*/  FMUL.FTZ R189, R73.reuse, R148 ;  /* 0x0000009449bd7220 */ /* 0x048fe20000410000 */
[C---:B0-----:R-:W-:Y:S01]  /*c350*/  FMUL.FTZ R191, R73.reuse, R144 ;  /* 0x0000009049bf7220 */ /* 0x041fe20000410000 */
[----:B------:R0:W-:Y:S01]  /*c360*/  ST.E desc[UR54][R22.64+0x234], R201 ;  /* 0x000234c916007985 */ /* 0x0001e2000c101936 */
[----:B------:R-:W-:-:S03]  /*c370*/  FMUL.FTZ R229, R73, R136 ;  /* 0x0000008849e57220 */ /* 0x000fc60000410000 */
[----:B------:R1:W-:Y:S04]  /*c380*/  ST.E desc[UR54][R22.64+0x240], R203 ;  /* 0x000240cb16007985 */ /* 0x0003e8000c101936 */
[----:B------:R2:W-:Y:S04]  /*c390*/  ST.E desc[UR54][R22.64+0x244], R213 ;  /* 0x000244d516007985 */ /* 0x0005e8000c101936 */
[----:B------:R3:W-:Y:S01]  /*c3a0*/  ST.E desc[UR54][R22.64+0x250], R215 ;  /* 0x000250d716007985 */ /* 0x0007e2000c101936 */
[----:B0-----:R-:W-:-:S03]  /*c3b0*/  FMUL.FTZ R201, R73, R142 ;  /* 0x0000008e49c97220 */ /* 0x001fc60000410000 */
[----:B------:R0:W-:Y:S01]  /*c3c0*/  ST.E desc[UR54][R22.64+0x254], R25 ;  /* 0x0002541916007985 */ /* 0x0001e2000c101936 */
[----:B-1----:R-:W-:-:S03]  /*c3d0*/  FMUL.FTZ R203, R73, R140 ;  /* 0x0000008c49cb7220 */ /* 0x002fc60000410000 */
[----:B------:R1:W-:Y:S01]  /*c3e0*/  ST.E desc[UR54][R22.64+0x260], R189 ;  /* 0x000260bd16007985 */ /* 0x0003e2000c101936 */
[----:B--2---:R-:W-:-:S03]  /*c3f0*/  FMUL.FTZ R213, R73, R138 ;  /* 0x0000008a49d57220 */ /* 0x004fc60000410000 */
[----:B------:R2:W-:Y:S01]  /*c400*/  ST.E desc[UR54][R22.64+0x264], R217 ;  /* 0x000264d916007985 */ /* 0x0005e2000c101936 */
[----:B---3--:R-:W-:-:S03]  /*c410*/  FMUL.FTZ R215, R73, R132 ;  /* 0x0000008449d77220 */ /* 0x008fc60000410000 */
[----:B------:R3:W-:Y:S01]  /*c420*/  ST.E desc[UR54][R22.64+0x270], R227 ;  /* 0x000270e316007985 */ /* 0x0007e2000c101936 */
[----:B0-----:R-:W-:-:S03]  /*c430*/  FMUL.FTZ R25, R73, R134 ;  /* 0x0000008649197220 */ /* 0x001fc60000410000 */
[----:B------:R0:W-:Y:S01]  /*c440*/  ST.E desc[UR54][R22.64+0x274], R191 ;  /* 0x000274bf16007985 */ /* 0x0001e2000c101936 */
[C---:B-1----:R-:W-:Y:S01]  /*c450*/  FMUL.FTZ R189, R73.reuse, R126 ;  /* 0x0000007e49bd7220 */ /* 0x042fe20000410000 */
[C---:B--2---:R-:W-:Y:S01]  /*c460*/  FMUL.FTZ R217, R73.reuse, R130 ;  /* 0x0000008249d97220 */ /* 0x044fe20000410000 */
[C---:B---3--:R-:W-:Y:S01]  /*c470*/  FMUL.FTZ R227, R73.reuse, R128 ;  /* 0x0000008049e37220 */ /* 0x048fe20000410000 */
[C---:B0-----:R-:W-:Y:S01]  /*c480*/  FMUL.FTZ R191, R73.reuse, R124 ;  /* 0x0000007c49bf7220 */ /* 0x041fe20000410000 */
[----:B------:R0:W-:Y:S04]  /*c490*/  ST.E desc[UR54][R22.64+0x280], R201 ;  /* 0x000280c916007985 */ /* 0x0001e8000c101936 */
        /* <DEDUP_REMOVED lines=13> */
[----:B-1----:R-:W-:-:S03]  /*c570*/  FMUL.FTZ R189, R73, R106 ;  /* 0x0000006a49bd7220 */ /* 0x002fc60000410000 */
[----:B------:R1:W-:Y:S01]  /*c580*/  ST.E desc[UR54][R22.64+0x2c4], R191 ;  /* 0x0002c4bf16007985 */ /* 0x0003e2000c101936 */
[C---:B--2---:R-:W-:Y:S01]  /*c590*/  FMUL.FTZ R215, R73.reuse, R112 ;  /* 0x0000007049d77220 */ /* 0x044fe20000410000 */
[C---:B---3--:R-:W-:Y:S01]  /*c5a0*/  FMUL.FTZ R217, R73.reuse, R110 ;  /* 0x0000006e49d97220 */ /* 0x048fe20000410000 */
[C---:B0-----:R-:W-:Y:S01]  /*c5b0*/  FMUL.FTZ R227, R73.reuse, R108 ;  /* 0x0000006c49e37220 */ /* 0x041fe20000410000 */
[C---:B-1----:R-:W-:Y:S01]  /*c5c0*/  FMUL.FTZ R191, R73.reuse, R104 ;  /* 0x0000006849bf7220 */ /* 0x042fe20000410000 */
        /* <DEDUP_REMOVED lines=39> */
[----:B-1----:R-:W-:Y:S01]  /*c840*/  FMUL.FTZ R191, R73, R64 ;  /* 0x0000004049bf7220 */ /* 0x002fe20000410000 */
[----:B------:R0:W-:Y:S01]  /*c850*/  ST.E desc[UR54][R22.64+0x370], R201 ;  /* 0x000370c916007985 */ /* 0x0001e2000c101936 */
[C---:B------:R-:W-:Y:S01]  /*c860*/  FMUL.FTZ R151, R44.reuse, R151 ;  /* 0x000000972c977220 */ /* 0x040fe20000410000 */
        /* <DEDUP_REMOVED lines=8> */
[C---:B0-----:R-:W-:Y:S01]  /*c8f0*/  FMUL.FTZ R201, R73.reuse, R56 ;  /* 0x0000003849c97220 */ /* 0x041fe20000410000 */
        /* <DEDUP_REMOVED lines=9> */
[C---:B------:R-:W-:Y:S02]  /*c990*/  FMUL.FTZ R127, R44.reuse, R127 ;  /* 0x0000007f2c7f7220 */ /* 0x040fe40000410000 */
[----:B------:R3:W-:Y:S01]  /*c9a0*/  ST.E desc[UR54][R22.64+0x3a4], R217 ;  /* 0x0003a4d916007985 */ /* 0x0007e2000c101936 */
[----:B0-----:R-:W-:Y:S01]  /*c9b0*/  FMUL.FTZ R25, R73, R54 ;  /* 0x0000003649197220 */ /* 0x001fe20000410000 */
[----:B------:R-:W-:-:S02]  /*c9c0*/  FMUL.FTZ R133, R44, R133 ;  /* 0x000000852c857220 */ /* 0x000fc40000410000 */
[----:B------:R0:W-:Y:S01]  /*c9d0*/  ST.E desc[UR54][R22.64+0x3b0], R227 ;  /* 0x0003b0e316007985 */ /* 0x0001e2000c101936 */
[C---:B-1----:R-:W-:Y:S01]  /*c9e0*/  FMUL.FTZ R189, R73.reuse, R46 ;  /* 0x0000002e49bd7220 */ /* 0x042fe20000410000 */
[C---:B------:R-:W-:Y:S02]  /*c9f0*/  FMUL.FTZ R131, R44.reuse, R131 ;  /* 0x000000832c837220 */ /* 0x040fe40000410000 */
[----:B------:R1:W-:Y:S01]  /*ca00*/  ST.E desc[UR54][R22.64+0x3b4], R191 ;  /* 0x0003b4bf16007985 */ /* 0x0003e2000c101936 */
[C---:B--2---:R-:W-:Y:S01]  /*ca10*/  FMUL.FTZ R215, R73.reuse, R52 ;  /* 0x0000003449d77220 */ /* 0x044fe20000410000 */
[C---:B------:R-:W-:Y:S01]  /*ca20*/  FMUL.FTZ R129, R44.reuse, R129 ;  /* 0x000000812c817220 */ /* 0x040fe20000410000 */
[C---:B------:R-:W-:Y:S01]  /*ca30*/  FMUL.FTZ R125, R44.reuse, R125 ;  /* 0x0000007d2c7d7220 */ /* 0x040fe20000410000 */
[C---:B---3--:R-:W-:Y:S01]  /*ca40*/  FMUL.FTZ R217, R73.reuse, R50 ;  /* 0x0000003249d97220 */ /* 0x048fe20000410000 */
[C---:B------:R-:W-:Y:S01]  /*ca50*/  FMUL.FTZ R117, R44.reuse, R117 ;  /* 0x000000752c757220 */ /* 0x040fe20000410000 */
[C---:B------:R-:W-:Y:S01]  /*ca60*/  FMUL.FTZ R123, R44.reuse, R123 ;  /* 0x0000007b2c7b7220 */ /* 0x040fe20000410000 */
[C---:B------:R-:W-:Y:S01]  /*ca70*/  FMUL.FTZ R121, R44.reuse, R121 ;  /* 0x000000792c797220 */ /* 0x040fe20000410000 */
[C---:B0-----:R-:W-:Y:S01]  /*ca80*/  FMUL.FTZ R227, R73.reuse, R48 ;  /* 0x0000003049e37220 */ /* 0x041fe20000410000 */
[C---:B------:R-:W-:Y:S01]  /*ca90*/  FMUL.FTZ R119, R44.reuse, R119 ;  /* 0x000000772c777220 */ /* 0x040fe20000410000 */
[C---:B------:R-:W-:Y:S01]  /*caa0*/  FMUL.FTZ R115, R44.reuse, R115 ;  /* 0x000000732c737220 */ /* 0x040fe20000410000 */
[C---:B------:R-:W-:Y:S01]  /*cab0*/  FMUL.FTZ R107, R44.reuse, R107 ;  /* 0x0000006b2c6b7220 */ /* 0x040fe20000410000 */
[C---:B-1----:R-:W-:Y:S01]  /*cac0*/  FMUL.FTZ R191, R73.reuse, R42 ;  /* 0x0000002a49bf7220 */ /* 0x042fe20000410000 */
        /* <DEDUP_REMOVED lines=119> */
[----:B0-----:R-:W4:Y:S04]  /*d240*/  LD.E R25, desc[UR54][R22.64+0x220] ;  /* 0x0002203616197980 */ /* 0x001f28000c101900 */
[----:B-1----:R-:W4:Y:S04]  /*d250*/  LD.E R35, desc[UR54][R22.64+0x224] ;  /* 0x0002243616237980 */ /* 0x002f28000c101900 */
[----:B--2---:R-:W2:Y:S04]  /*d260*/  LD.E R37, desc[UR54][R22.64+0x228] ;  /* 0x0002283616257980 */ /* 0x004ea8000c101900 */
[----:B------:R-:W2:Y:S04]  /*d270*/  LD.E R39, desc[UR54][R22.64+0x22c] ;  /* 0x00022c3616277980 */ /* 0x000ea8000c101900 */
[----:B------:R-:W2:Y:S04]  /*d280*/  LD.E R41, desc[UR54][R22.64+0x230] ;  /* 0x0002303616297980 */ /* 0x000ea8000c101900 */
        /* <DEDUP_REMOVED lines=126> */
[----:B------:R-:W-:Y:S04]  /*da70*/  ST.E desc[UR54][R22.64+0x22c], R39 ;  /* 0x00022c2716007985 */ /* 0x000fe8000c101936 */
[----:B------:R-:W-:Y:S04]  /*da80*/  ST.E desc[UR54][R22.64+0x230], R41 ;  /* 0x0002302916007985 */ /* 0x000fe8000c101936 */
[----:B---3--:R-:W-:Y:S04]  /*da90*/  ST.E desc[UR54][R22.64+0x234], R33 ;  /* 0x0002342116007985 */ /* 0x008fe8000c101936 */
        /* <DEDUP_REMOVED lines=122> */
[----:B0-----:R-:W4:Y:S04]  /*e240*/  LD.E R189, desc[UR54][R22.64+0x210] ;  /* 0x0002103616bd7980 */ /* 0x001f28000c101900 */
[----:B-1----:R-:W4:Y:S04]  /*e250*/  LD.E.64 R14, desc[UR54][R22.64+0xa8] ;  /* 0x0000a836160e7980 */ /* 0x002f28000c101b00 */
[----:B------:R-:W4:Y:S04]  /*e260*/  LDL R190, [R1+0x88] ;  /* 0x0000880001be7983 */ /* 0x000f280000100800 */
[----:B--2---:R-:W2:Y:S04]  /*e270*/  LD.E R24, desc[UR54][R22.64+0x220] ;  /* 0x0002203616187980 */ /* 0x004ea8000c101900 */
[----:B------:R-:W2:Y:S04]  /*e280*/  LD.E R25, desc[UR54][R22.64+0x224] ;  /* 0x0002243616197980 */ /* 0x000ea8000c101900 */
[----:B---3--:R-:W2:Y:S04]  /*e290*/  LD.E R26, desc[UR54][R22.64+0x228] ;  /* 0x00022836161a7980 */ /* 0x008ea8000c101900 */
[----:B------:R-:W2:Y:S04]  /*e2a0*/  LD.E R27, desc[UR54][R22.64+0x22c] ;  /* 0x00022c36161b7980 */ /* 0x000ea8000c101900 */
[----:B----4-:R-:W2:Y:S04]  /*e2b0*/  LD.E R28, desc[UR54][R22.64+0x230] ;  /* 0x00023036161c7980 */ /* 0x010ea8000c101900 */
        /* <DEDUP_REMOVED lines=132> */
[----:B--2---:R-:W-:-:S06]  /*eb00*/  WARPGROUP.ARRIVE ;  /* 0x00000000000079c5 */ /* 0x004fcc0000000000 */
        /* <DEDUP_REMOVED lines=138> */
[----:B0-----:R-:W-:-:S06]  /*f3b0*/  WARPGROUP.ARRIVE ;  /* 0x00000000000079c5 */ /* 0x001fcc0000000000 */
        /* <DEDUP_REMOVED lines=281> */
[----:B------:R-:W-:Y:S02]  /*10550*/  VIADD R8, R14, 0x200 ;  /* 0x000002000e087836 */ /* 0x000fe40000000000 */
[----:B------:R-:W-:-:S03]  /*10560*/  IMAD.MOV.U32 R9, RZ, RZ, R15 ;  /* 0x000000ffff097224 */ /* 0x000fc600078e000f */
        /* <DEDUP_REMOVED lines=667> */
[----:B0-----:R-:W2:Y:S04]  /*12f20*/  LDL.64 R4, [R1+0x68] ;  /* 0x0000680001047983 */ /* 0x001ea80000100a00 */
[----:B------:R-:W3:Y:S01]  /*12f30*/  LD.E R0, desc[UR54][R22.64+0x210] ;  /* 0x0002103616007980 */ /* 0x000ee2000c101900 */
[----:B--2---:R-:W-:-:S05]  /*12f40*/  MOV R3, R4 ;  /* 0x0000000400037202 */ /* 0x004fca0000000f00 */
[----:B---3--:R-:W-:-:S05]  /*12f50*/  IMAD R0, R0, 0x8, R3 ;  /* 0x0000000800007824 */ /* 0x008fca00078e0203 */
[----:B------:R-:W-:-:S04]  /*12f60*/  PRMT R0, RZ, 0x654, R0 ;  /* 0x00000654ff007816 */ /* 0x000fc80000000000 */
[----:B------:R1:W-:Y:S03]  /*12f70*/  SYNCS.ARRIVE.TRANS64.RED.A1T0 RZ, [R0+URZ], RZ ;  /* 0x000000ff00ff79a7 */ /* 0x0003e6000810043f */
.L_x_9740:
[----:B------:R-:W-:Y:S05]  /*12f80*/  BSYNC B0 ;  /* 0x0000000000007941 */ /* 0x000fea0003800000 */
.L_x_9739:
[----:B------:R-:W-:Y:S05]  /*12f90*/  @P0 BRA `(.L_x_9741) ;  /* 0xffffff6800180947 */ /* 0x000fea000383ffff */
.L_x_9724:
[----:B------:R-:W-:-:S13]  /*12fa0*/  ISETP.GE.AND P0, PT, R10, UR43, PT ;  /* 0x0000002b0a007c0c */ /* 0x000fda000bf06270 */
[----:B------:R-:W-:Y:S05]  /*12fb0*/  @!P0 BRA `(.L_x_9742) ;  /* 0x000000a800d48947 */ /* 0x000fea0003800000 */
[----:B0-----:R0:W5:Y:S02]  /*12fc0*/  LDL.64 R2, [R1+0x170] ;  /* 0x0001700001027983 */ /* 0x0011640000100a00 */
.L_x_9773:
[----:B-----5:R-:W2:Y:S04]  /*12fd0*/  LD.E R5, desc[UR54][R2.64] ;  /* 0x0000003602057980 */ /* 0x020ea8000c101900 */
[----:B01----:R-:W3:Y:S01]  /*12fe0*/  LD.E R0, desc[UR54][R2.64+0x8] ;  /* 0x0000083602007980 */ /* 0x003ee2000c101900 */
        /* <DEDUP_REMOVED lines=12> */
[----:B------:R-:W-:Y:S05]  /*130b0*/  YIELD ;  /* 0x0000000000007946 */ /* 0x000fea0003800000 */
[----:B------:R-:W-:Y:S01]  /*130c0*/  BSSY B0, `(.L_x_9743) ;  /* 0x0000006000007945 */ /* 0x000fe20003800000 */
[----:B---3--:R-:W-:Y:S01]  /*130d0*/  @!P0 IMAD.MOV.U32 R5, RZ, RZ, RZ ;  /* 0x000000ffff058224 */ /* 0x008fe200078e00ff */
[----:B--2---:R-:W-:-:S04]  /*130e0*/  LOP3.LUT R0, R0, 0x1, RZ, 0xfc, !PT ;  /* 0x0000000100007812 */ /* 0x004fc800078efcff */
[----:B------:R-:W-:-:S13]  /*130f0*/  ISETP.NE.AND P1, PT, R0, 0x3, PT ;  /* 0x000000030000780c */ /* 0x000fda0003f25270 */
[----:B-1----:R-:W-:Y:S05]  /*13100*/  @!P1 BRA `(.L_x_9744) ;  /* 0x0000000000049947 */ /* 0x002fea0003800000 */
[----:B------:R-:W-:Y:S01]  /*13110*/  BPT.TRAP 0x1 ;  /* 0x000000040000795c */ /* 0x000fe20000300000 */
.L_x_9744:
[----:B------:R-:W-:Y:S05]  /*13120*/  BSYNC B0 ;  /* 0x0000000000007941 */ /* 0x000fea0003800000 */
.L_x_9743:
        /* <DEDUP_REMOVED lines=13> */
.L_x_9746:
[----:B------:R-:W-:Y:S05]  /*13200*/  BSYNC B0 ;  /* 0x0000000000007941 */ /* 0x000fea0003800000 */
.L_x_9745:
        /* <DEDUP_REMOVED lines=8> */
.L_x_9748:
[----:B------:R-:W-:Y:S05]  /*13290*/  BSYNC B0 ;  /* 0x0000000000007941 */ /* 0x000fea0003800000 */
.L_x_9747:
[----:B------:R-:W2:Y:S04]  /*132a0*/  LD.E R5, desc[UR54][R2.64] ;  /* 0x0000003602057980 */ /* 0x000ea8000c101900 */
[----:B------:R-:W2:Y:S01]  /*132b0*/  LDL.64 R8, [R1+0xa0] ;  /* 0x0000a00001087983 */ /* 0x000ea20000100a00 */
[----:B------:R-:W-:Y:S05]  /*132c0*/  WARPSYNC.ALL ;  /* 0x0000000000007948 */ /* 0x000fea0003800000 */
[----:B------:R-:W3:Y:S04]  /*132d0*/  LDL.64 R20, [R1+0x98] ;  /* 0x0000980001147983 */ /* 0x000ee80000100a00 */
[----:B-1---5:R-:W4:Y:S04]  /*132e0*/  LDL.64 R6, [R1+0x98] ;  /* 0x0000980001067983 */ /* 0x022f280000100a00 */
        /* <DEDUP_REMOVED lines=54> */
.L_x_9751:
[----:B------:R-:W-:Y:S05]  /*13650*/  BSYNC B0 ;  /* 0x0000000000007941 */ /* 0x000fea0003800000 */
.L_x_9750:
        /* <DEDUP_REMOVED lines=10> */
.L_x_9753:
[----:B------:R-:W-:Y:S05]  /*13700*/  BSYNC B0 ;  /* 0x0000000000007941 */ /* 0x000fea0003800000 */
.L_x_9752:
[----:B------:R-:W-:Y:S04]  /*13710*/  BSSY B0, `(.L_x_9754) ;  /* 0x0000006000007945 */ /* 0x000fe80003800000 */
[----:B--2---:R-:W-:Y:S05]  /*13720*/  @P0 BRA `(.L_x_9755) ;  /* 0x0000000000100947 */ /* 0x004fea0003800000 */
[----:B-----5:R-:W-:Y:S01]  /*13730*/  IMAD R4, R4, 0x8, R7 ;  /* 0x0000000804047824 */ /* 0x020fe200078e0207 */
[----:B-1----:R-:W-:-:S04]  /*13740*/  SHF.L.U32 R5, R6, 0x1f, RZ ;  /* 0x0000001f06057819 */ /* 0x002fc800000006ff */
[----:B------:R-:W1:Y:S02]  /*13750*/  SYNCS.PHASECHK.TRANS64.TRYWAIT P0, [R4+URZ], R5 ;  /* 0x00000005040075a7 */ /* 0x000e64000800017f */
[----:B-1----:R-:W-:Y:S05]  /*13760*/  @!P0 BRA `(.L_x_9756) ;  /* 0x0000013000708947 */ /* 0x002fea0003800000 */
.L_x_9755:
[----:B------:R-:W-:Y:S05]  /*13770*/  BSYNC B0 ;  /* 0x0000000000007941 */ /* 0x000fea0003800000 */
.L_x_9754:
        /* <DEDUP_REMOVED lines=263> */
.L_x_9762:
[----:B------:R-:W-:Y:S05]  /*147f0*/  BSYNC B2 ;  /* 0x0000000000027941 */ /* 0x000fea0003800000 */
.L_x_9761:
[----:B------:R-:W-:Y:S01]  /*14800*/  LOP3.LUT R9, RZ, R9, RZ, 0x33, !PT ;  /* 0x00000009ff097212 */ /* 0x000fe200078e33ff */
[----:B------:R-:W-:Y:S06]  /*14810*/  BRA `(.L_x_9763) ;  /* 0x0000000000187947 */ /* 0x000fec0003800000 */
.L_x_9760:
[----:B------:R-:W-:-:S13]  /*14820*/  ISETP.NE.AND P0, PT, R12, 0x1, PT ;  /* 0x000000010c00780c */ /* 0x000fda0003f05270 */
[----:B------:R-:W-:Y:S05]  /*14830*/  @!P0 BRA `(.L_x_9763) ;  /* 0x0000000000108947 */ /* 0x000fea0003800000 */
[----:B------:R-:W2:Y:S04]  /*14840*/  LDL R6, [R13+0x1c] ;  /* 0x00001c000d067983 */ /* 0x000ea80000100800 */
[----:B------:R-:W3:Y:S01]  /*14850*/  LDL R14, [R13+0x20] ;  /* 0x000020000d0e7983 */ /* 0x000ee20000100800 */
[----:B--2---:R-:W-:-:S05]  /*14860*/  IMAD.HI.U32 R9, R9, R6, RZ ;  /* 0x0000000609097227 */ /* 0x004fca00078e00ff */
[----:B---3--:R-:W-:-:S07]  /*14870*/  SHF.R.U32.HI R9, RZ, R14, R9 ;  /* 0x0000000eff097219 */ /* 0x008fce0000011609 */
.L_x_9763:
[----:B------:R-:W-:Y:S05]  /*14880*/  BSYNC B1 ;  /* 0x0000000000017941 */ /* 0x000fea0003800000 */
.L_x_9759:
[----:B------:R-:W-:-:S05]  /*14890*/  IMAD R9, R12, R9, R21 ;  /* 0x000000090c097224 */ /* 0x000fca00078e0215 */
[----:B------:R-:W-:Y:S02]  /*148a0*/  VIMNMX R4, R4, R9, !PT ;  /* 0x0000000904047248 */ /* 0x000fe40007fe0100 */
[----:B------:R-:W-:-:S07]  /*148b0*/  VIADDMNMX R5, R9, R12, R5, PT ;  /* 0x0000000c09057246 */ /* 0x000fce0003800105 */
.L_x_9758:
[----:B------:R-:W-:Y:S05]  /*148c0*/  BSYNC B0 ;  /* 0x0000000000007941 */ /* 0x000fea0003800000 */
.L_x_9757:
        /* <DEDUP_REMOVED lines=132> */
.L_x_9769:
[----:B------:R-:W-:Y:S05]  /*15110*/  BSYNC B2 ;  /* 0x0000000000027941 */ /* 0x000fea0003800000 */
.L_x_9768:
[----:B------:R-:W-:Y:S01]  /*15120*/  LOP3.LUT R7, RZ, R7, RZ, 0x33, !PT ;  /* 0x00000007ff077212 */ /* 0x000fe200078e33ff */
[----:B------:R-:W-:Y:S06]  /*15130*/  BRA `(.L_x_9770) ;  /* 0x0000000000187947 */ /* 0x000fec0003800000 */
.L_x_9767:
[----:B------:R-:W-:-:S13]  /*15140*/  ISETP.NE.AND P6, PT, R12, 0x1, PT ;  /* 0x000000010c00780c */ /* 0x000fda0003fc5270 */
[----:B------:R-:W-:Y:S05]  /*15150*/  @!P6 BRA `(.L_x_9770) ;  /* 0x000000000010e947 */ /* 0x000fea0003800000 */
[----:B------:R-:W2:Y:S04]  /*15160*/  LDL R4, [R13+0x1c] ;  /* 0x00001c000d047983 */ /* 0x000ea80000100800 */
[----:B------:R-:W3:Y:S01]  /*15170*/  LDL R8, [R13+0x20] ;  /* 0x000020000d087983 */ /* 0x000ee20000100800 */
[----:B--2---:R-:W-:-:S05]  /*15180*/  IMAD.HI.U32 R7, R7, R4, RZ ;  /* 0x0000000407077227 */ /* 0x004fca00078e00ff */
[----:B---3--:R-:W-:-:S07]  /*15190*/  SHF.R.U32.HI R7, RZ, R8, R7 ;  /* 0x00000008ff077219 */ /* 0x008fce0000011607 */
.L_x_9770:
[----:B------:R-:W-:Y:S05]  /*151a0*/  BSYNC B1 ;  /* 0x0000000000017941 */ /* 0x000fea0003800000 */
.L_x_9766:
[----:B------:R-:W-:-:S05]  /*151b0*/  IMAD R7, R12, R7, R21 ;  /* 0x000000070c077224 */ /* 0x000fca00078e0215 */
[----:B------:R-:W-:Y:S02]  /*151c0*/  VIADDMNMX R5, R7, R12, R5, PT ;  /* 0x0000000c07057246 */ /* 0x000fe40003800105 */
[----:B------:R-:W-:-:S07]  /*151d0*/  VIMNMX R6, R6, R7, !PT ;  /* 0x0000000706067248 */ /* 0x000fce0007fe0100 */
.L_x_9765:
[----:B------:R-:W-:Y:S05]  /*151e0*/  BSYNC B0 ;  /* 0x0000000000007941 */ /* 0x000fea0003800000 */
.L_x_9764:
        /* <DEDUP_REMOVED lines=137> */
[----:B------:R-:W-:Y:S02]  /*15a80*/  ISETP.LT.OR P0, PT, R5, 0x5a, P0 ;  /* 0x0000005a0500780c */ /* 0x000fe40000701670 */
[----:B------:R-:W-:Y:S02]  /*15a90*/  FSEL R70, R70, -INF , !P5 ;  /* 0xff80000046467808 */ /* 0x000fe40006800000 */
[----:B------:R-:W-:Y:S02]  /*15aa0*/  FMNMX.FTZ R5, R67, R4, !PT ;  /* 0x0000000443057209 */ /* 0x000fe40007810000 */
[----:B------:R-:W-:-:S02]  /*15ab0*/  FSEL R71, R71, -INF , !P0 ;  /* 0xff80000047477808 */ /* 0x000fc40004000000 */
[----:B------:R-:W-:-:S04]  /*15ac0*/  FMNMX.FTZ R4, R70, R5, !PT ;  /* 0x0000000546047209 */ /* 0x000fc80007810000 */
[----:B------:R-:W-:Y:S02]  /*15ad0*/  FMNMX.FTZ R9, R71, R4, !PT ;  /* 0x0000000447097209 */ /* 0x000fe40007810000 */
[----:B-1----:R-:W-:Y:S01]  /*15ae0*/  FMNMX.FTZ R6, R11, R12, !PT ;  /* 0x0000000c0b067209 */ /* 0x002fe20007810000 */
[----:B------:R-:W3:Y:S04]  /*15af0*/  LDL.64 R4, [R1+0x440] ;  /* 0x0004400001047983 */ /* 0x000ee80000100a00 */
        /* <DEDUP_REMOVED lines=29> */
[-C--:B------:R-:W-:Y:S01]  /*15cd0*/  FFMA.FTZ R154, R154, R26.reuse, -R11 ;  /* 0x0000001a9a9a7223 */ /* 0x080fe2000001080b */
[----:B------:R-:W-:-:S05]  /*15ce0*/  FFMA.FTZ R155, R30, R26, -R9 ;  /* 0x0000001a1e9b7223 */ /* 0x000fca0000010809 */
[----:B------:R-:W3:Y:S08]  /*15cf0*/  MUFU.EX2 R32, R15 ;  /* 0x0000000f00207308 */ /* 0x000ef00000000800 */
[----:B------:R-:W-:Y:S08]  /*15d00*/  MUFU.EX2 R202, R202 ;  /* 0x000000ca00ca7308 */ /* 0x000ff00000000800 */
[----:B------:R-:W1:Y:S01]  /*15d10*/  MUFU.EX2 R31, R25 ;  /* 0x00000019001f7308 */ /* 0x000e620000000800 */
[----:B------:R-:W-:-:S07]  /*15d20*/  FFMA.FTZ R190, R84, R26, -R11 ;  /* 0x0000001a54be7223 */ /* 0x000fce000001080b */
[----:B------:R-:W2:Y:S01]  /*15d30*/  MUFU.EX2 R152, R152 ;  /* 0x0000009800987308 */ /* 0x000ea20000000800 */
[----:B------:R-:W-:-:S07]  /*15d40*/  FFMA.FTZ R185, R34, R26, -R9 ;  /* 0x0000001a22b97223 */ /* 0x000fce0000010809 */
[----:B------:R-:W4:Y:S01]  /*15d50*/  MUFU.EX2 R189, R189 ;  /* 0x000000bd00bd7308 */ /* 0x000f220000000800 */
[----:B------:R-:W-:-:S07]  /*15d60*/  FFMA.FTZ R187, R82, R26, -R11 ;  /* 0x0000001a52bb7223 */ /* 0x000fce000001080b */
[----:B------:R-:W5:Y:S01]  /*15d70*/  MUFU.EX2 R154, R154 ;  /* 0x0000009a009a7308 */ /* 0x000f620000000800 */
[----:B------:R-:W-:-:S07]  /*15d80*/  FFMA.FTZ R188, R35, R26, -R9 ;  /* 0x0000001a23bc7223 */ /* 0x000fce0000010809 */
[----:B------:R-:W0:Y:S01]  /*15d90*/  MUFU.EX2 R155, R155 ;  /* 0x0000009b009b7308 */ /* 0x000e220000000800 */
[----:B---3--:R-:W-:Y:S01]  /*15da0*/  FFMA.FTZ R15, R32, R4, R7 ;  /* 0x00000004200f7223 */ /* 0x008fe20000010007 */
[----:B------:R-:W-:Y:S01]  /*15db0*/  FFMA.FTZ R183, R80, R26, -R11 ;  /* 0x0000001a50b77223 */ /* 0x000fe2000001080b */
[----:B-1----:R-:W-:-:S05]  /*15dc0*/  FFMA.FTZ R4, R5, R31, R202 ;  /* 0x0000001f05047223 */ /* 0x002fca00000100ca */
[----:B------:R-:W1:Y:S01]  /*15dd0*/  MUFU.EX2 R194, R194 ;  /* 0x000000c200c27308 */ /* 0x000e620000000800 */
[----:B------:R-:W-:Y:S01]  /*15de0*/  FFMA.FTZ R181, R38, R26, -R9 ;  /* 0x0000001a26b57223 */ /* 0x000fe20000010809 */
[----:B--2---:R-:W-:-:S06]  /*15df0*/  FADD.FTZ R15, R152, R15 ;  /* 0x0000000f980f7221 */ /* 0x004fcc0000010000 */
[----:B------:R-:W2:Y:S01]  /*15e00*/  MUFU.EX2 R190, R190 ;  /* 0x000000be00be7308 */ /* 0x000ea20000000800 */
[----:B------:R-:W-:Y:S01]  /*15e10*/  FFMA.FTZ R184, R78, R26, -R11 ;  /* 0x0000001a4eb87223 */ /* 0x000fe2000001080b */
[----:B----4-:R-:W-:-:S06]  /*15e20*/  FADD.FTZ R4, R189, R4 ;  /* 0x00000004bd047221 */ /* 0x010fcc0000010000 */
[----:B------:R-:W3:Y:S01]  /*15e30*/  MUFU.EX2 R185, R185 ;  /* 0x000000b900b97308 */ /* 0x000ee20000000800 */
[----:B------:R-:W-:Y:S01]  /*15e40*/  FFMA.FTZ R182, R39, R26, -R9 ;  /* 0x0000001a27b67223 */ /* 0x000fe20000010809 */
[----:B-----5:R-:W-:-:S06]  /*15e50*/  FADD.FTZ R8, R154, R15 ;  /* 0x0000000f9a087221 */ /* 0x020fcc0000010000 */
[----:B------:R-:W4:Y:S01]  /*15e60*/  MUFU.EX2 R187, R187 ;  /* 0x000000bb00bb7308 */ /* 0x000f220000000800 */
[----:B------:R-:W-:Y:S01]  /*15e70*/  FFMA.FTZ R179, R76, R26, -R11 ;  /* 0x0000001a4cb37223 */ /* 0x000fe2000001080b */
[----:B0-----:R-:W-:-:S06]  /*15e80*/  FADD.FTZ R5, R155, R4 ;  /* 0x000000049b057221 */ /* 0x001fcc0000010000 */
[----:B------:R-:W0:Y:S01]  /*15e90*/  MUFU.EX2 R188, R188 ;  /* 0x000000bc00bc7308 */ /* 0x000e220000000800 */
[----:B------:R-:W-:Y:S01]  /*15ea0*/  FFMA.FTZ R177, R42, R26, -R9 ;  /* 0x0000001a2ab17223 */ /* 0x000fe20000010809 */
[----:B------:R-:W-:-:S06]  /*15eb0*/  FADD.FTZ R15, R153, R8 ;  /* 0x00000008990f7221 */ /* 0x000fcc0000010000 */
[----:B------:R-:W5:Y:S01]  /*15ec0*/  MUFU.EX2 R183, R183 ;  /* 0x000000b700b77308 */ /* 0x000f620000000800 */
[----:B------:R-:W-:Y:S01]  /*15ed0*/  FFMA.FTZ R180, R74, R26, -R11 ;  /* 0x0000001a4ab47223 */ /* 0x000fe2000001080b */
[----:B-1----:R-:W-:-:S06]  /*15ee0*/  FADD.FTZ R4, R194, R5 ;  /* 0x00000005c2047221 */ /* 0x002fcc0000010000 */
[----:B------:R-:W1:Y:S01]  /*15ef0*/  MUFU.EX2 R181, R181 ;  /* 0x000000b500b57308 */ /* 0x000e620000000800 */
[----:B------:R-:W-:Y:S01]  /*15f00*/  FFMA.FTZ R178, R43, R26, -R9 ;  /* 0x0000001a2bb27223 */ /* 0x000fe20000010809 */
[----:B--2---:R-:W-:-:S06]  /*15f10*/  FADD.FTZ R8, R190, R15 ;  /* 0x0000000fbe087221 */ /* 0x004fcc0000010000 */
[----:B------:R-:W2:Y:S01]  /*15f20*/  MUFU.EX2 R184, R184 ;  /* 0x000000b800b87308 */ /* 0x000ea20000000800 */
[----:B------:R-:W-:Y:S01]  /*15f30*/  FFMA.FTZ R176, R72, R26, -R11 ;  /* 0x0000001a48b07223 */ /* 0x000fe2000001080b */
[----:B---3--:R-:W-:-:S06]  /*15f40*/  FADD.FTZ R5, R185, R4 ;  /* 0x00000004b9057221 */ /* 0x008fcc0000010000 */
[----:B------:R-:W3:Y:S01]  /*15f50*/  MUFU.EX2 R182, R182 ;  /* 0x000000b600b67308 */ /* 0x000ee20000000800 */
[----:B------:R-:W-:Y:S01]  /*15f60*/  FFMA.FTZ R173, R46, R26, -R9 ;  /* 0x0000001a2ead7223 */ /* 0x000fe20000010809 */
[----:B----4-:R-:W-:-:S06]  /*15f70*/  FADD.FTZ R8, R187, R8 ;  /* 0x00000008bb087221 */ /* 0x010fcc0000010000 */
[----:B------:R-:W4:Y:S01]  /*15f80*/  MUFU.EX2 R179, R179 ;  /* 0x000000b300b37308 */ /* 0x000f220000000800 */
[----:B------:R-:W-:Y:S01]  /*15f90*/  FFMA.FTZ R175, R44, R26, -R11 ;  /* 0x0000001a2caf7223 */ /* 0x000fe2000001080b */
[----:B0-----:R-:W-:-:S06]  /*15fa0*/  FADD.FTZ R4, R188, R5 ;  /* 0x00000005bc047221 */ /* 0x001fcc0000010000 */
[----:B------:R-:W0:Y:S01]  /*15fb0*/  MUFU.EX2 R177, R177 ;  /* 0x000000b100b17308 */ /* 0x000e220000000800 */
[----:B------:R-:W-:Y:S01]  /*15fc0*/  FFMA.FTZ R174, R47, R26, -R9 ;  /* 0x0000001a2fae7223 */ /* 0x000fe20000010809 */
[----:B-----5:R-:W-:-:S06]  /*15fd0*/  FADD.FTZ R5, R183, R8 ;  /* 0x00000008b7057221 */ /* 0x020fcc0000010000 */
        /* <DEDUP_REMOVED lines=31> */
[----:B0-----:R-:W-:Y:S01]  /*161d0*/  FADD.FTZ R4, R174, R5 ;  /* 0x00000005ae047221 */ /* 0x001fe20000010000 */
[----:B------:R-:W-:-:S06]  /*161e0*/  FFMA.FTZ R164, R59, R26, -R9 ;  /* 0x0000001a3ba47223 */ /* 0x000fcc0000010809 */
[----:B------:R-:W0:Y:S01]  /*161f0*/  MUFU.EX2 R171, R171 ;  /* 0x000000ab00ab7308 */ /* 0x000e220000000800 */
[----:B-----5:R-:W-:Y:S01]  /*16200*/  FADD.FTZ R8, R170, R15 ;  /* 0x0000000faa087221 */ /* 0x020fe20000010000 */
[----:B------:R-:W-:-:S06]  /*16210*/  FFMA.FTZ R21, R60, R26, -R11 ;  /* 0x0000001a3c157223 */ /* 0x000fcc000001080b */
[----:B------:R-:W5:Y:S01]  /*16220*/  MUFU.EX2 R166, R166 ;  /* 0x000000a600a67308 */ /* 0x000f620000000800 */
        /* <DEDUP_REMOVED lines=28> */
[----:B0-----:R-:W-:-:S06]  /*163f0*/  FADD.FTZ R4, R164, R5 ;  /* 0x00000005a4047221 */ /* 0x001fcc0000010000 */
[----:B------:R-:W0:Y:S01]  /*16400*/  MUFU.EX2 R13, R13 ;  /* 0x0000000d000d7308 */ /* 0x000e220000000800 */
[-C--:B------:R-:W-:Y:S01]  /*16410*/  FFMA.FTZ R11, R28, R26.reuse, -R11 ;  /* 0x0000001a1c0b7223 */ /* 0x080fe2000001080b */
[----:B------:R-:W-:-:S06]  /*16420*/  FFMA.FTZ R20, R71, R26, -R9 ;  /* 0x0000001a47147223 */ /* 0x000fcc0000010809 */
[----:B------:R-:W4:Y:S01]  /*16430*/  MUFU.EX2 R19, R19 ;  /* 0x0000001300137308 */ /* 0x000f220000000800 */
[----:B-----5:R-:W-:Y:S01]  /*16440*/  FADD.FTZ R5, R21, R8 ;  /* 0x0000000815057221 */ /* 0x020fe20000010000 */
[----:B-1----:R-:W-:-:S06]  /*16450*/  FADD.FTZ R9, R159, R4 ;  /* 0x000000049f097221 */ /* 0x002fcc0000010000 */
[----:B------:R-:W1:Y:S08]  /*16460*/  MUFU.EX2 R14, R14 ;  /* 0x0000000e000e7308 */ /* 0x000e700000000800 */
[----:B------:R-:W5:Y:S01]  /*16470*/  MUFU.EX2 R156, R156 ;  /* 0x0000009c009c7308 */ /* 0x000f620000000800 */
[----:B--2---:R-:W-:Y:S01]  /*16480*/  FADD.FTZ R4, R158, R5 ;  /* 0x000000059e047221 */ /* 0x004fe20000010000 */
[----:B---3--:R-:W-:-:S06]  /*16490*/  FADD.FTZ R8, R162, R9 ;  /* 0x00000009a2087221 */ /* 0x008fcc0000010000 */
[----:B------:R-:W2:Y:S08]  /*164a0*/  MUFU.EX2 R12, R12 ;  /* 0x0000000c000c7308 */ /* 0x000eb00000000800 */
[----:B------:R-:W3:Y:S01]  /*164b0*/  MUFU.EX2 R15, R15 ;  /* 0x0000000f000f7308 */ /* 0x000ee20000000800 */
[----:B0-----:R-:W-:Y:S01]  /*164c0*/  FADD.FTZ R5, R13, R4 ;  /* 0x000000040d057221 */ /* 0x001fe20000010000 */
[----:B----4-:R-:W-:-:S06]  /*164d0*/  FADD.FTZ R9, R19, R8 ;  /* 0x0000000813097221 */ /* 0x010fcc0000010000 */
[----:B------:R-:W0:Y:S08]  /*164e0*/  MUFU.EX2 R11, R11 ;  /* 0x0000000b000b7308 */ /* 0x000e300000000800 */
[----:B------:R-:W4:Y:S01]  /*164f0*/  MUFU.EX2 R20, R20 ;  /* 0x0000001400147308 */ /* 0x000f220000000800 */
[----:B-1----:R-:W-:Y:S01]  /*16500*/  FADD.FTZ R5, R14, R5 ;  /* 0x000000050e057221 */ /* 0x002fe20000010000 */
[----:B-----5:R-:W-:-:S03]  /*16510*/  FADD.FTZ R4, R156, R9 ;  /* 0x000000099c047221 */ /* 0x020fc60000010000 */
[----:B--2---:R-:W-:Y:S01]  /*16520*/  FADD.FTZ R8, R12, R5 ;  /* 0x000000050c087221 */ /* 0x004fe20000010000 */
[----:B---3--:R-:W-:-:S03]  /*16530*/  FADD.FTZ R5, R15, R4 ;  /* 0x000000040f057221 */ /* 0x008fc60000010000 */
[----:B0-----:R-:W-:Y:S01]  /*16540*/  FADD.FTZ R4, R11, R8 ;  /* 0x000000080b047221 */ /* 0x001fe20000010000 */
[----:B------:R0:W-:Y:S01]  /*16550*/  STL [R1+0x434], R6 ;  /* 0x0004340601007387 */ /* 0x0001e20000100800 */
[----:B----4-:R-:W-:-:S05]  /*16560*/  FADD.FTZ R5, R20, R5 ;  /* 0x0000000514057221 */ /* 0x010fca0000010000 */
[----:B------:R1:W-:Y:S04]  /*16570*/  STL.64 [R1+0x440], R4 ;  /* 0x0004400401007387 */ /* 0x0003e80000100a00 */
[----:B------:R-:W2:Y:S04]  /*16580*/  LD.E R29, desc[UR54][R22.64+0x414] ;  /* 0x00041436161d7980 */ /* 0x000ea8000c101900 */
[----:B------:R-:W3:Y:S04]  /*16590*/  LD.E R8, desc[UR54][R22.64+0x220] ;  /* 0x0002203616087980 */ /* 0x000ee8000c101900 */
[----:B------:R-:W4:Y:S04]  /*165a0*/  LD.E R9, desc[UR54][R22.64+0x224] ;  /* 0x0002243616097980 */ /* 0x000f28000c101900 */
[----:B------:R-:W5:Y:S04]  /*165b0*/  LD.E R25, desc[UR54][R22.64+0x234] ;  /* 0x0002343616197980 */ /* 0x000f68000c101900 */
[----:B------:R-:W5:Y:S04]  /*165c0*/  LD.E R27, desc[UR54][R22.64+0x244] ;  /* 0x00024436161b7980 */ /* 0x000f68000c101900 */
[----:B0-----:R-:W5:Y:S04]  /*165d0*/  LD.E R6, desc[UR54][R22.64+0x254] ;  /* 0x0002543616067980 */ /* 0x001f68000c101900 */
        /* <DEDUP_REMOVED lines=122> */
[C---:B--2---:R-:W-:Y:S01]  /*16d80*/  FMUL.FTZ R141, R32.reuse, R29 ;  /* 0x0000001d208d7220 */ /* 0x044fe20000410000 */
[C---:B---3--:R-:W-:Y:S01]  /*16d90*/  FMUL.FTZ R29, R32.reuse, R8 ;  /* 0x00000008201d7220 */ /* 0x048fe20000410000 */
[C---:B----4-:R-:W-:Y:S01]  /*16da0*/  FMUL.FTZ R9, R32.reuse, R9 ;  /* 0x0000000920097220 */ /* 0x050fe20000410000 */
[C---:B-----5:R-:W-:Y:S01]  /*16db0*/  FMUL.FTZ R25, R32.reuse, R25 ;  /* 0x0000001920197220 */ /* 0x060fe20000410000 */
        /* <DEDUP_REMOVED lines=10> */
[C---:B0-----:R-:W-:Y:S01]  /*16e60*/  FMUL.FTZ R29, R32.reuse, R6 ;  /* 0x00000006201d7220 */ /* 0x041fe20000410000 */
[C---:B-1----:R-:W-:Y:S01]  /*16e70*/  FMUL.FTZ R9, R31.reuse, R216 ;  /* 0x000000d81f097220 */ /* 0x042fe20000410000 */
[C---:B--2---:R-:W-:Y:S01]  /*16e80*/  FMUL.FTZ R25, R31.reuse, R214 ;  /* 0x000000d61f197220 */ /* 0x044fe20000410000 */
[----:B---3--:R-:W-:Y:S02]  /*16e90*/  FMUL.FTZ R27, R31, R212 ;  /* 0x000000d41f1b7220 */ /* 0x008fe40000410000 */
        /* <DEDUP_REMOVED lines=99> */
[----:B------:R0:W-:Y:S01]  /*174d0*/  ST.E desc[UR54][R22.64+0x378], R33 ;  /* 0x0003782116007985 */ /* 0x0001e2000c101936 */
[----:B------:R-:W-:Y:S01]  /*174e0*/  FMUL.FTZ R147, R31, R30 ;  /* 0x0000001e1f937220 */ /* 0x000fe20000410000 */
        /* <DEDUP_REMOVED lines=29> */
[----:B------:R2:W-:Y:S01]  /*176c0*/  ST.E desc[UR54][R22.64+0x414], R141 ;  /* 0x0004148d16007985 */ /* 0x0005e2000c101936 */
[C---:B---3--:R-:W-:Y:S01]  /*176d0*/  FMUL.FTZ R9, R31.reuse, R4 ;  /* 0x000000041f097220 */ /* 0x048fe20000410000 */
[C---:B------:R-:W-:Y:S01]  /*176e0*/  FMUL.FTZ R119, R32.reuse, R119 ;  /* 0x0000007720777220 */ /* 0x040fe20000410000 */
[C---:B------:R-:W-:Y:S01]  /*176f0*/  FMUL.FTZ R117, R32.reuse, R117 ;  /* 0x0000007520757220 */ /* 0x040fe20000410000 */
[C---:B0-----:R-:W-:Y:S01]  /*17700*/  FMUL.FTZ R25, R31.reuse, R38 ;  /* 0x000000261f197220 */ /* 0x041fe20000410000 */
        /* <DEDUP_REMOVED lines=97> */
[----:B------:R-:W-:Y:S04]  /*17d20*/  ST.E desc[UR54][R22.64+0x3ec], R41 ;  /* 0x0003ec2916007985 */ /* 0x000fe8000c101936 */
[----:B------:R4:W-:Y:S04]  /*17d30*/  ST.E desc[UR54][R22.64+0x3f8], R5 ;  /* 0x0003f80516007985 */ /* 0x0009e8000c101936 */
[----:B------:R-:W-:Y:S04]  /*17d40*/  ST.E desc[UR54][R22.64+0x3fc], R9 ;  /* 0x0003fc0916007985 */ /* 0x000fe8000c101936 */
[----:B------:R5:W-:Y:S04]  /*17d50*/  ST.E desc[UR54][R22.64+0x408], R25 ;  /* 0x0004081916007985 */ /* 0x000be8000c101936 */
[----:B------:R5:W-:Y:S04]  /*17d60*/  ST.E desc[UR54][R22.64+0x40c], R27 ;  /* 0x00040c1b16007985 */ /* 0x000be8000c101936 */
[----:B------:R5:W-:Y:S01]  /*17d70*/  ST.E desc[UR54][R22.64+0x418], R31 ;  /* 0x0004181f16007985 */ /* 0x000be2000c101936 */
[----:B------:R1:W-:Y:S06]  /*17d80*/  BAR.SYNC.DEFER_BLOCKING R205, 0x100 ;  /* 0x000400cd0000751d */ /* 0x0003ec0000010000 */
[----:B0-----:R-:W5:Y:S04]  /*17d90*/  LD.E R29, desc[UR54][R22.64+0x220] ;  /* 0x00022036161d7980 */ /* 0x001f68000c101900 */
[----:B------:R-:W5:Y:S04]  /*17da0*/  LD.E R33, desc[UR54][R22.64+0x224] ;  /* 0x0002243616217980 */ /* 0x000f68000c101900 */
[----:B-1----:R-:W5:Y:S04]  /*17db0*/  LD.E R35, desc[UR54][R22.64+0x228] ;  /* 0x0002283616237980 */ /* 0x002f68000c101900 */
[----:B--2---:R-:W2:Y:S04]  /*17dc0*/  LD.E R37, desc[UR54][R22.64+0x22c] ;  /* 0x00022c3616257980 */ /* 0x004ea8000c101900 */
[----:B---3--:R-:W3:Y:S04]  /*17dd0*/  LD.E R39, desc[UR54][R22.64+0x230] ;  /* 0x0002303616277980 */ /* 0x008ee8000c101900 */
[----:B----4-:R-:W4:Y:S04]  /*17de0*/  LD.E R5, desc[UR54][R22.64+0x234] ;  /* 0x0002343616057980 */ /* 0x010f28000c101900 */
[----:B------:R-:W4:Y:S04]  /*17df0*/  LD.E R41, desc[UR54][R22.64+0x238] ;  /* 0x0002383616297980 */ /* 0x000f28000c101900 */
        /* <DEDUP_REMOVED lines=123> */
[----:B------:R-:W-:Y:S04]  /*185b0*/  ST.E desc[UR54][R22.64+0x224], R33 ;  /* 0x0002242116007985 */ /* 0x000fe8000c101936 */
[----:B------:R-:W-:Y:S04]  /*185c0*/  ST.E desc[UR54][R22.64+0x228], R35 ;  /* 0x0002282316007985 */ /* 0x000fe8000c101936 */
[----:B--2---:R-:W-:Y:S04]  /*185d0*/  ST.E desc[UR54][R22.64+0x22c], R37 ;  /* 0x00022c2516007985 */ /* 0x004fe8000c101936 */
[----:B---3--:R-:W-:Y:S04]  /*185e0*/  ST.E desc[UR54][R22.64+0x230], R39 ;  /* 0x0002302716007985 */ /* 0x008fe8000c101936 */
[----:B----4-:R-:W-:Y:S04]  /*185f0*/  ST.E desc[UR54][R22.64+0x234], R5 ;  /* 0x0002340516007985 */ /* 0x010fe8000c101936 */
[----:B------:R-:W-:Y:S04]  /*18600*/  ST.E desc[UR54][R22.64+0x238], R41 ;  /* 0x0002382916007985 */ /* 0x000fe8000c101936 */
        /* <DEDUP_REMOVED lines=121> */
[----:B0-----:R-:W5:Y:S04]  /*18da0*/  LD.E.64 R4, desc[UR54][R22.64+0xa8] ;  /* 0x0000a83616047980 */ /* 0x001f68000c101b00 */
[----:B-1----:R-:W5:Y:S04]  /*18db0*/  LDL R6, [R1+0x88] ;  /* 0x0000880001067983 */ /* 0x002f680000100800 */
        /* <DEDUP_REMOVED lines=976> */
[----:B0-----:R-:W5:Y:S04]  /*1cac0*/  LD.E R25, desc[UR54][R22.64+0x240] ;  /* 0x0002403616197980 */ /* 0x001f68000c101900 */
        /* <DEDUP_REMOVED lines=249> */
[----:B0-----:R-:W-:Y:S05]  /*1da60*/  @P6 BRA `(.L_x_9772) ;  /* 0x0000000000186947 */ /* 0x001fea0003800000 */
[----:B------:R-:W2:Y:S04]  /*1da70*/  LDL.64 R4, [R1+0x68] ;  /* 0x0000680001047983 */ /* 0x000ea80000100a00 */
[----:B------:R-:W3:Y:S01]  /*1da80*/  LD.E R0, desc[UR54][R2.64] ;  /* 0x0000003602007980 */ /* 0x000ee2000c101900 */
[----:B--2---:R-:W-:-:S05]  /*1da90*/  MOV R5, R4 ;  /* 0x0000000400057202 */ /* 0x004fca0000000f00 */
[----:B---3--:R-:W-:-:S05]  /*1daa0*/  IMAD R0, R0, 0x8, R5 ;  /* 0x0000000800007824 */ /* 0x008fca00078e0205 */
[----:B------:R-:W-:-:S04]  /*1dab0*/  PRMT R0, RZ, 0x654, R0 ;  /* 0x00000654ff007816 */ /* 0x000fc80000000000 */
[----:B------:R0:W-:Y:S03]  /*1dac0*/  SYNCS.ARRIVE.TRANS64.RED.A1T0 RZ, [R0+URZ], RZ ;  /* 0x000000ff00ff79a7 */ /* 0x0001e6000810043f */
.L_x_9772:
[----:B------:R-:W-:Y:S05]  /*1dad0*/  BSYNC B0 ;  /* 0x0000000000007941 */ /* 0x000fea0003800000 */
.L_x_9771:
[C---:B------:R-:W-:Y:S01]  /*1dae0*/  ISETP.GT.AND P0, PT, R10.reuse, UR43, PT ;  /* 0x0000002b0a007c0c */ /* 0x040fe2000bf04270 */
[----:B------:R-:W-:-:S12]  /*1daf0*/  VIADD R10, R10, 0xffffffff ;  /* 0xffffffff0a0a7836 */ /* 0x000fd80000000000 */
[----:B------:R-:W-:Y:S05]  /*1db00*/  @P0 BRA `(.L_x_9773) ;  /* 0xffffff5400300947 */ /* 0x000fea000383ffff */
.L_x_9742:
[----:B------:R-:W-:Y:S05]  /*1db10*/  WARPSYNC.ALL ;  /* 0x0000000000007948 */ /* 0x000fea0003800000 */
[----:B0-----:R-:W1:Y:S04]  /*1db20*/  LDL R5, [R1+0x440] ;  /* 0x0004400001057983 */ /* 0x001e680000100800 */
[----:B------:R-:W2:Y:S04]  /*1db30*/  LDL R4, [R1+0x444] ;  /* 0x0004440001047983 */ /* 0x000ea80000100800 */
[----:B------:R-:W3:Y:S04]  /*1db40*/  LDL R136, [R1+0x210] ;  /* 0x0002100001887983 */ /* 0x000ee80000100800 */
[----:B------:R-:W4:Y:S04]  /*1db50*/  LDL.64 R6, [R1+0x240] ;  /* 0x0002400001067983 */ /* 0x000f280000100a00 */
        /* <DEDUP_REMOVED lines=61> */
[----:B-1----:R-:W0:Y:S02]  /*1df30*/  SHFL.BFLY PT, R0, R5, 0x2, 0x1f ;  /* 0x0c401f0005007f89 */ /* 0x002e2400000e0000 */
[----:B0-----:R-:W-:-:S05]  /*1df40*/  FADD.FTZ R0, R5, R0 ;  /* 0x0000000005007221 */ /* 0x001fca0000010000 */
[----:B------:R-:W0:Y:S02]  /*1df50*/  SHFL.BFLY PT, R3, R0, 0x1, 0x1f ;  /* 0x0c201f0000037f89 */ /* 0x000e2400000e0000 */
[----:B0-----:R-:W-:Y:S01]  /*1df60*/  FADD.FTZ R2, R0, R3 ;  /* 0x0000000300027221 */ /* 0x001fe20000010000 */
[----:B---3--:R-:W-:Y:S01]  /*1df70*/  VIADD R136, R136, 0x1 ;  /* 0x0000000188887836 */ /* 0x008fe20000000000 */
[----:B------:R-:W3:Y:S04]  /*1df80*/  LDL R0, [R1+0x21c] ;  /* 0x00021c0001007983 */ /* 0x000ee80000100800 */
[----:B------:R-:W-:Y:S04]  /*1df90*/  STL [R1+0x440], R2 ;  /* 0x0004400201007387 */ /* 0x000fe80000100800 */
[----:B------:R-:W4:Y:S04]  /*1dfa0*/  LDL R148, [R1+0x440] ;  /* 0x0004400001947983 */ /* 0x000f280000100800 */
[----:B--2---:R-:W0:Y:S02]  /*1dfb0*/  SHFL.BFLY PT, R3, R4, 0x2, 0x1f ;  /* 0x0c401f0004037f89 */ /* 0x004e2400000e0000 */
[----:B0-----:R-:W-:Y:S01]  /*1dfc0*/  FADD.FTZ R8, R3, R4 ;  /* 0x0000000403087221 */ /* 0x001fe20000010000 */
[----:B------:R-:W-:Y:S01]  /*1dfd0*/  ISETP.NE.AND P2, PT, R136, 0x2, PT ;  /* 0x000000028800780c */ /* 0x000fe20003f45270 */
[----:B------:R-:W2:Y:S04]  /*1dfe0*/  LDL.64 R4, [R1+0x230] ;  /* 0x0002300001047983 */ /* 0x000ea80000100a00 */
[----:B------:R-:W0:Y:S08]  /*1dff0*/  SHFL.BFLY PT, R3, R8, 0x1, 0x1f ;  /* 0x0c201f0008037f89 */ /* 0x000e3000000e0000 */
[----:B------:R-:W5:Y:S01]  /*1e000*/  @!P2 LDL R19, [R1+0x214] ;  /* 0x000214000113a983 */ /* 0x000f620000100800 */
[----:B0-----:R-:W-:-:S03]  /*1e010*/  FADD.FTZ R140, R8, R3 ;  /* 0x00000003088c7221 */ /* 0x001fc60000010000 */
[----:B------:R-:W5:Y:S02]  /*1e020*/  LDL.64 R2, [R1+0x220] ;  /* 0x0002200001027983 */ /* 0x000f640000100a00 */
[----:B------:R-:W-:Y:S02]  /*1e030*/  FSETP.NE.FTZ.AND P1, PT, R140, RZ, PT ;  /* 0x000000ff8c00720b */ /* 0x000fe40003f35000 */
[----:B------:R-:W5:Y:S11]  /*1e040*/  LDL.64 R8, [R1+0x250] ;  /* 0x0002500001087983 */ /* 0x000f760000100a00 */
[----:B------:R-:W5:Y:S04]  /*1e050*/  @P1 LDL R143, [R1+0x450] ;  /* 0x00045000018f1983 */ /* 0x000f680000100800 */
[----:B------:R-:W5:Y:S01]  /*1e060*/  @P1 LDL R145, [R1+0x434] ;  /* 0x0004340001911983 */ /* 0x000f620000100800 */
[----:B------:R-:W-:-:S02]  /*1e070*/  IMAD.MOV.U32 R138, RZ, RZ, RZ ;  /* 0x000000ffff8a7224 */ /* 0x000fc400078e00ff */
[----:B------:R-:W-:Y:S01]  /*1e080*/  IMAD.MOV.U32 R142, RZ, RZ, -0x800000 ;  /* 0xff800000ff8e7424 */ /* 0x000fe200078e00ff */
[----:B------:R0:W-:Y:S08]  /*1e090*/  BAR.ARV R204, 0x100 ;  /* 0x000400cc0000751d */ /* 0x0001f00000002000 */
[----:B------:R-:W-:Y:S06]  /*1e0a0*/  BAR.ARV 0x8, 0x120 ;  /* 0x0204800000007b1d */ /* 0x000fec0000002000 */
[----:B----4-:R-:W-:-:S13]  /*1e0b0*/  FSETP.NE.FTZ.AND P0, PT, R148, RZ, PT ;  /* 0x000000ff9400720b */ /* 0x010fda0003f15000 */
[----:B------:R-:W4:Y:S04]  /*1e0c0*/  @P0 LDL R139, [R1+0x450] ;  /* 0x00045000018b0983 */ /* 0x000f280000100800 */
[----:B------:R-:W4:Y:S01]  /*1e0d0*/  @P0 LDL R144, [R1+0x430] ;  /* 0x0004300001900983 */ /* 0x000f220000100800 */
[----:B------:R-:W1:Y:S08]  /*1e0e0*/  @P0 MUFU.LG2 R141, R148 ;  /* 0x00000094008d0308 */ /* 0x000e700000000c00 */
[----:B------:R-:W2:Y:S01]  /*1e0f0*/  @P0 MUFU.RCP R138, R148 ;  /* 0x00000094008a0308 */ /* 0x000ea20000001000 */
[----:B-1----:R-:W-:-:S07]  /*1e100*/  @P0 FMUL.FTZ R146, R141, 0.69314718246459960938 ;  /* 0x3f3172188d920820 */ /* 0x002fce0000410000 */
[----:B------:R-:W1:Y:S01]  /*1e110*/  @P1 MUFU.LG2 R147, R140 ;  /* 0x0000008c00931308 */ /* 0x000e620000000c00 */
[----:B---3--:R-:W-:Y:S02]  /*1e120*/  VIADD R0, R0, 0x1 ;  /* 0x0000000100007836 */ /* 0x008fe40000000000 */
[-C--:B--2---:R-:W-:Y:S01]  /*1e130*/  FMUL.FTZ R5, R5, R138.reuse ;  /* 0x0000008a05057220 */ /* 0x084fe20000410000 */
[-C--:B------:R-:W-:Y:S01]  /*1e140*/  FMUL.FTZ R4, R4, R138.reuse ;  /* 0x0000008a04047220 */ /* 0x080fe20000410000 */
[-C--:B------:R-:W-:Y:S01]  /*1e150*/  FMUL.FTZ R7, R7, R138.reuse ;  /* 0x0000008a07077220 */ /* 0x080fe20000410000 */
[-C--:B------:R-:W-:Y:S01]  /*1e160*/  FMUL.FTZ R6, R6, R138.reuse ;  /* 0x0000008a06067220 */ /* 0x080fe20000410000 */
[-C--:B-----5:R-:W-:Y:S01]  /*1e170*/  FMUL.FTZ R11, R11, R138.reuse ;  /* 0x0000008a0b0b7220 */ /* 0x0a0fe20000410000 */
[-C--:B------:R-:W-:Y:S01]  /*1e180*/  FMUL.FTZ R10, R10, R138.reuse ;  /* 0x0000008a0a0a7220 */ /* 0x080fe20000410000 */
[----:B------:R-:W-:Y:S01]  /*1e190*/  STL.64 [R1+0x230], R4 ;  /* 0x0002300401007387 */ /* 0x000fe20000100a00 */
        /* <DEDUP_REMOVED lines=61> */
[----:B------:R-:W-:Y:S01]  /*1e570*/  @!P2 LOP3.LUT R4, R19, 0x1, RZ, 0x3c, !PT ;  /* 0x000000011304a812 */ /* 0x000fe200078e3cff */
[----:B------:R0:W-:Y:S04]  /*1e580*/  STL [R1+0x444], R140 ;  /* 0x0004448c01007387 */ /* 0x0001e80000100800 */
        /* <DEDUP_REMOVED lines=32> */
[----:B------:R0:W-:Y:S04]  /*1e790*/  @!P2 STL [R1+0x214], R4 ;  /* 0x000214040100a387 */ /* 0x0001e80000100800 */
[----:B------:R0:W-:Y:S04]  /*1e7a0*/  STL [R1+0x21c], R0 ;  /* 0x00021c0001007387 */ /* 0x0001e80000100800 */
[----:B------:R0:W-:Y:S01]  /*1e7b0*/  @!P2 STL [R1+0x210], RZ ;  /* 0x000210ff0100a387 */ /* 0x0001e20000100800 */
[----:B----4-:R-:W-:-:S04]  /*1e7c0*/  @P0 FMUL.FTZ R139, R139, 0.69314718246459960938 ;  /* 0x3f3172188b8b0820 */ /* 0x010fc80000410000 */
[----:B------:R-:W-:Y:S01]  /*1e7d0*/  @P0 FFMA.FTZ R142, R139, R144, R146 ;  /* 0x000000908b8e0223 */ /* 0x000fe20000010092 */
[----:B------:R-:W-:-:S06]  /*1e7e0*/  IMAD.MOV.U32 R139, RZ, RZ, RZ ;  /* 0x000000ffff8b7224 */ /* 0x000fcc00078e00ff */
[----:B------:R-:W1:Y:S01]  /*1e7f0*/  @P1 MUFU.RCP R139, R140 ;  /* 0x0000008c008b1308 */ /* 0x000e620000001000 */
[----:B------:R-:W-:Y:S01]  /*1e800*/  @P1 FMUL.FTZ R146, R143, 0.69314718246459960938 ;  /* 0x3f3172188f921820 */ /* 0x000fe20000410000 */
[----:B------:R-:W-:-:S03]  /*1e810*/  IMAD.MOV.U32 R144, RZ, RZ, -0x800000 ;  /* 0xff800000ff907424 */ /* 0x000fc600078e00ff */
[----:B------:R-:W-:Y:S01]  /*1e820*/  @P1 FFMA.FTZ R144, R146, R145, R147 ;  /* 0x0000009192901223 */ /* 0x000fe20000010093 */
[----:B------:R0:W-:Y:S04]  /*1e830*/  STL [R1+0x440], R142 ;  /* 0x0004408e01007387 */ /* 0x0001e80000100800 */
[----:B------:R0:W-:Y:S01]  /*1e840*/  STL [R1+0x444], R144 ;  /* 0x0004449001007387 */ /* 0x0001e20000100800 */
        /* <DEDUP_REMOVED lines=95> */
[----:B------:R0:W-:Y:S01]  /*1ee40*/  STL.64 [R1+0x418], R134 ;  /* 0x0004188601007387 */ /* 0x0001e20000100a00 */
[----:B------:R-:W-:-:S13]  /*1ee50*/  PLOP3.LUT P0, PT, PT, PT, PT, 0x8, 0x0 ;  /* 0x000000000000781c */ /* 0x000fda0003f0e170 */
.L_x_9677:
[----:B------:R-:W1:Y:S08]  /*1ee60*/  S2UR UR4, SR_CgaCtaId ;  /* 0x00000000000479c3 */ /* 0x000e700000008800 */
[----:B------:R-:W-:Y:S06]  /*1ee70*/  BAR.SYNC.DEFER_BLOCKING 0x5, 0x120 ;  /* 0x0144800000007b1d */ /* 0x000fec0000010000 */
[----:B------:R-:W-:Y:S01]  /*1ee80*/  UMOV UR44, 0x400 ;  /* 0x00000400002c7882 */ /* 0x000fe20000000000 */
[----:B------:R-:W-:Y:S01]  /*1ee90*/  BSSY B0, `(.L_x_9774) ;  /* 0x0000275000007945 */ /* 0x000fe20003800000 */
[----:B-1----:R-:W-:-:S09]  /*1eea0*/  ULEA UR44, UR4, UR44, 0x18 ;  /* 0x0000002c042c7291 */ /* 0x002fd2000f8ec03f */
[----:B0--3--:R-:W0:Y:S02]  /*1eeb0*/  LDS.128 R4, [UR44+0x324d0] ;  /* 0x0324d02cff047984 */ /* 0x009e240008000c00 */
[----:B0-----:R-:W-:Y:S02]  /*1eec0*/  R2UR UR5, R5 ;  /* 0x00000000050572ca */ /* 0x001fe400000e0000 */
[----:B------:R-:W-:Y:S02]  /*1eed0*/  R2UR UR7, R6 ;  /* 0x00000000060772ca */ /* 0x000fe400000e0000 */
[----:B------:R-:W-:Y:S01]  /*1eee0*/  R2UR UR6, R7 ;  /* 0x00000000070672ca */ /* 0x000fe200000e0000 */
[----:B------:R-:W-:Y:S06]  /*1eef0*/  BAR.ARV 0x4, 0x120 ;  /* 0x0104800000007b1d */ /* 0x000fec0000002000 */
[----:B------:R-:W-:Y:S08]  /*1ef00*/  @P0 BRA `(.L_x_9775) ;  /* 0x0000001800a40947 */ /* 0x000ff00003800000 */
[----:B------:R-:W2:Y:S04]  /*1ef10*/  LDL.128 R136, [R1+0x220] ;  /* 0x0002200001887983 */ /* 0x000ea80000100c00 */
[----:B------:R-:W3:Y:S04]  /*1ef20*/  LDL.128 R8, [R1+0x240] ;  /* 0x0002400001087983 */ /* 0x000ee80000100c00 */
[----:B------:R-:W4:Y:S04]  /*1ef30*/  LDL.128 R4, [R1+0x230] ;  /* 0x0002300001047983 */ /* 0x000f280000100c00 */
[----:B------:R-:W5:Y:S04]  /*1ef40*/  LDL.128 R24, [R1+0x260] ;  /* 0x0002600001187983 */ /* 0x000f680000100c00 */
        /* <DEDUP_REMOVED lines=10> */
[----:B------:R-:W5:Y:S04]  /*1eff0*/  LDL R21, [R1+0x478] ;  /* 0x0004780001157983 */ /* 0x000f680000100800 */
        /* <DEDUP_REMOVED lines=19> */
[----:B------:R-:W5:Y:S01]  /*1f130*/  LDL.128 R132, [R1+0x410] ;  /* 0x0004100001847983 */ /* 0x000f620000100c00 */
[----:B------:R-:W-:Y:S01]  /*1f140*/  LOP3.LUT R3, R196, 0x380, RZ, 0xc0, !PT ;  /* 0x00000380c4037812 */ /* 0x000fe200078ec0ff */
[----:B------:R-:W-:Y:S01]  /*1f150*/  ULDC.64 UR8, c[0x0][0xce0] ;  /* 0x0003380000087ab9 */ /* 0x000fe20000000a00 */
[----:B------:R-:W-:-:S02]  /*1f160*/  ULDC.64 UR10, c[0x0][0xcd8] ;  /* 0x00033600000a7ab9 */ /* 0x000fc40000000a00 */
[----:B------:R-:W-:-:S04]  /*1f170*/  SHF.R.U64 R3, R3, 0x3, RZ ;  /* 0x0000000303037819 */ /* 0x000fc800000012ff */
[----:B------:R-:W-:Y:S01]  /*1f180*/  LOP3.LUT R2, R3, R196, RZ, 0x3c, !PT ;  /* 0x000000c403027212 */ /* 0x000fe200078e3cff */
[----:B------:R-:W-:-:S05]  /*1f190*/  IMAD.MOV.U32 R3, RZ, RZ, R197 ;  /* 0x000000ffff037224 */ /* 0x000fca00078e00c5 */
[----:B------:R-:W-:Y:S01]  /*1f1a0*/  MOV R0, R2 ;  /* 0x0000000200007202 */ /* 0x000fe20000000f00 */
[----:B------:R-:W-:-:S04]  /*1f1b0*/  UISETP.NE.U32.AND UP1, UPT, UR8, URZ, UPT ;  /* 0x0000003f0800728c */ /* 0x000fc8000bf25070 */
[----:B------:R-:W-:-:S03]  /*1f1c0*/  UISETP.NE.AND.EX UP1, UPT, UR9, URZ, UPT, UP1 ;  /* 0x0000003f0900728c */ /* 0x000fc6000bf25310 */
[----:B------:R-:W-:Y:S02]  /*1f1d0*/  ULDC.64 UR8, c[0x0][0xcd8] ;  /* 0x0003360000087ab9 */ /* 0x000fe40000000a00 */
[----:B------:R-:W-:-:S04]  /*1f1e0*/  UISETP.NE.U32.AND UP0, UPT, UR8, URZ, UPT ;  /* 0x0000003f0800728c */ /* 0x000fc8000bf05070 */
[----:B------:R-:W-:Y:S01]  /*1f1f0*/  UISETP.NE.AND.EX UP0, UPT, UR9, URZ, UPT, UP0 ;  /* 0x0000003f0900728c */ /* 0x000fe2000bf05300 */
[----:B------:R-:W-:Y:S02]  /*1f200*/  PLOP3.LUT P2, PT, PT, PT, UP1, 0x80, 0x0 ;  /* 0x000000000000781c */ /* 0x000fe40003f4f018 */
[----:B------:R-:W-:Y:S01]  /*1f210*/  @UP1 ULDC.64 UR8, c[0x0][0xce0] ;  /* 0x0003380000081ab9 */ /* 0x000fe20000000a00 */
[----:B------:R-:W-:Y:S02]  /*1f220*/  UIMAD.WIDE UR10, UR41, 0x4, UR10 ;  /* 0x00000004290a78a5 */ /* 0x000fe4000f8e020a */
[----:B------:R-:W-:Y:S01]  /*1f230*/  PLOP3.LUT P1, PT, PT, PT, UP0, 0x80, 0x0 ;  /* 0x000000000000781c */ /* 0x000fe20003f2f008 */
[----:B------:R-:W-:-:S03]  /*1f240*/  @UP1 UIMAD.WIDE UR8, UR41, 0x4, UR8 ;  /* 0x00000004290818a5 */ /* 0x000fc6000f8e0208 */
[----:B------:R-:W-:Y:S02]  /*1f250*/  IMAD.U32 R2, RZ, RZ, UR10 ;  /* 0x0000000aff027e24 */ /* 0x000fe4000f8e00ff */
[----:B------:R-:W-:Y:S01]  /*1f260*/  IMAD.U32 R3, RZ, RZ, UR11 ;  /* 0x0000000bff037e24 */ /* 0x000fe2000f8e00ff */
[----:B--2---:R-:W-:Y:S02]  /*1f270*/  F2FP.BF16.F32.PACK_AB R136, R137, R136 ;  /* 0x000000888988723e */ /* 0x004fe400000010ff */
[----:B------:R-:W-:Y:S02]  /*1f280*/  F2FP.BF16.F32.PACK_AB R137, R139, R138 ;  /* 0x0000008a8b89723e */ /* 0x000fe400000010ff */
[----:B---3--:R-:W-:Y:S02]  /*1f290*/  F2FP.BF16.F32.PACK_AB R8, R9, R8 ;  /* 0x000000080908723e */ /* 0x008fe400000010ff */
[----:B------:R-:W-:Y:S02]  /*1f2a0*/  F2FP.BF16.F32.PACK_AB R9, R11, R10 ;  /* 0x0000000a0b09723e */ /* 0x000fe400000010ff */
[----:B----4-:R-:W-:-:S02]  /*1f2b0*/  F2FP.BF16.F32.PACK_AB R138, R5, R4 ;  /* 0x00000004058a723e */ /* 0x010fc400000010ff */
[----:B------:R-:W-:Y:S01]  /*1f2c0*/  F2FP.BF16.F32.PACK_AB R139, R7, R6 ;  /* 0x00000006078b723e */ /* 0x000fe200000010ff */
[----:B------:R-:W-:Y:S01]  /*1f2d0*/  BAR.SYNC.DEFER_BLOCKING 0x1, 0x100 ;  /* 0x0044000000007b1d */ /* 0x000fe20000010000 */
[----:B-----5:R-:W-:Y:S02]  /*1f2e0*/  F2FP.BF16.F32.PACK_AB R24, R25, R24 ;  /* 0x000000181918723e */ /* 0x020fe400000010ff */
        /* <DEDUP_REMOVED lines=33> */
[----:B------:R-:W-:-:S03]  /*1f500*/  F2FP.BF16.F32.PACK_AB R74, R77, R76 ;  /* 0x0000004c4d4a723e */ /* 0x000fc600000010ff */
[----:B------:R1:W-:Y:S01]  /*1f510*/  STSM.16.M88.4 [R237], R40 ;  /* 0x00000028ed007844 */ /* 0x0003e20000000200 */
[----:B------:R-:W-:Y:S02]  /*1f520*/  F2FP.BF16.F32.PACK_AB R75, R79, R78 ;  /* 0x0000004e4f4b723e */ /* 0x000fe400000010ff */
[----:B------:R-:W-:Y:S01]  /*1f530*/  F2FP.BF16.F32.PACK_AB R88, R89, R88 ;  /* 0x000000585958723e */ /* 0x000fe200000010ff */
[----:B------:R1:W-:Y:S01]  /*1f540*/  STSM.16.M88.4 [R236], R48 ;  /* 0x00000030ec007844 */ /* 0x0003e20000000200 */
        /* <DEDUP_REMOVED lines=27> */
[----:B------:R-:W-:Y:S01]  /*1f700*/  F2FP.BF16.F32.PACK_AB R123, R127, R126 ;  /* 0x0000007e7f7b723e */ /* 0x000fe200000010ff */
[----:B------:R1:W-:Y:S01]  /*1f710*/  STSM.16.M88.4 [R225], R96 ;  /* 0x00000060e1007844 */ /* 0x0003e20000000200 */
[----:B------:R-:W-:-:S02]  /*1f720*/  F2FP.BF16.F32.PACK_AB R130, R133, R132 ;  /* 0x000000848582723e */ /* 0x000fc400000010ff */
[----:B------:R-:W-:Y:S01]  /*1f730*/  F2FP.BF16.F32.PACK_AB R131, R135, R134 ;  /* 0x000000868783723e */ /* 0x000fe200000010ff */
[----:B------:R1:W-:Y:S04]  /*1f740*/  STSM.16.M88.4 [R224], R104 ;  /* 0x00000068e0007844 */ /* 0x0003e80000000200 */
[----:B------:R1:W-:Y:S04]  /*1f750*/  STSM.16.M88.4 [R223], R112 ;  /* 0x00000070df007844 */ /* 0x0003e80000000200 */
[----:B------:R1:W-:Y:S04]  /*1f760*/  STSM.16.M88.4 [R222], R120 ;  /* 0x00000078de007844 */ /* 0x0003e80000000200 */
[----:B------:R1:W-:Y:S01]  /*1f770*/  STSM.16.M88.4 [R221], R128 ;  /* 0x00000080dd007844 */ /* 0x0003e20000000200 */
[----:B------:R-:W-:Y:S01]  /*1f780*/  BAR.SYNC.DEFER_BLOCKING 0x1, 0x100 ;  /* 0x0044000000007b1d */ /* 0x000fe20000010000 */
[----:B------:R-:W-:-:S02]  /*1f790*/  IMAD.U32 R4, RZ, RZ, UR8 ;  /* 0x00000008ff047e24 */ /* 0x000fc4000f8e00ff */
[----:B------:R-:W-:-:S05]  /*1f7a0*/  IMAD.U32 R5, RZ, RZ, UR9 ;  /* 0x00000009ff057e24 */ /* 0x000fca000f8e00ff */
[----:B------:R-:W2:Y:S04]  /*1f7b0*/  @P2 LDG.E R4, desc[UR54][R4.64] ;  /* 0x0000003604042981 */ /* 0x000ea8000c1e1900 */
[----:B0-----:R-:W3:Y:S01]  /*1f7c0*/  @P1 LDG.E R0, desc[UR54][R2.64] ;  /* 0x0000003602001981 */ /* 0x001ee2000c1e1900 */
[----:B------:R-:W-:Y:S01]  /*1f7d0*/  IMAD.U32 R7, RZ, RZ, UR40 ;  /* 0x00000028ff077e24 */ /* 0x000fe2000f8e00ff */
[----:B------:R-:W-:Y:S01]  /*1f7e0*/  ULDC UR12, c[0x0][0xb88] ;  /* 0x0002e200000c7ab9 */ /* 0x000fe20000000800 */
[----:B------:R-:W-:Y:S02]  /*1f7f0*/  UMOV UR4, URZ ;  /* 0x0000003f00047c82 */ /* 0x000fe40008000000 */
[----:B------:R-:W-:Y:S01]  /*1f800*/  IMAD R7, R7, 0x80, R198 ;  /* 0x0000008007077824 */ /* 0x000fe200078e02c6 */
[----:B------:R-:W-:-:S03]  /*1f810*/  LOP3.LUT P0, RZ, R206, 0x3, RZ, 0xc0, !PT ;  /* 0x00000003ceff7812 */ /* 0x000fc6000780c0ff */
[----:B------:R-:W-:Y:S01]  /*1f820*/  VIADD R6, R7, 0x8 ;  /* 0x0000000807067836 */ /* 0x000fe20000000000 */
[----:B--2---:R-:W-:Y:S02]  /*1f830*/  @P2 R2UR UR12, R4 ;  /* 0x00000000040c22ca */ /* 0x004fe400000e0000 */
[----:B---3--:R-:W-:Y:S01]  /*1f840*/  @P1 R2UR UR4, R0 ;  /* 0x00000000000412ca */ /* 0x008fe200000e0000 */
[----:B-1----:R-:W-:-:S14]  /*1f850*/  @P2 BRA `(.L_x_9776) ;  /* 0x0000000000182947 */ /* 0x002fdc0003800000 */
[----:B------:R-:W-:Y:S05]  /*1f860*/  @!P1 BRA `(.L_x_9776) ;  /* 0x0000000000149947 */ /* 0x000fea0003800000 */
[----:B------:R-:W2:Y:S04]  /*1f870*/  LDG.E R4, desc[UR54][R2.64] ;  /* 0x0000003602047981 */ /* 0x000ea8000c1e1900 */
[----:B------:R-:W3:Y:S01]  /*1f880*/  LDG.E R0, desc[UR54][R2.64+0x4] ;  /* 0x0000043602007981 */ /* 0x000ee2000c1e1900 */
[----:B--2---:R-:W-:Y:S02]  /*1f890*/  R2UR UR8, R4 ;  /* 0x00000000040872ca */ /* 0x004fe400000e0000 */
[----:B---3--:R-:W-:-:S13]  /*1f8a0*/  R2UR UR12, R0 ;  /* 0x00000000000c72ca */ /* 0x008fda00000e0000 */
[----:B------:R-:W-:-:S12]  /*1f8b0*/  UIADD3 UR12, -UR8, UR12, URZ ;  /* 0x0000000c080c7290 */ /* 0x000fd8000fffe13f */
.L_x_9776:
[----:B------:R-:W-:Y:S01]  /*1f8c0*/  ISETP.GE.OR P1, PT, R7, UR12, P0 ;  /* 0x0000000c07007c0c */ /* 0x000fe20008726670 */
[----:B------:R-:W-:Y:S01]  /*1f8d0*/  USHF.R.S32.HI UR11, URZ, 0x1f, UR4 ;  /* 0x0000001f3f0b7899 */ /* 0x000fe20008011404 */
[----:B------:R-:W-:Y:S01]  /*1f8e0*/  ISETP.GE.OR P0, PT, R6, UR12, P0 ;  /* 0x0000000c06007c0c */ /* 0x000fe20008706670 */
[----:B------:R-:W-:Y:S01]  /*1f8f0*/  USHF.R.S32.HI UR16, URZ, 0x1f, UR39 ;  /* 0x0000001f3f107899 */ /* 0x000fe20008011427 */
[----:B------:R-:W-:-:S09]  /*1f900*/  ULDC.64 UR14, c[0x0][0xc70] ;  /* 0x00031c00000e7ab9 */ /* 0x000fd20000000a00 */
[----:B------:R-:W2:Y:S04]  /*1f910*/  @!P1 LDL R3, [R1+0x440] ;  /* 0x0004400001039983 */ /* 0x000ea80000100800 */
[----:B------:R-:W3:Y:S01]  /*1f920*/  @!P0 LDL R2, [R1+0x444] ;  /* 0x0004440001028983 */ /* 0x000ee20000100800 */
[----:B------:R-:W-:Y:S01]  /*1f930*/  UMOV UR10, UR4 ;  /* 0x00000004000a7c82 */ /* 0x000fe20008000000 */
[----:B------:R-:W-:Y:S01]  /*1f940*/  UIMAD UR13, UR16, UR14, URZ ;  /* 0x0000000e100d72a4 */ /* 0x000fe2000f8e023f */
[----:B------:R-:W-:Y:S01]  /*1f950*/  IMAD R0, R192, 0x40, R186 ;  /* 0x00000040c0007824 */ /* 0x000fe200078e02ba */
[----:B------:R-:W-:Y:S01]  /*1f960*/  UIMAD.WIDE.U32 UR8, UR39, UR14, UR10 ;  /* 0x0000000e270872a5 */ /* 0x000fe2000f8e000a */
[----:B------:R-:W-:Y:S01]  /*1f970*/  IMAD.MOV.U32 R5, RZ, RZ, 0x2 ;  /* 0x00000002ff057424 */ /* 0x000fe200078e00ff */
[----:B------:R-:W-:-:S02]  /*1f980*/  USHF.R.S32.HI UR10, URZ, 0x1f, UR41 ;  /* 0x0000001f3f0a7899 */ /* 0x000fc40008011429 */
[----:B------:R-:W-:Y:S01]  /*1f990*/  UIMAD UR13, UR39, UR15, UR13 ;  /* 0x0000000f270d72a4 */ /* 0x000fe2000f8e020d */
[----:B------:R-:W-:Y:S01]  /*1f9a0*/  IMAD.WIDE R4, R0, R5, UR36 ;  /* 0x0000002400047e25 */ /* 0x000fe2000f8e0205 */
[----:B------:R-:W-:Y:S01]  /*1f9b0*/  USEL UR17, UR10, URZ, !UP0 ;  /* 0x0000003f0a117287 */ /* 0x000fe2000c000000 */
[----:B------:R-:W-:Y:S01]  /*1f9c0*/  SHF.R.S32.HI R0, RZ, 0x1f, R7 ;  /* 0x0000001fff007819 */ /* 0x000fe20000011407 */
[----:B------:R-:W-:Y:S01]  /*1f9d0*/  ULDC.64 UR14, c[0x0][0xc78] ;  /* 0x00031e00000e7ab9 */ /* 0x000fe20000000a00 */
[----:B------:R-:W-:Y:S01]  /*1f9e0*/  USEL UR18, UR41, URZ, !UP0 ;  /* 0x0000003f29127287 */ /* 0x000fe2000c000000 */
[C---:B------:R-:W-:Y:S01]  /*1f9f0*/  IADD3 R9, P5, R4.reuse, 0x1000, RZ ;  /* 0x0000100004097810 */ /* 0x040fe20007fbe0ff */
[----:B------:R-:W-:Y:S01]  /*1fa00*/  UIMAD UR10, UR17, UR14, URZ ;  /* 0x0000000e110a72a4 */ /* 0x000fe2000f8e023f */
[C---:B------:R-:W-:Y:S01]  /*1fa10*/  IADD3 R13, P2, R4.reuse, 0x2000, RZ ;  /* 0x00002000040d7810 */ /* 0x040fe20007f5e0ff */
[----:B------:R-:W-:Y:S01]  /*1fa20*/  UIADD3 UR9, UR9, UR13, URZ ;  /* 0x0000000d09097290 */ /* 0x000fe2000fffe03f */
[C---:B------:R-:W-:Y:S01]  /*1fa30*/  IADD3 R25, P4, R4.reuse, 0x3000, RZ ;  /* 0x0000300004197810 */ /* 0x040fe20007f9e0ff */
[----:B------:R-:W-:Y:S01]  /*1fa40*/  UIMAD UR10, UR18, UR15, UR10 ;  /* 0x0000000f120a72a4 */ /* 0x000fe2000f8e020a */
[----:B------:R-:W-:Y:S01]  /*1fa50*/  IADD3 R33, P6, R4, 0x5000, RZ ;  /* 0x0000500004217810 */ /* 0x000fe20007fde0ff */
[----:B------:R-:W-:Y:S01]  /*1fa60*/  UIMAD.WIDE.U32 UR8, UR18, UR14, UR8 ;  /* 0x0000000e120872a5 */ /* 0x000fe2000f8e0008 */
[----:B------:R-:W-:-:S02]  /*1fa70*/  LOP3.LUT R8, R9, 0x380, RZ, 0xc0, !PT ;  /* 0x0000038009087812 */ /* 0x000fc400078ec0ff */
[----:B------:R-:W-:Y:S01]  /*1fa80*/  LOP3.LUT R12, R13, 0x380, RZ, 0xc0, !PT ;  /* 0x000003800d0c7812 */ /* 0x000fe200078ec0ff */
[----:B------:R-:W-:Y:S01]  /*1fa90*/  IMAD.U32 R11, RZ, RZ, UR10 ;  /* 0x0000000aff0b7e24 */ /* 0x000fe2000f8e00ff */
[----:B------:R-:W-:Y:S01]  /*1faa0*/  LOP3.LUT R24, R25, 0x380, RZ, 0xc0, !PT ;  /* 0x0000038019187812 */ /* 0x000fe200078ec0ff */
[----:B------:R-:W-:Y:S01]  /*1fab0*/  ULDC.64 UR14, c[0x0][0xba0] ;  /* 0x0002e800000e7ab9 */ /* 0x000fe20000000a00 */
[----:B------:R-:W-:Y:S02]  /*1fac0*/  IADD3 R6, P3, R7, UR8, RZ ;  /* 0x0000000807067c10 */ /* 0x000fe4000ff7e0ff */
[----:B------:R-:W-:Y:S02]  /*1fad0*/  LOP3.LUT R32, R33, 0x380, RZ, 0xc0, !PT ;  /* 0x0000038021207812 */ /* 0x000fe400078ec0ff */
[----:B------:R-:W-:Y:S01]  /*1fae0*/  IADD3.X R7, R0, UR9, R11, P3, !PT ;  /* 0x0000000900077c10 */ /* 0x000fe20009ffe40b */
[----:B------:R-:W-:Y:S01]  /*1faf0*/  ULDC.64 UR8, c[0x0][0xc40] ;  /* 0x0003100000087ab9 */ /* 0x000fe20000000a00 */
[----:B------:R-:W-:-:S02]  /*1fb00*/  SHF.R.U64 R8, R8, 0x3, RZ ;  /* 0x0000000308087819 */ /* 0x000fc400000012ff */
[----:B------:R-:W-:Y:S02]  /*1fb10*/  LEA R20, P3, R6, UR8, 0x2 ;  /* 0x0000000806147c11 */ /* 0x000fe4000f8610ff */
[----:B------:R-:W-:Y:S02]  /*1fb20*/  SHF.R.U64 R12, R12, 0x3, RZ ;  /* 0x000000030c0c7819 */ /* 0x000fe400000012ff */
[----:B------:R-:W-:Y:S02]  /*1fb30*/  LEA.HI.X R21, R6, UR9, R7, 0x2, P3 ;  /* 0x0000000906157c11 */ /* 0x000fe400098f1407 */
[----:B------:R-:W-:Y:S02]  /*1fb40*/  IADD3 R29, P3, R4, 0x4000, RZ ;  /* 0x00004000041d7810 */ /* 0x000fe40007f7e0ff */
[----:B------:R-:W-:Y:S02]  /*1fb50*/  SHF.R.U64 R24, R24, 0x3, RZ ;  /* 0x0000000318187819 */ /* 0x000fe400000012ff */
[----:B------:R-:W-:-:S02]  /*1fb60*/  LOP3.LUT R28, R29, 0x380, RZ, 0xc0, !PT ;  /* 0x000003801d1c7812 */ /* 0x000fc400078ec0ff */
        /* <DEDUP_REMOVED lines=21> */
[----:B------:R-:W-:Y:S02]  /*1fcc0*/  LOP3.LUT R52, R53, 0x380, RZ, 0xc0, !PT ;  /* 0x0000038035347812 */ /* 0x000fe400078ec0ff */
        /* <DEDUP_REMOVED lines=22> */
[----:B------:R-:W-:Y:S01]  /*1fe30*/  LOP3.LUT R11, R4, 0x380, RZ, 0xc0, !PT ;  /* 0x00000380040b7812 */ /* 0x000fe200078ec0ff */
[----:B------:R-:W-:Y:S01]  /*1fe40*/  UIMAD UR8, UR11, UR14, URZ ;  /* 0x0000000e0b0872a4 */ /* 0x000fe2000f8e023f */
[----:B------:R-:W-:Y:S01]  /*1fe50*/  LOP3.LUT R64, R65, 0x380, RZ, 0xc0, !PT ;  /* 0x0000038041407812 */ /* 0x000fe200078ec0ff */
[----:B------:R-:W-:Y:S01]  /*1fe60*/  IMAD.X R73, RZ, RZ, R5, P6 ;  /* 0x000000ffff497224 */ /* 0x000fe200030e0605 */
[----:B------:R-:W-:Y:S01]  /*1fe70*/  LOP3.LUT R68, R69, 0x380, RZ, 0xc0, !PT ;  /* 0x0000038045447812 */ /* 0x000fe200078ec0ff */
[----:B------:R-:W-:Y:S01]  /*1fe80*/  ULDC.64 UR10, c[0x0][0xbe0] ;  /* 0x0002f800000a7ab9 */ /* 0x000fe20000000a00 */
[----:B------:R-:W-:Y:S02]  /*1fe90*/  LOP3.LUT R0, R7, 0x380, RZ, 0xc0, !PT ;  /* 0x0000038007007812 */ /* 0x000fe400078ec0ff */
[----:B------:R-:W-:Y:S02]  /*1fea0*/  SHF.R.U64 R56, R56, 0x3, RZ ;  /* 0x0000000338387819 */ /* 0x000fe400000012ff */
[----:B------:R-:W-:-:S02]  /*1feb0*/  SHF.R.U64 R60, R60, 0x3, RZ ;  /* 0x000000033c3c7819 */ /* 0x000fc400000012ff */
        /* <DEDUP_REMOVED lines=14> */
[----:B------:R-:W-:Y:S01]  /*1ffa0*/  SHF.R.S32.HI R187, RZ, 0x1f, R186 ;  /* 0x0000001fffbb7819 */ /* 0x000fe200000114ba */
[----:B------:R-:W-:Y:S01]  /*1ffb0*/  UIMAD UR8, UR4, UR15, UR8 ;  /* 0x0000000f040872a4 */ /* 0x000fe2000f8e0208 */
[----:B------:R-:W-:Y:S01]  /*1ffc0*/  IMAD.U32 R19, RZ, RZ, UR10 ;  /* 0x0000000aff137e24 */ /* 0x000fe2000f8e00ff */
[----:B------:R-:W-:Y:S01]  /*1ffd0*/  UIMAD UR12, UR40, -0x80, UR12 ;  /* 0xffffff80280c78a4 */ /* 0x000fe2000f8e020c */
[----:B------:R-:W-:-:S05]  /*1ffe0*/  VIADD R0, R192, 0x20 ;  /* 0x00000020c0007836 */ /* 0x000fca0000000000 */
[----:B------:R-:W-:Y:S02]  /*1fff0*/  ISETP.GE.AND P3, PT, R192, UR12, PT ;  /* 0x0000000cc0007c0c */ /* 0x000fe4000bf66270 */
[----:B------:R-:W-:Y:S01]  /*20000*/  SHF.R.S32.HI R193, RZ, 0x1f, R192 ;  /* 0x0000001fffc17819 */ /* 0x000fe200000114c0 */
[----:B------:R-:W-:Y:S01]  /*20010*/  BSSY B1, `(.L_x_9777) ;  /* 0x0000047000017945 */ /* 0x000fe20003800000 */
[----:B--2---:R0:W-:Y:S04]  /*20020*/  @!P1 STG.E desc[UR54][R20.64], R3 ;  /* 0x0000000314009986 */ /* 0x0041e8000c101936 */
[----:B---3--:R1:W-:Y:S04]  /*20030*/  @!P0 STG.E desc[UR54][R20.64+0x20], R2 ;  /* 0x0000200214008986 */ /* 0x0083e8000c101936 */
[----:B------:R-:W5:Y:S01]  /*20040*/  LD.E.128 R4, desc[UR54][R4.64] ;  /* 0x0000003604047980 */ /* 0x000f62000c101d00 */
[----:B0-----:R-:W-:-:S03]  /*20050*/  IMAD.U32 R3, RZ, RZ, UR14 ;  /* 0x0000000eff037e24 */ /* 0x001fc6000f8e00ff */
[----:B------:R-:W5:Y:S01]  /*20060*/  LD.E.128 R8, desc[UR54][R8.64] ;  /* 0x0000003608087980 */ /* 0x000f62000c101d00 */
[----:B-1----:R-:W-:-:S03]  /*20070*/  IMAD.WIDE.U32 R2, R3, UR4, R186 ;  /* 0x0000000403027c25 */ /* 0x002fc6000f8e00ba */
[----:B------:R-:W5:Y:S01]  /*20080*/  LD.E.128 R12, desc[UR54][R12.64] ;  /* 0x000000360c0c7980 */ /* 0x000f62000c101d00 */
[----:B------:R-:W-:-:S03]  /*20090*/  UIMAD UR4, UR16, UR10, URZ ;  /* 0x0000000a100472a4 */ /* 0x000fc6000f8e023f */
[----:B------:R-:W5:Y:S01]  /*200a0*/  LD.E.128 R24, desc[UR54][R24.64] ;  /* 0x0000003618187980 */ /* 0x000f62000c101d00 */
[----:B------:R-:W-:-:S03]  /*200b0*/  VIADD R3, R3, UR8 ;  /* 0x0000000803037c36 */ /* 0x000fc60008000000 */
        /* <DEDUP_REMOVED lines=12> */
[----:B------:R-:W-:-:S02]  /*20180*/  UIMAD UR4, UR39, UR11, UR4 ;  /* 0x0000000b270472a4 */ /* 0x000fc4000f8e0204 */
[----:B------:R-:W-:Y:S01]  /*20190*/  IMAD.WIDE.U32 R2, R19, UR39, R2 ;  /* 0x0000002713027c25 */ /* 0x000fe2000f8e0002 */
[----:B------:R-:W-:Y:S01]  /*201a0*/  ISETP.GE.AND P0, PT, R0, UR12, PT ;  /* 0x0000000c00007c0c */ /* 0x000fe2000bf06270 */
[----:B------:R-:W-:Y:S01]  /*201b0*/  @!PT LDS RZ, [RZ] ;  /* 0x00000000fffff984 */ /* 0x000fe20000000800 */
[----:B------:R-:W-:Y:S01]  /*201c0*/  @!PT LDS RZ, [RZ] ;  /* 0x00000000fffff984 */ /* 0x000fe20000000800 */
[----:B------:R-:W-:Y:S01]  /*201d0*/  @!PT LDS RZ, [RZ] ;  /* 0x00000000fffff984 */ /* 0x000fe20000000800 */
[----:B------:R-:W-:Y:S01]  /*201e0*/  @!PT LDS RZ, [RZ] ;  /* 0x00000000fffff984 */ /* 0x000fe20000000800 */
[----:B------:R0:W-:Y:S06]  /*201f0*/  MEMBAR.ALL.CTA ;  /* 0x0000000000007992 */ /* 0x0001ec0000008000 */
[----:B0-----:R-:W0:Y:S01]  /*20200*/  FENCE.VIEW.ASYNC.S ;  /* 0x00000000000073c6 */ /* 0x001e220000000000 */
[----:B------:R-:W-:Y:S01]  /*20210*/  ULDC.64 UR10, c[0x0][0xbe8] ;  /* 0x0002fa00000a7ab9 */ /* 0x000fe20000000a00 */
[C---:B------:R-:W-:Y:S01]  /*20220*/  VIADD R19, R192.reuse, 0x40 ;  /* 0x00000040c0137836 */ /* 0x040fe20000000000 */
[----:B------:R-:W-:Y:S01]  /*20230*/  UIMAD UR8, UR17, UR10, URZ ;  /* 0x0000000a110872a4 */ /* 0x000fe2000f8e023f */
[----:B------:R-:W-:Y:S01]  /*20240*/  VIADD R3, R3, UR4 ;  /* 0x0000000403037c36 */ /* 0x000fe20008000000 */
[----:B------:R-:W-:Y:S01]  /*20250*/  UIADD3 UR4, UR44, 0x32420, URZ ;  /* 0x000324202c047890 */ /* 0x000fe2000fffe03f */
[----:B------:R-:W-:Y:S01]  /*20260*/  IMAD.U32 R77, RZ, RZ, UR10 ;  /* 0x0000000aff4d7e24 */ /* 0x000fe2000f8e00ff */
[----:B------:R-:W-:Y:S01]  /*20270*/  UIMAD UR8, UR18, UR11, UR8 ;  /* 0x0000000b120872a4 */ /* 0x000fe2000f8e0208 */
[----:B------:R-:W-:Y:S01]  /*20280*/  VIADD R0, R192, 0x60 ;  /* 0x00000060c0007836 */ /* 0x000fe20000000000 */
[----:B------:R-:W-:Y:S01]  /*20290*/  UPRMT UR4, URZ, 0x654, UR4 ;  /* 0x000006543f047896 */ /* 0x000fe20008000004 */
[----:B------:R-:W-:Y:S01]  /*202a0*/  IMAD.WIDE.U32 R76, R77, UR18, R2 ;  /* 0x000000124d4c7c25 */ /* 0x000fe2000f8e0002 */
[----:B------:R-:W-:-:S02]  /*202b0*/  ISETP.GE.AND P1, PT, R19, UR12, PT ;  /* 0x0000000c13007c0c */ /* 0x000fc4000bf26270 */
[----:B------:R-:W-:Y:S01]  /*202c0*/  ISETP.GE.AND P2, PT, R0, UR12, PT ;  /* 0x0000000c00007c0c */ /* 0x000fe2000bf46270 */
[----:B------:R-:W-:Y:S02]  /*202d0*/  IMAD.U32 R21, RZ, RZ, UR40 ;  /* 0x00000028ff157e24 */ /* 0x000fe4000f8e00ff */
[----:B------:R-:W-:Y:S02]  /*202e0*/  VIADD R81, R77, UR8 ;  /* 0x000000084d517c36 */ /* 0x000fe40008000000 */
[----:B------:R-:W-:Y:S01]  /*202f0*/  IMAD.WIDE R20, R21, 0x80, R192 ;  /* 0x0000008015147825 */ /* 0x000fe200078e02c0 */
[----:B0-----:R-:W-:Y:S01]  /*20300*/  SYNCS.ARRIVE.TRANS64.RED.A1T0 RZ, [UR4], RZ ;  /* 0x000000ffffff79a7 */ /* 0x001fe20008100404 */
[----:B------:R-:W-:Y:S06]  /*20310*/  @P3 BRA `(.L_x_9778) ;  /* 0x0000000000583947 */ /* 0x000fec0003800000 */
        /* <DEDUP_REMOVED lines=22> */
.L_x_9778:
[----:B------:R-:W-:Y:S05]  /*20480*/  BSYNC B1 ;  /* 0x0000000000017941 */ /* 0x000fea0003800000 */
.L_x_9777:
[----:B------:R-:W-:Y:S04]  /*20490*/  BSSY B1, `(.L_x_9779) ;  /* 0x000001a000017945 */ /* 0x000fe80003800000 */
[----:B------:R-:W-:Y:S05]  /*204a0*/  @P0 BRA `(.L_x_9780) ;  /* 0x0000000000600947 */ /* 0x000fea0003800000 */
[----:B0----5:R-:W-:Y:S01]  /*204b0*/  IADD3 R5, P0, R20, 0x20, RZ ;  /* 0x0000002014057810 */ /* 0x021fe20007f1e0ff */
        /* <DEDUP_REMOVED lines=23> */
.L_x_9780:
[----:B------:R-:W-:Y:S05]  /*20630*/  BSYNC B1 ;  /* 0x0000000000017941 */ /* 0x000fea0003800000 */
.L_x_9779:
[----:B------:R-:W-:Y:S04]  /*20640*/  BSSY B1, `(.L_x_9781) ;  /* 0x000001a000017945 */ /* 0x000fe80003800000 */
[----:B------:R-:W-:Y:S05]  /*20650*/  @P1 BRA `(.L_x_9782) ;  /* 0x0000000000601947 */ /* 0x000fea0003800000 */
[----:B01---5:R-:W-:Y:S01]  /*20660*/  IADD3 R5, P0, R20, 0x40, RZ ;  /* 0x0000004014057810 */ /* 0x023fe20007f1e0ff */
        /* <DEDUP_REMOVED lines=23> */
.L_x_9782:
[----:B------:R-:W-:Y:S05]  /*207e0*/  BSYNC B1 ;  /* 0x0000000000017941 */ /* 0x000fea0003800000 */
.L_x_9781:
[----:B------:R-:W-:Y:S05]  /*207f0*/  @P2 BRA `(.L_x_9783) ;  /* 0x0000000c00782947 */ /* 0x000fea0003800000 */
[----:B012--5:R-:W-:Y:S01]  /*20800*/  IADD3 R5, P0, R20, 0x60, RZ ;  /* 0x0000006014057810 */ /* 0x027fe20007f1e0ff */
        /* <DEDUP_REMOVED lines=25> */
.L_x_9775:
[----:B------:R-:W-:Y:S02]  /*209a0*/  ULDC.64 UR8, c[0x0][0xce0] ;  /* 0x0003380000087ab9 */ /* 0x000fe40000000a00 */
        /* <DEDUP_REMOVED lines=12> */
[----:B------:R-:W-:-:S02]  /*20a70*/  IMAD.U32 R5, RZ, RZ, UR11 ;  /* 0x0000000bff057e24 */ /* 0x000fc4000f8e00ff */
[----:B------:R-:W-:-:S03]  /*20a80*/  IMAD.MOV.U32 R7, RZ, RZ, RZ ;  /* 0x000000ffff077224 */ /* 0x000fc600078e00ff */
[----:B------:R-:W2:Y:S01]  /*20a90*/  @P2 LDG.E R4, desc[UR54][R4.64] ;  /* 0x0000003604042981 */ /* 0x000ea2000c1e1900 */
[----:B------:R-:W-:Y:S02]  /*20aa0*/  IMAD.U32 R2, RZ, RZ, UR8 ;  /* 0x00000008ff027e24 */ /* 0x000fe4000f8e00ff */
[----:B------:R-:W-:-:S05]  /*20ab0*/  IMAD.U32 R3, RZ, RZ, UR9 ;  /* 0x00000009ff037e24 */ /* 0x000fca000f8e00ff */
[----:B------:R0:W5:Y:S01]  /*20ac0*/  @P1 LDG.E R7, desc[UR54][R2.64] ;  /* 0x0000003602071981 */ /* 0x000162000c1e1900 */
[----:B------:R-:W-:Y:S01]  /*20ad0*/  ULDC UR4, c[0x0][0xb88] ;  /* 0x0002e20000047ab9 */ /* 0x000fe20000000800 */
[----:B------:R-:W-:Y:S01]  /*20ae0*/  USHF.R.S32.HI UR10, URZ, 0x1f, UR39 ;  /* 0x0000001f3f0a7899 */ /* 0x000fe20008011427 */
[----:B------:R-:W-:Y:S02]  /*20af0*/  ISETP.GT.AND P0, PT, R195, 0x7f, PT ;  /* 0x0000007fc300780c */ /* 0x000fe40003f04270 */
[----:B--2---:R-:W-:Y:S01]  /*20b00*/  @P2 R2UR UR4, R4 ;  /* 0x00000000040422ca */ /* 0x004fe200000e0000 */
[----:B0-----:R-:W-:-:S14]  /*20b10*/  @P2 BRA `(.L_x_9784) ;  /* 0x0000000000182947 */ /* 0x001fdc0003800000 */
[----:B------:R-:W-:Y:S05]  /*20b20*/  @!P1 BRA `(.L_x_9784) ;  /* 0x0000000000149947 */ /* 0x000fea0003800000 */
[----:B------:R-:W2:Y:S04]  /*20b30*/  LDG.E R4, desc[UR54][R2.64] ;  /* 0x0000003602047981 */ /* 0x000ea8000c1e1900 */
[----:B------:R-:W3:Y:S01]  /*20b40*/  LDG.E R0, desc[UR54][R2.64+0x4] ;  /* 0x0000043602007981 */ /* 0x000ee2000c1e1900 */
[----:B--2---:R-:W-:Y:S02]  /*20b50*/  R2UR UR8, R4 ;  /* 0x00000000040872ca */ /* 0x004fe400000e0000 */
[----:B---3--:R-:W-:-:S13]  /*20b60*/  R2UR UR4, R0 ;  /* 0x00000000000472ca */ /* 0x008fda00000e0000 */
[----:B------:R-:W-:-:S12]  /*20b70*/  UIADD3 UR4, -UR8, UR4, URZ ;  /* 0x0000000408047290 */ /* 0x000fd8000fffe13f */
.L_x_9784:
[----:B------:R-:W-:Y:S01]  /*20b80*/  USHF.R.S32.HI UR8, URZ, 0x1f, UR41 ;  /* 0x0000001f3f087899 */ /* 0x000fe20008011429 */
[----:B------:R-:W-:Y:S01]  /*20b90*/  BSSY B1, `(.L_x_9785) ;  /* 0x000001f000017945 */ /* 0x000fe20003800000 */
[----:B------:R-:W-:Y:S01]  /*20ba0*/  USEL UR12, UR41, URZ, !UP0 ;  /* 0x0000003f290c7287 */ /* 0x000fe2000c000000 */
[----:B------:R-:W-:Y:S01]  /*20bb0*/  SHF.R.S32.HI R187, RZ, 0x1f, R186 ;  /* 0x0000001fffbb7819 */ /* 0x000fe200000114ba */
[----:B------:R-:W-:Y:S01]  /*20bc0*/  USEL UR11, UR8, URZ, !UP0 ;  /* 0x0000003f080b7287 */ /* 0x000fe2000c000000 */
[----:B-----5:R-:W-:Y:S01]  /*20bd0*/  SHF.R.S32.HI R6, RZ, 0x1f, R7 ;  /* 0x0000001fff067819 */ /* 0x020fe20000011407 */
[----:B------:R-:W-:Y:S10]  /*20be0*/  @P0 BRA `(.L_x_9786) ;  /* 0x0000000000640947 */ /* 0x000ff40003800000 */
        /* <DEDUP_REMOVED lines=25> */
.L_x_9786:
[----:B------:R-:W-:Y:S05]  /*20d80*/  BSYNC B1 ;  /* 0x0000000000017941 */ /* 0x000fea0003800000 */
.L_x_9785:
[----:B------:R-:W-:Y:S01]  /*20d90*/  ULDC.64 UR8, c[0x0][0xba0] ;  /* 0x0002e80000087ab9 */ /* 0x000fe20000000a00 */
[----:B------:R-:W-:Y:S01]  /*20da0*/  ULDC.64 UR14, c[0x0][0xbe0] ;  /* 0x0002f800000e7ab9 */ /* 0x000fe20000000a00 */
[----:B------:R-:W-:Y:S01]  /*20db0*/  IMAD R0, R6, UR8, RZ ;  /* 0x0000000806007c24 */ /* 0x000fe2000f8e02ff */
[----:B------:R-:W-:Y:S01]  /*20dc0*/  BSSY B1, `(.L_x_9787) ;  /* 0x0000031000017945 */ /* 0x000fe20003800000 */
[----:B0-----:R-:W-:Y:S01]  /*20dd0*/  IMAD.WIDE.U32 R2, R7, UR8, R186 ;  /* 0x0000000807027c25 */ /* 0x001fe2000f8e00ba */
        /* <DEDUP_REMOVED lines=11> */
[----:B------:R-:W-:Y:S01]  /*20e90*/  VIADD R4, R192, 0x40 ;  /* 0x00000040c0047836 */ /* 0x000fe20000000000 */
[----:B------:R-:W-:Y:S01]  /*20ea0*/  UIMAD UR4, UR12, UR15, UR4 ;  /* 0x0000000f0c0472a4 */ /* 0x000fe2000f8e0204 */
[----:B------:R-:W-:Y:S02]  /*20eb0*/  VIADD R3, R3, UR8 ;  /* 0x0000000803037c36 */ /* 0x000fe40008000000 */
        /* <DEDUP_REMOVED lines=33> */
.L_x_9788:
[----:B------:R-:W-:Y:S05]  /*210d0*/  BSYNC B1 ;  /* 0x0000000000017941 */ /* 0x000fea0003800000 */
.L_x_9787:
[----:B------:R-:W-:Y:S01]  /*210e0*/  BSSY B1, `(.L_x_9789) ;  /* 0x000001b000017945 */ /* 0x000fe20003800000 */
[----:B------:R-:W-:-:S03]  /*210f0*/  ISETP.GE.AND P2, PT, R10, UR9, PT ;  /* 0x000000090a007c0c */ /* 0x000fc6000bf46270 */
[----:B------:R-:W-:Y:S10]  /*21100*/  @P1 BRA `(.L_x_9790) ;  /* 0x0000000000601947 */ /* 0x000ff40003800000 */
[----:B0-----:R-:W-:Y:S01]  /*21110*/  IADD3 R9, P1, R6, 0x20, RZ ;  /* 0x0000002006097810 */ /* 0x001fe20007f3e0ff */
        /* <DEDUP_REMOVED lines=23> */
.L_x_9790:
[----:B------:R-:W-:Y:S05]  /*21290*/  BSYNC B1 ;  /* 0x0000000000017941 */ /* 0x000fea0003800000 */
.L_x_9789:
[----:B------:R-:W-:Y:S04]  /*212a0*/  BSSY B1, `(.L_x_9791) ;  /* 0x000001a000017945 */ /* 0x000fe80003800000 */
[----:B------:R-:W-:Y:S05]  /*212b0*/  @P0 BRA `(.L_x_9792) ;  /* 0x0000000000600947 */ /* 0x000fea0003800000 */
[----:B01----:R-:W-:Y:S01]  /*212c0*/  IADD3 R9, P0, R6, 0x40, RZ ;  /* 0x0000004006097810 */ /* 0x003fe20007f1e0ff */
        /* <DEDUP_REMOVED lines=23> */
.L_x_9792:
[----:B------:R-:W-:Y:S05]  /*21440*/  BSYNC B1 ;  /* 0x0000000000017941 */ /* 0x000fea0003800000 */
.L_x_9791:
        /* <DEDUP_REMOVED lines=25> */
.L_x_9783:
[----:B------:R-:W-:Y:S05]  /*215e0*/  BSYNC B0 ;  /* 0x0000000000007941 */ /* 0x000fea0003800000 */
.L_x_9774:
[----:B------:R-:W-:Y:S02]  /*215f0*/  ULDC UR4, c[0x0][0xd14] ;  /* 0x0003450000047ab9 */ /* 0x000fe40000000800 */
[----:B------:R-:W-:-:S06]  /*21600*/  UISETP.GE.AND UP0, UPT, UR6, UR4, UPT ;  /* 0x000000040600728c */ /* 0x000fcc000bf06270 */
[----:B------:R-:W-:-:S13]  /*21610*/  PLOP3.LUT P0, PT, PT, PT, UP0, 0x80, 0x0 ;  /* 0x000000000000781c */ /* 0x000fda0003f0f008 */
[----:B------:R-:W-:Y:S05]  /*21620*/  @!P0 BRA `(.L_x_9793) ;  /* 0xfffffdfc00d08947 */ /* 0x000fea000383ffff */
[----:B------:R-:W-:Y:S05]  /*21630*/  EXIT ;  /* 0x000000000000794d */ /* 0x000fea0003800000 */
.L_x_9666:
[----:B------:R-:W-:-:S08]  /*21640*/  NOP ;  /* 0x0000000000007918 */ /* 0x000fd00000000000 */
[----:B----4-:R-:W0:-:S00]  /*21650*/  USETMAXREG.DEALLOC.CTAPOOL 0x18 ;  /* 0x00000018000079c8 */ /* 0x010e0000080e0500 */
[----:B0-----:R-:W-:-:S06]  /*21660*/  LOP3.LUT R0, R0, 0x3, RZ, 0xc0, !PT ;  /* 0x0000000300007812 */ /* 0x001fcc00078ec0ff */
[----:B------:R-:W0:Y:S02]  /*21670*/  SHFL.IDX PT, R0, R0, RZ, 0x1f ;  /* 0x00001fff00007589 */ /* 0x000e2400000e0000 */
[----:B0-----:R-:W-:-:S13]  /*21680*/  ISETP.NE.AND P0, PT, R0, RZ, PT ;  /* 0x000000ff0000720c */ /* 0x001fda0003f05270 */
[----:B------:R-:W-:Y:S05]  /*21690*/  @P0 EXIT ;  /* 0x000000000000094d */ /* 0x000fea0003800000 */
[----:B------:R-:W2:Y:S01]  /*216a0*/  LDL.LU R6, [R1+0x460] ;  /* 0x0004600001067983 */ /* 0x000ea20000300800 */
        /* <DEDUP_REMOVED lines=45> */
[----:B------:R2:W-:Y:S01]  /*21980*/  STL [R1+0x460], R6 ;  /* 0x0004600601007387 */ /* 0x0005e20000100800 */
        /* <DEDUP_REMOVED lines=9> */
.L_x_9798:
        /* <DEDUP_REMOVED lines=16> */
.L_x_9797:
[----:B------:R-:W-:Y:S05]  /*21b20*/  BSYNC B0 ;  /* 0x0000000000007941 */ /* 0x000fea0003800000 */
.L_x_9796:
        /* <DEDUP_REMOVED lines=25> */
.L_x_9794:
        /* <DEDUP_REMOVED lines=20> */
.L_x_9799:
        /* <DEDUP_REMOVED lines=56> */
.L_x_9795:
[----:B------:R-:W-:Y:S02]  /*22180*/  IMAD.MOV.U32 R17, RZ, RZ, RZ ;  /* 0x000000ffff117224 */ /* 0x000fe400078e00ff */
[----:B------:R-:W-:Y:S02]  /*22190*/  IMAD.U32 R16, RZ, RZ, UR6 ;  /* 0x00000006ff107e24 */ /* 0x000fe4000f8e00ff */
[----:B------:R-:W-:-:S07]  /*221a0*/  IMAD.MOV.U32 R18, RZ, RZ, RZ ;  /* 0x000000ffff127224 */ /* 0x000fce00078e00ff */
.L_x_9800:
[----:B------:R-:W1:Y:S01]  /*221b0*/  S2R R0, SR_TID.X ;  /* 0x0000000000007919 */ /* 0x000e620000002100 */
[----:B------:R-:W-:Y:S01]  /*221c0*/  UMOV UR50, URZ ;  /* 0x0000003f00327c82 */ /* 0x000fe20008000000 */
        /* <DEDUP_REMOVED lines=10> */
[----:B------:R1:W-:Y:S07]  /*22270*/  STL [R1+0x464], R0 ;  /* 0x0004640001007387 */ /* 0x0003ee0000100800 */
[----:B------:R-:W-:Y:S05]  /*22280*/  @P0 BRA `(.L_x_9801) ;  /* 0x0000004000280947 */ /* 0x000fea0003800000 */
[----:B-1----:R-:W-:Y:S01]  /*22290*/  IMAD.MOV.U32 R0, RZ, RZ, 0x1 ;  /* 0x00000001ff007424 */ /* 0x002fe200078e00ff */
[----:B------:R1:W-:Y:S01]  /*222a0*/  STL [R1+0x460], RZ ;  /* 0x000460ff01007387 */ /* 0x0003e20000100800 */
[----:B------:R-:W-:Y:S01]  /*222b0*/  ULDC UR49, c[0x0][0xc] ;  /* 0x0000030000317ab9 */ /* 0x000fe20000000800 */
[----:B------:R-:W-:Y:S01]  /*222c0*/  ULDC.64 UR52, c[0x0][0x198] ;  /* 0x0000660000347ab9 */ /* 0x000fe20000000a00 */
[----:B------:R-:W-:Y:S01]  /*222d0*/  UMOV UR50, URZ ;  /* 0x0000003f00327c82 */ /* 0x000fe20008000000 */
[----:B------:R1:W-:Y:S04]  /*222e0*/  STL [R1+0x464], R0 ;  /* 0x0004640001007387 */ /* 0x0003e80000100800 */
.L_x_9875:
[----:B------:R-:W-:Y:S05]  /*222f0*/  YIELD ;  /* 0x0000000000007946 */ /* 0x000fea0003800000 */
[----:B------:R-:W-:Y:S01]  /*22300*/  ULDC.64 UR4, c[0x0][0xb20] ;  /* 0x0002c80000047ab9 */ /* 0x000fe20000000a00 */
[----:B-1----:R-:W-:Y:S01]  /*22310*/  IMAD.MOV.U32 R0, RZ, RZ, RZ ;  /* 0x000000ffff007224 */ /* 0x002fe200078e00ff */
[----:B------:R-:W-:Y:S01]  /*22320*/  ISETP.NE.U32.AND P0, PT, RZ, UR4, PT ;  /* 0x00000004ff007c0c */ /* 0x000fe2000bf05070 */
[----:B------:R-:W-:Y:S01]  /*22330*/  IMAD.MOV.U32 R4, RZ, RZ, RZ ;  /* 0x000000ffff047224 */ /* 0x000fe200078e00ff */
        /* <DEDUP_REMOVED lines=21> */
[----:B------:R-:W-:Y:S01]  /*22490*/  USEL UR4, UR4, 0x1, UP0 ;  /* 0x0000000104047887 */ /* 0x000fe20008000000 */
[----:B------:R-:W-:-:S03]  /*224a0*/  ISETP.NE.U32.AND P0, PT, RZ, UR6, PT ;  /* 0x00000006ff007c0c */ /* 0x000fc6000bf05070 */
[----:B------:R-:W-:Y:S01]  /*224b0*/  UIMAD UR4, UR4, UR5, URZ ;  /* 0x00000005040472a4 */ /* 0x000fe2000f8e023f */
[----:B------:R-:W-:Y:S01]  /*224c0*/  ISETP.NE.AND.EX P0, PT, RZ, UR7, PT, P0 ;  /* 0x00000007ff007c0c */ /* 0x000fe2000bf05300 */
[----:B--2---:R1:W-:Y:S02]  /*224d0*/  STL [R1+0x47c], R4 ;  /* 0x00047c0401007387 */ /* 0x0043e40000100800 */
[----:B-1----:R-:W1:Y:S02]  /*224e0*/  @P1 LDC.64 R4, c[0x0][0xb10] ;  /* 0x0002c400ff041b82 */ /* 0x002e640000000a00 */
[----:B-1----:R-:W-:-:S05]  /*224f0*/  @P1 IMAD.WIDE R4, R19, 0x4, R4 ;  /* 0x0000000413041825 */ /* 0x002fca00078e0204 */
[----:B------:R1:W5:Y:S02]  /*22500*/  @P1 LDG.E R6, desc[UR54][R4.64] ;  /* 0x0000003604061981 */ /* 0x000364000c1e1900 */
[----:B-1----:R-:W-:Y:S01]  /*22510*/  IMAD.U32 R4, RZ, RZ, UR4 ;  /* 0x00000004ff047e24 */ /* 0x002fe2000f8e00ff */
[----:B------:R-:W-:Y:S06]  /*22520*/  @P1 BRA `(.L_x_9802) ;  /* 0x0000000000101947 */ /* 0x000fec0003800000 */
[----:B------:R-:W-:Y:S05]  /*22530*/  @!P2 BRA `(.L_x_9802) ;  /* 0x00000000000ca947 */ /* 0x000fea0003800000 */
[----:B------:R-:W2:Y:S04]  /*22540*/  LDG.E R5, desc[UR54][R2.64] ;  /* 0x0000003602057981 */ /* 0x000ea8000c1e1900 */
[----:B-----5:R-:W2:Y:S02]  /*22550*/  LDG.E R6, desc[UR54][R2.64+0x4] ;  /* 0x0000043602067981 */ /* 0x020ea4000c1e1900 */
[----:B--2---:R-:W-:-:S07]  /*22560*/  IMAD.IADD R6, R6, 0x1, -R5 ;  /* 0x0000000106067824 */ /* 0x004fce00078e0a05 */
.L_x_9802:
        /* <DEDUP_REMOVED lines=14> */
.L_x_9803:
[----:B------:R-:W-:Y:S05]  /*22650*/  @!P0 BRA `(.L_x_9804) ;  /* 0x00000000000c8947 */ /* 0x000fea0003800000 */
[----:B-1----:R-:W2:Y:S04]  /*22660*/  LDG.E R5, desc[UR54][R2.64] ;  /* 0x0000003602057981 */ /* 0x002ea8000c1e1900 */
[----:B------:R-:W2:Y:S02]  /*22670*/  LDG.E R4, desc[UR54][R2.64+0x4] ;  /* 0x0000043602047981 */ /* 0x000ea4000c1e1900 */
[----:B--2---:R-:W-:-:S07]  /*22680*/  IMAD.IADD R4, R4, 0x1, -R5 ;  /* 0x0000000104047824 */ /* 0x004fce00078e0a05 */
.L_x_9804:
        /* <DEDUP_REMOVED lines=18> */
.L_x_9807:
[----:B------:R-:W-:-:S13]  /*227b0*/  ISETP.NE.AND P1, PT, R3, 0x1, PT ;  /* 0x000000010300780c */ /* 0x000fda0003f25270 */
[----:B-1----:R-:W1:Y:S02]  /*227c0*/  @P1 LDC.64 R4, c[0x0][0xae0] ;  /* 0x0002b800ff041b82 */ /* 0x002e640000000a00 */
[----:B-1----:R-:W-:-:S05]  /*227d0*/  @P1 IMAD.HI.U32 R4, R0, R4, RZ ;  /* 0x0000000400041227 */ /* 0x002fca00078e00ff */
[----:B------:R-:W-:-:S07]  /*227e0*/  @P1 SHF.R.U32.HI R0, RZ, R5, R4 ;  /* 0x00000005ff001219 */ /* 0x000fce0000011604 */
.L_x_9808:
[----:B------:R-:W-:Y:S05]  /*227f0*/  BSYNC B0 ;  /* 0x0000000000007941 */ /* 0x000fea0003800000 */
.L_x_9806:
[----:B------:R-:W-:-:S05]  /*22800*/  IMAD R5, R0, R3, R3 ;  /* 0x0000000300057224 */ /* 0x000fca00078e0203 */
[----:B------:R-:W-:-:S07]  /*22810*/  VIMNMX R2, R2, R5, PT ;  /* 0x0000000502027248 */ /* 0x000fce0003fe0100 */
.L_x_9805:
[----:B------:R-:W-:Y:S01]  /*22820*/  VIADD R2, R2, 0x5f ;  /* 0x0000005f02027836 */ /* 0x000fe20000000000 */
[----:B------:R-:W-:Y:S01]  /*22830*/  ULDC UR4, c[0x0][0xad4] ;  /* 0x0002b50000047ab9 */ /* 0x000fe20000000800 */
[----:B------:R-:W-:Y:S02]  /*22840*/  VIADD R0, R7, 0x5f ;  /* 0x0000005f07007836 */ /* 0x000fe40000000000 */
[----:B------:R-:W-:-:S04]  /*22850*/  IMAD.HI R2, R2, 0x2aaaaaab, RZ ;  /* 0x2aaaaaab02027827 */ /* 0x000fc800078e02ff */
[----:B------:R-:W-:Y:S01]  /*22860*/  IMAD.HI R0, R0, 0x2aaaaaab, RZ ;  /* 0x2aaaaaab00007827 */ /* 0x000fe200078e02ff */
[----:B-1----:R-:W-:-:S03]  /*22870*/  SHF.R.U32.HI R5, RZ, 0x1f, R2 ;  /* 0x0000001fff057819 */ /* 0x002fc60000011602 */
[----:B------:R-:W-:Y:S01]  /*22880*/  IMAD R6, R17, 0x80, -R6 ;  /* 0x0000008011067824 */ /* 0x000fe200078e0a06 */
[----:B------:R-:W-:Y:S02]  /*22890*/  LEA.HI.SX32 R2, R2, R5, 0x1c ;  /* 0x0000000502027211 */ /* 0x000fe400078fe2ff */
[----:B------:R-:W-:Y:S01]  /*228a0*/  SHF.R.U32.HI R5, RZ, 0x1f, R0 ;  /* 0x0000001fff057819 */ /* 0x000fe20000011600 */
[----:B------:R-:W-:-:S03]  /*228b0*/  IMAD.IADD R6, R7, 0x1, R6 ;  /* 0x0000000107067824 */ /* 0x000fc600078e0206 */
        /* <DEDUP_REMOVED lines=15> */
.L_x_9811:
[----:B------:R-:W-:-:S13]  /*229b0*/  ISETP.NE.AND P0, PT, R3, 0x1, PT ;  /* 0x000000010300780c */ /* 0x000fda0003f05270 */
[----:B------:R-:W2:Y:S02]  /*229c0*/  @P0 LDC.64 R4, c[0x0][0xae0] ;  /* 0x0002b800ff040b82 */ /* 0x000ea40000000a00 */
[----:B--2---:R-:W-:-:S05]  /*229d0*/  @P0 IMAD.HI.U32 R4, R6, R4, RZ ;  /* 0x0000000406040227 */ /* 0x004fca00078e00ff */
[----:B------:R-:W-:-:S07]  /*229e0*/  @P0 SHF.R.U32.HI R6, RZ, R5, R4 ;  /* 0x00000005ff060219 */ /* 0x000fce0000011604 */
.L_x_9812:
[----:B------:R-:W-:Y:S05]  /*229f0*/  BSYNC B0 ;  /* 0x0000000000007941 */ /* 0x000fea0003800000 */
.L_x_9810:
[----:B------:R-:W-:-:S05]  /*22a00*/  IMAD R3, R6, R3, RZ ;  /* 0x0000000306037224 */ /* 0x000fca00078e02ff */
[----:B------:R-:W-:-:S07]  /*22a10*/  VIMNMX R0, R0, R3, !PT ;  /* 0x0000000300007248 */ /* 0x000fce0007fe0100 */
.L_x_9809:
        /* <DEDUP_REMOVED lines=25> */
.L_x_9814:
        /* <DEDUP_REMOVED lines=14> */
[----:B------:R-:W-:Y:S02]  /*22c90*/  IMAD.U32 R6, RZ, RZ, UR8 ;  /* 0x00000008ff067e24 */ /* 0x000fe4000f8e00ff */
[----:B------:R-:W-:-:S02]  /*22ca0*/  IMAD.U32 R7, RZ, RZ, UR9 ;  /* 0x00000009ff077e24 */ /* 0x000fc4000f8e00ff */
[----:B------:R-:W-:Y:S02]  /*22cb0*/  IMAD.U32 R10, RZ, RZ, UR4 ;  /* 0x00000004ff0a7e24 */ /* 0x000fe4000f8e00ff */
[----:B0-----:R-:W-:Y:S02]  /*22cc0*/  IMAD.U32 R11, RZ, RZ, UR5 ;  /* 0x00000005ff0b7e24 */ /* 0x001fe4000f8e00ff */
[----:B-1----:R-:W-:Y:S02]  /*22cd0*/  IMAD.MOV.U32 R8, RZ, RZ, 0x70 ;  /* 0x00000070ff087424 */ /* 0x002fe400078e00ff */
[----:B------:R-:W-:Y:S02]  /*22ce0*/  IMAD.MOV.U32 R12, RZ, RZ, 0x1 ;  /* 0x00000001ff0c7424 */ /* 0x000fe400078e00ff */
[----:B------:R-:W-:-:S07]  /*22cf0*/  IMAD.MOV.U32 R13, RZ, RZ, RZ ;  /* 0x000000ffff0d7224 */ /* 0x000fce00078e00ff */
[----:B------:R-:W-:-:S07]  /*22d00*/  LEPC R20, `(.L_x_9816) ;  /* 0x000000001014794e */ /* 0x000fce0000000000 */
[----:B--2---:R-:W-:Y:S05]  /*22d10*/  CALL.ABS.NOINC R2 ;  /* 0x0000000002007343 */ /* 0x004fea0003c00000 */
.L_x_9816:
        /* <DEDUP_REMOVED lines=14> */
[----:B0-----:R-:W-:Y:S02]  /*22e00*/  IMAD.U32 R11, RZ, RZ, UR5 ;  /* 0x00000005ff0b7e24 */ /* 0x001fe4000f8e00ff */
[----:B-1----:R-:W-:Y:S02]  /*22e10*/  IMAD.MOV.U32 R8, RZ, RZ, 0x70 ;  /* 0x00000070ff087424 */ /* 0x002fe400078e00ff */
[----:B------:R-:W-:Y:S02]  /*22e20*/  IMAD.MOV.U32 R12, RZ, RZ, 0x1 ;  /* 0x00000001ff0c7424 */ /* 0x000fe400078e00ff */
[----:B--2---:R-:W-:-:S07]  /*22e30*/  IMAD.MOV.U32 R13, RZ, RZ, RZ ;  /* 0x000000ffff0d7224 */ /* 0x004fce00078e00ff */
[----:B------:R-:W-:-:S07]  /*22e40*/  LEPC R20, `(.L_x_9818) ;  /* 0x000000001014794e */ /* 0x000fce0000000000 */
[----:B---3--:R-:W-:Y:S05]  /*22e50*/  CALL.ABS.NOINC R2 ;  /* 0x0000000002007343 */ /* 0x008fea0003c00000 */
.L_x_9818:
        /* <DEDUP_REMOVED lines=16> */
.L_x_9817:
[----:B------:R-:W2:Y:S01]  /*22f60*/  LDL.LU R7, [R1+0x47c] ;  /* 0x00047c0001077983 */ /* 0x000ea20000300800 */
[----:B------:R-:W3:Y:S01]  /*22f70*/  LDC R0, c[0x0][0x428] ;  /* 0x00010a00ff007b82 */ /* 0x000ee20000000800 */
[----:B------:R-:W-:Y:S01]  /*22f80*/  ULDC.64 UR4, c[0x0][0xaf0] ;  /* 0x0002bc0000047ab9 */ /* 0x000fe20000000a00 */
[----:B------:R-:W4:Y:S01]  /*22f90*/  S2R R4, SR_TID.X ;  /* 0x0000000000047919 */ /* 0x000f220000002100 */
[----:B---3--:R-:W-:Y:S01]  /*22fa0*/  ISETP.NE.AND P0, PT, R0, 0x1, PT ;  /* 0x000000010000780c */ /* 0x008fe20003f05270 */
[----:B------:R-:W-:Y:S01]  /*22fb0*/  IMAD.MOV.U32 R0, RZ, RZ, R18 ;  /* 0x000000ffff007224 */ /* 0x000fe200078e0012 */
[----:B----4-:R-:W-:Y:S01]  /*22fc0*/  LOP3.LUT R6, R4, 0x1f, RZ, 0xc0, !PT ;  /* 0x0000001f04067812 */ /* 0x010fe200078ec0ff */
[----:B------:R-:W-:-:S10]  /*22fd0*/  IMAD.MOV.U32 R4, RZ, RZ, R19 ;  /* 0x000000ffff047224 */ /* 0x000fd400078e0013 */
        /* <DEDUP_REMOVED lines=20> */
.L_x_9819:
        /* <DEDUP_REMOVED lines=19> */
.L_x_9891:
[----:B------:R-:W-:Y:S01]  /*23250*/  UMOV UR4, 0xffffffff ;  /* 0xffffffff00047882 */ /* 0x000fe20000000000 */
[----:B------:R-:W-:Y:S02]  /*23260*/  SHF.R.S32.HI R5, RZ, 0x1f, R4 ;  /* 0x0000001fff057819 */ /* 0x000fe40000011404 */
[----:B------:R-:W-:Y:S05]  /*23270*/  BRA.DIV UR4, `(.L_x_9821) ;  /* 0x0000003604f47947 */ /* 0x000fea000b800000 */
[----:B------:R-:W-:-:S13]  /*23280*/  ELECT P6, URZ, PT ;  /* 0x00000000003f782f */ /* 0x000fda00038c0000 */
.L_x_9894:
        /* <DEDUP_REMOVED lines=22> */
.L_x_9823:
[----:B------:R-:W2:Y:S01]  /*233f0*/  LDL R9, [R1+0x460] ;  /* 0x0004600001097983 */ /* 0x000ea20000100800 */
        /* <DEDUP_REMOVED lines=8> */
.L_x_9895:
        /* <DEDUP_REMOVED lines=11> */
.L_x_9825:
[----:B------:R-:W2:Y:S01]  /*23530*/  LDL R11, [R1+0x460] ;  /* 0x00046000010b7983 */ /* 0x000ea20000100800 */
        /* <DEDUP_REMOVED lines=21> */
.L_x_9822:
        /* <DEDUP_REMOVED lines=26> */
[----:B-1----:R-:W-:Y:S01]  /*23830*/  IMAD.MOV.U32 R6, RZ, RZ, 0x10000 ;  /* 0x00010000ff067424 */ /* 0x002fe200078e00ff */
        /* <DEDUP_REMOVED lines=27> */
[----:B-1----:R-:W-:Y:S01]  /*239f0*/  NOP ;  /* 0x0000000000007918 */ /* 0x002fe20000000000 */
.L_x_9827:
[----:B------:R-:W-:Y:S05]  /*23a00*/  BSYNC B0 ;  /* 0x0000000000007941 */ /* 0x000fea0003800000 */
.L_x_9826:
        /* <DEDUP_REMOVED lines=8> */
.L_x_9896:
[----:B------:R-:W-:Y:S01]  /*23a90*/  ULDC.64 UR46, c[0x0][0x3f8] ;  /* 0x0000fe00002e7ab9 */ /* 0x000fe20000000a00 */
[----:B------:R-:W-:Y:S01]  /*23aa0*/  ULDC.64 UR38, c[0x0][0x408] ;  /* 0x0001020000267ab9 */ /* 0x000fe20000000a00 */
[----:B------:R-:W-:Y:S04]  /*23ab0*/  BSSY B0, `(.L_x_9829) ;  /* 0x000003b000007945 */ /* 0x000fe80003800000 */
[----:B------:R-:W-:Y:S05]  /*23ac0*/  @!P6 BRA `(.L_x_9830) ;  /* 0x0000000000e4e947 */ /* 0x000fea0003800000 */
[----:B-1----:R-:W2:Y:S01]  /*23ad0*/  LDL R9, [R1+0x460] ;  /* 0x0004600001097983 */ /* 0x002ea20000100800 */
        /* <DEDUP_REMOVED lines=8> */
.L_x_9897:
        /* <DEDUP_REMOVED lines=11> */
.L_x_9832:
[----:B0-----:R-:W2:Y:S01]  /*23c10*/  LDL R6, [R1+0x460] ;  /* 0x0004600001067983 */ /* 0x001ea20000100800 */
        /* <DEDUP_REMOVED lines=36> */
.L_x_9830:
[----:B------:R-:W-:Y:S05]  /*23e60*/  BSYNC B0 ;  /* 0x0000000000007941 */ /* 0x000fea0003800000 */
.L_x_9829:
        /* <DEDUP_REMOVED lines=14> */
[----:B0-----:R-:W2:Y:S04]  /*23f50*/  LDL.LU R11, [R1+0x460] ;  /* 0x00046000010b7983 */ /* 0x001ea80000300800 */
[----:B------:R-:W3:Y:S01]  /*23f60*/  LDL.LU R13, [R1+0x464] ;  /* 0x00046400010d7983 */ /* 0x000ee20000300800 */
[----:B------:R-:W-:Y:S01]  /*23f70*/  BSSY B2, `(.L_x_9837) ;  /* 0x0000070000027945 */ /* 0x000fe20003800000 */
[----:B--2---:R-:W-:-:S05]  /*23f80*/  VIADD R6, R11, 0x1 ;  /* 0x000000010b067836 */ /* 0x004fca0000000000 */
[----:B------:R-:W-:-:S04]  /*23f90*/  ISETP.NE.AND P0, PT, R6, 0x2, PT ;  /* 0x000000020600780c */ /* 0x000fc80003f05270 */
[----:B------:R-:W-:Y:S02]  /*23fa0*/  SEL R9, RZ, 0x1, P0 ;  /* 0x00000001ff097807 */ /* 0x000fe40000000000 */
[----:B------:R-:W-:Y:S02]  /*23fb0*/  SEL R14, R6, RZ, P0 ;  /* 0x000000ff060e7207 */ /* 0x000fe40000000000 */
[----:B---3--:R-:W-:-:S03]  /*23fc0*/  LOP3.LUT R13, R13, R9, RZ, 0x3c, !PT ;  /* 0x000000090d0d7212 */ /* 0x008fc600078e3cff */
[----:B------:R0:W-:Y:S04]  /*23fd0*/  STL [R1+0x460], R14 ;  /* 0x0004600e01007387 */ /* 0x0001e80000100800 */
[----:B------:R0:W-:Y:S01]  /*23fe0*/  STL [R1+0x464], R13 ;  /* 0x0004640d01007387 */ /* 0x0001e20000100800 */
        /* <DEDUP_REMOVED lines=22> */
.L_x_9839:
[----:B-1----:R-:W1:Y:S01]  /*24150*/  S2R R3, SR_CgaCtaId ;  /* 0x0000000000037919 */ /* 0x002e620000008800 */
[----:B------:R-:W-:-:S04]  /*24160*/  MOV R2, 0x400 ;  /* 0x0000040000027802 */ /* 0x000fc80000000f00 */
[----:B-1----:R-:W-:Y:S02]  /*24170*/  LEA R2, R3, R2, 0x18 ;  /* 0x0000000203027211 */ /* 0x002fe400078ec0ff */
[----:B------:R-:W-:-:S03]  /*24180*/  SHF.L.U32 R3, R13, 0x1f, RZ ;  /* 0x0000001f0d037819 */ /* 0x000fc600000006ff */
[----:B------:R-:W-:-:S04]  /*24190*/  IMAD R2, R14, 0x8, R2 ;  /* 0x000000080e027824 */ /* 0x000fc800078e0202 */
[----:B------:R-:W1:Y:S02]  /*241a0*/  SYNCS.PHASECHK.TRANS64.TRYWAIT P0, [R2+URZ+0x32440], R3 ;  /* 0x03244003020075a7 */ /* 0x000e64000800017f */
[----:B-1----:R-:W-:Y:S05]  /*241b0*/  @!P0 BRA `(.L_x_9840) ;  /* 0x00000028008c8947 */ /* 0x002fea0003800000 */
.L_x_9898:
        /* <DEDUP_REMOVED lines=11> */
.L_x_9841:
[----:B------:R-:W2:Y:S01]  /*24270*/  LDL R6, [R1+0x460] ;  /* 0x0004600001067983 */ /* 0x000ea20000100800 */
        /* <DEDUP_REMOVED lines=21> */
.L_x_9899:
        /* <DEDUP_REMOVED lines=8> */
.L_x_9843:
[----:B-12---:R-:W2:Y:S01]  /*24450*/  LDL R3, [R1+0x460] ;  /* 0x0004600001037983 */ /* 0x006ea20000100800 */
        /* <DEDUP_REMOVED lines=33> */
.L_x_9838:
[----:B------:R-:W-:Y:S05]  /*24670*/  BSYNC B2 ;  /* 0x0000000000027941 */ /* 0x000fea0003800000 */
.L_x_9837:
[----:B------:R-:W2:Y:S02]  /*24680*/  LDL R2, [R1+0x478] ;  /* 0x0004780001027983 */ /* 0x000ea40000100800 */
[----:B--2---:R-:W-:-:S07]  /*24690*/  VIADD R8, R2, 0xfffffffd ;  /* 0xfffffffd02087836 */ /* 0x004fce0000000000 */
.L_x_9836:
[----:B------:R-:W-:Y:S05]  /*246a0*/  BSYNC B1 ;  /* 0x0000000000017941 */ /* 0x000fea0003800000 */
.L_x_9835:
[----:B------:R-:W2:Y:S01]  /*246b0*/  LDL.LU R2, [R1+0x478] ;  /* 0x0004780001027983 */ /* 0x000ea20000300800 */
[----:B------:R-:W-:Y:S01]  /*246c0*/  VIADD R10, R10, 0xfffffffe ;  /* 0xfffffffe0a0a7836 */ /* 0x000fe20000000000 */
[----:B--2---:R-:W-:-:S04]  /*246d0*/  LOP3.LUT R3, RZ, R2, RZ, 0x33, !PT ;  /* 0x00000002ff037212 */ /* 0x004fc800078e33ff */
[----:B------:R-:W-:-:S13]  /*246e0*/  ISETP.NE.AND P0, PT, R10, R3, PT ;  /* 0x000000030a00720c */ /* 0x000fda0003f05270 */
[----:B------:R-:W-:Y:S05]  /*246f0*/  @!P0 BRA `(.L_x_9834) ;  /* 0x0000000c00948947 */ /* 0x000fea0003800000 */
.L_x_9858:
[----:B------:R-:W2:Y:S04]  /*24700*/  LDL.LU R3, [R1+0x460] ;  /* 0x0004600001037983 */ /* 0x000ea80000300800 */
        /* <DEDUP_REMOVED lines=13> */
[----:B------:R-:W1:Y:S01]  /*247e0*/  LDC R12, c[0x0][0x41c] ;  /* 0x00010700ff0c7b82 */ /* 0x000e620000000800 */
[----:B0-----:R-:W-:Y:S02]  /*247f0*/  IMAD.MOV.U32 R11, RZ, RZ, R8 ;  /* 0x000000ffff0b7224 */ /* 0x001fe400078e0008 */
        /* <DEDUP_REMOVED lines=15> */
.L_x_9846:
[----:B------:R-:W2:Y:S01]  /*248f0*/  S2R R3, SR_CgaCtaId ;  /* 0x0000000000037919 */ /* 0x000ea20000008800 */
[----:B------:R-:W-:-:S04]  /*24900*/  MOV R2, 0x400 ;  /* 0x0000040000027802 */ /* 0x000fc80000000f00 */
[----:B--2---:R-:W-:Y:S02]  /*24910*/  LEA R2, R3, R2, 0x18 ;  /* 0x0000000203027211 */ /* 0x004fe400078ec0ff */
[----:B------:R-:W-:-:S03]  /*24920*/  SHF.L.U32 R3, R10, 0x1f, RZ ;  /* 0x0000001f0a037819 */ /* 0x000fc600000006ff */
[----:B------:R-:W-:-:S04]  /*24930*/  IMAD R2, R9, 0x8, R2 ;  /* 0x0000000809027824 */ /* 0x000fc800078e0202 */
[----:B------:R-:W2:Y:S02]  /*24940*/  SYNCS.PHASECHK.TRANS64.TRYWAIT P0, [R2+URZ+0x32440], R3 ;  /* 0x03244003020075a7 */ /* 0x000ea4000800017f */
[----:B--2---:R-:W-:Y:S05]  /*24950*/  @!P0 BRA `(.L_x_9847) ;  /* 0x0000002000cc8947 */ /* 0x004fea0003800000 */
.L_x_9900:
        /* <DEDUP_REMOVED lines=11> */
.L_x_9848:
[----:B0-----:R-:W3:Y:S01]  /*24a10*/  LDL R11, [R1+0x468] ;  /* 0x00046800010b7983 */ /* 0x001ee20000100800 */
        /* <DEDUP_REMOVED lines=20> */
.L_x_9901:
        /* <DEDUP_REMOVED lines=8> */
.L_x_9850:
        /* <DEDUP_REMOVED lines=33> */
.L_x_9845:
[----:B------:R-:W-:Y:S05]  /*24df0*/  BSYNC B1 ;  /* 0x0000000000017941 */ /* 0x000fea0003800000 */
.L_x_9844:
[----:B------:R-:W-:Y:S01]  /*24e00*/  VIADD R9, R9, 0x1 ;  /* 0x0000000109097836 */ /* 0x000fe20000000000 */
[----:B------:R-:W-:Y:S04]  /*24e10*/  BSSY B1, `(.L_x_9851) ;  /* 0x000006f000017945 */ /* 0x000fe80003800000 */
[----:B------:R-:W-:-:S04]  /*24e20*/  ISETP.NE.AND P0, PT, R9, 0x2, PT ;  /* 0x000000020900780c */ /* 0x000fc80003f05270 */
[----:B------:R-:W-:Y:S02]  /*24e30*/  SEL R3, RZ, 0x1, P0 ;  /* 0x00000001ff037807 */ /* 0x000fe40000000000 */
[----:B------:R-:W-:Y:S01]  /*24e40*/  SEL R12, R9, RZ, P0 ;  /* 0x000000ff090c7207 */ /* 0x000fe20000000000 */
[----:B------:R-:W-:Y:S01]  /*24e50*/  VIADD R9, R8, 0xffffffff ;  /* 0xffffffff08097836 */ /* 0x000fe20000000000 */
[----:B0-----:R-:W-:-:S03]  /*24e60*/  LOP3.LUT R11, R10, R3, RZ, 0x3c, !PT ;  /* 0x000000030a0b7212 */ /* 0x001fc600078e3cff */
[----:B------:R0:W-:Y:S04]  /*24e70*/  STL [R1+0x460], R12 ;  /* 0x0004600c01007387 */ /* 0x0001e80000100800 */
[----:B------:R0:W-:Y:S01]  /*24e80*/  STL [R1+0x464], R11 ;  /* 0x0004640b01007387 */ /* 0x0001e20000100800 */
[----:B------:R-:W-:Y:S05]  /*24e90*/  @!P6 BRA `(.L_x_9852) ;  /* 0x000000040098e947 */ /* 0x000fea0003800000 */
        /* <DEDUP_REMOVED lines=20> */
.L_x_9853:
[----:B------:R-:W2:Y:S01]  /*24fe0*/  S2R R3, SR_CgaCtaId ;  /* 0x0000000000037919 */ /* 0x000ea20000008800 */
[----:B------:R-:W-:-:S04]  /*24ff0*/  MOV R2, 0x400 ;  /* 0x0000040000027802 */ /* 0x000fc80000000f00 */
[----:B--2---:R-:W-:Y:S02]  /*25000*/  LEA R2, R3, R2, 0x18 ;  /* 0x0000000203027211 */ /* 0x004fe400078ec0ff */
[----:B------:R-:W-:-:S03]  /*25010*/  SHF.L.U32 R3, R11, 0x1f, RZ ;  /* 0x0000001f0b037819 */ /* 0x000fc600000006ff */
[----:B------:R-:W-:-:S04]  /*25020*/  IMAD R2, R12, 0x8, R2 ;  /* 0x000000080c027824 */ /* 0x000fc800078e0202 */
[----:B------:R-:W2:Y:S02]  /*25030*/  SYNCS.PHASECHK.TRANS64.TRYWAIT P0, [R2+URZ+0x32440], R3 ;  /* 0x03244003020075a7 */ /* 0x000ea4000800017f */
[----:B--2---:R-:W-:Y:S05]  /*25040*/  @!P0 BRA `(.L_x_9854) ;  /* 0x0000001c00388947 */ /* 0x004fea0003800000 */
.L_x_9902:
        /* <DEDUP_REMOVED lines=11> */
.L_x_9855:
[----:B------:R-:W3:Y:S01]  /*25100*/  LDL R6, [R1+0x460] ;  /* 0x0004600001067983 */ /* 0x000ee20000100800 */
        /* <DEDUP_REMOVED lines=19> */
[----:B------:R-:W1:Y:S02]  /*25240*/  SYNCS.PHASECHK.TRANS64.TRYWAIT P1, [R2+URZ+0x32460], R3 ;  /* 0x03246003020075a7 */ /* 0x000e64000802017f */
[----:B01----:R-:W-:Y:S05]  /*25250*/  @!P1 BRA `(.L_x_9856) ;  /* 0x0000001800c89947 */ /* 0x003fea0003800000 */
.L_x_9903:
        /* <DEDUP_REMOVED lines=8> */
.L_x_9857:
[----:B0-2---:R-:W2:Y:S01]  /*252e0*/  LDL R3, [R1+0x460] ;  /* 0x0004600001037983 */ /* 0x005ea20000100800 */
        /* <DEDUP_REMOVED lines=33> */
.L_x_9852:
[----:B------:R-:W-:Y:S05]  /*25500*/  BSYNC B1 ;  /* 0x0000000000017941 */ /* 0x000fea0003800000 */
.L_x_9851:
[----:B------:R-:W2:Y:S01]  /*25510*/  LDL R2, [R1+0x46c] ;  /* 0x00046c0001027983 */ /* 0x000ea20000100800 */
[----:B------:R-:W-:Y:S01]  /*25520*/  VIADD R8, R8, 0xfffffffe ;  /* 0xfffffffe08087836 */ /* 0x000fe20000000000 */
[----:B--2---:R-:W-:-:S13]  /*25530*/  ISETP.GT.AND P0, PT, R9, R2, PT ;  /* 0x000000020900720c */ /* 0x004fda0003f04270 */
[----:B------:R-:W-:Y:S05]  /*25540*/  @P0 BRA `(.L_x_9858) ;  /* 0xfffffff0006c0947 */ /* 0x000fea000383ffff */
.L_x_9834:
[----:B------:R-:W-:Y:S05]  /*25550*/  BSYNC B0 ;  /* 0x0000000000007941 */ /* 0x000fea0003800000 */
.L_x_9833:
[----:B------:R-:W2:Y:S01]  /*25560*/  LDL.LU R3, [R1+0x460] ;  /* 0x0004600001037983 */ /* 0x000ea20000300800 */
        /* <DEDUP_REMOVED lines=8> */
[----:B------:R1:W-:Y:S01]  /*255f0*/  STL [R1+0x460], R2 ;  /* 0x0004600201007387 */ /* 0x0003e20000100800 */
        /* <DEDUP_REMOVED lines=8> */
[----:B------:R-:W1:Y:S02]  /*25680*/  S2R R6, SR_LTMASK ;  /* 0x0000000000067919 */ /* 0x000e640000003900 */
[----:B-1----:R-:W-:-:S04]  /*25690*/  LOP3.LUT R6, R6, UR4, RZ, 0xc0, !PT ;  /* 0x0000000406067c12 */ /* 0x002fc8000f8ec0ff */
[----:B------:R-:W1:Y:S01]  /*256a0*/  POPC R7, R6 ;  /* 0x0000000600077309 */ /* 0x000e620000000000 */
[----:B--2---:R-:W1:Y:S02]  /*256b0*/  SHFL.IDX PT, R4, R3, R4, 0x1f ;  /* 0x00001f0403047589 */ /* 0x004e6400000e0000 */
[----:B-1----:R-:W-:-:S07]  /*256c0*/  IADD3 R16, R4, UR49, R7 ;  /* 0x0000003104107c10 */ /* 0x002fce000fffe007 */
.L_x_9860:
[----:B------:R-:W-:Y:S05]  /*256d0*/  BSYNC B0 ;  /* 0x0000000000007941 */ /* 0x000fea0003800000 */
.L_x_9859:
[----:B-1----:R-:W2:Y:S02]  /*256e0*/  LDL.LU R2, [R1+0x464] ;  /* 0x0004640001027983 */ /* 0x002ea40000300800 */
[----:B--2---:R-:W-:-:S05]  /*256f0*/  LOP3.LUT R2, R2, R0, RZ, 0x3c, !PT ;  /* 0x0000000002027212 */ /* 0x004fca00078e3cff */
[----:B------:R1:W-:Y:S02]  /*25700*/  STL [R1+0x464], R2 ;  /* 0x0004640201007387 */ /* 0x0003e40000100800 */
.L_x_9815:
[----:B------:R-:W-:Y:S05]  /*25710*/  BSYNC B6 ;  /* 0x0000000000067941 */ /* 0x000fea0003800000 */
.L_x_9813:
[----:B------:R-:W-:-:S03]  /*25720*/  UMOV UR4, 0xffffffff ;  /* 0xffffffff00047882 */ /* 0x000fc60000000000 */
[----:B------:R-:W-:Y:S05]  /*25730*/  BRA.DIV UR4, `(.L_x_9861) ;  /* 0x0000001604a47947 */ /* 0x000fea000b800000 */
[----:B------:R2:W3:Y:S04]  /*25740*/  SHFL.IDX PT, R4, R16, RZ, 0x1f ;  /* 0x00001fff10047589 */ /* 0x0004e800000e0000 */
[----:B------:R2:W4:Y:S02]  /*25750*/  SHFL.IDX PT, R6, R16, 0x1, 0x1f ;  /* 0x00201f0010067f89 */ /* 0x00052400000e0000 */
.L_x_9907:
[----:B------:R-:W5:Y:S01]  /*25760*/  S2R R0, SR_TID.X ;  /* 0x0000000000007919 */ /* 0x000f620000002100 */
[----:B------:R-:W-:Y:S01]  /*25770*/  ULDC UR4, c[0x0][0xd14] ;  /* 0x0003450000047ab9 */ /* 0x000fe20000000800 */
[----:B------:R-:W-:Y:S01]  /*25780*/  BSSY B0, `(.L_x_9862) ;  /* 0x000000b000007945 */ /* 0x000fe20003800000 */
[----:B-1----:R-:W-:Y:S01]  /*25790*/  IMAD.MOV.U32 R2, RZ, RZ, RZ ;  /* 0x000000ffff027224 */ /* 0x002fe200078e00ff */
[----:B-----5:R-:W-:Y:S01]  /*257a0*/  LOP3.LUT R8, R0, 0x1f, RZ, 0xc0, !PT ;  /* 0x0000001f00087812 */ /* 0x020fe200078ec0ff */
[----:B------:R-:W-:-:S03]  /*257b0*/  IMAD.U32 R0, RZ, RZ, UR4 ;  /* 0x00000004ff007e24 */ /* 0x000fc6000f8e00ff */
[C---:B------:R-:W-:Y:S01]  /*257c0*/  ISETP.NE.AND P0, PT, R8.reuse, 0x1f, PT ;  /* 0x0000001f0800780c */ /* 0x040fe20003f05270 */
[----:B------:R-:W-:-:S05]  /*257d0*/  IMAD.IADD R5, R8, 0x1, R19 ;  /* 0x0000000108057824 */ /* 0x000fca00078e0213 */
[----:B------:R-:W-:-:S13]  /*257e0*/  ISETP.GE.OR P0, PT, R5, R0, !P0 ;  /* 0x000000000500720c */ /* 0x000fda0004706670 */
[----:B------:R-:W-:Y:S05]  /*257f0*/  @P0 BRA `(.L_x_9863) ;  /* 0x00000000000c0947 */ /* 0x000fea0003800000 */
[----:B------:R-:W1:Y:S02]  /*25800*/  LDC.64 R2, c[0x0][0xd58] ;  /* 0x00035600ff027b82 */ /* 0x000e640000000a00 */
[----:B-1----:R-:W-:-:S06]  /*25810*/  IMAD.WIDE R2, R5, 0x4, R2 ;  /* 0x0000000405027825 */ /* 0x002fcc00078e0202 */
[----:B------:R1:W5:Y:S02]  /*25820*/  LDG.E R2, desc[UR54][R2.64] ;  /* 0x0000003602027981 */ /* 0x000364000c1e1900 */
.L_x_9863:
[----:B------:R-:W-:Y:S05]  /*25830*/  BSYNC B0 ;  /* 0x0000000000007941 */ /* 0x000fea0003800000 */
.L_x_9862:
        /* <DEDUP_REMOVED lines=23> */
.L_x_9915:
[----:B------:R-:W-:Y:S02]  /*259b0*/  ULDC UR4, c[0x0][0xd10] ;  /* 0x0003440000047ab9 */ /* 0x000fe40000000800 */
[----:B------:R-:W-:-:S04]  /*259c0*/  IMAD.U32 R5, RZ, RZ, UR4 ;  /* 0x00000004ff057e24 */ /* 0x000fc8000f8e00ff */
[----:B-1----:R-:W-:-:S04]  /*259d0*/  IMAD R14, R14, R5, RZ ;  /* 0x000000050e0e7224 */ /* 0x002fc800078e02ff */
[----:B----4-:R-:W-:-:S05]  /*259e0*/  IMAD.IADD R7, R6, 0x1, R14 ;  /* 0x0000000106077824 */ /* 0x010fca00078e020e */
[----:B---3--:R-:W-:-:S13]  /*259f0*/  ISETP.GT.AND P0, PT, R7, R4, PT ;  /* 0x000000040700720c */ /* 0x008fda0003f04270 */
[----:B------:R-:W-:Y:S05]  /*25a00*/  @P0 BRA `(.L_x_9865) ;  /* 0x0000000000b40947 */ /* 0x000fea0003800000 */
[----:B------:R-:W1:Y:S02]  /*25a10*/  LDC R0, c[0x0][0xd14] ;  /* 0x00034500ff007b82 */ /* 0x000e640000000800 */
.L_x_9870:
[----:B------:R-:W-:-:S05]  /*25a20*/  VIADD R19, R19, 0x1f ;  /* 0x0000001f13137836 */ /* 0x000fca0000000000 */
[----:B-1----:R-:W-:-:S13]  /*25a30*/  ISETP.GE.AND P0, PT, R19, R0, PT ;  /* 0x000000001300720c */ /* 0x002fda0003f06270 */
[----:B------:R-:W-:Y:S05]  /*25a40*/  @P0 BRA `(.L_x_9866) ;  /* 0x0000000400ec0947 */ /* 0x000fea0003800000 */
[----:B------:R-:W1:Y:S01]  /*25a50*/  S2R R2, SR_TID.X ;  /* 0x0000000000027919 */ /* 0x000e620000002100 */
[----:B------:R-:W-:Y:S01]  /*25a60*/  BSSY B0, `(.L_x_9867) ;  /* 0x000000a000007945 */ /* 0x000fe20003800000 */
[----:B-1----:R-:W-:Y:S01]  /*25a70*/  LOP3.LUT R8, R2, 0x1f, RZ, 0xc0, !PT ;  /* 0x0000001f02087812 */ /* 0x002fe200078ec0ff */
[----:B------:R-:W-:-:S03]  /*25a80*/  IMAD.MOV.U32 R2, RZ, RZ, RZ ;  /* 0x000000ffff027224 */ /* 0x000fc600078e00ff */
[C---:B------:R-:W-:Y:S01]  /*25a90*/  ISETP.NE.AND P1, PT, R8.reuse, 0x1f, PT ;  /* 0x0000001f0800780c */ /* 0x040fe20003f25270 */
[----:B------:R-:W-:-:S05]  /*25aa0*/  IMAD.IADD R5, R8, 0x1, R19 ;  /* 0x0000000108057824 */ /* 0x000fca00078e0213 */
[----:B------:R-:W-:-:S13]  /*25ab0*/  ISETP.GE.OR P0, PT, R5, R0, !P1 ;  /* 0x000000000500720c */ /* 0x000fda0004f06670 */
[----:B------:R-:W-:Y:S05]  /*25ac0*/  @P0 BRA `(.L_x_9868) ;  /* 0x00000000000c0947 */ /* 0x000fea0003800000 */
[----:B0-----:R-:W0:Y:S02]  /*25ad0*/  LDC.64 R2, c[0x0][0xd58] ;  /* 0x00035600ff027b82 */ /* 0x001e240000000a00 */
[----:B0-----:R-:W-:-:S06]  /*25ae0*/  IMAD.WIDE R2, R5, 0x4, R2 ;  /* 0x0000000405027825 */ /* 0x001fcc00078e0202 */
[----:B------:R1:W5:Y:S02]  /*25af0*/  LDG.E R2, desc[UR54][R2.64] ;  /* 0x0000003602027981 */ /* 0x000364000c1e1900 */
.L_x_9868:
[----:B------:R-:W-:Y:S05]  /*25b00*/  BSYNC B0 ;  /* 0x0000000000007941 */ /* 0x000fea0003800000 */
.L_x_9867:
        /* <DEDUP_REMOVED lines=8> */
[----:B------:R-:W3:Y:S02]  /*25b90*/  SHFL.UP PT, R14, R13, 0x2, RZ ;  /* 0x044000000d0e7989 */ /* 0x000ee400000e00ff */
[----:B---3--:R-:W-:Y:S02]  /*25ba0*/  SEL R14, R14, RZ, P1 ;  /* 0x000000ff0e0e7207 */ /* 0x008fe40000800000 */
[----:B------:R-:W-:-:S03]  /*25bb0*/  ISETP.GE.U32.AND P1, PT, R8, 0x8, PT ;  /* 0x000000080800780c */ /* 0x000fc60003f26070 */
[----:B01----:R-:W-:-:S05]  /*25bc0*/  IMAD.IADD R3, R13, 0x1, R14 ;  /* 0x000000010d037824 */ /* 0x003fca00078e020e */
        /* <DEDUP_REMOVED lines=11> */
.L_x_9923:
[----:B------:R-:W-:Y:S02]  /*25c80*/  ULDC UR4, c[0x0][0xd10] ;  /* 0x0003440000047ab9 */ /* 0x000fe40000000800 */
[----:B------:R-:W-:-:S04]  /*25c90*/  IMAD.U32 R5, RZ, RZ, UR4 ;  /* 0x00000004ff057e24 */ /* 0x000fc8000f8e00ff */
[----:B-1----:R-:W-:-:S04]  /*25ca0*/  IMAD R14, R14, R5, RZ ;  /* 0x000000050e0e7224 */ /* 0x002fc800078e02ff */
[----:B------:R-:W-:-:S05]  /*25cb0*/  IMAD.IADD R7, R14, 0x1, R7 ;  /* 0x000000010e077824 */ /* 0x000fca00078e0207 */
[----:B------:R-:W-:-:S13]  /*25cc0*/  ISETP.GT.AND P0, PT, R7, R4, PT ;  /* 0x000000040700720c */ /* 0x000fda0003f04270 */
[----:B------:R-:W-:Y:S05]  /*25cd0*/  @!P0 BRA `(.L_x_9870) ;  /* 0xfffffffc00508947 */ /* 0x000fea000383ffff */
.L_x_9865:
        /* <DEDUP_REMOVED lines=8> */
.L_x_9927:
[----:B------:R-:W-:Y:S01]  /*25d60*/  ISETP.NE.AND P0, PT, R7, RZ, PT ;  /* 0x000000ff0700720c */ /* 0x000fe20003f05270 */
[----:B------:R-:W-:-:S12]  /*25d70*/  IMAD.MOV.U32 R14, RZ, RZ, RZ ;  /* 0x000000ffff0e7224 */ /* 0x000fd800078e00ff */
[----:B------:R-:W-:Y:S05]  /*25d80*/  @!P0 BRA `(.L_x_9872) ;  /* 0x0000000000108947 */ /* 0x000fea0003800000 */
[----:B------:R-:W-:Y:S01]  /*25d90*/  UMOV UR4, 0xffffffff ;  /* 0xffffffff00047882 */ /* 0x000fe20000000000 */
[----:B------:R-:W-:Y:S02]  /*25da0*/  VIADD R12, R6, 0xffffffff ;  /* 0xffffffff060c7836 */ /* 0x000fe40000000000 */
[----:B------:R-:W-:Y:S05]  /*25db0*/  BRA.DIV UR4, `(.L_x_9873) ;  /* 0x0000001a04387947 */ /* 0x000fea000b800000 */
[----:B------:R3:W4:Y:S02]  /*25dc0*/  SHFL.IDX PT, R14, R3, R12, 0x1f ;  /* 0x00001f0c030e7589 */ /* 0x00072400000e0000 */
.L_x_9872:
[----:B01-3--:R-:W0:Y:S01]  /*25dd0*/  LDC.64 R2, c[0x0][0xd68] ;  /* 0x00035a00ff027b82 */ /* 0x00be220000000a00 */
[----:B------:R-:W-:-:S04]  /*25de0*/  IMAD.IADD R19, R6, 0x1, R19 ;  /* 0x0000000106137824 */ /* 0x000fc800078e0213 */
        /* <DEDUP_REMOVED lines=39> */
[----:B0-----:R-:W-:Y:S01]  /*26060*/  VIADD R2, R10, 0xffffffe ;  /* 0x0ffffffe0a027836 */ /* 0x001fe20000000000 */
[----:B------:R-:W-:-:S05]  /*26070*/  IABS R10, R6 ;  /* 0x00000006000a7213 */ /* 0x000fca0000000000 */
[----:B------:R0:W1:Y:S02]  /*26080*/  F2I.FTZ.U32.TRUNC.NTZ R3, R2 ;  /* 0x0000000200037305 */ /* 0x000064000021f000 */
[----:B0-----:R-:W-:Y:S02]  /*26090*/  IMAD.MOV.U32 R2, RZ, RZ, RZ ;  /* 0x000000ffff027224 */ /* 0x001fe400078e00ff */
[----:B-1----:R-:W-:-:S04]  /*260a0*/  IMAD.MOV R7, RZ, RZ, -R3 ;  /* 0x000000ffff077224 */ /* 0x002fc800078e0a03 */
        /* <DEDUP_REMOVED lines=21> */
.L_x_9866:
[----:B------:R-:W-:Y:S01]  /*26200*/  UMOV UR4, URZ ;  /* 0x0000003f00047c82 */ /* 0x000fe20008000000 */
[----:B------:R-:W-:Y:S01]  /*26210*/  UMOV UR5, URZ ;  /* 0x0000003f00057c82 */ /* 0x000fe20008000000 */
[----:B------:R-:W-:Y:S01]  /*26220*/  ULDC UR6, c[0x0][0xd14] ;  /* 0x0003450000067ab9 */ /* 0x000fe20000000800 */
[----:B--2---:R-:W-:Y:S02]  /*26230*/  IMAD.MOV.U32 R16, RZ, RZ, R4 ;  /* 0x000000ffff107224 */ /* 0x004fe400078e0004 */
[----:B------:R-:W-:Y:S02]  /*26240*/  IMAD.U32 R17, RZ, RZ, UR4 ;  /* 0x00000004ff117e24 */ /* 0x000fe4000f8e00ff */
[----:B------:R-:W-:Y:S02]  /*26250*/  IMAD.U32 R18, RZ, RZ, UR5 ;  /* 0x00000005ff127e24 */ /* 0x000fe4000f8e00ff */
[----:B------:R-:W-:-:S07]  /*26260*/  IMAD.U32 R19, RZ, RZ, UR6 ;  /* 0x00000006ff137e24 */ /* 0x000fce000f8e00ff */
.L_x_9874:
[----:B------:R-:W1:Y:S01]  /*26270*/  S2R R2, SR_TID.X ;  /* 0x0000000000027919 */ /* 0x000e620000002100 */
[----:B------:R-:W-:Y:S05]  /*26280*/  WARPSYNC.ALL ;  /* 0x0000000000007948 */ /* 0x000fea0003800000 */
[----:B------:R-:W-:Y:S01]  /*26290*/  BAR.SYNC.DEFER_BLOCKING 0x4, 0x120 ;  /* 0x0104800000007b1d */ /* 0x000fe20000010000 */
[----:B-1----:R-:W-:-:S04]  /*262a0*/  LOP3.LUT R2, R2, 0x1f, RZ, 0xc0, !PT ;  /* 0x0000001f02027812 */ /* 0x002fc800078ec0ff */
        /* <DEDUP_REMOVED lines=8> */
.L_x_9801:
[----:B------:R-:W3:Y:S01]  /*26330*/  S2R R3, SR_CgaCtaId ;  /* 0x0000000000037919 */ /* 0x000ee20000008800 */
[----:B------:R-:W-:Y:S01]  /*26340*/  UIADD3 UR4, UR50, 0x1, URZ ;  /* 0x0000000132047890 */ /* 0x000fe2000fffe03f */
[----:B-1----:R-:W-:-:S03]  /*26350*/  MOV R0, 0x400 ;  /* 0x0000040000007802 */ /* 0x002fc60000000f00 */
[----:B------:R-:W-:-:S04]  /*26360*/  ULEA.HI UR5, UR4, UR4, URZ, 0x1 ;  /* 0x0000000404057291 */ /* 0x000fc8000f8f083f */
[----:B------:R-:W-:-:S04]  /*26370*/  ULOP3.LUT UR5, UR5, 0xfffffffe, URZ, 0xc0, !UPT ;  /* 0xfffffffe05057892 */ /* 0x000fc8000f8ec03f */
[----:B------:R-:W-:Y:S01]  /*26380*/  UIADD3 UR5, UR4, -UR5, URZ ;  /* 0x8000000504057290 */ /* 0x000fe2000fffe03f */
[----:B---3--:R-:W-:-:S05]  /*26390*/  LEA R0, R3, R0, 0x18 ;  /* 0x0000000003007211 */ /* 0x008fca00078ec0ff */
[----:B------:R-:W-:-:S05]  /*263a0*/  IMAD.U32 R3, RZ, RZ, UR5 ;  /* 0x00000005ff037e24 */ /* 0x000fca000f8e00ff */
[----:B------:R-:W-:-:S04]  /*263b0*/  SHF.L.U32 R3, R3, 0x1f, RZ ;  /* 0x0000001f03037819 */ /* 0x000fc800000006ff */
[----:B------:R-:W1:Y:S02]  /*263c0*/  SYNCS.PHASECHK.TRANS64.TRYWAIT P0, [R0+URZ+0x32420], R3 ;  /* 0x03242003000075a7 */ /* 0x000e64000800017f */
[----:B-1----:R-:W-:Y:S05]  /*263d0*/  @!P0 BRA `(.L_x_9876) ;  /* 0x0000001000d48947 */ /* 0x002fea0003800000 */
.L_x_9930:
[----:B------:R-:W-:-:S03]  /*263e0*/  UMOV UR4, 0xffffffff ;  /* 0xffffffff00047882 */ /* 0x000fc60000000000 */
[----:B------:R-:W-:Y:S05]  /*263f0*/  BRA.DIV UR4, `(.L_x_9877) ;  /* 0x0000001204e07947 */ /* 0x000fea000b800000 */
[----:B--2---:R-:W2:Y:S02]  /*26400*/  S2R R2, SR_TID.X ;  /* 0x0000000000027919 */ /* 0x004ea40000002100 */
[----:B--2---:R-:W-:-:S04]  /*26410*/  SHF.R.U32.HI R2, RZ, 0x5, R2 ;  /* 0x00000005ff027819 */ /* 0x004fc80000011602 */
[----:B------:R-:W-:-:S05]  /*26420*/  LOP3.LUT R2, R2, 0x3, RZ, 0xc0, !PT ;  /* 0x0000000302027812 */ /* 0x000fca00078ec0ff */
[----:B------:R2:W3:Y:S02]  /*26430*/  SHFL.IDX PT, R14, R2, RZ, 0x1f ;  /* 0x00001fff020e7589 */ /* 0x0004e400000e0000 */
.L_x_9933:
[----:B---3--:R-:W-:Y:S01]  /*26440*/  ISETP.NE.AND P0, PT, R14, RZ, PT ;  /* 0x000000ff0e00720c */ /* 0x008fe20003f05270 */
[----:B------:R-:W-:-:S12]  /*26450*/  BSSY B0, `(.L_x_9878) ;  /* 0x0000027000007945 */ /* 0x000fd80003800000 */
[----:B------:R-:W-:Y:S05]  /*26460*/  @P0 BRA `(.L_x_9879) ;  /* 0x0000000000940947 */ /* 0x000fea0003800000 */
[----:B------:R-:W-:-:S03]  /*26470*/  UMOV UR4, 0xffffffff ;  /* 0xffffffff00047882 */ /* 0x000fc60000000000 */
[----:B------:R-:W-:Y:S05]  /*26480*/  BRA.DIV UR4, `(.L_x_9880) ;  /* 0x0000001204f07947 */ /* 0x000fea000b800000 */
[----:B------:R-:W-:-:S13]  /*26490*/  ELECT P6, URZ, PT ;  /* 0x00000000003f782f */ /* 0x000fda00038c0000 */
.L_x_9936:
[----:B------:R-:W-:Y:S05]  /*264a0*/  @!P6 BRA `(.L_x_9879) ;  /* 0x000000000084e947 */ /* 0x000fea0003800000 */
[----:B------:R-:W-:-:S06]  /*264b0*/  ULOP3.LUT UR4, UR48, 0x2, URZ, 0xfc, !UPT ;  /* 0x0000000230047892 */ /* 0x000fcc000f8efc3f */
[----:B--2---:R-:W-:-:S05]  /*264c0*/  IMAD.U32 R2, RZ, RZ, UR4 ;  /* 0x00000004ff027e24 */ /* 0x004fca000f8e00ff */
[----:B------:R-:W-:-:S13]  /*264d0*/  ISETP.NE.AND P2, PT, R2, 0x3, PT ;  /* 0x000000030200780c */ /* 0x000fda0003f45270 */
[----:B------:R-:W-:Y:S05]  /*264e0*/  @!P2 BRA `(.L_x_9881) ;  /* 0x000000000004a947 */ /* 0x000fea0003800000 */
[----:B------:R-:W-:Y:S01]  /*264f0*/  BPT.TRAP 0x1 ;  /* 0x000000040000795c */ /* 0x000fe20000300000 */
.L_x_9881:
[----:B-1----:R-:W2:Y:S04]  /*26500*/  LDL R3, [R1+0x460] ;  /* 0x0004600001037983 */ /* 0x002ea80000100800 */
        /* <DEDUP_REMOVED lines=13> */
.L_x_9937:
[----:B------:R-:W2:Y:S02]  /*265e0*/  SYNCS.PHASECHK.TRANS64.TRYWAIT P0, [R7+URZ], R2 ;  /* 0x00000002070075a7 */ /* 0x000ea4000800017f */
[----:B--2---:R-:W-:Y:S05]  /*265f0*/  @!P0 BRA `(.L_x_9883) ;  /* 0x0000001000c88947 */ /* 0x004fea0003800000 */
.L_x_9938:
[----:B------:R-:W-:Y:S05]  /*26600*/  @!P2 BRA `(.L_x_9884) ;  /* 0x000000000004a947 */ /* 0x000fea0003800000 */
[----:B------:R-:W-:Y:S01]  /*26610*/  BPT.TRAP 0x1 ;  /* 0x000000040000795c */ /* 0x000fe20000300000 */
.L_x_9884:
[----:B------:R-:W3:Y:S01]  /*26620*/  LDL.LU R4, [R1+0x460] ;  /* 0x0004600001047983 */ /* 0x000ee20000300800 */
[----:B------:R-:W-:-:S04]  /*26630*/  VIADD R0, R0, 0x32460 ;  /* 0x0003246000007836 */ /* 0x000fc80000000000 */
[----:B---3--:R-:W-:-:S04]  /*26640*/  IMAD R4, R4, 0x8, R0 ;  /* 0x0000000804047824 */ /* 0x008fc800078e0200 */
[----:B------:R-:W3:Y:S02]  /*26650*/  SYNCS.PHASECHK.TRANS64.TRYWAIT P0, [R4+URZ], R5 ;  /* 0x00000005040075a7 */ /* 0x000ee4000800017f */
[----:B---3--:R-:W-:Y:S05]  /*26660*/  @!P0 BRA `(.L_x_9885) ;  /* 0x0000001000c08947 */ /* 0x008fea0003800000 */
.L_x_9939:
[----:B------:R-:W-:-:S07]  /*26670*/  IMAD R3, R3, 0x8, R0 ;  /* 0x0000000803037824 */ /* 0x000fce00078e0200 */
.L_x_9886:
[----:B----4-:R4:W0:Y:S02]  /*26680*/  SYNCS.PHASECHK.TRANS64.TRYWAIT P0, [R3+URZ], R2 ;  /* 0x00000002030075a7 */ /* 0x010824000800017f */
[----:B0-----:R-:W-:Y:S05]  /*26690*/  @!P0 NANOSLEEP.SYNCS 0x989680 ;  /* 0x009896800000895d */ /* 0x001fea0003900000 */
[----:B------:R-:W0:Y:S02]  /*266a0*/  @!P0 SYNCS.PHASECHK.TRANS64 P0, [R3+URZ], R2 ;  /* 0x00000002030085a7 */ /* 0x000e24000800007f */
[----:B0-----:R-:W-:Y:S05]  /*266b0*/  @!P0 BRA `(.L_x_9886) ;  /* 0xfffffffc00f08947 */ /* 0x001fea000383ffff */
.L_x_9879:
[----:B------:R-:W-:Y:S05]  /*266c0*/  BSYNC B0 ;  /* 0x0000000000007941 */ /* 0x000fea0003800000 */
.L_x_9878:
[----:B------:R-:W-:Y:S05]  /*266d0*/  EXIT ;  /* 0x000000000000794d */ /* 0x000fea0003800000 */
.L_x_9680:
[----:B0-----:R-:W-:-:S04]  /*266e0*/  IMAD.U32 R7, RZ, RZ, UR44 ;  /* 0x0000002cff077e24 */ /* 0x001fc8000f8e00ff */
[----:B------:R0:W1:Y:S03]  /*266f0*/  SYNCS.PHASECHK.TRANS64.TRYWAIT P0, [R7+URZ+0x32400], R0 ;  /* 0x03240000070075a7 */ /* 0x000066000800017f */
[----:B-1----:R-:W-:Y:S05]  /*26700*/  @!P0 NANOSLEEP.SYNCS 0x989680 ;  /* 0x009896800000895d */ /* 0x002fea0003900000 */
[----:B------:R-:W1:Y:S02]  /*26710*/  @!P0 SYNCS.PHASECHK.TRANS64 P0, [R7+URZ+0x32400], R0 ;  /* 0x03240000070085a7 */ /* 0x000e64000800007f */
[----:B-1----:R-:W-:Y:S05]  /*26720*/  @!P0 BRA `(.L_x_9680) ;  /* 0xfffffffc00ec8947 */ /* 0x002fea000383ffff */
[----:B------:R-:W-:Y:S05]  /*26730*/  BRA `(.L_x_9887) ;  /* 0xfffffdc000e07947 */ /* 0x000fea000383ffff */
.L_x_9687:
[----:B-1----:R1:W2:Y:S02]  /*26740*/  SYNCS.PHASECHK.TRANS64.TRYWAIT P0, [R24+URZ], R25 ;  /* 0x00000019180075a7 */ /* 0x0022a4000800017f */
[----:B--2---:R-:W-:Y:S05]  /*26750*/  @!P0 NANOSLEEP.SYNCS 0x989680 ;  /* 0x009896800000895d */ /* 0x004fea0003900000 */
[----:B------:R-:W2:Y:S02]  /*26760*/  @!P0 SYNCS.PHASECHK.TRANS64 P0, [R24+URZ], R25 ;  /* 0x00000019180085a7 */ /* 0x000ea4000800007f */
[----:B--2---:R-:W-:Y:S05]  /*26770*/  @!P0 BRA `(.L_x_9687) ;  /* 0xfffffffc00f08947 */ /* 0x004fea000383ffff */
[----:B------:R-:W-:Y:S05]  /*26780*/  BRA `(.L_x_9686) ;  /* 0xfffffdc800047947 */ /* 0x000fea000383ffff */
.L_x_9689:
[----:B0-----:R-:W-:-:S04]  /*26790*/  IMAD.U32 R8, RZ, RZ, UR44 ;  /* 0x0000002cff087e24 */ /* 0x001fc8000f8e00ff */
[----:B------:R0:W1:Y:S03]  /*267a0*/  SYNCS.PHASECHK.TRANS64.TRYWAIT P0, [R8+URZ+0x32410], R7 ;  /* 0x03241007080075a7 */ /* 0x000066000800017f */
[----:B-1----:R-:W-:Y:S05]  /*267b0*/  @!P0 NANOSLEEP.SYNCS 0x989680 ;  /* 0x009896800000895d */ /* 0x002fea0003900000 */
[----:B------:R-:W1:Y:S02]  /*267c0*/  @!P0 SYNCS.PHASECHK.TRANS64 P0, [R8+URZ+0x32410], R7 ;  /* 0x03241007080085a7 */ /* 0x000e64000800007f */
[----:B-1----:R-:W-:Y:S05]  /*267d0*/  @!P0 BRA `(.L_x_9689) ;  /* 0xfffffffc00ec8947 */ /* 0x002fea000383ffff */
[----:B------:R-:W-:Y:S05]  /*267e0*/  BRA `(.L_x_9888) ;  /* 0xfffffdc800d87947 */ /* 0x000fea000383ffff */
.L_x_9696:
[----:B-1----:R1:W2:Y:S02]  /*267f0*/  SYNCS.PHASECHK.TRANS64.TRYWAIT P0, [R8+URZ], R9 ;  /* 0x00000009080075a7 */ /* 0x0022a4000800017f */
[----:B--2---:R-:W-:Y:S05]  /*26800*/  @!P0 NANOSLEEP.SYNCS 0x989680 ;  /* 0x009896800000895d */ /* 0x004fea0003900000 */
[----:B------:R-:W2:Y:S02]  /*26810*/  @!P0 SYNCS.PHASECHK.TRANS64 P0, [R8+URZ], R9 ;  /* 0x00000009080085a7 */ /* 0x000ea4000800007f */
[----:B--2---:R-:W-:Y:S05]  /*26820*/  @!P0 BRA `(.L_x_9696) ;  /* 0xfffffffc00f08947 */ /* 0x004fea000383ffff */
[----:B------:R-:W-:Y:S05]  /*26830*/  BRA `(.L_x_9695) ;  /* 0xfffffdcc001c7947 */ /* 0x000fea000383ffff */
.L_x_9731:
[----:B0-----:R0:W1:Y:S02]  /*26840*/  SYNCS.PHASECHK.TRANS64.TRYWAIT P1, [R0+URZ], R3 ;  /* 0x00000003000075a7 */ /* 0x001064000802017f */
[----:B-1----:R-:W-:Y:S05]  /*26850*/  @!P1 NANOSLEEP.SYNCS 0x989680 ;  /* 0x009896800000995d */ /* 0x002fea0003900000 */
[----:B------:R-:W1:Y:S02]  /*26860*/  @!P1 SYNCS.PHASECHK.TRANS64 P1, [R0+URZ], R3 ;  /* 0x00000003000095a7 */ /* 0x000e64000802007f */
[----:B-1----:R-:W-:Y:S05]  /*26870*/  @!P1 BRA `(.L_x_9731) ;  /* 0xfffffffc00f09947 */ /* 0x002fea000383ffff */
[----:B------:R-:W-:Y:S05]  /*26880*/  BRA `(.L_x_9730) ;  /* 0xfffffe3000987947 */ /* 0x000fea000383ffff */
.L_x_9738:
[----:B-1----:R1:W2:Y:S02]  /*26890*/  SYNCS.PHASECHK.TRANS64.TRYWAIT P1, [R4+URZ], R5 ;  /* 0x00000005040075a7 */ /* 0x0022a4000802017f */
[----:B--2---:R-:W-:Y:S05]  /*268a0*/  @!P1 NANOSLEEP.SYNCS 0x989680 ;  /* 0x009896800000995d */ /* 0x004fea0003900000 */
[----:B------:R-:W2:Y:S02]  /*268b0*/  @!P1 SYNCS.PHASECHK.TRANS64 P1, [R4+URZ], R5 ;  /* 0x00000005040095a7 */ /* 0x000ea4000802007f */
[----:B--2---:R-:W-:Y:S05]  /*268c0*/  @!P1 BRA `(.L_x_9738) ;  /* 0xfffffffc00f09947 */ /* 0x004fea000383ffff */
[----:B------:R-:W-:Y:S05]  /*268d0*/  BRA `(.L_x_9737) ;  /* 0xfffffe3400bc7947 */ /* 0x000fea000383ffff */
.L_x_9749:
[----:B-1----:R1:W2:Y:S02]  /*268e0*/  SYNCS.PHASECHK.TRANS64.TRYWAIT P0, [R0+URZ], R7 ;  /* 0x00000007000075a7 */ /* 0x0022a4000800017f */
[----:B--2---:R-:W-:Y:S05]  /*268f0*/  @!P0 NANOSLEEP.SYNCS 0x989680 ;  /* 0x009896800000895d */ /* 0x004fea0003900000 */
[----:B------:R-:W2:Y:S02]  /*26900*/  @!P0 SYNCS.PHASECHK.TRANS64 P0, [R0+URZ], R7 ;  /* 0x00000007000085a7 */ /* 0x000ea4000800007f */
[----:B--2---:R-:W-:Y:S05]  /*26910*/  @!P0 BRA `(.L_x_9749) ;  /* 0xfffffffc00f08947 */ /* 0x004fea000383ffff */
[----:B------:R-:W-:Y:S05]  /*26920*/  BRA `(.L_x_9748) ;  /* 0xfffffec800587947 */ /* 0x000fea000383ffff */
.L_x_9756:
[----:B-1----:R1:W2:Y:S02]  /*26930*/  SYNCS.PHASECHK.TRANS64.TRYWAIT P0, [R4+URZ], R5 ;  /* 0x00000005040075a7 */ /* 0x0022a4000800017f */
[----:B--2---:R-:W-:Y:S05]  /*26940*/  @!P0 NANOSLEEP.SYNCS 0x989680 ;  /* 0x009896800000895d */ /* 0x004fea0003900000 */
[----:B------:R-:W2:Y:S02]  /*26950*/  @!P0 SYNCS.PHASECHK.TRANS64 P0, [R4+URZ], R5 ;  /* 0x00000005040085a7 */ /* 0x000ea4000800007f */
[----:B--2---:R-:W-:Y:S05]  /*26960*/  @!P0 BRA `(.L_x_9756) ;  /* 0xfffffffc00f08947 */ /* 0x004fea000383ffff */
[----:B------:R-:W-:Y:S05]  /*26970*/  BRA `(.L_x_9755) ;  /* 0xfffffecc007c7947 */ /* 0x000fea000383ffff */
.L_x_9820:
        /* <DEDUP_REMOVED lines=11> */
.L_x_9890:
[----:B------:R-:W-:Y:S05]  /*26a30*/  BSYNC B0 ;  /* 0x0000000000007941 */ /* 0x000fea0003800000 */
.L_x_9889:
[----:B------:R-:W-:Y:S05]  /*26a40*/  BRA `(.L_x_9891) ;  /* 0xffffffc800007947 */ /* 0x000fea000383ffff */
.L_x_9821:
[----:B------:R-:W-:Y:S01]  /*26a50*/  BSSY B0, `(.L_x_9892) ;  /* 0x0000006000007945 */ /* 0x000fe20003800000 */
[----:B------:R-:W-:-:S07]  /*26a60*/  IMAD.MOV.U32 R15, RZ, RZ, -0x1 ;  /* 0xffffffffff0f7424 */ /* 0x000fce00078e00ff */
[----:B0-----:R-:W-:Y:S05]  /*26a70*/  WARPSYNC.COLLECTIVE R15, `(.L_x_9893) ;  /* 0x000000000f0c7348 */ /* 0x001fea0003c00000 */
[----:B------:R-:W-:Y:S02]  /*26a80*/  ELECT P6, UR62, PT ;  /* 0x00000000003e782f */ /* 0x000fe400038c0000 */
[----:B------:R-:W-:Y:S01]  /*26a90*/  MOV R14, UR62 ;  /* 0x0000003e000e7c02 */ /* 0x000fe20008000f00 */
[----:B0-----:R-:W-:Y:S10]  /*26aa0*/  ENDCOLLECTIVE ;  /* 0x000000000000791b */ /* 0x001ff40003800000 */
.L_x_9893:
[----:B------:R-:W-:Y:S05]  /*26ab0*/  BSYNC B0 ;  /* 0x0000000000007941 */ /* 0x000fea0003800000 */
.L_x_9892:
[----:B------:R-:W-:Y:S05]  /*26ac0*/  BRA `(.L_x_9894) ;  /* 0xffffffc400f07947 */ /* 0x000fea000383ffff */
.L_x_9824:
[----:B0-----:R0:W1:Y:S02]  /*26ad0*/  SYNCS.PHASECHK.TRANS64.TRYWAIT P0, [R9+URZ+0x32440], R10 ;  /* 0x0324400a090075a7 */ /* 0x001064000800017f */
[----:B-1----:R-:W-:Y:S05]  /*26ae0*/  @!P0 NANOSLEEP.SYNCS 0x989680 ;  /* 0x009896800000895d */ /* 0x002fea0003900000 */
[----:B------:R-:W1:Y:S02]  /*26af0*/  @!P0 SYNCS.PHASECHK.TRANS64 P0, [R9+URZ+0x32440], R10 ;  /* 0x0324400a090085a7 */ /* 0x000e64000800007f */
[----:B-1----:R-:W-:Y:S05]  /*26b00*/  @!P0 BRA `(.L_x_9824) ;  /* 0xfffffffc00f08947 */ /* 0x002fea000383ffff */
[----:B------:R-:W-:Y:S05]  /*26b10*/  BRA `(.L_x_9895) ;  /* 0xffffffc800587947 */ /* 0x000fea000383ffff */
.L_x_9828:
        /* <DEDUP_REMOVED lines=8> */
.L_x_9831:
[----:B0-----:R0:W1:Y:S02]  /*26ba0*/  SYNCS.PHASECHK.TRANS64.TRYWAIT P0, [R9+URZ+0x32460], R6 ;  /* 0x03246006090075a7 */ /* 0x001064000800017f */
[----:B-1----:R-:W-:Y:S05]  /*26bb0*/  @!P0 NANOSLEEP.SYNCS 0x989680 ;  /* 0x009896800000895d */ /* 0x002fea0003900000 */
[----:B------:R-:W1:Y:S02]  /*26bc0*/  @!P0 SYNCS.PHASECHK.TRANS64 P0, [R9+URZ+0x32460], R6 ;  /* 0x03246006090085a7 */ /* 0x000e64000800007f */
[----:B-1----:R-:W-:Y:S05]  /*26bd0*/  @!P0 BRA `(.L_x_9831) ;  /* 0xfffffffc00f08947 */ /* 0x002fea000383ffff */
[----:B------:R-:W-:Y:S05]  /*26be0*/  BRA `(.L_x_9897) ;  /* 0xffffffcc00dc7947 */ /* 0x000fea000383ffff */
.L_x_9840:
[----:B-1----:R1:W2:Y:S02]  /*26bf0*/  SYNCS.PHASECHK.TRANS64.TRYWAIT P0, [R2+URZ+0x32440], R3 ;  /* 0x03244003020075a7 */ /* 0x0022a4000800017f */
[----:B--2---:R-:W-:Y:S05]  /*26c00*/  @!P0 NANOSLEEP.SYNCS 0x989680 ;  /* 0x009896800000895d */ /* 0x004fea0003900000 */
[----:B------:R-:W2:Y:S02]  /*26c10*/  @!P0 SYNCS.PHASECHK.TRANS64 P0, [R2+URZ+0x32440], R3 ;  /* 0x03244003020085a7 */ /* 0x000ea4000800007f */
[----:B--2---:R-:W-:Y:S05]  /*26c20*/  @!P0 BRA `(.L_x_9840) ;  /* 0xfffffffc00f08947 */ /* 0x004fea000383ffff */
[----:B------:R-:W-:Y:S05]  /*26c30*/  BRA `(.L_x_9898) ;  /* 0xffffffd400607947 */ /* 0x000fea000383ffff */
.L_x_9842:
[----:B--2---:R2:W3:Y:S02]  /*26c40*/  SYNCS.PHASECHK.TRANS64.TRYWAIT P0, [R2+URZ+0x32460], R3 ;  /* 0x03246003020075a7 */ /* 0x0044e4000800017f */
[----:B---3--:R-:W-:Y:S05]  /*26c50*/  @!P0 NANOSLEEP.SYNCS 0x989680 ;  /* 0x009896800000895d */ /* 0x008fea0003900000 */
[----:B------:R-:W3:Y:S02]  /*26c60*/  @!P0 SYNCS.PHASECHK.TRANS64 P0, [R2+URZ+0x32460], R3 ;  /* 0x03246003020085a7 */ /* 0x000ee4000800007f */
[----:B---3--:R-:W-:Y:S05]  /*26c70*/  @!P0 BRA `(.L_x_9842) ;  /* 0xfffffffc00f08947 */ /* 0x008fea000383ffff */
[----:B------:R-:W-:Y:S05]  /*26c80*/  BRA `(.L_x_9899) ;  /* 0xffffffd400d07947 */ /* 0x000fea000383ffff */
.L_x_9847:
[----:B--2---:R2:W3:Y:S02]  /*26c90*/  SYNCS.PHASECHK.TRANS64.TRYWAIT P0, [R2+URZ+0x32440], R3 ;  /* 0x03244003020075a7 */ /* 0x0044e4000800017f */
[----:B---3--:R-:W-:Y:S05]  /*26ca0*/  @!P0 NANOSLEEP.SYNCS 0x989680 ;  /* 0x009896800000895d */ /* 0x008fea0003900000 */
[----:B------:R-:W3:Y:S02]  /*26cb0*/  @!P0 SYNCS.PHASECHK.TRANS64 P0, [R2+URZ+0x32440], R3 ;  /* 0x03244003020085a7 */ /* 0x000ee4000800007f */
[----:B---3--:R-:W-:Y:S05]  /*26cc0*/  @!P0 BRA `(.L_x_9847) ;  /* 0xfffffffc00f08947 */ /* 0x008fea000383ffff */
[----:B------:R-:W-:Y:S05]  /*26cd0*/  BRA `(.L_x_9900) ;  /* 0xffffffdc00207947 */ /* 0x000fea000383ffff */
.L_x_9849:
[----:B0-----:R0:W1:Y:S02]  /*26ce0*/  SYNCS.PHASECHK.TRANS64.TRYWAIT P1, [R2+URZ+0x32460], R3 ;  /* 0x03246003020075a7 */ /* 0x001064000802017f */
[----:B-1----:R-:W-:Y:S05]  /*26cf0*/  @!P1 NANOSLEEP.SYNCS 0x989680 ;  /* 0x009896800000995d */ /* 0x002fea0003900000 */
[----:B------:R-:W1:Y:S02]  /*26d00*/  @!P1 SYNCS.PHASECHK.TRANS64 P1, [R2+URZ+0x32460], R3 ;  /* 0x03246003020095a7 */ /* 0x000e64000802007f */
[----:B-1----:R-:W-:Y:S05]  /*26d10*/  @!P1 BRA `(.L_x_9849) ;  /* 0xfffffffc00f09947 */ /* 0x002fea000383ffff */
[----:B------:R-:W-:Y:S05]  /*26d20*/  BRA `(.L_x_9901) ;  /* 0xffffffdc008c7947 */ /* 0x000fea000383ffff */
.L_x_9854:
[----:B--2---:R2:W3:Y:S02]  /*26d30*/  SYNCS.PHASECHK.TRANS64.TRYWAIT P0, [R2+URZ+0x32440], R3 ;  /* 0x03244003020075a7 */ /* 0x0044e4000800017f */
[----:B---3--:R-:W-:Y:S05]  /*26d40*/  @!P0 NANOSLEEP.SYNCS 0x989680 ;  /* 0x009896800000895d */ /* 0x008fea0003900000 */
[----:B------:R-:W3:Y:S02]  /*26d50*/  @!P0 SYNCS.PHASECHK.TRANS64 P0, [R2+URZ+0x32440], R3 ;  /* 0x03244003020085a7 */ /* 0x000ee4000800007f */
[----:B---3--:R-:W-:Y:S05]  /*26d60*/  @!P0 BRA `(.L_x_9854) ;  /* 0xfffffffc00f08947 */ /* 0x008fea000383ffff */
[----:B------:R-:W-:Y:S05]  /*26d70*/  BRA `(.L_x_9902) ;  /* 0xffffffe000b47947 */ /* 0x000fea000383ffff */
.L_x_9856:
[----:B0-----:R0:W1:Y:S02]  /*26d80*/  SYNCS.PHASECHK.TRANS64.TRYWAIT P1, [R2+URZ+0x32460], R3 ;  /* 0x03246003020075a7 */ /* 0x001064000802017f */
[----:B-1----:R-:W-:Y:S05]  /*26d90*/  @!P1 NANOSLEEP.SYNCS 0x989680 ;  /* 0x009896800000995d */ /* 0x002fea0003900000 */
[----:B------:R-:W1:Y:S02]  /*26da0*/  @!P1 SYNCS.PHASECHK.TRANS64 P1, [R2+URZ+0x32460], R3 ;  /* 0x03246003020095a7 */ /* 0x000e64000802007f */
[----:B-1----:R-:W-:Y:S05]  /*26db0*/  @!P1 BRA `(.L_x_9856) ;  /* 0xfffffffc00f09947 */ /* 0x002fea000383ffff */
[----:B------:R-:W-:Y:S05]  /*26dc0*/  BRA `(.L_x_9903) ;  /* 0xffffffe400247947 */ /* 0x000fea000383ffff */
.L_x_9861:
        /* <DEDUP_REMOVED lines=8> */
.L_x_9905:
[----:B------:R-:W-:Y:S05]  /*26e50*/  BSYNC B0 ;  /* 0x0000000000007941 */ /* 0x000fea0003800000 */
.L_x_9904:
        /* <DEDUP_REMOVED lines=8> */
.L_x_9906:
[----:B------:R-:W-:Y:S01]  /*26ee0*/  IMAD.MOV.U32 R6, RZ, RZ, R14 ;  /* 0x000000ffff067224 */ /* 0x000fe200078e000e */
[----:B------:R-:W-:Y:S06]  /*26ef0*/  BRA `(.L_x_9907) ;  /* 0xffffffe800187947 */ /* 0x000fec000383ffff */
.L_x_9864:
        /* <DEDUP_REMOVED lines=8> */
.L_x_9909:
[----:B------:R-:W-:Y:S05]  /*26f80*/  BSYNC B0 ;  /* 0x0000000000007941 */ /* 0x000fea0003800000 */
.L_x_9908:
        /* <DEDUP_REMOVED lines=10> */
.L_x_9910:
        /* <DEDUP_REMOVED lines=8> */
.L_x_9911:
        /* <DEDUP_REMOVED lines=8> */
.L_x_9912:
        /* <DEDUP_REMOVED lines=8> */
.L_x_9913:
        /* <DEDUP_REMOVED lines=8> */
.L_x_9914:
[----:B------:R-:W-:Y:S05]  /*27230*/  BRA `(.L_x_9915) ;  /* 0xffffffe400dc7947 */ /* 0x000fea000383ffff */
.L_x_9869:
[----:B------:R-:W-:Y:S01]  /*27240*/  BSSY B0, `(.L_x_9916) ;  /* 0x0000008000007945 */ /* 0x000fe20003800000 */
[----:B-----5:R-:W-:Y:S02]  /*27250*/  IMAD.MOV.U32 R13, RZ, RZ, R2 ;  /* 0x000000ffff0d7224 */ /* 0x020fe400078e0002 */
[----:B------:R-:W-:Y:S02]  /*27260*/  IMAD.MOV.U32 R12, RZ, RZ, 0x1 ;  /* 0x00000001ff0c7424 */ /* 0x000fe400078e00ff */
[----:B------:R-:W-:Y:S02]  /*27270*/  IMAD.MOV.U32 R11, RZ, RZ, RZ ;  /* 0x000000ffff0b7224 */ /* 0x000fe400078e00ff */
[----:B------:R-:W-:-:S07]  /*27280*/  IMAD.MOV.U32 R15, RZ, RZ, -0x1 ;  /* 0xffffffffff0f7424 */ /* 0x000fce00078e00ff */
[----:B012---:R-:W-:Y:S05]  /*27290*/  WARPSYNC.COLLECTIVE R15, `(.L_x_9917) ;  /* 0x000000000f087348 */ /* 0x007fea0003c00000 */
[----:B------:R3:W4:Y:S02]  /*272a0*/  SHFL.UP P6, R14, R13, R12, R11 ;  /* 0x0400000c0d0e7389 */ /* 0x00072400000c000b */
[----:B01234-:R-:W-:Y:S01]  /*272b0*/  ENDCOLLECTIVE ;  /* 0x000000000000791b */ /* 0x01ffe20003800000 */
.L_x_9917:
[----:B------:R-:W-:Y:S05]  /*272c0*/  BSYNC B0 ;  /* 0x0000000000007941 */ /* 0x000fea0003800000 */
.L_x_9916:
        /* <DEDUP_REMOVED lines=10> */
.L_x_9918:
        /* <DEDUP_REMOVED lines=8> */
.L_x_9919:
        /* <DEDUP_REMOVED lines=8> */
.L_x_9920:
        /* <DEDUP_REMOVED lines=8> */
.L_x_9921:
        /* <DEDUP_REMOVED lines=8> */
.L_x_9922:
[----:B------:R-:W-:Y:S05]  /*27570*/  BRA `(.L_x_9923) ;  /* 0xffffffe400c07947 */ /* 0x000fea000383ffff */
.L_x_9871:
[----:B------:R-:W-:Y:S01]  /*27580*/  BSSY B0, `(.L_x_9924) ;  /* 0x0000006000007945 */ /* 0x000fe20003800000 */
[----:B------:R-:W-:Y:S01]  /*27590*/  PLOP3.LUT P6, PT, P6, PT, PT, 0x8, 0x0 ;  /* 0x000000000000781c */ /* 0x000fe200037ce170 */
[----:B------:R-:W-:-:S12]  /*275a0*/  IMAD.MOV.U32 R15, RZ, RZ, -0x1 ;  /* 0xffffffffff0f7424 */ /* 0x000fd800078e00ff */
[----:B0-----:R-:W-:Y:S05]  /*275b0*/  WARPSYNC.COLLECTIVE R15, `(.L_x_9925) ;  /* 0x000000000f087348 */ /* 0x001fea0003c00000 */
[----:B------:R-:W-:Y:S01]  /*275c0*/  VOTE.ANY R14, PT, P6 ;  /* 0x00000000000e7806 */ /* 0x000fe200030e0100 */
[----:B0-----:R-:W-:Y:S06]  /*275d0*/  ENDCOLLECTIVE ;  /* 0x000000000000791b */ /* 0x001fec0003800000 */
.L_x_9925:
[----:B------:R-:W-:Y:S05]  /*275e0*/  BSYNC B0 ;  /* 0x0000000000007941 */ /* 0x000fea0003800000 */
.L_x_9924:
        /* <DEDUP_REMOVED lines=9> */
.L_x_9926:
[----:B------:R-:W-:Y:S01]  /*27680*/  IMAD.MOV.U32 R17, RZ, RZ, R14 ;  /* 0x000000ffff117224 */ /* 0x000fe200078e000e */
[----:B------:R-:W-:Y:S06]  /*27690*/  BRA `(.L_x_9927) ;  /* 0xffffffe400b07947 */ /* 0x000fec000383ffff */
.L_x_9873:
[----:B------:R-:W-:Y:S01]  /*276a0*/  BSSY B0, `(.L_x_9928) ;  /* 0x0000007000007945 */ /* 0x000fe20003800000 */
[----:B------:R-:W-:Y:S02]  /*276b0*/  IMAD.MOV.U32 R13, RZ, RZ, R3 ;  /* 0x000000ffff0d7224 */ /* 0x000fe400078e0003 */
[----:B------:R-:W-:Y:S02]  /*276c0*/  IMAD.MOV.U32 R11, RZ, RZ, 0x1f ;  /* 0x0000001fff0b7424 */ /* 0x000fe400078e00ff */
[----:B------:R-:W-:-:S07]  /*276d0*/  IMAD.MOV.U32 R15, RZ, RZ, -0x1 ;  /* 0xffffffffff0f7424 */ /* 0x000fce00078e00ff */
[----:B012---:R-:W-:Y:S05]  /*276e0*/  WARPSYNC.COLLECTIVE R15, `(.L_x_9929) ;  /* 0x000000000f087348 */ /* 0x007fea0003c00000 */
[----:B------:R3:W4:Y:S02]  /*276f0*/  SHFL.IDX P6, R14, R13, R12, R11 ;  /* 0x0000000c0d0e7389 */ /* 0x00072400000c000b */
[----:B01234-:R-:W-:Y:S01]  /*27700*/  ENDCOLLECTIVE ;  /* 0x000000000000791b */ /* 0x01ffe20003800000 */
.L_x_9929:
[----:B------:R-:W-:Y:S05]  /*27710*/  BSYNC B0 ;  /* 0x0000000000007941 */ /* 0x000fea0003800000 */
.L_x_9928:
[----:B------:R-:W-:Y:S05]  /*27720*/  BRA `(.L_x_9872) ;  /* 0xffffffe400a87947 */ /* 0x000fea000383ffff */
.L_x_9876:
[----:B-1----:R1:W3:Y:S02]  /*27730*/  SYNCS.PHASECHK.TRANS64.TRYWAIT P0, [R0+URZ+0x32420], R3 ;  /* 0x03242003000075a7 */ /* 0x0022e4000800017f */
[----:B---3--:R-:W-:Y:S05]  /*27740*/  @!P0 NANOSLEEP.SYNCS 0x989680 ;  /* 0x009896800000895d */ /* 0x008fea0003900000 */
[----:B------:R-:W3:Y:S02]  /*27750*/  @!P0 SYNCS.PHASECHK.TRANS64 P0, [R0+URZ+0x32420], R3 ;  /* 0x03242003000085a7 */ /* 0x000ee4000800007f */
[----:B---3--:R-:W-:Y:S05]  /*27760*/  @!P0 BRA `(.L_x_9876) ;  /* 0xfffffffc00f08947 */ /* 0x008fea000383ffff */
[----:B------:R-:W-:Y:S05]  /*27770*/  BRA `(.L_x_9930) ;  /* 0xffffffec00187947 */ /* 0x000fea000383ffff */
.L_x_9877:
[----:B--2---:R-:W2:Y:S01]  /*27780*/  S2R R2, SR_TID.X ;  /* 0x0000000000027919 */ /* 0x004ea20000002100 */
        /* <DEDUP_REMOVED lines=10> */
.L_x_9932:
[----:B------:R-:W-:Y:S05]  /*27830*/  BSYNC B0 ;  /* 0x0000000000007941 */ /* 0x000fea0003800000 */
.L_x_9931:
[----:B------:R-:W-:Y:S05]  /*27840*/  BRA `(.L_x_9933) ;  /* 0xffffffe800fc7947 */ /* 0x000fea000383ffff */
.L_x_9880:
[----:B------:R-:W-:Y:S01]  /*27850*/  BSSY B1, `(.L_x_9934) ;  /* 0x0000006000017945 */ /* 0x000fe20003800000 */
[----:B------:R-:W-:-:S07]  /*27860*/  IMAD.MOV.U32 R15, RZ, RZ, -0x1 ;  /* 0xffffffffff0f7424 */ /* 0x000fce00078e00ff */
[----:B012---:R-:W-:Y:S05]  /*27870*/  WARPSYNC.COLLECTIVE R15, `(.L_x_9935) ;  /* 0x000000000f0c7348 */ /* 0x007fea0003c00000 */
[----:B------:R-:W-:Y:S02]  /*27880*/  ELECT P6, UR62, PT ;  /* 0x00000000003e782f */ /* 0x000fe400038c0000 */
[----:B------:R-:W-:Y:S01]  /*27890*/  MOV R14, UR62 ;  /* 0x0000003e000e7c02 */ /* 0x000fe20008000f00 */
[----:B012---:R-:W-:Y:S10]  /*278a0*/  ENDCOLLECTIVE ;  /* 0x000000000000791b */ /* 0x007ff40003800000 */
.L_x_9935:
[----:B------:R-:W-:Y:S05]  /*278b0*/  BSYNC B1 ;  /* 0x0000000000017941 */ /* 0x000fea0003800000 */
.L_x_9934:
[----:B------:R-:W-:Y:S05]  /*278c0*/  BRA `(.L_x_9936) ;  /* 0xffffffe800f47947 */ /* 0x000fea000383ffff */
.L_x_9882:
[----:B-1----:R1:W2:Y:S02]  /*278d0*/  SYNCS.PHASECHK.TRANS64.TRYWAIT P0, [R6+URZ], R5 ;  /* 0x00000005060075a7 */ /* 0x0022a4000800017f */
[----:B--2---:R-:W-:Y:S05]  /*278e0*/  @!P0 NANOSLEEP.SYNCS 0x989680 ;  /* 0x009896800000895d */ /* 0x004fea0003900000 */
[----:B------:R-:W2:Y:S02]  /*278f0*/  @!P0 SYNCS.PHASECHK.TRANS64 P0, [R6+URZ], R5 ;  /* 0x00000005060085a7 */ /* 0x000ea4000800007f */
[----:B--2---:R-:W-:Y:S05]  /*27900*/  @!P0 BRA `(.L_x_9882) ;  /* 0xfffffffc00f08947 */ /* 0x004fea000383ffff */
[----:B------:R-:W-:Y:S05]  /*27910*/  BRA `(.L_x_9937) ;  /* 0xffffffec00307947 */ /* 0x000fea000383ffff */
.L_x_9883:
[----:B--2---:R2:W3:Y:S02]  /*27920*/  SYNCS.PHASECHK.TRANS64.TRYWAIT P0, [R7+URZ], R2 ;  /* 0x00000002070075a7 */ /* 0x0044e4000800017f */
[----:B---3--:R-:W-:Y:S05]  /*27930*/  @!P0 NANOSLEEP.SYNCS 0x989680 ;  /* 0x009896800000895d */ /* 0x008fea0003900000 */
[----:B------:R-:W3:Y:S02]  /*27940*/  @!P0 SYNCS.PHASECHK.TRANS64 P0, [R7+URZ], R2 ;  /* 0x00000002070085a7 */ /* 0x000ee4000800007f */
[----:B---3--:R-:W-:Y:S05]  /*27950*/  @!P0 BRA `(.L_x_9883) ;  /* 0xfffffffc00f08947 */ /* 0x008fea000383ffff */
[----:B------:R-:W-:Y:S05]  /*27960*/  BRA `(.L_x_9938) ;  /* 0xffffffec00247947 */ /* 0x000fea000383ffff */
.L_x_9885:
[----:B---3--:R3:W4:Y:S02]  /*27970*/  SYNCS.PHASECHK.TRANS64.TRYWAIT P0, [R4+URZ], R5 ;  /* 0x00000005040075a7 */ /* 0x008724000800017f */
[----:B----4-:R-:W-:Y:S05]  /*27980*/  @!P0 NANOSLEEP.SYNCS 0x989680 ;  /* 0x009896800000895d */ /* 0x010fea0003900000 */
[----:B------:R-:W4:Y:S02]  /*27990*/  @!P0 SYNCS.PHASECHK.TRANS64 P0, [R4+URZ], R5 ;  /* 0x00000005040085a7 */ /* 0x000f24000800007f */
[----:B----4-:R-:W-:Y:S05]  /*279a0*/  @!P0 BRA `(.L_x_9885) ;  /* 0xfffffffc00f08947 */ /* 0x010fea000383ffff */
[----:B------:R-:W-:Y:S05]  /*279b0*/  BRA `(.L_x_9939) ;  /* 0xffffffec002c7947 */ /* 0x000fea000383ffff */
        .type           $_ZN7cutlass13device_kernelIN5flash11enable_sm90INS1_16FlashAttnFwdSm90INS1_25CollectiveMainloopFwdSm90ILi2EN4cute5tupleIJNS5_1CILi1EEES8_S8_EEENS6_IJNS7_ILi128EEENS7_ILi96EEENS7_ILi64EEEEEELi256ENS_10bfloat16_tEfNS_4arch4Sm90ELb0ELb1ELb0ELb1ELb0ELb0ELb1ELb1ELb0ELb0ELb0ELb0EEENS1_21CollectiveEpilogueFwdINS6_IJSA_NS7_ILi256EEESB_EEES9_SE_SG_Li256ELb1ELb0ELb0ELb0EEENS1_36VarlenDynamicPersistentTileSchedulerILi128ELi96ELi256ELi32ELb0ELb0ELb1ELb1ELb0ELb1EEEEEEEEEvNT_6ParamsE$_ZZN5flash25CollectiveMainloopFwdSm90ILi2EN4cute5tupleIJNS1_1CILi1EEES4_S4_EEENS2_IJNS3_ILi128EEENS3_ILi96EEENS3_ILi64EEEEEELi256EN7cutlass10bfloat16_tEfNSA_4arch4Sm90ELb0ELb1ELb0ELb1ELb0ELb0ELb1ELb1ELb0ELb0ELb0ELb0EE3mmaINS_16FlashAttnFwdSm90ISE_NS_21CollectiveEpilogueFwdINS2_IJS6_NS3_ILi256EEES7_EEES5_SB_SD_Li256ELb1ELb0ELb0ELb0EEENS_36VarlenDynamicPersistentTileSchedulerILi128ELi96ELi256ELi32ELb0ELb0ELb1ELb1ELb0ELb1EEEE13SharedStorageENS1_6TensorINS1_11ArrayEngineIfLm128EEENS1_6LayoutINS2_IJNS2_IJNS3_ILi2EEEST_NS3_ILi32EEEEEES4_S4_EEENS2_IJNS2_IJS4_ST_NS3_ILi4EEEEEENS3_ILi0EEESZ_EEEEEEENS_7SoftmaxILi2ELi0EEEEEbRKNSE_6ParamsENSA_25PipelineTmaAsyncNoClusterILi2ENSA_16PipelineTmaAsyncILi2EEEEES1B_RNSA_13PipelineStateILj2EEERT0_RT1_iRiRKNS_16SeqlenInfoQKNewKILb1ELb0EEENS2_IJiiiiEEERT_ENKUliT_T0_T1_E_clIZSF_ISO_S12_S14_EbS17_S1B_S1B_S1E_S1G_S1I_iS1J_S1N_S1O_S1Q_EUlRS1R_iE1_NS3_ILb0EEENS3_ILb1EEEEEDaiS1R_S1S_S1T_,@function
        .size           $_ZN7cutlass13device_kernelIN5flash11enable_sm90INS1_16FlashAttnFwdSm90INS1_25CollectiveMainloopFwdSm90ILi2EN4cute5tupleIJNS5_1CILi1EEES8_S8_EEENS6_IJNS7_ILi128EEENS7_ILi96EEENS7_ILi64EEEEEELi256ENS_10bfloat16_tEfNS_4arch4Sm90ELb0ELb1ELb0ELb1ELb0ELb0ELb1ELb1ELb0ELb0ELb0ELb0EEENS1_21CollectiveEpilogueFwdINS6_IJSA_NS7_ILi256EEESB_EEES9_SE_SG_Li256ELb1ELb0ELb0ELb0EEENS1_36VarlenDynamicPersistentTileSchedulerILi128ELi96ELi256ELi32ELb0ELb0ELb1ELb1ELb0ELb1EEEEEEEEEvNT_6ParamsE$_ZZN5flash25CollectiveMainloopFwdSm90ILi2EN4cute5tupleIJNS1_1CILi1EEES4_S4_EEENS2_IJNS3_ILi128EEENS3_ILi96EEENS3_ILi64EEEEEELi256EN7cutlass10bfloat16_tEfNSA_4arch4Sm90ELb0ELb1ELb0ELb1ELb0ELb0ELb1ELb1ELb0ELb0ELb0ELb0EE3mmaINS_16FlashAttnFwdSm90ISE_NS_21CollectiveEpilogueFwdINS2_IJS6_NS3_ILi256EEES7_EEES5_SB_SD_Li256ELb1ELb0ELb0ELb0EEENS_36VarlenDynamicPersistentTileSchedulerILi128ELi96ELi256ELi32ELb0ELb0ELb1ELb1ELb0ELb1EEEE13SharedStorageENS1_6TensorINS1_11ArrayEngineIfLm128EEENS1_6LayoutINS2_IJNS2_IJNS3_ILi2EEEST_NS3_ILi32EEEEEES4_S4_EEENS2_IJNS2_IJS4_ST_NS3_ILi4EEEEEENS3_ILi0EEESZ_EEEEEEENS_7SoftmaxILi2ELi0EEEEEbRKNSE_6ParamsENSA_25PipelineTmaAsyncNoClusterILi2ENSA_16PipelineTmaAsyncILi2EEEEES1B_RNSA_13PipelineStateILj2EEERT0_RT1_iRiRKNS_16SeqlenInfoQKNewKILb1ELb0EEENS2_IJiiiiEEERT_ENKUliT_T0_T1_E_clIZSF_ISO_S12_S14_EbS17_S1B_S1B_S1E_S1G_S1I_iS1J_S1N_S1O_S1Q_EUlRS1R_iE1_NS3_ILb0EEENS3_ILb1EEEEEDaiS1R_S1S_S1T_,(.L_x_11969 - $_ZN7cutlass13device_kernelIN5flash11enable_sm90INS1_16FlashAttnFwdSm90INS1_25CollectiveMainloopFwdSm90ILi2EN4cute5tupleIJNS5_1CILi1EEES8_S8_EEENS6_IJNS7_ILi128EEENS7_ILi96EEENS7_ILi64EEEEEELi256ENS_10bfloat16_tEfNS_4arch4Sm90ELb0ELb1ELb0ELb1ELb0ELb0ELb1ELb1ELb0ELb0ELb0ELb0EEENS1_21CollectiveEpilogueFwdINS6_IJSA_NS7_ILi256EEESB_EEES9_SE_SG_Li256ELb1ELb0ELb0ELb0EEENS1_36VarlenDynamicPersistentTileSchedulerILi128ELi96ELi256ELi32ELb0ELb0ELb1ELb1ELb0ELb1EEEEEEEEEvNT_6ParamsE$_ZZN5flash25CollectiveMainloopFwdSm90ILi2EN4cute5tupleIJNS1_1CILi1EEES4_S4_EEENS2_IJNS3_ILi128EEENS3_ILi96EEENS3_ILi64EEEEEELi256EN7cutlass10bfloat16_tEfNSA_4arch4Sm90ELb0ELb1ELb0ELb1ELb0ELb0ELb1ELb1ELb0ELb0ELb0ELb0EE3mmaINS_16FlashAttnFwdSm90ISE_NS_21CollectiveEpilogueFwdINS2_IJS6_NS3_ILi256EEES7_EEES5_SB_SD_Li256ELb1ELb0ELb0ELb0EEENS_36VarlenDynamicPersistentTileSchedulerILi128ELi96ELi256ELi32ELb0ELb0ELb1ELb1ELb0ELb1EEEE13SharedStorageENS1_6TensorINS1_11ArrayEngineIfLm128EEENS1_6LayoutINS2_IJNS2_IJNS3_ILi2EEEST_NS3_ILi32EEEEEES4_S4_EEENS2_IJNS2_IJS4_ST_NS3_ILi4EEEEEENS3_ILi0EEESZ_EEEEEEENS_7SoftmaxILi2ELi0EEEEEbRKNSE_6ParamsENSA_25PipelineTmaAsyncNoClusterILi2ENSA_16PipelineTmaAsyncILi2EEEEES1B_RNSA_13PipelineStateILj2EEERT0_RT1_iRiRKNS_16SeqlenInfoQKNewKILb1ELb0EEENS2_IJiiiiEEERT_ENKUliT_T0_T1_E_clIZSF_ISO_S12_S14_EbS17_S1B_S1B_S1E_S1G_S1I_iS1J_S1N_S1O_S1Q_EUlRS1R_iE1_NS3_ILb0EEENS3_ILb1EEEEEDaiS1R_S1S_S1T_)
$_ZN7cutlass13device_kernelIN5flash11enable_sm90INS1_16FlashAttnFwdSm90INS1_25CollectiveMainloopFwdSm90ILi2EN4cute5tupleIJNS5_1CILi1EEES8_S8_EEENS6_IJNS7_ILi128EEENS7_ILi96EEENS7_ILi64EEEEEELi256ENS_10bfloat16_tEfNS_4arch4Sm90ELb0ELb1ELb0ELb1ELb0ELb0ELb1ELb1ELb0ELb0ELb0ELb0EEENS1_21CollectiveEpilogueFwdINS6_IJSA_NS7_ILi256EEESB_EEES9_SE_SG_Li256ELb1ELb0ELb0ELb0EEENS1_36VarlenDynamicPersistentTileSchedulerILi128ELi96ELi256ELi32ELb0ELb0ELb1ELb1ELb0ELb1EEEEEEEEEvNT_6ParamsE$_ZZN5flash25CollectiveMainloopFwdSm90ILi2EN4cute5tupleIJNS1_1CILi1EEES4_S4_EEENS2_IJNS3_ILi128EEENS3_ILi96EEENS3_ILi64EEEEEELi256EN7cutlass10bfloat16_tEfNSA_4arch4Sm90ELb0ELb1ELb0ELb1ELb0ELb0ELb1ELb1ELb0ELb0ELb0ELb0EE3mmaINS_16FlashAttnFwdSm90ISE_NS_21CollectiveEpilogueFwdINS2_IJS6_NS3_ILi256EEES7_EEES5_SB_SD_Li256ELb1ELb0ELb0ELb0EEENS_36VarlenDynamicPersistentTileSchedulerILi128ELi96ELi256ELi32ELb0ELb0ELb1ELb1ELb0ELb1EEEE13SharedStorageENS1_6TensorINS1_11ArrayEngineIfLm128EEENS1_6LayoutINS2_IJNS2_IJNS3_ILi2EEEST_NS3_ILi32EEEEEES4_S4_EEENS2_IJNS2_IJS4_ST_NS3_ILi4EEEEEENS3_ILi0EEESZ_EEEEEEENS_7SoftmaxILi2ELi0EEEEEbRKNSE_6ParamsENSA_25PipelineTmaAsyncNoClusterILi2ENSA_16PipelineTmaAsyncILi2EEEEES1B_RNSA_13PipelineStateILj2EEERT0_RT1_iRiRKNS_16SeqlenInfoQKNewKILb1ELb0EEENS2_IJiiiiEEERT_ENKUliT_T0_T1_E_clIZSF_ISO_S12_S14_EbS17_S1B_S1B_S1E_S1G_S1I_iS1J_S1N_S1O_S1Q_EUlRS1R_iE1_NS3_ILb0EEENS3_ILb1EEEEEDaiS1R_S1S_S1T_:
[----:B------:R-:W-:Y:S05]  /*279c0*/  YIELD ;  /* 0x0000000000007946 */ /* 0x000fea0003800000 */
[----:B------:R-:W-:Y:S02]  /*279d0*/  ULDC UR4, c[0x0][0x20] ;  /* 0x0000080000047ab9 */ /* 0x000fe40000000800 */
[----:B------:R-:W-:-:S05]  /*279e0*/  VIADD R0, R0, -UR4 ;  /* 0x8000000400007c36 */ /* 0x000fca0008000000 */
[----:B------:R-:W2:Y:S01]  /*279f0*/  LDL.64 R2, [R0] ;  /* 0x0000000000027983 */ /* 0x000ea20000100a00 */
[----:B------:R-:W0:Y:S02]  /*27a00*/  LDC.64 R4, c[0x0][0x208] ;  /* 0x00008200ff047b82 */ /* 0x000e240000000a00 */
[----:B0-----:R-:W-:Y:S02]  /*27a10*/  R2UR UR4, R4 ;  /* 0x00000000040472ca */ /* 0x001fe400000e0000 */
        /* <DEDUP_REMOVED lines=35> */
[----:B0-----:R1:W5:Y:S01]  /*27c50*/  LD.E R11, desc[UR6][R6.64+0x4] ;  /* 0x00000406060b7980 */ /* 0x001362000c101900 */
[----:B--2---:R-:W-:-:S04]  /*27c60*/  LOP3.LUT R14, R14, 0x1, RZ, 0xfc, !PT ;  /* 0x000000010e0e7812 */ /* 0x004fc800078efcff */
[----:B------:R-:W-:-:S13]  /*27c70*/  ISETP.NE.AND P0, PT, R14, 0x3, PT ;  /* 0x000000030e00780c */ /* 0x000fda0003f05270 */
[----:B-1----:R-:W-:Y:S05]  /*27c80*/  @!P0 BRA `(.L_x_9941) ;  /* 0x0000000000048947 */ /* 0x002fea0003800000 */
[----:B------:R-:W-:Y:S01]  /*27c90*/  BPT.TRAP 0x1 ;  /* 0x000000040000795c */ /* 0x000fe20000300000 */
.L_x_9941:
[----:B------:R-:W-:Y:S05]  /*27ca0*/  BSYNC B3 ;  /* 0x0000000000037941 */ /* 0x000fea0003800000 */
.L_x_9940:
[----:B------:R-:W-:Y:S02]  /*27cb0*/  R2UR UR4, R4 ;  /* 0x00000000040472ca */ /* 0x000fe400000e0000 */
[----:B------:R-:W-:-:S13]  /*27cc0*/  R2UR UR5, R5 ;  /* 0x00000000050572ca */ /* 0x000fda00000e0000 */
[----:B------:R-:W2:Y:S01]  /*27cd0*/  LD.E.64 R2, desc[UR4][R8.64+0x8] ;  /* 0x0000080408027980 */ /* 0x000ea2000c101b00 */
[----:B-----5:R-:W-:Y:S02]  /*27ce0*/  SHF.L.U32 R13, R11, 0x1f, RZ ;  /* 0x0000001f0b0d7819 */ /* 0x020fe400000006ff */
[----:B--2---:R-:W-:-:S05]  /*27cf0*/  MOV R3, R2 ;  /* 0x0000000200037202 */ /* 0x004fca0000000f00 */
[----:B------:R-:W-:-:S04]  /*27d00*/  IMAD R12, R12, 0x8, R3 ;  /* 0x000000080c0c7824 */ /* 0x000fc800078e0203 */
[----:B------:R0:W1:Y:S01]  /*27d10*/  SYNCS.PHASECHK.TRANS64.TRYWAIT P0, [R12+URZ], R13 ;  /* 0x0000000d0c0075a7 */ /* 0x000062000800017f */
[----:B------:R-:W2:Y:S01]  /*27d20*/  LD.E R11, desc[UR4][R8.64+0x1c] ;  /* 0x00001c04080b7980 */ /* 0x000ea2000c101900 */
[----:B------:R-:W-:Y:S02]  /*27d30*/  R2UR UR6, R4 ;  /* 0x00000000040672ca */ /* 0x000fe400000e0000 */
[----:B------:R-:W-:Y:S01]  /*27d40*/  R2UR UR7, R5 ;  /* 0x00000000050772ca */ /* 0x000fe200000e0000 */
[----:B------:R0:W5:Y:S01]  /*27d50*/  LD.E R2, desc[UR4][R6.64] ;  /* 0x0000000406027980 */ /* 0x000162000c101900 */
[----:B------:R-:W-:Y:S11]  /*27d60*/  BSSY B3, `(.L_x_9942) ;  /* 0x0000006000037945 */ /* 0x000ff60003800000 */
[----:B------:R0:W5:Y:S01]  /*27d70*/  LD.E R3, desc[UR6][R6.64+0x4] ;  /* 0x0000040606037980 */ /* 0x000162000c101900 */
[----:B--2---:R-:W-:-:S04]  /*27d80*/  LOP3.LUT R11, R11, 0x1, RZ, 0xfc, !PT ;  /* 0x000000010b0b7812 */ /* 0x004fc800078efcff */
[----:B------:R-:W-:-:S13]  /*27d90*/  ISETP.NE.AND P1, PT, R11, 0x3, PT ;  /* 0x000000030b00780c */ /* 0x000fda0003f25270 */
[----:B01----:R-:W-:Y:S05]  /*27da0*/  @!P1 BRA `(.L_x_9943) ;  /* 0x0000000000049947 */ /* 0x003fea0003800000 */
[----:B------:R-:W-:Y:S01]  /*27db0*/  BPT.TRAP 0x1 ;  /* 0x000000040000795c */ /* 0x000fe20000300000 */
.L_x_9943:
[----:B------:R-:W-:Y:S05]  /*27dc0*/  BSYNC B3 ;  /* 0x0000000000037941 */ /* 0x000fea0003800000 */
.L_x_9942:
        /* <DEDUP_REMOVED lines=8> */
[----:B------:R-:W0:Y:S02]  /*27e50*/  SYNCS.PHASECHK.TRANS64.TRYWAIT P0, [R2+URZ], R3 ;  /* 0x00000003020075a7 */ /* 0x000e24000800017f */
[----:B0-----:R-:W-:Y:S05]  /*27e60*/  @!P0 BRA `(.L_x_9946) ;  /* 0x000001b000008947 */ /* 0x001fea0003800000 */
.L_x_9945:
[----:B------:R-:W-:Y:S05]  /*27e70*/  BSYNC B3 ;  /* 0x0000000000037941 */ /* 0x000fea0003800000 */
.L_x_9944:
[----:B------:R-:W2:Y:S04]  /*27e80*/  LDL.64 R8, [R0] ;  /* 0x0000000000087983 */ /* 0x000ea80000100a00 */
[----:B------:R-:W3:Y:S01]  /*27e90*/  LDL.64 R6, [R0+0x28] ;  /* 0x0000280000067983 */ /* 0x000ee20000100a00 */
[C---:B------:R-:W-:Y:S02]  /*27ea0*/  R2UR UR6, R4.reuse ;  /* 0x00000000040672ca */ /* 0x040fe400000e0000 */
[C---:B------:R-:W-:Y:S01]  /*27eb0*/  R2UR UR7, R5.reuse ;  /* 0x00000000050772ca */ /* 0x040fe200000e0000 */
[----:B0----5:R-:W4:Y:S01]  /*27ec0*/  LDL.64 R2, [R0+0x20] ;  /* 0x0000200000027983 */ /* 0x021f220000100a00 */
        /* <DEDUP_REMOVED lines=85> */
[----:B0-----:R-:W-:Y:S05]  /*28420*/  @!P0 BRA `(.L_x_9948) ;  /* 0x0000000000048947 */ /* 0x001fea0003800000 */
[----:B------:R-:W-:Y:S01]  /*28430*/  BPT.TRAP 0x1 ;  /* 0x000000040000795c */ /* 0x000fe20000300000 */
.L_x_9948:
[----:B------:R-:W-:Y:S05]  /*28440*/  BSYNC B3 ;  /* 0x0000000000037941 */ /* 0x000fea0003800000 */
.L_x_9947:
        /* <DEDUP_REMOVED lines=17> */
.L_x_9950:
[----:B------:R-:W-:Y:S05]  /*28560*/  BSYNC B3 ;  /* 0x0000000000037941 */ /* 0x000fea0003800000 */
.L_x_9949:
        /* <DEDUP_REMOVED lines=10> */
.L_x_9952:
[----:B------:R-:W-:Y:S05]  /*28610*/  BSYNC B3 ;  /* 0x0000000000037941 */ /* 0x000fea0003800000 */
.L_x_9951:
[----:B------:R-:W2:Y:S04]  /*28620*/  LDL.64 R12, [R0] ;  /* 0x00000000000c7983 */ /* 0x000ea80000100a00 */
[----:B------:R-:W3:Y:S01]  /*28630*/  LDL.64 R6, [R0+0x58] ;  /* 0x0000580000067983 */ /* 0x000ee20000100a00 */
[C---:B------:R-:W-:Y:S02]  /*28640*/  R2UR UR6, R4.reuse ;  /* 0x00000000040672ca */ /* 0x040fe400000e0000 */
[C---:B------:R-:W-:Y:S01]  /*28650*/  R2UR UR7, R5.reuse ;  /* 0x00000000050772ca */ /* 0x040fe200000e0000 */
[----:B------:R-:W4:Y:S01]  /*28660*/  LDL.64 R2, [R0+0x48] ;  /* 0x0000480000027983 */ /* 0x000f220000100a00 */
[C---:B------:R-:W-:Y:S02]  /*28670*/  R2UR UR4, R4.reuse ;  /* 0x00000000040472ca */ /* 0x040fe400000e0000 */
[C---:B------:R-:W-:Y:S01]  /*28680*/  R2UR UR5, R5.reuse ;  /* 0x00000000050572ca */ /* 0x040fe200000e0000 */
[----:B0----5:R-:W4:Y:S08]  /*28690*/  LDL.64 R8, [R0+0x50] ;  /* 0x0000500000087983 */ /* 0x021f300000100a00 */
[----:B--2---:R-:W2:Y:S04]  /*286a0*/  LD.E R11, desc[UR6][R12.64] ;  /* 0x000000060c0b7980 */ /* 0x004ea8000c101900 */
[----:B---3--:R-:W2:Y:S01]  /*286b0*/  LD.E.64 R6, desc[UR4][R6.64] ;  /* 0x0000000406067980 */ /* 0x008ea2000c101b00 */
[----:B------:R-:W-:Y:S05]  /*286c0*/  WARPSYNC.ALL ;  /* 0x0000000000007948 */ /* 0x000fea0003800000 */
[----:B------:R-:W-:Y:S01]  /*286d0*/  R2UR UR6, R4 ;  /* 0x00000000040672ca */ /* 0x000fe200000e0000 */
[----:B------:R-:W3:Y:S01]  /*286e0*/  LDL.LU R19, [R1+0x460] ;  /* 0x0004600001137983 */ /* 0x000ee20000300800 */
[----:B------:R-:W-:-:S02]  /*286f0*/  R2UR UR7, R5 ;  /* 0x00000000050772ca */ /* 0x000fc400000e0000 */
[----:B------:R-:W-:Y:S01]  /*28700*/  R2UR UR4, R4 ;  /* 0x00000000040472ca */ /* 0x000fe200000e0000 */
[----:B------:R-:W3:Y:S01]  /*28710*/  LDL R21, [R1+0x464] ;  /* 0x0004640001157983 */ /* 0x000ee20000100800 */
[----:B------:R-:W-:-:S03]  /*28720*/  R2UR UR5, R5 ;  /* 0x00000000050572ca */ /* 0x000fc600000e0000 */
[----:B------:R-:W3:Y:S06]  /*28730*/  LDL R20, [R1+0x468] ;  /* 0x0004680001147983 */ /* 0x000eec0000100800 */
[----:B----4-:R-:W4:Y:S04]  /*28740*/  LD.E R14, desc[UR6][R2.64] ;  /* 0x00000006020e7980 */ /* 0x010f28000c101900 */
[----:B------:R-:W3:Y:S01]  /*28750*/  LD.E.64 R12, desc[UR4][R8.64] ;  /* 0x00000004080c7980 */ /* 0x000ee2000c101b00 */
[----:B--2---:R-:W-:Y:S01]  /*28760*/  IMAD R6, R11, 0xc00, R6 ;  /* 0x00000c000b067824 */ /* 0x004fe200078e0206 */
[----:B------:R-:W-:Y:S01]  /*28770*/  R2UR UR7, R7 ;  /* 0x00000000070772ca */ /* 0x000fe200000e0000 */
[----:B------:R-:W-:Y:S01]  /*28780*/  WARPGROUP.ARRIVE ;  /* 0x00000000000079c5 */ /* 0x000fe20000000000 */
[----:B------:R-:W-:-:S02]  /*28790*/  R2UR UR8, R4 ;  /* 0x00000000040872ca */ /* 0x000fc400000e0000 */
[----:B------:R-:W-:Y:S02]  /*287a0*/  R2UR UR6, R6 ;  /* 0x00000000060672ca */ /* 0x000fe400000e0000 */
[C---:B------:R-:W-:Y:S02]  /*287b0*/  R2UR UR9, R5.reuse ;  /* 0x00000000050972ca */ /* 0x040fe400000e0000 */
[----:B------:R-:W-:Y:S02]  /*287c0*/  R2UR UR10, R4 ;  /* 0x00000000040a72ca */ /* 0x000fe400000e0000 */
[----:B------:R-:W-:Y:S02]  /*287d0*/  R2UR UR11, R5 ;  /* 0x00000000050b72ca */ /* 0x000fe400000e0000 */
[----:B----4-:R-:W-:Y:S02]  /*287e0*/  ISETP.NE.U32.AND P0, PT, R14, RZ, PT ;  /* 0x000000ff0e00720c */ /* 0x010fe40003f05070 */
[----:B---3--:R-:W-:-:S02]  /*287f0*/  R2UR UR4, R12 ;  /* 0x000000000c0472ca */ /* 0x008fc400000e0000 */
        /* <DEDUP_REMOVED lines=233> */
[----:B------:R-:W0:Y:S01]  /*29690*/  S2R R201, SR_TID.X ;  /* 0x0000000000c97919 */ /* 0x000e220000002100 */
[----:B------:R-:W-:Y:S02]  /*296a0*/  R2UR UR8, R4 ;  /* 0x00000000040872ca */ /* 0x000fe400000e0000 */
[----:B------:R-:W-:Y:S02]  /*296b0*/  R2UR UR6, R12 ;  /* 0x000000000c0672ca */ /* 0x000fe400000e0000 */
[----:B------:R-:W-:Y:S02]  /*296c0*/  R2UR UR7, R13 ;  /* 0x000000000d0772ca */ /* 0x000fe400000e0000 */
[----:B------:R-:W-:Y:S02]  /*296d0*/  R2UR UR9, R5 ;  /* 0x00000000050972ca */ /* 0x000fe400000e0000 */
[----:B------:R-:W-:Y:S02]  /*296e0*/  LOP3.LUT R19, R19, 0xfffbffff, RZ, 0xc0, !PT ;  /* 0xfffbffff13137812 */ /* 0x000fe400078ec0ff */
[----:B0-----:R-:W-:Y:S01]  /*296f0*/  LOP3.LUT P1, RZ, R201, 0x7f, RZ, 0xc0, !PT ;  /* 0x0000007fc9ff7812 */ /* 0x001fe2000782c0ff */
[----:B--2---:R-:W-:-:S02]  /*29700*/  VIADD R6, R8, 0xc06 ;  /* 0x00000c0608067836 */ /* 0x004fc40000000000 */
[----:B------:R-:W-:Y:S01]  /*29710*/  IMAD.MOV.U32 R7, RZ, RZ, R9 ;  /* 0x000000ffff077224 */ /* 0x000fe200078e0009 */
[----:B------:R-:W-:Y:S02]  /*29720*/  SHF.R.U32.HI R11, RZ, 0x7, R201 ;  /* 0x00000007ff0b7819 */ /* 0x000fe400000116c9 */
[----:B------:R-:W-:Y:S02]  /*29730*/  R2UR UR4, R6 ;  /* 0x00000000060472ca */ /* 0x000fe400000e0000 */
[----:B------:R-:W-:-:S05]  /*29740*/  R2UR UR5, R7 ;  /* 0x00000000070572ca */ /* 0x000fca00000e0000 */
[----:B------:R-:W-:-:S08]  /*29750*/  @P1 LOP3.LUT R19, R19, 0x40000, RZ, 0xfc, !PT ;  /* 0x0004000013131812 */ /* 0x000fd000078efcff */
[----:B------:R-:W-:Y:S03]  /*29760*/  HGMMA.64x96x16.F32.BF16 R24, gdesc[UR4], R24, gsb0 ;  /* 0x01600000041879f0 */ /* 0x000fe60008001818 */
[----:B------:R-:W-:Y:S02]  /*29770*/  WARPGROUP.DEPBAR.LE gsb0, 0x0 ;  /* 0x00008000000079c5 */ /* 0x000fe40000010000 */
[----:B------:R-:W-:Y:S04]  /*29780*/  ST.E desc[UR8][R2.64], R194 ;  /* 0x000000c202007985 */ /* 0x000fe8000c101908 */
[----:B------:R-:W2:Y:S04]  /*29790*/  @!P1 LDL.64 R6, [R0+0x18] ;  /* 0x0000180000069983 */ /* 0x000ea80000100a00 */
[----:B------:R-:W3:Y:S01]  /*297a0*/  @!P1 LDL.64 R8, [R0] ;  /* 0x0000000000089983 */ /* 0x000ee20000100a00 */
[----:B------:R-:W-:-:S02]  /*297b0*/  @!P1 R2UR UR4, R4 ;  /* 0x00000000040492ca */ /* 0x000fc400000e0000 */
[C---:B------:R-:W-:Y:S01]  /*297c0*/  @!P1 R2UR UR5, R5.reuse ;  /* 0x00000000050592ca */ /* 0x040fe200000e0000 */
[----:B------:R0:W-:Y:S01]  /*297d0*/  STL [R1+0x460], R19 ;  /* 0x0004601301007387 */ /* 0x0001e20000100800 */
[----:B------:R-:W-:Y:S02]  /*297e0*/  @!P1 R2UR UR6, R4 ;  /* 0x00000000040692ca */ /* 0x000fe400000e0000 */
[----:B------:R-:W-:Y:S02]  /*297f0*/  @!P1 R2UR UR7, R5 ;  /* 0x00000000050792ca */ /* 0x000fe400000e0000 */
[----:B------:R-:W-:-:S05]  /*29800*/  IADD3 R11, -R11, 0xb, RZ ;  /* 0x0000000b0b0b7810 */ /* 0x000fca0007ffe1ff */
[----:B------:R1:W-:Y:S06]  /*29810*/  BAR.ARV R11, 0x100 ;  /* 0x0004000b0000751d */ /* 0x0003ec0000002000 */
[----:B--2---:R-:W2:Y:S04]  /*29820*/  @!P1 LD.E.64 R6, desc[UR4][R6.64+0x30] ;  /* 0x0000300406069980 */ /* 0x004ea8000c101b00 */
[----:B---3--:R-:W3:Y:S01]  /*29830*/  @!P1 LD.E R8, desc[UR6][R8.64] ;  /* 0x0000000608089980 */ /* 0x008ee2000c101900 */
[----:B------:R-:W-:Y:S01]  /*29840*/  R2UR UR4, R4 ;  /* 0x00000000040472ca */ /* 0x000fe200000e0000 */
[----:B0-----:R-:W-:Y:S01]  /*29850*/  IMAD.MOV.U32 R19, RZ, RZ, R165 ;  /* 0x000000ffff137224 */ /* 0x001fe200078e00a5 */
        /* <DEDUP_REMOVED lines=8> */
[----:B------:R-:W-:Y:S02]  /*298e0*/  R2UR UR9, R5 ;  /* 0x00000000050972ca */ /* 0x000fe400000e0000 */
[----:B--2---:R-:W-:-:S05]  /*298f0*/  @!P1 MOV R3, R6 ;  /* 0x0000000600039202 */ /* 0x004fca0000000f00 */
[----:B---3--:R-:W-:-:S05]  /*29900*/  @!P1 IMAD R2, R8, 0x8, R3 ;  /* 0x0000000808029824 */ /* 0x008fca00078e0203 */
[----:B------:R-:W-:-:S04]  /*29910*/  @!P1 PRMT R2, RZ, 0x654, R2 ;  /* 0x00000654ff029816 */ /* 0x000fc80000000002 */
[----:B------:R0:W-:Y:S01]  /*29920*/  @!P1 SYNCS.ARRIVE.TRANS64.RED.A1T0 RZ, [R2+URZ], RZ ;  /* 0x000000ff02ff99a7 */ /* 0x0001e2000810043f */
[----:B------:R-:W2:Y:S01]  /*29930*/  LD.E R12, desc[UR4][R18.64] ;  /* 0x00000004120c7980 */ /* 0x000ea2000c101900 */
[----:B------:R-:W-:Y:S02]  /*29940*/  R2UR UR4, R4 ;  /* 0x00000000040472ca */ /* 0x000fe400000e0000 */
[----:B------:R-:W-:Y:S01]  /*29950*/  R2UR UR5, R5 ;  /* 0x00000000050572ca */ /* 0x000fe200000e0000 */
[----:B------:R-:W-:Y:S01]  /*29960*/  IMAD.MOV.U32 R3, RZ, RZ, R21 ;  /* 0x000000ffff037224 */ /* 0x000fe200078e0015 */
[----:B------:R-:W3:Y:S01]  /*29970*/  LD.E R73, desc[UR12][R18.64+0x18] ;  /* 0x0000180c12497980 */ /* 0x000ee2000c101900 */
[----:B0-----:R-:W-:-:S03]  /*29980*/  IMAD.MOV.U32 R2, RZ, RZ, R20 ;  /* 0x000000ffff027224 */ /* 0x001fc600078e0014 */
[----:B------:R-:W4:Y:S04]  /*29990*/  LD.E R14, desc[UR6][R18.64+0x4] ;  /* 0x00000406120e7980 */ /* 0x000f28000c101900 */
[----:B------:R0:W3:Y:S04]  /*299a0*/  LD.E R72, desc[UR10][R2.64] ;  /* 0x0000000a02487980 */ /* 0x0000e8000c101900 */
[----:B------:R-:W4:Y:S01]  /*299b0*/  LD.E R13, desc[UR4][R18.64+0x8] ;  /* 0x00000804120d7980 */ /* 0x000f22000c101900 */
[C---:B------:R-:W-:Y:S02]  /*299c0*/  R2UR UR4, R4.reuse ;  /* 0x00000000040472ca */ /* 0x040fe400000e0000 */
[----:B------:R-:W-:Y:S01]  /*299d0*/  R2UR UR5, R5 ;  /* 0x00000000050572ca */ /* 0x000fe200000e0000 */
[----:B------:R-:W3:Y:S01]  /*299e0*/  LD.E R20, desc[UR8][R18.64+0xc] ;  /* 0x00000c0812147980 */ /* 0x000ee2000c101900 */
[----:B------:R-:W-:-:S02]  /*299f0*/  R2UR UR10, R4 ;  /* 0x00000000040a72ca */ /* 0x000fc400000e0000 */
[----:B------:R-:W-:-:S09]  /*29a00*/  R2UR UR11, R5 ;  /* 0x00000000050b72ca */ /* 0x000fd200000e0000 */
[----:B------:R-:W3:Y:S04]  /*29a10*/  LD.E R15, desc[UR4][R18.64+0x10] ;  /* 0x00001004120f7980 */ /* 0x000ee8000c101900 */
[----:B------:R-:W3:Y:S01]  /*29a20*/  LD.E R21, desc[UR10][R18.64+0x14] ;  /* 0x0000140a12157980 */ /* 0x000ee2000c101900 */
[----:B------:R-:W-:Y:S01]  /*29a30*/  BSSY B3, `(.L_x_9954) ;  /* 0x0000045000037945 */ /* 0x000fe20003800000 */
[----:B--2---:R-:W-:-:S04]  /*29a40*/  SHF.R.S32.HI R7, RZ, 0x1f, R12 ;  /* 0x0000001fff077819 */ /* 0x004fc8000001140c */
[----:B------:R-:W-:-:S04]  /*29a50*/  LEA.HI R7, R7, R12, RZ, 0x7 ;  /* 0x0000000c07077211 */ /* 0x000fc800078f38ff */
[----:B0-----:R-:W-:-:S05]  /*29a60*/  LOP3.LUT R3, R7, 0xffffff80, RZ, 0xc0, !PT ;  /* 0xffffff8007037812 */ /* 0x001fca00078ec0ff */
[----:B------:R-:W-:-:S05]  /*29a70*/  IMAD.IADD R3, R12, 0x1, -R3 ;  /* 0x000000010c037824 */ /* 0x000fca00078e0a03 */
[----:B------:R-:W-:-:S04]  /*29a80*/  SHF.R.S32.HI R2, RZ, 0x1f, R3 ;  /* 0x0000001fff027819 */ /* 0x000fc80000011403 */
[----:B------:R-:W-:-:S04]  /*29a90*/  LEA.HI R6, R2, R3, RZ, 0x2 ;  /* 0x0000000302067211 */ /* 0x000fc800078f10ff */
[--C-:B------:R-:W-:Y:S02]  /*29aa0*/  SHF.R.S32.HI R8, RZ, 0x2, R6.reuse ;  /* 0x00000002ff087819 */ /* 0x100fe40000011406 */
[----:B-1----:R-:W-:Y:S02]  /*29ab0*/  SHF.R.S32.HI R11, RZ, 0x1f, R6 ;  /* 0x0000001fff0b7819 */ /* 0x002fe40000011406 */
[----:B------:R-:W-:Y:S02]  /*29ac0*/  LEA.HI R9, R2, R3, RZ, 0x5 ;  /* 0x0000000302097211 */ /* 0x000fe400078f28ff */
[----:B------:R-:W-:Y:S02]  /*29ad0*/  SHF.R.S32.HI R2, RZ, 0x7, R7 ;  /* 0x00000007ff027819 */ /* 0x000fe40000011407 */
[----:B------:R-:W-:Y:S02]  /*29ae0*/  LEA.HI R11, R11, R8, RZ, 0x3 ;  /* 0x000000080b0b7211 */ /* 0x000fe400078f18ff */
[----:B------:R-:W-:-:S02]  /*29af0*/  SHF.R.S32.HI R9, RZ, 0x5, R9 ;  /* 0x00000005ff097819 */ /* 0x000fc40000011409 */
[----:B------:R-:W-:Y:S02]  /*29b00*/  LEA.HI R7, R7, R2, RZ, 0x1 ;  /* 0x0000000207077211 */ /* 0x000fe400078f08ff */
[----:B------:R-:W-:Y:S01]  /*29b10*/  LOP3.LUT R11, R11, 0xfffffff8, RZ, 0xc0, !PT ;  /* 0xfffffff80b0b7812 */ /* 0x000fe200078ec0ff */
[----:B----4-:R-:W-:Y:S01]  /*29b20*/  IMAD R12, R10, -0x60, R13 ;  /* 0xffffffa00a0c7824 */ /* 0x010fe200078e020d */
[----:B------:R-:W-:Y:S01]  /*29b30*/  LOP3.LUT R6, R6, 0x7ffffffc, RZ, 0xc0, !PT ;  /* 0x7ffffffc06067812 */ /* 0x000fe200078ec0ff */
[----:B---3--:R-:W-:Y:S01]  /*29b40*/  IMAD R72, R72, 0x8, R9 ;  /* 0x0000000848487824 */ /* 0x008fe200078e0209 */
        /* <DEDUP_REMOVED lines=34> */
.L_x_9959:
[----:B------:R-:W-:Y:S05]  /*29d70*/  BSYNC B5 ;  /* 0x0000000000057941 */ /* 0x000fea0003800000 */
.L_x_9958:
[----:B------:R-:W-:Y:S01]  /*29d80*/  LOP3.LUT R6, RZ, R6, RZ, 0x33, !PT ;  /* 0x00000006ff067212 */ /* 0x000fe200078e33ff */
[----:B------:R-:W-:Y:S06]  /*29d90*/  BRA `(.L_x_9960) ;  /* 0x0000000000287947 */ /* 0x000fec0003800000 */
.L_x_9957:
        /* <DEDUP_REMOVED lines=10> */
.L_x_9960:
[----:B------:R-:W-:Y:S05]  /*29e40*/  BSYNC B4 ;  /* 0x0000000000047941 */ /* 0x000fea0003800000 */
.L_x_9956:
[----:B------:R-:W-:-:S05]  /*29e50*/  IMAD R6, R73, R6, R20 ;  /* 0x0000000649067224 */ /* 0x000fca00078e0214 */
[----:B------:R-:W-:Y:S02]  /*29e60*/  VIMNMX R3, R3, R6, !PT ;  /* 0x0000000603037248 */ /* 0x000fe40007fe0100 */
[----:B------:R-:W-:-:S07]  /*29e70*/  VIADDMNMX R2, R6, R73, R2, PT ;  /* 0x0000004906027246 */ /* 0x000fce0003800102 */
.L_x_9955:
[----:B------:R-:W-:Y:S05]  /*29e80*/  BSYNC B3 ;  /* 0x0000000000037941 */ /* 0x000fea0003800000 */
.L_x_9954:
        /* <DEDUP_REMOVED lines=136> */
.L_x_9966:
[----:B------:R-:W-:Y:S05]  /*2a710*/  BSYNC B5 ;  /* 0x0000000000057941 */ /* 0x000fea0003800000 */
.L_x_9965:
[----:B------:R-:W-:Y:S01]  /*2a720*/  LOP3.LUT R8, RZ, R8, RZ, 0x33, !PT ;  /* 0x00000008ff087212 */ /* 0x000fe200078e33ff */
[----:B------:R-:W-:Y:S06]  /*2a730*/  BRA `(.L_x_9967) ;  /* 0x0000000000287947 */ /* 0x000fec0003800000 */
.L_x_9964:
        /* <DEDUP_REMOVED lines=10> */
.L_x_9967:
[----:B------:R-:W-:Y:S05]  /*2a7e0*/  BSYNC B4 ;  /* 0x0000000000047941 */ /* 0x000fea0003800000 */
.L_x_9963:
[----:B------:R-:W-:-:S05]  /*2a7f0*/  IMAD R8, R73, R8, R20 ;  /* 0x0000000849087224 */ /* 0x000fca00078e0214 */
[----:B------:R-:W-:Y:S02]  /*2a800*/  VIADDMNMX R12, R8, R73, R12, PT ;  /* 0x00000049080c7246 */ /* 0x000fe4000380010c */
[----:B------:R-:W-:-:S07]  /*2a810*/  VIMNMX R9, R9, R8, !PT ;  /* 0x0000000809097248 */ /* 0x000fce0007fe0100 */
.L_x_9962:
[----:B------:R-:W-:Y:S05]  /*2a820*/  BSYNC B3 ;  /* 0x0000000000037941 */ /* 0x000fea0003800000 */
.L_x_9961:
        /* <DEDUP_REMOVED lines=146> */
[----:B------:R-:W0:Y:S04]  /*2b150*/  SHFL.BFLY PT, R13, R8, 0x2, 0x1f ;  /* 0x0c401f00080d7f89 */ /* 0x000e2800000e0000 */
[----:B------:R-:W-:Y:S04]  /*2b160*/  ST.E.64 desc[UR4][R6.64], R8 ;  /* 0x0000000806007985 */ /* 0x000fe8000c101b04 */
[----:B------:R-:W2:Y:S01]  /*2b170*/  LD.E R21, desc[UR6][R6.64+0x4] ;  /* 0x0000040606157980 */ /* 0x000ea2000c101900 */
[----:B0-----:R-:W-:-:S05]  /*2b180*/  FMNMX.FTZ R13, R8, R13, !PT ;  /* 0x0000000d080d7209 */ /* 0x001fca0007810000 */
[----:B------:R-:W0:Y:S02]  /*2b190*/  SHFL.BFLY PT, R12, R13, 0x1, 0x1f ;  /* 0x0c201f000d0c7f89 */ /* 0x000e2400000e0000 */
[----:B0-----:R-:W-:Y:S02]  /*2b1a0*/  FMNMX.FTZ R15, R13, R12, !PT ;  /* 0x0000000c0d0f7209 */ /* 0x001fe40007810000 */
[----:B------:R-:W5:Y:S04]  /*2b1b0*/  LD.E R12, desc[UR4][R6.64+0x20] ;  /* 0x00002004060c7980 */ /* 0x000f68000c101900 */
[----:B------:R-:W-:Y:S04]  /*2b1c0*/  ST.E desc[UR4][R6.64], R15 ;  /* 0x0000000f06007985 */ /* 0x000fe8000c101904 */
[----:B------:R-:W3:Y:S01]  /*2b1d0*/  LD.E R14, desc[UR6][R6.64] ;  /* 0x00000006060e7980 */ /* 0x000ee2000c101900 */
[----:B------:R-:W-:-:S02]  /*2b1e0*/  R2UR UR8, R4 ;  /* 0x00000000040872ca */ /* 0x000fc400000e0000 */
[----:B------:R-:W-:Y:S01]  /*2b1f0*/  R2UR UR9, R5 ;  /* 0x00000000050972ca */ /* 0x000fe200000e0000 */
[----:B--2---:R-:W0:Y:S02]  /*2b200*/  SHFL.BFLY PT, R8, R21, 0x2, 0x1f ;  /* 0x0c401f0015087f89 */ /* 0x004e2400000e0000 */
[----:B0-----:R-:W-:-:S05]  /*2b210*/  FMNMX.FTZ R9, R8, R21, !PT ;  /* 0x0000001508097209 */ /* 0x001fca0007810000 */
[----:B------:R-:W0:Y:S02]  /*2b220*/  SHFL.BFLY PT, R8, R9, 0x1, 0x1f ;  /* 0x0c201f0009087f89 */ /* 0x000e2400000e0000 */
[----:B0-----:R-:W-:Y:S02]  /*2b230*/  FMNMX.FTZ R13, R9, R8, !PT ;  /* 0x00000008090d7209 */ /* 0x001fe40007810000 */
        /* <DEDUP_REMOVED lines=8> */
[----:B------:R-:W0:Y:S08]  /*2b2c0*/  MUFU.EX2 R8, R8 ;  /* 0x0000000800087308 */ /* 0x000e300000000800 */
[----:B------:R-:W4:Y:S01]  /*2b2d0*/  MUFU.EX2 R9, R12 ;  /* 0x0000000c00097308 */ /* 0x000f220000000800 */
[----:B------:R-:W-:Y:S01]  /*2b2e0*/  ST.E desc[UR4][R6.64+0x4], R13 ;  /* 0x0000040d06007985 */ /* 0x000fe2000c101904 */
[----:B0-----:R-:W-:Y:S01]  /*2b2f0*/  FMUL.FTZ R19, R8, R19 ;  /* 0x0000001308137220 */ /* 0x001fe20000410000 */
[----:B----4-:R-:W-:-:S04]  /*2b300*/  FMUL.FTZ R15, R9, R20 ;  /* 0x00000014090f7220 */ /* 0x010fc80000410000 */
[----:B------:R-:W-:Y:S04]  /*2b310*/  ST.E desc[UR6][R6.64+0x10], R19 ;  /* 0x0000101306007985 */ /* 0x000fe8000c101906 */
[----:B------:R0:W-:Y:S04]  /*2b320*/  ST.E desc[UR8][R6.64+0x14], R15 ;  /* 0x0000140f06007985 */ /* 0x0001e8000c101908 */
[----:B------:R-:W2:Y:S04]  /*2b330*/  LDL.64 R2, [R0+0x70] ;  /* 0x0000700000027983 */ /* 0x000ea80000100a00 */
[----:B--2---:R-:W0:Y:S04]  /*2b340*/  LD.E R14, desc[UR6][R2.64+0x20] ;  /* 0x00002006020e7980 */ /* 0x004e28000c101900 */
[----:B------:R-:W0:Y:S04]  /*2b350*/  LD.E R12, desc[UR4][R2.64] ;  /* 0x00000004020c7980 */ /* 0x000e28000c101900 */
[----:B------:R-:W2:Y:S04]  /*2b360*/  LD.E R21, desc[UR8][R2.64+0x4] ;  /* 0x0000040802157980 */ /* 0x000ea8000c101900 */
[----:B------:R-:W3:Y:S04]  /*2b370*/  LD.E R73, desc[UR4][R2.64+0x10] ;  /* 0x0000100402497980 */ /* 0x000ee8000c101900 */
[----:B------:R-:W4:Y:S01]  /*2b380*/  LD.E R24, desc[UR6][R2.64+0x14] ;  /* 0x0000140602187980 */ /* 0x000f22000c101900 */
[C---:B0-----:R-:W-:Y:S01]  /*2b390*/  FMUL.FTZ R6, R12.reuse, R14 ;  /* 0x0000000e0c067220 */ /* 0x041fe20000410000 */
        /* <DEDUP_REMOVED lines=16> */
[----:B------:R-:W0:Y:S08]  /*2b4a0*/  MUFU.EX2 R203, R203 ;  /* 0x000000cb00cb7308 */ /* 0x000e300000000800 */
[----:B------:R-:W1:Y:S01]  /*2b4b0*/  MUFU.EX2 R212, R212 ;  /* 0x000000d400d47308 */ /* 0x000e620000000800 */
[-C--:B------:R-:W-:Y:S01]  /*2b4c0*/  FFMA.FTZ R34, R34, R14.reuse, -R13 ;  /* 0x0000000e22227223 */ /* 0x080fe2000001080d */
[----:B------:R-:W-:-:S06]  /*2b4d0*/  FFMA.FTZ R156, R33, R14, -R7 ;  /* 0x0000000e219c7223 */ /* 0x000fcc0000010807 */
[----:B------:R-:W2:Y:S01]  /*2b4e0*/  MUFU.EX2 R154, R154 ;  /* 0x0000009a009a7308 */ /* 0x000ea20000000800 */
        /* <DEDUP_REMOVED lines=41> */
[----:B---3--:R-:W-:Y:S01]  /*2b780*/  FADD.FTZ R6, R152, R73 ;  /* 0x0000004998067221 */ /* 0x008fe20000010000 */
[----:B------:R-:W3:Y:S01]  /*2b790*/  MUFU.EX2 R13, R34 ;  /* 0x00000022000d7308 */ /* 0x000ee20000000800 */
[----:B----4-:R-:W-:-:S02]  /*2b7a0*/  FADD.FTZ R7, R153, R24 ;  /* 0x0000001899077221 */ /* 0x010fc40000010000 */
[----:B0-----:R-:W-:Y:S02]  /*2b7b0*/  FADD.FTZ R25, R203, R6 ;  /* 0x00000006cb197221 */ /* 0x001fe40000010000 */
[----:B-1----:R-:W-:-:S03]  /*2b7c0*/  FADD.FTZ R6, R212, R7 ;  /* 0x00000007d4067221 */ /* 0x002fc60000010000 */
[----:B------:R-:W0:Y:S01]  /*2b7d0*/  MUFU.EX2 R156, R156 ;  /* 0x0000009c009c7308 */ /* 0x000e220000000800 */
[----:B--2---:R-:W-:Y:S01]  /*2b7e0*/  FADD.FTZ R24, R154, R25 ;  /* 0x000000199a187221 */ /* 0x004fe20000010000 */
[----:B-----5:R-:W-:-:S06]  /*2b7f0*/  FADD.FTZ R7, R155, R6 ;  /* 0x000000069b077221 */ /* 0x020fcc0000010000 */
[----:B------:R-:W1:Y:S01]  /*2b800*/  MUFU.EX2 R12, R12 ;  /* 0x0000000c000c7308 */ /* 0x000e620000000800 */
[----:B------:R-:W-:Y:S01]  /*2b810*/  FADD.FTZ R24, R213, R24 ;  /* 0x00000018d5187221 */ /* 0x000fe20000010000 */
[----:B------:R-:W-:-:S06]  /*2b820*/  FADD.FTZ R6, R158, R7 ;  /* 0x000000079e067221 */ /* 0x000fcc0000010000 */
[----:B------:R-:W2:Y:S08]  /*2b830*/  MUFU.EX2 R21, R21 ;  /* 0x0000001500157308 */ /* 0x000eb00000000800 */
[----:B------:R-:W4:Y:S01]  /*2b840*/  MUFU.EX2 R160, R160 ;  /* 0x000000a000a07308 */ /* 0x000f220000000800 */
[----:B------:R-:W-:Y:S01]  /*2b850*/  FADD.FTZ R7, R157, R24 ;  /* 0x000000189d077221 */ /* 0x000fe20000010000 */
[----:B---3--:R-:W-:-:S06]  /*2b860*/  FADD.FTZ R25, R13, R6 ;  /* 0x000000060d197221 */ /* 0x008fcc0000010000 */
[----:B------:R-:W3:Y:S08]  /*2b870*/  MUFU.EX2 R14, R37 ;  /* 0x00000025000e7308 */ /* 0x000ef00000000800 */
[----:B------:R-:W5:Y:S01]  /*2b880*/  MUFU.EX2 R159, R159 ;  /* 0x0000009f009f7308 */ /* 0x000f620000000800 */
[----:B0-----:R-:W-:Y:S01]  /*2b890*/  FADD.FTZ R6, R156, R7 ;  /* 0x000000079c067221 */ /* 0x001fe20000010000 */
[----:B-1----:R-:W-:-:S06]  /*2b8a0*/  FADD.FTZ R25, R12, R25 ;  /* 0x000000190c197221 */ /* 0x002fcc0000010000 */
[----:B------:R-:W0:Y:S08]  /*2b8b0*/  MUFU.EX2 R167, R167 ;  /* 0x000000a700a77308 */ /* 0x000e300000000800 */
[----:B------:R-:W1:Y:S01]  /*2b8c0*/  MUFU.EX2 R11, R11 ;  /* 0x0000000b000b7308 */ /* 0x000e620000000800 */
[----:B--2---:R-:W-:Y:S01]  /*2b8d0*/  FADD.FTZ R7, R21, R6 ;  /* 0x0000000615077221 */ /* 0x004fe20000010000 */
[----:B----4-:R-:W-:-:S06]  /*2b8e0*/  FADD.FTZ R6, R160, R25 ;  /* 0x00000019a0067221 */ /* 0x010fcc0000010000 */
[----:B------:R-:W2:Y:S08]  /*2b8f0*/  MUFU.EX2 R166, R166 ;  /* 0x000000a600a67308 */ /* 0x000eb00000000800 */
[----:B------:R-:W4:Y:S01]  /*2b900*/  MUFU.EX2 R170, R170 ;  /* 0x000000aa00aa7308 */ /* 0x000f220000000800 */
[----:B---3--:R-:W-:Y:S01]  /*2b910*/  FADD.FTZ R24, R14, R7 ;  /* 0x000000070e187221 */ /* 0x008fe20000010000 */
[----:B-----5:R-:W-:-:S06]  /*2b920*/  FADD.FTZ R6, R159, R6 ;  /* 0x000000069f067221 */ /* 0x020fcc0000010000 */
        /* <DEDUP_REMOVED lines=55> */
[----:B----4-:R-:W-:-:S03]  /*2bca0*/  FADD.FTZ R25, R163, R24 ;  /* 0x00000018a3197221 */ /* 0x010fc60000010000 */
[----:B---3--:R-:W-:Y:S01]  /*2bcb0*/  FADD.FTZ R6, R188, R7 ;  /* 0x00000007bc067221 */ /* 0x008fe20000010000 */
[----:B-----5:R-:W-:-:S03]  /*2bcc0*/  FADD.FTZ R24, R162, R25 ;  /* 0x00000019a2187221 */ /* 0x020fc60000010000 */
[----:B0-----:R-:W-:Y:S01]  /*2bcd0*/  FADD.FTZ R25, R187, R6 ;  /* 0x00000006bb197221 */ /* 0x001fe20000010000 */
[----:B-1----:R-:W-:-:S04]  /*2bce0*/  FADD.FTZ R27, R161, R24 ;  /* 0x00000018a11b7221 */ /* 0x002fc80000010000 */
[----:B------:R0:W-:Y:S04]  /*2bcf0*/  ST.E desc[UR4][R2.64+0x10], R25 ;  /* 0x0000101902007985 */ /* 0x0001e8000c101904 */
[----:B------:R1:W-:Y:S04]  /*2bd00*/  ST.E desc[UR6][R2.64+0x14], R27 ;  /* 0x0000141b02007985 */ /* 0x0003e8000c101906 */
[----:B------:R-:W0:Y:S01]  /*2bd10*/  LDL.64 R6, [R0+0x80] ;  /* 0x0000800000067983 */ /* 0x000e220000100a00 */
[----:B------:R-:W-:Y:S02]  /*2bd20*/  R2UR UR10, R4 ;  /* 0x00000000040a72ca */ /* 0x000fe400000e0000 */
[----:B------:R-:W-:-:S02]  /*2bd30*/  R2UR UR11, R5 ;  /* 0x00000000050b72ca */ /* 0x000fc400000e0000 */
[C---:B------:R-:W-:Y:S02]  /*2bd40*/  R2UR UR12, R4.reuse ;  /* 0x00000000040c72ca */ /* 0x040fe400000e0000 */
[----:B------:R-:W-:Y:S01]  /*2bd50*/  R2UR UR13, R5 ;  /* 0x00000000050d72ca */ /* 0x000fe200000e0000 */
[----:B0-----:R-:W2:Y:S08]  /*2bd60*/  LD.E R25, desc[UR8][R6.64+0x10] ;  /* 0x0000100806197980 */ /* 0x001eb0000c101900 */
[----:B-1----:R-:W3:Y:S04]  /*2bd70*/  LD.E R3, desc[UR10][R6.64+0x14] ;  /* 0x0000140a06037980 */ /* 0x002ee8000c101900 */
        /* <DEDUP_REMOVED lines=47> */
[----:B--2---:R-:W-:-:S05]  /*2c070*/  FMUL.FTZ R25, R8, R25 ;  /* 0x0000001908197220 */ /* 0x004fca0000410000 */
[----:B------:R0:W-:Y:S04]  /*2c080*/  ST.E desc[UR8][R6.64+0x10], R25 ;  /* 0x0000101906007985 */ /* 0x0001e8000c101908 */
[----:B0-----:R-:W2:Y:S01]  /*2c090*/  LD.E R25, desc[UR6][R6.64+0x154] ;  /* 0x0001540606197980 */ /* 0x001ea2000c101900 */
[C---:B---3--:R-:W-:Y:S01]  /*2c0a0*/  FMUL.FTZ R3, R8.reuse, R3 ;  /* 0x0000000308037220 */ /* 0x048fe20000410000 */
[----:B----4-:R-:W-:-:S04]  /*2c0b0*/  FMUL.FTZ R27, R8, R27 ;  /* 0x0000001b081b7220 */ /* 0x010fc80000410000 */
[----:B------:R0:W-:Y:S04]  /*2c0c0*/  ST.E desc[UR10][R6.64+0x14], R3 ;  /* 0x0000140306007985 */ /* 0x0001e8000c10190a */
[----:B------:R1:W-:Y:S04]  /*2c0d0*/  ST.E desc[UR12][R6.64+0x20], R27 ;  /* 0x0000201b06007985 */ /* 0x0003e8000c10190c */
[----:B0-----:R-:W3:Y:S04]  /*2c0e0*/  LD.E R3, desc[UR18][R6.64+0x150] ;  /* 0x0001501206037980 */ /* 0x001ee8000c101900 */
[----:B-1----:R-:W4:Y:S01]  /*2c0f0*/  LD.E R27, desc[UR6][R6.64+0x160] ;  /* 0x00016006061b7980 */ /* 0x002f22000c101900 */
        /* <DEDUP_REMOVED lines=55> */
[----:B------:R5:W-:Y:S02]  /*2c470*/  ST.E desc[UR4][R6.64+0x1e4], R25 ;  /* 0x0001e41906007985 */ /* 0x000be4000c101904 */
[----:B-----5:R-:W-:Y:S02]  /*2c480*/  FMUL.FTZ R25, R9, R2 ;  /* 0x0000000209197220 */ /* 0x020fe40000410000 */
[----:B------:R-:W2:Y:S01]  /*2c490*/  LD.E R2, desc[UR6][R6.64+0xc] ;  /* 0x00000c0606027980 */ /* 0x000ea2000c101900 */
[C---:B---3--:R-:W-:Y:S01]  /*2c4a0*/  FMUL.FTZ R3, R8.reuse, R3 ;  /* 0x0000000308037220 */ /* 0x048fe20000410000 */
[----:B----4-:R-:W-:-:S04]  /*2c4b0*/  FMUL.FTZ R27, R8, R27 ;  /* 0x0000001b081b7220 */ /* 0x010fc80000410000 */
[----:B------:R0:W-:Y:S04]  /*2c4c0*/  ST.E desc[UR4][R6.64+0x1e0], R3 ;  /* 0x0001e00306007985 */ /* 0x0001e8000c101904 */
[----:B------:R2:W-:Y:S04]  /*2c4d0*/  ST.E desc[UR4][R6.64+0x1f0], R27 ;  /* 0x0001f01b06007985 */ /* 0x0005e8000c101904 */
[----:B0-----:R-:W3:Y:S01]  /*2c4e0*/  LD.E R3, desc[UR6][R6.64+0x1f4] ;  /* 0x0001f40606037980 */ /* 0x001ee2000c101900 */
[----:B--2---:R-:W-:-:S03]  /*2c4f0*/  FMUL.FTZ R27, R9, R2 ;  /* 0x00000002091b7220 */ /* 0x004fc60000410000 */
[----:B------:R-:W2:Y:S01]  /*2c500*/  LD.E R2, desc[UR6][R6.64+0x18] ;  /* 0x0000180606027980 */ /* 0x000ea2000c101900 */
[----:B---3--:R-:W-:-:S05]  /*2c510*/  FMUL.FTZ R3, R8, R3 ;  /* 0x0000000308037220 */ /* 0x008fca0000410000 */
        /* <DEDUP_REMOVED lines=134> */
[----:B------:R-:W0:Y:S02]  /*2cd80*/  LD.E R2, desc[UR6][R6.64+0xa8] ;  /* 0x0000a80606027980 */ /* 0x000e24000c101900 */
[----:B0-----:R-:W-:-:S05]  /*2cd90*/  FMUL.FTZ R3, R9, R2 ;  /* 0x0000000209037220 */ /* 0x001fca0000410000 */
[----:B------:R0:W-:Y:S04]  /*2cda0*/  ST.E desc[UR4][R6.64+0xa8], R3 ;  /* 0x0000a80306007985 */ /* 0x0001e8000c101904 */
[----:B------:R-:W1:Y:S02]  /*2cdb0*/  LD.E R2, desc[UR6][R6.64+0xac] ;  /* 0x0000ac0606027980 */ /* 0x000e64000c101900 */
[----:B-1----:R-:W-:-:S05]  /*2cdc0*/  FMUL.FTZ R25, R9, R2 ;  /* 0x0000000209197220 */ /* 0x002fca0000410000 */
[----:B------:R1:W-:Y:S04]  /*2cdd0*/  ST.E desc[UR4][R6.64+0xac], R25 ;  /* 0x0000ac1906007985 */ /* 0x0003e8000c101904 */
[----:B------:R-:W2:Y:S02]  /*2cde0*/  LD.E R2, desc[UR6][R6.64+0xb8] ;  /* 0x0000b80606027980 */ /* 0x000ea4000c101900 */
        /* <DEDUP_REMOVED lines=115> */
[----:B------:R-:W-:Y:S04]  /*2d520*/  ST.E desc[UR4][R6.64+0x1e8], R25 ;  /* 0x0001e81906007985 */ /* 0x000fe8000c101904 */
[----:B------:R-:W2:Y:S02]  /*2d530*/  LD.E R2, desc[UR6][R6.64+0x1ec] ;  /* 0x0001ec0606027980 */ /* 0x000ea4000c101900 */
[----:B--2---:R-:W-:-:S05]  /*2d540*/  FMUL.FTZ R27, R9, R2 ;  /* 0x00000002091b7220 */ /* 0x004fca0000410000 */
[----:B------:R1:W-:Y:S04]  /*2d550*/  ST.E desc[UR4][R6.64+0x1ec], R27 ;  /* 0x0001ec1b06007985 */ /* 0x0003e8000c101904 */
[----:B------:R-:W2:Y:S02]  /*2d560*/  LD.E R2, desc[UR6][R6.64+0x1f8] ;  /* 0x0001f80606027980 */ /* 0x000ea4000c101900 */
[----:B--2---:R-:W-:-:S05]  /*2d570*/  FMUL.FTZ R29, R9, R2 ;  /* 0x00000002091d7220 */ /* 0x004fca0000410000 */
[----:B------:R-:W-:Y:S04]  /*2d580*/  ST.E desc[UR4][R6.64+0x1f8], R29 ;  /* 0x0001f81d06007985 */ /* 0x000fe8000c101904 */
[----:B------:R-:W2:Y:S01]  /*2d590*/  LD.E R2, desc[UR6][R6.64+0x1fc] ;  /* 0x0001fc0606027980 */ /* 0x000ea2000c101900 */
[----:B------:R-:W-:Y:S01]  /*2d5a0*/  LEA.HI R28, R201, 0x8, RZ, 0x19 ;  /* 0x00000008c91c7811 */ /* 0x000fe200078fc8ff */
[----:B--2---:R-:W-:-:S05]  /*2d5b0*/  FMUL.FTZ R9, R9, R2 ;  /* 0x0000000209097220 */ /* 0x004fca0000410000 */
[----:B------:R2:W-:Y:S04]  /*2d5c0*/  ST.E desc[UR4][R6.64+0x1fc], R9 ;  /* 0x0001fc0906007985 */ /* 0x0005e8000c101904 */
[----:B0-----:R-:W3:Y:S01]  /*2d5d0*/  LDL.64 R2, [R0+0x80] ;  /* 0x0000800000027983 */ /* 0x001ee20000100a00 */
[----:B------:R0:W-:Y:S06]  /*2d5e0*/  BAR.SYNC.DEFER_BLOCKING R28, 0x100 ;  /* 0x0004001c0000751d */ /* 0x0001ec0000010000 */
[----:B-1----:R-:W4:Y:S04]  /*2d5f0*/  LDL.64 R26, [R0] ;  /* 0x00000000001a7983 */ /* 0x002f280000100a00 */
[----:B------:R-:W5:Y:S04]  /*2d600*/  LDL.64 R24, [R0+0x98] ;  /* 0x0000980000187983 */ /* 0x000f680000100a00 */
[----:B--2---:R-:W2:Y:S04]  /*2d610*/  LDL.64 R8, [R0+0x88] ;  /* 0x0000880000087983 */ /* 0x004ea80000100a00 */
[----:B---3--:R-:W3:Y:S04]  /*2d620*/  LD.E R29, desc[UR4][R2.64] ;  /* 0x00000004021d7980 */ /* 0x008ee8000c101900 */
[----:B----4-:R-:W4:Y:S04]  /*2d630*/  LD.E R215, desc[UR6][R26.64] ;  /* 0x000000061ad77980 */ /* 0x010f28000c101900 */
[----:B-----5:R-:W4:Y:S04]  /*2d640*/  LD.E.64 R6, desc[UR4][R24.64] ;  /* 0x0000000418067980 */ /* 0x020f28000c101b00 */
[----:B---3--:R1:W-:Y:S04]  /*2d650*/  ST.E desc[UR8][R2.64], R29 ;  /* 0x0000001d02007985 */ /* 0x0083e8000c101908 */
[----:B------:R-:W3:Y:S04]  /*2d660*/  LD.E R31, desc[UR10][R2.64+0x4] ;  /* 0x0000040a021f7980 */ /* 0x000ee8000c101900 */
[----:B---3--:R3:W-:Y:S04]  /*2d670*/  ST.E desc[UR4][R2.64+0x4], R31 ;  /* 0x0000041f02007985 */ /* 0x0087e8000c101904 */
[----:B------:R-:W5:Y:S04]  /*2d680*/  LD.E R33, desc[UR6][R2.64+0x8] ;  /* 0x0000080602217980 */ /* 0x000f68000c101900 */
[----:B-----5:R-:W-:Y:S04]  /*2d690*/  ST.E desc[UR4][R2.64+0x8], R33 ;  /* 0x0000082102007985 */ /* 0x020fe8000c101904 */
[----:B------:R-:W5:Y:S04]  /*2d6a0*/  LD.E R27, desc[UR6][R2.64+0xc] ;  /* 0x00000c06021b7980 */ /* 0x000f68000c101900 */
[----:B-----5:R5:W-:Y:S04]  /*2d6b0*/  ST.E desc[UR4][R2.64+0xc], R27 ;  /* 0x00000c1b02007985 */ /* 0x020be8000c101904 */
[----:B------:R-:W2:Y:S04]  /*2d6c0*/  LD.E R25, desc[UR6][R2.64+0x10] ;  /* 0x0000100602197980 */ /* 0x000ea8000c101900 */
[----:B--2---:R2:W-:Y:S04]  /*2d6d0*/  ST.E desc[UR4][R2.64+0x10], R25 ;  /* 0x0000101902007985 */ /* 0x0045e8000c101904 */
[----:B-1----:R-:W4:Y:S04]  /*2d6e0*/  LD.E R29, desc[UR6][R2.64+0x14] ;  /* 0x00001406021d7980 */ /* 0x002f28000c101900 */
[----:B----4-:R1:W-:Y:S04]  /*2d6f0*/  ST.E desc[UR4][R2.64+0x14], R29 ;  /* 0x0000141d02007985 */ /* 0x0103e8000c101904 */
[----:B---3--:R-:W3:Y:S04]  /*2d700*/  LD.E R31, desc[UR6][R2.64+0x18] ;  /* 0x00001806021f7980 */ /* 0x008ee8000c101900 */
[----:B---3--:R3:W-:Y:S04]  /*2d710*/  ST.E desc[UR4][R2.64+0x18], R31 ;  /* 0x0000181f02007985 */ /* 0x0087e8000c101904 */
[----:B-----5:R-:W4:Y:S04]  /*2d720*/  LD.E R27, desc[UR6][R2.64+0x1c] ;  /* 0x00001c06021b7980 */ /* 0x020f28000c101900 */
[----:B----4-:R4:W-:Y:S04]  /*2d730*/  ST.E desc[UR4][R2.64+0x1c], R27 ;  /* 0x00001c1b02007985 */ /* 0x0109e8000c101904 */
[----:B--2---:R-:W2:Y:S04]  /*2d740*/  LD.E R25, desc[UR6][R2.64+0x20] ;  /* 0x0000200602197980 */ /* 0x004ea8000c101900 */
[----:B--2---:R2:W-:Y:S04]  /*2d750*/  ST.E desc[UR4][R2.64+0x20], R25 ;  /* 0x0000201902007985 */ /* 0x0045e8000c101904 */
[----:B-1----:R-:W5:Y:S04]  /*2d760*/  LD.E R29, desc[UR6][R2.64+0x24] ;  /* 0x00002406021d7980 */ /* 0x002f68000c101900 */
[----:B-----5:R1:W-:Y:S04]  /*2d770*/  ST.E desc[UR4][R2.64+0x24], R29 ;  /* 0x0000241d02007985 */ /* 0x0203e8000c101904 */
[----:B---3--:R-:W3:Y:S04]  /*2d780*/  LD.E R31, desc[UR6][R2.64+0x28] ;  /* 0x00002806021f7980 */ /* 0x008ee8000c101900 */
[----:B---3--:R3:W-:Y:S04]  /*2d790*/  ST.E desc[UR4][R2.64+0x28], R31 ;  /* 0x0000281f02007985 */ /* 0x0087e8000c101904 */
[----:B----4-:R-:W4:Y:S04]  /*2d7a0*/  LD.E R27, desc[UR6][R2.64+0x2c] ;  /* 0x00002c06021b7980 */ /* 0x010f28000c101900 */
        /* <DEDUP_REMOVED lines=228> */
[----:B-----5:R-:W-:Y:S04]  /*2e5f0*/  ST.E desc[UR4][R2.64+0x1f4], R29 ;  /* 0x0001f41d02007985 */ /* 0x020fe8000c101904 */
[----:B---3--:R-:W3:Y:S04]  /*2e600*/  LD.E R31, desc[UR6][R2.64+0x1f8] ;  /* 0x0001f806021f7980 */ /* 0x008ee8000c101900 */
[----:B---3--:R-:W-:Y:S04]  /*2e610*/  ST.E desc[UR4][R2.64+0x1f8], R31 ;  /* 0x0001f81f02007985 */ /* 0x008fe8000c101904 */
[----:B----4-:R-:W3:Y:S01]  /*2e620*/  LD.E R27, desc[UR6][R2.64+0x1fc] ;  /* 0x0001fc06021b7980 */ /* 0x010ee2000c101900 */
        /* <DEDUP_REMOVED lines=28> */
[----:B------:R-:W-:Y:S02]  /*2e7f0*/  R2UR UR56, R4 ;  /* 0x00000000043872ca */ /* 0x000fe400000e0000 */
[----:B------:R-:W-:Y:S01]  /*2e800*/  R2UR UR57, R5 ;  /* 0x00000000053972ca */ /* 0x000fe200000e0000 */
[----:B---3--:R1:W-:Y:S04]  /*2e810*/  ST.E desc[UR4][R2.64+0x1fc], R27 ;  /* 0x0001fc1b02007985 */ /* 0x0083e8000c101904 */
[----:B------:R-:W3:Y:S04]  /*2e820*/  LD.E R214, desc[UR16][R8.64] ;  /* 0x0000001008d67980 */ /* 0x000ee8000c101900 */
[----:B------:R-:W4:Y:S04]  /*2e830*/  LD.E R24, desc[UR18][R2.64] ;  /* 0x0000001202187980 */ /* 0x000f28000c101900 */
[----:B--2---:R-:W4:Y:S04]  /*2e840*/  LD.E R25, desc[UR20][R2.64+0x4] ;  /* 0x0000041402197980 */ /* 0x004f28000c101900 */
[----:B------:R-:W4:Y:S04]  /*2e850*/  LD.E R26, desc[UR22][R2.64+0x8] ;  /* 0x00000816021a7980 */ /* 0x000f28000c101900 */
[----:B-1----:R-:W4:Y:S04]  /*2e860*/  LD.E R27, desc[UR24][R2.64+0xc] ;  /* 0x00000c18021b7980 */ /* 0x002f28000c101900 */
        /* <DEDUP_REMOVED lines=124> */
[----:B------:R-:W-:Y:S01]  /*2f030*/  IMAD R6, R215, 0xc00, R6 ;  /* 0x00000c00d7067824 */ /* 0x000fe200078e0206 */
[----:B---3--:R-:W-:-:S02]  /*2f040*/  ISETP.NE.U32.AND P0, PT, R214, RZ, PT ;  /* 0x000000ffd600720c */ /* 0x008fc40003f05070 */
        /* <DEDUP_REMOVED lines=27> */
[----:B----4-:R-:W-:-:S06]  /*2f200*/  WARPGROUP.ARRIVE ;  /* 0x00000000000079c5 */ /* 0x010fcc0000000000 */
        /* <DEDUP_REMOVED lines=18> */
[----:B------:R-:W-:Y:S02]  /*2f330*/  R2UR UR6, R4 ;  /* 0x00000000040672ca */ /* 0x000fe400000e0000 */
[----:B------:R-:W-:-:S09]  /*2f340*/  R2UR UR7, R5 ;  /* 0x00000000050772ca */ /* 0x000fd200000e0000 */
        /* <DEDUP_REMOVED lines=356> */
[C---:B------:R-:W-:Y:S01]  /*30990*/  R2UR UR19, R5.reuse ;  /* 0x00000000051372ca */ /* 0x040fe200000e0000 */
[----:B------:R5:W-:Y:S01]  /*309a0*/  ST.E desc[UR24][R2.64+0x1f4], R149 ;  /* 0x0001f49502007985 */ /* 0x000be2000c101918 */
        /* <DEDUP_REMOVED lines=12> */
[C---:B------:R-:W-:Y:S02]  /*30a70*/  R2UR UR52, R4.reuse ;  /* 0x00000000043472ca */ /* 0x040fe400000e0000 */
[----:B------:R-:W-:Y:S01]  /*30a80*/  R2UR UR53, R5 ;  /* 0x00000000053572ca */ /* 0x000fe200000e0000 */
[----:B------:R5:W-:Y:S01]  /*30a90*/  ST.E desc[UR6][R2.64+0x1f8], R150 ;  /* 0x0001f89602007985 */ /* 0x000be2000c101906 */
[----:B------:R-:W-:-:S03]  /*30aa0*/  R2UR UR60, R4 ;  /* 0x00000000043c72ca */ /* 0x000fc600000e0000 */
[----:B------:R5:W-:Y:S01]  /*30ab0*/  ST.E desc[UR8][R2.64+0x1fc], R151 ;  /* 0x0001fc9702007985 */ /* 0x000be2000c101908 */
[----:B------:R-:W-:-:S03]  /*30ac0*/  R2UR UR61, R5 ;  /* 0x00000000053d72ca */ /* 0x000fc600000e0000 */
[----:B------:R-:W-:Y:S01]  /*30ad0*/  ST.E desc[UR16][R8.64], R194 ;  /* 0x000000c208007985 */ /* 0x000fe2000c101910 */
[C---:B------:R-:W-:Y:S02]  /*30ae0*/  R2UR UR58, R4.reuse ;  /* 0x00000000043a72ca */ /* 0x040fe400000e0000 */
[C---:B------:R-:W-:Y:S01]  /*30af0*/  R2UR UR59, R5.reuse ;  /* 0x00000000053b72ca */ /* 0x040fe200000e0000 */
[----:B0-----:R-:W5:Y:S01]  /*30b00*/  LD.E R24, desc[UR18][R2.64] ;  /* 0x0000001202187980 */ /* 0x001f62000c101900 */
[C---:B------:R-:W-:Y:S02]  /*30b10*/  R2UR UR56, R4.reuse ;  /* 0x00000000043872ca */ /* 0x040fe400000e0000 */
[C---:B------:R-:W-:Y:S01]  /*30b20*/  R2UR UR57, R5.reuse ;  /* 0x00000000053972ca */ /* 0x040fe200000e0000 */
[----:B-1----:R-:W5:Y:S01]  /*30b30*/  LD.E R25, desc[UR20][R2.64+0x4] ;  /* 0x0000041402197980 */ /* 0x002f62000c101900 */
[C---:B------:R-:W-:Y:S02]  /*30b40*/  R2UR UR4, R4.reuse ;  /* 0x00000000040472ca */ /* 0x040fe400000e0000 */
[----:B------:R-:W-:Y:S01]  /*30b50*/  R2UR UR5, R5 ;  /* 0x00000000050572ca */ /* 0x000fe200000e0000 */
[----:B--2---:R-:W2:Y:S01]  /*30b60*/  LD.E R26, desc[UR22][R2.64+0x8] ;  /* 0x00000816021a7980 */ /* 0x004ea2000c101900 */
[----:B------:R-:W-:-:S02]  /*30b70*/  R2UR UR6, R4 ;  /* 0x00000000040672ca */ /* 0x000fc400000e0000 */
[C---:B------:R-:W-:Y:S01]  /*30b80*/  R2UR UR7, R5.reuse ;  /* 0x00000000050772ca */ /* 0x040fe200000e0000 */
[----:B---3--:R-:W2:Y:S01]  /*30b90*/  LD.E R27, desc[UR24][R2.64+0xc] ;  /* 0x00000c18021b7980 */ /* 0x008ea2000c101900 */
[C---:B------:R-:W-:Y:S02]  /*30ba0*/  R2UR UR8, R4.reuse ;  /* 0x00000000040872ca */ /* 0x040fe400000e0000 */
[C---:B------:R-:W-:Y:S01]  /*30bb0*/  R2UR UR9, R5.reuse ;  /* 0x00000000050972ca */ /* 0x040fe200000e0000 */
[----:B----4-:R-:W2:Y:S01]  /*30bc0*/  LD.E R28, desc[UR26][R2.64+0x10] ;  /* 0x0000101a021c7980 */ /* 0x010ea2000c101900 */
[C---:B------:R-:W-:Y:S02]  /*30bd0*/  R2UR UR10, R4.reuse ;  /* 0x00000000040a72ca */ /* 0x040fe400000e0000 */
[----:B------:R-:W-:Y:S01]  /*30be0*/  R2UR UR11, R5 ;  /* 0x00000000050b72ca */ /* 0x000fe200000e0000 */
[----:B-----5:R-:W2:Y:S01]  /*30bf0*/  LD.E R29, desc[UR28][R2.64+0x14] ;  /* 0x0000141c021d7980 */ /* 0x020ea2000c101900 */
        /* <DEDUP_REMOVED lines=387> */
[----:B------:R-:W-:Y:S02]  /*32430*/  WARPGROUP.DEPBAR.LE gsb0, 0x0 ;  /* 0x00008000000079c5 */ /* 0x000fe40000010000 */
        /* <DEDUP_REMOVED lines=2713> */
[----:B------:R-:W-:Y:S04]  /*3cdd0*/  ST.E desc[UR6][R2.64+0x1ec], R147 ;  /* 0x0001ec9302007985 */ /* 0x000fe8000c101906 */
[----:B------:R-:W-:Y:S04]  /*3cde0*/  ST.E desc[UR8][R2.64+0x1f0], R148 ;  /* 0x0001f09402007985 */ /* 0x000fe8000c101908 */
[----:B------:R-:W-:Y:S04]  /*3cdf0*/  ST.E desc[UR10][R2.64+0x1f4], R149 ;  /* 0x0001f49502007985 */ /* 0x000fe8000c10190a */
[----:B------:R-:W-:Y:S04]  /*3ce00*/  ST.E desc[UR12][R2.64+0x1f8], R150 ;  /* 0x0001f89602007985 */ /* 0x000fe8000c10190c */
[----:B------:R-:W-:Y:S01]  /*3ce10*/  ST.E desc[UR14][R2.64+0x1fc], R151 ;  /* 0x0001fc9702007985 */ /* 0x000fe2000c10190e */
        /* <DEDUP_REMOVED lines=765> */
[----:B------:R-:W2:Y:S01]  /*3fdf0*/  LD.E R11, desc[UR6][R2.64+0x4] ;  /* 0x00000406020b7980 */ /* 0x000ea2000c101900 */
[C---:B------:R-:W-:Y:S02]  /*3fe00*/  R2UR UR4, R4.reuse ;  /* 0x00000000040472ca */ /* 0x040fe400000e0000 */
        /* <DEDUP_REMOVED lines=10> */
[----:B0-----:R-:W4:Y:S01]  /*3feb0*/  LD.E R9, desc[UR6][R2.64+0xc] ;  /* 0x00000c0602097980 */ /* 0x001f22000c101900 */
[C---:B------:R-:W-:Y:S02]  /*3fec0*/  R2UR UR4, R4.reuse ;  /* 0x00000000040472ca */ /* 0x040fe400000e0000 */
[C---:B------:R-:W-:Y:S02]  /*3fed0*/  R2UR UR5, R5.reuse ;  /* 0x00000000050572ca */ /* 0x040fe400000e0000 */
[----:B------:R-:W-:Y:S02]  /*3fee0*/  R2UR UR6, R4 ;  /* 0x00000000040672ca */ /* 0x000fe400000e0000 */
[----:B------:R-:W-:-:S09]  /*3fef0*/  R2UR UR7, R5 ;  /* 0x00000000050772ca */ /* 0x000fd200000e0000 */
[----:B----4-:R0:W-:Y:S04]  /*3ff00*/  ST.E desc[UR4][R2.64+0xc], R9 ;  /* 0x00000c0902007985 */ /* 0x0101e8000c101904 */
[----:B-1----:R-:W4:Y:S01]  /*3ff10*/  LD.E R7, desc[UR6][R2.64+0x10] ;  /* 0x0000100602077980 */ /* 0x002f22000c101900 */
[C---:B------:R-:W-:Y:S02]  /*3ff20*/  R2UR UR4, R4.reuse ;  /* 0x00000000040472ca */ /* 0x040fe400000e0000 */
[C---:B------:R-:W-:Y:S02]  /*3ff30*/  R2UR UR5, R5.reuse ;  /* 0x00000000050572ca */ /* 0x040fe400000e0000 */
[----:B------:R-:W-:Y:S02]  /*3ff40*/  R2UR UR6, R4 ;  /* 0x00000000040672ca */ /* 0x000fe400000e0000 */
[----:B------:R-:W-:-:S09]  /*3ff50*/  R2UR UR7, R5 ;  /* 0x00000000050772ca */ /* 0x000fd200000e0000 */
[----:B----4-:R1:W-:Y:S04]  /*3ff60*/  ST.E desc[UR4][R2.64+0x10], R7 ;  /* 0x0000100702007985 */ /* 0x0103e8000c101904 */
        /* <DEDUP_REMOVED lines=726> */
[----:B---3--:R-:W2:Y:S01]  /*42cd0*/  LD.E R13, desc[UR6][R2.64+0x1f8] ;  /* 0x0001f806020d7980 */ /* 0x008ea2000c101900 */
[C---:B------:R-:W-:Y:S02]  /*42ce0*/  R2UR UR4, R4.reuse ;  /* 0x00000000040472ca */ /* 0x040fe400000e0000 */
[C---:B------:R-:W-:Y:S02]  /*42cf0*/  R2UR UR5, R5.reuse ;  /* 0x00000000050572ca */ /* 0x040fe400000e0000 */
[----:B------:R-:W-:Y:S02]  /*42d00*/  R2UR UR6, R4 ;  /* 0x00000000040672ca */ /* 0x000fe400000e0000 */
[----:B------:R-:W-:-:S02]  /*42d10*/  R2UR UR7, R5 ;  /* 0x00000000050772ca */ /* 0x000fc400000e0000 */
[----:B------:R-:W-:-:S07]  /*42d20*/  LOP3.LUT P6, RZ, R201, 0x7f, RZ, 0xc0, !PT ;  /* 0x0000007fc9ff7812 */ /* 0x000fce00078cc0ff */
[----:B--2---:R1:W-:Y:S04]  /*42d30*/  ST.E desc[UR4][R2.64+0x1f8], R13 ;  /* 0x0001f80d02007985 */ /* 0x0043e8000c101904 */
[----:B0-----:R-:W2:Y:S01]  /*42d40*/  LD.E R9, desc[UR6][R2.64+0x1fc] ;  /* 0x0001fc0602097980 */ /* 0x001ea2000c101900 */
[----:B------:R-:W-:Y:S02]  /*42d50*/  R2UR UR4, R4 ;  /* 0x00000000040472ca */ /* 0x000fe400000e0000 */
[----:B------:R-:W-:-:S13]  /*42d60*/  R2UR UR5, R5 ;  /* 0x00000000050572ca */ /* 0x000fda00000e0000 */
[----:B--2---:R1:W-:Y:S01]  /*42d70*/  ST.E desc[UR4][R2.64+0x1fc], R9 ;  /* 0x0001fc0902007985 */ /* 0x0043e2000c101904 */
[----:B------:R-:W-:Y:S05]  /*42d80*/  @P6 BRA `(.L_x_9968) ;  /* 0x0000000000306947 */ /* 0x000fea0003800000 */
[----:B-1----:R-:W2:Y:S04]  /*42d90*/  LDL.64 R2, [R0+0x40] ;  /* 0x0000400000027983 */ /* 0x002ea80000100a00 */
        /* <DEDUP_REMOVED lines=11> */
.L_x_9968:
[----:B------:R-:W-:-:S04]  /*42e50*/  IMAD.MOV.U32 R203, RZ, RZ, 0x0 ;  /* 0x00000000ffcb7424 */ /* 0x000fc800078e00ff */
[----:B01----:R-:W-:Y:S05]  /*42e60*/  RET.REL.NODEC R202 `(_ZN7cutlass13device_kernelIN5flash11enable_sm90INS1_16FlashAttnFwdSm90INS1_25CollectiveMainloopFwdSm90ILi2EN4cute5tupleIJNS5_1CILi1EEES8_S8_EEENS6_IJNS7_ILi128EEENS7_ILi96EEENS7_ILi64EEEEEELi256ENS_10bfloat16_tEfNS_4arch4Sm90ELb0ELb1ELb0ELb1ELb0ELb0ELb1ELb1ELb0ELb0ELb0ELb0EEENS1_21CollectiveEpilogueFwdINS6_IJSA_NS7_ILi256EEESB_EEES9_SE_SG_Li256ELb1ELb0ELb0ELb0EEENS1_36VarlenDynamicPersistentTileSchedulerILi128ELi96ELi256ELi32ELb0ELb0ELb1ELb1ELb0ELb1EEEEEEEEEvNT_6ParamsE) ;  /* 0xfffffbd0ca647950 */ /* 0x003fea0003c3ffff */
.L_x_9946:
[----:B0-----:R0:W1:Y:S02]  /*42e70*/  SYNCS.PHASECHK.TRANS64.TRYWAIT P0, [R2+URZ], R3 ;  /* 0x00000003020075a7 */ /* 0x001064000800017f */
[----:B-1----:R-:W-:Y:S05]  /*42e80*/  @!P0 NANOSLEEP.SYNCS 0x989680 ;  /* 0x009896800000895d */ /* 0x002fea0003900000 */
[----:B------:R-:W1:Y:S02]  /*42e90*/  @!P0 SYNCS.PHASECHK.TRANS64 P0, [R2+URZ], R3 ;  /* 0x00000003020085a7 */ /* 0x000e64000800007f */
[----:B-1----:R-:W-:Y:S05]  /*42ea0*/  @!P0 BRA `(.L_x_9946) ;  /* 0xfffffffc00f08947 */ /* 0x002fea000383ffff */
[----:B------:R-:W-:Y:S05]  /*42eb0*/  BRA `(.L_x_9945) ;  /* 0xfffffe4c00ec7947 */ /* 0x000fea000383ffff */
.L_x_9953:
[----:B0-----:R0:W1:Y:S02]  /*42ec0*/  SYNCS.PHASECHK.TRANS64.TRYWAIT P0, [R8+URZ], R9 ;  /* 0x00000009080075a7 */ /* 0x001064000800017f */
[----:B-1----:R-:W-:Y:S05]  /*42ed0*/  @!P0 NANOSLEEP.SYNCS 0x989680 ;  /* 0x009896800000895d */ /* 0x002fea0003900000 */
[----:B------:R-:W1:Y:S02]  /*42ee0*/  @!P0 SYNCS.PHASECHK.TRANS64 P0, [R8+URZ], R9 ;  /* 0x00000009080085a7 */ /* 0x000e64000800007f */
[----:B-1----:R-:W-:Y:S05]  /*42ef0*/  @!P0 BRA `(.L_x_9953) ;  /* 0xfffffffc00f08947 */ /* 0x002fea000383ffff */
[----:B------:R-:W-:Y:S05]  /*42f00*/  BRA `(.L_x_9952) ;  /* 0xfffffe5400c07947 */ /* 0x000fea000383ffff */
.L_x_9969:
        /* <DEDUP_REMOVED lines=15> */
.L_x_11969:


//--------------------- .text._ZN7cutlass13device_kernelIN5flash11enable_sm90INS1_16FlashAttnFwdSm90INS1_25CollectiveMainloopFwdSm90ILi2EN4cute5tupleIJNS5_1CILi1EEES8_S8_EEENS6_IJNS7_ILi128EEENS7_ILi96EEENS7_ILi64EEEEEELi256ENS_10bfloat16_tEfNS_4arch4Sm90ELb0ELb1ELb0ELb1ELb0ELb1ELb1ELb1ELb0ELb0ELb0ELb0EEENS1_21CollectiveEpilogueFwdINS6_IJSA_NS7_ILi256EEESB_EEES9_SE_SG_Li256ELb1ELb0ELb0ELb0EEENS1_36VarlenDynamicPersistentTileSchedulerILi128ELi96ELi256ELi32ELb0ELb0ELb1ELb1ELb0ELb1EEEEEEEEEvNT_6ParamsE --------------------------
	.section	.text._ZN7cutlass13device_kernelIN5flash11enable_sm90INS1_16FlashAttnFwdSm90INS1_25CollectiveMainloopFwdSm90ILi2EN4cute5tupleIJNS5_1CILi1EEES8_S8_EEENS6_IJNS7_ILi128EEENS7_ILi96EEENS7_ILi64EEEEEELi256ENS_10bfloat16_tEfNS_4arch4Sm90ELb0ELb1ELb0ELb1ELb0ELb1ELb1ELb1ELb0ELb0ELb0ELb0EEENS1_21CollectiveEpilogueFwdINS6_IJSA_NS7_ILi256EEESB_EEES9_SE_SG_Li256ELb1ELb0ELb0ELb0EEENS1_36VarlenDynamicPersistentTileSchedulerILi128ELi96ELi256ELi32ELb0ELb0ELb1ELb1ELb0ELb1EEEEEEEEEvNT_6ParamsE,"ax",@progbits
	.align	128
.text._ZN7cutlass13device_kernelIN5flash11enable_sm90INS1_16FlashAttnFwdSm90INS1_25CollectiveMainloopFwdSm90ILi2EN4cute5tupleIJNS5_1CILi1EEES8_S8_EEENS6_IJNS7_ILi128EEENS7_ILi96EEENS7_ILi64EEEEEELi256ENS_10bfloat16_tEfNS_4arch4Sm90ELb0ELb1ELb0ELb1ELb0ELb1ELb1ELb1ELb0ELb0ELb0ELb0EEENS1_21CollectiveEpilogueFwdINS6_IJSA_NS7_ILi256EEESB_EEES9_SE_SG_Li256ELb1ELb0ELb0ELb0EEENS1_36VarlenDynamicPersistentTileSchedulerILi128ELi96ELi256ELi32ELb0ELb0ELb1ELb1ELb0ELb1EEEEEEEEEvNT_6ParamsE:
        .type           _ZN7cutlass13device_kernelIN5flash11enable_sm90INS1_16FlashAttnFwdSm90INS1_25CollectiveMainloopFwdSm90ILi2EN4cute5tupleIJNS5_1CILi1EEES8_S8_EEENS6_IJNS7_ILi128EEENS7_ILi96EEENS7_ILi64EEEEEELi256ENS_10bfloat16_tEfNS_4arch4Sm90ELb0ELb1ELb0ELb1ELb0ELb1ELb1ELb1ELb0ELb0ELb0ELb0EEENS1_21CollectiveEpilogueFwdINS6_IJSA_NS7_ILi256EEESB_EEES9_SE_SG_Li256ELb1ELb0ELb0ELb0EEENS1_36VarlenDynamicPersistentTileSchedulerILi128ELi96ELi256ELi32ELb0ELb0ELb1ELb1ELb0ELb1EEEEEEEEEvNT_6ParamsE,@function
        .size           _ZN7cutlass13device_kernelIN5flash11enable_sm90INS1_16FlashAttnFwdSm90INS1_25CollectiveMainloopFwdSm90ILi2EN4cute5tupleIJNS5_1CILi1EEES8_S8_EEENS6_IJNS7_ILi128EEENS7_ILi96EEENS7_ILi64EEEEEELi256ENS_10bfloat16_tEfNS_4arch4Sm90ELb0ELb1ELb0ELb1ELb0ELb1ELb1ELb1ELb0ELb0ELb0ELb0EEENS1_21CollectiveEpilogueFwdINS6_IJSA_NS7_ILi256EEESB_EEES9_SE_SG_Li256ELb1ELb0ELb0ELb0EEENS1_36VarlenDynamicPersistentTileSchedulerILi128ELi96ELi256ELi32ELb0ELb0ELb1ELb1ELb0ELb1EEEEEEEEEvNT_6ParamsE,(.L_x_11971 - _ZN7cutlass13device_kernelIN5flash11enable_sm90INS1_16FlashAttnFwdSm90INS1_25CollectiveMainloopFwdSm90ILi2EN4cute5tupleIJNS5_1CILi1EEES8_S8_EEENS6_IJNS7_ILi128EEENS7_ILi96EEENS7_ILi64EEEEEELi256ENS_10bfloat16_tEfNS_4arch4Sm90ELb0ELb1ELb0ELb1ELb0ELb1ELb1ELb1ELb0ELb0ELb0ELb0EEENS1_21CollectiveEpilogueFwdINS6_IJSA_NS7_ILi256EEESB_EEES9_SE_SG_Li256ELb1ELb0ELb0ELb0EEENS1_36VarlenDynamicPersistentTileSchedulerILi128ELi96ELi256ELi32ELb0ELb0ELb1ELb1ELb0ELb1EEEEEEEEEvNT_6ParamsE)
        .other          _ZN7cutlass13device_kernelIN5flash11enable_sm90INS1_16FlashAttnFwdSm90INS1_25CollectiveMainloopFwdSm90ILi2EN4cute5tupleIJNS5_1CILi1EEES8_S8_EEENS6_IJNS7_ILi128EEENS7_ILi96EEENS7_ILi64EEEEEELi256ENS_10bfloat16_tEfNS_4arch4Sm90ELb0ELb1ELb0ELb1ELb0ELb1ELb1ELb1ELb0ELb0ELb0ELb0EEENS1_21CollectiveEpilogueFwdINS6_IJSA_NS7_ILi256EEESB_EEES9_SE_SG_Li256ELb1ELb0ELb0ELb0EEENS1_36VarlenDynamicPersistentTileSchedulerILi128ELi96ELi256ELi32ELb0ELb0ELb1ELb1ELb0ELb1EEEEEEEEEvNT_6ParamsE,@"STO_CUDA_ENTRY STV_DEFAULT"
_ZN7cutlass13device_kernelIN5flash11enable_sm90INS1_16FlashAttnFwdSm90INS1_25CollectiveMainloopFwdSm90ILi2EN4cute5tupleIJNS5_1CILi1EEES8_S8_EEENS6_IJNS7_ILi128EEENS7_ILi96EEENS7_ILi64EEEEEELi256ENS_10bfloat16_tEfNS_4arch4Sm90ELb0ELb1ELb0ELb1ELb0ELb1ELb1ELb1ELb0ELb0ELb0ELb0EEENS1_21CollectiveEpilogueFwdINS6_IJSA_NS7_ILi256EEESB_EEES9_SE_SG_Li256ELb1ELb0ELb0ELb0EEENS1_36VarlenDynamicPersistentTileSchedulerILi128ELi96ELi256ELi32ELb0ELb0ELb1ELb1ELb0ELb1EEEEEEEEEvNT_6ParamsE:
[----:B------:R-:W0:Y:S02]  /*0000*/  LDC R1, c[0x0][0x28] ;  /* 0x00000a00ff017b82 */ /* 0x000e240000000800 */
[----:B0-----:R-:W-:-:S05]  /*0010*/  VIADD R1, R1, 0xfffffb70 ;  /* 0xfffffb7001017836 */ /* 0x001fca0000000000 */
[----:B------:R-:W-:Y:S01]  /*0020*/  R2UR UR4, R1 ;  /* 0x00000000010472ca */ /* 0x000fe200000e0000 */
[----:B------:R-:W0:Y:S01]  /*0030*/  S2R R3, SR_TID.X ;  /* 0x0000000000037919 */ /* 0x000e220000002100 */
[----:B------:R-:W-:Y:S01]  /*0040*/  ELECT P0, URZ, PT ;  /* 0x00000000003f782f */ /* 0x000fe20003800000 */
[----:B------:R-:W-:Y:S01]  /*0050*/  BSSY B0, `(.L_x_9970) ;  /* 0x000001e000007945 */ /* 0x000fe20003800000 */
[----:B------:R-:W-:Y:S01]  /*0060*/  ULDC UR49, c[0x0][0x20] ;  /* 0x0000080000317ab9 */ /* 0x000fe20000000800 */
[----:B------:R-:W-:-:S08]  /*0070*/  ULDC UR48, c[0x0][0x24] ;  /* 0x0000090000307ab9 */ /* 0x000fd00000000800 */
[----:B------:R-:W-:-:S04]  /*0080*/  UIADD3 UR49, UP0, UR4, UR49, URZ ;  /* 0x0000003104317290 */ /* 0x000fc8000ff1e03f */
[----:B------:R-:W-:Y:S01]  /*0090*/  UIADD3.X UR48, URZ, UR48, URZ, UP0, !UPT ;  /* 0x000000303f307290 */ /* 0x000fe200087fe43f */
        /* <DEDUP_REMOVED lines=25> */
.L_x_9971:
[----:B------:R-:W-:Y:S05]  /*0230*/  BSYNC B0 ;  /* 0x0000000000007941 */ /* 0x000fea0003800000 */
.L_x_9970:
        /* <DEDUP_REMOVED lines=43> */
.L_x_9972:
        /* <DEDUP_REMOVED lines=22> */
.L_x_9973:
        /* <DEDUP_REMOVED lines=18> */
.L_x_9974:
        /* <DEDUP_REMOVED lines=22> */
.L_x_9975:
        /* <DEDUP_REMOVED lines=22> */
.L_x_9976:
[----:B------:R-:W-:Y:S01]  /*0a30*/  PLOP3.LUT P0, PT, PT, PT, UP0, 0x80, 0x0 ;  /* 0x000000000000781c */ /* 0x000fe20003f0f008 */
[----:B------:R-:W-:Y:S01]  /*0a40*/  UMOV UR50, 0x1 ;  /* 0x0000000100327882 */ /* 0x000fe20000000000 */
[----:B------:R-:W-:Y:S01]  /*0a50*/  NOP ;  /* 0x0000000000007918 */ /* 0x000fe20000000000 */
[----:B------:R-:W-:Y:S01]  /*0a60*/  USEL UR50, UR50, 0x2, !UP0 ;  /* 0x0000000232327887 */ /* 0x000fe2000c000000 */
[----:B------:R-:W-:Y:S01]  /*0a70*/  BSSY B7, `(.L_x_9977) ;  /* 0x00032d3000077945 */ /* 0x000fe20003800000 */
[----:B------:R-:W-:Y:S01]  /*0a80*/  ULDC.64 UR56, c[0x0][0x208] ;  /* 0x0000820000387ab9 */ /* 0x000fe20000000a00 */
[----:B------:R-:W-:Y:S02]  /*0a90*/  IMAD.U32 R18, RZ, RZ, UR49 ;  /* 0x00000031ff127e24 */ /* 0x000fe4000f8e00ff */
[----:B------:R-:W-:Y:S01]  /*0aa0*/  IMAD.U32 R19, RZ, RZ, UR48 ;  /* 0x00000030ff137e24 */ /* 0x000fe2000f8e00ff */
[----:B0123--:R-:W-:Y:S06]  /*0ab0*/  BAR.SYNC.DEFER_BLOCKING 0x0 ;  /* 0x0000000000007b1d */ /* 0x00ffec0000010000 */
[----:B------:R-:W-:Y:S05]  /*0ac0*/  @!P0 BRA `(.L_x_9978) ;  /* 0x000002c800888947 */ /* 0x000fea0003800000 */
.L_x_9979:
[----:B------:R-:W-:-:S08]  /*0ad0*/  NOP ;  /* 0x0000000000007918 */ /* 0x000fd00000000000 */
[----:B------:R-:W0:Y:S02]  /*0ae0*/  USETMAXREG.TRY_ALLOC.CTAPOOL UP0, 0xf0 ;  /* 0x000000f0000079c8 */ /* 0x000e240008000600 */
[----:B0-----:R-:W-:-:S13]  /*0af0*/  PLOP3.LUT P0, PT, PT, PT, UP0, 0x80, 0x0 ;  /* 0x000000000000781c */ /* 0x001fda0003f0f008 */
[----:B------:R-:W-:Y:S05]  /*0b00*/  @!P0 BRA `(.L_x_9979) ;  /* 0xfffffffc00f08947 */ /* 0x000fea000383ffff */
[----:B------:R-:W2:Y:S01]  /*0b10*/  LDL.LU R2, [R1+0x460] ;  /* 0x0004600001027983 */ /* 0x000ea20000300800 */
[----:B------:R-:W0:Y:S01]  /*0b20*/  S2UR UR5, SR_CgaCtaId ;  /* 0x00000000000579c3 */ /* 0x000e220000008800 */
[----:B------:R-:W-:Y:S01]  /*0b30*/  UMOV UR4, 0x400 ;  /* 0x0000040000047882 */ /* 0x000fe20000000000 */
[----:B------:R-:W-:Y:S01]  /*0b40*/  UIADD3 UR44, UP0, UR49, 0x210, URZ ;  /* 0x00000210312c7890 */ /* 0x000fe2000ff1e03f */
[----:B------:R-:W1:Y:S01]  /*0b50*/  S2R R0, SR_TID.X ;  /* 0x0000000000007919 */ /* 0x000e620000002100 */
[----:B------:R-:W-:Y:S02]  /*0b60*/  UIADD3 UR43, UP1, UR49, 0x21c, URZ ;  /* 0x0000021c312b7890 */ /* 0x000fe4000ff3e03f */
[----:B------:R-:W-:Y:S01]  /*0b70*/  UIADD3.X UR42, URZ, UR48, URZ, UP0, !UPT ;  /* 0x000000303f2a7290 */ /* 0x000fe200087fe43f */
[----:B------:R-:W-:Y:S01]  /*0b80*/  STL.64 [R1+0x210], RZ ;  /* 0x000210ff01007387 */ /* 0x000fe20000100a00 */
[----:B------:R-:W-:-:S03]  /*0b90*/  UIADD3.X UR41, URZ, UR48, URZ, UP1, !UPT ;  /* 0x000000303f297290 */ /* 0x000fc60008ffe43f */
[----:B------:R-:W-:Y:S04]  /*0ba0*/  STL [R1+0x218], RZ ;  /* 0x000218ff01007387 */ /* 0x000fe80000100800 */
[----:B------:R-:W-:Y:S01]  /*0bb0*/  STL [R1+0x21c], RZ ;  /* 0x00021cff01007387 */ /* 0x000fe20000100800 */
[----:B0-----:R-:W-:-:S06]  /*0bc0*/  ULEA UR4, UR5, UR4, 0x18 ;  /* 0x0000000405047291 */ /* 0x001fcc000f8ec03f */
[----:B------:R-:W-:Y:S01]  /*0bd0*/  IMAD.U32 R145, RZ, RZ, UR4 ;  /* 0x00000004ff917e24 */ /* 0x000fe2000f8e00ff */
[----:B------:R-:W-:Y:S06]  /*0be0*/  BAR.ARV 0x8, 0x120 ;  /* 0x0204800000007b1d */ /* 0x000fec0000002000 */
[----:B-1----:R-:W-:Y:S01]  /*0bf0*/  SHF.R.U32.HI R9, RZ, 0x7, R0 ;  /* 0x00000007ff097819 */ /* 0x002fe20000011600 */
[----:B------:R-:W-:-:S03]  /*0c00*/  ULDC UR4, c[0x0][0xd14] ;  /* 0x0003450000047ab9 */ /* 0x000fc60000000800 */
[----:B------:R-:W-:-:S13]  /*0c10*/  ISETP.NE.AND P0, PT, R9, 0x1, PT ;  /* 0x000000010900780c */ /* 0x000fda0003f05270 */
[----:B------:R-:W-:Y:S08]  /*0c20*/  @!P0 BAR.ARV 0x9, 0x100 ;  /* 0x0244000000008b1d */ /* 0x000ff00000002000 */
[----:B------:R-:W-:Y:S06]  /*0c30*/  BAR.SYNC.DEFER_BLOCKING 0x5, 0x120 ;  /* 0x0144800000007b1d */ /* 0x000fec0000010000 */
[----:B------:R-:W0:Y:S02]  /*0c40*/  LDS.128 R116, [R145+0x324d0] ;  /* 0x0324d00091747984 */ /* 0x000e240000000c00 */
[----:B------:R-:W-:Y:S06]  /*0c50*/  BAR.ARV 0x4, 0x120 ;  /* 0x0104800000007b1d */ /* 0x000fec0000002000 */
[----:B--2---:R-:W-:-:S04]  /*0c60*/  LOP3.LUT R2, R2, 0xffefffff, RZ, 0xc0, !PT ;  /* 0xffefffff02027812 */ /* 0x004fc800078ec0ff */
[----:B------:R-:W-:Y:S02]  /*0c70*/  @P0 LOP3.LUT R2, R2, 0x100000, RZ, 0xfc, !PT ;  /* 0x0010000002020812 */ /* 0x000fe400078efcff */
[----:B0-----:R-:W-:-:S03]  /*0c80*/  ISETP.GE.AND P0, PT, R119, UR4, PT ;  /* 0x0000000477007c0c */ /* 0x001fc6000bf06270 */
[----:B------:R0:W-:Y:S10]  /*0c90*/  STL [R1+0x460], R2 ;  /* 0x0004600201007387 */ /* 0x0001f40000100800 */
[----:B0-----:R-:W-:Y:S05]  /*0ca0*/  @P0 BRA `(.L_x_9980) ;  /* 0x0000032800bc0947 */ /* 0x001fea0003800000 */
[----:B------:R-:W-:Y:S01]  /*0cb0*/  VIADD R211, R0, 0xffffff80 ;  /* 0xffffff8000d37836 */ /* 0x000fe20000000000 */
[C---:B------:R-:W-:Y:S01]  /*0cc0*/  IADD3 R210, -R9.reuse, 0xb, RZ ;  /* 0x0000000b09d27810 */ /* 0x040fe20007ffe1ff */
[----:B------:R-:W-:Y:S02]  /*0cd0*/  VIADD R179, R9, 0x8 ;  /* 0x0000000809b37836 */ /* 0x000fe40000000000 */
[----:B------:R-:W-:Y:S01]  /*0ce0*/  IMAD.MOV.U32 R152, RZ, RZ, RZ ;  /* 0x000000ffff987224 */ /* 0x000fe200078e00ff */
[----:B------:R-:W-:Y:S01]  /*0cf0*/  SHF.R.S32.HI R0, RZ, 0x1f, R211 ;  /* 0x0000001fff007819 */ /* 0x000fe200000114d3 */
[----:B------:R-:W-:-:S03]  /*0d00*/  IMAD.MOV.U32 R157, RZ, RZ, RZ ;  /* 0x000000ffff9d7224 */ /* 0x000fc600078e00ff */
[CC--:B------:R-:W-:Y:S02]  /*0d10*/  LEA.HI R2, R0.reuse, R211.reuse, RZ, 0x7 ;  /* 0x000000d300027211 */ /* 0x0c0fe400078f38ff */
[-C--:B------:R-:W-:Y:S02]  /*0d20*/  LEA.HI R7, R0, R211.reuse, RZ, 0x4 ;  /* 0x000000d300077211 */ /* 0x080fe400078f20ff */
[----:B------:R-:W-:Y:S02]  /*0d30*/  LOP3.LUT R216, R2, 0xffffff80, RZ, 0xc0, !PT ;  /* 0xffffff8002d87812 */ /* 0x000fe400078ec0ff */
[----:B------:R-:W-:Y:S02]  /*0d40*/  SHF.R.S32.HI R217, RZ, 0x7, R2 ;  /* 0x00000007ffd97819 */ /* 0x000fe40000011402 */
[----:B------:R-:W-:Y:S01]  /*0d50*/  LEA.HI R168, R0, R211, RZ, 0x5 ;  /* 0x000000d300a87211 */ /* 0x000fe200078f28ff */
[----:B------:R-:W-:Y:S01]  /*0d60*/  IMAD.IADD R216, R211, 0x1, -R216 ;  /* 0x00000001d3d87824 */ /* 0x000fe200078e0ad8 */
[----:B------:R-:W-:-:S02]  /*0d70*/  LEA.HI R2, R2, R217, RZ, 0x1 ;  /* 0x000000d902027211 */ /* 0x000fc400078f08ff */
[----:B------:R-:W-:Y:S02]  /*0d80*/  SHF.R.S32.HI R10, RZ, 0x4, R7 ;  /* 0x00000004ff0a7819 */ /* 0x000fe40000011407 */
        /* <DEDUP_REMOVED lines=8> */
[----:B------:R-:W-:Y:S02]  /*0e10*/  LEA.HI R6, R6, R5, RZ, 0x3 ;  /* 0x0000000506067211 */ /* 0x000fe400078f18ff */
[C---:B------:R-:W-:Y:S02]  /*0e20*/  LOP3.LUT R8, R7.reuse, 0x3fffff0, RZ, 0xc0, !PT ;  /* 0x03fffff007087812 */ /* 0x040fe400078ec0ff */
[----:B------:R-:W-:Y:S02]  /*0e30*/  LOP3.LUT R6, R6, 0xfffffff8, RZ, 0xc0, !PT ;  /* 0xfffffff806067812 */ /* 0x000fe400078ec0ff */
[----:B------:R-:W-:-:S02]  /*0e40*/  LEA.HI R7, R7, R10, RZ, 0x1 ;  /* 0x0000000a07077211 */ /* 0x000fc400078f08ff */
[----:B------:R-:W-:Y:S01]  /*0e50*/  SHF.R.S32.HI R168, RZ, 0x5, R168 ;  /* 0x00000005ffa87819 */ /* 0x000fe200000114a8 */
[----:B------:R-:W-:Y:S01]  /*0e60*/  IMAD.IADD R6, R5, 0x1, -R6 ;  /* 0x0000000105067824 */ /* 0x000fe200078e0a06 */
[----:B------:R-:W-:Y:S01]  /*0e70*/  LOP3.LUT R7, R7, 0x1ffffffe, RZ, 0xc0, !PT ;  /* 0x1ffffffe07077812 */ /* 0x000fe200078ec0ff */
[----:B------:R-:W-:Y:S02]  /*0e80*/  IMAD.IADD R5, R211, 0x1, -R8 ;  /* 0x00000001d3057824 */ /* 0x000fe400078e0a08 */
[----:B------:R-:W-:Y:S02]  /*0e90*/  IMAD R3, R3, 0x10, R6 ;  /* 0x0000001003037824 */ /* 0x000fe400078e0206 */
[----:B------:R-:W-:Y:S02]  /*0ea0*/  IMAD.IADD R7, R10, 0x1, -R7 ;  /* 0x000000010a077824 */ /* 0x000fe400078e0a07 */
[----:B------:R-:W-:Y:S01]  /*0eb0*/  IMAD R212, R2, 0x40, R3 ;  /* 0x0000004002d47824 */ /* 0x000fe200078e0203 */
[-C--:B------:R-:W-:Y:S01]  /*0ec0*/  LEA.HI R2, R0, R211.reuse, RZ, 0x3 ;  /* 0x000000d300027211 */ /* 0x080fe200078f18ff */
[----:B------:R-:W-:Y:S01]  /*0ed0*/  IMAD R8, R168, 0x10, R5 ;  /* 0x00000010a8087824 */ /* 0x000fe200078e0205 */
[----:B------:R-:W-:-:S02]  /*0ee0*/  LEA.HI R0, R0, R211, RZ, 0x2 ;  /* 0x000000d300007211 */ /* 0x000fc400078f10ff */
[----:B------:R-:W-:Y:S01]  /*0ef0*/  SHF.R.S32.HI R164, RZ, 0x3, R2 ;  /* 0x00000003ffa47819 */ /* 0x000fe20000011402 */
[----:B------:R-:W-:Y:S01]  /*0f00*/  IMAD R7, R8, 0x8, R7 ;  /* 0x0000000808077824 */ /* 0x000fe200078e0207 */
[--C-:B------:R-:W-:Y:S02]  /*0f10*/  SHF.R.S32.HI R153, RZ, 0x2, R0.reuse ;  /* 0x00000002ff997819 */ /* 0x100fe40000011400 */
[----:B------:R-:W-:Y:S01]  /*0f20*/  LOP3.LUT R214, R0, 0xfffffffc, RZ, 0xc0, !PT ;  /* 0xfffffffc00d67812 */ /* 0x000fe200078ec0ff */
[----:B------:R-:W-:Y:S01]  /*0f30*/  IMAD.SHL.U32 R218, R7, 0x8, RZ ;  /* 0x0000000807da7824 */ /* 0x000fe200078e00ff */
[----:B------:R-:W-:Y:S01]  /*0f40*/  LOP3.LUT R2, R2, 0x1ffffff8, RZ, 0xc0, !PT ;  /* 0x1ffffff802027812 */ /* 0x000fe200078ec0ff */
[----:B------:R-:W-:Y:S01]  /*0f50*/  VIADD R156, R153, 0x40 ;  /* 0x00000040999c7836 */ /* 0x000fe20000000000 */
[----:B------:R-:W-:Y:S01]  /*0f60*/  SHF.R.S32.HI R0, RZ, 0x1f, R0 ;  /* 0x0000001fff007819 */ /* 0x000fe20000011400 */
[C---:B------:R-:W-:Y:S01]  /*0f70*/  IMAD.IADD R214, R211.reuse, 0x1, -R214 ;  /* 0x00000001d3d67824 */ /* 0x040fe200078e0ad6 */
[----:B------:R-:W-:Y:S01]  /*0f80*/  SHF.R.S32.HI R166, RZ, 0x1f, R153 ;  /* 0x0000001fffa67819 */ /* 0x000fe20000011499 */
[----:B------:R-:W-:Y:S01]  /*0f90*/  IMAD.SHL.U32 R169, R156, 0x40, RZ ;  /* 0x000000409ca97824 */ /* 0x000fe200078e00ff */
[----:B------:R-:W-:Y:S01]  /*0fa0*/  SHF.R.S32.HI R3, RZ, 0x1f, R156 ;  /* 0x0000001fff037819 */ /* 0x000fe2000001149c */
[----:B------:R-:W-:Y:S01]  /*0fb0*/  IMAD.IADD R2, R211, 0x1, -R2 ;  /* 0x00000001d3027824 */ /* 0x000fe200078e0a02 */
[----:B------:R-:W-:Y:S01]  /*0fc0*/  LEA.HI R0, R0, R153, RZ, 0x3 ;  /* 0x0000009900007211 */ /* 0x000fe200078f18ff */
[----:B------:R-:W-:Y:S01]  /*0fd0*/  IMAD.SHL.U32 R22, R214, 0x8, RZ ;  /* 0x00000008d6167824 */ /* 0x000fe200078e00ff */
[----:B------:R-:W-:Y:S01]  /*0fe0*/  LEA.HI R3, R3, R156, RZ, 0x3 ;  /* 0x0000009c03037211 */ /* 0x000fe200078f18ff */
[----:B------:R-:W-:Y:S01]  /*0ff0*/  IMAD.SHL.U32 R159, R2, 0x8, RZ ;  /* 0x00000008029f7824 */ /* 0x000fe200078e00ff */
[----:B------:R-:W-:Y:S01]  /*1000*/  LOP3.LUT R169, R169, 0x1c0, RZ, 0xc0, !PT ;  /* 0x000001c0a9a97812 */ /* 0x000fe200078ec0ff */
[----:B------:R-:W-:Y:S01]  /*1010*/  IMAD.SHL.U32 R154, R214, 0x4, RZ ;  /* 0x00000004d69a7824 */ /* 0x000fe200078e00ff */
[----:B------:R-:W-:Y:S01]  /*1020*/  LOP3.LUT R0, R0, 0xfffffff8, RZ, 0xc0, !PT ;  /* 0xfffffff800007812 */ /* 0x000fe200078ec0ff */
[----:B------:R-:W-:Y:S01]  /*1030*/  IMAD.SHL.U32 R171, R3, 0x40, RZ ;  /* 0x0000004003ab7824 */ /* 0x000fe200078e00ff */
[----:B------:R-:W-:Y:S01]  /*1040*/  LOP3.LUT R3, R4, 0x7ffffffc, RZ, 0xc0, !PT ;  /* 0x7ffffffc04037812 */ /* 0x000fe200078ec0ff */
[----:B------:R-:W-:Y:S01]  /*1050*/  VIADD R158, R154, 0x10 ;  /* 0x000000109a9e7836 */ /* 0x000fe20000000000 */
[----:B------:R-:W-:Y:S01]  /*1060*/  SHF.R.U32.HI R170, RZ, 0x3, R169 ;  /* 0x00000003ffaa7819 */ /* 0x000fe200000116a9 */
[----:B------:R-:W-:Y:S01]  /*1070*/  IMAD.IADD R183, R153, 0x1, -R0 ;  /* 0x0000000199b77824 */ /* 0x000fe200078e0a00 */
[----:B------:R-:W-:Y:S01]  /*1080*/  LOP3.LUT R2, R169, 0x38, R22, 0xf8, !PT ;  /* 0x00000038a9027812 */ /* 0x000fe200078ef816 */
[----:B------:R-:W-:Y:S01]  /*1090*/  IMAD.IADD R3, R216, 0x1, -R3 ;  /* 0x00000001d8037824 */ /* 0x000fe200078e0a03 */
[----:B------:R-:W-:-:S02]  /*10a0*/  LOP3.LUT R171, R171, 0xfffffe00, RZ, 0xc0, !PT ;  /* 0xfffffe00abab7812 */ /* 0x000fc400078ec0ff */
[----:B------:R-:W-:Y:S01]  /*10b0*/  SHF.R.S32.HI R176, RZ, 0x1f, R156 ;  /* 0x0000001fffb07819 */ /* 0x000fe2000001149c */
[----:B------:R-:W-:Y:S01]  /*10c0*/  IMAD.SHL.U32 R213, R3, 0x2, RZ ;  /* 0x0000000203d57824 */ /* 0x000fe200078e00ff */
[----:B------:R-:W-:Y:S02]  /*10d0*/  LOP3.LUT R2, R171, R2, R170, 0xf6, !PT ;  /* 0x00000002ab027212 */ /* 0x000fe400078ef6aa */
[----:B------:R-:W-:-:S03]  /*10e0*/  SHF.R.S32.HI R23, RZ, 0x1f, R22 ;  /* 0x0000001fff177819 */ /* 0x000fc60000011416 */
[----:B------:R-:W-:-:S07]  /*10f0*/  IMAD R215, R2, 0x2, R145 ;  /* 0x0000000202d77824 */ /* 0x000fce00078e0291 */
.L_x_10202:
[----:B------:R-:W-:Y:S05]  /*1100*/  YIELD ;  /* 0x0000000000007946 */ /* 0x000fea0003800000 */
[----:B------:R-:W-:Y:S01]  /*1110*/  ULDC.64 UR4, c[0x0][0xb20] ;  /* 0x0002c80000047ab9 */ /* 0x000fe20000000a00 */
[----:B0---4-:R-:W0:Y:S01]  /*1120*/  LDC.64 R4, c[0x0][0xb00] ;  /* 0x0002c000ff047b82 */ /* 0x011e220000000a00 */
        /* <DEDUP_REMOVED lines=11> */
[----:B0-2---:R-:W-:-:S06]  /*11e0*/  IMAD.WIDE R8, R119, 0x4, R4 ;  /* 0x0000000477087825 */ /* 0x005fcc00078e0204 */
[----:B------:R-:W0:Y:S01]  /*11f0*/  @P2 LDC.64 R6, c[0x0][0xb10] ;  /* 0x0002c400ff062b82 */ /* 0x000e220000000a00 */
[----:B------:R-:W-:Y:S02]  /*1200*/  ULDC UR4, c[0x0][0x288] ;  /* 0x0000a20000047ab9 */ /* 0x000fe40000000800 */
[----:B------:R-:W-:Y:S01]  /*1210*/  IMAD.U32 R160, RZ, RZ, UR4 ;  /* 0x00000004ffa07e24 */ /* 0x000fe2000f8e00ff */
[----:B------:R-:W-:Y:S02]  /*1220*/  ULDC.64 UR4, c[0x0][0x3f8] ;  /* 0x0000fe0000047ab9 */ /* 0x000fe40000000a00 */
[----:B-----5:R2:W5:Y:S01]  /*1230*/  @P0 LDG.E R17, desc[UR56][R8.64] ;  /* 0x0000003808110981 */ /* 0x020562000c1e1900 */
        /* <DEDUP_REMOVED lines=23> */
.L_x_9981:
        /* <DEDUP_REMOVED lines=11> */
.L_x_9982:
[----:B------:R-:W-:Y:S05]  /*1460*/  @!P0 BRA `(.L_x_9983) ;  /* 0x00000000000c8947 */ /* 0x000fea0003800000 */
[----:B------:R-:W2:Y:S04]  /*1470*/  LDG.E R3, desc[UR56][R8.64] ;  /* 0x0000003808037981 */ /* 0x000ea8000c1e1900 */
[----:B------:R-:W2:Y:S02]  /*1480*/  LDG.E R16, desc[UR56][R8.64+0x4] ;  /* 0x0000043808107981 */ /* 0x000ea4000c1e1900 */
[----:B--2---:R-:W-:-:S07]  /*1490*/  IMAD.IADD R16, R16, 0x1, -R3 ;  /* 0x0000000110107824 */ /* 0x004fce00078e0a03 */
.L_x_9983:
        /* <DEDUP_REMOVED lines=38> */
.L_x_9986:
[----:B------:R-:W-:-:S13]  /*1700*/  ISETP.NE.AND P0, PT, R9, 0x1, PT ;  /* 0x000000010900780c */ /* 0x000fda0003f05270 */
[----:B------:R-:W0:Y:S02]  /*1710*/  @P0 LDC.64 R4, c[0x0][0xae0] ;  /* 0x0002b800ff040b82 */ /* 0x000e240000000a00 */
[----:B0-----:R-:W-:-:S05]  /*1720*/  @P0 IMAD.HI.U32 R4, R2, R4, RZ ;  /* 0x0000000402040227 */ /* 0x001fca00078e00ff */
[----:B------:R-:W-:-:S07]  /*1730*/  @P0 SHF.R.U32.HI R2, RZ, R5, R4 ;  /* 0x00000005ff020219 */ /* 0x000fce0000011604 */
.L_x_9987:
[----:B------:R-:W-:Y:S05]  /*1740*/  BSYNC B0 ;  /* 0x0000000000007941 */ /* 0x000fea0003800000 */
.L_x_9985:
[----:B------:R-:W-:-:S05]  /*1750*/  IMAD R3, R2, R9, R9 ;  /* 0x0000000902037224 */ /* 0x000fca00078e0209 */
[----:B------:R-:W-:-:S07]  /*1760*/  VIMNMX R0, R0, R3, PT ;  /* 0x0000000300007248 */ /* 0x000fce0003fe0100 */
.L_x_9984:
        /* <DEDUP_REMOVED lines=15> */
.L_x_9990:
[----:B------:R-:W-:Y:S01]  /*1860*/  ISETP.NE.AND P0, PT, R9, 0x1, PT ;  /* 0x000000010900780c */ /* 0x000fe20003f05270 */
[----:B------:R-:W-:-:S12]  /*1870*/  IMAD.MOV.U32 R4, RZ, RZ, R35 ;  /* 0x000000ffff047224 */ /* 0x000fd800078e0023 */
[----:B------:R-:W0:Y:S02]  /*1880*/  @P0 LDC.64 R6, c[0x0][0xae0] ;  /* 0x0002b800ff060b82 */ /* 0x000e240000000a00 */
[----:B0-----:R-:W-:-:S05]  /*1890*/  @P0 IMAD.HI.U32 R6, R35, R6, RZ ;  /* 0x0000000623060227 */ /* 0x001fca00078e00ff */
[----:B------:R-:W-:-:S07]  /*18a0*/  @P0 SHF.R.U32.HI R4, RZ, R7, R6 ;  /* 0x00000007ff040219 */ /* 0x000fce0000011606 */
.L_x_9991:
[----:B------:R-:W-:Y:S05]  /*18b0*/  BSYNC B0 ;  /* 0x0000000000007941 */ /* 0x000fea0003800000 */
.L_x_9989:
[----:B------:R-:W-:-:S05]  /*18c0*/  IMAD R3, R4, R9, RZ ;  /* 0x0000000904037224 */ /* 0x000fca00078e02ff */
[----:B------:R-:W-:-:S07]  /*18d0*/  VIMNMX R2, R2, R3, !PT ;  /* 0x0000000302027248 */ /* 0x000fce0007fe0100 */
.L_x_9988:
        /* <DEDUP_REMOVED lines=44> */
.L_x_9994:
[----:B------:R-:W-:Y:S05]  /*1ba0*/  BSYNC B6 ;  /* 0x0000000000067941 */ /* 0x000fea0003800000 */
.L_x_9993:
        /* <DEDUP_REMOVED lines=20> */
.L_x_9996:
[----:B------:R-:W-:Y:S05]  /*1cf0*/  BSYNC B6 ;  /* 0x0000000000067941 */ /* 0x000fea0003800000 */
.L_x_9995:
        /* <DEDUP_REMOVED lines=8> */
[----:B------:R-:W-:Y:S01]  /*1d80*/  ULDC.64 UR4, c[0x0][0x2f8] ;  /* 0x0000be0000047ab9 */ /* 0x000fe20000000a00 */
[C---:B------:R-:W-:Y:S02]  /*1d90*/  VIADD R93, R22.reuse, 0x20 ;  /* 0x00000020165d7836 */ /* 0x040fe40000000000 */
[----:B------:R-:W3:Y:S08]  /*1da0*/  LDC R31, c[0x0][0x3d4] ;  /* 0x0000f500ff1f7b82 */ /* 0x000ef00000000800 */
[----:B------:R-:W4:Y:S01]  /*1db0*/  @P0 LDC.64 R2, c[0x0][0xaf0] ;  /* 0x0002bc00ff020b82 */ /* 0x000f220000000a00 */
[----:B------:R-:W-:-:S02]  /*1dc0*/  VIADD R92, R22, 0x40 ;  /* 0x00000040165c7836 */ /* 0x000fc40000000000 */
[----:B------:R-:W-:-:S05]  /*1dd0*/  VIADD R90, R22, 0x60 ;  /* 0x00000060165a7836 */ /* 0x000fca0000000000 */
[----:B------:R-:W3:Y:S01]  /*1de0*/  LDC.64 R38, c[0x0][0x3e8] ;  /* 0x0000fa00ff267b82 */ /* 0x000ee20000000a00 */
[C---:B------:R-:W-:Y:S02]  /*1df0*/  VIADD R88, R22.reuse, 0x80 ;  /* 0x0000008016587836 */ /* 0x040fe40000000000 */
[----:B------:R-:W-:-:S05]  /*1e00*/  VIADD R86, R22, 0xa0 ;  /* 0x000000a016567836 */ /* 0x000fca0000000000 */
[----:B------:R-:W3:Y:S01]  /*1e10*/  LDC.64 R52, c[0x0][0x3d8] ;  /* 0x0000f600ff347b82 */ /* 0x000ee20000000a00 */
[----:B----4-:R-:W-:-:S05]  /*1e20*/  @P0 IMAD.WIDE R2, R119, 0x4, R2 ;  /* 0x0000000477020825 */ /* 0x010fca00078e0202 */
[----:B------:R4:W3:Y:S01]  /*1e30*/  @P0 LDG.E R119, desc[UR56][R2.64] ;  /* 0x0000003802770981 */ /* 0x0008e2000c1e1900 */
[----:B0-----:R-:W-:Y:S01]  /*1e40*/  ISETP.NE.AND P0, PT, R0, 0x1, PT ;  /* 0x000000010000780c */ /* 0x001fe20003f05270 */
[-C--:B-1----:R-:W-:Y:S01]  /*1e50*/  IMAD R6, R166, R20.reuse, RZ ;  /* 0x00000014a6067224 */ /* 0x082fe200078e02ff */
[----:B------:R-:W-:Y:S01]  /*1e60*/  SHF.R.S32.HI R41, RZ, 0x1f, R54 ;  /* 0x0000001fff297819 */ /* 0x000fe20000011436 */
[----:B------:R-:W-:Y:S01]  /*1e70*/  VIADD R9, R22, 0xc0 ;  /* 0x000000c016097836 */ /* 0x000fe20000000000 */
[----:B--2---:R-:W-:Y:S01]  /*1e80*/  SHF.R.U32.HI R24, RZ, 0x7, R24 ;  /* 0x00000007ff187819 */ /* 0x004fe20000011618 */
[----:B------:R-:W-:Y:S01]  /*1e90*/  IMAD R6, R153, R21, R6 ;  /* 0x0000001599067224 */ /* 0x000fe200078e0206 */
[----:B------:R-:W-:Y:S01]  /*1ea0*/  SHF.R.S32.HI R155, RZ, 0x1f, R154 ;  /* 0x0000001fff9b7819 */ /* 0x000fe2000001149a */
[-C--:B------:R-:W-:Y:S01]  /*1eb0*/  IMAD R4, R41, R20.reuse, RZ ;  /* 0x0000001429047224 */ /* 0x080fe200078e02ff */
[----:B------:R-:W-:Y:S01]  /*1ec0*/  ISETP.NE.AND P6, PT, R24, 0x1, PT ;  /* 0x000000011800780c */ /* 0x000fe20003fc5270 */
[----:B----4-:R-:W-:Y:S01]  /*1ed0*/  IMAD.WIDE.U32 R2, R54, R20, RZ ;  /* 0x0000001436027225 */ /* 0x010fe200078e00ff */
[----:B------:R-:W-:-:S02]  /*1ee0*/  SHF.L.U64.HI R82, R20, 0x6, R21 ;  /* 0x0000000614527819 */ /* 0x000fc40000010215 */
[----:B---3--:R-:W-:Y:S01]  /*1ef0*/  SHF.L.U64.HI R78, R38, 0x6, R39 ;  /* 0x00000006264e7819 */ /* 0x008fe20000010227 */
[----:B------:R-:W0:Y:S01]  /*1f00*/  @P0 LDC R5, c[0x0][0x42c] ;  /* 0x00010b00ff050b82 */ /* 0x000e220000000800 */
[----:B------:R-:W-:Y:S01]  /*1f10*/  IMAD.SHL.U32 R83, R183, 0x40, RZ ;  /* 0x00000040b7537824 */ /* 0x000fe200078e00ff */
[----:B------:R-:W-:Y:S01]  /*1f20*/  SHF.L.U64.HI R81, R52, 0x6, R53 ;  /* 0x0000000634517819 */ /* 0x000fe20000010235 */
[----:B------:R-:W-:Y:S02]  /*1f30*/  IMAD.MOV.U32 R76, RZ, RZ, 0x20 ;  /* 0x00000020ff4c7424 */ /* 0x000fe400078e00ff */
[----:B------:R-:W-:Y:S01]  /*1f40*/  IMAD.SHL.U32 R80, R20, 0x40, RZ ;  /* 0x0000004014507824 */ /* 0x000fe200078e00ff */
[----:B------:R-:W-:Y:S01]  /*1f50*/  LOP3.LUT R83, R83, 0x1c0, RZ, 0xc0, !PT ;  /* 0x000001c053537812 */ /* 0x000fe200078ec0ff */
[----:B------:R-:W-:Y:S01]  /*1f60*/  IMAD R71, R39, 0x60, RZ ;  /* 0x0000006027477824 */ /* 0x000fe200078e02ff */
[----:B------:R-:W1:Y:S01]  /*1f70*/  @P0 LDC R7, c[0x0][0x430] ;  /* 0x00010c00ff070b82 */ /* 0x000e620000000800 */
[----:B------:R-:W-:Y:S01]  /*1f80*/  IMAD.SHL.U32 R85, R38, 0x40, RZ ;  /* 0x0000004026557824 */ /* 0x000fe200078e00ff */
[----:B------:R-:W-:Y:S01]  /*1f90*/  SHF.R.U32.HI R77, RZ, 0x3, R83 ;  /* 0x00000003ff4d7819 */ /* 0x000fe20000011653 */
[----:B------:R-:W-:-:S02]  /*1fa0*/  IMAD.SHL.U32 R79, R52, 0x40, RZ ;  /* 0x00000040344f7824 */ /* 0x000fc400078e00ff */
[----:B------:R-:W-:Y:S02]  /*1fb0*/  IMAD.U32 R75, RZ, RZ, UR50 ;  /* 0x00000032ff4b7e24 */ /* 0x000fe4000f8e00ff */
[----:B------:R-:W-:-:S03]  /*1fc0*/  IMAD.SHL.U32 R74, R31, 0x2, RZ ;  /* 0x000000021f4a7824 */ /* 0x000fc600078e00ff */
[----:B------:R-:W-:Y:S01]  /*1fd0*/  LOP3.LUT R75, R75, 0x1, RZ, 0xfc, !PT ;  /* 0x000000014b4b7812 */ /* 0x000fe200078efcff */
[----:B0-----:R-:W-:-:S04]  /*1fe0*/  @P0 IMAD.HI.U32 R0, R118, R5, RZ ;  /* 0x0000000576000227 */ /* 0x001fc800078e00ff */
[----:B------:R-:W-:Y:S01]  /*1ff0*/  IMAD R5, R54, R21, R4 ;  /* 0x0000001536057224 */ /* 0x000fe200078e0204 */
[----:B-1----:R-:W-:-:S03]  /*2000*/  @P0 SHF.R.U32.HI R118, RZ, R7, R0 ;  /* 0x00000007ff760219 */ /* 0x002fc60000011600 */
[----:B------:R-:W-:Y:S01]  /*2010*/  IMAD.IADD R3, R3, 0x1, R5 ;  /* 0x0000000103037824 */ /* 0x000fe200078e0205 */
[----:B------:R-:W-:Y:S02]  /*2020*/  ISETP.NE.U32.AND P0, PT, RZ, UR6, PT ;  /* 0x00000006ff007c0c */ /* 0x000fe4000bf05070 */
        /* <DEDUP_REMOVED lines=11> */
[----:B------:R-:W-:-:S04]  /*20e0*/  IMAD R0, R10, UR4, RZ ;  /* 0x000000040a007c24 */ /* 0x000fc8000f8e02ff */
[----:B------:R-:W-:Y:S01]  /*20f0*/  IMAD R91, R17, UR5, R0 ;  /* 0x00000005115b7c24 */ /* 0x000fe2000f8e0200 */
[----:B------:R-:W-:Y:S05]  /*2100*/  @!P6 WARPSYNC.ALL ;  /* 0x000000000000e948 */ /* 0x000fea0003800000 */
[----:B------:R-:W-:Y:S01]  /*2110*/  ULDC UR4, c[0x0][0x310] ;  /* 0x0000c40000047ab9 */ /* 0x000fe20000000800 */
[----:B------:R-:W-:Y:S01]  /*2120*/  IMAD.IADD R91, R3, 0x1, R91 ;  /* 0x00000001035b7824 */ /* 0x000fe200078e025b */
[----:B------:R-:W-:Y:S01]  /*2130*/  @!P6 BAR.SYNC.DEFER_BLOCKING 0x9, 0x100 ;  /* 0x024400000000eb1d */ /* 0x000fe20000010000 */
[----:B------:R-:W-:Y:S02]  /*2140*/  ISETP.GE.AND P1, PT, R93, UR4, PT ;  /* 0x000000045d007c0c */ /* 0x000fe4000bf26270 */
[----:B------:R-:W-:-:S02]  /*2150*/  ISETP.GE.AND P0, PT, R22, UR4, PT ;  /* 0x0000000416007c0c */ /* 0x000fc4000bf06270 */
[----:B------:R-:W-:Y:S01]  /*2160*/  SEL R4, RZ, 0xffffffff, P1 ;  /* 0xffffffffff047807 */ /* 0x000fe20000800000 */
[----:B------:R-:W-:Y:S01]  /*2170*/  ULDC.64 UR6, c[0x0][0x320] ;  /* 0x0000c80000067ab9 */ /* 0x000fe20000000a00 */
[----:B------:R-:W-:Y:S02]  /*2180*/  SEL R0, RZ, 0x1, P0 ;  /* 0x00000001ff007807 */ /* 0x000fe40000000000 */
[----:B------:R-:W-:Y:S01]  /*2190*/  ISETP.GE.AND P0, PT, R92, UR4, PT ;  /* 0x000000045c007c0c */ /* 0x000fe2000bf06270 */
[----:B------:R-:W-:Y:S01]  /*21a0*/  IMAD.SHL.U32 R5, R4, 0x2, RZ ;  /* 0x0000000204057824 */ /* 0x000fe200078e00ff */
[----:B------:R-:W-:Y:S02]  /*21b0*/  ISETP.GE.AND P1, PT, R90, UR4, PT ;  /* 0x000000045a007c0c */ /* 0x000fe4000bf26270 */
[----:B------:R-:W-:Y:S02]  /*21c0*/  SEL R7, RZ, 0x4, P0 ;  /* 0x00000004ff077807 */ /* 0x000fe40000000000 */
[----:B------:R-:W-:Y:S01]  /*21d0*/  LOP3.LUT R0, R5, 0x2, R0, 0xe2, !PT ;  /* 0x0000000205007812 */ /* 0x000fe200078ee200 */
[----:B------:R-:W-:Y:S01]  /*21e0*/  IMAD.WIDE.U32 R4, R153, R20, R22 ;  /* 0x0000001499047225 */ /* 0x000fe200078e0016 */
[----:B------:R-:W-:-:S02]  /*21f0*/  ISETP.GE.AND P0, PT, R88, UR4, PT ;  /* 0x0000000458007c0c */ /* 0x000fc4000bf06270 */
[----:B------:R-:W-:Y:S02]  /*2200*/  IADD3 R89, P2, R2, R4, RZ ;  /* 0x0000000402597210 */ /* 0x000fe40007f5e0ff */
[----:B------:R-:W-:Y:S02]  /*2210*/  SEL R4, RZ, 0x8, P1 ;  /* 0x00000008ff047807 */ /* 0x000fe40000800000 */
[----:B------:R-:W-:Y:S01]  /*2220*/  IADD3.X R87, R91, R5, R6, P2, !PT ;  /* 0x000000055b577210 */ /* 0x000fe200017fe406 */
[----:B------:R-:W-:Y:S01]  /*2230*/  IMAD R5, R8, UR6, RZ ;  /* 0x0000000608057c24 */ /* 0x000fe2000f8e02ff */
[----:B------:R-:W-:Y:S01]  /*2240*/  ISETP.GE.AND P1, PT, R86, UR4, PT ;  /* 0x0000000456007c0c */ /* 0x000fe2000bf26270 */
[----:B------:R-:W-:Y:S01]  /*2250*/  VIADD R8, R22, 0xe0 ;  /* 0x000000e016087836 */ /* 0x000fe20000000000 */
[----:B------:R-:W-:Y:S02]  /*2260*/  LOP3.LUT R0, R4, R0, R7, 0xfe, !PT ;  /* 0x0000000004007212 */ /* 0x000fe400078efe07 */
[----:B------:R-:W-:Y:S01]  /*2270*/  ISETP.GE.AND P2, PT, R9, UR4, PT ;  /* 0x0000000409007c0c */ /* 0x000fe2000bf46270 */
[C---:B------:R-:W-:Y:S01]  /*2280*/  IMAD R9, R118.reuse, UR7, R5 ;  /* 0x0000000776097c24 */ /* 0x040fe2000f8e0205 */
[----:B------:R-:W-:Y:S01]  /*2290*/  SEL R7, RZ, 0x10, P0 ;  /* 0x00000010ff077807 */ /* 0x000fe20000000000 */
[----:B------:R-:W-:Y:S01]  /*22a0*/  IMAD.WIDE.U32 R4, R118, UR6, R22 ;  /* 0x0000000676047c25 */ /* 0x000fe2000f8e0016 */
[----:B------:R-:W-:-:S02]  /*22b0*/  SEL R6, RZ, 0x20, P1 ;  /* 0x00000020ff067807 */ /* 0x000fc40000800000 */
[----:B------:R-:W-:Y:S01]  /*22c0*/  ISETP.GE.AND P3, PT, R8, UR4, PT ;  /* 0x0000000408007c0c */ /* 0x000fe2000bf66270 */
[----:B------:R-:W-:Y:S01]  /*22d0*/  ULDC.64 UR4, c[0x0][0x328] ;  /* 0x0000ca0000047ab9 */ /* 0x000fe20000000a00 */
[----:B------:R-:W-:Y:S01]  /*22e0*/  LOP3.LUT R7, R6, R0, R7, 0xfe, !PT ;  /* 0x0000000006077212 */ /* 0x000fe200078efe07 */
[----:B------:R-:W-:Y:S01]  /*22f0*/  IMAD R6, R10, UR4, RZ ;  /* 0x000000040a067c24 */ /* 0x000fe2000f8e02ff */
[----:B------:R-:W-:Y:S01]  /*2300*/  SEL R0, RZ, 0x40, P2 ;  /* 0x00000040ff007807 */ /* 0x000fe20001000000 */
[----:B------:R-:W-:Y:S01]  /*2310*/  IMAD.IADD R5, R5, 0x1, R9 ;  /* 0x0000000105057824 */ /* 0x000fe200078e0209 */
[----:B------:R-:W-:Y:S01]  /*2320*/  ISETP.GE.AND P0, PT, R22, R31, PT ;  /* 0x0000001f1600720c */ /* 0x000fe20003f06270 */
[----:B------:R-:W-:Y:S01]  /*2330*/  IMAD R59, R17, UR5, R6 ;  /* 0x00000005113b7c24 */ /* 0x000fe2000f8e0206 */
[----:B------:R-:W-:Y:S01]  /*2340*/  LOP3.LUT R13, R7, R0, RZ, 0xfc, !PT ;  /* 0x00000000070d7212 */ /* 0x000fe200078efcff */
[----:B------:R-:W-:Y:S01]  /*2350*/  IMAD.WIDE.U32 R16, R17, UR4, R4 ;  /* 0x0000000411107c25 */ /* 0x000fe2000f8e0004 */
[----:B------:R-:W-:Y:S01]  /*2360*/  SEL R15, R31, RZ, P0 ;  /* 0x000000ff1f0f7207 */ /* 0x000fe20000000000 */
[----:B------:R-:W-:Y:S01]  /*2370*/  ULDC UR4, c[0x0][0x2e4] ;  /* 0x0000b90000047ab9 */ /* 0x000fe20000000800 */
[----:B------:R-:W-:Y:S01]  /*2380*/  LOP3.LUT P1, RZ, R183, 0x4, RZ, 0xc0, !PT ;  /* 0x00000004b7ff7812 */ /* 0x000fe2000782c0ff */
[C---:B------:R-:W-:Y:S01]  /*2390*/  IMAD R4, R166.reuse, R38, RZ ;  /* 0x00000026a6047224 */ /* 0x040fe200078e02ff */
[C---:B------:R-:W-:Y:S01]  /*23a0*/  IADD3 R54, P2, R153.reuse, R54, RZ ;  /* 0x0000003699367210 */ /* 0x040fe20007f5e0ff */
[-C--:B------:R-:W-:Y:S01]  /*23b0*/  IMAD R0, R166, R52.reuse, RZ ;  /* 0x00000034a6007224 */ /* 0x080fe200078e02ff */
[----:B------:R-:W-:Y:S01]  /*23c0*/  SEL R76, R76, 0xffffffe0, !P1 ;  /* 0xffffffe04c4c7807 */ /* 0x000fe20004800000 */
[C---:B------:R-:W-:Y:S01]  /*23d0*/  IMAD R29, R153.reuse, R39, R4 ;  /* 0x00000027991d7224 */ /* 0x040fe200078e0204 */
[----:B------:R-:W-:Y:S01]  /*23e0*/  SEL R58, RZ, 0xffffff80, P3 ;  /* 0xffffff80ff3a7807 */ /* 0x000fe20001800000 */
[----:B------:R-:W-:Y:S01]  /*23f0*/  IMAD.WIDE.U32 R4, R153, R52, R154 ;  /* 0x0000003499047225 */ /* 0x000fe200078e009a */
[----:B------:R-:W-:-:S02]  /*2400*/  ISETP.GE.AND P1, PT, R22, UR4, PT ;  /* 0x0000000416007c0c */ /* 0x000fc4000bf26270 */
[----:B------:R-:W-:Y:S01]  /*2410*/  LOP3.LUT R58, R13, 0x80, R58, 0xc8, !PT ;  /* 0x000000800d3a7812 */ /* 0x000fe200078ec83a */
[C---:B------:R-:W-:Y:S02]  /*2420*/  IMAD R25, R153.reuse, R53, R0 ;  /* 0x0000003599197224 */ /* 0x040fe400078e0200 */
[----:B------:R-:W-:-:S04]  /*2430*/  IMAD.WIDE.U32 R8, R153, R52, R22 ;  /* 0x0000003499087225 */ /* 0x000fc800078e0016 */
[----:B------:R-:W-:Y:S02]  /*2440*/  IMAD.IADD R15, R22, 0x1, R15 ;  /* 0x00000001160f7824 */ /* 0x000fe400078e020f */
[----:B------:R-:W-:Y:S02]  /*2450*/  IMAD.IADD R5, R5, 0x1, R25 ;  /* 0x0000000105057824 */ /* 0x000fe400078e0219 */
[----:B------:R-:W-:Y:S01]  /*2460*/  IMAD.IADD R9, R25, 0x1, R9 ;  /* 0x0000000119097824 */ /* 0x000fe200078e0209 */
[----:B-----5:R-:W-:Y:S01]  /*2470*/  SHF.R.S32.HI R25, RZ, 0x1f, R37 ;  /* 0x0000001fff197819 */ /* 0x020fe20000011425 */
[----:B------:R-:W-:Y:S01]  /*2480*/  IMAD.WIDE.U32 R48, R37, R52, R4 ;  /* 0x0000003425307225 */ /* 0x000fe200078e0004 */
[----:B------:R-:W-:Y:S02]  /*2490*/  SHF.R.S32.HI R0, RZ, 0x1f, R15 ;  /* 0x0000001fff007819 */ /* 0x000fe4000001140f */
[--C-:B------:R-:W-:Y:S01]  /*24a0*/  LOP3.LUT R4, R83, 0x18, R22.reuse, 0xf8, !PT ;  /* 0x0000001853047812 */ /* 0x100fe200078ef816 */
[----:B------:R-:W-:Y:S01]  /*24b0*/  IMAD.WIDE.U32 R10, R153, R38, R22 ;  /* 0x00000026990a7225 */ /* 0x000fe200078e0016 */
[----:B------:R-:W-:-:S02]  /*24c0*/  LEA.HI R0, R0, R15, RZ, 0x3 ;  /* 0x0000000f00007211 */ /* 0x000fc400078f18ff */
[----:B------:R-:W-:Y:S01]  /*24d0*/  LOP3.LUT R73, R4, R77, RZ, 0x3c, !PT ;  /* 0x0000004d04497212 */ /* 0x000fe200078e3cff */
[-C--:B------:R-:W-:Y:S01]  /*24e0*/  IMAD.WIDE.U32 R6, R153, R38.reuse, R154 ;  /* 0x0000002699067225 */ /* 0x080fe200078e009a */
[--C-:B------:R-:W-:Y:S02]  /*24f0*/  LOP3.LUT R5, R169, 0x38, R0.reuse, 0xf8, !PT ;  /* 0x00000038a9057812 */ /* 0x100fe400078ef800 */
[--C-:B------:R-:W-:Y:S01]  /*2500*/  LOP3.LUT R4, R83, 0x38, R0.reuse, 0xf8, !PT ;  /* 0x0000003853047812 */ /* 0x100fe200078ef800 */
[----:B------:R-:W-:Y:S01]  /*2510*/  IMAD R12, R25, R38, RZ ;  /* 0x00000026190c7224 */ /* 0x000fe200078e02ff */
[----:B------:R-:W-:Y:S01]  /*2520*/  SHF.R.S32.HI R62, RZ, 0x3, R0 ;  /* 0x00000003ff3e7819 */ /* 0x000fe20000011400 */
[----:B------:R-:W-:Y:S01]  /*2530*/  IMAD.IADD R7, R7, 0x1, R29 ;  /* 0x0000000107077824 */ /* 0x000fe200078e021d */
[----:B------:R-:W-:Y:S01]  /*2540*/  LOP3.LUT R65, R0, 0xfffffff8, RZ, 0xc0, !PT ;  /* 0xfffffff800417812 */ /* 0x000fe200078ec0ff */
[----:B------:R-:W-:Y:S01]  /*2550*/  IMAD.IADD R11, R29, 0x1, R11 ;  /* 0x000000011d0b7824 */ /* 0x000fe200078e020b */
[----:B------:R-:W-:Y:S01]  /*2560*/  LOP3.LUT R0, R5, R170, RZ, 0x3c, !PT ;  /* 0x000000aa05007212 */ /* 0x000fe200078e3cff */
[----:B------:R-:W-:Y:S01]  /*2570*/  IMAD R67, R37, R39, R12 ;  /* 0x0000002725437224 */ /* 0x000fe200078e020c */
[----:B------:R-:W-:Y:S01]  /*2580*/  LOP3.LUT R63, R4, R77, RZ, 0x3c, !PT ;  /* 0x0000004d043f7212 */ /* 0x000fe200078e3cff */
[----:B------:R-:W-:Y:S01]  /*2590*/  IMAD R12, R25, R52, RZ ;  /* 0x00000034190c7224 */ /* 0x000fe200078e02ff */
[----:B------:R-:W-:Y:S01]  /*25a0*/  SHF.R.S32.HI R60, RZ, 0x1f, R65 ;  /* 0x0000001fff3c7819 */ /* 0x000fe20000011441 */
[----:B------:R-:W-:-:S04]  /*25b0*/  IMAD.WIDE.U32 R24, R37, R38, R6 ;  /* 0x0000002625187225 */ /* 0x000fc800078e0006 */
[----:B------:R-:W-:-:S04]  /*25c0*/  IMAD.WIDE.U32 R32, R37, R38, R10 ;  /* 0x0000002625207225 */ /* 0x000fc800078e000a */
[----:B------:R-:W-:Y:S02]  /*25d0*/  IMAD R15, R21, 0x60, RZ ;  /* 0x00000060150f7824 */ /* 0x000fe400078e02ff */
[----:B------:R-:W-:Y:S02]  /*25e0*/  IMAD R7, R37, R53, R12 ;  /* 0x0000003525077224 */ /* 0x000fe400078e020c */
[----:B------:R-:W-:Y:S02]  /*25f0*/  IMAD R11, R53, 0x60, RZ ;  /* 0x00000060350b7824 */ /* 0x000fe400078e02ff */
[----:B------:R-:W-:-:S04]  /*2600*/  IMAD.WIDE.U32 R50, R37, R52, R8 ;  /* 0x0000003425327225 */ /* 0x000fc800078e0008 */
[----:B------:R-:W-:-:S04]  /*2610*/  IMAD.WIDE.U32 R20, R20, 0x60, RZ ;  /* 0x0000006014147825 */ /* 0x000fc800078e00ff */
[----:B------:R-:W-:-:S04]  /*2620*/  IMAD.WIDE.U32 R38, R38, 0x60, RZ ;  /* 0x0000006026267825 */ /* 0x000fc800078e00ff */
[----:B------:R-:W-:-:S04]  /*2630*/  IMAD.WIDE.U32 R52, R52, 0x60, RZ ;  /* 0x0000006034347825 */ /* 0x000fc800078e00ff */
[----:B------:R-:W-:Y:S02]  /*2640*/  IMAD R73, R168, 0x200, R73 ;  /* 0x00000200a8497824 */ /* 0x000fe400078e0249 */
[----:B------:R-:W-:Y:S01]  /*2650*/  IMAD.X R55, R166, 0x1, R41, P2 ;  /* 0x00000001a6377824 */ /* 0x000fe200010e0629 */
[----:B------:R-:W-:Y:S01]  /*2660*/  ISETP.GE.AND P2, PT, R93, UR4, PT ;  /* 0x000000045d007c0c */ /* 0x000fe2000bf46270 */
[----:B------:R-:W-:Y:S02]  /*2670*/  IMAD.IADD R68, R25, 0x1, R67 ;  /* 0x0000000119447824 */ /* 0x000fe400078e0243 */
[----:B------:R-:W-:Y:S01]  /*2680*/  IMAD.IADD R61, R171, 0x1, R0 ;  /* 0x00000001ab3d7824 */ /* 0x000fe200078e0200 */
[----:B------:R-:W-:Y:S01]  /*2690*/  LOP3.LUT R0, R13, 0x40, RZ, 0xc0, !PT ;  /* 0x000000400d007812 */ /* 0x000fe200078ec0ff */
        /* <DEDUP_REMOVED lines=8> */
[----:B------:R-:W-:-:S07]  /*2720*/  IMAD.IADD R59, R17, 0x1, R59 ;  /* 0x00000001113b7824 */ /* 0x000fce00078e023b */
.L_x_10044:
        /* <DEDUP_REMOVED lines=58> */
[----:B------:R-:W-:Y:S02]  /*2ad0*/  LEA.HI.X R29, R29, UR5, R30, 0x1, P3 ;  /* 0x000000051d1d7c11 */ /* 0x000fe400098f0c1e */
        /* <DEDUP_REMOVED lines=8> */
.L_x_10001:
[----:B------:R-:W-:Y:S05]  /*2b60*/  BSYNC B1 ;  /* 0x0000000000017941 */ /* 0x000fea0003800000 */
.L_x_10000:
        /* <DEDUP_REMOVED lines=28> */
.L_x_10003:
[----:B------:R-:W-:Y:S05]  /*2d30*/  BSYNC B1 ;  /* 0x0000000000017941 */ /* 0x000fea0003800000 */
.L_x_10002:
        /* <DEDUP_REMOVED lines=17> */
[--C-:B------:R-:W-:Y:S01]  /*2e50*/  PRMT R97, R97, 0x5410, R96.reuse ;  /* 0x0000541061617816 */ /* 0x100fe20000000060 */
        /* <DEDUP_REMOVED lines=15> */
.L_x_10004:
[----:B------:R-:W-:Y:S01]  /*2f50*/  IMAD R84, R152, 0x8, R145 ;  /* 0x0000000898547824 */ /* 0x000fe200078e0291 */
[----:B------:R-:W-:Y:S01]  /*2f60*/  SHF.L.U32 R105, R157, 0x1f, RZ ;  /* 0x0000001f9d697819 */ /* 0x000fe200000006ff */
[----:B------:R-:W-:Y:S03]  /*2f70*/  BSSY B1, `(.L_x_10005) ;  /* 0x0000003000017945 */ /* 0x000fe60003800000 */
[----:B------:R-:W0:Y:S02]  /*2f80*/  SYNCS.PHASECHK.TRANS64.TRYWAIT P6, [R84+URZ+0x32490], R105 ;  /* 0x03249069540075a7 */ /* 0x000e2400080c017f */
[----:B0-----:R-:W-:Y:S05]  /*2f90*/  @!P6 BRA `(.L_x_10006) ;  /* 0x000003080008e947 */ /* 0x001fea0003800000 */
.L_x_10320:
[----:B------:R-:W-:Y:S05]  /*2fa0*/  BSYNC B1 ;  /* 0x0000000000017941 */ /* 0x000fea0003800000 */
.L_x_10005:
        /* <DEDUP_REMOVED lines=54> */
.L_x_10012:
[----:B------:R-:W-:Y:S05]  /*3310*/  BSYNC B3 ;  /* 0x0000000000037941 */ /* 0x000fea0003800000 */
.L_x_10011:
[----:B--2---:R1:W-:Y:S02]  /*3320*/  STG.E.128 desc[UR56][R14.64], R4 ;  /* 0x000000040e007986 */ /* 0x0043e4000c101d38 */
.L_x_10010:
[----:B------:R-:W-:Y:S05]  /*3330*/  BSYNC B2 ;  /* 0x0000000000027941 */ /* 0x000fea0003800000 */
.L_x_10009:
[----:B------:R-:W-:Y:S05]  /*3340*/  @P2 BRA `(.L_x_10008) ;  /* 0x0000000000d02947 */ /* 0x000fea0003800000 */
[----:B-1----:R1:W2:Y:S01]  /*3350*/  LDS.128 R4, [R98] ;  /* 0x0000000062047984 */ /* 0x0022a20000000c00 */
        /* <DEDUP_REMOVED lines=49> */
.L_x_10014:
[----:B------:R-:W-:Y:S05]  /*3670*/  BSYNC B2 ;  /* 0x0000000000027941 */ /* 0x000fea0003800000 */
.L_x_10013:
[----:B--2---:R2:W-:Y:S02]  /*3680*/  STG.E.128 desc[UR56][R14.64+0x40], R4 ;  /* 0x000040040e007986 */ /* 0x0045e4000c101d38 */
.L_x_10008:
[----:B------:R-:W-:Y:S05]  /*3690*/  BSYNC B1 ;  /* 0x0000000000017941 */ /* 0x000fea0003800000 */
.L_x_10007:
        /* <DEDUP_REMOVED lines=53> */
.L_x_10019:
[----:B------:R-:W-:Y:S05]  /*39f0*/  BSYNC B2 ;  /* 0x0000000000027941 */ /* 0x000fea0003800000 */
.L_x_10018:
[----:B--2---:R3:W-:Y:S02]  /*3a00*/  STG.E.128 desc[UR56][R12.64], R4 ;  /* 0x000000040c007986 */ /* 0x0047e4000c101d38 */
.L_x_10017:
[----:B------:R-:W-:Y:S05]  /*3a10*/  BSYNC B1 ;  /* 0x0000000000017941 */ /* 0x000fea0003800000 */
.L_x_10016:
[----:B------:R-:W-:Y:S05]  /*3a20*/  @P2 BRA `(.L_x_10015) ;  /* 0x00000018008c2947 */ /* 0x000fea0003800000 */
[----:B-123--:R1:W2:Y:S01]  /*3a30*/  LDS.128 R4, [R98+0x2000] ;  /* 0x0020000062047984 */ /* 0x00e2a20000000c00 */
[----:B------:R-:W-:Y:S01]  /*3a40*/  ISETP.GE.AND P4, PT, R158, R99, PT ;  /* 0x000000639e00720c */ /* 0x000fe20003f86270 */
[----:B------:R-:W-:-:S12]  /*3a50*/  BSSY B1, `(.L_x_10020) ;  /* 0x0000030000017945 */ /* 0x000fd80003800000 */
        /* <DEDUP_REMOVED lines=47> */
.L_x_10021:
[----:B------:R-:W-:Y:S05]  /*3d50*/  BSYNC B1 ;  /* 0x0000000000017941 */ /* 0x000fea0003800000 */
.L_x_10020:
[----:B--2---:R4:W-:Y:S01]  /*3d60*/  STG.E.128 desc[UR56][R12.64+0x40], R4 ;  /* 0x000040040c007986 */ /* 0x0049e2000c101d38 */
[----:B------:R-:W-:Y:S05]  /*3d70*/  BRA `(.L_x_10015) ;  /* 0x0000001400b87947 */ /* 0x000fea0003800000 */
.L_x_9999:
        /* <DEDUP_REMOVED lines=72> */
.L_x_10022:
        /* <DEDUP_REMOVED lines=9> */
.L_x_10321:
[----:B------:R-:W-:Y:S05]  /*4290*/  BSYNC B1 ;  /* 0x0000000000017941 */ /* 0x000fea0003800000 */
.L_x_10023:
        /* <DEDUP_REMOVED lines=116> */
.L_x_10028:
[----:B------:R-:W-:Y:S05]  /*49e0*/  BSYNC B2 ;  /* 0x0000000000027941 */ /* 0x000fea0003800000 */
.L_x_10027:
        /* <DEDUP_REMOVED lines=12> */
.L_x_10026:
[----:B------:R-:W-:Y:S05]  /*4ab0*/  BSYNC B1 ;  /* 0x0000000000017941 */ /* 0x000fea0003800000 */
.L_x_10025:
        /* <DEDUP_REMOVED lines=118> */
.L_x_10030:
[----:B------:R-:W-:Y:S05]  /*5220*/  BSYNC B1 ;  /* 0x0000000000017941 */ /* 0x000fea0003800000 */
.L_x_10029:
        /* <DEDUP_REMOVED lines=10> */
.L_x_9998:
[----:B------:R-:W-:-:S13]  /*52d0*/  ISETP.NE.AND P3, PT, R75, 0x3, PT ;  /* 0x000000034b00780c */ /* 0x000fda0003f65270 */
[----:B------:R-:W-:Y:S05]  /*52e0*/  @!P3 BRA `(.L_x_10031) ;  /* 0x000000000004b947 */ /* 0x000fea0003800000 */
[----:B------:R-:W-:Y:S01]  /*52f0*/  BPT.TRAP 0x1 ;  /* 0x000000040000795c */ /* 0x000fe20000300000 */
.L_x_10031:
[----:B------:R-:W-:Y:S01]  /*5300*/  IMAD R84, R152, 0x8, R145 ;  /* 0x0000000898547824 */ /* 0x000fe200078e0291 */
[----:B------:R-:W-:Y:S01]  /*5310*/  SHF.L.U32 R105, R157, 0x1f, RZ ;  /* 0x0000001f9d697819 */ /* 0x000fe200000006ff */
[----:B------:R-:W-:Y:S01]  /*5320*/  IMAD R95, R57, -0x60, R36 ;  /* 0xffffffa0395f7824 */ /* 0x000fe200078e0224 */
[----:B------:R-:W-:Y:S02]  /*5330*/  BSSY B1, `(.L_x_10032) ;  /* 0x0000004000017945 */ /* 0x000fe40003800000 */
[----:B------:R-:W0:Y:S02]  /*5340*/  SYNCS.PHASECHK.TRANS64.TRYWAIT P4, [R84+URZ+0x32490], R105 ;  /* 0x03249069540075a7 */ /* 0x000e24000808017f */
[----:B------:R-:W-:Y:S01]  /*5350*/  VIMNMX R95, R95, 0x60, PT ;  /* 0x000000605f5f7848 */ /* 0x000fe20003fe0100 */
[----:B0-----:R-:W-:Y:S06]  /*5360*/  @!P4 BRA `(.L_x_10033) ;  /* 0x000002e4003cc947 */ /* 0x001fec0003800000 */
.L_x_10322:
[----:B------:R-:W-:Y:S05]  /*5370*/  BSYNC B1 ;  /* 0x0000000000017941 */ /* 0x000fea0003800000 */
.L_x_10032:
        /* <DEDUP_REMOVED lines=8> */
.L_x_10035:
[----:B------:R-:W-:Y:S05]  /*5400*/  BSYNC B1 ;  /* 0x0000000000017941 */ /* 0x000fea0003800000 */
.L_x_10034:
[----:B------:R-:W-:Y:S05]  /*5410*/  @P4 BRA `(.L_x_10015) ;  /* 0x0000000000104947 */ /* 0x000fea0003800000 */
[----:B-1----:R-:W1:Y:S04]  /*5420*/  @!P1 LDS.128 R4, [R102+0x2000] ;  /* 0x0020000066049984 */ /* 0x002e680000000c00 */
[----:B------:R-:W2:Y:S04]  /*5430*/  @!P2 LDS.128 R8, [R98+0x2000] ;  /* 0x002000006208a984 */ /* 0x000ea80000000c00 */
[----:B-1----:R1:W-:Y:S04]  /*5440*/  @!P1 STG.E.128 desc[UR56][R12.64], R4 ;  /* 0x000000040c009986 */ /* 0x0023e8000c101d38 */
[----:B--2---:R1:W-:Y:S02]  /*5450*/  @!P2 STG.E.128 desc[UR56][R12.64+0x40], R8 ;  /* 0x000040080c00a986 */ /* 0x0043e4000c101d38 */
.L_x_10015:
[----:B------:R-:W-:Y:S05]  /*5460*/  BSYNC B0 ;  /* 0x0000000000007941 */ /* 0x000fea0003800000 */
.L_x_9997:
        /* <DEDUP_REMOVED lines=17> */
.L_x_10037:
[----:B------:R-:W-:Y:S05]  /*5580*/  BSYNC B0 ;  /* 0x0000000000007941 */ /* 0x000fea0003800000 */
.L_x_10036:
[----:B------:R-:W2:Y:S01]  /*5590*/  SYNCS.PHASECHK.TRANS64.TRYWAIT P3, [R84+URZ+0x324b0], R105 ;  /* 0x0324b069540075a7 */ /* 0x000ea2000806017f */
[----:B------:R-:W-:Y:S01]  /*55a0*/  ULDC UR40, c[0x0][0x310] ;  /* 0x0000c40000287ab9 */ /* 0x000fe20000000800 */
[----:B------:R-:W-:Y:S01]  /*55b0*/  ULDC.64 UR38, c[0x0][0x318] ;  /* 0x0000c60000267ab9 */ /* 0x000fe20000000a00 */
[----:B------:R-:W-:Y:S01]  /*55c0*/  ULDC.64 UR36, c[0x0][0x308] ;  /* 0x0000c20000247ab9 */ /* 0x000fe20000000a00 */
[----:B------:R-:W-:Y:S01]  /*55d0*/  BSSY B0, `(.L_x_10038) ;  /* 0x0000003000007945 */ /* 0x000fe20003800000 */
[----:B------:R-:W-:-:S03]  /*55e0*/  IMAD R5, R152, 0x6000, R73 ;  /* 0x0000600098057824 */ /* 0x000fc600078e0249 */
[----:B--2---:R-:W-:Y:S05]  /*55f0*/  @!P3 BRA `(.L_x_10039) ;  /* 0x000002e000acb947 */ /* 0x004fea0003800000 */
.L_x_10323:
[----:B------:R-:W-:Y:S05]  /*5600*/  BSYNC B0 ;  /* 0x0000000000007941 */ /* 0x000fea0003800000 */
.L_x_10038:
        /* <DEDUP_REMOVED lines=39> */
.L_x_10041:
[----:B------:R-:W-:Y:S05]  /*5880*/  BSYNC B0 ;  /* 0x0000000000007941 */ /* 0x000fea0003800000 */
.L_x_10040:
        /* <DEDUP_REMOVED lines=37> */
.L_x_10043:
[----:B------:R-:W-:Y:S05]  /*5ae0*/  BSYNC B0 ;  /* 0x0000000000007941 */ /* 0x000fea0003800000 */
.L_x_10042:
        /* <DEDUP_REMOVED lines=22> */
.L_x_9992:
[----:B------:R-:W1:Y:S01]  /*5c50*/  S2R R0, SR_TID.X ;  /* 0x0000000000007919 */ /* 0x000e620000002100 */
[----:B------:R-:W2:Y:S01]  /*5c60*/  LDC R12, c[0x0][0xa80] ;  /* 0x0002a000ff0c7b82 */ /* 0x000ea20000000800 */
[----:B------:R-:W-:Y:S02]  /*5c70*/  IMAD.MOV.U32 R5, RZ, RZ, 0x100 ;  /* 0x00000100ff057424 */ /* 0x000fe400078e00ff */
[----:B------:R-:W-:Y:S01]  /*5c80*/  IMAD.MOV.U32 R6, RZ, RZ, 0x1 ;  /* 0x00000001ff067424 */ /* 0x000fe200078e00ff */
[----:B------:R-:W-:Y:S01]  /*5c90*/  STL [R1+0x70], R117 ;  /* 0x0000707501007387 */ /* 0x000fe20000100800 */
[----:B------:R-:W-:Y:S02]  /*5ca0*/  IMAD.MOV.U32 R7, RZ, RZ, RZ ;  /* 0x000000ffff077224 */ /* 0x000fe400078e00ff */
[----:B------:R-:W-:Y:S01]  /*5cb0*/  IMAD.MOV.U32 R14, RZ, RZ, 0x1 ;  /* 0x00000001ff0e7424 */ /* 0x000fe200078e00ff */
[----:B------:R-:W-:Y:S01]  /*5cc0*/  STL.128 [R1+0x430], RZ ;  /* 0x000430ff01007387 */ /* 0x000fe20000100c00 */
[----:B------:R-:W-:-:S02]  /*5cd0*/  IMAD.MOV.U32 R15, RZ, RZ, RZ ;  /* 0x000000ffff0f7224 */ /* 0x000fc400078e00ff */
[----:B---34-:R-:W-:Y:S01]  /*5ce0*/  IMAD.MOV.U32 R28, RZ, RZ, 0xc000 ;  /* 0x0000c000ff1c7424 */ /* 0x018fe200078e00ff */
[----:B------:R-:W-:Y:S01]  /*5cf0*/  STL.128 [R1+0x440], RZ ;  /* 0x000440ff01007387 */ /* 0x000fe20000100c00 */
[----:B------:R-:W-:Y:S02]  /*5d00*/  IMAD.U32 R29, RZ, RZ, UR50 ;  /* 0x00000032ff1d7e24 */ /* 0x000fe4000f8e00ff */
[----:B------:R-:W-:Y:S01]  /*5d10*/  IMAD.MOV.U32 R31, RZ, RZ, 0x100 ;  /* 0x00000100ff1f7424 */ /* 0x000fe200078e00ff */
[----:B------:R-:W-:Y:S01]  /*5d20*/  STL.64 [R1+0x60], R14 ;  /* 0x0000600e01007387 */ /* 0x000fe20000100a00 */
[----:B------:R-:W-:Y:S02]  /*5d30*/  IMAD.U32 R3, RZ, RZ, UR50 ;  /* 0x00000032ff037e24 */ /* 0x000fe4000f8e00ff */
[----:B------:R-:W-:Y:S01]  /*5d40*/  IMAD.U32 R16, RZ, RZ, UR49 ;  /* 0x00000031ff107e24 */ /* 0x000fe2000f8e00ff */
[----:B------:R-:W-:Y:S01]  /*5d50*/  STL.128 [R1+0x220], RZ ;  /* 0x000220ff01007387 */ /* 0x000fe20000100c00 */
[----:B------:R-:W-:-:S02]  /*5d60*/  IMAD.U32 R26, RZ, RZ, UR49 ;  /* 0x00000031ff1a7e24 */ /* 0x000fc4000f8e00ff */
[----:B------:R-:W-:Y:S01]  /*5d70*/  IMAD.U32 R17, RZ, RZ, UR49 ;  /* 0x00000031ff117e24 */ /* 0x000fe2000f8e00ff */
[----:B--2---:R-:W-:Y:S04]  /*5d80*/  STL [R1+0x450], R12 ;  /* 0x0004500c01007387 */ /* 0x004fe80000100800 */
[----:B------:R-:W-:Y:S01]  /*5d90*/  STL.128 [R1+0x230], RZ ;  /* 0x000230ff01007387 */ /* 0x000fe20000100c00 */
[----:B-1----:R-:W-:-:S03]  /*5da0*/  LOP3.LUT R2, R0, 0x7f, RZ, 0xc0, !PT ;  /* 0x0000007f00027812 */ /* 0x002fc600078ec0ff */
[----:B------:R-:W-:Y:S01]  /*5db0*/  STL.128 [R1+0x240], RZ ;  /* 0x000240ff01007387 */ /* 0x000fe20000100c00 */
[----:B------:R-:W-:Y:S01]  /*5dc0*/  ISETP.NE.AND P1, PT, R2, RZ, PT ;  /* 0x000000ff0200720c */ /* 0x000fe20003f25270 */
[----:B------:R-:W1:Y:S01]  /*5dd0*/  S2R R0, SR_SWINHI ;  /* 0x0000000000007919 */ /* 0x000e620000002f00 */
[----:B------:R-:W-:Y:S02]  /*5de0*/  IMAD.MOV.U32 R2, RZ, RZ, 0x3000 ;  /* 0x00003000ff027424 */ /* 0x000fe400078e00ff */
[----:B------:R-:W-:Y:S01]  /*5df0*/  SEL R4, RZ, 0x1, P1 ;  /* 0x00000001ff047807 */ /* 0x000fe20000800000 */
[----:B------:R-:W-:Y:S04]  /*5e00*/  STL.128 [R1+0x250], RZ ;  /* 0x000250ff01007387 */ /* 0x000fe80000100c00 */
[----:B------:R2:W-:Y:S01]  /*5e10*/  STL.128 [R1+0x20], R4 ;  /* 0x0000200401007387 */ /* 0x0005e20000100c00 */
[----:B------:R-:W-:-:S03]  /*5e20*/  IMAD.MOV.U32 R30, RZ, RZ, R4 ;  /* 0x000000ffff1e7224 */ /* 0x000fc600078e0004 */
[----:B------:R-:W-:Y:S04]  /*5e30*/  STL.128 [R1+0x260], RZ ;  /* 0x000260ff01007387 */ /* 0x000fe80000100c00 */
[----:B------:R-:W-:Y:S04]  /*5e40*/  STL.128 [R1+0x50], R28 ;  /* 0x0000501c01007387 */ /* 0x000fe80000100c00 */
[----:B------:R-:W-:Y:S04]  /*5e50*/  STL.128 [R1+0x270], RZ ;  /* 0x000270ff01007387 */ /* 0x000fe80000100c00 */
[----:B------:R-:W-:Y:S04]  /*5e60*/  STL.128 [R1+0x280], RZ ;  /* 0x000280ff01007387 */ /* 0x000fe80000100c00 */
[----:B------:R-:W-:Y:S01]  /*5e70*/  STL.128 [R1+0x290], RZ ;  /* 0x000290ff01007387 */ /* 0x000fe20000100c00 */
[----:B------:R-:W-:-:S02]  /*5e80*/  MOV R24, R145 ;  /* 0x0000009100187202 */ /* 0x000fc40000000f00 */
[----:B-1----:R-:W-:Y:S01]  /*5e90*/  MOV R25, R0 ;  /* 0x0000000000197202 */ /* 0x002fe20000000f00 */
[----:B------:R-:W-:Y:S01]  /*5ea0*/  STL.128 [R1+0x2a0], RZ ;  /* 0x0002a0ff01007387 */ /* 0x000fe20000100c00 */
[----:B------:R-:W-:-:S03]  /*5eb0*/  IADD3 R0, P3, R24, 0x32450, RZ ;  /* 0x0003245018007810 */ /* 0x000fc60007f7e0ff */
[----:B------:R-:W-:Y:S01]  /*5ec0*/  STL.128 [R1+0x2b0], RZ ;  /* 0x0002b0ff01007387 */ /* 0x000fe20000100c00 */
[C---:B------:R-:W-:Y:S02]  /*5ed0*/  IADD3 R10, P4, R24.reuse, 0x32460, RZ ;  /* 0x00032460180a7810 */ /* 0x040fe40007f9e0ff */
[----:B------:R-:W-:Y:S01]  /*5ee0*/  IADD3 R8, P1, R24, 0x32430, RZ ;  /* 0x0003243018087810 */ /* 0x000fe20007f3e0ff */
[--C-:B--2---:R-:W-:Y:S01]  /*5ef0*/  IMAD.X R5, RZ, RZ, R25.reuse, P3 ;  /* 0x000000ffff057224 */ /* 0x104fe200018e0619 */
[----:B------:R-:W-:Y:S01]  /*5f00*/  STL.128 [R1+0x2c0], RZ ;  /* 0x0002c0ff01007387 */ /* 0x000fe20000100c00 */
[--C-:B------:R-:W-:Y:S01]  /*5f10*/  IMAD.X R7, RZ, RZ, R25.reuse, P4 ;  /* 0x000000ffff077224 */ /* 0x100fe200020e0619 */
[----:B------:R-:W-:Y:S01]  /*5f20*/  IADD3 R26, P3, R26, 0x220, RZ ;  /* 0x000002201a1a7810 */ /* 0x000fe20007f7e0ff */
[----:B------:R-:W-:Y:S01]  /*5f30*/  IMAD.MOV.U32 R4, RZ, RZ, R0 ;  /* 0x000000ffff047224 */ /* 0x000fe200078e0000 */
[----:B------:R-:W-:Y:S01]  /*5f40*/  STL.128 [R1+0x2d0], RZ ;  /* 0x0002d0ff01007387 */ /* 0x000fe20000100c00 */
[----:B------:R-:W-:Y:S01]  /*5f50*/  IMAD.MOV.U32 R6, RZ, RZ, R10 ;  /* 0x000000ffff067224 */ /* 0x000fe200078e000a */
[----:B------:R-:W-:Y:S01]  /*5f60*/  IADD3 R17, P4, R17, 0x38, RZ ;  /* 0x0000003811117810 */ /* 0x000fe20007f9e0ff */
[----:B------:R-:W-:Y:S01]  /*5f70*/  IMAD.X R9, RZ, RZ, R25, P1 ;  /* 0x000000ffff097224 */ /* 0x000fe200008e0619 */
[----:B------:R-:W-:Y:S04]  /*5f80*/  STL.128 [R1+0x2e0], RZ ;  /* 0x0002e0ff01007387 */ /* 0x000fe80000100c00 */
[----:B------:R1:W-:Y:S04]  /*5f90*/  STL.128 [R1+0x40], R4 ;  /* 0x0000400401007387 */ /* 0x0003e80000100c00 */
[----:B------:R-:W-:Y:S04]  /*5fa0*/  STL.64 [R1+0x68], R6 ;  /* 0x0000680601007387 */ /* 0x000fe80000100a00 */
[----:B------:R-:W-:Y:S04]  /*5fb0*/  STL.64 [R1+0x8], R8 ;  /* 0x0000080801007387 */ /* 0x000fe80000100a00 */
[----:B------:R-:W-:Y:S01]  /*5fc0*/  STL.128 [R1+0x2f0], RZ ;  /* 0x0002f0ff01007387 */ /* 0x000fe20000100c00 */
[----:B-1----:R-:W1:Y:S03]  /*5fd0*/  LDC.64 R4, c[0x0][0xad8] ;  /* 0x0002b600ff047b82 */ /* 0x002e660000000a00 */
[----:B------:R-:W-:Y:S04]  /*5fe0*/  STL.128 [R1+0x300], RZ ;  /* 0x000300ff01007387 */ /* 0x000fe80000100c00 */
[----:B------:R-:W-:Y:S04]  /*5ff0*/  STL.128 [R1+0x310], RZ ;  /* 0x000310ff01007387 */ /* 0x000fe80000100c00 */
[----:B------:R-:W-:Y:S04]  /*6000*/  STL.128 [R1+0x320], RZ ;  /* 0x000320ff01007387 */ /* 0x000fe80000100c00 */
[----:B------:R-:W-:Y:S04]  /*6010*/  STL.128 [R1+0x330], RZ ;  /* 0x000330ff01007387 */ /* 0x000fe80000100c00 */
[----:B------:R-:W-:Y:S04]  /*6020*/  STL.128 [R1+0x340], RZ ;  /* 0x000340ff01007387 */ /* 0x000fe80000100c00 */
[----:B------:R-:W-:Y:S01]  /*6030*/  STL.128 [R1+0x350], RZ ;  /* 0x000350ff01007387 */ /* 0x000fe20000100c00 */
[----:B-1----:R-:W-:-:S03]  /*6040*/  ISETP.GE.AND P1, PT, R5, 0x1, PT ;  /* 0x000000010500780c */ /* 0x002fc60003f26270 */
[----:B------:R-:W-:Y:S01]  /*6050*/  STL.128 [R1+0x360], RZ ;  /* 0x000360ff01007387 */ /* 0x000fe20000100c00 */
[----:B------:R-:W-:-:S03]  /*6060*/  IMAD.IADD R0, R27, 0x1, R4 ;  /* 0x000000011b007824 */ /* 0x000fc600078e0204 */
[----:B------:R-:W-:Y:S04]  /*6070*/  STL.128 [R1+0x370], RZ ;  /* 0x000370ff01007387 */ /* 0x000fe80000100c00 */
        /* <DEDUP_REMOVED lines=10> */
[----:B------:R-:W-:Y:S04]  /*6120*/  STL.64 [R1], RZ ;  /* 0x000000ff01007387 */ /* 0x000fe80000100a00 */
[----:B------:R-:W-:Y:S04]  /*6130*/  STL.64 [R1+0x38], RZ ;  /* 0x000038ff01007387 */ /* 0x000fe80000100a00 */
[----:B------:R1:W-:Y:S02]  /*6140*/  STL.64 [R1+0x18], R2 ;  /* 0x0000180201007387 */ /* 0x0003e40000100a00 */
[----:B-1----:R-:W-:-:S05]  /*6150*/  IADD3 R2, P2, R24, 0x32440, RZ ;  /* 0x0003244018027810 */ /* 0x002fca0007f5e0ff */
[----:B------:R-:W-:Y:S01]  /*6160*/  IMAD.X R3, RZ, RZ, R25, P2 ;  /* 0x000000ffff037224 */ /* 0x000fe200010e0619 */
[----:B------:R-:W-:-:S04]  /*6170*/  IADD3 R16, P2, R16, 0x430, RZ ;  /* 0x0000043010107810 */ /* 0x000fc80007f5e0ff */
[----:B------:R-:W-:Y:S04]  /*6180*/  STL.64 [R1+0x10], R2 ;  /* 0x0000100201007387 */ /* 0x000fe80000100a00 */
[----:B------:R1:W-:Y:S02]  /*6190*/  STL.64 [R1+0x30], R2 ;  /* 0x0000300201007387 */ /* 0x0003e40000100a00 */
[----:B-1----:R-:W-:-:S05]  /*61a0*/  IMAD.U32 R2, RZ, RZ, UR49 ;  /* 0x00000031ff027e24 */ /* 0x002fca000f8e00ff */
[----:B------:R-:W-:Y:S01]  /*61b0*/  IADD3 R2, P5, R2, 0x70, RZ ;  /* 0x0000007002027810 */ /* 0x000fe20007fbe0ff */
[----:B------:R-:W-:-:S12]  /*61c0*/  @P0 BRA `(.L_x_10045) ;  /* 0x00000000000c0947 */ /* 0x000fd80003800000 */
[----:B------:R-:W1:Y:S01]  /*61d0*/  FENCE.VIEW.ASYNC.G ;  /* 0x00000000000073c6 */ /* 0x000e620000000100 */
[----:B------:R-:W-:Y:S05]  /*61e0*/  WARPSYNC.ALL ;  /* 0x0000000000007948 */ /* 0x000fea0003800000 */
[----:B-1----:R-:W-:Y:S06]  /*61f0*/  BAR.ARV 0xc, 0x120 ;  /* 0x0304800000007b1d */ /* 0x002fec0000002000 */
.L_x_10045:
[----:B------:R-:W-:Y:S02]  /*6200*/  IMAD.X R31, RZ, RZ, UR48, P2 ;  /* 0x00000030ff1f7e24 */ /* 0x000fe400090e06ff */
[----:B------:R-:W-:Y:S02]  /*6210*/  IMAD.X R33, RZ, RZ, UR48, P3 ;  /* 0x00000030ff217e24 */ /* 0x000fe400098e06ff */
[----:B------:R-:W-:Y:S02]  /*6220*/  IMAD.X R58, RZ, RZ, UR48, P4 ;  /* 0x00000030ff3a7e24 */ /* 0x000fe4000a0e06ff */
[----:B------:R-:W-:Y:S01]  /*6230*/  IMAD.X R73, RZ, RZ, UR48, P5 ;  /* 0x00000030ff497e24 */ /* 0x000fe2000a8e06ff */
        /* <DEDUP_REMOVED lines=12> */
.L_x_10048:
[----:B------:R-:W-:-:S13]  /*6300*/  ISETP.NE.AND P0, PT, R5, 0x1, PT ;  /* 0x000000010500780c */ /* 0x000fda0003f05270 */
[----:B------:R-:W1:Y:S02]  /*6310*/  @P0 LDC.64 R6, c[0x0][0xae0] ;  /* 0x0002b800ff060b82 */ /* 0x000e640000000a00 */
[----:B-1----:R-:W-:-:S05]  /*6320*/  @P0 IMAD.HI.U32 R4, R3, R6, RZ ;  /* 0x0000000603040227 */ /* 0x002fca00078e00ff */
[----:B------:R-:W-:-:S07]  /*6330*/  @P0 SHF.R.U32.HI R3, RZ, R7, R4 ;  /* 0x00000007ff030219 */ /* 0x000fce0000011604 */
.L_x_10049:
[----:B------:R-:W-:Y:S05]  /*6340*/  BSYNC B0 ;  /* 0x0000000000007941 */ /* 0x000fea0003800000 */
.L_x_10047:
[----:B------:R-:W-:-:S05]  /*6350*/  IMAD R3, R3, R5, R5 ;  /* 0x0000000503037224 */ /* 0x000fca00078e0205 */
[----:B------:R-:W-:-:S07]  /*6360*/  VIMNMX R0, R0, R3, PT ;  /* 0x0000000300007248 */ /* 0x000fce0003fe0100 */
.L_x_10046:
        /* <DEDUP_REMOVED lines=18> */
.L_x_10052:
[----:B------:R-:W-:-:S13]  /*6490*/  ISETP.NE.AND P0, PT, R5, 0x1, PT ;  /* 0x000000010500780c */ /* 0x000fda0003f05270 */
[----:B------:R-:W1:Y:S02]  /*64a0*/  @P0 LDC.64 R6, c[0x0][0xae0] ;  /* 0x0002b800ff060b82 */ /* 0x000e640000000a00 */
[----:B-1----:R-:W-:-:S05]  /*64b0*/  @P0 IMAD.HI.U32 R6, R35, R6, RZ ;  /* 0x0000000623060227 */ /* 0x002fca00078e00ff */
[----:B------:R-:W-:-:S07]  /*64c0*/  @P0 SHF.R.U32.HI R35, RZ, R7, R6 ;  /* 0x00000007ff230219 */ /* 0x000fce0000011606 */
.L_x_10053:
[----:B------:R-:W-:Y:S05]  /*64d0*/  BSYNC B0 ;  /* 0x0000000000007941 */ /* 0x000fea0003800000 */
.L_x_10051:
[----:B------:R-:W-:-:S05]  /*64e0*/  IMAD R0, R35, R5, RZ ;  /* 0x0000000523007224 */ /* 0x000fca00078e02ff */
[----:B------:R-:W-:-:S07]  /*64f0*/  VIMNMX R3, R3, R0, !PT ;  /* 0x0000000003037248 */ /* 0x000fce0007fe0100 */
.L_x_10050:
[----:B------:R-:W-:Y:S01]  /*6500*/  IMAD.HI R3, R3, 0x2aaaaaab, RZ ;  /* 0x2aaaaaab03037827 */ /* 0x000fe200078e02ff */
[----:B------:R-:W-:-:S04]  /*6510*/  PLOP3.LUT P0, PT, PT, PT, PT, 0x80, 0x0 ;  /* 0x000000000000781c */ /* 0x000fc80003f0f070 */
[----:B------:R-:W-:-:S04]  /*6520*/  SHF.R.U32.HI R0, RZ, 0x1f, R3 ;  /* 0x0000001fff007819 */ /* 0x000fc80000011603 */
[----:B------:R-:W-:-:S04]  /*6530*/  LEA.HI.SX32 R0, R3, R0, 0x1c ;  /* 0x0000000003007211 */ /* 0x000fc800078fe2ff */
[----:B------:R-:W-:-:S04]  /*6540*/  VIMNMX R167, RZ, R0, !PT ;  /* 0x00000000ffa77248 */ /* 0x000fc80007fe0100 */
[----:B------:R-:W-:-:S13]  /*6550*/  ISETP.GT.AND P1, PT, R181, R167, PT ;  /* 0x000000a7b500720c */ /* 0x000fda0003f24270 */
[----:B------:R-:W-:Y:S05]  /*6560*/  @!P1 BRA `(.L_x_10054) ;  /* 0x0000024000f49947 */ /* 0x000fea0003800000 */
[----:B------:R1:W-:Y:S01]  /*6570*/  STL.64 [R1+0x78], RZ ;  /* 0x000078ff01007387 */ /* 0x0003e20000100a00 */
[----:B------:R-:W-:Y:S01]  /*6580*/  IMAD.U32 R52, RZ, RZ, UR49 ;  /* 0x00000031ff347e24 */ /* 0x000fe2000f8e00ff */
[----:B------:R-:W-:Y:S01]  /*6590*/  UMOV UR4, 0xffffffff ;  /* 0xffffffff00047882 */ /* 0x000fe20000000000 */
[----:B------:R-:W-:Y:S02]  /*65a0*/  IMAD.U32 R54, RZ, RZ, UR49 ;  /* 0x00000031ff367e24 */ /* 0x000fe4000f8e00ff */
[----:B------:R-:W-:Y:S01]  /*65b0*/  IMAD.U32 R48, RZ, RZ, UR49 ;  /* 0x00000031ff307e24 */ /* 0x000fe2000f8e00ff */
[----:B------:R-:W-:Y:S01]  /*65c0*/  IADD3 R52, P1, R52, 0x118, RZ ;  /* 0x0000011834347810 */ /* 0x000fe20007f3e0ff */
        /* <DEDUP_REMOVED lines=10> */
[----:B------:R-:W-:-:S02]  /*6670*/  IMAD.U32 R28, RZ, RZ, UR49 ;  /* 0x00000031ff1c7e24 */ /* 0x000fc4000f8e00ff */
[----:B------:R-:W-:Y:S01]  /*6680*/  IMAD.X R53, RZ, RZ, UR48, P1 ;  /* 0x00000030ff357e24 */ /* 0x000fe200088e06ff */
[----:B------:R-:W-:Y:S01]  /*6690*/  IADD3 R50, P1, R50, 0x88, RZ ;  /* 0x0000008832327810 */ /* 0x000fe20007f3e0ff */
[----:B------:R-:W-:Y:S01]  /*66a0*/  IMAD.X R55, RZ, RZ, UR48, P5 ;  /* 0x00000030ff377e24 */ /* 0x000fe2000a8e06ff */
[----:B------:R-:W-:Y:S01]  /*66b0*/  IADD3 R34, P5, R34, 0x80, RZ ;  /* 0x0000008022227810 */ /* 0x000fe20007fbe0ff */
[----:B------:R-:W-:Y:S01]  /*66c0*/  IMAD.X R49, RZ, RZ, UR48, P4 ;  /* 0x00000030ff317e24 */ /* 0x000fe2000a0e06ff */
[----:B------:R-:W-:Y:S01]  /*66d0*/  IADD3 R28, P4, R28, 0x78, RZ ;  /* 0x000000781c1c7810 */ /* 0x000fe20007f9e0ff */
[----:B------:R-:W-:Y:S02]  /*66e0*/  IMAD.X R60, RZ, RZ, UR48, P0 ;  /* 0x00000030ff3c7e24 */ /* 0x000fe400080e06ff */
[----:B------:R-:W-:Y:S02]  /*66f0*/  IMAD.X R62, RZ, RZ, UR48, P3 ;  /* 0x00000030ff3e7e24 */ /* 0x000fe400098e06ff */
[----:B------:R-:W-:-:S02]  /*6700*/  IMAD.X R57, RZ, RZ, UR48, P2 ;  /* 0x00000030ff397e24 */ /* 0x000fc400090e06ff */
[----:B------:R-:W-:Y:S02]  /*6710*/  IMAD.X R51, RZ, RZ, UR48, P1 ;  /* 0x00000030ff337e24 */ /* 0x000fe400088e06ff */
[----:B------:R-:W-:Y:S02]  /*6720*/  IMAD.X R35, RZ, RZ, UR48, P5 ;  /* 0x00000030ff237e24 */ /* 0x000fe4000a8e06ff */
[----:B------:R-:W-:Y:S01]  /*6730*/  IMAD.X R29, RZ, RZ, UR48, P4 ;  /* 0x00000030ff1d7e24 */ /* 0x000fe2000a0e06ff */
[----:B-1----:R-:W-:Y:S06]  /*6740*/  BRA.DIV UR4, `(.L_x_10055) ;  /* 0x000002d2046c7947 */ /* 0x002fec000b800000 */
[----:B------:R1:W2:Y:S02]  /*6750*/  SHFL.IDX PT, R14, R217, RZ, 0x1f ;  /* 0x00001fffd90e7589 */ /* 0x0002a400000e0000 */
.L_x_10326:
[----:B--2---:R-:W-:Y:S01]  /*6760*/  LEA.HI R0, R14, R14, RZ, 0x1 ;  /* 0x0000000e0e007211 */ /* 0x004fe200078f08ff */
[C---:B------:R-:W-:Y:S01]  /*6770*/  VIADD R39, R145.reuse, 0x18400 ;  /* 0x0001840091277836 */ /* 0x040fe20000000000 */
[----:B------:R-:W-:Y:S01]  /*6780*/  STL.128 [R1+0xb0], RZ ;  /* 0x0000b0ff01007387 */ /* 0x000fe20000100c00 */
[C---:B------:R-:W-:Y:S01]  /*6790*/  VIADD R8, R145.reuse, 0x400 ;  /* 0x0000040091087836 */ /* 0x040fe20000000000 */
[----:B------:R-:W-:Y:S01]  /*67a0*/  LOP3.LUT R3, R0, 0x7fffe, RZ, 0xc0, !PT ;  /* 0x0007fffe00037812 */ /* 0x000fe200078ec0ff */
[----:B------:R-:W-:Y:S01]  /*67b0*/  IMAD.MOV.U32 R4, RZ, RZ, 0x1 ;  /* 0x00000001ff047424 */ /* 0x000fe200078e00ff */
[----:B------:R-:W-:Y:S01]  /*67c0*/  STL.128 [R1+0xc0], RZ ;  /* 0x0000c0ff01007387 */ /* 0x000fe20000100c00 */
[----:B------:R-:W-:Y:S01]  /*67d0*/  IMAD.MOV.U32 R5, RZ, RZ, RZ ;  /* 0x000000ffff057224 */ /* 0x000fe200078e00ff */
[----:B------:R-:W-:Y:S01]  /*67e0*/  SHF.R.U32.HI R8, RZ, 0x4, R8 ;  /* 0x00000004ff087819 */ /* 0x000fe20000011608 */
[----:B------:R-:W-:Y:S01]  /*67f0*/  IMAD.IADD R0, R14, 0x1, -R3 ;  /* 0x000000010e007824 */ /* 0x000fe200078e0a03 */
[----:B------:R-:W-:Y:S01]  /*6800*/  STL.128 [R1+0xd0], RZ ;  /* 0x0000d0ff01007387 */ /* 0x000fe20000100c00 */
[----:B------:R-:W-:Y:S01]  /*6810*/  VIADD R3, R145, 0x1c400 ;  /* 0x0001c40091037836 */ /* 0x000fe20000000000 */
[----:B------:R-:W-:Y:S01]  /*6820*/  LOP3.LUT R8, R8, 0x3fff, RZ, 0xc0, !PT ;  /* 0x00003fff08087812 */ /* 0x000fe200078ec0ff */
[----:B------:R-:W-:Y:S01]  /*6830*/  IMAD R0, R0, 0x2000, R39 ;  /* 0x0000200000007824 */ /* 0x000fe200078e0227 */
[----:B------:R-:W-:Y:S01]  /*6840*/  STL.128 [R1+0xe0], RZ ;  /* 0x0000e0ff01007387 */ /* 0x000fe20000100c00 */
[----:B------:R-:W-:Y:S01]  /*6850*/  IMAD.MOV.U32 R6, RZ, RZ, 0x1 ;  /* 0x00000001ff067424 */ /* 0x000fe200078e00ff */
[----:B------:R-:W-:Y:S01]  /*6860*/  SHF.R.U32.HI R3, RZ, 0x4, R3 ;  /* 0x00000004ff037819 */ /* 0x000fe20000011603 */
[----:B------:R-:W-:Y:S01]  /*6870*/  VIADD R9, R0, 0xa000 ;  /* 0x0000a00000097836 */ /* 0x000fe20000000000 */
[----:B------:R-:W-:Y:S01]  /*6880*/  SHF.R.U32.HI R0, RZ, 0x4, R0 ;  /* 0x00000004ff007819 */ /* 0x000fe20000011600 */
[----:B------:R-:W-:Y:S01]  /*6890*/  IMAD.MOV.U32 R7, RZ, RZ, RZ ;  /* 0x000000ffff077224 */ /* 0x000fe200078e00ff */
[----:B------:R-:W-:Y:S01]  /*68a0*/  LOP3.LUT R3, R3, 0x3fff, RZ, 0xc0, !PT ;  /* 0x00003fff03037812 */ /* 0x000fe200078ec0ff */
[----:B------:R-:W-:Y:S01]  /*68b0*/  IMAD.MOV.U32 R12, RZ, RZ, 0x1 ;  /* 0x00000001ff0c7424 */ /* 0x000fe200078e00ff */
[----:B------:R-:W-:Y:S01]  /*68c0*/  SHF.R.U32.HI R9, RZ, 0x4, R9 ;  /* 0x00000004ff097819 */ /* 0x000fe20000011609 */
[----:B------:R-:W-:Y:S01]  /*68d0*/  IMAD.MOV.U32 R13, RZ, RZ, RZ ;  /* 0x000000ffff0d7224 */ /* 0x000fe200078e00ff */
[----:B------:R-:W-:Y:S01]  /*68e0*/  LOP3.LUT R3, R3, 0x10000, RZ, 0xfc, !PT ;  /* 0x0001000003037812 */ /* 0x000fe200078efcff */
[----:B------:R2:W-:Y:S01]  /*68f0*/  STL.128 [R1+0x80], R4 ;  /* 0x0000800401007387 */ /* 0x0005e20000100c00 */
[----:B------:R-:W-:Y:S01]  /*6900*/  LOP3.LUT R9, R9, 0x3fff, RZ, 0xc0, !PT ;  /* 0x00003fff09097812 */ /* 0x000fe200078ec0ff */
[----:B------:R-:W-:Y:S01]  /*6910*/  IMAD.MOV.U32 R11, RZ, RZ, 0x40000040 ;  /* 0x40000040ff0b7424 */ /* 0x000fe200078e00ff */
[----:B------:R-:W-:Y:S01]  /*6920*/  LOP3.LUT R0, R0, 0x3fff, RZ, 0xc0, !PT ;  /* 0x00003fff00007812 */ /* 0x000fe200078ec0ff */
[----:B------:R3:W-:Y:S01]  /*6930*/  STL.64 [R1+0x90], R12 ;  /* 0x0000900c01007387 */ /* 0x0007e20000100a00 */
[----:B------:R-:W-:Y:S01]  /*6940*/  LOP3.LUT R10, R8, 0x10000, RZ, 0xfc, !PT ;  /* 0x00010000080a7812 */ /* 0x000fe200078efcff */
[----:B------:R-:W-:Y:S01]  /*6950*/  IMAD.U32 R30, RZ, RZ, UR49 ;  /* 0x00000031ff1e7e24 */ /* 0x000fe2000f8e00ff */
[----:B------:R-:W-:Y:S01]  /*6960*/  LOP3.LUT P0, RZ, R39, 0x1bf, RZ, 0xc0, !PT ;  /* 0x000001bf27ff7812 */ /* 0x000fe2000780c0ff */
[----:B------:R4:W-:Y:S01]  /*6970*/  STL.128 [R1+0xf0], RZ ;  /* 0x0000f0ff01007387 */ /* 0x0009e20000100c00 */
[----:B------:R-:W-:Y:S02]  /*6980*/  BSSY B6, `(.L_x_10056) ;  /* 0x0000020000067945 */ /* 0x000fe40003800000 */
[----:B------:R-:W-:Y:S01]  /*6990*/  IADD3 R30, P1, R30, 0xb0, RZ ;  /* 0x000000b01e1e7810 */ /* 0x000fe20007f3e0ff */
[----:B------:R4:W-:Y:S01]  /*69a0*/  STL.128 [R1+0x100], RZ ;  /* 0x000100ff01007387 */ /* 0x0009e20000100c00 */
[----:B--2---:R-:W-:Y:S01]  /*69b0*/  LOP3.LUT R6, R8, 0x3000000, RZ, 0xfc, !PT ;  /* 0x0300000008067812 */ /* 0x004fe200078efcff */
[----:B------:R-:W-:Y:S01]  /*69c0*/  IMAD.MOV.U32 R4, RZ, RZ, R3 ;  /* 0x000000ffff047224 */ /* 0x000fe200078e0003 */
[----:B------:R-:W-:Y:S01]  /*69d0*/  LOP3.LUT R8, R9, 0x10000, RZ, 0xfc, !PT ;  /* 0x0001000009087812 */ /* 0x000fe200078efcff */
[----:B------:R-:W-:Y:S01]  /*69e0*/  IMAD.MOV.U32 R5, RZ, RZ, 0x40000040 ;  /* 0x40000040ff057424 */ /* 0x000fe200078e00ff */
[----:B---3--:R-:W-:Y:S01]  /*69f0*/  LOP3.LUT R12, R0, 0x10000, RZ, 0xfc, !PT ;  /* 0x00010000000c7812 */ /* 0x008fe200078efcff */
[----:B------:R-:W-:-:S02]  /*6a00*/  IMAD.MOV.U32 R7, RZ, RZ, 0x40000040 ;  /* 0x40000040ff077424 */ /* 0x000fc400078e00ff */
[----:B------:R-:W-:Y:S02]  /*6a10*/  IMAD.MOV.U32 R13, RZ, RZ, 0x40000040 ;  /* 0x40000040ff0d7424 */ /* 0x000fe400078e00ff */
[----:B------:R-:W-:Y:S01]  /*6a20*/  IMAD.MOV.U32 R9, RZ, RZ, 0x40000040 ;  /* 0x40000040ff097424 */ /* 0x000fe200078e00ff */
[----:B------:R4:W-:Y:S01]  /*6a30*/  STL.128 [R1+0xa0], R4 ;  /* 0x0000a00401007387 */ /* 0x0009e20000100c00 */
[----:B------:R-:W-:-:S03]  /*6a40*/  IMAD.X R27, RZ, RZ, UR48, P1 ;  /* 0x00000030ff1b7e24 */ /* 0x000fc600088e06ff */
[----:B------:R4:W-:Y:S04]  /*6a50*/  STL.64 [R1+0x98], R12 ;  /* 0x0000980c01007387 */ /* 0x0009e80000100a00 */
[----:B------:R4:W-:Y:S01]  /*6a60*/  STL.128 [R1+0x110], R8 ;  /* 0x0001100801007387 */ /* 0x0009e20000100c00 */
[----:B------:R-:W-:Y:S05]  /*6a70*/  @!P0 BRA `(.L_x_10057) ;  /* 0x0000000000408947 */ /* 0x000fea0003800000 */
[----:B------:R-:W-:Y:S01]  /*6a80*/  MOV R0, 0x0 ;  /* 0x0000000000007802 */ /* 0x000fe20000000f00 */
[----:B------:R-:W-:Y:S01]  /*6a90*/  ULDC.64 UR4, c[0x4][0x108] ;  /* 0x0100420000047ab9 */ /* 0x000fe20000000a00 */
[----:B------:R-:W-:Y:S01]  /*6aa0*/  ULDC.64 UR6, c[0x4][0x110] ;  /* 0x0100440000067ab9 */ /* 0x000fe20000000a00 */
[----:B----4-:R-:W-:Y:S01]  /*6ab0*/  IMAD.U32 R4, RZ, RZ, UR4 ;  /* 0x00000004ff047e24 */ /* 0x010fe2000f8e00ff */
[----:B------:R2:W3:Y:S01]  /*6ac0*/  LDC.64 R14, c[0x4][R0] ;  /* 0x01000000000e7b82 */ /* 0x0004e20000000a00 */
        /* <DEDUP_REMOVED lines=8> */
[----:B--2---:R-:W-:-:S07]  /*6b50*/  IMAD.MOV.U32 R13, RZ, RZ, RZ ;  /* 0x000000ffff0d7224 */ /* 0x004fce00078e00ff */
[----:B------:R-:W-:-:S07]  /*6b60*/  LEPC R20, `(.L_x_10057) ;  /* 0x000000001014794e */ /* 0x000fce0000000000 */
[----:B01-3-5:R-:W-:Y:S05]  /*6b70*/  CALL.ABS.NOINC R14 ;  /* 0x000000000e007343 */ /* 0x02bfea0003c00000 */
.L_x_10057:
[----:B------:R-:W-:Y:S05]  /*6b80*/  BSYNC B6 ;  /* 0x0000000000067941 */ /* 0x000fea0003800000 */
.L_x_10056:
[----:B------:R-:W2:Y:S01]  /*6b90*/  S2R R20, SR_TID.X ;  /* 0x0000000000147919 */ /* 0x000ea20000002100 */
[----:B----4-:R-:W3:Y:S01]  /*6ba0*/  LDC.64 R6, c[0x0][0xad8] ;  /* 0x0002b600ff067b82 */ /* 0x010ee20000000a00 */
[----:B------:R-:W-:Y:S01]  /*6bb0*/  UIADD3 UR4, UP0, UR49, 0x120, URZ ;  /* 0x0000012031047890 */ /* 0x000fe2000ff1e03f */
[----:B------:R-:W-:Y:S01]  /*6bc0*/  IMAD.MOV.U32 R4, RZ, RZ, RZ ;  /* 0x000000ffff047224 */ /* 0x000fe200078e00ff */
[----:B------:R-:W-:Y:S01]  /*6bd0*/  STL.64 [R1+0x120], R212 ;  /* 0x000120d401007387 */ /* 0x000fe20000100a00 */
[----:B------:R-:W-:Y:S01]  /*6be0*/  IMAD.U32 R72, RZ, RZ, UR49 ;  /* 0x00000031ff487e24 */ /* 0x000fe2000f8e00ff */
[----:B------:R-:W-:Y:S01]  /*6bf0*/  UIADD3.X UR5, URZ, UR48, URZ, UP0, !UPT ;  /* 0x000000303f057290 */ /* 0x000fe200087fe43f */
[----:B------:R-:W-:Y:S01]  /*6c00*/  IMAD.U32 R32, RZ, RZ, UR49 ;  /* 0x00000031ff207e24 */ /* 0x000fe2000f8e00ff */
[----:B------:R-:W-:Y:S01]  /*6c10*/  STL.U8 [R1+0x138], RZ ;  /* 0x000138ff01007387 */ /* 0x000fe20000100000 */
[----:B------:R-:W4:Y:S01]  /*6c20*/  LDC.64 R12, c[0x0][0xae0] ;  /* 0x0002b800ff0c7b82 */ /* 0x000f220000000a00 */
[----:B------:R-:W-:Y:S01]  /*6c30*/  IMAD.U32 R8, RZ, RZ, UR4 ;  /* 0x00000004ff087e24 */ /* 0x000fe2000f8e00ff */
[----:B------:R-:W-:Y:S01]  /*6c40*/  ULDC UR4, c[0x0][0x3d4] ;  /* 0x0000f50000047ab9 */ /* 0x000fe20000000800 */
[----:B------:R-:W-:Y:S01]  /*6c50*/  IMAD.U32 R9, RZ, RZ, UR5 ;  /* 0x00000005ff097e24 */ /* 0x000fe2000f8e00ff */
[----:B------:R-:W-:Y:S01]  /*6c60*/  STL.U8 [R1+0x16c], RZ ;  /* 0x00016cff01007387 */ /* 0x000fe20000100000 */
[----:B------:R-:W-:-:S02]  /*6c70*/  ISETP.LT.AND P0, PT, RZ, UR4, PT ;  /* 0x00000004ff007c0c */ /* 0x000fc4000bf01270 */
[----:B------:R-:W-:Y:S01]  /*6c80*/  IADD3 R72, P2, R72, 0x13c, RZ ;  /* 0x0000013c48487810 */ /* 0x000fe20007f5e0ff */
[----:B------:R-:W0:Y:S01]  /*6c90*/  LDC R162, c[0x0][0xad4] ;  /* 0x0002b500ffa27b82 */ /* 0x000e220000000800 */
[----:B------:R-:W-:Y:S01]  /*6ca0*/  STL.64 [R1+0x128], R8 ;  /* 0x0001280801007387 */ /* 0x000fe20000100a00 */
[----:B------:R-:W-:Y:S02]  /*6cb0*/  IADD3 R32, P4, R32, 0x128, RZ ;  /* 0x0000012820207810 */ /* 0x000fe40007f9e0ff */
[----:B------:R-:W-:Y:S01]  /*6cc0*/  IMAD.X R75, RZ, RZ, UR48, P2 ;  /* 0x00000030ff4b7e24 */ /* 0x000fe200090e06ff */
[----:B------:R1:W-:Y:S02]  /*6cd0*/  STL.64 [R1+0x130], R28 ;  /* 0x0001301c01007387 */ /* 0x0003e40000100a00 */
[----:B------:R-:W-:Y:S01]  /*6ce0*/  IMAD.X R65, RZ, RZ, UR48, P4 ;  /* 0x00000030ff417e24 */ /* 0x000fe2000a0e06ff */
[----:B------:R-:W0:Y:S01]  /*6cf0*/  LDC.64 R10, c[0x0][0x428] ;  /* 0x00010a00ff0a7b82 */ /* 0x000e220000000a00 */
[----:B---3--:R-:W-:-:S02]  /*6d00*/  IMAD.MOV.U32 R163, RZ, RZ, R6 ;  /* 0x000000ffffa37224 */ /* 0x008fc400078e0006 */
[----:B------:R-:W-:Y:S02]  /*6d10*/  IMAD.MOV.U32 R5, RZ, RZ, R7 ;  /* 0x000000ffff057224 */ /* 0x000fe400078e0007 */
[----:B--2---:R-:W-:-:S03]  /*6d20*/  VIADD R211, R20, 0xffffff80 ;  /* 0xffffff8014d37836 */ /* 0x004fc60000000000 */
[----:B------:R-:W2:Y:S01]  /*6d30*/  LDC R0, c[0x0][0x430] ;  /* 0x00010c00ff007b82 */ /* 0x000ea20000000800 */
[----:B----4-:R-:W-:Y:S02]  /*6d40*/  IMAD.MOV.U32 R6, RZ, RZ, R12 ;  /* 0x000000ffff067224 */ /* 0x010fe400078e000c */
[----:B------:R-:W-:Y:S01]  /*6d50*/  IMAD.MOV.U32 R7, RZ, RZ, R13 ;  /* 0x000000ffff077224 */ /* 0x000fe200078e000d */
[----:B------:R3:W-:Y:S01]  /*6d60*/  STL [R1+0x13c], R211 ;  /* 0x00013cd301007387 */ /* 0x0007e20000100800 */
[----:B-1----:R-:W-:Y:S02]  /*6d70*/  IMAD.U32 R28, RZ, RZ, UR49 ;  /* 0x00000031ff1c7e24 */ /* 0x002fe4000f8e00ff */
[----:B------:R-:W-:Y:S01]  /*6d80*/  IMAD.U32 R29, RZ, RZ, UR49 ;  /* 0x00000031ff1d7e24 */ /* 0x000fe2000f8e00ff */
[----:B0-----:R3:W-:Y:S02]  /*6d90*/  STL.128 [R1+0x140], R160 ;  /* 0x000140a001007387 */ /* 0x0017e40000100c00 */
[----:B------:R-:W-:-:S02]  /*6da0*/  IADD3 R28, P1, R28, 0x16c, RZ ;  /* 0x0000016c1c1c7810 */ /* 0x000fc40007f3e0ff */
[----:B------:R3:W-:Y:S01]  /*6db0*/  STL.128 [R1+0x150], R4 ;  /* 0x0001500401007387 */ /* 0x0007e20000100c00 */
[----:B------:R-:W-:Y:S02]  /*6dc0*/  IADD3 R29, P3, R29, 0x138, RZ ;  /* 0x000001381d1d7810 */ /* 0x000fe40007f7e0ff */
[----:B------:R-:W-:Y:S01]  /*6dd0*/  IMAD.X R63, RZ, RZ, UR48, P1 ;  /* 0x00000030ff3f7e24 */ /* 0x000fe200088e06ff */
[----:B------:R3:W-:Y:S02]  /*6de0*/  STL.64 [R1+0x160], R10 ;  /* 0x0001600a01007387 */ /* 0x0007e40000100a00 */
[----:B------:R-:W-:Y:S02]  /*6df0*/  IMAD.X R64, RZ, RZ, UR48, P3 ;  /* 0x00000030ff407e24 */ /* 0x000fe400098e06ff */
[----:B--2---:R3:W-:Y:S01]  /*6e00*/  STL [R1+0x168], R0 ;  /* 0x0001680001007387 */ /* 0x0047e20000100800 */
[----:B------:R-:W-:Y:S05]  /*6e10*/  @P0 BRA `(.L_x_10058) ;  /* 0x0000000000400947 */ /* 0x000fea0003800000 */
[----:B------:R-:W3:Y:S02]  /*6e20*/  LDL R3, [R1+0x21c] ;  /* 0x00021c0001037983 */ /* 0x000ee40000100800 */
[----:B---3--:R-:W-:-:S04]  /*6e30*/  LEA.HI R0, R3, R3, RZ, 0x1 ;  /* 0x0000000303007211 */ /* 0x008fc800078f08ff */
        /* <DEDUP_REMOVED lines=8> */
.L_x_10061:
[----:B-1----:R1:W2:Y:S02]  /*6ec0*/  SYNCS.PHASECHK.TRANS64.TRYWAIT P0, [R145+URZ+0x32400], R0 ;  /* 0x03240000910075a7 */ /* 0x0022a4000800017f */
[----:B--2---:R-:W-:Y:S05]  /*6ed0*/  @!P0 NANOSLEEP.SYNCS 0x989680 ;  /* 0x009896800000895d */ /* 0x004fea0003900000 */
[----:B------:R-:W2:Y:S02]  /*6ee0*/  @!P0 SYNCS.PHASECHK.TRANS64 P0, [R145+URZ+0x32400], R0 ;  /* 0x03240000910085a7 */ /* 0x000ea4000800007f */
[----:B--2---:R-:W-:Y:S05]  /*6ef0*/  @!P0 BRA `(.L_x_10061) ;  /* 0xfffffffc00f08947 */ /* 0x004fea000383ffff */
.L_x_10060:
[----:B------:R-:W-:Y:S05]  /*6f00*/  BSYNC B0 ;  /* 0x0000000000007941 */ /* 0x000fea0003800000 */
.L_x_10059:
[----:B------:R-:W-:Y:S05]  /*6f10*/  BRA `(.L_x_10062) ;  /* 0x0000003000107947 */ /* 0x000fea0003800000 */
.L_x_10058:
[----:B------:R-:W0:Y:S01]  /*6f20*/  LDC.64 R12, c[0x0][0x3d8] ;  /* 0x0000f600ff0c7b82 */ /* 0x000e220000000a00 */
[----:B-----5:R-:W-:Y:S01]  /*6f30*/  SHF.R.S32.HI R3, RZ, 0x1f, R37 ;  /* 0x0000001fff037819 */ /* 0x020fe20000011425 */
[----:B---3--:R-:W-:Y:S01]  /*6f40*/  IMAD.MOV.U32 R6, RZ, RZ, R22 ;  /* 0x000000ffff067224 */ /* 0x008fe200078e0016 */
[--C-:B------:R-:W-:Y:S01]  /*6f50*/  SHF.R.S32.HI R5, RZ, 0x1f, R154.reuse ;  /* 0x0000001fff057819 */ /* 0x100fe2000001149a */
[----:B------:R-:W-:Y:S01]  /*6f60*/  IMAD.MOV.U32 R7, RZ, RZ, R23 ;  /* 0x000000ffff077224 */ /* 0x000fe200078e0017 */
[----:B------:R-:W-:Y:S01]  /*6f70*/  LOP3.LUT P0, RZ, R39, 0x3ff, RZ, 0xc0, !PT ;  /* 0x000003ff27ff7812 */ /* 0x000fe2000780c0ff */
[----:B------:R-:W-:Y:S01]  /*6f80*/  IMAD.MOV.U32 R4, RZ, RZ, R154 ;  /* 0x000000ffff047224 */ /* 0x000fe200078e009a */
[----:B------:R-:W-:Y:S01]  /*6f90*/  BSSY B6, `(.L_x_10063) ;  /* 0x000002f000067945 */ /* 0x000fe20003800000 */
[----:B------:R-:W1:Y:S01]  /*6fa0*/  LDC.64 R14, c[0x0][0x3e8] ;  /* 0x0000fa00ff0e7b82 */ /* 0x000e620000000a00 */
[-C--:B0-----:R-:W-:Y:S01]  /*6fb0*/  IMAD R0, R3, R12.reuse, RZ ;  /* 0x0000000c03007224 */ /* 0x081fe200078e02ff */
[----:B------:R-:W-:Y:S01]  /*6fc0*/  SHF.L.U64.HI R80, R12, 0x6, R13 ;  /* 0x000000060c507819 */ /* 0x000fe2000001020d */
[----:B------:R-:W-:-:S04]  /*6fd0*/  IMAD.WIDE.U32 R8, R153, R12, R6 ;  /* 0x0000000c99087225 */ /* 0x000fc800078e0006 */
[----:B------:R-:W-:Y:S02]  /*6fe0*/  IMAD R40, R166, R12, RZ ;  /* 0x0000000ca6287224 */ /* 0x000fe400078e02ff */
[-C--:B-1----:R-:W-:Y:S01]  /*6ff0*/  IMAD R20, R3, R14.reuse, RZ ;  /* 0x0000000e03147224 */ /* 0x082fe200078e02ff */
[----:B------:R-:W-:Y:S01]  /*7000*/  SHF.L.U64.HI R83, R14, 0x6, R15 ;  /* 0x000000060e537819 */ /* 0x000fe2000001020f */
[----:B------:R-:W-:-:S04]  /*7010*/  IMAD.WIDE.U32 R10, R153, R14, R6 ;  /* 0x0000000e990a7225 */ /* 0x000fc800078e0006 */
[----:B------:R-:W-:-:S04]  /*7020*/  IMAD.WIDE.U32 R38, R37, R12, RZ ;  /* 0x0000000c25267225 */ /* 0x000fc800078e00ff */
[C---:B------:R-:W-:Y:S01]  /*7030*/  IMAD R41, R37.reuse, R13, R0 ;  /* 0x0000000d25297224 */ /* 0x040fe200078e0200 */
[----:B------:R-:W-:Y:S01]  /*7040*/  IADD3 R45, P3, R8, R38, RZ ;  /* 0x00000026082d7210 */ /* 0x000fe20007f7e0ff */
[----:B------:R-:W-:Y:S02]  /*7050*/  IMAD R43, R37, R15, R20 ;  /* 0x0000000f252b7224 */ /* 0x000fe400078e0214 */
[----:B------:R-:W-:-:S04]  /*7060*/  IMAD.WIDE.U32 R6, R153, R12, R4 ;  /* 0x0000000c99067225 */ /* 0x000fc800078e0004 */
[----:B------:R-:W-:Y:S01]  /*7070*/  IMAD R42, R166, R14, RZ ;  /* 0x0000000ea62a7224 */ /* 0x000fe200078e02ff */
[----:B------:R-:W-:Y:S01]  /*7080*/  IADD3 R77, P1, R6, R38, RZ ;  /* 0x00000026064d7210 */ /* 0x000fe20007f3e0ff */
[----:B------:R-:W-:-:S04]  /*7090*/  IMAD.WIDE.U32 R36, R37, R14, RZ ;  /* 0x0000000e25247225 */ /* 0x000fc800078e00ff */
[----:B------:R-:W-:Y:S01]  /*70a0*/  IMAD.WIDE.U32 R4, R153, R14, R4 ;  /* 0x0000000e99047225 */ /* 0x000fe200078e0004 */
[----:B------:R-:W-:-:S03]  /*70b0*/  IADD3 R67, P4, R10, R36, RZ ;  /* 0x000000240a437210 */ /* 0x000fc60007f9e0ff */
[----:B------:R-:W-:Y:S01]  /*70c0*/  IMAD R40, R153, R13, R40 ;  /* 0x0000000d99287224 */ /* 0x000fe200078e0228 */
[----:B------:R-:W-:Y:S01]  /*70d0*/  IADD3 R81, P2, R4, R36, RZ ;  /* 0x0000002404517210 */ /* 0x000fe20007f5e0ff */
[----:B------:R-:W-:Y:S02]  /*70e0*/  IMAD.IADD R41, R41, 0x1, R39 ;  /* 0x0000000129297824 */ /* 0x000fe400078e0227 */
[----:B------:R-:W-:Y:S02]  /*70f0*/  IMAD R42, R153, R15, R42 ;  /* 0x0000000f992a7224 */ /* 0x000fe400078e022a */
[----:B------:R-:W-:Y:S01]  /*7100*/  IMAD.IADD R43, R43, 0x1, R37 ;  /* 0x000000012b2b7824 */ /* 0x000fe200078e0225 */
[C---:B------:R-:W-:Y:S01]  /*7110*/  IADD3.X R79, R41.reuse, R7, R40, P1, !PT ;  /* 0x00000007294f7210 */ /* 0x040fe20000ffe428 */
[----:B------:R-:W-:Y:S01]  /*7120*/  IMAD.SHL.U32 R82, R12, 0x40, RZ ;  /* 0x000000400c527824 */ /* 0x000fe200078e00ff */
[----:B------:R-:W-:Y:S01]  /*7130*/  IADD3.X R47, R41, R40, R9, P3, !PT ;  /* 0x00000028292f7210 */ /* 0x000fe20001ffe409 */
[----:B------:R-:W-:Y:S01]  /*7140*/  IMAD.SHL.U32 R84, R14, 0x40, RZ ;  /* 0x000000400e547824 */ /* 0x000fe200078e00ff */
        /* <DEDUP_REMOVED lines=19> */
.L_x_10064:
[----:B------:R-:W-:Y:S05]  /*7280*/  BSYNC B6 ;  /* 0x0000000000067941 */ /* 0x000fea0003800000 */
.L_x_10063:
[----:B------:R-:W2:Y:S01]  /*7290*/  LDL R15, [R1+0x70] ;  /* 0x00007000010f7983 */ /* 0x000ea20000100800 */
[----:B------:R-:W0:Y:S01]  /*72a0*/  LDC.64 R4, c[0x0][0x3e8] ;  /* 0x0000fa00ff047b82 */ /* 0x000e220000000a00 */
[----:B------:R-:W-:Y:S01]  /*72b0*/  ULDC.U8 UR4, c[0x0][0x3f0] ;  /* 0x0000fc0000047ab9 */ /* 0x000fe20000000000 */
[----:B------:R-:W-:Y:S01]  /*72c0*/  BSSY B0, `(.L_x_10065) ;  /* 0x00002c1000007945 */ /* 0x000fe20003800000 */
[----:B------:R-:W-:-:S05]  /*72d0*/  ISETP.NE.AND P0, PT, RZ, UR4, PT ;  /* 0x00000004ff007c0c */ /* 0x000fca000bf05270 */
[----:B------:R-:W1:Y:S01]  /*72e0*/  LDC.64 R6, c[0x0][0x3d8] ;  /* 0x0000f600ff067b82 */ /* 0x000e620000000a00 */
[----:B--2---:R-:W-:Y:S01]  /*72f0*/  SHF.R.S32.HI R3, RZ, 0x1f, R15 ;  /* 0x0000001fff037819 */ /* 0x004fe2000001140f */
[----:B0-----:R-:W-:-:S04]  /*7300*/  IMAD.WIDE.U32 R10, R15, R4, RZ ;  /* 0x000000040f0a7225 */ /* 0x001fc800078e00ff */
[C---:B------:R-:W-:Y:S02]  /*7310*/  IMAD R12, R3.reuse, R4, RZ ;  /* 0x00000004030c7224 */ /* 0x040fe400078e02ff */
[-C--:B-1----:R-:W-:Y:S02]  /*7320*/  IMAD R0, R3, R6.reuse, RZ ;  /* 0x0000000603007224 */ /* 0x082fe400078e02ff */
[C---:B------:R-:W-:Y:S02]  /*7330*/  IMAD R13, R15.reuse, R5, R12 ;  /* 0x000000050f0d7224 */ /* 0x040fe400078e020c */
[----:B------:R-:W-:-:S04]  /*7340*/  IMAD.WIDE.U32 R8, R15, R6, RZ ;  /* 0x000000060f087225 */ /* 0x000fc800078e00ff */
[----:B------:R-:W-:Y:S02]  /*7350*/  IMAD R3, R15, R7, R0 ;  /* 0x000000070f037224 */ /* 0x000fe400078e0200 */
[----:B------:R-:W-:Y:S02]  /*7360*/  IMAD.IADD R13, R11, 0x1, R13 ;  /* 0x000000010b0d7824 */ /* 0x000fe400078e020d */
[----:B------:R-:W-:Y:S02]  /*7370*/  IMAD.IADD R3, R9, 0x1, R3 ;  /* 0x0000000109037824 */ /* 0x000fe400078e0203 */
[----:B------:R-:W-:Y:S01]  /*7380*/  IMAD R0, R15, -0x80, R160 ;  /* 0xffffff800f007824 */ /* 0x000fe200078e02a0 */
[C---:B------:R-:W-:Y:S01]  /*7390*/  SHF.L.U64.HI R71, R10.reuse, 0x7, R13 ;  /* 0x000000070a477819 */ /* 0x040fe2000001020d */
[----:B------:R-:W-:Y:S01]  /*73a0*/  IMAD.SHL.U32 R70, R10, 0x80, RZ ;  /* 0x000000800a467824 */ /* 0x000fe200078e00ff */
[C---:B------:R-:W-:Y:S01]  /*73b0*/  SHF.L.U64.HI R76, R8.reuse, 0x7, R3 ;  /* 0x00000007084c7819 */ /* 0x040fe20000010203 */
[----:B------:R-:W-:Y:S01]  /*73c0*/  IMAD.SHL.U32 R74, R8, 0x80, RZ ;  /* 0x00000080084a7824 */ /* 0x000fe200078e00ff */
[----:B------:R-:W-:Y:S01]  /*73d0*/  VIMNMX R10, R0, 0x80, PT ;  /* 0x00000080000a7848 */ /* 0x000fe20003fe0100 */
[----:B------:R-:W-:Y:S06]  /*73e0*/  @!P0 BRA `(.L_x_10066) ;  /* 0x0000001400a48947 */ /* 0x000fec0003800000 */
[----:B------:R0:W5:Y:S01]  /*73f0*/  LDL R68, [R1+0x21c] ;  /* 0x00021c0001447983 */ /* 0x0001620000100800 */
[----:B------:R-:W1:Y:S01]  /*7400*/  LDC R0, c[0x0][0x428] ;  /* 0x00010a00ff007b82 */ /* 0x000e620000000800 */
        /* <DEDUP_REMOVED lines=16> */
[----:B-1----:R-:W-:-:S13]  /*7510*/  ISETP.NE.AND P2, PT, R0, 0x1, PT ;  /* 0x000000010000780c */ /* 0x002fda0003f45270 */
[----:B------:R-:W1:Y:S08]  /*7520*/  @P2 LDC R0, c[0x0][0x42c] ;  /* 0x00010b00ff002b82 */ /* 0x000e700000000800 */
[----:B------:R-:W2:Y:S01]  /*7530*/  @P2 LDC R9, c[0x0][0x430] ;  /* 0x00010c00ff092b82 */ /* 0x000ea20000000800 */
[----:B-1----:R-:W-:-:S05]  /*7540*/  @P2 IMAD.HI.U32 R0, R3, R0, RZ ;  /* 0x0000000003002227 */ /* 0x002fca00078e00ff */
[----:B--2---:R-:W-:Y:S02]  /*7550*/  @P2 SHF.R.U32.HI R3, RZ, R9, R0 ;  /* 0x00000009ff032219 */ /* 0x004fe40000011600 */
[----:B------:R-:W-:Y:S02]  /*7560*/  CS2R R8, SRZ ;  /* 0x0000000000087805 */ /* 0x000fe4000001ff00 */
[----:B------:R-:W-:Y:S01]  /*7570*/  SHF.R.S32.HI R69, RZ, 0x1f, R3 ;  /* 0x0000001fff457819 */ /* 0x000fe20000011403 */
[----:B0-----:R-:W-:Y:S06]  /*7580*/  @P1 BRA `(.L_x_10068) ;  /* 0x0000000000541947 */ /* 0x001fec0003800000 */
[----:B------:R-:W-:Y:S01]  /*7590*/  IADD3 R15, P3, R74, R77, RZ ;  /* 0x0000004d4a0f7210 */ /* 0x000fe20007f7e0ff */
[----:B------:R-:W-:Y:S01]  /*75a0*/  ULDC UR4, c[0x0][0x3d4] ;  /* 0x0000f50000047ab9 */ /* 0x000fe20000000800 */
[----:B------:R-:W-:Y:S01]  /*75b0*/  IADD3 R0, P4, R70, R81, RZ ;  /* 0x0000005146007210 */ /* 0x000fe20007f9e0ff */
[----:B------:R-:W-:Y:S01]  /*75c0*/  ULDC.64 UR6, c[0x0][0x3c8] ;  /* 0x0000f20000067ab9 */ /* 0x000fe20000000a00 */
[----:B------:R-:W-:Y:S01]  /*75d0*/  ULDC.64 UR8, c[0x0][0x3e0] ;  /* 0x0000f80000087ab9 */ /* 0x000fe20000000a00 */
[----:B------:R-:W-:Y:S01]  /*75e0*/  ISETP.GE.AND P2, PT, R154, UR4, PT ;  /* 0x000000049a007c0c */ /* 0x000fe2000bf46270 */
[----:B------:R-:W-:Y:S01]  /*75f0*/  IMAD.X R40, R76, 0x1, R79, P3 ;  /* 0x000000014c287824 */ /* 0x000fe200018e064f */
[----:B------:R-:W-:Y:S01]  /*7600*/  ISETP.GE.AND P1, PT, R158, UR4, PT ;  /* 0x000000049e007c0c */ /* 0x000fe2000bf26270 */
[----:B------:R-:W-:Y:S01]  /*7610*/  IMAD.X R41, R71, 0x1, R78, P4 ;  /* 0x0000000147297824 */ /* 0x000fe200020e064e */
[----:B------:R-:W-:Y:S02]  /*7620*/  LEA R14, P3, R15, UR6, 0x1 ;  /* 0x000000060f0e7c11 */ /* 0x000fe4000f8608ff */
[----:B------:R-:W-:-:S02]  /*7630*/  CS2R R44, SRZ ;  /* 0x00000000002c7805 */ /* 0x000fc4000001ff00 */
[C---:B------:R-:W-:Y:S02]  /*7640*/  LEA R66, P4, R0.reuse, UR8, 0x1 ;  /* 0x0000000800427c11 */ /* 0x040fe4000f8808ff */
[----:B------:R-:W-:Y:S02]  /*7650*/  CS2R R46, SRZ ;  /* 0x00000000002e7805 */ /* 0x000fe4000001ff00 */
[----:B------:R-:W-:Y:S02]  /*7660*/  LEA.HI.X R15, R15, UR7, R40, 0x1, P3 ;  /* 0x000000070f0f7c11 */ /* 0x000fe400098f0c28 */
[----:B------:R-:W-:Y:S02]  /*7670*/  CS2R R42, SRZ ;  /* 0x00000000002a7805 */ /* 0x000fe4000001ff00 */
[----:B------:R-:W-:Y:S02]  /*7680*/  LEA.HI.X R67, R0, UR9, R41, 0x1, P4 ;  /* 0x0000000900437c11 */ /* 0x000fe4000a0f0c29 */
[----:B------:R-:W-:Y:S01]  /*7690*/  CS2R R40, SRZ ;  /* 0x0000000000287805 */ /* 0x000fe2000001ff00 */
[----:B------:R0:W5:Y:S05]  /*76a0*/  @!P2 LDG.E.64 R44, desc[UR56][R14.64] ;  /* 0x000000380e2ca981 */ /* 0x00016a000c1e1b00 */
[----:B------:R0:W5:Y:S04]  /*76b0*/  @!P1 LDG.E.64 R40, desc[UR56][R14.64+0x20] ;  /* 0x000020380e289981 */ /* 0x000168000c1e1b00 */
[----:B------:R0:W5:Y:S04]  /*76c0*/  @!P2 LDG.E.64 R46, desc[UR56][R66.64] ;  /* 0x00000038422ea981 */ /* 0x000168000c1e1b00 */
[----:B------:R0:W5:Y:S02]  /*76d0*/  @!P1 LDG.E.64 R42, desc[UR56][R66.64+0x20] ;  /* 0x00002038422a9981 */ /* 0x000164000c1e1b00 */
.L_x_10068:
[----:B------:R-:W-:Y:S05]  /*76e0*/  BSYNC B1 ;  /* 0x0000000000017941 */ /* 0x000fea0003800000 */
.L_x_10067:
[----:B------:R-:W-:Y:S04]  /*76f0*/  BSSY B1, `(.L_x_10069) ;  /* 0x0000017000017945 */ /* 0x000fe80003800000 */
[----:B------:R-:W-:Y:S05]  /*7700*/  @P0 BRA `(.L_x_10070) ;  /* 0x0000000000540947 */ /* 0x000fea0003800000 */
[----:B------:R-:W-:Y:S01]  /*7710*/  IADD3 R0, P2, P3, R81, R84, R70 ;  /* 0x0000005451007210 */ /* 0x000fe20007b5e046 */
[----:B------:R-:W-:Y:S01]  /*7720*/  ULDC UR4, c[0x0][0x3d4] ;  /* 0x0000f50000047ab9 */ /* 0x000fe20000000800 */
[----:B------:R-:W-:Y:S01]  /*7730*/  IADD3 R8, P0, P1, R77, R82, R74 ;  /* 0x000000524d087210 */ /* 0x000fe2000791e04a */
[----:B------:R-:W-:Y:S01]  /*7740*/  ULDC.64 UR6, c[0x0][0x3c8] ;  /* 0x0000f20000067ab9 */ /* 0x000fe20000000a00 */
[----:B------:R-:W-:Y:S01]  /*7750*/  IADD3.X R9, R78, R83, R71, P2, P3 ;  /* 0x000000534e097210 */ /* 0x000fe200017e6447 */
[----:B------:R-:W-:Y:S01]  /*7760*/  ULDC.64 UR8, c[0x0][0x3e0] ;  /* 0x0000f80000087ab9 */ /* 0x000fe20000000a00 */
[----:B------:R-:W-:Y:S02]  /*7770*/  ISETP.GE.AND P2, PT, R154, UR4, PT ;  /* 0x000000049a007c0c */ /* 0x000fe4000bf46270 */
[----:B------:R-:W-:Y:S02]  /*7780*/  CS2R R36, SRZ ;  /* 0x0000000000247805 */ /* 0x000fe4000001ff00 */
[----:B------:R-:W-:-:S02]  /*7790*/  ISETP.GE.AND P3, PT, R158, UR4, PT ;  /* 0x000000049e007c0c */ /* 0x000fc4000bf66270 */
[----:B------:R-:W-:Y:S02]  /*77a0*/  CS2R R20, SRZ ;  /* 0x0000000000147805 */ /* 0x000fe4000001ff00 */
[----:B0-----:R-:W-:Y:S02]  /*77b0*/  IADD3.X R15, R79, R80, R76, P0, P1 ;  /* 0x000000504f0f7210 */ /* 0x001fe400007e244c */
[----:B------:R-:W-:Y:S02]  /*77c0*/  CS2R R38, SRZ ;  /* 0x0000000000267805 */ /* 0x000fe4000001ff00 */
[----:B------:R-:W-:Y:S02]  /*77d0*/  LEA R14, P0, R8, UR6, 0x1 ;  /* 0x00000006080e7c11 */ /* 0x000fe4000f8008ff */
[----:B------:R-:W-:Y:S02]  /*77e0*/  LEA R66, P1, R0, UR8, 0x1 ;  /* 0x0000000800427c11 */ /* 0x000fe4000f8208ff */
[----:B------:R-:W-:-:S02]  /*77f0*/  LEA.HI.X R15, R8, UR7, R15, 0x1, P0 ;  /* 0x00000007080f7c11 */ /* 0x000fc400080f0c0f */
[----:B------:R-:W-:Y:S02]  /*7800*/  LEA.HI.X R67, R0, UR9, R9, 0x1, P1 ;  /* 0x0000000900437c11 */ /* 0x000fe400088f0c09 */
[----:B------:R-:W-:Y:S01]  /*7810*/  CS2R R8, SRZ ;  /* 0x0000000000087805 */ /* 0x000fe2000001ff00 */
[----:B------:R1:W5:Y:S04]  /*7820*/  @!P2 LDG.E.64 R36, desc[UR56][R14.64] ;  /* 0x000000380e24a981 */ /* 0x000368000c1e1b00 */
[----:B------:R1:W5:Y:S04]  /*7830*/  @!P3 LDG.E.64 R20, desc[UR56][R14.64+0x20] ;  /* 0x000020380e14b981 */ /* 0x000368000c1e1b00 */
[----:B------:R1:W5:Y:S04]  /*7840*/  @!P2 LDG.E.64 R38, desc[UR56][R66.64] ;  /* 0x000000384226a981 */ /* 0x000368000c1e1b00 */
[----:B------:R1:W5:Y:S02]  /*7850*/  @!P3 LDG.E.64 R8, desc[UR56][R66.64+0x20] ;  /* 0x000020384208b981 */ /* 0x000364000c1e1b00 */
.L_x_10070:
[----:B------:R-:W-:Y:S05]  /*7860*/  BSYNC B1 ;  /* 0x0000000000017941 */ /* 0x000fea0003800000 */
.L_x_10069:
[----:B------:R-:W-:Y:S01]  /*7870*/  IMAD.WIDE.U32 R10, R3, R6, R10 ;  /* 0x00000006030a7225 */ /* 0x000fe200078e000a */
[----:B-----5:R-:W-:Y:S01]  /*7880*/  LEA.HI R0, R68, R68, RZ, 0x1 ;  /* 0x0000004444007211 */ /* 0x020fe200078f08ff */
[----:B------:R-:W-:Y:S01]  /*7890*/  ULDC.64 UR4, c[0x0][0x3c8] ;  /* 0x0000f20000047ab9 */ /* 0x000fe20000000a00 */
[----:B------:R-:W-:Y:S01]  /*78a0*/  ULDC.64 UR6, c[0x0][0x3e0] ;  /* 0x0000f80000067ab9 */ /* 0x000fe20000000a00 */
[C---:B------:R-:W-:Y:S01]  /*78b0*/  IMAD R6, R69.reuse, R6, RZ ;  /* 0x0000000645067224 */ /* 0x040fe200078e02ff */
[----:B01----:R-:W-:Y:S01]  /*78c0*/  LOP3.LUT R15, R0, 0xfffffffe, RZ, 0xc0, !PT ;  /* 0xfffffffe000f7812 */ /* 0x003fe200078ec0ff */
[-C--:B------:R-:W-:Y:S02]  /*78d0*/  IMAD R14, R69, R4.reuse, RZ ;  /* 0x00000004450e7224 */ /* 0x080fe400078e02ff */
[----:B------:R-:W-:Y:S01]  /*78e0*/  IMAD.WIDE.U32 R12, R3, R4, R12 ;  /* 0x00000004030c7225 */ /* 0x000fe200078e000c */
[----:B------:R-:W-:Y:S01]  /*78f0*/  LEA R4, P0, R10, UR4, 0x1 ;  /* 0x000000040a047c11 */ /* 0x000fe2000f8008ff */
[----:B------:R-:W-:-:S02]  /*7900*/  UMOV UR4, 0xffffffff ;  /* 0xffffffff00047882 */ /* 0x000fc40000000000 */
[C---:B------:R-:W-:Y:S01]  /*7910*/  IMAD R7, R3.reuse, R7, R6 ;  /* 0x0000000703077224 */ /* 0x040fe200078e0206 */
[----:B------:R-:W-:Y:S01]  /*7920*/  LEA R0, P1, R12, UR6, 0x1 ;  /* 0x000000060c007c11 */ /* 0x000fe2000f8208ff */
[----:B------:R-:W-:Y:S02]  /*7930*/  IMAD R3, R3, R5, R14 ;  /* 0x0000000503037224 */ /* 0x000fe400078e020e */
[----:B------:R-:W-:Y:S02]  /*7940*/  IMAD.IADD R5, R11, 0x1, R7 ;  /* 0x000000010b057824 */ /* 0x000fe400078e0207 */
[----:B------:R-:W-:Y:S02]  /*7950*/  IMAD.IADD R3, R13, 0x1, R3 ;  /* 0x000000010d037824 */ /* 0x000fe400078e0203 */
[----:B------:R-:W-:Y:S01]  /*7960*/  IMAD.IADD R15, R68, 0x1, -R15 ;  /* 0x00000001440f7824 */ /* 0x000fe200078e0a0f */
[----:B------:R-:W-:Y:S02]  /*7970*/  LEA.HI.X R5, R10, UR5, R5, 0x1, P0 ;  /* 0x000000050a057c11 */ /* 0x000fe400080f0c05 */
[----:B------:R-:W-:-:S02]  /*7980*/  LEA.HI.X R3, R12, UR7, R3, 0x1, P1 ;  /* 0x000000070c037c11 */ /* 0x000fc400088f0c03 */
[----:B------:R-:W-:Y:S01]  /*7990*/  SHF.L.U32 R6, R15, 0x1f, RZ ;  /* 0x0000001f0f067819 */ /* 0x000fe200000006ff */
[----:B------:R-:W-:Y:S06]  /*79a0*/  BRA.DIV UR4, `(.L_x_10071) ;  /* 0x000002be04fc7947 */ /* 0x000fec000b800000 */
.L_x_10329:
[----:B------:R-:W-:-:S03]  /*79b0*/  UMOV UR4, 0xffffffff ;  /* 0xffffffff00047882 */ /* 0x000fc60000000000 */
[----:B------:R-:W-:Y:S05]  /*79c0*/  BRA.DIV UR4, `(.L_x_10072) ;  /* 0x000002c2041c7947 */ /* 0x000fea000b800000 */
.L_x_10332:
[----:B------:R-:W-:-:S03]  /*79d0*/  UMOV UR4, 0xffffffff ;  /* 0xffffffff00047882 */ /* 0x000fc60000000000 */
[----:B------:R-:W-:Y:S05]  /*79e0*/  BRA.DIV UR4, `(.L_x_10073) ;  /* 0x000002c2043c7947 */ /* 0x000fea000b800000 */
.L_x_10335:
[----:B------:R-:W-:-:S03]  /*79f0*/  UMOV UR4, 0xffffffff ;  /* 0xffffffff00047882 */ /* 0x000fc60000000000 */
[----:B------:R-:W-:Y:S05]  /*7a00*/  BRA.DIV UR4, `(.L_x_10074) ;  /* 0x000002c2045c7947 */ /* 0x000fea000b800000 */
.L_x_10338:
[----:B------:R-:W-:-:S03]  /*7a10*/  UMOV UR4, 0xffffffff ;  /* 0xffffffff00047882 */ /* 0x000fc60000000000 */
[----:B------:R-:W-:Y:S05]  /*7a20*/  BRA.DIV UR4, `(.L_x_10075) ;  /* 0x000002c2047c7947 */ /* 0x000fea000b800000 */
.L_x_10341:
[----:B------:R-:W-:-:S03]  /*7a30*/  UMOV UR4, 0xffffffff ;  /* 0xffffffff00047882 */ /* 0x000fc60000000000 */
[----:B------:R-:W-:Y:S05]  /*7a40*/  BRA.DIV UR4, `(.L_x_10076) ;  /* 0x000002c2049c7947 */ /* 0x000fea000b800000 */
.L_x_10344:
[----:B------:R-:W-:-:S03]  /*7a50*/  UMOV UR4, 0xffffffff ;  /* 0xffffffff00047882 */ /* 0x000fc60000000000 */
[----:B------:R-:W-:Y:S05]  /*7a60*/  BRA.DIV UR4, `(.L_x_10077) ;  /* 0x000002c204bc7947 */ /* 0x000fea000b800000 */
.L_x_10347:
[----:B------:R-:W-:-:S03]  /*7a70*/  UMOV UR4, 0xffffffff ;  /* 0xffffffff00047882 */ /* 0x000fc60000000000 */
[----:B------:R-:W-:Y:S05]  /*7a80*/  BRA.DIV UR4, `(.L_x_10078) ;  /* 0x000002c204dc7947 */ /* 0x000fea000b800000 */
.L_x_10350:
[----:B------:R-:W0:Y:S01]  /*7a90*/  SYNCS.PHASECHK.TRANS64.TRYWAIT P0, [R145+URZ+0x32400], R6 ;  /* 0x03240006910075a7 */ /* 0x000e22000800017f */
[----:B------:R-:W-:Y:S04]  /*7aa0*/  BSSY B1, `(.L_x_10079) ;  /* 0x0000002000017945 */ /* 0x000fe80003800000 */
[----:B0-----:R-:W-:Y:S05]  /*7ab0*/  @!P0 BRA `(.L_x_10080) ;  /* 0x000002c000f88947 */ /* 0x001fea0003800000 */
.L_x_10351:
[----:B------:R-:W-:Y:S05]  /*7ac0*/  BSYNC B1 ;  /* 0x0000000000017941 */ /* 0x000fea0003800000 */
.L_x_10079:
[----:B------:R-:W2:Y:S01]  /*7ad0*/  LDL R5, [R1+0x70] ;  /* 0x0000700001057983 */ /* 0x000ea20000100800 */
[C---:B------:R-:W-:Y:S01]  /*7ae0*/  IMAD.SHL.U32 R0, R183.reuse, 0x40, RZ ;  /* 0x00000040b7007824 */ /* 0x040fe200078e00ff */
[----:B------:R-:W-:Y:S01]  /*7af0*/  LOP3.LUT P0, RZ, R183, 0x4, RZ, 0xc0, !PT ;  /* 0x00000004b7ff7812 */ /* 0x000fe2000780c0ff */
[----:B------:R-:W-:Y:S01]  /*7b00*/  IMAD.MOV.U32 R4, RZ, RZ, R40 ;  /* 0x000000ffff047224 */ /* 0x000fe200078e0028 */
[----:B------:R-:W-:Y:S01]  /*7b10*/  BSSY B1, `(.L_x_10081) ;  /* 0x0000090000017945 */ /* 0x000fe20003800000 */
[----:B------:R-:W-:Y:S01]  /*7b20*/  IMAD.MOV.U32 R7, RZ, RZ, R42 ;  /* 0x000000ffff077224 */ /* 0x000fe200078e002a */
[----:B------:R-:W-:Y:S01]  /*7b30*/  LOP3.LUT R3, R0, 0x1c0, RZ, 0xc0, !PT ;  /* 0x000001c000037812 */ /* 0x000fe200078ec0ff */
[----:B0-----:R-:W-:-:S03]  /*7b40*/  IMAD.MOV.U32 R6, RZ, RZ, R45 ;  /* 0x000000ffff067224 */ /* 0x001fc600078e002d */
[----:B------:R-:W-:Y:S02]  /*7b50*/  LOP3.LUT R0, R3, 0x18, R22, 0xf8, !PT ;  /* 0x0000001803007812 */ /* 0x000fe400078ef816 */
[----:B------:R-:W-:Y:S02]  /*7b60*/  SHF.R.U32.HI R3, RZ, 0x3, R3 ;  /* 0x00000003ff037819 */ /* 0x000fe40000011603 */
[----:B------:R-:W-:Y:S01]  /*7b70*/  PRMT R12, R12, 0x5410, R7 ;  /* 0x000054100c0c7816 */ /* 0x000fe20000000007 */
[----:B------:R-:W-:Y:S01]  /*7b80*/  IMAD.MOV.U32 R7, RZ, RZ, R47 ;  /* 0x000000ffff077224 */ /* 0x000fe200078e002f */
[----:B------:R-:W-:Y:S02]  /*7b90*/  LOP3.LUT R3, R0, R3, RZ, 0x3c, !PT ;  /* 0x0000000300037212 */ /* 0x000fe400078e3cff */
[----:B------:R-:W-:Y:S01]  /*7ba0*/  PRMT R11, R11, 0x5410, R6 ;  /* 0x000054100b0b7816 */ /* 0x000fe20000000006 */
[----:B------:R-:W-:Y:S01]  /*7bb0*/  IMAD.MOV.U32 R6, RZ, RZ, R46 ;  /* 0x000000ffff067224 */ /* 0x000fe200078e002e */
[----:B------:R-:W-:Y:S01]  /*7bc0*/  PRMT R13, R13, 0x5410, R7 ;  /* 0x000054100d0d7816 */ /* 0x000fe20000000007 */
[----:B------:R-:W-:-:S02]  /*7bd0*/  IMAD R0, R168, 0x200, R3 ;  /* 0x00000200a8007824 */ /* 0x000fc400078e0203 */
[----:B------:R-:W-:Y:S01]  /*7be0*/  IMAD.MOV.U32 R3, RZ, RZ, R41 ;  /* 0x000000ffff037224 */ /* 0x000fe200078e0029 */
[----:B------:R-:W-:Y:S01]  /*7bf0*/  PRMT R15, R6, 0x7610, R15 ;  /* 0x00007610060f7816 */ /* 0x000fe2000000000f */
[----:B------:R-:W-:Y:S01]  /*7c00*/  IMAD R145, R0, 0x2, R145 ;  /* 0x0000000200917824 */ /* 0x000fe200078e0291 */
[----:B------:R-:W-:Y:S01]  /*7c10*/  PRMT R0, R4, 0x7610, R0 ;  /* 0x0000761004007816 */ /* 0x000fe20000000000 */
[----:B------:R-:W-:Y:S02]  /*7c20*/  IMAD.MOV.U32 R4, RZ, RZ, R44 ;  /* 0x000000ffff047224 */ /* 0x000fe400078e002c */
[C---:B------:R-:W-:Y:S01]  /*7c30*/  VIADD R14, R145.reuse, 0x18400 ;  /* 0x00018400910e7836 */ /* 0x040fe20000000000 */
[----:B------:R-:W-:Y:S01]  /*7c40*/  PRMT R0, R0, 0x5410, R3 ;  /* 0x0000541000007816 */ /* 0x000fe20000000003 */
[----:B------:R-:W-:Y:S01]  /*7c50*/  VIADD R3, R145, 0x18440 ;  /* 0x0001844091037836 */ /* 0x000fe20000000000 */
[----:B------:R-:W-:Y:S01]  /*7c60*/  PRMT R10, R10, 0x5410, R4 ;  /* 0x000054100a0a7816 */ /* 0x000fe20000000004 */
[----:B------:R-:W-:-:S02]  /*7c70*/  IMAD.MOV.U32 R4, RZ, RZ, R43 ;  /* 0x000000ffff047224 */ /* 0x000fc400078e002b */
[----:B------:R-:W-:Y:S02]  /*7c80*/  @P0 VIADD R3, R14, 0xffffffc0 ;  /* 0xffffffc00e030836 */ /* 0x000fe40000000000 */
        /* <DEDUP_REMOVED lines=12> */
[----:B------:R-:W-:-:S03]  /*7d50*/  IMAD.MOV.U32 R4, RZ, RZ, R8 ;  /* 0x000000ffff047224 */ /* 0x000fc600078e0008 */
[----:B------:R-:W-:Y:S02]  /*7d60*/  PRMT R78, R7, 0x7610, R78 ;  /* 0x00007610074e7816 */ /* 0x000fe4000000004e */
[----:B------:R-:W-:Y:S01]  /*7d70*/  PRMT R12, R4, 0x7610, R12 ;  /* 0x00007610040c7816 */ /* 0x000fe2000000000c */
[----:B--2---:R-:W-:-:S05]  /*7d80*/  IMAD R5, R5, -0x80, R160 ;  /* 0xffffff8005057824 */ /* 0x004fca00078e02a0 */
[----:B------:R-:W-:Y:S01]  /*7d90*/  VIMNMX R74, R5, 0x80, PT ;  /* 0x00000080054a7848 */ /* 0x000fe20003fe0100 */
[----:B------:R-:W-:-:S03]  /*7da0*/  IMAD.MOV.U32 R5, RZ, RZ, R9 ;  /* 0x000000ffff057224 */ /* 0x000fc600078e0009 */
[----:B------:R-:W-:Y:S02]  /*7db0*/  ISETP.GE.AND P0, PT, R153, R74, PT ;  /* 0x0000004a9900720c */ /* 0x000fe40003f06270 */
[----:B------:R-:W-:-:S11]  /*7dc0*/  PRMT R10, R5, 0x7610, R10 ;  /* 0x00007610050a7816 */ /* 0x000fd6000000000a */
[----:B------:R-:W-:Y:S05]  /*7dd0*/  @P0 BRA `(.L_x_10082) ;  /* 0x00000004008c0947 */ /* 0x000fea0003800000 */
[----:B------:R-:W0:Y:S01]  /*7de0*/  LDC R5, c[0x0][0x3d4] ;  /* 0x0000f500ff057b82 */ /* 0x000e220000000800 */
[----:B------:R-:W-:Y:S01]  /*7df0*/  BSSY B2, `(.L_x_10083) ;  /* 0x0000032000027945 */ /* 0x000fe20003800000 */
[-C--:B0-----:R-:W-:Y:S02]  /*7e00*/  ISETP.GE.AND P0, PT, R154, R5.reuse, PT ;  /* 0x000000059a00720c */ /* 0x081fe40003f06270 */
[----:B------:R-:W-:-:S11]  /*7e10*/  ISETP.GE.AND P1, PT, R158, R5, PT ;  /* 0x000000059e00720c */ /* 0x000fd60003f26270 */
[----:B------:R-:W-:Y:S05]  /*7e20*/  @P0 BRA `(.L_x_10084) ;  /* 0x0000000000b80947 */ /* 0x000fea0003800000 */
[----:B------:R-:W0:Y:S01]  /*7e30*/  LDS.128 R4, [R145+0x18400] ;  /* 0x0184000091047984 */ /* 0x000e220000000c00 */
[----:B------:R-:W-:Y:S02]  /*7e40*/  SHF.R.U64 R14, R44, 0x10, R45 ;  /* 0x000000102c0e7819 */ /* 0x000fe4000000122d */
[----:B------:R-:W-:Y:S02]  /*7e50*/  SHF.R.U32.HI R68, RZ, 0x10, R47 ;  /* 0x00000010ff447819 */ /* 0x000fe4000001162f */
[----:B------:R-:W-:Y:S02]  /*7e60*/  SHF.R.U32.HI R44, RZ, 0x10, R45 ;  /* 0x00000010ff2c7819 */ /* 0x000fe4000001162d */
[----:B------:R-:W-:Y:S02]  /*7e70*/  SHF.R.U64 R67, R46, 0x10, R47 ;  /* 0x000000102e437819 */ /* 0x000fe4000000122f */
[----:B------:R-:W-:Y:S02]  /*7e80*/  PRMT R68, R13, 0x5432, R68 ;  /* 0x000054320d447816 */ /* 0x000fe40000000044 */
[----:B------:R-:W-:-:S02]  /*7e90*/  PRMT R47, R11, 0x5432, R44 ;  /* 0x000054320b2f7816 */ /* 0x000fc4000000002c */
[----:B------:R-:W-:Y:S01]  /*7ea0*/  PRMT R67, R15, 0x5410, R67 ;  /* 0x000054100f437816 */ /* 0x000fe20000000043 */
[C---:B------:R-:W-:Y:S01]  /*7eb0*/  IMAD.U32 R69, R68.reuse, 0x10000, RZ ;  /* 0x0001000044457824 */ /* 0x040fe200078e00ff */
[----:B------:R-:W-:Y:S01]  /*7ec0*/  LOP3.LUT R68, R68, 0xffff0000, RZ, 0xc0, !PT ;  /* 0xffff000044447812 */ /* 0x000fe200078ec0ff */
[C---:B------:R-:W-:Y:S01]  /*7ed0*/  IMAD.U32 R66, R47.reuse, 0x10000, RZ ;  /* 0x000100002f427824 */ /* 0x040fe200078e00ff */
[----:B------:R-:W-:Y:S02]  /*7ee0*/  PRMT R46, R10, 0x5432, R14 ;  /* 0x000054320a2e7816 */ /* 0x000fe4000000000e */
[----:B------:R-:W-:Y:S02]  /*7ef0*/  LOP3.LUT R47, R47, 0xffff0000, RZ, 0xc0, !PT ;  /* 0xffff00002f2f7812 */ /* 0x000fe400078ec0ff */
        /* <DEDUP_REMOVED lines=33> */
.L_x_10084:
[----:B------:R-:W-:Y:S05]  /*8110*/  BSYNC B2 ;  /* 0x0000000000027941 */ /* 0x000fea0003800000 */
.L_x_10083:
[----:B------:R-:W-:Y:S05]  /*8120*/  @P1 BRA `(.L_x_10082) ;  /* 0x0000000000b81947 */ /* 0x000fea0003800000 */
[----:B0-----:R-:W0:Y:S01]  /*8130*/  LDS.128 R4, [R3] ;  /* 0x0000000003047984 */ /* 0x001e220000000c00 */
        /* <DEDUP_REMOVED lines=45> */
.L_x_10082:
[----:B------:R-:W-:Y:S05]  /*8410*/  BSYNC B1 ;  /* 0x0000000000017941 */ /* 0x000fea0003800000 */
.L_x_10081:
[----:B------:R-:W-:-:S13]  /*8420*/  ISETP.GE.AND P0, PT, R156, R74, PT ;  /* 0x0000004a9c00720c */ /* 0x000fda0003f06270 */
[----:B------:R-:W-:Y:S05]  /*8430*/  @P0 BRA `(.L_x_10085) ;  /* 0x0000001800a40947 */ /* 0x000fea0003800000 */
[----:B01----:R-:W0:Y:S01]  /*8440*/  LDC R5, c[0x0][0x3d4] ;  /* 0x0000f500ff057b82 */ /* 0x003e220000000800 */
        /* <DEDUP_REMOVED lines=9> */
[C---:B------:R-:W-:Y:S02]  /*84e0*/  PRMT R41, R78.reuse, 0x5410, R41 ;  /* 0x000054104e297816 */ /* 0x040fe40000000029 */
        /* <DEDUP_REMOVED lines=40> */
.L_x_10087:
[----:B------:R-:W-:Y:S05]  /*8770*/  BSYNC B1 ;  /* 0x0000000000017941 */ /* 0x000fea0003800000 */
.L_x_10086:
[----:B------:R-:W-:Y:S05]  /*8780*/  @P1 BRA `(.L_x_10085) ;  /* 0x0000001400d01947 */ /* 0x000fea0003800000 */
[----:B0-----:R-:W0:Y:S01]  /*8790*/  LDS.128 R4, [R3+0x2000] ;  /* 0x0020000003047984 */ /* 0x001e220000000c00 */
[----:B------:R-:W-:Y:S02]  /*87a0*/  SHF.R.U64 R0, R20, 0x10, R21 ;  /* 0x0000001014007819 */ /* 0x000fe40000001215 */
[----:B------:R-:W-:Y:S02]  /*87b0*/  SHF.R.U32.HI R15, RZ, 0x10, R9 ;  /* 0x00000010ff0f7819 */ /* 0x000fe40000011609 */
[----:B------:R-:W-:Y:S02]  /*87c0*/  SHF.R.U32.HI R20, RZ, 0x10, R21 ;  /* 0x00000010ff147819 */ /* 0x000fe40000011615 */
[----:B------:R-:W-:Y:S02]  /*87d0*/  PRMT R15, R10, 0x5410, R15 ;  /* 0x000054100a0f7816 */ /* 0x000fe4000000000f */
[----:B------:R-:W-:Y:S02]  /*87e0*/  SHF.R.U64 R21, R8, 0x10, R9 ;  /* 0x0000001008157819 */ /* 0x000fe40000001209 */
[----:B------:R-:W-:Y:S01]  /*87f0*/  PRMT R11, R11, 0x5410, R20 ;  /* 0x000054100b0b7816 */ /* 0x000fe20000000014 */
[----:B------:R-:W-:Y:S01]  /*8800*/  IMAD.U32 R20, R15, 0x10000, RZ ;  /* 0x000100000f147824 */ /* 0x000fe200078e00ff */
[----:B------:R-:W-:-:S02]  /*8810*/  PRMT R14, R12, 0x5410, R21 ;  /* 0x000054100c0e7816 */ /* 0x000fc40000000015 */
[----:B------:R-:W-:Y:S01]  /*8820*/  LOP3.LUT R15, R15, 0xffff0000, RZ, 0xc0, !PT ;  /* 0xffff00000f0f7812 */ /* 0x000fe200078ec0ff */
[C---:B------:R-:W-:Y:S01]  /*8830*/  IMAD.U32 R12, R11.reuse, 0x10000, RZ ;  /* 0x000100000b0c7824 */ /* 0x040fe200078e00ff */
        /* <DEDUP_REMOVED lines=36> */
.L_x_10066:
[----:B------:R0:W5:Y:S01]  /*8a80*/  LDL R46, [R1+0x21c] ;  /* 0x00021c00012e7983 */ /* 0x0001620000100800 */
[----:B------:R-:W1:Y:S01]  /*8a90*/  LDC R0, c[0x0][0x428] ;  /* 0x00010a00ff007b82 */ /* 0x000e620000000800 */
[----:B------:R-:W-:Y:S01]  /*8aa0*/  IMAD R9, R15, 0x80, R153 ;  /* 0x000000800f097824 */ /* 0x000fe200078e0299 */
[----:B------:R-:W-:Y:S01]  /*8ab0*/  ULDC.64 UR4, c[0x0][0x3c8] ;  /* 0x0000f20000047ab9 */ /* 0x000fe20000000a00 */
[----:B------:R-:W-:Y:S01]  /*8ac0*/  IMAD.MOV.U32 R12, RZ, RZ, R36 ;  /* 0x000000ffff0c7224 */ /* 0x000fe200078e0024 */
[----:B------:R-:W-:Y:S01]  /*8ad0*/  ULDC.64 UR6, c[0x0][0x3e0] ;  /* 0x0000f80000067ab9 */ /* 0x000fe20000000a00 */
[----:B------:R-:W-:-:S03]  /*8ae0*/  IMAD.MOV.U32 R13, RZ, RZ, R43 ;  /* 0x000000ffff0d7224 */ /* 0x000fc600078e002b */
[----:B------:R-:W2:Y:S01]  /*8af0*/  LDC R3, c[0x0][0x3d4] ;  /* 0x0000f500ff037b82 */ /* 0x000ea20000000800 */
[----:B-1----:R-:W-:Y:S01]  /*8b00*/  ISETP.NE.AND P3, PT, R0, 0x1, PT ;  /* 0x000000010000780c */ /* 0x002fe20003f65270 */
[----:B------:R-:W-:Y:S01]  /*8b10*/  IMAD R0, R214, 0x40, R9 ;  /* 0x00000040d6007824 */ /* 0x000fe200078e0209 */
[----:B--2---:R-:W-:-:S04]  /*8b20*/  ISETP.GE.AND P0, PT, R22, R3, PT ;  /* 0x000000031600720c */ /* 0x004fc80003f06270 */
[----:B------:R-:W-:-:S07]  /*8b30*/  ISETP.GE.OR P1, PT, R156, R10, P0 ;  /* 0x0000000a9c00720c */ /* 0x000fce0000726670 */
[----:B------:R-:W1:Y:S01]  /*8b40*/  @P3 LDC R11, c[0x0][0x42c] ;  /* 0x00010b00ff0b3b82 */ /* 0x000e620000000800 */
[----:B------:R-:W-:Y:S01]  /*8b50*/  ISETP.GE.OR P2, PT, R153, R10, P0 ;  /* 0x0000000a9900720c */ /* 0x000fe20000746670 */
[----:B------:R-:W-:-:S06]  /*8b60*/  IMAD.MOV.U32 R10, RZ, RZ, R38 ;  /* 0x000000ffff0a7224 */ /* 0x000fcc00078e0026 */
[----:B------:R-:W2:Y:S08]  /*8b70*/  @P3 LDC R8, c[0x0][0x430] ;  /* 0x00010c00ff083b82 */ /* 0x000eb00000000800 */
[----:B------:R-:W3:Y:S01]  /*8b80*/  @!P1 LDC.64 R20, c[0x0][0x3e0] ;  /* 0x0000f800ff149b82 */ /* 0x000ee20000000a00 */
[----:B-1----:R-:W-:-:S04]  /*8b90*/  @P3 IMAD.HI.U32 R9, R0, R11, RZ ;  /* 0x0000000b00093227 */ /* 0x002fc800078e00ff */
[----:B------:R-:W-:Y:S01]  /*8ba0*/  IMAD.MOV.U32 R11, RZ, RZ, R41 ;  /* 0x000000ffff0b7224 */ /* 0x000fe200078e0029 */
[----:B------:R-:W-:Y:S02]  /*8bb0*/  @!P2 IADD3 R41, P5, R74, R45, RZ ;  /* 0x0000002d4a29a210 */ /* 0x000fe40007fbe0ff */
[----:B--2---:R-:W-:Y:S02]  /*8bc0*/  @P3 SHF.R.U32.HI R0, RZ, R8, R9 ;  /* 0x00000008ff003219 */ /* 0x004fe40000011609 */
[----:B------:R-:W1:Y:S01]  /*8bd0*/  @!P1 LDC.64 R8, c[0x0][0x3c8] ;  /* 0x0000f200ff089b82 */ /* 0x000e620000000a00 */
[----:B------:R-:W-:Y:S01]  /*8be0*/  @!P1 IADD3 R38, P3, P4, R45, R82, R74 ;  /* 0x000000522d269210 */ /* 0x000fe20007c7e04a */
[----:B------:R-:W-:Y:S01]  /*8bf0*/  @!P2 IMAD.X R42, R76, 0x1, R47, P5 ;  /* 0x000000014c2aa824 */ /* 0x000fe200028e062f */
[----:B------:R-:W-:Y:S01]  /*8c00*/  SHF.R.S32.HI R15, RZ, 0x1f, R0 ;  /* 0x0000001fff0f7819 */ /* 0x000fe20000011400 */
[----:B------:R-:W-:Y:S01]  /*8c10*/  IMAD.WIDE.U32 R10, R0, R6, R10 ;  /* 0x00000006000a7225 */ /* 0x000fe200078e000a */
[----:B------:R-:W-:-:S02]  /*8c20*/  @!P1 IADD3.X R39, R47, R80, R76, P3, P4 ;  /* 0x000000502f279210 */ /* 0x000fc40001fe844c */
[----:B------:R-:W-:Y:S01]  /*8c30*/  @!P1 IADD3 R36, P3, P4, R67, R84, R70 ;  /* 0x0000005443249210 */ /* 0x000fe20007c7e046 */
[C---:B------:R-:W-:Y:S01]  /*8c40*/  IMAD R44, R15.reuse, R6, RZ ;  /* 0x000000060f2c7224 */ /* 0x040fe200078e02ff */
[----:B------:R-:W-:Y:S01]  /*8c50*/  @!P2 IADD3 R14, P5, R70, R67, RZ ;  /* 0x00000043460ea210 */ /* 0x000fe20007fbe0ff */
[-C--:B------:R-:W-:Y:S01]  /*8c60*/  IMAD R15, R15, R4.reuse, RZ ;  /* 0x000000040f0f7224 */ /* 0x080fe200078e02ff */
[----:B------:R-:W-:Y:S01]  /*8c70*/  @!P1 IADD3.X R37, R40, R83, R71, P3, P4 ;  /* 0x0000005328259210 */ /* 0x000fe20001fe8447 */
[----:B------:R-:W-:Y:S01]  /*8c80*/  IMAD R7, R0, R7, R44 ;  /* 0x0000000700077224 */ /* 0x000fe200078e022c */
[----:B------:R-:W-:Y:S01]  /*8c90*/  LEA R6, P4, R10, UR4, 0x1 ;  /* 0x000000040a067c11 */ /* 0x000fe2000f8808ff */
[----:B------:R-:W-:Y:S01]  /*8ca0*/  @!P2 IMAD.X R43, R71, 0x1, R40, P5 ;  /* 0x00000001472ba824 */ /* 0x000fe200028e0628 */
[----:B------:R-:W-:Y:S01]  /*8cb0*/  @!P2 LEA R40, P3, R41, UR4, 0x1 ;  /* 0x000000042928ac11 */ /* 0x000fe2000f8608ff */
[----:B------:R-:W-:Y:S01]  /*8cc0*/  IMAD.IADD R7, R11, 0x1, R7 ;  /* 0x000000010b077824 */ /* 0x000fe200078e0207 */
[----:B------:R-:W-:Y:S01]  /*8cd0*/  UMOV UR4, 0xffffffff ;  /* 0xffffffff00047882 */ /* 0x000fe20000000000 */
[----:B------:R-:W-:Y:S01]  /*8ce0*/  IMAD.WIDE.U32 R12, R0, R4, R12 ;  /* 0x00000004000c7225 */ /* 0x000fe200078e000c */
[----:B------:R-:W-:-:S02]  /*8cf0*/  @!P2 LEA.HI.X R41, R41, UR5, R42, 0x1, P3 ;  /* 0x000000052929ac11 */ /* 0x000fc400098f0c2a */
[----:B------:R-:W-:Y:S01]  /*8d00*/  @!P2 LEA R42, P3, R14, UR6, 0x1 ;  /* 0x000000060e2aac11 */ /* 0x000fe2000f8608ff */
[----:B------:R-:W-:Y:S01]  /*8d10*/  IMAD R15, R0, R5, R15 ;  /* 0x00000005000f7224 */ /* 0x000fe200078e020f */
[----:B------:R-:W-:Y:S02]  /*8d20*/  LEA.HI.X R5, R10, UR5, R7, 0x1, P4 ;  /* 0x000000050a057c11 */ /* 0x000fe4000a0f0c07 */
[----:B------:R-:W-:Y:S01]  /*8d30*/  LEA R0, P5, R12, UR6, 0x1 ;  /* 0x000000060c007c11 */ /* 0x000fe2000f8a08ff */
[----:B------:R-:W-:Y:S01]  /*8d40*/  IMAD.IADD R7, R13, 0x1, R15 ;  /* 0x000000010d077824 */ /* 0x000fe200078e020f */
[----:B------:R-:W-:Y:S02]  /*8d50*/  @!P2 LEA.HI.X R43, R14, UR7, R43, 0x1, P3 ;  /* 0x000000070e2bac11 */ /* 0x000fe400098f0c2b */
[----:B-1----:R-:W-:Y:S02]  /*8d60*/  @!P1 LEA R44, P3, R38, R8, 0x1 ;  /* 0x00000008262c9211 */ /* 0x002fe400078608ff */
[----:B------:R-:W-:-:S02]  /*8d70*/  LEA.HI.X R4, R12, UR7, R7, 0x1, P5 ;  /* 0x000000070c047c11 */ /* 0x000fc4000a8f0c07 */
[----:B---3--:R-:W-:Y:S01]  /*8d80*/  @!P1 LEA R20, P4, R36, R20, 0x1 ;  /* 0x0000001424149211 */ /* 0x008fe200078808ff */
[----:B0-----:R-:W-:-:S12]  /*8d90*/  BRA.DIV UR4, `(.L_x_10088) ;  /* 0x000002b204547947 */ /* 0x001fd8000b800000 */
.L_x_10354:
[----:B------:R-:W-:-:S03]  /*8da0*/  UMOV UR4, 0xffffffff ;  /* 0xffffffff00047882 */ /* 0x000fc60000000000 */
[----:B------:R-:W-:Y:S05]  /*8db0*/  BRA.DIV UR4, `(.L_x_10089) ;  /* 0x000002b204747947 */ /* 0x000fea000b800000 */
.L_x_10357:
[----:B------:R-:W-:-:S03]  /*8dc0*/  UMOV UR4, 0xffffffff ;  /* 0xffffffff00047882 */ /* 0x000fc60000000000 */
[----:B------:R-:W-:Y:S05]  /*8dd0*/  BRA.DIV UR4, `(.L_x_10090) ;  /* 0x000002b204947947 */ /* 0x000fea000b800000 */
.L_x_10360:
[----:B------:R-:W-:-:S03]  /*8de0*/  UMOV UR4, 0xffffffff ;  /* 0xffffffff00047882 */ /* 0x000fc60000000000 */
[----:B------:R-:W-:Y:S05]  /*8df0*/  BRA.DIV UR4, `(.L_x_10091) ;  /* 0x000002b204b47947 */ /* 0x000fea000b800000 */
.L_x_10363:
[----:B------:R-:W-:-:S03]  /*8e00*/  UMOV UR4, 0xffffffff ;  /* 0xffffffff00047882 */ /* 0x000fc60000000000 */
[----:B------:R-:W-:Y:S05]  /*8e10*/  BRA.DIV UR4, `(.L_x_10092) ;  /* 0x000002b204d47947 */ /* 0x000fea000b800000 */
.L_x_10366:
[----:B------:R-:W-:-:S03]  /*8e20*/  UMOV UR4, 0xffffffff ;  /* 0xffffffff00047882 */ /* 0x000fc60000000000 */
[----:B------:R-:W-:Y:S05]  /*8e30*/  BRA.DIV UR4, `(.L_x_10093) ;  /* 0x000002b204f47947 */ /* 0x000fea000b800000 */
.L_x_10369:
[----:B------:R-:W-:-:S03]  /*8e40*/  UMOV UR4, 0xffffffff ;  /* 0xffffffff00047882 */ /* 0x000fc60000000000 */
[----:B------:R-:W-:Y:S05]  /*8e50*/  BRA.DIV UR4, `(.L_x_10094) ;  /* 0x000002b604147947 */ /* 0x000fea000b800000 */
.L_x_10372:
[----:B------:R-:W-:-:S03]  /*8e60*/  UMOV UR4, 0xffffffff ;  /* 0xffffffff00047882 */ /* 0x000fc60000000000 */
[----:B------:R-:W-:Y:S05]  /*8e70*/  BRA.DIV UR4, `(.L_x_10095) ;  /* 0x000002b604347947 */ /* 0x000fea000b800000 */
.L_x_10375:
[----:B-----5:R-:W-:Y:S02]  /*8e80*/  LEA.HI R0, R46, R46, RZ, 0x1 ;  /* 0x0000002e2e007211 */ /* 0x020fe400078f08ff */
[----:B------:R-:W-:Y:S02]  /*8e90*/  CS2R R14, SRZ ;  /* 0x00000000000e7805 */ /* 0x000fe4000001ff00 */
[----:B------:R-:W-:Y:S02]  /*8ea0*/  @!P1 LEA.HI.X R45, R38, R9, R39, 0x1, P3 ;  /* 0x00000009262d9211 */ /* 0x000fe400018f0c27 */
[----:B------:R-:W-:Y:S02]  /*8eb0*/  CS2R R12, SRZ ;  /* 0x00000000000c7805 */ /* 0x000fe4000001ff00 */
[----:B------:R-:W-:Y:S02]  /*8ec0*/  LOP3.LUT R5, R0, 0xfffffffe, RZ, 0xc0, !PT ;  /* 0xfffffffe00057812 */ /* 0x000fe400078ec0ff */
[----:B------:R-:W-:-:S02]  /*8ed0*/  CS2R R38, SRZ ;  /* 0x0000000000267805 */ /* 0x000fc4000001ff00 */
[----:B------:R-:W-:Y:S02]  /*8ee0*/  @!P1 LEA.HI.X R21, R36, R21, R37, 0x1, P4 ;  /* 0x0000001524159211 */ /* 0x000fe400020f0c25 */
[----:B------:R-:W-:Y:S01]  /*8ef0*/  CS2R R36, SRZ ;  /* 0x0000000000247805 */ /* 0x000fe2000001ff00 */
[----:B------:R-:W-:Y:S01]  /*8f00*/  IMAD.IADD R46, R46, 0x1, -R5 ;  /* 0x000000012e2e7824 */ /* 0x000fe200078e0a05 */
[----:B------:R-:W-:Y:S02]  /*8f10*/  CS2R R6, SRZ ;  /* 0x0000000000067805 */ /* 0x000fe4000001ff00 */
[----:B------:R-:W-:Y:S02]  /*8f20*/  CS2R R4, SRZ ;  /* 0x0000000000047805 */ /* 0x000fe4000001ff00 */
[----:B------:R-:W-:Y:S02]  /*8f30*/  CS2R R10, SRZ ;  /* 0x00000000000a7805 */ /* 0x000fe4000001ff00 */
[----:B------:R-:W-:-:S02]  /*8f40*/  CS2R R8, SRZ ;  /* 0x0000000000087805 */ /* 0x000fc4000001ff00 */
[----:B------:R-:W-:Y:S01]  /*8f50*/  SHF.L.U32 R46, R46, 0x1f, RZ ;  /* 0x0000001f2e2e7819 */ /* 0x000fe200000006ff */
[----:B------:R0:W5:Y:S04]  /*8f60*/  @!P2 LDG.E.128 R12, desc[UR56][R40.64] ;  /* 0x00000038280ca981 */ /* 0x000168000c1e1d00 */
[----:B------:R0:W5:Y:S04]  /*8f70*/  @!P2 LDG.E.128 R36, desc[UR56][R42.64] ;  /* 0x000000382a24a981 */ /* 0x000168000c1e1d00 */
[----:B------:R0:W5:Y:S04]  /*8f80*/  @!P1 LDG.E.128 R4, desc[UR56][R44.64] ;  /* 0x000000382c049981 */ /* 0x000168000c1e1d00 */
[----:B------:R0:W5:Y:S01]  /*8f90*/  @!P1 LDG.E.128 R8, desc[UR56][R20.64] ;  /* 0x0000003814089981 */ /* 0x000162000c1e1d00 */
[----:B------:R-:W1:Y:S01]  /*8fa0*/  SYNCS.PHASECHK.TRANS64.TRYWAIT P1, [R145+URZ+0x32400], R46 ;  /* 0x0324002e910075a7 */ /* 0x000e62000802017f */
[----:B------:R-:W-:Y:S04]  /*8fb0*/  BSSY B1, `(.L_x_10096) ;  /* 0x0000002000017945 */ /* 0x000fe80003800000 */
[----:B01----:R-:W-:Y:S05]  /*8fc0*/  @!P1 BRA `(.L_x_10097) ;  /* 0x000002b400089947 */ /* 0x003fea0003800000 */
.L_x_10376:
[----:B------:R-:W-:Y:S05]  /*8fd0*/  BSYNC B1 ;  /* 0x0000000000017941 */ /* 0x000fea0003800000 */
.L_x_10096:
[----:B------:R-:W2:Y:S01]  /*8fe0*/  LDL R43, [R1+0x70] ;  /* 0x00007000012b7983 */ /* 0x000ea20000100800 */
[----:B-----5:R-:W-:Y:S01]  /*8ff0*/  IMAD.MOV.U32 R40, RZ, RZ, R13 ;  /* 0x000000ffff287224 */ /* 0x020fe200078e000d */
[----:B------:R-:W-:Y:S01]  /*9000*/  BSSY B1, `(.L_x_10098) ;  /* 0x0000088000017945 */ /* 0x000fe20003800000 */
[----:B------:R-:W-:Y:S02]  /*9010*/  IMAD.MOV.U32 R20, RZ, RZ, R15 ;  /* 0x000000ffff147224 */ /* 0x000fe400078e000f */
[----:B------:R-:W-:Y:S01]  /*9020*/  IMAD.MOV.U32 R0, RZ, RZ, R14 ;  /* 0x000000ffff007224 */ /* 0x000fe200078e000e */
        /* <DEDUP_REMOVED lines=24> */
[----:B--2---:R-:W-:-:S05]  /*91b0*/  IMAD R43, R43, -0x80, R160 ;  /* 0xffffff802b2b7824 */ /* 0x004fca00078e02a0 */
[----:B------:R-:W-:-:S04]  /*91c0*/  VIMNMX R43, R43, 0x80, PT ;  /* 0x000000802b2b7848 */ /* 0x000fc80003fe0100 */
[-C--:B------:R-:W-:Y:S02]  /*91d0*/  ISETP.GE.OR P1, PT, R153, R43.reuse, P0 ;  /* 0x0000002b9900720c */ /* 0x080fe40000726670 */
[----:B------:R-:W-:-:S11]  /*91e0*/  ISETP.GE.OR P0, PT, R156, R43, P0 ;  /* 0x0000002b9c00720c */ /* 0x000fd60000706670 */
[----:B------:R-:W-:Y:S05]  /*91f0*/  @P1 BRA `(.L_x_10099) ;  /* 0x0000000400a01947 */ /* 0x000fea0003800000 */
[----:B------:R-:W-:Y:S01]  /*9200*/  IMAD.SHL.U32 R40, R183, 0x40, RZ ;  /* 0x00000040b7287824 */ /* 0x000fe200078e00ff */
[----:B------:R-:W-:Y:S01]  /*9210*/  SHF.R.U64 R74, R12, 0x10, R13 ;  /* 0x000000100c4a7819 */ /* 0x000fe2000000120d */
[----:B------:R-:W-:Y:S01]  /*9220*/  IMAD.IADD R42, R22, 0x1, R3 ;  /* 0x00000001162a7824 */ /* 0x000fe200078e0203 */
[----:B------:R-:W-:Y:S02]  /*9230*/  SHF.R.U64 R78, R36, 0x10, R37 ;  /* 0x00000010244e7819 */ /* 0x000fe40000001225 */
[----:B------:R-:W-:Y:S02]  /*9240*/  LOP3.LUT R43, R40, 0x1c0, RZ, 0xc0, !PT ;  /* 0x000001c0282b7812 */ /* 0x000fe400078ec0ff */
[----:B------:R-:W-:Y:S02]  /*9250*/  SHF.R.U32.HI R77, RZ, 0x10, R15 ;  /* 0x00000010ff4d7819 */ /* 0x000fe4000001160f */
[----:B------:R-:W-:Y:S02]  /*9260*/  LOP3.LUT R40, R43, 0x38, R22, 0xf8, !PT ;  /* 0x000000382b287812 */ /* 0x000fe400078ef816 */
[----:B------:R-:W-:-:S02]  /*9270*/  SHF.R.U32.HI R45, RZ, 0x3, R43 ;  /* 0x00000003ff2d7819 */ /* 0x000fc4000001162b */
[----:B------:R-:W-:Y:S02]  /*9280*/  LOP3.LUT R42, R43, 0x38, R42, 0xf8, !PT ;  /* 0x000000382b2a7812 */ /* 0x000fe400078ef82a */
[-C--:B------:R-:W-:Y:S02]  /*9290*/  LOP3.LUT R41, R40, R45.reuse, RZ, 0x3c, !PT ;  /* 0x0000002d28297212 */ /* 0x080fe400078e3cff */
[----:B------:R-:W-:Y:S02]  /*92a0*/  PRMT R74, R21, 0x5410, R74 ;  /* 0x00005410154a7816 */ /* 0x000fe4000000004a */
[----:B------:R-:W-:Y:S01]  /*92b0*/  PRMT R78, R20, 0x5432, R78 ;  /* 0x00005432144e7816 */ /* 0x000fe2000000004e */
[----:B------:R-:W-:Y:S01]  /*92c0*/  IMAD R40, R168, 0x200, R41 ;  /* 0x00000200a8287824 */ /* 0x000fe200078e0229 */
[----:B------:R-:W-:Y:S02]  /*92d0*/  LOP3.LUT R41, R42, R45, RZ, 0x3c, !PT ;  /* 0x0000002d2a297212 */ /* 0x000fe400078e3cff */
[----:B------:R-:W-:Y:S01]  /*92e0*/  SHF.R.U32.HI R83, RZ, 0x10, R13 ;  /* 0x00000010ff537819 */ /* 0x000fe2000001160d */
[----:B------:R-:W-:Y:S01]  /*92f0*/  IMAD R84, R40, 0x2, R145 ;  /* 0x0000000228547824 */ /* 0x000fe200078e0291 */
[----:B------:R-:W-:Y:S01]  /*9300*/  SHF.R.U64 R13, R14, 0x10, R15 ;  /* 0x000000100e0d7819 */ /* 0x000fe2000000120f */
[----:B------:R-:W-:Y:S01]  /*9310*/  IMAD R44, R168, 0x200, R41 ;  /* 0x00000200a82c7824 */ /* 0x000fe200078e0229 */
[----:B------:R-:W-:-:S02]  /*9320*/  SHF.R.U32.HI R79, RZ, 0x10, R37 ;  /* 0x00000010ff4f7819 */ /* 0x000fc40000011625 */
[----:B------:R-:W1:Y:S01]  /*9330*/  LDS.128 R40, [R84+0x18400] ;  /* 0x0184000054287984 */ /* 0x000e620000000c00 */
[----:B------:R-:W-:Y:S01]  /*9340*/  IMAD R86, R44, 0x2, R145 ;  /* 0x000000022c567824 */ /* 0x000fe200078e0291 */
[----:B------:R-:W-:Y:S02]  /*9350*/  SHF.R.U64 R80, R38, 0x10, R39 ;  /* 0x0000001026507819 */ /* 0x000fe40000001227 */
[----:B------:R-:W-:Y:S02]  /*9360*/  PRMT R77, R20, 0x5410, R77 ;  /* 0x00005410144d7816 */ /* 0x000fe4000000004d */
[----:B0-----:R-:W0:Y:S01]  /*9370*/  LDS.128 R44, [R86+0x18400] ;  /* 0x01840000562c7984 */ /* 0x001e220000000c00 */
[C---:B------:R-:W-:Y:S02]  /*9380*/  PRMT R76, R0.reuse, 0x5410, R13 ;  /* 0x00005410004c7816 */ /* 0x040fe4000000000d */
[----:B------:R-:W-:Y:S02]  /*9390*/  PRMT R80, R0, 0x5432, R80 ;  /* 0x0000543200507816 */ /* 0x000fe40000000050 */
[----:B------:R-:W-:-:S02]  /*93a0*/  SHF.R.U32.HI R81, RZ, 0x10, R39 ;  /* 0x00000010ff517819 */ /* 0x000fc40000011627 */
[----:B------:R-:W-:Y:S02]  /*93b0*/  PRMT R66, R66, 0x5410, R83 ;  /* 0x0000541042427816 */ /* 0x000fe40000000053 */
[----:B------:R-:W-:Y:S02]  /*93c0*/  PRMT R79, R85, 0x5410, R79 ;  /* 0x00005410554f7816 */ /* 0x000fe4000000004f */
[----:B------:R-:W-:Y:S01]  /*93d0*/  PRMT R81, R82, 0x5410, R81 ;  /* 0x0000541052517816 */ /* 0x000fe20000000051 */
[C---:B-1----:R-:W-:Y:S01]  /*93e0*/  IMAD.U32 R14, R42.reuse, 0x10000, RZ ;  /* 0x000100002a0e7824 */ /* 0x042fe200078e00ff */
[----:B------:R-:W-:Y:S01]  /*93f0*/  LOP3.LUT R15, R42, 0xffff0000, RZ, 0xc0, !PT ;  /* 0xffff00002a0f7812 */ /* 0x000fe200078ec0ff */
[C---:B------:R-:W-:Y:S01]  /*9400*/  IMAD.U32 R20, R43.reuse, 0x10000, RZ ;  /* 0x000100002b147824 */ /* 0x040fe200078e00ff */
[----:B------:R-:W-:Y:S01]  /*9410*/  LOP3.LUT R42, R43, 0xffff0000, RZ, 0xc0, !PT ;  /* 0xffff00002b2a7812 */ /* 0x000fe200078ec0ff */
[----:B------:R-:W-:Y:S01]  /*9420*/  IMAD.U32 R43, R74, 0x10000, RZ ;  /* 0x000100004a2b7824 */ /* 0x000fe200078e00ff */
[----:B------:R-:W-:Y:S01]  /*9430*/  LOP3.LUT R12, R40, 0xffff0000, RZ, 0xc0, !PT ;  /* 0xffff0000280c7812 */ /* 0x000fe200078ec0ff */
[C---:B0-----:R-:W-:Y:S01]  /*9440*/  IMAD.U32 R21, R44.reuse, 0x10000, RZ ;  /* 0x000100002c157824 */ /* 0x041fe200078e00ff */
[----:B------:R-:W-:Y:S01]  /*9450*/  LOP3.LUT R36, R44, 0xffff0000, RZ, 0xc0, !PT ;  /* 0xffff00002c247812 */ /* 0x000fe200078ec0ff */
[C---:B------:R-:W-:Y:S01]  /*9460*/  IMAD.U32 R37, R45.reuse, 0x10000, RZ ;  /* 0x000100002d257824 */ /* 0x040fe200078e00ff */
[----:B------:R-:W-:Y:S01]  /*9470*/  LOP3.LUT R44, R45, 0xffff0000, RZ, 0xc0, !PT ;  /* 0xffff00002d2c7812 */ /* 0x000fe200078ec0ff */
[----:B------:R-:W-:Y:S01]  /*9480*/  IMAD.U32 R45, R78, 0x10000, RZ ;  /* 0x000100004e2d7824 */ /* 0x000fe200078e00ff */
[----:B------:R-:W-:Y:S01]  /*9490*/  LOP3.LUT R39, R46, 0xffff0000, RZ, 0xc0, !PT ;  /* 0xffff00002e277812 */ /* 0x000fe200078ec0ff */
[----:B------:R-:W-:Y:S01]  /*94a0*/  IMAD.U32 R0, R40, 0x10000, RZ ;  /* 0x0001000028007824 */ /* 0x000fe200078e00ff */
[C---:B------:R-:W-:Y:S01]  /*94b0*/  LOP3.LUT R40, R41.reuse, 0xffff0000, RZ, 0xc0, !PT ;  /* 0xffff000029287812 */ /* 0x040fe200078ec0ff */
[----:B------:R-:W-:-:S02]  /*94c0*/  IMAD.U32 R13, R41, 0x10000, RZ ;  /* 0x00010000290d7824 */ /* 0x000fc400078e00ff */
[C---:B------:R-:W-:Y:S01]  /*94d0*/  FMUL.FTZ R83, R21.reuse, R45 ;  /* 0x0000002d15537220 */ /* 0x040fe20000410000 */
[----:B------:R-:W-:Y:S02]  /*94e0*/  IMAD.U32 R38, R46, 0x10000, RZ ;  /* 0x000100002e267824 */ /* 0x000fe400078e00ff */
[-C--:B------:R-:W-:Y:S01]  /*94f0*/  FMUL.FTZ R85, R21, R43.reuse ;  /* 0x0000002b15557220 */ /* 0x080fe20000410000 */
[C---:B------:R-:W-:Y:S01]  /*9500*/  IMAD.U32 R41, R47.reuse, 0x10000, RZ ;  /* 0x000100002f297824 */ /* 0x040fe200078e00ff */
[----:B------:R-:W-:Y:S01]  /*9510*/  LOP3.LUT R46, R47, 0xffff0000, RZ, 0xc0, !PT ;  /* 0xffff00002f2e7812 */ /* 0x000fe200078ec0ff */
[----:B------:R-:W-:Y:S01]  /*9520*/  FFMA.FTZ R83, R0, R43, -R83 ;  /* 0x0000002b00537223 */ /* 0x000fe20000010853 */
[----:B------:R-:W-:Y:S01]  /*9530*/  LOP3.LUT R47, R78, 0xffff0000, RZ, 0xc0, !PT ;  /* 0xffff00004e2f7812 */ /* 0x000fe200078ec0ff */
[----:B------:R-:W-:Y:S01]  /*9540*/  FFMA.FTZ R85, R0, R45, R85 ;  /* 0x0000002d00557223 */ /* 0x000fe20000010055 */
[----:B------:R-:W-:Y:S01]  /*9550*/  LOP3.LUT R21, R74, 0xffff0000, RZ, 0xc0, !PT ;  /* 0xffff00004a157812 */ /* 0x000fe200078ec0ff */
[C---:B------:R-:W-:Y:S01]  /*9560*/  IMAD.U32 R74, R79.reuse, 0x10000, RZ ;  /* 0x000100004f4a7824 */ /* 0x040fe200078e00ff */
[----:B------:R-:W-:Y:S01]  /*9570*/  LOP3.LUT R79, R79, 0xffff0000, RZ, 0xc0, !PT ;  /* 0xffff00004f4f7812 */ /* 0x000fe200078ec0ff */
[----:B------:R-:W-:-:S02]  /*9580*/  IMAD.U32 R0, R66, 0x10000, RZ ;  /* 0x0001000042007824 */ /* 0x000fc400078e00ff */
[C---:B------:R-:W-:Y:S01]  /*9590*/  FMUL.FTZ R43, R36.reuse, R47 ;  /* 0x0000002f242b7220 */ /* 0x040fe20000410000 */
[-C--:B------:R-:W-:Y:S01]  /*95a0*/  FMUL.FTZ R45, R36, R21.reuse ;  /* 0x00000015242d7220 */ /* 0x080fe20000410000 */
[C---:B------:R-:W-:Y:S01]  /*95b0*/  FMUL.FTZ R82, R37.reuse, R74 ;  /* 0x0000004a25527220 */ /* 0x040fe20000410000 */
[----:B------:R-:W-:Y:S01]  /*95c0*/  FMUL.FTZ R37, R37, R0 ;  /* 0x0000000025257220 */ /* 0x000fe20000410000 */
[C---:B------:R-:W-:Y:S01]  /*95d0*/  FFMA.FTZ R36, R12.reuse, R21, -R43 ;  /* 0x000000150c247223 */ /* 0x040fe2000001082b */
[----:B------:R-:W-:Y:S01]  /*95e0*/  FFMA.FTZ R78, R12, R47, R45 ;  /* 0x0000002f0c4e7223 */ /* 0x000fe2000001002d */
[----:B------:R-:W-:Y:S01]  /*95f0*/  LOP3.LUT R21, R66, 0xffff0000, RZ, 0xc0, !PT ;  /* 0xffff000042157812 */ /* 0x000fe200078ec0ff */
[----:B------:R-:W-:Y:S01]  /*9600*/  FFMA.FTZ R74, R13, R74, R37 ;  /* 0x0000004a0d4a7223 */ /* 0x000fe20000010025 */
[----:B------:R-:W-:Y:S01]  /*9610*/  FMUL.FTZ R43, R44, R79 ;  /* 0x0000004f2c2b7220 */ /* 0x000fe20000410000 */
[----:B------:R-:W-:Y:S02]  /*9620*/  IMAD.U32 R12, R81, 0x10000, RZ ;  /* 0x00010000510c7824 */ /* 0x000fe400078e00ff */
[----:B------:R-:W-:Y:S01]  /*9630*/  FFMA.FTZ R82, R13, R0, -R82 ;  /* 0x000000000d527223 */ /* 0x000fe20000010852 */
[----:B------:R-:W-:-:S02]  /*9640*/  IMAD.U32 R37, R80, 0x10000, RZ ;  /* 0x0001000050257824 */ /* 0x000fc400078e00ff */
[-C--:B------:R-:W-:Y:S01]  /*9650*/  FMUL.FTZ R45, R44, R21.reuse ;  /* 0x000000152c2d7220 */ /* 0x080fe20000410000 */
[----:B------:R-:W-:Y:S02]  /*9660*/  IMAD.U32 R13, R76, 0x10000, RZ ;  /* 0x000100004c0d7824 */ /* 0x000fe400078e00ff */
[----:B------:R-:W-:Y:S01]  /*9670*/  FFMA.FTZ R43, R40, R21, -R43 ;  /* 0x00000015282b7223 */ /* 0x000fe2000001082b */
[----:B------:R-:W-:Y:S02]  /*9680*/  IMAD.U32 R0, R77, 0x10000, RZ ;  /* 0x000100004d007824 */ /* 0x000fe400078e00ff */
[C---:B------:R-:W-:Y:S01]  /*9690*/  FMUL.FTZ R47, R41.reuse, R12 ;  /* 0x0000000c292f7220 */ /* 0x040fe20000410000 */
[----:B------:R-:W-:Y:S01]  /*96a0*/  LOP3.LUT R80, R80, 0xffff0000, RZ, 0xc0, !PT ;  /* 0xffff000050507812 */ /* 0x000fe200078ec0ff */
        /* <DEDUP_REMOVED lines=8> */
[C---:B------:R-:W-:Y:S01]  /*9730*/  FMUL.FTZ R0, R39.reuse, R80 ;  /* 0x0000005027007220 */ /* 0x040fe20000410000 */
[----:B------:R-:W-:Y:S01]  /*9740*/  FMUL.FTZ R39, R39, R76 ;  /* 0x0000004c27277220 */ /* 0x000fe20000410000 */
[C---:B------:R-:W-:Y:S01]  /*9750*/  FMUL.FTZ R13, R46.reuse, R81 ;  /* 0x000000512e0d7220 */ /* 0x040fe20000410000 */
[----:B------:R-:W-:Y:S01]  /*9760*/  FMUL.FTZ R46, R46, R77 ;  /* 0x0000004d2e2e7220 */ /* 0x000fe20000410000 */
[----:B------:R-:W-:Y:S01]  /*9770*/  FFMA.FTZ R41, R20, R12, R41 ;  /* 0x0000000c14297223 */ /* 0x000fe20000010029 */
[----:B------:R-:W-:Y:S01]  /*9780*/  FFMA.FTZ R38, R14, R37, R38 ;  /* 0x000000250e267223 */ /* 0x000fe20000010026 */
        /* <DEDUP_REMOVED lines=15> */
.L_x_10099:
[----:B------:R-:W-:Y:S05]  /*9880*/  BSYNC B1 ;  /* 0x0000000000017941 */ /* 0x000fea0003800000 */
.L_x_10098:
[----:B------:R-:W-:Y:S02]  /*9890*/  PRMT R20, R88, 0x7610, R20 ;  /* 0x0000761058147816 */ /* 0x000fe40000000014 */
[----:B------:R-:W-:Y:S01]  /*98a0*/  PRMT R40, R89, 0x7610, R40 ;  /* 0x0000761059287816 */ /* 0x000fe20000000028 */
[----:B------:R-:W-:Y:S06]  /*98b0*/  @P0 BRA `(.L_x_10085) ;  /* 0x0000000400840947 */ /* 0x000fec0003800000 */
[----:B------:R-:W-:Y:S01]  /*98c0*/  IMAD.IADD R0, R22, 0x1, R3 ;  /* 0x0000000116007824 */ /* 0x000fe200078e0203 */
[----:B-1----:R-:W1:Y:S01]  /*98d0*/  LDS.128 R12, [R215+0x18400] ;  /* 0x01840000d70c7984 */ /* 0x002e620000000c00 */
[----:B------:R-:W-:Y:S02]  /*98e0*/  SHF.R.U64 R41, R8, 0x10, R9 ;  /* 0x0000001008297819 */ /* 0x000fe40000001209 */
[----:B------:R-:W-:Y:S02]  /*98f0*/  SHF.R.U64 R4, R4, 0x10, R5 ;  /* 0x0000001004047819 */ /* 0x000fe40000001205 */
[----:B------:R-:W-:Y:S02]  /*9900*/  LOP3.LUT R3, R169, 0x38, R0, 0xf8, !PT ;  /* 0x00000038a9037812 */ /* 0x000fe400078ef800 */
[----:B------:R-:W-:Y:S02]  /*9910*/  PRMT R41, R20, 0x5410, R41 ;  /* 0x0000541014297816 */ /* 0x000fe40000000029 */
[----:B------:R-:W-:-:S02]  /*9920*/  LOP3.LUT R0, R3, R170, RZ, 0x3c, !PT ;  /* 0x000000aa03007212 */ /* 0x000fc400078e3cff */
[----:B------:R-:W-:Y:S01]  /*9930*/  SHF.R.U32.HI R43, RZ, 0x10, R9 ;  /* 0x00000010ff2b7819 */ /* 0x000fe20000011609 */
[----:B------:R-:W-:Y:S01]  /*9940*/  IMAD.U32 R42, R41, 0x10000, RZ ;  /* 0x00010000292a7824 */ /* 0x000fe200078e00ff */
[----:B------:R-:W-:Y:S01]  /*9950*/  SHF.R.U64 R3, R10, 0x10, R11 ;  /* 0x000000100a037819 */ /* 0x000fe2000000120b */
[----:B------:R-:W-:Y:S01]  /*9960*/  IMAD.IADD R0, R171, 0x1, R0 ;  /* 0x00000001ab007824 */ /* 0x000fe200078e0200 */
[----:B------:R-:W-:Y:S02]  /*9970*/  PRMT R71, R71, 0x5410, R4 ;  /* 0x0000541047477816 */ /* 0x000fe40000000004 */
[----:B------:R-:W-:Y:S01]  /*9980*/  SHF.R.U32.HI R21, RZ, 0x10, R5 ;  /* 0x00000010ff157819 */ /* 0x000fe20000011605 */
[----:B------:R-:W-:Y:S01]  /*9990*/  IMAD R0, R0, 0x2, R145 ;  /* 0x0000000200007824 */ /* 0x000fe200078e0291 */
[----:B------:R-:W-:Y:S02]  /*99a0*/  SHF.R.U32.HI R10, RZ, 0x10, R11 ;  /* 0x00000010ff0a7819 */ /* 0x000fe4000001160b */
[----:B------:R-:W-:-:S02]  /*99b0*/  SHF.R.U64 R5, R6, 0x10, R7 ;  /* 0x0000001006057819 */ /* 0x000fc40000001207 */
[----:B------:R-:W2:Y:S01]  /*99c0*/  LDS.128 R36, [R0+0x18400] ;  /* 0x0184000000247984 */ /* 0x000ea20000000c00 */
[----:B------:R-:W-:Y:S01]  /*99d0*/  PRMT R43, R40, 0x5410, R43 ;  /* 0x00005410282b7816 */ /* 0x000fe2000000002b */
[----:B------:R-:W-:Y:S01]  /*99e0*/  IMAD.U32 R40, R71, 0x10000, RZ ;  /* 0x0001000047287824 */ /* 0x000fe200078e00ff */
[----:B------:R-:W-:Y:S02]  /*99f0*/  PRMT R68, R68, 0x5410, R3 ;  /* 0x0000541044447816 */ /* 0x000fe40000000003 */
[----:B------:R-:W-:Y:S01]  /*9a00*/  SHF.R.U32.HI R6, RZ, 0x10, R7 ;  /* 0x00000010ff067819 */ /* 0x000fe20000011607 */
[----:B------:R-:W-:Y:S01]  /*9a10*/  IMAD.U32 R44, R43, 0x10000, RZ ;  /* 0x000100002b2c7824 */ /* 0x000fe200078e00ff */
[----:B------:R-:W-:Y:S02]  /*9a20*/  PRMT R21, R87, 0x5410, R21 ;  /* 0x0000541057157816 */ /* 0x000fe40000000015 */
[----:B------:R-:W-:Y:S02]  /*9a30*/  PRMT R67, R67, 0x5410, R10 ;  /* 0x0000541043437816 */ /* 0x000fe4000000000a */
[----:B------:R-:W-:-:S02]  /*9a40*/  PRMT R69, R69, 0x5410, R6 ;  /* 0x0000541045457816 */ /* 0x000fc40000000006 */
[----:B------:R-:W-:Y:S02]  /*9a50*/  PRMT R70, R70, 0x5410, R5 ;  /* 0x0000541046467816 */ /* 0x000fe40000000005 */
[----:B------:R-:W-:Y:S01]  /*9a60*/  LOP3.LUT R41, R41, 0xffff0000, RZ, 0xc0, !PT ;  /* 0xffff000029297812 */ /* 0x000fe200078ec0ff */
[C---:B-1----:R-:W-:Y:S01]  /*9a70*/  IMAD.U32 R3, R12.reuse, 0x10000, RZ ;  /* 0x000100000c037824 */ /* 0x042fe200078e00ff */
[----:B------:R-:W-:Y:S01]  /*9a80*/  LOP3.LUT R71, R71, 0xffff0000, RZ, 0xc0, !PT ;  /* 0xffff000047477812 */ /* 0x000fe200078ec0ff */
[----:B------:R-:W-:Y:S01]  /*9a90*/  IMAD.U32 R5, R13, 0x10000, RZ ;  /* 0x000100000d057824 */ /* 0x000fe200078e00ff */
[----:B------:R-:W-:Y:S01]  /*9aa0*/  LOP3.LUT R4, R12, 0xffff0000, RZ, 0xc0, !PT ;  /* 0xffff00000c047812 */ /* 0x000fe200078ec0ff */
[----:B------:R-:W-:Y:S01]  /*9ab0*/  IMAD.U32 R8, R15, 0x10000, RZ ;  /* 0x000100000f087824 */ /* 0x000fe200078e00ff */
[----:B------:R-:W-:Y:S01]  /*9ac0*/  LOP3.LUT R12, R13, 0xffff0000, RZ, 0xc0, !PT ;  /* 0xffff00000d0c7812 */ /* 0x000fe200078ec0ff */
[C---:B------:R-:W-:Y:S01]  /*9ad0*/  IMAD.U32 R6, R14.reuse, 0x10000, RZ ;  /* 0x000100000e067824 */ /* 0x040fe200078e00ff */
[----:B------:R-:W-:-:S02]  /*9ae0*/  LOP3.LUT R7, R14, 0xffff0000, RZ, 0xc0, !PT ;  /* 0xffff00000e077812 */ /* 0x000fc400078ec0ff */
[----:B------:R-:W-:Y:S02]  /*9af0*/  LOP3.LUT R14, R15, 0xffff0000, RZ, 0xc0, !PT ;  /* 0xffff00000f0e7812 */ /* 0x000fe400078ec0ff */
[----:B------:R-:W-:Y:S01]  /*9b00*/  LOP3.LUT R43, R43, 0xffff0000, RZ, 0xc0, !PT ;  /* 0xffff00002b2b7812 */ /* 0x000fe200078ec0ff */
[C---:B--2---:R-:W-:Y:S01]  /*9b10*/  IMAD.U32 R9, R36.reuse, 0x10000, RZ ;  /* 0x0001000024097824 */ /* 0x044fe200078e00ff */
[----:B------:R-:W-:Y:S01]  /*9b20*/  LOP3.LUT R10, R36, 0xffff0000, RZ, 0xc0, !PT ;  /* 0xffff0000240a7812 */ /* 0x000fe200078ec0ff */
[C---:B------:R-:W-:Y:S01]  /*9b30*/  IMAD.U32 R11, R37.reuse, 0x10000, RZ ;  /* 0x00010000250b7824 */ /* 0x040fe200078e00ff */
[----:B------:R-:W-:Y:S01]  /*9b40*/  LOP3.LUT R36, R37, 0xffff0000, RZ, 0xc0, !PT ;  /* 0xffff000025247812 */ /* 0x000fe200078ec0ff */
[C---:B0-----:R-:W-:Y:S01]  /*9b50*/  FMUL.FTZ R46, R9.reuse, R42 ;  /* 0x0000002a092e7220 */ /* 0x041fe20000410000 */
[----:B------:R-:W-:Y:S01]  /*9b60*/  FMUL.FTZ R66, R9, R40 ;  /* 0x0000002809427220 */ /* 0x000fe20000410000 */
        /* <DEDUP_REMOVED lines=8> */
[-C--:B------:R-:W-:Y:S01]  /*9bf0*/  FMUL.FTZ R42, R11, R40.reuse ;  /* 0x000000280b2a7220 */ /* 0x080fe20000410000 */
[C---:B------:R-:W-:Y:S01]  /*9c00*/  FMUL.FTZ R11, R20.reuse, R9 ;  /* 0x00000009140b7220 */ /* 0x040fe20000410000 */
[C---:B------:R-:W-:Y:S01]  /*9c10*/  FFMA.FTZ R74, R5.reuse, R40, -R74 ;  /* 0x00000028054a7223 */ /* 0x040fe2000001084a */
[-C--:B------:R-:W-:Y:S01]  /*9c20*/  FMUL.FTZ R40, R20, R3.reuse ;  /* 0x0000000314287220 */ /* 0x080fe20000410000 */
[----:B------:R-:W-:Y:S01]  /*9c30*/  FFMA.FTZ R42, R5, R44, R42 ;  /* 0x0000002c052a7223 */ /* 0x000fe2000001002a */
[----:B------:R-:W-:Y:S01]  /*9c40*/  FFMA.FTZ R20, R8, R3, -R11 ;  /* 0x0000000308147223 */ /* 0x000fe2000001080b */
[----:B------:R-:W-:Y:S01]  /*9c50*/  FMUL.FTZ R3, R10, R41 ;  /* 0x000000290a037220 */ /* 0x000fe20000410000 */
[----:B------:R-:W-:-:S02]  /*9c60*/  IMAD.U32 R13, R38, 0x10000, RZ ;  /* 0x00010000260d7824 */ /* 0x000fc400078e00ff */
[----:B------:R-:W-:Y:S01]  /*9c70*/  FFMA.FTZ R40, R8, R9, R40 ;  /* 0x0000000908287223 */ /* 0x000fe20000010028 */
[----:B------:R-:W-:Y:S02]  /*9c80*/  IMAD.U32 R5, R68, 0x10000, RZ ;  /* 0x0001000044057824 */ /* 0x000fe400078e00ff */
[-C--:B------:R-:W-:Y:S01]  /*9c90*/  FMUL.FTZ R9, R10, R71.reuse ;  /* 0x000000470a097220 */ /* 0x080fe20000410000 */
[----:B------:R-:W-:Y:S01]  /*9ca0*/  FFMA.FTZ R71, R4, R71, -R3 ;  /* 0x0000004704477223 */ /* 0x000fe20000010803 */
[----:B------:R-:W-:Y:S01]  /*9cb0*/  LOP3.LUT R38, R39, 0xffff0000, RZ, 0xc0, !PT ;  /* 0xffff000027267812 */ /* 0x000fe200078ec0ff */
[----:B------:R-:W-:Y:S02]  /*9cc0*/  IMAD.U32 R3, R70, 0x10000, RZ ;  /* 0x0001000046037824 */ /* 0x000fe400078e00ff */
        /* <DEDUP_REMOVED lines=15> */
[----:B------:R-:W-:Y:S01]  /*9dc0*/  FFMA.FTZ R10, R6, R5, R13 ;  /* 0x00000005060a7223 */ /* 0x000fe2000001000d */
        /* <DEDUP_REMOVED lines=16> */
.L_x_10085:
[----:B------:R-:W-:Y:S05]  /*9ed0*/  BSYNC B0 ;  /* 0x0000000000007941 */ /* 0x000fea0003800000 */
.L_x_10065:
        /* <DEDUP_REMOVED lines=8> */
.L_x_10062:
[----:B0123--:R-:W-:Y:S01]  /*9f60*/  IMAD.MOV.U32 R4, RZ, RZ, R61 ;  /* 0x000000ffff047224 */ /* 0x00ffe200078e003d */
[----:B------:R-:W-:Y:S05]  /*9f70*/  WARPSYNC.ALL ;  /* 0x0000000000007948 */ /* 0x000fea0003800000 */
[----:B------:R-:W-:Y:S01]  /*9f80*/  IMAD.MOV.U32 R5, RZ, RZ, R62 ;  /* 0x000000ffff057224 */ /* 0x000fe200078e003e */
[----:B------:R-:W-:Y:S01]  /*9f90*/  UIADD3 UR4, UP0, UR49, 0x420, URZ ;  /* 0x0000042031047890 */ /* 0x000fe2000ff1e03f */
[----:B------:R-:W-:Y:S01]  /*9fa0*/  IMAD.MOV.U32 R6, RZ, RZ, R59 ;  /* 0x000000ffff067224 */ /* 0x000fe200078e003b */
[----:B------:R0:W-:Y:S01]  /*9fb0*/  BAR.SYNC.DEFER_BLOCKING R179, 0x100 ;  /* 0x000400b30000751d */ /* 0x0001e20000010000 */
[----:B------:R-:W-:Y:S01]  /*9fc0*/  IMAD.MOV.U32 R7, RZ, RZ, R60 ;  /* 0x000000ffff077224 */ /* 0x000fe200078e003c */
[----:B------:R-:W-:Y:S01]  /*9fd0*/  UIADD3.X UR5, URZ, UR48, URZ, UP0, !UPT ;  /* 0x000000303f057290 */ /* 0x000fe200087fe43f */
[----:B------:R-:W-:Y:S01]  /*9fe0*/  IMAD.MOV.U32 R8, RZ, RZ, R17 ;  /* 0x000000ffff087224 */ /* 0x000fe200078e0011 */
[----:B------:R-:W-:Y:S01]  /*9ff0*/  MOV R219, 0xa2c0 ;  /* 0x0000a2c000db7802 */ /* 0x000fe20000000f00 */
[----:B------:R-:W-:Y:S01]  /*a000*/  IMAD.MOV.U32 R9, RZ, RZ, R58 ;  /* 0x000000ffff097224 */ /* 0x000fe200078e003a */
[----:B------:R-:W-:Y:S01]  /*a010*/  BSSY B0, `(.L_x_10100) ;  /* 0x000002b000007945 */ /* 0x000fe20003800000 */
[----:B------:R-:W-:Y:S01]  /*a020*/  IMAD.MOV.U32 R10, RZ, RZ, R56 ;  /* 0x000000ffff0a7224 */ /* 0x000fe200078e0038 */
[----:B------:R1:W-:Y:S01]  /*a030*/  STL.128 [R1+0x190], R4 ;  /* 0x0001900401007387 */ /* 0x0003e20000100c00 */
[----:B------:R-:W-:-:S02]  /*a040*/  IMAD.MOV.U32 R11, RZ, RZ, R57 ;  /* 0x000000ffff0b7224 */ /* 0x000fc400078e0039 */
[----:B------:R-:W-:Y:S02]  /*a050*/  IMAD.MOV.U32 R17, RZ, RZ, R64 ;  /* 0x000000ffff117224 */ /* 0x000fe400078e0040 */
[----:B------:R-:W-:Y:S01]  /*a060*/  IMAD.U32 R3, RZ, RZ, UR49 ;  /* 0x00000031ff037e24 */ /* 0x000fe2000f8e00ff */
[----:B------:R-:W-:Y:S01]  /*a070*/  STL.128 [R1+0x1b0], R8 ;  /* 0x0001b00801007387 */ /* 0x000fe20000100c00 */
[----:B------:R-:W-:Y:S02]  /*a080*/  VIADD R0, R181, 0xffffffff ;  /* 0xffffffffb5007836 */ /* 0x000fe40000000000 */
[----:B------:R-:W-:Y:S02]  /*a090*/  VIADD R3, R3, 0x170 ;  /* 0x0000017003037836 */ /* 0x000fe40000000000 */
[----:B-1----:R-:W-:Y:S02]  /*a0a0*/  IMAD.MOV.U32 R4, RZ, RZ, R54 ;  /* 0x000000ffff047224 */ /* 0x002fe400078e0036 */
[----:B------:R-:W-:-:S02]  /*a0b0*/  IMAD.MOV.U32 R5, RZ, RZ, R55 ;  /* 0x000000ffff057224 */ /* 0x000fc400078e0037 */
[----:B------:R-:W-:Y:S02]  /*a0c0*/  IMAD.MOV.U32 R6, RZ, RZ, R52 ;  /* 0x000000ffff067224 */ /* 0x000fe400078e0034 */
[----:B------:R-:W-:-:S05]  /*a0d0*/  IMAD.MOV.U32 R7, RZ, RZ, R53 ;  /* 0x000000ffff077224 */ /* 0x000fca00078e0035 */
[----:B------:R1:W-:Y:S02]  /*a0e0*/  STL.128 [R1+0x1c0], R4 ;  /* 0x0001c00401007387 */ /* 0x0003e40000100c00 */
[----:B-1----:R-:W-:Y:S02]  /*a0f0*/  IMAD.MOV.U32 R4, RZ, RZ, R16 ;  /* 0x000000ffff047224 */ /* 0x002fe400078e0010 */
[----:B------:R-:W-:Y:S02]  /*a100*/  IMAD.MOV.U32 R5, RZ, RZ, R31 ;  /* 0x000000ffff057224 */ /* 0x000fe400078e001f */
[----:B------:R-:W-:Y:S02]  /*a110*/  IMAD.MOV.U32 R6, RZ, RZ, R32 ;  /* 0x000000ffff067224 */ /* 0x000fe400078e0020 */
[----:B------:R-:W-:Y:S02]  /*a120*/  IMAD.MOV.U32 R7, RZ, RZ, R65 ;  /* 0x000000ffff077224 */ /* 0x000fe400078e0041 */
[----:B------:R-:W-:-:S02]  /*a130*/  IMAD.MOV.U32 R16, RZ, RZ, R29 ;  /* 0x000000ffff107224 */ /* 0x000fc400078e001d */
[----:B------:R-:W-:Y:S01]  /*a140*/  IMAD.U32 R32, RZ, RZ, UR44 ;  /* 0x0000002cff207e24 */ /* 0x000fe2000f8e00ff */
[----:B------:R1:W-:Y:S04]  /*a150*/  STL.128 [R1+0x1e0], R4 ;  /* 0x0001e00401007387 */ /* 0x0003e80000100c00 */
[----:B------:R-:W-:Y:S01]  /*a160*/  STL.128 [R1+0x180], R16 ;  /* 0x0001801001007387 */ /* 0x000fe20000100c00 */
[----:B-1----:R-:W-:Y:S02]  /*a170*/  IMAD.MOV.U32 R4, RZ, RZ, R26 ;  /* 0x000000ffff047224 */ /* 0x002fe400078e001a */
[----:B------:R-:W-:Y:S02]  /*a180*/  IMAD.MOV.U32 R5, RZ, RZ, R33 ;  /* 0x000000ffff057224 */ /* 0x000fe400078e0021 */
[----:B------:R-:W-:-:S02]  /*a190*/  IMAD.MOV.U32 R6, RZ, RZ, R50 ;  /* 0x000000ffff067224 */ /* 0x000fc400078e0032 */
[----:B------:R-:W-:Y:S02]  /*a1a0*/  IMAD.MOV.U32 R7, RZ, RZ, R51 ;  /* 0x000000ffff077224 */ /* 0x000fe400078e0033 */
[----:B------:R-:W-:Y:S02]  /*a1b0*/  IMAD.U32 R33, RZ, RZ, UR42 ;  /* 0x0000002aff217e24 */ /* 0x000fe4000f8e00ff */
[----:B------:R-:W-:Y:S01]  /*a1c0*/  IMAD.U32 R26, RZ, RZ, UR43 ;  /* 0x0000002bff1a7e24 */ /* 0x000fe2000f8e00ff */
[----:B------:R1:W-:Y:S04]  /*a1d0*/  STL.128 [R1+0x1f0], R4 ;  /* 0x0001f00401007387 */ /* 0x0003e80000100c00 */
[----:B------:R-:W-:Y:S01]  /*a1e0*/  STL.128 [R1+0x170], R32 ;  /* 0x0001702001007387 */ /* 0x000fe20000100c00 */
[----:B-1----:R-:W-:-:S02]  /*a1f0*/  IMAD.MOV.U32 R4, RZ, RZ, R30 ;  /* 0x000000ffff047224 */ /* 0x002fc400078e001e */
[----:B------:R-:W-:Y:S02]  /*a200*/  IMAD.MOV.U32 R5, RZ, RZ, R27 ;  /* 0x000000ffff057224 */ /* 0x000fe400078e001b */
[----:B------:R-:W-:Y:S02]  /*a210*/  IMAD.MOV.U32 R6, RZ, RZ, R48 ;  /* 0x000000ffff067224 */ /* 0x000fe400078e0030 */
[----:B------:R-:W-:Y:S02]  /*a220*/  IMAD.MOV.U32 R7, RZ, RZ, R49 ;  /* 0x000000ffff077224 */ /* 0x000fe400078e0031 */
[----:B------:R-:W-:-:S03]  /*a230*/  IMAD.U32 R27, RZ, RZ, UR41 ;  /* 0x00000029ff1b7e24 */ /* 0x000fc6000f8e00ff */
[----:B------:R1:W-:Y:S04]  /*a240*/  STL.128 [R1+0x200], R4 ;  /* 0x0002000401007387 */ /* 0x0003e80000100c00 */
[----:B------:R0:W-:Y:S01]  /*a250*/  STL.128 [R1+0x1a0], R24 ;  /* 0x0001a01801007387 */ /* 0x0001e20000100c00 */
[----:B-1----:R-:W-:Y:S02]  /*a260*/  IMAD.U32 R4, RZ, RZ, UR4 ;  /* 0x00000004ff047e24 */ /* 0x002fe4000f8e00ff */
[----:B------:R-:W-:Y:S02]  /*a270*/  IMAD.U32 R5, RZ, RZ, UR5 ;  /* 0x00000005ff057e24 */ /* 0x000fe4000f8e00ff */
[----:B------:R-:W-:Y:S02]  /*a280*/  IMAD.MOV.U32 R6, RZ, RZ, R28 ;  /* 0x000000ffff067224 */ /* 0x000fe400078e001c */
[----:B------:R-:W-:-:S05]  /*a290*/  IMAD.MOV.U32 R7, RZ, RZ, R63 ;  /* 0x000000ffff077224 */ /* 0x000fca00078e003f */
[----:B------:R0:W-:Y:S02]  /*a2a0*/  STL.128 [R1+0x1d0], R4 ;  /* 0x0001d00401007387 */ /* 0x0001e40000100c00 */
[----:B0----5:R-:W-:Y:S05]  /*a2b0*/  CALL.REL.NOINC `($_ZN7cutlass13device_kernelIN5flash11enable_sm90INS1_16FlashAttnFwdSm90INS1_25CollectiveMainloopFwdSm90ILi2EN4cute5tupleIJNS5_1CILi1EEES8_S8_EEENS6_IJNS7_ILi128EEENS7_ILi96EEENS7_ILi64EEEEEELi256ENS_10bfloat16_tEfNS_4arch4Sm90ELb0ELb1ELb0ELb1ELb0ELb1ELb1ELb1ELb0ELb0ELb0ELb0EEENS1_21CollectiveEpilogueFwdINS6_IJSA_NS7_ILi256EEESB_EEES9_SE_SG_Li256ELb1ELb0ELb0ELb0EEENS1_36VarlenDynamicPersistentTileSchedulerILi128ELi96ELi256ELi32ELb0ELb0ELb1ELb1ELb0ELb1EEEEEEEEEvNT_6ParamsE$_ZZN5flash25CollectiveMainloopFwdSm90ILi2EN4cute5tupleIJNS1_1CILi1EEES4_S4_EEENS2_IJNS3_ILi128EEENS3_ILi96EEENS3_ILi64EEEEEELi256EN7cutlass10bfloat16_tEfNSA_4arch4Sm90ELb0ELb1ELb0ELb1ELb0ELb1ELb1ELb1ELb0ELb0ELb0ELb0EE3mmaINS_16FlashAttnFwdSm90ISE_NS_21CollectiveEpilogueFwdINS2_IJS6_NS3_ILi256EEES7_EEES5_SB_SD_Li256ELb1ELb0ELb0ELb0EEENS_36VarlenDynamicPersistentTileSchedulerILi128ELi96ELi256ELi32ELb0ELb0ELb1ELb1ELb0ELb1EEEE13SharedStorageENS1_6TensorINS1_11ArrayEngineIfLm128EEENS1_6LayoutINS2_IJNS2_IJNS3_ILi2EEEST_NS3_ILi32EEEEEES4_S4_EEENS2_IJNS2_IJS4_ST_NS3_ILi4EEEEEENS3_ILi0EEESZ_EEEEEEENS_7SoftmaxILi2ELi0EEEEEbRKNSE_6ParamsENSA_25PipelineTmaAsyncNoClusterILi2ENSA_16PipelineTmaAsyncILi2EEEEES1B_RNSA_13PipelineStateILj2EEERT0_RT1_iRiRKNS_16SeqlenInfoQKNewKILb1ELb1EEENS2_IJiiiiEEERT_ENKUliT_T0_T1_E_clIZSF_ISO_S12_S14_EbS17_S1B_S1B_S1E_S1G_S1I_iS1J_S1N_S1O_S1Q_EUlRS1R_iE0_NS3_ILb1EEES1Y_EEDaiS1R_S1S_S1T_) ;  /* 0x000002b400a47944 */ /* 0x021fea0003c00000 */
[----:B------:R-:W-:Y:S05]  /*a2c0*/  BSYNC B0 ;  /* 0x0000000000007941 */ /* 0x000fea0003800000 */
.L_x_10100:
[----:B------:R-:W2:Y:S01]  /*a2d0*/  LDL R2, [R1+0x70] ;  /* 0x0000700001027983 */ /* 0x000ea20000100800 */
[----:B------:R-:W0:Y:S01]  /*a2e0*/  LDC.64 R6, c[0x0][0xad8] ;  /* 0x0002b600ff067b82 */ /* 0x000e220000000a00 */
[----:B------:R-:W-:Y:S01]  /*a2f0*/  VIADD R0, R181, 0xfffffffe ;  /* 0xfffffffeb5007836 */ /* 0x000fe20000000000 */
[----:B0-----:R-:W-:Y:S01]  /*a300*/  ISETP.GE.AND P0, PT, R7, 0x1, PT ;  /* 0x000000010700780c */ /* 0x001fe20003f06270 */
[----:B--2---:R-:W-:-:S05]  /*a310*/  IMAD.SHL.U32 R2, R2, 0x80, RZ ;  /* 0x0000008002027824 */ /* 0x004fca00078e00ff */
[----:B------:R-:W-:-:S05]  /*a320*/  IADD3 R5, R2, R161, -R160 ;  /* 0x000000a102057210 */ /* 0x000fca0007ffe8a0 */
[----:B------:R-:W-:Y:S02]  /*a330*/  IMAD.IADD R3, R5, 0x1, R6 ;  /* 0x0000000105037824 */ /* 0x000fe400078e0206 */
        /* <DEDUP_REMOVED lines=12> */
.L_x_10103:
[----:B------:R-:W-:-:S13]  /*a400*/  ISETP.NE.AND P0, PT, R7, 0x1, PT ;  /* 0x000000010700780c */ /* 0x000fda0003f05270 */
[----:B------:R-:W0:Y:S02]  /*a410*/  @P0 LDC.64 R8, c[0x0][0xae0] ;  /* 0x0002b800ff080b82 */ /* 0x000e240000000a00 */
[----:B0-----:R-:W-:-:S05]  /*a420*/  @P0 IMAD.HI.U32 R6, R4, R8, RZ ;  /* 0x0000000804060227 */ /* 0x001fca00078e00ff */
[----:B------:R-:W-:-:S07]  /*a430*/  @P0 SHF.R.U32.HI R4, RZ, R9, R6 ;  /* 0x00000009ff040219 */ /* 0x000fce0000011606 */
.L_x_10104:
[----:B------:R-:W-:Y:S05]  /*a440*/  BSYNC B0 ;  /* 0x0000000000007941 */ /* 0x000fea0003800000 */
.L_x_10102:
[----:B------:R-:W-:-:S05]  /*a450*/  IMAD R4, R4, R7, R7 ;  /* 0x0000000704047224 */ /* 0x000fca00078e0207 */
[----:B------:R-:W-:-:S07]  /*a460*/  VIMNMX R3, R3, R4, PT ;  /* 0x0000000403037248 */ /* 0x000fce0003fe0100 */
.L_x_10101:
[----:B------:R-:W-:-:S05]  /*a470*/  IMAD.HI R3, R3, 0x2aaaaaab, RZ ;  /* 0x2aaaaaab03037827 */ /* 0x000fca00078e02ff */
[----:B------:R-:W-:-:S04]  /*a480*/  SHF.R.U32.HI R4, RZ, 0x1f, R3 ;  /* 0x0000001fff047819 */ /* 0x000fc80000011603 */
[----:B------:R-:W-:-:S04]  /*a490*/  LEA.HI.SX32 R4, R3, R4, 0x1c ;  /* 0x0000000403047211 */ /* 0x000fc800078fe2ff */
[----:B------:R-:W-:-:S04]  /*a4a0*/  VIMNMX R3, R167, R4, !PT ;  /* 0x00000004a7037248 */ /* 0x000fc80007fe0100 */
[----:B------:R-:W-:-:S13]  /*a4b0*/  ISETP.GE.AND P0, PT, R0, R3, PT ;  /* 0x000000030000720c */ /* 0x000fda0003f06270 */
[----:B------:R-:W-:Y:S05]  /*a4c0*/  @!P0 BRA `(.L_x_10105) ;  /* 0x000000a800b88947 */ /* 0x000fea0003800000 */
.L_x_10132:
        /* <DEDUP_REMOVED lines=16> */
[----:B-1----:R-:W-:Y:S01]  /*a5d0*/  @!P0 IMAD.MOV.U32 R5, RZ, RZ, RZ ;  /* 0x000000ffff058224 */ /* 0x002fe200078e00ff */
[----:B--2---:R-:W-:-:S04]  /*a5e0*/  LOP3.LUT R2, R2, 0x1, RZ, 0xfc, !PT ;  /* 0x0000000102027812 */ /* 0x004fc800078efcff */
[----:B------:R-:W-:-:S13]  /*a5f0*/  ISETP.NE.AND P1, PT, R2, 0x3, PT ;  /* 0x000000030200780c */ /* 0x000fda0003f25270 */
[----:B0-----:R-:W-:Y:S05]  /*a600*/  @!P1 BRA `(.L_x_10107) ;  /* 0x0000000000049947 */ /* 0x001fea0003800000 */
[----:B------:R-:W-:Y:S01]  /*a610*/  BPT.TRAP 0x1 ;  /* 0x000000040000795c */ /* 0x000fe20000300000 */
.L_x_10107:
[----:B------:R-:W-:Y:S05]  /*a620*/  BSYNC B0 ;  /* 0x0000000000007941 */ /* 0x000fea0003800000 */
.L_x_10106:
        /* <DEDUP_REMOVED lines=13> */
.L_x_10109:
[----:B------:R-:W-:Y:S05]  /*a700*/  BSYNC B0 ;  /* 0x0000000000007941 */ /* 0x000fea0003800000 */
.L_x_10108:
        /* <DEDUP_REMOVED lines=8> */
.L_x_10111:
[----:B------:R-:W-:Y:S05]  /*a790*/  BSYNC B0 ;  /* 0x0000000000007941 */ /* 0x000fea0003800000 */
.L_x_10110:
[----:B------:R-:W2:Y:S04]  /*a7a0*/  LD.E R5, desc[UR56][R18.64+0x210] ;  /* 0x0002103812057980 */ /* 0x000ea8000c101900 */
[----:B------:R-:W2:Y:S01]  /*a7b0*/  LDL.64 R8, [R1+0xa0] ;  /* 0x0000a00001087983 */ /* 0x000ea20000100a00 */
[----:B------:R-:W-:Y:S05]  /*a7c0*/  WARPSYNC.ALL ;  /* 0x0000000000007948 */ /* 0x000fea0003800000 */
[----:B------:R-:W3:Y:S04]  /*a7d0*/  LDL.64 R14, [R1+0x98] ;  /* 0x00009800010e7983 */ /* 0x000ee80000100a00 */
[----:B0----5:R-:W4:Y:S04]  /*a7e0*/  LDL.64 R6, [R1+0x98] ;  /* 0x0000980001067983 */ /* 0x021f280000100a00 */
[----:B------:R-:W4:Y:S01]  /*a7f0*/  LDL.64 R10, [R1+0x98] ;  /* 0x00009800010a7983 */ /* 0x000f220000100a00 */
[----:B--2---:R-:W-:-:S03]  /*a800*/  IMAD R4, R5, 0x300, R8 ;  /* 0x0000030005047824 */ /* 0x004fc600078e0208 */
[----:B------:R-:W2:Y:S01]  /*a810*/  LDL.64 R12, [R1+0x98] ;  /* 0x00009800010c7983 */ /* 0x000ea20000100a00 */
[----:B------:R-:W-:Y:S01]  /*a820*/  IMAD.MOV.U32 R5, RZ, RZ, R9 ;  /* 0x000000ffff057224 */ /* 0x000fe200078e0009 */
[----:B------:R-:W-:Y:S01]  /*a830*/  R2UR UR6, R4 ;  /* 0x00000000040672ca */ /* 0x000fe200000e0000 */
[----:B------:R-:W-:-:S03]  /*a840*/  WARPGROUP.ARRIVE ;  /* 0x00000000000079c5 */ /* 0x000fc60000000000 */
        /* <DEDUP_REMOVED lines=9> */
[----:B------:R-:W-:Y:S02]  /*a8e0*/  R2UR UR5, R15 ;  /* 0x000000000f0572ca */ /* 0x000fe400000e0000 */
[----:B------:R-:W3:Y:S11]  /*a8f0*/  LDL R15, [R1+0x54] ;  /* 0x00005400010f7983 */ /* 0x000ef60000100800 */
[----:B------:R-:W-:Y:S01]  /*a900*/  HGMMA.64x96x16.F32.BF16 R24, gdesc[UR4], RZ, !UPT, gsb0 ;  /* 0x01600000041879f0 */ /* 0x000fe2000c0018ff */
[----:B----4-:R-:W-:Y:S01]  /*a910*/  VIADD R6, R6, 0x2 ;  /* 0x0000000206067836 */ /* 0x010fe20000000000 */
[----:B------:R-:W-:-:S02]  /*a920*/  R2UR UR6, R8 ;  /* 0x00000000080672ca */ /* 0x000fc400000e0000 */
[----:B------:R-:W-:Y:S02]  /*a930*/  R2UR UR7, R9 ;  /* 0x00000000090772ca */ /* 0x000fe400000e0000 */
[----:B------:R-:W-:Y:S02]  /*a940*/  R2UR UR4, R6 ;  /* 0x00000000060472ca */ /* 0x000fe400000e0000 */
[----:B------:R-:W-:Y:S01]  /*a950*/  R2UR UR5, R7 ;  /* 0x00000000070572ca */ /* 0x000fe200000e0000 */
[----:B------:R-:W-:Y:S02]  /*a960*/  VIADD R10, R10, 0x4 ;  /* 0x000000040a0a7836 */ /* 0x000fe40000000000 */
[----:B------:R-:W-:Y:S02]  /*a970*/  VIADD R6, R4, 0x4 ;  /* 0x0000000404067836 */ /* 0x000fe40000000000 */
[----:B------:R-:W-:Y:S01]  /*a980*/  IMAD.MOV.U32 R7, RZ, RZ, R9 ;  /* 0x000000ffff077224 */ /* 0x000fe200078e0009 */
[----:B------:R-:W-:-:S02]  /*a990*/  WARPGROUP.DEPBAR.LE gsb0, 0x0 ;  /* 0x00008000000079c5 */ /* 0x000fc40000010000 */
        /* <DEDUP_REMOVED lines=21> */
[----:B---3--:R-:W-:-:S04]  /*aaf0*/  LOP3.LUT R15, R15, 0x1, RZ, 0xfc, !PT ;  /* 0x000000010f0f7812 */ /* 0x008fc800078efcff */
[----:B------:R-:W-:Y:S01]  /*ab00*/  ISETP.NE.AND P1, PT, R15, 0x3, PT ;  /* 0x000000030f00780c */ /* 0x000fe20003f25270 */
[----:B------:R-:W-:Y:S01]  /*ab10*/  BSSY B0, `(.L_x_10113) ;  /* 0x0000004000007945 */ /* 0x000fe20003800000 */
[----:B------:R-:W-:-:S11]  /*ab20*/  WARPGROUP.DEPBAR.LE gsb0, 0x0 ;  /* 0x00008000000079c5 */ /* 0x000fd60000010000 */
[----:B0-----:R-:W-:Y:S05]  /*ab30*/  @!P1 BRA `(.L_x_10114) ;  /* 0x0000000000049947 */ /* 0x001fea0003800000 */
[----:B------:R-:W-:Y:S01]  /*ab40*/  BPT.TRAP 0x1 ;  /* 0x000000040000795c */ /* 0x000fe20000300000 */
.L_x_10114:
[----:B------:R-:W-:Y:S05]  /*ab50*/  BSYNC B0 ;  /* 0x0000000000007941 */ /* 0x000fea0003800000 */
.L_x_10113:
        /* <DEDUP_REMOVED lines=10> */
.L_x_10116:
[----:B------:R-:W-:Y:S05]  /*ac00*/  BSYNC B0 ;  /* 0x0000000000007941 */ /* 0x000fea0003800000 */
.L_x_10115:
[----:B------:R-:W-:Y:S04]  /*ac10*/  BSSY B0, `(.L_x_10117) ;  /* 0x0000006000007945 */ /* 0x000fe80003800000 */
[----:B-1----:R-:W-:Y:S05]  /*ac20*/  @P0 BRA `(.L_x_10118) ;  /* 0x0000000000100947 */ /* 0x002fea0003800000 */
[----:B-----5:R-:W-:Y:S01]  /*ac30*/  IMAD R4, R4, 0x8, R7 ;  /* 0x0000000804047824 */ /* 0x020fe200078e0207 */
[----:B0-----:R-:W-:-:S04]  /*ac40*/  SHF.L.U32 R5, R6, 0x1f, RZ ;  /* 0x0000001f06057819 */ /* 0x001fc800000006ff */
[----:B------:R-:W0:Y:S02]  /*ac50*/  SYNCS.PHASECHK.TRANS64.TRYWAIT P0, [R4+URZ], R5 ;  /* 0x00000005040075a7 */ /* 0x000e24000800017f */
[----:B0-----:R-:W-:Y:S05]  /*ac60*/  @!P0 BRA `(.L_x_10119) ;  /* 0x0000029800088947 */ /* 0x001fea0003800000 */
.L_x_10118:
[----:B------:R-:W-:Y:S05]  /*ac70*/  BSYNC B0 ;  /* 0x0000000000007941 */ /* 0x000fea0003800000 */
.L_x_10117:
[----:B------:R-:W2:Y:S04]  /*ac80*/  LDL R7, [R1+0x90] ;  /* 0x0000900001077983 */ /* 0x000ea80000100800 */
[----:B------:R-:W3:Y:S04]  /*ac90*/  LD.E R15, desc[UR56][R18.64+0x210] ;  /* 0x00021038120f7980 */ /* 0x000ee8000c101900 */
[----:B------:R-:W3:Y:S04]  /*aca0*/  LDL.64 R20, [R1+0x118] ;  /* 0x0001180001147983 */ /* 0x000ee80000100a00 */
[----:B0----5:R-:W4:Y:S04]  /*acb0*/  LDL.64 R4, [R1+0x110] ;  /* 0x0001100001047983 */ /* 0x021f280000100a00 */
[----:B------:R-:W4:Y:S04]  /*acc0*/  LDL.64 R8, [R1+0x110] ;  /* 0x0001100001087983 */ /* 0x000f280000100a00 */
[----:B------:R-:W4:Y:S04]  /*acd0*/  LDL.64 R10, [R1+0x110] ;  /* 0x00011000010a7983 */ /* 0x000f280000100a00 */
[----:B------:R-:W4:Y:S01]  /*ace0*/  LDL.64 R12, [R1+0x110] ;  /* 0x00011000010c7983 */ /* 0x000f220000100a00 */
[----:B------:R-:W-:Y:S05]  /*acf0*/  WARPSYNC.ALL ;  /* 0x0000000000007948 */ /* 0x000fea0003800000 */
[----:B------:R-:W-:Y:S01]  /*ad00*/  WARPGROUP.ARRIVE ;  /* 0x00000000000079c5 */ /* 0x000fe20000000000 */
[----:B--2---:R-:W-:Y:S01]  /*ad10*/  ISETP.NE.U32.AND P0, PT, R7, RZ, PT ;  /* 0x000000ff0700720c */ /* 0x004fe20003f05070 */
[----:B---3--:R-:W-:-:S02]  /*ad20*/  IMAD R6, R15, 0xc00, R20 ;  /* 0x00000c000f067824 */ /* 0x008fc400078e0214 */
[----:B------:R-:W-:Y:S01]  /*ad30*/  IMAD.MOV.U32 R7, RZ, RZ, R21 ;  /* 0x000000ffff077224 */ /* 0x000fe200078e0015 */
[----:B------:R-:W2:Y:S01]  /*ad40*/  LDL.64 R14, [R1+0x110] ;  /* 0x00011000010e7983 */ /* 0x000ea20000100a00 */
[----:B----4-:R-:W-:Y:S02]  /*ad50*/  R2UR UR4, R4 ;  /* 0x00000000040472ca */ /* 0x010fe400000e0000 */
[----:B------:R-:W-:Y:S02]  /*ad60*/  R2UR UR6, R6 ;  /* 0x00000000060672ca */ /* 0x000fe400000e0000 */
[----:B------:R-:W-:Y:S02]  /*ad70*/  R2UR UR7, R7 ;  /* 0x00000000070772ca */ /* 0x000fe400000e0000 */
[----:B------:R-:W-:Y:S02]  /*ad80*/  R2UR UR5, R5 ;  /* 0x00000000050572ca */ /* 0x000fe400000e0000 */
[----:B------:R-:W-:-:S11]  /*ad90*/  VOTEU.ANY UP0, P0 ;  /* 0x00000000003f7886 */ /* 0x000fd60000000100 */
        /* <DEDUP_REMOVED lines=159> */
[----:B------:R-:W0:Y:S01]  /*b790*/  S2R R72, SR_TID.X ;  /* 0x0000000000487919 */ /* 0x000e220000002100 */
[----:B------:R1:W-:Y:S04]  /*b7a0*/  STL [R1+0x90], R2 ;  /* 0x0000900201007387 */ /* 0x0003e80000100800 */
[----:B------:R1:W-:Y:S01]  /*b7b0*/  STL [R1+0x90], R2 ;  /* 0x0000900201007387 */ /* 0x0003e20000100800 */
[----:B------:R-:W-:-:S02]  /*b7c0*/  WARPGROUP.DEPBAR.LE gsb0, 0x0 ;  /* 0x00008000000079c5 */ /* 0x000fc40000010000 */
[----:B------:R-:W-:-:S06]  /*b7d0*/  WARPGROUP.ARRIVE ;  /* 0x00000000000079c5 */ /* 0x000fcc0000000000 */
[----:B------:R-:W-:Y:S01]  /*b7e0*/  HGMMA.64x96x16.F32.BF16 R24, gdesc[UR4], R24, gsb0 ;  /* 0x01600000041879f0 */ /* 0x000fe20008001818 */
[----:B0-----:R-:W-:Y:S01]  /*b7f0*/  LOP3.LUT R72, R72, 0x7f, RZ, 0xc0, !PT ;  /* 0x0000007f48487812 */ /* 0x001fe200078ec0ff */
[----:B------:R1:W-:Y:S03]  /*b800*/  STL [R1+0x90], R2 ;  /* 0x0000900201007387 */ /* 0x0003e60000100800 */
[----:B------:R-:W-:Y:S01]  /*b810*/  ISETP.NE.AND P0, PT, R72, RZ, PT ;  /* 0x000000ff4800720c */ /* 0x000fe20003f05270 */
        /* <DEDUP_REMOVED lines=21> */
[----:B------:R-:W2:Y:S04]  /*b970*/  LDL R12, [R1+0x13c] ;  /* 0x00013c00010c7983 */ /* 0x000ea80000100800 */
[----:B------:R-:W3:Y:S04]  /*b980*/  LDL.128 R8, [R1+0x150] ;  /* 0x0001500001087983 */ /* 0x000ee80000100c00 */
[----:B0-----:R-:W4:Y:S04]  /*b990*/  LDL.128 R4, [R1+0x140] ;  /* 0x0001400001047983 */ /* 0x001f280000100c00 */
[----:B------:R-:W3:Y:S01]  /*b9a0*/  LDL R21, [R1+0x70] ;  /* 0x0000700001157983 */ /* 0x000ee20000100800 */
[----:B------:R-:W-:Y:S01]  /*b9b0*/  BSSY B0, `(.L_x_10120) ;  /* 0x0000035000007945 */ /* 0x000fe20003800000 */
[----:B--2---:R-:W-:-:S04]  /*b9c0*/  SHF.R.S32.HI R13, RZ, 0x1f, R12 ;  /* 0x0000001fff0d7819 */ /* 0x004fc8000001140c */
[----:B------:R-:W-:-:S04]  /*b9d0*/  LEA.HI R13, R13, R12, RZ, 0x7 ;  /* 0x0000000c0d0d7211 */ /* 0x000fc800078f38ff */
[----:B------:R-:W-:-:S05]  /*b9e0*/  LOP3.LUT R15, R13, 0xffffff80, RZ, 0xc0, !PT ;  /* 0xffffff800d0f7812 */ /* 0x000fca00078ec0ff */
[----:B------:R-:W-:-:S05]  /*b9f0*/  IMAD.IADD R15, R12, 0x1, -R15 ;  /* 0x000000010c0f7824 */ /* 0x000fca00078e0a0f */
[----:B------:R-:W-:-:S04]  /*ba00*/  SHF.R.S32.HI R14, RZ, 0x1f, R15 ;  /* 0x0000001fff0e7819 */ /* 0x000fc8000001140f */
[----:B------:R-:W-:-:S04]  /*ba10*/  LEA.HI R16, R14, R15, RZ, 0x2 ;  /* 0x0000000f0e107211 */ /* 0x000fc800078f10ff */
[--C-:B------:R-:W-:Y:S02]  /*ba20*/  SHF.R.S32.HI R17, RZ, 0x2, R16.reuse ;  /* 0x00000002ff117819 */ /* 0x100fe40000011410 */
[----:B------:R-:W-:Y:S02]  /*ba30*/  SHF.R.S32.HI R12, RZ, 0x1f, R16 ;  /* 0x0000001fff0c7819 */ /* 0x000fe40000011410 */
[----:B------:R-:W-:Y:S02]  /*ba40*/  LEA.HI R14, R14, R15, RZ, 0x5 ;  /* 0x0000000f0e0e7211 */ /* 0x000fe400078f28ff */
[----:B------:R-:W-:Y:S02]  /*ba50*/  LEA.HI R20, R12, R17, RZ, 0x3 ;  /* 0x000000110c147211 */ /* 0x000fe400078f18ff */
[----:B------:R-:W-:Y:S01]  /*ba60*/  SHF.R.S32.HI R12, RZ, 0x7, R13 ;  /* 0x00000007ff0c7819 */ /* 0x000fe2000001140d */
[----:B----4-:R-:W-:Y:S01]  /*ba70*/  IMAD R73, R0, -0x60, R5 ;  /* 0xffffffa000497824 */ /* 0x010fe200078e0205 */
[----:B------:R-:W-:-:S02]  /*ba80*/  LOP3.LUT R20, R20, 0xfffffff8, RZ, 0xc0, !PT ;  /* 0xfffffff814147812 */ /* 0x000fc400078ec0ff */
[----:B------:R-:W-:Y:S02]  /*ba90*/  LEA.HI R13, R13, R12, RZ, 0x1 ;  /* 0x0000000c0d0d7211 */ /* 0x000fe400078f08ff */
[----:B------:R-:W-:Y:S02]  /*baa0*/  SHF.R.S32.HI R14, RZ, 0x5, R14 ;  /* 0x00000005ff0e7819 */ /* 0x000fe4000001140e */
[----:B------:R-:W-:Y:S02]  /*bab0*/  LOP3.LUT R16, R16, 0x7ffffffc, RZ, 0xc0, !PT ;  /* 0x7ffffffc10107812 */ /* 0x000fe400078ec0ff */
[----:B---3--:R-:W-:Y:S01]  /*bac0*/  ISETP.GE.AND P1, PT, R9, 0x1, PT ;  /* 0x000000010900780c */ /* 0x008fe20003f26270 */
[----:B------:R-:W-:Y:S01]  /*bad0*/  IMAD.IADD R20, R17, 0x1, -R20 ;  /* 0x0000000111147824 */ /* 0x000fe200078e0a14 */
[----:B------:R-:W-:Y:S01]  /*bae0*/  LOP3.LUT R13, R13, 0x3fffffe, RZ, 0xc0, !PT ;  /* 0x03fffffe0d0d7812 */ /* 0x000fe200078ec0ff */
[----:B------:R-:W-:Y:S01]  /*baf0*/  IMAD R21, R21, 0x8, R14 ;  /* 0x0000000815157824 */ /* 0x000fe200078e020e */
[----:B------:R-:W-:Y:S01]  /*bb00*/  IADD3 R73, -R4, 0x1, R73 ;  /* 0x0000000104497810 */ /* 0x000fe20007ffe149 */
[----:B------:R-:W-:Y:S01]  /*bb10*/  IMAD.IADD R16, R15, 0x1, -R16 ;  /* 0x000000010f107824 */ /* 0x000fe200078e0a10 */
[----:B------:R-:W-:Y:S01]  /*bb20*/  LOP3.LUT R15, RZ, R6, RZ, 0x33, !PT ;  /* 0x00000006ff0f7212 */ /* 0x000fe200078e33ff */
[----:B------:R-:W-:-:S02]  /*bb30*/  IMAD.IADD R13, R12, 0x1, -R13 ;  /* 0x000000010c0d7824 */ /* 0x000fc400078e0a0d */
[----:B------:R-:W-:Y:S02]  /*bb40*/  IMAD.U32 R20, R21, 0x10, R20 ;  /* 0x0000001015147824 */ /* 0x000fe400078e0014 */
[----:B------:R-:W-:Y:S02]  /*bb50*/  IMAD R12, R16, -0x2, R73 ;  /* 0xfffffffe100c7824 */ /* 0x000fe400078e0249 */
[----:B------:R-:W-:Y:S02]  /*bb60*/  IMAD R20, R13, 0x40, R20 ;  /* 0x000000400d147824 */ /* 0x000fe400078e0214 */
[----:B------:R-:W-:Y:S02]  /*bb70*/  IMAD R13, R0, -0x60, RZ ;  /* 0xffffffa0000d7824 */ /* 0x000fe400078e02ff */
[C---:B------:R-:W-:Y:S02]  /*bb80*/  IMAD.IADD R21, R12.reuse, 0x1, R7 ;  /* 0x000000010c157824 */ /* 0x040fe400078e0207 */
[----:B------:R-:W-:-:S02]  /*bb90*/  IMAD.IADD R91, R12, 0x1, R15 ;  /* 0x000000010c5b7824 */ /* 0x000fc400078e020f */
[----:B------:R-:W-:Y:S02]  /*bba0*/  IMAD R16, R16, -0x2, R13 ;  /* 0xfffffffe10107824 */ /* 0x000fe400078e020d */
[----:B------:R-:W-:Y:S02]  /*bbb0*/  IMAD R14, R0, -0x60, R8 ;  /* 0xffffffa0000e7824 */ /* 0x000fe400078e0208 */
[--C-:B------:R-:W-:Y:S02]  /*bbc0*/  IMAD.IADD R6, R21, 0x1, R20.reuse ;  /* 0x0000000115067824 */ /* 0x100fe400078e0214 */
[----:B------:R-:W-:Y:S01]  /*bbd0*/  IMAD.IADD R7, R91, 0x1, R20 ;  /* 0x000000015b077824 */ /* 0x000fe200078e0214 */
[----:B-1----:R-:W-:Y:S06]  /*bbe0*/  @!P1 BRA `(.L_x_10121) ;  /* 0x0000000000449947 */ /* 0x002fec0003800000 */
[----:B------:R-:W-:Y:S01]  /*bbf0*/  IADD3 R8, R20, R5, -R4 ;  /* 0x0000000514087210 */ /* 0x000fe20007ffe804 */
[----:B------:R-:W-:Y:S03]  /*bc00*/  BSSY B1, `(.L_x_10122) ;  /* 0x000000c000017945 */ /* 0x000fe60003800000 */
[----:B------:R-:W-:-:S13]  /*bc10*/  ISETP.GT.AND P1, PT, R8, -0x1, PT ;  /* 0xffffffff0800780c */ /* 0x000fda0003f24270 */
[----:B------:R-:W-:Y:S05]  /*bc20*/  @P1 BRA `(.L_x_10123) ;  /* 0x0000000000181947 */ /* 0x000fea0003800000 */
[----:B------:R-:W-:Y:S02]  /*bc30*/  ISETP.NE.AND P1, PT, R9, 0x1, PT ;  /* 0x000000010900780c */ /* 0x000fe40003f25270 */
[----:B------:R-:W-:-:S11]  /*bc40*/  LOP3.LUT R13, RZ, R8, RZ, 0x33, !PT ;  /* 0x00000008ff0d7212 */ /* 0x000fd600078e33ff */
[----:B------:R-:W-:-:S05]  /*bc50*/  @P1 IMAD.HI.U32 R8, R13, R10, RZ ;  /* 0x0000000a0d081227 */ /* 0x000fca00078e00ff */
[----:B------:R-:W-:-:S04]  /*bc60*/  @P1 SHF.R.U32.HI R13, RZ, R11, R8 ;  /* 0x0000000bff0d1219 */ /* 0x000fc80000011608 */
[----:B------:R-:W-:Y:S01]  /*bc70*/  LOP3.LUT R8, RZ, R13, RZ, 0x33, !PT ;  /* 0x0000000dff087212 */ /* 0x000fe200078e33ff */
[----:B------:R-:W-:Y:S06]  /*bc80*/  BRA `(.L_x_10124) ;  /* 0x00000000000c7947 */ /* 0x000fec0003800000 */
.L_x_10123:
[----:B------:R-:W-:-:S13]  /*bc90*/  ISETP.NE.AND P1, PT, R9, 0x1, PT ;  /* 0x000000010900780c */ /* 0x000fda0003f25270 */
[----:B------:R-:W-:-:S05]  /*bca0*/  @P1 IMAD.HI.U32 R12, R8, R10, RZ ;  /* 0x0000000a080c1227 */ /* 0x000fca00078e00ff */
[----:B------:R-:W-:-:S07]  /*bcb0*/  @P1 SHF.R.U32.HI R8, RZ, R11, R12 ;  /* 0x0000000bff081219 */ /* 0x000fce000001160c */
.L_x_10124:
[----:B------:R-:W-:Y:S05]  /*bcc0*/  BSYNC B1 ;  /* 0x0000000000017941 */ /* 0x000fea0003800000 */
.L_x_10122:
[----:B------:R-:W-:-:S05]  /*bcd0*/  IMAD R8, R8, R9, R16 ;  /* 0x0000000908087224 */ /* 0x000fca00078e0210 */
[----:B------:R-:W-:Y:S02]  /*bce0*/  VIMNMX R7, R7, R8, !PT ;  /* 0x0000000807077248 */ /* 0x000fe40007fe0100 */
[----:B------:R-:W-:-:S07]  /*bcf0*/  VIADDMNMX R6, R8, R9, R6, PT ;  /* 0x0000000908067246 */ /* 0x000fce0003800106 */
.L_x_10121:
[----:B------:R-:W-:Y:S05]  /*bd00*/  BSYNC B0 ;  /* 0x0000000000007941 */ /* 0x000fea0003800000 */
.L_x_10120:
[----:B------:R-:W-:Y:S01]  /*bd10*/  ISETP.GE.AND P1, PT, R14, 0x9, PT ;  /* 0x000000090e00780c */ /* 0x000fe20003f26270 */
[----:B------:R-:W-:Y:S01]  /*bd20*/  VIADD R20, R20, 0x8 ;  /* 0x0000000814147836 */ /* 0x000fe20000000000 */
[----:B------:R-:W-:Y:S01]  /*bd30*/  ISETP.GE.AND P2, PT, R14, 0x2, PT ;  /* 0x000000020e00780c */ /* 0x000fe20003f46270 */
[----:B------:R-:W-:Y:S01]  /*bd40*/  BSSY B0, `(.L_x_10125) ;  /* 0x0000087000007945 */ /* 0x000fe20003800000 */
[----:B------:R-:W-:Y:S02]  /*bd50*/  P2R R12, PR, RZ, 0x2 ;  /* 0x00000002ff0c7803 */ /* 0x000fe40000000000 */
[----:B------:R-:W-:Y:S02]  /*bd60*/  ISETP.GT.AND P1, PT, R7, 0x8, !P1 ;  /* 0x000000080700780c */ /* 0x000fe40004f24270 */
[----:B------:R-:W-:Y:S02]  /*bd70*/  P2R R8, PR, RZ, 0x4 ;  /* 0x00000004ff087803 */ /* 0x000fe40000000000 */
[----:B------:R-:W-:-:S02]  /*bd80*/  ISETP.LT.OR P1, PT, R6, 0x9, P1 ;  /* 0x000000090600780c */ /* 0x000fc40000f21670 */
[C---:B------:R-:W-:Y:S02]  /*bd90*/  ISETP.GT.AND P2, PT, R7.reuse, 0x1, !P2 ;  /* 0x000000010700780c */ /* 0x040fe40005744270 */
[----:B------:R-:W-:Y:S02]  /*bda0*/  ISETP.GE.AND P3, PT, R14, 0xa, PT ;  /* 0x0000000a0e00780c */ /* 0x000fe40003f66270 */
[----:B------:R-:W-:Y:S02]  /*bdb0*/  FSEL R87, R28, -INF , !P1 ;  /* 0xff8000001c577808 */ /* 0x000fe40004800000 */
[----:B------:R-:W-:Y:S02]  /*bdc0*/  ISETP.LT.OR P2, PT, R6, 0x2, P2 ;  /* 0x000000020600780c */ /* 0x000fe40001741670 */
[----:B------:R-:W-:Y:S02]  /*bdd0*/  ISETP.GT.AND P1, PT, R7, 0x9, !P3 ;  /* 0x000000090700780c */ /* 0x000fe40005f24270 */
[----:B------:R-:W-:-:S02]  /*bde0*/  FSEL R89, R25, -INF , !P2 ;  /* 0xff80000019597808 */ /* 0x000fc40005000000 */
        /* <DEDUP_REMOVED lines=76> */
[----:B------:R-:W-:Y:S02]  /*c2b0*/  P2R R25, PR, RZ, 0x8 ;  /* 0x00000008ff197803 */ /* 0x000fe40000000000 */
        /* <DEDUP_REMOVED lines=40> */
.L_x_10128:
[----:B------:R-:W-:-:S13]  /*c540*/  ISETP.NE.AND P6, PT, R9, 0x1, PT ;  /* 0x000000010900780c */ /* 0x000fda0003fc5270 */
[----:B------:R-:W-:-:S05]  /*c550*/  @P6 IMAD.HI.U32 R10, R4, R10, RZ ;  /* 0x0000000a040a6227 */ /* 0x000fca00078e00ff */
[----:B------:R-:W-:-:S07]  /*c560*/  @P6 SHF.R.U32.HI R4, RZ, R11, R10 ;  /* 0x0000000bff046219 */ /* 0x000fce000001160a */
.L_x_10129:
[----:B------:R-:W-:Y:S05]  /*c570*/  BSYNC B1 ;  /* 0x0000000000017941 */ /* 0x000fea0003800000 */
.L_x_10127:
[----:B------:R-:W-:-:S05]  /*c580*/  IMAD R4, R4, R9, R16 ;  /* 0x0000000904047224 */ /* 0x000fca00078e0210 */
[----:B------:R-:W-:Y:S02]  /*c590*/  VIADDMNMX R6, R4, R9, R6, PT ;  /* 0x0000000904067246 */ /* 0x000fe40003800106 */
[----:B------:R-:W-:-:S07]  /*c5a0*/  VIMNMX R7, R7, R4, !PT ;  /* 0x0000000407077248 */ /* 0x000fce0007fe0100 */
.L_x_10126:
[----:B------:R-:W-:Y:S05]  /*c5b0*/  BSYNC B0 ;  /* 0x0000000000007941 */ /* 0x000fea0003800000 */
.L_x_10125:
[----:B------:R-:W2:Y:S01]  /*c5c0*/  LDL.64 R20, [R1+0x430] ;  /* 0x0004300001147983 */ /* 0x000ea20000100a00 */
[----:B------:R-:W-:Y:S02]  /*c5d0*/  ISETP.GT.AND P5, PT, R7, RZ, !P5 ;  /* 0x000000ff0700720c */ /* 0x000fe40006fa4270 */
        /* <DEDUP_REMOVED lines=11> */
[----:B------:R-:W-:Y:S02]  /*c690*/  ISETP.NE.AND P5, PT, R25, RZ, PT ;  /* 0x000000ff1900720c */ /* 0x000fe40003fa5270 */
[C---:B------:R-:W-:Y:S01]  /*c6a0*/  ISETP.GT.AND P1, PT, R7.reuse, 0x49, !P1 ;  /* 0x000000490700780c */ /* 0x040fe20004f24270 */
[----:B------:R-:W3:Y:S01]  /*c6b0*/  LDL R25, [R1+0x450] ;  /* 0x0004500001197983 */ /* 0x000ee20000100800 */
        /* <DEDUP_REMOVED lines=60> */
[----:B--2---:R-:W-:Y:S02]  /*ca80*/  FMNMX.FTZ R4, R93, R20, !PT ;  /* 0x000000145d047209 */ /* 0x004fe40007810000 */
[----:B------:R-:W-:Y:S02]  /*ca90*/  FMNMX.FTZ R5, R24, R21, !PT ;  /* 0x0000001518057209 */ /* 0x000fe40007810000 */
[----:B------:R-:W-:Y:S02]  /*caa0*/  FMNMX.FTZ R4, R89, R4, !PT ;  /* 0x0000000459047209 */ /* 0x000fe40007810000 */
[----:B------:R-:W-:-:S02]  /*cab0*/  ISETP.LT.OR P5, PT, R6, 0x49, P5 ;  /* 0x000000490600780c */ /* 0x000fc40002fa1670 */
[----:B------:R-:W-:Y:S02]  /*cac0*/  FMNMX.FTZ R4, R87, R4, !PT ;  /* 0x0000000457047209 */ /* 0x000fe40007810000 */
[----:B------:R-:W-:Y:S02]  /*cad0*/  FMNMX.FTZ R5, R28, R5, !PT ;  /* 0x000000051c057209 */ /* 0x000fe40007810000 */
[----:B------:R-:W-:Y:S02]  /*cae0*/  FMNMX.FTZ R4, R85, R4, !PT ;  /* 0x0000000455047209 */ /* 0x000fe40007810000 */
[----:B------:R-:W-:Y:S02]  /*caf0*/  FSEL R62, R62, -INF , !P5 ;  /* 0xff8000003e3e7808 */ /* 0x000fe40006800000 */
[----:B------:R-:W-:Y:S02]  /*cb00*/  FMNMX.FTZ R4, R83, R4, !PT ;  /* 0x0000000453047209 */ /* 0x000fe40007810000 */
[----:B------:R-:W-:-:S02]  /*cb10*/  ISETP.GT.AND P2, PT, R7, 0x50, !P2 ;  /* 0x000000500700780c */ /* 0x000fc40005744270 */
[----:B------:R-:W-:Y:S02]  /*cb20*/  FMNMX.FTZ R4, R81, R4, !PT ;  /* 0x0000000451047209 */ /* 0x000fe40007810000 */
[----:B------:R-:W-:Y:S02]  /*cb30*/  ISETP.LT.OR P1, PT, R6, 0x4a, P1 ;  /* 0x0000004a0600780c */ /* 0x000fe40000f21670 */
[----:B------:R-:W-:Y:S02]  /*cb40*/  FMNMX.FTZ R4, R79, R4, !PT ;  /* 0x000000044f047209 */ /* 0x000fe40007810000 */
[----:B------:R-:W-:Y:S02]  /*cb50*/  ISETP.GT.AND P3, PT, R7, 0x51, !P3 ;  /* 0x000000510700780c */ /* 0x000fe40005f64270 */
[----:B------:R-:W-:Y:S02]  /*cb60*/  FMNMX.FTZ R4, R77, R4, !PT ;  /* 0x000000044d047209 */ /* 0x000fe40007810000 */
[----:B------:R-:W-:-:S02]  /*cb70*/  ISETP.NE.AND P6, PT, R14, RZ, PT ;  /* 0x000000ff0e00720c */ /* 0x000fc40003fc5270 */
        /* <DEDUP_REMOVED lines=34> */
[----:B------:R-:W0:Y:S01]  /*cda0*/  SHFL.BFLY PT, R11, R10, 0x1, 0x1f ;  /* 0x0c201f000a0b7f89 */ /* 0x000e2200000e0000 */
[----:B------:R-:W-:Y:S02]  /*cdb0*/  ISETP.LT.OR P2, PT, R6, 0x51, P2 ;  /* 0x000000510600780c */ /* 0x000fe40001741670 */
[----:B------:R-:W-:Y:S02]  /*cdc0*/  FSEL R26, R63, -INF , !P1 ;  /* 0xff8000003f1a7808 */ /* 0x000fe40004800000 */
[----:B------:R-:W-:Y:S02]  /*cdd0*/  FMNMX.FTZ R5, R62, R5, !PT ;  /* 0x000000053e057209 */ /* 0x000fe40007810000 */
[----:B------:R-:W-:Y:S02]  /*cde0*/  ISETP.GT.AND P4, PT, R7, 0x58, !P4 ;  /* 0x000000580700780c */ /* 0x000fe40006784270 */
[----:B------:R-:W-:Y:S02]  /*cdf0*/  ISETP.LT.OR P3, PT, R6, 0x52, P3 ;  /* 0x000000520600780c */ /* 0x000fe40001f61670 */
[----:B------:R-:W-:-:S02]  /*ce00*/  FSEL R66, R66, -INF , !P2 ;  /* 0xff80000042427808 */ /* 0x000fc40005000000 */
[----:B------:R-:W-:Y:S02]  /*ce10*/  FMNMX.FTZ R5, R26, R5, !PT ;  /* 0x000000051a057209 */ /* 0x000fe40007810000 */
[----:B------:R-:W-:Y:S02]  /*ce20*/  ISETP.GT.AND P1, PT, R7, 0x59, !P6 ;  /* 0x000000590700780c */ /* 0x000fe40007724270 */
[----:B------:R-:W-:Y:S02]  /*ce30*/  ISETP.LT.OR P4, PT, R6, 0x59, P4 ;  /* 0x000000590600780c */ /* 0x000fe40002781670 */
[----:B------:R-:W-:Y:S02]  /*ce40*/  FSEL R67, R67, -INF , !P3 ;  /* 0xff80000043437808 */ /* 0x000fe40005800000 */
[----:B------:R-:W-:Y:S02]  /*ce50*/  FMNMX.FTZ R4, R66, R5, !PT ;  /* 0x0000000542047209 */ /* 0x000fe40007810000 */
[----:B------:R-:W-:-:S02]  /*ce60*/  ISETP.LT.OR P1, PT, R6, 0x5a, P1 ;  /* 0x0000005a0600780c */ /* 0x000fc40000f21670 */
[----:B------:R-:W-:Y:S02]  /*ce70*/  FSEL R70, R70, -INF , !P4 ;  /* 0xff80000046467808 */ /* 0x000fe40006000000 */
[----:B------:R-:W-:Y:S02]  /*ce80*/  FMNMX.FTZ R5, R67, R4, !PT ;  /* 0x0000000443057209 */ /* 0x000fe40007810000 */
[----:B------:R-:W-:Y:S02]  /*ce90*/  FSEL R71, R71, -INF , !P1 ;  /* 0xff80000047477808 */ /* 0x000fe40004800000 */
[----:B------:R-:W-:Y:S02]  /*cea0*/  FMNMX.FTZ R4, R70, R5, !PT ;  /* 0x0000000546047209 */ /* 0x000fe40007810000 */
[----:B0-----:R-:W-:Y:S02]  /*ceb0*/  FMNMX.FTZ R6, R10, R11, !PT ;  /* 0x0000000b0a067209 */ /* 0x001fe40007810000 */
[----:B------:R-:W-:-:S02]  /*cec0*/  FMNMX.FTZ R9, R71, R4, !PT ;  /* 0x0000000447097209 */ /* 0x000fc40007810000 */
[----:B------:R-:W2:Y:S04]  /*ced0*/  LDL.64 R4, [R1+0x440] ;  /* 0x0004400001047983 */ /* 0x000ea80000100a00 */
[----:B------:R-:W-:Y:S04]  /*cee0*/  STL.64 [R1+0x430], R8 ;  /* 0x0004300801007387 */ /* 0x000fe80000100a00 */
[----:B------:R0:W-:Y:S04]  /*cef0*/  STL [R1+0x430], R6 ;  /* 0x0004300601007387 */ /* 0x0001e80000100800 */
[----:B------:R-:W3:Y:S04]  /*cf00*/  LDL R12, [R1+0x430] ;  /* 0x00043000010c7983 */ /* 0x000ee80000100800 */
[----:B------:R-:W4:Y:S01]  /*cf10*/  LDL R11, [R1+0x434] ;  /* 0x00043400010b7983 */ /* 0x000f220000100800 */
[----:B---3--:R-:W-:Y:S01]  /*cf20*/  FMUL.FTZ R7, R25, R12 ;  /* 0x0000000c19077220 */ /* 0x008fe20000410000 */
[----:B------:R-:W-:-:S04]  /*cf30*/  FSETP.NEU.FTZ.AND P1, PT, R12, -INF , PT ;  /* 0xff8000000c00780b */ /* 0x000fc80003f3d000 */
[----:B------:R-:W-:-:S05]  /*cf40*/  FSEL R10, R7, RZ, P1 ;  /* 0x000000ff070a7208 */ /* 0x000fca0000800000 */
[----:B0-----:R-:W-:-:S04]  /*cf50*/  FFMA.FTZ R6, R85, R25, -R10 ;  /* 0x0000001955067223 */ /* 0x001fc8000001080a */
[----:B------:R4:W-:Y:S02]  /*cf60*/  MUFU.EX2 R173, R6 ;  /* 0x0000000600ad7308 */ /* 0x0009e40000000800 */
[----:B----4-:R-:W0:Y:S02]  /*cf70*/  SHFL.BFLY PT, R6, R11, 0x2, 0x1f ;  /* 0x0c401f000b067f89 */ /* 0x010e2400000e0000 */
[----:B0-----:R-:W-:-:S05]  /*cf80*/  FMNMX.FTZ R6, R6, R11, !PT ;  /* 0x0000000b06067209 */ /* 0x001fca0007810000 */
[----:B------:R-:W0:Y:S01]  /*cf90*/  SHFL.BFLY PT, R9, R6, 0x1, 0x1f ;  /* 0x0c201f0006097f89 */ /* 0x000e2200000e0000 */
        /* <DEDUP_REMOVED lines=15> */
[----:B0-----:R-:W-:Y:S01]  /*d090*/  FMNMX.FTZ R6, R6, R9, !PT ;  /* 0x0000000906067209 */ /* 0x001fe20007810000 */
[----:B------:R-:W-:-:S03]  /*d0a0*/  FFMA.FTZ R190, R33, R25, -R10 ;  /* 0x0000001921be7223 */ /* 0x000fc6000001080a */
[C---:B------:R-:W-:Y:S01]  /*d0b0*/  FSETP.NEU.FTZ.AND P1, PT, R6.reuse, -INF , PT ;  /* 0xff8000000600780b */ /* 0x040fe20003f3d000 */
[-C--:B------:R-:W-:Y:S01]  /*d0c0*/  FMUL.FTZ R8, R6, R25.reuse ;  /* 0x0000001906087220 */ /* 0x080fe20000410000 */
        /* <DEDUP_REMOVED lines=8> */
[----:B------:R-:W-:-:S02]  /*d150*/  FSEL R10, R8, RZ, P1 ;  /* 0x000000ff080a7208 */ /* 0x000fc40000800000 */
[----:B------:R-:W-:Y:S01]  /*d160*/  FSEL R8, R6, RZ, P1 ;  /* 0x000000ff06087208 */ /* 0x000fe20000800000 */
[----:B------:R-:W-:Y:S02]  /*d170*/  FADD.FTZ R20, R20, -R11 ;  /* 0x8000000b14147221 */ /* 0x000fe40000010000 */
[-C--:B------:R-:W-:Y:S02]  /*d180*/  FFMA.FTZ R226, R24, R25.reuse, -R10 ;  /* 0x0000001918e27223 */ /* 0x080fe4000001080a */
[----:B------:R-:W-:Y:S01]  /*d190*/  FADD.FTZ R8, R21, -R8 ;  /* 0x8000000815087221 */ /* 0x000fe20000010000 */
[-C--:B------:R-:W-:Y:S01]  /*d1a0*/  FMUL.FTZ R12, R20, R25.reuse ;  /* 0x00000019140c7220 */ /* 0x080fe20000410000 */
[-CC-:B------:R-:W-:Y:S02]  /*d1b0*/  FFMA.FTZ R223, R28, R25.reuse, -R10.reuse ;  /* 0x000000191cdf7223 */ /* 0x180fe4000001080a */
[----:B------:R-:W-:Y:S01]  /*d1c0*/  FMUL.FTZ R8, R25, R8 ;  /* 0x0000000819087220 */ /* 0x000fe20000410000 */
[----:B------:R-:W-:Y:S01]  /*d1d0*/  MUFU.EX2 R7, R7 ;  /* 0x0000000700077308 */ /* 0x000fe20000000800 */
[----:B------:R-:W-:-:S07]  /*d1e0*/  FFMA.FTZ R175, R30, R25, -R10 ;  /* 0x000000191eaf7223 */ /* 0x000fce000001080a */
[----:B------:R-:W2:Y:S01]  /*d1f0*/  MUFU.EX2 R12, R12 ;  /* 0x0000000c000c7308 */ /* 0x000ea20000000800 */
[----:B------:R-:W-:-:S07]  /*d200*/  FFMA.FTZ R224, R31, R25, -R10 ;  /* 0x000000191fe07223 */ /* 0x000fce000001080a */
[----:B------:R-:W-:Y:S08]  /*d210*/  MUFU.EX2 R226, R226 ;  /* 0x000000e200e27308 */ /* 0x000ff00000000800 */
[----:B------:R-:W0:Y:S01]  /*d220*/  MUFU.EX2 R24, R8 ;  /* 0x0000000800187308 */ /* 0x000e220000000800 */
[----:B------:R-:W-:-:S07]  /*d230*/  FFMA.FTZ R219, R34, R25, -R10 ;  /* 0x0000001922db7223 */ /* 0x000fce000001080a */
[----:B------:R-:W1:Y:S08]  /*d240*/  MUFU.EX2 R172, R172 ;  /* 0x000000ac00ac7308 */ /* 0x000e700000000800 */
[----:B------:R-:W3:Y:S01]  /*d250*/  MUFU.EX2 R223, R223 ;  /* 0x000000df00df7308 */ /* 0x000ee20000000800 */
[----:B------:R-:W-:-:S07]  /*d260*/  FFMA.FTZ R220, R35, R25, -R10 ;  /* 0x0000001923dc7223 */ /* 0x000fce000001080a */
[----:B------:R-:W4:Y:S08]  /*d270*/  MUFU.EX2 R174, R174 ;  /* 0x000000ae00ae7308 */ /* 0x000f300000000800 */
[----:B------:R-:W5:Y:S01]  /*d280*/  MUFU.EX2 R175, R175 ;  /* 0x000000af00af7308 */ /* 0x000f620000000800 */
[----:B--2---:R-:W-:Y:S01]  /*d290*/  FFMA.FTZ R9, R12, R4, R7 ;  /* 0x000000040c097223 */ /* 0x004fe20000010007 */
[----:B0-----:R-:W-:-:S06]  /*d2a0*/  FFMA.FTZ R4, R5, R24, R226 ;  /* 0x0000001805047223 */ /* 0x001fcc00000100e2 */
[----:B------:R-:W0:Y:S01]  /*d2b0*/  MUFU.EX2 R224, R224 ;  /* 0x000000e000e07308 */ /* 0x000e220000000800 */
[----:B------:R-:W-:Y:S01]  /*d2c0*/  FFMA.FTZ R206, R38, R25, -R10 ;  /* 0x0000001926ce7223 */ /* 0x000fe2000001080a */
[----:B-1----:R-:W-:-:S06]  /*d2d0*/  FADD.FTZ R9, R172, R9 ;  /* 0x00000009ac097221 */ /* 0x002fcc0000010000 */
[----:B------:R-:W1:Y:S01]  /*d2e0*/  MUFU.EX2 R222, R222 ;  /* 0x000000de00de7308 */ /* 0x000e620000000800 */
[----:B---3--:R-:W-:Y:S01]  /*d2f0*/  FADD.FTZ R4, R223, R4 ;  /* 0x00000004df047221 */ /* 0x008fe20000010000 */
[----:B------:R-:W-:-:S06]  /*d300*/  FFMA.FTZ R207, R39, R25, -R10 ;  /* 0x0000001927cf7223 */ /* 0x000fcc000001080a */
[----:B------:R-:W2:Y:S01]  /*d310*/  MUFU.EX2 R219, R219 ;  /* 0x000000db00db7308 */ /* 0x000ea20000000800 */
[----:B----4-:R-:W-:Y:S01]  /*d320*/  FADD.FTZ R8, R174, R9 ;  /* 0x00000009ae087221 */ /* 0x010fe20000010000 */
[----:B-----5:R-:W-:-:S06]  /*d330*/  FADD.FTZ R5, R175, R4 ;  /* 0x00000004af057221 */ /* 0x020fcc0000010000 */
[----:B------:R-:W3:Y:S01]  /*d340*/  MUFU.EX2 R221, R221 ;  /* 0x000000dd00dd7308 */ /* 0x000ee20000000800 */
[----:B------:R-:W-:-:S07]  /*d350*/  FFMA.FTZ R202, R42, R25, -R10 ;  /* 0x000000192aca7223 */ /* 0x000fce000001080a */
[----:B------:R-:W4:Y:S01]  /*d360*/  MUFU.EX2 R220, R220 ;  /* 0x000000dc00dc7308 */ /* 0x000f220000000800 */
[----:B------:R-:W-:Y:S01]  /*d370*/  FADD.FTZ R9, R173, R8 ;  /* 0x00000008ad097221 */ /* 0x000fe20000010000 */
[----:B0-----:R-:W-:-:S06]  /*d380*/  FADD.FTZ R4, R224, R5 ;  /* 0x00000005e0047221 */ /* 0x001fcc0000010000 */
[----:B------:R-:W0:Y:S01]  /*d390*/  MUFU.EX2 R208, R208 ;  /* 0x000000d000d07308 */ /* 0x000e220000000800 */
[----:B------:R-:W-:-:S07]  /*d3a0*/  FFMA.FTZ R203, R43, R25, -R10 ;  /* 0x000000192bcb7223 */ /* 0x000fce000001080a */
[----:B------:R-:W5:Y:S01]  /*d3b0*/  MUFU.EX2 R206, R206 ;  /* 0x000000ce00ce7308 */ /* 0x000f620000000800 */
[----:B-1----:R-:W-:Y:S01]  /*d3c0*/  FADD.FTZ R8, R222, R9 ;  /* 0x00000009de087221 */ /* 0x002fe20000010000 */
[----:B--2---:R-:W-:-:S06]  /*d3d0*/  FADD.FTZ R5, R219, R4 ;  /* 0x00000004db057221 */ /* 0x004fcc0000010000 */
[----:B------:R-:W1:Y:S01]  /*d3e0*/  MUFU.EX2 R209, R209 ;  /* 0x000000d100d17308 */ /* 0x000e620000000800 */
[----:B------:R-:W-:-:S07]  /*d3f0*/  FFMA.FTZ R198, R46, R25, -R10 ;  /* 0x000000192ec67223 */ /* 0x000fce000001080a */
[----:B------:R-:W2:Y:S01]  /*d400*/  MUFU.EX2 R207, R207 ;  /* 0x000000cf00cf7308 */ /* 0x000ea20000000800 */
[----:B---3--:R-:W-:Y:S01]  /*d410*/  FADD.FTZ R9, R221, R8 ;  /* 0x00000008dd097221 */ /* 0x008fe20000010000 */
[----:B----4-:R-:W-:-:S06]  /*d420*/  FADD.FTZ R5, R220, R5 ;  /* 0x00000005dc057221 */ /* 0x010fcc0000010000 */
[----:B------:R-:W3:Y:S01]  /*d430*/  MUFU.EX2 R204, R204 ;  /* 0x000000cc00cc7308 */ /* 0x000ee20000000800 */
[----:B------:R-:W-:-:S07]  /*d440*/  FFMA.FTZ R199, R47, R25, -R10 ;  /* 0x000000192fc77223 */ /* 0x000fce000001080a */
[----:B------:R-:W4:Y:S01]  /*d450*/  MUFU.EX2 R202, R202 ;  /* 0x000000ca00ca7308 */ /* 0x000f220000000800 */
[----:B0-----:R-:W-:Y:S01]  /*d460*/  FADD.FTZ R4, R208, R9 ;  /* 0x00000009d0047221 */ /* 0x001fe20000010000 */
[----:B-----5:R-:W-:-:S06]  /*d470*/  FADD.FTZ R8, R206, R5 ;  /* 0x00000005ce087221 */ /* 0x020fcc0000010000 */
        /* <DEDUP_REMOVED lines=60> */
[----:B------:R-:W0:Y:S08]  /*d840*/  MUFU.EX2 R16, R16 ;  /* 0x0000001000107308 */ /* 0x000e300000000800 */
[----:B------:R-:W5:Y:S01]  /*d850*/  MUFU.EX2 R163, R163 ;  /* 0x000000a300a37308 */ /* 0x000f620000000800 */
[----:B-1----:R-:W-:Y:S01]  /*d860*/  FADD.FTZ R8, R182, R9 ;  /* 0x00000009b6087221 */ /* 0x002fe20000010000 */
[----:B--2---:R-:W-:-:S06]  /*d870*/  FADD.FTZ R5, R187, R4 ;  /* 0x00000004bb057221 */ /* 0x004fcc0000010000 */
[----:B------:R-:W1:Y:S08]  /*d880*/  MUFU.EX2 R14, R14 ;  /* 0x0000000e000e7308 */ /* 0x000e700000000800 */
[----:B------:R-:W2:Y:S01]  /*d890*/  MUFU.EX2 R20, R20 ;  /* 0x0000001400147308 */ /* 0x000ea20000000800 */
[----:B---3--:R-:W-:Y:S01]  /*d8a0*/  FADD.FTZ R9, R15, R8 ;  /* 0x000000080f097221 */ /* 0x008fe20000010000 */
[----:B----4-:R-:W-:-:S06]  /*d8b0*/  FADD.FTZ R4, R162, R5 ;  /* 0x00000005a2047221 */ /* 0x010fcc0000010000 */
[----:B------:R-:W3:Y:S08]  /*d8c0*/  MUFU.EX2 R17, R17 ;  /* 0x0000001100117308 */ /* 0x000ef00000000800 */
[----:B------:R-:W4:Y:S01]  /*d8d0*/  MUFU.EX2 R21, R21 ;  /* 0x0000001500157308 */ /* 0x000f220000000800 */
[----:B0-----:R-:W-:Y:S01]  /*d8e0*/  FADD.FTZ R9, R16, R9 ;  /* 0x0000000910097221 */ /* 0x001fe20000010000 */
[----:B-----5:R-:W-:-:S03]  /*d8f0*/  FADD.FTZ R5, R163, R4 ;  /* 0x00000004a3057221 */ /* 0x020fc60000010000 */
[----:B-1----:R-:W-:Y:S01]  /*d900*/  FADD.FTZ R8, R14, R9 ;  /* 0x000000090e087221 */ /* 0x002fe20000010000 */
[----:B--2---:R-:W-:-:S03]  /*d910*/  FADD.FTZ R4, R20, R5 ;  /* 0x0000000514047221 */ /* 0x004fc60000010000 */
[----:B---3--:R-:W-:Y:S01]  /*d920*/  FADD.FTZ R8, R17, R8 ;  /* 0x0000000811087221 */ /* 0x008fe20000010000 */
[----:B------:R-:W-:Y:S01]  /*d930*/  STL [R1+0x434], R6 ;  /* 0x0004340601007387 */ /* 0x000fe20000100800 */
[----:B----4-:R-:W-:-:S05]  /*d940*/  FADD.FTZ R9, R21, R4 ;  /* 0x0000000415097221 */ /* 0x010fca0000010000 */
[----:B------:R-:W-:Y:S04]  /*d950*/  STL.64 [R1+0x440], R8 ;  /* 0x0004400801007387 */ /* 0x000fe80000100a00 */
[----:B------:R-:W2:Y:S01]  /*d960*/  LD.E R10, desc[UR56][R18.64+0x220] ;  /* 0x00022038120a7980 */ /* 0x000ea2000c101900 */
[----:B------:R-:W-:-:S04]  /*d970*/  UIADD3 UR4, UP0, UR49, 0x220, URZ ;  /* 0x0000022031047890 */ /* 0x000fc8000ff1e03f */
[----:B------:R-:W-:Y:S02]  /*d980*/  ULOP3.LUT UR5, UR4, 0x4, URZ, 0xfc, !UPT ;  /* 0x0000000404057892 */ /* 0x000fe4000f8efc3f */
[----:B------:R-:W-:-:S04]  /*d990*/  UIADD3.X UR6, URZ, UR48, URZ, UP0, !UPT ;  /* 0x000000303f067290 */ /* 0x000fc800087fe43f */
[----:B------:R-:W-:Y:S02]  /*d9a0*/  IMAD.U32 R4, RZ, RZ, UR5 ;  /* 0x00000005ff047e24 */ /* 0x000fe4000f8e00ff */
[----:B------:R-:W-:Y:S02]  /*d9b0*/  IMAD.U32 R5, RZ, RZ, UR6 ;  /* 0x00000006ff057e24 */ /* 0x000fe4000f8e00ff */
[----:B--2---:R-:W-:-:S05]  /*d9c0*/  FMUL.FTZ R11, R12, R10 ;  /* 0x0000000a0c0b7220 */ /* 0x004fca0000410000 */
[----:B------:R0:W-:Y:S04]  /*d9d0*/  ST.E desc[UR56][R18.64+0x220], R11 ;  /* 0x0002200b12007985 */ /* 0x0001e8000c101938 */
[----:B------:R-:W2:Y:S02]  /*d9e0*/  LD.E R10, desc[UR56][R4.64] ;  /* 0x00000038040a7980 */ /* 0x000ea4000c101900 */
[----:B--2---:R-:W-:-:S05]  /*d9f0*/  FMUL.FTZ R13, R12, R10 ;  /* 0x0000000a0c0d7220 */ /* 0x004fca0000410000 */
[----:B------:R1:W-:Y:S04]  /*da00*/  ST.E desc[UR56][R4.64], R13 ;  /* 0x0000000d04007985 */ /* 0x0003e8000c101938 */
[----:B0-----:R-:W2:Y:S04]  /*da10*/  LD.E R11, desc[UR56][R18.64+0x260] ;  /* 0x00026038120b7980 */ /* 0x001ea8000c101900 */
[----:B------:R-:W3:Y:S04]  /*da20*/  LD.E R141, desc[UR56][R18.64+0x414] ;  /* 0x00041438128d7980 */ /* 0x000ee8000c101900 */
[----:B------:R-:W4:Y:S04]  /*da30*/  LD.E R9, desc[UR56][R18.64+0x230] ;  /* 0x0002303812097980 */ /* 0x000f28000c101900 */
        /* <DEDUP_REMOVED lines=59> */
[----:B------:R-:W-:-:S06]  /*ddf0*/  ULOP3.LUT UR5, UR4, 0x8, URZ, 0xfc, !UPT ;  /* 0x0000000804057892 */ /* 0x000fcc000f8efc3f */
[----:B------:R-:W-:Y:S02]  /*de00*/  IMAD.U32 R10, RZ, RZ, UR5 ;  /* 0x00000005ff0a7e24 */ /* 0x000fe4000f8e00ff */
[C---:B--2---:R-:W-:Y:S01]  /*de10*/  FMUL.FTZ R11, R12.reuse, R11 ;  /* 0x0000000b0c0b7220 */ /* 0x044fe20000410000 */
[----:B---3--:R-:W-:-:S04]  /*de20*/  FMUL.FTZ R141, R12, R141 ;  /* 0x0000008d0c8d7220 */ /* 0x008fc80000410000 */
[----:B------:R0:W-:Y:S01]  /*de30*/  ST.E desc[UR56][R18.64+0x260], R11 ;  /* 0x0002600b12007985 */ /* 0x0001e2000c101938 */
[C---:B----4-:R-:W-:Y:S01]  /*de40*/  FMUL.FTZ R9, R12.reuse, R9 ;  /* 0x000000090c097220 */ /* 0x050fe20000410000 */
[C---:B-----5:R-:W-:Y:S01]  /*de50*/  FMUL.FTZ R25, R12.reuse, R25 ;  /* 0x000000190c197220 */ /* 0x060fe20000410000 */
[C---:B------:R-:W-:Y:S01]  /*de60*/  FMUL.FTZ R27, R12.reuse, R27 ;  /* 0x0000001b0c1b7220 */ /* 0x040fe20000410000 */
[----:B0-----:R-:W-:Y:S02]  /*de70*/  IMAD.U32 R11, RZ, RZ, UR6 ;  /* 0x00000006ff0b7e24 */ /* 0x001fe4000f8e00ff */
        /* <DEDUP_REMOVED lines=118> */
[----:B0-----:R-:W2:Y:S01]  /*e5e0*/  LD.E R13, desc[UR56][R10.64] ;  /* 0x000000380a0d7980 */ /* 0x001ea2000c101900 */
[----:B------:R-:W-:Y:S01]  /*e5f0*/  ULOP3.LUT UR4, UR4, 0xc, URZ, 0xfc, !UPT ;  /* 0x0000000c04047892 */ /* 0x000fe2000f8efc3f */
[----:B------:R-:W-:-:S05]  /*e600*/  IMAD.U32 R9, RZ, RZ, UR6 ;  /* 0x00000006ff097e24 */ /* 0x000fca000f8e00ff */
[----:B------:R-:W-:Y:S02]  /*e610*/  IMAD.U32 R8, RZ, RZ, UR4 ;  /* 0x00000004ff087e24 */ /* 0x000fe4000f8e00ff */
[----:B--2---:R-:W-:-:S05]  /*e620*/  FMUL.FTZ R13, R24, R13 ;  /* 0x0000000d180d7220 */ /* 0x004fca0000410000 */
[----:B------:R0:W-:Y:S04]  /*e630*/  ST.E desc[UR56][R10.64], R13 ;  /* 0x0000000d0a007985 */ /* 0x0001e8000c101938 */
[----:B------:R-:W2:Y:S02]  /*e640*/  LD.E R25, desc[UR56][R8.64] ;  /* 0x0000003808197980 */ /* 0x000ea4000c101900 */
[----:B--2---:R-:W-:-:S05]  /*e650*/  FMUL.FTZ R25, R24, R25 ;  /* 0x0000001918197220 */ /* 0x004fca0000410000 */
[----:B------:R1:W-:Y:S04]  /*e660*/  ST.E desc[UR56][R8.64], R25 ;  /* 0x0000001908007985 */ /* 0x0003e8000c101938 */
[----:B------:R-:W2:Y:S04]  /*e670*/  LD.E R145, desc[UR56][R18.64+0x41c] ;  /* 0x00041c3812917980 */ /* 0x000ea8000c101900 */
[----:B------:R-:W3:Y:S04]  /*e680*/  LD.E R27, desc[UR56][R18.64+0x238] ;  /* 0x00023838121b7980 */ /* 0x000ee8000c101900 */
[----:B------:R-:W4:Y:S04]  /*e690*/  LD.E R29, desc[UR56][R18.64+0x23c] ;  /* 0x00023c38121d7980 */ /* 0x000f28000c101900 */
[----:B------:R-:W5:Y:S04]  /*e6a0*/  LD.E R31, desc[UR56][R18.64+0x248] ;  /* 0x00024838121f7980 */ /* 0x000f68000c101900 */
[----:B------:R-:W5:Y:S04]  /*e6b0*/  LD.E R33, desc[UR56][R18.64+0x24c] ;  /* 0x00024c3812217980 */ /* 0x000f68000c101900 */
[----:B------:R-:W5:Y:S04]  /*e6c0*/  LD.E R35, desc[UR56][R18.64+0x258] ;  /* 0x0002583812237980 */ /* 0x000f68000c101900 */
[----:B------:R-:W5:Y:S04]  /*e6d0*/  LD.E R37, desc[UR56][R18.64+0x25c] ;  /* 0x00025c3812257980 */ /* 0x000f68000c101900 */
[----:B0-----:R-:W5:Y:S04]  /*e6e0*/  LD.E R13, desc[UR56][R18.64+0x268] ;  /* 0x00026838120d7980 */ /* 0x001f68000c101900 */
        /* <DEDUP_REMOVED lines=177> */
[----:B------:R-:W-:Y:S01]  /*f200*/  ST.E desc[UR56][R18.64+0x418], R143 ;  /* 0x0004188f12007985 */ /* 0x000fe2000c101938 */
[----:B------:R1:W-:Y:S06]  /*f210*/  BAR.SYNC.DEFER_BLOCKING R179, 0x100 ;  /* 0x000400b30000751d */ /* 0x0003ec0000010000 */
[----:B0-----:R-:W2:Y:S04]  /*f220*/  LD.E R25, desc[UR56][R18.64+0x220] ;  /* 0x0002203812197980 */ /* 0x001ea8000c101900 */
[----:B------:R-:W3:Y:S04]  /*f230*/  LD.E R225, desc[UR56][R18.64+0x210] ;  /* 0x0002103812e17980 */ /* 0x000ee8000c101900 */
[----:B------:R-:W3:Y:S04]  /*f240*/  LD.E.64 R12, desc[UR56][R18.64+0xa8] ;  /* 0x0000a838120c7980 */ /* 0x000ee8000c101b00 */
[----:B--2---:R0:W-:Y:S04]  /*f250*/  ST.E desc[UR56][R18.64+0x220], R25 ;  /* 0x0002201912007985 */ /* 0x0041e8000c101938 */
[----:B------:R-:W2:Y:S04]  /*f260*/  LD.E R27, desc[UR56][R4.64] ;  /* 0x00000038041b7980 */ /* 0x000ea8000c101900 */
[----:B--2---:R2:W-:Y:S04]  /*f270*/  ST.E desc[UR56][R4.64], R27 ;  /* 0x0000001b04007985 */ /* 0x0045e8000c101938 */
[----:B------:R-:W4:Y:S04]  /*f280*/  LD.E R29, desc[UR56][R10.64] ;  /* 0x000000380a1d7980 */ /* 0x000f28000c101900 */
[----:B----4-:R4:W-:Y:S04]  /*f290*/  ST.E desc[UR56][R10.64], R29 ;  /* 0x0000001d0a007985 */ /* 0x0109e8000c101938 */
[----:B------:R-:W5:Y:S04]  /*f2a0*/  LD.E R31, desc[UR56][R8.64] ;  /* 0x00000038081f7980 */ /* 0x000f68000c101900 */
[----:B-----5:R5:W-:Y:S04]  /*f2b0*/  ST.E desc[UR56][R8.64], R31 ;  /* 0x0000001f08007985 */ /* 0x020be8000c101938 */
[----:B------:R-:W3:Y:S04]  /*f2c0*/  LD.E R33, desc[UR56][R18.64+0x230] ;  /* 0x0002303812217980 */ /* 0x000ee8000c101900 */
[----:B------:R-:W3:Y:S04]  /*f2d0*/  LD.E R35, desc[UR56][R18.64+0x234] ;  /* 0x0002343812237980 */ /* 0x000ee8000c101900 */
[----:B0-----:R-:W3:Y:S04]  /*f2e0*/  LD.E R25, desc[UR56][R18.64+0x238] ;  /* 0x0002383812197980 */ /* 0x001ee8000c101900 */
[----:B------:R-:W3:Y:S04]  /*f2f0*/  LD.E R37, desc[UR56][R18.64+0x23c] ;  /* 0x00023c3812257980 */ /* 0x000ee8000c101900 */
[----:B------:R-:W3:Y:S04]  /*f300*/  LD.E R39, desc[UR56][R18.64+0x240] ;  /* 0x0002403812277980 */ /* 0x000ee8000c101900 */
[----:B------:R-:W3:Y:S04]  /*f310*/  LD.E R41, desc[UR56][R18.64+0x244] ;  /* 0x0002443812297980 */ /* 0x000ee8000c101900 */
[----:B--2---:R-:W2:Y:S04]  /*f320*/  LD.E R27, desc[UR56][R18.64+0x248] ;  /* 0x00024838121b7980 */ /* 0x004ea8000c101900 */
[----:B------:R-:W2:Y:S04]  /*f330*/  LD.E R43, desc[UR56][R18.64+0x24c] ;  /* 0x00024c38122b7980 */ /* 0x000ea8000c101900 */
        /* <DEDUP_REMOVED lines=116> */
[----:B---3--:R-:W-:Y:S04]  /*fa80*/  ST.E desc[UR56][R18.64+0x230], R33 ;  /* 0x0002302112007985 */ /* 0x008fe8000c101938 */
[----:B------:R-:W-:Y:S04]  /*fa90*/  ST.E desc[UR56][R18.64+0x234], R35 ;  /* 0x0002342312007985 */ /* 0x000fe8000c101938 */
[----:B------:R-:W-:Y:S04]  /*faa0*/  ST.E desc[UR56][R18.64+0x238], R25 ;  /* 0x0002381912007985 */ /* 0x000fe8000c101938 */
[----:B------:R-:W-:Y:S04]  /*fab0*/  ST.E desc[UR56][R18.64+0x23c], R37 ;  /* 0x00023c2512007985 */ /* 0x000fe8000c101938 */
[----:B------:R-:W-:Y:S04]  /*fac0*/  ST.E desc[UR56][R18.64+0x240], R39 ;  /* 0x0002402712007985 */ /* 0x000fe8000c101938 */
[----:B------:R-:W-:Y:S04]  /*fad0*/  ST.E desc[UR56][R18.64+0x244], R41 ;  /* 0x0002442912007985 */ /* 0x000fe8000c101938 */
[----:B--2---:R-:W-:Y:S04]  /*fae0*/  ST.E desc[UR56][R18.64+0x248], R27 ;  /* 0x0002481b12007985 */ /* 0x004fe8000c101938 */
[----:B------:R-:W-:Y:S04]  /*faf0*/  ST.E desc[UR56][R18.64+0x24c], R43 ;  /* 0x00024c2b12007985 */ /* 0x000fe8000c101938 */
        /* <DEDUP_REMOVED lines=116> */
[----:B0-----:R-:W5:Y:S04]  /*10240*/  LDL R6, [R1+0x88] ;  /* 0x0000880001067983 */ /* 0x001f680000100800 */
[----:B--2---:R-:W2:Y:S04]  /*10250*/  LD.E R24, desc[UR56][R18.64+0x220] ;  /* 0x0002203812187980 */ /* 0x004ea8000c101900 */
[----:B---3--:R-:W2:Y:S04]  /*10260*/  LD.E R28, desc[UR56][R18.64+0x230] ;  /* 0x00023038121c7980 */ /* 0x008ea8000c101900 */
[----:B------:R-:W2:Y:S04]  /*10270*/  LD.E R29, desc[UR56][R18.64+0x234] ;  /* 0x00023438121d7980 */ /* 0x000ea8000c101900 */
[----:B----4-:R-:W2:Y:S04]  /*10280*/  LD.E R30, desc[UR56][R18.64+0x238] ;  /* 0x00023838121e7980 */ /* 0x010ea8000c101900 */
[----:B------:R-:W2:Y:S04]  /*10290*/  LD.E R31, desc[UR56][R18.64+0x23c] ;  /* 0x00023c38121f7980 */ /* 0x000ea8000c101900 */
[----:B-----5:R-:W2:Y:S04]  /*102a0*/  LD.E R32, desc[UR56][R18.64+0x240] ;  /* 0x0002403812207980 */ /* 0x020ea8000c101900 */
[----:B------:R-:W2:Y:S04]  /*102b0*/  LD.E R33, desc[UR56][R18.64+0x244] ;  /* 0x0002443812217980 */ /* 0x000ea8000c101900 */
[----:B-1----:R-:W2:Y:S04]  /*102c0*/  LD.E R34, desc[UR56][R18.64+0x248] ;  /* 0x0002483812227980 */ /* 0x002ea8000c101900 */
        /* <DEDUP_REMOVED lines=138> */
[----:B------:R-:W-:Y:S01]  /*10b70*/  ST.E desc[UR56][R18.64+0x220], R24 ;  /* 0x0002201812007985 */ /* 0x000fe2000c101938 */
[----:B------:R-:W-:-:S02]  /*10b80*/  F2FP.BF16.F32.PACK_AB R172, R221, R222 ;  /* 0x000000deddac723e */ /* 0x000fc400000010ff */
[----:B------:R-:W-:Y:S01]  /*10b90*/  F2FP.BF16.F32.PACK_AB R174, R209, R208 ;  /* 0x000000d0d1ae723e */ /* 0x000fe200000010ff */
[----:B------:R-:W-:Y:S01]  /*10ba0*/  ST.E desc[UR56][R4.64], R25 ;  /* 0x0000001904007985 */ /* 0x000fe2000c101938 */
        /* <DEDUP_REMOVED lines=130> */
[----:B------:R-:W-:Y:S01]  /*113d0*/  R2UR UR6, R6 ;  /* 0x00000000060672ca */ /* 0x000fe200000e0000 */
[----:B------:R-:W-:Y:S01]  /*113e0*/  STL [R1+0x88], R2 ;  /* 0x0000880201007387 */ /* 0x000fe20000100800 */
        /* <DEDUP_REMOVED lines=281> */
[----:B------:R-:W-:Y:S01]  /*12580*/  VIADD R12, R12, 0x280 ;  /* 0x000002800c0c7836 */ /* 0x000fe20000000000 */
[----:B------:R-:W-:Y:S02]  /*12590*/  WARPGROUP.DEPBAR.LE gsb0, 0x0 ;  /* 0x00008000000079c5 */ /* 0x000fe40000010000 */
[----:B------:R-:W-:Y:S01]  /*125a0*/  ST.E desc[UR56][R18.64+0x220], R24 ;  /* 0x0002201812007985 */ /* 0x000fe2000c101938 */
[----:B------:R-:W-:Y:S02]  /*125b0*/  F2FP.BF16.F32.PACK_AB R172, R184, R185 ;  /* 0x000000b9b8ac723e */ /* 0x000fe400000010ff */
[----:B------:R-:W-:Y:S01]  /*125c0*/  F2FP.BF16.F32.PACK_AB R174, R182, R181 ;  /* 0x000000b5b6ae723e */ /* 0x000fe200000010ff */
[----:B------:R-:W-:Y:S01]  /*125d0*/  ST.E desc[UR56][R4.64], R25 ;  /* 0x0000001904007985 */ /* 0x000fe2000c101938 */
        /* <DEDUP_REMOVED lines=398> */
[----:B------:R-:W-:Y:S04]  /*13ec0*/  STL [R1+0x88], R2 ;  /* 0x0000880201007387 */ /* 0x000fe80000100800 */
[----:B------:R-:W3:Y:S04]  /*13ed0*/  LD.E R7, desc[UR56][R18.64+0x220] ;  /* 0x0002203812077980 */ /* 0x000ee8000c101900 */
[----:B---3--:R3:W-:Y:S04]  /*13ee0*/  ST.E desc[UR56][R18.64+0x220], R7 ;  /* 0x0002200712007985 */ /* 0x0087e8000c101938 */
[----:B------:R-:W4:Y:S04]  /*13ef0*/  LD.E R13, desc[UR56][R4.64] ;  /* 0x00000038040d7980 */ /* 0x000f28000c101900 */
[----:B----4-:R4:W-:Y:S04]  /*13f00*/  ST.E desc[UR56][R4.64], R13 ;  /* 0x0000000d04007985 */ /* 0x0109e8000c101938 */
[----:B------:R-:W5:Y:S04]  /*13f10*/  LD.E R15, desc[UR56][R10.64] ;  /* 0x000000380a0f7980 */ /* 0x000f68000c101900 */
[----:B-----5:R5:W-:Y:S04]  /*13f20*/  ST.E desc[UR56][R10.64], R15 ;  /* 0x0000000f0a007985 */ /* 0x020be8000c101938 */
[----:B------:R-:W2:Y:S04]  /*13f30*/  LD.E R17, desc[UR56][R8.64] ;  /* 0x0000003808117980 */ /* 0x000ea8000c101900 */
[----:B--2---:R2:W-:Y:S04]  /*13f40*/  ST.E desc[UR56][R8.64], R17 ;  /* 0x0000001108007985 */ /* 0x0045e8000c101938 */
[----:B------:R-:W2:Y:S04]  /*13f50*/  LD.E R21, desc[UR56][R18.64+0x230] ;  /* 0x0002303812157980 */ /* 0x000ea8000c101900 */
[----:B0-----:R-:W2:Y:S04]  /*13f60*/  LD.E R25, desc[UR56][R18.64+0x234] ;  /* 0x0002343812197980 */ /* 0x001ea8000c101900 */
[----:B-1----:R-:W2:Y:S04]  /*13f70*/  LD.E R27, desc[UR56][R18.64+0x238] ;  /* 0x00023838121b7980 */ /* 0x002ea8000c101900 */
[----:B------:R-:W2:Y:S04]  /*13f80*/  LD.E R29, desc[UR56][R18.64+0x23c] ;  /* 0x00023c38121d7980 */ /* 0x000ea8000c101900 */
[----:B---3--:R-:W3:Y:S04]  /*13f90*/  LD.E R7, desc[UR56][R18.64+0x240] ;  /* 0x0002403812077980 */ /* 0x008ee8000c101900 */
[----:B------:R-:W3:Y:S04]  /*13fa0*/  LD.E R31, desc[UR56][R18.64+0x244] ;  /* 0x00024438121f7980 */ /* 0x000ee8000c101900 */
[----:B----4-:R-:W4:Y:S04]  /*13fb0*/  LD.E R5, desc[UR56][R18.64+0x248] ;  /* 0x0002483812057980 */ /* 0x010f28000c101900 */
[----:B------:R-:W4:Y:S04]  /*13fc0*/  LD.E R13, desc[UR56][R18.64+0x24c] ;  /* 0x00024c38120d7980 */ /* 0x000f28000c101900 */
[----:B-----5:R-:W5:Y:S04]  /*13fd0*/  LD.E R11, desc[UR56][R18.64+0x250] ;  /* 0x00025038120b7980 */ /* 0x020f68000c101900 */
        /* <DEDUP_REMOVED lines=115> */
[----:B------:R0:W-:Y:S04]  /*14710*/  ST.E desc[UR56][R18.64+0x230], R21 ;  /* 0x0002301512007985 */ /* 0x0001e8000c101938 */
[----:B------:R0:W-:Y:S04]  /*14720*/  ST.E desc[UR56][R18.64+0x234], R25 ;  /* 0x0002341912007985 */ /* 0x0001e8000c101938 */
[----:B------:R0:W-:Y:S04]  /*14730*/  ST.E desc[UR56][R18.64+0x238], R27 ;  /* 0x0002381b12007985 */ /* 0x0001e8000c101938 */
[----:B------:R0:W-:Y:S04]  /*14740*/  ST.E desc[UR56][R18.64+0x23c], R29 ;  /* 0x00023c1d12007985 */ /* 0x0001e8000c101938 */
[----:B---3--:R0:W-:Y:S04]  /*14750*/  ST.E desc[UR56][R18.64+0x240], R7 ;  /* 0x0002400712007985 */ /* 0x0081e8000c101938 */
[----:B------:R0:W-:Y:S04]  /*14760*/  ST.E desc[UR56][R18.64+0x244], R31 ;  /* 0x0002441f12007985 */ /* 0x0001e8000c101938 */
[----:B----4-:R0:W-:Y:S04]  /*14770*/  ST.E desc[UR56][R18.64+0x248], R5 ;  /* 0x0002480512007985 */ /* 0x0101e8000c101938 */
[----:B------:R0:W-:Y:S04]  /*14780*/  ST.E desc[UR56][R18.64+0x24c], R13 ;  /* 0x00024c0d12007985 */ /* 0x0001e8000c101938 */
[----:B-----5:R0:W-:Y:S04]  /*14790*/  ST.E desc[UR56][R18.64+0x250], R11 ;  /* 0x0002500b12007985 */ /* 0x0201e8000c101938 */
[----:B------:R0:W-:Y:S04]  /*147a0*/  ST.E desc[UR56][R18.64+0x254], R15 ;  /* 0x0002540f12007985 */ /* 0x0001e8000c101938 */
[----:B--2---:R0:W-:Y:S04]  /*147b0*/  ST.E desc[UR56][R18.64+0x258], R9 ;  /* 0x0002580912007985 */ /* 0x0041e8000c101938 */
        /* <DEDUP_REMOVED lines=121> */
.L_x_10131:
[----:B------:R-:W-:Y:S05]  /*14f50*/  BSYNC B0 ;  /* 0x0000000000007941 */ /* 0x000fea0003800000 */
.L_x_10130:
[C---:B------:R-:W-:Y:S01]  /*14f60*/  ISETP.GT.AND P0, PT, R0.reuse, R3, PT ;  /* 0x000000030000720c */ /* 0x040fe20003f04270 */
[----:B------:R-:W-:-:S12]  /*14f70*/  VIADD R0, R0, 0xffffffff ;  /* 0xffffffff00007836 */ /* 0x000fd80000000000 */
[----:B------:R-:W-:Y:S05]  /*14f80*/  @P0 BRA `(.L_x_10132) ;  /* 0xffffff5400500947 */ /* 0x000fea000383ffff */
[----:B01----:R-:W2:Y:S02]  /*14f90*/  LDL R2, [R1+0x70] ;  /* 0x0000700001027983 */ /* 0x003ea40000100800 */
[----:B--2---:R-:W-:-:S07]  /*14fa0*/  IMAD.SHL.U32 R2, R2, 0x80, RZ ;  /* 0x0000008002027824 */ /* 0x004fce00078e00ff */
.L_x_10105:
[----:B------:R-:W0:Y:S01]  /*14fb0*/  LDC R6, c[0x0][0xadc] ;  /* 0x0002b700ff067b82 */ /* 0x000e220000000800 */
[----:B------:R-:W-:Y:S01]  /*14fc0*/  IADD3 R161, R161, 0x80, -R160 ;  /* 0x00000080a1a17810 */ /* 0x000fe20007ffe8a0 */
[----:B------:R-:W-:-:S04]  /*14fd0*/  ULDC UR4, c[0x0][0xad4] ;  /* 0x0002b50000047ab9 */ /* 0x000fc80000000800 */
[----:B------:R-:W-:-:S04]  /*14fe0*/  IMAD.IADD R161, R161, 0x1, R2 ;  /* 0x00000001a1a17824 */ /* 0x000fc800078e0202 */
        /* <DEDUP_REMOVED lines=13> */
.L_x_10135:
[----:B------:R-:W-:-:S13]  /*150c0*/  ISETP.NE.AND P0, PT, R6, 0x1, PT ;  /* 0x000000010600780c */ /* 0x000fda0003f05270 */
[----:B------:R-:W0:Y:S02]  /*150d0*/  @P0 LDC.64 R4, c[0x0][0xae0] ;  /* 0x0002b800ff040b82 */ /* 0x000e240000000a00 */
[----:B0-----:R-:W-:-:S05]  /*150e0*/  @P0 IMAD.HI.U32 R4, R161, R4, RZ ;  /* 0x00000004a1040227 */ /* 0x001fca00078e00ff */
[----:B------:R-:W-:-:S07]  /*150f0*/  @P0 SHF.R.U32.HI R161, RZ, R5, R4 ;  /* 0x00000005ffa10219 */ /* 0x000fce0000011604 */
.L_x_10136:
[----:B------:R-:W-:Y:S05]  /*15100*/  BSYNC B0 ;  /* 0x0000000000007941 */ /* 0x000fea0003800000 */
.L_x_10134:
[----:B------:R-:W-:-:S05]  /*15110*/  IMAD R161, R161, R6, RZ ;  /* 0x00000006a1a17224 */ /* 0x000fca00078e02ff */
[----:B------:R-:W-:-:S07]  /*15120*/  VIMNMX R2, R2, R161, !PT ;  /* 0x000000a102027248 */ /* 0x000fce0007fe0100 */
.L_x_10133:
[----:B------:R-:W-:-:S04]  /*15130*/  VIADD R2, R2, 0x5f ;  /* 0x0000005f02027836 */ /* 0x000fc80000000000 */
[----:B------:R-:W-:-:S05]  /*15140*/  IMAD.HI R2, R2, 0x2aaaaaab, RZ ;  /* 0x2aaaaaab02027827 */ /* 0x000fca00078e02ff */
[----:B------:R-:W-:-:S04]  /*15150*/  SHF.R.U32.HI R3, RZ, 0x1f, R2 ;  /* 0x0000001fff037819 */ /* 0x000fc80000011602 */
[----:B------:R-:W-:-:S04]  /*15160*/  LEA.HI.SX32 R2, R2, R3, 0x1c ;  /* 0x0000000302027211 */ /* 0x000fc800078fe2ff */
[----:B------:R-:W-:-:S04]  /*15170*/  VIMNMX R5, R167, R2, !PT ;  /* 0x00000002a7057248 */ /* 0x000fc80007fe0100 */
[----:B------:R-:W-:-:S13]  /*15180*/  ISETP.GE.AND P0, PT, R0, R5, PT ;  /* 0x000000050000720c */ /* 0x000fda0003f06270 */
[----:B------:R-:W-:Y:S05]  /*15190*/  @!P0 BRA `(.L_x_10137) ;  /* 0x0000009400fc8947 */ /* 0x000fea0003800000 */
[----:B------:R0:W5:Y:S01]  /*151a0*/  LDL.64 R2, [R1+0x170] ;  /* 0x0001700001027983 */ /* 0x0001620000100a00 */
[----:B------:R-:W-:-:S07]  /*151b0*/  IMAD.MOV.U32 R4, RZ, RZ, R0 ;  /* 0x000000ffff047224 */ /* 0x000fce00078e0000 */
.L_x_10154:
[----:B0----5:R-:W2:Y:S04]  /*151c0*/  LD.E R7, desc[UR56][R2.64] ;  /* 0x0000003802077980 */ /* 0x021ea8000c101900 */
        /* <DEDUP_REMOVED lines=23> */
.L_x_10139:
[----:B------:R-:W-:Y:S05]  /*15340*/  BSYNC B0 ;  /* 0x0000000000007941 */ /* 0x000fea0003800000 */
.L_x_10138:
        /* <DEDUP_REMOVED lines=13> */
.L_x_10141:
[----:B------:R-:W-:Y:S05]  /*15420*/  BSYNC B0 ;  /* 0x0000000000007941 */ /* 0x000fea0003800000 */
.L_x_10140:
        /* <DEDUP_REMOVED lines=8> */
.L_x_10143:
[----:B------:R-:W-:Y:S05]  /*154b0*/  BSYNC B0 ;  /* 0x0000000000007941 */ /* 0x000fea0003800000 */
.L_x_10142:
        /* <DEDUP_REMOVED lines=57> */
[----:B-1----:R-:W-:Y:S05]  /*15850*/  @!P2 BRA `(.L_x_10146) ;  /* 0x000000000004a947 */ /* 0x002fea0003800000 */
[----:B------:R-:W-:Y:S01]  /*15860*/  BPT.TRAP 0x1 ;  /* 0x000000040000795c */ /* 0x000fe20000300000 */
.L_x_10146:
[----:B------:R-:W-:Y:S05]  /*15870*/  BSYNC B0 ;  /* 0x0000000000007941 */ /* 0x000fea0003800000 */
.L_x_10145:
        /* <DEDUP_REMOVED lines=10> */
.L_x_10148:
[----:B------:R-:W-:Y:S05]  /*15920*/  BSYNC B0 ;  /* 0x0000000000007941 */ /* 0x000fea0003800000 */
.L_x_10147:
[----:B------:R-:W-:Y:S04]  /*15930*/  BSSY B0, `(.L_x_10149) ;  /* 0x0000006000007945 */ /* 0x000fe80003800000 */
[----:B--2---:R-:W-:Y:S05]  /*15940*/  @P1 BRA `(.L_x_10150) ;  /* 0x0000000000101947 */ /* 0x004fea0003800000 */
[----:B-----5:R-:W-:Y:S01]  /*15950*/  IMAD R6, R6, 0x8, R9 ;  /* 0x0000000806067824 */ /* 0x020fe200078e0209 */
[----:B-1----:R-:W-:-:S04]  /*15960*/  SHF.L.U32 R7, R8, 0x1f, RZ ;  /* 0x0000001f08077819 */ /* 0x002fc800000006ff */
[----:B------:R-:W1:Y:S02]  /*15970*/  SYNCS.PHASECHK.TRANS64.TRYWAIT P1, [R6+URZ], R7 ;  /* 0x00000007060075a7 */ /* 0x000e64000802017f */
[----:B-1----:R-:W-:Y:S05]  /*15980*/  @!P1 BRA `(.L_x_10151) ;  /* 0x000001e800e89947 */ /* 0x002fea0003800000 */
.L_x_10150:
[----:B------:R-:W-:Y:S05]  /*15990*/  BSYNC B0 ;  /* 0x0000000000007941 */ /* 0x000fea0003800000 */
.L_x_10149:
[----:B------:R-:W2:Y:S04]  /*159a0*/  LDL R9, [R1+0x90] ;  /* 0x0000900001097983 */ /* 0x000ea80000100800 */
[----:B------:R-:W3:Y:S04]  /*159b0*/  LD.E R17, desc[UR56][R2.64] ;  /* 0x0000003802117980 */ /* 0x000ee8000c101900 */
[----:B------:R-:W3:Y:S04]  /*159c0*/  LDL.64 R72, [R1+0x118] ;  /* 0x0001180001487983 */ /* 0x000ee80000100a00 */
[----:B-1---5:R-:W4:Y:S04]  /*159d0*/  LDL.64 R6, [R1+0x110] ;  /* 0x0001100001067983 */ /* 0x022f280000100a00 */
        /* <DEDUP_REMOVED lines=179> */
[----:B-1----:R-:W-:Y:S01]  /*16510*/  LOP3.LUT R74, R74, 0x7f, RZ, 0xc0, !PT ;  /* 0x0000007f4a4a7812 */ /* 0x002fe200078ec0ff */
[----:B------:R-:W-:Y:S03]  /*16520*/  STL [R1+0x90], R0 ;  /* 0x0000900001007387 */ /* 0x000fe60000100800 */
[----:B------:R-:W-:Y:S01]  /*16530*/  ISETP.NE.AND P2, PT, R74, RZ, PT ;  /* 0x000000ff4a00720c */ /* 0x000fe20003f45270 */
        /* <DEDUP_REMOVED lines=76> */
[----:B------:R2:W-:Y:S04]  /*16a00*/  STL.64 [R1+0x430], R6 ;  /* 0x0004300601007387 */ /* 0x0005e80000100a00 */
[----:B------:R-:W3:Y:S04]  /*16a10*/  LDL R10, [R1+0x434] ;  /* 0x00043400010a7983 */ /* 0x000ee80000100800 */
[----:B------:R-:W-:Y:S04]  /*16a20*/  STL [R1+0x430], R8 ;  /* 0x0004300801007387 */ /* 0x000fe80000100800 */
[----:B------:R-:W4:Y:S04]  /*16a30*/  LDL R75, [R1+0x430] ;  /* 0x00043000014b7983 */ /* 0x000f280000100800 */
[----:B---3--:R-:W3:Y:S01]  /*16a40*/  SHFL.BFLY PT, R7, R10, 0x2, 0x1f ;  /* 0x0c401f000a077f89 */ /* 0x008ee200000e0000 */
[----:B----4-:R-:W-:Y:S01]  /*16a50*/  FADD.FTZ R9, R16, -R75 ;  /* 0x8000004b10097221 */ /* 0x010fe20000010000 */
[----:B------:R-:W-:-:S04]  /*16a60*/  FMUL.FTZ R75, R20, R75 ;  /* 0x0000004b144b7220 */ /* 0x000fc80000410000 */
[----:B--2---:R-:W-:Y:S01]  /*16a70*/  FFMA.FTZ R6, R25, R20, -R75 ;  /* 0x0000001419067223 */ /* 0x004fe2000001084b */
[----:B---3--:R-:W-:-:S05]  /*16a80*/  FMNMX.FTZ R8, R7, R10, !PT ;  /* 0x0000000a07087209 */ /* 0x008fca0007810000 */
[----:B------:R-:W2:Y:S01]  /*16a90*/  SHFL.BFLY PT, R25, R8, 0x1, 0x1f ;  /* 0x0c201f0008197f89 */ /* 0x000ea200000e0000 */
[-CC-:B------:R-:W-:Y:S01]  /*16aa0*/  FFMA.FTZ R160, R24, R20.reuse, -R75.reuse ;  /* 0x0000001418a07223 */ /* 0x180fe2000001084b */
[-CC-:B------:R-:W-:Y:S01]  /*16ab0*/  FFMA.FTZ R163, R29, R20.reuse, -R75.reuse ;  /* 0x000000141da37223 */ /* 0x180fe2000001084b */
[-C--:B------:R-:W-:Y:S01]  /*16ac0*/  FMUL.FTZ R9, R9, R20.reuse ;  /* 0x0000001409097220 */ /* 0x080fe20000410000 */
[-CC-:B------:R-:W-:Y:S01]  /*16ad0*/  FFMA.FTZ R14, R44, R20.reuse, -R75.reuse ;  /* 0x000000142c0e7223 */ /* 0x180fe2000001084b */
[----:B------:R-:W-:Y:S02]  /*16ae0*/  FFMA.FTZ R162, R28, R20, -R75 ;  /* 0x000000141ca27223 */ /* 0x000fe4000001084b */
[----:B------:R-:W-:Y:S01]  /*16af0*/  MUFU.EX2 R21, R9 ;  /* 0x0000000900157308 */ /* 0x000fe20000000800 */
[----:B--2---:R-:W-:-:S05]  /*16b00*/  FMNMX.FTZ R24, R8, R25, !PT ;  /* 0x0000001908187209 */ /* 0x004fca0007810000 */
[----:B------:R-:W-:Y:S01]  /*16b10*/  FMUL.FTZ R29, R24, R20 ;  /* 0x00000014181d7220 */ /* 0x000fe20000410000 */
[----:B------:R-:W-:-:S03]  /*16b20*/  FADD.FTZ R25, R17, -R24 ;  /* 0x8000001811197221 */ /* 0x000fc60000010000 */
[-CC-:B------:R-:W-:Y:S01]  /*16b30*/  FFMA.FTZ R161, R26, R20.reuse, -R29.reuse ;  /* 0x000000141aa17223 */ /* 0x180fe2000001081d */
[----:B------:R-:W-:Y:S01]  /*16b40*/  FMUL.FTZ R25, R20, R25 ;  /* 0x0000001914197220 */ /* 0x000fe20000410000 */
[-CC-:B------:R-:W-:Y:S01]  /*16b50*/  FFMA.FTZ R208, R27, R20.reuse, -R29.reuse ;  /* 0x000000141bd07223 */ /* 0x180fe2000001081d */
[----:B------:R-:W-:Y:S01]  /*16b60*/  MUFU.EX2 R160, R160 ;  /* 0x000000a000a07308 */ /* 0x000fe20000000800 */
[----:B------:R-:W-:-:S07]  /*16b70*/  FFMA.FTZ R207, R30, R20, -R29 ;  /* 0x000000141ecf7223 */ /* 0x000fce000001081d */
[----:B------:R-:W-:Y:S01]  /*16b80*/  MUFU.EX2 R44, R25 ;  /* 0x00000019002c7308 */ /* 0x000fe20000000800 */
[----:B------:R-:W-:-:S07]  /*16b90*/  FFMA.FTZ R209, R31, R20, -R29 ;  /* 0x000000141fd17223 */ /* 0x000fce000001081d */
[----:B------:R-:W2:Y:S01]  /*16ba0*/  MUFU.EX2 R161, R161 ;  /* 0x000000a100a17308 */ /* 0x000ea20000000800 */
[----:B------:R-:W-:-:S07]  /*16bb0*/  FFMA.FTZ R15, R32, R20, -R75 ;  /* 0x00000014200f7223 */ /* 0x000fce000001084b */
[----:B------:R-:W3:Y:S01]  /*16bc0*/  MUFU.EX2 R208, R208 ;  /* 0x000000d000d07308 */ /* 0x000ee20000000800 */
[----:B------:R-:W-:-:S07]  /*16bd0*/  FFMA.FTZ R203, R34, R20, -R29 ;  /* 0x0000001422cb7223 */ /* 0x000fce000001081d */
[----:B------:R-:W4:Y:S01]  /*16be0*/  MUFU.EX2 R6, R6 ;  /* 0x0000000600067308 */ /* 0x000f220000000800 */
[----:B------:R-:W-:-:S07]  /*16bf0*/  FFMA.FTZ R186, R33, R20, -R75 ;  /* 0x0000001421ba7223 */ /* 0x000fce000001084b */
[----:B------:R-:W0:Y:S01]  /*16c00*/  MUFU.EX2 R207, R207 ;  /* 0x000000cf00cf7308 */ /* 0x000e220000000800 */
[----:B------:R-:W-:-:S07]  /*16c10*/  FFMA.FTZ R205, R35, R20, -R29 ;  /* 0x0000001423cd7223 */ /* 0x000fce000001081d */
[----:B------:R-:W1:Y:S01]  /*16c20*/  MUFU.EX2 R162, R162 ;  /* 0x000000a200a27308 */ /* 0x000e620000000800 */
[----:B--2---:R-:W-:Y:S01]  /*16c30*/  FFMA.FTZ R73, R73, R44, R161 ;  /* 0x0000002c49497223 */ /* 0x004fe200000100a1 */
[----:B------:R-:W-:-:S06]  /*16c40*/  FFMA.FTZ R25, R21, R72, R160 ;  /* 0x0000004815197223 */ /* 0x000fcc00000100a0 */
[----:B------:R-:W-:Y:S01]  /*16c50*/  MUFU.EX2 R163, R163 ;  /* 0x000000a300a37308 */ /* 0x000fe20000000800 */
[-C--:B------:R-:W-:Y:S01]  /*16c60*/  FFMA.FTZ R16, R36, R20.reuse, -R75 ;  /* 0x0000001424107223 */ /* 0x080fe2000001084b */
[----:B------:R-:W-:-:S06]  /*16c70*/  FFMA.FTZ R204, R38, R20, -R29 ;  /* 0x0000001426cc7223 */ /* 0x000fcc000001081d */
[----:B------:R-:W2:Y:S01]  /*16c80*/  MUFU.EX2 R209, R209 ;  /* 0x000000d100d17308 */ /* 0x000ea20000000800 */
[----:B---3--:R-:W-:Y:S01]  /*16c90*/  FADD.FTZ R26, R208, R73 ;  /* 0x00000049d01a7221 */ /* 0x008fe20000010000 */
[----:B----4-:R-:W-:-:S06]  /*16ca0*/  FADD.FTZ R25, R6, R25 ;  /* 0x0000001906197221 */ /* 0x010fcc0000010000 */
[----:B------:R-:W-:Y:S01]  /*16cb0*/  MUFU.EX2 R15, R15 ;  /* 0x0000000f000f7308 */ /* 0x000fe20000000800 */
[-C--:B------:R-:W-:Y:S01]  /*16cc0*/  FFMA.FTZ R185, R37, R20.reuse, -R75 ;  /* 0x0000001425b97223 */ /* 0x080fe2000001084b */
[----:B------:R-:W-:-:S06]  /*16cd0*/  FFMA.FTZ R206, R39, R20, -R29 ;  /* 0x0000001427ce7223 */ /* 0x000fcc000001081d */
[----:B------:R-:W3:Y:S01]  /*16ce0*/  MUFU.EX2 R203, R203 ;  /* 0x000000cb00cb7308 */ /* 0x000ee20000000800 */
[----:B0-----:R-:W-:Y:S01]  /*16cf0*/  FADD.FTZ R28, R207, R26 ;  /* 0x0000001acf1c7221 */ /* 0x001fe20000010000 */
[----:B-1----:R-:W-:-:S06]  /*16d00*/  FADD.FTZ R26, R162, R25 ;  /* 0x00000019a21a7221 */ /* 0x002fcc0000010000 */
[----:B------:R-:W-:Y:S01]  /*16d10*/  MUFU.EX2 R186, R186 ;  /* 0x000000ba00ba7308 */ /* 0x000fe20000000800 */
[-C--:B------:R-:W-:Y:S01]  /*16d20*/  FFMA.FTZ R13, R40, R20.reuse, -R75 ;  /* 0x00000014280d7223 */ /* 0x080fe2000001084b */
[----:B------:R-:W-:-:S06]  /*16d30*/  FFMA.FTZ R199, R42, R20, -R29 ;  /* 0x000000142ac77223 */ /* 0x000fcc000001081d */
[----:B------:R-:W0:Y:S01]  /*16d40*/  MUFU.EX2 R205, R205 ;  /* 0x000000cd00cd7308 */ /* 0x000e220000000800 */
[----:B--2---:R-:W-:Y:S01]  /*16d50*/  FADD.FTZ R28, R209, R28 ;  /* 0x0000001cd11c7221 */ /* 0x004fe20000010000 */
[----:B------:R-:W-:-:S06]  /*16d60*/  FADD.FTZ R26, R163, R26 ;  /* 0x0000001aa31a7221 */ /* 0x000fcc0000010000 */
[----:B------:R-:W-:Y:S01]  /*16d70*/  MUFU.EX2 R16, R16 ;  /* 0x0000001000107308 */ /* 0x000fe20000000800 */
[-C--:B------:R-:W-:Y:S01]  /*16d80*/  FFMA.FTZ R182, R41, R20.reuse, -R75 ;  /* 0x0000001429b67223 */ /* 0x080fe2000001084b */
[----:B------:R-:W-:-:S06]  /*16d90*/  FFMA.FTZ R201, R43, R20, -R29 ;  /* 0x000000142bc97223 */ /* 0x000fcc000001081d */
[----:B------:R-:W1:Y:S01]  /*16da0*/  MUFU.EX2 R204, R204 ;  /* 0x000000cc00cc7308 */ /* 0x000e620000000800 */
[----:B---3--:R-:W-:Y:S01]  /*16db0*/  FADD.FTZ R28, R203, R28 ;  /* 0x0000001ccb1c7221 */ /* 0x008fe20000010000 */
[----:B------:R-:W-:-:S06]  /*16dc0*/  FADD.FTZ R25, R15, R26 ;  /* 0x0000001a0f197221 */ /* 0x000fcc0000010000 */
[----:B------:R-:W-:Y:S01]  /*16dd0*/  MUFU.EX2 R185, R185 ;  /* 0x000000b900b97308 */ /* 0x000fe20000000800 */
[----:B------:R-:W-:-:S07]  /*16de0*/  FFMA.FTZ R200, R46, R20, -R29 ;  /* 0x000000142ec87223 */ /* 0x000fce000001081d */
[----:B------:R-:W2:Y:S01]  /*16df0*/  MUFU.EX2 R206, R206 ;  /* 0x000000ce00ce7308 */ /* 0x000ea20000000800 */
[----:B0-----:R-:W-:Y:S01]  /*16e00*/  FADD.FTZ R27, R205, R28 ;  /* 0x0000001ccd1b7221 */ /* 0x001fe20000010000 */
[----:B------:R-:W-:-:S06]  /*16e10*/  FADD.FTZ R25, R186, R25 ;  /* 0x00000019ba197221 */ /* 0x000fcc0000010000 */
[----:B------:R-:W-:Y:S01]  /*16e20*/  MUFU.EX2 R13, R13 ;  /* 0x0000000d000d7308 */ /* 0x000fe20000000800 */
[-C--:B------:R-:W-:Y:S01]  /*16e30*/  FFMA.FTZ R184, R45, R20.reuse, -R75 ;  /* 0x000000142db87223 */ /* 0x080fe2000001084b */
[----:B------:R-:W-:-:S06]  /*16e40*/  FFMA.FTZ R202, R47, R20, -R29 ;  /* 0x000000142fca7223 */ /* 0x000fcc000001081d */
[----:B------:R-:W0:Y:S01]  /*16e50*/  MUFU.EX2 R199, R199 ;  /* 0x000000c700c77308 */ /* 0x000e220000000800 */
[----:B-1----:R-:W-:Y:S01]  /*16e60*/  FADD.FTZ R27, R204, R27 ;  /* 0x0000001bcc1b7221 */ /* 0x002fe20000010000 */
[----:B------:R-:W-:-:S06]  /*16e70*/  FADD.FTZ R26, R16, R25 ;  /* 0x00000019101a7221 */ /* 0x000fcc0000010000 */
[----:B------:R-:W-:Y:S01]  /*16e80*/  MUFU.EX2 R182, R182 ;  /* 0x000000b600b67308 */ /* 0x000fe20000000800 */
[-C--:B------:R-:W-:Y:S01]  /*16e90*/  FFMA.FTZ R11, R48, R20.reuse, -R75 ;  /* 0x00000014300b7223 */ /* 0x080fe2000001084b */
[----:B------:R-:W-:-:S06]  /*16ea0*/  FFMA.FTZ R187, R50, R20, -R29 ;  /* 0x0000001432bb7223 */ /* 0x000fcc000001081d */
[----:B------:R-:W1:Y:S01]  /*16eb0*/  MUFU.EX2 R201, R201 ;  /* 0x000000c900c97308 */ /* 0x000e620000000800 */
[----:B--2---:R-:W-:Y:S01]  /*16ec0*/  FADD.FTZ R28, R206, R27 ;  /* 0x0000001bce1c7221 */ /* 0x004fe20000010000 */
[----:B------:R-:W-:-:S06]  /*16ed0*/  FADD.FTZ R26, R185, R26 ;  /* 0x0000001ab91a7221 */ /* 0x000fcc0000010000 */
[----:B------:R-:W-:Y:S01]  /*16ee0*/  MUFU.EX2 R14, R14 ;  /* 0x0000000e000e7308 */ /* 0x000fe20000000800 */
[-C--:B------:R-:W-:Y:S01]  /*16ef0*/  FFMA.FTZ R175, R49, R20.reuse, -R75 ;  /* 0x0000001431af7223 */ /* 0x080fe2000001084b */
[----:B------:R-:W-:-:S06]  /*16f00*/  FFMA.FTZ R193, R51, R20, -R29 ;  /* 0x0000001433c17223 */ /* 0x000fcc000001081d */
        /* <DEDUP_REMOVED lines=52> */
[----:B------:R-:W-:-:S07]  /*17250*/  FFMA.FTZ R192, R70, R20, -R29 ;  /* 0x0000001446c07223 */ /* 0x000fce000001081d */
[----:B------:R-:W2:Y:S01]  /*17260*/  MUFU.EX2 R196, R196 ;  /* 0x000000c400c47308 */ /* 0x000ea20000000800 */
[----:B------:R-:W-:Y:S01]  /*17270*/  FFMA.FTZ R68, R68, R20, -R75 ;  /* 0x0000001444447223 */ /* 0x000fe2000001084b */
[----:B0-----:R-:W-:Y:S01]  /*17280*/  FADD.FTZ R27, R195, R28 ;  /* 0x0000001cc31b7221 */ /* 0x001fe20000010000 */
[----:B------:R-:W-:-:S05]  /*17290*/  FADD.FTZ R25, R173, R26 ;  /* 0x0000001aad197221 */ /* 0x000fca0000010000 */
[----:B------:R-:W-:Y:S01]  /*172a0*/  MUFU.EX2 R7, R7 ;  /* 0x0000000700077308 */ /* 0x000fe20000000800 */
[----:B------:R-:W-:-:S07]  /*172b0*/  FFMA.FTZ R198, R71, R20, -R29 ;  /* 0x0000001447c67223 */ /* 0x000fce000001081d */
[----:B------:R-:W0:Y:S01]  /*172c0*/  MUFU.EX2 R191, R191 ;  /* 0x000000bf00bf7308 */ /* 0x000e220000000800 */
[----:B------:R-:W-:Y:S01]  /*172d0*/  FFMA.FTZ R69, R69, R20, -R75 ;  /* 0x0000001445457223 */ /* 0x000fe2000001084b */
[----:B-1----:R-:W-:Y:S01]  /*172e0*/  FADD.FTZ R27, R190, R27 ;  /* 0x0000001bbe1b7221 */ /* 0x002fe20000010000 */
[----:B------:R-:W-:-:S05]  /*172f0*/  FADD.FTZ R25, R10, R25 ;  /* 0x000000190a197221 */ /* 0x000fca0000010000 */
[----:B------:R-:W-:Y:S08]  /*17300*/  MUFU.EX2 R172, R172 ;  /* 0x000000ac00ac7308 */ /* 0x000ff00000000800 */
[----:B------:R-:W1:Y:S01]  /*17310*/  MUFU.EX2 R197, R197 ;  /* 0x000000c500c57308 */ /* 0x000e620000000800 */
[----:B--2---:R-:W-:Y:S01]  /*17320*/  FADD.FTZ R26, R196, R27 ;  /* 0x0000001bc41a7221 */ /* 0x004fe20000010000 */
[----:B------:R-:W-:-:S06]  /*17330*/  FADD.FTZ R20, R174, R25 ;  /* 0x00000019ae147221 */ /* 0x000fcc0000010000 */
[----:B------:R-:W-:Y:S08]  /*17340*/  MUFU.EX2 R8, R68 ;  /* 0x0000004400087308 */ /* 0x000ff00000000800 */
[----:B------:R-:W2:Y:S01]  /*17350*/  MUFU.EX2 R192, R192 ;  /* 0x000000c000c07308 */ /* 0x000ea20000000800 */
[----:B0-----:R-:W-:Y:S01]  /*17360*/  FADD.FTZ R26, R191, R26 ;  /* 0x0000001abf1a7221 */ /* 0x001fe20000010000 */
[----:B------:R-:W-:-:S06]  /*17370*/  FADD.FTZ R25, R7, R20 ;  /* 0x0000001407197221 */ /* 0x000fcc0000010000 */
[----:B------:R-:W0:Y:S08]  /*17380*/  MUFU.EX2 R17, R69 ;  /* 0x0000004500117308 */ /* 0x000e300000000800 */
[----:B------:R-:W3:Y:S01]  /*17390*/  MUFU.EX2 R198, R198 ;  /* 0x000000c600c67308 */ /* 0x000ee20000000800 */
[----:B-1----:R-:W-:Y:S01]  /*173a0*/  FADD.FTZ R27, R197, R26 ;  /* 0x0000001ac51b7221 */ /* 0x002fe20000010000 */
[----:B------:R-:W-:-:S03]  /*173b0*/  FADD.FTZ R25, R172, R25 ;  /* 0x00000019ac197221 */ /* 0x000fc60000010000 */
[----:B--2---:R-:W-:Y:S01]  /*173c0*/  FADD.FTZ R27, R192, R27 ;  /* 0x0000001bc01b7221 */ /* 0x004fe20000010000 */
        /* <DEDUP_REMOVED lines=147> */
[C---:B0-----:R-:W-:Y:S01]  /*17d00*/  FMUL.FTZ R231, R21.reuse, R142 ;  /* 0x0000008e15e77220 */ /* 0x041fe20000410000 */
[C---:B-1----:R-:W-:Y:S01]  /*17d10*/  FMUL.FTZ R229, R21.reuse, R24 ;  /* 0x0000001815e57220 */ /* 0x042fe20000410000 */
[C---:B--2---:R-:W-:Y:S01]  /*17d20*/  FMUL.FTZ R25, R21.reuse, R38 ;  /* 0x0000002615197220 */ /* 0x044fe20000410000 */
[C---:B---3--:R-:W-:Y:S01]  /*17d30*/  FMUL.FTZ R219, R21.reuse, R148 ;  /* 0x0000009415db7220 */ /* 0x048fe20000410000 */
        /* <DEDUP_REMOVED lines=240> */
[----:B------:R-:W4:Y:S04]  /*18c40*/  LD.E R25, desc[UR56][R18.64+0x224] ;  /* 0x0002243812197980 */ /* 0x000f28000c101900 */
[----:B-1----:R-:W4:Y:S04]  /*18c50*/  LD.E R37, desc[UR56][R18.64+0x228] ;  /* 0x0002283812257980 */ /* 0x002f28000c101900 */
[----:B--2---:R-:W2:Y:S04]  /*18c60*/  LD.E R39, desc[UR56][R18.64+0x22c] ;  /* 0x00022c3812277980 */ /* 0x004ea8000c101900 */
        /* <DEDUP_REMOVED lines=127> */
[----:B------:R-:W-:Y:S04]  /*19460*/  ST.E desc[UR56][R18.64+0x228], R37 ;  /* 0x0002282512007985 */ /* 0x000fe8000c101938 */
[----:B--2---:R-:W-:Y:S04]  /*19470*/  ST.E desc[UR56][R18.64+0x22c], R39 ;  /* 0x00022c2712007985 */ /* 0x004fe8000c101938 */
        /* <DEDUP_REMOVED lines=124> */
[----:B0-----:R-:W4:Y:S04]  /*19c40*/  LD.E.64 R20, desc[UR56][R18.64+0xa8] ;  /* 0x0000a83812147980 */ /* 0x001f28000c101b00 */
[----:B------:R-:W4:Y:S04]  /*19c50*/  LDL R220, [R1+0x88] ;  /* 0x0000880001dc7983 */ /* 0x000f280000100800 */
[----:B-1----:R-:W4:Y:S04]  /*19c60*/  LD.E R24, desc[UR56][R18.64+0x220] ;  /* 0x0002203812187980 */ /* 0x002f28000c101900 */
[----:B------:R-:W4:Y:S04]  /*19c70*/  LD.E R25, desc[UR56][R18.64+0x224] ;  /* 0x0002243812197980 */ /* 0x000f28000c101900 */
        /* <DEDUP_REMOVED lines=421> */
[----:B------:R-:W-:Y:S01]  /*1b6d0*/  IMAD.MOV.U32 R13, RZ, RZ, R21 ;  /* 0x000000ffff0d7224 */ /* 0x000fe200078e0015 */
        /* <DEDUP_REMOVED lines=139> */
[----:B------:R-:W-:Y:S01]  /*1bf90*/  VIADD R20, R20, 0x280 ;  /* 0x0000028014147836 */ /* 0x000fe20000000000 */
        /* <DEDUP_REMOVED lines=668> */
.L_x_10153:
[----:B------:R-:W-:Y:S05]  /*1e960*/  BSYNC B0 ;  /* 0x0000000000007941 */ /* 0x000fea0003800000 */
.L_x_10152:
[----:B------:R-:W-:Y:S05]  /*1e970*/  @P0 BRA `(.L_x_10154) ;  /* 0xffffff6800100947 */ /* 0x000fea000383ffff */
[----:B01----:R-:W-:-:S07]  /*1e980*/  IMAD.MOV.U32 R0, RZ, RZ, R4 ;  /* 0x000000ffff007224 */ /* 0x003fce00078e0004 */
.L_x_10137:
[----:B------:R-:W-:-:S13]  /*1e990*/  ISETP.GE.AND P0, PT, R0, R167, PT ;  /* 0x000000a70000720c */ /* 0x000fda0003f06270 */
[----:B------:R-:W-:Y:S05]  /*1e9a0*/  @!P0 BRA `(.L_x_10155) ;  /* 0x000000ac00108947 */ /* 0x000fea0003800000 */
[----:B------:R0:W5:Y:S02]  /*1e9b0*/  LDL.64 R2, [R1+0x170] ;  /* 0x0001700001027983 */ /* 0x0001640000100a00 */
.L_x_10182:
        /* <DEDUP_REMOVED lines=21> */
.L_x_10157:
[----:B------:R-:W-:Y:S05]  /*1eb10*/  BSYNC B0 ;  /* 0x0000000000007941 */ /* 0x000fea0003800000 */
.L_x_10156:
        /* <DEDUP_REMOVED lines=13> */
.L_x_10159:
[----:B------:R-:W-:Y:S05]  /*1ebf0*/  BSYNC B0 ;  /* 0x0000000000007941 */ /* 0x000fea0003800000 */
.L_x_10158:
        /* <DEDUP_REMOVED lines=8> */
.L_x_10161:
[----:B------:R-:W-:Y:S05]  /*1ec80*/  BSYNC B0 ;  /* 0x0000000000007941 */ /* 0x000fea0003800000 */
.L_x_10160:
[----:B-1---5:R-:W2:Y:S04]  /*1ec90*/  LD.E R7, desc[UR56][R2.64] ;  /* 0x0000003802077980 */ /* 0x022ea8000c101900 */
[----:B------:R-:W2:Y:S01]  /*1eca0*/  LDL.64 R10, [R1+0xa0] ;  /* 0x0000a000010a7983 */ /* 0x000ea20000100a00 */
[----:B------:R-:W-:Y:S05]  /*1ecb0*/  WARPSYNC.ALL ;  /* 0x0000000000007948 */ /* 0x000fea0003800000 */
[----:B------:R-:W3:Y:S04]  /*1ecc0*/  LDL.64 R4, [R1+0x98] ;  /* 0x0000980001047983 */ /* 0x000ee80000100a00 */
[----:B------:R-:W4:Y:S04]  /*1ecd0*/  LDL.64 R8, [R1+0x98] ;  /* 0x0000980001087983 */ /* 0x000f280000100a00 */
        /* <DEDUP_REMOVED lines=8> */
[----:B------:R-:W-:Y:S01]  /*1ed60*/  VIADD R10, R6, 0x2 ;  /* 0x00000002060a7836 */ /* 0x000fe20000000000 */
[----:B------:R1:W-:Y:S01]  /*1ed70*/  STL [R1+0x80], RZ ;  /* 0x000080ff01007387 */ /* 0x0003e20000100800 */
[----:B---3--:R-:W-:Y:S02]  /*1ed80*/  R2UR UR4, R4 ;  /* 0x00000000040472ca */ /* 0x008fe400000e0000 */
[----:B------:R-:W-:-:S13]  /*1ed90*/  R2UR UR5, R5 ;  /* 0x00000000050572ca */ /* 0x000fda00000e0000 */
[----:B------:R-:W-:Y:S01]  /*1eda0*/  HGMMA.64x96x16.F32.BF16 R24, gdesc[UR4], RZ, !UPT, gsb0 ;  /* 0x01600000041879f0 */ /* 0x000fe2000c0018ff */
[----:B----4-:R-:W-:Y:S02]  /*1edb0*/  VIADD R8, R8, 0x2 ;  /* 0x0000000208087836 */ /* 0x010fe40000000000 */
[----:B------:R-:W-:Y:S01]  /*1edc0*/  IMAD.MOV.U32 R4, RZ, RZ, 0x1 ;  /* 0x00000001ff047424 */ /* 0x000fe200078e00ff */
[----:B------:R-:W-:Y:S02]  /*1edd0*/  R2UR UR6, R10 ;  /* 0x000000000a0672ca */ /* 0x000fe400000e0000 */
[----:B------:R-:W-:Y:S02]  /*1ede0*/  R2UR UR7, R11 ;  /* 0x000000000b0772ca */ /* 0x000fe400000e0000 */
[----:B------:R-:W-:Y:S02]  /*1edf0*/  R2UR UR4, R8 ;  /* 0x00000000080472ca */ /* 0x000fe400000e0000 */
[----:B------:R-:W-:Y:S01]  /*1ee00*/  R2UR UR5, R9 ;  /* 0x00000000090572ca */ /* 0x000fe200000e0000 */
[----:B------:R1:W-:Y:S04]  /*1ee10*/  STL [R1+0x80], R4 ;  /* 0x0000800401007387 */ /* 0x0003e80000100800 */
[----:B------:R1:W-:Y:S04]  /*1ee20*/  STL [R1+0x80], R4 ;  /* 0x0000800401007387 */ /* 0x0003e80000100800 */
[----:B------:R1:W-:Y:S04]  /*1ee30*/  STL [R1+0x80], R4 ;  /* 0x0000800401007387 */ /* 0x0003e80000100800 */
[----:B------:R1:W-:Y:S01]  /*1ee40*/  STL [R1+0x80], R4 ;  /* 0x0000800401007387 */ /* 0x0003e20000100800 */
[----:B------:R-:W-:-:S03]  /*1ee50*/  WARPGROUP.DEPBAR.LE gsb0, 0x0 ;  /* 0x00008000000079c5 */ /* 0x000fc60000010000 */
[----:B------:R1:W5:Y:S04]  /*1ee60*/  LD.E R5, desc[UR56][R2.64] ;  /* 0x0000003802057980 */ /* 0x000368000c101900 */
[----:B------:R1:W5:Y:S01]  /*1ee70*/  LD.E R7, desc[UR56][R2.64+0x4] ;  /* 0x0000043802077980 */ /* 0x000362000c101900 */
[----:B------:R-:W-:-:S06]  /*1ee80*/  WARPGROUP.ARRIVE ;  /* 0x00000000000079c5 */ /* 0x000fcc0000000000 */
        /* <DEDUP_REMOVED lines=12> */
[----:B--2---:R-:W-:Y:S02]  /*1ef50*/  VIADD R14, R14, 0x6 ;  /* 0x000000060e0e7836 */ /* 0x004fe40000000000 */
[----:B------:R-:W-:Y:S01]  /*1ef60*/  IMAD.MOV.U32 R9, RZ, RZ, R11 ;  /* 0x000000ffff097224 */ /* 0x000fe200078e000b */
[----:B------:R-:W-:Y:S02]  /*1ef70*/  R2UR UR6, R8 ;  /* 0x00000000080672ca */ /* 0x000fe400000e0000 */
[----:B------:R-:W-:Y:S02]  /*1ef80*/  R2UR UR4, R14 ;  /* 0x000000000e0472ca */ /* 0x000fe400000e0000 */
[----:B------:R-:W-:Y:S02]  /*1ef90*/  R2UR UR7, R9 ;  /* 0x00000000090772ca */ /* 0x000fe400000e0000 */
[----:B------:R-:W-:-:S02]  /*1efa0*/  R2UR UR5, R15 ;  /* 0x000000000f0572ca */ /* 0x000fc400000e0000 */
[----:B------:R-:W-:Y:S01]  /*1efb0*/  LOP3.LUT R16, R16, 0x1, RZ, 0xfc, !PT ;  /* 0x0000000110107812 */ /* 0x000fe200078efcff */
[----:B------:R-:W-:Y:S02]  /*1efc0*/  WARPGROUP.DEPBAR.LE gsb0, 0x0 ;  /* 0x00008000000079c5 */ /* 0x000fe40000010000 */
[----:B------:R-:W-:-:S08]  /*1efd0*/  WARPGROUP.ARRIVE ;  /* 0x00000000000079c5 */ /* 0x000fd00000000000 */
[----:B------:R-:W-:Y:S01]  /*1efe0*/  HGMMA.64x96x16.F32.BF16 R24, gdesc[UR4], R24, gsb0 ;  /* 0x01600000041879f0 */ /* 0x000fe20008001818 */
[----:B------:R-:W-:Y:S01]  /*1eff0*/  ISETP.NE.AND P1, PT, R16, 0x3, PT ;  /* 0x000000031000780c */ /* 0x000fe20003f25270 */
[----:B------:R-:W-:Y:S01]  /*1f000*/  BSSY B0, `(.L_x_10163) ;  /* 0x0000004000007945 */ /* 0x000fe20003800000 */
[----:B------:R-:W-:-:S11]  /*1f010*/  WARPGROUP.DEPBAR.LE gsb0, 0x0 ;  /* 0x00008000000079c5 */ /* 0x000fd60000010000 */
[----:B-1----:R-:W-:Y:S05]  /*1f020*/  @!P1 BRA `(.L_x_10164) ;  /* 0x0000000000049947 */ /* 0x002fea0003800000 */
[----:B------:R-:W-:Y:S01]  /*1f030*/  BPT.TRAP 0x1 ;  /* 0x000000040000795c */ /* 0x000fe20000300000 */
.L_x_10164:
[----:B------:R-:W-:Y:S05]  /*1f040*/  BSYNC B0 ;  /* 0x0000000000007941 */ /* 0x000fea0003800000 */
.L_x_10163:
        /* <DEDUP_REMOVED lines=10> */
.L_x_10166:
[----:B------:R-:W-:Y:S05]  /*1f0f0*/  BSYNC B0 ;  /* 0x0000000000007941 */ /* 0x000fea0003800000 */
.L_x_10165:
[----:B------:R-:W-:Y:S04]  /*1f100*/  BSSY B0, `(.L_x_10167) ;  /* 0x0000006000007945 */ /* 0x000fe80003800000 */
[----:B--2---:R-:W-:Y:S05]  /*1f110*/  @P0 BRA `(.L_x_10168) ;  /* 0x0000000000100947 */ /* 0x004fea0003800000 */
[----:B-----5:R-:W-:Y:S01]  /*1f120*/  IMAD R6, R6, 0x8, R8 ;  /* 0x0000000806067824 */ /* 0x020fe200078e0208 */
[----:B------:R-:W-:-:S04]  /*1f130*/  SHF.L.U32 R7, R7, 0x1f, RZ ;  /* 0x0000001f07077819 */ /* 0x000fc800000006ff */
[----:B------:R-:W2:Y:S02]  /*1f140*/  SYNCS.PHASECHK.TRANS64.TRYWAIT P0, [R6+URZ], R7 ;  /* 0x00000007060075a7 */ /* 0x000ea4000800017f */
[----:B--2---:R-:W-:Y:S05]  /*1f150*/  @!P0 BRA `(.L_x_10169) ;  /* 0x00000154001c8947 */ /* 0x004fea0003800000 */
.L_x_10168:
[----:B------:R-:W-:Y:S05]  /*1f160*/  BSYNC B0 ;  /* 0x0000000000007941 */ /* 0x000fea0003800000 */
.L_x_10167:
        /* <DEDUP_REMOVED lines=9> */
[----:B---3--:R-:W-:Y:S01]  /*1f200*/  IMAD R8, R17, 0xc00, R8 ;  /* 0x00000c0011087824 */ /* 0x008fe200078e0208 */
[----:B------:R-:W-:Y:S01]  /*1f210*/  R2UR UR7, R9 ;  /* 0x00000000090772ca */ /* 0x000fe200000e0000 */
[----:B------:R-:W3:Y:S01]  /*1f220*/  LDL.64 R16, [R1+0x110] ;  /* 0x0001100001107983 */ /* 0x000ee20000100a00 */
[----:B----4-:R-:W-:-:S02]  /*1f230*/  ISETP.NE.U32.AND P0, PT, R5, RZ, PT ;  /* 0x000000ff0500720c */ /* 0x010fc40003f05070 */
        /* <DEDUP_REMOVED lines=169> */
[----:B-1----:R-:W-:Y:S01]  /*1fcd0*/  LOP3.LUT R72, R72, 0x7f, RZ, 0xc0, !PT ;  /* 0x0000007f48487812 */ /* 0x002fe200078ec0ff */
        /* <DEDUP_REMOVED lines=19> */
[----:B---3--:R-:W-:-:S05]  /*1fe10*/  @!P0 MOV R6, R20 ;  /* 0x0000001400068202 */ /* 0x008fca0000000f00 */
[----:B----4-:R-:W-:-:S05]  /*1fe20*/  @!P0 IMAD R5, R5, 0x8, R6 ;  /* 0x0000000805058824 */ /* 0x010fca00078e0206 */
[----:B------:R-:W-:-:S04]  /*1fe30*/  @!P0 PRMT R5, RZ, 0x654, R5 ;  /* 0x00000654ff058816 */ /* 0x000fc80000000005 */
[----:B------:R1:W-:Y:S01]  /*1fe40*/  @!P0 SYNCS.ARRIVE.TRANS64.RED.A1T0 RZ, [R5+URZ], RZ ;  /* 0x000000ff05ff89a7 */ /* 0x0003e2000810043f */
[----:B------:R-:W3:Y:S04]  /*1fe50*/  LDL.128 R8, [R1+0x140] ;  /* 0x0001400001087983 */ /* 0x000ee80000100c00 */
[----:B------:R-:W4:Y:S04]  /*1fe60*/  LDL.128 R12, [R1+0x150] ;  /* 0x00015000010c7983 */ /* 0x000f280000100c00 */
[----:B-1----:R-:W2:Y:S04]  /*1fe70*/  LDL R5, [R1+0x13c] ;  /* 0x00013c0001057983 */ /* 0x002ea80000100800 */
[----:B------:R-:W4:Y:S01]  /*1fe80*/  LDL R72, [R1+0x70] ;  /* 0x0000700001487983 */ /* 0x000f220000100800 */
        /* <DEDUP_REMOVED lines=12> */
[----:B---3--:R-:W-:Y:S01]  /*1ff50*/  IMAD R73, R0, -0x60, R9 ;  /* 0xffffffa000497824 */ /* 0x008fe200078e0209 */
[----:B------:R-:W-:-:S02]  /*1ff60*/  LOP3.LUT R17, R17, 0x7ffffffc, RZ, 0xc0, !PT ;  /* 0x7ffffffc11117812 */ /* 0x000fc400078ec0ff */
[----:B------:R-:W-:Y:S02]  /*1ff70*/  LOP3.LUT R21, R21, 0xfffffff8, RZ, 0xc0, !PT ;  /* 0xfffffff815157812 */ /* 0x000fe400078ec0ff */
[----:B------:R-:W-:Y:S02]  /*1ff80*/  LEA.HI R6, R6, R5, RZ, 0x1 ;  /* 0x0000000506067211 */ /* 0x000fe400078f08ff */
[----:B------:R-:W-:Y:S01]  /*1ff90*/  SHF.R.S32.HI R7, RZ, 0x5, R7 ;  /* 0x00000005ff077819 */ /* 0x000fe20000011407 */
[----:B------:R-:W-:Y:S01]  /*1ffa0*/  IMAD.IADD R17, R16, 0x1, -R17 ;  /* 0x0000000110117824 */ /* 0x000fe200078e0a11 */
[----:B------:R-:W-:Y:S01]  /*1ffb0*/  LOP3.LUT R6, R6, 0x3fffffe, RZ, 0xc0, !PT ;  /* 0x03fffffe06067812 */ /* 0x000fe200078ec0ff */
[----:B------:R-:W-:Y:S01]  /*1ffc0*/  IMAD.IADD R21, R20, 0x1, -R21 ;  /* 0x0000000114157824 */ /* 0x000fe200078e0a15 */
[----:B----4-:R-:W-:Y:S01]  /*1ffd0*/  ISETP.GE.AND P1, PT, R13, 0x1, PT ;  /* 0x000000010d00780c */ /* 0x010fe20003f26270 */
[----:B------:R-:W-:Y:S01]  /*1ffe0*/  IMAD R72, R72, 0x8, R7 ;  /* 0x0000000848487824 */ /* 0x000fe200078e0207 */
[----:B------:R-:W-:Y:S01]  /*1fff0*/  IADD3 R16, -R8, 0x1, R73 ;  /* 0x0000000108107810 */ /* 0x000fe20007ffe149 */
[----:B------:R-:W-:Y:S01]  /*20000*/  IMAD.IADD R6, R5, 0x1, -R6 ;  /* 0x0000000105067824 */ /* 0x000fe200078e0a06 */
[----:B------:R-:W-:Y:S01]  /*20010*/  LOP3.LUT R5, RZ, R10, RZ, 0x33, !PT ;  /* 0x0000000aff057212 */ /* 0x000fe200078e33ff */
[----:B------:R-:W-:-:S02]  /*20020*/  IMAD.U32 R21, R72, 0x10, R21 ;  /* 0x0000001048157824 */ /* 0x000fc400078e0015 */
[C---:B------:R-:W-:Y:S02]  /*20030*/  IMAD R16, R17.reuse, -0x2, R16 ;  /* 0xfffffffe11107824 */ /* 0x040fe400078e0210 */
[----:B------:R-:W-:Y:S02]  /*20040*/  IMAD R21, R6, 0x40, R21 ;  /* 0x0000004006157824 */ /* 0x000fe400078e0215 */
[----:B------:R-:W-:Y:S02]  /*20050*/  IMAD R6, R0, -0x60, RZ ;  /* 0xffffffa000067824 */ /* 0x000fe400078e02ff */
[C---:B------:R-:W-:Y:S02]  /*20060*/  IMAD.IADD R88, R16.reuse, 0x1, R11 ;  /* 0x0000000110587824 */ /* 0x040fe400078e020b */
[----:B------:R-:W-:Y:S02]  /*20070*/  IMAD.IADD R16, R16, 0x1, R5 ;  /* 0x0000000110107824 */ /* 0x000fe400078e0205 */
[----:B------:R-:W-:-:S02]  /*20080*/  IMAD R90, R17, -0x2, R6 ;  /* 0xfffffffe115a7824 */ /* 0x000fc400078e0206 */
        /* <DEDUP_REMOVED lines=14> */
.L_x_10173:
[----:B------:R-:W-:-:S13]  /*20170*/  ISETP.NE.AND P1, PT, R13, 0x1, PT ;  /* 0x000000010d00780c */ /* 0x000fda0003f25270 */
[----:B------:R-:W-:-:S05]  /*20180*/  @P1 IMAD.HI.U32 R10, R7, R14, RZ ;  /* 0x0000000e070a1227 */ /* 0x000fca00078e00ff */
[----:B------:R-:W-:-:S07]  /*20190*/  @P1 SHF.R.U32.HI R7, RZ, R15, R10 ;  /* 0x0000000fff071219 */ /* 0x000fce000001160a */
.L_x_10174:
[----:B------:R-:W-:Y:S05]  /*201a0*/  BSYNC B1 ;  /* 0x0000000000017941 */ /* 0x000fea0003800000 */
.L_x_10172:
[----:B------:R-:W-:-:S05]  /*201b0*/  IMAD R10, R7, R13, R90 ;  /* 0x0000000d070a7224 */ /* 0x000fca00078e025a */
[----:B------:R-:W-:Y:S02]  /*201c0*/  VIMNMX R5, R5, R10, !PT ;  /* 0x0000000a05057248 */ /* 0x000fe40007fe0100 */
[----:B------:R-:W-:-:S07]  /*201d0*/  VIADDMNMX R6, R10, R13, R6, PT ;  /* 0x0000000d0a067246 */ /* 0x000fce0003800106 */
.L_x_10171:
[----:B------:R-:W-:Y:S05]  /*201e0*/  BSYNC B0 ;  /* 0x0000000000007941 */ /* 0x000fea0003800000 */
.L_x_10170:
[C---:B------:R-:W-:Y:S01]  /*201f0*/  ISETP.GE.AND P1, PT, R12.reuse, 0x9, PT ;  /* 0x000000090c00780c */ /* 0x040fe20003f26270 */
[----:B------:R-:W-:Y:S01]  /*20200*/  VIADD R21, R21, 0x8 ;  /* 0x0000000815157836 */ /* 0x000fe20000000000 */
[----:B------:R-:W-:Y:S01]  /*20210*/  ISETP.GE.AND P2, PT, R12, 0x2, PT ;  /* 0x000000020c00780c */ /* 0x000fe20003f46270 */
[----:B------:R-:W-:Y:S01]  /*20220*/  BSSY B0, `(.L_x_10175) ;  /* 0x0000087000007945 */ /* 0x000fe20003800000 */
[----:B------:R-:W-:Y:S01]  /*20230*/  P2R R11, PR, RZ, 0x2 ;  /* 0x00000002ff0b7803 */ /* 0x000fe20000000000 */
[----:B------:R-:W-:Y:S01]  /*20240*/  IMAD.IADD R7, R16, 0x1, R21 ;  /* 0x0000000110077824 */ /* 0x000fe200078e0215 */
        /* <DEDUP_REMOVED lines=125> */
.L_x_10178:
[----:B------:R-:W-:-:S13]  /*20a20*/  ISETP.NE.AND P6, PT, R13, 0x1, PT ;  /* 0x000000010d00780c */ /* 0x000fda0003fc5270 */
[----:B------:R-:W-:-:S05]  /*20a30*/  @P6 IMAD.HI.U32 R14, R8, R14, RZ ;  /* 0x0000000e080e6227 */ /* 0x000fca00078e00ff */
[----:B------:R-:W-:-:S07]  /*20a40*/  @P6 SHF.R.U32.HI R8, RZ, R15, R14 ;  /* 0x0000000fff086219 */ /* 0x000fce000001160e */
.L_x_10179:
[----:B------:R-:W-:Y:S05]  /*20a50*/  BSYNC B1 ;  /* 0x0000000000017941 */ /* 0x000fea0003800000 */
.L_x_10177:
[----:B------:R-:W-:-:S05]  /*20a60*/  IMAD R8, R8, R13, R90 ;  /* 0x0000000d08087224 */ /* 0x000fca00078e025a */
[----:B------:R-:W-:Y:S02]  /*20a70*/  VIADDMNMX R6, R8, R13, R6, PT ;  /* 0x0000000d08067246 */ /* 0x000fe40003800106 */
[----:B------:R-:W-:-:S07]  /*20a80*/  VIMNMX R7, R7, R8, !PT ;  /* 0x0000000807077248 */ /* 0x000fce0007fe0100 */
.L_x_10176:
[----:B------:R-:W-:Y:S05]  /*20a90*/  BSYNC B0 ;  /* 0x0000000000007941 */ /* 0x000fea0003800000 */
.L_x_10175:
[----:B------:R-:W-:Y:S02]  /*20aa0*/  ISETP.GT.AND P5, PT, R7, RZ, !P5 ;  /* 0x000000ff0700720c */ /* 0x000fe40006fa4270 */
[----:B------:R-:W-:Y:S02]  /*20ab0*/  ISETP.NE.AND P6, PT, R25, RZ, PT ;  /* 0x000000ff1900720c */ /* 0x000fe40003fc5270 */
[----:B------:R-:W-:-:S04]  /*20ac0*/  ISETP.LT.OR P5, PT, R6, 0x1, P5 ;  /* 0x000000010600780c */ /* 0x000fc80002fa1670 */
[----:B------:R-:W-:Y:S02]  /*20ad0*/  FSEL R25, R26, -INF , !P5 ;  /* 0xff8000001a197808 */ /* 0x000fe40006800000 */
[----:B------:R-:W-:Y:S01]  /*20ae0*/  ISETP.NE.AND P5, PT, R10, RZ, PT ;  /* 0x000000ff0a00720c */ /* 0x000fe20003fa5270 */
[----:B------:R-:W2:Y:S03]  /*20af0*/  LDL R26, [R1+0x450] ;  /* 0x00045000011a7983 */ /* 0x000ea60000100800 */
        /* <DEDUP_REMOVED lines=8> */
[----:B------:R-:W3:Y:S02]  /*20b80*/  LDL.64 R16, [R1+0x430] ;  /* 0x0004300001107983 */ /* 0x000ee40000100a00 */
        /* <DEDUP_REMOVED lines=59> */
[C---:B------:R-:W-:Y:S02]  /*20f40*/  ISETP.GT.AND P5, PT, R7.reuse, 0x48, !P6 ;  /* 0x000000480700780c */ /* 0x040fe400077a4270 */
[----:B------:R-:W-:Y:S02]  /*20f50*/  ISETP.GT.AND P1, PT, R7, 0x49, !P1 ;  /* 0x000000490700780c */ /* 0x000fe40004f24270 */
[----:B------:R-:W-:Y:S02]  /*20f60*/  ISETP.LT.OR P5, PT, R6, 0x49, P5 ;  /* 0x000000490600780c */ /* 0x000fe40002fa1670 */
[----:B---3--:R-:W-:Y:S02]  /*20f70*/  FMNMX.FTZ R5, R92, R16, !PT ;  /* 0x000000105c057209 */ /* 0x008fe40007810000 */
[----:B------:R-:W-:-:S02]  /*20f80*/  FMNMX.FTZ R8, R25, R17, !PT ;  /* 0x0000001119087209 */ /* 0x000fc40007810000 */
[----:B------:R-:W-:Y:S02]  /*20f90*/  FMNMX.FTZ R5, R160, R5, !PT ;  /* 0x00000005a0057209 */ /* 0x000fe40007810000 */
[----:B------:R-:W-:Y:S02]  /*20fa0*/  FSEL R62, R62, -INF , !P5 ;  /* 0xff8000003e3e7808 */ /* 0x000fe40006800000 */
        /* <DEDUP_REMOVED lines=41> */
[----:B------:R-:W-:Y:S02]  /*21240*/  ISETP.LT.OR P1, PT, R6, 0x4a, P1 ;  /* 0x0000004a0600780c */ /* 0x000fe40000f21670 */
[----:B-1----:R-:W-:Y:S02]  /*21250*/  FMNMX.FTZ R11, R8, R9, !PT ;  /* 0x00000009080b7209 */ /* 0x002fe40007810000 */
[----:B------:R-:W-:Y:S02]  /*21260*/  FMNMX.FTZ R5, R59, R10, !PT ;  /* 0x0000000a3b057209 */ /* 0x000fe40007810000 */
[----:B------:R-:W-:Y:S01]  /*21270*/  ISETP.GT.AND P3, PT, R7, 0x51, !P3 ;  /* 0x000000510700780c */ /* 0x000fe20005f64270 */
[----:B------:R-:W1:Y:S01]  /*21280*/  SHFL.BFLY PT, R12, R11, 0x1, 0x1f ;  /* 0x0c201f000b0c7f89 */ /* 0x000e6200000e0000 */
[----:B------:R-:W-:-:S02]  /*21290*/  ISETP.LT.OR P2, PT, R6, 0x51, P2 ;  /* 0x000000510600780c */ /* 0x000fc40001741670 */
[----:B------:R-:W-:Y:S02]  /*212a0*/  FSEL R63, R63, -INF , !P1 ;  /* 0xff8000003f3f7808 */ /* 0x000fe40004800000 */
[----:B------:R-:W-:Y:S02]  /*212b0*/  FMNMX.FTZ R10, R62, R5, !PT ;  /* 0x000000053e0a7209 */ /* 0x000fe40007810000 */
[----:B------:R-:W-:Y:S02]  /*212c0*/  ISETP.GT.AND P4, PT, R7, 0x58, !P4 ;  /* 0x000000580700780c */ /* 0x000fe40006784270 */
[----:B------:R-:W-:Y:S02]  /*212d0*/  ISETP.LT.OR P3, PT, R6, 0x52, P3 ;  /* 0x000000520600780c */ /* 0x000fe40001f61670 */
[----:B------:R-:W-:Y:S02]  /*212e0*/  FSEL R66, R66, -INF , !P2 ;  /* 0xff80000042427808 */ /* 0x000fe40005000000 */
[----:B------:R-:W-:-:S02]  /*212f0*/  FMNMX.FTZ R5, R63, R10, !PT ;  /* 0x0000000a3f057209 */ /* 0x000fc40007810000 */
[----:B------:R-:W-:Y:S02]  /*21300*/  ISETP.GT.AND P1, PT, R7, 0x59, !P6 ;  /* 0x000000590700780c */ /* 0x000fe40007724270 */
[----:B------:R-:W-:Y:S02]  /*21310*/  ISETP.LT.OR P4, PT, R6, 0x59, P4 ;  /* 0x000000590600780c */ /* 0x000fe40002781670 */
[----:B------:R-:W-:Y:S02]  /*21320*/  FSEL R67, R67, -INF , !P3 ;  /* 0xff80000043437808 */ /* 0x000fe40005800000 */
[----:B------:R-:W-:Y:S02]  /*21330*/  FMNMX.FTZ R10, R66, R5, !PT ;  /* 0x00000005420a7209 */ /* 0x000fe40007810000 */
[----:B------:R-:W-:Y:S02]  /*21340*/  ISETP.LT.OR P1, PT, R6, 0x5a, P1 ;  /* 0x0000005a0600780c */ /* 0x000fe40000f21670 */
[----:B------:R-:W-:-:S02]  /*21350*/  FSEL R70, R70, -INF , !P4 ;  /* 0xff80000046467808 */ /* 0x000fc40006000000 */
[----:B------:R-:W-:Y:S02]  /*21360*/  FMNMX.FTZ R5, R67, R10, !PT ;  /* 0x0000000a43057209 */ /* 0x000fe40007810000 */
[----:B------:R-:W-:Y:S02]  /*21370*/  FSEL R71, R71, -INF , !P1 ;  /* 0xff80000047477808 */ /* 0x000fe40004800000 */
[----:B------:R-:W-:-:S04]  /*21380*/  FMNMX.FTZ R6, R70, R5, !PT ;  /* 0x0000000546067209 */ /* 0x000fc80007810000 */
[----:B------:R-:W-:Y:S02]  /*21390*/  FMNMX.FTZ R9, R71, R6, !PT ;  /* 0x0000000647097209 */ /* 0x000fe40007810000 */
[----:B-1----:R-:W-:Y:S01]  /*213a0*/  FMNMX.FTZ R10, R11, R12, !PT ;  /* 0x0000000c0b0a7209 */ /* 0x002fe20007810000 */
[----:B------:R-:W3:Y:S04]  /*213b0*/  LDL.64 R6, [R1+0x440] ;  /* 0x0004400001067983 */ /* 0x000ee80000100a00 */
[----:B------:R1:W-:Y:S04]  /*213c0*/  STL.64 [R1+0x430], R8 ;  /* 0x0004300801007387 */ /* 0x0003e80000100a00 */
[----:B------:R-:W4:Y:S04]  /*213d0*/  LDL R12, [R1+0x434] ;  /* 0x00043400010c7983 */ /* 0x000f280000100800 */
[----:B------:R-:W-:Y:S04]  /*213e0*/  STL [R1+0x430], R10 ;  /* 0x0004300a01007387 */ /* 0x000fe80000100800 */
        /* <DEDUP_REMOVED lines=24> */
[----:B-1----:R-:W-:Y:S01]  /*21570*/  FMNMX.FTZ R8, R9, R8, !PT ;  /* 0x0000000809087209 */ /* 0x002fe20007810000 */
[----:B------:R-:W-:-:S03]  /*21580*/  FADD.FTZ R9, R16, -R21 ;  /* 0x8000001510097221 */ /* 0x000fc60000010000 */
        /* <DEDUP_REMOVED lines=13> */
[-C--:B------:R-:W-:Y:S02]  /*21660*/  FMUL.FTZ R9, R9, R26.reuse ;  /* 0x0000001a09097220 */ /* 0x080fe40000410000 */
[-CC-:B------:R-:W-:Y:S02]  /*21670*/  FFMA.FTZ R224, R25, R26.reuse, -R11.reuse ;  /* 0x0000001a19e07223 */ /* 0x180fe4000001080b */
[----:B------:R-:W-:Y:S01]  /*21680*/  FADD.FTZ R17, R17, -R10 ;  /* 0x8000000a11117221 */ /* 0x000fe20000010000 */
[----:B------:R-:W-:-:S03]  /*21690*/  FFMA.FTZ R161, R27, R26, -R11 ;  /* 0x0000001a1ba17223 */ /* 0x000fc6000001080b */
[----:B------:R-:W-:Y:S01]  /*216a0*/  FMUL.FTZ R17, R26, R17 ;  /* 0x000000111a117220 */ /* 0x000fe20000410000 */
[----:B------:R-:W-:Y:S01]  /*216b0*/  MUFU.EX2 R5, R5 ;  /* 0x0000000500057308 */ /* 0x000fe20000000800 */
[----:B------:R-:W-:-:S07]  /*216c0*/  FFMA.FTZ R163, R29, R26, -R11 ;  /* 0x0000001a1da37223 */ /* 0x000fce000001080b */
[----:B------:R-:W3:Y:S01]  /*216d0*/  MUFU.EX2 R24, R9 ;  /* 0x0000000900187308 */ /* 0x000ee20000000800 */
[----:B------:R-:W-:-:S07]  /*216e0*/  FFMA.FTZ R16, R31, R26, -R11 ;  /* 0x0000001a1f107223 */ /* 0x000fce000001080b */
[----:B------:R-:W-:Y:S08]  /*216f0*/  MUFU.EX2 R224, R224 ;  /* 0x000000e000e07308 */ /* 0x000ff00000000800 */
[----:B------:R-:W1:Y:S01]  /*21700*/  MUFU.EX2 R25, R17 ;  /* 0x0000001100197308 */ /* 0x000e620000000800 */
[----:B------:R-:W-:-:S07]  /*21710*/  FFMA.FTZ R219, R34, R26, -R11 ;  /* 0x0000001a22db7223 */ /* 0x000fce000001080b */
[----:B------:R-:W2:Y:S08]  /*21720*/  MUFU.EX2 R160, R160 ;  /* 0x000000a000a07308 */ /* 0x000eb00000000800 */
[----:B------:R-:W4:Y:S01]  /*21730*/  MUFU.EX2 R161, R161 ;  /* 0x000000a100a17308 */ /* 0x000f220000000800 */
[----:B------:R-:W-:-:S07]  /*21740*/  FFMA.FTZ R220, R35, R26, -R11 ;  /* 0x0000001a23dc7223 */ /* 0x000fce000001080b */
[----:B------:R-:W5:Y:S08]  /*21750*/  MUFU.EX2 R162, R162 ;  /* 0x000000a200a27308 */ /* 0x000f700000000800 */
[----:B------:R-:W0:Y:S01]  /*21760*/  MUFU.EX2 R163, R163 ;  /* 0x000000a300a37308 */ /* 0x000e220000000800 */
[----:B---3--:R-:W-:Y:S01]  /*21770*/  FFMA.FTZ R9, R24, R6, R5 ;  /* 0x0000000618097223 */ /* 0x008fe20000010005 */
[----:B-1----:R-:W-:-:S06]  /*21780*/  FFMA.FTZ R6, R7, R25, R224 ;  /* 0x0000001907067223 */ /* 0x002fcc00000100e0 */
[----:B------:R-:W1:Y:S01]  /*21790*/  MUFU.EX2 R16, R16 ;  /* 0x0000001000107308 */ /* 0x000e620000000800 */
[----:B------:R-:W-:Y:S01]  /*217a0*/  FFMA.FTZ R206, R38, R26, -R11 ;  /* 0x0000001a26ce7223 */ /* 0x000fe2000001080b */
[----:B--2---:R-:W-:-:S06]  /*217b0*/  FADD.FTZ R9, R160, R9 ;  /* 0x00000009a0097221 */ /* 0x004fcc0000010000 */
[----:B------:R-:W2:Y:S01]  /*217c0*/  MUFU.EX2 R222, R222 ;  /* 0x000000de00de7308 */ /* 0x000ea20000000800 */
[----:B----4-:R-:W-:Y:S01]  /*217d0*/  FADD.FTZ R6, R161, R6 ;  /* 0x00000006a1067221 */ /* 0x010fe20000010000 */
[----:B------:R-:W-:-:S06]  /*217e0*/  FFMA.FTZ R207, R39, R26, -R11 ;  /* 0x0000001a27cf7223 */ /* 0x000fcc000001080b */
[----:B------:R-:W3:Y:S01]  /*217f0*/  MUFU.EX2 R219, R219 ;  /* 0x000000db00db7308 */ /* 0x000ee20000000800 */
[----:B-----5:R-:W-:Y:S01]  /*21800*/  FADD.FTZ R10, R162, R9 ;  /* 0x00000009a20a7221 */ /* 0x020fe20000010000 */
[----:B0-----:R-:W-:-:S06]  /*21810*/  FADD.FTZ R7, R163, R6 ;  /* 0x00000006a3077221 */ /* 0x001fcc0000010000 */
[----:B------:R-:W0:Y:S01]  /*21820*/  MUFU.EX2 R221, R221 ;  /* 0x000000dd00dd7308 */ /* 0x000e220000000800 */
[----:B------:R-:W-:-:S07]  /*21830*/  FFMA.FTZ R202, R42, R26, -R11 ;  /* 0x0000001a2aca7223 */ /* 0x000fce000001080b */
[----:B------:R-:W4:Y:S01]  /*21840*/  MUFU.EX2 R220, R220 ;  /* 0x000000dc00dc7308 */ /* 0x000f220000000800 */
[----:B------:R-:W-:Y:S01]  /*21850*/  FADD.FTZ R9, R13, R10 ;  /* 0x0000000a0d097221 */ /* 0x000fe20000010000 */
[----:B-1----:R-:W-:-:S06]  /*21860*/  FADD.FTZ R6, R16, R7 ;  /* 0x0000000710067221 */ /* 0x002fcc0000010000 */
[----:B------:R-:W1:Y:S01]  /*21870*/  MUFU.EX2 R208, R208 ;  /* 0x000000d000d07308 */ /* 0x000e620000000800 */
[----:B------:R-:W-:-:S07]  /*21880*/  FFMA.FTZ R203, R43, R26, -R11 ;  /* 0x0000001a2bcb7223 */ /* 0x000fce000001080b */
[----:B------:R-:W5:Y:S01]  /*21890*/  MUFU.EX2 R206, R206 ;  /* 0x000000ce00ce7308 */ /* 0x000f620000000800 */
[----:B--2---:R-:W-:Y:S01]  /*218a0*/  FADD.FTZ R10, R222, R9 ;  /* 0x00000009de0a7221 */ /* 0x004fe20000010000 */
[----:B---3--:R-:W-:-:S06]  /*218b0*/  FADD.FTZ R7, R219, R6 ;  /* 0x00000006db077221 */ /* 0x008fcc0000010000 */
[----:B------:R-:W2:Y:S01]  /*218c0*/  MUFU.EX2 R209, R209 ;  /* 0x000000d100d17308 */ /* 0x000ea20000000800 */
[----:B------:R-:W-:-:S07]  /*218d0*/  FFMA.FTZ R198, R46, R26, -R11 ;  /* 0x0000001a2ec67223 */ /* 0x000fce000001080b */
[----:B------:R-:W3:Y:S01]  /*218e0*/  MUFU.EX2 R207, R207 ;  /* 0x000000cf00cf7308 */ /* 0x000ee20000000800 */
[----:B0-----:R-:W-:Y:S01]  /*218f0*/  FADD.FTZ R9, R221, R10 ;  /* 0x0000000add097221 */ /* 0x001fe20000010000 */
[----:B----4-:R-:W-:-:S06]  /*21900*/  FADD.FTZ R7, R220, R7 ;  /* 0x00000007dc077221 */ /* 0x010fcc0000010000 */
[----:B------:R-:W0:Y:S01]  /*21910*/  MUFU.EX2 R204, R204 ;  /* 0x000000cc00cc7308 */ /* 0x000e220000000800 */
[----:B------:R-:W-:-:S07]  /*21920*/  FFMA.FTZ R199, R47, R26, -R11 ;  /* 0x0000001a2fc77223 */ /* 0x000fce000001080b */
[----:B------:R-:W4:Y:S01]  /*21930*/  MUFU.EX2 R202, R202 ;  /* 0x000000ca00ca7308 */ /* 0x000f220000000800 */
[----:B-1----:R-:W-:Y:S01]  /*21940*/  FADD.FTZ R6, R208, R9 ;  /* 0x00000009d0067221 */ /* 0x002fe20000010000 */
[----:B-----5:R-:W-:-:S06]  /*21950*/  FADD.FTZ R10, R206, R7 ;  /* 0x00000007ce0a7221 */ /* 0x020fcc0000010000 */
        /* <DEDUP_REMOVED lines=278> */
[----:B------:R-:W1:Y:S01]  /*22ac0*/  LD.E R10, desc[UR56][R8.64] ;  /* 0x00000038080a7980 */ /* 0x000e62000c101900 */
[----:B------:R-:W-:Y:S01]  /*22ad0*/  ULOP3.LUT UR6, UR4, 0xc, URZ, 0xfc, !UPT ;  /* 0x0000000c04067892 */ /* 0x000fe2000f8efc3f */
[----:B0-----:R-:W-:-:S02]  /*22ae0*/  IMAD.U32 R11, RZ, RZ, UR7 ;  /* 0x00000007ff0b7e24 */ /* 0x001fc4000f8e00ff */
[----:B-1----:R-:W-:-:S03]  /*22af0*/  FMUL.FTZ R17, R25, R10 ;  /* 0x0000000a19117220 */ /* 0x002fc60000410000 */
[----:B------:R-:W-:Y:S02]  /*22b00*/  IMAD.U32 R10, RZ, RZ, UR6 ;  /* 0x00000006ff0a7e24 */ /* 0x000fe4000f8e00ff */
[----:B------:R-:W-:Y:S04]  /*22b10*/  ST.E desc[UR56][R8.64], R17 ;  /* 0x0000001108007985 */ /* 0x000fe8000c101938 */
[----:B------:R-:W2:Y:S01]  /*22b20*/  LD.E R10, desc[UR56][R10.64] ;  /* 0x000000380a0a7980 */ /* 0x000ea2000c101900 */
[----:B------:R-:W-:Y:S02]  /*22b30*/  IMAD.U32 R26, RZ, RZ, UR6 ;  /* 0x00000006ff1a7e24 */ /* 0x000fe4000f8e00ff */
[----:B------:R-:W-:Y:S02]  /*22b40*/  IMAD.U32 R27, RZ, RZ, UR7 ;  /* 0x00000007ff1b7e24 */ /* 0x000fe4000f8e00ff */
        /* <DEDUP_REMOVED lines=11> */
[----:B0-----:R-:W5:Y:S04]  /*22c00*/  LD.E R26, desc[UR56][R18.64+0x27c] ;  /* 0x00027c38121a7980 */ /* 0x001f68000c101900 */
        /* <DEDUP_REMOVED lines=53> */
[----:B---3--:R-:W-:-:S04]  /*22f60*/  FMUL.FTZ R11, R25, R12 ;  /* 0x0000000c190b7220 */ /* 0x008fc80000410000 */
[----:B------:R0:W-:Y:S01]  /*22f70*/  ST.E desc[UR56][R18.64+0x41c], R35 ;  /* 0x00041c2312007985 */ /* 0x0001e2000c101938 */
[C---:B----4-:R-:W-:Y:S01]  /*22f80*/  FMUL.FTZ R17, R25.reuse, R24 ;  /* 0x0000001819117220 */ /* 0x050fe20000410000 */
[C---:B-----5:R-:W-:Y:S01]  /*22f90*/  FMUL.FTZ R27, R25.reuse, R28 ;  /* 0x0000001c191b7220 */ /* 0x060fe20000410000 */
[C---:B------:R-:W-:Y:S01]  /*22fa0*/  FMUL.FTZ R29, R25.reuse, R30 ;  /* 0x0000001e191d7220 */ /* 0x040fe20000410000 */
[C---:B------:R-:W-:Y:S01]  /*22fb0*/  FMUL.FTZ R31, R25.reuse, R32 ;  /* 0x00000020191f7220 */ /* 0x040fe20000410000 */
[C---:B------:R-:W-:Y:S01]  /*22fc0*/  FMUL.FTZ R33, R25.reuse, R34 ;  /* 0x0000002219217220 */ /* 0x040fe20000410000 */
[C---:B0-----:R-:W-:Y:S01]  /*22fd0*/  FMUL.FTZ R35, R25.reuse, R36 ;  /* 0x0000002419237220 */ /* 0x041fe20000410000 */
[C---:B------:R-:W-:Y:S01]  /*22fe0*/  FMUL.FTZ R37, R25.reuse, R38 ;  /* 0x0000002619257220 */ /* 0x040fe20000410000 */
[C---:B------:R-:W-:Y:S01]  /*22ff0*/  FMUL.FTZ R39, R25.reuse, R26 ;  /* 0x0000001a19277220 */ /* 0x040fe20000410000 */
[C---:B------:R-:W-:Y:S01]  /*23000*/  FMUL.FTZ R41, R25.reuse, R40 ;  /* 0x0000002819297220 */ /* 0x040fe20000410000 */
        /* <DEDUP_REMOVED lines=81> */
[----:B------:R1:W-:Y:S01]  /*23520*/  ST.E desc[UR56][R18.64+0x37c], R17 ;  /* 0x00037c1112007985 */ /* 0x0003e2000c101938 */
[----:B------:R-:W-:-:S03]  /*23530*/  FMUL.FTZ R43, R25, R140 ;  /* 0x0000008c192b7220 */ /* 0x000fc60000410000 */
        /* <DEDUP_REMOVED lines=26> */
[----:B------:R-:W-:Y:S04]  /*236e0*/  ST.E desc[UR56][R18.64+0x408], R39 ;  /* 0x0004082712007985 */ /* 0x000fe8000c101938 */
[----:B------:R-:W-:Y:S04]  /*236f0*/  ST.E desc[UR56][R18.64+0x40c], R41 ;  /* 0x00040c2912007985 */ /* 0x000fe8000c101938 */
[----:B------:R-:W-:Y:S01]  /*23700*/  ST.E desc[UR56][R18.64+0x418], R43 ;  /* 0x0004182b12007985 */ /* 0x000fe2000c101938 */
[----:B------:R4:W-:Y:S06]  /*23710*/  BAR.SYNC.DEFER_BLOCKING R179, 0x100 ;  /* 0x000400b30000751d */ /* 0x0009ec0000010000 */
[----:B0-----:R-:W5:Y:S04]  /*23720*/  LD.E R29, desc[UR56][R18.64+0x220] ;  /* 0x00022038121d7980 */ /* 0x001f68000c101900 */
[----:B------:R-:W4:Y:S04]  /*23730*/  LD.E R17, desc[UR56][R2.64] ;  /* 0x0000003802117980 */ /* 0x000f28000c101900 */
[----:B------:R-:W4:Y:S04]  /*23740*/  LD.E.64 R10, desc[UR56][R18.64+0xa8] ;  /* 0x0000a838120a7980 */ /* 0x000f28000c101b00 */
[----:B-----5:R0:W-:Y:S04]  /*23750*/  ST.E desc[UR56][R18.64+0x220], R29 ;  /* 0x0002201d12007985 */ /* 0x0201e8000c101938 */
[----:B-1----:R-:W5:Y:S01]  /*23760*/  LD.E R31, desc[UR56][R6.64] ;  /* 0x00000038061f7980 */ /* 0x002f62000c101900 */
[----:B------:R-:W-:-:S02]  /*23770*/  IMAD.U32 R25, RZ, RZ, UR7 ;  /* 0x00000007ff197e24 */ /* 0x000fc4000f8e00ff */
[----:B------:R-:W-:Y:S01]  /*23780*/  IMAD.U32 R24, RZ, RZ, UR6 ;  /* 0x00000006ff187e24 */ /* 0x000fe2000f8e00ff */
[----:B-----5:R1:W-:Y:S04]  /*23790*/  ST.E desc[UR56][R6.64], R31 ;  /* 0x0000001f06007985 */ /* 0x0203e8000c101938 */
[----:B--2---:R-:W2:Y:S01]  /*237a0*/  LD.E R33, desc[UR56][R8.64] ;  /* 0x0000003808217980 */ /* 0x004ea2000c101900 */
[----:B------:R-:W-:Y:S02]  /*237b0*/  IMAD.U32 R26, RZ, RZ, UR6 ;  /* 0x00000006ff1a7e24 */ /* 0x000fe4000f8e00ff */
[----:B------:R-:W-:Y:S01]  /*237c0*/  IMAD.U32 R27, RZ, RZ, UR7 ;  /* 0x00000007ff1b7e24 */ /* 0x000fe2000f8e00ff */
[----:B--2---:R2:W-:Y:S04]  /*237d0*/  ST.E desc[UR56][R8.64], R33 ;  /* 0x0000002108007985 */ /* 0x0045e8000c101938 */
[----:B------:R-:W5:Y:S04]  /*237e0*/  LD.E R25, desc[UR56][R24.64] ;  /* 0x0000003818197980 */ /* 0x000f68000c101900 */
[----:B-----5:R5:W-:Y:S04]  /*237f0*/  ST.E desc[UR56][R26.64], R25 ;  /* 0x000000191a007985 */ /* 0x020be8000c101938 */
[----:B---3--:R-:W3:Y:S04]  /*23800*/  LD.E R35, desc[UR56][R18.64+0x230] ;  /* 0x0002303812237980 */ /* 0x008ee8000c101900 */
[----:B0-----:R-:W4:Y:S04]  /*23810*/  LD.E R29, desc[UR56][R18.64+0x234] ;  /* 0x00023438121d7980 */ /* 0x001f28000c101900 */
[----:B------:R-:W4:Y:S04]  /*23820*/  LD.E R37, desc[UR56][R18.64+0x238] ;  /* 0x0002383812257980 */ /* 0x000f28000c101900 */
[----:B------:R-:W4:Y:S04]  /*23830*/  LD.E R39, desc[UR56][R18.64+0x23c] ;  /* 0x00023c3812277980 */ /* 0x000f28000c101900 */
[----:B-1----:R-:W4:Y:S04]  /*23840*/  LD.E R31, desc[UR56][R18.64+0x240] ;  /* 0x00024038121f7980 */ /* 0x002f28000c101900 */
[----:B------:R-:W4:Y:S04]  /*23850*/  LD.E R41, desc[UR56][R18.64+0x244] ;  /* 0x0002443812297980 */ /* 0x000f28000c101900 */
[----:B------:R-:W4:Y:S04]  /*23860*/  LD.E R43, desc[UR56][R18.64+0x248] ;  /* 0x00024838122b7980 */ /* 0x000f28000c101900 */
[----:B--2---:R-:W2:Y:S04]  /*23870*/  LD.E R33, desc[UR56][R18.64+0x24c] ;  /* 0x00024c3812217980 */ /* 0x004ea8000c101900 */
[----:B------:R-:W2:Y:S04]  /*23880*/  LD.E R45, desc[UR56][R18.64+0x250] ;  /* 0x00025038122d7980 */ /* 0x000ea8000c101900 */
[----:B------:R-:W2:Y:S04]  /*23890*/  LD.E R47, desc[UR56][R18.64+0x254] ;  /* 0x00025438122f7980 */ /* 0x000ea8000c101900 */
        /* <DEDUP_REMOVED lines=115> */
[----:B----4-:R-:W-:Y:S04]  /*23fd0*/  ST.E desc[UR56][R18.64+0x234], R29 ;  /* 0x0002341d12007985 */ /* 0x010fe8000c101938 */
[----:B------:R-:W-:Y:S04]  /*23fe0*/  ST.E desc[UR56][R18.64+0x238], R37 ;  /* 0x0002382512007985 */ /* 0x000fe8000c101938 */
[----:B------:R-:W-:Y:S04]  /*23ff0*/  ST.E desc[UR56][R18.64+0x23c], R39 ;  /* 0x00023c2712007985 */ /* 0x000fe8000c101938 */
[----:B------:R-:W-:Y:S04]  /*24000*/  ST.E desc[UR56][R18.64+0x240], R31 ;  /* 0x0002401f12007985 */ /* 0x000fe8000c101938 */
[----:B------:R-:W-:Y:S04]  /*24010*/  ST.E desc[UR56][R18.64+0x244], R41 ;  /* 0x0002442912007985 */ /* 0x000fe8000c101938 */
[----:B------:R-:W-:Y:S04]  /*24020*/  ST.E desc[UR56][R18.64+0x248], R43 ;  /* 0x0002482b12007985 */ /* 0x000fe8000c101938 */
[----:B--2---:R-:W-:Y:S04]  /*24030*/  ST.E desc[UR56][R18.64+0x24c], R33 ;  /* 0x00024c2112007985 */ /* 0x004fe8000c101938 */
[----:B------:R-:W-:Y:S04]  /*24040*/  ST.E desc[UR56][R18.64+0x250], R45 ;  /* 0x0002502d12007985 */ /* 0x000fe8000c101938 */
        /* <DEDUP_REMOVED lines=115> */
[----:B0-----:R-:W5:Y:S01]  /*24780*/  LDL R12, [R1+0x88] ;  /* 0x00008800010c7983 */ /* 0x001f620000100800 */
[----:B------:R-:W-:-:S02]  /*24790*/  IMAD.U32 R27, RZ, RZ, UR7 ;  /* 0x00000007ff1b7e24 */ /* 0x000fc4000f8e00ff */
[----:B-1----:R-:W-:Y:S01]  /*247a0*/  IMAD.U32 R26, RZ, RZ, UR6 ;  /* 0x00000006ff1a7e24 */ /* 0x002fe2000f8e00ff */
[----:B------:R-:W5:Y:S04]  /*247b0*/  LD.E R24, desc[UR56][R18.64+0x220] ;  /* 0x0002203812187980 */ /* 0x000f68000c101900 */
[----:B------:R-:W5:Y:S04]  /*247c0*/  LD.E R27, desc[UR56][R26.64] ;  /* 0x000000381a1b7980 */ /* 0x000f68000c101900 */
        /* <DEDUP_REMOVED lines=136> */
[----:B------:R-:W-:Y:S02]  /*25050*/  IMAD.MOV.U32 R17, RZ, RZ, R11 ;  /* 0x000000ffff117224 */ /* 0x000fe400078e000b */
[----:B------:R-:W-:Y:S02]  /*25060*/  IMAD.U32 R12, RZ, RZ, UR6 ;  /* 0x00000006ff0c7e24 */ /* 0x000fe4000f8e00ff */
[----:B------:R-:W-:Y:S01]  /*25070*/  IMAD.U32 R13, RZ, RZ, UR7 ;  /* 0x00000007ff0d7e24 */ /* 0x000fe2000f8e00ff */
[----:B--2---:R-:W-:-:S06]  /*25080*/  WARPGROUP.ARRIVE ;  /* 0x00000000000079c5 */ /* 0x004fcc0000000000 */
[----:B------:R-:W-:Y:S01]  /*25090*/  HGMMA.64x256x16.F32.BF16 R24, R160, gdesc[UR8].tnspB, R24, UP0, gsb0 ;  /* 0x43e00008a0187df0 */ /* 0x000fe2000b801818 */
[----:B------:R-:W-:Y:S02]  /*250a0*/  R2UR UR10, R16 ;  /* 0x00000000100a72ca */ /* 0x000fe400000e0000 */
        /* <DEDUP_REMOVED lines=137> */
[----:B------:R-:W-:Y:S01]  /*25940*/  IMAD.MOV.U32 R13, RZ, RZ, R11 ;  /* 0x000000ffff0d7224 */ /* 0x000fe200078e000b */
[----:B------:R-:W-:Y:S02]  /*25950*/  STL [R1+0x88], R4 ;  /* 0x0000880401007387 */ /* 0x000fe40000100800 */
[----:B------:R-:W-:Y:S01]  /*25960*/  R2UR UR10, R12 ;  /* 0x000000000c0a72ca */ /* 0x000fe200000e0000 */
[----:B------:R-:W-:Y:S01]  /*25970*/  IMAD.U32 R12, RZ, RZ, UR6 ;  /* 0x00000006ff0c7e24 */ /* 0x000fe2000f8e00ff */
[----:B------:R-:W-:Y:S01]  /*25980*/  R2UR UR11, R13 ;  /* 0x000000000d0b72ca */ /* 0x000fe200000e0000 */
[----:B------:R-:W-:Y:S01]  /*25990*/  IMAD.U32 R13, RZ, RZ, UR7 ;  /* 0x00000007ff0d7e24 */ /* 0x000fe2000f8e00ff */
[----:B------:R-:W-:-:S02]  /*259a0*/  WARPGROUP.DEPBAR.LE gsb0, 0x0 ;  /* 0x00008000000079c5 */ /* 0x000fc40000010000 */
[----:B------:R-:W-:Y:S01]  /*259b0*/  ST.E desc[UR56][R18.64+0x220], R24 ;  /* 0x0002201812007985 */ /* 0x000fe2000c101938 */
[----:B------:R-:W-:Y:S02]  /*259c0*/  F2FP.BF16.F32.PACK_AB R160, R205, R204 ;  /* 0x000000cccda0723e */ /* 0x000fe400000010ff */
        /* <DEDUP_REMOVED lines=280> */
[----:B------:R-:W-:Y:S02]  /*26b50*/  IMAD.U32 R13, RZ, RZ, UR7 ;  /* 0x00000007ff0d7e24 */ /* 0x000fe4000f8e00ff */
[----:B------:R-:W-:Y:S01]  /*26b60*/  VIADD R10, R10, 0x280 ;  /* 0x000002800a0a7836 */ /* 0x000fe20000000000 */
        /* <DEDUP_REMOVED lines=136> */
[----:B------:R-:W-:Y:S01]  /*273f0*/  IMAD.U32 R10, RZ, RZ, UR6 ;  /* 0x00000006ff0a7e24 */ /* 0x000fe2000f8e00ff */
[----:B------:R-:W-:Y:S01]  /*27400*/  R2UR UR11, R11 ;  /* 0x000000000b0b72ca */ /* 0x000fe200000e0000 */
[----:B------:R-:W-:Y:S01]  /*27410*/  IMAD.U32 R11, RZ, RZ, UR7 ;  /* 0x00000007ff0b7e24 */ /* 0x000fe2000f8e00ff */
[----:B------:R-:W-:Y:S01]  /*27420*/  STL [R1+0x88], R4 ;  /* 0x0000880401007387 */ /* 0x000fe20000100800 */
[----:B------:R-:W-:-:S03]  /*27430*/  WARPGROUP.DEPBAR.LE gsb0, 0x0 ;  /* 0x00008000000079c5 */ /* 0x000fc60000010000 */
        /* <DEDUP_REMOVED lines=134> */
[----:B------:R-:W-:Y:S01]  /*27ca0*/  IMAD.U32 R10, RZ, RZ, UR6 ;  /* 0x00000006ff0a7e24 */ /* 0x000fe2000f8e00ff */
[----:B------:R-:W-:Y:S01]  /*27cb0*/  STL [R1+0x88], R4 ;  /* 0x0000880401007387 */ /* 0x000fe20000100800 */
[----:B------:R-:W-:Y:S01]  /*27cc0*/  IMAD.U32 R11, RZ, RZ, UR7 ;  /* 0x00000007ff0b7e24 */ /* 0x000fe2000f8e00ff */
[----:B------:R-:W-:Y:S02]  /*27cd0*/  WARPGROUP.DEPBAR.LE gsb0, 0x0 ;  /* 0x00008000000079c5 */ /* 0x000fe40000010000 */
        /* <DEDUP_REMOVED lines=129> */
[----:B------:R-:W2:Y:S04]  /*284f0*/  LD.E R5, desc[UR56][R18.64+0x220] ;  /* 0x0002203812057980 */ /* 0x000ea8000c101900 */
[----:B--2---:R1:W-:Y:S04]  /*28500*/  ST.E desc[UR56][R18.64+0x220], R5 ;  /* 0x0002200512007985 */ /* 0x0043e8000c101938 */
[----:B0-----:R-:W2:Y:S01]  /*28510*/  LD.E R11, desc[UR56][R6.64] ;  /* 0x00000038060b7980 */ /* 0x001ea2000c101900 */
[----:B------:R-:W-:-:S02]  /*28520*/  IMAD.U32 R14, RZ, RZ, UR6 ;  /* 0x00000006ff0e7e24 */ /* 0x000fc4000f8e00ff */
[----:B------:R-:W-:Y:S01]  /*28530*/  IMAD.U32 R15, RZ, RZ, UR7 ;  /* 0x00000007ff0f7e24 */ /* 0x000fe2000f8e00ff */
[----:B--2---:R0:W-:Y:S04]  /*28540*/  ST.E desc[UR56][R6.64], R11 ;  /* 0x0000000b06007985 */ /* 0x0041e8000c101938 */
[----:B------:R-:W2:Y:S01]  /*28550*/  LD.E R13, desc[UR56][R8.64] ;  /* 0x00000038080d7980 */ /* 0x000ea2000c101900 */
[----:B------:R-:W-:Y:S02]  /*28560*/  IMAD.U32 R16, RZ, RZ, UR6 ;  /* 0x00000006ff107e24 */ /* 0x000fe4000f8e00ff */
[----:B------:R-:W-:Y:S01]  /*28570*/  IMAD.U32 R17, RZ, RZ, UR7 ;  /* 0x00000007ff117e24 */ /* 0x000fe2000f8e00ff */
[----:B--2---:R2:W-:Y:S04]  /*28580*/  ST.E desc[UR56][R8.64], R13 ;  /* 0x0000000d08007985 */ /* 0x0045e8000c101938 */
[----:B------:R-:W3:Y:S04]  /*28590*/  LD.E R10, desc[UR56][R14.64] ;  /* 0x000000380e0a7980 */ /* 0x000ee8000c101900 */
[----:B---3--:R3:W-:Y:S04]  /*285a0*/  ST.E desc[UR56][R16.64], R10 ;  /* 0x0000000a10007985 */ /* 0x0087e8000c101938 */
[----:B------:R-:W4:Y:S04]  /*285b0*/  LD.E R21, desc[UR56][R18.64+0x230] ;  /* 0x0002303812157980 */ /* 0x000f28000c101900 */
[----:B------:R-:W5:Y:S04]  /*285c0*/  LD.E R25, desc[UR56][R18.64+0x234] ;  /* 0x0002343812197980 */ /* 0x000f68000c101900 */
[----:B-1----:R-:W5:Y:S04]  /*285d0*/  LD.E R5, desc[UR56][R18.64+0x238] ;  /* 0x0002383812057980 */ /* 0x002f68000c101900 */
[----:B------:R-:W5:Y:S04]  /*285e0*/  LD.E R27, desc[UR56][R18.64+0x23c] ;  /* 0x00023c38121b7980 */ /* 0x000f68000c101900 */
[----:B0-----:R-:W5:Y:S04]  /*285f0*/  LD.E R7, desc[UR56][R18.64+0x240] ;  /* 0x0002403812077980 */ /* 0x001f68000c101900 */
[----:B------:R-:W5:Y:S04]  /*28600*/  LD.E R11, desc[UR56][R18.64+0x244] ;  /* 0x00024438120b7980 */ /* 0x000f68000c101900 */
[----:B------:R-:W5:Y:S04]  /*28610*/  LD.E R29, desc[UR56][R18.64+0x248] ;  /* 0x00024838121d7980 */ /* 0x000f68000c101900 */
[----:B--2---:R-:W2:Y:S04]  /*28620*/  LD.E R9, desc[UR56][R18.64+0x24c] ;  /* 0x00024c3812097980 */ /* 0x004ea8000c101900 */
[----:B------:R-:W2:Y:S04]  /*28630*/  LD.E R13, desc[UR56][R18.64+0x250] ;  /* 0x00025038120d7980 */ /* 0x000ea8000c101900 */
[----:B------:R-:W2:Y:S04]  /*28640*/  LD.E R15, desc[UR56][R18.64+0x254] ;  /* 0x00025438120f7980 */ /* 0x000ea8000c101900 */
[----:B---3--:R-:W3:Y:S04]  /*28650*/  LD.E R17, desc[UR56][R18.64+0x258] ;  /* 0x0002583812117980 */ /* 0x008ee8000c101900 */
        /* <DEDUP_REMOVED lines=113> */
[----:B----4-:R0:W-:Y:S04]  /*28d70*/  ST.E desc[UR56][R18.64+0x230], R21 ;  /* 0x0002301512007985 */ /* 0x0101e8000c101938 */
[----:B-----5:R0:W-:Y:S04]  /*28d80*/  ST.E desc[UR56][R18.64+0x234], R25 ;  /* 0x0002341912007985 */ /* 0x0201e8000c101938 */
[----:B------:R0:W-:Y:S04]  /*28d90*/  ST.E desc[UR56][R18.64+0x238], R5 ;  /* 0x0002380512007985 */ /* 0x0001e8000c101938 */
[----:B------:R0:W-:Y:S04]  /*28da0*/  ST.E desc[UR56][R18.64+0x23c], R27 ;  /* 0x00023c1b12007985 */ /* 0x0001e8000c101938 */
[----:B------:R0:W-:Y:S04]  /*28db0*/  ST.E desc[UR56][R18.64+0x240], R7 ;  /* 0x0002400712007985 */ /* 0x0001e8000c101938 */
[----:B------:R0:W-:Y:S04]  /*28dc0*/  ST.E desc[UR56][R18.64+0x244], R11 ;  /* 0x0002440b12007985 */ /* 0x0001e8000c101938 */
[----:B------:R0:W-:Y:S04]  /*28dd0*/  ST.E desc[UR56][R18.64+0x248], R29 ;  /* 0x0002481d12007985 */ /* 0x0001e8000c101938 */
[----:B--2---:R0:W-:Y:S04]  /*28de0*/  ST.E desc[UR56][R18.64+0x24c], R9 ;  /* 0x00024c0912007985 */ /* 0x0041e8000c101938 */
[----:B------:R0:W-:Y:S04]  /*28df0*/  ST.E desc[UR56][R18.64+0x250], R13 ;  /* 0x0002500d12007985 */ /* 0x0001e8000c101938 */
[----:B------:R0:W-:Y:S04]  /*28e00*/  ST.E desc[UR56][R18.64+0x254], R15 ;  /* 0x0002540f12007985 */ /* 0x0001e8000c101938 */
[----:B---3--:R0:W-:Y:S04]  /*28e10*/  ST.E desc[UR56][R18.64+0x258], R17 ;  /* 0x0002581112007985 */ /* 0x0081e8000c101938 */
        /* <DEDUP_REMOVED lines=121> */
.L_x_10181:
[----:B------:R-:W-:Y:S05]  /*295b0*/  BSYNC B0 ;  /* 0x0000000000007941 */ /* 0x000fea0003800000 */
.L_x_10180:
[C---:B------:R-:W-:Y:S01]  /*295c0*/  ISETP.GT.AND P0, PT, R0.reuse, R167, PT ;  /* 0x000000a70000720c */ /* 0x040fe20003f04270 */
[----:B------:R-:W-:-:S12]  /*295d0*/  VIADD R0, R0, 0xffffffff ;  /* 0xffffffff00007836 */ /* 0x000fd80000000000 */
[----:B------:R-:W-:Y:S05]  /*295e0*/  @P0 BRA `(.L_x_10182) ;  /* 0xffffff5000f40947 */ /* 0x000fea000383ffff */
.L_x_10155:
[----:B0-----:R-:W2:Y:S01]  /*295f0*/  LDL R5, [R1+0x440] ;  /* 0x0004400001057983 */ /* 0x001ea20000100800 */
[----:B------:R-:W-:Y:S05]  /*29600*/  WARPSYNC.ALL ;  /* 0x0000000000007948 */ /* 0x000fea0003800000 */
        /* <DEDUP_REMOVED lines=64> */
[----:B--2---:R-:W0:Y:S02]  /*29a10*/  SHFL.BFLY PT, R0, R5, 0x2, 0x1f ;  /* 0x0c401f0005007f89 */ /* 0x004e2400000e0000 */
[----:B0-----:R-:W-:-:S05]  /*29a20*/  FADD.FTZ R0, R5, R0 ;  /* 0x0000000005007221 */ /* 0x001fca0000010000 */
[----:B------:R-:W0:Y:S02]  /*29a30*/  SHFL.BFLY PT, R3, R0, 0x1, 0x1f ;  /* 0x0c201f0000037f89 */ /* 0x000e2400000e0000 */
[----:B0-----:R-:W-:Y:S01]  /*29a40*/  FADD.FTZ R2, R0, R3 ;  /* 0x0000000300027221 */ /* 0x001fe20000010000 */
[----:B----4-:R-:W-:Y:S01]  /*29a50*/  VIADD R126, R126, 0x1 ;  /* 0x000000017e7e7836 */ /* 0x010fe20000000000 */
[----:B------:R-:W2:Y:S04]  /*29a60*/  LDL R0, [R1+0x21c] ;  /* 0x00021c0001007983 */ /* 0x000ea80000100800 */
[----:B------:R-:W-:Y:S04]  /*29a70*/  STL [R1+0x440], R2 ;  /* 0x0004400201007387 */ /* 0x000fe80000100800 */
[----:B------:R-:W4:Y:S04]  /*29a80*/  LDL R145, [R1+0x440] ;  /* 0x0004400001917983 */ /* 0x000f280000100800 */
[----:B---3--:R-:W0:Y:S02]  /*29a90*/  SHFL.BFLY PT, R3, R6, 0x2, 0x1f ;  /* 0x0c401f0006037f89 */ /* 0x008e2400000e0000 */
[----:B0-----:R-:W-:Y:S01]  /*29aa0*/  FADD.FTZ R3, R3, R6 ;  /* 0x0000000603037221 */ /* 0x001fe20000010000 */
[----:B------:R-:W-:Y:S01]  /*29ab0*/  ISETP.NE.AND P2, PT, R126, 0x2, PT ;  /* 0x000000027e00780c */ /* 0x000fe20003f45270 */
[----:B------:R-:W3:Y:S04]  /*29ac0*/  LDL.64 R6, [R1+0x418] ;  /* 0x0004180001067983 */ /* 0x000ee80000100a00 */
[----:B-1----:R-:W0:Y:S08]  /*29ad0*/  SHFL.BFLY PT, R4, R3, 0x1, 0x1f ;  /* 0x0c201f0003047f89 */ /* 0x002e3000000e0000 */
[----:B------:R-:W5:Y:S01]  /*29ae0*/  @!P2 LDL R124, [R1+0x214] ;  /* 0x00021400017ca983 */ /* 0x000f620000100800 */
[----:B0-----:R-:W-:-:S03]  /*29af0*/  FADD.FTZ R138, R3, R4 ;  /* 0x00000004038a7221 */ /* 0x001fc60000010000 */
[----:B------:R-:W3:Y:S02]  /*29b00*/  LDL.64 R4, [R1+0x3e8] ;  /* 0x0003e80001047983 */ /* 0x000ee40000100a00 */
[----:B------:R-:W-:Y:S02]  /*29b10*/  FSETP.NE.FTZ.AND P1, PT, R138, RZ, PT ;  /* 0x000000ff8a00720b */ /* 0x000fe40003f35000 */
[----:B------:R-:W3:Y:S11]  /*29b20*/  LDL.64 R2, [R1+0x408] ;  /* 0x0004080001027983 */ /* 0x000ef60000100a00 */
[----:B------:R-:W3:Y:S04]  /*29b30*/  @P1 LDL R141, [R1+0x450] ;  /* 0x00045000018d1983 */ /* 0x000ee80000100800 */
[----:B------:R-:W3:Y:S01]  /*29b40*/  @P1 LDL R143, [R1+0x434] ;  /* 0x00043400018f1983 */ /* 0x000ee20000100800 */
[----:B------:R-:W-:-:S02]  /*29b50*/  IMAD.MOV.U32 R140, RZ, RZ, -0x800000 ;  /* 0xff800000ff8c7424 */ /* 0x000fc400078e00ff */
[----:B------:R-:W-:Y:S02]  /*29b60*/  IMAD.MOV.U32 R127, RZ, RZ, RZ ;  /* 0x000000ffff7f7224 */ /* 0x000fe400078e00ff */
[----:B------:R-:W-:Y:S01]  /*29b70*/  IMAD.MOV.U32 R142, RZ, RZ, -0x800000 ;  /* 0xff800000ff8e7424 */ /* 0x000fe200078e00ff */
[----:B------:R1:W-:Y:S08]  /*29b80*/  BAR.ARV R210, 0x100 ;  /* 0x000400d20000751d */ /* 0x0003f00000002000 */
[----:B------:R-:W-:Y:S06]  /*29b90*/  BAR.ARV 0x8, 0x120 ;  /* 0x0204800000007b1d */ /* 0x000fec0000002000 */
[----:B----4-:R-:W-:-:S13]  /*29ba0*/  FSETP.NE.FTZ.AND P0, PT, R145, RZ, PT ;  /* 0x000000ff9100720b */ /* 0x010fda0003f15000 */
[----:B------:R-:W4:Y:S04]  /*29bb0*/  @P0 LDL R128, [R1+0x450] ;  /* 0x0004500001800983 */ /* 0x000f280000100800 */
[----:B------:R-:W3:Y:S01]  /*29bc0*/  @P0 LDL R129, [R1+0x430] ;  /* 0x0004300001810983 */ /* 0x000ee20000100800 */
[----:B------:R-:W0:Y:S02]  /*29bd0*/  @P0 MUFU.LG2 R139, R145 ;  /* 0x00000091008b0308 */ /* 0x000e240000000c00 */
[----:B0-----:R-:W-:-:S06]  /*29be0*/  @P0 FMUL.FTZ R139, R139, 0.69314718246459960938 ;  /* 0x3f3172188b8b0820 */ /* 0x001fcc0000410000 */
[----:B------:R-:W-:Y:S08]  /*29bf0*/  @P1 MUFU.LG2 R144, R138 ;  /* 0x0000008a00901308 */ /* 0x000ff00000000c00 */
[----:B------:R-:W0:Y:S01]  /*29c00*/  @P0 MUFU.RCP R127, R145 ;  /* 0x00000091007f0308 */ /* 0x000e220000001000 */
[----:B-----5:R-:W-:Y:S01]  /*29c10*/  @!P2 LOP3.LUT R124, R124, 0x1, RZ, 0x3c, !PT ;  /* 0x000000017c7ca812 */ /* 0x020fe200078e3cff */
[----:B--2---:R-:W-:Y:S01]  /*29c20*/  VIADD R0, R0, 0x1 ;  /* 0x0000000100007836 */ /* 0x004fe20000000000 */
[----:B------:R-:W-:Y:S04]  /*29c30*/  STL [R1+0x444], R138 ;  /* 0x0004448a01007387 */ /* 0x000fe80000100800 */
[----:B------:R-:W-:Y:S04]  /*29c40*/  STL [R1+0x210], R126 ;  /* 0x0002107e01007387 */ /* 0x000fe80000100800 */
[----:B------:R-:W-:Y:S01]  /*29c50*/  @!P2 STL [R1+0x214], R124 ;  /* 0x0002147c0100a387 */ /* 0x000fe20000100800 */
        /* <DEDUP_REMOVED lines=101> */
[----:B------:R-:W0:Y:S01]  /*2a2b0*/  @P1 MUFU.RCP R128, R138 ;  /* 0x0000008a00801308 */ /* 0x000e220000001000 */
[----:B------:R-:W-:Y:S01]  /*2a2c0*/  @P1 FMUL.FTZ R129, R144, 0.69314718246459960938 ;  /* 0x3f31721890811820 */ /* 0x000fe20000410000 */
[----:B------:R-:W-:-:S04]  /*2a2d0*/  @P1 FMUL.FTZ R144, R141, 0.69314718246459960938 ;  /* 0x3f3172188d901820 */ /* 0x000fc80000410000 */
[----:B------:R-:W-:Y:S01]  /*2a2e0*/  @P1 FFMA.FTZ R142, R144, R143, R129 ;  /* 0x0000008f908e1223 */ /* 0x000fe20000010081 */
[-C--:B0-----:R-:W-:Y:S01]  /*2a2f0*/  FMUL.FTZ R13, R13, R128.reuse ;  /* 0x000000800d0d7220 */ /* 0x081fe20000410000 */
        /* <DEDUP_REMOVED lines=64> */
[----:B0-----:R-:W-:Y:S01]  /*2a700*/  VIADD R12, R125, 0x1 ;  /* 0x000000017d0c7836 */ /* 0x001fe20000000000 */
        /* <DEDUP_REMOVED lines=33> */
[----:B------:R1:W-:Y:S01]  /*2a920*/  STL [R1+0x218], R12 ;  /* 0x0002180c01007387 */ /* 0x0003e20000100800 */
[----:B------:R-:W-:-:S13]  /*2a930*/  PLOP3.LUT P0, PT, PT, PT, PT, 0x8, 0x0 ;  /* 0x000000000000781c */ /* 0x000fda0003f0e170 */
.L_x_10054:
[----:B------:R-:W-:Y:S05]  /*2a940*/  WARPSYNC.ALL ;  /* 0x0000000000007948 */ /* 0x000fea0003800000 */
[----:B------:R-:W2:Y:S08]  /*2a950*/  S2UR UR5, SR_CgaCtaId ;  /* 0x00000000000579c3 */ /* 0x000eb00000008800 */
[----:B------:R-:W-:Y:S06]  /*2a960*/  BAR.SYNC.DEFER_BLOCKING 0x5, 0x120 ;  /* 0x0144800000007b1d */ /* 0x000fec0000010000 */
[----:B------:R-:W-:Y:S01]  /*2a970*/  UMOV UR4, 0x400 ;  /* 0x0000040000047882 */ /* 0x000fe20000000000 */
[----:B------:R-:W-:Y:S01]  /*2a980*/  BSSY B0, `(.L_x_10183) ;  /* 0x00002b2000007945 */ /* 0x000fe20003800000 */
[----:B--2---:R-:W-:-:S06]  /*2a990*/  ULEA UR4, UR5, UR4, 0x18 ;  /* 0x0000000405047291 */ /* 0x004fcc000f8ec03f */
[----:B------:R-:W-:-:S05]  /*2a9a0*/  IMAD.U32 R145, RZ, RZ, UR4 ;  /* 0x00000004ff917e24 */ /* 0x000fca000f8e00ff */
[----:B------:R2:W3:Y:S01]  /*2a9b0*/  LDS.128 R116, [R145+0x324d0] ;  /* 0x0324d00091747984 */ /* 0x0004e20000000c00 */
[----:B------:R-:W-:Y:S06]  /*2a9c0*/  BAR.ARV 0x4, 0x120 ;  /* 0x0104800000007b1d */ /* 0x000fec0000002000 */
[----:B------:R-:W-:Y:S05]  /*2a9d0*/  @P0 BRA `(.L_x_10184) ;  /* 0x0000001c00d00947 */ /* 0x000fea0003800000 */
[----:B-1----:R-:W4:Y:S04]  /*2a9e0*/  LDL.128 R140, [R1+0x220] ;  /* 0x00022000018c7983 */ /* 0x002f280000100c00 */
        /* <DEDUP_REMOVED lines=13> */
[----:B0-----:R-:W2:Y:S04]  /*2aac0*/  LDL.128 R84, [R1+0x2f0] ;  /* 0x0002f00001547983 */ /* 0x001ea80000100c00 */
        /* <DEDUP_REMOVED lines=11> */
[----:B-----5:R-:W2:Y:S04]  /*2ab80*/  LDL.128 R36, [R1+0x3b0] ;  /* 0x0003b00001247983 */ /* 0x020ea80000100c00 */
[----:B------:R-:W2:Y:S04]  /*2ab90*/  LDL.128 R24, [R1+0x3e0] ;  /* 0x0003e00001187983 */ /* 0x000ea80000100c00 */
[----:B------:R-:W2:Y:S04]  /*2aba0*/  LDL.128 R28, [R1+0x3d0] ;  /* 0x0003d000011c7983 */ /* 0x000ea80000100c00 */
[----:B------:R-:W2:Y:S04]  /*2abb0*/  LDL.128 R8, [R1+0x400] ;  /* 0x0004000001087983 */ /* 0x000ea80000100c00 */
[----:B------:R-:W2:Y:S04]  /*2abc0*/  LDL.128 R12, [R1+0x3f0] ;  /* 0x0003f000010c7983 */ /* 0x000ea80000100c00 */
[----:B------:R-:W2:Y:S01]  /*2abd0*/  LDL.128 R4, [R1+0x410] ;  /* 0x0004100001047983 */ /* 0x000ea20000100c00 */
[----:B------:R-:W0:Y:S01]  /*2abe0*/  S2R R0, SR_SWINHI ;  /* 0x0000000000007919 */ /* 0x000e220000002f00 */
[----:B------:R-:W-:Y:S05]  /*2abf0*/  WARPSYNC.ALL ;  /* 0x0000000000007948 */ /* 0x000fea0003800000 */
[----:B------:R-:W-:Y:S01]  /*2ac00*/  ULDC.64 UR4, c[0x0][0xcd8] ;  /* 0x0003360000047ab9 */ /* 0x000fe20000000a00 */
[----:B------:R-:W-:-:S02]  /*2ac10*/  MOV R2, R145 ;  /* 0x0000009100027202 */ /* 0x000fc40000000f00 */
[----:B0-----:R-:W-:-:S03]  /*2ac20*/  MOV R3, R0 ;  /* 0x0000000000037202 */ /* 0x001fc60000000f00 */
[----:B------:R-:W-:-:S03]  /*2ac30*/  IMAD.WIDE R16, R218, 0x2, R2 ;  /* 0x00000002da107825 */ /* 0x000fc600078e0202 */
[C---:B------:R-:W-:Y:S02]  /*2ac40*/  IADD3 R20, P1, R16.reuse, 0x20, RZ ;  /* 0x0000002010147810 */ /* 0x040fe40007f3e0ff */
[----:B---3--:R-:W-:Y:S02]  /*2ac50*/  IADD3 R116, P2, R16, 0x40, RZ ;  /* 0x0000004010747810 */ /* 0x008fe40007f5e0ff */
[----:B------:R-:W-:Y:S02]  /*2ac60*/  LOP3.LUT R199, R20, 0x380, RZ, 0xc0, !PT ;  /* 0x0000038014c77812 */ /* 0x000fe400078ec0ff */
[----:B------:R-:W-:Y:S02]  /*2ac70*/  LOP3.LUT R201, R116, 0x380, RZ, 0xc0, !PT ;  /* 0x0000038074c97812 */ /* 0x000fe400078ec0ff */
[----:B------:R-:W-:Y:S01]  /*2ac80*/  IADD3 R144, P3, R16, 0x60, RZ ;  /* 0x0000006010907810 */ /* 0x000fe20007f7e0ff */
[----:B------:R-:W-:Y:S01]  /*2ac90*/  IMAD.X R173, RZ, RZ, R17, P1 ;  /* 0x000000ffffad7224 */ /* 0x000fe200008e0611 */
[----:B------:R-:W-:-:S02]  /*2aca0*/  SHF.R.U64 R199, R199, 0x3, RZ ;  /* 0x00000003c7c77819 */ /* 0x000fc400000012ff */
[C---:B------:R-:W-:Y:S02]  /*2acb0*/  IADD3 R146, P4, R16.reuse, 0x4000, RZ ;  /* 0x0000400010927810 */ /* 0x040fe40007f9e0ff */
[----:B------:R-:W-:Y:S02]  /*2acc0*/  SHF.R.U64 R201, R201, 0x3, RZ ;  /* 0x00000003c9c97819 */ /* 0x000fe400000012ff */
[C---:B------:R-:W-:Y:S02]  /*2acd0*/  IADD3 R148, P5, R16.reuse, 0x4020, RZ ;  /* 0x0000402010947810 */ /* 0x040fe40007fbe0ff */
[----:B------:R-:W-:Y:S02]  /*2ace0*/  IADD3 R205, P1, R16, 0x4060, RZ ;  /* 0x0000406010cd7810 */ /* 0x000fe40007f3e0ff */
[----:B------:R-:W-:Y:S02]  /*2acf0*/  LOP3.LUT R203, R144, 0x380, RZ, 0xc0, !PT ;  /* 0x0000038090cb7812 */ /* 0x000fe400078ec0ff */
[----:B------:R-:W-:-:S02]  /*2ad00*/  LOP3.LUT R172, R199, R20, RZ, 0x3c, !PT ;  /* 0x00000014c7ac7212 */ /* 0x000fc400078e3cff */
[----:B------:R-:W-:Y:S02]  /*2ad10*/  LOP3.LUT R184, R201, R116, RZ, 0x3c, !PT ;  /* 0x00000074c9b87212 */ /* 0x000fe400078e3cff */
[----:B------:R-:W-:Y:S01]  /*2ad20*/  LOP3.LUT R199, R146, 0x380, RZ, 0xc0, !PT ;  /* 0x0000038092c77812 */ /* 0x000fe200078ec0ff */
[--C-:B------:R-:W-:Y:S01]  /*2ad30*/  IMAD.X R151, RZ, RZ, R17.reuse, P1 ;  /* 0x000000ffff977224 */ /* 0x100fe200008e0611 */
[----:B------:R-:W-:Y:S02]  /*2ad40*/  SHF.R.U64 R203, R203, 0x3, RZ ;  /* 0x00000003cbcb7819 */ /* 0x000fe400000012ff */
[----:B------:R-:W-:Y:S01]  /*2ad50*/  LOP3.LUT R201, R148, 0x380, RZ, 0xc0, !PT ;  /* 0x0000038094c97812 */ /* 0x000fe200078ec0ff */
[----:B------:R-:W-:Y:S01]  /*2ad60*/  IMAD.X R185, RZ, RZ, R17, P2 ;  /* 0x000000ffffb97224 */ /* 0x000fe200010e0611 */
[C---:B------:R-:W-:Y:S02]  /*2ad70*/  LOP3.LUT R0, R16.reuse, 0x380, RZ, 0xc0, !PT ;  /* 0x0000038010007812 */ /* 0x040fe400078ec0ff */
[----:B------:R-:W-:-:S02]  /*2ad80*/  IADD3 R150, P0, R16, 0x4040, RZ ;  /* 0x0000404010967810 */ /* 0x000fc40007f1e0ff */
[C---:B------:R-:W-:Y:S01]  /*2ad90*/  IADD3 R182, P1, R16.reuse, 0xc020, RZ ;  /* 0x0000c02010b67810 */ /* 0x040fe20007f3e0ff */
[----:B------:R-:W-:Y:S01]  /*2ada0*/  IMAD.X R175, RZ, RZ, R17, P3 ;  /* 0x000000ffffaf7224 */ /* 0x000fe200018e0611 */
[C---:B------:R-:W-:Y:S02]  /*2adb0*/  IADD3 R188, P2, R16.reuse, 0x8000, RZ ;  /* 0x0000800010bc7810 */ /* 0x040fe40007f5e0ff */
[----:B------:R-:W-:Y:S02]  /*2adc0*/  SHF.R.U64 R199, R199, 0x3, RZ ;  /* 0x00000003c7c77819 */ /* 0x000fe400000012ff */
[----:B------:R-:W-:Y:S02]  /*2add0*/  LOP3.LUT R174, R203, R144, RZ, 0x3c, !PT ;  /* 0x00000090cbae7212 */ /* 0x000fe400078e3cff */
[----:B------:R-:W-:Y:S02]  /*2ade0*/  SHF.R.U64 R201, R201, 0x3, RZ ;  /* 0x00000003c9c97819 */ /* 0x000fe400000012ff */
[----:B------:R-:W-:-:S02]  /*2adf0*/  IADD3 R194, P3, R16, 0x8020, RZ ;  /* 0x0000802010c27810 */ /* 0x000fc40007f7e0ff */
[----:B------:R-:W-:Y:S02]  /*2ae00*/  SHF.R.U64 R197, R0, 0x3, RZ ;  /* 0x0000000300c57819 */ /* 0x000fe400000012ff */
[----:B------:R-:W-:Y:S01]  /*2ae10*/  LOP3.LUT R203, R150, 0x380, RZ, 0xc0, !PT ;  /* 0x0000038096cb7812 */ /* 0x000fe200078ec0ff */
[--C-:B------:R-:W-:Y:S01]  /*2ae20*/  IMAD.X R189, RZ, RZ, R17.reuse, P1 ;  /* 0x000000ffffbd7224 */ /* 0x100fe200008e0611 */
[----:B------:R-:W-:Y:S01]  /*2ae30*/  LOP3.LUT R0, R205, 0x380, RZ, 0xc0, !PT ;  /* 0x00000380cd007812 */ /* 0x000fe200078ec0ff */
[--C-:B------:R-:W-:Y:S01]  /*2ae40*/  IMAD.X R149, RZ, RZ, R17.reuse, P2 ;  /* 0x000000ffff957224 */ /* 0x100fe200010e0611 */
[----:B------:R-:W-:Y:S01]  /*2ae50*/  LOP3.LUT R146, R199, R146, RZ, 0x3c, !PT ;  /* 0x00000092c7927212 */ /* 0x000fe200078e3cff */
[----:B------:R-:W-:Y:S01]  /*2ae60*/  IMAD.X R147, RZ, RZ, R17, P4 ;  /* 0x000000ffff937224 */ /* 0x000fe200020e0611 */
[----:B------:R-:W-:Y:S02]  /*2ae70*/  LOP3.LUT R162, R201, R148, RZ, 0x3c, !PT ;  /* 0x00000094c9a27212 */ /* 0x000fe400078e3cff */
[----:B------:R-:W-:-:S02]  /*2ae80*/  LOP3.LUT R199, R188, 0x380, RZ, 0xc0, !PT ;  /* 0x00000380bcc77812 */ /* 0x000fc400078ec0ff */
[----:B------:R-:W-:Y:S01]  /*2ae90*/  ISETP.NE.U32.AND P1, PT, RZ, UR4, PT ;  /* 0x00000004ff007c0c */ /* 0x000fe2000bf25070 */
[--C-:B------:R-:W-:Y:S01]  /*2aea0*/  IMAD.X R163, RZ, RZ, R17.reuse, P5 ;  /* 0x000000ffffa37224 */ /* 0x100fe200028e0611 */
[----:B------:R-:W-:Y:S01]  /*2aeb0*/  IADD3 R186, P2, R16, 0xc040, RZ ;  /* 0x0000c04010ba7810 */ /* 0x000fe20007f5e0ff */
[--C-:B------:R-:W-:Y:S01]  /*2aec0*/  IMAD.X R161, RZ, RZ, R17.reuse, P0 ;  /* 0x000000ffffa17224 */ /* 0x100fe200000e0611 */
[----:B------:R-:W-:Y:S01]  /*2aed0*/  SHF.R.U64 R203, R203, 0x3, RZ ;  /* 0x00000003cbcb7819 */ /* 0x000fe200000012ff */
[----:B------:R-:W-:Y:S01]  /*2aee0*/  IMAD.X R21, RZ, RZ, R17, P3 ;  /* 0x000000ffff157224 */ /* 0x000fe200018e0611 */
[----:B------:R-:W-:Y:S02]  /*2aef0*/  LOP3.LUT R201, R194, 0x380, RZ, 0xc0, !PT ;  /* 0x00000380c2c97812 */ /* 0x000fe400078ec0ff */
[----:B------:R-:W-:Y:S02]  /*2af00*/  IADD3 R192, P4, R16, 0x8040, RZ ;  /* 0x0000804010c07810 */ /* 0x000fe40007f9e0ff */
[----:B------:R-:W-:-:S02]  /*2af10*/  SHF.R.U64 R0, R0, 0x3, RZ ;  /* 0x0000000300007819 */ /* 0x000fc400000012ff */
[C---:B------:R-:W-:Y:S02]  /*2af20*/  IADD3 R190, P5, R16.reuse, 0x8060, RZ ;  /* 0x0000806010be7810 */ /* 0x040fe40007fbe0ff */
[C---:B------:R-:W-:Y:S02]  /*2af30*/  IADD3 R167, P0, R16.reuse, 0xc000, RZ ;  /* 0x0000c00010a77810 */ /* 0x040fe40007f1e0ff */
[----:B------:R-:W-:Y:S02]  /*2af40*/  IADD3 R181, P3, R16, 0xc060, RZ ;  /* 0x0000c06010b57810 */ /* 0x000fe40007f7e0ff */
[----:B------:R-:W-:Y:S02]  /*2af50*/  LOP3.LUT R16, R197, R16, RZ, 0x3c, !PT ;  /* 0x00000010c5107212 */ /* 0x000fe400078e3cff */
[----:B------:R-:W-:Y:S02]  /*2af60*/  SHF.R.U64 R199, R199, 0x3, RZ ;  /* 0x00000003c7c77819 */ /* 0x000fe400000012ff */
[----:B------:R-:W-:Y:S01]  /*2af70*/  ISETP.NE.AND.EX P1, PT, RZ, UR5, PT, P1 ;  /* 0x00000005ff007c0c */ /* 0x000fe2000bf25310 */
[----:B------:R-:W-:Y:S01]  /*2af80*/  ULDC.64 UR4, c[0x0][0xce0] ;  /* 0x0003380000047ab9 */ /* 0x000fe20000000a00 */
[----:B------:R-:W-:Y:S01]  /*2af90*/  LOP3.LUT R160, R203, R150, RZ, 0x3c, !PT ;  /* 0x00000096cba07212 */ /* 0x000fe200078e3cff */
[----:B------:R-:W-:Y:S01]  /*2afa0*/  IMAD.X R187, RZ, RZ, R17, P2 ;  /* 0x000000ffffbb7224 */ /* 0x000fe200010e0611 */
[----:B------:R-:W-:-:S02]  /*2afb0*/  SHF.R.U64 R201, R201, 0x3, RZ ;  /* 0x00000003c9c97819 */ /* 0x000fc400000012ff */
[----:B------:R-:W-:Y:S02]  /*2afc0*/  LOP3.LUT R150, R0, R205, RZ, 0x3c, !PT ;  /* 0x000000cd00967212 */ /* 0x000fe400078e3cff */
[----:B------:R-:W-:Y:S02]  /*2afd0*/  LOP3.LUT R203, R192, 0x380, RZ, 0xc0, !PT ;  /* 0x00000380c0cb7812 */ /* 0x000fe400078ec0ff */
[----:B------:R-:W-:Y:S02]  /*2afe0*/  LOP3.LUT R205, R190, 0x380, RZ, 0xc0, !PT ;  /* 0x00000380becd7812 */ /* 0x000fe400078ec0ff */
[----:B------:R-:W-:Y:S02]  /*2aff0*/  ISETP.NE.U32.AND P2, PT, RZ, UR4, PT ;  /* 0x00000004ff007c0c */ /* 0x000fe4000bf45070 */
[----:B------:R-:W-:Y:S02]  /*2b000*/  LOP3.LUT R148, R199, R188, RZ, 0x3c, !PT ;  /* 0x000000bcc7947212 */ /* 0x000fe400078e3cff */
[----:B------:R-:W-:-:S02]  /*2b010*/  LOP3.LUT R0, R167, 0x380, RZ, 0xc0, !PT ;  /* 0x00000380a7007812 */ /* 0x000fc400078ec0ff */
[----:B------:R-:W-:Y:S02]  /*2b020*/  MOV R16, R16 ;  /* 0x0000001000107202 */ /* 0x000fe40000000f00 */
[----:B------:R-:W-:Y:S02]  /*2b030*/  LOP3.LUT R20, R201, R194, RZ, 0x3c, !PT ;  /* 0x000000c2c9147212 */ /* 0x000fe400078e3cff */
[----:B------:R-:W-:Y:S02]  /*2b040*/  LOP3.LUT R199, R182, 0x380, RZ, 0xc0, !PT ;  /* 0x00000380b6c77812 */ /* 0x000fe400078ec0ff */
[----:B------:R-:W-:Y:S02]  /*2b050*/  MOV R172, R172 ;  /* 0x000000ac00ac7202 */ /* 0x000fe40000000f00 */
[----:B------:R-:W-:Y:S02]  /*2b060*/  SHF.R.U64 R203, R203, 0x3, RZ ;  /* 0x00000003cbcb7819 */ /* 0x000fe400000012ff */
[----:B------:R-:W-:-:S02]  /*2b070*/  LOP3.LUT R201, R186, 0x380, RZ, 0xc0, !PT ;  /* 0x00000380bac97812 */ /* 0x000fc400078ec0ff */
[----:B------:R-:W-:Y:S02]  /*2b080*/  MOV R184, R184 ;  /* 0x000000b800b87202 */ /* 0x000fe40000000f00 */
[----:B------:R-:W-:Y:S02]  /*2b090*/  SHF.R.U64 R205, R205, 0x3, RZ ;  /* 0x00000003cdcd7819 */ /* 0x000fe400000012ff */
[----:B------:R-:W-:Y:S02]  /*2b0a0*/  LOP3.LUT R116, R181, 0x380, RZ, 0xc0, !PT ;  /* 0x00000380b5747812 */ /* 0x000fe400078ec0ff */
[----:B------:R-:W-:Y:S02]  /*2b0b0*/  MOV R174, R174 ;  /* 0x000000ae00ae7202 */ /* 0x000fe40000000f00 */
[----:B------:R-:W-:Y:S01]  /*2b0c0*/  ISETP.NE.AND.EX P2, PT, RZ, UR5, PT, P2 ;  /* 0x00000005ff007c0c */ /* 0x000fe2000bf45320 */
[----:B------:R-:W-:Y:S01]  /*2b0d0*/  IMAD.X R195, RZ, RZ, R17, P4 ;  /* 0x000000ffffc37224 */ /* 0x000fe200020e0611 */
[----:B------:R-:W-:-:S02]  /*2b0e0*/  SHF.R.U64 R0, R0, 0x3, RZ ;  /* 0x0000000300007819 */ /* 0x000fc400000012ff */
[----:B------:R-:W-:Y:S02]  /*2b0f0*/  MOV R146, R146 ;  /* 0x0000009200927202 */ /* 0x000fe40000000f00 */
[----:B----4-:R-:W-:Y:S02]  /*2b100*/  F2FP.BF16.F32.PACK_AB R140, R141, R140 ;  /* 0x0000008c8d8c723e */ /* 0x010fe400000010ff */
[----:B------:R-:W-:Y:S02]  /*2b110*/  F2FP.BF16.F32.PACK_AB R141, R143, R142 ;  /* 0x0000008e8f8d723e */ /* 0x000fe400000010ff */
[----:B--2---:R-:W-:Y:S02]  /*2b120*/  F2FP.BF16.F32.PACK_AB R132, R133, R132 ;  /* 0x000000848584723e */ /* 0x004fe400000010ff */
[----:B------:R-:W-:Y:S02]  /*2b130*/  F2FP.BF16.F32.PACK_AB R133, R135, R134 ;  /* 0x000000868785723e */ /* 0x000fe400000010ff */
[----:B------:R-:W-:-:S02]  /*2b140*/  F2FP.BF16.F32.PACK_AB R142, R137, R136 ;  /* 0x00000088898e723e */ /* 0x000fc400000010ff */
[----:B------:R-:W-:Y:S01]  /*2b150*/  F2FP.BF16.F32.PACK_AB R143, R139, R138 ;  /* 0x0000008a8b8f723e */ /* 0x000fe200000010ff */
[----:B------:R-:W-:Y:S01]  /*2b160*/  BAR.SYNC.DEFER_BLOCKING 0x1, 0x100 ;  /* 0x0044000000007b1d */ /* 0x000fe20000010000 */
        /* <DEDUP_REMOVED lines=17> */
[----:B------:R-:W-:Y:S01]  /*2b280*/  F2FP.BF16.F32.PACK_AB R88, R89, R88 ;  /* 0x000000585958723e */ /* 0x000fe200000010ff */
[----:B------:R-:W-:Y:S01]  /*2b290*/  IMAD.X R193, RZ, RZ, R17, P5 ;  /* 0x000000ffffc17224 */ /* 0x000fe200028e0611 */
[----:B------:R-:W-:Y:S01]  /*2b2a0*/  SHF.R.U64 R199, R199, 0x3, RZ ;  /* 0x00000003c7c77819 */ /* 0x000fe200000012ff */
[----:B------:R1:W-:Y:S01]  /*2b2b0*/  STSM.16.M88.4 [R172], R132 ;  /* 0x00000084ac007844 */ /* 0x0003e20000000200 */
[----:B------:R-:W-:-:S02]  /*2b2c0*/  MOV R162, R162 ;  /* 0x000000a200a27202 */ /* 0x000fc40000000f00 */
[----:B------:R-:W-:Y:S02]  /*2b2d0*/  F2FP.BF16.F32.PACK_AB R98, R93, R92 ;  /* 0x0000005c5d62723e */ /* 0x000fe400000010ff */
[----:B------:R-:W-:Y:S02]  /*2b2e0*/  F2FP.BF16.F32.PACK_AB R99, R95, R94 ;  /* 0x0000005e5f63723e */ /* 0x000fe400000010ff */
[----:B------:R-:W-:Y:S02]  /*2b2f0*/  F2FP.BF16.F32.PACK_AB R89, R91, R90 ;  /* 0x0000005a5b59723e */ /* 0x000fe400000010ff */
[----:B------:R-:W-:Y:S01]  /*2b300*/  F2FP.BF16.F32.PACK_AB R80, R81, R80 ;  /* 0x000000505150723e */ /* 0x000fe200000010ff */
[----:B------:R-:W-:Y:S01]  /*2b310*/  IMAD.X R191, RZ, RZ, R17, P0 ;  /* 0x000000ffffbf7224 */ /* 0x000fe200000e0611 */
[----:B------:R-:W-:Y:S01]  /*2b320*/  LOP3.LUT R194, R203, R192, RZ, 0x3c, !PT ;  /* 0x000000c0cbc27212 */ /* 0x000fe200078e3cff */
[----:B------:R1:W-:Y:S01]  /*2b330*/  STSM.16.M88.4 [R184], R124 ;  /* 0x0000007cb8007844 */ /* 0x0003e20000000200 */
[----:B------:R-:W-:-:S02]  /*2b340*/  SHF.R.U64 R201, R201, 0x3, RZ ;  /* 0x00000003c9c97819 */ /* 0x000fc400000012ff */
[----:B------:R-:W-:Y:S02]  /*2b350*/  MOV R160, R160 ;  /* 0x000000a000a07202 */ /* 0x000fe40000000f00 */
[----:B------:R-:W-:Y:S02]  /*2b360*/  F2FP.BF16.F32.PACK_AB R90, R85, R84 ;  /* 0x00000054555a723e */ /* 0x000fe400000010ff */
        /* <DEDUP_REMOVED lines=12> */
[----:B------:R-:W-:-:S02]  /*2b430*/  LOP3.LUT R190, R0, R167, RZ, 0x3c, !PT ;  /* 0x000000a700be7212 */ /* 0x000fc400078e3cff */
[----:B------:R-:W-:Y:S02]  /*2b440*/  MOV R148, R148 ;  /* 0x0000009400947202 */ /* 0x000fe40000000f00 */
[----:B------:R-:W-:Y:S02]  /*2b450*/  F2FP.BF16.F32.PACK_AB R74, R69, R68 ;  /* 0x00000044454a723e */ /* 0x000fe400000010ff */
[----:B------:R-:W-:Y:S02]  /*2b460*/  F2FP.BF16.F32.PACK_AB R75, R71, R70 ;  /* 0x00000046474b723e */ /* 0x000fe400000010ff */
[----:B------:R-:W-:Y:S02]  /*2b470*/  F2FP.BF16.F32.PACK_AB R65, R67, R66 ;  /* 0x000000424341723e */ /* 0x000fe400000010ff */
[----:B------:R-:W-:Y:S01]  /*2b480*/  F2FP.BF16.F32.PACK_AB R56, R57, R56 ;  /* 0x000000383938723e */ /* 0x000fe200000010ff */
[----:B------:R-:W-:Y:S01]  /*2b490*/  IMAD.X R197, RZ, RZ, R17, P3 ;  /* 0x000000ffffc57224 */ /* 0x000fe200018e0611 */
[----:B------:R-:W-:Y:S01]  /*2b4a0*/  LOP3.LUT R188, R199, R182, RZ, 0x3c, !PT ;  /* 0x000000b6c7bc7212 */ /* 0x000fe200078e3cff */
[----:B------:R1:W-:Y:S01]  /*2b4b0*/  STSM.16.M88.4 [R162], R96 ;  /* 0x00000060a2007844 */ /* 0x0003e20000000200 */
[----:B------:R-:W-:Y:S01]  /*2b4c0*/  MOV R20, R20 ;  /* 0x0000001400147202 */ /* 0x000fe20000000f00 */
[----:B0-----:R-:W0:Y:S01]  /*2b4d0*/  LDC.64 R16, c[0x0][0xcd8] ;  /* 0x00033600ff107b82 */ /* 0x001e220000000a00 */
        /* <DEDUP_REMOVED lines=34> */
[----:B------:R-:W-:Y:S01]  /*2b700*/  F2FP.BF16.F32.PACK_AB R9, R11, R10 ;  /* 0x0000000a0b09723e */ /* 0x000fe200000010ff */
[----:B------:R1:W-:Y:S01]  /*2b710*/  STSM.16.M88.4 [R192], R48 ;  /* 0x00000030c0007844 */ /* 0x0003e20000000200 */
[----:B------:R-:W-:-:S02]  /*2b720*/  MOV R196, R196 ;  /* 0x000000c400c47202 */ /* 0x000fc40000000f00 */
[----:B------:R-:W-:Y:S02]  /*2b730*/  F2FP.BF16.F32.PACK_AB R10, R5, R4 ;  /* 0x00000004050a723e */ /* 0x000fe400000010ff */
[----:B------:R-:W-:Y:S01]  /*2b740*/  F2FP.BF16.F32.PACK_AB R11, R7, R6 ;  /* 0x00000006070b723e */ /* 0x000fe200000010ff */
[----:B------:R1:W-:Y:S01]  /*2b750*/  STSM.16.M88.4 [R190], R40 ;  /* 0x00000028be007844 */ /* 0x0003e20000000200 */
[----:B------:R-:W2:Y:S03]  /*2b760*/  @P2 LDC.64 R6, c[0x0][0xce0] ;  /* 0x00033800ff062b82 */ /* 0x000ea60000000a00 */
[----:B------:R1:W-:Y:S04]  /*2b770*/  STSM.16.M88.4 [R188], R32 ;  /* 0x00000020bc007844 */ /* 0x0003e80000000200 */
[----:B------:R1:W-:Y:S04]  /*2b780*/  STSM.16.M88.4 [R186], R24 ;  /* 0x00000018ba007844 */ /* 0x0003e80000000200 */
[----:B------:R1:W-:Y:S01]  /*2b790*/  STSM.16.M88.4 [R196], R8 ;  /* 0x00000008c4007844 */ /* 0x0003e20000000200 */
[----:B------:R-:W-:Y:S01]  /*2b7a0*/  ULDC UR4, c[0x0][0xb88] ;  /* 0x0002e20000047ab9 */ /* 0x000fe20000000800 */
[----:B------:R-:W-:-:S02]  /*2b7b0*/  IMAD.MOV.U32 R4, RZ, RZ, RZ ;  /* 0x000000ffff047224 */ /* 0x000fc400078e00ff */
[----:B------:R-:W-:Y:S02]  /*2b7c0*/  IMAD.U32 R21, RZ, RZ, UR4 ;  /* 0x00000004ff157e24 */ /* 0x000fe4000f8e00ff */
[C---:B0-----:R-:W-:Y:S01]  /*2b7d0*/  IMAD.WIDE R16, R178.reuse, 0x4, R16 ;  /* 0x00000004b2107825 */ /* 0x041fe200078e0210 */
[----:B------:R-:W-:Y:S03]  /*2b7e0*/  BAR.SYNC.DEFER_BLOCKING 0x1, 0x100 ;  /* 0x0044000000007b1d */ /* 0x000fe60000010000 */
[----:B--2---:R-:W-:-:S03]  /*2b7f0*/  @P2 IMAD.WIDE R6, R178, 0x4, R6 ;  /* 0x00000004b2062825 */ /* 0x004fc600078e0206 */
[----:B------:R1:W5:Y:S04]  /*2b800*/  @P1 LDG.E R4, desc[UR56][R16.64] ;  /* 0x0000003810041981 */ /* 0x000368000c1e1900 */
[----:B------:R1:W5:Y:S01]  /*2b810*/  @P2 LDG.E R21, desc[UR56][R6.64] ;  /* 0x0000003806152981 */ /* 0x000362000c1e1900 */
[----:B------:R-:W-:Y:S01]  /*2b820*/  IMAD R14, R180, 0x80, R212 ;  /* 0x00000080b40e7824 */ /* 0x000fe200078e02d4 */
[----:B------:R-:W-:-:S03]  /*2b830*/  LOP3.LUT P0, RZ, R216, 0x3, RZ, 0xc0, !PT ;  /* 0x00000003d8ff7812 */ /* 0x000fc6000780c0ff */
[----:B------:R-:W-:Y:S01]  /*2b840*/  VIADD R0, R14, 0x8 ;  /* 0x000000080e007836 */ /* 0x000fe20000000000 */
[----:B------:R-:W-:Y:S09]  /*2b850*/  @P2 BRA `(.L_x_10185) ;  /* 0x0000000000102947 */ /* 0x000ff20003800000 */
[----:B------:R-:W-:Y:S05]  /*2b860*/  @!P1 BRA `(.L_x_10185) ;  /* 0x00000000000c9947 */ /* 0x000fea0003800000 */
[----:B-1----:R-:W2:Y:S04]  /*2b870*/  LDG.E R6, desc[UR56][R16.64] ;  /* 0x0000003810067981 */ /* 0x002ea8000c1e1900 */
[----:B-----5:R-:W2:Y:S02]  /*2b880*/  LDG.E R21, desc[UR56][R16.64+0x4] ;  /* 0x0000043810157981 */ /* 0x020ea4000c1e1900 */
[----:B--2---:R-:W-:-:S07]  /*2b890*/  IMAD.IADD R21, R21, 0x1, -R6 ;  /* 0x0000000115157824 */ /* 0x004fce00078e0a06 */
.L_x_10185:
[-C--:B-----5:R-:W-:Y:S01]  /*2b8a0*/  ISETP.GE.OR P2, PT, R14, R21.reuse, P0 ;  /* 0x000000150e00720c */ /* 0x0a0fe20000746670 */
[----:B------:R-:W-:Y:S01]  /*2b8b0*/  ULDC.64 UR4, c[0x0][0xc70] ;  /* 0x00031c0000047ab9 */ /* 0x000fe20000000a00 */
[----:B------:R-:W-:-:S11]  /*2b8c0*/  ISETP.GE.OR P0, PT, R0, R21, P0 ;  /* 0x000000150000720c */ /* 0x000fd60000706670 */
[----:B------:R-:W2:Y:S04]  /*2b8d0*/  @!P2 LDL R13, [R1+0x440] ;  /* 0x00044000010da983 */ /* 0x000ea80000100800 */
[----:B------:R-:W3:Y:S01]  /*2b8e0*/  @!P0 LDL R12, [R1+0x444] ;  /* 0x00044400010c8983 */ /* 0x000ee20000100800 */
[----:B-1----:R-:W-:Y:S01]  /*2b8f0*/  SHF.R.S32.HI R10, RZ, 0x1f, R177 ;  /* 0x0000001fff0a7819 */ /* 0x002fe200000114b1 */
[----:B------:R-:W-:Y:S01]  /*2b900*/  IMAD R7, R164, 0x40, R159 ;  /* 0x00000040a4077824 */ /* 0x000fe200078e029f */
[----:B------:R-:W-:Y:S02]  /*2b910*/  SHF.R.S32.HI R5, RZ, 0x1f, R4 ;  /* 0x0000001fff057819 */ /* 0x000fe40000011404 */
[----:B------:R-:W-:Y:S01]  /*2b920*/  SHF.R.S32.HI R0, RZ, 0x1f, R178 ;  /* 0x0000001fff007819 */ /* 0x000fe200000114b2 */
[----:B------:R-:W-:Y:S01]  /*2b930*/  IMAD R6, R10, UR4, RZ ;  /* 0x000000040a067c24 */ /* 0x000fe2000f8e02ff */
[----:B------:R-:W-:Y:S01]  /*2b940*/  SEL R17, R178, RZ, !P1 ;  /* 0x000000ffb2117207 */ /* 0x000fe20004800000 */
[----:B------:R-:W-:Y:S01]  /*2b950*/  IMAD.WIDE.U32 R8, R177, UR4, R4 ;  /* 0x00000004b1087c25 */ /* 0x000fe2000f8e0004 */
[----:B------:R-:W-:-:S03]  /*2b960*/  SEL R0, R0, RZ, !P1 ;  /* 0x000000ff00007207 */ /* 0x000fc60004800000 */
[----:B------:R-:W-:Y:S01]  /*2b970*/  IMAD R11, R177, UR5, R6 ;  /* 0x00000005b10b7c24 */ /* 0x000fe2000f8e0206 */
[----:B------:R-:W-:Y:S01]  /*2b980*/  ULDC.64 UR4, c[0x0][0xc78] ;  /* 0x00031e0000047ab9 */ /* 0x000fe20000000a00 */
[----:B------:R-:W-:-:S04]  /*2b990*/  IMAD.WIDE R2, R7, 0x2, R2 ;  /* 0x0000000207027825 */ /* 0x000fc800078e0202 */
[----:B------:R-:W-:Y:S01]  /*2b9a0*/  IMAD.IADD R9, R9, 0x1, R11 ;  /* 0x0000000109097824 */ /* 0x000fe200078e020b */
[----:B------:R-:W-:Y:S01]  /*2b9b0*/  IADD3 R29, P5, R2, 0x1000, RZ ;  /* 0x00001000021d7810 */ /* 0x000fe20007fbe0ff */
[----:B------:R-:W-:Y:S01]  /*2b9c0*/  IMAD R11, R0, UR4, RZ ;  /* 0x00000004000b7c24 */ /* 0x000fe2000f8e02ff */
[----:B------:R-:W-:Y:S01]  /*2b9d0*/  IADD3 R33, P1, R2, 0x2000, RZ ;  /* 0x0000200002217810 */ /* 0x000fe20007f3e0ff */
[----:B------:R-:W-:Y:S01]  /*2b9e0*/  IMAD.WIDE.U32 R6, R17, UR4, R8 ;  /* 0x0000000411067c25 */ /* 0x000fe2000f8e0008 */
[----:B------:R-:W-:Y:S02]  /*2b9f0*/  SHF.R.S32.HI R9, RZ, 0x1f, R14 ;  /* 0x0000001fff097819 */ /* 0x000fe4000001140e */
[----:B------:R-:W-:Y:S01]  /*2ba00*/  LOP3.LUT R28, R29, 0x380, RZ, 0xc0, !PT ;  /* 0x000003801d1c7812 */ /* 0x000fe200078ec0ff */
[----:B------:R-:W-:Y:S01]  /*2ba10*/  IMAD R11, R17, UR5, R11 ;  /* 0x00000005110b7c24 */ /* 0x000fe2000f8e020b */
[----:B------:R-:W-:Y:S01]  /*2ba20*/  IADD3 R8, P3, R14, R6, RZ ;  /* 0x000000060e087210 */ /* 0x000fe20007f7e0ff */
[----:B------:R-:W-:Y:S01]  /*2ba30*/  ULDC.64 UR4, c[0x0][0xc40] ;  /* 0x0003100000047ab9 */ /* 0x000fe20000000a00 */
[----:B------:R-:W-:-:S02]  /*2ba40*/  LOP3.LUT R32, R33, 0x380, RZ, 0xc0, !PT ;  /* 0x0000038021207812 */ /* 0x000fc400078ec0ff */
[----:B------:R-:W-:Y:S02]  /*2ba50*/  IADD3.X R9, R9, R7, R11, P3, !PT ;  /* 0x0000000709097210 */ /* 0x000fe40001ffe40b */
[----:B------:R-:W-:Y:S02]  /*2ba60*/  LEA R6, P3, R8, UR4, 0x2 ;  /* 0x0000000408067c11 */ /* 0x000fe4000f8610ff */
[----:B------:R-:W-:Y:S02]  /*2ba70*/  SHF.R.U64 R28, R28, 0x3, RZ ;  /* 0x000000031c1c7819 */ /* 0x000fe400000012ff */
[----:B------:R-:W-:Y:S01]  /*2ba80*/  LEA.HI.X R7, R8, UR5, R9, 0x2, P3 ;  /* 0x0000000508077c11 */ /* 0x000fe200098f1409 */
[----:B------:R-:W-:Y:S01]  /*2ba90*/  ULDC.64 UR4, c[0x0][0xba0] ;  /* 0x0002e80000047ab9 */ /* 0x000fe20000000a00 */
[----:B------:R-:W-:Y:S02]  /*2baa0*/  IADD3 R37, P3, R2, 0x3000, RZ ;  /* 0x0000300002257810 */ /* 0x000fe40007f7e0ff */
[----:B------:R-:W-:-:S02]  /*2bab0*/  SHF.R.U64 R32, R32, 0x3, RZ ;  /* 0x0000000320207819 */ /* 0x000fc400000012ff */
[----:B------:R-:W-:Y:S02]  /*2bac0*/  LOP3.LUT R36, R37, 0x380, RZ, 0xc0, !PT ;  /* 0x0000038025247812 */ /* 0x000fe400078ec0ff */
[----:B------:R-:W-:Y:S01]  /*2bad0*/  LOP3.LUT R28, R28, R29, RZ, 0x3c, !PT ;  /* 0x0000001d1c1c7212 */ /* 0x000fe200078e3cff */
[--C-:B------:R-:W-:Y:S01]  /*2bae0*/  IMAD.X R29, RZ, RZ, R3.reuse, P5 ;  /* 0x000000ffff1d7224 */ /* 0x100fe200028e0603 */
[----:B------:R-:W-:Y:S02]  /*2baf0*/  SHF.R.U64 R36, R36, 0x3, RZ ;  /* 0x0000000324247819 */ /* 0x000fe400000012ff */
        /* <DEDUP_REMOVED lines=64> */
[----:B------:R-:W-:Y:S01]  /*2bf00*/  IMAD.X R77, RZ, RZ, R3, P1 ;  /* 0x000000ffff4d7224 */ /* 0x000fe200008e0603 */
[----:B------:R-:W-:Y:S02]  /*2bf10*/  LOP3.LUT R2, R11, R2, RZ, 0x3c, !PT ;  /* 0x000000020b027212 */ /* 0x000fe400078e3cff */
[----:B------:R-:W-:Y:S01]  /*2bf20*/  LOP3.LUT R80, R8, R9, RZ, 0x3c, !PT ;  /* 0x0000000908507212 */ /* 0x000fe200078e3cff */
[----:B------:R-:W-:-:S04]  /*2bf30*/  IMAD R5, R5, UR4, RZ ;  /* 0x0000000405057c24 */ /* 0x000fc8000f8e02ff */
[----:B------:R-:W-:Y:S02]  /*2bf40*/  IMAD R5, R4, UR5, R5 ;  /* 0x0000000504057c24 */ /* 0x000fe4000f8e0205 */
[----:B------:R-:W-:-:S05]  /*2bf50*/  IMAD R21, R180, -0x80, R21 ;  /* 0xffffff80b4157824 */ /* 0x000fca00078e0215 */
[----:B------:R-:W-:Y:S02]  /*2bf60*/  ISETP.GE.AND P3, PT, R164, R21, PT ;  /* 0x00000015a400720c */ /* 0x000fe40003f66270 */
[----:B------:R-:W-:Y:S01]  /*2bf70*/  SHF.R.S32.HI R165, RZ, 0x1f, R164 ;  /* 0x0000001fffa57819 */ /* 0x000fe200000114a4 */
[----:B------:R-:W-:Y:S01]  /*2bf80*/  BSSY B1, `(.L_x_10186) ;  /* 0x0000048000017945 */ /* 0x000fe20003800000 */
[----:B--2---:R-:W-:Y:S04]  /*2bf90*/  @!P2 STG.E desc[UR56][R6.64], R13 ;  /* 0x0000000d0600a986 */ /* 0x004fe8000c101938 */
[----:B---3--:R0:W-:Y:S04]  /*2bfa0*/  @!P0 STG.E desc[UR56][R6.64+0x20], R12 ;  /* 0x0000200c06008986 */ /* 0x0081e8000c101938 */
[----:B------:R1:W5:Y:S04]  /*2bfb0*/  LD.E.128 R24, desc[UR56][R2.64] ;  /* 0x0000003802187980 */ /* 0x000368000c101d00 */
[----:B------:R-:W5:Y:S04]  /*2bfc0*/  LD.E.128 R28, desc[UR56][R28.64] ;  /* 0x000000381c1c7980 */ /* 0x000f68000c101d00 */
[----:B------:R-:W5:Y:S01]  /*2bfd0*/  LD.E.128 R32, desc[UR56][R32.64] ;  /* 0x0000003820207980 */ /* 0x000f62000c101d00 */
[--C-:B-1----:R-:W-:Y:S01]  /*2bfe0*/  SHF.R.S32.HI R3, RZ, 0x1f, R159.reuse ;  /* 0x0000001fff037819 */ /* 0x102fe2000001149f */
[----:B------:R-:W-:-:S02]  /*2bff0*/  IMAD.MOV.U32 R2, RZ, RZ, R159 ;  /* 0x000000ffff027224 */ /* 0x000fc400078e009f */
        /* <DEDUP_REMOVED lines=13> */
[----:B------:R-:W-:Y:S01]  /*2c0d0*/  IMAD.WIDE.U32 R2, R4, UR4, R2 ;  /* 0x0000000404027c25 */ /* 0x000fe2000f8e0002 */
[----:B------:R-:W-:Y:S01]  /*2c0e0*/  ULDC.64 UR4, c[0x0][0xbe0] ;  /* 0x0002f80000047ab9 */ /* 0x000fe20000000a00 */
[----:B------:R-:W-:Y:S01]  /*2c0f0*/  @!PT LDS RZ, [RZ] ;  /* 0x00000000fffff984 */ /* 0x000fe20000000800 */
[----:B------:R-:W-:Y:S01]  /*2c100*/  @!PT LDS RZ, [RZ] ;  /* 0x00000000fffff984 */ /* 0x000fe20000000800 */
[----:B------:R-:W-:Y:S01]  /*2c110*/  @!PT LDS RZ, [RZ] ;  /* 0x00000000fffff984 */ /* 0x000fe20000000800 */
[----:B------:R-:W-:Y:S01]  /*2c120*/  @!PT LDS RZ, [RZ] ;  /* 0x00000000fffff984 */ /* 0x000fe20000000800 */
[----:B------:R0:W-:Y:S06]  /*2c130*/  MEMBAR.ALL.CTA ;  /* 0x0000000000007992 */ /* 0x0001ec0000008000 */
[----:B0-----:R-:W0:Y:S01]  /*2c140*/  FENCE.VIEW.ASYNC.S ;  /* 0x00000000000073c6 */ /* 0x001e220000000000 */
[----:B------:R-:W-:-:S02]  /*2c150*/  IMAD.IADD R3, R3, 0x1, R5 ;  /* 0x0000000103037824 */ /* 0x000fc400078e0205 */
[----:B------:R-:W-:Y:S02]  /*2c160*/  IMAD R10, R10, UR4, RZ ;  /* 0x000000040a0a7c24 */ /* 0x000fe4000f8e02ff */
[----:B------:R-:W-:Y:S02]  /*2c170*/  VIADD R4, R164, 0x20 ;  /* 0x00000020a4047836 */ /* 0x000fe40000000000 */
[C---:B------:R-:W-:Y:S02]  /*2c180*/  IMAD R7, R177.reuse, UR5, R10 ;  /* 0x00000005b1077c24 */ /* 0x040fe4000f8e020a */
[----:B------:R-:W-:Y:S01]  /*2c190*/  IMAD.WIDE.U32 R2, R177, UR4, R2 ;  /* 0x00000004b1027c25 */ /* 0x000fe2000f8e0002 */
[----:B------:R-:W-:Y:S01]  /*2c1a0*/  ULDC.64 UR4, c[0x0][0xbe8] ;  /* 0x0002fa0000047ab9 */ /* 0x000fe20000000a00 */
[----:B------:R-:W-:Y:S02]  /*2c1b0*/  ISETP.GE.AND P2, PT, R4, R21, PT ;  /* 0x000000150400720c */ /* 0x000fe40003f46270 */
[----:B------:R-:W-:-:S02]  /*2c1c0*/  IMAD R4, R0, UR4, RZ ;  /* 0x0000000400047c24 */ /* 0x000fc4000f8e02ff */
[----:B------:R-:W-:Y:S02]  /*2c1d0*/  VIADD R0, R145, 0x32420 ;  /* 0x0003242091007836 */ /* 0x000fe40000000000 */
[C---:B------:R-:W-:Y:S02]  /*2c1e0*/  VIADD R6, R164.reuse, 0x60 ;  /* 0x00000060a4067836 */ /* 0x040fe40000000000 */
[----:B------:R-:W-:Y:S01]  /*2c1f0*/  IMAD.IADD R3, R3, 0x1, R7 ;  /* 0x0000000103037824 */ /* 0x000fe200078e0207 */
[----:B------:R-:W-:Y:S01]  /*2c200*/  PRMT R0, RZ, 0x654, R0 ;  /* 0x00000654ff007816 */ /* 0x000fe20000000000 */
[----:B------:R-:W-:Y:S01]  /*2c210*/  VIADD R5, R164, 0x40 ;  /* 0x00000040a4057836 */ /* 0x000fe20000000000 */
[-C--:B------:R-:W-:Y:S01]  /*2c220*/  ISETP.GE.AND P1, PT, R6, R21.reuse, PT ;  /* 0x000000150600720c */ /* 0x080fe20003f26270 */
[C---:B------:R-:W-:Y:S01]  /*2c230*/  IMAD R9, R17.reuse, UR5, R4 ;  /* 0x0000000511097c24 */ /* 0x040fe2000f8e0204 */
[----:B0-----:R0:W-:Y:S01]  /*2c240*/  SYNCS.ARRIVE.TRANS64.RED.A1T0 RZ, [R0+URZ], RZ ;  /* 0x000000ff00ff79a7 */ /* 0x0011e2000810043f */
[----:B------:R-:W-:Y:S01]  /*2c250*/  IMAD.WIDE.U32 R6, R17, UR4, R2 ;  /* 0x0000000411067c25 */ /* 0x000fe2000f8e0002 */
[----:B------:R-:W-:-:S03]  /*2c260*/  ISETP.GE.AND P0, PT, R5, R21, PT ;  /* 0x000000150500720c */ /* 0x000fc60003f06270 */
        /* <DEDUP_REMOVED lines=25> */
.L_x_10187:
[----:B------:R-:W-:Y:S05]  /*2c400*/  BSYNC B1 ;  /* 0x0000000000017941 */ /* 0x000fea0003800000 */
.L_x_10186:
        /* <DEDUP_REMOVED lines=22> */
[----:B-----5:R1:W-:Y:S04]  /*2c570*/  @!P4 STG.E.128 desc[UR56][R8.64], R28 ;  /* 0x0000001c0800c986 */ /* 0x0203e8000c101d38 */
[----:B------:R1:W-:Y:S04]  /*2c580*/  @!P3 STG.E.128 desc[UR56][R8.64+0x80], R44 ;  /* 0x0000802c0800b986 */ /* 0x0003e8000c101d38 */
[----:B------:R1:W-:Y:S04]  /*2c590*/  @!P2 STG.E.128 desc[UR56][R8.64+0x100], R60 ;  /* 0x0001003c0800a986 */ /* 0x0003e8000c101d38 */
[----:B------:R1:W-:Y:S02]  /*2c5a0*/  @!P5 STG.E.128 desc[UR56][R8.64+0x180], R72 ;  /* 0x000180480800d986 */ /* 0x0003e4000c101d38 */
.L_x_10189:
[----:B------:R-:W-:Y:S05]  /*2c5b0*/  BSYNC B1 ;  /* 0x0000000000017941 */ /* 0x000fea0003800000 */
.L_x_10188:
        /* <DEDUP_REMOVED lines=22> */
[----:B-----5:R2:W-:Y:S04]  /*2c720*/  @!P2 STG.E.128 desc[UR56][R8.64], R32 ;  /* 0x000000200800a986 */ /* 0x0205e8000c101d38 */
[----:B------:R2:W-:Y:S04]  /*2c730*/  @!P3 STG.E.128 desc[UR56][R8.64+0x80], R48 ;  /* 0x000080300800b986 */ /* 0x0005e8000c101d38 */
[----:B------:R2:W-:Y:S04]  /*2c740*/  @!P4 STG.E.128 desc[UR56][R8.64+0x100], R12 ;  /* 0x0001000c0800c986 */ /* 0x0005e8000c101d38 */
[----:B------:R2:W-:Y:S02]  /*2c750*/  @!P5 STG.E.128 desc[UR56][R8.64+0x180], R76 ;  /* 0x0001804c0800d986 */ /* 0x0005e4000c101d38 */
.L_x_10191:
[----:B------:R-:W-:Y:S05]  /*2c760*/  BSYNC B1 ;  /* 0x0000000000017941 */ /* 0x000fea0003800000 */
.L_x_10190:
        /* <DEDUP_REMOVED lines=21> */
[----:B-----5:R3:W-:Y:S04]  /*2c8c0*/  @!P1 STG.E.128 desc[UR56][R4.64], R36 ;  /* 0x0000002404009986 */ /* 0x0207e8000c101d38 */
[----:B------:R3:W-:Y:S04]  /*2c8d0*/  @!P2 STG.E.128 desc[UR56][R4.64+0x80], R52 ;  /* 0x000080340400a986 */ /* 0x0007e8000c101d38 */
[----:B------:R3:W-:Y:S02]  /*2c8e0*/  @!P3 STG.E.128 desc[UR56][R4.64+0x100], R64 ;  /* 0x000100400400b986 */ /* 0x0007e4000c101d38 */
[----:B------:R-:W-:Y:S05]  /*2c8f0*/  @P0 BRA `(.L_x_10192) ;  /* 0x0000000800e80947 */ /* 0x000fea0003800000 */
[----:B------:R4:W-:Y:S01]  /*2c900*/  STG.E.128 desc[UR56][R4.64+0x180], R80 ;  /* 0x0001805004007986 */ /* 0x0009e2000c101d38 */
[----:B------:R-:W-:Y:S05]  /*2c910*/  BRA `(.L_x_10192) ;  /* 0x0000000800e07947 */ /* 0x000fea0003800000 */
.L_x_10184:
[----:B------:R-:W-:Y:S01]  /*2c920*/  ULDC.64 UR4, c[0x0][0xcd8] ;  /* 0x0003360000047ab9 */ /* 0x000fe20000000a00 */
[----:B-1----:R-:W1:Y:S01]  /*2c930*/  LDC.64 R2, c[0x0][0xcd8] ;  /* 0x00033600ff027b82 */ /* 0x002e620000000a00 */
[----:B------:R-:W-:Y:S01]  /*2c940*/  ISETP.NE.U32.AND P0, PT, RZ, UR4, PT ;  /* 0x00000004ff007c0c */ /* 0x000fe2000bf05070 */
[----:B------:R-:W-:-:S03]  /*2c950*/  IMAD.MOV.U32 R9, RZ, RZ, RZ ;  /* 0x000000ffff097224 */ /* 0x000fc600078e00ff */
[----:B------:R-:W-:Y:S01]  /*2c960*/  ISETP.NE.AND.EX P0, PT, RZ, UR5, PT, P0 ;  /* 0x00000005ff007c0c */ /* 0x000fe2000bf05300 */
[----:B------:R-:W-:Y:S02]  /*2c970*/  ULDC.64 UR4, c[0x0][0xce0] ;  /* 0x0003380000047ab9 */ /* 0x000fe40000000a00 */
[----:B------:R-:W-:-:S04]  /*2c980*/  ISETP.NE.U32.AND P1, PT, RZ, UR4, PT ;  /* 0x00000004ff007c0c */ /* 0x000fc8000bf25070 */
[----:B------:R-:W-:Y:S01]  /*2c990*/  ISETP.NE.AND.EX P1, PT, RZ, UR5, PT, P1 ;  /* 0x00000005ff007c0c */ /* 0x000fe2000bf25310 */
[----:B-1----:R-:W-:-:S12]  /*2c9a0*/  IMAD.WIDE R2, R178, 0x4, R2 ;  /* 0x00000004b2027825 */ /* 0x002fd800078e0202 */
[----:B------:R-:W1:Y:S01]  /*2c9b0*/  @P1 LDC.64 R4, c[0x0][0xce0] ;  /* 0x00033800ff041b82 */ /* 0x000e620000000a00 */
[----:B------:R-:W-:Y:S02]  /*2c9c0*/  ULDC UR4, c[0x0][0xb88] ;  /* 0x0002e20000047ab9 */ /* 0x000fe40000000800 */
[----:B------:R-:W-:Y:S01]  /*2c9d0*/  IMAD.U32 R7, RZ, RZ, UR4 ;  /* 0x00000004ff077e24 */ /* 0x000fe2000f8e00ff */
[----:B------:R4:W5:Y:S01]  /*2c9e0*/  @P0 LDG.E R9, desc[UR56][R2.64] ;  /* 0x0000003802090981 */ /* 0x000962000c1e1900 */
[----:B-1----:R-:W-:-:S05]  /*2c9f0*/  @P1 IMAD.WIDE R4, R178, 0x4, R4 ;  /* 0x00000004b2041825 */ /* 0x002fca00078e0204 */
[----:B------:R4:W5:Y:S01]  /*2ca00*/  @P1 LDG.E R7, desc[UR56][R4.64] ;  /* 0x0000003804071981 */ /* 0x000962000c1e1900 */
[----:B------:R-:W-:Y:S01]  /*2ca10*/  ISETP.GT.AND P2, PT, R211, 0x7f, PT ;  /* 0x0000007fd300780c */ /* 0x000fe20003f44270 */
[----:B------:R-:W-:-:S12]  /*2ca20*/  @P1 BRA `(.L_x_10193) ;  /* 0x0000000000101947 */ /* 0x000fd80003800000 */
[----:B------:R-:W-:Y:S05]  /*2ca30*/  @!P0 BRA `(.L_x_10193) ;  /* 0x00000000000c8947 */ /* 0x000fea0003800000 */
[----:B------:R-:W2:Y:S04]  /*2ca40*/  LDG.E R0, desc[UR56][R2.64] ;  /* 0x0000003802007981 */ /* 0x000ea8000c1e1900 */
[----:B-----5:R-:W2:Y:S02]  /*2ca50*/  LDG.E R7, desc[UR56][R2.64+0x4] ;  /* 0x0000043802077981 */ /* 0x020ea4000c1e1900 */
[----:B--2---:R-:W-:-:S07]  /*2ca60*/  IMAD.IADD R7, R7, 0x1, -R0 ;  /* 0x0000000107077824 */ /* 0x004fce00078e0a00 */
.L_x_10193:
        /* <DEDUP_REMOVED lines=8> */
[----:B----4-:R-:W1:Y:S02]  /*2caf0*/  S2R R2, SR_TID.X ;  /* 0x0000000000027919 */ /* 0x010e640000002100 */
[----:B-1----:R-:W-:-:S04]  /*2cb00*/  IMAD R0, R180, 0x80, R2 ;  /* 0x00000080b4007824 */ /* 0x002fc800078e0202 */
[----:B------:R-:W-:-:S05]  /*2cb10*/  VIADD R0, R0, 0xffffff80 ;  /* 0xffffff8000007836 */ /* 0x000fca0000000000 */
[----:B------:R-:W-:-:S13]  /*2cb20*/  ISETP.GE.AND P0, PT, R0, R7, PT ;  /* 0x000000070000720c */ /* 0x000fda0003f06270 */
[----:B------:R-:W-:Y:S05]  /*2cb30*/  @P0 BRA `(.L_x_10195) ;  /* 0x0000000000440947 */ /* 0x000fea0003800000 */
[----:B------:R-:W-:Y:S01]  /*2cb40*/  IADD3 R2, P0, R0, R9, RZ ;  /* 0x0000000900027210 */ /* 0x000fe20007f1e0ff */
        /* <DEDUP_REMOVED lines=16> */
.L_x_10195:
[----:B------:R-:W-:Y:S05]  /*2cc50*/  BSYNC B1 ;  /* 0x0000000000017941 */ /* 0x000fea0003800000 */
.L_x_10194:
[----:B------:R-:W-:Y:S01]  /*2cc60*/  ULDC.64 UR4, c[0x0][0xba0] ;  /* 0x0002e80000047ab9 */ /* 0x000fe20000000a00 */
[----:B----4-:R-:W-:Y:S01]  /*2cc70*/  IMAD.MOV.U32 R2, RZ, RZ, R159 ;  /* 0x000000ffff027224 */ /* 0x010fe200078e009f */
[----:B------:R-:W-:Y:S01]  /*2cc80*/  BSSY B1, `(.L_x_10196) ;  /* 0x000002f000017945 */ /* 0x000fe20003800000 */
[----:B-1----:R-:W-:Y:S02]  /*2cc90*/  IMAD.MOV.U32 R3, RZ, RZ, R12 ;  /* 0x000000ffff037224 */ /* 0x002fe400078e000c */
[----:B------:R-:W-:Y:S02]  /*2cca0*/  IMAD R0, R6, UR4, RZ ;  /* 0x0000000406007c24 */ /* 0x000fe4000f8e02ff */
[----:B------:R-:W-:-:S04]  /*2ccb0*/  IMAD.WIDE.U32 R2, R9, UR4, R2 ;  /* 0x0000000409027c25 */ /* 0x000fc8000f8e0002 */
[----:B------:R-:W-:Y:S01]  /*2ccc0*/  IMAD R9, R9, UR5, R0 ;  /* 0x0000000509097c24 */ /* 0x000fe2000f8e0200 */
[----:B------:R-:W-:Y:S01]  /*2ccd0*/  ULDC.64 UR4, c[0x0][0xbe0] ;  /* 0x0002f80000047ab9 */ /* 0x000fe20000000a00 */
[----:B------:R-:W-:Y:S01]  /*2cce0*/  IMAD R11, R180, -0x80, R7 ;  /* 0xffffff80b40b7824 */ /* 0x000fe200078e0207 */
[----:B------:R-:W-:Y:S01]  /*2ccf0*/  SHF.R.S32.HI R7, RZ, 0x1f, R164 ;  /* 0x0000001fff077819 */ /* 0x000fe200000114a4 */
[----:B------:R-:W-:Y:S02]  /*2cd00*/  IMAD R0, R8, UR4, RZ ;  /* 0x0000000408007c24 */ /* 0x000fe4000f8e02ff */
[----:B------:R-:W-:Y:S01]  /*2cd10*/  IMAD.IADD R3, R3, 0x1, R9 ;  /* 0x0000000103037824 */ /* 0x000fe200078e0209 */
[C---:B------:R-:W-:Y:S01]  /*2cd20*/  ISETP.GE.AND P1, PT, R164.reuse, R11, PT ;  /* 0x0000000ba400720c */ /* 0x040fe20003f26270 */
[----:B------:R-:W-:Y:S02]  /*2cd30*/  IMAD R5, R177, UR5, R0 ;  /* 0x00000005b1057c24 */ /* 0x000fe4000f8e0200 */
[----:B------:R-:W-:-:S02]  /*2cd40*/  VIADD R0, R164, 0x20 ;  /* 0x00000020a4007836 */ /* 0x000fc40000000000 */
[----:B------:R-:W-:Y:S01]  /*2cd50*/  IMAD.WIDE.U32 R2, R177, UR4, R2 ;  /* 0x00000004b1027c25 */ /* 0x000fe2000f8e0002 */
[----:B------:R-:W-:Y:S02]  /*2cd60*/  ULDC.64 UR4, c[0x0][0xbe8] ;  /* 0x0002fa0000047ab9 */ /* 0x000fe40000000a00 */
[----:B------:R-:W-:Y:S01]  /*2cd70*/  ISETP.GE.AND P0, PT, R0, R11, PT ;  /* 0x0000000b0000720c */ /* 0x000fe20003f06270 */
        /* <DEDUP_REMOVED lines=31> */
.L_x_10197:
[----:B------:R-:W-:Y:S05]  /*2cf70*/  BSYNC B1 ;  /* 0x0000000000017941 */ /* 0x000fea0003800000 */
.L_x_10196:
[----:B------:R-:W-:Y:S01]  /*2cf80*/  BSSY B1, `(.L_x_10198) ;  /* 0x000001c000017945 */ /* 0x000fe20003800000 */
[----:B------:R-:W-:Y:S01]  /*2cf90*/  ISETP.GE.AND P1, PT, R0, R11, PT ;  /* 0x0000000b0000720c */ /* 0x000fe20003f26270 */
[----:B-1----:R-:W-:Y:S02]  /*2cfa0*/  VIADD R8, R164, 0x60 ;  /* 0x00000060a4087836 */ /* 0x002fe40000000000 */
        /* <DEDUP_REMOVED lines=25> */
.L_x_10199:
[----:B------:R-:W-:Y:S05]  /*2d140*/  BSYNC B1 ;  /* 0x0000000000017941 */ /* 0x000fea0003800000 */
.L_x_10198:
        /* <DEDUP_REMOVED lines=27> */
.L_x_10201:
[----:B------:R-:W-:Y:S05]  /*2d300*/  BSYNC B1 ;  /* 0x0000000000017941 */ /* 0x000fea0003800000 */
.L_x_10200:
        /* <DEDUP_REMOVED lines=25> */
.L_x_10192:
[----:B------:R-:W-:Y:S05]  /*2d4a0*/  BSYNC B0 ;  /* 0x0000000000007941 */ /* 0x000fea0003800000 */
.L_x_10183:
[----:B------:R-:W-:Y:S02]  /*2d4b0*/  ULDC UR4, c[0x0][0xd14] ;  /* 0x0003450000047ab9 */ /* 0x000fe40000000800 */
[----:B---3--:R-:W-:-:S13]  /*2d4c0*/  ISETP.GE.AND P0, PT, R119, UR4, PT ;  /* 0x0000000477007c0c */ /* 0x008fda000bf06270 */
[----:B------:R-:W-:Y:S05]  /*2d4d0*/  @!P0 BRA `(.L_x_10202) ;  /* 0xfffffd3c00088947 */ /* 0x000fea000383ffff */
[----:B------:R-:W-:Y:S05]  /*2d4e0*/  BRA `(.L_x_9980) ;  /* 0x0000006000ac7947 */ /* 0x000fea0003800000 */
.L_x_9978:
[----:B------:R-:W-:-:S08]  /*2d4f0*/  NOP ;  /* 0x0000000000007918 */ /* 0x000fd00000000000 */
[----:B------:R-:W0:-:S00]  /*2d500*/  USETMAXREG.DEALLOC.CTAPOOL 0x18 ;  /* 0x00000018000079c8 */ /* 0x000e0000080e0500 */
[----:B0-----:R-:W-:-:S06]  /*2d510*/  LOP3.LUT R0, R0, 0x3, RZ, 0xc0, !PT ;  /* 0x0000000300007812 */ /* 0x001fcc00078ec0ff */
[----:B------:R-:W0:Y:S02]  /*2d520*/  SHFL.IDX PT, R0, R0, RZ, 0x1f ;  /* 0x00001fff00007589 */ /* 0x000e2400000e0000 */
[----:B0-----:R-:W-:-:S13]  /*2d530*/  ISETP.NE.AND P0, PT, R0, RZ, PT ;  /* 0x000000ff0000720c */ /* 0x001fda0003f05270 */
[----:B------:R-:W-:Y:S05]  /*2d540*/  @P0 BRA `(.L_x_9980) ;  /* 0x0000006000940947 */ /* 0x000fea0003800000 */
        /* <DEDUP_REMOVED lines=56> */
.L_x_10207:
        /* <DEDUP_REMOVED lines=16> */
.L_x_10206:
[----:B------:R-:W-:Y:S05]  /*2d9d0*/  BSYNC B0 ;  /* 0x0000000000007941 */ /* 0x000fea0003800000 */
.L_x_10205:
        /* <DEDUP_REMOVED lines=25> */
.L_x_10203:
        /* <DEDUP_REMOVED lines=20> */
.L_x_10208:
        /* <DEDUP_REMOVED lines=56> */
.L_x_10204:
[----:B------:R-:W-:Y:S02]  /*2e030*/  IMAD.MOV.U32 R17, RZ, RZ, RZ ;  /* 0x000000ffff117224 */ /* 0x000fe400078e00ff */
[----:B------:R-:W-:Y:S02]  /*2e040*/  IMAD.U32 R16, RZ, RZ, UR6 ;  /* 0x00000006ff107e24 */ /* 0x000fe4000f8e00ff */
[----:B------:R-:W-:-:S07]  /*2e050*/  IMAD.MOV.U32 R18, RZ, RZ, RZ ;  /* 0x000000ffff127224 */ /* 0x000fce00078e00ff */
.L_x_10209:
        /* <DEDUP_REMOVED lines=16> */
[----:B------:R-:W-:Y:S01]  /*2e160*/  ULDC.64 UR54, c[0x0][0x198] ;  /* 0x0000660000367ab9 */ /* 0x000fe20000000a00 */
[----:B------:R-:W-:Y:S01]  /*2e170*/  ULDC UR51, c[0x0][0xc] ;  /* 0x0000030000337ab9 */ /* 0x000fe20000000800 */
[----:B------:R-:W-:Y:S01]  /*2e180*/  UMOV UR52, URZ ;  /* 0x0000003f00347c82 */ /* 0x000fe20008000000 */
[----:B------:R1:W-:Y:S04]  /*2e190*/  STL [R1+0x46c], R0 ;  /* 0x00046c0001007387 */ /* 0x0003e80000100800 */
[----:B------:R1:W-:Y:S04]  /*2e1a0*/  STL [R1+0x460], RZ ;  /* 0x000460ff01007387 */ /* 0x0003e80000100800 */
[----:B------:R1:W-:Y:S02]  /*2e1b0*/  STL [R1+0x468], R0 ;  /* 0x0004680001007387 */ /* 0x0003e40000100800 */
.L_x_10310:
        /* <DEDUP_REMOVED lines=45> */
.L_x_10211:
        /* <DEDUP_REMOVED lines=18> */
.L_x_10212:
[----:B------:R-:W-:Y:S05]  /*2e5b0*/  @!P3 BRA `(.L_x_10213) ;  /* 0x00000000000cb947 */ /* 0x000fea0003800000 */
[----:B------:R-:W2:Y:S04]  /*2e5c0*/  LDG.E R7, desc[UR56][R4.64] ;  /* 0x0000003804077981 */ /* 0x000ea8000c1e1900 */
[----:B-1----:R-:W2:Y:S02]  /*2e5d0*/  LDG.E R8, desc[UR56][R4.64+0x4] ;  /* 0x0000043804087981 */ /* 0x002ea4000c1e1900 */
[----:B--2---:R-:W-:-:S07]  /*2e5e0*/  IMAD.IADD R7, R8, 0x1, -R7 ;  /* 0x0000000108077824 */ /* 0x004fce00078e0a07 */
.L_x_10213:
[----:B--2---:R-:W2:Y:S04]  /*2e5f0*/  @P1 LDG.E R4, desc[UR56][R2.64] ;  /* 0x0000003802041981 */ /* 0x004ea8000c1e1900 */
[----:B------:R1:W2:Y:S02]  /*2e600*/  @P1 LDG.E R5, desc[UR56][R2.64+0x4] ;  /* 0x0000043802051981 */ /* 0x0002a4000c1e1900 */
[----:B-1----:R-:W1:Y:S02]  /*2e610*/  LDC.64 R2, c[0x0][0xad8] ;  /* 0x0002b600ff027b82 */ /* 0x002e640000000a00 */
[----:B-1----:R-:W-:Y:S01]  /*2e620*/  ISETP.GE.AND P2, PT, R3, 0x1, PT ;  /* 0x000000010300780c */ /* 0x002fe20003f46270 */
[----:B--2---:R-:W-:Y:S02]  /*2e630*/  @P1 IMAD.IADD R9, R5, 0x1, -R4 ;  /* 0x0000000105091824 */ /* 0x004fe400078e0a04 */
[----:B-----5:R-:W-:-:S04]  /*2e640*/  IMAD.IADD R5, R7, 0x1, -R6 ;  /* 0x0000000107057824 */ /* 0x020fc800078e0a06 */
[----:B------:R-:W-:-:S04]  /*2e650*/  IMAD.IADD R8, R5, 0x1, R9 ;  /* 0x0000000105087824 */ /* 0x000fc800078e0209 */
[----:B------:R-:W-:-:S04]  /*2e660*/  VIADD R4, R8, 0x5f ;  /* 0x0000005f08047836 */ /* 0x000fc80000000000 */
[----:B------:R-:W-:-:S05]  /*2e670*/  IMAD.HI R4, R4, 0x2aaaaaab, RZ ;  /* 0x2aaaaaab04047827 */ /* 0x000fca00078e02ff */
[----:B------:R-:W-:-:S04]  /*2e680*/  SHF.R.U32.HI R7, RZ, 0x1f, R4 ;  /* 0x0000001fff077819 */ /* 0x000fc80000011604 */
[----:B------:R-:W-:Y:S02]  /*2e690*/  LEA.HI.SX32 R20, R4, R7, 0x1c ;  /* 0x0000000704147211 */ /* 0x000fe400078fe2ff */
[----:B------:R-:W-:-:S04]  /*2e6a0*/  LEA R4, R17, 0x80, 0x7 ;  /* 0x0000008011047811 */ /* 0x000fc800078e38ff */
[----:B------:R-:W-:-:S05]  /*2e6b0*/  IADD3 R4, R8, R4, -R0 ;  /* 0x0000000408047210 */ /* 0x000fca0007ffe800 */
[----:B------:R-:W-:Y:S01]  /*2e6c0*/  IMAD.IADD R2, R4, 0x1, R2 ;  /* 0x0000000104027824 */ /* 0x000fe200078e0202 */
[----:B------:R-:W-:Y:S06]  /*2e6d0*/  @!P2 BRA `(.L_x_10214) ;  /* 0x000000000048a947 */ /* 0x000fec0003800000 */
[C---:B------:R-:W-:Y:S01]  /*2e6e0*/  ISETP.GT.AND P0, PT, R4.reuse, RZ, PT ;  /* 0x000000ff0400720c */ /* 0x040fe20003f04270 */
[----:B------:R-:W-:Y:S01]  /*2e6f0*/  BSSY B0, `(.L_x_10215) ;  /* 0x000000e000007945 */ /* 0x000fe20003800000 */
[----:B0-----:R-:W-:-:S11]  /*2e700*/  VIADD R11, R4, 0xffffffff ;  /* 0xffffffff040b7836 */ /* 0x001fd60000000000 */
        /* <DEDUP_REMOVED lines=8> */
.L_x_10216:
[----:B------:R-:W-:-:S13]  /*2e790*/  ISETP.NE.AND P0, PT, R3, 0x1, PT ;  /* 0x000000010300780c */ /* 0x000fda0003f05270 */
[----:B------:R-:W0:Y:S02]  /*2e7a0*/  @P0 LDC.64 R6, c[0x0][0xae0] ;  /* 0x0002b800ff060b82 */ /* 0x000e240000000a00 */
[----:B0-----:R-:W-:-:S05]  /*2e7b0*/  @P0 IMAD.HI.U32 R6, R11, R6, RZ ;  /* 0x000000060b060227 */ /* 0x001fca00078e00ff */
[----:B------:R-:W-:-:S07]  /*2e7c0*/  @P0 SHF.R.U32.HI R11, RZ, R7, R6 ;  /* 0x00000007ff0b0219 */ /* 0x000fce0000011606 */
.L_x_10217:
[----:B------:R-:W-:Y:S05]  /*2e7d0*/  BSYNC B0 ;  /* 0x0000000000007941 */ /* 0x000fea0003800000 */
.L_x_10215:
[----:B------:R-:W-:-:S05]  /*2e7e0*/  IMAD R11, R11, R3, R3 ;  /* 0x000000030b0b7224 */ /* 0x000fca00078e0203 */
[----:B------:R-:W-:-:S07]  /*2e7f0*/  VIMNMX R2, R2, R11, PT ;  /* 0x0000000b02027248 */ /* 0x000fce0003fe0100 */
.L_x_10214:
        /* <DEDUP_REMOVED lines=9> */
[----:B0-----:R-:W-:-:S11]  /*2e890*/  LOP3.LUT R11, RZ, R0, RZ, 0x33, !PT ;  /* 0x00000000ff0b7212 */ /* 0x001fd600078e33ff */
[----:B------:R-:W0:Y:S02]  /*2e8a0*/  @P0 LDC.64 R6, c[0x0][0xae0] ;  /* 0x0002b800ff060b82 */ /* 0x000e240000000a00 */
[----:B0-----:R-:W-:-:S05]  /*2e8b0*/  @P0 IMAD.HI.U32 R6, R11, R6, RZ ;  /* 0x000000060b060227 */ /* 0x001fca00078e00ff */
[----:B------:R-:W-:-:S04]  /*2e8c0*/  @P0 SHF.R.U32.HI R11, RZ, R7, R6 ;  /* 0x00000007ff0b0219 */ /* 0x000fc80000011606 */
[----:B------:R-:W-:Y:S01]  /*2e8d0*/  LOP3.LUT R11, RZ, R11, RZ, 0x33, !PT ;  /* 0x0000000bff0b7212 */ /* 0x000fe200078e33ff */
[----:B------:R-:W-:Y:S06]  /*2e8e0*/  BRA `(.L_x_10221) ;  /* 0x0000000000147947 */ /* 0x000fec0003800000 */
.L_x_10220:
[----:B------:R-:W-:Y:S01]  /*2e8f0*/  ISETP.NE.AND P0, PT, R3, 0x1, PT ;  /* 0x000000010300780c */ /* 0x000fe20003f05270 */
[----:B0-----:R-:W-:-:S12]  /*2e900*/  IMAD.MOV.U32 R11, RZ, RZ, R0 ;  /* 0x000000ffff0b7224 */ /* 0x001fd800078e0000 */
[----:B------:R-:W0:Y:S02]  /*2e910*/  @P0 LDC.64 R6, c[0x0][0xae0] ;  /* 0x0002b800ff060b82 */ /* 0x000e240000000a00 */
[----:B0-----:R-:W-:-:S05]  /*2e920*/  @P0 IMAD.HI.U32 R6, R0, R6, RZ ;  /* 0x0000000600060227 */ /* 0x001fca00078e00ff */
[----:B------:R-:W-:-:S07]  /*2e930*/  @P0 SHF.R.U32.HI R11, RZ, R7, R6 ;  /* 0x00000007ff0b0219 */ /* 0x000fce0000011606 */
.L_x_10221:
[----:B------:R-:W-:Y:S05]  /*2e940*/  BSYNC B0 ;  /* 0x0000000000007941 */ /* 0x000fea0003800000 */
.L_x_10219:
[----:B------:R-:W-:-:S05]  /*2e950*/  IMAD R3, R11, R3, RZ ;  /* 0x000000030b037224 */ /* 0x000fca00078e02ff */
[----:B------:R-:W-:-:S07]  /*2e960*/  VIMNMX R8, R8, R3, !PT ;  /* 0x0000000308087248 */ /* 0x000fce0007fe0100 */
.L_x_10218:
        /* <DEDUP_REMOVED lines=35> */
.L_x_10379:
[----:B------:R-:W-:-:S03]  /*2eba0*/  UMOV UR4, 0xffffffff ;  /* 0xffffffff00047882 */ /* 0x000fc60000000000 */
[----:B------:R-:W-:Y:S05]  /*2ebb0*/  BRA.DIV UR4, `(.L_x_10225) ;  /* 0x0000005a04cc7947 */ /* 0x000fea000b800000 */
[----:B------:R-:W-:-:S13]  /*2ebc0*/  ELECT P6, URZ, PT ;  /* 0x00000000003f782f */ /* 0x000fda00038c0000 */
.L_x_10382:
        /* <DEDUP_REMOVED lines=11> */
.L_x_10383:
[----:B------:R-:W-:Y:S04]  /*2ec80*/  BSSY B1, `(.L_x_10227) ;  /* 0x000004d000017945 */ /* 0x000fe80003800000 */
[----:B------:R-:W-:Y:S05]  /*2ec90*/  @!P6 BRA `(.L_x_10228) ;  /* 0x00000004002ce947 */ /* 0x000fea0003800000 */
[----:B0-----:R-:W1:Y:S04]  /*2eca0*/  LDL R11, [R1+0x464] ;  /* 0x00046400010b7983 */ /* 0x001e680000100800 */
[----:B------:R-:W2:Y:S01]  /*2ecb0*/  LDL R9, [R1+0x46c] ;  /* 0x00046c0001097983 */ /* 0x000ea20000100800 */
[----:B-1----:R-:W-:Y:S01]  /*2ecc0*/  IMAD R8, R11, 0x8, R7 ;  /* 0x000000080b087824 */ /* 0x002fe200078e0207 */
[----:B--2---:R-:W-:-:S04]  /*2ecd0*/  SHF.L.U32 R9, R9, 0x1f, RZ ;  /* 0x0000001f09097819 */ /* 0x004fc800000006ff */
[----:B------:R-:W0:Y:S02]  /*2ece0*/  SYNCS.PHASECHK.TRANS64.TRYWAIT P0, [R8+URZ+0x324a0], R9 ;  /* 0x0324a009080075a7 */ /* 0x000e24000800017f */
[----:B0-----:R-:W-:Y:S05]  /*2ecf0*/  @!P0 BRA `(.L_x_10229) ;  /* 0x0000005800b08947 */ /* 0x001fea0003800000 */
.L_x_10384:
        /* <DEDUP_REMOVED lines=11> */
.L_x_10230:
        /* <DEDUP_REMOVED lines=19> */
.L_x_10385:
        /* <DEDUP_REMOVED lines=8> */
.L_x_10232:
        /* <DEDUP_REMOVED lines=31> */
.L_x_10228:
[----:B------:R-:W-:Y:S05]  /*2f150*/  BSYNC B1 ;  /* 0x0000000000017941 */ /* 0x000fea0003800000 */
.L_x_10227:
[----:B-1----:R-:W2:Y:S04]  /*2f160*/  LDL.LU R8, [R1+0x464] ;  /* 0x0004640001087983 */ /* 0x002ea80000300800 */
[----:B0-----:R-:W3:Y:S01]  /*2f170*/  LDL.LU R11, [R1+0x46c] ;  /* 0x00046c00010b7983 */ /* 0x001ee20000300800 */
        /* <DEDUP_REMOVED lines=14> */
.L_x_10239:
        /* <DEDUP_REMOVED lines=9> */
.L_x_10386:
        /* <DEDUP_REMOVED lines=11> */
.L_x_10236:
        /* <DEDUP_REMOVED lines=17> */
.L_x_10387:
        /* <DEDUP_REMOVED lines=8> */
.L_x_10238:
        /* <DEDUP_REMOVED lines=31> */
.L_x_10234:
[----:B------:R-:W-:Y:S05]  /*2f720*/  BSYNC B1 ;  /* 0x0000000000017941 */ /* 0x000fea0003800000 */
.L_x_10233:
        /* <DEDUP_REMOVED lines=9> */
[----:B------:R-:W-:Y:S01]  /*2f7c0*/  ISETP.GT.AND P0, PT, R3, R2, PT ;  /* 0x000000020300720c */ /* 0x000fe20003f04270 */
[----:B------:R1:W-:Y:S04]  /*2f7d0*/  STL [R1+0x464], R9 ;  /* 0x0004640901007387 */ /* 0x0003e80000100800 */
[----:B------:R1:W-:Y:S08]  /*2f7e0*/  STL [R1+0x46c], R11 ;  /* 0x00046c0b01007387 */ /* 0x0003f00000100800 */
[----:B------:R-:W-:Y:S05]  /*2f7f0*/  @P0 BRA `(.L_x_10239) ;  /* 0xfffffff800980947 */ /* 0x000fea000383ffff */
.L_x_10223:
[----:B------:R-:W-:Y:S05]  /*2f800*/  BSYNC B0 ;  /* 0x0000000000007941 */ /* 0x000fea0003800000 */
.L_x_10222:
        /* <DEDUP_REMOVED lines=17> */
.L_x_10242:
[----:B------:R-:W-:-:S13]  /*2f920*/  ISETP.NE.AND P1, PT, R3, 0x1, PT ;  /* 0x000000010300780c */ /* 0x000fda0003f25270 */
[----:B------:R-:W2:Y:S02]  /*2f930*/  @P1 LDC.64 R4, c[0x0][0xae0] ;  /* 0x0002b800ff041b82 */ /* 0x000ea40000000a00 */
[----:B--2---:R-:W-:-:S05]  /*2f940*/  @P1 IMAD.HI.U32 R4, R6, R4, RZ ;  /* 0x0000000406041227 */ /* 0x004fca00078e00ff */
[----:B------:R-:W-:-:S07]  /*2f950*/  @P1 SHF.R.U32.HI R6, RZ, R5, R4 ;  /* 0x00000005ff061219 */ /* 0x000fce0000011604 */
.L_x_10243:
[----:B------:R-:W-:Y:S05]  /*2f960*/  BSYNC B0 ;  /* 0x0000000000007941 */ /* 0x000fea0003800000 */
.L_x_10241:
[----:B------:R-:W-:-:S05]  /*2f970*/  IMAD R5, R6, R3, R3 ;  /* 0x0000000306057224 */ /* 0x000fca00078e0203 */
[----:B------:R-:W-:-:S07]  /*2f980*/  VIMNMX R2, R2, R5, PT ;  /* 0x0000000502027248 */ /* 0x000fce0003fe0100 */
.L_x_10240:
        /* <DEDUP_REMOVED lines=19> */
.L_x_10246:
[----:B------:R-:W-:-:S13]  /*2fac0*/  ISETP.NE.AND P0, PT, R3, 0x1, PT ;  /* 0x000000010300780c */ /* 0x000fda0003f05270 */
[----:B------:R-:W3:Y:S02]  /*2fad0*/  @P0 LDC.64 R4, c[0x0][0xae0] ;  /* 0x0002b800ff040b82 */ /* 0x000ee40000000a00 */
[----:B---3--:R-:W-:-:S05]  /*2fae0*/  @P0 IMAD.HI.U32 R4, R0, R4, RZ ;  /* 0x0000000400040227 */ /* 0x008fca00078e00ff */
[----:B------:R-:W-:-:S07]  /*2faf0*/  @P0 SHF.R.U32.HI R0, RZ, R5, R4 ;  /* 0x00000005ff000219 */ /* 0x000fce0000011604 */
.L_x_10247:
[----:B------:R-:W-:Y:S05]  /*2fb00*/  BSYNC B0 ;  /* 0x0000000000007941 */ /* 0x000fea0003800000 */
.L_x_10245:
[----:B------:R-:W-:-:S05]  /*2fb10*/  IMAD R3, R0, R3, RZ ;  /* 0x0000000300037224 */ /* 0x000fca00078e02ff */
[----:B------:R-:W-:-:S07]  /*2fb20*/  VIMNMX R2, R2, R3, !PT ;  /* 0x0000000302027248 */ /* 0x000fce0007fe0100 */
.L_x_10244:
        /* <DEDUP_REMOVED lines=25> */
.L_x_10249:
        /* <DEDUP_REMOVED lines=17> */
[----:B01----:R-:W-:Y:S02]  /*2fdd0*/  IMAD.U32 R11, RZ, RZ, UR5 ;  /* 0x00000005ff0b7e24 */ /* 0x003fe4000f8e00ff */
[----:B------:R-:W-:Y:S02]  /*2fde0*/  IMAD.MOV.U32 R8, RZ, RZ, 0x70 ;  /* 0x00000070ff087424 */ /* 0x000fe400078e00ff */
[----:B------:R-:W-:Y:S02]  /*2fdf0*/  IMAD.MOV.U32 R12, RZ, RZ, 0x1 ;  /* 0x00000001ff0c7424 */ /* 0x000fe400078e00ff */
[----:B------:R-:W-:-:S07]  /*2fe00*/  IMAD.MOV.U32 R13, RZ, RZ, RZ ;  /* 0x000000ffff0d7224 */ /* 0x000fce00078e00ff */
[----:B------:R-:W-:-:S07]  /*2fe10*/  LEPC R20, `(.L_x_10251) ;  /* 0x000000001014794e */ /* 0x000fce0000000000 */
[----:B---3--:R-:W-:Y:S05]  /*2fe20*/  CALL.ABS.NOINC R2 ;  /* 0x0000000002007343 */ /* 0x008fea0003c00000 */
.L_x_10251:
        /* <DEDUP_REMOVED lines=14> */
[----:B01----:R-:W-:Y:S02]  /*2ff10*/  IMAD.U32 R11, RZ, RZ, UR5 ;  /* 0x00000005ff0b7e24 */ /* 0x003fe4000f8e00ff */
[----:B------:R-:W-:Y:S02]  /*2ff20*/  IMAD.MOV.U32 R8, RZ, RZ, 0x70 ;  /* 0x00000070ff087424 */ /* 0x000fe400078e00ff */
[----:B------:R-:W-:Y:S02]  /*2ff30*/  IMAD.MOV.U32 R12, RZ, RZ, 0x1 ;  /* 0x00000001ff0c7424 */ /* 0x000fe400078e00ff */
[----:B---3--:R-:W-:-:S07]  /*2ff40*/  IMAD.MOV.U32 R13, RZ, RZ, RZ ;  /* 0x000000ffff0d7224 */ /* 0x008fce00078e00ff */
[----:B------:R-:W-:-:S07]  /*2ff50*/  LEPC R20, `(.L_x_10253) ;  /* 0x000000001014794e */ /* 0x000fce0000000000 */
[----:B----4-:R-:W-:Y:S05]  /*2ff60*/  CALL.ABS.NOINC R2 ;  /* 0x0000000002007343 */ /* 0x010fea0003c00000 */
.L_x_10253:
        /* <DEDUP_REMOVED lines=16> */
.L_x_10252:
[----:B--2---:R-:W2:Y:S01]  /*30070*/  LDL.LU R6, [R1+0x480] ;  /* 0x0004800001067983 */ /* 0x004ea20000300800 */
[----:B------:R-:W3:Y:S01]  /*30080*/  LDC R0, c[0x0][0x428] ;  /* 0x00010a00ff007b82 */ /* 0x000ee20000000800 */
[----:B------:R-:W-:Y:S01]  /*30090*/  ULDC.64 UR4, c[0x0][0xaf0] ;  /* 0x0002bc0000047ab9 */ /* 0x000fe20000000a00 */
[----:B------:R-:W-:Y:S01]  /*300a0*/  IMAD.MOV.U32 R4, RZ, RZ, R19 ;  /* 0x000000ffff047224 */ /* 0x000fe200078e0013 */
[----:B------:R-:W4:Y:S01]  /*300b0*/  S2R R5, SR_TID.X ;  /* 0x0000000000057919 */ /* 0x000f220000002100 */
        /* <DEDUP_REMOVED lines=20> */
[----:B------:R-:W-:Y:S01]  /*30200*/  VOTEU.ALL UP0, P6 ;  /* 0x00000000003f7886 */ /* 0x000fe20003000000 */
[----:B---3--:R-:W-:Y:S01]  /*30210*/  SEL R2, R19, RZ, !P0 ;  /* 0x000000ff13027207 */ /* 0x008fe20004000000 */
[----:B--2---:R-:W-:-:S07]  /*30220*/  IMAD R17, R17, 0x80, R6 ;  /* 0x0000008011117824 */ /* 0x004fce00078e0206 */
.L_x_10254:
        /* <DEDUP_REMOVED lines=11> */
[----:B------:R-:W3:Y:S01]  /*302e0*/  LDC.64 R20, c[0x0][0x3f8] ;  /* 0x0000fe00ff147b82 */ /* 0x000ee20000000a00 */
[----:B------:R-:W-:Y:S02]  /*302f0*/  ULDC.64 UR4, c[0x0][0xb00] ;  /* 0x0002c00000047ab9 */ /* 0x000fe40000000a00 */
[----:B---3--:R-:W-:Y:S01]  /*30300*/  LOP3.LUT P0, RZ, R20, UR4, RZ, 0xfc, !PT ;  /* 0x0000000414ff7c12 */ /* 0x008fe2000f80fcff */
[----:B------:R-:W-:-:S03]  /*30310*/  UMOV UR4, 0xffffffff ;  /* 0xffffffff00047882 */ /* 0x000fc60000000000 */
[----:B------:R-:W-:-:S04]  /*30320*/  LOP3.LUT P0, RZ, R21, UR5, RZ, 0xfc, P0 ;  /* 0x0000000515ff7c12 */ /* 0x000fc8000800fcff */
[----:B-----5:R-:W-:Y:S01]  /*30330*/  SEL R6, R4, RZ, !P0 ;  /* 0x000000ff04067207 */ /* 0x020fe20004000000 */
[----:B--2---:R-:W-:Y:S01]  /*30340*/  VIADD R3, R3, 0xffffffff ;  /* 0xffffffff03037836 */ /* 0x004fe20000000000 */
[----:B------:R-:W-:Y:S07]  /*30350*/  BRA.DIV UR4, `(.L_x_10255) ;  /* 0x0000004604687947 */ /* 0x000fee000b800000 */
.L_x_10390:
[----:B------:R-:W-:Y:S01]  /*30360*/  UMOV UR4, 0xffffffff ;  /* 0xffffffff00047882 */ /* 0x000fe20000000000 */
[----:B------:R-:W-:Y:S02]  /*30370*/  SHF.R.S32.HI R8, RZ, 0x1f, R4 ;  /* 0x0000001fff087819 */ /* 0x000fe40000011404 */
[----:B------:R-:W-:Y:S05]  /*30380*/  BRA.DIV UR4, `(.L_x_10256) ;  /* 0x0000004604907947 */ /* 0x000fea000b800000 */
[----:B------:R-:W-:-:S13]  /*30390*/  ELECT P6, URZ, PT ;  /* 0x00000000003f782f */ /* 0x000fda00038c0000 */
.L_x_10393:
[----:B------:R-:W-:Y:S05]  /*303a0*/  @!P6 BRA `(.L_x_10257) ;  /* 0x0000000000fce947 */ /* 0x000fea0003800000 */
[----:B------:R-:W-:-:S04]  /*303b0*/  ISETP.NE.U32.AND P0, PT, R20, RZ, PT ;  /* 0x000000ff1400720c */ /* 0x000fc80003f05070 */
[----:B------:R-:W-:-:S13]  /*303c0*/  ISETP.NE.AND.EX P0, PT, R21, RZ, PT, P0 ;  /* 0x000000ff1500720c */ /* 0x000fda0003f05300 */
[----:B------:R-:W-:Y:S05]  /*303d0*/  @!P0 BRA `(.L_x_10258) ;  /* 0x0000000000488947 */ /* 0x000fea0003800000 */
[----:B-1----:R-:W1:Y:S01]  /*303e0*/  LDC R9, c[0x0][0x41c] ;  /* 0x00010700ff097b82 */ /* 0x002e620000000800 */
[----:B------:R-:W-:Y:S01]  /*303f0*/  IMAD.MOV.U32 R5, RZ, RZ, R3 ;  /* 0x000000ffff057224 */ /* 0x000fe200078e0003 */
        /* <DEDUP_REMOVED lines=14> */
[----:B0-----:R-:W-:-:S05]  /*304e0*/  LEA.HI.X R11, R6, R21, R5, 0x2, P0 ;  /* 0x00000015060b7211 */ /* 0x001fca00000f1405 */
[----:B------:R2:W5:Y:S04]  /*304f0*/  LDG.E R6, desc[UR56][R10.64] ;  /* 0x000000380a067981 */ /* 0x000568000c1e1900 */
.L_x_10258:
[----:B------:R-:W3:Y:S01]  /*30500*/  LDL R5, [R1+0x460] ;  /* 0x0004600001057983 */ /* 0x000ee20000100800 */
[----:B-1----:R-:W-:-:S03]  /*30510*/  MOV R9, 0x400 ;  /* 0x0000040000097802 */ /* 0x002fc60000000f00 */
[----:B------:R-:W4:Y:S01]  /*30520*/  LDL R7, [R1+0x468] ;  /* 0x0004680001077983 */ /* 0x000f220000100800 */
[----:B--2---:R-:W1:Y:S02]  /*30530*/  S2R R10, SR_CgaCtaId ;  /* 0x00000000000a7919 */ /* 0x004e640000008800 */
[----:B-1----:R-:W-:-:S05]  /*30540*/  LEA R9, R10, R9, 0x18 ;  /* 0x000000090a097211 */ /* 0x002fca00078ec0ff */
[----:B---3--:R-:W-:Y:S01]  /*30550*/  IMAD R5, R5, 0x8, R9 ;  /* 0x0000000805057824 */ /* 0x008fe200078e0209 */
[----:B----4-:R-:W-:-:S04]  /*30560*/  SHF.L.U32 R7, R7, 0x1f, RZ ;  /* 0x0000001f07077819 */ /* 0x010fc800000006ff */
[----:B------:R-:W1:Y:S02]  /*30570*/  SYNCS.PHASECHK.TRANS64.TRYWAIT P0, [R5+URZ+0x32440], R7 ;  /* 0x03244007050075a7 */ /* 0x000e64000800017f */
[----:B-1----:R-:W-:Y:S05]  /*30580*/  @!P0 BRA `(.L_x_10259) ;  /* 0x0000004400308947 */ /* 0x002fea0003800000 */
.L_x_10394:
        /* <DEDUP_REMOVED lines=11> */
.L_x_10260:
[----:B------:R-:W2:Y:S01]  /*30640*/  LDL R9, [R1+0x460] ;  /* 0x0004600001097983 */ /* 0x000ea20000100800 */
        /* <DEDUP_REMOVED lines=20> */
[----:B--2---:R-:W-:Y:S01]  /*30790*/  NOP ;  /* 0x0000000000007918 */ /* 0x004fe20000000000 */
.L_x_10257:
        /* <DEDUP_REMOVED lines=26> */
[----:B--2---:R-:W-:Y:S01]  /*30940*/  IMAD.MOV.U32 R2, RZ, RZ, 0x10000 ;  /* 0x00010000ff027424 */ /* 0x004fe200078e00ff */
        /* <DEDUP_REMOVED lines=28> */
.L_x_10262:
[----:B------:R-:W-:Y:S05]  /*30b10*/  BSYNC B0 ;  /* 0x0000000000007941 */ /* 0x000fea0003800000 */
.L_x_10261:
[----:B------:R-:W-:-:S04]  /*30b20*/  UIADD3 UR52, UR52, 0x1, URZ ;  /* 0x0000000134347890 */ /* 0x000fc8000fffe03f */
[----:B------:R-:W-:-:S04]  /*30b30*/  ULEA.HI UR4, UR52, UR52, URZ, 0x1 ;  /* 0x0000003434047291 */ /* 0x000fc8000f8f083f */
[----:B------:R-:W-:-:S04]  /*30b40*/  ULOP3.LUT UR4, UR4, 0xfffffffe, URZ, 0xc0, !UPT ;  /* 0xfffffffe04047892 */ /* 0x000fc8000f8ec03f */
[----:B------:R-:W-:-:S06]  /*30b50*/  UIADD3 UR4, UR52, -UR4, URZ ;  /* 0x8000000434047290 */ /* 0x000fcc000fffe03f */
[----:B------:R-:W-:-:S05]  /*30b60*/  IMAD.U32 R2, RZ, RZ, UR4 ;  /* 0x00000004ff027e24 */ /* 0x000fca000f8e00ff */
[----:B------:R-:W-:-:S04]  /*30b70*/  SHF.L.U32 R2, R2, 0x1f, RZ ;  /* 0x0000001f02027819 */ /* 0x000fc800000006ff */
[----:B------:R-:W2:Y:S02]  /*30b80*/  SYNCS.PHASECHK.TRANS64.TRYWAIT P0, [R5+URZ+0x32420], R2 ;  /* 0x03242002050075a7 */ /* 0x000ea4000800017f */
[----:B--2---:R-:W-:Y:S05]  /*30b90*/  @!P0 BRA `(.L_x_10263) ;  /* 0x0000003c00c08947 */ /* 0x004fea0003800000 */
.L_x_10395:
[----:B------:R-:W-:Y:S01]  /*30ba0*/  ULDC.64 UR46, c[0x0][0x3f8] ;  /* 0x0000fe00002e7ab9 */ /* 0x000fe20000000a00 */
[----:B------:R-:W-:Y:S01]  /*30bb0*/  ULDC.64 UR38, c[0x0][0x408] ;  /* 0x0001020000267ab9 */ /* 0x000fe20000000a00 */
[----:B------:R-:W-:Y:S04]  /*30bc0*/  BSSY B0, `(.L_x_10264) ;  /* 0x000003b000007945 */ /* 0x000fe80003800000 */
[----:B------:R-:W-:Y:S05]  /*30bd0*/  @!P6 BRA `(.L_x_10265) ;  /* 0x0000000000e4e947 */ /* 0x000fea0003800000 */
[----:B------:R-:W3:Y:S01]  /*30be0*/  LDL R7, [R1+0x460] ;  /* 0x0004600001077983 */ /* 0x000ee20000100800 */
[----:B-1----:R-:W-:-:S03]  /*30bf0*/  MOV R9, 0x400 ;  /* 0x0000040000097802 */ /* 0x002fc60000000f00 */
[----:B--2---:R-:W2:Y:S01]  /*30c00*/  LDL R5, [R1+0x468] ;  /* 0x0004680001057983 */ /* 0x004ea20000100800 */
[----:B------:R-:W1:Y:S02]  /*30c10*/  S2R R10, SR_CgaCtaId ;  /* 0x00000000000a7919 */ /* 0x000e640000008800 */
[----:B-1----:R-:W-:-:S05]  /*30c20*/  LEA R9, R10, R9, 0x18 ;  /* 0x000000090a097211 */ /* 0x002fca00078ec0ff */
[----:B---3--:R-:W-:Y:S01]  /*30c30*/  IMAD R2, R7, 0x8, R9 ;  /* 0x0000000807027824 */ /* 0x008fe200078e0209 */
[----:B--2---:R-:W-:-:S04]  /*30c40*/  SHF.L.U32 R5, R5, 0x1f, RZ ;  /* 0x0000001f05057819 */ /* 0x004fc800000006ff */
[----:B------:R-:W1:Y:S02]  /*30c50*/  SYNCS.PHASECHK.TRANS64.TRYWAIT P0, [R2+URZ+0x32460], R5 ;  /* 0x03246005020075a7 */ /* 0x000e64000800017f */
[----:B-1----:R-:W-:Y:S05]  /*30c60*/  @!P0 BRA `(.L_x_10266) ;  /* 0x0000003c00ac8947 */ /* 0x002fea0003800000 */
.L_x_10396:
        /* <DEDUP_REMOVED lines=11> */
.L_x_10267:
[----:B------:R-:W2:Y:S01]  /*30d20*/  LDL R7, [R1+0x460] ;  /* 0x0004600001077983 */ /* 0x000ea20000100800 */
        /* <DEDUP_REMOVED lines=35> */
[----:B---3--:R-:W-:Y:S01]  /*30f60*/  NOP ;  /* 0x0000000000007918 */ /* 0x008fe20000000000 */
.L_x_10265:
[----:B------:R-:W-:Y:S05]  /*30f70*/  BSYNC B0 ;  /* 0x0000000000007941 */ /* 0x000fea0003800000 */
.L_x_10264:
[----:B------:R-:W3:Y:S04]  /*30f80*/  LDL R3, [R1+0x47c] ;  /* 0x00047c0001037983 */ /* 0x000ee80000100800 */
[----:B--2---:R-:W2:Y:S01]  /*30f90*/  LDL R2, [R1+0x474] ;  /* 0x0004740001027983 */ /* 0x004ea20000100800 */
[----:B------:R-:W-:Y:S01]  /*30fa0*/  BSSY B0, `(.L_x_10268) ;  /* 0x000016a000007945 */ /* 0x000fe20003800000 */
[----:B---3--:R-:W-:-:S05]  /*30fb0*/  VIADD R5, R3, 0xfffffffe ;  /* 0xfffffffe03057836 */ /* 0x008fca0000000000 */
[----:B--2---:R-:W-:-:S13]  /*30fc0*/  ISETP.GE.AND P0, PT, R5, R2, PT ;  /* 0x000000020500720c */ /* 0x004fda0003f06270 */
[----:B------:R-:W-:Y:S05]  /*30fd0*/  @!P0 BRA `(.L_x_10269) ;  /* 0x0000001400988947 */ /* 0x000fea0003800000 */
[----:B-1----:R-:W-:Y:S01]  /*30fe0*/  LOP3.LUT R9, RZ, R2, RZ, 0x33, !PT ;  /* 0x00000002ff097212 */ /* 0x002fe200078e33ff */
[----:B------:R-:W-:Y:S01]  /*30ff0*/  IMAD.MOV R2, RZ, RZ, -R3 ;  /* 0x000000ffff027224 */ /* 0x000fe200078e0a03 */
[----:B------:R-:W-:Y:S04]  /*31000*/  BSSY B1, `(.L_x_10270) ;  /* 0x000007a000017945 */ /* 0x000fe80003800000 */
[----:B------:R-:W-:-:S05]  /*31010*/  VIADDMNMX R9, R2, 0x1, R9, !PT ;  /* 0x0000000102097846 */ /* 0x000fca0007800109 */
[----:B------:R-:W-:-:S05]  /*31020*/  IMAD.IADD R2, R3, 0x1, R9 ;  /* 0x0000000103027824 */ /* 0x000fca00078e0209 */
[----:B------:R-:W-:-:S04]  /*31030*/  LOP3.LUT R2, R2, 0x1, RZ, 0xc0, !PT ;  /* 0x0000000102027812 */ /* 0x000fc800078ec0ff */
[----:B------:R-:W-:-:S13]  /*31040*/  ISETP.NE.U32.AND P0, PT, R2, 0x1, PT ;  /* 0x000000010200780c */ /* 0x000fda0003f05070 */
[----:B------:R-:W-:Y:S05]  /*31050*/  @P0 BRA `(.L_x_10271) ;  /* 0x0000000400d00947 */ /* 0x000fea0003800000 */
[----:B------:R-:W2:Y:S04]  /*31060*/  LDL.LU R3, [R1+0x460] ;  /* 0x0004600001037983 */ /* 0x000ea80000300800 */
        /* <DEDUP_REMOVED lines=13> */
[----:B0-----:R-:W0:Y:S01]  /*31140*/  LDC R11, c[0x0][0x41c] ;  /* 0x00010700ff0b7b82 */ /* 0x001e220000000800 */
        /* <DEDUP_REMOVED lines=16> */
.L_x_10274:
[----:B------:R-:W3:Y:S01]  /*31250*/  S2R R3, SR_CgaCtaId ;  /* 0x0000000000037919 */ /* 0x000ee20000008800 */
[----:B------:R-:W-:-:S04]  /*31260*/  MOV R2, 0x400 ;  /* 0x0000040000027802 */ /* 0x000fc80000000f00 */
[----:B---3--:R-:W-:Y:S02]  /*31270*/  LEA R2, R3, R2, 0x18 ;  /* 0x0000000203027211 */ /* 0x008fe400078ec0ff */
[----:B------:R-:W-:-:S03]  /*31280*/  SHF.L.U32 R3, R12, 0x1f, RZ ;  /* 0x0000001f0c037819 */ /* 0x000fc600000006ff */
[----:B------:R-:W-:-:S04]  /*31290*/  IMAD R2, R13, 0x8, R2 ;  /* 0x000000080d027824 */ /* 0x000fc800078e0202 */
[----:B------:R-:W3:Y:S02]  /*312a0*/  SYNCS.PHASECHK.TRANS64.TRYWAIT P0, [R2+URZ+0x32440], R3 ;  /* 0x03244003020075a7 */ /* 0x000ee4000800017f */
[----:B---3--:R-:W-:Y:S05]  /*312b0*/  @!P0 BRA `(.L_x_10275) ;  /* 0x00000038002c8947 */ /* 0x008fea0003800000 */
.L_x_10397:
        /* <DEDUP_REMOVED lines=11> */
.L_x_10276:
[----:B----4-:R-:W4:Y:S01]  /*31370*/  LDL R7, [R1+0x460] ;  /* 0x0004600001077983 */ /* 0x010f220000100800 */
[----:B0-----:R-:W-:-:S03]  /*31380*/  MOV R11, 0x400 ;  /* 0x00000400000b7802 */ /* 0x001fc60000000f00 */
[----:B------:R-:W2:Y:S01]  /*31390*/  LDL R10, [R1+0x470] ;  /* 0x00047000010a7983 */ /* 0x000ea20000100800 */
[----:B-1----:R-:W0:Y:S01]  /*313a0*/  S2R R12, SR_CgaCtaId ;  /* 0x00000000000c7919 */ /* 0x002e220000008800 */
        /* <DEDUP_REMOVED lines=16> */
[----:B------:R-:W1:Y:S02]  /*314b0*/  SYNCS.PHASECHK.TRANS64.TRYWAIT P0, [R2+URZ+0x32460], R3 ;  /* 0x03246003020075a7 */ /* 0x000e64000800017f */
[----:B01----:R-:W-:Y:S05]  /*314c0*/  @!P0 BRA `(.L_x_10277) ;  /* 0x0000003400bc8947 */ /* 0x003fea0003800000 */
.L_x_10398:
        /* <DEDUP_REMOVED lines=8> */
.L_x_10278:
[----:B0--3--:R-:W2:Y:S01]  /*31550*/  LDL R3, [R1+0x460] ;  /* 0x0004600001037983 */ /* 0x009ea20000100800 */
        /* <DEDUP_REMOVED lines=33> */
.L_x_10273:
[----:B------:R-:W-:Y:S05]  /*31770*/  BSYNC B2 ;  /* 0x0000000000027941 */ /* 0x000fea0003800000 */
.L_x_10272:
[----:B------:R-:W2:Y:S02]  /*31780*/  LDL R2, [R1+0x47c] ;  /* 0x00047c0001027983 */ /* 0x000ea40000100800 */
[----:B--2---:R-:W-:-:S07]  /*31790*/  VIADD R5, R2, 0xfffffffd ;  /* 0xfffffffd02057836 */ /* 0x004fce0000000000 */
.L_x_10271:
[----:B------:R-:W-:Y:S05]  /*317a0*/  BSYNC B1 ;  /* 0x0000000000017941 */ /* 0x000fea0003800000 */
.L_x_10270:
[----:B------:R-:W2:Y:S01]  /*317b0*/  LDL.LU R2, [R1+0x47c] ;  /* 0x00047c0001027983 */ /* 0x000ea20000300800 */
[----:B------:R-:W-:Y:S01]  /*317c0*/  VIADD R9, R9, 0xfffffffe ;  /* 0xfffffffe09097836 */ /* 0x000fe20000000000 */
[----:B--2---:R-:W-:-:S04]  /*317d0*/  LOP3.LUT R2, RZ, R2, RZ, 0x33, !PT ;  /* 0x00000002ff027212 */ /* 0x004fc800078e33ff */
[----:B------:R-:W-:-:S13]  /*317e0*/  ISETP.NE.AND P0, PT, R9, R2, PT ;  /* 0x000000020900720c */ /* 0x000fda0003f05270 */
[----:B------:R-:W-:Y:S05]  /*317f0*/  @!P0 BRA `(.L_x_10269) ;  /* 0x0000000c00908947 */ /* 0x000fea0003800000 */
.L_x_10293:
        /* <DEDUP_REMOVED lines=11> */
[----:B0-----:R-:W-:-:S03]  /*318b0*/  IMAD.MOV.U32 R11, RZ, RZ, R5 ;  /* 0x000000ffff0b7224 */ /* 0x001fc600078e0005 */
[----:B------:R-:W-:-:S13]  /*318c0*/  ISETP.NE.AND.EX P0, PT, RZ, UR47, PT, P0 ;  /* 0x0000002fff007c0c */ /* 0x000fda000bf05300 */
[----:B------:R-:W-:Y:S05]  /*318d0*/  @!P0 BRA `(.L_x_10281) ;  /* 0x0000000000408947 */ /* 0x000fea0003800000 */
[----:B------:R-:W0:Y:S01]  /*318e0*/  LDC R6, c[0x0][0x41c] ;  /* 0x00010700ff067b82 */ /* 0x000e220000000800 */
[----:B------:R-:W-:Y:S01]  /*318f0*/  IMAD R7, R8, UR38, RZ ;  /* 0x0000002608077c24 */ /* 0x000fe2000f8e02ff */
[----:B0-----:R-:W-:-:S13]  /*31900*/  ISETP.NE.AND P0, PT, R6, 0x1, PT ;  /* 0x000000010600780c */ /* 0x001fda0003f05270 */
[----:B------:R-:W1:Y:S02]  /*31910*/  @P0 LDC.64 R2, c[0x0][0x420] ;  /* 0x00010800ff020b82 */ /* 0x000e640000000a00 */
[----:B-1----:R-:W-:-:S04]  /*31920*/  @P0 IMAD.HI.U32 R12, R5, R2, RZ ;  /* 0x00000002050c0227 */ /* 0x002fc800078e00ff */
[----:B------:R-:W-:Y:S01]  /*31930*/  IMAD.MOV.U32 R2, RZ, RZ, R5 ;  /* 0x000000ffff027224 */ /* 0x000fe200078e0005 */
[----:B------:R-:W-:-:S04]  /*31940*/  @P0 SHF.R.U32.HI R2, RZ, R3, R12 ;  /* 0x00000003ff020219 */ /* 0x000fc8000001160c */
[--C-:B------:R-:W-:Y:S01]  /*31950*/  SHF.R.S32.HI R3, RZ, 0x1f, R2.reuse ;  /* 0x0000001fff037819 */ /* 0x100fe20000011402 */
[----:B------:R-:W-:-:S04]  /*31960*/  IMAD.MOV R11, RZ, RZ, -R2 ;  /* 0x000000ffff0b7224 */ /* 0x000fc800078e0a02 */
[----:B------:R-:W-:Y:S02]  /*31970*/  IMAD R11, R6, R11, R5 ;  /* 0x0000000b060b7224 */ /* 0x000fe400078e0205 */
[C---:B------:R-:W-:Y:S02]  /*31980*/  IMAD R6, R4.reuse, UR39, R7 ;  /* 0x0000002704067c24 */ /* 0x040fe4000f8e0207 */
[----:B------:R-:W-:-:S04]  /*31990*/  IMAD.WIDE.U32 R2, R4, UR38, R2 ;  /* 0x0000002604027c25 */ /* 0x000fc8000f8e0002 */
[----:B------:R-:W-:Y:S01]  /*319a0*/  IMAD.IADD R3, R6, 0x1, R3 ;  /* 0x0000000106037824 */ /* 0x000fe200078e0203 */
[----:B------:R-:W-:-:S04]  /*319b0*/  LEA R6, P0, R2, UR46, 0x2 ;  /* 0x0000002e02067c11 */ /* 0x000fc8000f8010ff */
[----:B------:R-:W-:-:S05]  /*319c0*/  LEA.HI.X R7, R2, UR47, R3, 0x2, P0 ;  /* 0x0000002f02077c11 */ /* 0x000fca00080f1403 */
[----:B------:R0:W5:Y:S04]  /*319d0*/  LDG.E R6, desc[UR56][R6.64] ;  /* 0x0000003806067981 */ /* 0x000168000c1e1900 */
.L_x_10281:
[----:B------:R-:W2:Y:S01]  /*319e0*/  S2R R3, SR_CgaCtaId ;  /* 0x0000000000037919 */ /* 0x000ea20000008800 */
[----:B------:R-:W-:-:S04]  /*319f0*/  MOV R2, 0x400 ;  /* 0x0000040000027802 */ /* 0x000fc80000000f00 */
[----:B--2---:R-:W-:Y:S02]  /*31a00*/  LEA R2, R3, R2, 0x18 ;  /* 0x0000000203027211 */ /* 0x004fe400078ec0ff */
[----:B------:R-:W-:-:S03]  /*31a10*/  SHF.L.U32 R3, R10, 0x1f, RZ ;  /* 0x0000001f0a037819 */ /* 0x000fc600000006ff */
[----:B------:R-:W-:-:S04]  /*31a20*/  IMAD R2, R9, 0x8, R2 ;  /* 0x0000000809027824 */ /* 0x000fc800078e0202 */
[----:B------:R-:W2:Y:S02]  /*31a30*/  SYNCS.PHASECHK.TRANS64.TRYWAIT P0, [R2+URZ+0x32440], R3 ;  /* 0x03244003020075a7 */ /* 0x000ea4000800017f */
[----:B--2---:R-:W-:Y:S05]  /*31a40*/  @!P0 BRA `(.L_x_10282) ;  /* 0x0000003000708947 */ /* 0x004fea0003800000 */
.L_x_10399:
        /* <DEDUP_REMOVED lines=11> */
.L_x_10283:
[----:B-1----:R-:W3:Y:S01]  /*31b00*/  LDL R12, [R1+0x470] ;  /* 0x00047000010c7983 */ /* 0x002ee20000100800 */
        /* <DEDUP_REMOVED lines=20> */
.L_x_10400:
        /* <DEDUP_REMOVED lines=8> */
.L_x_10285:
        /* <DEDUP_REMOVED lines=33> */
.L_x_10280:
[----:B------:R-:W-:Y:S05]  /*31ee0*/  BSYNC B1 ;  /* 0x0000000000017941 */ /* 0x000fea0003800000 */
.L_x_10279:
[----:B------:R-:W-:Y:S01]  /*31ef0*/  VIADD R9, R9, 0x1 ;  /* 0x0000000109097836 */ /* 0x000fe20000000000 */
[----:B------:R-:W-:Y:S04]  /*31f00*/  BSSY B1, `(.L_x_10286) ;  /* 0x000006f000017945 */ /* 0x000fe80003800000 */
[----:B------:R-:W-:-:S04]  /*31f10*/  ISETP.NE.AND P0, PT, R9, 0x2, PT ;  /* 0x000000020900780c */ /* 0x000fc80003f05270 */
[----:B------:R-:W-:Y:S02]  /*31f20*/  SEL R3, RZ, 0x1, P0 ;  /* 0x00000001ff037807 */ /* 0x000fe40000000000 */
[----:B-1----:R-:W-:Y:S01]  /*31f30*/  SEL R12, R9, RZ, P0 ;  /* 0x000000ff090c7207 */ /* 0x002fe20000000000 */
        /* <DEDUP_REMOVED lines=25> */
.L_x_10288:
[----:B------:R-:W2:Y:S01]  /*320d0*/  S2R R3, SR_CgaCtaId ;  /* 0x0000000000037919 */ /* 0x000ea20000008800 */
[----:B------:R-:W-:-:S04]  /*320e0*/  MOV R2, 0x400 ;  /* 0x0000040000027802 */ /* 0x000fc80000000f00 */
[----:B--2---:R-:W-:Y:S02]  /*320f0*/  LEA R2, R3, R2, 0x18 ;  /* 0x0000000203027211 */ /* 0x004fe400078ec0ff */
[----:B------:R-:W-:-:S03]  /*32100*/  SHF.L.U32 R3, R11, 0x1f, RZ ;  /* 0x0000001f0b037819 */ /* 0x000fc600000006ff */
[----:B------:R-:W-:-:S04]  /*32110*/  IMAD R2, R12, 0x8, R2 ;  /* 0x000000080c027824 */ /* 0x000fc800078e0202 */
[----:B------:R-:W2:Y:S02]  /*32120*/  SYNCS.PHASECHK.TRANS64.TRYWAIT P0, [R2+URZ+0x32440], R3 ;  /* 0x03244003020075a7 */ /* 0x000ea4000800017f */
[----:B--2---:R-:W-:Y:S05]  /*32130*/  @!P0 BRA `(.L_x_10289) ;  /* 0x0000002800dc8947 */ /* 0x004fea0003800000 */
.L_x_10401:
        /* <DEDUP_REMOVED lines=11> */
.L_x_10290:
[----:B-1----:R-:W3:Y:S01]  /*321f0*/  LDL R7, [R1+0x460] ;  /* 0x0004600001077983 */ /* 0x002ee20000100800 */
        /* <DEDUP_REMOVED lines=21> */
.L_x_10402:
        /* <DEDUP_REMOVED lines=8> */
.L_x_10292:
        /* <DEDUP_REMOVED lines=34> */
.L_x_10287:
[----:B------:R-:W-:Y:S05]  /*325f0*/  BSYNC B1 ;  /* 0x0000000000017941 */ /* 0x000fea0003800000 */
.L_x_10286:
[----:B------:R-:W2:Y:S01]  /*32600*/  LDL R2, [R1+0x474] ;  /* 0x0004740001027983 */ /* 0x000ea20000100800 */
[----:B------:R-:W-:Y:S01]  /*32610*/  VIADD R5, R5, 0xfffffffe ;  /* 0xfffffffe05057836 */ /* 0x000fe20000000000 */
[----:B--2---:R-:W-:-:S13]  /*32620*/  ISETP.GT.AND P0, PT, R9, R2, PT ;  /* 0x000000020900720c */ /* 0x004fda0003f04270 */
[----:B------:R-:W-:Y:S05]  /*32630*/  @P0 BRA `(.L_x_10293) ;  /* 0xfffffff000700947 */ /* 0x000fea000383ffff */
.L_x_10269:
[----:B------:R-:W-:Y:S05]  /*32640*/  BSYNC B0 ;  /* 0x0000000000007941 */ /* 0x000fea0003800000 */
.L_x_10268:
[----:B------:R-:W2:Y:S01]  /*32650*/  LDL.LU R3, [R1+0x460] ;  /* 0x0004600001037983 */ /* 0x000ea20000300800 */
        /* <DEDUP_REMOVED lines=8> */
[----:B------:R2:W-:Y:S01]  /*326e0*/  STL [R1+0x460], R2 ;  /* 0x0004600201007387 */ /* 0x0005e20000100800 */
        /* <DEDUP_REMOVED lines=13> */
.L_x_10295:
[----:B------:R-:W-:Y:S05]  /*327c0*/  BSYNC B0 ;  /* 0x0000000000007941 */ /* 0x000fea0003800000 */
.L_x_10294:
[----:B--2---:R-:W2:Y:S02]  /*327d0*/  LDL.LU R2, [R1+0x468] ;  /* 0x0004680001027983 */ /* 0x004ea40000300800 */
[----:B--2---:R-:W-:-:S05]  /*327e0*/  LOP3.LUT R2, R2, R0, RZ, 0x3c, !PT ;  /* 0x0000000002027212 */ /* 0x004fca00078e3cff */
[----:B------:R3:W-:Y:S02]  /*327f0*/  STL [R1+0x468], R2 ;  /* 0x0004680201007387 */ /* 0x0007e40000100800 */
.L_x_10250:
[----:B------:R-:W-:Y:S05]  /*32800*/  BSYNC B6 ;  /* 0x0000000000067941 */ /* 0x000fea0003800000 */
.L_x_10248:
[----:B------:R-:W-:-:S03]  /*32810*/  UMOV UR4, 0xffffffff ;  /* 0xffffffff00047882 */ /* 0x000fc60000000000 */
[----:B------:R-:W-:Y:S05]  /*32820*/  BRA.DIV UR4, `(.L_x_10296) ;  /* 0x0000002604487947 */ /* 0x000fea000b800000 */
[----:B------:R4:W0:Y:S04]  /*32830*/  SHFL.IDX PT, R4, R16, RZ, 0x1f ;  /* 0x00001fff10047589 */ /* 0x00082800000e0000 */
[----:B------:R-:W0:Y:S02]  /*32840*/  SHFL.IDX PT, R16, R16, 0x1, 0x1f ;  /* 0x00201f0010107f89 */ /* 0x000e2400000e0000 */
.L_x_10406:
[----:B------:R-:W2:Y:S01]  /*32850*/  S2R R0, SR_TID.X ;  /* 0x0000000000007919 */ /* 0x000ea20000002100 */
[----:B------:R-:W-:Y:S01]  /*32860*/  ULDC UR4, c[0x0][0xd14] ;  /* 0x0003450000047ab9 */ /* 0x000fe20000000800 */
[----:B------:R-:W-:Y:S01]  /*32870*/  BSSY B0, `(.L_x_10297) ;  /* 0x000000b000007945 */ /* 0x000fe20003800000 */
[----:B------:R-:W-:Y:S01]  /*32880*/  IMAD.MOV.U32 R17, RZ, RZ, RZ ;  /* 0x000000ffff117224 */ /* 0x000fe200078e00ff */
[----:B--2---:R-:W-:Y:S01]  /*32890*/  LOP3.LUT R6, R0, 0x1f, RZ, 0xc0, !PT ;  /* 0x0000001f00067812 */ /* 0x004fe200078ec0ff */
[----:B------:R-:W-:-:S03]  /*328a0*/  IMAD.U32 R0, RZ, RZ, UR4 ;  /* 0x00000004ff007e24 */ /* 0x000fc6000f8e00ff */
[C---:B------:R-:W-:Y:S01]  /*328b0*/  ISETP.NE.AND P0, PT, R6.reuse, 0x1f, PT ;  /* 0x0000001f0600780c */ /* 0x040fe20003f05270 */
[----:B------:R-:W-:-:S05]  /*328c0*/  IMAD.IADD R5, R6, 0x1, R19 ;  /* 0x0000000106057824 */ /* 0x000fca00078e0213 */
[----:B------:R-:W-:-:S13]  /*328d0*/  ISETP.GE.OR P0, PT, R5, R0, !P0 ;  /* 0x000000000500720c */ /* 0x000fda0004706670 */
[----:B------:R-:W-:Y:S05]  /*328e0*/  @P0 BRA `(.L_x_10298) ;  /* 0x00000000000c0947 */ /* 0x000fea0003800000 */
[----:B---3--:R-:W2:Y:S02]  /*328f0*/  LDC.64 R2, c[0x0][0xd58] ;  /* 0x00035600ff027b82 */ /* 0x008ea40000000a00 */
[----:B--2---:R-:W-:-:S05]  /*32900*/  IMAD.WIDE R2, R5, 0x4, R2 ;  /* 0x0000000405027825 */ /* 0x004fca00078e0202 */
[----:B------:R2:W5:Y:S02]  /*32910*/  LDG.E R17, desc[UR56][R2.64] ;  /* 0x0000003802117981 */ /* 0x000564000c1e1900 */
.L_x_10298:
[----:B------:R-:W-:Y:S05]  /*32920*/  BSYNC B0 ;  /* 0x0000000000007941 */ /* 0x000fea0003800000 */
.L_x_10297:
[----:B------:R-:W-:-:S03]  /*32930*/  UMOV UR4, 0xffffffff ;  /* 0xffffffff00047882 */ /* 0x000fc60000000000 */
[----:B------:R-:W-:Y:S05]  /*32940*/  BRA.DIV UR4, `(.L_x_10299) ;  /* 0x00000026044c7947 */ /* 0x000fea000b800000 */
[----:B-----5:R-:W0:Y:S01]  /*32950*/  SHFL.UP PT, R14, R17, 0x1, RZ ;  /* 0x04200000110e7989 */ /* 0x020e2200000e00ff */
[C---:B------:R-:W-:Y:S02]  /*32960*/  ISETP.NE.AND P0, PT, R6.reuse, RZ, PT ;  /* 0x000000ff0600720c */ /* 0x040fe40003f05270 */
[----:B------:R-:W-:Y:S02]  /*32970*/  ISETP.GE.U32.AND P1, PT, R6, 0x2, PT ;  /* 0x000000020600780c */ /* 0x000fe40003f26070 */
[----:B0-----:R-:W-:Y:S02]  /*32980*/  SEL R14, R14, RZ, P0 ;  /* 0x000000ff0e0e7207 */ /* 0x001fe40000000000 */
[----:B------:R-:W-:-:S03]  /*32990*/  ISETP.GE.U32.AND P0, PT, R6, 0x4, PT ;  /* 0x000000040600780c */ /* 0x000fc60003f06070 */
[----:B-1----:R-:W-:-:S05]  /*329a0*/  IMAD.IADD R13, R17, 0x1, R14 ;  /* 0x00000001110d7824 */ /* 0x002fca00078e020e */
[----:B------:R-:W2:Y:S02]  /*329b0*/  SHFL.UP PT, R14, R13, 0x2, RZ ;  /* 0x044000000d0e7989 */ /* 0x000ea400000e00ff */
[----:B--23--:R-:W-:Y:S02]  /*329c0*/  SEL R2, R14, RZ, P1 ;  /* 0x000000ff0e027207 */ /* 0x00cfe40000800000 */
        /* <DEDUP_REMOVED lines=13> */
.L_x_10414:
[----:B------:R-:W-:Y:S02]  /*32aa0*/  ULDC UR4, c[0x0][0xd10] ;  /* 0x0003440000047ab9 */ /* 0x000fe40000000800 */
[----:B------:R-:W-:-:S04]  /*32ab0*/  IMAD.U32 R5, RZ, RZ, UR4 ;  /* 0x00000004ff057e24 */ /* 0x000fc8000f8e00ff */
[----:B-1----:R-:W-:-:S04]  /*32ac0*/  IMAD R3, R14, R5, RZ ;  /* 0x000000050e037224 */ /* 0x002fc800078e02ff */
[----:B----4-:R-:W-:-:S05]  /*32ad0*/  IMAD.IADD R16, R16, 0x1, R3 ;  /* 0x0000000110107824 */ /* 0x010fca00078e0203 */
[----:B------:R-:W-:-:S13]  /*32ae0*/  ISETP.GT.AND P0, PT, R16, R4, PT ;  /* 0x000000041000720c */ /* 0x000fda0003f04270 */
[----:B------:R-:W-:Y:S05]  /*32af0*/  @P0 BRA `(.L_x_10300) ;  /* 0x0000000000b40947 */ /* 0x000fea0003800000 */
[----:B------:R-:W1:Y:S02]  /*32b00*/  LDC R0, c[0x0][0xd14] ;  /* 0x00034500ff007b82 */ /* 0x000e640000000800 */
.L_x_10305:
        /* <DEDUP_REMOVED lines=14> */
.L_x_10303:
[----:B------:R-:W-:Y:S05]  /*32bf0*/  BSYNC B0 ;  /* 0x0000000000007941 */ /* 0x000fea0003800000 */
.L_x_10302:
        /* <DEDUP_REMOVED lines=23> */
.L_x_10422:
[----:B------:R-:W-:Y:S02]  /*32d70*/  ULDC UR4, c[0x0][0xd10] ;  /* 0x0003440000047ab9 */ /* 0x000fe40000000800 */
[----:B------:R-:W-:-:S04]  /*32d80*/  IMAD.U32 R5, RZ, RZ, UR4 ;  /* 0x00000004ff057e24 */ /* 0x000fc8000f8e00ff */
[----:B-1----:R-:W-:-:S04]  /*32d90*/  IMAD R3, R14, R5, RZ ;  /* 0x000000050e037224 */ /* 0x002fc800078e02ff */
[----:B------:R-:W-:-:S05]  /*32da0*/  IMAD.IADD R16, R3, 0x1, R16 ;  /* 0x0000000103107824 */ /* 0x000fca00078e0210 */
[----:B------:R-:W-:-:S13]  /*32db0*/  ISETP.GT.AND P0, PT, R16, R4, PT ;  /* 0x000000041000720c */ /* 0x000fda0003f04270 */
[----:B------:R-:W-:Y:S05]  /*32dc0*/  @!P0 BRA `(.L_x_10305) ;  /* 0xfffffffc00508947 */ /* 0x000fea000383ffff */
.L_x_10300:
        /* <DEDUP_REMOVED lines=8> */
.L_x_10426:
[----:B------:R-:W-:Y:S01]  /*32e50*/  ISETP.NE.AND P0, PT, R3, RZ, PT ;  /* 0x000000ff0300720c */ /* 0x000fe20003f05270 */
[----:B------:R-:W-:-:S12]  /*32e60*/  IMAD.MOV.U32 R7, RZ, RZ, RZ ;  /* 0x000000ffff077224 */ /* 0x000fd800078e00ff */
[----:B------:R-:W-:Y:S05]  /*32e70*/  @!P0 BRA `(.L_x_10307) ;  /* 0x0000000000108947 */ /* 0x000fea0003800000 */
[----:B------:R-:W-:Y:S01]  /*32e80*/  UMOV UR4, 0xffffffff ;  /* 0xffffffff00047882 */ /* 0x000fe20000000000 */
[----:B------:R-:W-:Y:S02]  /*32e90*/  VIADD R12, R6, 0xffffffff ;  /* 0xffffffff060c7836 */ /* 0x000fe40000000000 */
[----:B------:R-:W-:Y:S05]  /*32ea0*/  BRA.DIV UR4, `(.L_x_10308) ;  /* 0x0000002604dc7947 */ /* 0x000fea000b800000 */
[----:B------:R3:W4:Y:S02]  /*32eb0*/  SHFL.IDX PT, R7, R2, R12, 0x1f ;  /* 0x00001f0c02077589 */ /* 0x00072400000e0000 */
.L_x_10307:
        /* <DEDUP_REMOVED lines=67> */
.L_x_10301:
[----:B------:R-:W-:Y:S01]  /*332f0*/  UMOV UR4, URZ ;  /* 0x0000003f00047c82 */ /* 0x000fe20008000000 */
[----:B------:R-:W-:Y:S01]  /*33300*/  UMOV UR5, URZ ;  /* 0x0000003f00057c82 */ /* 0x000fe20008000000 */
[----:B------:R-:W-:Y:S01]  /*33310*/  ULDC UR6, c[0x0][0xd14] ;  /* 0x0003450000067ab9 */ /* 0x000fe20000000800 */
[----:B------:R-:W-:Y:S02]  /*33320*/  IMAD.MOV.U32 R16, RZ, RZ, R4 ;  /* 0x000000ffff107224 */ /* 0x000fe400078e0004 */
[----:B------:R-:W-:Y:S02]  /*33330*/  IMAD.U32 R17, RZ, RZ, UR4 ;  /* 0x00000004ff117e24 */ /* 0x000fe4000f8e00ff */
[----:B------:R-:W-:Y:S02]  /*33340*/  IMAD.U32 R18, RZ, RZ, UR5 ;  /* 0x00000005ff127e24 */ /* 0x000fe4000f8e00ff */
[----:B------:R-:W-:-:S07]  /*33350*/  IMAD.U32 R19, RZ, RZ, UR6 ;  /* 0x00000006ff137e24 */ /* 0x000fce000f8e00ff */
.L_x_10309:
        /* <DEDUP_REMOVED lines=12> */
.L_x_10210:
        /* <DEDUP_REMOVED lines=11> */
.L_x_10429:
[----:B------:R-:W-:-:S03]  /*334d0*/  UMOV UR4, 0xffffffff ;  /* 0xffffffff00047882 */ /* 0x000fc60000000000 */
[----:B------:R-:W-:Y:S05]  /*334e0*/  BRA.DIV UR4, `(.L_x_10312) ;  /* 0x0000002204887947 */ /* 0x000fea000b800000 */
[----:B--2---:R-:W2:Y:S02]  /*334f0*/  S2R R2, SR_TID.X ;  /* 0x0000000000027919 */ /* 0x004ea40000002100 */
[----:B--2---:R-:W-:-:S04]  /*33500*/  SHF.R.U32.HI R2, RZ, 0x5, R2 ;  /* 0x00000005ff027819 */ /* 0x004fc80000011602 */
[----:B------:R-:W-:-:S05]  /*33510*/  LOP3.LUT R2, R2, 0x3, RZ, 0xc0, !PT ;  /* 0x0000000302027812 */ /* 0x000fca00078ec0ff */
[----:B------:R2:W3:Y:S02]  /*33520*/  SHFL.IDX PT, R14, R2, RZ, 0x1f ;  /* 0x00001fff020e7589 */ /* 0x0004e400000e0000 */
.L_x_10432:
[----:B---3--:R-:W-:-:S13]  /*33530*/  ISETP.NE.AND P0, PT, R14, RZ, PT ;  /* 0x000000ff0e00720c */ /* 0x008fda0003f05270 */
[----:B------:R-:W-:Y:S05]  /*33540*/  @P0 BRA `(.L_x_9980) ;  /* 0x0000000000940947 */ /* 0x000fea0003800000 */
[----:B------:R-:W-:-:S03]  /*33550*/  UMOV UR4, 0xffffffff ;  /* 0xffffffff00047882 */ /* 0x000fc60000000000 */
[----:B------:R-:W-:Y:S05]  /*33560*/  BRA.DIV UR4, `(.L_x_10313) ;  /* 0x00000022049c7947 */ /* 0x000fea000b800000 */
[----:B------:R-:W-:-:S13]  /*33570*/  ELECT P6, URZ, PT ;  /* 0x00000000003f782f */ /* 0x000fda00038c0000 */
.L_x_10435:
[----:B------:R-:W-:Y:S05]  /*33580*/  @!P6 BRA `(.L_x_9980) ;  /* 0x000000000084e947 */ /* 0x000fea0003800000 */
[----:B------:R-:W-:-:S06]  /*33590*/  ULOP3.LUT UR4, UR50, 0x2, URZ, 0xfc, !UPT ;  /* 0x0000000232047892 */ /* 0x000fcc000f8efc3f */
[----:B--2---:R-:W-:-:S05]  /*335a0*/  IMAD.U32 R2, RZ, RZ, UR4 ;  /* 0x00000004ff027e24 */ /* 0x004fca000f8e00ff */
[----:B------:R-:W-:-:S13]  /*335b0*/  ISETP.NE.AND P2, PT, R2, 0x3, PT ;  /* 0x000000030200780c */ /* 0x000fda0003f45270 */
[----:B------:R-:W-:Y:S05]  /*335c0*/  @!P2 BRA `(.L_x_10314) ;  /* 0x000000000004a947 */ /* 0x000fea0003800000 */
[----:B------:R-:W-:Y:S01]  /*335d0*/  BPT.TRAP 0x1 ;  /* 0x000000040000795c */ /* 0x000fe20000300000 */
.L_x_10314:
        /* <DEDUP_REMOVED lines=14> */
.L_x_10436:
[----:B------:R-:W2:Y:S02]  /*336c0*/  SYNCS.PHASECHK.TRANS64.TRYWAIT P0, [R7+URZ], R2 ;  /* 0x00000002070075a7 */ /* 0x000ea4000800017f */
[----:B--2---:R-:W-:Y:S05]  /*336d0*/  @!P0 BRA `(.L_x_10316) ;  /* 0x0000002000748947 */ /* 0x004fea0003800000 */
.L_x_10437:
[----:B------:R-:W-:Y:S05]  /*336e0*/  @!P2 BRA `(.L_x_10317) ;  /* 0x000000000004a947 */ /* 0x000fea0003800000 */
[----:B------:R-:W-:Y:S01]  /*336f0*/  BPT.TRAP 0x1 ;  /* 0x000000040000795c */ /* 0x000fe20000300000 */
.L_x_10317:
[----:B------:R-:W3:Y:S01]  /*33700*/  LDL.LU R4, [R1+0x460] ;  /* 0x0004600001047983 */ /* 0x000ee20000300800 */
[----:B------:R-:W-:-:S04]  /*33710*/  VIADD R0, R0, 0x32460 ;  /* 0x0003246000007836 */ /* 0x000fc80000000000 */
[----:B---3--:R-:W-:-:S04]  /*33720*/  IMAD R4, R4, 0x8, R0 ;  /* 0x0000000804047824 */ /* 0x008fc800078e0200 */
[----:B------:R-:W3:Y:S02]  /*33730*/  SYNCS.PHASECHK.TRANS64.TRYWAIT P0, [R4+URZ], R5 ;  /* 0x00000005040075a7 */ /* 0x000ee4000800017f */
[----:B---3--:R-:W-:Y:S05]  /*33740*/  @!P0 BRA `(.L_x_10318) ;  /* 0x00000020006c8947 */ /* 0x008fea0003800000 */
.L_x_10438:
[----:B------:R-:W-:-:S07]  /*33750*/  IMAD R3, R3, 0x8, R0 ;  /* 0x0000000803037824 */ /* 0x000fce00078e0200 */
.L_x_10319:
[----:B----4-:R4:W0:Y:S02]  /*33760*/  SYNCS.PHASECHK.TRANS64.TRYWAIT P0, [R3+URZ], R2 ;  /* 0x00000002030075a7 */ /* 0x010824000800017f */
[----:B0-----:R-:W-:Y:S05]  /*33770*/  @!P0 NANOSLEEP.SYNCS 0x989680 ;  /* 0x009896800000895d */ /* 0x001fea0003900000 */
[----:B------:R-:W0:Y:S02]  /*33780*/  @!P0 SYNCS.PHASECHK.TRANS64 P0, [R3+URZ], R2 ;  /* 0x00000002030085a7 */ /* 0x000e24000800007f */
[----:B0-----:R-:W-:Y:S05]  /*33790*/  @!P0 BRA `(.L_x_10319) ;  /* 0xfffffffc00f08947 */ /* 0x001fea000383ffff */
.L_x_9980:
[----:B------:R-:W-:Y:S05]  /*337a0*/  BSYNC B7 ;  /* 0x0000000000077941 */ /* 0x000fea0003800000 */
.L_x_9977:
[----:B------:R-:W-:Y:S05]  /*337b0*/  EXIT ;  /* 0x000000000000794d */ /* 0x000fea0003800000 */
.L_x_10006:
[----:B0-----:R0:W1:Y:S02]  /*337c0*/  SYNCS.PHASECHK.TRANS64.TRYWAIT P6, [R84+URZ+0x32490], R105 ;  /* 0x03249069540075a7 */ /* 0x00106400080c017f */
[----:B-1----:R-:W-:Y:S05]  /*337d0*/  @!P6 NANOSLEEP.SYNCS 0x989680 ;  /* 0x009896800000e95d */ /* 0x002fea0003900000 */
[----:B------:R-:W1:Y:S02]  /*337e0*/  @!P6 SYNCS.PHASECHK.TRANS64 P6, [R84+URZ+0x32490], R105 ;  /* 0x032490695400e5a7 */ /* 0x000e6400080c007f */
[----:B-1----:R-:W-:Y:S05]  /*337f0*/  @!P6 BRA `(.L_x_10006) ;  /* 0xfffffffc00f0e947 */ /* 0x002fea000383ffff */
[----:B------:R-:W-:Y:S05]  /*33800*/  BRA `(.L_x_10320) ;  /* 0xfffffcf400e47947 */ /* 0x000fea000383ffff */
.L_x_10024:
[----:B0-----:R0:W1:Y:S02]  /*33810*/  SYNCS.PHASECHK.TRANS64.TRYWAIT P5, [R84+URZ+0x32490], R105 ;  /* 0x03249069540075a7 */ /* 0x00106400080a017f */
[----:B-1----:R-:W-:Y:S05]  /*33820*/  @!P5 NANOSLEEP.SYNCS 0x989680 ;  /* 0x009896800000d95d */ /* 0x002fea0003900000 */
[----:B------:R-:W1:Y:S02]  /*33830*/  @!P5 SYNCS.PHASECHK.TRANS64 P5, [R84+URZ+0x32490], R105 ;  /* 0x032490695400d5a7 */ /* 0x000e6400080a007f */
[----:B-1----:R-:W-:Y:S05]  /*33840*/  @!P5 BRA `(.L_x_10024) ;  /* 0xfffffffc00f0d947 */ /* 0x002fea000383ffff */
[----:B------:R-:W-:Y:S05]  /*33850*/  BRA `(.L_x_10321) ;  /* 0xfffffd08008c7947 */ /* 0x000fea000383ffff */
.L_x_10033:
[----:B0-----:R0:W1:Y:S02]  /*33860*/  SYNCS.PHASECHK.TRANS64.TRYWAIT P4, [R84+URZ+0x32490], R105 ;  /* 0x03249069540075a7 */ /* 0x001064000808017f */
[----:B-1----:R-:W-:Y:S05]  /*33870*/  @!P4 NANOSLEEP.SYNCS 0x989680 ;  /* 0x009896800000c95d */ /* 0x002fea0003900000 */
[----:B------:R-:W1:Y:S02]  /*33880*/  @!P4 SYNCS.PHASECHK.TRANS64 P4, [R84+URZ+0x32490], R105 ;  /* 0x032490695400c5a7 */ /* 0x000e64000808007f */
[----:B-1----:R-:W-:Y:S05]  /*33890*/  @!P4 BRA `(.L_x_10033) ;  /* 0xfffffffc00f0c947 */ /* 0x002fea000383ffff */
[----:B------:R-:W-:Y:S05]  /*338a0*/  BRA `(.L_x_10322) ;  /* 0xfffffd1800b07947 */ /* 0x000fea000383ffff */
.L_x_10039:
[----:B--2---:R2:W3:Y:S02]  /*338b0*/  SYNCS.PHASECHK.TRANS64.TRYWAIT P3, [R84+URZ+0x324b0], R105 ;  /* 0x0324b069540075a7 */ /* 0x0044e4000806017f */
[----:B---3--:R-:W-:Y:S05]  /*338c0*/  @!P3 NANOSLEEP.SYNCS 0x989680 ;  /* 0x009896800000b95d */ /* 0x008fea0003900000 */
[----:B------:R-:W3:Y:S02]  /*338d0*/  @!P3 SYNCS.PHASECHK.TRANS64 P3, [R84+URZ+0x324b0], R105 ;  /* 0x0324b0695400b5a7 */ /* 0x000ee4000806007f */
[----:B---3--:R-:W-:Y:S05]  /*338e0*/  @!P3 BRA `(.L_x_10039) ;  /* 0xfffffffc00f0b947 */ /* 0x008fea000383ffff */
[----:B------:R-:W-:Y:S05]  /*338f0*/  BRA `(.L_x_10323) ;  /* 0xfffffd1c00407947 */ /* 0x000fea000383ffff */
.L_x_10055:
        /* <DEDUP_REMOVED lines=8> */
.L_x_10325:
[----:B------:R-:W-:Y:S05]  /*33980*/  BSYNC B0 ;  /* 0x0000000000007941 */ /* 0x000fea0003800000 */
.L_x_10324:
[----:B------:R-:W-:Y:S05]  /*33990*/  BRA `(.L_x_10326) ;  /* 0xfffffd2c00707947 */ /* 0x000fea000383ffff */
.L_x_10071:
        /* <DEDUP_REMOVED lines=8> */
.L_x_10328:
[----:B------:R-:W-:Y:S05]  /*33a20*/  BSYNC B1 ;  /* 0x0000000000017941 */ /* 0x000fea0003800000 */
.L_x_10327:
[----:B------:R-:W-:Y:S05]  /*33a30*/  BRA `(.L_x_10329) ;  /* 0xfffffd3c00dc7947 */ /* 0x000fea000383ffff */
.L_x_10072:
        /* <DEDUP_REMOVED lines=8> */
.L_x_10331:
[----:B------:R-:W-:Y:S05]  /*33ac0*/  BSYNC B1 ;  /* 0x0000000000017941 */ /* 0x000fea0003800000 */
.L_x_10330:
[----:B------:R-:W-:Y:S05]  /*33ad0*/  BRA `(.L_x_10332) ;  /* 0xfffffd3c00bc7947 */ /* 0x000fea000383ffff */
.L_x_10073:
        /* <DEDUP_REMOVED lines=8> */
.L_x_10334:
[----:B------:R-:W-:Y:S05]  /*33b60*/  BSYNC B1 ;  /* 0x0000000000017941 */ /* 0x000fea0003800000 */
.L_x_10333:
[----:B------:R-:W-:Y:S05]  /*33b70*/  BRA `(.L_x_10335) ;  /* 0xfffffd3c009c7947 */ /* 0x000fea000383ffff */
.L_x_10074:
        /* <DEDUP_REMOVED lines=8> */
.L_x_10337:
[----:B------:R-:W-:Y:S05]  /*33c00*/  BSYNC B1 ;  /* 0x0000000000017941 */ /* 0x000fea0003800000 */
.L_x_10336:
[----:B------:R-:W-:Y:S05]  /*33c10*/  BRA `(.L_x_10338) ;  /* 0xfffffd3c007c7947 */ /* 0x000fea000383ffff */
.L_x_10075:
        /* <DEDUP_REMOVED lines=8> */
.L_x_10340:
[----:B------:R-:W-:Y:S05]  /*33ca0*/  BSYNC B1 ;  /* 0x0000000000017941 */ /* 0x000fea0003800000 */
.L_x_10339:
[----:B------:R-:W-:Y:S05]  /*33cb0*/  BRA `(.L_x_10341) ;  /* 0xfffffd3c005c7947 */ /* 0x000fea000383ffff */
.L_x_10076:
        /* <DEDUP_REMOVED lines=8> */
.L_x_10343:
[----:B------:R-:W-:Y:S05]  /*33d40*/  BSYNC B1 ;  /* 0x0000000000017941 */ /* 0x000fea0003800000 */
.L_x_10342:
[----:B------:R-:W-:Y:S05]  /*33d50*/  BRA `(.L_x_10344) ;  /* 0xfffffd3c003c7947 */ /* 0x000fea000383ffff */
.L_x_10077:
        /* <DEDUP_REMOVED lines=8> */
.L_x_10346:
[----:B------:R-:W-:Y:S05]  /*33de0*/  BSYNC B1 ;  /* 0x0000000000017941 */ /* 0x000fea0003800000 */
.L_x_10345:
[----:B------:R-:W-:Y:S05]  /*33df0*/  BRA `(.L_x_10347) ;  /* 0xfffffd3c001c7947 */ /* 0x000fea000383ffff */
.L_x_10078:
        /* <DEDUP_REMOVED lines=8> */
.L_x_10349:
[----:B------:R-:W-:Y:S05]  /*33e80*/  BSYNC B1 ;  /* 0x0000000000017941 */ /* 0x000fea0003800000 */
.L_x_10348:
[----:B------:R-:W-:Y:S05]  /*33e90*/  BRA `(.L_x_10350) ;  /* 0xfffffd3800fc7947 */ /* 0x000fea000383ffff */
.L_x_10080:
[----:B0-----:R0:W1:Y:S02]  /*33ea0*/  SYNCS.PHASECHK.TRANS64.TRYWAIT P0, [R145+URZ+0x32400], R6 ;  /* 0x03240006910075a7 */ /* 0x001064000800017f */
[----:B-1----:R-:W-:Y:S05]  /*33eb0*/  @!P0 NANOSLEEP.SYNCS 0x989680 ;  /* 0x009896800000895d */ /* 0x002fea0003900000 */
[----:B------:R-:W1:Y:S02]  /*33ec0*/  @!P0 SYNCS.PHASECHK.TRANS64 P0, [R145+URZ+0x32400], R6 ;  /* 0x03240006910085a7 */ /* 0x000e64000800007f */
[----:B-1----:R-:W-:Y:S05]  /*33ed0*/  @!P0 BRA `(.L_x_10080) ;  /* 0xfffffffc00f08947 */ /* 0x002fea000383ffff */
[----:B------:R-:W-:Y:S05]  /*33ee0*/  BRA `(.L_x_10351) ;  /* 0xfffffd3800f47947 */ /* 0x000fea000383ffff */
.L_x_10088:
        /* <DEDUP_REMOVED lines=8> */
.L_x_10353:
[----:B------:R-:W-:Y:S05]  /*33f70*/  BSYNC B1 ;  /* 0x0000000000017941 */ /* 0x000fea0003800000 */
.L_x_10352:
[----:B------:R-:W-:Y:S05]  /*33f80*/  BRA `(.L_x_10354) ;  /* 0xfffffd4c00847947 */ /* 0x000fea000383ffff */
.L_x_10089:
        /* <DEDUP_REMOVED lines=8> */
.L_x_10356:
[----:B------:R-:W-:Y:S05]  /*34010*/  BSYNC B1 ;  /* 0x0000000000017941 */ /* 0x000fea0003800000 */
.L_x_10355:
[----:B------:R-:W-:Y:S05]  /*34020*/  BRA `(.L_x_10357) ;  /* 0xfffffd4c00647947 */ /* 0x000fea000383ffff */
.L_x_10090:
        /* <DEDUP_REMOVED lines=8> */
.L_x_10359:
[----:B------:R-:W-:Y:S05]  /*340b0*/  BSYNC B1 ;  /* 0x0000000000017941 */ /* 0x000fea0003800000 */
.L_x_10358:
[----:B------:R-:W-:Y:S05]  /*340c0*/  BRA `(.L_x_10360) ;  /* 0xfffffd4c00447947 */ /* 0x000fea000383ffff */
.L_x_10091:
        /* <DEDUP_REMOVED lines=8> */
.L_x_10362:
[----:B------:R-:W-:Y:S05]  /*34150*/  BSYNC B1 ;  /* 0x0000000000017941 */ /* 0x000fea0003800000 */
.L_x_10361:
[----:B------:R-:W-:Y:S05]  /*34160*/  BRA `(.L_x_10363) ;  /* 0xfffffd4c00247947 */ /* 0x000fea000383ffff */
.L_x_10092:
        /* <DEDUP_REMOVED lines=8> */
.L_x_10365:
[----:B------:R-:W-:Y:S05]  /*341f0*/  BSYNC B1 ;  /* 0x0000000000017941 */ /* 0x000fea0003800000 */
.L_x_10364:
[----:B------:R-:W-:Y:S05]  /*34200*/  BRA `(.L_x_10366) ;  /* 0xfffffd4c00047947 */ /* 0x000fea000383ffff */
.L_x_10093:
        /* <DEDUP_REMOVED lines=8> */
.L_x_10368:
[----:B------:R-:W-:Y:S05]  /*34290*/  BSYNC B1 ;  /* 0x0000000000017941 */ /* 0x000fea0003800000 */
.L_x_10367:
[----:B------:R-:W-:Y:S05]  /*342a0*/  BRA `(.L_x_10369) ;  /* 0xfffffd4800e47947 */ /* 0x000fea000383ffff */
.L_x_10094:
        /* <DEDUP_REMOVED lines=8> */
.L_x_10371:
[----:B------:R-:W-:Y:S05]  /*34330*/  BSYNC B1 ;  /* 0x0000000000017941 */ /* 0x000fea0003800000 */
.L_x_10370:
[----:B------:R-:W-:Y:S05]  /*34340*/  BRA `(.L_x_10372) ;  /* 0xfffffd4800c47947 */ /* 0x000fea000383ffff */
.L_x_10095:
        /* <DEDUP_REMOVED lines=8> */
.L_x_10374:
[----:B------:R-:W-:Y:S05]  /*343d0*/  BSYNC B1 ;  /* 0x0000000000017941 */ /* 0x000fea0003800000 */
.L_x_10373:
[----:B------:R-:W-:Y:S05]  /*343e0*/  BRA `(.L_x_10375) ;  /* 0xfffffd4800a47947 */ /* 0x000fea000383ffff */
.L_x_10097:
[----:B0-----:R0:W1:Y:S02]  /*343f0*/  SYNCS.PHASECHK.TRANS64.TRYWAIT P1, [R145+URZ+0x32400], R46 ;  /* 0x0324002e910075a7 */ /* 0x001064000802017f */
[----:B-1----:R-:W-:Y:S05]  /*34400*/  @!P1 NANOSLEEP.SYNCS 0x989680 ;  /* 0x009896800000995d */ /* 0x002fea0003900000 */
[----:B------:R-:W1:Y:S02]  /*34410*/  @!P1 SYNCS.PHASECHK.TRANS64 P1, [R145+URZ+0x32400], R46 ;  /* 0x0324002e910095a7 */ /* 0x000e64000802007f */
[----:B-1----:R-:W-:Y:S05]  /*34420*/  @!P1 BRA `(.L_x_10097) ;  /* 0xfffffffc00f09947 */ /* 0x002fea000383ffff */
[----:B------:R-:W-:Y:S05]  /*34430*/  BRA `(.L_x_10376) ;  /* 0xfffffd4800e47947 */ /* 0x000fea000383ffff */
.L_x_10112:
[----:B0-----:R0:W1:Y:S02]  /*34440*/  SYNCS.PHASECHK.TRANS64.TRYWAIT P0, [R2+URZ], R7 ;  /* 0x00000007020075a7 */ /* 0x001064000800017f */
[----:B-1----:R-:W-:Y:S05]  /*34450*/  @!P0 NANOSLEEP.SYNCS 0x989680 ;  /* 0x009896800000895d */ /* 0x002fea0003900000 */
[----:B------:R-:W1:Y:S02]  /*34460*/  @!P0 SYNCS.PHASECHK.TRANS64 P0, [R2+URZ], R7 ;  /* 0x00000007020085a7 */ /* 0x000e64000800007f */
[----:B-1----:R-:W-:Y:S05]  /*34470*/  @!P0 BRA `(.L_x_10112) ;  /* 0xfffffffc00f08947 */ /* 0x002fea000383ffff */
[----:B------:R-:W-:Y:S05]  /*34480*/  BRA `(.L_x_10111) ;  /* 0xfffffd6000c07947 */ /* 0x000fea000383ffff */
.L_x_10119:
[----:B0-----:R0:W1:Y:S02]  /*34490*/  SYNCS.PHASECHK.TRANS64.TRYWAIT P0, [R4+URZ], R5 ;  /* 0x00000005040075a7 */ /* 0x001064000800017f */
[----:B-1----:R-:W-:Y:S05]  /*344a0*/  @!P0 NANOSLEEP.SYNCS 0x989680 ;  /* 0x009896800000895d */ /* 0x002fea0003900000 */
[----:B------:R-:W1:Y:S02]  /*344b0*/  @!P0 SYNCS.PHASECHK.TRANS64 P0, [R4+URZ], R5 ;  /* 0x00000005040085a7 */ /* 0x000e64000800007f */
[----:B-1----:R-:W-:Y:S05]  /*344c0*/  @!P0 BRA `(.L_x_10119) ;  /* 0xfffffffc00f08947 */ /* 0x002fea000383ffff */
[----:B------:R-:W-:Y:S05]  /*344d0*/  BRA `(.L_x_10118) ;  /* 0xfffffd6400e47947 */ /* 0x000fea000383ffff */
.L_x_10144:
[----:B-1----:R1:W2:Y:S02]  /*344e0*/  SYNCS.PHASECHK.TRANS64.TRYWAIT P1, [R0+URZ], R9 ;  /* 0x00000009000075a7 */ /* 0x0022a4000802017f */
[----:B--2---:R-:W-:Y:S05]  /*344f0*/  @!P1 NANOSLEEP.SYNCS 0x989680 ;  /* 0x009896800000995d */ /* 0x004fea0003900000 */
[----:B------:R-:W2:Y:S02]  /*34500*/  @!P1 SYNCS.PHASECHK.TRANS64 P1, [R0+URZ], R9 ;  /* 0x00000009000095a7 */ /* 0x000ea4000802007f */
[----:B--2---:R-:W-:Y:S05]  /*34510*/  @!P1 BRA `(.L_x_10144) ;  /* 0xfffffffc00f09947 */ /* 0x004fea000383ffff */
[----:B------:R-:W-:Y:S05]  /*34520*/  BRA `(.L_x_10143) ;  /* 0xfffffe0c00e07947 */ /* 0x000fea000383ffff */
.L_x_10151:
[----:B-1----:R1:W2:Y:S02]  /*34530*/  SYNCS.PHASECHK.TRANS64.TRYWAIT P1, [R6+URZ], R7 ;  /* 0x00000007060075a7 */ /* 0x0022a4000802017f */
[----:B--2---:R-:W-:Y:S05]  /*34540*/  @!P1 NANOSLEEP.SYNCS 0x989680 ;  /* 0x009896800000995d */ /* 0x004fea0003900000 */
[----:B------:R-:W2:Y:S02]  /*34550*/  @!P1 SYNCS.PHASECHK.TRANS64 P1, [R6+URZ], R7 ;  /* 0x00000007060095a7 */ /* 0x000ea4000802007f */
[----:B--2---:R-:W-:Y:S05]  /*34560*/  @!P1 BRA `(.L_x_10151) ;  /* 0xfffffffc00f09947 */ /* 0x004fea000383ffff */
[----:B------:R-:W-:Y:S05]  /*34570*/  BRA `(.L_x_10150) ;  /* 0xfffffe1400047947 */ /* 0x000fea000383ffff */
.L_x_10162:
[----:B-1----:R1:W2:Y:S02]  /*34580*/  SYNCS.PHASECHK.TRANS64.TRYWAIT P0, [R6+URZ], R7 ;  /* 0x00000007060075a7 */ /* 0x0022a4000800017f */
[----:B--2---:R-:W-:Y:S05]  /*34590*/  @!P0 NANOSLEEP.SYNCS 0x989680 ;  /* 0x009896800000895d */ /* 0x004fea0003900000 */
[----:B------:R-:W2:Y:S02]  /*345a0*/  @!P0 SYNCS.PHASECHK.TRANS64 P0, [R6+URZ], R7 ;  /* 0x00000007060085a7 */ /* 0x000ea4000800007f */
[----:B--2---:R-:W-:Y:S05]  /*345b0*/  @!P0 BRA `(.L_x_10162) ;  /* 0xfffffffc00f08947 */ /* 0x004fea000383ffff */
[----:B------:R-:W-:Y:S05]  /*345c0*/  BRA `(.L_x_10161) ;  /* 0xfffffea400ac7947 */ /* 0x000fea000383ffff */
.L_x_10169:
[----:B--2---:R2:W3:Y:S02]  /*345d0*/  SYNCS.PHASECHK.TRANS64.TRYWAIT P0, [R6+URZ], R7 ;  /* 0x00000007060075a7 */ /* 0x0044e4000800017f */
[----:B---3--:R-:W-:Y:S05]  /*345e0*/  @!P0 NANOSLEEP.SYNCS 0x989680 ;  /* 0x009896800000895d */ /* 0x008fea0003900000 */
[----:B------:R-:W3:Y:S02]  /*345f0*/  @!P0 SYNCS.PHASECHK.TRANS64 P0, [R6+URZ], R7 ;  /* 0x00000007060085a7 */ /* 0x000ee4000800007f */
[----:B---3--:R-:W-:Y:S05]  /*34600*/  @!P0 BRA `(.L_x_10169) ;  /* 0xfffffffc00f08947 */ /* 0x008fea000383ffff */
[----:B------:R-:W-:Y:S05]  /*34610*/  BRA `(.L_x_10168) ;  /* 0xfffffea800d07947 */ /* 0x000fea000383ffff */
.L_x_10224:
[----:B0-----:R-:W0:Y:S01]  /*34620*/  S2R R11, SR_TID.X ;  /* 0x00000000000b7919 */ /* 0x001e220000002100 */
[----:B------:R-:W-:Y:S01]  /*34630*/  BSSY B1, `(.L_x_10377) ;  /* 0x000000a000017945 */ /* 0x000fe20003800000 */
[----:B------:R-:W-:Y:S02]  /*34640*/  IMAD.MOV.U32 R12, RZ, RZ, RZ ;  /* 0x000000ffff0c7224 */ /* 0x000fe400078e00ff */
[----:B------:R-:W-:Y:S01]  /*34650*/  IMAD.MOV.U32 R15, RZ, RZ, -0x1 ;  /* 0xffffffffff0f7424 */ /* 0x000fe200078e00ff */
[----:B0-----:R-:W-:-:S04]  /*34660*/  SHF.R.U32.HI R11, RZ, 0x5, R11 ;  /* 0x00000005ff0b7819 */ /* 0x001fc8000001160b */
[----:B------:R-:W-:-:S05]  /*34670*/  LOP3.LUT R11, R11, 0x3, RZ, 0xc0, !PT ;  /* 0x000000030b0b7812 */ /* 0x000fca00078ec0ff */
[----:B------:R-:W-:Y:S02]  /*34680*/  IMAD.MOV.U32 R13, RZ, RZ, R11 ;  /* 0x000000ffff0d7224 */ /* 0x000fe400078e000b */
[----:B------:R-:W-:-:S07]  /*34690*/  IMAD.MOV.U32 R11, RZ, RZ, 0x1f ;  /* 0x0000001fff0b7424 */ /* 0x000fce00078e00ff */
[----:B------:R-:W-:Y:S05]  /*346a0*/  WARPSYNC.COLLECTIVE R15, `(.L_x_10378) ;  /* 0x000000000f087348 */ /* 0x000fea0003c00000 */
[----:B------:R0:W1:Y:S02]  /*346b0*/  SHFL.IDX P6, R14, R13, R12, R11 ;  /* 0x0000000c0d0e7389 */ /* 0x00006400000c000b */
[----:B01----:R-:W-:Y:S01]  /*346c0*/  ENDCOLLECTIVE ;  /* 0x000000000000791b */ /* 0x003fe20003800000 */
.L_x_10378:
[----:B------:R-:W-:Y:S05]  /*346d0*/  BSYNC B1 ;  /* 0x0000000000017941 */ /* 0x000fea0003800000 */
.L_x_10377:
[----:B------:R-:W-:Y:S05]  /*346e0*/  BRA `(.L_x_10379) ;  /* 0xffffffa4002c7947 */ /* 0x000fea000383ffff */
.L_x_10225:
[----:B------:R-:W-:Y:S01]  /*346f0*/  BSSY B1, `(.L_x_10380) ;  /* 0x0000006000017945 */ /* 0x000fe20003800000 */
[----:B------:R-:W-:-:S07]  /*34700*/  IMAD.MOV.U32 R15, RZ, RZ, -0x1 ;  /* 0xffffffffff0f7424 */ /* 0x000fce00078e00ff */
[----:B0-----:R-:W-:Y:S05]  /*34710*/  WARPSYNC.COLLECTIVE R15, `(.L_x_10381) ;  /* 0x000000000f0c7348 */ /* 0x001fea0003c00000 */
[----:B------:R-:W-:Y:S02]  /*34720*/  ELECT P6, UR62, PT ;  /* 0x00000000003e782f */ /* 0x000fe400038c0000 */
[----:B------:R-:W-:Y:S01]  /*34730*/  MOV R14, UR62 ;  /* 0x0000003e000e7c02 */ /* 0x000fe20008000f00 */
[----:B0-----:R-:W-:Y:S10]  /*34740*/  ENDCOLLECTIVE ;  /* 0x000000000000791b */ /* 0x001ff40003800000 */
.L_x_10381:
[----:B------:R-:W-:Y:S05]  /*34750*/  BSYNC B1 ;  /* 0x0000000000017941 */ /* 0x000fea0003800000 */
.L_x_10380:
[----:B------:R-:W-:Y:S05]  /*34760*/  BRA `(.L_x_10382) ;  /* 0xffffffa400187947 */ /* 0x000fea000383ffff */
.L_x_10226:
[----:B-1----:R1:W2:Y:S02]  /*34770*/  SYNCS.PHASECHK.TRANS64.TRYWAIT P0, [R7+URZ+0x32420], R8 ;  /* 0x03242008070075a7 */ /* 0x0022a4000800017f */
[----:B--2---:R-:W-:Y:S05]  /*34780*/  @!P0 NANOSLEEP.SYNCS 0x989680 ;  /* 0x009896800000895d */ /* 0x004fea0003900000 */
[----:B------:R-:W2:Y:S02]  /*34790*/  @!P0 SYNCS.PHASECHK.TRANS64 P0, [R7+URZ+0x32420], R8 ;  /* 0x03242008070085a7 */ /* 0x000ea4000800007f */
[----:B--2---:R-:W-:Y:S05]  /*347a0*/  @!P0 BRA `(.L_x_10226) ;  /* 0xfffffffc00f08947 */ /* 0x004fea000383ffff */
[----:B------:R-:W-:Y:S05]  /*347b0*/  BRA `(.L_x_10383) ;  /* 0xffffffa400307947 */ /* 0x000fea000383ffff */
.L_x_10229:
[----:B0-----:R0:W1:Y:S02]  /*347c0*/  SYNCS.PHASECHK.TRANS64.TRYWAIT P0, [R8+URZ+0x324a0], R9 ;  /* 0x0324a009080075a7 */ /* 0x001064000800017f */
[----:B-1----:R-:W-:Y:S05]  /*347d0*/  @!P0 NANOSLEEP.SYNCS 0x989680 ;  /* 0x009896800000895d */ /* 0x002fea0003900000 */
[----:B------:R-:W1:Y:S02]  /*347e0*/  @!P0 SYNCS.PHASECHK.TRANS64 P0, [R8+URZ+0x324a0], R9 ;  /* 0x0324a009080085a7 */ /* 0x000e64000800007f */
[----:B-1----:R-:W-:Y:S05]  /*347f0*/  @!P0 BRA `(.L_x_10229) ;  /* 0xfffffffc00f08947 */ /* 0x002fea000383ffff */
[----:B------:R-:W-:Y:S05]  /*34800*/  BRA `(.L_x_10384) ;  /* 0xffffffa4003c7947 */ /* 0x000fea000383ffff */
.L_x_10231:
[----:B-1----:R1:W2:Y:S02]  /*34810*/  SYNCS.PHASECHK.TRANS64.TRYWAIT P0, [R8+URZ+0x324c0], R9 ;  /* 0x0324c009080075a7 */ /* 0x0022a4000800017f */
[----:B--2---:R-:W-:Y:S05]  /*34820*/  @!P0 NANOSLEEP.SYNCS 0x989680 ;  /* 0x009896800000895d */ /* 0x004fea0003900000 */
[----:B------:R-:W2:Y:S02]  /*34830*/  @!P0 SYNCS.PHASECHK.TRANS64 P0, [R8+URZ+0x324c0], R9 ;  /* 0x0324c009080085a7 */ /* 0x000ea4000800007f */
[----:B--2---:R-:W-:Y:S05]  /*34840*/  @!P0 BRA `(.L_x_10231) ;  /* 0xfffffffc00f08947 */ /* 0x004fea000383ffff */
[----:B------:R-:W-:Y:S05]  /*34850*/  BRA `(.L_x_10385) ;  /* 0xffffffa400a07947 */ /* 0x000fea000383ffff */
.L_x_10235:
[----:B0-----:R0:W1:Y:S02]  /*34860*/  SYNCS.PHASECHK.TRANS64.TRYWAIT P0, [R9+URZ+0x324a0], R10 ;  /* 0x0324a00a090075a7 */ /* 0x001064000800017f */
[----:B-1----:R-:W-:Y:S05]  /*34870*/  @!P0 NANOSLEEP.SYNCS 0x989680 ;  /* 0x009896800000895d */ /* 0x002fea0003900000 */
[----:B------:R-:W1:Y:S02]  /*34880*/  @!P0 SYNCS.PHASECHK.TRANS64 P0, [R9+URZ+0x324a0], R10 ;  /* 0x0324a00a090085a7 */ /* 0x000e64000800007f */
[----:B-1----:R-:W-:Y:S05]  /*34890*/  @!P0 BRA `(.L_x_10235) ;  /* 0xfffffffc00f08947 */ /* 0x002fea000383ffff */
[----:B------:R-:W-:Y:S05]  /*348a0*/  BRA `(.L_x_10386) ;  /* 0xffffffa800907947 */ /* 0x000fea000383ffff */
.L_x_10237:
[----:B-1----:R1:W2:Y:S02]  /*348b0*/  SYNCS.PHASECHK.TRANS64.TRYWAIT P1, [R9+URZ+0x324c0], R10 ;  /* 0x0324c00a090075a7 */ /* 0x0022a4000802017f */
[----:B--2---:R-:W-:Y:S05]  /*348c0*/  @!P1 NANOSLEEP.SYNCS 0x989680 ;  /* 0x009896800000995d */ /* 0x004fea0003900000 */
[----:B------:R-:W2:Y:S02]  /*348d0*/  @!P1 SYNCS.PHASECHK.TRANS64 P1, [R9+URZ+0x324c0], R10 ;  /* 0x0324c00a090095a7 */ /* 0x000ea4000802007f */
[----:B--2---:R-:W-:Y:S05]  /*348e0*/  @!P1 BRA `(.L_x_10237) ;  /* 0xfffffffc00f09947 */ /* 0x004fea000383ffff */
[----:B------:R-:W-:Y:S05]  /*348f0*/  BRA `(.L_x_10387) ;  /* 0xffffffa800ec7947 */ /* 0x000fea000383ffff */
.L_x_10255:
[----:B------:R-:W2:Y:S01]  /*34900*/  S2R R5, SR_TID.X ;  /* 0x0000000000057919 */ /* 0x000ea20000002100 */
[----:B------:R-:W-:Y:S01]  /*34910*/  BSSY B0, `(.L_x_10388) ;  /* 0x000000a000007945 */ /* 0x000fe20003800000 */
[----:B------:R-:W-:Y:S02]  /*34920*/  IMAD.MOV.U32 R12, RZ, RZ, RZ ;  /* 0x000000ffff0c7224 */ /* 0x000fe400078e00ff */
[----:B01----:R-:W-:Y:S02]  /*34930*/  IMAD.MOV.U32 R11, RZ, RZ, 0x1f ;  /* 0x0000001fff0b7424 */ /* 0x003fe400078e00ff */
[----:B------:R-:W-:Y:S01]  /*34940*/  IMAD.MOV.U32 R15, RZ, RZ, -0x1 ;  /* 0xffffffffff0f7424 */ /* 0x000fe200078e00ff */
[----:B--2---:R-:W-:-:S04]  /*34950*/  SHF.R.U32.HI R5, RZ, 0x5, R5 ;  /* 0x00000005ff057819 */ /* 0x004fc80000011605 */
[----:B------:R-:W-:-:S05]  /*34960*/  LOP3.LUT R5, R5, 0x3, RZ, 0xc0, !PT ;  /* 0x0000000305057812 */ /* 0x000fca00078ec0ff */
[----:B------:R-:W-:-:S07]  /*34970*/  IMAD.MOV.U32 R13, RZ, RZ, R5 ;  /* 0x000000ffff0d7224 */ /* 0x000fce00078e0005 */
[----:B------:R-:W-:Y:S05]  /*34980*/  WARPSYNC.COLLECTIVE R15, `(.L_x_10389) ;  /* 0x000000000f087348 */ /* 0x000fea0003c00000 */
[----:B------:R0:W1:Y:S02]  /*34990*/  SHFL.IDX P6, R14, R13, R12, R11 ;  /* 0x0000000c0d0e7389 */ /* 0x00006400000c000b */
[----:B01----:R-:W-:Y:S01]  /*349a0*/  ENDCOLLECTIVE ;  /* 0x000000000000791b */ /* 0x003fe20003800000 */
.L_x_10389:
[----:B------:R-:W-:Y:S05]  /*349b0*/  BSYNC B0 ;  /* 0x0000000000007941 */ /* 0x000fea0003800000 */
.L_x_10388:
[----:B------:R-:W-:Y:S05]  /*349c0*/  BRA `(.L_x_10390) ;  /* 0xffffffb800647947 */ /* 0x000fea000383ffff */
.L_x_10256:
[----:B------:R-:W-:Y:S01]  /*349d0*/  BSSY B0, `(.L_x_10391) ;  /* 0x0000006000007945 */ /* 0x000fe20003800000 */
[----:B------:R-:W-:-:S07]  /*349e0*/  IMAD.MOV.U32 R15, RZ, RZ, -0x1 ;  /* 0xffffffffff0f7424 */ /* 0x000fce00078e00ff */
[----:B01----:R-:W-:Y:S05]  /*349f0*/  WARPSYNC.COLLECTIVE R15, `(.L_x_10392) ;  /* 0x000000000f0c7348 */ /* 0x003fea0003c00000 */
[----:B------:R-:W-:Y:S02]  /*34a00*/  ELECT P6, UR62, PT ;  /* 0x00000000003e782f */ /* 0x000fe400038c0000 */
[----:B------:R-:W-:Y:S01]  /*34a10*/  MOV R14, UR62 ;  /* 0x0000003e000e7c02 */ /* 0x000fe20008000f00 */
[----:B01----:R-:W-:Y:S10]  /*34a20*/  ENDCOLLECTIVE ;  /* 0x000000000000791b */ /* 0x003ff40003800000 */
.L_x_10392:
[----:B------:R-:W-:Y:S05]  /*34a30*/  BSYNC B0 ;  /* 0x0000000000007941 */ /* 0x000fea0003800000 */
.L_x_10391:
[----:B------:R-:W-:Y:S05]  /*34a40*/  BRA `(.L_x_10393) ;  /* 0xffffffb800547947 */ /* 0x000fea000383ffff */
.L_x_10259:
[----:B-1----:R1:W2:Y:S02]  /*34a50*/  SYNCS.PHASECHK.TRANS64.TRYWAIT P0, [R5+URZ+0x32440], R7 ;  /* 0x03244007050075a7 */ /* 0x0022a4000800017f */
[----:B--2---:R-:W-:Y:S05]  /*34a60*/  @!P0 NANOSLEEP.SYNCS 0x989680 ;  /* 0x009896800000895d */ /* 0x004fea0003900000 */
[----:B------:R-:W2:Y:S02]  /*34a70*/  @!P0 SYNCS.PHASECHK.TRANS64 P0, [R5+URZ+0x32440], R7 ;  /* 0x03244007050085a7 */ /* 0x000ea4000800007f */
[----:B--2---:R-:W-:Y:S05]  /*34a80*/  @!P0 BRA `(.L_x_10259) ;  /* 0xfffffffc00f08947 */ /* 0x004fea000383ffff */
[----:B------:R-:W-:Y:S05]  /*34a90*/  BRA `(.L_x_10394) ;  /* 0xffffffb800bc7947 */ /* 0x000fea000383ffff */
.L_x_10263:
        /* <DEDUP_REMOVED lines=8> */
.L_x_10266:
[----:B-1----:R1:W2:Y:S02]  /*34b20*/  SYNCS.PHASECHK.TRANS64.TRYWAIT P0, [R2+URZ+0x32460], R5 ;  /* 0x03246005020075a7 */ /* 0x0022a4000800017f */
[----:B--2---:R-:W-:Y:S05]  /*34b30*/  @!P0 NANOSLEEP.SYNCS 0x989680 ;  /* 0x009896800000895d */ /* 0x004fea0003900000 */
[----:B------:R-:W2:Y:S02]  /*34b40*/  @!P0 SYNCS.PHASECHK.TRANS64 P0, [R2+URZ+0x32460], R5 ;  /* 0x03246005020085a7 */ /* 0x000ea4000800007f */
[----:B--2---:R-:W-:Y:S05]  /*34b50*/  @!P0 BRA `(.L_x_10266) ;  /* 0xfffffffc00f08947 */ /* 0x004fea000383ffff */
[----:B------:R-:W-:Y:S05]  /*34b60*/  BRA `(.L_x_10396) ;  /* 0xffffffc000407947 */ /* 0x000fea000383ffff */
.L_x_10275:
[----:B---3--:R3:W4:Y:S02]  /*34b70*/  SYNCS.PHASECHK.TRANS64.TRYWAIT P0, [R2+URZ+0x32440], R3 ;  /* 0x03244003020075a7 */ /* 0x008724000800017f */
[----:B----4-:R-:W-:Y:S05]  /*34b80*/  @!P0 NANOSLEEP.SYNCS 0x989680 ;  /* 0x009896800000895d */ /* 0x010fea0003900000 */
[----:B------:R-:W4:Y:S02]  /*34b90*/  @!P0 SYNCS.PHASECHK.TRANS64 P0, [R2+URZ+0x32440], R3 ;  /* 0x03244003020085a7 */ /* 0x000f24000800007f */
[----:B----4-:R-:W-:Y:S05]  /*34ba0*/  @!P0 BRA `(.L_x_10275) ;  /* 0xfffffffc00f08947 */ /* 0x010fea000383ffff */
[----:B------:R-:W-:Y:S05]  /*34bb0*/  BRA `(.L_x_10397) ;  /* 0xffffffc400c07947 */ /* 0x000fea000383ffff */
.L_x_10277:
[----:B0-----:R0:W1:Y:S02]  /*34bc0*/  SYNCS.PHASECHK.TRANS64.TRYWAIT P0, [R2+URZ+0x32460], R3 ;  /* 0x03246003020075a7 */ /* 0x001064000800017f */
[----:B-1----:R-:W-:Y:S05]  /*34bd0*/  @!P0 NANOSLEEP.SYNCS 0x989680 ;  /* 0x009896800000895d */ /* 0x002fea0003900000 */
[----:B------:R-:W1:Y:S02]  /*34be0*/  @!P0 SYNCS.PHASECHK.TRANS64 P0, [R2+URZ+0x32460], R3 ;  /* 0x03246003020085a7 */ /* 0x000e64000800007f */
[----:B-1----:R-:W-:Y:S05]  /*34bf0*/  @!P0 BRA `(.L_x_10277) ;  /* 0xfffffffc00f08947 */ /* 0x002fea000383ffff */
[----:B------:R-:W-:Y:S05]  /*34c00*/  BRA `(.L_x_10398) ;  /* 0xffffffc800307947 */ /* 0x000fea000383ffff */
.L_x_10282:
[----:B--2---:R2:W3:Y:S02]  /*34c10*/  SYNCS.PHASECHK.TRANS64.TRYWAIT P0, [R2+URZ+0x32440], R3 ;  /* 0x03244003020075a7 */ /* 0x0044e4000800017f */
[----:B---3--:R-:W-:Y:S05]  /*34c20*/  @!P0 NANOSLEEP.SYNCS 0x989680 ;  /* 0x009896800000895d */ /* 0x008fea0003900000 */
[----:B------:R-:W3:Y:S02]  /*34c30*/  @!P0 SYNCS.PHASECHK.TRANS64 P0, [R2+URZ+0x32440], R3 ;  /* 0x03244003020085a7 */ /* 0x000ee4000800007f */
[----:B---3--:R-:W-:Y:S05]  /*34c40*/  @!P0 BRA `(.L_x_10282) ;  /* 0xfffffffc00f08947 */ /* 0x008fea000383ffff */
[----:B------:R-:W-:Y:S05]  /*34c50*/  BRA `(.L_x_10399) ;  /* 0xffffffcc007c7947 */ /* 0x000fea000383ffff */
.L_x_10284:
[----:B0-----:R0:W1:Y:S02]  /*34c60*/  SYNCS.PHASECHK.TRANS64.TRYWAIT P1, [R2+URZ+0x32460], R3 ;  /* 0x03246003020075a7 */ /* 0x001064000802017f */
[----:B-1----:R-:W-:Y:S05]  /*34c70*/  @!P1 NANOSLEEP.SYNCS 0x989680 ;  /* 0x009896800000995d */ /* 0x002fea0003900000 */
[----:B------:R-:W1:Y:S02]  /*34c80*/  @!P1 SYNCS.PHASECHK.TRANS64 P1, [R2+URZ+0x32460], R3 ;  /* 0x03246003020095a7 */ /* 0x000e64000802007f */
[----:B-1----:R-:W-:Y:S05]  /*34c90*/  @!P1 BRA `(.L_x_10284) ;  /* 0xfffffffc00f09947 */ /* 0x002fea000383ffff */
[----:B------:R-:W-:Y:S05]  /*34ca0*/  BRA `(.L_x_10400) ;  /* 0xffffffcc00e87947 */ /* 0x000fea000383ffff */
.L_x_10289:
[----:B--2---:R2:W3:Y:S02]  /*34cb0*/  SYNCS.PHASECHK.TRANS64.TRYWAIT P0, [R2+URZ+0x32440], R3 ;  /* 0x03244003020075a7 */ /* 0x0044e4000800017f */
[----:B---3--:R-:W-:Y:S05]  /*34cc0*/  @!P0 NANOSLEEP.SYNCS 0x989680 ;  /* 0x009896800000895d */ /* 0x008fea0003900000 */
[----:B------:R-:W3:Y:S02]  /*34cd0*/  @!P0 SYNCS.PHASECHK.TRANS64 P0, [R2+URZ+0x32440], R3 ;  /* 0x03244003020085a7 */ /* 0x000ee4000800007f */
[----:B---3--:R-:W-:Y:S05]  /*34ce0*/  @!P0 BRA `(.L_x_10289) ;  /* 0xfffffffc00f08947 */ /* 0x008fea000383ffff */
[----:B------:R-:W-:Y:S05]  /*34cf0*/  BRA `(.L_x_10401) ;  /* 0xffffffd400107947 */ /* 0x000fea000383ffff */
.L_x_10291:
[----:B0-----:R0:W1:Y:S02]  /*34d00*/  SYNCS.PHASECHK.TRANS64.TRYWAIT P1, [R2+URZ+0x32460], R3 ;  /* 0x03246003020075a7 */ /* 0x001064000802017f */
[----:B-1----:R-:W-:Y:S05]  /*34d10*/  @!P1 NANOSLEEP.SYNCS 0x989680 ;  /* 0x009896800000995d */ /* 0x002fea0003900000 */
[----:B------:R-:W1:Y:S02]  /*34d20*/  @!P1 SYNCS.PHASECHK.TRANS64 P1, [R2+URZ+0x32460], R3 ;  /* 0x03246003020095a7 */ /* 0x000e64000802007f */
[----:B-1----:R-:W-:Y:S05]  /*34d30*/  @!P1 BRA `(.L_x_10291) ;  /* 0xfffffffc00f09947 */ /* 0x002fea000383ffff */
[----:B------:R-:W-:Y:S05]  /*34d40*/  BRA `(.L_x_10402) ;  /* 0xffffffd400807947 */ /* 0x000fea000383ffff */
.L_x_10296:
[----:B------:R-:W-:Y:S01]  /*34d50*/  BSSY B0, `(.L_x_10403) ;  /* 0x0000008000007945 */ /* 0x000fe20003800000 */
[----:B-1----:R-:W-:Y:S02]  /*34d60*/  IMAD.MOV.U32 R13, RZ, RZ, R16 ;  /* 0x000000ffff0d7224 */ /* 0x002fe400078e0010 */
[----:B0-----:R-:W-:Y:S02]  /*34d70*/  IMAD.MOV.U32 R12, RZ, RZ, RZ ;  /* 0x000000ffff0c7224 */ /* 0x001fe400078e00ff */
[----:B------:R-:W-:Y:S02]  /*34d80*/  IMAD.MOV.U32 R11, RZ, RZ, 0x1f ;  /* 0x0000001fff0b7424 */ /* 0x000fe400078e00ff */
[----:B------:R-:W-:-:S07]  /*34d90*/  IMAD.MOV.U32 R15, RZ, RZ, -0x1 ;  /* 0xffffffffff0f7424 */ /* 0x000fce00078e00ff */
[----:B--23--:R-:W-:Y:S05]  /*34da0*/  WARPSYNC.COLLECTIVE R15, `(.L_x_10404) ;  /* 0x000000000f087348 */ /* 0x00cfea0003c00000 */
[----:B------:R0:W1:Y:S02]  /*34db0*/  SHFL.IDX P6, R14, R13, R12, R11 ;  /* 0x0000000c0d0e7389 */ /* 0x00006400000c000b */
[----:B0123--:R-:W-:Y:S01]  /*34dc0*/  ENDCOLLECTIVE ;  /* 0x000000000000791b */ /* 0x00ffe20003800000 */
.L_x_10404:
[----:B------:R-:W-:Y:S05]  /*34dd0*/  BSYNC B0 ;  /* 0x0000000000007941 */ /* 0x000fea0003800000 */
.L_x_10403:
        /* <DEDUP_REMOVED lines=8> */
.L_x_10405:
[----:B------:R-:W-:Y:S01]  /*34e60*/  IMAD.MOV.U32 R16, RZ, RZ, R14 ;  /* 0x000000ffff107224 */ /* 0x000fe200078e000e */
[----:B------:R-:W-:Y:S06]  /*34e70*/  BRA `(.L_x_10406) ;  /* 0xffffffd800747947 */ /* 0x000fec000383ffff */
.L_x_10299:
[----:B------:R-:W-:Y:S01]  /*34e80*/  BSSY B0, `(.L_x_10407) ;  /* 0x0000008000007945 */ /* 0x000fe20003800000 */
[----:B-1---5:R-:W-:Y:S02]  /*34e90*/  IMAD.MOV.U32 R13, RZ, RZ, R17 ;  /* 0x000000ffff0d7224 */ /* 0x022fe400078e0011 */
[----:B0-----:R-:W-:Y:S02]  /*34ea0*/  IMAD.MOV.U32 R12, RZ, RZ, 0x1 ;  /* 0x00000001ff0c7424 */ /* 0x001fe400078e00ff */
[----:B------:R-:W-:Y:S02]  /*34eb0*/  IMAD.MOV.U32 R11, RZ, RZ, RZ ;  /* 0x000000ffff0b7224 */ /* 0x000fe400078e00ff */
[----:B------:R-:W-:-:S07]  /*34ec0*/  IMAD.MOV.U32 R15, RZ, RZ, -0x1 ;  /* 0xffffffffff0f7424 */ /* 0x000fce00078e00ff */
[----:B--234-:R-:W-:Y:S05]  /*34ed0*/  WARPSYNC.COLLECTIVE R15, `(.L_x_10408) ;  /* 0x000000000f087348 */ /* 0x01cfea0003c00000 */
[----:B------:R0:W1:Y:S02]  /*34ee0*/  SHFL.UP P6, R14, R13, R12, R11 ;  /* 0x0400000c0d0e7389 */ /* 0x00006400000c000b */
[----:B01234-:R-:W-:Y:S01]  /*34ef0*/  ENDCOLLECTIVE ;  /* 0x000000000000791b */ /* 0x01ffe20003800000 */
.L_x_10408:
[----:B------:R-:W-:Y:S05]  /*34f00*/  BSYNC B0 ;  /* 0x0000000000007941 */ /* 0x000fea0003800000 */
.L_x_10407:
        /* <DEDUP_REMOVED lines=10> */
.L_x_10409:
        /* <DEDUP_REMOVED lines=8> */
.L_x_10410:
        /* <DEDUP_REMOVED lines=8> */
.L_x_10411:
        /* <DEDUP_REMOVED lines=8> */
.L_x_10412:
        /* <DEDUP_REMOVED lines=8> */
.L_x_10413:
[----:B------:R-:W-:Y:S05]  /*351b0*/  BRA `(.L_x_10414) ;  /* 0xffffffd800387947 */ /* 0x000fea000383ffff */
.L_x_10304:
        /* <DEDUP_REMOVED lines=8> */
.L_x_10416:
[----:B------:R-:W-:Y:S05]  /*35240*/  BSYNC B0 ;  /* 0x0000000000007941 */ /* 0x000fea0003800000 */
.L_x_10415:
        /* <DEDUP_REMOVED lines=10> */
.L_x_10417:
        /* <DEDUP_REMOVED lines=8> */
.L_x_10418:
        /* <DEDUP_REMOVED lines=8> */
.L_x_10419:
        /* <DEDUP_REMOVED lines=8> */
.L_x_10420:
        /* <DEDUP_REMOVED lines=8> */
.L_x_10421:
[----:B------:R-:W-:Y:S05]  /*354f0*/  BRA `(.L_x_10422) ;  /* 0xffffffd8001c7947 */ /* 0x000fea000383ffff */
.L_x_10306:
[----:B------:R-:W-:Y:S01]  /*35500*/  BSSY B0, `(.L_x_10423) ;  /* 0x0000006000007945 */ /* 0x000fe20003800000 */
[----:B------:R-:W-:Y:S01]  /*35510*/  PLOP3.LUT P6, PT, P6, PT, PT, 0x8, 0x0 ;  /* 0x000000000000781c */ /* 0x000fe200037ce170 */
[----:B------:R-:W-:-:S12]  /*35520*/  IMAD.MOV.U32 R15, RZ, RZ, -0x1 ;  /* 0xffffffffff0f7424 */ /* 0x000fd800078e00ff */
[----:B0-----:R-:W-:Y:S05]  /*35530*/  WARPSYNC.COLLECTIVE R15, `(.L_x_10424) ;  /* 0x000000000f087348 */ /* 0x001fea0003c00000 */
[----:B------:R-:W-:Y:S01]  /*35540*/  VOTE.ANY R14, PT, P6 ;  /* 0x00000000000e7806 */ /* 0x000fe200030e0100 */
[----:B0-----:R-:W-:Y:S06]  /*35550*/  ENDCOLLECTIVE ;  /* 0x000000000000791b */ /* 0x001fec0003800000 */
.L_x_10424:
[----:B------:R-:W-:Y:S05]  /*35560*/  BSYNC B0 ;  /* 0x0000000000007941 */ /* 0x000fea0003800000 */
.L_x_10423:
        /* <DEDUP_REMOVED lines=9> */
.L_x_10425:
[----:B------:R-:W-:Y:S01]  /*35600*/  IMAD.MOV.U32 R17, RZ, RZ, R14 ;  /* 0x000000ffff117224 */ /* 0x000fe200078e000e */
[----:B------:R-:W-:Y:S06]  /*35610*/  BRA `(.L_x_10426) ;  /* 0xffffffd8000c7947 */ /* 0x000fec000383ffff */
.L_x_10308:
[----:B------:R-:W-:Y:S01]  /*35620*/  BSSY B0, `(.L_x_10427) ;  /* 0x0000007000007945 */ /* 0x000fe20003800000 */
[----:B------:R-:W-:Y:S02]  /*35630*/  IMAD.MOV.U32 R13, RZ, RZ, R2 ;  /* 0x000000ffff0d7224 */ /* 0x000fe400078e0002 */
[----:B------:R-:W-:Y:S02]  /*35640*/  IMAD.MOV.U32 R11, RZ, RZ, 0x1f ;  /* 0x0000001fff0b7424 */ /* 0x000fe400078e00ff */
[----:B------:R-:W-:-:S07]  /*35650*/  IMAD.MOV.U32 R15, RZ, RZ, -0x1 ;  /* 0xffffffffff0f7424 */ /* 0x000fce00078e00ff */
[----:B012---:R-:W-:Y:S05]  /*35660*/  WARPSYNC.COLLECTIVE R15, `(.L_x_10428) ;  /* 0x000000000f087348 */ /* 0x007fea0003c00000 */
[----:B------:R3:W4:Y:S02]  /*35670*/  SHFL.IDX P6, R14, R13, R12, R11 ;  /* 0x0000000c0d0e7389 */ /* 0x00072400000c000b */
[----:B01234-:R-:W-:Y:S01]  /*35680*/  ENDCOLLECTIVE ;  /* 0x000000000000791b */ /* 0x01ffe20003800000 */
.L_x_10428:
[----:B------:R-:W-:Y:S05]  /*35690*/  BSYNC B0 ;  /* 0x0000000000007941 */ /* 0x000fea0003800000 */
.L_x_10427:
[----:B------:R-:W-:Y:S01]  /*356a0*/  IMAD.MOV.U32 R7, RZ, RZ, R14 ;  /* 0x000000ffff077224 */ /* 0x000fe200078e000e */
[----:B------:R-:W-:Y:S06]  /*356b0*/  BRA `(.L_x_10307) ;  /* 0xffffffd800007947 */ /* 0x000fec000383ffff */
.L_x_10311:
[----:B-1----:R1:W3:Y:S02]  /*356c0*/  SYNCS.PHASECHK.TRANS64.TRYWAIT P0, [R0+URZ+0x32420], R3 ;  /* 0x03242003000075a7 */ /* 0x0022e4000800017f */
[----:B---3--:R-:W-:Y:S05]  /*356d0*/  @!P0 NANOSLEEP.SYNCS 0x989680 ;  /* 0x009896800000895d */ /* 0x008fea0003900000 */
[----:B------:R-:W3:Y:S02]  /*356e0*/  @!P0 SYNCS.PHASECHK.TRANS64 P0, [R0+URZ+0x32420], R3 ;  /* 0x03242003000085a7 */ /* 0x000ee4000800007f */
[----:B---3--:R-:W-:Y:S05]  /*356f0*/  @!P0 BRA `(.L_x_10311) ;  /* 0xfffffffc00f08947 */ /* 0x008fea000383ffff */
[----:B------:R-:W-:Y:S05]  /*35700*/  BRA `(.L_x_10429) ;  /* 0xffffffdc00707947 */ /* 0x000fea000383ffff */
.L_x_10312:
        /* <DEDUP_REMOVED lines=11> */
.L_x_10431:
[----:B------:R-:W-:Y:S05]  /*357c0*/  BSYNC B0 ;  /* 0x0000000000007941 */ /* 0x000fea0003800000 */
.L_x_10430:
[----:B------:R-:W-:Y:S05]  /*357d0*/  BRA `(.L_x_10432) ;  /* 0xffffffdc00547947 */ /* 0x000fea000383ffff */
.L_x_10313:
[----:B------:R-:W-:Y:S01]  /*357e0*/  BSSY B0, `(.L_x_10433) ;  /* 0x0000006000007945 */ /* 0x000fe20003800000 */
[----:B------:R-:W-:-:S07]  /*357f0*/  IMAD.MOV.U32 R15, RZ, RZ, -0x1 ;  /* 0xffffffffff0f7424 */ /* 0x000fce00078e00ff */
[----:B012---:R-:W-:Y:S05]  /*35800*/  WARPSYNC.COLLECTIVE R15, `(.L_x_10434) ;  /* 0x000000000f0c7348 */ /* 0x007fea0003c00000 */
[----:B------:R-:W-:Y:S02]  /*35810*/  ELECT P6, UR62, PT ;  /* 0x00000000003e782f */ /* 0x000fe400038c0000 */
[----:B------:R-:W-:Y:S01]  /*35820*/  MOV R14, UR62 ;  /* 0x0000003e000e7c02 */ /* 0x000fe20008000f00 */
[----:B012---:R-:W-:Y:S10]  /*35830*/  ENDCOLLECTIVE ;  /* 0x000000000000791b */ /* 0x007ff40003800000 */
.L_x_10434:
[----:B------:R-:W-:Y:S05]  /*35840*/  BSYNC B0 ;  /* 0x0000000000007941 */ /* 0x000fea0003800000 */
.L_x_10433:
[----:B------:R-:W-:Y:S05]  /*35850*/  BRA `(.L_x_10435) ;  /* 0xffffffdc00487947 */ /* 0x000fea000383ffff */
.L_x_10315:
[----:B-1----:R1:W2:Y:S02]  /*35860*/  SYNCS.PHASECHK.TRANS64.TRYWAIT P0, [R6+URZ], R5 ;  /* 0x00000005060075a7 */ /* 0x0022a4000800017f */
[----:B--2---:R-:W-:Y:S05]  /*35870*/  @!P0 NANOSLEEP.SYNCS 0x989680 ;  /* 0x009896800000895d */ /* 0x004fea0003900000 */
[----:B------:R-:W2:Y:S02]  /*35880*/  @!P0 SYNCS.PHASECHK.TRANS64 P0, [R6+URZ], R5 ;  /* 0x00000005060085a7 */ /* 0x000ea4000800007f */
[----:B--2---:R-:W-:Y:S05]  /*35890*/  @!P0 BRA `(.L_x_10315) ;  /* 0xfffffffc00f08947 */ /* 0x004fea000383ffff */
[----:B------:R-:W-:Y:S05]  /*358a0*/  BRA `(.L_x_10436) ;  /* 0xffffffdc00847947 */ /* 0x000fea000383ffff */
.L_x_10316:
[----:B--2---:R2:W3:Y:S02]  /*358b0*/  SYNCS.PHASECHK.TRANS64.TRYWAIT P0, [R7+URZ], R2 ;  /* 0x00000002070075a7 */ /* 0x0044e4000800017f */
[----:B---3--:R-:W-:Y:S05]  /*358c0*/  @!P0 NANOSLEEP.SYNCS 0x989680 ;  /* 0x009896800000895d */ /* 0x008fea0003900000 */
[----:B------:R-:W3:Y:S02]  /*358d0*/  @!P0 SYNCS.PHASECHK.TRANS64 P0, [R7+URZ], R2 ;  /* 0x00000002070085a7 */ /* 0x000ee4000800007f */
[----:B---3--:R-:W-:Y:S05]  /*358e0*/  @!P0 BRA `(.L_x_10316) ;  /* 0xfffffffc00f08947 */ /* 0x008fea000383ffff */
[----:B------:R-:W-:Y:S05]  /*358f0*/  BRA `(.L_x_10437) ;  /* 0xffffffdc00787947 */ /* 0x000fea000383ffff */
.L_x_10318:
[----:B---3--:R3:W4:Y:S02]  /*35900*/  SYNCS.PHASECHK.TRANS64.TRYWAIT P0, [R4+URZ], R5 ;  /* 0x00000005040075a7 */ /* 0x008724000800017f */
[----:B----4-:R-:W-:Y:S05]  /*35910*/  @!P0 NANOSLEEP.SYNCS 0x989680 ;  /* 0x009896800000895d */ /* 0x010fea0003900000 */
[----:B------:R-:W4:Y:S02]  /*35920*/  @!P0 SYNCS.PHASECHK.TRANS64 P0, [R4+URZ], R5 ;  /* 0x00000005040085a7 */ /* 0x000f24000800007f */
[----:B----4-:R-:W-:Y:S05]  /*35930*/  @!P0 BRA `(.L_x_10318) ;  /* 0xfffffffc00f08947 */ /* 0x010fea000383ffff */
[----:B------:R-:W-:Y:S05]  /*35940*/  BRA `(.L_x_10438) ;  /* 0xffffffdc00807947 */ /* 0x000fea000383ffff */
        .type           $_ZN7cutlass13device_kernelIN5flash11enable_sm90INS1_16FlashAttnFwdSm90INS1_25CollectiveMainloopFwdSm90ILi2EN4cute5tupleIJNS5_1CILi1EEES8_S8_EEENS6_IJNS7_ILi128EEENS7_ILi96EEENS7_ILi64EEEEEELi256ENS_10bfloat16_tEfNS_4arch4Sm90ELb0ELb1ELb0ELb1ELb0ELb1ELb1ELb1ELb0ELb0ELb0ELb0EEENS1_21CollectiveEpilogueFwdINS6_IJSA_NS7_ILi256EEESB_EEES9_SE_SG_Li256ELb1ELb0ELb0ELb0EEENS1_36VarlenDynamicPersistentTileSchedulerILi128ELi96ELi256ELi32ELb0ELb0ELb1ELb1ELb0ELb1EEEEEEEEEvNT_6ParamsE$_ZZN5flash25CollectiveMainloopFwdSm90ILi2EN4cute5tupleIJNS1_1CILi1EEES4_S4_EEENS2_IJNS3_ILi128EEENS3_ILi96EEENS3_ILi64EEEEEELi256EN7cutlass10bfloat16_tEfNSA_4arch4Sm90ELb0ELb1ELb0ELb1ELb0ELb1ELb1ELb1ELb0ELb0ELb0ELb0EE3mmaINS_16FlashAttnFwdSm90ISE_NS_21CollectiveEpilogueFwdINS2_IJS6_NS3_ILi256EEES7_EEES5_SB_SD_Li256ELb1ELb0ELb0ELb0EEENS_36VarlenDynamicPersistentTileSchedulerILi128ELi96ELi256ELi32ELb0ELb0ELb1ELb1ELb0ELb1EEEE13SharedStorageENS1_6TensorINS1_11ArrayEngineIfLm128EEENS1_6LayoutINS2_IJNS2_IJNS3_ILi2EEEST_NS3_ILi32EEEEEES4_S4_EEENS2_IJNS2_IJS4_ST_NS3_ILi4EEEEEENS3_ILi0EEESZ_EEEEEEENS_7SoftmaxILi2ELi0EEEEEbRKNSE_6ParamsENSA_25PipelineTmaAsyncNoClusterILi2ENSA_16PipelineTmaAsyncILi2EEEEES1B_RNSA_13PipelineStateILj2EEERT0_RT1_iRiRKNS_16SeqlenInfoQKNewKILb1ELb1EEENS2_IJiiiiEEERT_ENKUliT_T0_T1_E_clIZSF_ISO_S12_S14_EbS17_S1B_S1B_S1E_S1G_S1I_iS1J_S1N_S1O_S1Q_EUlRS1R_iE0_NS3_ILb1EEES1Y_EEDaiS1R_S1S_S1T_,@function
        .size           $_ZN7cutlass13device_kernelIN5flash11enable_sm90INS1_16FlashAttnFwdSm90INS1_25CollectiveMainloopFwdSm90ILi2EN4cute5tupleIJNS5_1CILi1EEES8_S8_EEENS6_IJNS7_ILi128EEENS7_ILi96EEENS7_ILi64EEEEEELi256ENS_10bfloat16_tEfNS_4arch4Sm90ELb0ELb1ELb0ELb1ELb0ELb1ELb1ELb1ELb0ELb0ELb0ELb0EEENS1_21CollectiveEpilogueFwdINS6_IJSA_NS7_ILi256EEESB_EEES9_SE_SG_Li256ELb1ELb0ELb0ELb0EEENS1_36VarlenDynamicPersistentTileSchedulerILi128ELi96ELi256ELi32ELb0ELb0ELb1ELb1ELb0ELb1EEEEEEEEEvNT_6ParamsE$_ZZN5flash25CollectiveMainloopFwdSm90ILi2EN4cute5tupleIJNS1_1CILi1EEES4_S4_EEENS2_IJNS3_ILi128EEENS3_ILi96EEENS3_ILi64EEEEEELi256EN7cutlass10bfloat16_tEfNSA_4arch4Sm90ELb0ELb1ELb0ELb1ELb0ELb1ELb1ELb1ELb0ELb0ELb0ELb0EE3mmaINS_16FlashAttnFwdSm90ISE_NS_21CollectiveEpilogueFwdINS2_IJS6_NS3_ILi256EEES7_EEES5_SB_SD_Li256ELb1ELb0ELb0ELb0EEENS_36VarlenDynamicPersistentTileSchedulerILi128ELi96ELi256ELi32ELb0ELb0ELb1ELb1ELb0ELb1EEEE13SharedStorageENS1_6TensorINS1_11ArrayEngineIfLm128EEENS1_6LayoutINS2_IJNS2_IJNS3_ILi2EEEST_NS3_ILi32EEEEEES4_S4_EEENS2_IJNS2_IJS4_ST_NS3_ILi4EEEEEENS3_ILi0EEESZ_EEEEEEENS_7SoftmaxILi2ELi0EEEEEbRKNSE_6ParamsENSA_25PipelineTmaAsyncNoClusterILi2ENSA_16PipelineTmaAsyncILi2EEEEES1B_RNSA_13PipelineStateILj2EEERT0_RT1_iRiRKNS_16SeqlenInfoQKNewKILb1ELb1EEENS2_IJiiiiEEERT_ENKUliT_T0_T1_E_clIZSF_ISO_S12_S14_EbS17_S1B_S1B_S1E_S1G_S1I_iS1J_S1N_S1O_S1Q_EUlRS1R_iE0_NS3_ILb1EEES1Y_EEDaiS1R_S1S_S1T_,(.L_x_11971 - $_ZN7cutlass13device_kernelIN5flash11enable_sm90INS1_16FlashAttnFwdSm90INS1_25CollectiveMainloopFwdSm90ILi2EN4cute5tupleIJNS5_1CILi1EEES8_S8_EEENS6_IJNS7_ILi128EEENS7_ILi96EEENS7_ILi64EEEEEELi256ENS_10bfloat16_tEfNS_4arch4Sm90ELb0ELb1ELb0ELb1ELb0ELb1ELb1ELb1ELb0ELb0ELb0ELb0EEENS1_21CollectiveEpilogueFwdINS6_IJSA_NS7_ILi256EEESB_EEES9_SE_SG_Li256ELb1ELb0ELb0ELb0EEENS1_36VarlenDynamicPersistentTileSchedulerILi128ELi96ELi256ELi32ELb0ELb0ELb1ELb1ELb0ELb1EEEEEEEEEvNT_6ParamsE$_ZZN5flash25CollectiveMainloopFwdSm90ILi2EN4cute5tupleIJNS1_1CILi1EEES4_S4_EEENS2_IJNS3_ILi128EEENS3_ILi96EEENS3_ILi64EEEEEELi256EN7cutlass10bfloat16_tEfNSA_4arch4Sm90ELb0ELb1ELb0ELb1ELb0ELb1ELb1ELb1ELb0ELb0ELb0ELb0EE3mmaINS_16FlashAttnFwdSm90ISE_NS_21CollectiveEpilogueFwdINS2_IJS6_NS3_ILi256EEES7_EEES5_SB_SD_Li256ELb1ELb0ELb0ELb0EEENS_36VarlenDynamicPersistentTileSchedulerILi128ELi96ELi256ELi32ELb0ELb0ELb1ELb1ELb0ELb1EEEE13SharedStorageENS1_6TensorINS1_11ArrayEngineIfLm128EEENS1_6LayoutINS2_IJNS2_IJNS3_ILi2EEEST_NS3_ILi32EEEEEES4_S4_EEENS2_IJNS2_IJS4_ST_NS3_ILi4EEEEEENS3_ILi0EEESZ_EEEEEEENS_7SoftmaxILi2ELi0EEEEEbRKNSE_6ParamsENSA_25PipelineTmaAsyncNoClusterILi2ENSA_16PipelineTmaAsyncILi2EEEEES1B_RNSA_13PipelineStateILj2EEERT0_RT1_iRiRKNS_16SeqlenInfoQKNewKILb1ELb1EEENS2_IJiiiiEEERT_ENKUliT_T0_T1_E_clIZSF_ISO_S12_S14_EbS17_S1B_S1B_S1E_S1G_S1I_iS1J_S1N_S1O_S1Q_EUlRS1R_iE0_NS3_ILb1EEES1Y_EEDaiS1R_S1S_S1T_)
$_ZN7cutlass13device_kernelIN5flash11enable_sm90INS1_16FlashAttnFwdSm90INS1_25CollectiveMainloopFwdSm90ILi2EN4cute5tupleIJNS5_1CILi1EEES8_S8_EEENS6_IJNS7_ILi128EEENS7_ILi96EEENS7_ILi64EEEEEELi256ENS_10bfloat16_tEfNS_4arch4Sm90ELb0ELb1ELb0ELb1ELb0ELb1ELb1ELb1ELb0ELb0ELb0ELb0EEENS1_21CollectiveEpilogueFwdINS6_IJSA_NS7_ILi256EEESB_EEES9_SE_SG_Li256ELb1ELb0ELb0ELb0EEENS1_36VarlenDynamicPersistentTileSchedulerILi128ELi96ELi256ELi32ELb0ELb0ELb1ELb1ELb0ELb1EEEEEEEEEvNT_6ParamsE$_ZZN5flash25CollectiveMainloopFwdSm90ILi2EN4cute5tupleIJNS1_1CILi1EEES4_S4_EEENS2_IJNS3_ILi128EEENS3_ILi96EEENS3_ILi64EEEEEELi256EN7cutlass10bfloat16_tEfNSA_4arch4Sm90ELb0ELb1ELb0ELb1ELb0ELb1ELb1ELb1ELb0ELb0ELb0ELb0EE3mmaINS_16FlashAttnFwdSm90ISE_NS_21CollectiveEpilogueFwdINS2_IJS6_NS3_ILi256EEES7_EEES5_SB_SD_Li256ELb1ELb0ELb0ELb0EEENS_36VarlenDynamicPersistentTileSchedulerILi128ELi96ELi256ELi32ELb0ELb0ELb1ELb1ELb0ELb1EEEE13SharedStorageENS1_6TensorINS1_11ArrayEngineIfLm128EEENS1_6LayoutINS2_IJNS2_IJNS3_ILi2EEEST_NS3_ILi32EEEEEES4_S4_EEENS2_IJNS2_IJS4_ST_NS3_ILi4EEEEEENS3_ILi0EEESZ_EEEEEEENS_7SoftmaxILi2ELi0EEEEEbRKNSE_6ParamsENSA_25PipelineTmaAsyncNoClusterILi2ENSA_16PipelineTmaAsyncILi2EEEEES1B_RNSA_13PipelineStateILj2EEERT0_RT1_iRiRKNS_16SeqlenInfoQKNewKILb1ELb1EEENS2_IJiiiiEEERT_ENKUliT_T0_T1_E_clIZSF_ISO_S12_S14_EbS17_S1B_S1B_S1E_S1G_S1I_iS1J_S1N_S1O_S1Q_EUlRS1R_iE0_NS3_ILb1EEES1Y_EEDaiS1R_S1S_S1T_:
[----:B------:R-:W-:Y:S01]  /*35950*/  R2UR UR5, R3 ;  /* 0x00000000030572ca */ /* 0x000fe200000e0000 */
[----:B------:R-:W-:-:S12]  /*35960*/  ULDC UR4, c[0x0][0x20] ;  /* 0x0000080000047ab9 */ /* 0x000fd80000000800 */
[----:B------:R-:W-:-:S09]  /*35970*/  UIADD3 UR4, -UR4, UR5, URZ ;  /* 0x0000000504047290 */ /* 0x000fd2000fffe13f */
[----:B------:R-:W2:Y:S04]  /*35980*/  LDL.64 R6, [UR4+0x18] ;  /* 0x00001804ff067983 */ /* 0x000ea80008100a00 */
[----:B------:R-:W3:Y:S01]  /*35990*/  LDL.64 R4, [UR4] ;  /* 0x00000004ff047983 */ /* 0x000ee20008100a00 */
[----:B------:R-:W-:-:S03]  /*359a0*/  ULDC.64 UR6, c[0x0][0x208] ;  /* 0x0000820000067ab9 */ /* 0x000fc60000000a00 */
[----:B--2---:R-:W2:Y:S04]  /*359b0*/  LD.E R8, desc[UR6][R6.64+0x1c] ;  /* 0x00001c0606087980 */ /* 0x004ea8000c101900 */
[----:B---3--:R0:W5:Y:S04]  /*359c0*/  LD.E R3, desc[UR6][R4.64] ;  /* 0x0000000604037980 */ /* 0x008168000c101900 */
[----:B------:R0:W5:Y:S01]  /*359d0*/  LD.E R10, desc[UR6][R4.64+0x4] ;  /* 0x00000406040a7980 */ /* 0x000162000c101900 */
[----:B------:R-:W-:Y:S01]  /*359e0*/  BSSY B1, `(.L_x_10439) ;  /* 0x0000005000017945 */ /* 0x000fe20003800000 */
[----:B--2---:R-:W-:-:S04]  /*359f0*/  LOP3.LUT R8, R8, 0x1, RZ, 0xfc, !PT ;  /* 0x0000000108087812 */ /* 0x004fc800078efcff */
[----:B------:R-:W-:-:S13]  /*35a00*/  ISETP.NE.AND P0, PT, R8, 0x3, PT ;  /* 0x000000030800780c */ /* 0x000fda0003f05270 */
[----:B0-----:R-:W-:Y:S05]  /*35a10*/  @!P0 BRA `(.L_x_10440) ;  /* 0x0000000000048947 */ /* 0x001fea0003800000 */
[----:B------:R-:W-:Y:S01]  /*35a20*/  BPT.TRAP 0x1 ;  /* 0x000000040000795c */ /* 0x000fe20000300000 */
.L_x_10440:
[----:B------:R-:W-:Y:S05]  /*35a30*/  BSYNC B1 ;  /* 0x0000000000017941 */ /* 0x000fea0003800000 */
.L_x_10439:
        /* <DEDUP_REMOVED lines=13> */
.L_x_10442:
[----:B------:R-:W-:Y:S05]  /*35b10*/  BSYNC B1 ;  /* 0x0000000000017941 */ /* 0x000fea0003800000 */
.L_x_10441:
        /* <DEDUP_REMOVED lines=8> */
.L_x_10444:
[----:B------:R-:W-:Y:S05]  /*35ba0*/  BSYNC B1 ;  /* 0x0000000000017941 */ /* 0x000fea0003800000 */
.L_x_10443:
[----:B0----5:R-:W2:Y:S04]  /*35bb0*/  LDL.64 R8, [UR4] ;  /* 0x00000004ff087983 */ /* 0x021ea80008100a00 */
[----:B------:R-:W3:Y:S04]  /*35bc0*/  LDL.64 R6, [UR4+0x28] ;  /* 0x00002804ff067983 */ /* 0x000ee80008100a00 */
[----:B------:R-:W4:Y:S04]  /*35bd0*/  LDL.64 R4, [UR4+0x20] ;  /* 0x00002004ff047983 */ /* 0x000f280008100a00 */
[----:B------:R-:W4:Y:S04]  /*35be0*/  LDL.64 R10, [UR4+0x8] ;  /* 0x00000804ff0a7983 */ /* 0x000f280008100a00 */
[----:B--2---:R-:W2:Y:S04]  /*35bf0*/  LD.E R9, desc[UR6][R8.64] ;  /* 0x0000000608097980 */ /* 0x004ea8000c101900 */
[----:B---3--:R-:W2:Y:S01]  /*35c00*/  LD.E.64 R12, desc[UR6][R6.64] ;  /* 0x00000006060c7980 */ /* 0x008ea2000c101b00 */
[----:B------:R-:W-:Y:S05]  /*35c10*/  WARPSYNC.ALL ;  /* 0x0000000000007948 */ /* 0x000fea0003800000 */
[----:B----4-:R0:W-:Y:S04]  /*35c20*/  ST.E desc[UR6][R10.64], RZ ;  /* 0x000000ff0a007985 */ /* 0x0101e8000c101906 */
[----:B------:R-:W3:Y:S01]  /*35c30*/  LD.E.64 R6, desc[UR6][R4.64] ;  /* 0x0000000604067980 */ /* 0x000ee2000c101b00 */
[----:B--2---:R-:W-:Y:S01]  /*35c40*/  IMAD R8, R9, 0x300, R12 ;  /* 0x0000030009087824 */ /* 0x004fe200078e020c */
[----:B------:R-:W-:Y:S01]  /*35c50*/  WARPGROUP.ARRIVE ;  /* 0x00000000000079c5 */ /* 0x000fe20000000000 */
[----:B------:R-:W-:-:S02]  /*35c60*/  IMAD.MOV.U32 R9, RZ, RZ, R13 ;  /* 0x000000ffff097224 */ /* 0x000fc400078e000d */
[----:B------:R-:W-:Y:S01]  /*35c70*/  IMAD.MOV.U32 R208, RZ, RZ, 0x1 ;  /* 0x00000001ffd07424 */ /* 0x000fe200078e00ff */
        /* <DEDUP_REMOVED lines=10> */
[----:B------:R-:W-:-:S03]  /*35d20*/  WARPGROUP.ARRIVE ;  /* 0x00000000000079c5 */ /* 0x000fc60000000000 */
        /* <DEDUP_REMOVED lines=21> */
[----:B------:R-:W-:-:S03]  /*35e80*/  IMAD.MOV.U32 R9, RZ, RZ, R13 ;  /* 0x000000ffff097224 */ /* 0x000fc600078e000d */
        /* <DEDUP_REMOVED lines=8> */
[----:B------:R-:W2:Y:S04]  /*35f10*/  LDL.64 R6, [UR4+0x38] ;  /* 0x00003804ff067983 */ /* 0x000ea80008100a00 */
[----:B------:R-:W3:Y:S04]  /*35f20*/  LDL.64 R4, [UR4+0x30] ;  /* 0x00003004ff047983 */ /* 0x000ee80008100a00 */
[----:B--2---:R-:W2:Y:S01]  /*35f30*/  LD.E R6, desc[UR6][R6.64] ;  /* 0x0000000606067980 */ /* 0x004ea2000c101900 */
[----:B---3--:R-:W-:Y:S01]  /*35f40*/  MOV R4, R4 ;  /* 0x0000000400047202 */ /* 0x008fe20000000f00 */
[----:B------:R-:W-:Y:S01]  /*35f50*/  BSSY B1, `(.L_x_10446) ;  /* 0x0000007000017945 */ /* 0x000fe20003800000 */
[----:B--2---:R-:W-:-:S04]  /*35f60*/  LEA.HI R3, R6, R6, RZ, 0x1 ;  /* 0x0000000606037211 */ /* 0x004fc800078f08ff */
[----:B------:R-:W-:-:S05]  /*35f70*/  LOP3.LUT R3, R3, 0xfffffffe, RZ, 0xc0, !PT ;  /* 0xfffffffe03037812 */ /* 0x000fca00078ec0ff */
[----:B------:R-:W-:-:S05]  /*35f80*/  IMAD.IADD R3, R6, 0x1, -R3 ;  /* 0x0000000106037824 */ /* 0x000fca00078e0a03 */
[----:B------:R-:W-:-:S04]  /*35f90*/  SHF.L.U32 R3, R3, 0x1f, RZ ;  /* 0x0000001f03037819 */ /* 0x000fc800000006ff */
[----:B------:R-:W1:Y:S02]  /*35fa0*/  SYNCS.PHASECHK.TRANS64.TRYWAIT P0, [R4+URZ+0x32410], R3 ;  /* 0x03241003040075a7 */ /* 0x000e64000800017f */
[----:B01----:R-:W-:Y:S05]  /*35fb0*/  @!P0 BRA `(.L_x_10447) ;  /* 0x000000ac00a48947 */ /* 0x003fea0003800000 */
.L_x_10470:
[----:B------:R-:W-:Y:S05]  /*35fc0*/  BSYNC B1 ;  /* 0x0000000000017941 */ /* 0x000fea0003800000 */
.L_x_10446:
[----:B------:R-:W2:Y:S04]  /*35fd0*/  LDL.64 R6, [UR4+0x40] ;  /* 0x00004004ff067983 */ /* 0x000ea80008100a00 */
[----:B0-----:R-:W3:Y:S04]  /*35fe0*/  LDL.64 R4, [UR4] ;  /* 0x00000004ff047983 */ /* 0x001ee80008100a00 */
        /* <DEDUP_REMOVED lines=8> */
.L_x_10449:
[----:B------:R-:W-:Y:S05]  /*36070*/  BSYNC B1 ;  /* 0x0000000000017941 */ /* 0x000fea0003800000 */
.L_x_10448:
        /* <DEDUP_REMOVED lines=13> */
.L_x_10451:
[----:B------:R-:W-:Y:S05]  /*36150*/  BSYNC B1 ;  /* 0x0000000000017941 */ /* 0x000fea0003800000 */
.L_x_10450:
        /* <DEDUP_REMOVED lines=8> */
.L_x_10453:
[----:B------:R-:W-:Y:S05]  /*361e0*/  BSYNC B1 ;  /* 0x0000000000017941 */ /* 0x000fea0003800000 */
.L_x_10452:
[----:B------:R-:W2:Y:S04]  /*361f0*/  LDL.64 R10, [UR4] ;  /* 0x00000004ff0a7983 */ /* 0x000ea80008100a00 */
[----:B------:R-:W3:Y:S04]  /*36200*/  LDL.64 R6, [UR4+0x58] ;  /* 0x00005804ff067983 */ /* 0x000ee80008100a00 */
[----:B------:R-:W4:Y:S04]  /*36210*/  LDL.64 R4, [UR4+0x48] ;  /* 0x00004804ff047983 */ /* 0x000f280008100a00 */
[----:B0----5:R-:W4:Y:S04]  /*36220*/  LDL.64 R8, [UR4+0x50] ;  /* 0x00005004ff087983 */ /* 0x021f280008100a00 */
[----:B------:R-:W4:Y:S04]  /*36230*/  LDL.LU R14, [R1+0x460] ;  /* 0x00046000010e7983 */ /* 0x000f280000300800 */
[----:B--2---:R-:W2:Y:S04]  /*36240*/  LD.E R11, desc[UR6][R10.64] ;  /* 0x000000060a0b7980 */ /* 0x004ea8000c101900 */
[----:B---3--:R-:W2:Y:S04]  /*36250*/  LD.E.64 R6, desc[UR6][R6.64] ;  /* 0x0000000606067980 */ /* 0x008ea8000c101b00 */
[----:B----4-:R-:W3:Y:S04]  /*36260*/  LD.E R3, desc[UR6][R4.64] ;  /* 0x0000000604037980 */ /* 0x010ee8000c101900 */
[----:B------:R-:W4:Y:S01]  /*36270*/  LD.E.64 R12, desc[UR6][R8.64] ;  /* 0x00000006080c7980 */ /* 0x000f22000c101b00 */
[----:B------:R-:W-:Y:S05]  /*36280*/  WARPSYNC.ALL ;  /* 0x0000000000007948 */ /* 0x000fea0003800000 */
[----:B------:R-:W-:Y:S01]  /*36290*/  WARPGROUP.ARRIVE ;  /* 0x00000000000079c5 */ /* 0x000fe20000000000 */
[----:B--2---:R-:W-:Y:S01]  /*362a0*/  IMAD R6, R11, 0xc00, R6 ;  /* 0x00000c000b067824 */ /* 0x004fe200078e0206 */
[----:B---3--:R-:W-:-:S04]  /*362b0*/  ISETP.NE.U32.AND P0, PT, R3, RZ, PT ;  /* 0x000000ff0300720c */ /* 0x008fc80003f05070 */
[----:B------:R-:W-:Y:S02]  /*362c0*/  R2UR UR10, R6 ;  /* 0x00000000060a72ca */ /* 0x000fe400000e0000 */
[----:B----4-:R-:W-:Y:S02]  /*362d0*/  R2UR UR8, R12 ;  /* 0x000000000c0872ca */ /* 0x010fe400000e0000 */
[----:B------:R-:W-:Y:S02]  /*362e0*/  R2UR UR9, R13 ;  /* 0x000000000d0972ca */ /* 0x000fe400000e0000 */
[----:B------:R-:W-:-:S03]  /*362f0*/  R2UR UR11, R7 ;  /* 0x00000000070b72ca */ /* 0x000fc600000e0000 */
[----:B------:R-:W-:-:S10]  /*36300*/  VOTEU.ANY UP0, P0 ;  /* 0x00000000003f7886 */ /* 0x000fd40000000100 */
[----:B------:R-:W-:Y:S03]  /*36310*/  HGMMA.64x96x16.F32.BF16 R24, gdesc[UR8], R24, UP0, gsb0 ;  /* 0x01600000081879f0 */ /* 0x000fe6000b801818 */
[----:B------:R-:W-:Y:S02]  /*36320*/  WARPGROUP.DEPBAR.LE gsb0, 0x0 ;  /* 0x00008000000079c5 */ /* 0x000fe40000010000 */
[----:B------:R-:W-:Y:S04]  /*36330*/  ST.E desc[UR6][R4.64], R208 ;  /* 0x000000d004007985 */ /* 0x000fe8000c101906 */
[----:B------:R-:W2:Y:S01]  /*36340*/  LD.E.64 R10, desc[UR6][R8.64] ;  /* 0x00000006080a7980 */ /* 0x000ea2000c101b00 */
[----:B------:R-:W-:-:S02]  /*36350*/  VIADD R12, R6, 0x2 ;  /* 0x00000002060c7836 */ /* 0x000fc40000000000 */
[----:B------:R-:W-:-:S03]  /*36360*/  IMAD.MOV.U32 R13, RZ, RZ, R7 ;  /* 0x000000ffff0d7224 */ /* 0x000fc600078e0007 */
[----:B------:R-:W-:Y:S02]  /*36370*/  R2UR UR10, R12 ;  /* 0x000000000c0a72ca */ /* 0x000fe400000e0000 */
[----:B------:R-:W-:Y:S01]  /*36380*/  R2UR UR11, R13 ;  /* 0x000000000d0b72ca */ /* 0x000fe200000e0000 */
[----:B------:R-:W-:Y:S01]  /*36390*/  WARPGROUP.ARRIVE ;  /* 0x00000000000079c5 */ /* 0x000fe20000000000 */
[----:B--2---:R-:W-:Y:S01]  /*363a0*/  VIADD R10, R10, 0x2 ;  /* 0x000000020a0a7836 */ /* 0x004fe20000000000 */
[----:B------:R-:W-:-:S04]  /*363b0*/  R2UR UR9, R11 ;  /* 0x000000000b0972ca */ /* 0x000fc800000e0000 */
[----:B------:R-:W-:-:S13]  /*363c0*/  R2UR UR8, R10 ;  /* 0x000000000a0872ca */ /* 0x000fda00000e0000 */
[----:B------:R-:W-:Y:S03]  /*363d0*/  HGMMA.64x96x16.F32.BF16 R24, gdesc[UR8], R24, gsb0 ;  /* 0x01600000081879f0 */ /* 0x000fe60008001818 */
        /* <DEDUP_REMOVED lines=163> */
[----:B------:R-:W-:-:S06]  /*36e10*/  WARPGROUP.ARRIVE ;  /* 0x00000000000079c5 */ /* 0x000fcc0000000000 */
[----:B------:R-:W0:Y:S02]  /*36e20*/  S2R R209, SR_TID.X ;  /* 0x0000000000d17919 */ /* 0x000e240000002100 */
[----:B0-----:R-:W-:Y:S01]  /*36e30*/  LOP3.LUT P1, RZ, R209, 0x7f, RZ, 0xc0, !PT ;  /* 0x0000007fd1ff7812 */ /* 0x001fe2000782c0ff */
[----:B--2---:R-:W-:Y:S02]  /*36e40*/  VIADD R6, R12, 0xc06 ;  /* 0x00000c060c067836 */ /* 0x004fe40000000000 */
[----:B------:R-:W-:-:S03]  /*36e50*/  IMAD.MOV.U32 R7, RZ, RZ, R13 ;  /* 0x000000ffff077224 */ /* 0x000fc600078e000d */
[----:B------:R-:W-:Y:S02]  /*36e60*/  R2UR UR8, R6 ;  /* 0x00000000060872ca */ /* 0x000fe400000e0000 */
[----:B------:R-:W-:-:S13]  /*36e70*/  R2UR UR9, R7 ;  /* 0x00000000070972ca */ /* 0x000fda00000e0000 */
[----:B------:R-:W-:Y:S03]  /*36e80*/  HGMMA.64x96x16.F32.BF16 R24, gdesc[UR8], R24, gsb0 ;  /* 0x01600000081879f0 */ /* 0x000fe60008001818 */
[----:B------:R-:W-:Y:S02]  /*36e90*/  WARPGROUP.DEPBAR.LE gsb0, 0x0 ;  /* 0x00008000000079c5 */ /* 0x000fe40000010000 */
[----:B------:R0:W-:Y:S04]  /*36ea0*/  ST.E desc[UR6][R4.64], R208 ;  /* 0x000000d004007985 */ /* 0x0001e8000c101906 */
[----:B------:R-:W2:Y:S04]  /*36eb0*/  @!P1 LDL.64 R6, [UR4+0x18] ;  /* 0x00001804ff069983 */ /* 0x000ea80008100a00 */
[----:B------:R-:W3:Y:S01]  /*36ec0*/  @!P1 LDL.64 R8, [UR4] ;  /* 0x00000004ff089983 */ /* 0x000ee20008100a00 */
[----:B------:R-:W-:-:S04]  /*36ed0*/  SHF.R.U32.HI R3, RZ, 0x7, R209 ;  /* 0x00000007ff037819 */ /* 0x000fc800000116d1 */
[----:B------:R-:W-:-:S05]  /*36ee0*/  IADD3 R3, -R3, 0xb, RZ ;  /* 0x0000000b03037810 */ /* 0x000fca0007ffe1ff */
[----:B------:R1:W-:Y:S06]  /*36ef0*/  BAR.ARV R3, 0x100 ;  /* 0x000400030000751d */ /* 0x0003ec0000002000 */
[----:B--2---:R-:W2:Y:S04]  /*36f00*/  @!P1 LD.E.64 R6, desc[UR6][R6.64+0x30] ;  /* 0x0000300606069980 */ /* 0x004ea8000c101b00 */
[----:B---3--:R-:W3:Y:S01]  /*36f10*/  @!P1 LD.E R8, desc[UR6][R8.64] ;  /* 0x0000000608089980 */ /* 0x008ee2000c101900 */
[----:B------:R-:W-:-:S02]  /*36f20*/  IMAD.MOV.U32 R74, RZ, RZ, R72 ;  /* 0x000000ffff4a7224 */ /* 0x000fc400078e0048 */
[----:B-1----:R-:W-:Y:S01]  /*36f30*/  IMAD.MOV.U32 R3, RZ, RZ, R73 ;  /* 0x000000ffff037224 */ /* 0x002fe200078e0049 */
[----:B--2---:R-:W-:-:S05]  /*36f40*/  @!P1 MOV R11, R6 ;  /* 0x00000006000b9202 */ /* 0x004fca0000000f00 */
[----:B---3--:R-:W-:-:S05]  /*36f50*/  @!P1 IMAD R10, R8, 0x8, R11 ;  /* 0x00000008080a9824 */ /* 0x008fca00078e020b */
[----:B------:R-:W-:-:S04]  /*36f60*/  @!P1 PRMT R10, RZ, 0x654, R10 ;  /* 0x00000654ff0a9816 */ /* 0x000fc8000000000a */
[----:B------:R1:W-:Y:S01]  /*36f70*/  @!P1 SYNCS.ARRIVE.TRANS64.RED.A1T0 RZ, [R10+URZ], RZ ;  /* 0x000000ff0aff99a7 */ /* 0x0003e2000810043f */
[----:B0-----:R-:W2:Y:S04]  /*36f80*/  LD.E R4, desc[UR6][R74.64] ;  /* 0x000000064a047980 */ /* 0x001ea8000c101900 */
[----:B------:R0:W3:Y:S04]  /*36f90*/  LD.E R13, desc[UR6][R2.64] ;  /* 0x00000006020d7980 */ /* 0x0000e8000c101900 */
[----:B------:R-:W4:Y:S04]  /*36fa0*/  LD.E R11, desc[UR6][R74.64+0x8] ;  /* 0x000008064a0b7980 */ /* 0x000f28000c101900 */
[----:B------:R-:W4:Y:S04]  /*36fb0*/  LD.E R12, desc[UR6][R74.64+0x18] ;  /* 0x000018064a0c7980 */ /* 0x000f28000c101900 */
[----:B-1----:R-:W4:Y:S04]  /*36fc0*/  LD.E R10, desc[UR6][R74.64+0x4] ;  /* 0x000004064a0a7980 */ /* 0x002f28000c101900 */
[----:B------:R-:W4:Y:S04]  /*36fd0*/  LD.E R8, desc[UR6][R74.64+0xc] ;  /* 0x00000c064a087980 */ /* 0x000f28000c101900 */
[----:B------:R-:W4:Y:S04]  /*36fe0*/  LD.E R15, desc[UR6][R74.64+0x10] ;  /* 0x000010064a0f7980 */ /* 0x000f28000c101900 */
[----:B------:R-:W4:Y:S01]  /*36ff0*/  LD.E R17, desc[UR6][R74.64+0x14] ;  /* 0x000014064a117980 */ /* 0x000f22000c101900 */
[----:B------:R-:W-:-:S04]  /*37000*/  LOP3.LUT R14, R14, 0xfff7ffff, RZ, 0xc0, !PT ;  /* 0xfff7ffff0e0e7812 */ /* 0x000fc800078ec0ff */
[----:B------:R-:W-:-:S05]  /*37010*/  @P1 LOP3.LUT R14, R14, 0x80000, RZ, 0xfc, !PT ;  /* 0x000800000e0e1812 */ /* 0x000fca00078efcff */
[----:B------:R1:W-:Y:S01]  /*37020*/  STL [R1+0x460], R14 ;  /* 0x0004600e01007387 */ /* 0x0003e20000100800 */
[----:B------:R-:W-:Y:S01]  /*37030*/  BSSY B1, `(.L_x_10455) ;  /* 0x000003e000017945 */ /* 0x000fe20003800000 */
[----:B--2---:R-:W-:-:S04]  /*37040*/  SHF.R.S32.HI R5, RZ, 0x1f, R4 ;  /* 0x0000001fff057819 */ /* 0x004fc80000011404 */
[----:B------:R-:W-:-:S04]  /*37050*/  LEA.HI R5, R5, R4, RZ, 0x7 ;  /* 0x0000000405057211 */ /* 0x000fc800078f38ff */
[----:B------:R-:W-:-:S05]  /*37060*/  LOP3.LUT R7, R5, 0xffffff80, RZ, 0xc0, !PT ;  /* 0xffffff8005077812 */ /* 0x000fca00078ec0ff */
[----:B------:R-:W-:-:S05]  /*37070*/  IMAD.IADD R7, R4, 0x1, -R7 ;  /* 0x0000000104077824 */ /* 0x000fca00078e0a07 */
[----:B0-----:R-:W-:-:S04]  /*37080*/  SHF.R.S32.HI R2, RZ, 0x1f, R7 ;  /* 0x0000001fff027819 */ /* 0x001fc80000011407 */
[----:B------:R-:W-:-:S04]  /*37090*/  LEA.HI R3, R2, R7, RZ, 0x2 ;  /* 0x0000000702037211 */ /* 0x000fc800078f10ff */
[--C-:B------:R-:W-:Y:S02]  /*370a0*/  SHF.R.S32.HI R4, RZ, 0x2, R3.reuse ;  /* 0x00000002ff047819 */ /* 0x100fe40000011403 */
[----:B------:R-:W-:Y:S02]  /*370b0*/  SHF.R.S32.HI R9, RZ, 0x1f, R3 ;  /* 0x0000001fff097819 */ /* 0x000fe40000011403 */
[----:B------:R-:W-:Y:S02]  /*370c0*/  LEA.HI R6, R2, R7, RZ, 0x5 ;  /* 0x0000000702067211 */ /* 0x000fe400078f28ff */
[----:B------:R-:W-:Y:S02]  /*370d0*/  LEA.HI R9, R9, R4, RZ, 0x3 ;  /* 0x0000000409097211 */ /* 0x000fe400078f18ff */
[----:B------:R-:W-:Y:S02]  /*370e0*/  SHF.R.S32.HI R2, RZ, 0x7, R5 ;  /* 0x00000007ff027819 */ /* 0x000fe40000011405 */
[----:B------:R-:W-:-:S02]  /*370f0*/  SHF.R.S32.HI R6, RZ, 0x5, R6 ;  /* 0x00000005ff067819 */ /* 0x000fc40000011406 */
[----:B------:R-:W-:Y:S02]  /*37100*/  LOP3.LUT R9, R9, 0xfffffff8, RZ, 0xc0, !PT ;  /* 0xfffffff809097812 */ /* 0x000fe400078ec0ff */
[----:B------:R-:W-:Y:S01]  /*37110*/  LEA.HI R5, R5, R2, RZ, 0x1 ;  /* 0x0000000205057211 */ /* 0x000fe200078f08ff */
[----:B---3--:R-:W-:Y:S02]  /*37120*/  IMAD R6, R13, 0x8, R6 ;  /* 0x000000080d067824 */ /* 0x008fe400078e0206 */
[----:B------:R-:W-:Y:S01]  /*37130*/  IMAD.IADD R9, R4, 0x1, -R9 ;  /* 0x0000000104097824 */ /* 0x000fe200078e0a09 */
[----:B------:R-:W-:Y:S01]  /*37140*/  LOP3.LUT R5, R5, 0x3fffffe, RZ, 0xc0, !PT ;  /* 0x03fffffe05057812 */ /* 0x000fe200078ec0ff */
[----:B----4-:R-:W-:Y:S01]  /*37150*/  IMAD R13, R0, -0x60, R11 ;  /* 0xffffffa0000d7824 */ /* 0x010fe200078e020b */
[----:B------:R-:W-:Y:S02]  /*37160*/  LOP3.LUT R4, R3, 0x7ffffffc, RZ, 0xc0, !PT ;  /* 0x7ffffffc03047812 */ /* 0x000fe400078ec0ff */
[----:B------:R-:W-:Y:S01]  /*37170*/  ISETP.GE.AND P0, PT, R12, 0x1, PT ;  /* 0x000000010c00780c */ /* 0x000fe20003f06270 */
[----:B------:R-:W-:Y:S01]  /*37180*/  IMAD.IADD R5, R2, 0x1, -R5 ;  /* 0x0000000102057824 */ /* 0x000fe200078e0a05 */
[----:B------:R-:W-:Y:S01]  /*37190*/  IADD3 R3, -R10, 0x1, R13 ;  /* 0x000000010a037810 */ /* 0x000fe20007ffe10d */
[----:B------:R-:W-:-:S02]  /*371a0*/  IMAD.U32 R2, R6, 0x10, R9 ;  /* 0x0000001006027824 */ /* 0x000fc400078e0009 */
[----:B------:R-:W-:Y:S02]  /*371b0*/  IMAD.IADD R4, R7, 0x1, -R4 ;  /* 0x0000000107047824 */ /* 0x000fe400078e0a04 */
[----:B------:R-:W-:Y:S01]  /*371c0*/  IMAD R6, R5, 0x40, R2 ;  /* 0x0000004005067824 */ /* 0x000fe200078e0202 */
[----:B------:R-:W-:Y:S01]  /*371d0*/  LOP3.LUT R5, RZ, R8, RZ, 0x33, !PT ;  /* 0x00000008ff057212 */ /* 0x000fe200078e33ff */
[C---:B------:R-:W-:Y:S02]  /*371e0*/  IMAD R2, R4.reuse, -0x2, R3 ;  /* 0xfffffffe04027824 */ /* 0x040fe400078e0203 */
[C---:B------:R-:W-:Y:S02]  /*371f0*/  IMAD.SHL.U32 R3, R4.reuse, 0x2, RZ ;  /* 0x0000000204037824 */ /* 0x040fe400078e00ff */
[----:B------:R-:W-:Y:S02]  /*37200*/  IMAD R13, R4, -0x2, R13 ;  /* 0xfffffffe040d7824 */ /* 0x000fe400078e020d */
[----:B------:R-:W-:-:S02]  /*37210*/  IMAD.IADD R15, R2, 0x1, R15 ;  /* 0x00000001020f7824 */ /* 0x000fc400078e020f */
[----:B------:R-:W-:Y:S02]  /*37220*/  IMAD.IADD R9, R2, 0x1, R5 ;  /* 0x0000000102097824 */ /* 0x000fe400078e0205 */
[----:B------:R-:W-:Y:S01]  /*37230*/  IMAD R8, R0, -0x60, -R3 ;  /* 0xffffffa000087824 */ /* 0x000fe200078e0a03 */
        /* <DEDUP_REMOVED lines=12> */
[----:B------:R-:W2:Y:S04]  /*37300*/  LD.E R2, desc[UR6][R74.64+0x1c] ;  /* 0x00001c064a027980 */ /* 0x000ea8000c101900 */
[----:B------:R-:W3:Y:S01]  /*37310*/  LD.E R7, desc[UR6][R74.64+0x20] ;  /* 0x000020064a077980 */ /* 0x000ee2000c101900 */
[----:B--2---:R-:W-:-:S05]  /*37320*/  IMAD.HI.U32 R2, R5, R2, RZ ;  /* 0x0000000205027227 */ /* 0x004fca00078e00ff */
[----:B---3--:R-:W-:-:S07]  /*37330*/  SHF.R.U32.HI R5, RZ, R7, R2 ;  /* 0x00000007ff057219 */ /* 0x008fce0000011602 */
.L_x_10460:
[----:B------:R-:W-:Y:S05]  /*37340*/  BSYNC B3 ;  /* 0x0000000000037941 */ /* 0x000fea0003800000 */
.L_x_10459:
[----:B------:R-:W-:Y:S01]  /*37350*/  LOP3.LUT R5, RZ, R5, RZ, 0x33, !PT ;  /* 0x00000005ff057212 */ /* 0x000fe200078e33ff */
[----:B------:R-:W-:Y:S06]  /*37360*/  BRA `(.L_x_10461) ;  /* 0x0000000000187947 */ /* 0x000fec0003800000 */
.L_x_10458:
[----:B------:R-:W-:-:S13]  /*37370*/  ISETP.NE.AND P0, PT, R12, 0x1, PT ;  /* 0x000000010c00780c */ /* 0x000fda0003f05270 */
[----:B------:R-:W-:Y:S05]  /*37380*/  @!P0 BRA `(.L_x_10461) ;  /* 0x0000000000108947 */ /* 0x000fea0003800000 */
[----:B------:R-:W2:Y:S04]  /*37390*/  LD.E R2, desc[UR6][R74.64+0x1c] ;  /* 0x00001c064a027980 */ /* 0x000ea8000c101900 */
[----:B------:R-:W3:Y:S01]  /*373a0*/  LD.E R4, desc[UR6][R74.64+0x20] ;  /* 0x000020064a047980 */ /* 0x000ee2000c101900 */
[----:B--2---:R-:W-:-:S05]  /*373b0*/  IMAD.HI.U32 R5, R5, R2, RZ ;  /* 0x0000000205057227 */ /* 0x004fca00078e00ff */
[----:B---3--:R-:W-:-:S07]  /*373c0*/  SHF.R.U32.HI R5, RZ, R4, R5 ;  /* 0x00000004ff057219 */ /* 0x008fce0000011605 */
.L_x_10461:
[----:B------:R-:W-:Y:S05]  /*373d0*/  BSYNC B2 ;  /* 0x0000000000027941 */ /* 0x000fea0003800000 */
.L_x_10457:
[----:B------:R-:W-:-:S05]  /*373e0*/  IMAD R5, R12, R5, R8 ;  /* 0x000000050c057224 */ /* 0x000fca00078e0208 */
[----:B------:R-:W-:Y:S02]  /*373f0*/  VIMNMX R0, R0, R5, !PT ;  /* 0x0000000500007248 */ /* 0x000fe40007fe0100 */
[----:B------:R-:W-:-:S07]  /*37400*/  VIADDMNMX R3, R5, R12, R3, PT ;  /* 0x0000000c05037246 */ /* 0x000fce0003800103 */
.L_x_10456:
[----:B------:R-:W-:Y:S05]  /*37410*/  BSYNC B1 ;  /* 0x0000000000017941 */ /* 0x000fea0003800000 */
.L_x_10455:
[C---:B------:R-:W-:Y:S01]  /*37420*/  ISETP.GE.AND P1, PT, R17.reuse, 0x9, PT ;  /* 0x000000091100780c */ /* 0x040fe20003f26270 */
[----:B------:R-:W-:Y:S01]  /*37430*/  VIADD R6, R6, 0x8 ;  /* 0x0000000806067836 */ /* 0x000fe20000000000 */
[----:B------:R-:W-:Y:S01]  /*37440*/  ISETP.GE.AND P0, PT, R17, 0x2, PT ;  /* 0x000000021100780c */ /* 0x000fe20003f06270 */
[----:B------:R-:W-:Y:S01]  /*37450*/  BSSY B1, `(.L_x_10462) ;  /* 0x000008e000017945 */ /* 0x000fe20003800000 */
[C---:B------:R-:W-:Y:S01]  /*37460*/  ISETP.GT.AND P2, PT, R0.reuse, 0x8, !P1 ;  /* 0x000000080000780c */ /* 0x040fe20004f44270 */
[----:B------:R-:W-:Y:S01]  /*37470*/  IMAD.IADD R4, R9, 0x1, R6 ;  /* 0x0000000109047824 */ /* 0x000fe200078e0206 */
        /* <DEDUP_REMOVED lines=85> */
[----:B------:R-:W-:Y:S02]  /*379d0*/  ISETP.GE.AND P2, PT, R17, 0x4a, PT ;  /* 0x0000004a1100780c */ /* 0x000fe40003f46270 */
[----:B------:R-:W-:-:S02]  /*379e0*/  VIADDMNMX R5, R6, R15, R13, PT ;  /* 0x0000000f06057246 */ /* 0x000fc4000380010d */
        /* <DEDUP_REMOVED lines=39> */
.L_x_10467:
[----:B------:R-:W-:Y:S05]  /*37c60*/  BSYNC B3 ;  /* 0x0000000000037941 */ /* 0x000fea0003800000 */
.L_x_10466:
[----:B------:R-:W-:Y:S01]  /*37c70*/  LOP3.LUT R11, RZ, R11, RZ, 0x33, !PT ;  /* 0x0000000bff0b7212 */ /* 0x000fe200078e33ff */
[----:B------:R-:W-:Y:S06]  /*37c80*/  BRA `(.L_x_10468) ;  /* 0x0000000000187947 */ /* 0x000fec0003800000 */
.L_x_10465:
[----:B------:R-:W-:-:S13]  /*37c90*/  ISETP.NE.AND P6, PT, R12, 0x1, PT ;  /* 0x000000010c00780c */ /* 0x000fda0003fc5270 */
[----:B------:R-:W-:Y:S05]  /*37ca0*/  @!P6 BRA `(.L_x_10468) ;  /* 0x000000000010e947 */ /* 0x000fea0003800000 */
[----:B------:R-:W2:Y:S04]  /*37cb0*/  LD.E R0, desc[UR6][R74.64+0x1c] ;  /* 0x00001c064a007980 */ /* 0x000ea8000c101900 */
[----:B------:R-:W3:Y:S01]  /*37cc0*/  LD.E R2, desc[UR6][R74.64+0x20] ;  /* 0x000020064a027980 */ /* 0x000ee2000c101900 */
[----:B--2---:R-:W-:-:S05]  /*37cd0*/  IMAD.HI.U32 R11, R11, R0, RZ ;  /* 0x000000000b0b7227 */ /* 0x004fca00078e00ff */
[----:B---3--:R-:W-:-:S07]  /*37ce0*/  SHF.R.U32.HI R11, RZ, R2, R11 ;  /* 0x00000002ff0b7219 */ /* 0x008fce000001160b */
.L_x_10468:
[----:B------:R-:W-:Y:S05]  /*37cf0*/  BSYNC B2 ;  /* 0x0000000000027941 */ /* 0x000fea0003800000 */
.L_x_10464:
[----:B------:R-:W-:-:S05]  /*37d00*/  IMAD R11, R12, R11, R8 ;  /* 0x0000000b0c0b7224 */ /* 0x000fca00078e0208 */
[----:B------:R-:W-:Y:S02]  /*37d10*/  VIADDMNMX R5, R11, R12, R5, PT ;  /* 0x0000000c0b057246 */ /* 0x000fe40003800105 */
[----:B------:R-:W-:-:S07]  /*37d20*/  VIMNMX R4, R4, R11, !PT ;  /* 0x0000000b04047248 */ /* 0x000fce0007fe0100 */
.L_x_10463:
[----:B------:R-:W-:Y:S05]  /*37d30*/  BSYNC B1 ;  /* 0x0000000000017941 */ /* 0x000fea0003800000 */
.L_x_10462:
[C---:B------:R-:W-:Y:S01]  /*37d40*/  ISETP.GT.AND P0, PT, R4.reuse, 0x1, !P0 ;  /* 0x000000010400780c */ /* 0x040fe20004704270 */
[----:B------:R-:W2:Y:S01]  /*37d50*/  LDL.64 R2, [UR4+0x70] ;  /* 0x00007004ff027983 */ /* 0x000ea20008100a00 */
        /* <DEDUP_REMOVED lines=70> */
[C---:B------:R-:W-:Y:S02]  /*381c0*/  ISETP.GT.AND P0, PT, R4.reuse, RZ, !P6 ;  /* 0x000000ff0400720c */ /* 0x040fe40007704270 */
[C---:B------:R-:W-:Y:S02]  /*381d0*/  ISETP.GT.AND P2, PT, R4.reuse, 0x49, !P2 ;  /* 0x000000490400780c */ /* 0x040fe40005744270 */
[----:B------:R-:W-:Y:S02]  /*381e0*/  ISETP.LT.OR P0, PT, R5, 0x1, P0 ;  /* 0x000000010500780c */ /* 0x000fe40000701670 */
[----:B------:R-:W-:Y:S02]  /*381f0*/  ISETP.GT.AND P3, PT, R4, 0x50, !P3 ;  /* 0x000000500400780c */ /* 0x000fe40005f64270 */
[----:B------:R-:W-:-:S02]  /*38200*/  FSEL R9, R26, -INF , !P0 ;  /* 0xff8000001a097808 */ /* 0x000fc40004000000 */
        /* <DEDUP_REMOVED lines=18> */
[----:B------:R-:W-:Y:S02]  /*38330*/  ISETP.LT.OR P2, PT, R5, 0x4a, P2 ;  /* 0x0000004a0500780c */ /* 0x000fe40001741670 */
[----:B------:R-:W-:Y:S02]  /*38340*/  FMNMX.FTZ R7, R59, R6, !PT ;  /* 0x000000063b077209 */ /* 0x000fe40007810000 */
        /* <DEDUP_REMOVED lines=16> */
[----:B------:R-:W-:-:S05]  /*38450*/  FMNMX.FTZ R7, R71, R4, !PT ;  /* 0x0000000447077209 */ /* 0x000fca0007810000 */
[----:B--2---:R-:W-:Y:S04]  /*38460*/  ST.E desc[UR6][R2.64+0x4], R7 ;  /* 0x0000040702007985 */ /* 0x004fe8000c101906 */
[----:B------:R-:W2:Y:S01]  /*38470*/  LD.E R8, desc[UR6][R2.64+0x4] ;  /* 0x0000040602087980 */ /* 0x000ea2000c101900 */
        /* <DEDUP_REMOVED lines=25> */
[----:B------:R-:W-:Y:S04]  /*38610*/  ST.E desc[UR6][R2.64], R5 ;  /* 0x0000000502007985 */ /* 0x000fe8000c101906 */
[----:B--2---:R-:W0:Y:S02]  /*38620*/  SHFL.BFLY PT, R7, R8, 0x2, 0x1f ;  /* 0x0c401f0008077f89 */ /* 0x004e2400000e0000 */
[----:B0-----:R-:W-:-:S02]  /*38630*/  FMNMX.FTZ R10, R8, R7, !PT ;  /* 0x00000007080a7209 */ /* 0x001fc40007810000 */
[----:B------:R-:W0:Y:S04]  /*38640*/  SHFL.BFLY PT, R7, R4, 0x1, 0x1f ;  /* 0x0c201f0004077f89 */ /* 0x000e2800000e0000 */
[----:B------:R-:W1:Y:S01]  /*38650*/  SHFL.BFLY PT, R13, R10, 0x1, 0x1f ;  /* 0x0c201f000a0d7f89 */ /* 0x000e6200000e0000 */
[----:B0-----:R-:W-:Y:S02]  /*38660*/  FMNMX.FTZ R11, R4, R7, !PT ;  /* 0x00000007040b7209 */ /* 0x001fe40007810000 */
[----:B-1----:R-:W-:-:S03]  /*38670*/  FMNMX.FTZ R13, R10, R13, !PT ;  /* 0x0000000d0a0d7209 */ /* 0x002fc60007810000 */
[----:B------:R-:W-:Y:S04]  /*38680*/  ST.E desc[UR6][R2.64], R11 ;  /* 0x0000000b02007985 */ /* 0x000fe8000c101906 */
[----:B------:R0:W-:Y:S04]  /*38690*/  ST.E desc[UR6][R2.64+0x4], R13 ;  /* 0x0000040d02007985 */ /* 0x0001e8000c101906 */
[----:B------:R-:W2:Y:S04]  /*386a0*/  LDL.64 R6, [UR4+0x70] ;  /* 0x00007004ff067983 */ /* 0x000ea80008100a00 */
[----:B--2---:R-:W2:Y:S04]  /*386b0*/  LD.E R72, desc[UR6][R6.64+0x20] ;  /* 0x0000200606487980 */ /* 0x004ea8000c101900 */
[----:B------:R-:W2:Y:S04]  /*386c0*/  LD.E R8, desc[UR6][R6.64] ;  /* 0x0000000606087980 */ /* 0x000ea8000c101900 */
[----:B------:R-:W0:Y:S01]  /*386d0*/  LD.E R17, desc[UR6][R6.64+0x4] ;  /* 0x0000040606117980 */ /* 0x000e22000c101900 */
[C---:B--2---:R-:W-:Y:S01]  /*386e0*/  FMUL.FTZ R4, R8.reuse, R72 ;  /* 0x0000004808047220 */ /* 0x044fe20000410000 */
[----:B------:R-:W-:Y:S01]  /*386f0*/  FSETP.NEU.FTZ.AND P0, PT, R8, -INF , PT ;  /* 0xff8000000800780b */ /* 0x000fe20003f1d000 */
[----:B0-----:R-:W-:-:S03]  /*38700*/  FMUL.FTZ R2, R72, R17 ;  /* 0x0000001148027220 */ /* 0x001fc60000410000 */
[----:B------:R-:W-:Y:S02]  /*38710*/  FSEL R15, R4, RZ, P0 ;  /* 0x000000ff040f7208 */ /* 0x000fe40000000000 */
[----:B------:R-:W-:-:S04]  /*38720*/  FSETP.NEU.FTZ.AND P0, PT, R17, -INF , PT ;  /* 0xff8000001100780b */ /* 0x000fc80003f1d000 */
[----:B------:R-:W-:Y:S01]  /*38730*/  FSEL R3, R2, RZ, P0 ;  /* 0x000000ff02037208 */ /* 0x000fe20000000000 */
[-CC-:B------:R-:W-:Y:S01]  /*38740*/  FFMA.FTZ R172, R24, R72.reuse, -R15.reuse ;  /* 0x0000004818ac7223 */ /* 0x180fe2000001080f */
[----:B------:R-:W-:-:S03]  /*38750*/  FFMA.FTZ R25, R25, R72, -R15 ;  /* 0x0000004819197223 */ /* 0x000fc6000001080f */
[-CC-:B------:R-:W-:Y:S01]  /*38760*/  FFMA.FTZ R173, R9, R72.reuse, -R3.reuse ;  /* 0x0000004809ad7223 */ /* 0x180fe20000010803 */
[-C--:B------:R-:W-:Y:S01]  /*38770*/  FFMA.FTZ R24, R0, R72.reuse, -R3 ;  /* 0x0000004800187223 */ /* 0x080fe20000010803 */
[-C--:B------:R-:W-:Y:S01]  /*38780*/  FFMA.FTZ R174, R28, R72.reuse, -R15 ;  /* 0x000000481cae7223 */ /* 0x080fe2000001080f */
[-C--:B------:R-:W-:Y:S01]  /*38790*/  FFMA.FTZ R175, R30, R72.reuse, -R3 ;  /* 0x000000481eaf7223 */ /* 0x080fe20000010803 */
[----:B------:R-:W-:Y:S01]  /*387a0*/  MUFU.EX2 R172, R172 ;  /* 0x000000ac00ac7308 */ /* 0x000fe20000000800 */
[-C--:B------:R-:W-:Y:S01]  /*387b0*/  FFMA.FTZ R27, R29, R72.reuse, -R15 ;  /* 0x000000481d1b7223 */ /* 0x080fe2000001080f */
[----:B------:R-:W-:-:S06]  /*387c0*/  FFMA.FTZ R26, R31, R72, -R3 ;  /* 0x000000481f1a7223 */ /* 0x000fcc0000010803 */
[----:B------:R-:W0:Y:S01]  /*387d0*/  MUFU.EX2 R25, R25 ;  /* 0x0000001900197308 */ /* 0x000e220000000800 */
[-C--:B------:R-:W-:Y:S01]  /*387e0*/  FFMA.FTZ R12, R32, R72.reuse, -R15 ;  /* 0x00000048200c7223 */ /* 0x080fe2000001080f */
[----:B------:R-:W-:-:S06]  /*387f0*/  FFMA.FTZ R16, R34, R72, -R3 ;  /* 0x0000004822107223 */ /* 0x000fcc0000010803 */
[----:B------:R-:W-:Y:S08]  /*38800*/  MUFU.EX2 R173, R173 ;  /* 0x000000ad00ad7308 */ /* 0x000ff00000000800 */
[----:B------:R-:W1:Y:S01]  /*38810*/  MUFU.EX2 R24, R24 ;  /* 0x0000001800187308 */ /* 0x000e620000000800 */
[-CC-:B------:R-:W-:Y:S01]  /*38820*/  FFMA.FTZ R11, R33, R72.reuse, -R15.reuse ;  /* 0x00000048210b7223 */ /* 0x180fe2000001080f */
[----:B------:R-:W-:-:S06]  /*38830*/  FFMA.FTZ R14, R36, R72, -R15 ;  /* 0x00000048240e7223 */ /* 0x000fcc000001080f */
[----:B------:R-:W2:Y:S01]  /*38840*/  MUFU.EX2 R174, R174 ;  /* 0x000000ae00ae7308 */ /* 0x000ea20000000800 */
[-CC-:B------:R-:W-:Y:S01]  /*38850*/  FFMA.FTZ R13, R37, R72.reuse, -R15.reuse ;  /* 0x00000048250d7223 */ /* 0x180fe2000001080f */
[-CC-:B------:R-:W-:Y:S01]  /*38860*/  FFMA.FTZ R185, R40, R72.reuse, -R15.reuse ;  /* 0x0000004828b97223 */ /* 0x180fe2000001080f */
[----:B------:R-:W-:-:S05]  /*38870*/  FFMA.FTZ R184, R41, R72, -R15 ;  /* 0x0000004829b87223 */ /* 0x000fca000001080f */
[----:B------:R-:W3:Y:S01]  /*38880*/  MUFU.EX2 R175, R175 ;  /* 0x000000af00af7308 */ /* 0x000ee20000000800 */
[-CC-:B------:R-:W-:Y:S01]  /*38890*/  FFMA.FTZ R187, R44, R72.reuse, -R15.reuse ;  /* 0x000000482cbb7223 */ /* 0x180fe2000001080f */
[-CC-:B------:R-:W-:Y:S01]  /*388a0*/  FFMA.FTZ R186, R45, R72.reuse, -R15.reuse ;  /* 0x000000482dba7223 */ /* 0x180fe2000001080f */
[-CC-:B------:R-:W-:Y:S01]  /*388b0*/  FFMA.FTZ R192, R48, R72.reuse, -R15.reuse ;  /* 0x0000004830c07223 */ /* 0x180fe2000001080f */
[-CC-:B------:R-:W-:Y:S01]  /*388c0*/  FFMA.FTZ R191, R49, R72.reuse, -R15.reuse ;  /* 0x0000004831bf7223 */ /* 0x180fe2000001080f */
[-CC-:B------:R-:W-:Y:S01]  /*388d0*/  FFMA.FTZ R194, R52, R72.reuse, -R15.reuse ;  /* 0x0000004834c27223 */ /* 0x180fe2000001080f */
[-CC-:B------:R-:W-:Y:S02]  /*388e0*/  FFMA.FTZ R193, R53, R72.reuse, -R15.reuse ;  /* 0x0000004835c17223 */ /* 0x180fe4000001080f */
        /* <DEDUP_REMOVED lines=9> */
[-C--:B------:R-:W-:Y:S01]  /*38980*/  FFMA.FTZ R206, R69, R72.reuse, -R15 ;  /* 0x0000004845ce7223 */ /* 0x080fe2000001080f */
[-CC-:B------:R-:W-:Y:S01]  /*38990*/  FFMA.FTZ R15, R35, R72.reuse, -R3.reuse ;  /* 0x00000048230f7223 */ /* 0x180fe20000010803 */
[----:B------:R-:W-:-:S05]  /*389a0*/  FFMA.FTZ R20, R38, R72, -R3 ;  /* 0x0000004826147223 */ /* 0x000fca0000010803 */
[----:B------:R-:W5:Y:S01]  /*389b0*/  MUFU.EX2 R12, R12 ;  /* 0x0000000c000c7308 */ /* 0x000f620000000800 */
[----:B0-----:R-:W-:Y:S01]  /*389c0*/  FADD.FTZ R5, R172, R25 ;  /* 0x00000019ac057221 */ /* 0x001fe20000010000 */
[----:B-1----:R-:W-:-:S06]  /*389d0*/  FADD.FTZ R2, R173, R24 ;  /* 0x00000018ad027221 */ /* 0x002fcc0000010000 */
[----:B------:R-:W0:Y:S01]  /*389e0*/  MUFU.EX2 R16, R16 ;  /* 0x0000001000107308 */ /* 0x000e220000000800 */
[----:B------:R-:W-:Y:S01]  /*389f0*/  FFMA.FTZ R17, R39, R72, -R3 ;  /* 0x0000004827117223 */ /* 0x000fe20000010803 */
[----:B--2---:R-:W-:-:S06]  /*38a00*/  FADD.FTZ R4, R174, R5 ;  /* 0x00000005ae047221 */ /* 0x004fcc0000010000 */
        /* <DEDUP_REMOVED lines=81> */
[----:B------:R-:W3:Y:S08]  /*38f20*/  MUFU.EX2 R204, R204 ;  /* 0x000000cc00cc7308 */ /* 0x000ef00000000800 */
        /* <DEDUP_REMOVED lines=10> */
[----:B----4-:R-:W-:-:S03]  /*38fd0*/  FADD.FTZ R3, R21, R2 ;  /* 0x0000000215037221 */ /* 0x010fc60000010000 */
[----:B0-----:R-:W-:Y:S01]  /*38fe0*/  FADD.FTZ R5, R207, R4 ;  /* 0x00000004cf057221 */ /* 0x001fe20000010000 */
[----:B-----5:R-:W-:-:S03]  /*38ff0*/  FADD.FTZ R2, R182, R3 ;  /* 0x00000003b6027221 */ /* 0x020fc60000010000 */
[----:B-1----:R-:W-:Y:S01]  /*39000*/  FADD.FTZ R31, R206, R5 ;  /* 0x00000005ce1f7221 */ /* 0x002fe20000010000 */
[----:B--2---:R-:W-:-:S04]  /*39010*/  FADD.FTZ R33, R163, R2 ;  /* 0x00000002a3217221 */ /* 0x004fc80000010000 */
[----:B------:R-:W-:Y:S04]  /*39020*/  ST.E desc[UR6][R6.64+0x10], R31 ;  /* 0x0000101f06007985 */ /* 0x000fe8000c101906 */
[----:B------:R0:W-:Y:S04]  /*39030*/  ST.E desc[UR6][R6.64+0x14], R33 ;  /* 0x0000142106007985 */ /* 0x0001e8000c101906 */
[----:B------:R-:W2:Y:S04]  /*39040*/  LDL.64 R28, [UR4] ;  /* 0x00000004ff1c7983 */ /* 0x000ea80008100a00 */
[----:B------:R-:W3:Y:S04]  /*39050*/  LDL.64 R4, [UR4+0x98] ;  /* 0x00009804ff047983 */ /* 0x000ee80008100a00 */
[----:B------:R-:W4:Y:S01]  /*39060*/  LDL.64 R2, [UR4+0x80] ;  /* 0x00008004ff027983 */ /* 0x000f220008100a00 */
[----:B------:R-:W-:-:S03]  /*39070*/  LEA.HI R30, R209, 0x8, RZ, 0x19 ;  /* 0x00000008d11e7811 */ /* 0x000fc600078fc8ff */
[----:B0-----:R-:W5:Y:S02]  /*39080*/  LDL.64 R6, [UR4+0x88] ;  /* 0x00008804ff067983 */ /* 0x001f640008100a00 */
[----:B------:R0:W-:Y:S06]  /*39090*/  BAR.SYNC.DEFER_BLOCKING R30, 0x100 ;  /* 0x0004001e0000751d */ /* 0x0001ec0000010000 */
[----:B--2---:R-:W2:Y:S04]  /*390a0*/  LD.E R29, desc[UR6][R28.64] ;  /* 0x000000061c1d7980 */ /* 0x004ea8000c101900 */
[----:B---3--:R-:W2:Y:S04]  /*390b0*/  LD.E.64 R4, desc[UR6][R4.64] ;  /* 0x0000000604047980 */ /* 0x008ea8000c101b00 */
[----:B----4-:R-:W3:Y:S04]  /*390c0*/  LD.E R35, desc[UR6][R2.64] ;  /* 0x0000000602237980 */ /* 0x010ee8000c101900 */
        /* <DEDUP_REMOVED lines=127> */
[----:B--2---:R-:W-:Y:S01]  /*398c0*/  IMAD R4, R29, 0xc00, R4 ;  /* 0x00000c001d047824 */ /* 0x004fe200078e0204 */
[----:B------:R-:W-:-:S04]  /*398d0*/  R2UR UR11, R5 ;  /* 0x00000000050b72ca */ /* 0x000fc800000e0000 */
[----:B------:R-:W-:Y:S02]  /*398e0*/  R2UR UR10, R4 ;  /* 0x00000000040a72ca */ /* 0x000fe400000e0000 */
[----:B------:R-:W-:Y:S02]  /*398f0*/  F2FP.BF16.F32.PACK_AB R172, R25, R172 ;  /* 0x000000ac19ac723e */ /* 0x000fe400000010ff */
[----:B------:R-:W-:Y:S02]  /*39900*/  F2FP.BF16.F32.PACK_AB R174, R27, R174 ;  /* 0x000000ae1bae723e */ /* 0x000fe400000010ff */
[----:B------:R-:W-:Y:S02]  /*39910*/  F2FP.BF16.F32.PACK_AB R173, R24, R173 ;  /* 0x000000ad18ad723e */ /* 0x000fe400000010ff */
[----:B------:R-:W-:Y:S01]  /*39920*/  F2FP.BF16.F32.PACK_AB R175, R26, R175 ;  /* 0x000000af1aaf723e */ /* 0x000fe200000010ff */
        /* <DEDUP_REMOVED lines=128> */
[----:B------:R-:W-:Y:S01]  /*3a130*/  ST.E desc[UR6][R6.64], RZ ;  /* 0x000000ff06007985 */ /* 0x000fe2000c101906 */
[----:B0-----:R-:W-:-:S06]  /*3a140*/  WARPGROUP.ARRIVE ;  /* 0x00000000000079c5 */ /* 0x001fcc0000000000 */
[----:B------:R-:W-:Y:S03]  /*3a150*/  HGMMA.64x256x16.F32.BF16 R24, R172, gdesc[UR8].tnspB, RZ, !UPT, gsb0 ;  /* 0x43e00008ac187df0 */ /* 0x000fe6000c0018ff */
[----:B------:R-:W-:Y:S02]  /*3a160*/  WARPGROUP.DEPBAR.LE gsb0, 0x0 ;  /* 0x00008000000079c5 */ /* 0x000fe40000010000 */
        /* <DEDUP_REMOVED lines=128> */
[----:B------:R-:W-:Y:S04]  /*3a970*/  ST.E desc[UR6][R6.64], R208 ;  /* 0x000000d006007985 */ /* 0x000fe8000c101906 */
[----:B0-----:R-:W5:Y:S04]  /*3a980*/  LD.E R24, desc[UR6][R2.64] ;  /* 0x0000000602187980 */ /* 0x001f68000c101900 */
[----:B-1----:R-:W5:Y:S04]  /*3a990*/  LD.E R25, desc[UR6][R2.64+0x4] ;  /* 0x0000040602197980 */ /* 0x002f68000c101900 */
[----:B--2---:R-:W2:Y:S04]  /*3a9a0*/  LD.E R26, desc[UR6][R2.64+0x8] ;  /* 0x00000806021a7980 */ /* 0x004ea8000c101900 */
[----:B---3--:R-:W2:Y:S04]  /*3a9b0*/  LD.E R27, desc[UR6][R2.64+0xc] ;  /* 0x00000c06021b7980 */ /* 0x008ea8000c101900 */
[----:B----4-:R-:W2:Y:S04]  /*3a9c0*/  LD.E R28, desc[UR6][R2.64+0x10] ;  /* 0x00001006021c7980 */ /* 0x010ea8000c101900 */
        /* <DEDUP_REMOVED lines=130> */
[----:B------:R-:W-:-:S04]  /*3b1f0*/  F2FP.BF16.F32.PACK_AB R175, R17, R20 ;  /* 0x0000001411af723e */ /* 0x000fc800000010ff */
[----:B--2---:R-:W-:-:S06]  /*3b200*/  WARPGROUP.ARRIVE ;  /* 0x00000000000079c5 */ /* 0x004fcc0000000000 */
[----:B------:R-:W-:Y:S03]  /*3b210*/  HGMMA.64x256x16.F32.BF16 R24, R172, gdesc[UR8].tnspB, R24, gsb0 ;  /* 0x43e00008ac187df0 */ /* 0x000fe60008001818 */
        /* <DEDUP_REMOVED lines=1457> */
[----:B------:R-:W-:-:S13]  /*40d30*/  LOP3.LUT P6, RZ, R209, 0x7f, RZ, 0xc0, !PT ;  /* 0x0000007fd1ff7812 */ /* 0x000fda00078cc0ff */
[----:B0-----:R-:W-:Y:S05]  /*40d40*/  @P6 BRA `(.L_x_10469) ;  /* 0x0000000000206947 */ /* 0x001fea0003800000 */
[----:B------:R-:W2:Y:S04]  /*40d50*/  LDL.64 R2, [UR4+0x40] ;  /* 0x00004004ff027983 */ /* 0x000ea80008100a00 */
[----:B------:R-:W3:Y:S04]  /*40d60*/  LDL.64 R4, [UR4] ;  /* 0x00000004ff047983 */ /* 0x000ee80008100a00 */
[----:B--2---:R-:W2:Y:S04]  /*40d70*/  LD.E.64 R2, desc[UR6][R2.64+0x30] ;  /* 0x0000300602027980 */ /* 0x004ea8000c101b00 */
[----:B---3--:R-:W3:Y:S01]  /*40d80*/  LD.E R4, desc[UR6][R4.64] ;  /* 0x0000000604047980 */ /* 0x008ee2000c101900 */
[----:B--2---:R-:W-:-:S05]  /*40d90*/  MOV R7, R2 ;  /* 0x0000000200077202 */ /* 0x004fca0000000f00 */
[----:B---3--:R-:W-:-:S05]  /*40da0*/  IMAD R0, R4, 0x8, R7 ;  /* 0x0000000804007824 */ /* 0x008fca00078e0207 */
[----:B------:R-:W-:-:S04]  /*40db0*/  PRMT R0, RZ, 0x654, R0 ;  /* 0x00000654ff007816 */ /* 0x000fc80000000000 */
[----:B------:R0:W-:Y:S03]  /*40dc0*/  SYNCS.ARRIVE.TRANS64.RED.A1T0 RZ, [R0+URZ], RZ ;  /* 0x000000ff00ff79a7 */ /* 0x0001e6000810043f */
.L_x_10469:
[----:B------:R-:W-:Y:S02]  /*40dd0*/  IMAD.MOV.U32 R2, RZ, RZ, R219 ;  /* 0x000000ffff027224 */ /* 0x000fe400078e00db */
[----:B------:R-:W-:-:S04]  /*40de0*/  IMAD.MOV.U32 R3, RZ, RZ, 0x0 ;  /* 0x00000000ff037424 */ /* 0x000fc800078e00ff */
[----:B0-----:R-:W-:Y:S05]  /*40df0*/  RET.REL.NODEC R2 `(_ZN7cutlass13device_kernelIN5flash11enable_sm90INS1_16FlashAttnFwdSm90INS1_25CollectiveMainloopFwdSm90ILi2EN4cute5tupleIJNS5_1CILi1EEES8_S8_EEENS6_IJNS7_ILi128EEENS7_ILi96EEENS7_ILi64EEEEEELi256ENS_10bfloat16_tEfNS_4arch4Sm90ELb0ELb1ELb0ELb1ELb0ELb1ELb1ELb1ELb0ELb0ELb0ELb0EEENS1_21CollectiveEpilogueFwdINS6_IJSA_NS7_ILi256EEESB_EEES9_SE_SG_Li256ELb1ELb0ELb0ELb0EEENS1_36VarlenDynamicPersistentTileSchedulerILi128ELi96ELi256ELi32ELb0ELb0ELb1ELb1ELb0ELb1EEEEEEEEEvNT_6ParamsE) ;  /* 0xfffffbf002807950 */ /* 0x001fea0003c3ffff */
.L_x_10445:
[----:B0-----:R0:W1:Y:S02]  /*40e00*/  SYNCS.PHASECHK.TRANS64.TRYWAIT P0, [R8+URZ], R9 ;  /* 0x00000009080075a7 */ /* 0x001064000800017f */
[----:B-1----:R-:W-:Y:S05]  /*40e10*/  @!P0 NANOSLEEP.SYNCS 0x989680 ;  /* 0x009896800000895d */ /* 0x002fea0003900000 */
[----:B------:R-:W1:Y:S02]  /*40e20*/  @!P0 SYNCS.PHASECHK.TRANS64 P0, [R8+URZ], R9 ;  /* 0x00000009080085a7 */ /* 0x000e64000800007f */
[----:B-1----:R-:W-:Y:S05]  /*40e30*/  @!P0 BRA `(.L_x_10445) ;  /* 0xfffffffc00f08947 */ /* 0x002fea000383ffff */
[----:B------:R-:W-:Y:S05]  /*40e40*/  BRA `(.L_x_10444) ;  /* 0xffffff4c00547947 */ /* 0x000fea000383ffff */
.L_x_10447:
[----:B0-----:R0:W1:Y:S02]  /*40e50*/  SYNCS.PHASECHK.TRANS64.TRYWAIT P0, [R4+URZ+0x32410], R3 ;  /* 0x03241003040075a7 */ /* 0x001064000800017f */
[----:B-1----:R-:W-:Y:S05]  /*40e60*/  @!P0 NANOSLEEP.SYNCS 0x989680 ;  /* 0x009896800000895d */ /* 0x002fea0003900000 */
[----:B------:R-:W1:Y:S02]  /*40e70*/  @!P0 SYNCS.PHASECHK.TRANS64 P0, [R4+URZ+0x32410], R3 ;  /* 0x03241003040085a7 */ /* 0x000e64000800007f */
[----:B-1----:R-:W-:Y:S05]  /*40e80*/  @!P0 BRA `(.L_x_10447) ;  /* 0xfffffffc00f08947 */ /* 0x002fea000383ffff */
[----:B------:R-:W-:Y:S05]  /*40e90*/  BRA `(.L_x_10470) ;  /* 0xffffff5000487947 */ /* 0x000fea000383ffff */
.L_x_10454:
[----:B0-----:R0:W1:Y:S02]  /*40ea0*/  SYNCS.PHASECHK.TRANS64.TRYWAIT P0, [R8+URZ], R9 ;  /* 0x00000009080075a7 */ /* 0x001064000800017f */
[----:B-1----:R-:W-:Y:S05]  /*40eb0*/  @!P0 NANOSLEEP.SYNCS 0x989680 ;  /* 0x009896800000895d */ /* 0x002fea0003900000 */
[----:B------:R-:W1:Y:S02]  /*40ec0*/  @!P0 SYNCS.PHASECHK.TRANS64 P0, [R8+URZ], R9 ;  /* 0x00000009080085a7 */ /* 0x000e64000800007f */
[----:B-1----:R-:W-:Y:S05]  /*40ed0*/  @!P0 BRA `(.L_x_10454) ;  /* 0xfffffffc00f08947 */ /* 0x002fea000383ffff */
[----:B------:R-:W-:Y:S05]  /*40ee0*/  BRA `(.L_x_10453) ;  /* 0xffffff5000bc7947 */ /* 0x000fea000383ffff */
.L_x_10471:
        /* <DEDUP_REMOVED lines=9> */
.L_x_11971:


//--------------------- .text._ZN7cutlass13device_kernelIN5flash11enable_sm90INS1_16FlashAttnFwdSm90INS1_25CollectiveMainloopFwdSm90ILi2EN4cute5tupleIJNS5_1CILi1EEES8_S8_EEENS6_IJNS7_ILi128EEENS7_ILi96EEENS7_ILi64EEEEEELi256ENS_10bfloat16_tEfNS_4arch4Sm90ELb1ELb0ELb0ELb0ELb0ELb0ELb0ELb1ELb0ELb0ELb0ELb0EEENS1_21CollectiveEpilogueFwdINS6_IJSA_NS7_ILi256EEESB_EEES9_SE_SG_Li256ELb0ELb0ELb0ELb0EEENS1_30DynamicPersistentTileSchedulerILi256ELi32ELb0ELb0ELb1EEEEEEEEEvNT_6ParamsE --------------------------
	.section	.text._ZN7cutlass13device_kernelIN5flash11enable_sm90INS1_16FlashAttnFwdSm90INS1_25CollectiveMainloopFwdSm90ILi2EN4cute5tupleIJNS5_1CILi1EEES8_S8_EEENS6_IJNS7_ILi128EEENS7_ILi96EEENS7_ILi64EEEEEELi256ENS_10bfloat16_tEfNS_4arch4Sm90ELb1ELb0ELb0ELb0ELb0ELb0ELb0ELb1ELb0ELb0ELb0ELb0EEENS1_21CollectiveEpilogueFwdINS6_IJSA_NS7_ILi256EEESB_EEES9_SE_SG_Li256ELb0ELb0ELb0ELb0EEENS1_30DynamicPersistentTileSchedulerILi256ELi32ELb0ELb0ELb1EEEEEEEEEvNT_6ParamsE,"ax",@progbits
	.align	128
.text._ZN7cutlass13device_kernelIN5flash11enable_sm90INS1_16FlashAttnFwdSm90INS1_25CollectiveMainloopFwdSm90ILi2EN4cute5tupleIJNS5_1CILi1EEES8_S8_EEENS6_IJNS7_ILi128EEENS7_ILi96EEENS7_ILi64EEEEEELi256ENS_10bfloat16_tEfNS_4arch4Sm90ELb1ELb0ELb0ELb0ELb0ELb0ELb0ELb1ELb0ELb0ELb0ELb0EEENS1_21CollectiveEpilogueFwdINS6_IJSA_NS7_ILi256EEESB_EEES9_SE_SG_Li256ELb0ELb0ELb0ELb0EEENS1_30DynamicPersistentTileSchedulerILi256ELi32ELb0ELb0ELb1EEEEEEEEEvNT_6ParamsE:
        .type           _ZN7cutlass13device_kernelIN5flash11enable_sm90INS1_16FlashAttnFwdSm90INS1_25CollectiveMainloopFwdSm90ILi2EN4cute5tupleIJNS5_1CILi1EEES8_S8_EEENS6_IJNS7_ILi128EEENS7_ILi96EEENS7_ILi64EEEEEELi256ENS_10bfloat16_tEfNS_4arch4Sm90ELb1ELb0ELb0ELb0ELb0ELb0ELb0ELb1ELb0ELb0ELb0ELb0EEENS1_21CollectiveEpilogueFwdINS6_IJSA_NS7_ILi256EEESB_EEES9_SE_SG_Li256ELb0ELb0ELb0ELb0EEENS1_30DynamicPersistentTileSchedulerILi256ELi32ELb0ELb0ELb1EEEEEEEEEvNT_6ParamsE,@function
        .size           _ZN7cutlass13device_kernelIN5flash11enable_sm90INS1_16FlashAttnFwdSm90INS1_25CollectiveMainloopFwdSm90ILi2EN4cute5tupleIJNS5_1CILi1EEES8_S8_EEENS6_IJNS7_ILi128EEENS7_ILi96EEENS7_ILi64EEEEEELi256ENS_10bfloat16_tEfNS_4arch4Sm90ELb1ELb0ELb0ELb0ELb0ELb0ELb0ELb1ELb0ELb0ELb0ELb0EEENS1_21CollectiveEpilogueFwdINS6_IJSA_NS7_ILi256EEESB_EEES9_SE_SG_Li256ELb0ELb0ELb0ELb0EEENS1_30DynamicPersistentTileSchedulerILi256ELi32ELb0ELb0ELb1EEEEEEEEEvNT_6ParamsE,(.L_x_11973 - _ZN7cutlass13device_kernelIN5flash11enable_sm90INS1_16FlashAttnFwdSm90INS1_25CollectiveMainloopFwdSm90ILi2EN4cute5tupleIJNS5_1CILi1EEES8_S8_EEENS6_IJNS7_ILi128EEENS7_ILi96EEENS7_ILi64EEEEEELi256ENS_10bfloat16_tEfNS_4arch4Sm90ELb1ELb0ELb0ELb0ELb0ELb0ELb0ELb1ELb0ELb0ELb0ELb0EEENS1_21CollectiveEpilogueFwdINS6_IJSA_NS7_ILi256EEESB_EEES9_SE_SG_Li256ELb0ELb0ELb0ELb0EEENS1_30DynamicPersistentTileSchedulerILi256ELi32ELb0ELb0ELb1EEEEEEEEEvNT_6ParamsE)
        .other          _ZN7cutlass13device_kernelIN5flash11enable_sm90INS1_16FlashAttnFwdSm90INS1_25CollectiveMainloopFwdSm90ILi2EN4cute5tupleIJNS5_1CILi1EEES8_S8_EEENS6_IJNS7_ILi128EEENS7_ILi96EEENS7_ILi64EEEEEELi256ENS_10bfloat16_tEfNS_4arch4Sm90ELb1ELb0ELb0ELb0ELb0ELb0ELb0ELb1ELb0ELb0ELb0ELb0EEENS1_21CollectiveEpilogueFwdINS6_IJSA_NS7_ILi256EEESB_EEES9_SE_SG_Li256ELb0ELb0ELb0ELb0EEENS1_30DynamicPersistentTileSchedulerILi256ELi32ELb0ELb0ELb1EEEEEEEEEvNT_6ParamsE,@"STO_CUDA_ENTRY STV_DEFAULT"
_ZN7cutlass13device_kernelIN5flash11enable_sm90INS1_16FlashAttnFwdSm90INS1_25CollectiveMainloopFwdSm90ILi2EN4cute5tupleIJNS5_1CILi1EEES8_S8_EEENS6_IJNS7_ILi128EEENS7_ILi96EEENS7_ILi64EEEEEELi256ENS_10bfloat16_tEfNS_4arch4Sm90ELb1ELb0ELb0ELb0ELb0ELb0ELb0ELb1ELb0ELb0ELb0ELb0EEENS1_21CollectiveEpilogueFwdINS6_IJSA_NS7_ILi256EEESB_EEES9_SE_SG_Li256ELb0ELb0ELb0ELb0EEENS1_30DynamicPersistentTileSchedulerILi256ELi32ELb0ELb0ELb1EEEEEEEEEvNT_6ParamsE:
        /* <DEDUP_REMOVED lines=23> */
.L_x_10473:
[----:B------:R-:W-:Y:S05]  /*0170*/  BSYNC B0 ;  /* 0x0000000000007941 */ /* 0x000fea0003800000 */
.L_x_10472:
        /* <DEDUP_REMOVED lines=37> */
.L_x_10474:
        /* <DEDUP_REMOVED lines=22> */
.L_x_10475:
        /* <DEDUP_REMOVED lines=18> */
.L_x_10476:
        /* <DEDUP_REMOVED lines=22> */
.L_x_10477:
        /* <DEDUP_REMOVED lines=22> */
.L_x_10478:
[----:B------:R-:W-:Y:S01]  /*0910*/  PLOP3.LUT P0, PT, PT, PT, UP0, 0x80, 0x0 ;  /* 0x000000000000781c */ /* 0x000fe20003f0f008 */
[----:B------:R-:W-:Y:S01]  /*0920*/  UMOV UR36, 0x1 ;  /* 0x0000000100247882 */ /* 0x000fe20000000000 */
[----:B------:R-:W-:Y:S01]  /*0930*/  NOP ;  /* 0x0000000000007918 */ /* 0x000fe20000000000 */
[----:B------:R-:W-:Y:S01]  /*0940*/  USEL UR36, UR36, 0x2, !UP0 ;  /* 0x0000000224247887 */ /* 0x000fe2000c000000 */
[----:B------:R-:W-:Y:S01]  /*0950*/  ULDC.64 UR46, c[0x0][0x208] ;  /* 0x00008200002e7ab9 */ /* 0x000fe20000000a00 */
[----:B-123--:R-:W-:Y:S08]  /*0960*/  BAR.SYNC.DEFER_BLOCKING 0x0 ;  /* 0x0000000000007b1d */ /* 0x00eff00000010000 */
[----:B------:R-:W-:Y:S05]  /*0970*/  @!P0 BRA `(.L_x_10479) ;  /* 0x0000009000048947 */ /* 0x000fea0003800000 */
.L_x_10480:
        /* <DEDUP_REMOVED lines=24> */
[----:B---3--:R-:W-:Y:S02]  /*0b00*/  UMOV UR5, UR6 ;  /* 0x0000000600057c82 */ /* 0x008fe40008000000 */
[----:B------:R-:W-:Y:S01]  /*0b10*/  MOV R17, UR5 ;  /* 0x0000000500117c02 */ /* 0x000fe20008000f00 */
[----:B------:R-:W-:Y:S01]  /*0b20*/  IMAD.U32 R16, RZ, RZ, UR4 ;  /* 0x00000004ff107e24 */ /* 0x000fe2000f8e00ff */
[----:B------:R-:W-:Y:S01]  /*0b30*/  SHF.R.S32.HI R0, RZ, 0x1f, R205 ;  /* 0x0000001fff007819 */ /* 0x000fe200000114cd */
[----:B------:R-:W-:-:S03]  /*0b40*/  UMOV UR4, UR7 ;  /* 0x0000000700047c82 */ /* 0x000fc60008000000 */
[CC--:B------:R-:W-:Y:S02]  /*0b50*/  LEA.HI R3, R0.reuse, R205.reuse, RZ, 0x4 ;  /* 0x000000cd00037211 */ /* 0x0c0fe400078f20ff */
[-C--:B------:R-:W-:Y:S02]  /*0b60*/  LEA.HI R2, R0, R205.reuse, RZ, 0x7 ;  /* 0x000000cd00027211 */ /* 0x080fe400078f38ff */
[----:B------:R-:W-:Y:S02]  /*0b70*/  SHF.R.S32.HI R4, RZ, 0x4, R3 ;  /* 0x00000004ff047819 */ /* 0x000fe40000011403 */
[----:B------:R-:W-:Y:S02]  /*0b80*/  LOP3.LUT R202, R2, 0xffffff80, RZ, 0xc0, !PT ;  /* 0xffffff8002ca7812 */ /* 0x000fe400078ec0ff */
[----:B------:R-:W-:Y:S02]  /*0b90*/  LEA.HI R5, R3, R4, RZ, 0x1 ;  /* 0x0000000403057211 */ /* 0x000fe400078f08ff */
[----:B------:R-:W-:Y:S01]  /*0ba0*/  LEA.HI R204, R0, R205, RZ, 0x5 ;  /* 0x000000cd00cc7211 */ /* 0x000fe200078f28ff */
[----:B------:R-:W-:Y:S01]  /*0bb0*/  IMAD.IADD R202, R205, 0x1, -R202 ;  /* 0x00000001cdca7824 */ /* 0x000fe200078e0aca */
[----:B------:R-:W-:-:S02]  /*0bc0*/  LOP3.LUT R5, R5, 0x1ffffffe, RZ, 0xc0, !PT ;  /* 0x1ffffffe05057812 */ /* 0x000fc400078ec0ff */
[----:B------:R-:W-:Y:S02]  /*0bd0*/  SHF.R.S32.HI R203, RZ, 0x7, R2 ;  /* 0x00000007ffcb7819 */ /* 0x000fe40000011402 */
[----:B------:R-:W-:Y:S01]  /*0be0*/  SHF.R.S32.HI R7, RZ, 0x1f, R202 ;  /* 0x0000001fff077819 */ /* 0x000fe200000114ca */
[----:B------:R-:W-:Y:S01]  /*0bf0*/  IMAD.IADD R5, R4, 0x1, -R5 ;  /* 0x0000000104057824 */ /* 0x000fe200078e0a05 */
[----:B------:R-:W-:Y:S02]  /*0c00*/  LOP3.LUT R4, R3, 0x3fffff0, RZ, 0xc0, !PT ;  /* 0x03fffff003047812 */ /* 0x000fe400078ec0ff */
[----:B------:R-:W-:Y:S02]  /*0c10*/  LEA.HI R6, R7, R202, RZ, 0x2 ;  /* 0x000000ca07067211 */ /* 0x000fe400078f10ff */
[----:B------:R-:W-:Y:S01]  /*0c20*/  SHF.R.S32.HI R204, RZ, 0x5, R204 ;  /* 0x00000005ffcc7819 */ /* 0x000fe200000114cc */
[----:B------:R-:W-:Y:S01]  /*0c30*/  IMAD.IADD R3, R205, 0x1, -R4 ;  /* 0x00000001cd037824 */ /* 0x000fe200078e0a04 */
[----:B------:R-:W-:-:S02]  /*0c40*/  SHF.R.S32.HI R4, RZ, 0x2, R6 ;  /* 0x00000002ff047819 */ /* 0x000fc40000011406 */
[----:B------:R-:W-:Y:S01]  /*0c50*/  SHF.R.S32.HI R9, RZ, 0x1f, R6 ;  /* 0x0000001fff097819 */ /* 0x000fe20000011406 */
[----:B------:R-:W-:Y:S01]  /*0c60*/  IMAD R8, R204, 0x10, R3 ;  /* 0x00000010cc087824 */ /* 0x000fe200078e0203 */
[----:B------:R-:W-:Y:S02]  /*0c70*/  LEA.HI R2, R2, R203, RZ, 0x1 ;  /* 0x000000cb02027211 */ /* 0x000fe400078f08ff */
[----:B------:R-:W-:Y:S01]  /*0c80*/  LEA.HI R9, R9, R4, RZ, 0x3 ;  /* 0x0000000409097211 */ /* 0x000fe200078f18ff */
[----:B------:R-:W-:Y:S01]  /*0c90*/  IMAD R3, R8, 0x8, R5 ;  /* 0x0000000808037824 */ /* 0x000fe200078e0205 */
[----:B------:R-:W-:Y:S02]  /*0ca0*/  LOP3.LUT R2, R2, 0x3fffffe, RZ, 0xc0, !PT ;  /* 0x03fffffe02027812 */ /* 0x000fe400078ec0ff */
[----:B------:R-:W-:Y:S01]  /*0cb0*/  LEA.HI R0, R0, R205, RZ, 0x3 ;  /* 0x000000cd00007211 */ /* 0x000fe200078f18ff */
[----:B------:R-:W-:Y:S01]  /*0cc0*/  IMAD.SHL.U32 R3, R3, 0x8, RZ ;  /* 0x0000000803037824 */ /* 0x000fe200078e00ff */
[----:B------:R-:W-:Y:S01]  /*0cd0*/  LOP3.LUT R9, R9, 0xfffffff8, RZ, 0xc0, !PT ;  /* 0xfffffff809097812 */ /* 0x000fe200078ec0ff */
[----:B------:R-:W-:Y:S01]  /*0ce0*/  IMAD.IADD R22, R203, 0x1, -R2 ;  /* 0x00000001cb167824 */ /* 0x000fe200078e0a02 */
[----:B------:R-:W-:Y:S01]  /*0cf0*/  LEA.HI R7, R7, R202, RZ, 0x5 ;  /* 0x000000ca07077211 */ /* 0x000fe200078f28ff */
[----:B------:R-:W-:Y:S01]  /*0d00*/  IMAD.WIDE R16, R3, 0x2, R16 ;  /* 0x0000000203107825 */ /* 0x000fe200078e0210 */
[----:B------:R-:W-:-:S02]  /*0d10*/  LOP3.LUT R2, R0, 0x1ffffff8, RZ, 0xc0, !PT ;  /* 0x1ffffff800027812 */ /* 0x000fc400078ec0ff */
[----:B------:R-:W-:Y:S01]  /*0d20*/  SHF.R.S32.HI R7, RZ, 0x5, R7 ;  /* 0x00000005ff077819 */ /* 0x000fe20000011407 */
[----:B------:R-:W-:Y:S01]  /*0d30*/  IMAD.IADD R4, R4, 0x1, -R9 ;  /* 0x0000000104047824 */ /* 0x000fe200078e0a09 */
[----:B------:R-:W-:Y:S01]  /*0d40*/  LOP3.LUT R3, R6, 0x7ffffffc, RZ, 0xc0, !PT ;  /* 0x7ffffffc06037812 */ /* 0x000fe200078ec0ff */
[----:B------:R-:W-:Y:S01]  /*0d50*/  IMAD.IADD R2, R205, 0x1, -R2 ;  /* 0x00000001cd027824 */ /* 0x000fe200078e0a02 */
[----:B------:R-:W-:Y:S01]  /*0d60*/  SHF.R.S32.HI R200, RZ, 0x3, R0 ;  /* 0x00000003ffc87819 */ /* 0x000fe20000011400 */
[----:B------:R-:W-:Y:S02]  /*0d70*/  IMAD R7, R7, 0x10, R4 ;  /* 0x0000001007077824 */ /* 0x000fe400078e0204 */
[----:B------:R-:W-:Y:S02]  /*0d80*/  IMAD.SHL.U32 R18, R2, 0x8, RZ ;  /* 0x0000000802127824 */ /* 0x000fe400078e00ff */
[----:B------:R-:W-:Y:S02]  /*0d90*/  IMAD R22, R22, 0x40, R7 ;  /* 0x0000004016167824 */ /* 0x000fe400078e0207 */
[----:B------:R-:W-:-:S07]  /*0da0*/  IMAD.IADD R2, R202, 0x1, -R3 ;  /* 0x00000001ca027824 */ /* 0x000fce00078e0a03 */
.L_x_10527:
        /* <DEDUP_REMOVED lines=20> */
.L_x_10481:
[----:B------:R-:W-:Y:S01]  /*0ef0*/  ULDC UR6, c[0x0][0xdc4] ;  /* 0x0003710000067ab9 */ /* 0x000fe20000000800 */
[----:B------:R-:W-:Y:S01]  /*0f00*/  UMOV UR40, UR7 ;  /* 0x0000000700287c82 */ /* 0x000fe20008000000 */
[----:B------:R-:W-:-:S11]  /*0f10*/  UISETP.NE.AND UP0, UPT, UR6, 0x1, UPT ;  /* 0x000000010600788c */ /* 0x000fd6000bf05270 */
[----:B------:R-:W-:Y:S02]  /*0f20*/  @UP0 ULDC.64 UR10, c[0x0][0xdc8] ;  /* 0x00037200000a0ab9 */ /* 0x000fe40000000a00 */
[----:B------:R-:W-:-:S04]  /*0f30*/  UIMAD.WIDE.U32 UR4, UR7, UR10, URZ ;  /* 0x0000000a070472a5 */ /* 0x000fc8000f8e003f */
[----:B------:R-:W-:-:S04]  /*0f40*/  @UP0 USHF.R.U32.HI UR40, URZ, UR11, UR5 ;  /* 0x0000000b3f280299 */ /* 0x000fc80008011605 */
[----:B------:R-:W-:-:S12]  /*0f50*/  UIMAD UR4, UR40, UR6, URZ ;  /* 0x00000006280472a4 */ /* 0x000fd8000f8e023f */
.L_x_10482:
[----:B------:R-:W-:Y:S01]  /*0f60*/  ULDC.64 UR10, c[0x0][0x3f8] ;  /* 0x0000fe00000a7ab9 */ /* 0x000fe20000000a00 */
[----:B------:R-:W-:Y:S01]  /*0f70*/  UIADD3 UR9, UR7, -UR4, URZ ;  /* 0x8000000407097290 */ /* 0x000fe2000fffe03f */
[----:B------:R-:W-:Y:S01]  /*0f80*/  PLOP3.LUT P0, PT, PT, PT, PT, 0x80, 0x0 ;  /* 0x000000000000781c */ /* 0x000fe20003f0f070 */
[----:B------:R-:W-:Y:S01]  /*0f90*/  UISETP.NE.U32.AND UP0, UPT, UR10, URZ, UPT ;  /* 0x0000003f0a00728c */ /* 0x000fe2000bf05070 */
[----:B------:R-:W-:Y:S01]  /*0fa0*/  CS2R R20, SRZ ;  /* 0x0000000000147805 */ /* 0x000fe2000001ff00 */
[----:B------:R-:W-:Y:S01]  /*0fb0*/  ULOP3.LUT UR4, URZ, UR40, URZ, 0x33, !UPT ;  /* 0x000000283f047292 */ /* 0x000fe2000f8e333f */
[----:B------:R-:W-:Y:S01]  /*0fc0*/  IMAD.MOV.U32 R3, RZ, RZ, RZ ;  /* 0x000000ffff037224 */ /* 0x000fe200078e00ff */
[----:B------:R-:W-:Y:S01]  /*0fd0*/  ULDC UR5, c[0x0][0xdac] ;  /* 0x00036b0000057ab9 */ /* 0x000fe20000000800 */
[----:B------:R-:W-:Y:S01]  /*0fe0*/  UISETP.NE.AND.EX UP0, UPT, UR11, URZ, UPT, UP0 ;  /* 0x0000003f0b00728c */ /* 0x000fe2000bf05300 */
[----:B------:R-:W-:Y:S01]  /*0ff0*/  CS2R R150, SRZ ;  /* 0x0000000000967805 */ /* 0x000fe2000001ff00 */
[----:B------:R-:W-:Y:S01]  /*1000*/  UIADD3 UR4, UR4, UR5, URZ ;  /* 0x0000000504047290 */ /* 0x000fe2000fffe03f */
[----:B------:R-:W-:Y:S01]  /*1010*/  CS2R R148, SRZ ;  /* 0x0000000000947805 */ /* 0x000fe2000001ff00 */
[----:B------:R-:W-:Y:S01]  /*1020*/  ULDC UR45, c[0x0][0x404] ;  /* 0x00010100002d7ab9 */ /* 0x000fe20000000800 */
[----:B------:R-:W-:Y:S01]  /*1030*/  ULDC UR6, c[0x0][0x2e0] ;  /* 0x0000b80000067ab9 */ /* 0x000fe20000000800 */
[----:B------:R-:W-:Y:S01]  /*1040*/  USEL UR45, UR45, 0x1, UP0 ;  /* 0x000000012d2d7887 */ /* 0x000fe20008000000 */
[----:B------:R-:W-:Y:S01]  /*1050*/  CS2R R146, SRZ ;  /* 0x0000000000927805 */ /* 0x000fe2000001ff00 */
[----:B------:R-:W-:Y:S01]  /*1060*/  USHF.L.U32 UR42, UR4, 0x7, URZ ;  /* 0x00000007042a7899 */ /* 0x000fe2000800063f */
[----:B------:R-:W-:Y:S01]  /*1070*/  CS2R R144, SRZ ;  /* 0x0000000000907805 */ /* 0x000fe2000001ff00 */
[----:B------:R-:W-:Y:S01]  /*1080*/  ULDC UR7, c[0x0][0x288] ;  /* 0x0000a20000077ab9 */ /* 0x000fe20000000800 */
[----:B------:R-:W-:Y:S01]  /*1090*/  UIMAD UR45, UR45, UR6, URZ ;  /* 0x000000062d2d72a4 */ /* 0x000fe2000f8e023f */
[----:B------:R-:W-:Y:S01]  /*10a0*/  CS2R R142, SRZ ;  /* 0x00000000008e7805 */ /* 0x000fe2000001ff00 */
[----:B------:R-:W-:Y:S01]  /*10b0*/  UIADD3 UR5, UR42, 0xdf, -UR7 ;  /* 0x000000df2a057890 */ /* 0x000fe2000fffe807 */
[----:B------:R-:W-:Y:S01]  /*10c0*/  CS2R R140, SRZ ;  /* 0x00000000008c7805 */ /* 0x000fe2000001ff00 */
[----:B------:R-:W-:Y:S01]  /*10d0*/  UIADD3 UR4, UR45, 0x5f, URZ ;  /* 0x0000005f2d047890 */ /* 0x000fe2000fffe03f */
[----:B------:R-:W-:Y:S01]  /*10e0*/  CS2R R138, SRZ ;  /* 0x00000000008a7805 */ /* 0x000fe2000001ff00 */
[----:B------:R-:W-:Y:S01]  /*10f0*/  UIADD3 UR6, UR45, UR5, URZ ;  /* 0x000000052d067290 */ /* 0x000fe2000fffe03f */
[----:B------:R-:W-:Y:S01]  /*1100*/  CS2R R136, SRZ ;  /* 0x0000000000887805 */ /* 0x000fe2000001ff00 */
[----:B------:R-:W-:Y:S01]  /*1110*/  UIMAD.WIDE UR4, UR4, 0x2aaaaaab, URZ ;  /* 0x2aaaaaab040478a5 */ /* 0x000fe2000f8e023f */
[----:B------:R-:W-:Y:S01]  /*1120*/  CS2R R134, SRZ ;  /* 0x0000000000867805 */ /* 0x000fe2000001ff00 */
[----:B------:R-:W-:Y:S01]  /*1130*/  UIMAD.WIDE UR6, UR6, 0x2aaaaaab, URZ ;  /* 0x2aaaaaab060678a5 */ /* 0x000fe2000f8e023f */
[----:B------:R-:W-:Y:S01]  /*1140*/  CS2R R132, SRZ ;  /* 0x0000000000847805 */ /* 0x000fe2000001ff00 */
[----:B------:R-:W-:Y:S01]  /*1150*/  USHF.R.U32.HI UR4, URZ, 0x1f, UR5 ;  /* 0x0000001f3f047899 */ /* 0x000fe20008011605 */
[----:B------:R-:W-:Y:S01]  /*1160*/  CS2R R130, SRZ ;  /* 0x0000000000827805 */ /* 0x000fe2000001ff00 */
[----:B------:R-:W-:Y:S01]  /*1170*/  USHF.R.U32.HI UR6, URZ, 0x1f, UR7 ;  /* 0x0000001f3f067899 */ /* 0x000fe20008011607 */
[----:B------:R-:W-:Y:S01]  /*1180*/  CS2R R128, SRZ ;  /* 0x0000000000807805 */ /* 0x000fe2000001ff00 */
[----:B------:R-:W-:Y:S01]  /*1190*/  ULEA.HI.SX32 UR41, UR5, UR4, 0x1c ;  /* 0x0000000405297291 */ /* 0x000fe2000f8fe23f */
[----:B------:R-:W-:Y:S01]  /*11a0*/  CS2R R126, SRZ ;  /* 0x00000000007e7805 */ /* 0x000fe2000001ff00 */
[----:B------:R-:W-:Y:S01]  /*11b0*/  ULEA.HI.SX32 UR6, UR7, UR6, 0x1c ;  /* 0x0000000607067291 */ /* 0x000fe2000f8fe23f */
[----:B------:R-:W-:Y:S01]  /*11c0*/  CS2R R124, SRZ ;  /* 0x00000000007c7805 */ /* 0x000fe2000001ff00 */
[----:B------:R-:W-:Y:S01]  /*11d0*/  ULDC UR43, c[0x0][0xdb8] ;  /* 0x00036e00002b7ab9 */ /* 0x000fe20000000800 */
[----:B------:R-:W-:Y:S01]  /*11e0*/  ULDC UR10, c[0x0][0xdc4] ;  /* 0x00037100000a7ab9 */ /* 0x000fe20000000800 */
[----:B------:R-:W-:Y:S01]  /*11f0*/  UISETP.LT.AND UP0, UPT, UR41, UR6, UPT ;  /* 0x000000062900728c */ /* 0x000fe2000bf01270 */
[----:B------:R-:W-:Y:S01]  /*1200*/  CS2R R122, SRZ ;  /* 0x00000000007a7805 */ /* 0x000fe2000001ff00 */
[----:B------:R-:W-:Y:S01]  /*1210*/  UISETP.NE.AND UP1, UPT, UR43, 0x1, UPT ;  /* 0x000000012b00788c */ /* 0x000fe2000bf25270 */
[----:B------:R-:W-:Y:S01]  /*1220*/  CS2R R120, SRZ ;  /* 0x0000000000787805 */ /* 0x000fe2000001ff00 */
[----:B------:R-:W-:Y:S01]  /*1230*/  USEL UR41, UR41, UR6, UP0 ;  /* 0x0000000629297287 */ /* 0x000fe20008000000 */
[----:B------:R-:W-:Y:S01]  /*1240*/  CS2R R118, SRZ ;  /* 0x0000000000767805 */ /* 0x000fe2000001ff00 */
[----:B------:R-:W-:Y:S01]  /*1250*/  UIMAD UR9, UR8, UR10, UR9 ;  /* 0x0000000a080972a4 */ /* 0x000fe2000f8e0209 */
[----:B------:R-:W-:Y:S01]  /*1260*/  CS2R R116, SRZ ;  /* 0x0000000000747805 */ /* 0x000fe2000001ff00 */
[----:B------:R-:W-:Y:S01]  /*1270*/  UISETP.GE.AND UP0, UPT, UR41, 0x1, UPT ;  /* 0x000000012900788c */ /* 0x000fe2000bf06270 */
[----:B------:R-:W-:-:S02]  /*1280*/  CS2R R114, SRZ ;  /* 0x0000000000727805 */ /* 0x000fc4000001ff00 */
        /* <DEDUP_REMOVED lines=8> */
[----:B------:R-:W-:Y:S01]  /*1310*/  UMOV UR44, UR9 ;  /* 0x00000009002c7c82 */ /* 0x000fe20008000000 */
[----:B------:R-:W-:Y:S01]  /*1320*/  @UP1 USHF.R.U32.HI UR44, URZ, UR7, UR5 ;  /* 0x000000073f2c1299 */ /* 0x000fe20008011605 */
[----:B------:R-:W-:-:S02]  /*1330*/  CS2R R104, SRZ ;  /* 0x0000000000687805 */ /* 0x000fc4000001ff00 */
[----:B------:R-:W-:Y:S02]  /*1340*/  MOV R94, RZ ;  /* 0x000000ff005e7202 */ /* 0x000fe40000000f00 */
[----:B------:R-:W-:Y:S01]  /*1350*/  CS2R R98, SRZ ;  /* 0x0000000000627805 */ /* 0x000fe2000001ff00 */
[----:B------:R-:W-:Y:S01]  /*1360*/  UIADD3 UR4, -UR44, URZ, URZ ;  /* 0x0000003f2c047290 */ /* 0x000fe2000fffe13f */
[----:B------:R-:W-:Y:S02]  /*1370*/  CS2R R100, SRZ ;  /* 0x0000000000647805 */ /* 0x000fe4000001ff00 */
[----:B------:R-:W-:Y:S02]  /*1380*/  CS2R R86, SRZ ;  /* 0x0000000000567805 */ /* 0x000fe4000001ff00 */
[----:B------:R-:W-:Y:S01]  /*1390*/  CS2R R96, SRZ ;  /* 0x0000000000607805 */ /* 0x000fe2000001ff00 */
[----:B------:R-:W-:Y:S01]  /*13a0*/  UIMAD UR43, UR43, UR4, UR9 ;  /* 0x000000042b2b72a4 */ /* 0x000fe2000f8e0209 */
        /* <DEDUP_REMOVED lines=33> */
[----:B------:R-:W-:Y:S02]  /*15c0*/  IMAD.MOV.U32 R173, RZ, RZ, RZ ;  /* 0x000000ffffad7224 */ /* 0x000fe400078e00ff */
[----:B------:R-:W-:Y:S02]  /*15d0*/  IMAD.MOV.U32 R6, RZ, RZ, RZ ;  /* 0x000000ffff067224 */ /* 0x000fe400078e00ff */
[----:B------:R-:W-:Y:S02]  /*15e0*/  IMAD.MOV.U32 R175, RZ, RZ, RZ ;  /* 0x000000ffffaf7224 */ /* 0x000fe400078e00ff */
        /* <DEDUP_REMOVED lines=30> */
.L_x_10484:
        /* <DEDUP_REMOVED lines=8> */
.L_x_10586:
[----:B-1----:R-:W-:Y:S01]  /*1850*/  IMAD.U32 R0, RZ, RZ, UR48 ;  /* 0x00000030ff007e24 */ /* 0x002fe2000f8e00ff */
[----:B------:R-:W-:Y:S05]  /*1860*/  WARPSYNC.ALL ;  /* 0x0000000000007948 */ /* 0x000fea0003800000 */
[----:B------:R1:W-:Y:S01]  /*1870*/  BAR.SYNC.DEFER_BLOCKING R6, 0x100 ;  /* 0x000400060000751d */ /* 0x0003e20000010000 */
[----:B------:R-:W-:-:S13]  /*1880*/  ISETP.NE.AND P0, PT, R0, 0x3, PT ;  /* 0x000000030000780c */ /* 0x000fda0003f05270 */
[----:B-1----:R-:W-:Y:S05]  /*1890*/  @!P0 BRA `(.L_x_10486) ;  /* 0x0000000000048947 */ /* 0x002fea0003800000 */
[----:B------:R-:W-:Y:S01]  /*18a0*/  BPT.TRAP 0x1 ;  /* 0x000000040000795c */ /* 0x000fe20000300000 */
.L_x_10486:
[----:B------:R-:W-:Y:S01]  /*18b0*/  ULEA UR21, UR37, UR49, 0x3 ;  /* 0x0000003125157291 */ /* 0x000fe2000f8e183f */
[----:B------:R-:W-:-:S05]  /*18c0*/  IMAD.U32 R7, RZ, RZ, UR38 ;  /* 0x00000026ff077e24 */ /* 0x000fca000f8e00ff */
[----:B------:R-:W-:-:S04]  /*18d0*/  SHF.L.U32 R7, R7, 0x1f, RZ ;  /* 0x0000001f07077819 */ /* 0x000fc800000006ff */
[----:B------:R1:W2:Y:S01]  /*18e0*/  SYNCS.PHASECHK.TRANS64.TRYWAIT P1, [UR21+0x22830], R7 ;  /* 0x02283007ff0075a7 */ /* 0x0002a20008020155 */
[----:B------:R-:W-:Y:S05]  /*18f0*/  @!P0 BRA `(.L_x_10487) ;  /* 0x0000000000048947 */ /* 0x000fea0003800000 */
[----:B------:R-:W-:Y:S01]  /*1900*/  BPT.TRAP 0x1 ;  /* 0x000000040000795c */ /* 0x000fe20000300000 */
.L_x_10487:
[----:B--2---:R-:W-:Y:S05]  /*1910*/  @P1 BRA `(.L_x_10488) ;  /* 0x0000000000081947 */ /* 0x004fea0003800000 */
[----:B------:R-:W2:Y:S02]  /*1920*/  SYNCS.PHASECHK.TRANS64.TRYWAIT P1, [UR21+0x22830], R7 ;  /* 0x02283007ff0075a7 */ /* 0x000ea40008020155 */
[----:B--2---:R-:W-:Y:S05]  /*1930*/  @!P1 BRA `(.L_x_10489) ;  /* 0x000000ac003c9947 */ /* 0x004fea0003800000 */
.L_x_10488:
[----:B------:R-:W-:Y:S01]  /*1940*/  UIADD3 UR4, UR49, 0x1c400, URZ ;  /* 0x0001c40031047890 */ /* 0x000fe2000fffe03f */
[----:B------:R-:W-:Y:S01]  /*1950*/  WARPGROUP.ARRIVE ;  /* 0x00000000000079c5 */ /* 0x000fe20000000000 */
[----:B------:R-:W-:Y:S01]  /*1960*/  ULOP3.LUT UR16, UR52, 0x10000, URZ, 0xfc, !UPT ;  /* 0x0001000034107892 */ /* 0x000fe2000f8efc3f */
[----:B------:R-:W-:Y:S01]  /*1970*/  VIADD R4, R22, UR42 ;  /* 0x0000002a16047c36 */ /* 0x000fe20008000000 */
        /* <DEDUP_REMOVED lines=20> */
[----:B------:R-:W-:Y:S01]  /*1ac0*/  ULDC UR25, c[0x0][0x988] ;  /* 0x0002620000197ab9 */ /* 0x000fe20000000800 */
[----:B------:R-:W-:-:S02]  /*1ad0*/  WARPGROUP.DEPBAR.LE gsb0, 0x0 ;  /* 0x00008000000079c5 */ /* 0x000fc40000010000 */
[----:B------:R-:W-:-:S06]  /*1ae0*/  WARPGROUP.ARRIVE ;  /* 0x00000000000079c5 */ /* 0x000fcc0000000000 */
[----:B------:R-:W-:Y:S01]  /*1af0*/  HGMMA.64x96x16.F32.BF16 R24, gdesc[UR4], R24, gsb0 ;  /* 0x01600000041879f0 */ /* 0x000fe20008001818 */
[----:B------:R-:W-:Y:S02]  /*1b00*/  UIMAD UR6, UR41, -0x60, UR45 ;  /* 0xffffffa0290678a4 */ /* 0x000fe4000f8e022d */
[----:B------:R-:W-:Y:S02]  /*1b10*/  WARPGROUP.DEPBAR.LE gsb0, 0x0 ;  /* 0x00008000000079c5 */ /* 0x000fe40000010000 */
[----:B------:R-:W-:-:S06]  /*1b20*/  WARPGROUP.ARRIVE ;  /* 0x00000000000079c5 */ /* 0x000fcc0000000000 */
[----:B------:R-:W-:Y:S01]  /*1b30*/  HGMMA.64x96x16.F32.BF16 R24, gdesc[UR8], R24, gsb0 ;  /* 0x01600000081879f0 */ /* 0x000fe20008001818 */
[----:B------:R-:W-:Y:S02]  /*1b40*/  ULDC UR11, c[0x0][0x288] ;  /* 0x0000a200000b7ab9 */ /* 0x000fe40000000800 */
[----:B------:R-:W-:Y:S02]  /*1b50*/  UIADD3 UR7, -UR11, 0x61, UR6 ;  /* 0x000000610b077890 */ /* 0x000fe4000fffe106 */
[----:B------:R-:W-:-:S04]  /*1b60*/  UIADD3 UR6, UR6, 0x60, URZ ;  /* 0x0000006006067890 */ /* 0x000fc8000fffe03f */
[----:B------:R-:W-:Y:S02]  /*1b70*/  MOV R3, UR7 ;  /* 0x0000000700037c02 */ /* 0x000fe40008000f00 */
[----:B------:R-:W-:-:S03]  /*1b80*/  IMAD.U32 R5, RZ, RZ, UR6 ;  /* 0x00000006ff057e24 */ /* 0x000fc6000f8e00ff */
[C---:B------:R-:W-:Y:S02]  /*1b90*/  IMAD R3, R2.reuse, -0x2, R3 ;  /* 0xfffffffe02037824 */ /* 0x040fe400078e0203 */
[----:B--2---:R-:W-:-:S03]  /*1ba0*/  IMAD R0, R2, -0x2, R5 ;  /* 0xfffffffe02007824 */ /* 0x004fc600078e0205 */
[----:B------:R-:W-:-:S04]  /*1bb0*/  IADD3 R5, R3, 0x8, R4 ;  /* 0x0000000803057810 */ /* 0x000fc80007ffe004 */
[----:B------:R-:W-:Y:S02]  /*1bc0*/  VIMNMX R5, R0, R5, PT ;  /* 0x0000000500057248 */ /* 0x000fe40003fe0100 */
[----:B------:R-:W-:Y:S02]  /*1bd0*/  VIADDMNMX R0, R4, R3, R0, PT ;  /* 0x0000000304007246 */ /* 0x000fe40003800100 */
[C---:B------:R-:W-:Y:S02]  /*1be0*/  ISETP.GT.AND P1, PT, R5.reuse, RZ, PT ;  /* 0x000000ff0500720c */ /* 0x040fe40003f24270 */
[C---:B------:R-:W-:Y:S02]  /*1bf0*/  ISETP.GT.AND P2, PT, R5.reuse, 0x1, PT ;  /* 0x000000010500780c */ /* 0x040fe40003f44270 */
[----:B------:R-:W-:Y:S02]  /*1c00*/  ISETP.GT.AND P3, PT, R5, 0x8, PT ;  /* 0x000000080500780c */ /* 0x000fe40003f64270 */
[----:B------:R-:W-:Y:S01]  /*1c10*/  ISETP.GT.AND P4, PT, R0, 0x9, PT ;  /* 0x000000090000780c */ /* 0x000fe20003f84270 */
[----:B------:R-:W-:-:S02]  /*1c20*/  WARPGROUP.DEPBAR.LE gsb0, 0x0 ;  /* 0x00008000000079c5 */ /* 0x000fc40000010000 */
[----:B------:R-:W-:-:S06]  /*1c30*/  WARPGROUP.ARRIVE ;  /* 0x00000000000079c5 */ /* 0x000fcc0000000000 */
[----:B------:R-:W-:Y:S03]  /*1c40*/  HGMMA.64x96x16.F32.BF16 R24, gdesc[UR12], R24, gsb0 ;  /* 0x016000000c1879f0 */ /* 0x000fe60008001818 */
        /* <DEDUP_REMOVED lines=72> */
[----:B------:R-:W2:Y:S01]  /*20d0*/  SHFL.BFLY PT, R5, R8, 0x2, 0x1f ;  /* 0x0c401f0008057f89 */ /* 0x000ea200000e0000 */
[----:B------:R-:W-:Y:S02]  /*20e0*/  FSEL R24, R24, -INF , P1 ;  /* 0xff80000018187808 */ /* 0x000fe40000800000 */
[----:B------:R-:W-:Y:S02]  /*20f0*/  FSEL R25, R25, -INF , P2 ;  /* 0xff80000019197808 */ /* 0x000fe40001000000 */
[----:B------:R-:W-:Y:S02]  /*2100*/  FSEL R28, R28, -INF , P3 ;  /* 0xff8000001c1c7808 */ /* 0x000fe40001800000 */
[----:B------:R-:W-:Y:S02]  /*2110*/  FMNMX.FTZ R3, R24, R25, !PT ;  /* 0x0000001918037209 */ /* 0x000fe40007810000 */
[----:B------:R-:W-:-:S02]  /*2120*/  ISETP.GT.AND P1, PT, R0, 0x10, PT ;  /* 0x000000100000780c */ /* 0x000fc40003f24270 */
[----:B------:R-:W-:Y:S02]  /*2130*/  FSEL R29, R29, -INF , P4 ;  /* 0xff8000001d1d7808 */ /* 0x000fe40002000000 */
[----:B------:R-:W-:Y:S02]  /*2140*/  FSEL R32, R32, -INF , P1 ;  /* 0xff80000020207808 */ /* 0x000fe40000800000 */
[----:B------:R-:W-:-:S04]  /*2150*/  ISETP.GT.AND P1, PT, R0, 0x18, PT ;  /* 0x000000180000780c */ /* 0x000fc80003f24270 */
[----:B------:R-:W-:Y:S02]  /*2160*/  FSEL R36, R36, -INF , P1 ;  /* 0xff80000024247808 */ /* 0x000fe40000800000 */
[----:B------:R-:W-:Y:S02]  /*2170*/  ISETP.GT.AND P1, PT, R0, 0x20, PT ;  /* 0x000000200000780c */ /* 0x000fe40003f24270 */
[----:B--2---:R-:W-:Y:S02]  /*2180*/  FMNMX.FTZ R9, R8, R5, !PT ;  /* 0x0000000508097209 */ /* 0x004fe40007810000 */
[----:B------:R-:W-:Y:S02]  /*2190*/  FSEL R40, R40, -INF , P1 ;  /* 0xff80000028287808 */ /* 0x000fe40000800000 */
[----:B------:R-:W-:Y:S01]  /*21a0*/  ISETP.GT.AND P1, PT, R0, 0x28, PT ;  /* 0x000000280000780c */ /* 0x000fe20003f24270 */
[----:B------:R-:W2:Y:S03]  /*21b0*/  SHFL.BFLY PT, R10, R9, 0x1, 0x1f ;  /* 0x0c201f00090a7f89 */ /* 0x000ea600000e0000 */
[----:B------:R-:W-:-:S02]  /*21c0*/  FSEL R44, R44, -INF , P1 ;  /* 0xff8000002c2c7808 */ /* 0x000fc40000800000 */
[----:B------:R-:W-:-:S04]  /*21d0*/  ISETP.GT.AND P1, PT, R0, 0x30, PT ;  /* 0x000000300000780c */ /* 0x000fc80003f24270 */
[----:B------:R-:W-:Y:S02]  /*21e0*/  FSEL R48, R48, -INF , P1 ;  /* 0xff80000030307808 */ /* 0x000fe40000800000 */
[----:B------:R-:W-:-:S04]  /*21f0*/  ISETP.GT.AND P1, PT, R0, 0x38, PT ;  /* 0x000000380000780c */ /* 0x000fc80003f24270 */
[----:B------:R-:W-:Y:S02]  /*2200*/  FSEL R52, R52, -INF , P1 ;  /* 0xff80000034347808 */ /* 0x000fe40000800000 */
[----:B------:R-:W-:-:S04]  /*2210*/  ISETP.GT.AND P1, PT, R0, 0x40, PT ;  /* 0x000000400000780c */ /* 0x000fc80003f24270 */
[----:B------:R-:W-:Y:S02]  /*2220*/  FSEL R56, R56, -INF , P1 ;  /* 0xff80000038387808 */ /* 0x000fe40000800000 */
[----:B------:R-:W-:Y:S02]  /*2230*/  ISETP.GT.AND P1, PT, R0, 0x48, PT ;  /* 0x000000480000780c */ /* 0x000fe40003f24270 */
[----:B--2---:R-:W-:Y:S02]  /*2240*/  FMNMX.FTZ R5, R9, R10, !PT ;  /* 0x0000000a09057209 */ /* 0x004fe40007810000 */
[----:B------:R-:W-:Y:S02]  /*2250*/  FSEL R60, R60, -INF , P1 ;  /* 0xff8000003c3c7808 */ /* 0x000fe40000800000 */
[C---:B------:R-:W-:Y:S01]  /*2260*/  FSETP.NEU.FTZ.AND P2, PT, R5.reuse, -INF , PT ;  /* 0xff8000000500780b */ /* 0x040fe20003f5d000 */
[----:B------:R-:W-:Y:S01]  /*2270*/  FMUL.FTZ R4, R5, UR25 ;  /* 0x0000001905047c20 */ /* 0x000fe20008410000 */
[----:B------:R-:W-:-:S04]  /*2280*/  ISETP.GT.AND P1, PT, R0, 0x50, PT ;  /* 0x000000500000780c */ /* 0x000fc80003f24270 */
[----:B------:R-:W-:Y:S02]  /*2290*/  FSEL R8, R4, RZ, P2 ;  /* 0x000000ff04087208 */ /* 0x000fe40001000000 */
[----:B------:R-:W-:Y:S02]  /*22a0*/  FMNMX.FTZ R4, R28, R3, !PT ;  /* 0x000000031c047209 */ /* 0x000fe40007810000 */
[----:B------:R-:W-:Y:S01]  /*22b0*/  ISETP.GT.AND P2, PT, R0, 0x11, PT ;  /* 0x000000110000780c */ /* 0x000fe20003f44270 */
[--C-:B------:R-:W-:Y:S01]  /*22c0*/  FFMA.FTZ R26, R26, UR25, -R8.reuse ;  /* 0x000000191a1a7c23 */ /* 0x100fe20008010808 */
[----:B------:R-:W-:Y:S01]  /*22d0*/  FMNMX.FTZ R3, R29, R4, !PT ;  /* 0x000000041d037209 */ /* 0x000fe20007810000 */
[--C-:B------:R-:W-:Y:S01]  /*22e0*/  FFMA.FTZ R27, R27, UR25, -R8.reuse ;  /* 0x000000191b1b7c23 */ /* 0x100fe20008010808 */
[----:B------:R-:W-:Y:S01]  /*22f0*/  FSEL R33, R33, -INF , P2 ;  /* 0xff80000021217808 */ /* 0x000fe20001000000 */
[--C-:B------:R-:W-:Y:S01]  /*2300*/  FFMA.FTZ R30, R30, UR25, -R8.reuse ;  /* 0x000000191e1e7c23 */ /* 0x100fe20008010808 */
[----:B------:R-:W-:Y:S01]  /*2310*/  FMNMX.FTZ R4, R32, R3, !PT ;  /* 0x0000000320047209 */ /* 0x000fe20007810000 */
[----:B------:R-:W-:Y:S01]  /*2320*/  MUFU.EX2 R26, R26 ;  /* 0x0000001a001a7308 */ /* 0x000fe20000000800 */
[----:B------:R-:W-:Y:S01]  /*2330*/  ISETP.GT.AND P2, PT, R0, 0x19, PT ;  /* 0x000000190000780c */ /* 0x000fe20003f44270 */
[--C-:B------:R-:W-:Y:S01]  /*2340*/  FFMA.FTZ R31, R31, UR25, -R8.reuse ;  /* 0x000000191f1f7c23 */ /* 0x100fe20008010808 */
[----:B------:R-:W-:Y:S01]  /*2350*/  FMNMX.FTZ R3, R33, R4, !PT ;  /* 0x0000000421037209 */ /* 0x000fe20007810000 */
[--C-:B------:R-:W-:Y:S01]  /*2360*/  FFMA.FTZ R34, R34, UR25, -R8.reuse ;  /* 0x0000001922227c23 */ /* 0x100fe20008010808 */
[----:B------:R-:W-:Y:S01]  /*2370*/  FSEL R37, R37, -INF , P2 ;  /* 0xff80000025257808 */ /* 0x000fe20001000000 */
[--C-:B------:R-:W-:Y:S01]  /*2380*/  FFMA.FTZ R35, R35, UR25, -R8.reuse ;  /* 0x0000001923237c23 */ /* 0x100fe20008010808 */
[----:B------:R-:W-:Y:S01]  /*2390*/  FMNMX.FTZ R4, R36, R3, !PT ;  /* 0x0000000324047209 */ /* 0x000fe20007810000 */
[----:B------:R-:W2:Y:S01]  /*23a0*/  MUFU.EX2 R27, R27 ;  /* 0x0000001b001b7308 */ /* 0x000ea20000000800 */
        /* <DEDUP_REMOVED lines=15> */
[----:B------:R-:W4:Y:S01]  /*24a0*/  MUFU.EX2 R31, R31 ;  /* 0x0000001f001f7308 */ /* 0x000f220000000800 */
[----:B------:R-:W-:Y:S01]  /*24b0*/  ISETP.GT.AND P2, PT, R0, 0x31, PT ;  /* 0x000000310000780c */ /* 0x000fe20003f44270 */
[----:B--2---:R-:W-:Y:S01]  /*24c0*/  FADD.FTZ R9, R26, R27 ;  /* 0x0000001b1a097221 */ /* 0x004fe20000010000 */
        /* <DEDUP_REMOVED lines=29> */
[----:B------:R-:W5:Y:S01]  /*26a0*/  MUFU.EX2 R39, R39 ;  /* 0x0000002700277308 */ /* 0x000f620000000800 */
[----:B------:R-:W-:Y:S01]  /*26b0*/  ISETP.GT.AND P2, PT, R0, 0x51, PT ;  /* 0x000000510000780c */ /* 0x000fe20003f44270 */
[----:B------:R-:W-:Y:S01]  /*26c0*/  FFMA.FTZ R8, R71, UR25, -R8 ;  /* 0x0000001947087c23 */ /* 0x000fe20008010808 */
[----:B------:R-:W-:-:S02]  /*26d0*/  FSEL R64, R64, -INF , P1 ;  /* 0xff80000040407808 */ /* 0x000fc40000800000 */
[----:B------:R-:W-:Y:S02]  /*26e0*/  FMNMX.FTZ R3, R61, R4, !PT ;  /* 0x000000043d037209 */ /* 0x000fe40007810000 */
[----:B------:R-:W-:Y:S01]  /*26f0*/  ISETP.GT.AND P1, PT, R0, 0x58, PT ;  /* 0x000000580000780c */ /* 0x000fe20003f24270 */
[----:B------:R-:W-:Y:S01]  /*2700*/  MUFU.EX2 R42, R42 ;  /* 0x0000002a002a7308 */ /* 0x000fe20000000800 */
[----:B------:R-:W-:Y:S02]  /*2710*/  FSEL R65, R65, -INF , P2 ;  /* 0xff80000041417808 */ /* 0x000fe40001000000 */
[----:B------:R-:W-:Y:S02]  /*2720*/  FMNMX.FTZ R4, R64, R3, !PT ;  /* 0x0000000340047209 */ /* 0x000fe40007810000 */
[----:B------:R-:W-:Y:S02]  /*2730*/  ISETP.GT.AND P2, PT, R0, 0x59, PT ;  /* 0x000000590000780c */ /* 0x000fe40003f44270 */
[----:B------:R-:W-:Y:S01]  /*2740*/  FSEL R68, R68, -INF , P1 ;  /* 0xff80000044447808 */ /* 0x000fe20000800000 */
[----:B------:R-:W1:Y:S01]  /*2750*/  MUFU.EX2 R43, R43 ;  /* 0x0000002b002b7308 */ /* 0x000e620000000800 */
[----:B------:R-:W-:-:S02]  /*2760*/  FMNMX.FTZ R3, R65, R4, !PT ;  /* 0x0000000441037209 */ /* 0x000fc40007810000 */
[----:B------:R-:W-:Y:S02]  /*2770*/  FSEL R69, R69, -INF , P2 ;  /* 0xff80000045457808 */ /* 0x000fe40001000000 */
[----:B------:R-:W-:Y:S02]  /*2780*/  FMNMX.FTZ R0, R68, R3, !PT ;  /* 0x0000000344007209 */ /* 0x000fe40007810000 */
[----:B------:R-:W-:Y:S01]  /*2790*/  F2FP.BF16.F32.PACK_AB R153, R27, R26 ;  /* 0x0000001a1b99723e */ /* 0x000fe200000010ff */
[----:B------:R-:W-:Y:S01]  /*27a0*/  MUFU.EX2 R46, R46 ;  /* 0x0000002e002e7308 */ /* 0x000fe20000000800 */
[----:B------:R-:W-:Y:S02]  /*27b0*/  FMNMX.FTZ R0, R69, R0, !PT ;  /* 0x0000000045007209 */ /* 0x000fe40007810000 */
[----:B----4-:R-:W-:Y:S02]  /*27c0*/  F2FP.BF16.F32.PACK_AB R155, R31, R30 ;  /* 0x0000001e1f9b723e */ /* 0x010fe400000010ff */
[----:B--2---:R-:W-:Y:S01]  /*27d0*/  F2FP.BF16.F32.PACK_AB R157, R35, R34 ;  /* 0x00000022239d723e */ /* 0x004fe200000010ff */
[----:B------:R-:W2:Y:S01]  /*27e0*/  SHFL.BFLY PT, R3, R0, 0x2, 0x1f ;  /* 0x0c401f0000037f89 */ /* 0x000ea200000e0000 */
[----:B-----5:R-:W-:Y:S01]  /*27f0*/  F2FP.BF16.F32.PACK_AB R159, R39, R38 ;  /* 0x00000026279f723e */ /* 0x020fe200000010ff */
[----:B------:R-:W4:Y:S01]  /*2800*/  MUFU.EX2 R47, R47 ;  /* 0x0000002f002f7308 */ /* 0x000f220000000800 */
[----:B-1----:R-:W-:-:S07]  /*2810*/  F2FP.BF16.F32.PACK_AB R161, R43, R42 ;  /* 0x0000002a2ba1723e */ /* 0x002fce00000010ff */
[----:B------:R1:W-:Y:S08]  /*2820*/  MUFU.EX2 R175, R8 ;  /* 0x0000000800af7308 */ /* 0x0003f00000000800 */
[----:B------:R-:W-:Y:S01]  /*2830*/  MUFU.EX2 R50, R50 ;  /* 0x0000003200327308 */ /* 0x000fe20000000800 */
[----:B-1----:R-:W-:Y:S01]  /*2840*/  IMAD.U32 R8, RZ, RZ, UR21 ;  /* 0x00000015ff087e24 */ /* 0x002fe2000f8e00ff */
[----:B----4-:R-:W-:-:S02]  /*2850*/  F2FP.BF16.F32.PACK_AB R163, R47, R46 ;  /* 0x0000002e2fa3723e */ /* 0x010fc400000010ff */
[----:B--2---:R-:W-:-:S04]  /*2860*/  FMNMX.FTZ R3, R0, R3, !PT ;  /* 0x0000000300037209 */ /* 0x004fc80007810000 */
[----:B------:R-:W1:Y:S01]  /*2870*/  MUFU.EX2 R51, R51 ;  /* 0x0000003300337308 */ /* 0x000e620000000800 */
[----:B------:R-:W2:Y:S07]  /*2880*/  SHFL.BFLY PT, R4, R3, 0x1, 0x1f ;  /* 0x0c201f0003047f89 */ /* 0x000eae00000e0000 */
[----:B------:R-:W-:Y:S08]  /*2890*/  MUFU.EX2 R54, R54 ;  /* 0x0000003600367308 */ /* 0x000ff00000000800 */
[----:B------:R-:W4:Y:S01]  /*28a0*/  MUFU.EX2 R55, R55 ;  /* 0x0000003700377308 */ /* 0x000f220000000800 */
[----:B-1----:R-:W-:-:S07]  /*28b0*/  F2FP.BF16.F32.PACK_AB R165, R51, R50 ;  /* 0x0000003233a5723e */ /* 0x002fce00000010ff */
[----:B------:R-:W-:Y:S01]  /*28c0*/  MUFU.EX2 R58, R58 ;  /* 0x0000003a003a7308 */ /* 0x000fe20000000800 */
[----:B--2---:R-:W-:-:S04]  /*28d0*/  FMNMX.FTZ R4, R3, R4, !PT ;  /* 0x0000000403047209 */ /* 0x004fc80007810000 */
[C---:B------:R-:W-:Y:S01]  /*28e0*/  FSETP.NEU.FTZ.AND P1, PT, R4.reuse, -INF , PT ;  /* 0xff8000000400780b */ /* 0x040fe20003f3d000 */
[----:B------:R-:W-:Y:S02]  /*28f0*/  FMUL.FTZ R0, R4, UR25 ;  /* 0x0000001904007c20 */ /* 0x000fe40008410000 */
[----:B------:R-:W-:Y:S01]  /*2900*/  MUFU.EX2 R59, R59 ;  /* 0x0000003b003b7308 */ /* 0x000fe20000000800 */
[----:B----4-:R-:W-:Y:S02]  /*2910*/  F2FP.BF16.F32.PACK_AB R167, R55, R54 ;  /* 0x0000003637a7723e */ /* 0x010fe400000010ff */
[----:B------:R-:W-:Y:S01]  /*2920*/  FSEL R3, R0, RZ, P1 ;  /* 0x000000ff00037208 */ /* 0x000fe20000800000 */
[----:B------:R-:W-:Y:S01]  /*2930*/  FADD.FTZ R0, R30, R9 ;  /* 0x000000091e007221 */ /* 0x000fe20000010000 */
[----:B---3--:R-:W-:-:S03]  /*2940*/  LOP3.LUT P1, RZ, R11, 0x7f, RZ, 0xc0, !PT ;  /* 0x0000007f0bff7812 */ /* 0x008fc6000782c0ff */
[----:B------:R-:W-:Y:S01]  /*2950*/  MUFU.EX2 R62, R62 ;  /* 0x0000003e003e7308 */ /* 0x000fe20000000800 */
[--C-:B------:R-:W-:Y:S01]  /*2960*/  FFMA.FTZ R24, R24, UR25, -R3.reuse ;  /* 0x0000001918187c23 */ /* 0x100fe20008010803 */
        /* <DEDUP_REMOVED lines=18> */
[----:B------:R-:W-:Y:S01]  /*2a90*/  IADD3 R9, -R23, 0xb, RZ ;  /* 0x0000000b17097810 */ /* 0x000fe20007ffe1ff */
[--C-:B------:R-:W-:Y:S01]  /*2aa0*/  FFMA.FTZ R49, R49, UR25, -R3.reuse ;  /* 0x0000001931317c23 */ /* 0x100fe20008010803 */
[--C-:B------:R-:W-:Y:S01]  /*2ab0*/  FFMA.FTZ R52, R52, UR25, -R3.reuse ;  /* 0x0000001934347c23 */ /* 0x100fe20008010803 */
[----:B------:R-:W-:Y:S01]  /*2ac0*/  FADD.FTZ R13, R39, R10 ;  /* 0x0000000a270d7221 */ /* 0x000fe20000010000 */
[----:B------:R-:W2:Y:S01]  /*2ad0*/  MUFU.EX2 R28, R28 ;  /* 0x0000001c001c7308 */ /* 0x000ea20000000800 */
[--C-:B------:R-:W-:Y:S01]  /*2ae0*/  FFMA.FTZ R53, R53, UR25, -R3.reuse ;  /* 0x0000001935357c23 */ /* 0x100fe20008010803 */
[----:B------:R-:W-:Y:S01]  /*2af0*/  FFMA.FTZ R56, R56, UR25, -R3 ;  /* 0x0000001938387c23 */ /* 0x000fe20008010803 */
[----:B------:R-:W-:Y:S01]  /*2b00*/  FADD.FTZ R12, R42, R13 ;  /* 0x0000000d2a0c7221 */ /* 0x000fe20000010000 */
[--C-:B------:R-:W-:Y:S01]  /*2b10*/  FFMA.FTZ R57, R57, UR25, -R3.reuse ;  /* 0x0000001939397c23 */ /* 0x100fe20008010803 */
[--C-:B------:R-:W-:Y:S01]  /*2b20*/  FFMA.FTZ R60, R60, UR25, -R3.reuse ;  /* 0x000000193c3c7c23 */ /* 0x100fe20008010803 */
[----:B------:R-:W-:Y:S01]  /*2b30*/  FFMA.FTZ R61, R61, UR25, -R3 ;  /* 0x000000193d3d7c23 */ /* 0x000fe20008010803 */
[----:B------:R-:W-:Y:S01]  /*2b40*/  FADD.FTZ R13, R43, R12 ;  /* 0x0000000c2b0d7221 */ /* 0x000fe20000010000 */
[----:B------:R-:W3:Y:S01]  /*2b50*/  MUFU.EX2 R29, R29 ;  /* 0x0000001d001d7308 */ /* 0x000ee20000000800 */
        /* <DEDUP_REMOVED lines=8> */
[----:B--2---:R-:W-:Y:S01]  /*2be0*/  FADD.FTZ R0, R28, R11 ;  /* 0x0000000b1c007221 */ /* 0x004fe20000010000 */
[----:B------:R-:W-:-:S02]  /*2bf0*/  F2FP.BF16.F32.PACK_AB R169, R59, R58 ;  /* 0x0000003a3ba9723e */ /* 0x000fc400000010ff */
[----:B------:R-:W-:-:S04]  /*2c00*/  F2FP.BF16.F32.PACK_AB R152, R25, R24 ;  /* 0x000000181998723e */ /* 0x000fc800000010ff */
[----:B------:R-:W2:Y:S01]  /*2c10*/  MUFU.EX2 R33, R33 ;  /* 0x0000002100217308 */ /* 0x000ea20000000800 */
[C---:B---3--:R-:W-:Y:S01]  /*2c20*/  FADD.FTZ R11, R29.reuse, R0 ;  /* 0x000000001d0b7221 */ /* 0x048fe20000010000 */
[----:B------:R-:W-:Y:S01]  /*2c30*/  @!P1 VIADD R0, R8, 0x22840 ;  /* 0x0002284008009836 */ /* 0x000fe20000000000 */
[----:B------:R-:W-:-:S04]  /*2c40*/  F2FP.BF16.F32.PACK_AB R154, R29, R28 ;  /* 0x0000001c1d9a723e */ /* 0x000fc800000010ff */
[----:B------:R-:W-:Y:S01]  /*2c50*/  @!P1 PRMT R0, RZ, 0x654, R0 ;  /* 0x00000654ff009816 */ /* 0x000fe20000000000 */
[----:B------:R-:W3:Y:S01]  /*2c60*/  MUFU.EX2 R36, R36 ;  /* 0x0000002400247308 */ /* 0x000ee20000000800 */
[----:B-1----:R-:W-:Y:S01]  /*2c70*/  FADD.FTZ R10, R32, R11 ;  /* 0x0000000b200a7221 */ /* 0x002fe20000010000 */
[----:B------:R1:W-:Y:S06]  /*2c80*/  BAR.ARV R9, 0x100 ;  /* 0x000400090000751d */ /* 0x0003ec0000002000 */
[----:B------:R-:W4:Y:S01]  /*2c90*/  MUFU.EX2 R37, R37 ;  /* 0x0000002500257308 */ /* 0x000f220000000800 */
[C---:B--2---:R-:W-:Y:S01]  /*2ca0*/  FADD.FTZ R11, R33.reuse, R10 ;  /* 0x0000000a210b7221 */ /* 0x044fe20000010000 */
[----:B------:R2:W-:Y:S01]  /*2cb0*/  @!P1 SYNCS.ARRIVE.TRANS64.RED.A1T0 RZ, [R0+URZ], RZ ;  /* 0x000000ff00ff99a7 */ /* 0x0005e2000810043f */
[----:B------:R-:W-:-:S05]  /*2cc0*/  F2FP.BF16.F32.PACK_AB R156, R33, R32 ;  /* 0x00000020219c723e */ /* 0x000fca00000010ff */
[----:B------:R-:W2:Y:S01]  /*2cd0*/  MUFU.EX2 R40, R40 ;  /* 0x0000002800287308 */ /* 0x000ea20000000800 */
[----:B---3--:R-:W-:-:S07]  /*2ce0*/  FADD.FTZ R10, R36, R11 ;  /* 0x0000000b240a7221 */ /* 0x008fce0000010000 */
        /* <DEDUP_REMOVED lines=11> */
[----:B------:R-:W-:Y:S01]  /*2da0*/  FADD.FTZ R10, R58, R13 ;  /* 0x0000000d3a0a7221 */ /* 0x000fe20000010000 */
[----:B------:R-:W-:-:S03]  /*2db0*/  F2FP.BF16.F32.PACK_AB R160, R41, R40 ;  /* 0x0000002829a0723e */ /* 0x000fc600000010ff */
[----:B------:R-:W-:Y:S02]  /*2dc0*/  FADD.FTZ R13, R59, R10 ;  /* 0x0000000a3b0d7221 */ /* 0x000fe40000010000 */
[----:B------:R-:W3:Y:S01]  /*2dd0*/  MUFU.EX2 R48, R48 ;  /* 0x0000003000307308 */ /* 0x000ee20000000800 */
[----:B----4-:R-:W-:Y:S01]  /*2de0*/  FADD.FTZ R0, R44, R11 ;  /* 0x0000000b2c007221 */ /* 0x010fe20000010000 */
[----:B------:R-:W-:-:S06]  /*2df0*/  FADD.FTZ R10, R62, R13 ;  /* 0x0000000d3e0a7221 */ /* 0x000fcc0000010000 */
        /* <DEDUP_REMOVED lines=31> */
[----:B--2---:R-:W-:Y:S01]  /*2ff0*/  FADD.FTZ R13, R61, R0 ;  /* 0x000000003d0d7221 */ /* 0x004fe20000010000 */
[C---:B------:R-:W-:Y:S01]  /*3000*/  FADD.FTZ R0, R175.reuse, R10 ;  /* 0x0000000aaf007221 */ /* 0x040fe20000010000 */
[----:B------:R-:W-:Y:S02]  /*3010*/  F2FP.BF16.F32.PACK_AB R175, R175, R70 ;  /* 0x00000046afaf723e */ /* 0x000fe400000010ff */
[----:B------:R-:W-:-:S03]  /*3020*/  F2FP.BF16.F32.PACK_AB R170, R61, R60 ;  /* 0x0000003c3daa723e */ /* 0x000fc600000010ff */
[----:B------:R-:W2:Y:S01]  /*3030*/  MUFU.EX2 R68, R68 ;  /* 0x0000004400447308 */ /* 0x000ea20000000800 */
[----:B---3--:R-:W-:-:S07]  /*3040*/  FADD.FTZ R10, R64, R13 ;  /* 0x0000000d400a7221 */ /* 0x008fce0000010000 */
[----:B------:R-:W3:Y:S01]  /*3050*/  MUFU.EX2 R11, R3 ;  /* 0x00000003000b7308 */ /* 0x000ee20000000800 */
[C---:B----4-:R-:W-:Y:S01]  /*3060*/  FADD.FTZ R13, R65.reuse, R10 ;  /* 0x0000000a410d7221 */ /* 0x050fe20000010000 */
[----:B------:R-:W-:-:S03]  /*3070*/  F2FP.BF16.F32.PACK_AB R172, R65, R64 ;  /* 0x0000004041ac723e */ /* 0x000fc600000010ff */
[----:B--2---:R-:W-:-:S04]  /*3080*/  FADD.FTZ R10, R68, R13 ;  /* 0x0000000d440a7221 */ /* 0x004fc80000010000 */
[C---:B---3--:R-:W-:Y:S01]  /*3090*/  FADD.FTZ R3, R11.reuse, R10 ;  /* 0x0000000a0b037221 */ /* 0x048fe20000010000 */
[----:B------:R-:W-:Y:S01]  /*30a0*/  F2FP.BF16.F32.PACK_AB R174, R11, R68 ;  /* 0x000000440bae723e */ /* 0x000fe200000010ff */
[----:B-1----:R-:W-:Y:S06]  /*30b0*/  @!P0 BRA `(.L_x_10490) ;  /* 0x0000000000048947 */ /* 0x002fec0003800000 */
[----:B------:R-:W-:Y:S01]  /*30c0*/  BPT.TRAP 0x1 ;  /* 0x000000040000795c */ /* 0x000fe20000300000 */
.L_x_10490:
[----:B------:R1:W2:Y:S01]  /*30d0*/  SYNCS.PHASECHK.TRANS64.TRYWAIT P2, [UR21+0x22850], R7 ;  /* 0x02285007ff0075a7 */ /* 0x0002a20008040155 */
[----:B------:R-:W-:Y:S05]  /*30e0*/  @!P0 BRA `(.L_x_10491) ;  /* 0x0000000000048947 */ /* 0x000fea0003800000 */
[----:B------:R-:W-:Y:S01]  /*30f0*/  BPT.TRAP 0x1 ;  /* 0x000000040000795c */ /* 0x000fe20000300000 */
.L_x_10491:
[----:B--2---:R-:W-:Y:S05]  /*3100*/  @P2 BRA `(.L_x_10492) ;  /* 0x0000000000082947 */ /* 0x004fea0003800000 */
[----:B------:R-:W2:Y:S02]  /*3110*/  SYNCS.PHASECHK.TRANS64.TRYWAIT P2, [UR21+0x22850], R7 ;  /* 0x02285007ff0075a7 */ /* 0x000ea40008040155 */
[----:B--2---:R-:W-:Y:S05]  /*3120*/  @!P2 BRA `(.L_x_10493) ;  /* 0x000000940058a947 */ /* 0x004fea0003800000 */
.L_x_10492:
[----:B------:R3:W-:Y:S01]  /*3130*/  BAR.SYNC.DEFER_BLOCKING R6, 0x100 ;  /* 0x000400060000751d */ /* 0x0007e20000010000 */
[----:B------:R-:W-:Y:S01]  /*3140*/  UIADD3 UR6, UR49, 0x400, URZ ;  /* 0x0000040031067890 */ /* 0x000fe2000fffe03f */
[----:B--2---:R-:W-:Y:S01]  /*3150*/  @!P1 VIADD R8, R8, 0x22860 ;  /* 0x0002286008089836 */ /* 0x004fe20000000000 */
[----:B------:R-:W-:Y:S02]  /*3160*/  UIADD3 UR28, UR41, -0x2, URZ ;  /* 0xfffffffe291c7890 */ /* 0x000fe4000fffe03f */
[----:B------:R-:W-:Y:S01]  /*3170*/  USHF.R.U32.HI UR6, URZ, 0x4, UR6 ;  /* 0x000000043f067899 */ /* 0x000fe20008011606 */
[----:B------:R-:W-:Y:S01]  /*3180*/  UMOV UR7, 0x40000040 ;  /* 0x4000004000077882 */ /* 0x000fe20000000000 */
[----:B------:R-:W-:Y:S02]  /*3190*/  @!P1 PRMT R8, RZ, 0x654, R8 ;  /* 0x00000654ff089816 */ /* 0x000fe40000000008 */
[----:B------:R-:W-:-:S04]  /*31a0*/  ULOP3.LUT UR6, UR6, 0x3fff, URZ, 0xc0, !UPT ;  /* 0x00003fff06067892 */ /* 0x000fc8000f8ec03f */
        /* <DEDUP_REMOVED lines=35> */
[----:B------:R-:W-:-:S04]  /*33e0*/  UIADD3 UR6, UR42, -UR11, UR45 ;  /* 0x8000000b2a067290 */ /* 0x000fc8000fffe02d */
[----:B------:R-:W-:-:S04]  /*33f0*/  UIMAD.WIDE UR6, UR6, 0x2aaaaaab, URZ ;  /* 0x2aaaaaab060678a5 */ /* 0x000fc8000f8e023f */
[----:B------:R-:W-:-:S04]  /*3400*/  USHF.R.U32.HI UR6, URZ, 0x1f, UR7 ;  /* 0x0000001f3f067899 */ /* 0x000fc80008011607 */
[----:B------:R-:W-:-:S04]  /*3410*/  ULEA.HI.SX32 UR6, UR7, UR6, 0x1c ;  /* 0x0000000607067291 */ /* 0x000fc8000f8fe23f */
[----:B------:R-:W-:-:S04]  /*3420*/  UISETP.LT.AND UP0, UPT, URZ, UR6, UPT ;  /* 0x000000063f00728c */ /* 0x000fc8000bf01270 */
[----:B------:R-:W-:-:S04]  /*3430*/  USEL UR24, URZ, UR6, !UP0 ;  /* 0x000000063f187287 */ /* 0x000fc8000c000000 */
[----:B------:R-:W-:-:S06]  /*3440*/  UISETP.GE.AND UP0, UPT, UR28, UR24, UPT ;  /* 0x000000181c00728c */ /* 0x000fcc000bf06270 */
[----:B------:R-:W-:Y:S01]  /*3450*/  PLOP3.LUT P2, PT, PT, PT, UP0, 0x80, 0x0 ;  /* 0x000000000000781c */ /* 0x000fe20003f4f008 */
[----:B------:R-:W-:Y:S02]  /*3460*/  WARPGROUP.DEPBAR.LE gsb0, 0x0 ;  /* 0x00008000000079c5 */ /* 0x000fe40000010000 */
[----:B------:R3:W-:Y:S10]  /*3470*/  @!P1 SYNCS.ARRIVE.TRANS64.RED.A1T0 RZ, [R8+URZ], RZ ;  /* 0x000000ff08ff99a7 */ /* 0x0007f4000810043f */
[----:B---3--:R-:W-:Y:S05]  /*3480*/  @!P2 BRA `(.L_x_10494) ;  /* 0x000000240000a947 */ /* 0x008fea0003800000 */
[----:B------:R-:W-:Y:S01]  /*3490*/  IMAD.MOV.U32 R8, RZ, RZ, R5 ;  /* 0x000000ffff087224 */ /* 0x000fe200078e0005 */
[----:B------:R-:W-:Y:S01]  /*34a0*/  ULDC UR26, c[0x0][0x404] ;  /* 0x00010100001a7ab9 */ /* 0x000fe20000000800 */
[----:B-1----:R-:W-:Y:S01]  /*34b0*/  IMAD.MOV.U32 R7, RZ, RZ, R4 ;  /* 0x000000ffff077224 */ /* 0x002fe200078e0004 */
[----:B------:R-:W-:Y:S01]  /*34c0*/  ULDC UR27, c[0x0][0x2e0] ;  /* 0x0000b800001b7ab9 */ /* 0x000fe20000000800 */
[----:B------:R-:W-:Y:S01]  /*34d0*/  ULDC UR25, c[0x0][0x988] ;  /* 0x0002620000197ab9 */ /* 0x000fe20000000800 */
[----:B------:R-:W-:-:S05]  /*34e0*/  ULDC.64 UR22, c[0x0][0x3f8] ;  /* 0x0000fe0000167ab9 */ /* 0x000fca0000000a00 */
.L_x_10503:
[----:B------:R-:W-:-:S04]  /*34f0*/  UIADD3 UR37, UR37, 0x1, URZ ;  /* 0x0000000125257890 */ /* 0x000fc8000fffe03f */
[----:B------:R-:W-:-:S04]  /*3500*/  UISETP.NE.AND UP0, UPT, UR37, 0x2, UPT ;  /* 0x000000022500788c */ /* 0x000fc8000bf05270 */
[----:B------:R-:W-:Y:S02]  /*3510*/  USEL UR6, URZ, 0x1, UP0 ;  /* 0x000000013f067887 */ /* 0x000fe40008000000 */
[----:B------:R-:W-:Y:S02]  /*3520*/  USEL UR37, UR37, URZ, UP0 ;  /* 0x0000003f25257287 */ /* 0x000fe40008000000 */
[----:B------:R-:W-:Y:S01]  /*3530*/  ULOP3.LUT UR38, UR38, UR6, URZ, 0x3c, !UPT ;  /* 0x0000000626267292 */ /* 0x000fe2000f8e3c3f */
[----:B--2---:R-:W-:Y:S11]  /*3540*/  @!P0 BRA `(.L_x_10495) ;  /* 0x0000000000048947 */ /* 0x004ff60003800000 */
[----:B------:R-:W-:Y:S01]  /*3550*/  BPT.TRAP 0x1 ;  /* 0x000000040000795c */ /* 0x000fe20000300000 */
.L_x_10495:
[----:B------:R-:W-:Y:S01]  /*3560*/  ULEA UR29, UR37, UR49, 0x3 ;  /* 0x00000031251d7291 */ /* 0x000fe2000f8e183f */
[----:B------:R-:W-:-:S04]  /*3570*/  MOV R6, UR38 ;  /* 0x0000002600067c02 */ /* 0x000fc80008000f00 */
[----:B------:R-:W-:-:S04]  /*3580*/  SHF.L.U32 R6, R6, 0x1f, RZ ;  /* 0x0000001f06067819 */ /* 0x000fc800000006ff */
[----:B------:R1:W2:Y:S01]  /*3590*/  SYNCS.PHASECHK.TRANS64.TRYWAIT P2, [UR29+0x22830], R6 ;  /* 0x02283006ff0075a7 */ /* 0x0002a2000804015d */
[----:B------:R-:W-:Y:S05]  /*35a0*/  @!P0 BRA `(.L_x_10496) ;  /* 0x0000000000048947 */ /* 0x000fea0003800000 */
[----:B------:R-:W-:Y:S01]  /*35b0*/  BPT.TRAP 0x1 ;  /* 0x000000040000795c */ /* 0x000fe20000300000 */
.L_x_10496:
[----:B--2---:R-:W-:Y:S05]  /*35c0*/  @P2 BRA `(.L_x_10497) ;  /* 0x0000000000082947 */ /* 0x004fea0003800000 */
[----:B------:R-:W2:Y:S02]  /*35d0*/  SYNCS.PHASECHK.TRANS64.TRYWAIT P2, [UR29+0x22830], R6 ;  /* 0x02283006ff0075a7 */ /* 0x000ea4000804015d */
[----:B--2---:R-:W-:Y:S05]  /*35e0*/  @!P2 BRA `(.L_x_10498) ;  /* 0x00000090003ca947 */ /* 0x004fea0003800000 */
.L_x_10497:
[----:B------:R-:W-:Y:S01]  /*35f0*/  UIMAD UR18, UR37, 0x300, UR20 ;  /* 0x00000300251278a4 */ /* 0x000fe2000f8e0214 */
[----:B------:R-:W-:Y:S01]  /*3600*/  WARPGROUP.ARRIVE ;  /* 0x00000000000079c5 */ /* 0x000fe20000000000 */
[----:B------:R-:W-:Y:S01]  /*3610*/  UMOV UR19, 0x40000040 ;  /* 0x4000004000137882 */ /* 0x000fe20000000000 */
[----:B------:R-:W-:Y:S01]  /*3620*/  UMOV UR7, 0x40000040 ;  /* 0x4000004000077882 */ /* 0x000fe20000000000 */
[----:B------:R-:W-:Y:S01]  /*3630*/  UIADD3 UR6, UR18, 0x2, URZ ;  /* 0x0000000212067890 */ /* 0x000fe2000fffe03f */
[----:B--2---:R-:W2:Y:S01]  /*3640*/  LDC R5, c[0x0][0x288] ;  /* 0x0000a200ff057b82 */ /* 0x004ea20000000800 */
[----:B------:R-:W-:Y:S01]  /*3650*/  UIADD3 UR10, UR18, 0x4, URZ ;  /* 0x00000004120a7890 */ /* 0x000fe2000fffe03f */
[----:B------:R-:W-:Y:S02]  /*3660*/  UMOV UR11, 0x40000040 ;  /* 0x40000040000b7882 */ /* 0x000fe40000000000 */
[----:B------:R-:W-:Y:S01]  /*3670*/  HGMMA.64x96x16.F32.BF16 R152, gdesc[UR16], RZ, !UPT, gsb0 ;  /* 0x01600000109879f0 */ /* 0x000fe2000c0018ff */
[----:B------:R-:W-:Y:S01]  /*3680*/  UIADD3 UR14, UR18, 0x6, URZ ;  /* 0x00000006120e7890 */ /* 0x000fe2000fffe03f */
[----:B------:R-:W-:Y:S01]  /*3690*/  UMOV UR15, 0x40000040 ;  /* 0x40000040000f7882 */ /* 0x000fe20000000000 */
[----:B------:R-:W-:-:S04]  /*36a0*/  UISETP.NE.U32.AND UP0, UPT, UR22, URZ, UPT ;  /* 0x0000003f1600728c */ /* 0x000fc8000bf05070 */
[----:B------:R-:W-:Y:S01]  /*36b0*/  UISETP.NE.AND.EX UP0, UPT, UR23, URZ, UPT, UP0 ;  /* 0x0000003f1700728c */ /* 0x000fe2000bf05300 */
[----:B------:R-:W-:Y:S02]  /*36c0*/  WARPGROUP.DEPBAR.LE gsb0, 0x0 ;  /* 0x00008000000079c5 */ /* 0x000fe40000010000 */
[----:B------:R-:W-:-:S06]  /*36d0*/  WARPGROUP.ARRIVE ;  /* 0x00000000000079c5 */ /* 0x000fcc0000000000 */
[----:B------:R-:W-:Y:S01]  /*36e0*/  HGMMA.64x96x16.F32.BF16 R152, gdesc[UR4], R152, gsb0 ;  /* 0x01600000049879f0 */ /* 0x000fe20008001898 */
[----:B------:R-:W-:Y:S02]  /*36f0*/  UIMAD UR6, UR28, -0x60, UR42 ;  /* 0xffffffa01c0678a4 */ /* 0x000fe4000f8e022a */
[----:B------:R-:W-:Y:S02]  /*3700*/  USEL UR7, UR26, 0x1, UP0 ;  /* 0x000000011a077887 */ /* 0x000fe40008000000 */
[----:B------:R-:W-:-:S04]  /*3710*/  UIADD3 UR6, UR6, 0x1, URZ ;  /* 0x0000000106067890 */ /* 0x000fc8000fffe03f */
[----:B------:R-:W-:-:S06]  /*3720*/  UIMAD UR6, UR7, UR27, UR6 ;  /* 0x0000001b070672a4 */ /* 0x000fcc000f8e0206 */
[----:B--2---:R-:W-:-:S05]  /*3730*/  IADD3 R5, -R5, UR6, RZ ;  /* 0x0000000605057c10 */ /* 0x004fca000fffe1ff */
[----:B------:R-:W-:-:S04]  /*3740*/  IMAD R5, R2, -0x2, R5 ;  /* 0xfffffffe02057824 */ /* 0x000fc800078e0205 */
[----:B------:R-:W-:-:S05]  /*3750*/  IMAD.IADD R14, R22, 0x1, R5 ;  /* 0x00000001160e7824 */ /* 0x000fca00078e0205 */
[C---:B------:R-:W-:Y:S02]  /*3760*/  ISETP.GT.AND P2, PT, R14.reuse, RZ, PT ;  /* 0x000000ff0e00720c */ /* 0x040fe40003f44270 */
[----:B------:R-:W-:Y:S01]  /*3770*/  ISETP.GT.AND P3, PT, R14, 0x1, PT ;  /* 0x000000010e00780c */ /* 0x000fe20003f64270 */
        /* <DEDUP_REMOVED lines=71> */
[C---:B------:R-:W-:Y:S01]  /*3bf0*/  ISETP.GT.AND P3, PT, R14.reuse, 0x59, PT ;  /* 0x000000590e00780c */ /* 0x040fe20003f64270 */
[----:B------:R-:W-:Y:S01]  /*3c00*/  VIADD R14, R14, 0x8 ;  /* 0x000000080e0e7836 */ /* 0x000fe20000000000 */
[----:B------:R-:W-:Y:S02]  /*3c10*/  FSEL R196, R196, -INF , P2 ;  /* 0xff800000c4c47808 */ /* 0x000fe40001000000 */
[----:B------:R-:W-:Y:S02]  /*3c20*/  FMNMX.FTZ R9, R193, R4, !PT ;  /* 0x00000004c1097209 */ /* 0x000fe40007810000 */
[----:B------:R-:W-:Y:S02]  /*3c30*/  FSEL R197, R197, -INF , P3 ;  /* 0xff800000c5c57808 */ /* 0x000fe40001800000 */
[----:B------:R-:W-:Y:S02]  /*3c40*/  FMNMX.FTZ R4, R196, R9, !PT ;  /* 0x00000009c4047209 */ /* 0x000fe40007810000 */
[----:B------:R-:W-:-:S02]  /*3c50*/  ISETP.GT.AND P3, PT, R14, RZ, PT ;  /* 0x000000ff0e00720c */ /* 0x000fc40003f64270 */
[----:B------:R-:W-:Y:S02]  /*3c60*/  FMNMX.FTZ R10, R197, R4, !PT ;  /* 0x00000004c50a7209 */ /* 0x000fe40007810000 */
[----:B------:R-:W-:-:S03]  /*3c70*/  ISETP.GT.AND P4, PT, R14, 0x1, PT ;  /* 0x000000010e00780c */ /* 0x000fc60003f84270 */
[----:B------:R-:W2:Y:S01]  /*3c80*/  SHFL.BFLY PT, R9, R10, 0x2, 0x1f ;  /* 0x0c401f000a097f89 */ /* 0x000ea200000e0000 */
[----:B------:R-:W-:Y:S02]  /*3c90*/  FSEL R155, R155, -INF , P4 ;  /* 0xff8000009b9b7808 */ /* 0x000fe40002000000 */
        /* <DEDUP_REMOVED lines=23> */
[----:B------:R-:W-:-:S02]  /*3e10*/  ISETP.GT.AND P3, PT, R14, 0x8, PT ;  /* 0x000000080e00780c */ /* 0x000fc40003f64270 */
[----:B------:R-:W-:Y:S02]  /*3e20*/  FMNMX.FTZ R12, R9, R8, !PT ;  /* 0x00000008090c7209 */ /* 0x000fe40007810000 */
[----:B------:R-:W-:Y:S02]  /*3e30*/  FSEL R10, R20, RZ, P2 ;  /* 0x000000ff140a7208 */ /* 0x000fe40001000000 */
[----:B------:R-:W-:Y:S02]  /*3e40*/  FSEL R158, R158, -INF , P3 ;  /* 0xff8000009e9e7808 */ /* 0x000fe40001800000 */
[----:B------:R-:W-:Y:S01]  /*3e50*/  ISETP.GT.AND P3, PT, R14, 0x10, PT ;  /* 0x000000100e00780c */ /* 0x000fe20003f64270 */
[--C-:B------:R-:W-:Y:S01]  /*3e60*/  FFMA.FTZ R152, R207, UR25, -R10.reuse ;  /* 0x00000019cf987c23 */ /* 0x100fe2000801080a */
[----:B------:R-:W-:Y:S01]  /*3e70*/  FMNMX.FTZ R207, R155, R12, !PT ;  /* 0x0000000c9bcf7209 */ /* 0x000fe20007810000 */
[--C-:B------:R-:W-:Y:S01]  /*3e80*/  FFMA.FTZ R154, R15, UR25, -R10.reuse ;  /* 0x000000190f9a7c23 */ /* 0x100fe2000801080a */
[----:B------:R-:W-:Y:S01]  /*3e90*/  FSEL R162, R162, -INF , P3 ;  /* 0xff800000a2a27808 */ /* 0x000fe20001800000 */
[--C-:B------:R-:W-:Y:S01]  /*3ea0*/  FFMA.FTZ R156, R21, UR25, -R10.reuse ;  /* 0x00000019159c7c23 */ /* 0x100fe2000801080a */
[----:B------:R-:W-:Y:S01]  /*3eb0*/  FMNMX.FTZ R12, R158, R207, !PT ;  /* 0x000000cf9e0c7209 */ /* 0x000fe20007810000 */
[--C-:B------:R-:W-:Y:S01]  /*3ec0*/  FFMA.FTZ R160, R153, UR25, -R10.reuse ;  /* 0x0000001999a07c23 */ /* 0x100fe2000801080a */
[----:B------:R-:W-:Y:S01]  /*3ed0*/  ISETP.GT.AND P3, PT, R14, 0x18, PT ;  /* 0x000000180e00780c */ /* 0x000fe20003f64270 */
[--C-:B------:R-:W-:Y:S01]  /*3ee0*/  FFMA.FTZ R168, R184, UR25, -R10.reuse ;  /* 0x00000019b8a87c23 */ /* 0x100fe2000801080a */
[----:B------:R-:W-:Y:S01]  /*3ef0*/  FMNMX.FTZ R207, R159, R12, !PT ;  /* 0x0000000c9fcf7209 */ /* 0x000fe20007810000 */
[--C-:B------:R-:W-:Y:S01]  /*3f00*/  FFMA.FTZ R11, R11, UR25, -R10.reuse ;  /* 0x000000190b0b7c23 */ /* 0x100fe2000801080a */
[----:B------:R-:W-:Y:S01]  /*3f10*/  FSEL R166, R166, -INF , P3 ;  /* 0xff800000a6a67808 */ /* 0x000fe20001800000 */
[----:B------:R-:W-:Y:S01]  /*3f20*/  MUFU.EX2 R152, R152 ;  /* 0x0000009800987308 */ /* 0x000fe20000000800 */
        /* <DEDUP_REMOVED lines=11> */
[----:B------:R-:W-:Y:S01]  /*3fe0*/  FFMA.FTZ R197, R197, UR25, -R10 ;  /* 0x00000019c5c57c23 */ /* 0x000fe2000801080a */
[----:B------:R-:W-:-:S02]  /*3ff0*/  FMNMX.FTZ R157, R167, R12, !PT ;  /* 0x0000000ca79d7209 */ /* 0x000fc40007810000 */
[----:B------:R-:W-:Y:S01]  /*4000*/  FSEL R174, R174, -INF , P3 ;  /* 0xff800000aeae7808 */ /* 0x000fe20001800000 */
[----:B------:R-:W-:Y:S01]  /*4010*/  MUFU.EX2 R154, R154 ;  /* 0x0000009a009a7308 */ /* 0x000fe20000000800 */
[----:B------:R-:W-:Y:S02]  /*4020*/  FMNMX.FTZ R12, R170, R157, !PT ;  /* 0x0000009daa0c7209 */ /* 0x000fe40007810000 */
[----:B------:R-:W-:Y:S02]  /*4030*/  ISETP.GT.AND P3, PT, R14, 0x30, PT ;  /* 0x000000300e00780c */ /* 0x000fe40003f64270 */
[----:B------:R-:W-:Y:S02]  /*4040*/  FMNMX.FTZ R21, R171, R12, !PT ;  /* 0x0000000cab157209 */ /* 0x000fe40007810000 */
[----:B------:R-:W-:Y:S01]  /*4050*/  FSEL R178, R178, -INF , P3 ;  /* 0xff800000b2b27808 */ /* 0x000fe20001800000 */
[----:B------:R-:W-:Y:S01]  /*4060*/  MUFU.EX2 R15, R15 ;  /* 0x0000000f000f7308 */ /* 0x000fe20000000800 */
[----:B------:R-:W-:Y:S01]  /*4070*/  FMNMX.FTZ R12, R174, R21, !PT ;  /* 0x00000015ae0c7209 */ /* 0x000fe20007810000 */
[--C-:B------:R-:W-:Y:S01]  /*4080*/  FFMA.FTZ R21, R161, UR25, -R10.reuse ;  /* 0x00000019a1157c23 */ /* 0x100fe2000801080a */
[----:B------:R-:W-:Y:S01]  /*4090*/  ISETP.GT.AND P3, PT, R14, 0x38, PT ;  /* 0x000000380e00780c */ /* 0x000fe20003f64270 */
[--C-:B------:R-:W-:Y:S01]  /*40a0*/  FFMA.FTZ R161, R177, UR25, -R10.reuse ;  /* 0x00000019b1a17c23 */ /* 0x100fe2000801080a */
[----:B------:R-:W-:Y:S01]  /*40b0*/  FMNMX.FTZ R157, R175, R12, !PT ;  /* 0x0000000caf9d7209 */ /* 0x000fe20007810000 */
[----:B------:R-:W-:Y:S01]  /*40c0*/  FFMA.FTZ R177, R193, UR25, -R10 ;  /* 0x00000019c1b17c23 */ /* 0x000fe2000801080a */
[----:B------:R-:W-:Y:S01]  /*40d0*/  FSEL R182, R182, -INF , P3 ;  /* 0xff800000b6b67808 */ /* 0x000fe20001800000 */
[----:B------:R-:W-:Y:S01]  /*40e0*/  MUFU.EX2 R156, R156 ;  /* 0x0000009c009c7308 */ /* 0x000fe20000000800 */
[----:B------:R-:W-:-:S02]  /*40f0*/  FMNMX.FTZ R12, R178, R157, !PT ;  /* 0x0000009db20c7209 */ /* 0x000fc40007810000 */
[----:B------:R-:W-:Y:S02]  /*4100*/  ISETP.GT.AND P3, PT, R14, 0x40, PT ;  /* 0x000000400e00780c */ /* 0x000fe40003f64270 */
[----:B------:R-:W-:Y:S02]  /*4110*/  FMNMX.FTZ R153, R179, R12, !PT ;  /* 0x0000000cb3997209 */ /* 0x000fe40007810000 */
[----:B------:R-:W-:Y:S01]  /*4120*/  FSEL R186, R186, -INF , P3 ;  /* 0xff800000baba7808 */ /* 0x000fe20001800000 */
[----:B------:R2:W-:Y:S01]  /*4130*/  MUFU.EX2 R12, R160 ;  /* 0x000000a0000c7308 */ /* 0x0005e20000000800 */
[----:B------:R-:W-:Y:S01]  /*4140*/  FMNMX.FTZ R20, R182, R153, !PT ;  /* 0x00000099b6147209 */ /* 0x000fe20007810000 */
[--C-:B------:R-:W-:Y:S01]  /*4150*/  FFMA.FTZ R153, R165, UR25, -R10.reuse ;  /* 0x00000019a5997c23 */ /* 0x100fe2000801080a */
[----:B------:R-:W-:Y:S01]  /*4160*/  ISETP.GT.AND P3, PT, R14, 0x48, PT ;  /* 0x000000480e00780c */ /* 0x000fe20003f64270 */
[----:B------:R-:W-:Y:S01]  /*4170*/  FFMA.FTZ R165, R181, UR25, -R10 ;  /* 0x00000019b5a57c23 */ /* 0x000fe2000801080a */
[----:B------:R-:W-:-:S02]  /*4180*/  FMNMX.FTZ R157, R183, R20, !PT ;  /* 0x00000014b79d7209 */ /* 0x000fc40007810000 */
[----:B------:R-:W-:Y:S01]  /*4190*/  FSEL R190, R190, -INF , P3 ;  /* 0xff800000bebe7808 */ /* 0x000fe20001800000 */
[----:B------:R-:W-:Y:S01]  /*41a0*/  MUFU.EX2 R21, R21 ;  /* 0x0000001500157308 */ /* 0x000fe20000000800 */
[----:B------:R-:W-:Y:S01]  /*41b0*/  FMNMX.FTZ R20, R186, R157, !PT ;  /* 0x0000009dba147209 */ /* 0x000fe20007810000 */
[--C-:B--2---:R-:W-:Y:S01]  /*41c0*/  FFMA.FTZ R160, R13, UR25, -R10.reuse ;  /* 0x000000190da07c23 */ /* 0x104fe2000801080a */
[----:B------:R-:W-:Y:S02]  /*41d0*/  ISETP.GT.AND P3, PT, R14, 0x50, PT ;  /* 0x000000500e00780c */ /* 0x000fe40003f64270 */
[----:B------:R-:W-:Y:S02]  /*41e0*/  FMNMX.FTZ R13, R187, R20, !PT ;  /* 0x00000014bb0d7209 */ /* 0x000fe40007810000 */
[----:B------:R-:W-:Y:S01]  /*41f0*/  FSEL R191, R191, -INF , P4 ;  /* 0xff800000bfbf7808 */ /* 0x000fe20002000000 */
[----:B------:R-:W-:Y:S01]  /*4200*/  MUFU.EX2 R153, R153 ;  /* 0x0000009900997308 */ /* 0x000fe20000000800 */
[----:B------:R-:W-:Y:S01]  /*4210*/  FMNMX.FTZ R20, R190, R13, !PT ;  /* 0x0000000dbe147209 */ /* 0x000fe20007810000 */
[--C-:B------:R-:W-:Y:S01]  /*4220*/  FFMA.FTZ R13, R169, UR25, -R10.reuse ;  /* 0x00000019a90d7c23 */ /* 0x100fe2000801080a */
[----:B------:R-:W-:Y:S01]  /*4230*/  ISETP.GT.AND P4, PT, R14, 0x51, PT ;  /* 0x000000510e00780c */ /* 0x000fe20003f84270 */
[----:B------:R-:W-:Y:S01]  /*4240*/  FFMA.FTZ R169, R185, UR25, -R10 ;  /* 0x00000019b9a97c23 */ /* 0x000fe2000801080a */
[----:B------:R-:W-:-:S02]  /*4250*/  FSEL R194, R194, -INF , P3 ;  /* 0xff800000c2c27808 */ /* 0x000fc40001800000 */
[----:B------:R-:W-:Y:S01]  /*4260*/  FMNMX.FTZ R157, R191, R20, !PT ;  /* 0x00000014bf9d7209 */ /* 0x000fe20007810000 */
[----:B------:R-:W-:Y:S01]  /*4270*/  MUFU.EX2 R160, R160 ;  /* 0x000000a000a07308 */ /* 0x000fe20000000800 */
[----:B------:R-:W-:Y:S02]  /*4280*/  ISETP.GT.AND P3, PT, R14, 0x58, PT ;  /* 0x000000580e00780c */ /* 0x000fe40003f64270 */
[----:B------:R-:W-:Y:S02]  /*4290*/  FSEL R195, R195, -INF , P4 ;  /* 0xff800000c3c37808 */ /* 0x000fe40002000000 */
[----:B------:R-:W-:Y:S01]  /*42a0*/  FMNMX.FTZ R20, R194, R157, !PT ;  /* 0x0000009dc2147209 */ /* 0x000fe20007810000 */
[--C-:B------:R-:W-:Y:S01]  /*42b0*/  FFMA.FTZ R157, R173, UR25, -R10.reuse ;  /* 0x00000019ad9d7c23 */ /* 0x100fe2000801080a */
[----:B------:R-:W-:Y:S01]  /*42c0*/  ISETP.GT.AND P4, PT, R14, 0x59, PT ;  /* 0x000000590e00780c */ /* 0x000fe20003f84270 */
[--C-:B------:R-:W-:Y:S01]  /*42d0*/  FFMA.FTZ R14, R5, UR25, -R10.reuse ;  /* 0x00000019050e7c23 */ /* 0x100fe2000801080a */
[----:B------:R-:W-:Y:S01]  /*42e0*/  FSEL R198, R198, -INF , P3 ;  /* 0xff800000c6c67808 */ /* 0x000fe20001800000 */
[----:B------:R-:W-:Y:S01]  /*42f0*/  FFMA.FTZ R173, R189, UR25, -R10 ;  /* 0x00000019bdad7c23 */ /* 0x000fe2000801080a */
[----:B------:R-:W-:Y:S01]  /*4300*/  FMNMX.FTZ R5, R195, R20, !PT ;  /* 0x00000014c3057209 */ /* 0x000fe20007810000 */
[----:B------:R-:W-:Y:S01]  /*4310*/  MUFU.EX2 R13, R13 ;  /* 0x0000000d000d7308 */ /* 0x000fe20000000800 */
[----:B------:R-:W-:-:S02]  /*4320*/  FSEL R199, R199, -INF , P4 ;  /* 0xff800000c7c77808 */ /* 0x000fc40002000000 */
[----:B------:R-:W-:Y:S02]  /*4330*/  FMNMX.FTZ R20, R198, R5, !PT ;  /* 0x00000005c6147209 */ /* 0x000fe40007810000 */
[----:B------:R-:W-:Y:S02]  /*4340*/  FSEL R184, R4, RZ, P2 ;  /* 0x000000ff04b87208 */ /* 0x000fe40001000000 */
[----:B------:R-:W-:Y:S01]  /*4350*/  FMNMX.FTZ R5, R199, R20, !PT ;  /* 0x00000014c7057209 */ /* 0x000fe20007810000 */
[----:B------:R-:W-:Y:S01]  /*4360*/  FFMA.FTZ R20, R180, UR25, -R10 ;  /* 0x00000019b4147c23 */ /* 0x000fe2000801080a */
[----:B------:R-:W-:Y:S01]  /*4370*/  MUFU.EX2 R14, R14 ;  /* 0x0000000e000e7308 */ /* 0x000fe20000000800 */
[----:B------:R-:W-:Y:S02]  /*4380*/  FADD.FTZ R184, -R184, R7 ;  /* 0x00000007b8b87221 */ /* 0x000fe40000010100 */
[----:B------:R-:W2:Y:S02]  /*4390*/  SHFL.BFLY PT, R172, R5, 0x2, 0x1f ;  /* 0x0c401f0005ac7f89 */ /* 0x000ea400000e0000 */
[----:B------:R-:W-:-:S03]  /*43a0*/  FMUL.FTZ R181, R184, UR25 ;  /* 0x00000019b8b57c20 */ /* 0x000fc60008410000 */
[----:B------:R-:W-:Y:S08]  /*43b0*/  MUFU.EX2 R157, R157 ;  /* 0x0000009d009d7308 */ /* 0x000ff00000000800 */
[----:B------:R-:W3:Y:S08]  /*43c0*/  MUFU.EX2 R181, R181 ;  /* 0x000000b500b57308 */ /* 0x000ef00000000800 */
[----:B------:R-:W4:Y:S01]  /*43d0*/  MUFU.EX2 R164, R164 ;  /* 0x000000a400a47308 */ /* 0x000f220000000800 */
[----:B--2---:R-:W-:Y:S01]  /*43e0*/  FMNMX.FTZ R180, R5, R172, !PT ;  /* 0x000000ac05b47209 */ /* 0x004fe20007810000 */
[----:B------:R-:W-:-:S04]  /*43f0*/  FFMA.FTZ R172, R188, UR25, -R10 ;  /* 0x00000019bcac7c23 */ /* 0x000fc8000801080a */
[----:B------:R-:W2:Y:S02]  /*4400*/  SHFL.BFLY PT, R5, R180, 0x1, 0x1f ;  /* 0x0c201f00b4057f89 */ /* 0x000ea400000e0000 */
        /* <DEDUP_REMOVED lines=31> */
[----:B------:R-:W-:Y:S01]  /*4600*/  FSEL R193, R5, RZ, P2 ;  /* 0x000000ff05c17208 */ /* 0x000fe20001000000 */
[----:B------:R-:W-:Y:S01]  /*4610*/  MUFU.EX2 R169, R169 ;  /* 0x000000a900a97308 */ /* 0x000fe20000000800 */
[----:B------:R-:W-:Y:S01]  /*4620*/  FSEL R192, R192, RZ, P2 ;  /* 0x000000ffc0c07208 */ /* 0x000fe20001000000 */
[-C--:B------:R-:W-:Y:S01]  /*4630*/  FMUL.FTZ R72, R72, R181.reuse ;  /* 0x000000b548487220 */ /* 0x080fe20000410000 */
[-C--:B------:R-:W-:Y:S01]  /*4640*/  FMUL.FTZ R73, R73, R181.reuse ;  /* 0x000000b549497220 */ /* 0x080fe20000410000 */
[----:B------:R-:W-:Y:S01]  /*4650*/  FADD.FTZ R193, -R193, R8 ;  /* 0x00000008c1c17221 */ /* 0x000fe20000010100 */
[----:B------:R-:W-:Y:S01]  /*4660*/  FMUL.FTZ R76, R76, R181 ;  /* 0x000000b54c4c7220 */ /* 0x000fe20000410000 */
[--C-:B------:R-:W-:Y:S01]  /*4670*/  FFMA.FTZ R10, R155, UR25, -R192.reuse ;  /* 0x000000199b0a7c23 */ /* 0x100fe200080108c0 */
[----:B------:R-:W-:Y:S01]  /*4680*/  FFMA.FTZ R155, R158, UR25, -R192 ;  /* 0x000000199e9b7c23 */ /* 0x000fe200080108c0 */
[----:B------:R-:W-:Y:S01]  /*4690*/  FFMA.FTZ R158, R181, R3, R152 ;  /* 0x00000003b59e7223 */ /* 0x000fe20000010098 */
[--C-:B------:R-:W-:Y:S01]  /*46a0*/  FFMA.FTZ R208, R175, UR25, -R192.reuse ;  /* 0x00000019afd07c23 */ /* 0x100fe200080108c0 */
[--C-:B------:R-:W-:Y:S01]  /*46b0*/  FFMA.FTZ R175, R178, UR25, -R192.reuse ;  /* 0x00000019b2af7c23 */ /* 0x100fe200080108c0 */
[----:B------:R-:W-:Y:S01]  /*46c0*/  FFMA.FTZ R178, R179, UR25, -R192 ;  /* 0x00000019b3b27c23 */ /* 0x000fe200080108c0 */
[----:B------:R-:W-:Y:S01]  /*46d0*/  FADD.FTZ R3, R11, R158 ;  /* 0x0000009e0b037221 */ /* 0x000fe20000010000 */
[--C-:B------:R-:W-:Y:S01]  /*46e0*/  FFMA.FTZ R179, R182, UR25, -R192.reuse ;  /* 0x00000019b6b37c23 */ /* 0x100fe200080108c0 */
[--C-:B------:R-:W-:Y:S01]  /*46f0*/  FFMA.FTZ R182, R183, UR25, -R192.reuse ;  /* 0x00000019b7b67c23 */ /* 0x100fe200080108c0 */
[--C-:B------:R-:W-:Y:S01]  /*4700*/  FFMA.FTZ R183, R186, UR25, -R192.reuse ;  /* 0x00000019bab77c23 */ /* 0x100fe200080108c0 */
[----:B------:R-:W-:Y:S01]  /*4710*/  FADD.FTZ R158, R154, R3 ;  /* 0x000000039a9e7221 */ /* 0x000fe20000010000 */
[----:B------:R-:W-:Y:S01]  /*4720*/  FFMA.FTZ R186, R187, UR25, -R192 ;  /* 0x00000019bbba7c23 */ /* 0x000fe200080108c0 */
[----:B------:R-:W-:Y:S01]  /*4730*/  IMAD.U32 R187, RZ, RZ, UR29 ;  /* 0x0000001dffbb7e24 */ /* 0x000fe2000f8e00ff */
[----:B------:R-:W-:Y:S01]  /*4740*/  MUFU.EX2 R172, R172 ;  /* 0x000000ac00ac7308 */ /* 0x000fe20000000800 */
[----:B------:R-:W-:Y:S01]  /*4750*/  FADD.FTZ R3, R15, R158 ;  /* 0x0000009e0f037221 */ /* 0x000fe20000010000 */
[--C-:B------:R-:W-:Y:S01]  /*4760*/  FFMA.FTZ R185, R9, UR25, -R192.reuse ;  /* 0x0000001909b97c23 */ /* 0x100fe200080108c0 */
[----:B------:R-:W-:Y:S01]  /*4770*/  IADD3 R9, -R23, 0xb, RZ ;  /* 0x0000000b17097810 */ /* 0x000fe20007ffe1ff */
[--C-:B------:R-:W-:Y:S01]  /*4780*/  FFMA.FTZ R189, R190, UR25, -R192.reuse ;  /* 0x00000019bebd7c23 */ /* 0x100fe200080108c0 */
[----:B------:R-:W-:Y:S01]  /*4790*/  FADD.FTZ R158, R156, R3 ;  /* 0x000000039c9e7221 */ /* 0x000fe20000010000 */
[--C-:B------:R-:W-:Y:S01]  /*47a0*/  FFMA.FTZ R184, R159, UR25, -R192.reuse ;  /* 0x000000199fb87c23 */ /* 0x100fe200080108c0 */
[----:B------:R-:W-:Y:S01]  /*47b0*/  FFMA.FTZ R188, R163, UR25, -R192 ;  /* 0x00000019a3bc7c23 */ /* 0x000fe200080108c0 */
[----:B------:R-:W-:Y:S01]  /*47c0*/  MUFU.EX2 R173, R173 ;  /* 0x000000ad00ad7308 */ /* 0x000fe20000000800 */
[----:B------:R-:W-:Y:S01]  /*47d0*/  FADD.FTZ R3, R21, R158 ;  /* 0x0000009e15037221 */ /* 0x000fe20000010000 */
[--C-:B------:R-:W-:Y:S01]  /*47e0*/  FFMA.FTZ R206, R171, UR25, -R192.reuse ;  /* 0x00000019abce7c23 */ /* 0x100fe200080108c0 */
[--C-:B------:R-:W-:Y:S01]  /*47f0*/  FFMA.FTZ R190, R191, UR25, -R192.reuse ;  /* 0x00000019bfbe7c23 */ /* 0x100fe200080108c0 */
[--C-:B------:R-:W-:Y:S01]  /*4800*/  FFMA.FTZ R159, R162, UR25, -R192.reuse ;  /* 0x00000019a29f7c23 */ /* 0x100fe200080108c0 */
[----:B------:R-:W-:Y:S01]  /*4810*/  FADD.FTZ R158, R12, R3 ;  /* 0x000000030c9e7221 */ /* 0x000fe20000010000 */
[--C-:B------:R-:W-:Y:S01]  /*4820*/  FFMA.FTZ R163, R166, UR25, -R192.reuse ;  /* 0x00000019a6a37c23 */ /* 0x100fe200080108c0 */
[----:B------:R-:W-:Y:S01]  /*4830*/  FFMA.FTZ R171, R174, UR25, -R192 ;  /* 0x00000019aeab7c23 */ /* 0x000fe200080108c0 */
[----:B------:R1:W-:Y:S01]  /*4840*/  MUFU.EX2 R7, R197 ;  /* 0x000000c500077308 */ /* 0x0003e20000000800 */
[----:B------:R-:W-:Y:S01]  /*4850*/  FADD.FTZ R3, R153, R158 ;  /* 0x0000009e99037221 */ /* 0x000fe20000010000 */
[--C-:B------:R-:W-:Y:S01]  /*4860*/  FFMA.FTZ R191, R194, UR25, -R192.reuse ;  /* 0x00000019c2bf7c23 */ /* 0x100fe200080108c0 */
[--C-:B------:R-:W-:Y:S01]  /*4870*/  FFMA.FTZ R195, R195, UR25, -R192.reuse ;  /* 0x00000019c3c37c23 */ /* 0x100fe200080108c0 */
[--C-:B------:R-:W-:Y:S01]  /*4880*/  FFMA.FTZ R198, R198, UR25, -R192.reuse ;  /* 0x00000019c6c67c23 */ /* 0x100fe200080108c0 */
[----:B------:R-:W-:Y:S01]  /*4890*/  FADD.FTZ R158, R160, R3 ;  /* 0x00000003a09e7221 */ /* 0x000fe20000010000 */
[----:B------:R-:W-:Y:S01]  /*48a0*/  FFMA.FTZ R199, R199, UR25, -R192 ;  /* 0x00000019c7c77c23 */ /* 0x000fe200080108c0 */
[----:B------:R-:W-:Y:S01]  /*48b0*/  F2FP.BF16.F32.PACK_AB R162, R157, R14 ;  /* 0x0000000e9da2723e */ /* 0x000fe200000010ff */
[----:B------:R-:W-:Y:S01]  /*48c0*/  MUFU.EX2 R176, R176 ;  /* 0x000000b000b07308 */ /* 0x000fe20000000800 */
[----:B------:R-:W-:Y:S01]  /*48d0*/  FADD.FTZ R3, R13, R158 ;  /* 0x0000009e0d037221 */ /* 0x000fe20000010000 */
[----:B------:R-:W-:Y:S01]  /*48e0*/  F2FP.BF16.F32.PACK_AB R152, R11, R152 ;  /* 0x000000980b98723e */ /* 0x000fe200000010ff */
[-C--:B------:R-:W-:Y:S01]  /*48f0*/  FMUL.FTZ R77, R77, R181.reuse ;  /* 0x000000b54d4d7220 */ /* 0x080fe20000410000 */
[----:B------:R-:W-:Y:S01]  /*4900*/  F2FP.BF16.F32.PACK_AB R154, R15, R154 ;  /* 0x0000009a0f9a723e */ /* 0x000fe200000010ff */
[----:B------:R-:W-:Y:S01]  /*4910*/  FADD.FTZ R158, R14, R3 ;  /* 0x000000030e9e7221 */ /* 0x000fe20000010000 */
[----:B------:R-:W-:Y:S01]  /*4920*/  F2FP.BF16.F32.PACK_AB R156, R21, R156 ;  /* 0x0000009c159c723e */ /* 0x000fe200000010ff */
[-C--:B------:R-:W-:Y:S01]  /*4930*/  FMUL.FTZ R80, R80, R181.reuse ;  /* 0x000000b550507220 */ /* 0x080fe20000410000 */
[----:B------:R-:W-:Y:S01]  /*4940*/  MUFU.EX2 R177, R177 ;  /* 0x000000b100b17308 */ /* 0x000fe20000000800 */
[----:B------:R-:W-:Y:S01]  /*4950*/  FADD.FTZ R3, R157, R158 ;  /* 0x0000009e9d037221 */ /* 0x000fe20000010000 */
[----:B------:R-:W-:Y:S01]  /*4960*/  F2FP.BF16.F32.PACK_AB R160, R13, R160 ;  /* 0x000000a00da0723e */ /* 0x000fe200000010ff */
[-C--:B------:R-:W-:Y:S01]  /*4970*/  FMUL.FTZ R81, R81, R181.reuse ;  /* 0x000000b551517220 */ /* 0x080fe20000410000 */
[-C--:B------:R-:W-:Y:S01]  /*4980*/  FMUL.FTZ R84, R84, R181.reuse ;  /* 0x000000b554547220 */ /* 0x080fe20000410000 */
[----:B----4-:R-:W-:Y:S01]  /*4990*/  FADD.FTZ R158, R164, R3 ;  /* 0x00000003a49e7221 */ /* 0x010fe20000010000 */
[----:B-----5:R-:W-:Y:S01]  /*49a0*/  F2FP.BF16.F32.PACK_AB R164, R161, R164 ;  /* 0x000000a4a1a4723e */ /* 0x020fe200000010ff */
[-C--:B------:R-:W-:Y:S01]  /*49b0*/  FMUL.FTZ R85, R85, R181.reuse ;  /* 0x000000b555557220 */ /* 0x080fe20000410000 */
[----:B------:R4:W5:Y:S01]  /*49c0*/  MUFU.EX2 R180, R196 ;  /* 0x000000c400b47308 */ /* 0x0009620000000800 */
[----:B------:R-:W-:Y:S01]  /*49d0*/  FADD.FTZ R3, R161, R158 ;  /* 0x0000009ea1037221 */ /* 0x000fe20000010000 */
[-C--:B------:R-:W-:Y:S01]  /*49e0*/  FMUL.FTZ R88, R88, R181.reuse ;  /* 0x000000b558587220 */ /* 0x080fe20000410000 */
[-C--:B------:R-:W-:Y:S01]  /*49f0*/  FMUL.FTZ R89, R89, R181.reuse ;  /* 0x000000b559597220 */ /* 0x080fe20000410000 */
[----:B------:R-:W-:Y:S01]  /*4a00*/  FMUL.FTZ R92, R92, R181 ;  /* 0x000000b55c5c7220 */ /* 0x000fe20000410000 */
[----:B---3--:R-:W-:Y:S01]  /*4a10*/  FADD.FTZ R158, R20, R3 ;  /* 0x00000003149e7221 */ /* 0x008fe20000010000 */
[----:B------:R-:W-:-:S02]  /*4a20*/  @!P1 VIADD R3, R187, 0x22840 ;  /* 0x00022840bb039836 */ /* 0x000fc40000000000 */
[-C--:B------:R-:W-:Y:S01]  /*4a30*/  FMUL.FTZ R93, R93, R181.reuse ;  /* 0x000000b55d5d7220 */ /* 0x080fe20000410000 */
[----:B------:R-:W-:Y:S01]  /*4a40*/  MUFU.EX2 R185, R185 ;  /* 0x000000b900b97308 */ /* 0x000fe20000000800 */
[----:B-1----:R-:W-:Y:S01]  /*4a50*/  FADD.FTZ R197, R165, R158 ;  /* 0x0000009ea5c57221 */ /* 0x002fe20000010000 */
[--C-:B----4-:R-:W-:Y:S01]  /*4a60*/  FFMA.FTZ R196, R167, UR25, -R192.reuse ;  /* 0x00000019a7c47c23 */ /* 0x110fe200080108c0 */
[----:B------:R-:W-:Y:S01]  /*4a70*/  @!P1 PRMT R3, RZ, 0x654, R3 ;  /* 0x00000654ff039816 */ /* 0x000fe20000000003 */
[----:B------:R1:W-:Y:S06]  /*4a80*/  BAR.ARV R9, 0x100 ;  /* 0x000400090000751d */ /* 0x0003ec0000002000 */
[----:B--2---:R-:W-:Y:S01]  /*4a90*/  FADD.FTZ R158, R168, R197 ;  /* 0x000000c5a89e7221 */ /* 0x004fe20000010000 */
[----:B------:R2:W-:Y:S01]  /*4aa0*/  @!P1 SYNCS.ARRIVE.TRANS64.RED.A1T0 RZ, [R3+URZ], RZ ;  /* 0x000000ff03ff99a7 */ /* 0x0005e2000810043f */
[----:B------:R-:W-:Y:S01]  /*4ab0*/  FFMA.FTZ R167, R170, UR25, -R192 ;  /* 0x00000019aaa77c23 */ /* 0x000fe200080108c0 */
[----:B------:R-:W-:Y:S01]  /*4ac0*/  FMUL.FTZ R192, R193, UR25 ;  /* 0x00000019c1c07c20 */ /* 0x000fe20008410000 */
[----:B------:R-:W-:Y:S01]  /*4ad0*/  MUFU.EX2 R10, R10 ;  /* 0x0000000a000a7308 */ /* 0x000fe20000000800 */
[----:B-----5:R-:W-:Y:S01]  /*4ae0*/  F2FP.BF16.F32.PACK_AB R174, R7, R180 ;  /* 0x000000b407ae723e */ /* 0x020fe200000010ff */
[-C--:B------:R-:W-:Y:S01]  /*4af0*/  FMUL.FTZ R96, R96, R181.reuse ;  /* 0x000000b560607220 */ /* 0x080fe20000410000 */
[----:B------:R-:W-:Y:S01]  /*4b00*/  F2FP.BF16.F32.PACK_AB R168, R169, R168 ;  /* 0x000000a8a9a8723e */ /* 0x000fe200000010ff */
[-C--:B------:R-:W-:Y:S01]  /*4b10*/  FMUL.FTZ R97, R97, R181.reuse ;  /* 0x000000b561617220 */ /* 0x080fe20000410000 */
[----:B--2---:R-:W-:Y:S01]  /*4b20*/  FADD.FTZ R3, R169, R158 ;  /* 0x0000009ea9037221 */ /* 0x004fe20000010000 */
[----:B------:R-:W-:Y:S01]  /*4b30*/  F2FP.BF16.F32.PACK_AB R170, R173, R172 ;  /* 0x000000acadaa723e */ /* 0x000fe200000010ff */
[-C--:B------:R-:W-:Y:S01]  /*4b40*/  FMUL.FTZ R100, R100, R181.reuse ;  /* 0x000000b564647220 */ /* 0x080fe20000410000 */
[----:B------:R-:W2:Y:S01]  /*4b50*/  MUFU.EX2 R192, R192 ;  /* 0x000000c000c07308 */ /* 0x000ea20000000800 */
[----:B------:R-:W-:Y:S01]  /*4b60*/  FADD.FTZ R158, R172, R3 ;  /* 0x00000003ac9e7221 */ /* 0x000fe20000010000 */
[----:B------:R-:W-:Y:S01]  /*4b70*/  F2FP.BF16.F32.PACK_AB R172, R177, R176 ;  /* 0x000000b0b1ac723e */ /* 0x000fe200000010ff */
[-C--:B------:R-:W-:Y:S01]  /*4b80*/  FMUL.FTZ R101, R101, R181.reuse ;  /* 0x000000b565657220 */ /* 0x080fe20000410000 */
[-C--:B------:R-:W-:Y:S01]  /*4b90*/  FMUL.FTZ R104, R104, R181.reuse ;  /* 0x000000b568687220 */ /* 0x080fe20000410000 */
[----:B------:R-:W-:Y:S01]  /*4ba0*/  FADD.FTZ R3, R173, R158 ;  /* 0x0000009ead037221 */ /* 0x000fe20000010000 */
[----:B------:R-:W-:Y:S01]  /*4bb0*/  F2FP.BF16.F32.PACK_AB R158, R153, R12 ;  /* 0x0000000c999e723e */ /* 0x000fe200000010ff */
[-C--:B------:R-:W-:Y:S01]  /*4bc0*/  FMUL.FTZ R105, R105, R181.reuse ;  /* 0x000000b569697220 */ /* 0x080fe20000410000 */
[----:B------:R-:W3:Y:S01]  /*4bd0*/  MUFU.EX2 R155, R155 ;  /* 0x0000009b009b7308 */ /* 0x000ee20000000800 */
[----:B------:R-:W-:Y:S01]  /*4be0*/  FADD.FTZ R166, R176, R3 ;  /* 0x00000003b0a67221 */ /* 0x000fe20000010000 */
[-C--:B------:R-:W-:Y:S01]  /*4bf0*/  FMUL.FTZ R108, R108, R181.reuse ;  /* 0x000000b56c6c7220 */ /* 0x080fe20000410000 */
[-C--:B------:R-:W-:Y:S01]  /*4c00*/  FMUL.FTZ R109, R109, R181.reuse ;  /* 0x000000b56d6d7220 */ /* 0x080fe20000410000 */
[-C--:B------:R-:W-:Y:S01]  /*4c10*/  FMUL.FTZ R112, R112, R181.reuse ;  /* 0x000000b570707220 */ /* 0x080fe20000410000 */
[----:B------:R-:W-:Y:S01]  /*4c20*/  FADD.FTZ R3, R177, R166 ;  /* 0x000000a6b1037221 */ /* 0x000fe20000010000 */
[----:B------:R-:W-:Y:S01]  /*4c30*/  F2FP.BF16.F32.PACK_AB R166, R165, R20 ;  /* 0x00000014a5a6723e */ /* 0x000fe200000010ff */
[-C--:B------:R-:W-:Y:S01]  /*4c40*/  FMUL.FTZ R113, R113, R181.reuse ;  /* 0x000000b571717220 */ /* 0x080fe20000410000 */
[----:B------:R-:W4:Y:S01]  /*4c50*/  MUFU.EX2 R184, R184 ;  /* 0x000000b800b87308 */ /* 0x000f220000000800 */
[----:B------:R-:W-:Y:S01]  /*4c60*/  FADD.FTZ R12, R180, R3 ;  /* 0x00000003b40c7221 */ /* 0x000fe20000010000 */
[-C--:B------:R-:W-:Y:S01]  /*4c70*/  FMUL.FTZ R116, R116, R181.reuse ;  /* 0x000000b574747220 */ /* 0x080fe20000410000 */
[-C--:B------:R-:W-:Y:S01]  /*4c80*/  FMUL.FTZ R117, R117, R181.reuse ;  /* 0x000000b575757220 */ /* 0x080fe20000410000 */
[-C--:B------:R-:W-:Y:S01]  /*4c90*/  FMUL.FTZ R120, R120, R181.reuse ;  /* 0x000000b578787220 */ /* 0x080fe20000410000 */
[----:B------:R-:W-:Y:S01]  /*4ca0*/  FADD.FTZ R3, R7, R12 ;  /* 0x0000000c07037221 */ /* 0x000fe20000010000 */
[----:B--2---:R-:W-:Y:S01]  /*4cb0*/  FFMA.FTZ R7, R192, R0, R185 ;  /* 0x00000000c0077223 */ /* 0x004fe200000100b9 */
[-C--:B------:R-:W-:Y:S01]  /*4cc0*/  FMUL.FTZ R121, R121, R181.reuse ;  /* 0x000000b579797220 */ /* 0x080fe20000410000 */
[----:B------:R-:W2:Y:S01]  /*4cd0*/  MUFU.EX2 R159, R159 ;  /* 0x0000009f009f7308 */ /* 0x000ea20000000800 */
[-C--:B------:R-:W-:Y:S01]  /*4ce0*/  FMUL.FTZ R124, R124, R181.reuse ;  /* 0x000000b57c7c7220 */ /* 0x080fe20000410000 */
[----:B------:R-:W-:Y:S01]  /*4cf0*/  FADD.FTZ R0, R10, R7 ;  /* 0x000000070a007221 */ /* 0x000fe20000010000 */
[-C--:B------:R-:W-:Y:S01]  /*4d00*/  FMUL.FTZ R125, R125, R181.reuse ;  /* 0x000000b57d7d7220 */ /* 0x080fe20000410000 */
[-C--:B------:R-:W-:Y:S01]  /*4d10*/  FMUL.FTZ R128, R128, R181.reuse ;  /* 0x000000b580807220 */ /* 0x080fe20000410000 */
[-C--:B------:R-:W-:Y:S01]  /*4d20*/  FMUL.FTZ R129, R129, R181.reuse ;  /* 0x000000b581817220 */ /* 0x080fe20000410000 */
[----:B---3--:R-:W-:Y:S01]  /*4d30*/  FADD.FTZ R7, R155, R0 ;  /* 0x000000009b077221 */ /* 0x008fe20000010000 */
[-C--:B------:R-:W-:Y:S01]  /*4d40*/  FMUL.FTZ R132, R132, R181.reuse ;  /* 0x000000b584847220 */ /* 0x080fe20000410000 */
[----:B------:R-:W3:Y:S01]  /*4d50*/  MUFU.EX2 R188, R188 ;  /* 0x000000bc00bc7308 */ /* 0x000ee20000000800 */
[-C--:B------:R-:W-:Y:S01]  /*4d60*/  FMUL.FTZ R133, R133, R181.reuse ;  /* 0x000000b585857220 */ /* 0x080fe20000410000 */
[----:B----4-:R-:W-:Y:S01]  /*4d70*/  FADD.FTZ R0, R184, R7 ;  /* 0x00000007b8007221 */ /* 0x010fe20000010000 */
        /* <DEDUP_REMOVED lines=105> */
[----:B------:R-:W-:-:S04]  /*5410*/  FMUL.FTZ R151, R151, R192 ;  /* 0x000000c097977220 */ /* 0x000fc80000410000 */
        /* <DEDUP_REMOVED lines=18> */
.L_x_10499:
[----:B------:R1:W2:Y:S01]  /*5540*/  SYNCS.PHASECHK.TRANS64.TRYWAIT P2, [UR29+0x22850], R6 ;  /* 0x02285006ff0075a7 */ /* 0x0002a2000804015d */
[----:B------:R-:W-:Y:S05]  /*5550*/  @!P0 BRA `(.L_x_10500) ;  /* 0x0000000000048947 */ /* 0x000fea0003800000 */
[----:B------:R-:W-:Y:S01]  /*5560*/  BPT.TRAP 0x1 ;  /* 0x000000040000795c */ /* 0x000fe20000300000 */
.L_x_10500:
[----:B--2---:R-:W-:Y:S05]  /*5570*/  @P2 BRA `(.L_x_10501) ;  /* 0x0000000000082947 */ /* 0x004fea0003800000 */
[----:B------:R-:W2:Y:S02]  /*5580*/  SYNCS.PHASECHK.TRANS64.TRYWAIT P2, [UR29+0x22850], R6 ;  /* 0x02285006ff0075a7 */ /* 0x000ea4000804015d */
[----:B--2---:R-:W-:Y:S05]  /*5590*/  @!P2 BRA `(.L_x_10502) ;  /* 0x000000700068a947 */ /* 0x004fea0003800000 */
.L_x_10501:
[----:B-12---:R-:W-:Y:S01]  /*55a0*/  VIADD R6, R23, 0x8 ;  /* 0x0000000817067836 */ /* 0x006fe20000000000 */
[----:B------:R-:W-:Y:S01]  /*55b0*/  UIMAD UR10, UR37, 0xc00, UR21 ;  /* 0x00000c00250a78a4 */ /* 0x000fe2000f8e0215 */
[----:B------:R-:W-:Y:S01]  /*55c0*/  @!P1 VIADD R187, R187, 0x22860 ;  /* 0x00022860bbbb9836 */ /* 0x000fe20000000000 */
[----:B------:R-:W-:Y:S01]  /*55d0*/  UMOV UR7, 0x40000040 ;  /* 0x4000004000077882 */ /* 0x000fe20000000000 */
[----:B------:R-:W-:Y:S01]  /*55e0*/  UISETP.GT.AND UP0, UPT, UR28, UR24, UPT ;  /* 0x000000181c00728c */ /* 0x000fe2000bf04270 */
[----:B------:R2:W-:Y:S01]  /*55f0*/  BAR.SYNC.DEFER_BLOCKING R6, 0x100 ;  /* 0x000400060000751d */ /* 0x0005e20000010000 */
[----:B------:R-:W-:Y:S01]  /*5600*/  UIADD3 UR28, UR28, -0x1, URZ ;  /* 0xffffffff1c1c7890 */ /* 0x000fe2000fffe03f */
[----:B------:R-:W-:Y:S01]  /*5610*/  @!P1 PRMT R187, RZ, 0x654, R187 ;  /* 0x00000654ffbb9816 */ /* 0x000fe200000000bb */
[----:B------:R-:W-:Y:S01]  /*5620*/  IMAD.MOV.U32 R8, RZ, RZ, R5 ;  /* 0x000000ffff087224 */ /* 0x000fe200078e0005 */
[----:B------:R-:W-:Y:S02]  /*5630*/  MOV R7, R4 ;  /* 0x0000000400077202 */ /* 0x000fe40000000f00 */
[----:B------:R-:W-:Y:S01]  /*5640*/  UMOV UR6, UR10 ;  /* 0x0000000a00067c82 */ /* 0x000fe20008000000 */
[----:B------:R-:W-:Y:S01]  /*5650*/  PLOP3.LUT P2, PT, PT, PT, UP0, 0x80, 0x0 ;  /* 0x000000000000781c */ /* 0x000fe20003f4f008 */
        /* <DEDUP_REMOVED lines=35> */
.L_x_10494:
[----:B------:R-:W-:-:S13]  /*5890*/  ISETP.LE.AND P2, PT, RZ, UR28, PT ;  /* 0x0000001cff007c0c */ /* 0x000fda000bf43270 */
[----:B------:R-:W-:Y:S05]  /*58a0*/  @!P2 BRA `(.L_x_10504) ;  /* 0x0000001c002ca947 */ /* 0x000fea0003800000 */
[----:B------:R-:W-:Y:S01]  /*58b0*/  IMAD.MOV.U32 R206, RZ, RZ, R5 ;  /* 0x000000ffffce7224 */ /* 0x000fe200078e0005 */
[----:B------:R-:W-:Y:S01]  /*58c0*/  ULDC UR25, c[0x0][0x988] ;  /* 0x0002620000197ab9 */ /* 0x000fe20000000800 */
[----:B-1----:R-:W-:-:S07]  /*58d0*/  IMAD.MOV.U32 R7, RZ, RZ, R4 ;  /* 0x000000ffff077224 */ /* 0x002fce00078e0004 */
.L_x_10513:
[----:B------:R-:W-:-:S04]  /*58e0*/  UIADD3 UR37, UR37, 0x1, URZ ;  /* 0x0000000125257890 */ /* 0x000fc8000fffe03f */
[----:B------:R-:W-:-:S04]  /*58f0*/  UISETP.NE.AND UP0, UPT, UR37, 0x2, UPT ;  /* 0x000000022500788c */ /* 0x000fc8000bf05270 */
[----:B------:R-:W-:Y:S02]  /*5900*/  USEL UR6, URZ, 0x1, UP0 ;  /* 0x000000013f067887 */ /* 0x000fe40008000000 */
[----:B------:R-:W-:Y:S02]  /*5910*/  USEL UR37, UR37, URZ, UP0 ;  /* 0x0000003f25257287 */ /* 0x000fe40008000000 */
[----:B------:R-:W-:Y:S01]  /*5920*/  ULOP3.LUT UR38, UR38, UR6, URZ, 0x3c, !UPT ;  /* 0x0000000626267292 */ /* 0x000fe2000f8e3c3f */
[----:B---3--:R-:W-:Y:S11]  /*5930*/  @!P0 BRA `(.L_x_10505) ;  /* 0x0000000000048947 */ /* 0x008ff60003800000 */
[----:B------:R-:W-:Y:S01]  /*5940*/  BPT.TRAP 0x1 ;  /* 0x000000040000795c */ /* 0x000fe20000300000 */
.L_x_10505:
[----:B------:R-:W-:Y:S01]  /*5950*/  ULEA UR22, UR37, UR49, 0x3 ;  /* 0x0000003125167291 */ /* 0x000fe2000f8e183f */
[----:B--2---:R-:W-:-:S05]  /*5960*/  IMAD.U32 R6, RZ, RZ, UR38 ;  /* 0x00000026ff067e24 */ /* 0x004fca000f8e00ff */
[----:B------:R-:W-:-:S04]  /*5970*/  SHF.L.U32 R6, R6, 0x1f, RZ ;  /* 0x0000001f06067819 */ /* 0x000fc800000006ff */
[----:B------:R1:W2:Y:S01]  /*5980*/  SYNCS.PHASECHK.TRANS64.TRYWAIT P2, [UR22+0x22830], R6 ;  /* 0x02283006ff0075a7 */ /* 0x0002a20008040156 */
[----:B------:R-:W-:Y:S05]  /*5990*/  @!P0 BRA `(.L_x_10506) ;  /* 0x0000000000048947 */ /* 0x000fea0003800000 */
[----:B------:R-:W-:Y:S01]  /*59a0*/  BPT.TRAP 0x1 ;  /* 0x000000040000795c */ /* 0x000fe20000300000 */
.L_x_10506:
[----:B--2---:R-:W-:Y:S05]  /*59b0*/  @P2 BRA `(.L_x_10507) ;  /* 0x0000000000082947 */ /* 0x004fea0003800000 */
[----:B------:R-:W2:Y:S02]  /*59c0*/  SYNCS.PHASECHK.TRANS64.TRYWAIT P2, [UR22+0x22830], R6 ;  /* 0x02283006ff0075a7 */ /* 0x000ea40008040156 */
[----:B--2---:R-:W-:Y:S05]  /*59d0*/  @!P2 BRA `(.L_x_10508) ;  /* 0x0000006c006ca947 */ /* 0x004fea0003800000 */
.L_x_10507:
        /* <DEDUP_REMOVED lines=20> */
[----:B------:R-:W-:Y:S02]  /*5b20*/  FMNMX.FTZ R4, R152, R7, !PT ;  /* 0x0000000798047209 */ /* 0x000fe40007810000 */
[----:B------:R-:W-:Y:S02]  /*5b30*/  FMNMX.FTZ R10, R154, R206, !PT ;  /* 0x000000ce9a0a7209 */ /* 0x000fe40007810000 */
        /* <DEDUP_REMOVED lines=46> */
[----:B------:R-:W-:Y:S01]  /*5e20*/  FMUL.FTZ R8, R7, UR25 ;  /* 0x0000001907087c20 */ /* 0x000fe20008410000 */
        /* <DEDUP_REMOVED lines=13> */
[--C-:B--2---:R-:W-:Y:S01]  /*5f00*/  FFMA.FTZ R161, R172, UR25, -R9.reuse ;  /* 0x00000019aca17c23 */ /* 0x104fe20008010809 */
[--C-:B------:R-:W-:Y:S01]  /*5f10*/  FFMA.FTZ R168, R184, UR25, -R9.reuse ;  /* 0x00000019b8a87c23 */ /* 0x100fe20008010809 */
[--C-:B------:R-:W-:Y:S01]  /*5f20*/  FFMA.FTZ R165, R185, UR25, -R9.reuse ;  /* 0x00000019b9a57c23 */ /* 0x100fe20008010809 */
[----:B------:R-:W-:Y:S01]  /*5f30*/  FMNMX.FTZ R14, R186, R5, !PT ;  /* 0x00000005ba0e7209 */ /* 0x000fe20007810000 */
[--C-:B------:R-:W-:Y:S01]  /*5f40*/  FFMA.FTZ R169, R188, UR25, -R9.reuse ;  /* 0x00000019bca97c23 */ /* 0x100fe20008010809 */
[--C-:B------:R-:W-:Y:S01]  /*5f50*/  FFMA.FTZ R173, R192, UR25, -R9.reuse ;  /* 0x00000019c0ad7c23 */ /* 0x100fe20008010809 */
[--C-:B------:R-:W-:Y:S01]  /*5f60*/  FFMA.FTZ R196, R196, UR25, -R9.reuse ;  /* 0x00000019c4c47c23 */ /* 0x100fe20008010809 */
[----:B------:R-:W-:Y:S01]  /*5f70*/  FMNMX.FTZ R5, R187, R14, !PT ;  /* 0x0000000ebb057209 */ /* 0x000fe20007810000 */
[--C-:B---3--:R-:W-:Y:S01]  /*5f80*/  FFMA.FTZ R164, R176, UR25, -R9.reuse ;  /* 0x00000019b0a47c23 */ /* 0x108fe20008010809 */
[----:B------:R-:W-:Y:S01]  /*5f90*/  FFMA.FTZ R176, R193, UR25, -R9 ;  /* 0x00000019c1b07c23 */ /* 0x000fe20008010809 */
[----:B------:R-:W2:Y:S01]  /*5fa0*/  MUFU.EX2 R8, R8 ;  /* 0x0000000800087308 */ /* 0x000ea20000000800 */
[----:B------:R-:W-:-:S04]  /*5fb0*/  FMNMX.FTZ R14, R190, R5, !PT ;  /* 0x00000005be0e7209 */ /* 0x000fc80007810000 */
[----:B------:R-:W-:-:S03]  /*5fc0*/  FMNMX.FTZ R5, R191, R14, !PT ;  /* 0x0000000ebf057209 */ /* 0x000fc60007810000 */
[----:B------:R-:W3:Y:S01]  /*5fd0*/  MUFU.EX2 R7, R7 ;  /* 0x0000000700077308 */ /* 0x000ee20000000800 */
[----:B------:R-:W-:-:S04]  /*5fe0*/  FMNMX.FTZ R14, R194, R5, !PT ;  /* 0x00000005c20e7209 */ /* 0x000fc80007810000 */
[----:B------:R-:W-:-:S03]  /*5ff0*/  FMNMX.FTZ R5, R195, R14, !PT ;  /* 0x0000000ec3057209 */ /* 0x000fc60007810000 */
[----:B------:R4:W-:Y:S01]  /*6000*/  MUFU.EX2 R14, R161 ;  /* 0x000000a1000e7308 */ /* 0x0009e20000000800 */
[----:B------:R-:W-:Y:S01]  /*6010*/  FMNMX.FTZ R20, R198, R5, !PT ;  /* 0x00000005c6147209 */ /* 0x000fe20007810000 */
[-C--:B--2---:R-:W-:Y:S01]  /*6020*/  FMUL.FTZ R24, R24, R8.reuse ;  /* 0x0000000818187220 */ /* 0x084fe20000410000 */
[-C--:B------:R-:W-:Y:S01]  /*6030*/  FMUL.FTZ R25, R25, R8.reuse ;  /* 0x0000000819197220 */ /* 0x080fe20000410000 */
[----:B------:R-:W-:Y:S01]  /*6040*/  FMUL.FTZ R28, R28, R8 ;  /* 0x000000081c1c7220 */ /* 0x000fe20000410000 */
[----:B------:R-:W-:Y:S01]  /*6050*/  FMNMX.FTZ R5, R199, R20, !PT ;  /* 0x00000014c7057209 */ /* 0x000fe20007810000 */
[--C-:B------:R-:W-:Y:S01]  /*6060*/  FFMA.FTZ R20, R180, UR25, -R9.reuse ;  /* 0x00000019b4147c23 */ /* 0x100fe20008010809 */
[-C--:B------:R-:W-:Y:S01]  /*6070*/  FMUL.FTZ R29, R29, R8.reuse ;  /* 0x000000081d1d7220 */ /* 0x080fe20000410000 */
[----:B------:R-:W2:Y:S01]  /*6080*/  MUFU.EX2 R152, R152 ;  /* 0x0000009800987308 */ /* 0x000ea20000000800 */
[----:B----4-:R-:W-:Y:S01]  /*6090*/  FFMA.FTZ R161, R181, UR25, -R9 ;  /* 0x00000019b5a17c23 */ /* 0x010fe20008010809 */
[----:B------:R-:W4:Y:S01]  /*60a0*/  SHFL.BFLY PT, R172, R5, 0x2, 0x1f ;  /* 0x0c401f0005ac7f89 */ /* 0x000f2200000e0000 */
[----:B---3--:R-:W-:Y:S01]  /*60b0*/  FFMA.FTZ R3, R8, R3, R7 ;  /* 0x0000000308037223 */ /* 0x008fe20000010007 */
        /* <DEDUP_REMOVED lines=13> */
[C---:B--2---:R-:W-:Y:S01]  /*6190*/  FADD.FTZ R3, R152.reuse, R3 ;  /* 0x0000000398037221 */ /* 0x044fe20000010000 */
[----:B------:R-:W-:Y:S01]  /*61a0*/  F2FP.BF16.F32.PACK_AB R152, R152, R7 ;  /* 0x000000079898723e */ /* 0x000fe200000010ff */
        /* <DEDUP_REMOVED lines=8> */
[--C-:B------:R-:W-:Y:S01]  /*6230*/  FFMA.FTZ R172, R189, UR25, -R9.reuse ;  /* 0x00000019bdac7c23 */ /* 0x100fe20008010809 */
        /* <DEDUP_REMOVED lines=28> */
[----:B------:R-:W-:Y:S01]  /*6400*/  FFMA.FTZ R180, R197, UR25, -R9 ;  /* 0x00000019c5b47c23 */ /* 0x000fe20008010809 */
[----:B------:R-:W-:Y:S01]  /*6410*/  MUFU.EX2 R177, R196 ;  /* 0x000000c400b17308 */ /* 0x000fe20000000800 */
        /* <DEDUP_REMOVED lines=19> */
[----:B------:R-:W3:Y:S01]  /*6550*/  MUFU.EX2 R184, R184 ;  /* 0x000000b800b87308 */ /* 0x000ee20000000800 */
[--C-:B------:R-:W-:Y:S01]  /*6560*/  FFMA.FTZ R192, R163, UR25, -R189.reuse ;  /* 0x00000019a3c07c23 */ /* 0x100fe200080108bd */
[--C-:B------:R-:W-:Y:S01]  /*6570*/  FFMA.FTZ R163, R166, UR25, -R189.reuse ;  /* 0x00000019a6a37c23 */ /* 0x100fe200080108bd */
[----:B------:R-:W-:Y:S01]  /*6580*/  @!P1 VIADD R154, R183, 0x22840 ;  /* 0x00022840b79a9836 */ /* 0x000fe20000000000 */
[----:B--2---:R-:W-:Y:S01]  /*6590*/  IADD3 R9, -R23, 0xb, RZ ;  /* 0x0000000b17097810 */ /* 0x004fe20007ffe1ff */
[--C-:B------:R-:W-:Y:S01]  /*65a0*/  FFMA.FTZ R196, R167, UR25, -R189.reuse ;  /* 0x00000019a7c47c23 */ /* 0x100fe200080108bd */
[--C-:B------:R-:W-:Y:S01]  /*65b0*/  FFMA.FTZ R167, R170, UR25, -R189.reuse ;  /* 0x00000019aaa77c23 */ /* 0x100fe200080108bd */
[--C-:B------:R-:W-:Y:S01]  /*65c0*/  FFMA.FTZ R206, R171, UR25, -R189.reuse ;  /* 0x00000019abce7c23 */ /* 0x100fe200080108bd */
[----:B------:R-:W2:Y:S01]  /*65d0*/  MUFU.EX2 R155, R155 ;  /* 0x0000009b009b7308 */ /* 0x000ea20000000800 */
[----:B------:R-:W-:Y:S01]  /*65e0*/  @!P1 PRMT R154, RZ, 0x654, R154 ;  /* 0x00000654ff9a9816 */ /* 0x000fe2000000009a */
[----:B------:R4:W-:Y:S06]  /*65f0*/  BAR.ARV R9, 0x100 ;  /* 0x000400090000751d */ /* 0x0009ec0000002000 */
[----:B------:R-:W5:Y:S01]  /*6600*/  MUFU.EX2 R185, R185 ;  /* 0x000000b900b97308 */ /* 0x000f620000000800 */
[----:B---3--:R-:W-:Y:S01]  /*6610*/  FFMA.FTZ R0, R181, R0, R184 ;  /* 0x00000000b5007223 */ /* 0x008fe200000100b8 */
[----:B------:R3:W-:Y:S01]  /*6620*/  @!P1 SYNCS.ARRIVE.TRANS64.RED.A1T0 RZ, [R154+URZ], RZ ;  /* 0x000000ff9aff99a7 */ /* 0x0007e2000810043f */
[--C-:B------:R-:W-:Y:S01]  /*6630*/  FFMA.FTZ R171, R174, UR25, -R189.reuse ;  /* 0x00000019aeab7c23 */ /* 0x100fe200080108bd */
[--C-:B------:R-:W-:Y:S01]  /*6640*/  FFMA.FTZ R186, R186, UR25, -R189.reuse ;  /* 0x00000019baba7c23 */ /* 0x100fe200080108bd */
[--C-:B------:R-:W-:Y:S01]  /*6650*/  FFMA.FTZ R187, R187, UR25, -R189.reuse ;  /* 0x00000019bbbb7c23 */ /* 0x100fe200080108bd */
[--C-:B------:R-:W-:Y:S01]  /*6660*/  FFMA.FTZ R190, R190, UR25, -R189.reuse ;  /* 0x00000019bebe7c23 */ /* 0x100fe200080108bd */
[----:B------:R-:W-:Y:S01]  /*6670*/  FFMA.FTZ R191, R191, UR25, -R189 ;  /* 0x00000019bfbf7c23 */ /* 0x000fe200080108bd */
[----:B------:R-:W1:Y:S01]  /*6680*/  MUFU.EX2 R188, R188 ;  /* 0x000000bc00bc7308 */ /* 0x000e620000000800 */
[----:B--2---:R-:W-:Y:S01]  /*6690*/  FADD.FTZ R0, R155, R0 ;  /* 0x000000009b007221 */ /* 0x004fe20000010000 */
[----:B---3--:R-:W-:Y:S01]  /*66a0*/  FADD.FTZ R154, R10, R3 ;  /* 0x000000030a9a7221 */ /* 0x008fe20000010000 */
[--C-:B------:R-:W-:Y:S01]  /*66b0*/  FFMA.FTZ R194, R194, UR25, -R189.reuse ;  /* 0x00000019c2c27c23 */ /* 0x100fe200080108bd */
[--C-:B------:R-:W-:Y:S01]  /*66c0*/  FFMA.FTZ R195, R195, UR25, -R189.reuse ;  /* 0x00000019c3c37c23 */ /* 0x100fe200080108bd */
[--C-:B------:R-:W-:Y:S01]  /*66d0*/  FFMA.FTZ R198, R198, UR25, -R189.reuse ;  /* 0x00000019c6c67c23 */ /* 0x100fe200080108bd */
[----:B------:R-:W-:Y:S01]  /*66e0*/  FADD.FTZ R3, R11, R154 ;  /* 0x0000009a0b037221 */ /* 0x000fe20000010000 */
[----:B------:R-:W-:Y:S01]  /*66f0*/  FFMA.FTZ R199, R199, UR25, -R189 ;  /* 0x00000019c7c77c23 */ /* 0x000fe200080108bd */
        /* <DEDUP_REMOVED lines=8> */
[----:B------:R-:W3:Y:S01]  /*6780*/  MUFU.EX2 R192, R192 ;  /* 0x000000c000c07308 */ /* 0x000ee20000000800 */
        /* <DEDUP_REMOVED lines=24> */
[----:B-1----:R-:W-:Y:S01]  /*6910*/  FADD.FTZ R7, R163, R0 ;  /* 0x00000000a3077221 */ /* 0x002fe20000010000 */
[----:B------:R-:W-:Y:S01]  /*6920*/  F2FP.BF16.F32.PACK_AB R162, R153, R14 ;  /* 0x0000000e99a2723e */ /* 0x000fe200000010ff */
[-C--:B------:R-:W-:Y:S01]  /*6930*/  FMUL.FTZ R26, R26, R181.reuse ;  /* 0x000000b51a1a7220 */ /* 0x080fe20000410000 */
[----:B------:R-:W-:Y:S01]  /*6940*/  F2FP.BF16.F32.PACK_AB R153, R155, R184 ;  /* 0x000000b89b99723e */ /* 0x000fe200000010ff */
[-C--:B------:R-:W-:Y:S01]  /*6950*/  FMUL.FTZ R27, R27, R181.reuse ;  /* 0x000000b51b1b7220 */ /* 0x080fe20000410000 */
[----:B------:R-:W-:Y:S01]  /*6960*/  F2FP.BF16.F32.PACK_AB R156, R13, R156 ;  /* 0x0000009c0d9c723e */ /* 0x000fe200000010ff */
[-C--:B------:R-:W-:Y:S01]  /*6970*/  FMUL.FTZ R30, R30, R181.reuse ;  /* 0x000000b51e1e7220 */ /* 0x080fe20000410000 */
[----:B------:R-:W1:Y:S01]  /*6980*/  MUFU.EX2 R206, R206 ;  /* 0x000000ce00ce7308 */ /* 0x000e620000000800 */
[----:B--2---:R-:W-:Y:S01]  /*6990*/  FADD.FTZ R0, R196, R7 ;  /* 0x00000007c4007221 */ /* 0x004fe20000010000 */
        /* <DEDUP_REMOVED lines=59> */
[----:B------:R-:W-:Y:S01]  /*6d50*/  FMUL.FTZ R115, R115, R181 ;  /* 0x000000b573737220 */ /* 0x000fe20000410000 */
[----:B------:R-:W-:Y:S01]  /*6d60*/  F2FP.BF16.F32.PACK_AB R159, R196, R163 ;  /* 0x000000a3c49f723e */ /* 0x000fe200000010ff */
[----:B------:R-:W-:Y:S01]  /*6d70*/  FMUL.FTZ R118, R118, R181 ;  /* 0x000000b576767220 */ /* 0x000fe20000410000 */
[----:B------:R-:W3:Y:S01]  /*6d80*/  MUFU.EX2 R179, R179 ;  /* 0x000000b300b37308 */ /* 0x000ee20000000800 */
        /* <DEDUP_REMOVED lines=24> */
[C---:B-1----:R-:W-:Y:S01]  /*6f10*/  FADD.FTZ R3, R161.reuse, R154 ;  /* 0x0000009aa1037221 */ /* 0x042fe20000010000 */
[----:B------:R-:W-:-:S02]  /*6f20*/  F2FP.BF16.F32.PACK_AB R166, R161, R20 ;  /* 0x00000014a1a6723e */ /* 0x000fc400000010ff */
[----:B------:R-:W-:Y:S02]  /*6f30*/  F2FP.BF16.F32.PACK_AB R161, R206, R167 ;  /* 0x000000a7cea1723e */ /* 0x000fe400000010ff */
[----:B------:R-:W-:Y:S02]  /*6f40*/  F2FP.BF16.F32.PACK_AB R155, R188, R185 ;  /* 0x000000b9bc9b723e */ /* 0x000fe400000010ff */
        /* <DEDUP_REMOVED lines=9> */
[----:B------:R-:W-:Y:S02]  /*6fe0*/  F2FP.BF16.F32.PACK_AB R168, R165, R168 ;  /* 0x000000a8a5a8723e */ /* 0x000fe400000010ff */
[----:B------:R-:W-:-:S04]  /*6ff0*/  F2FP.BF16.F32.PACK_AB R165, R178, R175 ;  /* 0x000000afb2a5723e */ /* 0x000fc800000010ff */
[----:B------:R-:W2:Y:S01]  /*7000*/  MUFU.EX2 R190, R190 ;  /* 0x000000be00be7308 */ /* 0x000ea20000000800 */
[----:B---3--:R-:W-:-:S07]  /*7010*/  FADD.FTZ R7, R187, R0 ;  /* 0x00000000bb077221 */ /* 0x008fce0000010000 */
[----:B------:R-:W3:Y:S01]  /*7020*/  MUFU.EX2 R172, R172 ;  /* 0x000000ac00ac7308 */ /* 0x000ee20000000800 */
[----:B-1----:R-:W-:Y:S01]  /*7030*/  FADD.FTZ R3, R169, R154 ;  /* 0x0000009aa9037221 */ /* 0x002fe20000010000 */
[----:B------:R-:W-:-:S06]  /*7040*/  F2FP.BF16.F32.PACK_AB R154, R11, R10 ;  /* 0x0000000a0b9a723e */ /* 0x000fcc00000010ff */
[----:B------:R-:W1:Y:S01]  /*7050*/  MUFU.EX2 R191, R191 ;  /* 0x000000bf00bf7308 */ /* 0x000e620000000800 */
[----:B--2---:R-:W-:-:S07]  /*7060*/  FADD.FTZ R0, R190, R7 ;  /* 0x00000007be007221 */ /* 0x004fce0000010000 */
[----:B------:R-:W2:Y:S01]  /*7070*/  MUFU.EX2 R173, R173 ;  /* 0x000000ad00ad7308 */ /* 0x000ea20000000800 */
[C---:B---3--:R-:W-:Y:S01]  /*7080*/  FADD.FTZ R158, R172.reuse, R3 ;  /* 0x00000003ac9e7221 */ /* 0x048fe20000010000 */
[----:B------:R-:W-:Y:S02]  /*7090*/  F2FP.BF16.F32.PACK_AB R170, R172, R169 ;  /* 0x000000a9acaa723e */ /* 0x000fe400000010ff */
[----:B------:R-:W-:-:S04]  /*70a0*/  F2FP.BF16.F32.PACK_AB R169, R187, R186 ;  /* 0x000000babba9723e */ /* 0x000fc800000010ff */
[----:B------:R-:W3:Y:S01]  /*70b0*/  MUFU.EX2 R189, R194 ;  /* 0x000000c200bd7308 */ /* 0x000ee20000000800 */
[C---:B-1----:R-:W-:Y:S01]  /*70c0*/  FADD.FTZ R0, R191.reuse, R0 ;  /* 0x00000000bf007221 */ /* 0x042fe20000010000 */
[----:B------:R-:W-:-:S06]  /*70d0*/  F2FP.BF16.F32.PACK_AB R171, R191, R190 ;  /* 0x000000bebfab723e */ /* 0x000fcc00000010ff */
[----:B------:R-:W1:Y:S01]  /*70e0*/  MUFU.EX2 R176, R176 ;  /* 0x000000b000b07308 */ /* 0x000e620000000800 */
[----:B--2---:R-:W-:Y:S01]  /*70f0*/  FADD.FTZ R3, R173, R158 ;  /* 0x0000009ead037221 */ /* 0x004fe20000010000 */
[----:B------:R-:W-:-:S06]  /*7100*/  F2FP.BF16.F32.PACK_AB R158, R15, R12 ;  /* 0x0000000c0f9e723e */ /* 0x000fcc00000010ff */
[----:B------:R-:W2:Y:S01]  /*7110*/  MUFU.EX2 R8, R195 ;  /* 0x000000c300087308 */ /* 0x000ea20000000800 */
[----:B---3--:R-:W-:-:S07]  /*7120*/  FADD.FTZ R7, R189, R0 ;  /* 0x00000000bd077221 */ /* 0x008fce0000010000 */
[----:B------:R-:W3:Y:S01]  /*7130*/  MUFU.EX2 R198, R198 ;  /* 0x000000c600c67308 */ /* 0x000ee20000000800 */
[C---:B-1----:R-:W-:Y:S01]  /*7140*/  FADD.FTZ R10, R176.reuse, R3 ;  /* 0x00000003b00a7221 */ /* 0x042fe20000010000 */
[----:B------:R-:W-:-:S03]  /*7150*/  F2FP.BF16.F32.PACK_AB R172, R176, R173 ;  /* 0x000000adb0ac723e */ /* 0x000fc600000010ff */
[----:B------:R-:W-:-:S03]  /*7160*/  FADD.FTZ R3, R177, R10 ;  /* 0x0000000ab1037221 */ /* 0x000fc60000010000 */
[----:B------:R-:W1:Y:S01]  /*7170*/  MUFU.EX2 R180, R180 ;  /* 0x000000b400b47308 */ /* 0x000e620000000800 */
[C---:B--2---:R-:W-:Y:S01]  /*7180*/  FADD.FTZ R7, R8.reuse, R7 ;  /* 0x0000000708077221 */ /* 0x044fe20000010000 */
[----:B------:R-:W-:-:S06]  /*7190*/  F2FP.BF16.F32.PACK_AB R173, R8, R189 ;  /* 0x000000bd08ad723e */ /* 0x000fcc00000010ff */
[----:B------:R-:W2:Y:S01]  /*71a0*/  MUFU.EX2 R199, R199 ;  /* 0x000000c700c77308 */ /* 0x000ea20000000800 */
[----:B---3--:R-:W-:Y:S01]  /*71b0*/  FADD.FTZ R0, R198, R7 ;  /* 0x00000007c6007221 */ /* 0x008fe20000010000 */
[C---:B-1----:R-:W-:Y:S01]  /*71c0*/  FADD.FTZ R3, R180.reuse, R3 ;  /* 0x00000003b4037221 */ /* 0x042fe20000010000 */
[----:B------:R-:W-:Y:S02]  /*71d0*/  F2FP.BF16.F32.PACK_AB R174, R180, R177 ;  /* 0x000000b1b4ae723e */ /* 0x000fe400000010ff */
[C---:B--2---:R-:W-:Y:S01]  /*71e0*/  FADD.FTZ R0, R199.reuse, R0 ;  /* 0x00000000c7007221 */ /* 0x044fe20000010000 */
[----:B------:R-:W-:Y:S01]  /*71f0*/  F2FP.BF16.F32.PACK_AB R175, R199, R198 ;  /* 0x000000c6c7af723e */ /* 0x000fe200000010ff */
[----:B----4-:R-:W-:Y:S06]  /*7200*/  @!P0 BRA `(.L_x_10509) ;  /* 0x0000000000048947 */ /* 0x010fec0003800000 */
[----:B------:R-:W-:Y:S01]  /*7210*/  BPT.TRAP 0x1 ;  /* 0x000000040000795c */ /* 0x000fe20000300000 */
.L_x_10509:
[----:B------:R1:W2:Y:S01]  /*7220*/  SYNCS.PHASECHK.TRANS64.TRYWAIT P2, [UR22+0x22850], R6 ;  /* 0x02285006ff0075a7 */ /* 0x0002a20008040156 */
[----:B------:R-:W-:Y:S05]  /*7230*/  @!P0 BRA `(.L_x_10510) ;  /* 0x0000000000048947 */ /* 0x000fea0003800000 */
[----:B------:R-:W-:Y:S01]  /*7240*/  BPT.TRAP 0x1 ;  /* 0x000000040000795c */ /* 0x000fe20000300000 */
.L_x_10510:
[----:B--2---:R-:W-:Y:S05]  /*7250*/  @P2 BRA `(.L_x_10511) ;  /* 0x0000000000082947 */ /* 0x004fea0003800000 */
[----:B------:R-:W2:Y:S02]  /*7260*/  SYNCS.PHASECHK.TRANS64.TRYWAIT P2, [UR22+0x22850], R6 ;  /* 0x02285006ff0075a7 */ /* 0x000ea40008040156 */
[----:B--2---:R-:W-:Y:S05]  /*7270*/  @!P2 BRA `(.L_x_10512) ;  /* 0x00000054005ca947 */ /* 0x004fea0003800000 */
.L_x_10511:
[----:B-12---:R-:W-:Y:S01]  /*7280*/  VIADD R6, R23, 0x8 ;  /* 0x0000000817067836 */ /* 0x006fe20000000000 */
[----:B------:R-:W-:-:S04]  /*7290*/  UIMAD UR10, UR37, 0xc00, UR21 ;  /* 0x00000c00250a78a4 */ /* 0x000fc8000f8e0215 */
[----:B------:R3:W-:Y:S01]  /*72a0*/  BAR.SYNC.DEFER_BLOCKING R6, 0x100 ;  /* 0x000400060000751d */ /* 0x0007e20000010000 */
[----:B------:R-:W-:Y:S01]  /*72b0*/  ISETP.LT.AND P2, PT, RZ, UR28, PT ;  /* 0x0000001cff007c0c */ /* 0x000fe2000bf41270 */
[----:B------:R-:W-:Y:S01]  /*72c0*/  @!P1 VIADD R183, R183, 0x22860 ;  /* 0x00022860b7b79836 */ /* 0x000fe20000000000 */
[----:B------:R-:W-:Y:S01]  /*72d0*/  UIADD3 UR28, UR28, -0x1, URZ ;  /* 0xffffffff1c1c7890 */ /* 0x000fe2000fffe03f */
[----:B------:R-:W-:Y:S01]  /*72e0*/  MOV R206, R5 ;  /* 0x0000000500ce7202 */ /* 0x000fe20000000f00 */
[----:B------:R-:W-:Y:S01]  /*72f0*/  IMAD.MOV.U32 R7, RZ, RZ, R4 ;  /* 0x000000ffff077224 */ /* 0x000fe200078e0004 */
[----:B------:R-:W-:Y:S01]  /*7300*/  UMOV UR6, UR10 ;  /* 0x0000000a00067c82 */ /* 0x000fe20008000000 */
[----:B------:R-:W-:Y:S01]  /*7310*/  UMOV UR7, 0x40000040 ;  /* 0x4000004000077882 */ /* 0x000fe20000000000 */
        /* <DEDUP_REMOVED lines=36> */
.L_x_10504:
[----:B--23--:R-:W2:Y:S01]  /*7560*/  SHFL.BFLY PT, R6, R3, 0x2, 0x1f ;  /* 0x0c401f0003067f89 */ /* 0x00cea200000e0000 */
[----:B------:R-:W-:Y:S01]  /*7570*/  IMAD.MOV.U32 R13, RZ, RZ, RZ ;  /* 0x000000ffff0d7224 */ /* 0x000fe200078e00ff */
[----:B------:R-:W-:Y:S01]  /*7580*/  UIADD3 UR37, UR37, 0x1, URZ ;  /* 0x0000000125257890 */ /* 0x000fe2000fffe03f */
[----:B------:R-:W-:Y:S01]  /*7590*/  IMAD.U32 R177, RZ, RZ, UR25 ;  /* 0x00000019ffb17e24 */ /* 0x000fe2000f8e00ff */
[----:B------:R-:W3:Y:S01]  /*75a0*/  SHFL.BFLY PT, R11, R0, 0x2, 0x1f ;  /* 0x0c401f00000b7f89 */ /* 0x000ee200000e0000 */
[----:B------:R-:W-:Y:S01]  /*75b0*/  IMAD.U32 R179, RZ, RZ, UR25 ;  /* 0x00000019ffb37e24 */ /* 0x000fe2000f8e00ff */
[----:B------:R-:W-:Y:S01]  /*75c0*/  UISETP.NE.AND UP0, UPT, UR37, 0x2, UPT ;  /* 0x000000022500788c */ /* 0x000fe2000bf05270 */
[----:B------:R-:W-:Y:S01]  /*75d0*/  IMAD.MOV.U32 R20, RZ, RZ, -0x800000 ;  /* 0xff800000ff147424 */ /* 0x000fe200078e00ff */
[----:B------:R4:W-:Y:S06]  /*75e0*/  BAR.ARV R9, 0x100 ;  /* 0x000400090000751d */ /* 0x0009ec0000002000 */
[----:B------:R-:W-:-:S02]  /*75f0*/  USEL UR4, URZ, 0x1, UP0 ;  /* 0x000000013f047887 */ /* 0x000fc40008000000 */
[----:B------:R-:W-:Y:S06]  /*7600*/  BAR.ARV 0x8, 0x120 ;  /* 0x0204800000007b1d */ /* 0x000fec0000002000 */
[----:B------:R-:W-:Y:S01]  /*7610*/  PLOP3.LUT P0, PT, PT, PT, PT, 0x8, 0x0 ;  /* 0x000000000000781c */ /* 0x000fe20003f0e170 */
[----:B------:R-:W-:Y:S01]  /*7620*/  UIADD3 UR39, UR39, 0x1, URZ ;  /* 0x0000000127277890 */ /* 0x000fe2000fffe03f */
[----:B--2---:R-:W-:Y:S01]  /*7630*/  FADD.FTZ R6, R6, R3 ;  /* 0x0000000306067221 */ /* 0x004fe20000010000 */
[----:B------:R-:W-:Y:S01]  /*7640*/  IMAD.MOV.U32 R3, RZ, RZ, -0x800000 ;  /* 0xff800000ff037424 */ /* 0x000fe200078e00ff */
[----:B------:R-:W-:Y:S01]  /*7650*/  USEL UR37, UR37, URZ, UP0 ;  /* 0x0000003f25257287 */ /* 0x000fe20008000000 */
[----:B---3--:R-:W-:-:S02]  /*7660*/  FADD.FTZ R11, R11, R0 ;  /* 0x000000000b0b7221 */ /* 0x008fc40000010000 */
[----:B-1----:R-:W1:Y:S01]  /*7670*/  SHFL.BFLY PT, R7, R6, 0x1, 0x1f ;  /* 0x0c201f0006077f89 */ /* 0x002e6200000e0000 */
[----:B------:R-:W-:-:S03]  /*7680*/  ULOP3.LUT UR38, UR38, UR4, URZ, 0x3c, !UPT ;  /* 0x0000000426267292 */ /* 0x000fc6000f8e3c3f */
[----:B------:R-:W2:Y:S01]  /*7690*/  SHFL.BFLY PT, R8, R11, 0x1, 0x1f ;  /* 0x0c201f000b087f89 */ /* 0x000ea200000e0000 */
[----:B-1----:R-:W-:Y:S01]  /*76a0*/  FADD.FTZ R172, R6, R7 ;  /* 0x0000000706ac7221 */ /* 0x002fe20000010000 */
[----:B------:R-:W-:Y:S02]  /*76b0*/  IMAD.MOV.U32 R7, RZ, RZ, RZ ;  /* 0x000000ffff077224 */ /* 0x000fe400078e00ff */
[----:B--2---:R-:W-:Y:S02]  /*76c0*/  FADD.FTZ R174, R11, R8 ;  /* 0x000000080bae7221 */ /* 0x004fe40000010000 */
[----:B------:R-:W-:-:S03]  /*76d0*/  FSETP.NE.FTZ.AND P1, PT, R172, RZ, PT ;  /* 0x000000ffac00720b */ /* 0x000fc60003f35000 */
[----:B------:R-:W-:-:S10]  /*76e0*/  FSETP.NE.FTZ.AND P2, PT, R174, RZ, PT ;  /* 0x000000ffae00720b */ /* 0x000fd40003f55000 */
[----:B------:R-:W1:Y:S01]  /*76f0*/  @P1 MUFU.RCP R13, R172 ;  /* 0x000000ac000d1308 */ /* 0x000e620000001000 */
[----:B------:R-:W-:Y:S02]  /*7700*/  @P1 FMUL.FTZ R177, R177, 0.69314718246459960938 ;  /* 0x3f317218b1b11820 */ /* 0x000fe40000410000 */
[----:B------:R-:W-:-:S05]  /*7710*/  @P2 FMUL.FTZ R179, R179, 0.69314718246459960938 ;  /* 0x3f317218b3b32820 */ /* 0x000fca0000410000 */
[----:B------:R-:W2:Y:S08]  /*7720*/  @P2 MUFU.RCP R7, R174 ;  /* 0x000000ae00072308 */ /* 0x000eb00000001000 */
[----:B------:R-:W3:Y:S01]  /*7730*/  @P1 MUFU.LG2 R172, R172 ;  /* 0x000000ac00ac1308 */ /* 0x000ee20000000c00 */
[-C--:B-1----:R-:W-:Y:S01]  /*7740*/  FMUL.FTZ R0, R24, R13.reuse ;  /* 0x0000000d18007220 */ /* 0x082fe20000410000 */
[-C--:B------:R-:W-:Y:S01]  /*7750*/  FMUL.FTZ R6, R28, R13.reuse ;  /* 0x0000000d1c067220 */ /* 0x080fe20000410000 */
[-C--:B------:R-:W-:Y:S01]  /*7760*/  FMUL.FTZ R25, R25, R13.reuse ;  /* 0x0000000d19197220 */ /* 0x080fe20000410000 */
[-C--:B------:R-:W-:Y:S01]  /*7770*/  FMUL.FTZ R29, R29, R13.reuse ;  /* 0x0000000d1d1d7220 */ /* 0x080fe20000410000 */
[-C--:B------:R-:W-:Y:S01]  /*7780*/  FMUL.FTZ R32, R32, R13.reuse ;  /* 0x0000000d20207220 */ /* 0x080fe20000410000 */
[-C--:B------:R-:W-:Y:S01]  /*7790*/  FMUL.FTZ R33, R33, R13.reuse ;  /* 0x0000000d21217220 */ /* 0x080fe20000410000 */
[----:B------:R-:W-:Y:S01]  /*77a0*/  FMUL.FTZ R36, R36, R13 ;  /* 0x0000000d24247220 */ /* 0x000fe20000410000 */
[----:B------:R-:W1:Y:S01]  /*77b0*/  @P2 MUFU.LG2 R174, R174 ;  /* 0x000000ae00ae2308 */ /* 0x000e620000000c00 */
[-C--:B--2---:R-:W-:Y:S01]  /*77c0*/  FMUL.FTZ R157, R87, R7.reuse ;  /* 0x00000007579d7220 */ /* 0x084fe20000410000 */
[----:B------:R-:W-:Y:S01]  /*77d0*/  FMUL.FTZ R155, R91, R7 ;  /* 0x000000075b9b7220 */ /* 0x000fe20000410000 */
        /* <DEDUP_REMOVED lines=123> */
.L_x_10483:
        /* <DEDUP_REMOVED lines=10> */
[C---:B------:R-:W-:Y:S01]  /*8030*/  IADD3 R35, P4, R16.reuse, 0x60, RZ ;  /* 0x0000006010237810 */ /* 0x040fe20007f9e0ff */
[----:B------:R-:W-:Y:S01]  /*8040*/  USHF.R.S32.HI UR5, URZ, 0x1f, UR43 ;  /* 0x0000001f3f057899 */ /* 0x000fe2000801142b */
[----:B------:R-:W-:Y:S02]  /*8050*/  LOP3.LUT R26, R27, 0x380, RZ, 0xc0, !PT ;  /* 0x000003801b1a7812 */ /* 0x000fe400078ec0ff */
[----:B------:R-:W-:Y:S01]  /*8060*/  IADD3 R39, P3, R16, 0x4000, RZ ;  /* 0x0000400010277810 */ /* 0x000fe20007f7e0ff */
[----:B------:R-:W-:Y:S01]  /*8070*/  ULDC UR10, c[0x0][0xa88] ;  /* 0x0002a200000a7ab9 */ /* 0x000fe20000000800 */
[----:B------:R-:W-:Y:S01]  /*8080*/  SHF.R.U64 R26, R26, 0x3, RZ ;  /* 0x000000031a1a7819 */ /* 0x000fe200000012ff */
[----:B------:R-:W-:Y:S01]  /*8090*/  ULDC.64 UR6, c[0x0][0xb70] ;  /* 0x0002dc0000067ab9 */ /* 0x000fe20000000a00 */
[----:B------:R-:W-:Y:S01]  /*80a0*/  LOP3.LUT R34, R35, 0x380, RZ, 0xc0, !PT ;  /* 0x0000038023227812 */ /* 0x000fe200078ec0ff */
[----:B------:R-:W-:Y:S01]  /*80b0*/  UIMAD UR5, UR5, UR6, URZ ;  /* 0x00000006050572a4 */ /* 0x000fe2000f8e023f */
[----:B------:R-:W-:Y:S01]  /*80c0*/  LOP3.LUT R26, R26, R27, RZ, 0x3c, !PT ;  /* 0x0000001b1a1a7212 */ /* 0x000fe200078e3cff */
[----:B------:R-:W-:Y:S01]  /*80d0*/  IMAD.X R27, RZ, RZ, R17, P6 ;  /* 0x000000ffff1b7224 */ /* 0x000fe200030e0611 */
[C---:B------:R-:W-:Y:S01]  /*80e0*/  IADD3 R47, P6, R16.reuse, 0x4040, RZ ;  /* 0x00004040102f7810 */ /* 0x040fe20007fde0ff */
[----:B------:R-:W-:Y:S01]  /*80f0*/  UIMAD.WIDE.U32 UR8, UR43, UR6, URZ ;  /* 0x000000062b0872a5 */ /* 0x000fe2000f8e003f */
[----:B------:R-:W-:Y:S01]  /*8100*/  LOP3.LUT R38, R39, 0x380, RZ, 0xc0, !PT ;  /* 0x0000038027267812 */ /* 0x000fe200078ec0ff */
[----:B------:R-:W-:Y:S01]  /*8110*/  UIMAD UR5, UR43, UR7, UR5 ;  /* 0x000000072b0572a4 */ /* 0x000fe2000f8e0205 */
[----:B------:R-:W-:-:S02]  /*8120*/  IADD3 R31, P5, R16, 0x40, RZ ;  /* 0x00000040101f7810 */ /* 0x000fc40007fbe0ff */
[----:B------:R-:W-:Y:S01]  /*8130*/  LOP3.LUT R46, R47, 0x380, RZ, 0xc0, !PT ;  /* 0x000003802f2e7812 */ /* 0x000fe200078ec0ff */
[----:B------:R-:W-:Y:S01]  /*8140*/  UIADD3 UR5, UR9, UR5, URZ ;  /* 0x0000000509057290 */ /* 0x000fe2000fffe03f */
[----:B------:R-:W-:Y:S01]  /*8150*/  SHF.R.U64 R34, R34, 0x3, RZ ;  /* 0x0000000322227819 */ /* 0x000fe200000012ff */
[----:B------:R-:W-:Y:S01]  /*8160*/  ULDC.64 UR6, c[0x0][0xb40] ;  /* 0x0002d00000067ab9 */ /* 0x000fe20000000a00 */
[----:B------:R-:W-:Y:S02]  /*8170*/  SHF.R.U64 R38, R38, 0x3, RZ ;  /* 0x0000000326267819 */ /* 0x000fe400000012ff */
[----:B------:R-:W-:Y:S02]  /*8180*/  IADD3 R43, P2, R16, 0x4020, RZ ;  /* 0x00004020102b7810 */ /* 0x000fe40007f5e0ff */
[----:B------:R-:W-:Y:S02]  /*8190*/  LOP3.LUT R30, R31, 0x380, RZ, 0xc0, !PT ;  /* 0x000003801f1e7812 */ /* 0x000fe400078ec0ff */
[----:B------:R-:W-:-:S02]  /*81a0*/  SHF.R.U64 R46, R46, 0x3, RZ ;  /* 0x000000032e2e7819 */ /* 0x000fc400000012ff */
[----:B------:R-:W-:Y:S01]  /*81b0*/  LOP3.LUT R34, R34, R35, RZ, 0x3c, !PT ;  /* 0x0000002322227212 */ /* 0x000fe200078e3cff */
[--C-:B------:R-:W-:Y:S01]  /*81c0*/  IMAD.X R35, RZ, RZ, R17.reuse, P4 ;  /* 0x000000ffff237224 */ /* 0x100fe200020e0611 */
[----:B------:R-:W-:Y:S01]  /*81d0*/  LOP3.LUT R38, R38, R39, RZ, 0x3c, !PT ;  /* 0x0000002726267212 */ /* 0x000fe200078e3cff */
[----:B------:R-:W-:Y:S01]  /*81e0*/  IMAD.X R39, RZ, RZ, R17, P3 ;  /* 0x000000ffff277224 */ /* 0x000fe200018e0611 */
[----:B------:R-:W-:Y:S02]  /*81f0*/  IADD3 R95, R22, UR42, RZ ;  /* 0x0000002a165f7c10 */ /* 0x000fe4000fffe0ff */
[----:B------:R-:W-:Y:S02]  /*8200*/  LOP3.LUT R42, R43, 0x380, RZ, 0xc0, !PT ;  /* 0x000003802b2a7812 */ /* 0x000fe400078ec0ff */
[----:B------:R-:W-:Y:S01]  /*8210*/  SHF.R.U64 R30, R30, 0x3, RZ ;  /* 0x000000031e1e7819 */ /* 0x000fe200000012ff */
[----:B------:R-:W-:Y:S01]  /*8220*/  VIADD R4, R95, 0x8 ;  /* 0x000000085f047836 */ /* 0x000fe20000000000 */
[----:B------:R-:W-:-:S02]  /*8230*/  IADD3 R55, P4, R16, 0x8000, RZ ;  /* 0x0000800010377810 */ /* 0x000fc40007f9e0ff */
[----:B------:R-:W-:Y:S02]  /*8240*/  IADD3 R59, P3, R16, 0x8020, RZ ;  /* 0x00008020103b7810 */ /* 0x000fe40007f7e0ff */
[----:B------:R-:W-:Y:S01]  /*8250*/  LOP3.LUT R46, R46, R47, RZ, 0x3c, !PT ;  /* 0x0000002f2e2e7212 */ /* 0x000fe200078e3cff */
[--C-:B------:R-:W-:Y:S01]  /*8260*/  IMAD.X R47, RZ, RZ, R17.reuse, P6 ;  /* 0x000000ffff2f7224 */ /* 0x100fe200030e0611 */
[----:B------:R-:W-:Y:S02]  /*8270*/  LOP3.LUT R5, R16, 0x380, RZ, 0xc0, !PT ;  /* 0x0000038010057812 */ /* 0x000fe400078ec0ff */
[----:B------:R-:W-:Y:S02]  /*8280*/  SHF.R.U64 R42, R42, 0x3, RZ ;  /* 0x000000032a2a7819 */ /* 0x000fe400000012ff */
[----:B------:R-:W-:Y:S02]  /*8290*/  IADD3 R67, P6, R16, 0x8060, RZ ;  /* 0x0000806010437810 */ /* 0x000fe40007fde0ff */
[----:B------:R-:W-:Y:S01]  /*82a0*/  LOP3.LUT R30, R30, R31, RZ, 0x3c, !PT ;  /* 0x0000001f1e1e7212 */ /* 0x000fe200078e3cff */
[----:B------:R-:W-:Y:S01]  /*82b0*/  IMAD.X R31, RZ, RZ, R17, P5 ;  /* 0x000000ffff1f7224 */ /* 0x000fe200028e0611 */
[----:B------:R-:W-:-:S02]  /*82c0*/  LOP3.LUT R54, R55, 0x380, RZ, 0xc0, !PT ;  /* 0x0000038037367812 */ /* 0x000fc400078ec0ff */
[----:B------:R-:W-:Y:S02]  /*82d0*/  LOP3.LUT R58, R59, 0x380, RZ, 0xc0, !PT ;  /* 0x000003803b3a7812 */ /* 0x000fe400078ec0ff */
[----:B------:R-:W-:Y:S02]  /*82e0*/  LOP3.LUT P0, RZ, R202, 0x3, RZ, 0xc0, !PT ;  /* 0x00000003caff7812 */ /* 0x000fe4000780c0ff */
[----:B------:R-:W-:Y:S02]  /*82f0*/  IADD3 R51, P5, R16, 0x4060, RZ ;  /* 0x0000406010337810 */ /* 0x000fe40007fbe0ff */
[----:B------:R-:W-:Y:S02]  /*8300*/  SHF.R.U64 R5, R5, 0x3, RZ ;  /* 0x0000000305057819 */ /* 0x000fe400000012ff */
[----:B------:R-:W-:Y:S01]  /*8310*/  LOP3.LUT R42, R42, R43, RZ, 0x3c, !PT ;  /* 0x0000002b2a2a7212 */ /* 0x000fe200078e3cff */
[----:B------:R-:W-:Y:S01]  /*8320*/  IMAD.X R43, RZ, RZ, R17, P2 ;  /* 0x000000ffff2b7224 */ /* 0x000fe200010e0611 */
[----:B------:R-:W-:-:S02]  /*8330*/  LOP3.LUT R66, R67, 0x380, RZ, 0xc0, !PT ;  /* 0x0000038043427812 */ /* 0x000fc400078ec0ff */
[----:B------:R-:W-:Y:S02]  /*8340*/  SHF.R.U64 R54, R54, 0x3, RZ ;  /* 0x0000000336367819 */ /* 0x000fe400000012ff */
[----:B------:R-:W-:Y:S02]  /*8350*/  SHF.R.U64 R58, R58, 0x3, RZ ;  /* 0x000000033a3a7819 */ /* 0x000fe400000012ff */
[----:B------:R-:W-:Y:S02]  /*8360*/  ISETP.GE.OR P1, PT, R4, UR10, P0 ;  /* 0x0000000a04007c0c */ /* 0x000fe40008726670 */
[----:B------:R-:W-:Y:S02]  /*8370*/  IADD3 R63, P2, R16, 0x8040, RZ ;  /* 0x00008040103f7810 */ /* 0x000fe40007f5e0ff */
[----:B------:R-:W-:Y:S02]  /*8380*/  LOP3.LUT R50, R51, 0x380, RZ, 0xc0, !PT ;  /* 0x0000038033327812 */ /* 0x000fe400078ec0ff */
[----:B------:R-:W-:Y:S01]  /*8390*/  LOP3.LUT R4, R5, R16, RZ, 0x3c, !PT ;  /* 0x0000001005047212 */ /* 0x000fe200078e3cff */
[----:B------:R-:W-:Y:S01]  /*83a0*/  IMAD.MOV.U32 R5, RZ, RZ, R17 ;  /* 0x000000ffff057224 */ /* 0x000fe200078e0011 */
[----:B------:R-:W-:-:S02]  /*83b0*/  SHF.R.U64 R66, R66, 0x3, RZ ;  /* 0x0000000342427819 */ /* 0x000fc400000012ff */
[----:B------:R-:W-:Y:S01]  /*83c0*/  LOP3.LUT R54, R54, R55, RZ, 0x3c, !PT ;  /* 0x0000003736367212 */ /* 0x000fe200078e3cff */
[--C-:B------:R-:W-:Y:S01]  /*83d0*/  IMAD.X R55, RZ, RZ, R17.reuse, P4 ;  /* 0x000000ffff377224 */ /* 0x100fe200020e0611 */
[----:B------:R-:W-:Y:S01]  /*83e0*/  LOP3.LUT R58, R58, R59, RZ, 0x3c, !PT ;  /* 0x0000003b3a3a7212 */ /* 0x000fe200078e3cff */
[----:B------:R-:W-:Y:S01]  /*83f0*/  IMAD.X R59, RZ, RZ, R17, P3 ;  /* 0x000000ffff3b7224 */ /* 0x000fe200018e0611 */
[----:B------:R-:W-:Y:S02]  /*8400*/  LOP3.LUT R62, R63, 0x380, RZ, 0xc0, !PT ;  /* 0x000003803f3e7812 */ /* 0x000fe400078ec0ff */
[----:B------:R-:W-:Y:S02]  /*8410*/  SHF.R.U64 R50, R50, 0x3, RZ ;  /* 0x0000000332327819 */ /* 0x000fe400000012ff */
[C---:B------:R-:W-:Y:S02]  /*8420*/  IADD3 R83, P4, R16.reuse, 0xc020, RZ ;  /* 0x0000c02010537810 */ /* 0x040fe40007f9e0ff */
[----:B------:R-:W-:-:S02]  /*8430*/  IADD3 R75, P3, R16, 0xc040, RZ ;  /* 0x0000c040104b7810 */ /* 0x000fc40007f7e0ff */
[----:B------:R-:W-:Y:S02]  /*8440*/  LOP3.LUT R66, R66, R67, RZ, 0x3c, !PT ;  /* 0x0000004342427212 */ /* 0x000fe400078e3cff */
[----:B------:R-:W-:Y:S02]  /*8450*/  MOV R67, R4 ;  /* 0x0000000400437202 */ /* 0x000fe40000000f00 */
[----:B------:R-:W-:Y:S02]  /*8460*/  SHF.R.U64 R62, R62, 0x3, RZ ;  /* 0x000000033e3e7819 */ /* 0x000fe400000012ff */
[----:B------:R-:W-:Y:S02]  /*8470*/  F2FP.BF16.F32.PACK_AB R4, R25, R0 ;  /* 0x000000001904723e */ /* 0x000fe400000010ff */
[----:B------:R-:W-:Y:S02]  /*8480*/  F2FP.BF16.F32.PACK_AB R5, R175, R168 ;  /* 0x000000a8af05723e */ /* 0x000fe400000010ff */
[----:B------:R-:W-:-:S02]  /*8490*/  F2FP.BF16.F32.PACK_AB R6, R29, R6 ;  /* 0x000000061d06723e */ /* 0x000fc400000010ff */
[----:B------:R-:W-:Y:S02]  /*84a0*/  F2FP.BF16.F32.PACK_AB R7, R173, R170 ;  /* 0x000000aaad07723e */ /* 0x000fe400000010ff */
[----:B------:R-:W-:Y:S02]  /*84b0*/  LOP3.LUT R50, R50, R51, RZ, 0x3c, !PT ;  /* 0x0000003332327212 */ /* 0x000fe400078e3cff */
[----:B------:R-:W-:Y:S01]  /*84c0*/  LOP3.LUT R82, R83, 0x380, RZ, 0xc0, !PT ;  /* 0x0000038053527812 */ /* 0x000fe200078ec0ff */
[----:B------:R1:W-:Y:S01]  /*84d0*/  STSM.16.M88.4 [R67], R4 ;  /* 0x0000000443007844 */ /* 0x0003e20000000200 */
[----:B------:R-:W-:Y:S02]  /*84e0*/  LOP3.LUT R74, R75, 0x380, RZ, 0xc0, !PT ;  /* 0x000003804b4a7812 */ /* 0x000fe400078ec0ff */
[----:B------:R-:W-:Y:S02]  /*84f0*/  IADD3.X R51, RZ, R17, RZ, P5, !PT ;  /* 0x00000011ff337210 */ /* 0x000fe40002ffe4ff */
[----:B------:R-:W-:-:S02]  /*8500*/  IADD3 R71, P5, R16, 0xc000, RZ ;  /* 0x0000c00010477810 */ /* 0x000fc40007fbe0ff */
[----:B------:R-:W-:Y:S01]  /*8510*/  LOP3.LUT R62, R62, R63, RZ, 0x3c, !PT ;  /* 0x0000003f3e3e7212 */ /* 0x000fe200078e3cff */
[--C-:B------:R-:W-:Y:S01]  /*8520*/  IMAD.X R63, RZ, RZ, R17.reuse, P2 ;  /* 0x000000ffff3f7224 */ /* 0x100fe200010e0611 */
[----:B------:R-:W-:Y:S02]  /*8530*/  SHF.R.U64 R82, R82, 0x3, RZ ;  /* 0x0000000352527819 */ /* 0x000fe400000012ff */
[----:B------:R-:W-:Y:S02]  /*8540*/  SHF.R.U64 R74, R74, 0x3, RZ ;  /* 0x000000034a4a7819 */ /* 0x000fe400000012ff */
[----:B------:R-:W-:Y:S02]  /*8550*/  IADD3 R79, P2, R16, 0xc060, RZ ;  /* 0x0000c060104f7810 */ /* 0x000fe40007f5e0ff */
[----:B------:R-:W-:Y:S01]  /*8560*/  LOP3.LUT R70, R71, 0x380, RZ, 0xc0, !PT ;  /* 0x0000038047467812 */ /* 0x000fe200078ec0ff */
[----:B-1----:R-:W-:Y:S01]  /*8570*/  IMAD.X R67, RZ, RZ, R17, P6 ;  /* 0x000000ffff437224 */ /* 0x002fe200030e0611 */
[----:B------:R-:W-:-:S02]  /*8580*/  F2FP.BF16.F32.PACK_AB R4, R33, R32 ;  /* 0x000000202104723e */ /* 0x000fc400000010ff */
[----:B------:R-:W1:Y:S01]  /*8590*/  LDC.64 R32, c[0x0][0xb78] ;  /* 0x0002de00ff207b82 */ /* 0x000e620000000a00 */
[----:B------:R-:W-:Y:S01]  /*85a0*/  LOP3.LUT R82, R82, R83, RZ, 0x3c, !PT ;  /* 0x0000005352527212 */ /* 0x000fe200078e3cff */
[----:B------:R-:W-:Y:S01]  /*85b0*/  IMAD.X R83, RZ, RZ, R17, P4 ;  /* 0x000000ffff537224 */ /* 0x000fe200020e0611 */
[----:B------:R-:W-:Y:S02]  /*85c0*/  LOP3.LUT R74, R74, R75, RZ, 0x3c, !PT ;  /* 0x0000004b4a4a7212 */ /* 0x000fe400078e3cff */
[----:B------:R-:W-:Y:S02]  /*85d0*/  LOP3.LUT R78, R79, 0x380, RZ, 0xc0, !PT ;  /* 0x000003804f4e7812 */ /* 0x000fe400078ec0ff */
[----:B------:R-:W-:Y:S02]  /*85e0*/  MOV R168, R26 ;  /* 0x0000001a00a87202 */ /* 0x000fe40000000f00 */
[----:B------:R-:W-:Y:S02]  /*85f0*/  IADD3.X R75, RZ, R17, RZ, P3, !PT ;  /* 0x00000011ff4b7210 */ /* 0x000fe40001ffe4ff */
[----:B------:R-:W-:-:S02]  /*8600*/  F2FP.BF16.F32.PACK_AB R5, R166, R153 ;  /* 0x00000099a605723e */ /* 0x000fc400000010ff */
[----:B------:R-:W-:Y:S02]  /*8610*/  F2FP.BF16.F32.PACK_AB R6, R37, R36 ;  /* 0x000000242506723e */ /* 0x000fe400000010ff */
[----:B------:R-:W-:Y:S02]  /*8620*/  F2FP.BF16.F32.PACK_AB R7, R171, R152 ;  /* 0x00000098ab07723e */ /* 0x000fe400000010ff */
[----:B------:R-:W-:Y:S02]  /*8630*/  SHF.R.U64 R70, R70, 0x3, RZ ;  /* 0x0000000346467819 */ /* 0x000fe400000012ff */
[----:B------:R-:W-:Y:S01]  /*8640*/  MOV R103, R30 ;  /* 0x0000001e00677202 */ /* 0x000fe20000000f00 */
[----:B------:R1:W-:Y:S01]  /*8650*/  STSM.16.M88.4 [R168], R4 ;  /* 0x00000004a8007844 */ /* 0x0003e20000000200 */
[----:B------:R-:W-:Y:S02]  /*8660*/  F2FP.BF16.F32.PACK_AB R8, R41, R8 ;  /* 0x000000082908723e */ /* 0x000fe400000010ff */
[----:B------:R-:W-:Y:S01]  /*8670*/  F2FP.BF16.F32.PACK_AB R9, R164, R9 ;  /* 0x00000009a409723e */ /* 0x000fe200000010ff */
[----:B------:R-:W2:Y:S01]  /*8680*/  SHFL.IDX PT, R6, R204, RZ, 0x1f ;  /* 0x00001fffcc067589 */ /* 0x000ea200000e0000 */
[----:B------:R-:W-:-:S02]  /*8690*/  F2FP.BF16.F32.PACK_AB R10, R45, R10 ;  /* 0x0000000a2d0a723e */ /* 0x000fc400000010ff */
[----:B------:R-:W-:Y:S02]  /*86a0*/  F2FP.BF16.F32.PACK_AB R11, R162, R11 ;  /* 0x0000000ba20b723e */ /* 0x000fe400000010ff */
[----:B------:R-:W-:Y:S01]  /*86b0*/  MOV R102, R34 ;  /* 0x0000002200667202 */ /* 0x000fe20000000f00 */
[----:B------:R-:W-:Y:S01]  /*86c0*/  IMAD.U32 R35, RZ, RZ, UR9 ;  /* 0x00000009ff237e24 */ /* 0x000fe2000f8e00ff */
[----:B------:R-:W-:Y:S01]  /*86d0*/  F2FP.BF16.F32.PACK_AB R12, R49, R12 ;  /* 0x0000000c310c723e */ /* 0x000fe200000010ff */
[----:B------:R3:W-:Y:S01]  /*86e0*/  STSM.16.M88.4 [R103], R8 ;  /* 0x0000000867007844 */ /* 0x0007e20000000200 */
[----:B------:R-:W-:Y:S01]  /*86f0*/  F2FP.BF16.F32.PACK_AB R13, R160, R13 ;  /* 0x0000000da00d723e */ /* 0x000fe200000010ff */
[----:B------:R-:W-:Y:S01]  /*8700*/  IMAD.U32 R35, RZ, RZ, UR5 ;  /* 0x00000005ff237e24 */ /* 0x000fe2000f8e00ff */
[----:B------:R-:W-:Y:S01]  /*8710*/  F2FP.BF16.F32.PACK_AB R14, R53, R14 ;  /* 0x0000000e350e723e */ /* 0x000fe200000010ff */
[----:B------:R-:W-:Y:S01]  /*8720*/  USHF.R.S32.HI UR5, URZ, 0x1f, UR44 ;  /* 0x0000001f3f057899 */ /* 0x000fe2000801142c */
[----:B------:R-:W-:Y:S01]  /*8730*/  F2FP.BF16.F32.PACK_AB R15, R158, R15 ;  /* 0x0000000f9e0f723e */ /* 0x000fe200000010ff */
[----:B------:R-:W-:Y:S01]  /*8740*/  IMAD.U32 R34, RZ, RZ, UR8 ;  /* 0x00000008ff227e24 */ /* 0x000fe2000f8e00ff */
[----:B------:R-:W-:-:S02]  /*8750*/  MOV R39, R38 ;  /* 0x0000002600277202 */ /* 0x000fc40000000f00 */
[----:B------:R-:W-:Y:S01]  /*8760*/  F2FP.BF16.F32.PACK_AB R24, R57, R24 ;  /* 0x000000183918723e */ /* 0x000fe200000010ff */
[----:B------:R3:W-:Y:S01]  /*8770*/  STSM.16.M88.4 [R102], R12 ;  /* 0x0000000c66007844 */ /* 0x0007e20000000200 */
[----:B------:R-:W-:Y:S01]  /*8780*/  F2FP.BF16.F32.PACK_AB R25, R169, R64 ;  /* 0x00000040a919723e */ /* 0x000fe200000010ff */
[----:B-1----:R-:W-:Y:S01]  /*8790*/  IMAD R4, R32, UR5, RZ ;  /* 0x0000000520047c24 */ /* 0x002fe2000f8e02ff */
[----:B------:R-:W-:Y:S02]  /*87a0*/  F2FP.BF16.F32.PACK_AB R26, R61, R60 ;  /* 0x0000003c3d1a723e */ /* 0x000fe400000010ff */
[----:B------:R-:W-:Y:S01]  /*87b0*/  F2FP.BF16.F32.PACK_AB R27, R167, R56 ;  /* 0x00000038a71b723e */ /* 0x000fe200000010ff */
[----:B------:R-:W-:Y:S01]  /*87c0*/  IMAD R4, R33, UR44, R4 ;  /* 0x0000002c21047c24 */ /* 0x000fe2000f8e0204 */
[----:B------:R-:W-:Y:S01]  /*87d0*/  SHF.R.U64 R78, R78, 0x3, RZ ;  /* 0x000000034e4e7819 */ /* 0x000fe200000012ff */
[----:B------:R-:W-:Y:S01]  /*87e0*/  IMAD.WIDE.U32 R32, R32, UR44, R34 ;  /* 0x0000002c20207c25 */ /* 0x000fe2000f8e0022 */
[----:B------:R-:W-:Y:S01]  /*87f0*/  MOV R42, R42 ;  /* 0x0000002a002a7202 */ /* 0x000fe20000000f00 */
[----:B------:R3:W-:Y:S01]  /*8800*/  STSM.16.M88.4 [R39], R24 ;  /* 0x0000001827007844 */ /* 0x0007e20000000200 */
[----:B------:R-:W-:-:S02]  /*8810*/  MOV R0, R74 ;  /* 0x0000004a00007202 */ /* 0x000fc40000000f00 */
[----:B------:R-:W-:Y:S02]  /*8820*/  F2FP.BF16.F32.PACK_AB R28, R65, R28 ;  /* 0x0000001c411c723e */ /* 0x000fe400000010ff */
[----:B------:R-:W-:Y:S02]  /*8830*/  F2FP.BF16.F32.PACK_AB R29, R165, R52 ;  /* 0x00000034a51d723e */ /* 0x000fe400000010ff */
[----:B------:R-:W-:Y:S02]  /*8840*/  F2FP.BF16.F32.PACK_AB R30, R69, R68 ;  /* 0x00000044451e723e */ /* 0x000fe400000010ff */
[----:B------:R-:W-:Y:S02]  /*8850*/  F2FP.BF16.F32.PACK_AB R31, R163, R48 ;  /* 0x00000030a31f723e */ /* 0x000fe400000010ff */
[----:B------:R-:W-:Y:S02]  /*8860*/  F2FP.BF16.F32.PACK_AB R72, R73, R72 ;  /* 0x000000484948723e */ /* 0x000fe400000010ff */
[----:B------:R-:W-:Y:S01]  /*8870*/  LOP3.LUT R70, R70, R71, RZ, 0x3c, !PT ;  /* 0x0000004746467212 */ /* 0x000fe200078e3cff */
[----:B------:R-:W-:Y:S01]  /*8880*/  IMAD.X R71, RZ, RZ, R17, P5 ;  /* 0x000000ffff477224 */ /* 0x000fe200028e0611 */
[----:B------:R-:W-:Y:S01]  /*8890*/  MOV R46, R46 ;  /* 0x0000002e002e7202 */ /* 0x000fe20000000f00 */
        /* <DEDUP_REMOVED lines=21> */
[----:B------:R-:W-:Y:S01]  /*89f0*/  LOP3.LUT R78, R78, R79, RZ, 0x3c, !PT ;  /* 0x0000004f4e4e7212 */ /* 0x000fe200078e3cff */
[----:B------:R-:W-:Y:S01]  /*8a00*/  IMAD.X R79, RZ, RZ, R17, P2 ;  /* 0x000000ffff4f7224 */ /* 0x000fe200010e0611 */
        /* <DEDUP_REMOVED lines=35> */
[----:B------:R-:W-:Y:S02]  /*8c40*/  F2FP.BF16.F32.PACK_AB R147, R151, R150 ;  /* 0x000000969793723e */ /* 0x000fe400000010ff */
[----:B------:R-:W-:-:S02]  /*8c50*/  ISETP.GE.OR P0, PT, R95, UR10, P0 ;  /* 0x0000000a5f007c0c */ /* 0x000fc40008706670 */
[----:B------:R-:W-:Y:S01]  /*8c60*/  SHF.R.S32.HI R5, RZ, 0x1f, R95 ;  /* 0x0000001fff057819 */ /* 0x000fe2000001145f */
[----:B------:R3:W-:Y:S01]  /*8c70*/  STSM.16.M88.4 [R78], R144 ;  /* 0x000000904e007844 */ /* 0x0007e20000000200 */
[----:B------:R-:W-:Y:S01]  /*8c80*/  IADD3 R95, P2, R95, R32, RZ ;  /* 0x000000205f5f7210 */ /* 0x000fe20007f5e0ff */
[----:B------:R-:W-:Y:S01]  /*8c90*/  @!PT LDS RZ, [RZ] ;  /* 0x00000000fffff984 */ /* 0x000fe20000000800 */
[----:B------:R-:W-:Y:S01]  /*8ca0*/  @!PT LDS RZ, [RZ] ;  /* 0x00000000fffff984 */ /* 0x000fe20000000800 */
[----:B------:R-:W-:Y:S01]  /*8cb0*/  @!PT LDS RZ, [RZ] ;  /* 0x00000000fffff984 */ /* 0x000fe20000000800 */
[----:B------:R1:W-:Y:S06]  /*8cc0*/  MEMBAR.ALL.CTA ;  /* 0x0000000000007992 */ /* 0x0003ec0000008000 */
[----:B-1----:R-:W1:Y:S01]  /*8cd0*/  FENCE.VIEW.ASYNC.S ;  /* 0x00000000000073c6 */ /* 0x002e620000000000 */
[----:B------:R-:W-:Y:S01]  /*8ce0*/  IADD3.X R32, R5, R33, R4, P2, !PT ;  /* 0x0000002105207210 */ /* 0x000fe200017fe404 */
[----:B-1----:R-:W-:Y:S06]  /*8cf0*/  BAR.ARV 0x1, 0x120 ;  /* 0x0044800000007b1d */ /* 0x002fec0000002000 */
[----:B------:R-:W-:-:S04]  /*8d00*/  LEA R4, P2, R95, UR6, 0x2 ;  /* 0x000000065f047c11 */ /* 0x000fc8000f8410ff */
[----:B------:R-:W-:-:S05]  /*8d10*/  LEA.HI.X R5, R95, UR7, R32, 0x2, P2 ;  /* 0x000000075f057c11 */ /* 0x000fca00090f1420 */
        /* <DEDUP_REMOVED lines=34> */
.L_x_10517:
[----:B------:R-:W-:Y:S05]  /*8f40*/  BSYNC B0 ;  /* 0x0000000000007941 */ /* 0x000fea0003800000 */
.L_x_10516:
[----:B------:R-:W-:Y:S05]  /*8f50*/  BRA `(.L_x_10515) ;  /* 0x00000008007c7947 */ /* 0x000fea0003800000 */
.L_x_10514:
[----:B------:R-:W1:Y:S01]  /*8f60*/  LDC.64 R10, c[0x0][0xae0] ;  /* 0x0002b800ff0a7b82 */ /* 0x000e620000000a00 */
        /* <DEDUP_REMOVED lines=29> */
[----:B------:R-:W-:Y:S02]  /*9140*/  LEA.HI.X R7, R4, UR9, R3, 0x2, P0 ;  /* 0x0000000904077c11 */ /* 0x000fe400080f1403 */
[----:B------:R-:W-:-:S05]  /*9150*/  MOV R3, 0xff800000 ;  /* 0xff80000000037802 */ /* 0x000fca0000000f00 */
[----:B------:R1:W-:Y:S02]  /*9160*/  STG.E desc[UR46][R6.64], R3 ;  /* 0x0000000306007986 */ /* 0x0003e4000c10192e */
.L_x_10519:
[----:B------:R-:W-:Y:S05]  /*9170*/  BSYNC B0 ;  /* 0x0000000000007941 */ /* 0x000fea0003800000 */
.L_x_10518:
        /* <DEDUP_REMOVED lines=21> */
[----:B------:R-:W-:Y:S01]  /*92d0*/  IADD3 R3, R18, 0x80, RZ ;  /* 0x0000008012037810 */ /* 0x000fe20007ffe0ff */
[----:B------:R-:W-:Y:S01]  /*92e0*/  ULDC UR5, c[0x0][0xa8c] ;  /* 0x0002a30000057ab9 */ /* 0x000fe20000000800 */
[----:B------:R-:W-:Y:S01]  /*92f0*/  ULDC.64 UR6, c[0x0][0xad8] ;  /* 0x0002b60000067ab9 */ /* 0x000fe20000000a00 */
[----:B------:R-:W-:Y:S01]  /*9300*/  IMAD.MOV.U32 R4, RZ, RZ, R8 ;  /* 0x000000ffff047224 */ /* 0x000fe200078e0008 */
[----:B------:R-:W-:Y:S01]  /*9310*/  ISETP.GE.AND P3, PT, R0, UR5, PT ;  /* 0x0000000500007c0c */ /* 0x000fe2000bf66270 */
[C---:B------:R-:W-:Y:S01]  /*9320*/  VIADD R0, R18.reuse, 0xc0 ;  /* 0x000000c012007836 */ /* 0x040fe20000000000 */
[----:B------:R-:W-:Y:S01]  /*9330*/  ISETP.GE.AND P4, PT, R3, UR5, PT ;  /* 0x0000000503007c0c */ /* 0x000fe2000bf86270 */
[----:B------:R-:W-:Y:S01]  /*9340*/  IMAD R3, R7, UR6, RZ ;  /* 0x0000000607037c24 */ /* 0x000fe2000f8e02ff */
        /* <DEDUP_REMOVED lines=13> */
.L_x_10521:
[----:B------:R-:W-:Y:S05]  /*9420*/  BSYNC B0 ;  /* 0x0000000000007941 */ /* 0x000fea0003800000 */
.L_x_10520:
        /* <DEDUP_REMOVED lines=13> */
[----:B------:R-:W-:Y:S01]  /*9500*/  IADD3 R10, R18, 0xc0, RZ ;  /* 0x000000c0120a7810 */ /* 0x000fe20007ffe0ff */
[----:B------:R-:W-:Y:S01]  /*9510*/  IMAD R0, R0, UR6, RZ ;  /* 0x0000000600007c24 */ /* 0x000fe2000f8e02ff */
[----:B------:R-:W-:Y:S01]  /*9520*/  ISETP.GE.AND P3, PT, R18, UR5, PT ;  /* 0x0000000512007c0c */ /* 0x000fe2000bf66270 */
[----:B------:R-:W-:Y:S01]  /*9530*/  IMAD.WIDE.U32 R4, R3, UR6, R4 ;  /* 0x0000000603047c25 */ /* 0x000fe2000f8e0004 */
[----:B------:R-:W-:-:S03]  /*9540*/  ISETP.GE.AND P6, PT, R10, UR5, PT ;  /* 0x000000050a007c0c */ /* 0x000fc6000bfc6270 */
        /* <DEDUP_REMOVED lines=9> */
.L_x_10523:
[----:B------:R-:W-:Y:S05]  /*95e0*/  BSYNC B0 ;  /* 0x0000000000007941 */ /* 0x000fea0003800000 */
.L_x_10522:
        /* <DEDUP_REMOVED lines=9> */
[----:B------:R-:W-:Y:S01]  /*9680*/  VIADD R10, R18, 0xc0 ;  /* 0x000000c0120a7836 */ /* 0x000fe20000000000 */
[----:B------:R-:W-:Y:S01]  /*9690*/  ISETP.GE.AND P4, PT, R5, UR5, PT ;  /* 0x0000000505007c0c */ /* 0x000fe2000bf86270 */
[----:B------:R-:W-:Y:S01]  /*96a0*/  IMAD.MOV.U32 R5, RZ, RZ, R11 ;  /* 0x000000ffff057224 */ /* 0x000fe200078e000b */
[----:B------:R-:W-:Y:S01]  /*96b0*/  MOV R4, R8 ;  /* 0x0000000800047202 */ /* 0x000fe20000000f00 */
[----:B------:R-:W-:Y:S01]  /*96c0*/  IMAD R0, R0, UR6, RZ ;  /* 0x0000000600007c24 */ /* 0x000fe2000f8e02ff */
[----:B------:R-:W-:-:S02]  /*96d0*/  ISETP.GE.AND P1, PT, R18, UR5, PT ;  /* 0x0000000512007c0c */ /* 0x000fc4000bf26270 */
[----:B------:R-:W-:Y:S01]  /*96e0*/  ISETP.GE.AND P5, PT, R10, UR5, PT ;  /* 0x000000050a007c0c */ /* 0x000fe2000bfa6270 */
[----:B------:R-:W-:-:S04]  /*96f0*/  IMAD.WIDE.U32 R4, R3, UR6, R4 ;  /* 0x0000000603047c25 */ /* 0x000fc8000f8e0004 */
        /* <DEDUP_REMOVED lines=9> */
.L_x_10525:
[----:B------:R-:W-:Y:S05]  /*9790*/  BSYNC B0 ;  /* 0x0000000000007941 */ /* 0x000fea0003800000 */
.L_x_10524:
        /* <DEDUP_REMOVED lines=10> */
[----:B------:R-:W-:Y:S01]  /*9840*/  IMAD.MOV.U32 R5, RZ, RZ, R11 ;  /* 0x000000ffff057224 */ /* 0x000fe200078e000b */
[C---:B------:R-:W-:Y:S01]  /*9850*/  IADD3 R0, R18.reuse, 0xc0, RZ ;  /* 0x000000c012007810 */ /* 0x040fe20007ffe0ff */
[----:B------:R-:W-:-:S02]  /*9860*/  VIADD R7, R18, 0x80 ;  /* 0x0000008012077836 */ /* 0x000fc40000000000 */
[----:B------:R-:W-:Y:S01]  /*9870*/  IMAD R6, R6, UR6, RZ ;  /* 0x0000000606067c24 */ /* 0x000fe2000f8e02ff */
[----:B------:R-:W-:Y:S01]  /*9880*/  ISETP.GE.AND P4, PT, R0, UR5, PT ;  /* 0x0000000500007c0c */ /* 0x000fe2000bf86270 */
        /* <DEDUP_REMOVED lines=11> */
.L_x_10526:
[----:B------:R-:W-:Y:S05]  /*9940*/  BSYNC B0 ;  /* 0x0000000000007941 */ /* 0x000fea0003800000 */
.L_x_10515:
[----:B------:R-:W5:Y:S02]  /*9950*/  LDC R0, c[0x0][0xda8] ;  /* 0x00036a00ff007b82 */ /* 0x000f640000000800 */
[----:B-----5:R-:W-:-:S13]  /*9960*/  ISETP.LE.AND P0, PT, R0, UR4, PT ;  /* 0x0000000400007c0c */ /* 0x020fda000bf03270 */
[----:B------:R-:W-:Y:S05]  /*9970*/  @!P0 BRA `(.L_x_10527) ;  /* 0xffffff74000c8947 */ /* 0x000fea000383ffff */
[----:B------:R-:W-:Y:S05]  /*9980*/  EXIT ;  /* 0x000000000000794d */ /* 0x000fea0003800000 */
.L_x_10479:
        /* <DEDUP_REMOVED lines=21> */
.L_x_10576:
        /* <DEDUP_REMOVED lines=21> */
.L_x_10529:
[----:B------:R-:W-:Y:S01]  /*9c30*/  ULDC UR11, c[0x0][0xdc4] ;  /* 0x00037100000b7ab9 */ /* 0x000fe20000000800 */
[----:B------:R-:W-:Y:S01]  /*9c40*/  UMOV UR8, UR9 ;  /* 0x0000000900087c82 */ /* 0x000fe20008000000 */
[----:B------:R-:W-:-:S11]  /*9c50*/  UISETP.NE.AND UP0, UPT, UR11, 0x1, UPT ;  /* 0x000000010b00788c */ /* 0x000fd6000bf05270 */
[----:B------:R-:W-:Y:S02]  /*9c60*/  @UP0 ULDC.64 UR12, c[0x0][0xdc8] ;  /* 0x00037200000c0ab9 */ /* 0x000fe40000000a00 */
[----:B------:R-:W-:-:S04]  /*9c70*/  UIMAD.WIDE.U32 UR6, UR9, UR12, URZ ;  /* 0x0000000c090672a5 */ /* 0x000fc8000f8e003f */
[----:B------:R-:W-:-:S04]  /*9c80*/  @UP0 USHF.R.U32.HI UR8, URZ, UR13, UR7 ;  /* 0x0000000d3f080299 */ /* 0x000fc80008011607 */
[----:B------:R-:W-:-:S12]  /*9c90*/  UIMAD UR6, UR8, UR11, URZ ;  /* 0x0000000b080672a4 */ /* 0x000fd8000f8e023f */
.L_x_10530:
[----:B------:R-:W-:Y:S01]  /*9ca0*/  ULDC.64 UR12, c[0x0][0x3f8] ;  /* 0x0000fe00000c7ab9 */ /* 0x000fe20000000a00 */
[----:B------:R-:W-:Y:S01]  /*9cb0*/  ULOP3.LUT UR8, URZ, UR8, URZ, 0x33, !UPT ;  /* 0x000000083f087292 */ /* 0x000fe2000f8e333f */
[----:B------:R-:W-:Y:S01]  /*9cc0*/  BSSY B6, `(.L_x_10531) ;  /* 0x000024d000067945 */ /* 0x000fe20003800000 */
[----:B------:R-:W-:Y:S02]  /*9cd0*/  UISETP.NE.U32.AND UP0, UPT, UR12, URZ, UPT ;  /* 0x0000003f0c00728c */ /* 0x000fe4000bf05070 */
[----:B------:R-:W-:Y:S02]  /*9ce0*/  UIADD3 UR11, UR9, -UR6, URZ ;  /* 0x80000006090b7290 */ /* 0x000fe4000fffe03f */
[----:B------:R-:W-:Y:S01]  /*9cf0*/  UISETP.NE.AND.EX UP0, UPT, UR13, URZ, UPT, UP0 ;  /* 0x0000003f0d00728c */ /* 0x000fe2000bf05300 */
[----:B------:R-:W-:Y:S01]  /*9d00*/  ULDC UR6, c[0x0][0xdac] ;  /* 0x00036b0000067ab9 */ /* 0x000fe20000000800 */
[----:B------:R-:W-:Y:S01]  /*9d10*/  ULDC UR7, c[0x0][0x404] ;  /* 0x0001010000077ab9 */ /* 0x000fe20000000800 */
[----:B------:R-:W-:Y:S01]  /*9d20*/  UIADD3 UR8, UR8, UR6, URZ ;  /* 0x0000000608087290 */ /* 0x000fe2000fffe03f */
[----:B------:R-:W-:-:S02]  /*9d30*/  ULDC UR9, c[0x0][0x2e0] ;  /* 0x0000b80000097ab9 */ /* 0x000fc40000000800 */
[----:B------:R-:W-:Y:S01]  /*9d40*/  ULDC UR6, c[0x0][0x288] ;  /* 0x0000a20000067ab9 */ /* 0x000fe20000000800 */
[----:B------:R-:W-:Y:S02]  /*9d50*/  USHF.L.U32 UR41, UR8, 0x7, URZ ;  /* 0x0000000708297899 */ /* 0x000fe4000800063f */
[----:B------:R-:W-:Y:S02]  /*9d60*/  USEL UR8, UR7, 0x1, UP0 ;  /* 0x0000000107087887 */ /* 0x000fe40008000000 */
[----:B------:R-:W-:Y:S02]  /*9d70*/  UIADD3 UR7, UR41, 0xdf, -UR6 ;  /* 0x000000df29077890 */ /* 0x000fe4000fffe806 */
[----:B------:R-:W-:Y:S02]  /*9d80*/  UIMAD UR6, UR8, UR9, 0x5f ;  /* 0x0000005f080674a4 */ /* 0x000fe4000f8e0209 */
[----:B------:R-:W-:Y:S02]  /*9d90*/  UIMAD UR8, UR8, UR9, UR7 ;  /* 0x00000009080872a4 */ /* 0x000fe4000f8e0207 */
[----:B------:R-:W-:Y:S01]  /*9da0*/  UIMAD.WIDE UR6, UR6, 0x2aaaaaab, URZ ;  /* 0x2aaaaaab060678a5 */ /* 0x000fe2000f8e023f */
[----:B------:R-:W-:Y:S01]  /*9db0*/  ULDC UR12, c[0x0][0xdc4] ;  /* 0x00037100000c7ab9 */ /* 0x000fe20000000800 */
[----:B------:R-:W-:-:S02]  /*9dc0*/  UIMAD.WIDE UR8, UR8, 0x2aaaaaab, URZ ;  /* 0x2aaaaaab080878a5 */ /* 0x000fc4000f8e023f */
[----:B------:R-:W-:Y:S02]  /*9dd0*/  UIMAD UR12, UR10, UR12, UR11 ;  /* 0x0000000c0a0c72a4 */ /* 0x000fe4000f8e020b */
[----:B------:R-:W-:Y:S01]  /*9de0*/  USHF.R.U32.HI UR8, URZ, 0x1f, UR9 ;  /* 0x0000001f3f087899 */ /* 0x000fe20008011609 */
[----:B------:R-:W-:Y:S01]  /*9df0*/  UMOV UR10, UR7 ;  /* 0x00000007000a7c82 */ /* 0x000fe20008000000 */
[----:B------:R-:W-:Y:S01]  /*9e00*/  ULDC UR13, c[0x0][0xdb8] ;  /* 0x00036e00000d7ab9 */ /* 0x000fe20000000800 */
[----:B------:R-:W-:Y:S02]  /*9e10*/  USHF.R.U32.HI UR11, URZ, 0x1f, UR10 ;  /* 0x0000001f3f0b7899 */ /* 0x000fe4000801160a */
[----:B------:R-:W-:Y:S02]  /*9e20*/  ULEA.HI.SX32 UR8, UR9, UR8, 0x1c ;  /* 0x0000000809087291 */ /* 0x000fe4000f8fe23f */
[----:B------:R-:W-:Y:S02]  /*9e30*/  ULEA.HI.SX32 UR11, UR10, UR11, 0x1c ;  /* 0x0000000b0a0b7291 */ /* 0x000fe4000f8fe23f */
[----:B------:R-:W-:-:S02]  /*9e40*/  UISETP.NE.AND UP1, UPT, UR13, 0x1, UPT ;  /* 0x000000010d00788c */ /* 0x000fc4000bf25270 */
[----:B------:R-:W-:Y:S01]  /*9e50*/  UISETP.LT.AND UP0, UPT, UR11, UR8, UPT ;  /* 0x000000080b00728c */ /* 0x000fe2000bf01270 */
[----:B------:R-:W-:-:S03]  /*9e60*/  UMOV UR43, UR12 ;  /* 0x0000000c002b7c82 */ /* 0x000fc60008000000 */
[----:B------:R-:W-:-:S05]  /*9e70*/  USEL UR38, UR11, UR8, UP0 ;  /* 0x000000080b267287 */ /* 0x000fca0008000000 */
[----:B------:R-:W-:Y:S01]  /*9e80*/  @UP1 ULDC UR14, c[0x0][0xdbc] ;  /* 0x00036f00000e1ab9 */ /* 0x000fe20000000800 */
[----:B------:R-:W-:Y:S01]  /*9e90*/  ISETP.LT.AND P0, PT, RZ, UR38, PT ;  /* 0x00000026ff007c0c */ /* 0x000fe2000bf01270 */
[----:B------:R-:W-:Y:S01]  /*9ea0*/  UIMAD.WIDE.U32 UR6, UR12, UR14, URZ ;  /* 0x0000000e0c0672a5 */ /* 0x000fe2000f8e003f */
[----:B------:R-:W-:-:S03]  /*9eb0*/  @UP1 ULDC UR9, c[0x0][0xdc0] ;  /* 0x0003700000091ab9 */ /* 0x000fc60000000800 */
        /* <DEDUP_REMOVED lines=20> */
.L_x_10532:
        /* <DEDUP_REMOVED lines=23> */
.L_x_10534:
        /* <DEDUP_REMOVED lines=20> */
.L_x_10536:
        /* <DEDUP_REMOVED lines=16> */
.L_x_10535:
        /* <DEDUP_REMOVED lines=29> */
.L_x_10588:
[----:B------:R-:W-:Y:S01]  /*a580*/  UMOV UR4, 0xffffffff ;  /* 0xffffffff00047882 */ /* 0x000fe20000000000 */
[----:B------:R-:W-:Y:S02]  /*a590*/  SHF.R.S32.HI R7, RZ, 0x1f, R6 ;  /* 0x0000001fff077819 */ /* 0x000fe40000011406 */
[----:B------:R-:W-:Y:S05]  /*a5a0*/  BRA.DIV UR4, `(.L_x_10538) ;  /* 0x0000002204d07947 */ /* 0x000fea000b800000 */
[----:B------:R-:W-:-:S13]  /*a5b0*/  ELECT P6, URZ, PT ;  /* 0x00000000003f782f */ /* 0x000fda00038c0000 */
.L_x_10591:
        /* <DEDUP_REMOVED lines=21> */
.L_x_10540:
[----:B------:R-:W2:Y:S01]  /*a710*/  S2R R5, SR_TID.X ;  /* 0x0000000000057919 */ /* 0x000ea20000002100 */
[----:B-1----:R-:W-:Y:S02]  /*a720*/  LEA R8, R16, UR37, 0x3 ;  /* 0x0000002510087c11 */ /* 0x002fe4000f8e18ff */
[----:B--2---:R-:W-:Y:S02]  /*a730*/  LOP3.LUT R9, R5, 0x7f, RZ, 0xc0, !PT ;  /* 0x0000007f05097812 */ /* 0x004fe400078ec0ff */
[----:B------:R-:W-:Y:S02]  /*a740*/  SHF.L.U32 R5, R17, 0x1f, RZ ;  /* 0x0000001f11057819 */ /* 0x000fe400000006ff */
[----:B------:R-:W-:Y:S02]  /*a750*/  ISETP.NE.AND P3, PT, R9, RZ, PT ;  /* 0x000000ff0900720c */ /* 0x000fe40003f65270 */
[----:B------:R-:W1:Y:S02]  /*a760*/  SYNCS.PHASECHK.TRANS64.TRYWAIT P2, [R8+URZ+0x22840], R5 ;  /* 0x02284005080075a7 */ /* 0x000e64000804017f */
[----:B-1----:R-:W-:Y:S09]  /*a770*/  @!P2 BRA `(.L_x_10541) ;  /* 0x00000020007ca947 */ /* 0x002ff20003800000 */
.L_x_10592:
[----:B------:R-:W-:Y:S05]  /*a780*/  @P3 BRA `(.L_x_10542) ;  /* 0x0000000000143947 */ /* 0x000fea0003800000 */
[----:B------:R-:W-:Y:S01]  /*a790*/  ISETP.NE.AND P2, PT, R19, RZ, PT ;  /* 0x000000ff1300720c */ /* 0x000fe20003f45270 */
[----:B-1----:R-:W-:-:S04]  /*a7a0*/  IMAD.MOV.U32 R5, RZ, RZ, 0x3000 ;  /* 0x00003000ff057424 */ /* 0x002fc800078e00ff */
[----:B------:R2:W-:Y:S08]  /*a7b0*/  SYNCS.ARRIVE.TRANS64 RZ, [R8+URZ+0x22830], R5 ;  /* 0x0228300508ff79a7 */ /* 0x0005f0000800003f */
[----:B------:R-:W-:Y:S05]  /*a7c0*/  @!P2 BRA `(.L_x_10542) ;  /* 0x000000000004a947 */ /* 0x000fea0003800000 */
[----:B------:R-:W-:Y:S01]  /*a7d0*/  BPT.TRAP 0x1 ;  /* 0x000000040000795c */ /* 0x000fe20000300000 */
.L_x_10542:
        /* <DEDUP_REMOVED lines=16> */
.L_x_10539:
        /* <DEDUP_REMOVED lines=24> */
.L_x_10593:
        /* <DEDUP_REMOVED lines=10> */
.L_x_10594:
[----:B------:R-:W-:Y:S05]  /*ab00*/  @P3 BRA `(.L_x_10547) ;  /* 0x0000000000143947 */ /* 0x000fea0003800000 */
[----:B------:R-:W-:Y:S02]  /*ab10*/  ISETP.NE.AND P2, PT, R19, RZ, PT ;  /* 0x000000ff1300720c */ /* 0x000fe40003f45270 */
[----:B-1----:R-:W-:-:S04]  /*ab20*/  MOV R5, 0xc000 ;  /* 0x0000c00000057802 */ /* 0x002fc80000000f00 */
[----:B------:R2:W-:Y:S07]  /*ab30*/  SYNCS.ARRIVE.TRANS64 RZ, [R8+URZ+0x22850], R5 ;  /* 0x0228500508ff79a7 */ /* 0x0005ee000800003f */
[----:B------:R-:W-:Y:S05]  /*ab40*/  @!P2 BRA `(.L_x_10547) ;  /* 0x000000000004a947 */ /* 0x000fea0003800000 */
[----:B------:R-:W-:Y:S01]  /*ab50*/  BPT.TRAP 0x1 ;  /* 0x000000040000795c */ /* 0x000fe20000300000 */
.L_x_10547:
        /* <DEDUP_REMOVED lines=31> */
.L_x_10545:
[----:B------:R-:W-:Y:S05]  /*ad50*/  BSYNC B0 ;  /* 0x0000000000007941 */ /* 0x000fea0003800000 */
.L_x_10544:
[----:B------:R-:W-:-:S06]  /*ad60*/  UISETP.GE.AND UP0, UPT, UR38, 0x2, UPT ;  /* 0x000000022600788c */ /* 0x000fcc000bf06270 */
[----:B------:R-:W-:-:S13]  /*ad70*/  PLOP3.LUT P2, PT, PT, PT, UP0, 0x80, 0x0 ;  /* 0x000000000000781c */ /* 0x000fda0003f4f008 */
[----:B------:R-:W-:Y:S05]  /*ad80*/  @!P2 BRA `(.L_x_10548) ;  /* 0x0000001000aca947 */ /* 0x000fea0003800000 */
[----:B------:R-:W-:Y:S02]  /*ad90*/  ULOP3.LUT UR6, UR38, 0x1, URZ, 0xc0, !UPT ;  /* 0x0000000126067892 */ /* 0x000fe4000f8ec03f */
[----:B------:R-:W-:Y:S02]  /*ada0*/  IMAD.U32 R9, RZ, RZ, UR38 ;  /* 0x00000026ff097e24 */ /* 0x000fe4000f8e00ff */
[----:B------:R-:W-:Y:S02]  /*adb0*/  UISETP.NE.U32.AND UP0, UPT, UR6, 0x1, UPT ;  /* 0x000000010600788c */ /* 0x000fe4000bf05070 */
[----:B------:R-:W-:-:S04]  /*adc0*/  VIADD R9, R9, 0xfffffffe ;  /* 0xfffffffe09097836 */ /* 0x000fc80000000000 */
[----:B-12---:R-:W-:Y:S01]  /*add0*/  IMAD.MOV.U32 R8, RZ, RZ, R9 ;  /* 0x000000ffff087224 */ /* 0x006fe200078e0009 */
        /* <DEDUP_REMOVED lines=22> */
[----:B------:R-:W-:-:S03]  /*af40*/  IMAD.WIDE.U32 R4, R6, UR6, R4 ;  /* 0x0000000606047c25 */ /* 0x000fc6000f8e0004 */
[----:B------:R-:W-:Y:S02]  /*af50*/  LEA R2, P2, R4, R2, 0x2 ;  /* 0x0000000204027211 */ /* 0x000fe400078410ff */
[----:B------:R-:W-:-:S04]  /*af60*/  IADD3 R5, R11, R5, RZ ;  /* 0x000000050b057210 */ /* 0x000fc80007ffe0ff */
[----:B------:R-:W-:-:S05]  /*af70*/  LEA.HI.X R3, R4, R3, R5, 0x2, P2 ;  /* 0x0000000304037211 */ /* 0x000fca00010f1405 */
[----:B------:R1:W5:Y:S01]  /*af80*/  LDG.E R4, desc[UR46][R2.64] ;  /* 0x0000002e02047981 */ /* 0x000362000c1e1900 */
[----:B------:R-:W-:-:S04]  /*af90*/  IMAD.MOV R5, RZ, RZ, -R10 ;  /* 0x000000ffff057224 */ /* 0x000fc800078e0a0a */
[----:B------:R-:W-:-:S07]  /*afa0*/  IMAD R8, R8, R5, R9 ;  /* 0x0000000508087224 */ /* 0x000fce00078e0209 */
.L_x_10552:
[----:B-1----:R-:W1:Y:S01]  /*afb0*/  S2R R2, SR_TID.X ;  /* 0x0000000000027919 */ /* 0x002e620000002100 */
[----:B------:R-:W-:Y:S02]  /*afc0*/  SHF.L.U32 R3, R17, 0x1f, RZ ;  /* 0x0000001f11037819 */ /* 0x000fe400000006ff */
[----:B-1----:R-:W-:Y:S02]  /*afd0*/  LOP3.LUT R5, R2, 0x7f, RZ, 0xc0, !PT ;  /* 0x0000007f02057812 */ /* 0x002fe400078ec0ff */
[----:B------:R-:W-:Y:S02]  /*afe0*/  LEA R2, R16, UR37, 0x3 ;  /* 0x0000002510027c11 */ /* 0x000fe4000f8e18ff */
[----:B------:R-:W-:Y:S02]  /*aff0*/  ISETP.NE.AND P2, PT, R5, RZ, PT ;  /* 0x000000ff0500720c */ /* 0x000fe40003f45270 */
[----:B------:R-:W1:Y:S02]  /*b000*/  SYNCS.PHASECHK.TRANS64.TRYWAIT P3, [R2+URZ+0x22840], R3 ;  /* 0x02284003020075a7 */ /* 0x000e64000806017f */
[----:B-1----:R-:W-:Y:S09]  /*b010*/  @!P3 BRA `(.L_x_10553) ;  /* 0x000000180094b947 */ /* 0x002ff20003800000 */
.L_x_10595:
[----:B------:R-:W-:Y:S05]  /*b020*/  @P2 BRA `(.L_x_10554) ;  /* 0x0000000000142947 */ /* 0x000fea0003800000 */
[----:B------:R-:W-:Y:S01]  /*b030*/  ISETP.NE.AND P3, PT, R19, RZ, PT ;  /* 0x000000ff1300720c */ /* 0x000fe20003f65270 */
[----:B------:R-:W-:-:S04]  /*b040*/  IMAD.MOV.U32 R5, RZ, RZ, 0x3000 ;  /* 0x00003000ff057424 */ /* 0x000fc800078e00ff */
[----:B------:R2:W-:Y:S08]  /*b050*/  SYNCS.ARRIVE.TRANS64 RZ, [R2+URZ+0x22830], R5 ;  /* 0x0228300502ff79a7 */ /* 0x0005f0000800003f */
[----:B------:R-:W-:Y:S05]  /*b060*/  @!P3 BRA `(.L_x_10554) ;  /* 0x000000000004b947 */ /* 0x000fea0003800000 */
[----:B------:R-:W-:Y:S01]  /*b070*/  BPT.TRAP 0x1 ;  /* 0x000000040000795c */ /* 0x000fe20000300000 */
.L_x_10554:
        /* <DEDUP_REMOVED lines=17> */
.L_x_10596:
[----:B------:R-:W-:Y:S05]  /*b190*/  @P2 BRA `(.L_x_10556) ;  /* 0x0000000000142947 */ /* 0x000fea0003800000 */
[----:B------:R-:W-:Y:S01]  /*b1a0*/  ISETP.NE.AND P2, PT, R19, RZ, PT ;  /* 0x000000ff1300720c */ /* 0x000fe20003f45270 */
[----:B-12---:R-:W-:-:S04]  /*b1b0*/  IMAD.MOV.U32 R3, RZ, RZ, 0xc000 ;  /* 0x0000c000ff037424 */ /* 0x006fc800078e00ff */
[----:B------:R3:W-:Y:S08]  /*b1c0*/  SYNCS.ARRIVE.TRANS64 RZ, [R2+URZ+0x22850], R3 ;  /* 0x0228500302ff79a7 */ /* 0x0007f0000800003f */
[----:B------:R-:W-:Y:S05]  /*b1d0*/  @!P2 BRA `(.L_x_10556) ;  /* 0x000000000004a947 */ /* 0x000fea0003800000 */
[----:B------:R-:W-:Y:S01]  /*b1e0*/  BPT.TRAP 0x1 ;  /* 0x000000040000795c */ /* 0x000fe20000300000 */
.L_x_10556:
        /* <DEDUP_REMOVED lines=30> */
.L_x_10551:
[----:B------:R-:W-:Y:S05]  /*b3d0*/  BSYNC B0 ;  /* 0x0000000000007941 */ /* 0x000fea0003800000 */
.L_x_10550:
[----:B------:R-:W-:-:S06]  /*b3e0*/  UIADD3 UR6, UR38, -0x3, URZ ;  /* 0xfffffffd26067890 */ /* 0x000fcc000fffe03f */
[----:B------:R-:W-:-:S07]  /*b3f0*/  IMAD.U32 R8, RZ, RZ, UR6 ;  /* 0x00000006ff087e24 */ /* 0x000fce000f8e00ff */
.L_x_10549:
[----:B------:R-:W-:Y:S01]  /*b400*/  ISETP.NE.AND P2, PT, R9, RZ, PT ;  /* 0x000000ff0900720c */ /* 0x000fe20003f45270 */
[----:B------:R-:W-:-:S12]  /*b410*/  BSSY B0, `(.L_x_10548) ;  /* 0x00000c2000007945 */ /* 0x000fd80003800000 */
[----:B------:R-:W-:Y:S05]  /*b420*/  @!P2 BRA `(.L_x_10557) ;  /* 0x0000000c0000a947 */ /* 0x000fea0003800000 */
.L_x_10572:
        /* <DEDUP_REMOVED lines=28> */
.L_x_10560:
[----:B------:R-:W1:Y:S01]  /*b5f0*/  S2R R2, SR_TID.X ;  /* 0x0000000000027919 */ /* 0x000e620000002100 */
[----:B------:R-:W-:Y:S02]  /*b600*/  LEA R3, R9, UR37, 0x3 ;  /* 0x0000002509037c11 */ /* 0x000fe4000f8e18ff */
[----:B-1----:R-:W-:Y:S02]  /*b610*/  LOP3.LUT R5, R2, 0x7f, RZ, 0xc0, !PT ;  /* 0x0000007f02057812 */ /* 0x002fe400078ec0ff */
[----:B------:R-:W-:Y:S02]  /*b620*/  SHF.L.U32 R2, R17, 0x1f, RZ ;  /* 0x0000001f11027819 */ /* 0x000fe400000006ff */
[----:B------:R-:W-:Y:S02]  /*b630*/  ISETP.NE.AND P2, PT, R5, RZ, PT ;  /* 0x000000ff0500720c */ /* 0x000fe40003f45270 */
[----:B------:R-:W1:Y:S02]  /*b640*/  SYNCS.PHASECHK.TRANS64.TRYWAIT P3, [R3+URZ+0x22840], R2 ;  /* 0x02284002030075a7 */ /* 0x000e64000806017f */
[----:B-1----:R-:W-:Y:S09]  /*b650*/  @!P3 BRA `(.L_x_10561) ;  /* 0x00000014002cb947 */ /* 0x002ff20003800000 */
.L_x_10597:
[----:B------:R-:W-:Y:S05]  /*b660*/  @P2 BRA `(.L_x_10562) ;  /* 0x0000000000142947 */ /* 0x000fea0003800000 */
[----:B------:R-:W-:Y:S01]  /*b670*/  ISETP.NE.AND P3, PT, R19, RZ, PT ;  /* 0x000000ff1300720c */ /* 0x000fe20003f65270 */
[----:B------:R-:W-:-:S04]  /*b680*/  IMAD.MOV.U32 R12, RZ, RZ, 0x3000 ;  /* 0x00003000ff0c7424 */ /* 0x000fc800078e00ff */
[----:B------:R2:W-:Y:S08]  /*b690*/  SYNCS.ARRIVE.TRANS64 RZ, [R3+URZ+0x22830], R12 ;  /* 0x0228300c03ff79a7 */ /* 0x0005f0000800003f */
[----:B------:R-:W-:Y:S05]  /*b6a0*/  @!P3 BRA `(.L_x_10562) ;  /* 0x000000000004b947 */ /* 0x000fea0003800000 */
[----:B------:R-:W-:Y:S01]  /*b6b0*/  BPT.TRAP 0x1 ;  /* 0x000000040000795c */ /* 0x000fe20000300000 */
.L_x_10562:
        /* <DEDUP_REMOVED lines=17> */
.L_x_10598:
[----:B------:R-:W-:Y:S05]  /*b7d0*/  @P2 BRA `(.L_x_10564) ;  /* 0x0000000000142947 */ /* 0x000fea0003800000 */
[----:B------:R-:W-:Y:S01]  /*b7e0*/  ISETP.NE.AND P2, PT, R19, RZ, PT ;  /* 0x000000ff1300720c */ /* 0x000fe20003f45270 */
[----:B-1-3--:R-:W-:-:S04]  /*b7f0*/  IMAD.MOV.U32 R2, RZ, RZ, 0xc000 ;  /* 0x0000c000ff027424 */ /* 0x00afc800078e00ff */
[----:B------:R4:W-:Y:S08]  /*b800*/  SYNCS.ARRIVE.TRANS64 RZ, [R3+URZ+0x22850], R2 ;  /* 0x0228500203ff79a7 */ /* 0x0009f0000800003f */
[----:B------:R-:W-:Y:S05]  /*b810*/  @!P2 BRA `(.L_x_10564) ;  /* 0x000000000004a947 */ /* 0x000fea0003800000 */
[----:B------:R-:W-:Y:S01]  /*b820*/  BPT.TRAP 0x1 ;  /* 0x000000040000795c */ /* 0x000fe20000300000 */
.L_x_10564:
        /* <DEDUP_REMOVED lines=30> */
.L_x_10559:
[----:B------:R-:W-:Y:S05]  /*ba10*/  BSYNC B1 ;  /* 0x0000000000017941 */ /* 0x000fea0003800000 */
.L_x_10558:
        /* <DEDUP_REMOVED lines=10> */
[----:B------:R-:W-:Y:S02]  /*bac0*/  IMAD.MOV.U32 R11, RZ, RZ, R10 ;  /* 0x000000ffff0b7224 */ /* 0x000fe400078e000a */
[----:B------:R-:W-:-:S04]  /*bad0*/  IMAD R13, R7, UR4, RZ ;  /* 0x00000004070d7c24 */ /* 0x000fc8000f8e02ff */
[----:B------:R-:W-:Y:S01]  /*bae0*/  IMAD R13, R6, UR5, R13 ;  /* 0x00000005060d7c24 */ /* 0x000fe2000f8e020d */
[----:B------:R-:W3:Y:S01]  /*baf0*/  LDC.64 R4, c[0x0][0x3f8] ;  /* 0x0000fe00ff047b82 */ /* 0x000ee20000000a00 */
[----:B-1----:R-:W-:-:S13]  /*bb00*/  ISETP.NE.AND P2, PT, R9, 0x1, PT ;  /* 0x000000010900780c */ /* 0x002fda0003f45270 */
[----:B--2---:R-:W1:Y:S02]  /*bb10*/  @P2 LDC.64 R2, c[0x0][0x420] ;  /* 0x00010800ff022b82 */ /* 0x004e640000000a00 */
[----:B-1----:R-:W-:-:S05]  /*bb20*/  @P2 IMAD.HI.U32 R2, R10, R2, RZ ;  /* 0x000000020a022227 */ /* 0x002fca00078e00ff */
[----:B------:R-:W-:-:S04]  /*bb30*/  @P2 SHF.R.U32.HI R11, RZ, R3, R2 ;  /* 0x00000003ff0b2219 */ /* 0x000fc80000011602 */
[----:B------:R-:W-:Y:S02]  /*bb40*/  SHF.R.S32.HI R3, RZ, 0x1f, R11 ;  /* 0x0000001fff037819 */ /* 0x000fe4000001140b */
[----:B------:R-:W-:-:S05]  /*bb50*/  MOV R2, R11 ;  /* 0x0000000b00027202 */ /* 0x000fca0000000f00 */
[----:B------:R-:W-:-:S04]  /*bb60*/  IMAD.WIDE.U32 R2, R6, UR4, R2 ;  /* 0x0000000406027c25 */ /* 0x000fc8000f8e0002 */
[----:B------:R-:W-:Y:S01]  /*bb70*/  IMAD.IADD R3, R13, 0x1, R3 ;  /* 0x000000010d037824 */ /* 0x000fe200078e0203 */
[----:B---3--:R-:W-:-:S04]  /*bb80*/  LEA R4, P2, R2, R4, 0x2 ;  /* 0x0000000402047211 */ /* 0x008fc800078410ff */
[----:B------:R-:W-:-:S05]  /*bb90*/  LEA.HI.X R5, R2, R5, R3, 0x2, P2 ;  /* 0x0000000502057211 */ /* 0x000fca00010f1403 */
[----:B------:R1:W5:Y:S01]  /*bba0*/  LDG.E R4, desc[UR46][R4.64] ;  /* 0x0000002e04047981 */ /* 0x000362000c1e1900 */
[----:B------:R-:W-:-:S04]  /*bbb0*/  IMAD.MOV R2, RZ, RZ, -R11 ;  /* 0x000000ffff027224 */ /* 0x000fc800078e0a0b */
[----:B------:R-:W-:-:S07]  /*bbc0*/  IMAD R10, R9, R2, R10 ;  /* 0x00000002090a7224 */ /* 0x000fce00078e020a */
.L_x_10567:
[----:B------:R-:W1:Y:S01]  /*bbd0*/  S2R R2, SR_TID.X ;  /* 0x0000000000027919 */ /* 0x000e620000002100 */
[----:B--2---:R-:W-:Y:S02]  /*bbe0*/  SHF.L.U32 R3, R17, 0x1f, RZ ;  /* 0x0000001f11037819 */ /* 0x004fe400000006ff */
[----:B-1----:R-:W-:Y:S02]  /*bbf0*/  LOP3.LUT R5, R2, 0x7f, RZ, 0xc0, !PT ;  /* 0x0000007f02057812 */ /* 0x002fe400078ec0ff */
[----:B------:R-:W-:Y:S02]  /*bc00*/  LEA R2, R16, UR37, 0x3 ;  /* 0x0000002510027c11 */ /* 0x000fe4000f8e18ff */
[----:B------:R-:W-:Y:S02]  /*bc10*/  ISETP.NE.AND P2, PT, R5, RZ, PT ;  /* 0x000000ff0500720c */ /* 0x000fe40003f45270 */
[----:B------:R-:W1:Y:S02]  /*bc20*/  SYNCS.PHASECHK.TRANS64.TRYWAIT P3, [R2+URZ+0x22840], R3 ;  /* 0x02284003020075a7 */ /* 0x000e64000806017f */
[----:B-1----:R-:W-:Y:S09]  /*bc30*/  @!P3 BRA `(.L_x_10568) ;  /* 0x0000000c00dcb947 */ /* 0x002ff20003800000 */
.L_x_10599:
[----:B------:R-:W-:Y:S05]  /*bc40*/  @P2 BRA `(.L_x_10569) ;  /* 0x0000000000142947 */ /* 0x000fea0003800000 */
[----:B------:R-:W-:Y:S01]  /*bc50*/  ISETP.NE.AND P3, PT, R19, RZ, PT ;  /* 0x000000ff1300720c */ /* 0x000fe20003f65270 */
[----:B------:R-:W-:-:S04]  /*bc60*/  IMAD.MOV.U32 R5, RZ, RZ, 0x3000 ;  /* 0x00003000ff057424 */ /* 0x000fc800078e00ff */
[----:B------:R2:W-:Y:S08]  /*bc70*/  SYNCS.ARRIVE.TRANS64 RZ, [R2+URZ+0x22830], R5 ;  /* 0x0228300502ff79a7 */ /* 0x0005f0000800003f */
[----:B------:R-:W-:Y:S05]  /*bc80*/  @!P3 BRA `(.L_x_10569) ;  /* 0x000000000004b947 */ /* 0x000fea0003800000 */
[----:B------:R-:W-:Y:S01]  /*bc90*/  BPT.TRAP 0x1 ;  /* 0x000000040000795c */ /* 0x000fe20000300000 */
.L_x_10569:
        /* <DEDUP_REMOVED lines=17> */
.L_x_10600:
[----:B------:R-:W-:Y:S05]  /*bdb0*/  @P2 BRA `(.L_x_10571) ;  /* 0x0000000000142947 */ /* 0x000fea0003800000 */
[----:B------:R-:W-:Y:S01]  /*bdc0*/  ISETP.NE.AND P2, PT, R19, RZ, PT ;  /* 0x000000ff1300720c */ /* 0x000fe20003f45270 */
[----:B-1-3--:R-:W-:-:S04]  /*bdd0*/  IMAD.MOV.U32 R3, RZ, RZ, 0xc000 ;  /* 0x0000c000ff037424 */ /* 0x00afc800078e00ff */
[----:B------:R4:W-:Y:S08]  /*bde0*/  SYNCS.ARRIVE.TRANS64 RZ, [R2+URZ+0x22850], R3 ;  /* 0x0228500302ff79a7 */ /* 0x0009f0000800003f */
[----:B------:R-:W-:Y:S05]  /*bdf0*/  @!P2 BRA `(.L_x_10571) ;  /* 0x000000000004a947 */ /* 0x000fea0003800000 */
[----:B------:R-:W-:Y:S01]  /*be00*/  BPT.TRAP 0x1 ;  /* 0x000000040000795c */ /* 0x000fe20000300000 */
.L_x_10571:
        /* <DEDUP_REMOVED lines=30> */
.L_x_10566:
[----:B------:R-:W-:Y:S05]  /*bff0*/  BSYNC B1 ;  /* 0x0000000000017941 */ /* 0x000fea0003800000 */
.L_x_10565:
[C---:B------:R-:W-:Y:S01]  /*c000*/  ISETP.GT.AND P2, PT, R8.reuse, 0x1, PT ;  /* 0x000000010800780c */ /* 0x040fe20003f44270 */
[----:B------:R-:W-:-:S12]  /*c010*/  VIADD R8, R8, 0xfffffffe ;  /* 0xfffffffe08087836 */ /* 0x000fd80000000000 */
[----:B------:R-:W-:Y:S05]  /*c020*/  @P2 BRA `(.L_x_10572) ;  /* 0xfffffff400002947 */ /* 0x000fea000383ffff */
.L_x_10557:
[----:B------:R-:W-:Y:S05]  /*c030*/  BSYNC B0 ;  /* 0x0000000000007941 */ /* 0x000fea0003800000 */
.L_x_10548:
        /* <DEDUP_REMOVED lines=18> */
.L_x_10574:
[----:B------:R-:W-:Y:S05]  /*c160*/  BSYNC B0 ;  /* 0x0000000000007941 */ /* 0x000fea0003800000 */
.L_x_10573:
[----:B------:R-:W-:Y:S01]  /*c170*/  SEL R16, R16, RZ, P0 ;  /* 0x000000ff10107207 */ /* 0x000fe20000000000 */
[----:B------:R-:W-:-:S07]  /*c180*/  IMAD.MOV.U32 R13, RZ, RZ, R18 ;  /* 0x000000ffff0d7224 */ /* 0x000fce00078e0012 */
.L_x_10533:
[----:B------:R-:W-:Y:S05]  /*c190*/  BSYNC B6 ;  /* 0x0000000000067941 */ /* 0x000fea0003800000 */
.L_x_10531:
[----:B------:R-:W-:-:S03]  /*c1a0*/  UMOV UR6, 0xffffffff ;  /* 0xffffffff00067882 */ /* 0x000fc60000000000 */
[----:B------:R-:W-:Y:S05]  /*c1b0*/  BRA.DIV UR6, `(.L_x_10575) ;  /* 0x0000000a06a47947 */ /* 0x000fea000b800000 */
[----:B------:R1:W1:Y:S02]  /*c1c0*/  SHFL.IDX PT, R14, R13, RZ, 0x1f ;  /* 0x00001fff0d0e7589 */ /* 0x00026400000e0000 */
.L_x_10603:
[----:B------:R-:W-:Y:S01]  /*c1d0*/  ISETP.NE.AND P0, PT, R19, RZ, PT ;  /* 0x000000ff1300720c */ /* 0x000fe20003f05270 */
[----:B------:R-:W-:Y:S05]  /*c1e0*/  WARPSYNC.ALL ;  /* 0x0000000000007948 */ /* 0x000fea0003800000 */
[----:B------:R-:W-:Y:S01]  /*c1f0*/  BAR.SYNC.DEFER_BLOCKING 0x4, 0x120 ;  /* 0x0104800000007b1d */ /* 0x000fe20000010000 */
[----:B-1----:R-:W-:-:S05]  /*c200*/  MOV R18, R14 ;  /* 0x0000000e00127202 */ /* 0x002fca0000000f00 */
        /* <DEDUP_REMOVED lines=8> */
.L_x_10528:
        /* <DEDUP_REMOVED lines=11> */
.L_x_10604:
        /* <DEDUP_REMOVED lines=14> */
.L_x_10580:
        /* <DEDUP_REMOVED lines=12> */
.L_x_10605:
[----:B------:R-:W2:Y:S02]  /*c4e0*/  SYNCS.PHASECHK.TRANS64.TRYWAIT P0, [R3+URZ], R0 ;  /* 0x00000000030075a7 */ /* 0x000ea4000800017f */
[----:B--2---:R-:W-:Y:S05]  /*c4f0*/  @!P0 BRA `(.L_x_10582) ;  /* 0x0000000800208947 */ /* 0x004fea0003800000 */
.L_x_10606:
[----:B------:R-:W-:Y:S05]  /*c500*/  @!P2 BRA `(.L_x_10583) ;  /* 0x000000000004a947 */ /* 0x000fea0003800000 */
[----:B------:R-:W-:Y:S01]  /*c510*/  BPT.TRAP 0x1 ;  /* 0x000000040000795c */ /* 0x000fe20000300000 */
.L_x_10583:
[----:B--2---:R-:W-:-:S05]  /*c520*/  VIADD R3, R7, 0x22860 ;  /* 0x0002286007037836 */ /* 0x004fca0000000000 */
[----:B-1----:R-:W-:-:S04]  /*c530*/  LEA R5, R16, R3, 0x3 ;  /* 0x0000000310057211 */ /* 0x002fc800078e18ff */
[----:B------:R-:W1:Y:S02]  /*c540*/  SYNCS.PHASECHK.TRANS64.TRYWAIT P0, [R5+URZ], R4 ;  /* 0x00000004050075a7 */ /* 0x000e64000800017f */
[----:B-1----:R-:W-:Y:S05]  /*c550*/  @!P0 BRA `(.L_x_10584) ;  /* 0x00000008001c8947 */ /* 0x002fea0003800000 */
.L_x_10607:
[----:B------:R-:W-:-:S07]  /*c560*/  IMAD R3, R2, 0x8, R3 ;  /* 0x0000000802037824 */ /* 0x000fce00078e0203 */
.L_x_10585:
[----:B--2---:R2:W3:Y:S02]  /*c570*/  SYNCS.PHASECHK.TRANS64.TRYWAIT P0, [R3+URZ], R0 ;  /* 0x00000000030075a7 */ /* 0x0044e4000800017f */
[----:B---3--:R-:W-:Y:S05]  /*c580*/  @!P0 NANOSLEEP.SYNCS 0x989680 ;  /* 0x009896800000895d */ /* 0x008fea0003900000 */
[----:B------:R-:W3:Y:S02]  /*c590*/  @!P0 SYNCS.PHASECHK.TRANS64 P0, [R3+URZ], R0 ;  /* 0x00000000030085a7 */ /* 0x000ee4000800007f */
[----:B---3--:R-:W-:Y:S05]  /*c5a0*/  @!P0 BRA `(.L_x_10585) ;  /* 0xfffffffc00f08947 */ /* 0x008fea000383ffff */
.L_x_10579:
[----:B------:R-:W-:Y:S05]  /*c5b0*/  BSYNC B0 ;  /* 0x0000000000007941 */ /* 0x000fea0003800000 */
.L_x_10578:
[----:B------:R-:W-:Y:S05]  /*c5c0*/  EXIT ;  /* 0x000000000000794d */ /* 0x000fea0003800000 */
.L_x_10485:
[----:B-1----:R-:W-:-:S04]  /*c5d0*/  IMAD.U32 R3, RZ, RZ, UR49 ;  /* 0x00000031ff037e24 */ /* 0x002fc8000f8e00ff */
[----:B------:R1:W2:Y:S03]  /*c5e0*/  SYNCS.PHASECHK.TRANS64.TRYWAIT P0, [R3+URZ+0x22800], R0 ;  /* 0x02280000030075a7 */ /* 0x0002a6000800017f */
[----:B--2---:R-:W-:Y:S05]  /*c5f0*/  @!P0 NANOSLEEP.SYNCS 0x989680 ;  /* 0x009896800000895d */ /* 0x004fea0003900000 */
[----:B------:R-:W2:Y:S02]  /*c600*/  @!P0 SYNCS.PHASECHK.TRANS64 P0, [R3+URZ+0x22800], R0 ;  /* 0x02280000030085a7 */ /* 0x000ea4000800007f */
[----:B--2---:R-:W-:Y:S05]  /*c610*/  @!P0 BRA `(.L_x_10485) ;  /* 0xfffffffc00ec8947 */ /* 0x004fea000383ffff */
[----:B------:R-:W-:Y:S05]  /*c620*/  BRA `(.L_x_10586) ;  /* 0xffffff5000887947 */ /* 0x000fea000383ffff */
.L_x_10489:
[----:B--2---:R-:W-:-:S04]  /*c630*/  IMAD.U32 R0, RZ, RZ, UR21 ;  /* 0x00000015ff007e24 */ /* 0x004fc8000f8e00ff */
[----:B------:R2:W3:Y:S03]  /*c640*/  SYNCS.PHASECHK.TRANS64.TRYWAIT P1, [R0+URZ+0x22830], R7 ;  /* 0x02283007000075a7 */ /* 0x0004e6000802017f */
[----:B---3--:R-:W-:Y:S05]  /*c650*/  @!P1 NANOSLEEP.SYNCS 0x989680 ;  /* 0x009896800000995d */ /* 0x008fea0003900000 */
[----:B------:R-:W3:Y:S02]  /*c660*/  @!P1 SYNCS.PHASECHK.TRANS64 P1, [R0+URZ+0x22830], R7 ;  /* 0x02283007000095a7 */ /* 0x000ee4000802007f */
[----:B---3--:R-:W-:Y:S05]  /*c670*/  @!P1 BRA `(.L_x_10489) ;  /* 0xfffffffc00ec9947 */ /* 0x008fea000383ffff */
[----:B------:R-:W-:Y:S05]  /*c680*/  BRA `(.L_x_10488) ;  /* 0xffffff5000ac7947 */ /* 0x000fea000383ffff */
.L_x_10493:
[----:B--2---:R2:W3:Y:S02]  /*c690*/  SYNCS.PHASECHK.TRANS64.TRYWAIT P2, [R8+URZ+0x22850], R7 ;  /* 0x02285007080075a7 */ /* 0x0044e4000804017f */
[----:B---3--:R-:W-:Y:S05]  /*c6a0*/  @!P2 NANOSLEEP.SYNCS 0x989680 ;  /* 0x009896800000a95d */ /* 0x008fea0003900000 */
[----:B------:R-:W3:Y:S02]  /*c6b0*/  @!P2 SYNCS.PHASECHK.TRANS64 P2, [R8+URZ+0x22850], R7 ;  /* 0x022850070800a5a7 */ /* 0x000ee4000804007f */
[----:B---3--:R-:W-:Y:S05]  /*c6c0*/  @!P2 BRA `(.L_x_10493) ;  /* 0xfffffffc00f0a947 */ /* 0x008fea000383ffff */
[----:B------:R-:W-:Y:S05]  /*c6d0*/  BRA `(.L_x_10492) ;  /* 0xffffff6800947947 */ /* 0x000fea000383ffff */
.L_x_10498:
[----:B--2---:R-:W-:-:S04]  /*c6e0*/  IMAD.U32 R5, RZ, RZ, UR29 ;  /* 0x0000001dff057e24 */ /* 0x004fc8000f8e00ff */
[----:B------:R2:W3:Y:S03]  /*c6f0*/  SYNCS.PHASECHK.TRANS64.TRYWAIT P2, [R5+URZ+0x22830], R6 ;  /* 0x02283006050075a7 */ /* 0x0004e6000804017f */
[----:B---3--:R-:W-:Y:S05]  /*c700*/  @!P2 NANOSLEEP.SYNCS 0x989680 ;  /* 0x009896800000a95d */ /* 0x008fea0003900000 */
[----:B------:R-:W3:Y:S02]  /*c710*/  @!P2 SYNCS.PHASECHK.TRANS64 P2, [R5+URZ+0x22830], R6 ;  /* 0x022830060500a5a7 */ /* 0x000ee4000804007f */
[----:B---3--:R-:W-:Y:S05]  /*c720*/  @!P2 BRA `(.L_x_10498) ;  /* 0xfffffffc00eca947 */ /* 0x008fea000383ffff */
[----:B------:R-:W-:Y:S05]  /*c730*/  BRA `(.L_x_10497) ;  /* 0xffffff6c00ac7947 */ /* 0x000fea000383ffff */
.L_x_10502:
[----:B--2---:R2:W3:Y:S02]  /*c740*/  SYNCS.PHASECHK.TRANS64.TRYWAIT P2, [R187+URZ+0x22850], R6 ;  /* 0x02285006bb0075a7 */ /* 0x0044e4000804017f */
[----:B---3--:R-:W-:Y:S05]  /*c750*/  @!P2 NANOSLEEP.SYNCS 0x989680 ;  /* 0x009896800000a95d */ /* 0x008fea0003900000 */
[----:B------:R-:W3:Y:S02]  /*c760*/  @!P2 SYNCS.PHASECHK.TRANS64 P2, [R187+URZ+0x22850], R6 ;  /* 0x02285006bb00a5a7 */ /* 0x000ee4000804007f */
[----:B---3--:R-:W-:Y:S05]  /*c770*/  @!P2 BRA `(.L_x_10502) ;  /* 0xfffffffc00f0a947 */ /* 0x008fea000383ffff */
[----:B------:R-:W-:Y:S05]  /*c780*/  BRA `(.L_x_10501) ;  /* 0xffffff8c00847947 */ /* 0x000fea000383ffff */
.L_x_10508:
[----:B--2---:R-:W-:-:S04]  /*c790*/  IMAD.U32 R5, RZ, RZ, UR22 ;  /* 0x00000016ff057e24 */ /* 0x004fc8000f8e00ff */
[----:B------:R2:W3:Y:S03]  /*c7a0*/  SYNCS.PHASECHK.TRANS64.TRYWAIT P2, [R5+URZ+0x22830], R6 ;  /* 0x02283006050075a7 */ /* 0x0004e6000804017f */
[----:B---3--:R-:W-:Y:S05]  /*c7b0*/  @!P2 NANOSLEEP.SYNCS 0x989680 ;  /* 0x009896800000a95d */ /* 0x008fea0003900000 */
[----:B------:R-:W3:Y:S02]  /*c7c0*/  @!P2 SYNCS.PHASECHK.TRANS64 P2, [R5+URZ+0x22830], R6 ;  /* 0x022830060500a5a7 */ /* 0x000ee4000804007f */
[----:B---3--:R-:W-:Y:S05]  /*c7d0*/  @!P2 BRA `(.L_x_10508) ;  /* 0xfffffffc00eca947 */ /* 0x008fea000383ffff */
[----:B------:R-:W-:Y:S05]  /*c7e0*/  BRA `(.L_x_10507) ;  /* 0xffffff90007c7947 */ /* 0x000fea000383ffff */
.L_x_10512:
[----:B--2---:R2:W3:Y:S02]  /*c7f0*/  SYNCS.PHASECHK.TRANS64.TRYWAIT P2, [R183+URZ+0x22850], R6 ;  /* 0x02285006b70075a7 */ /* 0x0044e4000804017f */
[----:B---3--:R-:W-:Y:S05]  /*c800*/  @!P2 NANOSLEEP.SYNCS 0x989680 ;  /* 0x009896800000a95d */ /* 0x008fea0003900000 */
[----:B------:R-:W3:Y:S02]  /*c810*/  @!P2 SYNCS.PHASECHK.TRANS64 P2, [R183+URZ+0x22850], R6 ;  /* 0x02285006b700a5a7 */ /* 0x000ee4000804007f */
[----:B---3--:R-:W-:Y:S05]  /*c820*/  @!P2 BRA `(.L_x_10512) ;  /* 0xfffffffc00f0a947 */ /* 0x008fea000383ffff */
[----:B------:R-:W-:Y:S05]  /*c830*/  BRA `(.L_x_10511) ;  /* 0xffffffa800907947 */ /* 0x000fea000383ffff */
.L_x_10537:
        /* <DEDUP_REMOVED lines=10> */
.L_x_10587:
[----:B------:R-:W-:Y:S05]  /*c8e0*/  BRA `(.L_x_10588) ;  /* 0xffffffdc00247947 */ /* 0x000fea000383ffff */
.L_x_10538:
[----:B------:R-:W-:Y:S01]  /*c8f0*/  BSSY B0, `(.L_x_10589) ;  /* 0x0000006000007945 */ /* 0x000fe20003800000 */
[----:B------:R-:W-:-:S07]  /*c900*/  IMAD.MOV.U32 R15, RZ, RZ, -0x1 ;  /* 0xffffffffff0f7424 */ /* 0x000fce00078e00ff */
[----:B------:R-:W-:Y:S05]  /*c910*/  WARPSYNC.COLLECTIVE R15, `(.L_x_10590) ;  /* 0x000000000f0c7348 */ /* 0x000fea0003c00000 */
[----:B------:R-:W-:Y:S02]  /*c920*/  ELECT P6, UR62, PT ;  /* 0x00000000003e782f */ /* 0x000fe400038c0000 */
[----:B------:R-:W-:Y:S01]  /*c930*/  MOV R14, UR62 ;  /* 0x0000003e000e7c02 */ /* 0x000fe20008000f00 */
[----:B------:R-:W-:Y:S10]  /*c940*/  ENDCOLLECTIVE ;  /* 0x000000000000791b */ /* 0x000ff40003800000 */
.L_x_10590:
[----:B------:R-:W-:Y:S05]  /*c950*/  BSYNC B0 ;  /* 0x0000000000007941 */ /* 0x000fea0003800000 */
.L_x_10589:
[----:B------:R-:W-:Y:S05]  /*c960*/  BRA `(.L_x_10591) ;  /* 0xffffffdc00147947 */ /* 0x000fea000383ffff */
.L_x_10541:
[----:B-1----:R1:W2:Y:S02]  /*c970*/  SYNCS.PHASECHK.TRANS64.TRYWAIT P2, [R8+URZ+0x22840], R5 ;  /* 0x02284005080075a7 */ /* 0x0022a4000804017f */
[----:B--2---:R-:W-:Y:S05]  /*c980*/  @!P2 NANOSLEEP.SYNCS 0x989680 ;  /* 0x009896800000a95d */ /* 0x004fea0003900000 */
[----:B------:R-:W2:Y:S02]  /*c990*/  @!P2 SYNCS.PHASECHK.TRANS64 P2, [R8+URZ+0x22840], R5 ;  /* 0x022840050800a5a7 */ /* 0x000ea4000804007f */
[----:B--2---:R-:W-:Y:S05]  /*c9a0*/  @!P2 BRA `(.L_x_10541) ;  /* 0xfffffffc00f0a947 */ /* 0x004fea000383ffff */
[----:B------:R-:W-:Y:S05]  /*c9b0*/  BRA `(.L_x_10592) ;  /* 0xffffffdc00707947 */ /* 0x000fea000383ffff */
.L_x_10543:
[----:B-1----:R-:W-:-:S04]  /*c9c0*/  IMAD.U32 R8, RZ, RZ, UR37 ;  /* 0x00000025ff087e24 */ /* 0x002fc8000f8e00ff */
[----:B------:R1:W2:Y:S03]  /*c9d0*/  SYNCS.PHASECHK.TRANS64.TRYWAIT P2, [R8+URZ+0x22820], R5 ;  /* 0x02282005080075a7 */ /* 0x0002a6000804017f */
[----:B--2---:R-:W-:Y:S05]  /*c9e0*/  @!P2 NANOSLEEP.SYNCS 0x989680 ;  /* 0x009896800000a95d */ /* 0x004fea0003900000 */
[----:B------:R-:W2:Y:S02]  /*c9f0*/  @!P2 SYNCS.PHASECHK.TRANS64 P2, [R8+URZ+0x22820], R5 ;  /* 0x022820050800a5a7 */ /* 0x000ea4000804007f */
[----:B--2---:R-:W-:Y:S05]  /*ca00*/  @!P2 BRA `(.L_x_10543) ;  /* 0xfffffffc00eca947 */ /* 0x004fea000383ffff */
[----:B------:R-:W-:Y:S05]  /*ca10*/  BRA `(.L_x_10593) ;  /* 0xffffffe000107947 */ /* 0x000fea000383ffff */
.L_x_10546:
[----:B-1----:R1:W2:Y:S02]  /*ca20*/  SYNCS.PHASECHK.TRANS64.TRYWAIT P2, [R8+URZ+0x22860], R5 ;  /* 0x02286005080075a7 */ /* 0x0022a4000804017f */
[----:B--2---:R-:W-:Y:S05]  /*ca30*/  @!P2 NANOSLEEP.SYNCS 0x989680 ;  /* 0x009896800000a95d */ /* 0x004fea0003900000 */
[----:B------:R-:W2:Y:S02]  /*ca40*/  @!P2 SYNCS.PHASECHK.TRANS64 P2, [R8+URZ+0x22860], R5 ;  /* 0x022860050800a5a7 */ /* 0x000ea4000804007f */
[----:B--2---:R-:W-:Y:S05]  /*ca50*/  @!P2 BRA `(.L_x_10546) ;  /* 0xfffffffc00f0a947 */ /* 0x004fea000383ffff */
[----:B------:R-:W-:Y:S05]  /*ca60*/  BRA `(.L_x_10594) ;  /* 0xffffffe000247947 */ /* 0x000fea000383ffff */
.L_x_10553:
[----:B-1----:R1:W2:Y:S02]  /*ca70*/  SYNCS.PHASECHK.TRANS64.TRYWAIT P3, [R2+URZ+0x22840], R3 ;  /* 0x02284003020075a7 */ /* 0x0022a4000806017f */
[----:B--2---:R-:W-:Y:S05]  /*ca80*/  @!P3 NANOSLEEP.SYNCS 0x989680 ;  /* 0x009896800000b95d */ /* 0x004fea0003900000 */
[----:B------:R-:W2:Y:S02]  /*ca90*/  @!P3 SYNCS.PHASECHK.TRANS64 P3, [R2+URZ+0x22840], R3 ;  /* 0x022840030200b5a7 */ /* 0x000ea4000806007f */
[----:B--2---:R-:W-:Y:S05]  /*caa0*/  @!P3 BRA `(.L_x_10553) ;  /* 0xfffffffc00f0b947 */ /* 0x004fea000383ffff */
[----:B------:R-:W-:Y:S05]  /*cab0*/  BRA `(.L_x_10595) ;  /* 0xffffffe400587947 */ /* 0x000fea000383ffff */
.L_x_10555:
[----:B--2---:R2:W3:Y:S02]  /*cac0*/  SYNCS.PHASECHK.TRANS64.TRYWAIT P3, [R2+URZ+0x22860], R3 ;  /* 0x02286003020075a7 */ /* 0x0044e4000806017f */
[----:B---3--:R-:W-:Y:S05]  /*cad0*/  @!P3 NANOSLEEP.SYNCS 0x989680 ;  /* 0x009896800000b95d */ /* 0x008fea0003900000 */
[----:B------:R-:W3:Y:S02]  /*cae0*/  @!P3 SYNCS.PHASECHK.TRANS64 P3, [R2+URZ+0x22860], R3 ;  /* 0x022860030200b5a7 */ /* 0x000ee4000806007f */
[----:B---3--:R-:W-:Y:S05]  /*caf0*/  @!P3 BRA `(.L_x_10555) ;  /* 0xfffffffc00f0b947 */ /* 0x008fea000383ffff */
[----:B------:R-:W-:Y:S05]  /*cb00*/  BRA `(.L_x_10596) ;  /* 0xffffffe400a07947 */ /* 0x000fea000383ffff */
.L_x_10561:
[----:B-1----:R1:W2:Y:S02]  /*cb10*/  SYNCS.PHASECHK.TRANS64.TRYWAIT P3, [R3+URZ+0x22840], R2 ;  /* 0x02284002030075a7 */ /* 0x0022a4000806017f */
[----:B--2---:R-:W-:Y:S05]  /*cb20*/  @!P3 NANOSLEEP.SYNCS 0x989680 ;  /* 0x009896800000b95d */ /* 0x004fea0003900000 */
[----:B------:R-:W2:Y:S02]  /*cb30*/  @!P3 SYNCS.PHASECHK.TRANS64 P3, [R3+URZ+0x22840], R2 ;  /* 0x022840020300b5a7 */ /* 0x000ea4000806007f */
[----:B--2---:R-:W-:Y:S05]  /*cb40*/  @!P3 BRA `(.L_x_10561) ;  /* 0xfffffffc00f0b947 */ /* 0x004fea000383ffff */
[----:B------:R-:W-:Y:S05]  /*cb50*/  BRA `(.L_x_10597) ;  /* 0xffffffe800c07947 */ /* 0x000fea000383ffff */
.L_x_10563:
[----:B---3--:R3:W4:Y:S02]  /*cb60*/  SYNCS.PHASECHK.TRANS64.TRYWAIT P3, [R3+URZ+0x22860], R2 ;  /* 0x02286002030075a7 */ /* 0x008724000806017f */
[----:B----4-:R-:W-:Y:S05]  /*cb70*/  @!P3 NANOSLEEP.SYNCS 0x989680 ;  /* 0x009896800000b95d */ /* 0x010fea0003900000 */
[----:B------:R-:W4:Y:S02]  /*cb80*/  @!P3 SYNCS.PHASECHK.TRANS64 P3, [R3+URZ+0x22860], R2 ;  /* 0x022860020300b5a7 */ /* 0x000f24000806007f */
[----:B----4-:R-:W-:Y:S05]  /*cb90*/  @!P3 BRA `(.L_x_10563) ;  /* 0xfffffffc00f0b947 */ /* 0x010fea000383ffff */
[----:B------:R-:W-:Y:S05]  /*cba0*/  BRA `(.L_x_10598) ;  /* 0xffffffec00087947 */ /* 0x000fea000383ffff */
.L_x_10568:
[----:B-1----:R1:W2:Y:S02]  /*cbb0*/  SYNCS.PHASECHK.TRANS64.TRYWAIT P3, [R2+URZ+0x22840], R3 ;  /* 0x02284003020075a7 */ /* 0x0022a4000806017f */
[----:B--2---:R-:W-:Y:S05]  /*cbc0*/  @!P3 NANOSLEEP.SYNCS 0x989680 ;  /* 0x009896800000b95d */ /* 0x004fea0003900000 */
[----:B------:R-:W2:Y:S02]  /*cbd0*/  @!P3 SYNCS.PHASECHK.TRANS64 P3, [R2+URZ+0x22840], R3 ;  /* 0x022840030200b5a7 */ /* 0x000ea4000806007f */
[----:B--2---:R-:W-:Y:S05]  /*cbe0*/  @!P3 BRA `(.L_x_10568) ;  /* 0xfffffffc00f0b947 */ /* 0x004fea000383ffff */
[----:B------:R-:W-:Y:S05]  /*cbf0*/  BRA `(.L_x_10599) ;  /* 0xfffffff000107947 */ /* 0x000fea000383ffff */
.L_x_10570:
[----:B---3--:R3:W4:Y:S02]  /*cc00*/  SYNCS.PHASECHK.TRANS64.TRYWAIT P3, [R2+URZ+0x22860], R3 ;  /* 0x02286003020075a7 */ /* 0x008724000806017f */
[----:B----4-:R-:W-:Y:S05]  /*cc10*/  @!P3 NANOSLEEP.SYNCS 0x989680 ;  /* 0x009896800000b95d */ /* 0x010fea0003900000 */
[----:B------:R-:W4:Y:S02]  /*cc20*/  @!P3 SYNCS.PHASECHK.TRANS64 P3, [R2+URZ+0x22860], R3 ;  /* 0x022860030200b5a7 */ /* 0x000f24000806007f */
[----:B----4-:R-:W-:Y:S05]  /*cc30*/  @!P3 BRA `(.L_x_10570) ;  /* 0xfffffffc00f0b947 */ /* 0x010fea000383ffff */
[----:B------:R-:W-:Y:S05]  /*cc40*/  BRA `(.L_x_10600) ;  /* 0xfffffff000587947 */ /* 0x000fea000383ffff */
.L_x_10575:
[----:B------:R-:W-:Y:S01]  /*cc50*/  BSSY B0, `(.L_x_10601) ;  /* 0x0000007000007945 */ /* 0x000fe20003800000 */
[----:B--2---:R-:W-:Y:S02]  /*cc60*/  IMAD.MOV.U32 R12, RZ, RZ, RZ ;  /* 0x000000ffff0c7224 */ /* 0x004fe400078e00ff */
[----:B------:R-:W-:Y:S02]  /*cc70*/  IMAD.MOV.U32 R11, RZ, RZ, 0x1f ;  /* 0x0000001fff0b7424 */ /* 0x000fe400078e00ff */
[----:B------:R-:W-:-:S07]  /*cc80*/  IMAD.MOV.U32 R15, RZ, RZ, -0x1 ;  /* 0xffffffffff0f7424 */ /* 0x000fce00078e00ff */
[----:B-1-34-:R-:W-:Y:S05]  /*cc90*/  WARPSYNC.COLLECTIVE R15, `(.L_x_10602) ;  /* 0x000000000f087348 */ /* 0x01afea0003c00000 */
[----:B------:R2:W1:Y:S02]  /*cca0*/  SHFL.IDX P6, R14, R13, R12, R11 ;  /* 0x0000000c0d0e7389 */ /* 0x00046400000c000b */
[----:B-1234-:R-:W-:Y:S01]  /*ccb0*/  ENDCOLLECTIVE ;  /* 0x000000000000791b */ /* 0x01efe20003800000 */
.L_x_10602:
[----:B------:R-:W-:Y:S05]  /*ccc0*/  BSYNC B0 ;  /* 0x0000000000007941 */ /* 0x000fea0003800000 */
.L_x_10601:
[----:B------:R-:W-:Y:S05]  /*ccd0*/  BRA `(.L_x_10603) ;  /* 0xfffffff4003c7947 */ /* 0x000fea000383ffff */
.L_x_10577:
[----:B-1----:R1:W2:Y:S02]  /*cce0*/  SYNCS.PHASECHK.TRANS64.TRYWAIT P0, [R7+URZ+0x22820], R0 ;  /* 0x02282000070075a7 */ /* 0x0022a4000800017f */
[----:B--2---:R-:W-:Y:S05]  /*ccf0*/  @!P0 NANOSLEEP.SYNCS 0x989680 ;  /* 0x009896800000895d */ /* 0x004fea0003900000 */
[----:B------:R-:W2:Y:S02]  /*cd00*/  @!P0 SYNCS.PHASECHK.TRANS64 P0, [R7+URZ+0x22820], R0 ;  /* 0x02282000070085a7 */ /* 0x000ea4000800007f */
[----:B--2---:R-:W-:Y:S05]  /*cd10*/  @!P0 BRA `(.L_x_10577) ;  /* 0xfffffffc00f08947 */ /* 0x004fea000383ffff */
[----:B------:R-:W-:Y:S05]  /*cd20*/  BRA `(.L_x_10604) ;  /* 0xfffffff400847947 */ /* 0x000fea000383ffff */
.L_x_10581:
[----:B-1----:R1:W2:Y:S02]  /*cd30*/  SYNCS.PHASECHK.TRANS64.TRYWAIT P0, [R5+URZ], R4 ;  /* 0x00000004050075a7 */ /* 0x0022a4000800017f */
[----:B--2---:R-:W-:Y:S05]  /*cd40*/  @!P0 NANOSLEEP.SYNCS 0x989680 ;  /* 0x009896800000895d */ /* 0x004fea0003900000 */
[----:B------:R-:W2:Y:S02]  /*cd50*/  @!P0 SYNCS.PHASECHK.TRANS64 P0, [R5+URZ], R4 ;  /* 0x00000004050085a7 */ /* 0x000ea4000800007f */
[----:B--2---:R-:W-:Y:S05]  /*cd60*/  @!P0 BRA `(.L_x_10581) ;  /* 0xfffffffc00f08947 */ /* 0x004fea000383ffff */
[----:B------:R-:W-:Y:S05]  /*cd70*/  BRA `(.L_x_10605) ;  /* 0xfffffff400d87947 */ /* 0x000fea000383ffff */
.L_x_10582:
[----:B--2---:R2:W3:Y:S02]  /*cd80*/  SYNCS.PHASECHK.TRANS64.TRYWAIT P0, [R3+URZ], R0 ;  /* 0x00000000030075a7 */ /* 0x0044e4000800017f */
[----:B---3--:R-:W-:Y:S05]  /*cd90*/  @!P0 NANOSLEEP.SYNCS 0x989680 ;  /* 0x009896800000895d */ /* 0x008fea0003900000 */
[----:B------:R-:W3:Y:S02]  /*cda0*/  @!P0 SYNCS.PHASECHK.TRANS64 P0, [R3+URZ], R0 ;  /* 0x00000000030085a7 */ /* 0x000ee4000800007f */
[----:B---3--:R-:W-:Y:S05]  /*cdb0*/  @!P0 BRA `(.L_x_10582) ;  /* 0xfffffffc00f08947 */ /* 0x008fea000383ffff */
[----:B------:R-:W-:Y:S05]  /*cdc0*/  BRA `(.L_x_10606) ;  /* 0xfffffff400cc7947 */ /* 0x000fea000383ffff */
.L_x_10584:
[----:B-1----:R1:W2:Y:S02]  /*cdd0*/  SYNCS.PHASECHK.TRANS64.TRYWAIT P0, [R5+URZ], R4 ;  /* 0x00000004050075a7 */ /* 0x0022a4000800017f */
[----:B--2---:R-:W-:Y:S05]  /*cde0*/  @!P0 NANOSLEEP.SYNCS 0x989680 ;  /* 0x009896800000895d */ /* 0x004fea0003900000 */
[----:B------:R-:W2:Y:S02]  /*cdf0*/  @!P0 SYNCS.PHASECHK.TRANS64 P0, [R5+URZ], R4 ;  /* 0x00000004050085a7 */ /* 0x000ea4000800007f */
[----:B--2---:R-:W-:Y:S05]  /*ce00*/  @!P0 BRA `(.L_x_10584) ;  /* 0xfffffffc00f08947 */ /* 0x004fea000383ffff */
[----:B------:R-:W-:Y:S05]  /*ce10*/  BRA `(.L_x_10607) ;  /* 0xfffffff400d07947 */ /* 0x000fea000383ffff */
.L_x_10608:
        /* <DEDUP_REMOVED lines=14> */
.L_x_11973:


//--------------------- .text._ZN7cutlass13device_kernelIN5flash11enable_sm90INS1_16FlashAttnFwdSm90INS1_25CollectiveMainloopFwdSm90ILi2EN4cute5tupleIJNS5_1CILi1EEES8_S8_EEENS6_IJNS7_ILi128EEENS7_ILi96EEENS7_ILi64EEEEEELi256ENS_10bfloat16_tEfNS_4arch4Sm90ELb1ELb0ELb0ELb0ELb0ELb0ELb1ELb1ELb0ELb0ELb0ELb0EEENS1_21CollectiveEpilogueFwdINS6_IJSA_NS7_ILi256EEESB_EEES9_SE_SG_Li256ELb0ELb0ELb0ELb0EEENS1_30DynamicPersistentTileSchedulerILi256ELi32ELb0ELb0ELb1EEEEEEEEEvNT_6ParamsE --------------------------
	.section	.text._ZN7cutlass13device_kernelIN5flash11enable_sm90INS1_16FlashAttnFwdSm90INS1_25CollectiveMainloopFwdSm90ILi2EN4cute5tupleIJNS5_1CILi1EEES8_S8_EEENS6_IJNS7_ILi128EEENS7_ILi96EEENS7_ILi64EEEEEELi256ENS_10bfloat16_tEfNS_4arch4Sm90ELb1ELb0ELb0ELb0ELb0ELb0ELb1ELb1ELb0ELb0ELb0ELb0EEENS1_21CollectiveEpilogueFwdINS6_IJSA_NS7_ILi256EEESB_EEES9_SE_SG_Li256ELb0ELb0ELb0ELb0EEENS1_30DynamicPersistentTileSchedulerILi256ELi32ELb0ELb0ELb1EEEEEEEEEvNT_6ParamsE,"ax",@progbits
	.align	128
.text._ZN7cutlass13device_kernelIN5flash11enable_sm90INS1_16FlashAttnFwdSm90INS1_25CollectiveMainloopFwdSm90ILi2EN4cute5tupleIJNS5_1CILi1EEES8_S8_EEENS6_IJNS7_ILi128EEENS7_ILi96EEENS7_ILi64EEEEEELi256ENS_10bfloat16_tEfNS_4arch4Sm90ELb1ELb0ELb0ELb0ELb0ELb0ELb1ELb1ELb0ELb0ELb0ELb0EEENS1_21CollectiveEpilogueFwdINS6_IJSA_NS7_ILi256EEESB_EEES9_SE_SG_Li256ELb0ELb0ELb0ELb0EEENS1_30DynamicPersistentTileSchedulerILi256ELi32ELb0ELb0ELb1EEEEEEEEEvNT_6ParamsE:
        .type           _ZN7cutlass13device_kernelIN5flash11enable_sm90INS1_16FlashAttnFwdSm90INS1_25CollectiveMainloopFwdSm90ILi2EN4cute5tupleIJNS5_1CILi1EEES8_S8_EEENS6_IJNS7_ILi128EEENS7_ILi96EEENS7_ILi64EEEEEELi256ENS_10bfloat16_tEfNS_4arch4Sm90ELb1ELb0ELb0ELb0ELb0ELb0ELb1ELb1ELb0ELb0ELb0ELb0EEENS1_21CollectiveEpilogueFwdINS6_IJSA_NS7_ILi256EEESB_EEES9_SE_SG_Li256ELb0ELb0ELb0ELb0EEENS1_30DynamicPersistentTileSchedulerILi256ELi32ELb0ELb0ELb1EEEEEEEEEvNT_6ParamsE,@function
        .size           _ZN7cutlass13device_kernelIN5flash11enable_sm90INS1_16FlashAttnFwdSm90INS1_25CollectiveMainloopFwdSm90ILi2EN4cute5tupleIJNS5_1CILi1EEES8_S8_EEENS6_IJNS7_ILi128EEENS7_ILi96EEENS7_ILi64EEEEEELi256ENS_10bfloat16_tEfNS_4arch4Sm90ELb1ELb0ELb0ELb0ELb0ELb0ELb1ELb1ELb0ELb0ELb0ELb0EEENS1_21CollectiveEpilogueFwdINS6_IJSA_NS7_ILi256EEESB_EEES9_SE_SG_Li256ELb0ELb0ELb0ELb0EEENS1_30DynamicPersistentTileSchedulerILi256ELi32ELb0ELb0ELb1EEEEEEEEEvNT_6ParamsE,(.L_x_11974 - _ZN7cutlass13device_kernelIN5flash11enable_sm90INS1_16FlashAttnFwdSm90INS1_25CollectiveMainloopFwdSm90ILi2EN4cute5tupleIJNS5_1CILi1EEES8_S8_EEENS6_IJNS7_ILi128EEENS7_ILi96EEENS7_ILi64EEEEEELi256ENS_10bfloat16_tEfNS_4arch4Sm90ELb1ELb0ELb0ELb0ELb0ELb0ELb1ELb1ELb0ELb0ELb0ELb0EEENS1_21CollectiveEpilogueFwdINS6_IJSA_NS7_ILi256EEESB_EEES9_SE_SG_Li256ELb0ELb0ELb0ELb0EEENS1_30DynamicPersistentTileSchedulerILi256ELi32ELb0ELb0ELb1EEEEEEEEEvNT_6ParamsE)
        .other          _ZN7cutlass13device_kernelIN5flash11enable_sm90INS1_16FlashAttnFwdSm90INS1_25CollectiveMainloopFwdSm90ILi2EN4cute5tupleIJNS5_1CILi1EEES8_S8_EEENS6_IJNS7_ILi128EEENS7_ILi96EEENS7_ILi64EEEEEELi256ENS_10bfloat16_tEfNS_4arch4Sm90ELb1ELb0ELb0ELb0ELb0ELb0ELb1ELb1ELb0ELb0ELb0ELb0EEENS1_21CollectiveEpilogueFwdINS6_IJSA_NS7_ILi256EEESB_EEES9_SE_SG_Li256ELb0ELb0ELb0ELb0EEENS1_30DynamicPersistentTileSchedulerILi256ELi32ELb0ELb0ELb1EEEEEEEEEvNT_6ParamsE,@"STO_CUDA_ENTRY STV_DEFAULT"
_ZN7cutlass13device_kernelIN5flash11enable_sm90INS1_16FlashAttnFwdSm90INS1_25CollectiveMainloopFwdSm90ILi2EN4cute5tupleIJNS5_1CILi1EEES8_S8_EEENS6_IJNS7_ILi128EEENS7_ILi96EEENS7_ILi64EEEEEELi256ENS_10bfloat16_tEfNS_4arch4Sm90ELb1ELb0ELb0ELb0ELb0ELb0ELb1ELb1ELb0ELb0ELb0ELb0EEENS1_21CollectiveEpilogueFwdINS6_IJSA_NS7_ILi256EEESB_EEES9_SE_SG_Li256ELb0ELb0ELb0ELb0EEENS1_30DynamicPersistentTileSchedulerILi256ELi32ELb0ELb0ELb1EEEEEEEEEvNT_6ParamsE:
        /* <DEDUP_REMOVED lines=26> */
.L_x_10610:
[----:B------:R-:W-:Y:S05]  /*01a0*/  BSYNC B0 ;  /* 0x0000000000007941 */ /* 0x000fea0003800000 */
.L_x_10609:
        /* <DEDUP_REMOVED lines=38> */
.L_x_10611:
        /* <DEDUP_REMOVED lines=22> */
.L_x_10612:
        /* <DEDUP_REMOVED lines=18> */
.L_x_10613:
        /* <DEDUP_REMOVED lines=22> */
.L_x_10614:
        /* <DEDUP_REMOVED lines=22> */
.L_x_10615:
[----:B---3--:R-:W-:Y:S01]  /*0950*/  ISETP.NE.AND P0, PT, R2, RZ, PT ;  /* 0x000000ff0200720c */ /* 0x008fe20003f05270 */
[----:B------:R-:W-:Y:S01]  /*0960*/  IMAD.MOV.U32 R2, RZ, RZ, 0x1 ;  /* 0x00000001ff027424 */ /* 0x000fe200078e00ff */
[----:B------:R-:W-:Y:S01]  /*0970*/  NOP ;  /* 0x0000000000007918 */ /* 0x000fe20000000000 */
[----:B------:R-:W-:-:S03]  /*0980*/  ULDC.64 UR46, c[0x0][0x208] ;  /* 0x00008200002e7ab9 */ /* 0x000fc60000000a00 */
[----:B------:R-:W-:-:S05]  /*0990*/  SEL R2, R2, 0x2, !P0 ;  /* 0x0000000202027807 */ /* 0x000fca0004000000 */
[----:B------:R3:W-:Y:S01]  /*09a0*/  STL [R1+0x8], R2 ;  /* 0x0000080201007387 */ /* 0x0007e20000100800 */
[----:B-12-4-:R-:W-:Y:S06]  /*09b0*/  BAR.SYNC.DEFER_BLOCKING 0x0 ;  /* 0x0000000000007b1d */ /* 0x016fec0000010000 */
[----:B------:R-:W-:Y:S05]  /*09c0*/  @!P0 BRA `(.L_x_10616) ;  /* 0x000000a400dc8947 */ /* 0x000fea0003800000 */
.L_x_10617:
[----:B------:R-:W-:-:S08]  /*09d0*/  NOP ;  /* 0x0000000000007918 */ /* 0x000fd00000000000 */
[----:B------:R-:W1:Y:S02]  /*09e0*/  USETMAXREG.TRY_ALLOC.CTAPOOL UP0, 0xf0 ;  /* 0x000000f0000079c8 */ /* 0x000e640008000600 */
[----:B-1----:R-:W-:-:S13]  /*09f0*/  PLOP3.LUT P0, PT, PT, PT, UP0, 0x80, 0x0 ;  /* 0x000000000000781c */ /* 0x002fda0003f0f008 */
[----:B------:R-:W-:Y:S05]  /*0a00*/  @!P0 BRA `(.L_x_10617) ;  /* 0xfffffffc00f08947 */ /* 0x000fea000383ffff */
[----:B------:R-:W1:Y:S01]  /*0a10*/  S2R R0, SR_TID.X ;  /* 0x0000000000007919 */ /* 0x000e620000002100 */
[----:B------:R-:W2:Y:S08]  /*0a20*/  S2UR UR7, SR_CTAID.X ;  /* 0x00000000000779c3 */ /* 0x000eb00000002500 */
[----:B------:R-:W-:Y:S08]  /*0a30*/  BAR.ARV 0x4, 0x120 ;  /* 0x0104800000007b1d */ /* 0x000ff00000002000 */
[----:B------:R-:W-:Y:S06]  /*0a40*/  BAR.ARV 0x8, 0x120 ;  /* 0x0204800000007b1d */ /* 0x000fec0000002000 */
[----:B-1----:R-:W-:-:S04]  /*0a50*/  SHF.R.U32.HI R0, RZ, 0x7, R0 ;  /* 0x00000007ff007819 */ /* 0x002fc80000011600 */
[----:B------:R-:W-:Y:S02]  /*0a60*/  ISETP.NE.AND P0, PT, R0, 0x1, PT ;  /* 0x000000010000780c */ /* 0x000fe40003f05270 */
[----:B------:R-:W2:Y:S11]  /*0a70*/  LDC R0, c[0x0][0xea8] ;  /* 0x0003aa00ff007b82 */ /* 0x000eb60000000800 */
[----:B------:R-:W-:Y:S06]  /*0a80*/  @!P0 BAR.ARV 0x9, 0x100 ;  /* 0x0244000000008b1d */ /* 0x000fec0000002000 */
[----:B--2---:R-:W-:-:S13]  /*0a90*/  ISETP.LE.AND P0, PT, R0, UR7, PT ;  /* 0x0000000700007c0c */ /* 0x004fda000bf03270 */
[----:B------:R-:W-:Y:S05]  /*0aa0*/  @P0 EXIT ;  /* 0x000000000000094d */ /* 0x000fea0003800000 */
[----:B------:R-:W2:Y:S01]  /*0ab0*/  LDL.LU R11, [R1+0x8] ;  /* 0x00000800010b7983 */ /* 0x000ea20000300800 */
[----:B---3--:R-:W1:Y:S01]  /*0ac0*/  S2R R2, SR_TID.X ;  /* 0x0000000000027919 */ /* 0x008e620000002100 */
[----:B------:R-:W3:Y:S08]  /*0ad0*/  S2UR UR4, SR_CgaCtaId ;  /* 0x00000000000479c3 */ /* 0x000ef00000008800 */
[----:B------:R-:W4:Y:S01]  /*0ae0*/  S2UR UR6, SR_SWINHI ;  /* 0x00000000000679c3 */ /* 0x000f220000002f00 */
[----:B-1----:R-:W-:-:S05]  /*0af0*/  VIADD R225, R2, 0xffffff80 ;  /* 0xffffff8002e17836 */ /* 0x002fca0000000000 */
[----:B------:R-:W-:-:S04]  /*0b00*/  SHF.R.S32.HI R0, RZ, 0x1f, R225 ;  /* 0x0000001fff007819 */ /* 0x000fc800000114e1 */
[----:B------:R-:W-:-:S04]  /*0b10*/  LEA.HI R2, R0, R225, RZ, 0x7 ;  /* 0x000000e100027211 */ /* 0x000fc800078f38ff */
[----:B------:R-:W-:Y:S02]  /*0b20*/  LOP3.LUT R4, R2, 0xffffff80, RZ, 0xc0, !PT ;  /* 0xffffff8002047812 */ /* 0x000fe400078ec0ff */
[----:B------:R-:W-:-:S03]  /*0b30*/  LEA.HI R3, R0, R225, RZ, 0x4 ;  /* 0x000000e100037211 */ /* 0x000fc600078f20ff */
[----:B------:R-:W-:Y:S01]  /*0b40*/  IMAD.IADD R222, R225, 0x1, -R4 ;  /* 0x00000001e1de7824 */ /* 0x000fe200078e0a04 */
[----:B------:R-:W-:Y:S02]  /*0b50*/  LEA.HI R4, R0, R225, RZ, 0x5 ;  /* 0x000000e100047211 */ /* 0x000fe400078f28ff */
[----:B------:R-:W-:Y:S02]  /*0b60*/  SHF.R.S32.HI R6, RZ, 0x4, R3 ;  /* 0x00000004ff067819 */ /* 0x000fe40000011403 */
[----:B------:R-:W-:Y:S02]  /*0b70*/  SHF.R.S32.HI R7, RZ, 0x1f, R222 ;  /* 0x0000001fff077819 */ /* 0x000fe400000114de */
[----:B------:R-:W-:Y:S02]  /*0b80*/  SHF.R.S32.HI R5, RZ, 0x5, R4 ;  /* 0x00000005ff057819 */ /* 0x000fe40000011404 */
[C---:B------:R-:W-:Y:S02]  /*0b90*/  LOP3.LUT R4, R3.reuse, 0x3fffff0, RZ, 0xc0, !PT ;  /* 0x03fffff003047812 */ /* 0x040fe400078ec0ff */
[----:B------:R-:W-:-:S02]  /*0ba0*/  LEA.HI R3, R3, R6, RZ, 0x1 ;  /* 0x0000000603037211 */ /* 0x000fc400078f08ff */
[-C--:B------:R-:W-:Y:S02]  /*0bb0*/  LEA.HI R8, R7, R222.reuse, RZ, 0x2 ;  /* 0x000000de07087211 */ /* 0x080fe400078f10ff */
[----:B------:R-:W-:Y:S02]  /*0bc0*/  LOP3.LUT R3, R3, 0x1ffffffe, RZ, 0xc0, !PT ;  /* 0x1ffffffe03037812 */ /* 0x000fe400078ec0ff */
[--C-:B------:R-:W-:Y:S02]  /*0bd0*/  SHF.R.S32.HI R9, RZ, 0x2, R8.reuse ;  /* 0x00000002ff097819 */ /* 0x100fe40000011408 */
[----:B------:R-:W-:Y:S01]  /*0be0*/  SHF.R.S32.HI R10, RZ, 0x1f, R8 ;  /* 0x0000001fff0a7819 */ /* 0x000fe20000011408 */
[----:B------:R-:W-:Y:S01]  /*0bf0*/  IMAD.IADD R6, R6, 0x1, -R3 ;  /* 0x0000000106067824 */ /* 0x000fe200078e0a03 */
[----:B------:R-:W-:Y:S01]  /*0c00*/  SHF.R.S32.HI R3, RZ, 0x7, R2 ;  /* 0x00000007ff037819 */ /* 0x000fe20000011402 */
[----:B------:R-:W-:Y:S01]  /*0c10*/  IMAD.IADD R4, R225, 0x1, -R4 ;  /* 0x00000001e1047824 */ /* 0x000fe200078e0a04 */
[----:B------:R-:W-:Y:S01]  /*0c20*/  LEA.HI R10, R10, R9, RZ, 0x3 ;  /* 0x000000090a0a7211 */ /* 0x000fe200078f18ff */
[----:B------:R-:W-:Y:S01]  /*0c30*/  UMOV UR39, 0x400 ;  /* 0x0000040000277882 */ /* 0x000fe20000000000 */
[----:B------:R-:W-:Y:S01]  /*0c40*/  LEA.HI R2, R2, R3, RZ, 0x1 ;  /* 0x0000000302027211 */ /* 0x000fe200078f08ff */
[----:B---3--:R-:W-:Y:S01]  /*0c50*/  ULEA UR39, UR4, UR39, 0x18 ;  /* 0x0000002704277291 */ /* 0x008fe2000f8ec03f */
[----:B------:R-:W-:Y:S01]  /*0c60*/  LOP3.LUT R10, R10, 0xfffffff8, RZ, 0xc0, !PT ;  /* 0xfffffff80a0a7812 */ /* 0x000fe200078ec0ff */
[----:B------:R-:W-:Y:S01]  /*0c70*/  IMAD R5, R5, 0x10, R4 ;  /* 0x0000001005057824 */ /* 0x000fe200078e0204 */
[----:B------:R-:W-:-:S02]  /*0c80*/  LEA.HI R7, R7, R222, RZ, 0x5 ;  /* 0x000000de07077211 */ /* 0x000fc400078f28ff */
[----:B------:R-:W-:Y:S01]  /*0c90*/  LEA.HI R0, R0, R225, RZ, 0x3 ;  /* 0x000000e100007211 */ /* 0x000fe200078f18ff */
[----:B------:R-:W-:Y:S01]  /*0ca0*/  IMAD R5, R5, 0x8, R6 ;  /* 0x0000000805057824 */ /* 0x000fe200078e0206 */
[----:B------:R-:W-:Y:S01]  /*0cb0*/  LOP3.LUT R2, R2, 0x3fffffe, RZ, 0xc0, !PT ;  /* 0x03fffffe02027812 */ /* 0x000fe200078ec0ff */
[----:B------:R-:W-:Y:S01]  /*0cc0*/  IMAD.IADD R10, R9, 0x1, -R10 ;  /* 0x00000001090a7824 */ /* 0x000fe200078e0a0a */
[----:B------:R-:W-:Y:S02]  /*0cd0*/  SHF.R.S32.HI R7, RZ, 0x5, R7 ;  /* 0x00000005ff077819 */ /* 0x000fe40000011407 */
[----:B------:R-:W-:Y:S01]  /*0ce0*/  LOP3.LUT R0, R0, 0x1ffffff8, RZ, 0xc0, !PT ;  /* 0x1ffffff800007812 */ /* 0x000fe200078ec0ff */
[----:B------:R-:W-:Y:S01]  /*0cf0*/  UMOV UR4, UR39 ;  /* 0x0000002700047c82 */ /* 0x000fe20008000000 */
[----:B----4-:R-:W-:Y:S01]  /*0d00*/  UMOV UR5, UR6 ;  /* 0x0000000600057c82 */ /* 0x010fe20008000000 */
[----:B------:R-:W-:Y:S01]  /*0d10*/  LOP3.LUT R9, R8, 0x7ffffffc, RZ, 0xc0, !PT ;  /* 0x7ffffffc08097812 */ /* 0x000fe200078ec0ff */
[----:B------:R-:W-:-:S02]  /*0d20*/  IMAD.U32 R202, RZ, RZ, UR4 ;  /* 0x00000004ffca7e24 */ /* 0x000fc4000f8e00ff */
[----:B------:R-:W-:Y:S02]  /*0d30*/  IMAD.U32 R203, RZ, RZ, UR5 ;  /* 0x00000005ffcb7e24 */ /* 0x000fe4000f8e00ff */
[----:B------:R-:W-:Y:S02]  /*0d40*/  IMAD.SHL.U32 R5, R5, 0x8, RZ ;  /* 0x0000000805057824 */ /* 0x000fe400078e00ff */
[----:B------:R-:W-:Y:S02]  /*0d50*/  IMAD.IADD R2, R3, 0x1, -R2 ;  /* 0x0000000103027824 */ /* 0x000fe400078e0a02 */
[----:B------:R-:W-:Y:S02]  /*0d60*/  IMAD R7, R7, 0x10, R10 ;  /* 0x0000001007077824 */ /* 0x000fe400078e020a */
[----:B------:R-:W-:Y:S02]  /*0d70*/  IMAD.IADD R0, R225, 0x1, -R0 ;  /* 0x00000001e1007824 */ /* 0x000fe400078e0a00 */
[----:B------:R-:W-:-:S02]  /*0d80*/  IMAD.IADD R222, R222, 0x1, -R9 ;  /* 0x00000001dede7824 */ /* 0x000fc400078e0a09 */
[----:B------:R-:W-:Y:S01]  /*0d90*/  IMAD.WIDE R202, R5, 0x2, R202 ;  /* 0x0000000205ca7825 */ /* 0x000fe200078e02ca */
[----:B------:R-:W-:-:S03]  /*0da0*/  UMOV UR4, UR7 ;  /* 0x0000000700047c82 */ /* 0x000fc60008000000 */
[----:B------:R-:W-:Y:S02]  /*0db0*/  IMAD R223, R2, 0x40, R7 ;  /* 0x0000004002df7824 */ /* 0x000fe400078e0207 */
[----:B------:R-:W-:Y:S02]  /*0dc0*/  IMAD.MOV.U32 R224, RZ, RZ, RZ ;  /* 0x000000ffffe07224 */ /* 0x000fe400078e00ff */
[----:B------:R-:W-:Y:S01]  /*0dd0*/  IMAD.SHL.U32 R218, R0, 0x8, RZ ;  /* 0x0000000800da7824 */ /* 0x000fe200078e00ff */
[----:B------:R-:W-:Y:S01]  /*0de0*/  ULDC.64 UR60, c[0x0][0x198] ;  /* 0x00006600003c7ab9 */ /* 0x000fe20000000a00 */
[----:B------:R-:W-:Y:S01]  /*0df0*/  UMOV UR37, URZ ;  /* 0x0000003f00257c82 */ /* 0x000fe20008000000 */
[----:B------:R-:W-:Y:S01]  /*0e00*/  UMOV UR36, URZ ;  /* 0x0000003f00247c82 */ /* 0x000fe20008000000 */
[----:B--2---:R-:W-:-:S07]  /*0e10*/  LOP3.LUT R217, R11, 0x1, RZ, 0xfc, !PT ;  /* 0x000000010bd97812 */ /* 0x004fce00078efcff */
.L_x_10665:
        /* <DEDUP_REMOVED lines=20> */
.L_x_10618:
[----:B------:R-:W-:Y:S01]  /*0f60*/  ULDC UR6, c[0x0][0xec4] ;  /* 0x0003b10000067ab9 */ /* 0x000fe20000000800 */
[----:B------:R-:W-:Y:S01]  /*0f70*/  UMOV UR40, UR7 ;  /* 0x0000000700287c82 */ /* 0x000fe20008000000 */
[----:B------:R-:W-:-:S11]  /*0f80*/  UISETP.NE.AND UP0, UPT, UR6, 0x1, UPT ;  /* 0x000000010600788c */ /* 0x000fd6000bf05270 */
[----:B------:R-:W-:Y:S02]  /*0f90*/  @UP0 ULDC.64 UR10, c[0x0][0xec8] ;  /* 0x0003b200000a0ab9 */ /* 0x000fe40000000a00 */
[----:B------:R-:W-:-:S04]  /*0fa0*/  UIMAD.WIDE.U32 UR4, UR7, UR10, URZ ;  /* 0x0000000a070472a5 */ /* 0x000fc8000f8e003f */
[----:B------:R-:W-:-:S04]  /*0fb0*/  @UP0 USHF.R.U32.HI UR40, URZ, UR11, UR5 ;  /* 0x0000000b3f280299 */ /* 0x000fc80008011605 */
[----:B------:R-:W-:-:S12]  /*0fc0*/  UIMAD UR4, UR40, UR6, URZ ;  /* 0x00000006280472a4 */ /* 0x000fd8000f8e023f */
.L_x_10619:
[----:B------:R-:W1:Y:S01]  /*0fd0*/  LDC R0, c[0x0][0x288] ;  /* 0x0000a200ff007b82 */ /* 0x000e620000000800 */
[----:B------:R-:W-:Y:S01]  /*0fe0*/  ULOP3.LUT UR5, URZ, UR40, URZ, 0x33, !UPT ;  /* 0x000000283f057292 */ /* 0x000fe2000f8e333f */
[----:B------:R-:W-:Y:S01]  /*0ff0*/  PLOP3.LUT P0, PT, PT, PT, PT, 0x80, 0x0 ;  /* 0x000000000000781c */ /* 0x000fe20003f0f070 */
[----:B------:R-:W-:Y:S01]  /*1000*/  ULDC UR6, c[0x0][0xeac] ;  /* 0x0003ab0000067ab9 */ /* 0x000fe20000000800 */
[----:B------:R-:W-:Y:S01]  /*1010*/  ULDC.64 UR10, c[0x0][0x3f8] ;  /* 0x0000fe00000a7ab9 */ /* 0x000fe20000000a00 */
[----:B------:R-:W-:Y:S01]  /*1020*/  UIADD3 UR5, UR5, UR6, URZ ;  /* 0x0000000605057290 */ /* 0x000fe2000fffe03f */
[----:B------:R-:W-:Y:S01]  /*1030*/  IMAD.MOV.U32 R150, RZ, RZ, RZ ;  /* 0x000000ffff967224 */ /* 0x000fe200078e00ff */
[----:B------:R-:W-:Y:S01]  /*1040*/  UISETP.NE.U32.AND UP0, UPT, UR10, URZ, UPT ;  /* 0x0000003f0a00728c */ /* 0x000fe2000bf05070 */
[----:B------:R-:W2:Y:S01]  /*1050*/  LDC R158, c[0x0][0x2e0] ;  /* 0x0000b800ff9e7b82 */ /* 0x000ea20000000800 */
[----:B------:R-:W-:Y:S01]  /*1060*/  USHF.L.U32 UR42, UR5, 0x7, URZ ;  /* 0x00000007052a7899 */ /* 0x000fe2000800063f */
[----:B------:R-:W-:Y:S01]  /*1070*/  CS2R R148, SRZ ;  /* 0x0000000000947805 */ /* 0x000fe2000001ff00 */
[----:B------:R-:W-:Y:S01]  /*1080*/  UISETP.NE.AND.EX UP0, UPT, UR11, URZ, UPT, UP0 ;  /* 0x0000003f0b00728c */ /* 0x000fe2000bf05300 */
[----:B------:R-:W-:Y:S01]  /*1090*/  CS2R R146, SRZ ;  /* 0x0000000000927805 */ /* 0x000fe2000001ff00 */
[----:B------:R-:W-:Y:S01]  /*10a0*/  ULDC UR6, c[0x0][0x404] ;  /* 0x0001010000067ab9 */ /* 0x000fe20000000800 */
[----:B------:R-:W-:Y:S01]  /*10b0*/  ULDC UR43, c[0x0][0xeb8] ;  /* 0x0003ae00002b7ab9 */ /* 0x000fe20000000800 */
[----:B------:R-:W-:Y:S01]  /*10c0*/  USEL UR5, UR6, 0x1, UP0 ;  /* 0x0000000106057887 */ /* 0x000fe20008000000 */
[----:B------:R-:W-:Y:S01]  /*10d0*/  IMAD.U32 R221, RZ, RZ, UR42 ;  /* 0x0000002affdd7e24 */ /* 0x000fe2000f8e00ff */
[----:B------:R-:W-:Y:S01]  /*10e0*/  UISETP.NE.AND UP0, UPT, UR43, 0x1, UPT ;  /* 0x000000012b00788c */ /* 0x000fe2000bf05270 */
[----:B------:R-:W-:Y:S01]  /*10f0*/  CS2R R144, SRZ ;  /* 0x0000000000907805 */ /* 0x000fe2000001ff00 */
[----:B------:R-:W-:Y:S01]  /*1100*/  UIADD3 UR4, UR7, -UR4, URZ ;  /* 0x8000000407047290 */ /* 0x000fe2000fffe03f */
[----:B------:R-:W-:-:S02]  /*1110*/  CS2R R142, SRZ ;  /* 0x00000000008e7805 */ /* 0x000fc4000001ff00 */
[----:B------:R-:W-:Y:S02]  /*1120*/  CS2R R140, SRZ ;  /* 0x00000000008c7805 */ /* 0x000fe4000001ff00 */
[----:B------:R-:W-:Y:S02]  /*1130*/  CS2R R138, SRZ ;  /* 0x00000000008a7805 */ /* 0x000fe4000001ff00 */
[----:B------:R-:W-:Y:S02]  /*1140*/  CS2R R136, SRZ ;  /* 0x0000000000887805 */ /* 0x000fe4000001ff00 */
[----:B-1----:R-:W-:Y:S02]  /*1150*/  IADD3 R3, R221, 0xdf, -R0 ;  /* 0x000000dfdd037810 */ /* 0x002fe40007ffe800 */
[----:B------:R-:W-:Y:S02]  /*1160*/  CS2R R134, SRZ ;  /* 0x0000000000867805 */ /* 0x000fe4000001ff00 */
[----:B------:R-:W-:-:S02]  /*1170*/  CS2R R132, SRZ ;  /* 0x0000000000847805 */ /* 0x000fc4000001ff00 */
[----:B------:R-:W-:Y:S01]  /*1180*/  CS2R R130, SRZ ;  /* 0x0000000000827805 */ /* 0x000fe2000001ff00 */
[----:B------:R-:W-:Y:S01]  /*1190*/  @UP0 ULDC UR6, c[0x0][0xec0] ;  /* 0x0003b00000060ab9 */ /* 0x000fe20000000800 */
[----:B------:R-:W-:Y:S02]  /*11a0*/  CS2R R128, SRZ ;  /* 0x0000000000807805 */ /* 0x000fe4000001ff00 */
[----:B------:R-:W-:Y:S02]  /*11b0*/  CS2R R126, SRZ ;  /* 0x00000000007e7805 */ /* 0x000fe4000001ff00 */
[----:B------:R-:W-:Y:S01]  /*11c0*/  CS2R R124, SRZ ;  /* 0x00000000007c7805 */ /* 0x000fe2000001ff00 */
[----:B--2---:R-:W-:Y:S01]  /*11d0*/  IMAD R158, R158, UR5, RZ ;  /* 0x000000059e9e7c24 */ /* 0x004fe2000f8e02ff */
[----:B------:R-:W-:Y:S01]  /*11e0*/  ULDC UR5, c[0x0][0xec4] ;  /* 0x0003b10000057ab9 */ /* 0x000fe20000000800 */
[----:B------:R-:W-:Y:S01]  /*11f0*/  CS2R R122, SRZ ;  /* 0x00000000007a7805 */ /* 0x000fe2000001ff00 */
[----:B------:R-:W-:Y:S01]  /*1200*/  UIMAD UR8, UR8, UR5, UR4 ;  /* 0x00000005080872a4 */ /* 0x000fe2000f8e0204 */
[C---:B------:R-:W-:Y:S01]  /*1210*/  VIADD R0, R158.reuse, 0x5f ;  /* 0x0000005f9e007836 */ /* 0x040fe20000000000 */
[----:B------:R-:W-:Y:S01]  /*1220*/  CS2R R120, SRZ ;  /* 0x0000000000787805 */ /* 0x000fe2000001ff00 */
[----:B------:R-:W-:Y:S01]  /*1230*/  IMAD.IADD R3, R158, 0x1, R3 ;  /* 0x000000019e037824 */ /* 0x000fe200078e0203 */
[----:B------:R-:W-:Y:S01]  /*1240*/  @UP0 ULDC UR4, c[0x0][0xebc] ;  /* 0x0003af0000040ab9 */ /* 0x000fe20000000800 */
[----:B------:R-:W-:Y:S01]  /*1250*/  IMAD.HI R0, R0, 0x2aaaaaab, RZ ;  /* 0x2aaaaaab00007827 */ /* 0x000fe200078e02ff */
[----:B------:R-:W-:Y:S01]  /*1260*/  UIMAD.WIDE.U32 UR4, UR8, UR4, URZ ;  /* 0x00000004080472a5 */ /* 0x000fe2000f8e003f */
[----:B------:R-:W-:Y:S01]  /*1270*/  CS2R R118, SRZ ;  /* 0x0000000000767805 */ /* 0x000fe2000001ff00 */
[----:B------:R-:W-:Y:S01]  /*1280*/  UMOV UR44, UR8 ;  /* 0x00000008002c7c82 */ /* 0x000fe20008000000 */
[----:B------:R-:W-:Y:S01]  /*1290*/  IMAD.HI R2, R3, 0x2aaaaaab, RZ ;  /* 0x2aaaaaab03027827 */ /* 0x000fe200078e02ff */
[----:B------:R-:W-:Y:S01]  /*12a0*/  SHF.R.U32.HI R3, RZ, 0x1f, R0 ;  /* 0x0000001fff037819 */ /* 0x000fe20000011600 */
[----:B------:R-:W-:Y:S01]  /*12b0*/  @UP0 USHF.R.U32.HI UR44, URZ, UR6, UR5 ;  /* 0x000000063f2c0299 */ /* 0x000fe20008011605 */
[----:B------:R-:W-:-:S02]  /*12c0*/  CS2R R116, SRZ ;  /* 0x0000000000747805 */ /* 0x000fc4000001ff00 */
[----:B------:R-:W-:Y:S02]  /*12d0*/  CS2R R114, SRZ ;  /* 0x0000000000727805 */ /* 0x000fe4000001ff00 */
[----:B------:R-:W-:Y:S01]  /*12e0*/  SHF.R.U32.HI R5, RZ, 0x1f, R2 ;  /* 0x0000001fff057819 */ /* 0x000fe20000011602 */
[----:B------:R-:W-:Y:S01]  /*12f0*/  UIADD3 UR4, -UR44, URZ, URZ ;  /* 0x0000003f2c047290 */ /* 0x000fe2000fffe13f */
[----:B------:R-:W-:Y:S01]  /*1300*/  LEA.HI.SX32 R3, R0, R3, 0x1c ;  /* 0x0000000300037211 */ /* 0x000fe200078fe2ff */
[----:B------:R-:W-:Y:S01]  /*1310*/  IMAD.MOV.U32 R0, RZ, RZ, RZ ;  /* 0x000000ffff007224 */ /* 0x000fe200078e00ff */
[----:B------:R-:W-:Y:S01]  /*1320*/  LEA.HI.SX32 R2, R2, R5, 0x1c ;  /* 0x0000000502027211 */ /* 0x000fe200078fe2ff */
[----:B------:R-:W-:Y:S01]  /*1330*/  UIMAD UR43, UR43, UR4, UR8 ;  /* 0x000000042b2b72a4 */ /* 0x000fe2000f8e0208 */
[----:B------:R-:W-:Y:S02]  /*1340*/  CS2R R112, SRZ ;  /* 0x0000000000707805 */ /* 0x000fe4000001ff00 */
[----:B------:R-:W-:-:S02]  /*1350*/  CS2R R110, SRZ ;  /* 0x00000000006e7805 */ /* 0x000fc4000001ff00 */
[----:B------:R-:W-:Y:S02]  /*1360*/  VIMNMX R205, R3, R2, PT ;  /* 0x0000000203cd7248 */ /* 0x000fe40003fe0100 */
[----:B------:R-:W-:Y:S02]  /*1370*/  CS2R R2, SRZ ;  /* 0x0000000000027805 */ /* 0x000fe4000001ff00 */
[----:B------:R-:W-:Y:S02]  /*1380*/  CS2R R108, SRZ ;  /* 0x00000000006c7805 */ /* 0x000fe4000001ff00 */
[----:B------:R-:W-:Y:S02]  /*1390*/  CS2R R106, SRZ ;  /* 0x00000000006a7805 */ /* 0x000fe4000001ff00 */
[----:B------:R-:W-:Y:S02]  /*13a0*/  ISETP.GE.AND P1, PT, R205, 0x1, PT ;  /* 0x00000001cd00780c */ /* 0x000fe40003f26270 */
        /* <DEDUP_REMOVED lines=32> */
[----:B------:R-:W-:-:S02]  /*15b0*/  MOV R164, RZ ;  /* 0x000000ff00a47202 */ /* 0x000fc40000000f00 */
[----:B------:R-:W-:Y:S02]  /*15c0*/  CS2R R10, SRZ ;  /* 0x00000000000a7805 */ /* 0x000fe4000001ff00 */
[----:B------:R-:W-:Y:S01]  /*15d0*/  CS2R R44, SRZ ;  /* 0x00000000002c7805 */ /* 0x000fe2000001ff00 */
[----:B------:R-:W-:Y:S01]  /*15e0*/  IMAD.MOV.U32 R166, RZ, RZ, RZ ;  /* 0x000000ffffa67224 */ /* 0x000fe200078e00ff */
        /* <DEDUP_REMOVED lines=22> */
[----:B------:R-:W-:Y:S02]  /*1750*/  USHF.R.U32.HI UR4, URZ, 0x4, UR5 ;  /* 0x000000043f047899 */ /* 0x000fe40008011605 */
[----:B------:R-:W-:Y:S02]  /*1760*/  UIADD3 UR5, UR5, 0xa000, URZ ;  /* 0x0000a00005057890 */ /* 0x000fe4000fffe03f */
[----:B------:R-:W-:Y:S02]  /*1770*/  ULOP3.LUT UR4, UR4, 0x3fff, URZ, 0xc0, !UPT ;  /* 0x00003fff04047892 */ /* 0x000fe4000f8ec03f */
[----:B------:R-:W-:Y:S02]  /*1780*/  USHF.R.U32.HI UR5, URZ, 0x4, UR5 ;  /* 0x000000043f057899 */ /* 0x000fe40008011605 */
[----:B------:R-:W-:Y:S02]  /*1790*/  ULOP3.LUT UR41, UR4, 0x10000, URZ, 0xfc, !UPT ;  /* 0x0001000004297892 */ /* 0x000fe4000f8efc3f */
[----:B------:R-:W-:-:S03]  /*17a0*/  ULOP3.LUT UR45, UR5, 0x3fff, URZ, 0xc0, !UPT ;  /* 0x00003fff052d7892 */ /* 0x000fc6000f8ec03f */
[----:B------:R-:W-:Y:S02]  /*17b0*/  UMOV UR5, 0x40000040 ;  /* 0x4000004000057882 */ /* 0x000fe40000000000 */
[----:B------:R-:W-:Y:S01]  /*17c0*/  UMOV UR4, UR41 ;  /* 0x0000002900047c82 */ /* 0x000fe20008000000 */
[----:B------:R-:W-:Y:S02]  /*17d0*/  IMAD.U32 R201, RZ, RZ, UR5 ;  /* 0x00000005ffc97e24 */ /* 0x000fe4000f8e00ff */
[----:B------:R-:W-:Y:S01]  /*17e0*/  IMAD.U32 R200, RZ, RZ, UR4 ;  /* 0x00000004ffc87e24 */ /* 0x000fe2000f8e00ff */
        /* <DEDUP_REMOVED lines=17> */
.L_x_10621:
[----:B------:R-:W-:Y:S01]  /*1900*/  LEA.HI R0, R224, R224, RZ, 0x1 ;  /* 0x000000e0e0007211 */ /* 0x000fe200078f08ff */
[----:B------:R-:W1:Y:S03]  /*1910*/  S2R R2, SR_TID.X ;  /* 0x0000000000027919 */ /* 0x000e660000002100 */
[----:B------:R-:W-:-:S05]  /*1920*/  LOP3.LUT R3, R0, 0xfffffffe, RZ, 0xc0, !PT ;  /* 0xfffffffe00037812 */ /* 0x000fca00078ec0ff */
[----:B------:R-:W-:-:S05]  /*1930*/  IMAD.IADD R0, R224, 0x1, -R3 ;  /* 0x00000001e0007824 */ /* 0x000fca00078e0a03 */
[----:B------:R-:W-:-:S04]  /*1940*/  SHF.L.U32 R0, R0, 0x1f, RZ ;  /* 0x0000001f00007819 */ /* 0x000fc800000006ff */
[----:B------:R-:W2:Y:S01]  /*1950*/  SYNCS.PHASECHK.TRANS64.TRYWAIT P0, [UR39+0x32400], R0 ;  /* 0x03240000ff0075a7 */ /* 0x000ea20008000167 */
[----:B-1----:R-:W-:-:S05]  /*1960*/  SHF.R.U32.HI R2, RZ, 0x7, R2 ;  /* 0x00000007ff027819 */ /* 0x002fca0000011602 */
[----:B------:R-:W-:Y:S01]  /*1970*/  VIADD R215, R2, 0x8 ;  /* 0x0000000802d77836 */ /* 0x000fe20000000000 */
[----:B--2---:R-:W-:Y:S06]  /*1980*/  @!P0 BRA `(.L_x_10622) ;  /* 0x000000c400bc8947 */ /* 0x004fec0003800000 */
.L_x_10726:
[----:B------:R-:W-:Y:S01]  /*1990*/  ISETP.NE.AND P0, PT, R217, 0x3, PT ;  /* 0x00000003d900780c */ /* 0x000fe20003f05270 */
[----:B------:R-:W-:Y:S05]  /*19a0*/  WARPSYNC.ALL ;  /* 0x0000000000007948 */ /* 0x000fea0003800000 */
[----:B------:R2:W-:Y:S07]  /*19b0*/  BAR.SYNC.DEFER_BLOCKING R215, 0x100 ;  /* 0x000400d70000751d */ /* 0x0005ee0000010000 */
[----:B------:R-:W-:Y:S05]  /*19c0*/  @!P0 BRA `(.L_x_10623) ;  /* 0x0000000000048947 */ /* 0x000fea0003800000 */
[----:B------:R-:W-:Y:S01]  /*19d0*/  BPT.TRAP 0x1 ;  /* 0x000000040000795c */ /* 0x000fe20000300000 */
.L_x_10623:
[----:B------:R-:W-:Y:S01]  /*19e0*/  ULEA UR7, UR36, UR39, 0x3 ;  /* 0x0000002724077291 */ /* 0x000fe2000f8e183f */
[----:B------:R-:W-:-:S05]  /*19f0*/  IMAD.U32 R2, RZ, RZ, UR37 ;  /* 0x00000025ff027e24 */ /* 0x000fca000f8e00ff */
[----:B------:R-:W-:-:S04]  /*1a00*/  SHF.L.U32 R2, R2, 0x1f, RZ ;  /* 0x0000001f02027819 */ /* 0x000fc800000006ff */
[----:B------:R3:W4:Y:S01]  /*1a10*/  SYNCS.PHASECHK.TRANS64.TRYWAIT P1, [UR7+0x32430], R2 ;  /* 0x03243002ff0075a7 */ /* 0x0007220008020147 */
[----:B------:R-:W-:Y:S05]  /*1a20*/  @!P0 BRA `(.L_x_10624) ;  /* 0x0000000000048947 */ /* 0x000fea0003800000 */
[----:B------:R-:W-:Y:S01]  /*1a30*/  BPT.TRAP 0x1 ;  /* 0x000000040000795c */ /* 0x000fe20000300000 */
.L_x_10624:
[----:B----4-:R-:W-:Y:S05]  /*1a40*/  @P1 BRA `(.L_x_10625) ;  /* 0x0000000000081947 */ /* 0x010fea0003800000 */
[----:B------:R-:W4:Y:S02]  /*1a50*/  SYNCS.PHASECHK.TRANS64.TRYWAIT P1, [UR7+0x32430], R2 ;  /* 0x03243002ff0075a7 */ /* 0x000f240008020147 */
[----:B----4-:R-:W-:Y:S05]  /*1a60*/  @!P1 BRA `(.L_x_10626) ;  /* 0x000000c4009c9947 */ /* 0x010fea0003800000 */
.L_x_10625:
[----:B------:R-:W-:Y:S01]  /*1a70*/  UIADD3 UR4, UR39, 0x1c400, URZ ;  /* 0x0001c40027047890 */ /* 0x000fe2000fffe03f */
[----:B------:R-:W-:Y:S01]  /*1a80*/  R2UR UR8, R200 ;  /* 0x00000000c80872ca */ /* 0x000fe200000e0000 */
[----:B------:R-:W-:Y:S01]  /*1a90*/  WARPGROUP.ARRIVE ;  /* 0x00000000000079c5 */ /* 0x000fe20000000000 */
[----:B------:R-:W-:Y:S01]  /*1aa0*/  R2UR UR9, R201 ;  /* 0x00000000c90972ca */ /* 0x000fe200000e0000 */
[----:B------:R-:W-:Y:S01]  /*1ab0*/  USHF.R.U32.HI UR4, URZ, 0x4, UR4 ;  /* 0x000000043f047899 */ /* 0x000fe20008011604 */
[----:B------:R-:W-:Y:S01]  /*1ac0*/  UMOV UR11, 0x40000040 ;  /* 0x40000040000b7882 */ /* 0x000fe20000000000 */
[----:B------:R-:W-:Y:S02]  /*1ad0*/  UIADD3 UR5, UR41, 0x2, URZ ;  /* 0x0000000229057890 */ /* 0x000fe4000fffe03f */
[----:B------:R-:W-:-:S04]  /*1ae0*/  ULOP3.LUT UR4, UR4, 0x3fff, URZ, 0xc0, !UPT ;  /* 0x00003fff04047892 */ /* 0x000fc8000f8ec03f */
[----:B------:R-:W-:-:S04]  /*1af0*/  ULOP3.LUT UR38, UR4, 0x10000, URZ, 0xfc, !UPT ;  /* 0x0001000004267892 */ /* 0x000fc8000f8efc3f */
[----:B------:R-:W-:-:S04]  /*1b00*/  UIMAD UR4, UR36, 0x300, UR38 ;  /* 0x00000300240478a4 */ /* 0x000fc8000f8e0226 */
[----:B------:R-:W-:-:S03]  /*1b10*/  UIADD3 UR6, UR4, 0x2, URZ ;  /* 0x0000000204067890 */ /* 0x000fc6000fffe03f */
[----:B------:R-:W-:Y:S02]  /*1b20*/  UMOV UR10, UR4 ;  /* 0x00000004000a7c82 */ /* 0x000fe40008000000 */
        /* <DEDUP_REMOVED lines=27> */
[----:B------:R-:W-:Y:S01]  /*1ce0*/  IMAD.U32 R18, RZ, RZ, UR8 ;  /* 0x00000008ff127e24 */ /* 0x000fe2000f8e00ff */
[----:B------:R-:W-:Y:S01]  /*1cf0*/  MOV R19, UR9 ;  /* 0x0000000900137c02 */ /* 0x000fe20008000f00 */
[----:B------:R-:W-:Y:S02]  /*1d00*/  WARPGROUP.DEPBAR.LE gsb0, 0x0 ;  /* 0x00008000000079c5 */ /* 0x000fe40000010000 */
[----:B------:R-:W-:-:S06]  /*1d10*/  WARPGROUP.ARRIVE ;  /* 0x00000000000079c5 */ /* 0x000fcc0000000000 */
[----:B------:R-:W-:Y:S03]  /*1d20*/  HGMMA.64x96x16.F32.BF16 R24, gdesc[UR8], R24, gsb0 ;  /* 0x01600000081879f0 */ /* 0x000fe60008001818 */
[----:B------:R-:W-:Y:S02]  /*1d30*/  WARPGROUP.DEPBAR.LE gsb0, 0x0 ;  /* 0x00008000000079c5 */ /* 0x000fe40000010000 */
[----:B------:R-:W4:Y:S02]  /*1d40*/  SYNCS.PHASECHK.TRANS64.TRYWAIT P1, [UR39+0x32410], R0 ;  /* 0x03241000ff0075a7 */ /* 0x000f240008020167 */
[----:B----4-:R-:W-:Y:S05]  /*1d50*/  @!P1 BRA `(.L_x_10627) ;  /* 0x000000c000f89947 */ /* 0x010fea0003800000 */
.L_x_10727:
[----:B------:R-:W-:Y:S05]  /*1d60*/  @!P0 BRA `(.L_x_10628) ;  /* 0x0000000000048947 */ /* 0x000fea0003800000 */
[----:B------:R-:W-:Y:S01]  /*1d70*/  BPT.TRAP 0x1 ;  /* 0x000000040000795c */ /* 0x000fe20000300000 */
.L_x_10628:
[----:B------:R4:W1:Y:S01]  /*1d80*/  SYNCS.PHASECHK.TRANS64.TRYWAIT P1, [UR7+0x32450], R2 ;  /* 0x03245002ff0075a7 */ /* 0x0008620008020147 */
[----:B------:R-:W-:Y:S05]  /*1d90*/  @!P0 BRA `(.L_x_10629) ;  /* 0x0000000000048947 */ /* 0x000fea0003800000 */
[----:B------:R-:W-:Y:S01]  /*1da0*/  BPT.TRAP 0x1 ;  /* 0x000000040000795c */ /* 0x000fe20000300000 */
.L_x_10629:
[----:B-1----:R-:W-:Y:S05]  /*1db0*/  @P1 BRA `(.L_x_10630) ;  /* 0x0000000000081947 */ /* 0x002fea0003800000 */
[----:B------:R-:W1:Y:S02]  /*1dc0*/  SYNCS.PHASECHK.TRANS64.TRYWAIT P1, [UR7+0x32450], R2 ;  /* 0x03245002ff0075a7 */ /* 0x000e640008020147 */
[----:B-1----:R-:W-:Y:S05]  /*1dd0*/  @!P1 BRA `(.L_x_10631) ;  /* 0x000000c000f09947 */ /* 0x002fea0003800000 */
.L_x_10630:
        /* <DEDUP_REMOVED lines=9> */
[----:B------:R-:W-:Y:S01]  /*1e70*/  IMAD.U32 R15, RZ, RZ, UR13 ;  /* 0x0000000dff0f7e24 */ /* 0x000fe2000f8e00ff */
[----:B------:R-:W-:Y:S01]  /*1e80*/  ULOP3.LUT UR4, UR45, 0x10000, URZ, 0xfc, !UPT ;  /* 0x000100002d047892 */ /* 0x000fe2000f8efc3f */
[----:B------:R-:W1:Y:S01]  /*1e90*/  LDC R213, c[0x0][0x288] ;  /* 0x0000a200ffd57b82 */ /* 0x000e620000000800 */
[----:B------:R-:W-:Y:S01]  /*1ea0*/  ULOP3.LUT UR6, UR41, 0x10000, URZ, 0xfc, !UPT ;  /* 0x0001000029067892 */ /* 0x000fe2000f8efc3f */
[----:B------:R-:W-:Y:S01]  /*1eb0*/  IMAD R0, R205, -0x60, R158 ;  /* 0xffffffa0cd007824 */ /* 0x000fe200078e029e */
[----:B------:R-:W-:Y:S01]  /*1ec0*/  UIADD3 UR16, UR4, 0x800, URZ ;  /* 0x0000080004107890 */ /* 0x000fe2000fffe03f */
[----:B------:R-:W-:Y:S01]  /*1ed0*/  VIADD R75, R223, UR42 ;  /* 0x0000002adf4b7c36 */ /* 0x000fe20008000000 */
[----:B------:R-:W-:Y:S01]  /*1ee0*/  UIMAD UR5, UR36, 0xc00, UR6 ;  /* 0x00000c00240578a4 */ /* 0x000fe2000f8e0206 */
[----:B------:R-:W-:Y:S01]  /*1ef0*/  VIADD R13, R0, 0x60 ;  /* 0x00000060000d7836 */ /* 0x000fe20000000000 */
[----:B------:R-:W-:Y:S01]  /*1f00*/  UMOV UR8, UR4 ;  /* 0x0000000400087c82 */ /* 0x000fe20008000000 */
[----:B------:R-:W-:Y:S01]  /*1f10*/  UMOV UR17, 0x40000040 ;  /* 0x4000004000117882 */ /* 0x000fe20000000000 */
[----:B------:R-:W-:Y:S01]  /*1f20*/  IMAD.U32 R16, RZ, RZ, UR8 ;  /* 0x00000008ff107e24 */ /* 0x000fe2000f8e00ff */
[----:B------:R-:W-:Y:S01]  /*1f30*/  UIADD3 UR18, UR5, 0x600, URZ ;  /* 0x0000060005127890 */ /* 0x000fe2000fffe03f */
[----:B------:R-:W-:Y:S01]  /*1f40*/  IMAD R13, R222, -0x2, R13 ;  /* 0xfffffffede0d7824 */ /* 0x000fe200078e020d */
[----:B------:R-:W-:Y:S01]  /*1f50*/  UMOV UR10, UR5 ;  /* 0x00000005000a7c82 */ /* 0x000fe20008000000 */
[----:B------:R-:W-:Y:S01]  /*1f60*/  UMOV UR19, 0x40000040 ;  /* 0x4000004000137882 */ /* 0x000fe20000000000 */
[----:B------:R-:W-:Y:S01]  /*1f70*/  HGMMA.64x96x16.F32.BF16 R24, gdesc[UR8], R24, gsb0 ;  /* 0x01600000081879f0 */ /* 0x000fe20008001818 */
[----:B------:R-:W-:-:S02]  /*1f80*/  UIADD3 UR8, UR4, 0x2, URZ ;  /* 0x0000000204087890 */ /* 0x000fc4000fffe03f */
[----:B------:R-:W5:Y:S01]  /*1f90*/  S2R R72, SR_TID.X ;  /* 0x0000000000487919 */ /* 0x000f620000002100 */
[----:B------:R-:W-:Y:S01]  /*1fa0*/  UIADD3 UR9, UR5, 0x2, URZ ;  /* 0x0000000205097890 */ /* 0x000fe2000fffe03f */
[----:B------:R-:W-:Y:S01]  /*1fb0*/  IMAD.U32 R191, RZ, RZ, UR7 ;  /* 0x00000007ffbf7e24 */ /* 0x000fe2000f8e00ff */
[----:B------:R-:W-:Y:S01]  /*1fc0*/  UIADD3 UR10, UR5, 0x304, URZ ;  /* 0x00000304050a7890 */ /* 0x000fe2000fffe03f */
[----:B------:R-:W-:Y:S01]  /*1fd0*/  VIADD R205, R205, 0xfffffffe ;  /* 0xfffffffecdcd7836 */ /* 0x000fe20000000000 */
[----:B------:R-:W-:Y:S01]  /*1fe0*/  UMOV UR11, 0x40000040 ;  /* 0x40000040000b7882 */ /* 0x000fe20000000000 */
[----:B------:R-:W-:Y:S01]  /*1ff0*/  UMOV UR12, UR8 ;  /* 0x00000008000c7c82 */ /* 0x000fe20008000000 */
[----:B------:R-:W-:Y:S01]  /*2000*/  UIADD3 UR8, UR4, 0x4, URZ ;  /* 0x0000000404087890 */ /* 0x000fe2000fffe03f */
[----:B------:R-:W-:Y:S01]  /*2010*/  IMAD.U32 R14, RZ, RZ, UR12 ;  /* 0x0000000cff0e7e24 */ /* 0x000fe2000f8e00ff */
[----:B------:R-:W-:Y:S01]  /*2020*/  UMOV UR14, UR9 ;  /* 0x00000009000e7c82 */ /* 0x000fe20008000000 */
[----:B------:R-:W-:Y:S01]  /*2030*/  UIADD3 UR9, UR5, 0x4, URZ ;  /* 0x0000000405097890 */ /* 0x000fe2000fffe03f */
[C---:B-1----:R-:W-:Y:S01]  /*2040*/  IADD3 R73, -R213.reuse, 0x61, R0 ;  /* 0x00000061d5497810 */ /* 0x042fe20007ffe100 */
[----:B------:R-:W-:Y:S01]  /*2050*/  UIADD3 UR20, UR4, 0x802, URZ ;  /* 0x0000080204147890 */ /* 0x000fe2000fffe03f */
[----:B------:R-:W-:Y:S01]  /*2060*/  IADD3 R158, -R213, UR42, R158 ;  /* 0x0000002ad59e7c10 */ /* 0x000fe2000fffe19e */
[----:B------:R-:W-:Y:S01]  /*2070*/  UIADD3 UR22, UR5, 0x602, URZ ;  /* 0x0000060205167890 */ /* 0x000fe2000fffe03f */
[----:B------:R-:W-:Y:S01]  /*2080*/  UMOV UR21, 0x40000040 ;  /* 0x4000004000157882 */ /* 0x000fe20000000000 */
[----:B------:R-:W-:Y:S01]  /*2090*/  UMOV UR23, 0x40000040 ;  /* 0x4000004000177882 */ /* 0x000fe20000000000 */
[----:B------:R-:W-:Y:S01]  /*20a0*/  UIADD3 UR24, UR4, 0x804, URZ ;  /* 0x0000080404187890 */ /* 0x000fe2000fffe03f */
[----:B------:R-:W-:Y:S01]  /*20b0*/  IMAD R0, R222, -0x2, R73 ;  /* 0xfffffffede007824 */ /* 0x000fe200078e0249 */
[----:B------:R-:W-:Y:S01]  /*20c0*/  UIADD3 UR26, UR5, 0x604, URZ ;  /* 0x00000604051a7890 */ /* 0x000fe2000fffe03f */
[----:B------:R-:W-:Y:S01]  /*20d0*/  IMAD.HI R158, R158, 0x2aaaaaab, RZ ;  /* 0x2aaaaaab9e9e7827 */ /* 0x000fe200078e02ff */
[----:B------:R-:W-:Y:S01]  /*20e0*/  UMOV UR25, 0x40000040 ;  /* 0x4000004000197882 */ /* 0x000fe20000000000 */
[----:B------:R-:W-:Y:S01]  /*20f0*/  UMOV UR27, 0x40000040 ;  /* 0x40000040001b7882 */ /* 0x000fe20000000000 */
[----:B------:R-:W-:Y:S01]  /*2100*/  UIADD3 UR28, UR4, 0x806, URZ ;  /* 0x00000806041c7890 */ /* 0x000fe2000fffe03f */
[----:B------:R-:W-:Y:S01]  /*2110*/  IADD3 R12, R0, 0x8, R75 ;  /* 0x00000008000c7810 */ /* 0x000fe20007ffe04b */
[----:B------:R-:W-:Y:S01]  /*2120*/  UIADD3 UR30, UR5, 0x606, URZ ;  /* 0x00000606051e7890 */ /* 0x000fe2000fffe03f */
[----:B------:R-:W-:Y:S01]  /*2130*/  VIADDMNMX R0, R75, R0, R13, PT ;  /* 0x000000004b007246 */ /* 0x000fe2000380010d */
[----:B------:R-:W-:Y:S01]  /*2140*/  UMOV UR29, 0x40000040 ;  /* 0x40000040001d7882 */ /* 0x000fe20000000000 */
[----:B------:R-:W-:Y:S01]  /*2150*/  UMOV UR31, 0x40000040 ;  /* 0x40000040001f7882 */ /* 0x000fe20000000000 */
[----:B------:R-:W-:Y:S01]  /*2160*/  UIADD3 UR32, UR4, 0xc00, URZ ;  /* 0x00000c0004207890 */ /* 0x000fe2000fffe03f */
[C---:B------:R-:W-:Y:S01]  /*2170*/  ISETP.GT.AND P1, PT, R0.reuse, RZ, PT ;  /* 0x000000ff0000720c */ /* 0x040fe20003f24270 */
        /* <DEDUP_REMOVED lines=13> */
[----:B------:R-:W-:Y:S01]  /*2250*/  ISETP.GT.AND P2, PT, R0, 0x11, PT ;  /* 0x000000110000780c */ /* 0x000fe20003f44270 */
[----:B------:R-:W-:Y:S01]  /*2260*/  UMOV UR53, 0x40000040 ;  /* 0x4000004000357882 */ /* 0x000fe20000000000 */
[----:B------:R-:W-:Y:S01]  /*2270*/  UMOV UR55, 0x40000040 ;  /* 0x4000004000377882 */ /* 0x000fe20000000000 */
[----:B------:R-:W-:Y:S01]  /*2280*/  UMOV UR57, 0x40000040 ;  /* 0x4000004000397882 */ /* 0x000fe20000000000 */
[----:B------:R-:W-:Y:S01]  /*2290*/  UMOV UR59, 0x40000040 ;  /* 0x40000040003b7882 */ /* 0x000fe20000000000 */
[----:B------:R-:W-:Y:S01]  /*22a0*/  VIMNMX R13, R13, R12, PT ;  /* 0x0000000c0d0d7248 */ /* 0x000fe20003fe0100 */
[----:B------:R-:W-:Y:S01]  /*22b0*/  ULOP3.LUT UR7, UR41, 0x3000000, URZ, 0xfc, !UPT ;  /* 0x0300000029077892 */ /* 0x000fe2000f8efc3f */
[----:B------:R-:W-:Y:S01]  /*22c0*/  IMAD.U32 R3, RZ, RZ, UR57 ;  /* 0x00000039ff037e24 */ /* 0x000fe2000f8e00ff */
        /* <DEDUP_REMOVED lines=42> */
[----:B------:R-:W-:Y:S01]  /*2570*/  UMOV UR9, 0x40000040 ;  /* 0x4000004000097882 */ /* 0x000fe20000000000 */
        /* <DEDUP_REMOVED lines=8> */
[----:B------:R-:W-:Y:S02]  /*2600*/  UIADD3 UR4, UR4, 0xc06, URZ ;  /* 0x00000c0604047890 */ /* 0x000fe4000fffe03f */
[----:B------:R-:W-:-:S05]  /*2610*/  UIADD3 UR5, UR5, 0x906, URZ ;  /* 0x0000090605057890 */ /* 0x000fca000fffe03f */
[----:B------:R-:W-:Y:S01]  /*2620*/  UMOV UR56, UR4 ;  /* 0x0000000400387c82 */ /* 0x000fe20008000000 */
[----:B------:R-:W-:Y:S01]  /*2630*/  ULDC UR4, c[0x0][0xa80] ;  /* 0x0002a00000047ab9 */ /* 0x000fe20000000800 */
[----:B------:R-:W-:Y:S01]  /*2640*/  UMOV UR58, UR5 ;  /* 0x00000005003a7c82 */ /* 0x000fe20008000000 */
[----:B---34-:R-:W-:Y:S01]  /*2650*/  IMAD.U32 R2, RZ, RZ, UR56 ;  /* 0x00000038ff027e24 */ /* 0x018fe2000f8e00ff */
        /* <DEDUP_REMOVED lines=34> */
[C---:B------:R-:W-:Y:S02]  /*2880*/  ISETP.GT.AND P1, PT, R0.reuse, 0x18, PT ;  /* 0x000000180000780c */ /* 0x040fe40003f24270 */
[----:B------:R-:W-:-:S02]  /*2890*/  ISETP.GT.AND P6, PT, R0, 0x19, PT ;  /* 0x000000190000780c */ /* 0x000fc40003fc4270 */
[----:B------:R-:W-:Y:S02]  /*28a0*/  FSEL R75, R28, -INF , P5 ;  /* 0xff8000001c4b7808 */ /* 0x000fe40002800000 */
[----:B------:R-:W-:Y:S02]  /*28b0*/  ISETP.GT.AND P5, PT, R0, 0x20, PT ;  /* 0x000000200000780c */ /* 0x000fe40003fa4270 */
[----:B------:R-:W-:Y:S02]  /*28c0*/  FSEL R167, R36, -INF , P1 ;  /* 0xff80000024a77808 */ /* 0x000fe40000800000 */
[----:B------:R-:W-:Y:S02]  /*28d0*/  FSEL R171, R37, -INF , P6 ;  /* 0xff80000025ab7808 */ /* 0x000fe40003000000 */
[C---:B------:R-:W-:Y:S02]  /*28e0*/  ISETP.GT.AND P1, PT, R0.reuse, 0x30, PT ;  /* 0x000000300000780c */ /* 0x040fe40003f24270 */
[----:B------:R-:W-:-:S02]  /*28f0*/  ISETP.GT.AND P6, PT, R0, 0x31, PT ;  /* 0x000000310000780c */ /* 0x000fc40003fc4270 */
[----:B------:R-:W-:Y:S02]  /*2900*/  FSEL R29, R29, -INF , P3 ;  /* 0xff8000001d1d7808 */ /* 0x000fe40001800000 */
[----:B------:R-:W-:Y:S02]  /*2910*/  FSEL R12, R32, -INF , P4 ;  /* 0xff800000200c7808 */ /* 0x000fe40002000000 */
[----:B------:R-:W-:Y:S02]  /*2920*/  FSEL R162, R33, -INF , P2 ;  /* 0xff80000021a27808 */ /* 0x000fe40001000000 */
[----:B------:R-:W-:Y:S02]  /*2930*/  FMNMX.FTZ R24, R73, R25, !PT ;  /* 0x0000001949187209 */ /* 0x000fe40007810000 */
[C---:B------:R-:W-:Y:S02]  /*2940*/  ISETP.GT.AND P3, PT, R0.reuse, 0x21, PT ;  /* 0x000000210000780c */ /* 0x040fe40003f64270 */
[----:B------:R-:W-:-:S02]  /*2950*/  ISETP.GT.AND P4, PT, R0, 0x28, PT ;  /* 0x000000280000780c */ /* 0x000fc40003f84270 */
[----:B------:R-:W-:Y:S02]  /*2960*/  ISETP.GT.AND P2, PT, R0, 0x29, PT ;  /* 0x000000290000780c */ /* 0x000fe40003f44270 */
[----:B------:R-:W-:Y:S02]  /*2970*/  FSEL R159, R40, -INF , P5 ;  /* 0xff800000289f7808 */ /* 0x000fe40002800000 */
[----:B------:R-:W-:Y:S02]  /*2980*/  ISETP.GT.AND P5, PT, R0, 0x38, PT ;  /* 0x000000380000780c */ /* 0x000fe40003fa4270 */
[----:B------:R-:W-:Y:S02]  /*2990*/  FSEL R160, R48, -INF , P1 ;  /* 0xff80000030a07808 */ /* 0x000fe40000800000 */
[----:B------:R-:W-:Y:S02]  /*29a0*/  FSEL R164, R49, -INF , P6 ;  /* 0xff80000031a47808 */ /* 0x000fe40003000000 */
[----:B------:R-:W-:-:S02]  /*29b0*/  ISETP.GT.AND P1, PT, R0, 0x48, PT ;  /* 0x000000480000780c */ /* 0x000fc40003f24270 */
[----:B------:R-:W-:Y:S02]  /*29c0*/  ISETP.GT.AND P6, PT, R0, 0x49, PT ;  /* 0x000000490000780c */ /* 0x000fe40003fc4270 */
[----:B------:R-:W-:Y:S02]  /*29d0*/  FMNMX.FTZ R24, R75, R24, !PT ;  /* 0x000000184b187209 */ /* 0x000fe40007810000 */
[----:B------:R-:W-:Y:S02]  /*29e0*/  FSEL R163, R41, -INF , P3 ;  /* 0xff80000029a37808 */ /* 0x000fe40001800000 */
[----:B------:R-:W-:Y:S02]  /*29f0*/  FSEL R168, R44, -INF , P4 ;  /* 0xff8000002ca87808 */ /* 0x000fe40002000000 */
[----:B------:R-:W-:Y:S02]  /*2a00*/  FSEL R172, R45, -INF , P2 ;  /* 0xff8000002dac7808 */ /* 0x000fe40001000000 */
[----:B------:R-:W-:-:S02]  /*2a10*/  ISETP.GT.AND P3, PT, R0, 0x39, PT ;  /* 0x000000390000780c */ /* 0x000fc40003f64270 */
[C---:B------:R-:W-:Y:S02]  /*2a20*/  ISETP.GT.AND P4, PT, R0.reuse, 0x40, PT ;  /* 0x000000400000780c */ /* 0x040fe40003f84270 */
[----:B------:R-:W-:Y:S02]  /*2a30*/  ISETP.GT.AND P2, PT, R0, 0x41, PT ;  /* 0x000000410000780c */ /* 0x000fe40003f44270 */
[----:B------:R-:W-:Y:S02]  /*2a40*/  FSEL R169, R52, -INF , P5 ;  /* 0xff80000034a97808 */ /* 0x000fe40002800000 */
[----:B------:R-:W-:Y:S02]  /*2a50*/  ISETP.GT.AND P5, PT, R0, 0x50, PT ;  /* 0x000000500000780c */ /* 0x000fe40003fa4270 */
[----:B------:R-:W-:Y:S02]  /*2a60*/  FSEL R170, R60, -INF , P1 ;  /* 0xff8000003caa7808 */ /* 0x000fe40000800000 */
[----:B------:R-:W-:-:S02]  /*2a70*/  FSEL R174, R61, -INF , P6 ;  /* 0xff8000003dae7808 */ /* 0x000fc40003000000 */
[----:B------:R-:W-:Y:S02]  /*2a80*/  FMNMX.FTZ R33, R29, R24, !PT ;  /* 0x000000181d217209 */ /* 0x000fe40007810000 */
[C---:B------:R-:W-:Y:S02]  /*2a90*/  ISETP.GT.AND P1, PT, R13.reuse, RZ, PT ;  /* 0x000000ff0d00720c */ /* 0x040fe40003f24270 */
[----:B------:R-:W-:Y:S02]  /*2aa0*/  ISETP.GT.AND P6, PT, R13, 0x1, PT ;  /* 0x000000010d00780c */ /* 0x000fe40003fc4270 */
[----:B------:R-:W-:Y:S02]  /*2ab0*/  FSEL R173, R53, -INF , P3 ;  /* 0xff80000035ad7808 */ /* 0x000fe40001800000 */
[----:B------:R-:W-:Y:S02]  /*2ac0*/  FSEL R161, R56, -INF , P4 ;  /* 0xff80000038a17808 */ /* 0x000fe40002000000 */
[----:B------:R-:W-:-:S02]  /*2ad0*/  FSEL R165, R57, -INF , P2 ;  /* 0xff80000039a57808 */ /* 0x000fc40001000000 */
[C---:B------:R-:W-:Y:S02]  /*2ae0*/  ISETP.GT.AND P3, PT, R0.reuse, 0x51, PT ;  /* 0x000000510000780c */ /* 0x040fe40003f64270 */
[C---:B------:R-:W-:Y:S02]  /*2af0*/  ISETP.GT.AND P4, PT, R0.reuse, 0x58, PT ;  /* 0x000000580000780c */ /* 0x040fe40003f84270 */
[----:B------:R-:W-:Y:S02]  /*2b00*/  ISETP.GT.AND P2, PT, R0, 0x59, PT ;  /* 0x000000590000780c */ /* 0x000fe40003f44270 */
[----:B------:R-:W-:Y:S02]  /*2b10*/  FSEL R0, R64, -INF , P5 ;  /* 0xff80000040007808 */ /* 0x000fe40002800000 */
[----:B------:R-:W-:Y:S02]  /*2b20*/  FMNMX.FTZ R37, R12, R33, !PT ;  /* 0x000000210c257209 */ /* 0x000fe40007810000 */
[----:B------:R-:W-:-:S02]  /*2b30*/  ISETP.GT.AND P5, PT, R13, 0x8, PT ;  /* 0x000000080d00780c */ /* 0x000fc40003fa4270 */
[----:B------:R-:W-:Y:S02]  /*2b40*/  FSEL R33, R26, -INF , P1 ;  /* 0xff8000001a217808 */ /* 0x000fe40000800000 */
[----:B------:R-:W-:Y:S02]  /*2b50*/  FSEL R27, R27, -INF , P6 ;  /* 0xff8000001b1b7808 */ /* 0x000fe40003000000 */
[----:B------:R-:W-:Y:S02]  /*2b60*/  FSEL R166, R65, -INF , P3 ;  /* 0xff80000041a67808 */ /* 0x000fe40001800000 */
[----:B------:R-:W-:Y:S02]  /*2b70*/  FMNMX.FTZ R26, R162, R37, !PT ;  /* 0x00000025a21a7209 */ /* 0x000fe40007810000 */
[----:B------:R-:W-:Y:S02]  /*2b80*/  ISETP.GT.AND P3, PT, R13, 0x9, PT ;  /* 0x000000090d00780c */ /* 0x000fe40003f64270 */
[----:B------:R-:W-:-:S02]  /*2b90*/  FSEL R37, R30, -INF , P5 ;  /* 0xff8000001e257808 */ /* 0x000fc40002800000 */
[----:B------:R-:W-:Y:S02]  /*2ba0*/  FMNMX.FTZ R24, R33, R27, !PT ;  /* 0x0000001b21187209 */ /* 0x000fe40007810000 */
[----:B------:R-:W-:Y:S02]  /*2bb0*/  FMNMX.FTZ R26, R167, R26, !PT ;  /* 0x0000001aa71a7209 */ /* 0x000fe40007810000 */
[----:B------:R-:W-:Y:S02]  /*2bc0*/  ISETP.GT.AND P1, PT, R13, 0x10, PT ;  /* 0x000000100d00780c */ /* 0x000fe40003f24270 */
[----:B------:R-:W-:Y:S02]  /*2bd0*/  FSEL R31, R31, -INF , P3 ;  /* 0xff8000001f1f7808 */ /* 0x000fe40001800000 */
[----:B------:R-:W-:Y:S02]  /*2be0*/  FMNMX.FTZ R24, R37, R24, !PT ;  /* 0x0000001825187209 */ /* 0x000fe40007810000 */
[----:B------:R-:W-:-:S02]  /*2bf0*/  FMNMX.FTZ R26, R171, R26, !PT ;  /* 0x0000001aab1a7209 */ /* 0x000fc40007810000 */
[----:B------:R-:W-:Y:S02]  /*2c00*/  ISETP.GT.AND P6, PT, R13, 0x11, PT ;  /* 0x000000110d00780c */ /* 0x000fe40003fc4270 */
[----:B------:R-:W-:Y:S02]  /*2c10*/  FSEL R177, R34, -INF , P1 ;  /* 0xff80000022b17808 */ /* 0x000fe40000800000 */
[----:B------:R-:W-:Y:S02]  /*2c20*/  FMNMX.FTZ R24, R31, R24, !PT ;  /* 0x000000181f187209 */ /* 0x000fe40007810000 */
        /* <DEDUP_REMOVED lines=44> */
[----:B------:R-:W-:-:S02]  /*2ef0*/  ISETP.GT.AND P6, PT, R13, 0x41, PT ;  /* 0x000000410d00780c */ /* 0x000fc40003fc4270 */
[----:B------:R-:W-:Y:S02]  /*2f00*/  FSEL R180, R58, -INF , P1 ;  /* 0xff8000003ab47808 */ /* 0x000fe40000800000 */
[----:B------:R-:W-:Y:S02]  /*2f10*/  FMNMX.FTZ R35, R206, R35, !PT ;  /* 0x00000023ce237209 */ /* 0x000fe40007810000 */
[----:B------:R-:W-:Y:S02]  /*2f20*/  FMNMX.FTZ R39, R174, R39, !PT ;  /* 0x00000027ae277209 */ /* 0x000fe40007810000 */
[----:B------:R-:W-:Y:S02]  /*2f30*/  ISETP.GT.AND P5, PT, R13, 0x48, PT ;  /* 0x000000480d00780c */ /* 0x000fe40003fa4270 */
[----:B------:R-:W-:Y:S02]  /*2f40*/  FSEL R196, R59, -INF , P6 ;  /* 0xff8000003bc47808 */ /* 0x000fe40003000000 */
[----:B------:R-:W-:-:S02]  /*2f50*/  FMNMX.FTZ R35, R180, R35, !PT ;  /* 0x00000023b4237209 */ /* 0x000fc40007810000 */
        /* <DEDUP_REMOVED lines=21> */
[----:B------:R-:W-:Y:S02]  /*30b0*/  FSEL R211, R71, -INF , P2 ;  /* 0xff80000047d37808 */ /* 0x000fe40001000000 */
[----:B------:R-:W-:Y:S01]  /*30c0*/  FMNMX.FTZ R24, R209, R24, !PT ;  /* 0x00000018d1187209 */ /* 0x000fe20007810000 */
[----:B------:R-:W1:Y:S03]  /*30d0*/  SHFL.BFLY PT, R26, R39, 0x2, 0x1f ;  /* 0x0c401f00271a7f89 */ /* 0x000e6600000e0000 */
[----:B------:R-:W-:-:S05]  /*30e0*/  FMNMX.FTZ R24, R211, R24, !PT ;  /* 0x00000018d3187209 */ /* 0x000fca0007810000 */
[----:B------:R-:W3:Y:S01]  /*30f0*/  SHFL.BFLY PT, R13, R24, 0x2, 0x1f ;  /* 0x0c401f00180d7f89 */ /* 0x000ee200000e0000 */
[----:B-1----:R-:W-:-:S05]  /*3100*/  FMNMX.FTZ R26, R39, R26, !PT ;  /* 0x0000001a271a7209 */ /* 0x002fca0007810000 */
[----:B------:R-:W1:Y:S01]  /*3110*/  SHFL.BFLY PT, R35, R26, 0x1, 0x1f ;  /* 0x0c201f001a237f89 */ /* 0x000e6200000e0000 */
[----:B---3--:R-:W-:Y:S01]  /*3120*/  FMNMX.FTZ R28, R24, R13, !PT ;  /* 0x0000000d181c7209 */ /* 0x008fe20007810000 */
[----:B------:R-:W-:Y:S01]  /*3130*/  IMAD.U32 R13, RZ, RZ, UR4 ;  /* 0x00000004ff0d7e24 */ /* 0x000fe2000f8e00ff */
[----:B------:R-:W-:-:S03]  /*3140*/  UIMAD UR4, UR36, 0xc00, UR7 ;  /* 0x00000c00240478a4 */ /* 0x000fc6000f8e0207 */
[----:B------:R-:W3:Y:S04]  /*3150*/  SHFL.BFLY PT, R39, R28, 0x1, 0x1f ;  /* 0x0c201f001c277f89 */ /* 0x000ee800000e0000 */
[----:B------:R-:W-:Y:S01]  /*3160*/  UMOV UR10, UR4 ;  /* 0x00000004000a7c82 */ /* 0x000fe20008000000 */
[----:B-1----:R-:W-:-:S04]  /*3170*/  FMNMX.FTZ R204, R26, R35, !PT ;  /* 0x000000231acc7209 */ /* 0x002fc80007810000 */
[C---:B------:R-:W-:Y:S01]  /*3180*/  FSETP.NEU.FTZ.AND P1, PT, R204.reuse, -INF , PT ;  /* 0xff800000cc00780b */ /* 0x040fe20003f3d000 */
[----:B------:R-:W-:Y:S01]  /*3190*/  FMUL.FTZ R212, R204, R13 ;  /* 0x0000000dccd47220 */ /* 0x000fe20000410000 */
[----:B---3--:R-:W-:-:S04]  /*31a0*/  FMNMX.FTZ R156, R28, R39, !PT ;  /* 0x000000271c9c7209 */ /* 0x008fc80007810000 */
[----:B------:R-:W-:Y:S02]  /*31b0*/  FSEL R212, R212, RZ, P1 ;  /* 0x000000ffd4d47208 */ /* 0x000fe40000800000 */
[C---:B------:R-:W-:Y:S01]  /*31c0*/  FSETP.NEU.FTZ.AND P1, PT, R156.reuse, -INF , PT ;  /* 0xff8000009c00780b */ /* 0x040fe20003f3d000 */
[-C--:B------:R-:W-:Y:S02]  /*31d0*/  FMUL.FTZ R214, R156, R13.reuse ;  /* 0x0000000d9cd67220 */ /* 0x080fe40000410000 */
[-CC-:B------:R-:W-:Y:S01]  /*31e0*/  FFMA.FTZ R184, R73, R13.reuse, -R212.reuse ;  /* 0x0000000d49b87223 */ /* 0x180fe200000108d4 */
[-CC-:B------:R-:W-:Y:S01]  /*31f0*/  FFMA.FTZ R185, R25, R13.reuse, -R212.reuse ;  /* 0x0000000d19b97223 */ /* 0x180fe200000108d4 */
[-CC-:B------:R-:W-:Y:S01]  /*3200*/  FFMA.FTZ R186, R75, R13.reuse, -R212.reuse ;  /* 0x0000000d4bba7223 */ /* 0x180fe200000108d4 */
[----:B------:R-:W-:Y:S01]  /*3210*/  FSEL R214, R214, RZ, P1 ;  /* 0x000000ffd6d67208 */ /* 0x000fe20000800000 */
[-C--:B------:R-:W-:Y:S01]  /*3220*/  FFMA.FTZ R187, R29, R13.reuse, -R212 ;  /* 0x0000000d1dbb7223 */ /* 0x080fe200000108d4 */
[----:B-----5:R-:W-:Y:S01]  /*3230*/  LOP3.LUT P1, RZ, R72, 0x7f, RZ, 0xc0, !PT ;  /* 0x0000007f48ff7812 */ /* 0x020fe2000782c0ff */
[----:B------:R-:W-:Y:S01]  /*3240*/  MUFU.EX2 R184, R184 ;  /* 0x000000b800b87308 */ /* 0x000fe20000000800 */
[----:B------:R-:W-:Y:S01]  /*3250*/  SHF.R.U32.HI R72, RZ, 0x7, R72 ;  /* 0x00000007ff487819 */ /* 0x000fe20000011648 */
[-CC-:B------:R-:W-:Y:S01]  /*3260*/  FFMA.FTZ R188, R33, R13.reuse, -R214.reuse ;  /* 0x0000000d21bc7223 */ /* 0x180fe200000108d6 */
[-CC-:B------:R-:W-:Y:S01]  /*3270*/  FFMA.FTZ R189, R27, R13.reuse, -R214.reuse ;  /* 0x0000000d1bbd7223 */ /* 0x180fe200000108d6 */
[-CC-:B------:R-:W-:Y:S01]  /*3280*/  FFMA.FTZ R190, R37, R13.reuse, -R214.reuse ;  /* 0x0000000d25be7223 */ /* 0x180fe200000108d6 */
[----:B------:R-:W-:Y:S01]  /*3290*/  IADD3 R157, -R72, 0xb, RZ ;  /* 0x0000000b489d7810 */ /* 0x000fe20007ffe1ff */
[-C--:B------:R-:W-:Y:S01]  /*32a0*/  FFMA.FTZ R192, R31, R13.reuse, -R214 ;  /* 0x0000000d1fc07223 */ /* 0x080fe200000108d6 */
[-CC-:B------:R-:W-:Y:S01]  /*32b0*/  FFMA.FTZ R12, R12, R13.reuse, -R212.reuse ;  /* 0x0000000d0c0c7223 */ /* 0x180fe200000108d4 */
[----:B------:R-:W1:Y:S01]  /*32c0*/  MUFU.EX2 R185, R185 ;  /* 0x000000b900b97308 */ /* 0x000e620000000800 */
[-CC-:B------:R-:W-:Y:S01]  /*32d0*/  FFMA.FTZ R162, R162, R13.reuse, -R212.reuse ;  /* 0x0000000da2a27223 */ /* 0x180fe200000108d4 */
[-CC-:B------:R-:W-:Y:S01]  /*32e0*/  FFMA.FTZ R167, R167, R13.reuse, -R212.reuse ;  /* 0x0000000da7a77223 */ /* 0x180fe200000108d4 */
[----:B------:R-:W-:Y:S01]  /*32f0*/  FFMA.FTZ R171, R171, R13, -R212 ;  /* 0x0000000dabab7223 */ /* 0x000fe200000108d4 */
[----:B------:R-:W-:-:S02]  /*3300*/  @!P1 VIADD R24, R191, 0x32440 ;  /* 0x00032440bf189836 */ /* 0x000fc40000000000 */
[-CC-:B------:R-:W-:Y:S01]  /*3310*/  FFMA.FTZ R177, R177, R13.reuse, -R214.reuse ;  /* 0x0000000db1b17223 */ /* 0x180fe200000108d6 */
[-CC-:B------:R-:W-:Y:S01]  /*3320*/  FFMA.FTZ R181, R181, R13.reuse, -R214.reuse ;  /* 0x0000000db5b57223 */ /* 0x180fe200000108d6 */
[-C--:B------:R-:W-:Y:S01]  /*3330*/  FFMA.FTZ R193, R193, R13.reuse, -R214 ;  /* 0x0000000dc1c17223 */ /* 0x080fe200000108d6 */
[----:B------:R-:W-:Y:S01]  /*3340*/  MUFU.EX2 R186, R186 ;  /* 0x000000ba00ba7308 */ /* 0x000fe20000000800 */
[----:B------:R-:W-:Y:S01]  /*3350*/  @!P1 PRMT R24, RZ, 0x654, R24 ;  /* 0x00000654ff189816 */ /* 0x000fe20000000018 */
[----:B------:R3:W-:Y:S06]  /*3360*/  BAR.ARV R157, 0x100 ;  /* 0x0004009d0000751d */ /* 0x0007ec0000002000 */
[----:B------:R4:W-:Y:S01]  /*3370*/  @!P1 SYNCS.ARRIVE.TRANS64.RED.A1T0 RZ, [R24+URZ], RZ ;  /* 0x000000ff18ff99a7 */ /* 0x0009e2000810043f */
[----:B------:R-:W5:Y:S01]  /*3380*/  MUFU.EX2 R187, R187 ;  /* 0x000000bb00bb7308 */ /* 0x000f620000000800 */
[----:B------:R2:W-:Y:S01]  /*3390*/  BAR.SYNC.DEFER_BLOCKING R215, 0x100 ;  /* 0x000400d70000751d */ /* 0x0005e20000010000 */
[----:B-1----:R-:W-:Y:S01]  /*33a0*/  F2FP.BF16.F32.PACK_AB R152, R185, R184 ;  /* 0x000000b8b998723e */ /* 0x002fe200000010ff */
[-C--:B------:R-:W-:Y:S01]  /*33b0*/  FFMA.FTZ R198, R198, R13.reuse, -R214 ;  /* 0x0000000dc6c67223 */ /* 0x080fe200000108d6 */
[-CC-:B------:R-:W-:Y:S01]  /*33c0*/  FFMA.FTZ R216, R163, R13.reuse, -R212.reuse ;  /* 0x0000000da3d87223 */ /* 0x180fe200000108d4 */
[-CC-:B------:R-:W-:Y:S01]  /*33d0*/  FFMA.FTZ R163, R168, R13.reuse, -R212.reuse ;  /* 0x0000000da8a37223 */ /* 0x180fe200000108d4 */
[-C--:B------:R-:W-:Y:S01]  /*33e0*/  FFMA.FTZ R168, R172, R13.reuse, -R212 ;  /* 0x0000000daca87223 */ /* 0x080fe200000108d4 */
[-C--:B------:R-:W-:Y:S01]  /*33f0*/  FFMA.FTZ R172, R178, R13.reuse, -R214 ;  /* 0x0000000db2ac7223 */ /* 0x080fe200000108d6 */
[----:B------:R-:W-:Y:S01]  /*3400*/  MUFU.EX2 R188, R188 ;  /* 0x000000bc00bc7308 */ /* 0x000fe20000000800 */
[-C--:B------:R-:W-:Y:S01]  /*3410*/  FFMA.FTZ R159, R159, R13.reuse, -R212 ;  /* 0x0000000d9f9f7223 */ /* 0x080fe200000108d4 */
[-CC-:B--2---:R-:W-:Y:S01]  /*3420*/  FFMA.FTZ R215, R182, R13.reuse, -R214.reuse ;  /* 0x0000000db6d77223 */ /* 0x184fe200000108d6 */
[-CC-:B------:R-:W-:Y:S01]  /*3430*/  FFMA.FTZ R178, R194, R13.reuse, -R214.reuse ;  /* 0x0000000dc2b27223 */ /* 0x180fe200000108d6 */
[-C--:B------:R-:W-:Y:S01]  /*3440*/  FFMA.FTZ R199, R199, R13.reuse, -R214 ;  /* 0x0000000dc7c77223 */ /* 0x080fe200000108d6 */
[-CC-:B------:R-:W-:Y:S01]  /*3450*/  FFMA.FTZ R227, R164, R13.reuse, -R212.reuse ;  /* 0x0000000da4e37223 */ /* 0x180fe200000108d4 */
[-CC-:B------:R-:W-:Y:S01]  /*3460*/  FFMA.FTZ R164, R169, R13.reuse, -R212.reuse ;  /* 0x0000000da9a47223 */ /* 0x180fe200000108d4 */
[-C--:B------:R-:W-:Y:S01]  /*3470*/  FFMA.FTZ R169, R173, R13.reuse, -R212 ;  /* 0x0000000dada97223 */ /* 0x080fe200000108d4 */
[----:B------:R-:W1:Y:S01]  /*3480*/  MUFU.EX2 R189, R189 ;  /* 0x000000bd00bd7308 */ /* 0x000e620000000800 */
[----:B-----5:R-:W-:Y:S01]  /*3490*/  F2FP.BF16.F32.PACK_AB R154, R187, R186 ;  /* 0x000000babb9a723e */ /* 0x020fe200000010ff */
[-C--:B------:R-:W-:Y:S01]  /*34a0*/  FFMA.FTZ R173, R179, R13.reuse, -R214 ;  /* 0x0000000db3ad7223 */ /* 0x080fe200000108d6 */
[-C--:B------:R-:W-:Y:S01]  /*34b0*/  FFMA.FTZ R160, R160, R13.reuse, -R212 ;  /* 0x0000000da0a07223 */ /* 0x080fe200000108d4 */
[-CC-:B------:R-:W-:Y:S01]  /*34c0*/  FFMA.FTZ R182, R183, R13.reuse, -R214.reuse ;  /* 0x0000000db7b67223 */ /* 0x180fe200000108d6 */
[-CC-:B------:R-:W-:Y:S01]  /*34d0*/  FFMA.FTZ R179, R195, R13.reuse, -R214.reuse ;  /* 0x0000000dc3b37223 */ /* 0x180fe200000108d6 */
[-C--:B------:R-:W-:Y:S01]  /*34e0*/  FFMA.FTZ R194, R206, R13.reuse, -R214 ;  /* 0x0000000dcec27223 */ /* 0x080fe200000108d6 */
[-CC-:B------:R-:W-:Y:S01]  /*34f0*/  FFMA.FTZ R206, R165, R13.reuse, -R212.reuse ;  /* 0x0000000da5ce7223 */ /* 0x180fe200000108d4 */
[----:B------:R-:W-:Y:S01]  /*3500*/  MUFU.EX2 R190, R190 ;  /* 0x000000be00be7308 */ /* 0x000fe20000000800 */
[-CC-:B------:R-:W-:Y:S01]  /*3510*/  FFMA.FTZ R165, R170, R13.reuse, -R212.reuse ;  /* 0x0000000daaa57223 */ /* 0x180fe200000108d4 */
[-C--:B------:R-:W-:Y:S01]  /*3520*/  FFMA.FTZ R170, R174, R13.reuse, -R212 ;  /* 0x0000000daeaa7223 */ /* 0x080fe200000108d4 */
[-C--:B------:R-:W-:Y:S01]  /*3530*/  FFMA.FTZ R174, R180, R13.reuse, -R214 ;  /* 0x0000000db4ae7223 */ /* 0x080fe200000108d6 */
[-C--:B------:R-:W-:Y:S01]  /*3540*/  FFMA.FTZ R161, R161, R13.reuse, -R212 ;  /* 0x0000000da1a17223 */ /* 0x080fe200000108d4 */
[-CC-:B------:R-:W-:Y:S01]  /*3550*/  FFMA.FTZ R183, R196, R13.reuse, -R214.reuse ;  /* 0x0000000dc4b77223 */ /* 0x180fe200000108d6 */
[-CC-:B------:R-:W-:Y:S01]  /*3560*/  FFMA.FTZ R180, R208, R13.reuse, -R214.reuse ;  /* 0x0000000dd0b47223 */ /* 0x180fe200000108d6 */
[-C--:B------:R-:W-:Y:S01]  /*3570*/  FFMA.FTZ R195, R210, R13.reuse, -R214 ;  /* 0x0000000dd2c37223 */ /* 0x080fe200000108d6 */
[----:B------:R-:W2:Y:S01]  /*3580*/  MUFU.EX2 R192, R192 ;  /* 0x000000c000c07308 */ /* 0x000ea20000000800 */
[----:B-1----:R-:W-:Y:S01]  /*3590*/  F2FP.BF16.F32.PACK_AB R153, R189, R188 ;  /* 0x000000bcbd99723e */ /* 0x002fe200000010ff */
[-CC-:B------:R-:W-:Y:S01]  /*35a0*/  FFMA.FTZ R229, R166, R13.reuse, -R212.reuse ;  /* 0x0000000da6e57223 */ /* 0x180fe200000108d4 */
[-CC-:B------:R-:W-:Y:S01]  /*35b0*/  FFMA.FTZ R166, R175, R13.reuse, -R212.reuse ;  /* 0x0000000dafa67223 */ /* 0x180fe200000108d4 */
[-C--:B------:R-:W-:Y:S01]  /*35c0*/  FFMA.FTZ R175, R176, R13.reuse, -R212 ;  /* 0x0000000db0af7223 */ /* 0x080fe200000108d4 */
[-C--:B------:R-:W-:Y:S01]  /*35d0*/  FFMA.FTZ R176, R207, R13.reuse, -R214 ;  /* 0x0000000dcfb07223 */ /* 0x080fe200000108d6 */
[-C--:B------:R-:W-:Y:S01]  /*35e0*/  FFMA.FTZ R0, R0, R13.reuse, -R212 ;  /* 0x0000000d00007223 */ /* 0x080fe200000108d4 */
[-CC-:B------:R-:W-:Y:S01]  /*35f0*/  FFMA.FTZ R197, R197, R13.reuse, -R214.reuse ;  /* 0x0000000dc5c57223 */ /* 0x180fe200000108d6 */
[----:B------:R-:W1:Y:S01]  /*3600*/  MUFU.EX2 R12, R12 ;  /* 0x0000000c000c7308 */ /* 0x000e620000000800 */
[-CC-:B------:R-:W-:Y:S01]  /*3610*/  FFMA.FTZ R196, R209, R13.reuse, -R214.reuse ;  /* 0x0000000dd1c47223 */ /* 0x180fe200000108d6 */
[----:B------:R-:W-:Y:S01]  /*3620*/  FFMA.FTZ R207, R211, R13, -R214 ;  /* 0x0000000dd3cf7223 */ /* 0x000fe200000108d6 */
[----:B------:R-:W-:Y:S01]  /*3630*/  FADD.FTZ R185, R184, R185 ;  /* 0x000000b9b8b97221 */ /* 0x000fe20000010000 */
[----:B------:R-:W-:Y:S01]  /*3640*/  FADD.FTZ R189, R188, R189 ;  /* 0x000000bdbcbd7221 */ /* 0x000fe20000010000 */
[----:B------:R-:W-:-:S02]  /*3650*/  @!P1 VIADD R191, R191, 0x32460 ;  /* 0x00032460bfbf9836 */ /* 0x000fc40000000000 */
[----:B------:R-:W-:Y:S01]  /*3660*/  FADD.FTZ R186, R186, R185 ;  /* 0x000000b9baba7221 */ /* 0x000fe20000010000 */
[----:B------:R-:W-:Y:S01]  /*3670*/  MUFU.EX2 R162, R162 ;  /* 0x000000a200a27308 */ /* 0x000fe20000000800 */
[----:B--2---:R-:W-:Y:S01]  /*3680*/  F2FP.BF16.F32.PACK_AB R155, R192, R190 ;  /* 0x000000bec09b723e */ /* 0x004fe200000010ff */
[----:B------:R-:W-:Y:S01]  /*3690*/  FADD.FTZ R189, R190, R189 ;  /* 0x000000bdbebd7221 */ /* 0x000fe20000010000 */
[----:B------:R-:W-:Y:S01]  /*36a0*/  FADD.FTZ R187, R187, R186 ;  /* 0x000000babbbb7221 */ /* 0x000fe20000010000 */
[----:B------:R-:W-:Y:S01]  /*36b0*/  @!P1 PRMT R191, RZ, 0x654, R191 ;  /* 0x00000654ffbf9816 */ /* 0x000fe200000000bf */
[----:B----4-:R-:W-:Y:S01]  /*36c0*/  WARPGROUP.ARRIVE ;  /* 0x00000000000079c5 */ /* 0x010fe20000000000 */
[----:B------:R-:W-:Y:S02]  /*36d0*/  FADD.FTZ R192, R192, R189 ;  /* 0x000000bdc0c07221 */ /* 0x000fe40000010000 */
[----:B------:R-:W-:Y:S01]  /*36e0*/  MUFU.EX2 R167, R167 ;  /* 0x000000a700a77308 */ /* 0x000fe20000000800 */
[----:B-1----:R-:W-:-:S02]  /*36f0*/  FADD.FTZ R187, R12, R187 ;  /* 0x000000bb0cbb7221 */ /* 0x002fc40000010000 */
[----:B------:R-:W-:Y:S01]  /*3700*/  HGMMA.64x256x16.F32.BF16 R24, R152, gdesc[UR8].tnspB, RZ, !UPT, gsb0 ;  /* 0x43e0000898187df0 */ /* 0x000fe2000c0018ff */
[----:B------:R-:W-:Y:S01]  /*3710*/  UIADD3 UR10, UR4, 0x80, URZ ;  /* 0x00000080040a7890 */ /* 0x000fe2000fffe03f */
[----:B------:R-:W-:-:S03]  /*3720*/  UMOV UR11, 0x40000040 ;  /* 0x40000040000b7882 */ /* 0x000fc60000000000 */
[----:B------:R-:W-:Y:S08]  /*3730*/  MUFU.EX2 R171, R171 ;  /* 0x000000ab00ab7308 */ /* 0x000ff00000000800 */
[----:B------:R-:W1:Y:S08]  /*3740*/  MUFU.EX2 R177, R177 ;  /* 0x000000b100b17308 */ /* 0x000e700000000800 */
[----:B------:R-:W2:Y:S08]  /*3750*/  MUFU.EX2 R181, R181 ;  /* 0x000000b500b57308 */ /* 0x000eb00000000800 */
[----:B------:R-:W-:Y:S01]  /*3760*/  MUFU.EX2 R193, R193 ;  /* 0x000000c100c17308 */ /* 0x000fe20000000800 */
[----:B-1----:R-:W-:-:S07]  /*3770*/  FADD.FTZ R192, R177, R192 ;  /* 0x000000c0b1c07221 */ /* 0x002fce0000010000 */
[----:B------:R-:W1:Y:S01]  /*3780*/  MUFU.EX2 R198, R198 ;  /* 0x000000c600c67308 */ /* 0x000e620000000800 */
[----:B--2---:R-:W-:-:S07]  /*3790*/  FADD.FTZ R192, R181, R192 ;  /* 0x000000c0b5c07221 */ /* 0x004fce0000010000 */
[----:B------:R-:W-:Y:S08]  /*37a0*/  MUFU.EX2 R159, R159 ;  /* 0x0000009f009f7308 */ /* 0x000ff00000000800 */
[----:B------:R-:W2:Y:S08]  /*37b0*/  MUFU.EX2 R216, R216 ;  /* 0x000000d800d87308 */ /* 0x000eb00000000800 */
[----:B------:R-:W-:Y:S08]  /*37c0*/  MUFU.EX2 R163, R163 ;  /* 0x000000a300a37308 */ /* 0x000ff00000000800 */
[----:B------:R-:W-:Y:S08]  /*37d0*/  MUFU.EX2 R168, R168 ;  /* 0x000000a800a87308 */ /* 0x000ff00000000800 */
[----:B------:R-:W-:Y:S08]  /*37e0*/  MUFU.EX2 R172, R172 ;  /* 0x000000ac00ac7308 */ /* 0x000ff00000000800 */
[----:B------:R-:W4:Y:S08]  /*37f0*/  MUFU.EX2 R215, R215 ;  /* 0x000000d700d77308 */ /* 0x000f300000000800 */
[----:B------:R-:W-:Y:S08]  /*3800*/  MUFU.EX2 R178, R178 ;  /* 0x000000b200b27308 */ /* 0x000ff00000000800 */
[----:B------:R-:W5:Y:S08]  /*3810*/  MUFU.EX2 R199, R199 ;  /* 0x000000c700c77308 */ /* 0x000f700000000800 */
[----:B------:R-:W-:Y:S08]  /*3820*/  MUFU.EX2 R160, R160 ;  /* 0x000000a000a07308 */ /* 0x000ff00000000800 */
[----:B------:R-:W3:Y:S08]  /*3830*/  MUFU.EX2 R227, R227 ;  /* 0x000000e300e37308 */ /* 0x000ef00000000800 */
[----:B------:R-:W-:Y:S08]  /*3840*/  MUFU.EX2 R164, R164 ;  /* 0x000000a400a47308 */ /* 0x000ff00000000800 */
[----:B------:R-:W-:Y:S08]  /*3850*/  MUFU.EX2 R169, R169 ;  /* 0x000000a900a97308 */ /* 0x000ff00000000800 */
[----:B------:R-:W-:Y:S08]  /*3860*/  MUFU.EX2 R173, R173 ;  /* 0x000000ad00ad7308 */ /* 0x000ff00000000800 */
[----:B------:R-:W3:Y:S08]  /*3870*/  MUFU.EX2 R182, R182 ;  /* 0x000000b600b67308 */ /* 0x000ef00000000800 */
[----:B------:R-:W-:Y:S08]  /*3880*/  MUFU.EX2 R179, R179 ;  /* 0x000000b300b37308 */ /* 0x000ff00000000800 */
[----:B------:R-:W3:Y:S08]  /*3890*/  MUFU.EX2 R194, R194 ;  /* 0x000000c200c27308 */ /* 0x000ef00000000800 */
        /* <DEDUP_REMOVED lines=12> */
[----:B------:R-:W-:Y:S01]  /*3960*/  MUFU.EX2 R197, R197 ;  /* 0x000000c500c57308 */ /* 0x000fe20000000800 */
[----:B------:R-:W-:-:S02]  /*3970*/  WARPGROUP.DEPBAR.LE gsb0, 0x0 ;  /* 0x00008000000079c5 */ /* 0x000fc40000010000 */
[C---:B------:R-:W-:Y:S01]  /*3980*/  F2FP.BF16.F32.PACK_AB R152, R162.reuse, R12 ;  /* 0x0000000ca298723e */ /* 0x040fe200000010ff */
[----:B------:R-:W-:Y:S01]  /*3990*/  FADD.FTZ R162, R162, R187 ;  /* 0x000000bba2a27221 */ /* 0x000fe20000010000 */
[----:B------:R-:W-:Y:S02]  /*39a0*/  F2FP.BF16.F32.PACK_AB R153, R181, R177 ;  /* 0x000000b1b599723e */ /* 0x000fe400000010ff */
[----:B------:R-:W-:Y:S01]  /*39b0*/  F2FP.BF16.F32.PACK_AB R154, R171, R167 ;  /* 0x000000a7ab9a723e */ /* 0x000fe200000010ff */
[----:B------:R-:W3:Y:S01]  /*39c0*/  MUFU.EX2 R176, R176 ;  /* 0x000000b000b07308 */ /* 0x000ee20000000800 */
[C---:B-1----:R-:W-:Y:S01]  /*39d0*/  F2FP.BF16.F32.PACK_AB R155, R198.reuse, R193 ;  /* 0x000000c1c69b723e */ /* 0x042fe200000010ff */
[----:B------:R-:W-:Y:S01]  /*39e0*/  FADD.FTZ R162, R167, R162 ;  /* 0x000000a2a7a27221 */ /* 0x000fe20000010000 */
[----:B------:R-:W-:Y:S02]  /*39f0*/  FADD.FTZ R193, R193, R192 ;  /* 0x000000c0c1c17221 */ /* 0x000fe40000010000 */
[----:B------:R-:W-:Y:S01]  /*3a00*/  WARPGROUP.ARRIVE ;  /* 0x00000000000079c5 */ /* 0x000fe20000000000 */
[----:B------:R-:W-:Y:S01]  /*3a10*/  FADD.FTZ R162, R171, R162 ;  /* 0x000000a2aba27221 */ /* 0x000fe20000010000 */
[----:B------:R-:W-:Y:S01]  /*3a20*/  FADD.FTZ R193, R198, R193 ;  /* 0x000000c1c6c17221 */ /* 0x000fe20000010000 */
[----:B------:R-:W-:Y:S03]  /*3a30*/  MUFU.EX2 R196, R196 ;  /* 0x000000c400c47308 */ /* 0x000fe60000000800 */
[----:B------:R-:W-:Y:S01]  /*3a40*/  HGMMA.64x256x16.F32.BF16 R24, R152, gdesc[UR8].tnspB, R24, gsb0 ;  /* 0x43e0000898187df0 */ /* 0x000fe20008001818 */
[----:B------:R-:W-:Y:S01]  /*3a50*/  UIADD3 UR10, UR4, 0x100, URZ ;  /* 0x00000100040a7890 */ /* 0x000fe2000fffe03f */
[----:B------:R-:W-:-:S03]  /*3a60*/  UMOV UR11, 0x40000040 ;  /* 0x40000040000b7882 */ /* 0x000fc60000000000 */
[----:B------:R-:W1:Y:S01]  /*3a70*/  MUFU.EX2 R207, R207 ;  /* 0x000000cf00cf7308 */ /* 0x000e620000000800 */
[----:B------:R-:W-:Y:S02]  /*3a80*/  WARPGROUP.DEPBAR.LE gsb0, 0x0 ;  /* 0x00008000000079c5 */ /* 0x000fe40000010000 */
[----:B--2---:R-:W-:Y:S01]  /*3a90*/  F2FP.BF16.F32.PACK_AB R152, R216, R159 ;  /* 0x0000009fd898723e */ /* 0x004fe200000010ff */
[----:B------:R-:W-:Y:S01]  /*3aa0*/  FADD.FTZ R159, R159, R162 ;  /* 0x000000a29f9f7221 */ /* 0x000fe20000010000 */
[----:B----4-:R-:W-:Y:S01]  /*3ab0*/  F2FP.BF16.F32.PACK_AB R153, R215, R172 ;  /* 0x000000acd799723e */ /* 0x010fe200000010ff */
[----:B------:R-:W-:Y:S01]  /*3ac0*/  FADD.FTZ R172, R172, R193 ;  /* 0x000000c1acac7221 */ /* 0x000fe20000010000 */
[----:B------:R-:W-:Y:S01]  /*3ad0*/  F2FP.BF16.F32.PACK_AB R154, R168, R163 ;  /* 0x000000a3a89a723e */ /* 0x000fe200000010ff */
[----:B------:R-:W-:Y:S01]  /*3ae0*/  FADD.FTZ R216, R216, R159 ;  /* 0x0000009fd8d87221 */ /* 0x000fe20000010000 */
[----:B-----5:R-:W-:Y:S01]  /*3af0*/  F2FP.BF16.F32.PACK_AB R155, R199, R178 ;  /* 0x000000b2c79b723e */ /* 0x020fe200000010ff */
        /* <DEDUP_REMOVED lines=10> */
[----:B---3--:R-:W-:Y:S01]  /*3ba0*/  F2FP.BF16.F32.PACK_AB R152, R227, R160 ;  /* 0x000000a0e398723e */ /* 0x008fe200000010ff */
        /* <DEDUP_REMOVED lines=15> */
[----:B------:R-:W-:Y:S01]  /*3ca0*/  UIADD3 UR4, UR4, 0x280, URZ ;  /* 0x0000028004047890 */ /* 0x000fe2000fffe03f */
        /* <DEDUP_REMOVED lines=15> */
[----:B------:R-:W-:Y:S01]  /*3da0*/  UMOV UR10, UR4 ;  /* 0x00000004000a7c82 */ /* 0x000fe20008000000 */
[----:B------:R-:W-:Y:S01]  /*3db0*/  UMOV UR11, 0x40000040 ;  /* 0x40000040000b7882 */ /* 0x000fe20000000000 */
[----:B------:R-:W-:Y:S02]  /*3dc0*/  WARPGROUP.DEPBAR.LE gsb0, 0x0 ;  /* 0x00008000000079c5 */ /* 0x000fe40000010000 */
[----:B------:R-:W-:Y:S01]  /*3dd0*/  F2FP.BF16.F32.PACK_AB R152, R229, R0 ;  /* 0x00000000e598723e */ /* 0x000fe200000010ff */
[----:B------:R-:W-:Y:S01]  /*3de0*/  FADD.FTZ R0, R0, R165 ;  /* 0x000000a500007221 */ /* 0x000fe20000010000 */
[C---:B------:R-:W-:Y:S01]  /*3df0*/  F2FP.BF16.F32.PACK_AB R153, R176.reuse, R197 ;  /* 0x000000c5b099723e */ /* 0x040fe200000010ff */
        /* <DEDUP_REMOVED lines=12> */
[----:B------:R-:W-:Y:S01]  /*3ec0*/  SHF.R.U32.HI R153, RZ, 0x1f, R158 ;  /* 0x0000001fff997819 */ /* 0x000fe2000001169e */
[----:B------:R1:W-:Y:S03]  /*3ed0*/  @!P1 SYNCS.ARRIVE.TRANS64.RED.A1T0 RZ, [R191+URZ], RZ ;  /* 0x000000ffbfff99a7 */ /* 0x0003e6000810043f */
[----:B------:R-:W-:-:S04]  /*3ee0*/  LEA.HI.SX32 R153, R158, R153, 0x1c ;  /* 0x000000999e997211 */ /* 0x000fc800078fe2ff */
[----:B------:R-:W-:-:S04]  /*3ef0*/  VIMNMX R220, RZ, R153, !PT ;  /* 0x00000099ffdc7248 */ /* 0x000fc80007fe0100 */
[----:B------:R-:W-:-:S13]  /*3f00*/  ISETP.GE.AND P2, PT, R205, R220, PT ;  /* 0x000000dccd00720c */ /* 0x000fda0003f46270 */
[----:B-1----:R-:W-:Y:S05]  /*3f10*/  @!P2 BRA `(.L_x_10632) ;  /* 0x000000280094a947 */ /* 0x002fea0003800000 */
[----:B------:R-:W-:Y:S02]  /*3f20*/  IMAD.MOV.U32 R207, RZ, RZ, R156 ;  /* 0x000000ffffcf7224 */ /* 0x000fe400078e009c */
[----:B------:R-:W-:-:S07]  /*3f30*/  IMAD.MOV.U32 R206, RZ, RZ, R204 ;  /* 0x000000ffffce7224 */ /* 0x000fce00078e00cc */
.L_x_10641:
[----:B------:R-:W-:-:S04]  /*3f40*/  UIADD3 UR36, UR36, 0x1, URZ ;  /* 0x0000000124247890 */ /* 0x000fc8000fffe03f */
[----:B------:R-:W-:-:S04]  /*3f50*/  UISETP.NE.AND UP0, UPT, UR36, 0x2, UPT ;  /* 0x000000022400788c */ /* 0x000fc8000bf05270 */
[----:B------:R-:W-:Y:S02]  /*3f60*/  USEL UR4, URZ, 0x1, UP0 ;  /* 0x000000013f047887 */ /* 0x000fe40008000000 */
[----:B------:R-:W-:Y:S02]  /*3f70*/  USEL UR36, UR36, URZ, UP0 ;  /* 0x0000003f24247287 */ /* 0x000fe40008000000 */
[----:B------:R-:W-:Y:S01]  /*3f80*/  ULOP3.LUT UR37, UR37, UR4, URZ, 0x3c, !UPT ;  /* 0x0000000425257292 */ /* 0x000fe2000f8e3c3f */
[----:B-1----:R-:W-:Y:S11]  /*3f90*/  @!P0 BRA `(.L_x_10633) ;  /* 0x0000000000048947 */ /* 0x002ff60003800000 */
[----:B------:R-:W-:Y:S01]  /*3fa0*/  BPT.TRAP 0x1 ;  /* 0x000000040000795c */ /* 0x000fe20000300000 */
.L_x_10633:
[----:B------:R-:W-:Y:S01]  /*3fb0*/  ULEA UR4, UR36, UR39, 0x3 ;  /* 0x0000002724047291 */ /* 0x000fe2000f8e183f */
[----:B------:R-:W-:-:S05]  /*3fc0*/  IMAD.U32 R13, RZ, RZ, UR37 ;  /* 0x00000025ff0d7e24 */ /* 0x000fca000f8e00ff */
[----:B------:R-:W-:-:S04]  /*3fd0*/  SHF.L.U32 R13, R13, 0x1f, RZ ;  /* 0x0000001f0d0d7819 */ /* 0x000fc800000006ff */
[----:B------:R1:W2:Y:S01]  /*3fe0*/  SYNCS.PHASECHK.TRANS64.TRYWAIT P2, [UR4+0x32430], R13 ;  /* 0x0324300dff0075a7 */ /* 0x0002a20008040144 */
[----:B------:R-:W-:Y:S05]  /*3ff0*/  @!P0 BRA `(.L_x_10634) ;  /* 0x0000000000048947 */ /* 0x000fea0003800000 */
[----:B------:R-:W-:Y:S01]  /*4000*/  BPT.TRAP 0x1 ;  /* 0x000000040000795c */ /* 0x000fe20000300000 */
.L_x_10634:
[----:B--2---:R-:W-:Y:S05]  /*4010*/  @P2 BRA `(.L_x_10635) ;  /* 0x0000000000082947 */ /* 0x004fea0003800000 */
[----:B------:R-:W2:Y:S02]  /*4020*/  SYNCS.PHASECHK.TRANS64.TRYWAIT P2, [UR4+0x32430], R13 ;  /* 0x0324300dff0075a7 */ /* 0x000ea40008040144 */
[----:B--2---:R-:W-:Y:S05]  /*4030*/  @!P2 BRA `(.L_x_10636) ;  /* 0x000000a00070a947 */ /* 0x004fea0003800000 */
.L_x_10635:
[----:B------:R-:W-:Y:S01]  /*4040*/  R2UR UR56, R200 ;  /* 0x00000000c83872ca */ /* 0x000fe200000e0000 */
[----:B------:R-:W-:Y:S01]  /*4050*/  UIMAD UR5, UR36, 0x300, UR38 ;  /* 0x00000300240578a4 */ /* 0x000fe2000f8e0226 */
[----:B------:R-:W-:Y:S01]  /*4060*/  R2UR UR57, R201 ;  /* 0x00000000c93972ca */ /* 0x000fe200000e0000 */
[----:B--2---:R-:W-:Y:S01]  /*4070*/  WARPGROUP.ARRIVE ;  /* 0x00000000000079c5 */ /* 0x004fe20000000000 */
        /* <DEDUP_REMOVED lines=27> */
.L_x_10637:
[----:B------:R2:W3:Y:S01]  /*4230*/  SYNCS.PHASECHK.TRANS64.TRYWAIT P2, [UR4+0x32450], R13 ;  /* 0x0324500dff0075a7 */ /* 0x0004e20008040144 */
[----:B------:R-:W-:Y:S05]  /*4240*/  @!P0 BRA `(.L_x_10638) ;  /* 0x0000000000048947 */ /* 0x000fea0003800000 */
[----:B------:R-:W-:Y:S01]  /*4250*/  BPT.TRAP 0x1 ;  /* 0x000000040000795c */ /* 0x000fe20000300000 */
.L_x_10638:
[----:B---3--:R-:W-:Y:S05]  /*4260*/  @P2 BRA `(.L_x_10639) ;  /* 0x0000000000082947 */ /* 0x008fea0003800000 */
[----:B------:R-:W3:Y:S02]  /*4270*/  SYNCS.PHASECHK.TRANS64.TRYWAIT P2, [UR4+0x32450], R13 ;  /* 0x0324500dff0075a7 */ /* 0x000ee40008040144 */
[----:B---3--:R-:W-:Y:S05]  /*4280*/  @!P2 BRA `(.L_x_10640) ;  /* 0x0000009c00f4a947 */ /* 0x008fea0003800000 */
.L_x_10639:
[----:B------:R-:W-:Y:S01]  /*4290*/  R2UR UR56, R16 ;  /* 0x00000000103872ca */ /* 0x000fe200000e0000 */
[----:B------:R-:W-:Y:S01]  /*42a0*/  UIMAD UR5, UR36, 0xc00, UR6 ;  /* 0x00000c00240578a4 */ /* 0x000fe2000f8e0206 */
[----:B------:R-:W-:Y:S01]  /*42b0*/  R2UR UR57, R17 ;  /* 0x00000000113972ca */ /* 0x000fe200000e0000 */
[----:B------:R-:W-:Y:S01]  /*42c0*/  WARPGROUP.ARRIVE ;  /* 0x00000000000079c5 */ /* 0x000fe20000000000 */
[----:B------:R-:W-:Y:S01]  /*42d0*/  UMOV UR59, 0x40000040 ;  /* 0x40000040003b7882 */ /* 0x000fe20000000000 */
[----:B------:R-:W-:Y:S01]  /*42e0*/  UIADD3 UR10, UR5, 0x304, URZ ;  /* 0x00000304050a7890 */ /* 0x000fe2000fffe03f */
[----:B---3--:R-:W3:Y:S01]  /*42f0*/  LDC R204, c[0x0][0x2e0] ;  /* 0x0000b800ffcc7b82 */ /* 0x008ee20000000800 */
[----:B------:R-:W-:Y:S01]  /*4300*/  UMOV UR11, 0x40000040 ;  /* 0x40000040000b7882 */ /* 0x000fe20000000000 */
[----:B------:R-:W-:Y:S01]  /*4310*/  UMOV UR58, UR5 ;  /* 0x00000005003a7c82 */ /* 0x000fe20008000000 */
[----:B------:R-:W-:Y:S01]  /*4320*/  UIADD3 UR14, UR5, 0x306, URZ ;  /* 0x00000306050e7890 */ /* 0x000fe2000fffe03f */
[----:B-12---:R-:W-:Y:S01]  /*4330*/  IMAD R13, R205, -0x60, R221 ;  /* 0xffffffa0cd0d7824 */ /* 0x006fe200078e02dd */
[----:B------:R-:W-:Y:S01]  /*4340*/  UMOV UR15, 0x40000040 ;  /* 0x40000040000f7882 */ /* 0x000fe20000000000 */
[----:B------:R-:W-:Y:S01]  /*4350*/  UIADD3 UR18, UR5, 0x600, URZ ;  /* 0x0000060005127890 */ /* 0x000fe2000fffe03f */
[----:B------:R-:W1:Y:S01]  /*4360*/  S2R R215, SR_TID.X ;  /* 0x0000000000d77919 */ /* 0x000e620000002100 */
[----:B------:R-:W-:Y:S01]  /*4370*/  UMOV UR19, 0x40000040 ;  /* 0x4000004000137882 */ /* 0x000fe20000000000 */
[----:B------:R-:W-:Y:S01]  /*4380*/  HGMMA.64x96x16.F32.BF16 R152, gdesc[UR56], R152, gsb0 ;  /* 0x01600000389879f0 */ /* 0x000fe20008001898 */
[----:B------:R-:W-:Y:S01]  /*4390*/  R2UR UR56, R14 ;  /* 0x000000000e3872ca */ /* 0x000fe200000e0000 */
[----:B------:R-:W-:Y:S01]  /*43a0*/  UIADD3 UR58, UR5, 0x2, URZ ;  /* 0x00000002053a7890 */ /* 0x000fe2000fffe03f */
[----:B------:R-:W-:Y:S01]  /*43b0*/  R2UR UR57, R15 ;  /* 0x000000000f3972ca */ /* 0x000fe200000e0000 */
[----:B------:R-:W-:Y:S01]  /*43c0*/  UMOV UR59, 0x40000040 ;  /* 0x40000040003b7882 */ /* 0x000fe20000000000 */
[----:B------:R-:W-:Y:S01]  /*43d0*/  UIADD3 UR22, UR5, 0x602, URZ ;  /* 0x0000060205167890 */ /* 0x000fe2000fffe03f */
[----:B------:R-:W-:Y:S01]  /*43e0*/  IADD3 R13, R13, 0x1, RZ ;  /* 0x000000010d0d7810 */ /* 0x000fe20007ffe0ff */
        /* <DEDUP_REMOVED lines=11> */
[----:B-1----:R-:W-:-:S05]  /*44a0*/  SHF.R.U32.HI R215, RZ, 0x7, R215 ;  /* 0x00000007ffd77819 */ /* 0x002fca00000116d7 */
[----:B------:R-:W-:Y:S01]  /*44b0*/  VIADD R226, R215, 0x8 ;  /* 0x00000008d7e27836 */ /* 0x000fe20000000000 */
[----:B------:R-:W-:Y:S02]  /*44c0*/  WARPGROUP.DEPBAR.LE gsb0, 0x0 ;  /* 0x00008000000079c5 */ /* 0x000fe40000010000 */
        /* <DEDUP_REMOVED lines=34> */
[----:B------:R-:W-:Y:S01]  /*46f0*/  ULDC UR5, c[0x0][0x404] ;  /* 0x0001010000057ab9 */ /* 0x000fe20000000800 */
[----:B------:R-:W-:Y:S02]  /*4700*/  WARPGROUP.DEPBAR.LE gsb0, 0x0 ;  /* 0x00008000000079c5 */ /* 0x000fe40000010000 */
[----:B------:R-:W-:-:S06]  /*4710*/  WARPGROUP.ARRIVE ;  /* 0x00000000000079c5 */ /* 0x000fcc0000000000 */
[----:B------:R-:W-:Y:S01]  /*4720*/  HGMMA.64x96x16.F32.BF16 R152, gdesc[UR8], R152, gsb0 ;  /* 0x01600000089879f0 */ /* 0x000fe20008001898 */
[----:B------:R-:W-:Y:S02]  /*4730*/  ULDC.64 UR10, c[0x0][0x3f8] ;  /* 0x0000fe00000a7ab9 */ /* 0x000fe40000000a00 */
[----:B------:R-:W-:-:S04]  /*4740*/  UISETP.NE.U32.AND UP0, UPT, UR10, URZ, UPT ;  /* 0x0000003f0a00728c */ /* 0x000fc8000bf05070 */
[----:B------:R-:W-:-:S03]  /*4750*/  UISETP.NE.AND.EX UP0, UPT, UR11, URZ, UPT, UP0 ;  /* 0x0000003f0b00728c */ /* 0x000fc6000bf05300 */
[----:B------:R-:W-:Y:S01]  /*4760*/  UMOV UR11, 0x40000040 ;  /* 0x40000040000b7882 */ /* 0x000fe20000000000 */
[----:B------:R-:W-:-:S06]  /*4770*/  USEL UR5, UR5, 0x1, UP0 ;  /* 0x0000000105057887 */ /* 0x000fcc0008000000 */
[----:B---3--:R-:W-:Y:S01]  /*4780*/  IMAD R13, R204, UR5, R13 ;  /* 0x00000005cc0d7c24 */ /* 0x008fe2000f8e020d */
[----:B------:R-:W-:-:S03]  /*4790*/  ULDC UR5, c[0x0][0x288] ;  /* 0x0000a20000057ab9 */ /* 0x000fc60000000800 */
[----:B------:R-:W-:-:S04]  /*47a0*/  VIADD R13, R13, -UR5 ;  /* 0x800000050d0d7c36 */ /* 0x000fc80008000000 */
[----:B------:R-:W-:-:S04]  /*47b0*/  IMAD R204, R222, -0x2, R13 ;  /* 0xfffffffedecc7824 */ /* 0x000fc800078e020d */
[----:B------:R-:W-:-:S04]  /*47c0*/  IMAD.IADD R204, R223, 0x1, R204 ;  /* 0x00000001dfcc7824 */ /* 0x000fc800078e02cc */
[C---:B------:R-:W-:Y:S01]  /*47d0*/  VIADD R13, R204.reuse, 0x8 ;  /* 0x00000008cc0d7836 */ /* 0x040fe20000000000 */
[C---:B------:R-:W-:Y:S02]  /*47e0*/  ISETP.GT.AND P6, PT, R204.reuse, RZ, PT ;  /* 0x000000ffcc00720c */ /* 0x040fe40003fc4270 */
        /* <DEDUP_REMOVED lines=35> */
[----:B------:R-:W-:-:S02]  /*4a20*/  ISETP.GT.AND P4, PT, R204, 0x21, PT ;  /* 0x00000021cc00780c */ /* 0x000fc40003f84270 */
[----:B------:R-:W-:Y:S02]  /*4a30*/  FSEL R153, R153, -INF , P5 ;  /* 0xff80000099997808 */ /* 0x000fe40002800000 */
[C---:B------:R-:W-:Y:S02]  /*4a40*/  ISETP.GT.AND P5, PT, R204.reuse, 0x18, PT ;  /* 0x00000018cc00780c */ /* 0x040fe40003fa4270 */
[----:B------:R-:W-:Y:S02]  /*4a50*/  FSEL R161, R161, -INF , P6 ;  /* 0xff800000a1a17808 */ /* 0x000fe40003000000 */
[----:B------:R-:W-:Y:S02]  /*4a60*/  ISETP.GT.AND P6, PT, R204, 0x28, PT ;  /* 0x00000028cc00780c */ /* 0x000fe40003fc4270 */
[----:B------:R-:W-:Y:S02]  /*4a70*/  FSEL R169, R169, -INF , P4 ;  /* 0xff800000a9a97808 */ /* 0x000fe40002000000 */
[----:B------:R-:W-:-:S02]  /*4a80*/  FSEL R208, R156, -INF , P2 ;  /* 0xff8000009cd07808 */ /* 0x000fc40001000000 */
[----:B------:R-:W-:Y:S02]  /*4a90*/  FSEL R157, R157, -INF , P3 ;  /* 0xff8000009d9d7808 */ /* 0x000fe40001800000 */
[C---:B------:R-:W-:Y:S02]  /*4aa0*/  ISETP.GT.AND P4, PT, R204.reuse, 0x38, PT ;  /* 0x00000038cc00780c */ /* 0x040fe40003f84270 */
[C---:B------:R-:W-:Y:S02]  /*4ab0*/  ISETP.GT.AND P2, PT, R204.reuse, 0x19, PT ;  /* 0x00000019cc00780c */ /* 0x040fe40003f44270 */
[----:B------:R-:W-:Y:S02]  /*4ac0*/  ISETP.GT.AND P3, PT, R204, 0x20, PT ;  /* 0x00000020cc00780c */ /* 0x000fe40003f64270 */
[----:B------:R-:W-:Y:S02]  /*4ad0*/  FMNMX.FTZ R156, R152, R206, !PT ;  /* 0x000000ce989c7209 */ /* 0x000fe40007810000 */
[----:B------:R-:W-:-:S02]  /*4ae0*/  FSEL R164, R164, -INF , P5 ;  /* 0xff800000a4a47808 */ /* 0x000fc40002800000 */
[----:B------:R-:W-:Y:S02]  /*4af0*/  ISETP.GT.AND P5, PT, R204, 0x29, PT ;  /* 0x00000029cc00780c */ /* 0x000fe40003fa4270 */
[----:B------:R-:W-:Y:S02]  /*4b00*/  FSEL R172, R172, -INF , P6 ;  /* 0xff800000acac7808 */ /* 0x000fe40003000000 */
[----:B------:R-:W-:Y:S02]  /*4b10*/  ISETP.GT.AND P6, PT, R204, 0x39, PT ;  /* 0x00000039cc00780c */ /* 0x000fe40003fc4270 */
[----:B------:R-:W-:Y:S02]  /*4b20*/  FSEL R180, R180, -INF , P4 ;  /* 0xff800000b4b47808 */ /* 0x000fe40002000000 */
[----:B------:R-:W-:Y:S02]  /*4b30*/  FSEL R165, R165, -INF , P2 ;  /* 0xff800000a5a57808 */ /* 0x000fe40001000000 */
[----:B------:R-:W-:-:S02]  /*4b40*/  FSEL R168, R168, -INF , P3 ;  /* 0xff800000a8a87808 */ /* 0x000fc40001800000 */
[C---:B------:R-:W-:Y:S02]  /*4b50*/  ISETP.GT.AND P4, PT, R204.reuse, 0x49, PT ;  /* 0x00000049cc00780c */ /* 0x040fe40003f84270 */
[----:B------:R-:W-:Y:S02]  /*4b60*/  FMNMX.FTZ R209, R153, R156, !PT ;  /* 0x0000009c99d17209 */ /* 0x000fe40007810000 */
[C---:B------:R-:W-:Y:S02]  /*4b70*/  ISETP.GT.AND P2, PT, R204.reuse, 0x30, PT ;  /* 0x00000030cc00780c */ /* 0x040fe40003f44270 */
[C---:B------:R-:W-:Y:S02]  /*4b80*/  ISETP.GT.AND P3, PT, R204.reuse, 0x31, PT ;  /* 0x00000031cc00780c */ /* 0x040fe40003f64270 */
[----:B------:R-:W-:Y:S02]  /*4b90*/  FSEL R173, R173, -INF , P5 ;  /* 0xff800000adad7808 */ /* 0x000fe40002800000 */
[----:B------:R-:W-:-:S02]  /*4ba0*/  ISETP.GT.AND P5, PT, R204, 0x40, PT ;  /* 0x00000040cc00780c */ /* 0x000fc40003fa4270 */
[----:B------:R-:W-:Y:S02]  /*4bb0*/  FSEL R181, R181, -INF , P6 ;  /* 0xff800000b5b57808 */ /* 0x000fe40003000000 */
[----:B------:R-:W-:Y:S02]  /*4bc0*/  ISETP.GT.AND P6, PT, R204, 0x50, PT ;  /* 0x00000050cc00780c */ /* 0x000fe40003fc4270 */
[----:B------:R-:W-:Y:S02]  /*4bd0*/  FSEL R189, R189, -INF , P4 ;  /* 0xff800000bdbd7808 */ /* 0x000fe40002000000 */
[----:B------:R-:W-:Y:S02]  /*4be0*/  FMNMX.FTZ R156, R208, R209, !PT ;  /* 0x000000d1d09c7209 */ /* 0x000fe40007810000 */
[----:B------:R-:W-:Y:S02]  /*4bf0*/  FSEL R176, R176, -INF , P2 ;  /* 0xff800000b0b07808 */ /* 0x000fe40001000000 */
[----:B------:R-:W-:-:S02]  /*4c00*/  FSEL R177, R177, -INF , P3 ;  /* 0xff800000b1b17808 */ /* 0x000fc40001800000 */
[----:B------:R-:W-:Y:S02]  /*4c10*/  ISETP.GT.AND P4, PT, R13, RZ, PT ;  /* 0x000000ff0d00720c */ /* 0x000fe40003f84270 */
[C---:B------:R-:W-:Y:S02]  /*4c20*/  ISETP.GT.AND P2, PT, R204.reuse, 0x41, PT ;  /* 0x00000041cc00780c */ /* 0x040fe40003f44270 */
[----:B------:R-:W-:Y:S02]  /*4c30*/  ISETP.GT.AND P3, PT, R204, 0x48, PT ;  /* 0x00000048cc00780c */ /* 0x000fe40003f64270 */
[----:B------:R-:W-:Y:S02]  /*4c40*/  FSEL R184, R184, -INF , P5 ;  /* 0xff800000b8b87808 */ /* 0x000fe40002800000 */
[----:B------:R-:W-:Y:S02]  /*4c50*/  ISETP.GT.AND P5, PT, R204, 0x51, PT ;  /* 0x00000051cc00780c */ /* 0x000fe40003fa4270 */
[----:B------:R-:W-:-:S02]  /*4c60*/  FSEL R192, R192, -INF , P6 ;  /* 0xff800000c0c07808 */ /* 0x000fc40003000000 */
[----:B------:R-:W-:Y:S02]  /*4c70*/  FMNMX.FTZ R209, R157, R156, !PT ;  /* 0x0000009c9dd17209 */ /* 0x000fe40007810000 */
[----:B------:R-:W-:Y:S02]  /*4c80*/  ISETP.GT.AND P6, PT, R13, 0x1, PT ;  /* 0x000000010d00780c */ /* 0x000fe40003fc4270 */
[----:B------:R-:W-:Y:S02]  /*4c90*/  FSEL R154, R154, -INF , P4 ;  /* 0xff8000009a9a7808 */ /* 0x000fe40002000000 */
[----:B------:R-:W-:Y:S02]  /*4ca0*/  FSEL R185, R185, -INF , P2 ;  /* 0xff800000b9b97808 */ /* 0x000fe40001000000 */
[----:B------:R-:W-:Y:S02]  /*4cb0*/  FSEL R188, R188, -INF , P3 ;  /* 0xff800000bcbc7808 */ /* 0x000fe40001800000 */
[----:B------:R-:W-:-:S02]  /*4cc0*/  ISETP.GT.AND P2, PT, R204, 0x58, PT ;  /* 0x00000058cc00780c */ /* 0x000fc40003f44270 */
        /* <DEDUP_REMOVED lines=88> */
[----:B------:R-:W-:Y:S02]  /*5250*/  FMNMX.FTZ R158, R196, R167, !PT ;  /* 0x000000a7c49e7209 */ /* 0x000fe40007810000 */
[----:B------:R-:W-:-:S02]  /*5260*/  FSEL R199, R199, -INF , P3 ;  /* 0xff800000c7c77808 */ /* 0x000fc40001800000 */
[----:B------:R-:W-:Y:S02]  /*5270*/  FMNMX.FTZ R156, R198, R13, !PT ;  /* 0x0000000dc69c7209 */ /* 0x000fe40007810000 */
[----:B------:R-:W-:Y:S01]  /*5280*/  FMNMX.FTZ R158, R197, R158, !PT ;  /* 0x0000009ec59e7209 */ /* 0x000fe20007810000 */
[----:B------:R-:W1:Y:S01]  /*5290*/  LDC R13, c[0x0][0xa80] ;  /* 0x0002a000ff0d7b82 */ /* 0x000e620000000800 */
[----:B------:R-:W-:-:S03]  /*52a0*/  FMNMX.FTZ R156, R199, R156, !PT ;  /* 0x0000009cc79c7209 */ /* 0x000fc60007810000 */
[----:B------:R-:W2:Y:S04]  /*52b0*/  SHFL.BFLY PT, R167, R158, 0x2, 0x1f ;  /* 0x0c401f009ea77f89 */ /* 0x000ea800000e0000 */
[----:B------:R-:W3:Y:S01]  /*52c0*/  SHFL.BFLY PT, R159, R156, 0x2, 0x1f ;  /* 0x0c401f009c9f7f89 */ /* 0x000ee200000e0000 */
[----:B--2---:R-:W-:Y:S02]  /*52d0*/  FMNMX.FTZ R167, R158, R167, !PT ;  /* 0x000000a79ea77209 */ /* 0x004fe40007810000 */
[----:B---3--:R-:W-:-:S03]  /*52e0*/  FMNMX.FTZ R213, R156, R159, !PT ;  /* 0x0000009f9cd57209 */ /* 0x008fc60007810000 */
[----:B------:R-:W2:Y:S04]  /*52f0*/  SHFL.BFLY PT, R204, R167, 0x1, 0x1f ;  /* 0x0c201f00a7cc7f89 */ /* 0x000ea800000e0000 */
[----:B------:R-:W3:Y:S01]  /*5300*/  SHFL.BFLY PT, R214, R213, 0x1, 0x1f ;  /* 0x0c201f00d5d67f89 */ /* 0x000ee200000e0000 */
[----:B--2---:R-:W-:Y:S02]  /*5310*/  FMNMX.FTZ R204, R167, R204, !PT ;  /* 0x000000cca7cc7209 */ /* 0x004fe40007810000 */
[----:B---3--:R-:W-:-:S03]  /*5320*/  FMNMX.FTZ R156, R213, R214, !PT ;  /* 0x000000d6d59c7209 */ /* 0x008fc60007810000 */
[CC--:B-1----:R-:W-:Y:S01]  /*5330*/  FMUL.FTZ R212, R204.reuse, R13.reuse ;  /* 0x0000000dccd47220 */ /* 0x0c2fe20000410000 */
[----:B------:R-:W-:Y:S02]  /*5340*/  FSETP.NEU.FTZ.AND P2, PT, R204, -INF , PT ;  /* 0xff800000cc00780b */ /* 0x000fe40003f5d000 */
[C---:B------:R-:W-:Y:S01]  /*5350*/  FSETP.NEU.FTZ.AND P3, PT, R156.reuse, -INF , PT ;  /* 0xff8000009c00780b */ /* 0x040fe20003f7d000 */
[----:B------:R-:W-:Y:S01]  /*5360*/  FMUL.FTZ R216, R156, R13 ;  /* 0x0000000d9cd87220 */ /* 0x000fe20000410000 */
[----:B------:R-:W-:-:S04]  /*5370*/  FSEL R212, R212, RZ, P2 ;  /* 0x000000ffd4d47208 */ /* 0x000fc80001000000 */
[----:B------:R-:W-:Y:S01]  /*5380*/  FSEL R216, R216, RZ, P3 ;  /* 0x000000ffd8d87208 */ /* 0x000fe20001800000 */
[-CC-:B------:R-:W-:Y:S01]  /*5390*/  FFMA.FTZ R159, R153, R13.reuse, -R212.reuse ;  /* 0x0000000d999f7223 */ /* 0x180fe200000108d4 */
[----:B------:R-:W-:Y:S01]  /*53a0*/  FSEL R153, R204, RZ, P2 ;  /* 0x000000ffcc997208 */ /* 0x000fe20001000000 */
[-CC-:B------:R-:W-:Y:S01]  /*53b0*/  FFMA.FTZ R158, R152, R13.reuse, -R212.reuse ;  /* 0x0000000d989e7223 */ /* 0x180fe200000108d4 */
[-C--:B------:R-:W-:Y:S01]  /*53c0*/  FFMA.FTZ R167, R208, R13.reuse, -R212 ;  /* 0x0000000dd0a77223 */ /* 0x080fe200000108d4 */
[-CC-:B------:R-:W-:Y:S01]  /*53d0*/  FFMA.FTZ R213, R154, R13.reuse, -R216.reuse ;  /* 0x0000000d9ad57223 */ /* 0x180fe200000108d8 */
[----:B------:R-:W-:Y:S01]  /*53e0*/  FSEL R154, R156, RZ, P3 ;  /* 0x000000ff9c9a7208 */ /* 0x000fe20001800000 */
[-CC-:B------:R-:W-:Y:S01]  /*53f0*/  FFMA.FTZ R214, R155, R13.reuse, -R216.reuse ;  /* 0x0000000d9bd67223 */ /* 0x180fe200000108d8 */
[----:B------:R-:W-:Y:S01]  /*5400*/  FFMA.FTZ R155, R211, R13, -R216 ;  /* 0x0000000dd39b7223 */ /* 0x000fe200000108d8 */
[----:B------:R-:W-:Y:S01]  /*5410*/  FADD.FTZ R152, -R153, R206 ;  /* 0x000000ce99987221 */ /* 0x000fe20000010100 */
[----:B------:R-:W-:-:S02]  /*5420*/  IMAD.U32 R211, RZ, RZ, UR4 ;  /* 0x00000004ffd37e24 */ /* 0x000fc4000f8e00ff */
[----:B------:R-:W-:Y:S01]  /*5430*/  FADD.FTZ R154, -R154, R207 ;  /* 0x000000cf9a9a7221 */ /* 0x000fe20000010100 */
[-C--:B------:R-:W-:Y:S01]  /*5440*/  FFMA.FTZ R208, R157, R13.reuse, -R212 ;  /* 0x0000000d9dd07223 */ /* 0x080fe200000108d4 */
[-C--:B------:R-:W-:Y:S01]  /*5450*/  FMUL.FTZ R207, R152, R13.reuse ;  /* 0x0000000d98cf7220 */ /* 0x080fe20000410000 */
[----:B------:R-:W-:Y:S01]  /*5460*/  @!P1 VIADD R152, R211, 0x32440 ;  /* 0x00032440d3989836 */ /* 0x000fe20000000000 */
[----:B------:R-:W-:Y:S01]  /*5470*/  IADD3 R157, -R215, 0xb, RZ ;  /* 0x0000000bd79d7810 */ /* 0x000fe20007ffe1ff */
[-C--:B------:R-:W-:Y:S01]  /*5480*/  FMUL.FTZ R215, R154, R13.reuse ;  /* 0x0000000d9ad77220 */ /* 0x080fe20000410000 */
[-C--:B------:R-:W-:Y:S01]  /*5490*/  FFMA.FTZ R210, R210, R13.reuse, -R216 ;  /* 0x0000000dd2d27223 */ /* 0x080fe200000108d8 */
[----:B------:R-:W-:Y:S01]  /*54a0*/  MUFU.EX2 R158, R158 ;  /* 0x0000009e009e7308 */ /* 0x000fe20000000800 */
[----:B------:R-:W-:Y:S01]  /*54b0*/  @!P1 PRMT R152, RZ, 0x654, R152 ;  /* 0x00000654ff989816 */ /* 0x000fe20000000098 */
[----:B------:R1:W-:Y:S06]  /*54c0*/  BAR.ARV R157, 0x100 ;  /* 0x0004009d0000751d */ /* 0x0003ec0000002000 */
[----:B------:R2:W-:Y:S01]  /*54d0*/  @!P1 SYNCS.ARRIVE.TRANS64.RED.A1T0 RZ, [R152+URZ], RZ ;  /* 0x000000ff98ff99a7 */ /* 0x0005e2000810043f */
[----:B------:R-:W3:Y:S01]  /*54e0*/  MUFU.EX2 R207, R207 ;  /* 0x000000cf00cf7308 */ /* 0x000ee20000000800 */
[----:B------:R-:W-:Y:S01]  /*54f0*/  UIMAD UR4, UR36, 0xc00, UR7 ;  /* 0x00000c00240478a4 */ /* 0x000fe2000f8e0207 */
[-CC-:B------:R-:W-:Y:S01]  /*5500*/  FFMA.FTZ R160, R160, R13.reuse, -R212.reuse ;  /* 0x0000000da0a07223 */ /* 0x180fe200000108d4 */
[-CC-:B------:R-:W-:Y:S01]  /*5510*/  FFMA.FTZ R161, R161, R13.reuse, -R212.reuse ;  /* 0x0000000da1a17223 */ /* 0x180fe200000108d4 */
[-CC-:B------:R-:W-:Y:S01]  /*5520*/  FFMA.FTZ R164, R164, R13.reuse, -R212.reuse ;  /* 0x0000000da4a47223 */ /* 0x180fe200000108d4 */
[-C--:B------:R-:W-:Y:S01]  /*5530*/  FFMA.FTZ R165, R165, R13.reuse, -R212 ;  /* 0x0000000da5a57223 */ /* 0x080fe200000108d4 */
[-CC-:B------:R-:W-:Y:S01]  /*5540*/  FFMA.FTZ R162, R162, R13.reuse, -R216.reuse ;  /* 0x0000000da2a27223 */ /* 0x180fe200000108d8 */
[-CC-:B------:R-:W-:Y:S01]  /*5550*/  FFMA.FTZ R163, R163, R13.reuse, -R216.reuse ;  /* 0x0000000da3a37223 */ /* 0x180fe200000108d8 */
[----:B------:R-:W4:Y:S01]  /*5560*/  MUFU.EX2 R215, R215 ;  /* 0x000000d700d77308 */ /* 0x000f220000000800 */
[----:B------:R-:W-:Y:S01]  /*5570*/  UMOV UR10, UR4 ;  /* 0x00000004000a7c82 */ /* 0x000fe20008000000 */
[-CC-:B------:R-:W-:Y:S01]  /*5580*/  FFMA.FTZ R166, R166, R13.reuse, -R216.reuse ;  /* 0x0000000da6a67223 */ /* 0x180fe200000108d8 */
[-C--:B------:R-:W-:Y:S01]  /*5590*/  FFMA.FTZ R209, R209, R13.reuse, -R216 ;  /* 0x0000000dd1d17223 */ /* 0x080fe200000108d8 */
[-CC-:B------:R-:W-:Y:S01]  /*55a0*/  FFMA.FTZ R168, R168, R13.reuse, -R212.reuse ;  /* 0x0000000da8a87223 */ /* 0x180fe200000108d4 */
[-CC-:B------:R-:W-:Y:S01]  /*55b0*/  FFMA.FTZ R169, R169, R13.reuse, -R212.reuse ;  /* 0x0000000da9a97223 */ /* 0x180fe200000108d4 */
[-CC-:B------:R-:W-:Y:S01]  /*55c0*/  FFMA.FTZ R172, R172, R13.reuse, -R212.reuse ;  /* 0x0000000dacac7223 */ /* 0x180fe200000108d4 */
[----:B------:R-:W-:Y:S01]  /*55d0*/  FFMA.FTZ R173, R173, R13, -R212 ;  /* 0x0000000dadad7223 */ /* 0x000fe200000108d4 */
[----:B------:R-:W2:Y:S01]  /*55e0*/  MUFU.EX2 R159, R159 ;  /* 0x0000009f009f7308 */ /* 0x000ea20000000800 */
[-C--:B---3--:R-:W-:Y:S01]  /*55f0*/  FMUL.FTZ R24, R24, R207.reuse ;  /* 0x000000cf18187220 */ /* 0x088fe20000410000 */
        /* <DEDUP_REMOVED lines=133> */
[----:B--2---:R-:W-:Y:S01]  /*5e50*/  F2FP.BF16.F32.PACK_AB R152, R159, R158 ;  /* 0x0000009e9f98723e */ /* 0x004fe200000010ff */
[----:B------:R-:W-:Y:S01]  /*5e60*/  MUFU.EX2 R160, R160 ;  /* 0x000000a000a07308 */ /* 0x000fe20000000800 */
[----:B---3--:R-:W-:Y:S01]  /*5e70*/  F2FP.BF16.F32.PACK_AB R154, R208, R167 ;  /* 0x000000a7d09a723e */ /* 0x008fe200000010ff */
[--C-:B------:R-:W-:Y:S01]  /*5e80*/  FFMA.FTZ R170, R170, R13, -R216.reuse ;  /* 0x0000000daaaa7223 */ /* 0x100fe200000108d8 */
[----:B-----5:R-:W-:Y:S01]  /*5e90*/  F2FP.BF16.F32.PACK_AB R153, R214, R213 ;  /* 0x000000d5d699723e */ /* 0x020fe200000010ff */
[-CC-:B------:R-:W-:Y:S01]  /*5ea0*/  FFMA.FTZ R171, R171, R13.reuse, -R216.reuse ;  /* 0x0000000dabab7223 */ /* 0x180fe200000108d8 */
[----:B-1----:R-:W-:Y:S01]  /*5eb0*/  F2FP.BF16.F32.PACK_AB R155, R206, R210 ;  /* 0x000000d2ce9b723e */ /* 0x002fe200000010ff */
[----:B------:R1:W-:Y:S01]  /*5ec0*/  BAR.SYNC.DEFER_BLOCKING R226, 0x100 ;  /* 0x000400e20000751d */ /* 0x0003e20000010000 */
[-CC-:B------:R-:W-:Y:S01]  /*5ed0*/  FFMA.FTZ R174, R174, R13.reuse, -R216.reuse ;  /* 0x0000000daeae7223 */ /* 0x180fe200000108d8 */
[-C--:B------:R-:W-:Y:S01]  /*5ee0*/  FFMA.FTZ R175, R175, R13.reuse, -R216 ;  /* 0x0000000dafaf7223 */ /* 0x080fe200000108d8 */
[-CC-:B------:R-:W-:Y:S01]  /*5ef0*/  FFMA.FTZ R176, R176, R13.reuse, -R212.reuse ;  /* 0x0000000db0b07223 */ /* 0x180fe200000108d4 */
[-CC-:B------:R-:W-:Y:S01]  /*5f00*/  FFMA.FTZ R177, R177, R13.reuse, -R212.reuse ;  /* 0x0000000db1b17223 */ /* 0x180fe200000108d4 */
[-CC-:B------:R-:W-:Y:S01]  /*5f10*/  FFMA.FTZ R180, R180, R13.reuse, -R212.reuse ;  /* 0x0000000db4b47223 */ /* 0x180fe200000108d4 */
[----:B------:R-:W2:Y:S01]  /*5f20*/  MUFU.EX2 R161, R161 ;  /* 0x000000a100a17308 */ /* 0x000ea20000000800 */
[-C--:B------:R-:W-:Y:S01]  /*5f30*/  FFMA.FTZ R181, R181, R13.reuse, -R212 ;  /* 0x0000000db5b57223 */ /* 0x080fe200000108d4 */
[-CC-:B------:R-:W-:Y:S01]  /*5f40*/  FFMA.FTZ R178, R178, R13.reuse, -R216.reuse ;  /* 0x0000000db2b27223 */ /* 0x180fe200000108d8 */
[-CC-:B------:R-:W-:Y:S01]  /*5f50*/  FFMA.FTZ R179, R179, R13.reuse, -R216.reuse ;  /* 0x0000000db3b37223 */ /* 0x180fe200000108d8 */
[-CC-:B------:R-:W-:Y:S01]  /*5f60*/  FFMA.FTZ R182, R182, R13.reuse, -R216.reuse ;  /* 0x0000000db6b67223 */ /* 0x180fe200000108d8 */
[-C--:B------:R-:W-:Y:S01]  /*5f70*/  FFMA.FTZ R183, R183, R13.reuse, -R216 ;  /* 0x0000000db7b77223 */ /* 0x080fe200000108d8 */
[-CC-:B------:R-:W-:Y:S01]  /*5f80*/  FFMA.FTZ R184, R184, R13.reuse, -R212.reuse ;  /* 0x0000000db8b87223 */ /* 0x180fe200000108d4 */
[-CC-:B------:R-:W-:Y:S01]  /*5f90*/  FFMA.FTZ R185, R185, R13.reuse, -R212.reuse ;  /* 0x0000000db9b97223 */ /* 0x180fe200000108d4 */
[----:B------:R-:W-:Y:S01]  /*5fa0*/  MUFU.EX2 R164, R164 ;  /* 0x000000a400a47308 */ /* 0x000fe20000000800 */
[-CC-:B------:R-:W-:Y:S01]  /*5fb0*/  FFMA.FTZ R188, R188, R13.reuse, -R212.reuse ;  /* 0x0000000dbcbc7223 */ /* 0x180fe200000108d4 */
[-C--:B------:R-:W-:Y:S01]  /*5fc0*/  FFMA.FTZ R189, R189, R13.reuse, -R212 ;  /* 0x0000000dbdbd7223 */ /* 0x080fe200000108d4 */
[-CC-:B------:R-:W-:Y:S01]  /*5fd0*/  FFMA.FTZ R186, R186, R13.reuse, -R216.reuse ;  /* 0x0000000dbaba7223 */ /* 0x180fe200000108d8 */
[-CC-:B------:R-:W-:Y:S01]  /*5fe0*/  FFMA.FTZ R187, R187, R13.reuse, -R216.reuse ;  /* 0x0000000dbbbb7223 */ /* 0x180fe200000108d8 */
[-CC-:B------:R-:W-:Y:S01]  /*5ff0*/  FFMA.FTZ R190, R190, R13.reuse, -R216.reuse ;  /* 0x0000000dbebe7223 */ /* 0x180fe200000108d8 */
[-C--:B------:R-:W-:Y:S01]  /*6000*/  FFMA.FTZ R191, R191, R13.reuse, -R216 ;  /* 0x0000000dbfbf7223 */ /* 0x080fe200000108d8 */
[-CC-:B------:R-:W-:Y:S01]  /*6010*/  FFMA.FTZ R192, R192, R13.reuse, -R212.reuse ;  /* 0x0000000dc0c07223 */ /* 0x180fe200000108d4 */
[----:B------:R-:W-:Y:S01]  /*6020*/  MUFU.EX2 R165, R165 ;  /* 0x000000a500a57308 */ /* 0x000fe20000000800 */
[-CC-:B------:R-:W-:Y:S01]  /*6030*/  FFMA.FTZ R193, R193, R13.reuse, -R212.reuse ;  /* 0x0000000dc1c17223 */ /* 0x180fe200000108d4 */
[----:B------:R-:W-:Y:S01]  /*6040*/  WARPGROUP.ARRIVE ;  /* 0x00000000000079c5 */ /* 0x000fe20000000000 */
[-CC-:B------:R-:W-:Y:S01]  /*6050*/  FFMA.FTZ R196, R196, R13.reuse, -R212.reuse ;  /* 0x0000000dc4c47223 */ /* 0x180fe200000108d4 */
[-C--:B------:R-:W-:Y:S01]  /*6060*/  FFMA.FTZ R197, R197, R13.reuse, -R212 ;  /* 0x0000000dc5c57223 */ /* 0x080fe200000108d4 */
[-CC-:B------:R-:W-:Y:S01]  /*6070*/  FFMA.FTZ R194, R194, R13.reuse, -R216.reuse ;  /* 0x0000000dc2c27223 */ /* 0x180fe200000108d8 */
[-CC-:B------:R-:W-:Y:S01]  /*6080*/  FFMA.FTZ R195, R195, R13.reuse, -R216.reuse ;  /* 0x0000000dc3c37223 */ /* 0x180fe200000108d8 */
[-CC-:B------:R-:W-:Y:S01]  /*6090*/  FFMA.FTZ R198, R198, R13.reuse, -R216.reuse ;  /* 0x0000000dc6c67223 */ /* 0x180fe200000108d8 */
[----:B------:R-:W-:Y:S01]  /*60a0*/  HGMMA.64x256x16.F32.BF16 R24, R152, gdesc[UR8].tnspB, R24, gsb0 ;  /* 0x43e0000898187df0 */ /* 0x000fe20008001818 */
[----:B------:R-:W-:Y:S01]  /*60b0*/  MUFU.EX2 R162, R162 ;  /* 0x000000a200a27308 */ /* 0x000fe20000000800 */
[----:B------:R-:W-:Y:S01]  /*60c0*/  UIADD3 UR10, UR4, 0x80, URZ ;  /* 0x00000080040a7890 */ /* 0x000fe2000fffe03f */
[----:B------:R-:W-:Y:S01]  /*60d0*/  FFMA.FTZ R199, R199, R13, -R216 ;  /* 0x0000000dc7c77223 */ /* 0x000fe200000108d8 */
[----:B------:R-:W-:Y:S01]  /*60e0*/  UMOV UR11, 0x40000040 ;  /* 0x40000040000b7882 */ /* 0x000fe20000000000 */
[----:B------:R-:W-:Y:S01]  /*60f0*/  FFMA.FTZ R12, R207, R12, R158 ;  /* 0x0000000ccf0c7223 */ /* 0x000fe2000001009e */
[----:B------:R-:W-:Y:S01]  /*6100*/  FFMA.FTZ R213, R215, R0, R213 ;  /* 0x00000000d7d57223 */ /* 0x000fe200000100d5 */
[----:B------:R-:W-:Y:S01]  /*6110*/  ISETP.GT.AND P2, PT, R205, R220, PT ;  /* 0x000000dccd00720c */ /* 0x000fe20003f44270 */
[----:B------:R-:W-:Y:S01]  /*6120*/  @!P1 VIADD R211, R211, 0x32460 ;  /* 0x00032460d3d39836 */ /* 0x000fe20000000000 */
[----:B------:R-:W3:Y:S01]  /*6130*/  MUFU.EX2 R163, R163 ;  /* 0x000000a300a37308 */ /* 0x000ee20000000800 */
[----:B------:R-:W-:Y:S01]  /*6140*/  FADD.FTZ R12, R159, R12 ;  /* 0x0000000c9f0c7221 */ /* 0x000fe20000010000 */
[----:B------:R-:W-:Y:S01]  /*6150*/  FADD.FTZ R213, R214, R213 ;  /* 0x000000d5d6d57221 */ /* 0x000fe20000010000 */
[----:B------:R-:W-:Y:S01]  /*6160*/  VIADD R205, R205, 0xffffffff ;  /* 0xffffffffcdcd7836 */ /* 0x000fe20000000000 */
[----:B------:R-:W-:Y:S01]  /*6170*/  @!P1 PRMT R211, RZ, 0x654, R211 ;  /* 0x00000654ffd39816 */ /* 0x000fe200000000d3 */
[----:B------:R-:W-:Y:S01]  /*6180*/  FADD.FTZ R167, R167, R12 ;  /* 0x0000000ca7a77221 */ /* 0x000fe20000010000 */
[----:B------:R-:W-:Y:S01]  /*6190*/  FADD.FTZ R213, R210, R213 ;  /* 0x000000d5d2d57221 */ /* 0x000fe20000010000 */
[----:B------:R-:W-:Y:S01]  /*61a0*/  IMAD.MOV.U32 R207, RZ, RZ, R156 ;  /* 0x000000ffffcf7224 */ /* 0x000fe200078e009c */
[----:B------:R-:W-:Y:S01]  /*61b0*/  MUFU.EX2 R166, R166 ;  /* 0x000000a600a67308 */ /* 0x000fe20000000800 */
[----:B------:R-:W-:Y:S01]  /*61c0*/  FADD.FTZ R167, R208, R167 ;  /* 0x000000a7d0a77221 */ /* 0x000fe20000010000 */
[----:B------:R-:W-:Y:S01]  /*61d0*/  FADD.FTZ R213, R206, R213 ;  /* 0x000000d5ced57221 */ /* 0x000fe20000010000 */
[----:B------:R-:W-:-:S05]  /*61e0*/  IMAD.MOV.U32 R206, RZ, RZ, R204 ;  /* 0x000000ffffce7224 */ /* 0x000fca00078e00cc */
[----:B------:R-:W4:Y:S08]  /*61f0*/  MUFU.EX2 R209, R209 ;  /* 0x000000d100d17308 */ /* 0x000f300000000800 */
[----:B------:R-:W-:Y:S08]  /*6200*/  MUFU.EX2 R168, R168 ;  /* 0x000000a800a87308 */ /* 0x000ff00000000800 */
[----:B------:R-:W5:Y:S08]  /*6210*/  MUFU.EX2 R169, R169 ;  /* 0x000000a900a97308 */ /* 0x000f700000000800 */
        /* <DEDUP_REMOVED lines=27> */
[----:B------:R-:W1:Y:S01]  /*63d0*/  MUFU.EX2 R195, R195 ;  /* 0x000000c300c37308 */ /* 0x000e620000000800 */
[----:B------:R-:W-:-:S02]  /*63e0*/  WARPGROUP.DEPBAR.LE gsb0, 0x0 ;  /* 0x00008000000079c5 */ /* 0x000fc40000010000 */
[----:B--2---:R-:W-:-:S05]  /*63f0*/  F2FP.BF16.F32.PACK_AB R152, R161, R160 ;  /* 0x000000a0a198723e */ /* 0x004fca00000010ff */
[----:B------:R-:W-:Y:S01]  /*6400*/  MUFU.EX2 R198, R198 ;  /* 0x000000c600c67308 */ /* 0x000fe20000000800 */
[----:B---3--:R-:W-:Y:S01]  /*6410*/  F2FP.BF16.F32.PACK_AB R153, R163, R162 ;  /* 0x000000a2a399723e */ /* 0x008fe200000010ff */
[----:B------:R-:W-:Y:S01]  /*6420*/  FADD.FTZ R160, R160, R167 ;  /* 0x000000a7a0a07221 */ /* 0x000fe20000010000 */
[----:B------:R-:W-:Y:S01]  /*6430*/  F2FP.BF16.F32.PACK_AB R154, R165, R164 ;  /* 0x000000a4a59a723e */ /* 0x000fe200000010ff */
[----:B------:R-:W-:Y:S01]  /*6440*/  FADD.FTZ R162, R162, R213 ;  /* 0x000000d5a2a27221 */ /* 0x000fe20000010000 */
[----:B----4-:R-:W-:Y:S01]  /*6450*/  F2FP.BF16.F32.PACK_AB R155, R209, R166 ;  /* 0x000000a6d19b723e */ /* 0x010fe200000010ff */
[----:B------:R-:W-:Y:S02]  /*6460*/  FADD.FTZ R161, R161, R160 ;  /* 0x000000a0a1a17221 */ /* 0x000fe40000010000 */
[----:B------:R-:W2:Y:S01]  /*6470*/  MUFU.EX2 R199, R199 ;  /* 0x000000c700c77308 */ /* 0x000ea20000000800 */
        /* <DEDUP_REMOVED lines=9> */
[----:B------:R-:W-:Y:S02]  /*6510*/  WARPGROUP.DEPBAR.LE gsb0, 0x0 ;  /* 0x00008000000079c5 */ /* 0x000fe40000010000 */
[----:B-----5:R-:W-:Y:S01]  /*6520*/  F2FP.BF16.F32.PACK_AB R152, R169, R168 ;  /* 0x000000a8a998723e */ /* 0x020fe200000010ff */
[----:B------:R-:W-:Y:S01]  /*6530*/  FADD.FTZ R168, R168, R165 ;  /* 0x000000a5a8a87221 */ /* 0x000fe20000010000 */
[----:B-1----:R-:W-:Y:S01]  /*6540*/  F2FP.BF16.F32.PACK_AB R153, R171, R170 ;  /* 0x000000aaab99723e */ /* 0x002fe200000010ff */
        /* <DEDUP_REMOVED lines=9> */
[----:B------:R-:W-:-:S06]  /*65e0*/  FADD.FTZ R175, R175, R174 ;  /* 0x000000aeafaf7221 */ /* 0x000fcc0000010000 */
        /* <DEDUP_REMOVED lines=56> */
.L_x_10632:
[----:B------:R-:W-:-:S13]  /*6970*/  ISETP.GE.AND P2, PT, R205, RZ, PT ;  /* 0x000000ffcd00720c */ /* 0x000fda0003f46270 */
[----:B------:R-:W-:Y:S05]  /*6980*/  @!P2 BRA `(.L_x_10642) ;  /* 0x0000002000c4a947 */ /* 0x000fea0003800000 */
[----:B-1----:R-:W-:Y:S02]  /*6990*/  IMAD.MOV.U32 R211, RZ, RZ, R156 ;  /* 0x000000ffffd37224 */ /* 0x002fe400078e009c */
[----:B------:R-:W-:-:S07]  /*69a0*/  IMAD.MOV.U32 R207, RZ, RZ, R204 ;  /* 0x000000ffffcf7224 */ /* 0x000fce00078e00cc */
.L_x_10651:
[----:B------:R-:W-:-:S04]  /*69b0*/  UIADD3 UR36, UR36, 0x1, URZ ;  /* 0x0000000124247890 */ /* 0x000fc8000fffe03f */
[----:B------:R-:W-:-:S04]  /*69c0*/  UISETP.NE.AND UP0, UPT, UR36, 0x2, UPT ;  /* 0x000000022400788c */ /* 0x000fc8000bf05270 */
[----:B------:R-:W-:Y:S02]  /*69d0*/  USEL UR4, URZ, 0x1, UP0 ;  /* 0x000000013f047887 */ /* 0x000fe40008000000 */
[----:B------:R-:W-:Y:S02]  /*69e0*/  USEL UR36, UR36, URZ, UP0 ;  /* 0x0000003f24247287 */ /* 0x000fe40008000000 */
[----:B------:R-:W-:Y:S01]  /*69f0*/  ULOP3.LUT UR37, UR37, UR4, URZ, 0x3c, !UPT ;  /* 0x0000000425257292 */ /* 0x000fe2000f8e3c3f */
[----:B--2---:R-:W-:Y:S11]  /*6a00*/  @!P0 BRA `(.L_x_10643) ;  /* 0x0000000000048947 */ /* 0x004ff60003800000 */
[----:B------:R-:W-:Y:S01]  /*6a10*/  BPT.TRAP 0x1 ;  /* 0x000000040000795c */ /* 0x000fe20000300000 */
.L_x_10643:
[----:B------:R-:W-:Y:S01]  /*6a20*/  ULEA UR4, UR36, UR39, 0x3 ;  /* 0x0000002724047291 */ /* 0x000fe2000f8e183f */
[----:B------:R-:W-:-:S05]  /*6a30*/  IMAD.U32 R13, RZ, RZ, UR37 ;  /* 0x00000025ff0d7e24 */ /* 0x000fca000f8e00ff */
[----:B------:R-:W-:-:S04]  /*6a40*/  SHF.L.U32 R13, R13, 0x1f, RZ ;  /* 0x0000001f0d0d7819 */ /* 0x000fc800000006ff */
[----:B------:R1:W2:Y:S01]  /*6a50*/  SYNCS.PHASECHK.TRANS64.TRYWAIT P2, [UR4+0x32430], R13 ;  /* 0x0324300dff0075a7 */ /* 0x0002a20008040144 */
[----:B------:R-:W-:Y:S05]  /*6a60*/  @!P0 BRA `(.L_x_10644) ;  /* 0x0000000000048947 */ /* 0x000fea0003800000 */
[----:B------:R-:W-:Y:S01]  /*6a70*/  BPT.TRAP 0x1 ;  /* 0x000000040000795c */ /* 0x000fe20000300000 */
.L_x_10644:
[----:B--2---:R-:W-:Y:S05]  /*6a80*/  @P2 BRA `(.L_x_10645) ;  /* 0x0000000000082947 */ /* 0x004fea0003800000 */
[----:B------:R-:W2:Y:S02]  /*6a90*/  SYNCS.PHASECHK.TRANS64.TRYWAIT P2, [UR4+0x32430], R13 ;  /* 0x0324300dff0075a7 */ /* 0x000ea40008040144 */
[----:B--2---:R-:W-:Y:S05]  /*6aa0*/  @!P2 BRA `(.L_x_10646) ;  /* 0x000000780004a947 */ /* 0x004fea0003800000 */
.L_x_10645:
        /* <DEDUP_REMOVED lines=31> */
.L_x_10647:
[----:B------:R2:W3:Y:S01]  /*6ca0*/  SYNCS.PHASECHK.TRANS64.TRYWAIT P2, [UR4+0x32450], R13 ;  /* 0x0324500dff0075a7 */ /* 0x0004e20008040144 */
[----:B------:R-:W-:Y:S05]  /*6cb0*/  @!P0 BRA `(.L_x_10648) ;  /* 0x0000000000048947 */ /* 0x000fea0003800000 */
[----:B------:R-:W-:Y:S01]  /*6cc0*/  BPT.TRAP 0x1 ;  /* 0x000000040000795c */ /* 0x000fe20000300000 */
.L_x_10648:
[----:B---3--:R-:W-:Y:S05]  /*6cd0*/  @P2 BRA `(.L_x_10649) ;  /* 0x0000000000082947 */ /* 0x008fea0003800000 */
[----:B------:R-:W3:Y:S02]  /*6ce0*/  SYNCS.PHASECHK.TRANS64.TRYWAIT P2, [UR4+0x32450], R13 ;  /* 0x0324500dff0075a7 */ /* 0x000ee40008040144 */
[----:B---3--:R-:W-:Y:S05]  /*6cf0*/  @!P2 BRA `(.L_x_10650) ;  /* 0x000000740088a947 */ /* 0x008fea0003800000 */
.L_x_10649:
[----:B------:R-:W-:Y:S01]  /*6d00*/  R2UR UR56, R16 ;  /* 0x00000000103872ca */ /* 0x000fe200000e0000 */
[----:B------:R-:W-:Y:S01]  /*6d10*/  UIMAD UR5, UR36, 0xc00, UR6 ;  /* 0x00000c00240578a4 */ /* 0x000fe2000f8e0206 */
[----:B------:R-:W-:Y:S01]  /*6d20*/  R2UR UR57, R17 ;  /* 0x00000000113972ca */ /* 0x000fe200000e0000 */
[----:B------:R-:W-:Y:S01]  /*6d30*/  WARPGROUP.ARRIVE ;  /* 0x00000000000079c5 */ /* 0x000fe20000000000 */
[----:B------:R-:W-:Y:S01]  /*6d40*/  UMOV UR59, 0x40000040 ;  /* 0x40000040003b7882 */ /* 0x000fe20000000000 */
[----:B------:R-:W-:-:S04]  /*6d50*/  UIADD3 UR10, UR5, 0x304, URZ ;  /* 0x00000304050a7890 */ /* 0x000fc8000fffe03f */
[----:B------:R-:W4:Y:S01]  /*6d60*/  S2R R220, SR_TID.X ;  /* 0x0000000000dc7919 */ /* 0x000f220000002100 */
[----:B------:R-:W-:Y:S01]  /*6d70*/  UMOV UR11, 0x40000040 ;  /* 0x40000040000b7882 */ /* 0x000fe20000000000 */
[----:B------:R-:W-:Y:S01]  /*6d80*/  UMOV UR58, UR5 ;  /* 0x00000005003a7c82 */ /* 0x000fe20008000000 */
[----:B------:R-:W-:Y:S01]  /*6d90*/  UIADD3 UR14, UR5, 0x306, URZ ;  /* 0x00000306050e7890 */ /* 0x000fe2000fffe03f */
[----:B------:R-:W-:Y:S01]  /*6da0*/  IMAD.U32 R215, RZ, RZ, UR4 ;  /* 0x00000004ffd77e24 */ /* 0x000fe2000f8e00ff */
[----:B------:R-:W-:Y:S01]  /*6db0*/  UMOV UR15, 0x40000040 ;  /* 0x40000040000f7882 */ /* 0x000fe20000000000 */
[----:B------:R-:W-:Y:S01]  /*6dc0*/  UIADD3 UR18, UR5, 0x600, URZ ;  /* 0x0000060005127890 */ /* 0x000fe2000fffe03f */
[----:B------:R-:W-:Y:S01]  /*6dd0*/  ISETP.GT.AND P2, PT, R205, RZ, PT ;  /* 0x000000ffcd00720c */ /* 0x000fe20003f44270 */
[----:B------:R-:W-:Y:S01]  /*6de0*/  UMOV UR19, 0x40000040 ;  /* 0x4000004000137882 */ /* 0x000fe20000000000 */
[----:B------:R-:W-:Y:S01]  /*6df0*/  HGMMA.64x96x16.F32.BF16 R152, gdesc[UR56], R152, gsb0 ;  /* 0x01600000389879f0 */ /* 0x000fe20008001898 */
[----:B------:R-:W-:Y:S01]  /*6e00*/  R2UR UR56, R14 ;  /* 0x000000000e3872ca */ /* 0x000fe200000e0000 */
[----:B------:R-:W-:Y:S01]  /*6e10*/  UIADD3 UR58, UR5, 0x2, URZ ;  /* 0x00000002053a7890 */ /* 0x000fe2000fffe03f */
[----:B------:R-:W-:Y:S01]  /*6e20*/  R2UR UR57, R15 ;  /* 0x000000000f3972ca */ /* 0x000fe200000e0000 */
[----:B------:R-:W-:Y:S01]  /*6e30*/  UMOV UR59, 0x40000040 ;  /* 0x40000040003b7882 */ /* 0x000fe20000000000 */
[----:B------:R-:W-:Y:S01]  /*6e40*/  UIADD3 UR22, UR5, 0x602, URZ ;  /* 0x0000060205167890 */ /* 0x000fe2000fffe03f */
[----:B------:R-:W-:Y:S01]  /*6e50*/  VIADD R205, R205, 0xffffffff ;  /* 0xffffffffcdcd7836 */ /* 0x000fe20000000000 */
        /* <DEDUP_REMOVED lines=11> */
[----:B----4-:R-:W-:Y:S01]  /*6f10*/  SHF.R.U32.HI R220, RZ, 0x7, R220 ;  /* 0x00000007ffdc7819 */ /* 0x010fe200000116dc */
[----:B------:R-:W-:Y:S01]  /*6f20*/  UIMAD UR4, UR36, 0xc00, UR7 ;  /* 0x00000c00240478a4 */ /* 0x000fe2000f8e0207 */
        /* <DEDUP_REMOVED lines=68> */
[----:B---3--:R-:W-:-:S04]  /*7370*/  FMNMX.FTZ R204, R152, R207, !PT ;  /* 0x000000cf98cc7209 */ /* 0x008fc80007810000 */
[----:B-12---:R-:W-:-:S04]  /*7380*/  FMNMX.FTZ R13, R153, R204, !PT ;  /* 0x000000cc990d7209 */ /* 0x006fc80007810000 */
        /* <DEDUP_REMOVED lines=46> */
[----:B------:R-:W2:Y:S02]  /*7670*/  LDC R13, c[0x0][0xa80] ;  /* 0x0002a000ff0d7b82 */ /* 0x000ea40000000800 */
[----:B------:R-:W-:-:S05]  /*7680*/  FMNMX.FTZ R208, R199, R204, !PT ;  /* 0x000000ccc7d07209 */ /* 0x000fca0007810000 */
[----:B------:R-:W3:Y:S01]  /*7690*/  SHFL.BFLY PT, R213, R208, 0x2, 0x1f ;  /* 0x0c401f00d0d57f89 */ /* 0x000ee200000e0000 */
[----:B-1----:R-:W-:-:S05]  /*76a0*/  FMNMX.FTZ R209, R206, R209, !PT ;  /* 0x000000d1ced17209 */ /* 0x002fca0007810000 */
[----:B------:R-:W1:Y:S01]  /*76b0*/  SHFL.BFLY PT, R204, R209, 0x1, 0x1f ;  /* 0x0c201f00d1cc7f89 */ /* 0x000e6200000e0000 */
[----:B---3--:R-:W-:-:S05]  /*76c0*/  FMNMX.FTZ R213, R208, R213, !PT ;  /* 0x000000d5d0d57209 */ /* 0x008fca0007810000 */
[----:B------:R-:W3:Y:S01]  /*76d0*/  SHFL.BFLY PT, R210, R213, 0x1, 0x1f ;  /* 0x0c201f00d5d27f89 */ /* 0x000ee200000e0000 */
[----:B-1----:R-:W-:-:S05]  /*76e0*/  FMNMX.FTZ R204, R209, R204, !PT ;  /* 0x000000ccd1cc7209 */ /* 0x002fca0007810000 */
[C---:B--2---:R-:W-:Y:S01]  /*76f0*/  FMUL.FTZ R212, R204.reuse, R13 ;  /* 0x0000000dccd47220 */ /* 0x044fe20000410000 */
[----:B------:R-:W-:-:S03]  /*7700*/  FADD.FTZ R206, -R204, R207 ;  /* 0x000000cfccce7221 */ /* 0x000fc60000010100 */
[-CC-:B------:R-:W-:Y:S01]  /*7710*/  FFMA.FTZ R209, R156, R13.reuse, -R212.reuse ;  /* 0x0000000d9cd17223 */ /* 0x180fe200000108d4 */
[-CC-:B------:R-:W-:Y:S01]  /*7720*/  FFMA.FTZ R207, R152, R13.reuse, -R212.reuse ;  /* 0x0000000d98cf7223 */ /* 0x180fe200000108d4 */
[-CC-:B------:R-:W-:Y:S01]  /*7730*/  FFMA.FTZ R157, R157, R13.reuse, -R212.reuse ;  /* 0x0000000d9d9d7223 */ /* 0x180fe200000108d4 */
[-CC-:B------:R-:W-:Y:S01]  /*7740*/  FFMA.FTZ R208, R153, R13.reuse, -R212.reuse ;  /* 0x0000000d99d07223 */ /* 0x180fe200000108d4 */
[-C--:B------:R-:W-:Y:S01]  /*7750*/  FMUL.FTZ R206, R206, R13.reuse ;  /* 0x0000000dcece7220 */ /* 0x080fe20000410000 */
[----:B------:R-:W-:Y:S01]  /*7760*/  VIADD R153, R220, 0x8 ;  /* 0x00000008dc997836 */ /* 0x000fe20000000000 */
[----:B------:R-:W-:Y:S01]  /*7770*/  MUFU.EX2 R209, R209 ;  /* 0x000000d100d17308 */ /* 0x000fe20000000800 */
[-CC-:B------:R-:W-:Y:S01]  /*7780*/  FFMA.FTZ R160, R160, R13.reuse, -R212.reuse ;  /* 0x0000000da0a07223 */ /* 0x180fe200000108d4 */
[-CC-:B------:R-:W-:Y:S01]  /*7790*/  FFMA.FTZ R161, R161, R13.reuse, -R212.reuse ;  /* 0x0000000da1a17223 */ /* 0x180fe200000108d4 */
[-CC-:B------:R-:W-:Y:S01]  /*77a0*/  FFMA.FTZ R164, R164, R13.reuse, -R212.reuse ;  /* 0x0000000da4a47223 */ /* 0x180fe200000108d4 */
[-CC-:B------:R-:W-:Y:S01]  /*77b0*/  FFMA.FTZ R165, R165, R13.reuse, -R212.reuse ;  /* 0x0000000da5a57223 */ /* 0x180fe200000108d4 */
[-CC-:B------:R-:W-:Y:S01]  /*77c0*/  FFMA.FTZ R168, R168, R13.reuse, -R212.reuse ;  /* 0x0000000da8a87223 */ /* 0x180fe200000108d4 */
[-CC-:B------:R-:W-:Y:S01]  /*77d0*/  FFMA.FTZ R169, R169, R13.reuse, -R212.reuse ;  /* 0x0000000da9a97223 */ /* 0x180fe200000108d4 */
[----:B---3--:R-:W-:Y:S01]  /*77e0*/  FMNMX.FTZ R156, R213, R210, !PT ;  /* 0x000000d2d59c7209 */ /* 0x008fe20007810000 */
[----:B------:R-:W1:Y:S01]  /*77f0*/  MUFU.EX2 R206, R206 ;  /* 0x000000ce00ce7308 */ /* 0x000e620000000800 */
        /* <DEDUP_REMOVED lines=8> */
[----:B------:R-:W-:Y:S01]  /*7880*/  @!P1 VIADD R152, R215, 0x32440 ;  /* 0x00032440d7989836 */ /* 0x000fe20000000000 */
[----:B------:R2:W-:Y:S01]  /*7890*/  MUFU.EX2 R211, R157 ;  /* 0x0000009d00d37308 */ /* 0x0005e20000000800 */
[-CC-:B------:R-:W-:Y:S01]  /*78a0*/  FFMA.FTZ R213, R154, R13.reuse, -R216.reuse ;  /* 0x0000000d9ad57223 */ /* 0x180fe200000108d8 */
[-CC-:B------:R-:W-:Y:S01]  /*78b0*/  FFMA.FTZ R214, R155, R13.reuse, -R216.reuse ;  /* 0x0000000d9bd67223 */ /* 0x180fe200000108d8 */
[-C--:B------:R-:W-:Y:S01]  /*78c0*/  FFMA.FTZ R158, R158, R13.reuse, -R216 ;  /* 0x0000000d9e9e7223 */ /* 0x080fe200000108d8 */
[----:B------:R-:W-:Y:S01]  /*78d0*/  @!P1 PRMT R152, RZ, 0x654, R152 ;  /* 0x00000654ff989816 */ /* 0x000fe20000000098 */
[-CC-:B------:R-:W-:Y:S01]  /*78e0*/  FFMA.FTZ R159, R159, R13.reuse, -R216.reuse ;  /* 0x0000000d9f9f7223 */ /* 0x180fe200000108d8 */
[--C-:B------:R-:W-:Y:S01]  /*78f0*/  FFMA.FTZ R162, R162, R13, -R216.reuse ;  /* 0x0000000da2a27223 */ /* 0x100fe200000108d8 */
[-C--:B-1----:R-:W-:Y:S01]  /*7900*/  FMUL.FTZ R24, R24, R206.reuse ;  /* 0x000000ce18187220 */ /* 0x082fe20000410000 */
[----:B------:R-:W1:Y:S01]  /*7910*/  MUFU.EX2 R210, R210 ;  /* 0x000000d200d27308 */ /* 0x000e620000000800 */
[----:B--2---:R-:W-:Y:S01]  /*7920*/  IADD3 R157, -R220, 0xb, RZ ;  /* 0x0000000bdc9d7810 */ /* 0x004fe20007ffe1ff */
[-C--:B------:R-:W-:Y:S01]  /*7930*/  FMUL.FTZ R25, R25, R206.reuse ;  /* 0x000000ce19197220 */ /* 0x080fe20000410000 */
[-C--:B------:R-:W-:Y:S01]  /*7940*/  FMUL.FTZ R28, R28, R206.reuse ;  /* 0x000000ce1c1c7220 */ /* 0x080fe20000410000 */
[-C--:B------:R-:W-:Y:S01]  /*7950*/  FMUL.FTZ R29, R29, R206.reuse ;  /* 0x000000ce1d1d7220 */ /* 0x080fe20000410000 */
[-C--:B------:R-:W-:Y:S01]  /*7960*/  FMUL.FTZ R32, R32, R206.reuse ;  /* 0x000000ce20207220 */ /* 0x080fe20000410000 */
[----:B------:R2:W-:Y:S06]  /*7970*/  BAR.ARV R157, 0x100 ;  /* 0x0004009d0000751d */ /* 0x0005ec0000002000 */
[----:B------:R3:W-:Y:S01]  /*7980*/  @!P1 SYNCS.ARRIVE.TRANS64.RED.A1T0 RZ, [R152+URZ], RZ ;  /* 0x000000ff98ff99a7 */ /* 0x0007e2000810043f */
        /* <DEDUP_REMOVED lines=130> */
[----:B---3--:R-:W-:Y:S01]  /*81b0*/  F2FP.BF16.F32.PACK_AB R152, R208, R207 ;  /* 0x000000cfd098723e */ /* 0x008fe200000010ff */
[--C-:B------:R-:W-:Y:S01]  /*81c0*/  FFMA.FTZ R163, R163, R13, -R216.reuse ;  /* 0x0000000da3a37223 */ /* 0x100fe200000108d8 */
[----:B------:R-:W-:Y:S01]  /*81d0*/  F2FP.BF16.F32.PACK_AB R154, R211, R209 ;  /* 0x000000d1d39a723e */ /* 0x000fe200000010ff */
[--C-:B------:R-:W-:Y:S01]  /*81e0*/  FFMA.FTZ R166, R166, R13, -R216.reuse ;  /* 0x0000000da6a67223 */ /* 0x100fe200000108d8 */
[----:B----4-:R-:W-:Y:S01]  /*81f0*/  F2FP.BF16.F32.PACK_AB R153, R214, R213 ;  /* 0x000000d5d699723e */ /* 0x010fe200000010ff */
[-CC-:B------:R-:W-:Y:S01]  /*8200*/  FFMA.FTZ R167, R167, R13.reuse, -R216.reuse ;  /* 0x0000000da7a77223 */ /* 0x180fe200000108d8 */
[----:B-----5:R-:W-:Y:S01]  /*8210*/  F2FP.BF16.F32.PACK_AB R155, R159, R158 ;  /* 0x0000009e9f9b723e */ /* 0x020fe200000010ff */
[----:B------:R-:W-:Y:S01]  /*8220*/  MUFU.EX2 R160, R160 ;  /* 0x000000a000a07308 */ /* 0x000fe20000000800 */
[-CC-:B------:R-:W-:Y:S01]  /*8230*/  FFMA.FTZ R170, R170, R13.reuse, -R216.reuse ;  /* 0x0000000daaaa7223 */ /* 0x180fe200000108d8 */
[-CC-:B------:R-:W-:Y:S01]  /*8240*/  FFMA.FTZ R171, R171, R13.reuse, -R216.reuse ;  /* 0x0000000dabab7223 */ /* 0x180fe200000108d8 */
[----:B------:R-:W-:Y:S01]  /*8250*/  WARPGROUP.ARRIVE ;  /* 0x00000000000079c5 */ /* 0x000fe20000000000 */
[-CC-:B------:R-:W-:Y:S01]  /*8260*/  FFMA.FTZ R174, R174, R13.reuse, -R216.reuse ;  /* 0x0000000daeae7223 */ /* 0x180fe200000108d8 */
[-C--:B------:R-:W-:Y:S01]  /*8270*/  FFMA.FTZ R175, R175, R13.reuse, -R216 ;  /* 0x0000000dafaf7223 */ /* 0x080fe200000108d8 */
[-C--:B------:R-:W-:Y:S01]  /*8280*/  FFMA.FTZ R181, R181, R13.reuse, -R212 ;  /* 0x0000000db5b57223 */ /* 0x080fe200000108d4 */
[-CC-:B------:R-:W-:Y:S01]  /*8290*/  FFMA.FTZ R178, R178, R13.reuse, -R216.reuse ;  /* 0x0000000db2b27223 */ /* 0x180fe200000108d8 */
[----:B------:R-:W1:Y:S01]  /*82a0*/  MUFU.EX2 R161, R161 ;  /* 0x000000a100a17308 */ /* 0x000e620000000800 */
[----:B------:R-:W-:Y:S01]  /*82b0*/  HGMMA.64x256x16.F32.BF16 R24, R152, gdesc[UR8].tnspB, R24, gsb0 ;  /* 0x43e0000898187df0 */ /* 0x000fe20008001818 */
[----:B------:R-:W-:Y:S01]  /*82c0*/  UIADD3 UR10, UR4, 0x80, URZ ;  /* 0x00000080040a7890 */ /* 0x000fe2000fffe03f */
[-CC-:B------:R-:W-:Y:S01]  /*82d0*/  FFMA.FTZ R179, R179, R13.reuse, -R216.reuse ;  /* 0x0000000db3b37223 */ /* 0x180fe200000108d8 */
[----:B------:R-:W-:Y:S01]  /*82e0*/  UMOV UR11, 0x40000040 ;  /* 0x40000040000b7882 */ /* 0x000fe20000000000 */
[-CC-:B------:R-:W-:Y:S01]  /*82f0*/  FFMA.FTZ R182, R182, R13.reuse, -R216.reuse ;  /* 0x0000000db6b67223 */ /* 0x180fe200000108d8 */
[-C--:B------:R-:W-:Y:S01]  /*8300*/  FFMA.FTZ R183, R183, R13.reuse, -R216 ;  /* 0x0000000db7b77223 */ /* 0x080fe200000108d8 */
[-CC-:B------:R-:W-:Y:S01]  /*8310*/  FFMA.FTZ R184, R184, R13.reuse, -R212.reuse ;  /* 0x0000000db8b87223 */ /* 0x180fe200000108d4 */
[----:B------:R-:W-:Y:S01]  /*8320*/  MUFU.EX2 R164, R164 ;  /* 0x000000a400a47308 */ /* 0x000fe20000000800 */
[-CC-:B------:R-:W-:Y:S01]  /*8330*/  FFMA.FTZ R185, R185, R13.reuse, -R212.reuse ;  /* 0x0000000db9b97223 */ /* 0x180fe200000108d4 */
[-CC-:B------:R-:W-:Y:S01]  /*8340*/  FFMA.FTZ R188, R188, R13.reuse, -R212.reuse ;  /* 0x0000000dbcbc7223 */ /* 0x180fe200000108d4 */
[-C--:B------:R-:W-:Y:S01]  /*8350*/  FFMA.FTZ R189, R189, R13.reuse, -R212 ;  /* 0x0000000dbdbd7223 */ /* 0x080fe200000108d4 */
[-CC-:B------:R-:W-:Y:S01]  /*8360*/  FFMA.FTZ R186, R186, R13.reuse, -R216.reuse ;  /* 0x0000000dbaba7223 */ /* 0x180fe200000108d8 */
[-CC-:B------:R-:W-:Y:S01]  /*8370*/  FFMA.FTZ R187, R187, R13.reuse, -R216.reuse ;  /* 0x0000000dbbbb7223 */ /* 0x180fe200000108d8 */
[-CC-:B------:R-:W-:Y:S01]  /*8380*/  FFMA.FTZ R190, R190, R13.reuse, -R216.reuse ;  /* 0x0000000dbebe7223 */ /* 0x180fe200000108d8 */
[-C--:B------:R-:W-:Y:S01]  /*8390*/  FFMA.FTZ R191, R191, R13.reuse, -R216 ;  /* 0x0000000dbfbf7223 */ /* 0x080fe200000108d8 */
[----:B------:R-:W3:Y:S01]  /*83a0*/  MUFU.EX2 R165, R165 ;  /* 0x000000a500a57308 */ /* 0x000ee20000000800 */
[-CC-:B------:R-:W-:Y:S01]  /*83b0*/  FFMA.FTZ R192, R192, R13.reuse, -R212.reuse ;  /* 0x0000000dc0c07223 */ /* 0x180fe200000108d4 */
[-CC-:B------:R-:W-:Y:S01]  /*83c0*/  FFMA.FTZ R193, R193, R13.reuse, -R212.reuse ;  /* 0x0000000dc1c17223 */ /* 0x180fe200000108d4 */
[-CC-:B------:R-:W-:Y:S01]  /*83d0*/  FFMA.FTZ R196, R196, R13.reuse, -R212.reuse ;  /* 0x0000000dc4c47223 */ /* 0x180fe200000108d4 */
[-C--:B------:R-:W-:Y:S01]  /*83e0*/  FFMA.FTZ R197, R197, R13.reuse, -R212 ;  /* 0x0000000dc5c57223 */ /* 0x080fe200000108d4 */
[-CC-:B------:R-:W-:Y:S01]  /*83f0*/  FFMA.FTZ R194, R194, R13.reuse, -R216.reuse ;  /* 0x0000000dc2c27223 */ /* 0x180fe200000108d8 */
[-CC-:B------:R-:W-:Y:S01]  /*8400*/  FFMA.FTZ R195, R195, R13.reuse, -R216.reuse ;  /* 0x0000000dc3c37223 */ /* 0x180fe200000108d8 */
[-CC-:B------:R-:W-:Y:S01]  /*8410*/  FFMA.FTZ R198, R198, R13.reuse, -R216.reuse ;  /* 0x0000000dc6c67223 */ /* 0x180fe200000108d8 */
[----:B------:R-:W-:Y:S01]  /*8420*/  MUFU.EX2 R162, R162 ;  /* 0x000000a200a27308 */ /* 0x000fe20000000800 */
[----:B------:R-:W-:Y:S01]  /*8430*/  FFMA.FTZ R199, R199, R13, -R216 ;  /* 0x0000000dc7c77223 */ /* 0x000fe200000108d8 */
[----:B------:R-:W-:Y:S01]  /*8440*/  FFMA.FTZ R207, R206, R12, R207 ;  /* 0x0000000ccecf7223 */ /* 0x000fe200000100cf */
[----:B------:R-:W-:Y:S01]  /*8450*/  FFMA.FTZ R213, R210, R0, R213 ;  /* 0x00000000d2d57223 */ /* 0x000fe200000100d5 */
[----:B------:R-:W-:-:S02]  /*8460*/  @!P1 VIADD R215, R215, 0x32460 ;  /* 0x00032460d7d79836 */ /* 0x000fc40000000000 */
[----:B------:R-:W-:Y:S01]  /*8470*/  FADD.FTZ R208, R208, R207 ;  /* 0x000000cfd0d07221 */ /* 0x000fe20000010000 */
[----:B------:R-:W-:Y:S01]  /*8480*/  FADD.FTZ R213, R214, R213 ;  /* 0x000000d5d6d57221 */ /* 0x000fe20000010000 */
[----:B------:R-:W4:Y:S01]  /*8490*/  MUFU.EX2 R163, R163 ;  /* 0x000000a300a37308 */ /* 0x000f220000000800 */
[----:B------:R-:W-:Y:S01]  /*84a0*/  @!P1 PRMT R215, RZ, 0x654, R215 ;  /* 0x00000654ffd79816 */ /* 0x000fe200000000d7 */
[----:B------:R-:W-:Y:S01]  /*84b0*/  FADD.FTZ R208, R209, R208 ;  /* 0x000000d0d1d07221 */ /* 0x000fe20000010000 */
[----:B------:R-:W-:Y:S01]  /*84c0*/  FADD.FTZ R158, R158, R213 ;  /* 0x000000d59e9e7221 */ /* 0x000fe20000010000 */
[----:B------:R-:W-:Y:S02]  /*84d0*/  IMAD.MOV.U32 R207, RZ, RZ, R204 ;  /* 0x000000ffffcf7224 */ /* 0x000fe400078e00cc */
[----:B------:R-:W-:Y:S01]  /*84e0*/  FADD.FTZ R211, R211, R208 ;  /* 0x000000d0d3d37221 */ /* 0x000fe20000010000 */
[----:B------:R-:W-:Y:S01]  /*84f0*/  FADD.FTZ R159, R159, R158 ;  /* 0x0000009e9f9f7221 */ /* 0x000fe20000010000 */
        /* <DEDUP_REMOVED lines=30> */
[----:B-1----:R-:W-:-:S05]  /*86e0*/  F2FP.BF16.F32.PACK_AB R152, R161, R160 ;  /* 0x000000a0a198723e */ /* 0x002fca00000010ff */
[----:B------:R-:W1:Y:S01]  /*86f0*/  MUFU.EX2 R197, R197 ;  /* 0x000000c500c57308 */ /* 0x000e620000000800 */
[----:B---3--:R-:W-:Y:S01]  /*8700*/  F2FP.BF16.F32.PACK_AB R154, R165, R164 ;  /* 0x000000a4a59a723e */ /* 0x008fe200000010ff */
[----:B------:R-:W-:Y:S01]  /*8710*/  FADD.FTZ R160, R160, R211 ;  /* 0x000000d3a0a07221 */ /* 0x000fe20000010000 */
[----:B----4-:R-:W-:Y:S01]  /*8720*/  F2FP.BF16.F32.PACK_AB R153, R163, R162 ;  /* 0x000000a2a399723e */ /* 0x010fe200000010ff */
[----:B------:R-:W-:Y:S01]  /*8730*/  FADD.FTZ R162, R162, R159 ;  /* 0x0000009fa2a27221 */ /* 0x000fe20000010000 */
[----:B-----5:R-:W-:Y:S01]  /*8740*/  F2FP.BF16.F32.PACK_AB R155, R167, R166 ;  /* 0x000000a6a79b723e */ /* 0x020fe200000010ff */
[----:B------:R-:W-:Y:S01]  /*8750*/  FADD.FTZ R161, R161, R160 ;  /* 0x000000a0a1a17221 */ /* 0x000fe20000010000 */
[----:B------:R-:W-:Y:S01]  /*8760*/  IMAD.MOV.U32 R211, RZ, RZ, R156 ;  /* 0x000000ffffd37224 */ /* 0x000fe200078e009c */
[----:B------:R-:W-:Y:S01]  /*8770*/  MUFU.EX2 R194, R194 ;  /* 0x000000c200c27308 */ /* 0x000fe20000000800 */
[----:B------:R-:W-:Y:S01]  /*8780*/  WARPGROUP.ARRIVE ;  /* 0x00000000000079c5 */ /* 0x000fe20000000000 */
[----:B------:R-:W-:Y:S01]  /*8790*/  FADD.FTZ R163, R163, R162 ;  /* 0x000000a2a3a37221 */ /* 0x000fe20000010000 */
[----:B------:R-:W-:-:S03]  /*87a0*/  FADD.FTZ R164, R164, R161 ;  /* 0x000000a1a4a47221 */ /* 0x000fc60000010000 */
[----:B------:R-:W-:Y:S01]  /*87b0*/  FADD.FTZ R166, R166, R163 ;  /* 0x000000a3a6a67221 */ /* 0x000fe20000010000 */
[----:B------:R-:W-:Y:S01]  /*87c0*/  HGMMA.64x256x16.F32.BF16 R24, R152, gdesc[UR8].tnspB, R24, gsb0 ;  /* 0x43e0000898187df0 */ /* 0x000fe20008001818 */
[----:B------:R-:W-:Y:S01]  /*87d0*/  UIADD3 UR10, UR4, 0x100, URZ ;  /* 0x00000100040a7890 */ /* 0x000fe2000fffe03f */
[----:B------:R-:W3:Y:S01]  /*87e0*/  MUFU.EX2 R195, R195 ;  /* 0x000000c300c37308 */ /* 0x000ee20000000800 */
[----:B------:R-:W-:Y:S01]  /*87f0*/  UMOV UR11, 0x40000040 ;  /* 0x40000040000b7882 */ /* 0x000fe20000000000 */
[----:B------:R-:W-:Y:S01]  /*8800*/  FADD.FTZ R165, R165, R164 ;  /* 0x000000a4a5a57221 */ /* 0x000fe20000010000 */
[----:B------:R-:W-:-:S05]  /*8810*/  FADD.FTZ R167, R167, R166 ;  /* 0x000000a6a7a77221 */ /* 0x000fca0000010000 */
[----:B------:R-:W-:Y:S08]  /*8820*/  MUFU.EX2 R198, R198 ;  /* 0x000000c600c67308 */ /* 0x000ff00000000800 */
[----:B------:R-:W4:Y:S01]  /*8830*/  MUFU.EX2 R199, R199 ;  /* 0x000000c700c77308 */ /* 0x000f220000000800 */
[----:B------:R-:W-:Y:S02]  /*8840*/  WARPGROUP.DEPBAR.LE gsb0, 0x0 ;  /* 0x00008000000079c5 */ /* 0x000fe40000010000 */
[----:B--2---:R-:W-:Y:S01]  /*8850*/  F2FP.BF16.F32.PACK_AB R152, R169, R168 ;  /* 0x000000a8a998723e */ /* 0x004fe200000010ff */
[----:B------:R-:W-:Y:S01]  /*8860*/  FADD.FTZ R168, R168, R165 ;  /* 0x000000a5a8a87221 */ /* 0x000fe20000010000 */
[----:B------:R-:W-:-:S02]  /*8870*/  F2FP.BF16.F32.PACK_AB R154, R173, R172 ;  /* 0x000000acad9a723e */ /* 0x000fc400000010ff */
        /* <DEDUP_REMOVED lines=30> */
[----:B------:R-:W-:Y:S01]  /*8a60*/  UIADD3 UR4, UR4, 0x280, URZ ;  /* 0x0000028004047890 */ /* 0x000fe2000fffe03f */
        /* <DEDUP_REMOVED lines=14> */
[----:B------:R-:W-:Y:S01]  /*8b50*/  UMOV UR10, UR4 ;  /* 0x00000004000a7c82 */ /* 0x000fe20008000000 */
[----:B------:R-:W-:Y:S01]  /*8b60*/  UMOV UR11, 0x40000040 ;  /* 0x40000040000b7882 */ /* 0x000fe20000000000 */
[----:B------:R-:W-:Y:S01]  /*8b70*/  FADD.FTZ R191, R191, R190 ;  /* 0x000000bebfbf7221 */ /* 0x000fe20000010000 */
[----:B------:R-:W-:Y:S02]  /*8b80*/  WARPGROUP.DEPBAR.LE gsb0, 0x0 ;  /* 0x00008000000079c5 */ /* 0x000fe40000010000 */
[----:B------:R-:W-:Y:S01]  /*8b90*/  F2FP.BF16.F32.PACK_AB R152, R193, R192 ;  /* 0x000000c0c198723e */ /* 0x000fe200000010ff */
[----:B------:R-:W-:Y:S01]  /*8ba0*/  FADD.FTZ R192, R192, R189 ;  /* 0x000000bdc0c07221 */ /* 0x000fe20000010000 */
[----:B-1----:R-:W-:Y:S02]  /*8bb0*/  F2FP.BF16.F32.PACK_AB R154, R197, R196 ;  /* 0x000000c4c59a723e */ /* 0x002fe400000010ff */
[----:B---3--:R-:W-:Y:S01]  /*8bc0*/  F2FP.BF16.F32.PACK_AB R153, R195, R194 ;  /* 0x000000c2c399723e */ /* 0x008fe200000010ff */
[----:B------:R-:W-:Y:S01]  /*8bd0*/  FADD.FTZ R194, R194, R191 ;  /* 0x000000bfc2c27221 */ /* 0x000fe20000010000 */
[----:B----4-:R-:W-:Y:S01]  /*8be0*/  F2FP.BF16.F32.PACK_AB R155, R199, R198 ;  /* 0x000000c6c79b723e */ /* 0x010fe200000010ff */
        /* <DEDUP_REMOVED lines=11> */
.L_x_10642:
[----:B------:R-:W3:Y:S01]  /*8ca0*/  SHFL.BFLY PT, R3, R12, 0x2, 0x1f ;  /* 0x0c401f000c037f89 */ /* 0x000ee200000e0000 */
[----:B------:R-:W-:Y:S01]  /*8cb0*/  IMAD.MOV.U32 R7, RZ, RZ, RZ ;  /* 0x000000ffff077224 */ /* 0x000fe200078e00ff */
[----:B------:R-:W-:Y:S01]  /*8cc0*/  UIADD3 UR36, UR36, 0x1, URZ ;  /* 0x0000000124247890 */ /* 0x000fe2000fffe03f */
[----:B------:R4:W-:Y:S06]  /*8cd0*/  BAR.ARV R157, 0x100 ;  /* 0x0004009d0000751d */ /* 0x0009ec0000002000 */
[----:B------:R-:W-:Y:S02]  /*8ce0*/  UISETP.NE.AND UP0, UPT, UR36, 0x2, UPT ;  /* 0x000000022400788c */ /* 0x000fe4000bf05270 */
[----:B------:R-:W-:Y:S06]  /*8cf0*/  BAR.ARV 0x8, 0x120 ;  /* 0x0204800000007b1d */ /* 0x000fec0000002000 */
[----:B------:R-:W-:Y:S01]  /*8d00*/  USEL UR4, URZ, 0x1, UP0 ;  /* 0x000000013f047887 */ /* 0x000fe20008000000 */
[----:B------:R-:W-:Y:S01]  /*8d10*/  PLOP3.LUT P0, PT, PT, PT, PT, 0x8, 0x0 ;  /* 0x000000000000781c */ /* 0x000fe20003f0e170 */
[----:B------:R-:W5:Y:S01]  /*8d20*/  SHFL.BFLY PT, R5, R0, 0x2, 0x1f ;  /* 0x0c401f0000057f89 */ /* 0x000f6200000e0000 */
[----:B------:R-:W-:Y:S01]  /*8d30*/  IADD3 R224, R224, 0x1, RZ ;  /* 0x00000001e0e07810 */ /* 0x000fe20007ffe0ff */
[----:B------:R-:W-:Y:S01]  /*8d40*/  USEL UR36, UR36, URZ, UP0 ;  /* 0x0000003f24247287 */ /* 0x000fe20008000000 */
[----:B---3--:R-:W-:Y:S01]  /*8d50*/  FADD.FTZ R2, R3, R12 ;  /* 0x0000000c03027221 */ /* 0x008fe20000010000 */
[----:B------:R-:W-:-:S04]  /*8d60*/  ULOP3.LUT UR37, UR37, UR4, URZ, 0x3c, !UPT ;  /* 0x0000000425257292 */ /* 0x000fc8000f8e3c3f */
[----:B------:R-:W3:Y:S01]  /*8d70*/  SHFL.BFLY PT, R3, R2, 0x1, 0x1f ;  /* 0x0c201f0002037f89 */ /* 0x000ee200000e0000 */
[----:B-----5:R-:W-:Y:S01]  /*8d80*/  FADD.FTZ R5, R5, R0 ;  /* 0x0000000005057221 */ /* 0x020fe20000010000 */
[----:B------:R-:W-:-:S04]  /*8d90*/  IMAD.MOV.U32 R0, RZ, RZ, -0x800000 ;  /* 0xff800000ff007424 */ /* 0x000fc800078e00ff */
[----:B------:R-:W5:Y:S01]  /*8da0*/  SHFL.BFLY PT, R4, R5, 0x1, 0x1f ;  /* 0x0c201f0005047f89 */ /* 0x000f6200000e0000 */
[----:B---3--:R-:W-:Y:S01]  /*8db0*/  FADD.FTZ R20, R2, R3 ;  /* 0x0000000302147221 */ /* 0x008fe20000010000 */
[----:B------:R-:W-:Y:S02]  /*8dc0*/  IMAD.MOV.U32 R3, RZ, RZ, RZ ;  /* 0x000000ffff037224 */ /* 0x000fe400078e00ff */
[----:B------:R-:W-:Y:S02]  /*8dd0*/  IMAD.MOV.U32 R2, RZ, RZ, -0x800000 ;  /* 0xff800000ff027424 */ /* 0x000fe400078e00ff */
[----:B------:R-:W-:-:S13]  /*8de0*/  FSETP.NE.FTZ.AND P1, PT, R20, RZ, PT ;  /* 0x000000ff1400720b */ /* 0x000fda0003f35000 */
[----:B------:R-:W3:Y:S01]  /*8df0*/  @P1 MUFU.RCP R7, R20 ;  /* 0x0000001400071308 */ /* 0x000ee20000001000 */
[----:B------:R-:W-:Y:S01]  /*8e00*/  @P1 FMUL.FTZ R21, R13, 0.69314718246459960938 ;  /* 0x3f3172180d151820 */ /* 0x000fe20000410000 */
[----:B-----5:R-:W-:-:S05]  /*8e10*/  FADD.FTZ R22, R5, R4 ;  /* 0x0000000405167221 */ /* 0x020fca0000010000 */
[----:B------:R-:W-:Y:S01]  /*8e20*/  FSETP.NE.FTZ.AND P2, PT, R22, RZ, PT ;  /* 0x000000ff1600720b */ /* 0x000fe20003f55000 */
[----:B------:R-:W5:Y:S01]  /*8e30*/  @P1 MUFU.LG2 R20, R20 ;  /* 0x0000001400141308 */ /* 0x000f620000000c00 */
[-C--:B---3--:R-:W-:Y:S01]  /*8e40*/  FMUL.FTZ R4, R24, R7.reuse ;  /* 0x0000000718047220 */ /* 0x088fe20000410000 */
[-C--:B------:R-:W-:Y:S01]  /*8e50*/  FMUL.FTZ R25, R25, R7.reuse ;  /* 0x0000000719197220 */ /* 0x080fe20000410000 */
[----:B------:R-:W-:-:S09]  /*8e60*/  FMUL.FTZ R6, R28, R7 ;  /* 0x000000071c067220 */ /* 0x000fd20000410000 */
[----:B------:R-:W3:Y:S01]  /*8e70*/  @P2 MUFU.RCP R3, R22 ;  /* 0x0000001600032308 */ /* 0x000ee20000001000 */
[----:B------:R-:W-:Y:S01]  /*8e80*/  @P2 FMUL.FTZ R24, R13, 0.69314718246459960938 ;  /* 0x3f3172180d182820 */ /* 0x000fe20000410000 */
[-C--:B------:R-:W-:Y:S01]  /*8e90*/  FMUL.FTZ R29, R29, R7.reuse ;  /* 0x000000071d1d7220 */ /* 0x080fe20000410000 */
[-C--:B------:R-:W-:Y:S01]  /*8ea0*/  FMUL.FTZ R32, R32, R7.reuse ;  /* 0x0000000720207220 */ /* 0x080fe20000410000 */
[-C--:B------:R-:W-:Y:S01]  /*8eb0*/  FMUL.FTZ R33, R33, R7.reuse ;  /* 0x0000000721217220 */ /* 0x080fe20000410000 */
[----:B-----5:R-:W-:Y:S01]  /*8ec0*/  @P1 FMUL.FTZ R20, R20, 0.69314718246459960938 ;  /* 0x3f31721814141820 */ /* 0x020fe20000410000 */
[-C--:B------:R-:W-:Y:S01]  /*8ed0*/  FMUL.FTZ R36, R36, R7.reuse ;  /* 0x0000000724247220 */ /* 0x080fe20000410000 */
[-C--:B------:R-:W-:Y:S01]  /*8ee0*/  FMUL.FTZ R37, R37, R7.reuse ;  /* 0x0000000725257220 */ /* 0x080fe20000410000 */
[----:B------:R-:W5:Y:S01]  /*8ef0*/  @P2 MUFU.LG2 R22, R22 ;  /* 0x0000001600162308 */ /* 0x000f620000000c00 */
        /* <DEDUP_REMOVED lines=10> */
[-C--:B----4-:R-:W-:Y:S01]  /*8fa0*/  FMUL.FTZ R157, R71, R3.reuse ;  /* 0x00000003479d7220 */ /* 0x090fe20000410000 */
[----:B------:R-:W-:Y:S01]  /*8fb0*/  FMUL.FTZ R78, R79, R3 ;  /* 0x000000034f4e7220 */ /* 0x000fe20000410000 */
        /* <DEDUP_REMOVED lines=111> */
.L_x_10620:
[----:B------:R-:W3:Y:S08]  /*96b0*/  S2UR UR4, SR_CgaCtaId ;  /* 0x00000000000479c3 */ /* 0x000ef00000008800 */
[----:B------:R-:W-:Y:S06]  /*96c0*/  BAR.SYNC.DEFER_BLOCKING 0x5, 0x120 ;  /* 0x0144800000007b1d */ /* 0x000fec0000010000 */
[----:B------:R-:W-:-:S02]  /*96d0*/  UMOV UR39, 0x400 ;  /* 0x0000040000277882 */ /* 0x000fc40000000000 */
[----:B---3--:R-:W-:-:S09]  /*96e0*/  ULEA UR39, UR4, UR39, 0x18 ;  /* 0x0000002704277291 */ /* 0x008fd2000f8ec03f */
[----:B------:R-:W3:Y:S02]  /*96f0*/  LDS R20, [UR39+0x324d0] ;  /* 0x0324d027ff147984 */ /* 0x000ee40008000800 */
[----:B---3--:R-:W-:Y:S01]  /*9700*/  R2UR UR4, R20 ;  /* 0x00000000140472ca */ /* 0x008fe200000e0000 */
        /* <DEDUP_REMOVED lines=14> */
[----:B------:R-:W-:Y:S01]  /*97f0*/  IMAD.X R23, RZ, RZ, R203, P0 ;  /* 0x000000ffff177224 */ /* 0x000fe200000e06cb */
[----:B------:R-:W-:Y:S01]  /*9800*/  LOP3.LUT R34, R34, R35, RZ, 0x3c, !PT ;  /* 0x0000002322227212 */ /* 0x000fe200078e3cff */
[----:B------:R-:W-:Y:S01]  /*9810*/  ULDC UR6, c[0x0][0xb88] ;  /* 0x0002e20000067ab9 */ /* 0x000fe20000000800 */
[C---:B------:R-:W-:Y:S01]  /*9820*/  IADD3 R35, P0, R202.reuse, 0x8020, RZ ;  /* 0x00008020ca237810 */ /* 0x040fe20007f1e0ff */
[----:B------:R-:W-:Y:S01]  /*9830*/  UIMAD UR5, UR43, UR7, UR5 ;  /* 0x000000072b0572a4 */ /* 0x000fe2000f8e0205 */
[----:B------:R-:W-:-:S02]  /*9840*/  IADD3 R21, P6, R202, 0x20, RZ ;  /* 0x00000020ca157810 */ /* 0x000fc40007fde0ff */
[----:B------:R-:W-:Y:S01]  /*9850*/  LOP3.LUT R24, R35, 0x380, RZ, 0xc0, !PT ;  /* 0x0000038023187812 */ /* 0x000fe200078ec0ff */
[----:B------:R-:W-:Y:S01]  /*9860*/  UIADD3 UR5, UR9, UR5, URZ ;  /* 0x0000000509057290 */ /* 0x000fe2000fffe03f */
[----:B------:R-:W-:Y:S02]  /*9870*/  IADD3 R31, P2, R202, 0x4000, RZ ;  /* 0x00004000ca1f7810 */ /* 0x000fe40007f5e0ff */
[----:B------:R-:W-:Y:S02]  /*9880*/  SHF.R.U64 R24, R24, 0x3, RZ ;  /* 0x0000000318187819 */ /* 0x000fe400000012ff */
[----:B------:R-:W-:Y:S02]  /*9890*/  LOP3.LUT R20, R21, 0x380, RZ, 0xc0, !PT ;  /* 0x0000038015147812 */ /* 0x000fe400078ec0ff */
[----:B------:R-:W-:Y:S02]  /*98a0*/  LOP3.LUT R30, R31, 0x380, RZ, 0xc0, !PT ;  /* 0x000003801f1e7812 */ /* 0x000fe400078ec0ff */
[----:B------:R-:W-:-:S02]  /*98b0*/  IADD3 R27, P1, R202, 0x60, RZ ;  /* 0x00000060ca1b7810 */ /* 0x000fc40007f3e0ff */
[----:B------:R-:W-:Y:S01]  /*98c0*/  LOP3.LUT R24, R24, R35, RZ, 0x3c, !PT ;  /* 0x0000002318187212 */ /* 0x000fe200078e3cff */
[----:B------:R-:W-:Y:S01]  /*98d0*/  IMAD.X R35, RZ, RZ, R203, P3 ;  /* 0x000000ffff237224 */ /* 0x000fe200018e06cb */
[----:B------:R-:W-:Y:S02]  /*98e0*/  SHF.R.U64 R20, R20, 0x3, RZ ;  /* 0x0000000314147819 */ /* 0x000fe400000012ff */
[----:B------:R-:W-:Y:S02]  /*98f0*/  IADD3 R39, P4, R202, 0x4040, RZ ;  /* 0x00004040ca277810 */ /* 0x000fe40007f9e0ff */
[----:B------:R-:W-:Y:S02]  /*9900*/  SHF.R.U64 R30, R30, 0x3, RZ ;  /* 0x000000031e1e7819 */ /* 0x000fe400000012ff */
[----:B------:R-:W-:Y:S02]  /*9910*/  IADD3 R55, P3, R202, 0xc000, RZ ;  /* 0x0000c000ca377810 */ /* 0x000fe40007f7e0ff */
[----:B------:R-:W-:-:S02]  /*9920*/  LOP3.LUT R26, R27, 0x380, RZ, 0xc0, !PT ;  /* 0x000003801b1a7812 */ /* 0x000fc400078ec0ff */
[----:B------:R-:W-:Y:S01]  /*9930*/  LOP3.LUT R20, R20, R21, RZ, 0x3c, !PT ;  /* 0x0000001514147212 */ /* 0x000fe200078e3cff */
[--C-:B------:R-:W-:Y:S01]  /*9940*/  IMAD.X R21, RZ, RZ, R203.reuse, P6 ;  /* 0x000000ffff157224 */ /* 0x100fe200030e06cb */
[----:B------:R-:W-:Y:S02]  /*9950*/  LOP3.LUT R38, R39, 0x380, RZ, 0xc0, !PT ;  /* 0x0000038027267812 */ /* 0x000fe400078ec0ff */
[----:B------:R-:W-:Y:S01]  /*9960*/  LOP3.LUT R30, R30, R31, RZ, 0x3c, !PT ;  /* 0x0000001f1e1e7212 */ /* 0x000fe200078e3cff */
[----:B------:R-:W-:Y:S01]  /*9970*/  IMAD.X R31, RZ, RZ, R203, P2 ;  /* 0x000000ffff1f7224 */ /* 0x000fe200010e06cb */
[----:B------:R-:W-:Y:S02]  /*9980*/  LOP3.LUT R54, R55, 0x380, RZ, 0xc0, !PT ;  /* 0x0000038037367812 */ /* 0x000fe400078ec0ff */
[----:B------:R-:W-:Y:S02]  /*9990*/  IADD3 R47, P6, R202, 0x8000, RZ ;  /* 0x00008000ca2f7810 */ /* 0x000fe40007fde0ff */
[----:B------:R-:W-:-:S02]  /*99a0*/  SHF.R.U64 R26, R26, 0x3, RZ ;  /* 0x000000031a1a7819 */ /* 0x000fc400000012ff */
[C---:B------:R-:W-:Y:S02]  /*99b0*/  IADD3 R51, P2, R202.reuse, 0x8060, RZ ;  /* 0x00008060ca337810 */ /* 0x040fe40007f5e0ff */
[----:B------:R-:W-:Y:S02]  /*99c0*/  LOP3.LUT R67, R202, 0x380, RZ, 0xc0, !PT ;  /* 0x00000380ca437812 */ /* 0x000fe400078ec0ff */
[----:B------:R-:W-:Y:S02]  /*99d0*/  SHF.R.U64 R38, R38, 0x3, RZ ;  /* 0x0000000326267819 */ /* 0x000fe400000012ff */
[----:B------:R-:W-:Y:S02]  /*99e0*/  SHF.R.U64 R54, R54, 0x3, RZ ;  /* 0x0000000336367819 */ /* 0x000fe400000012ff */
[----:B------:R-:W-:Y:S02]  /*99f0*/  LOP3.LUT R46, R47, 0x380, RZ, 0xc0, !PT ;  /* 0x000003802f2e7812 */ /* 0x000fe400078ec0ff */
[----:B------:R-:W-:-:S02]  /*9a00*/  SHF.R.S32.HI R86, RZ, 0x1f, R225 ;  /* 0x0000001fff567819 */ /* 0x000fc400000114e1 */
[----:B------:R-:W-:Y:S01]  /*9a10*/  LOP3.LUT R26, R26, R27, RZ, 0x3c, !PT ;  /* 0x0000001b1a1a7212 */ /* 0x000fe200078e3cff */
[----:B------:R-:W-:Y:S01]  /*9a20*/  IMAD.X R27, RZ, RZ, R203, P1 ;  /* 0x000000ffff1b7224 */ /* 0x000fe200008e06cb */
[----:B------:R-:W-:Y:S02]  /*9a30*/  LOP3.LUT R50, R51, 0x380, RZ, 0xc0, !PT ;  /* 0x0000038033327812 */ /* 0x000fe400078ec0ff */
[----:B------:R-:W-:Y:S02]  /*9a40*/  SHF.R.U64 R67, R67, 0x3, RZ ;  /* 0x0000000343437819 */ /* 0x000fe400000012ff */
[----:B------:R-:W-:Y:S02]  /*9a50*/  LOP3.LUT R38, R38, R39, RZ, 0x3c, !PT ;  /* 0x0000002726267212 */ /* 0x000fe400078e3cff */
[----:B------:R-:W-:Y:S02]  /*9a60*/  IADD3 R39, P1, R202, 0x8040, RZ ;  /* 0x00008040ca277810 */ /* 0x000fe40007f3e0ff */
[----:B------:R-:W-:-:S02]  /*9a70*/  LOP3.LUT R54, R54, R55, RZ, 0x3c, !PT ;  /* 0x0000003736367212 */ /* 0x000fc400078e3cff */
[----:B------:R-:W-:Y:S02]  /*9a80*/  IADD3 R43, P5, R202, 0x4060, RZ ;  /* 0x00004060ca2b7810 */ /* 0x000fe40007fbe0ff */
[----:B------:R-:W-:Y:S02]  /*9a90*/  SHF.R.U64 R46, R46, 0x3, RZ ;  /* 0x000000032e2e7819 */ /* 0x000fe400000012ff */
[----:B------:R-:W-:Y:S02]  /*9aa0*/  LEA.HI R55, R86, R225, RZ, 0x7 ;  /* 0x000000e156377211 */ /* 0x000fe400078f38ff */
[----:B------:R-:W-:Y:S02]  /*9ab0*/  SHF.R.U64 R50, R50, 0x3, RZ ;  /* 0x0000000332327819 */ /* 0x000fe400000012ff */
[----:B------:R-:W-:Y:S01]  /*9ac0*/  LOP3.LUT R66, R67, R202, RZ, 0x3c, !PT ;  /* 0x000000ca43427212 */ /* 0x000fe200078e3cff */
[----:B------:R-:W-:Y:S01]  /*9ad0*/  IMAD.MOV.U32 R67, RZ, RZ, R203 ;  /* 0x000000ffff437224 */ /* 0x000fe200078e00cb */
[----:B------:R-:W-:-:S02]  /*9ae0*/  LOP3.LUT R28, R39, 0x380, RZ, 0xc0, !PT ;  /* 0x00000380271c7812 */ /* 0x000fc400078ec0ff */
[----:B------:R-:W-:Y:S02]  /*9af0*/  LOP3.LUT R42, R43, 0x380, RZ, 0xc0, !PT ;  /* 0x000003802b2a7812 */ /* 0x000fe400078ec0ff */
[----:B------:R-:W-:Y:S01]  /*9b00*/  LOP3.LUT R46, R46, R47, RZ, 0x3c, !PT ;  /* 0x0000002f2e2e7212 */ /* 0x000fe200078e3cff */
[--C-:B------:R-:W-:Y:S01]  /*9b10*/  IMAD.X R47, RZ, RZ, R203.reuse, P6 ;  /* 0x000000ffff2f7224 */ /* 0x100fe200030e06cb */
[----:B------:R-:W-:Y:S01]  /*9b20*/  LOP3.LUT R94, R55, 0xffffff80, RZ, 0xc0, !PT ;  /* 0xffffff80375e7812 */ /* 0x000fe200078ec0ff */
[----:B------:R-:W-:Y:S01]  /*9b30*/  IMAD.X R55, RZ, RZ, R203, P3 ;  /* 0x000000ffff377224 */ /* 0x000fe200018e06cb */
[----:B------:R-:W-:Y:S02]  /*9b40*/  LOP3.LUT R50, R50, R51, RZ, 0x3c, !PT ;  /* 0x0000003332327212 */ /* 0x000fe400078e3cff */
[----:B------:R-:W-:Y:S01]  /*9b50*/  IADD3 R51, P6, R202, 0xc060, RZ ;  /* 0x0000c060ca337810 */ /* 0x000fe20007fde0ff */
[----:B------:R-:W-:Y:S01]  /*9b60*/  IMAD.IADD R94, R225, 0x1, -R94 ;  /* 0x00000001e15e7824 */ /* 0x000fe200078e0a5e */
[----:B------:R-:W-:-:S02]  /*9b70*/  SHF.R.U64 R28, R28, 0x3, RZ ;  /* 0x000000031c1c7819 */ /* 0x000fc400000012ff */
[----:B------:R-:W-:Y:S02]  /*9b80*/  MOV R67, R66 ;  /* 0x0000004200437202 */ /* 0x000fe40000000f00 */
[----:B------:R-:W-:Y:S01]  /*9b90*/  F2FP.BF16.F32.PACK_AB R4, R25, R4 ;  /* 0x000000041904723e */ /* 0x000fe200000010ff */
[--C-:B------:R-:W-:Y:S01]  /*9ba0*/  IMAD.X R25, RZ, RZ, R203.reuse, P0 ;  /* 0x000000ffff197224 */ /* 0x100fe200000e06cb */
[----:B------:R-:W-:Y:S02]  /*9bb0*/  F2FP.BF16.F32.PACK_AB R5, R170, R5 ;  /* 0x00000005aa05723e */ /* 0x000fe400000010ff */
[----:B------:R-:W-:Y:S01]  /*9bc0*/  F2FP.BF16.F32.PACK_AB R6, R29, R6 ;  /* 0x000000061d06723e */ /* 0x000fe200000010ff */
[----:B------:R-:W-:Y:S01]  /*9bd0*/  IMAD.X R29, RZ, RZ, R203, P1 ;  /* 0x000000ffff1d7224 */ /* 0x000fe200008e06cb */
[----:B------:R-:W-:Y:S02]  /*9be0*/  F2FP.BF16.F32.PACK_AB R7, R168, R7 ;  /* 0x00000007a807723e */ /* 0x000fe400000010ff */
[----:B------:R-:W-:-:S02]  /*9bf0*/  SHF.R.U64 R42, R42, 0x3, RZ ;  /* 0x000000032a2a7819 */ /* 0x000fc400000012ff */
[----:B------:R-:W-:Y:S01]  /*9c00*/  MOV R26, R26 ;  /* 0x0000001a001a7202 */ /* 0x000fe20000000f00 */
[----:B------:R-:W-:Y:S01]  /*9c10*/  VIADD R27, R223, UR42 ;  /* 0x0000002adf1b7c36 */ /* 0x000fe20008000000 */
[----:B------:R-:W-:Y:S01]  /*9c20*/  LOP3.LUT R66, R51, 0x380, RZ, 0xc0, !PT ;  /* 0x0000038033427812 */ /* 0x000fe200078ec0ff */
[----:B------:R3:W-:Y:S01]  /*9c30*/  STSM.16.M88.4 [R67], R4 ;  /* 0x0000000443007844 */ /* 0x0007e20000000200 */
[----:B------:R-:W-:Y:S01]  /*9c40*/  LOP3.LUT R28, R28, R39, RZ, 0x3c, !PT ;  /* 0x000000271c1c7212 */ /* 0x000fe200078e3cff */
[--C-:B------:R-:W-:Y:S01]  /*9c50*/  IMAD.X R39, RZ, RZ, R203.reuse, P4 ;  /* 0x000000ffff277224 */ /* 0x100fe200020e06cb */
[----:B------:R-:W-:Y:S01]  /*9c60*/  LOP3.LUT R42, R42, R43, RZ, 0x3c, !PT ;  /* 0x0000002b2a2a7212 */ /* 0x000fe200078e3cff */
[----:B------:R-:W-:Y:S01]  /*9c70*/  IMAD.X R43, RZ, RZ, R203, P5 ;  /* 0x000000ffff2b7224 */ /* 0x000fe200028e06cb */
[C---:B------:R-:W-:Y:S02]  /*9c80*/  IADD3 R59, P4, R202.reuse, 0xc020, RZ ;  /* 0x0000c020ca3b7810 */ /* 0x040fe40007f9e0ff */
[----:B------:R-:W-:-:S02]  /*9c90*/  IADD3 R63, P5, R202, 0xc040, RZ ;  /* 0x0000c040ca3f7810 */ /* 0x000fc40007fbe0ff */
[----:B------:R-:W-:Y:S02]  /*9ca0*/  SHF.R.U64 R66, R66, 0x3, RZ ;  /* 0x0000000342427819 */ /* 0x000fe400000012ff */
[----:B------:R-:W-:Y:S02]  /*9cb0*/  LOP3.LUT P0, RZ, R94, 0x3, RZ, 0xc0, !PT ;  /* 0x000000035eff7812 */ /* 0x000fe4000780c0ff */
[----:B------:R-:W-:Y:S02]  /*9cc0*/  LOP3.LUT R58, R59, 0x380, RZ, 0xc0, !PT ;  /* 0x000003803b3a7812 */ /* 0x000fe400078ec0ff */
[----:B------:R-:W-:Y:S01]  /*9cd0*/  LOP3.LUT R62, R63, 0x380, RZ, 0xc0, !PT ;  /* 0x000003803f3e7812 */ /* 0x000fe200078ec0ff */
[----:B---3--:R-:W-:Y:S01]  /*9ce0*/  VIADD R4, R27, 0x8 ;  /* 0x000000081b047836 */ /* 0x008fe20000000000 */
[----:B------:R-:W-:Y:S01]  /*9cf0*/  LOP3.LUT R66, R66, R51, RZ, 0x3c, !PT ;  /* 0x0000003342427212 */ /* 0x000fe200078e3cff */
[--C-:B------:R-:W-:Y:S01]  /*9d00*/  IMAD.X R67, RZ, RZ, R203.reuse, P6 ;  /* 0x000000ffff437224 */ /* 0x100fe200030e06cb */
[----:B------:R-:W-:Y:S01]  /*9d10*/  MOV R94, R20 ;  /* 0x00000014005e7202 */ /* 0x000fe20000000f00 */
[----:B------:R-:W-:Y:S01]  /*9d20*/  IMAD.X R51, RZ, RZ, R203, P2 ;  /* 0x000000ffff337224 */ /* 0x000fe200010e06cb */
[----:B------:R-:W-:Y:S01]  /*9d30*/  ISETP.GE.OR P1, PT, R4, UR6, P0 ;  /* 0x0000000604007c0c */ /* 0x000fe20008726670 */
[----:B------:R-:W-:Y:S01]  /*9d40*/  IMAD.U32 R21, RZ, RZ, UR9 ;  /* 0x00000009ff157e24 */ /* 0x000fe2000f8e00ff */
[----:B------:R-:W-:Y:S01]  /*9d50*/  F2FP.BF16.F32.PACK_AB R4, R33, R32 ;  /* 0x000000202104723e */ /* 0x000fe200000010ff */
[----:B------:R-:W-:Y:S01]  /*9d60*/  IMAD.U32 R21, RZ, RZ, UR5 ;  /* 0x00000005ff157e24 */ /* 0x000fe2000f8e00ff */
[----:B------:R-:W-:Y:S01]  /*9d70*/  F2FP.BF16.F32.PACK_AB R5, R163, R48 ;  /* 0x00000030a305723e */ /* 0x000fe200000010ff */
[----:B------:R-:W-:Y:S01]  /*9d80*/  USHF.R.S32.HI UR5, URZ, 0x1f, UR44 ;  /* 0x0000001f3f057899 */ /* 0x000fe2000801142c */
[----:B------:R-:W-:Y:S01]  /*9d90*/  F2FP.BF16.F32.PACK_AB R6, R37, R36 ;  /* 0x000000242506723e */ /* 0x000fe200000010ff */
[----:B------:R-:W-:Y:S01]  /*9da0*/  IMAD.U32 R20, RZ, RZ, UR8 ;  /* 0x00000008ff147e24 */ /* 0x000fe2000f8e00ff */
[----:B------:R-:W-:-:S02]  /*9db0*/  F2FP.BF16.F32.PACK_AB R7, R161, R44 ;  /* 0x0000002ca107723e */ /* 0x000fc400000010ff */
[----:B------:R-:W-:Y:S02]  /*9dc0*/  MOV R87, R22 ;  /* 0x0000001600577202 */ /* 0x000fe40000000f00 */
[----:B------:R-:W-:Y:S01]  /*9dd0*/  F2FP.BF16.F32.PACK_AB R8, R41, R8 ;  /* 0x000000082908723e */ /* 0x000fe200000010ff */
[----:B------:R-:W3:Y:S01]  /*9de0*/  LDC.64 R22, c[0x0][0xc78] ;  /* 0x00031e00ff167b82 */ /* 0x000ee20000000a00 */
[----:B------:R-:W-:Y:S01]  /*9df0*/  F2FP.BF16.F32.PACK_AB R9, R166, R9 ;  /* 0x00000009a609723e */ /* 0x000fe200000010ff */
[----:B------:R3:W-:Y:S01]  /*9e00*/  STSM.16.M88.4 [R94], R4 ;  /* 0x000000045e007844 */ /* 0x0007e20000000200 */
[----:B------:R-:W-:Y:S02]  /*9e10*/  F2FP.BF16.F32.PACK_AB R10, R45, R10 ;  /* 0x0000000a2d0a723e */ /* 0x000fe400000010ff */
[----:B------:R-:W-:Y:S02]  /*9e20*/  F2FP.BF16.F32.PACK_AB R11, R164, R11 ;  /* 0x0000000ba40b723e */ /* 0x000fe400000010ff */
[----:B------:R-:W-:-:S02]  /*9e30*/  SHF.R.U64 R58, R58, 0x3, RZ ;  /* 0x000000033a3a7819 */ /* 0x000fc400000012ff */
[----:B------:R-:W-:Y:S01]  /*9e40*/  MOV R25, R24 ;  /* 0x0000001800197202 */ /* 0x000fe20000000f00 */
[----:B------:R-:W-:Y:S01]  /*9e50*/  STSM.16.M88.4 [R87], R8 ;  /* 0x0000000857007844 */ /* 0x000fe20000000200 */
[----:B------:R-:W-:Y:S02]  /*9e60*/  F2FP.BF16.F32.PACK_AB R12, R49, R12 ;  /* 0x0000000c310c723e */ /* 0x000fe400000010ff */
[----:B------:R-:W-:Y:S02]  /*9e70*/  F2FP.BF16.F32.PACK_AB R13, R162, R13 ;  /* 0x0000000da20d723e */ /* 0x000fe400000010ff */
[----:B------:R-:W-:Y:S02]  /*9e80*/  F2FP.BF16.F32.PACK_AB R14, R53, R14 ;  /* 0x0000000e350e723e */ /* 0x000fe400000010ff */
[----:B------:R-:W-:Y:S02]  /*9e90*/  F2FP.BF16.F32.PACK_AB R15, R160, R15 ;  /* 0x0000000fa00f723e */ /* 0x000fe400000010ff */
[----:B------:R-:W-:-:S02]  /*9ea0*/  SHF.R.U64 R62, R62, 0x3, RZ ;  /* 0x000000033e3e7819 */ /* 0x000fc400000012ff */
[----:B------:R-:W-:Y:S01]  /*9eb0*/  MOV R30, R30 ;  /* 0x0000001e001e7202 */ /* 0x000fe20000000f00 */
[----:B------:R-:W-:Y:S01]  /*9ec0*/  STSM.16.M88.4 [R26], R12 ;  /* 0x0000000c1a007844 */ /* 0x000fe20000000200 */
[----:B------:R-:W-:Y:S01]  /*9ed0*/  MOV R24, R66 ;  /* 0x0000004200187202 */ /* 0x000fe20000000f00 */
[C---:B---3--:R-:W-:Y:S01]  /*9ee0*/  IMAD R4, R22.reuse, UR5, RZ ;  /* 0x0000000516047c24 */ /* 0x048fe2000f8e02ff */
[----:B------:R-:W-:Y:S01]  /*9ef0*/  F2FP.BF16.F32.PACK_AB R16, R57, R16 ;  /* 0x000000103910723e */ /* 0x000fe200000010ff */
[----:B------:R-:W-:Y:S01]  /*9f00*/  IMAD.WIDE.U32 R20, R22, UR44, R20 ;  /* 0x0000002c16147c25 */ /* 0x000fe2000f8e0014 */
[----:B------:R-:W-:Y:S02]  /*9f10*/  F2FP.BF16.F32.PACK_AB R17, R154, R17 ;  /* 0x000000119a11723e */ /* 0x000fe400000010ff */
[----:B------:R-:W-:Y:S01]  /*9f20*/  F2FP.BF16.F32.PACK_AB R18, R61, R18 ;  /* 0x000000123d12723e */ /* 0x000fe200000010ff */
[----:B------:R-:W-:Y:S01]  /*9f30*/  IMAD R4, R23, UR44, R4 ;  /* 0x0000002c17047c24 */ /* 0x000fe2000f8e0204 */
        /* <DEDUP_REMOVED lines=17> */
[----:B------:R-:W-:Y:S01]  /*a050*/  LOP3.LUT R58, R58, R59, RZ, 0x3c, !PT ;  /* 0x0000003b3a3a7212 */ /* 0x000fe200078e3cff */
[----:B------:R-:W-:Y:S01]  /*a060*/  IMAD.X R59, RZ, RZ, R203, P4 ;  /* 0x000000ffff3b7224 */ /* 0x000fe200020e06cb */
        /* <DEDUP_REMOVED lines=49> */
[----:B------:R-:W-:-:S02]  /*a380*/  F2FP.BF16.F32.PACK_AB R147, R3, R150 ;  /* 0x000000960393723e */ /* 0x000fc400000010ff */
[----:B------:R-:W-:Y:S02]  /*a390*/  LEA.HI R86, R86, R225, RZ, 0x5 ;  /* 0x000000e156567211 */ /* 0x000fe400078f28ff */
        /* <DEDUP_REMOVED lines=9> */
[----:B---3--:R-:W3:Y:S02]  /*a430*/  FENCE.VIEW.ASYNC.S ;  /* 0x00000000000073c6 */ /* 0x008ee40000000000 */
[----:B---3--:R-:W-:Y:S06]  /*a440*/  BAR.ARV 0x1, 0x120 ;  /* 0x0044800000007b1d */ /* 0x008fec0000002000 */
[----:B------:R-:W-:Y:S01]  /*a450*/  ISETP.GE.OR P0, PT, R27, UR6, P0 ;  /* 0x000000061b007c0c */ /* 0x000fe20008706670 */
[----:B------:R-:W-:Y:S01]  /*a460*/  ULDC.64 UR6, c[0x0][0xc40] ;  /* 0x0003100000067ab9 */ /* 0x000fe20000000a00 */
[----:B------:R-:W3:Y:S01]  /*a470*/  SHFL.IDX PT, R3, R86, RZ, 0x1f ;  /* 0x00001fff56037589 */ /* 0x000ee200000e0000 */
[----:B------:R-:W-:-:S02]  /*a480*/  IADD3.X R5, R5, R21, R4, P2, !PT ;  /* 0x0000001505057210 */ /* 0x000fc400017fe404 */
[----:B------:R-:W-:-:S04]  /*a490*/  LEA R4, P2, R6, UR6, 0x2 ;  /* 0x0000000606047c11 */ /* 0x000fc8000f8410ff */
[----:B------:R-:W-:-:S05]  /*a4a0*/  LEA.HI.X R5, R6, UR7, R5, 0x2, P2 ;  /* 0x0000000706057c11 */ /* 0x000fca00090f1405 */
[----:B------:R4:W-:Y:S04]  /*a4b0*/  @!P1 STG.E desc[UR46][R4.64+0x20], R2 ;  /* 0x0000200204009986 */ /* 0x0009e8000c10192e */
[----:B------:R4:W-:Y:S01]  /*a4c0*/  @!P0 STG.E desc[UR46][R4.64], R0 ;  /* 0x0000000004008986 */ /* 0x0009e2000c10192e */
[----:B---3--:R-:W-:-:S13]  /*a4d0*/  ISETP.NE.AND P0, PT, R3, 0x7, PT ;  /* 0x000000070300780c */ /* 0x008fda0003f05270 */
[----:B----4-:R-:W-:Y:S05]  /*a4e0*/  @P0 BRA `(.L_x_10653) ;  /* 0x0000000c00040947 */ /* 0x010fea0003800000 */
        /* <DEDUP_REMOVED lines=14> */
[----:B---3--:R-:W-:Y:S01]  /*a5d0*/  UMOV UR40, UR5 ;  /* 0x0000000500287c82 */ /* 0x008fe20008000000 */
[----:B------:R-:W-:Y:S01]  /*a5e0*/  UMOV UR41, UR8 ;  /* 0x0000000800297c82 */ /* 0x000fe20008000000 */
[----:B------:R-:W-:Y:S01]  /*a5f0*/  UMOV UR5, 0x80 ;  /* 0x0000008000057882 */ /* 0x000fe20000000000 */
[----:B------:R3:W-:Y:S02]  /*a600*/  UTMASTG.5D [UR40], [UR6] ;  /* 0x00000028060073b5 */ /* 0x0007e40008020000 */
[----:B---3--:R-:W-:Y:S01]  /*a610*/  UMOV UR40, UR9 ;  /* 0x0000000900287c82 */ /* 0x008fe20008000000 */
[----:B------:R-:W-:Y:S01]  /*a620*/  UMOV UR41, UR5 ;  /* 0x0000000500297c82 */ /* 0x000fe20008000000 */
[----:B------:R-:W-:Y:S01]  /*a630*/  UMOV UR5, 0xc0 ;  /* 0x000000c000057882 */ /* 0x000fe20000000000 */
[----:B------:R3:W-:Y:S02]  /*a640*/  UTMASTG.5D [UR40], [UR6] ;  /* 0x00000028060073b5 */ /* 0x0007e40008020000 */
[----:B---3--:R-:W-:Y:S01]  /*a650*/  UMOV UR40, UR10 ;  /* 0x0000000a00287c82 */ /* 0x008fe20008000000 */
[----:B------:R-:W-:Y:S01]  /*a660*/  UMOV UR41, UR5 ;  /* 0x0000000500297c82 */ /* 0x000fe20008000000 */
[----:B------:R-:W-:Y:S01]  /*a670*/  UIADD3 UR5, UR39, 0x32420, URZ ;  /* 0x0003242027057890 */ /* 0x000fe2000fffe03f */
[----:B------:R3:W-:Y:S03]  /*a680*/  UTMASTG.5D [UR40], [UR6] ;  /* 0x00000028060073b5 */ /* 0x0007e60008020000 */
[----:B------:R-:W-:Y:S01]  /*a690*/  UPRMT UR5, URZ, 0x654, UR5 ;  /* 0x000006543f057896 */ /* 0x000fe20008000005 */
[----:B------:R0:W-:Y:S01]  /*a6a0*/  UTMACMDFLUSH ;  /* 0x00000000000079b7 */ /* 0x0001e20000000000 */
[----:B------:R-:W-:-:S07]  /*a6b0*/  DEPBAR.LE SB0, 0x0 ;  /* 0x000080000000791a */ /* 0x000fce0000000000 */
[----:B---3--:R-:W-:Y:S03]  /*a6c0*/  SYNCS.ARRIVE.TRANS64.RED.A1T0 RZ, [UR5], RZ ;  /* 0x000000ffffff79a7 */ /* 0x008fe60008100405 */
.L_x_10655:
[----:B------:R-:W-:Y:S05]  /*a6d0*/  BSYNC B0 ;  /* 0x0000000000007941 */ /* 0x000fea0003800000 */
.L_x_10654:
[----:B------:R-:W-:Y:S05]  /*a6e0*/  BRA `(.L_x_10653) ;  /* 0x0000000800847947 */ /* 0x000fea0003800000 */
.L_x_10652:
[----:B------:R-:W3:Y:S01]  /*a6f0*/  LDC R12, c[0x0][0xeac] ;  /* 0x0003ab00ff0c7b82 */ /* 0x000ee20000000800 */
[----:B------:R-:W-:Y:S01]  /*a700*/  ISETP.GT.AND P0, PT, R225, 0x7f, PT ;  /* 0x0000007fe100780c */ /* 0x000fe20003f04270 */
[----:B------:R-:W-:Y:S01]  /*a710*/  USHF.R.S32.HI UR5, URZ, 0x1f, UR43 ;  /* 0x0000001f3f057899 */ /* 0x000fe2000801142b */
[----:B------:R-:W-:Y:S01]  /*a720*/  BSSY B0, `(.L_x_10656) ;  /* 0x000001c000007945 */ /* 0x000fe20003800000 */
[----:B------:R-:W-:Y:S01]  /*a730*/  USHF.R.S32.HI UR6, URZ, 0x1f, UR44 ;  /* 0x0000001f3f067899 */ /* 0x000fe2000801142c */
[----:B------:R-:W-:Y:S02]  /*a740*/  SHF.R.S32.HI R219, RZ, 0x1f, R218 ;  /* 0x0000001fffdb7819 */ /* 0x000fe400000114da */
[----:B------:R-:W-:Y:S01]  /*a750*/  SHF.R.S32.HI R14, RZ, 0x1f, R225 ;  /* 0x0000001fff0e7819 */ /* 0x000fe200000114e1 */
[----:B------:R-:W4:Y:S08]  /*a760*/  LDC.64 R6, c[0x0][0xbe0] ;  /* 0x0002f800ff067b82 */ /* 0x000f300000000a00 */
[----:B------:R-:W1:Y:S01]  /*a770*/  LDC.64 R8, c[0x0][0xbe8] ;  /* 0x0002fa00ff087b82 */ /* 0x000e620000000a00 */
[----:B------:R-:W-:Y:S05]  /*a780*/  @P0 BRA `(.L_x_10657) ;  /* 0x0000000000540947 */ /* 0x000fea0003800000 */
[----:B------:R-:W5:Y:S01]  /*a790*/  S2R R0, SR_TID.X ;  /* 0x0000000000007919 */ /* 0x000f620000002100 */
[----:B------:R-:W-:Y:S01]  /*a7a0*/  ULDC UR7, c[0x0][0xb88] ;  /* 0x0002e20000077ab9 */ /* 0x000fe20000000800 */
[----:B-----5:R-:W-:-:S04]  /*a7b0*/  IADD3 R2, R221, -0x80, R0 ;  /* 0xffffff80dd027810 */ /* 0x020fc80007ffe000 */
[----:B------:R-:W-:-:S13]  /*a7c0*/  ISETP.GE.AND P0, PT, R2, UR7, PT ;  /* 0x0000000702007c0c */ /* 0x000fda000bf06270 */
[----:B------:R-:W-:Y:S05]  /*a7d0*/  @P0 BRA `(.L_x_10657) ;  /* 0x0000000000400947 */ /* 0x000fea0003800000 */
[----:B------:R-:W5:Y:S01]  /*a7e0*/  LDC.64 R4, c[0x0][0xc70] ;  /* 0x00031c00ff047b82 */ /* 0x000f620000000a00 */
[----:B------:R-:W-:Y:S01]  /*a7f0*/  SHF.R.S32.HI R3, RZ, 0x1f, R2 ;  /* 0x0000001fff037819 */ /* 0x000fe20000011402 */
[----:B------:R-:W-:-:S06]  /*a800*/  ULDC.64 UR8, c[0x0][0xc40] ;  /* 0x0003100000087ab9 */ /* 0x000fcc0000000a00 */
[----:B------:R-:W1:Y:S01]  /*a810*/  LDC.64 R10, c[0x0][0xc78] ;  /* 0x00031e00ff0a7b82 */ /* 0x000e620000000a00 */
[C---:B-----5:R-:W-:Y:S02]  /*a820*/  IMAD R0, R4.reuse, UR5, RZ ;  /* 0x0000000504007c24 */ /* 0x060fe4000f8e02ff */
[----:B------:R-:W-:-:S04]  /*a830*/  IMAD.WIDE.U32 R2, R4, UR43, R2 ;  /* 0x0000002b04027c25 */ /* 0x000fc8000f8e0002 */
[----:B------:R-:W-:Y:S02]  /*a840*/  IMAD R5, R5, UR43, R0 ;  /* 0x0000002b05057c24 */ /* 0x000fe4000f8e0200 */
[C---:B-1----:R-:W-:Y:S02]  /*a850*/  IMAD R0, R10.reuse, UR6, RZ ;  /* 0x000000060a007c24 */ /* 0x042fe4000f8e02ff */
[----:B------:R-:W-:Y:S02]  /*a860*/  IMAD.IADD R3, R3, 0x1, R5 ;  /* 0x0000000103037824 */ /* 0x000fe400078e0205 */
[----:B------:R-:W-:Y:S02]  /*a870*/  IMAD R5, R11, UR44, R0 ;  /* 0x0000002c0b057c24 */ /* 0x000fe4000f8e0200 */
[----:B------:R-:W-:-:S05]  /*a880*/  IMAD.WIDE.U32 R2, R10, UR44, R2 ;  /* 0x0000002c0a027c25 */ /* 0x000fca000f8e0002 */
[----:B------:R-:W-:Y:S02]  /*a890*/  IADD3 R3, R3, R5, RZ ;  /* 0x0000000503037210 */ /* 0x000fe40007ffe0ff */
[----:B------:R-:W-:-:S04]  /*a8a0*/  LEA R4, P0, R2, UR8, 0x2 ;  /* 0x0000000802047c11 */ /* 0x000fc8000f8010ff */
[----:B------:R-:W-:Y:S01]  /*a8b0*/  LEA.HI.X R5, R2, UR9, R3, 0x2, P0 ;  /* 0x0000000902057c11 */ /* 0x000fe200080f1403 */
[----:B------:R-:W-:-:S05]  /*a8c0*/  IMAD.MOV.U32 R3, RZ, RZ, -0x800000 ;  /* 0xff800000ff037424 */ /* 0x000fca00078e00ff */
[----:B------:R1:W-:Y:S03]  /*a8d0*/  STG.E desc[UR46][R4.64], R3 ;  /* 0x0000000304007986 */ /* 0x0003e6000c10192e */
.L_x_10657:
[----:B------:R-:W-:Y:S05]  /*a8e0*/  BSYNC B0 ;  /* 0x0000000000007941 */ /* 0x000fea0003800000 */
.L_x_10656:
[----:B----4-:R-:W-:Y:S01]  /*a8f0*/  IMAD R0, R6, UR5, RZ ;  /* 0x0000000506007c24 */ /* 0x010fe2000f8e02ff */
[----:B------:R-:W-:Y:S01]  /*a900*/  LEA.HI R14, R14, R225, RZ, 0x3 ;  /* 0x000000e10e0e7211 */ /* 0x000fe200078f18ff */
[----:B------:R-:W-:Y:S01]  /*a910*/  ULDC UR5, c[0x0][0xb88] ;  /* 0x0002e20000057ab9 */ /* 0x000fe20000000800 */
[----:B-1----:R-:W-:Y:S01]  /*a920*/  IMAD.WIDE.U32 R4, R6, UR43, R218 ;  /* 0x0000002b06047c25 */ /* 0x002fe2000f8e00da */
[----:B------:R-:W-:Y:S01]  /*a930*/  UIADD3 UR42, -UR42, UR5, URZ ;  /* 0x000000052a2a7290 */ /* 0x000fe2000fffe13f */
[----:B------:R-:W-:Y:S01]  /*a940*/  SHF.R.S32.HI R2, RZ, 0x3, R14 ;  /* 0x00000003ff027819 */ /* 0x000fe2000001140e */
[----:B------:R-:W-:Y:S01]  /*a950*/  ULOP3.LUT UR40, URZ, UR40, URZ, 0x33, !UPT ;  /* 0x000000283f287292 */ /* 0x000fe2000f8e333f */
[----:B------:R-:W-:Y:S01]  /*a960*/  IMAD R3, R7, UR43, R0 ;  /* 0x0000002b07037c24 */ /* 0x000fe2000f8e0200 */
[----:B------:R-:W-:Y:S02]  /*a970*/  BSSY B0, `(.L_x_10658) ;  /* 0x0000026000007945 */ /* 0x000fe40003800000 */
[C---:B------:R-:W-:Y:S01]  /*a980*/  ISETP.GE.AND P2, PT, R2.reuse, UR42, PT ;  /* 0x0000002a02007c0c */ /* 0x040fe2000bf46270 */
[----:B------:R-:W-:-:S02]  /*a990*/  VIADD R0, R2, 0x20 ;  /* 0x0000002002007836 */ /* 0x000fc40000000000 */
[----:B------:R-:W-:Y:S02]  /*a9a0*/  VIADD R6, R2, 0x40 ;  /* 0x0000004002067836 */ /* 0x000fe40000000000 */
[----:B------:R-:W-:Y:S01]  /*a9b0*/  IMAD.IADD R5, R5, 0x1, R3 ;  /* 0x0000000105057824 */ /* 0x000fe200078e0203 */
[----:B------:R-:W-:Y:S01]  /*a9c0*/  ISETP.GE.AND P0, PT, R0, UR42, PT ;  /* 0x0000002a00007c0c */ /* 0x000fe2000bf06270 */
[----:B------:R-:W-:Y:S01]  /*a9d0*/  IMAD R0, R8, UR6, RZ ;  /* 0x0000000608007c24 */ /* 0x000fe2000f8e02ff */
[----:B------:R-:W-:Y:S01]  /*a9e0*/  SHF.R.S32.HI R3, RZ, 0x1f, R2 ;  /* 0x0000001fff037819 */ /* 0x000fe20000011402 */
[----:B---3--:R-:W-:Y:S01]  /*a9f0*/  VIADD R11, R12, UR40 ;  /* 0x000000280c0b7c36 */ /* 0x008fe20008000000 */
[----:B------:R-:W-:Y:S01]  /*aa00*/  ISETP.GE.AND P1, PT, R6, UR42, PT ;  /* 0x0000002a06007c0c */ /* 0x000fe2000bf26270 */
        /* <DEDUP_REMOVED lines=28> */
.L_x_10659:
[----:B------:R-:W-:Y:S05]  /*abd0*/  BSYNC B0 ;  /* 0x0000000000007941 */ /* 0x000fea0003800000 */
.L_x_10658:
[----:B------:R-:W-:Y:S01]  /*abe0*/  BSSY B0, `(.L_x_10660) ;  /* 0x000001b000007945 */ /* 0x000fe20003800000 */
[----:B------:R-:W-:-:S03]  /*abf0*/  ISETP.GE.AND P2, PT, R0, UR42, PT ;  /* 0x0000002a00007c0c */ /* 0x000fc6000bf46270 */
[----:B------:R-:W-:Y:S10]  /*ac00*/  @P0 BRA `(.L_x_10661) ;  /* 0x0000000000600947 */ /* 0x000ff40003800000 */
[----:B-1----:R-:W-:Y:S01]  /*ac10*/  IADD3 R9, P0, R4, 0x20, RZ ;  /* 0x0000002004097810 */ /* 0x002fe20007f1e0ff */
        /* <DEDUP_REMOVED lines=23> */
.L_x_10661:
[----:B------:R-:W-:Y:S05]  /*ad90*/  BSYNC B0 ;  /* 0x0000000000007941 */ /* 0x000fea0003800000 */
.L_x_10660:
[----:B------:R-:W-:Y:S04]  /*ada0*/  BSSY B0, `(.L_x_10662) ;  /* 0x000001a000007945 */ /* 0x000fe80003800000 */
[----:B------:R-:W-:Y:S05]  /*adb0*/  @P1 BRA `(.L_x_10663) ;  /* 0x0000000000601947 */ /* 0x000fea0003800000 */
[----:B-1-3--:R-:W-:Y:S01]  /*adc0*/  IADD3 R9, P0, R4, 0x40, RZ ;  /* 0x0000004004097810 */ /* 0x00afe20007f1e0ff */
        /* <DEDUP_REMOVED lines=23> */
.L_x_10663:
[----:B------:R-:W-:Y:S05]  /*af40*/  BSYNC B0 ;  /* 0x0000000000007941 */ /* 0x000fea0003800000 */
.L_x_10662:
        /* <DEDUP_REMOVED lines=26> */
.L_x_10664:
[----:B------:R-:W-:Y:S05]  /*b0f0*/  BSYNC B0 ;  /* 0x0000000000007941 */ /* 0x000fea0003800000 */
.L_x_10653:
[----:B------:R-:W5:Y:S02]  /*b100*/  LDC R0, c[0x0][0xea8] ;  /* 0x0003aa00ff007b82 */ /* 0x000f640000000800 */
[----:B-----5:R-:W-:-:S13]  /*b110*/  ISETP.LE.AND P0, PT, R0, UR4, PT ;  /* 0x0000000400007c0c */ /* 0x020fda000bf03270 */
[----:B------:R-:W-:Y:S05]  /*b120*/  @!P0 BRA `(.L_x_10665) ;  /* 0xffffff5c003c8947 */ /* 0x000fea000383ffff */
[----:B------:R-:W-:Y:S05]  /*b130*/  EXIT ;  /* 0x000000000000794d */ /* 0x000fea0003800000 */
.L_x_10616:
[----:B------:R-:W-:-:S08]  /*b140*/  NOP ;  /* 0x0000000000007918 */ /* 0x000fd00000000000 */
[----:B---3--:R-:W1:-:S00]  /*b150*/  USETMAXREG.DEALLOC.CTAPOOL 0x18 ;  /* 0x00000018000079c8 */ /* 0x008e4000080e0500 */
        /* <DEDUP_REMOVED lines=12> */
[----:B------:R-:W-:Y:S01]  /*b220*/  ULDC UR44, c[0x0][0xc] ;  /* 0x00000300002c7ab9 */ /* 0x000fe20000000800 */
[----:B------:R-:W-:Y:S01]  /*b230*/  IMAD.MOV.U32 R17, RZ, RZ, 0x1 ;  /* 0x00000001ff117424 */ /* 0x000fe200078e00ff */
[----:B------:R-:W-:Y:S01]  /*b240*/  ULDC.64 UR38, c[0x0][0x198] ;  /* 0x0000660000267ab9 */ /* 0x000fe20000000a00 */
[----:B------:R-:W-:Y:S01]  /*b250*/  IMAD.MOV.U32 R16, RZ, RZ, RZ ;  /* 0x000000ffff107224 */ /* 0x000fe200078e00ff */
[----:B------:R1:W-:Y:S04]  /*b260*/  STL [R1], R0 ;  /* 0x0000000001007387 */ /* 0x0003e80000100800 */
[----:B------:R1:W-:Y:S02]  /*b270*/  STL [R1+0x4], RZ ;  /* 0x000004ff01007387 */ /* 0x0003e40000100800 */
.L_x_10716:
[----:B--23--:R-:W2:Y:S01]  /*b280*/  LDL R6, [R1] ;  /* 0x0000000001067983 */ /* 0x00cea20000100800 */
        /* <DEDUP_REMOVED lines=12> */
[----:B----4-:R-:W-:Y:S05]  /*b350*/  @!P0 BRA `(.L_x_10667) ;  /* 0x0000000000208947 */ /* 0x010fea0003800000 */
        /* <DEDUP_REMOVED lines=8> */
.L_x_10667:
[----:B------:R-:W-:Y:S01]  /*b3e0*/  ULDC UR11, c[0x0][0xec4] ;  /* 0x0003b100000b7ab9 */ /* 0x000fe20000000800 */
[----:B------:R-:W-:Y:S01]  /*b3f0*/  UMOV UR9, UR10 ;  /* 0x0000000a00097c82 */ /* 0x000fe20008000000 */
[----:B------:R-:W-:-:S11]  /*b400*/  UISETP.NE.AND UP0, UPT, UR11, 0x1, UPT ;  /* 0x000000010b00788c */ /* 0x000fd6000bf05270 */
[----:B------:R-:W-:Y:S02]  /*b410*/  @UP0 ULDC.64 UR12, c[0x0][0xec8] ;  /* 0x0003b200000c0ab9 */ /* 0x000fe40000000a00 */
[----:B------:R-:W-:-:S04]  /*b420*/  UIMAD.WIDE.U32 UR6, UR10, UR12, URZ ;  /* 0x0000000c0a0672a5 */ /* 0x000fc8000f8e003f */
[----:B------:R-:W-:-:S04]  /*b430*/  @UP0 USHF.R.U32.HI UR9, URZ, UR13, UR7 ;  /* 0x0000000d3f090299 */ /* 0x000fc80008011607 */
[----:B------:R-:W-:-:S12]  /*b440*/  UIMAD UR6, UR9, UR11, URZ ;  /* 0x0000000b090672a4 */ /* 0x000fd8000f8e023f */
.L_x_10668:
[----:B------:R-:W1:Y:S01]  /*b450*/  LDC R0, c[0x0][0x404] ;  /* 0x00010100ff007b82 */ /* 0x000e620000000800 */
[----:B------:R-:W-:Y:S01]  /*b460*/  ULOP3.LUT UR7, URZ, UR9, URZ, 0x33, !UPT ;  /* 0x000000093f077292 */ /* 0x000fe2000f8e333f */
[----:B------:R-:W-:Y:S01]  /*b470*/  BSSY B6, `(.L_x_10669) ;  /* 0x000027a000067945 */ /* 0x000fe20003800000 */
[----:B------:R-:W-:Y:S01]  /*b480*/  ULDC.64 UR12, c[0x0][0x3f8] ;  /* 0x0000fe00000c7ab9 */ /* 0x000fe20000000a00 */
[----:B------:R-:W-:Y:S01]  /*b490*/  ULDC UR9, c[0x0][0xeac] ;  /* 0x0003ab0000097ab9 */ /* 0x000fe20000000800 */
[----:B------:R-:W-:Y:S01]  /*b4a0*/  ISETP.NE.U32.AND P0, PT, RZ, UR12, PT ;  /* 0x0000000cff007c0c */ /* 0x000fe2000bf05070 */
[----:B------:R-:W-:Y:S02]  /*b4b0*/  UIADD3 UR7, UR7, UR9, URZ ;  /* 0x0000000907077290 */ /* 0x000fe4000fffe03f */
[----:B------:R-:W2:Y:S01]  /*b4c0*/  LDC R2, c[0x0][0x288] ;  /* 0x0000a200ff027b82 */ /* 0x000ea20000000800 */
[----:B------:R-:W-:Y:S01]  /*b4d0*/  ISETP.NE.AND.EX P0, PT, RZ, UR13, PT, P0 ;  /* 0x0000000dff007c0c */ /* 0x000fe2000bf05300 */
[----:B------:R-:W-:Y:S01]  /*b4e0*/  USHF.L.U32 UR41, UR7, 0x7, URZ ;  /* 0x0000000707297899 */ /* 0x000fe2000800063f */
[----:B------:R-:W-:Y:S01]  /*b4f0*/  ULDC UR9, c[0x0][0xeb8] ;  /* 0x0003ae0000097ab9 */ /* 0x000fe20000000800 */
[----:B------:R-:W-:-:S02]  /*b500*/  UIADD3 UR6, UR10, -UR6, URZ ;  /* 0x800000060a067290 */ /* 0x000fc4000fffe03f */
[----:B------:R-:W-:Y:S02]  /*b510*/  UISETP.NE.AND UP0, UPT, UR9, 0x1, UPT ;  /* 0x000000010900788c */ /* 0x000fe4000bf05270 */
[----:B------:R-:W3:Y:S01]  /*b520*/  LDC R4, c[0x0][0x2e0] ;  /* 0x0000b800ff047b82 */ /* 0x000ee20000000800 */
[----:B------:R-:W-:Y:S01]  /*b530*/  IMAD.U32 R5, RZ, RZ, UR41 ;  /* 0x00000029ff057e24 */ /* 0x000fe2000f8e00ff */
[----:B------:R-:W-:Y:S02]  /*b540*/  ULDC UR7, c[0x0][0xec4] ;  /* 0x0003b10000077ab9 */ /* 0x000fe40000000800 */
[----:B------:R-:W-:Y:S01]  /*b550*/  UIMAD UR8, UR8, UR7, UR6 ;  /* 0x00000007080872a4 */ /* 0x000fe2000f8e0206 */
[----:B-1----:R-:W-:-:S04]  /*b560*/  SEL R3, R0, 0x1, P0 ;  /* 0x0000000100037807 */ /* 0x002fc80000000000 */
[----:B------:R-:W-:Y:S01]  /*b570*/  @UP0 ULDC UR6, c[0x0][0xebc] ;  /* 0x0003af0000060ab9 */ /* 0x000fe20000000800 */
[----:B------:R-:W-:Y:S01]  /*b580*/  @UP0 ULDC UR10, c[0x0][0xec0] ;  /* 0x0003b000000a0ab9 */ /* 0x000fe20000000800 */
[----:B------:R-:W-:Y:S02]  /*b590*/  UIMAD.WIDE.U32 UR6, UR8, UR6, URZ ;  /* 0x00000006080672a5 */ /* 0x000fe4000f8e003f */
[----:B------:R-:W-:Y:S01]  /*b5a0*/  UMOV UR43, UR8 ;  /* 0x00000008002b7c82 */ /* 0x000fe20008000000 */
[----:B--2---:R-:W-:Y:S01]  /*b5b0*/  IADD3 R2, R5, 0xdf, -R2 ;  /* 0x000000df05027810 */ /* 0x004fe20007ffe802 */
[----:B------:R-:W-:-:S04]  /*b5c0*/  @UP0 USHF.R.U32.HI UR43, URZ, UR10, UR7 ;  /* 0x0000000a3f2b0299 */ /* 0x000fc80008011607 */
[----:B------:R-:W-:Y:S01]  /*b5d0*/  UIADD3 UR42, -UR43, URZ, URZ ;  /* 0x0000003f2b2a7290 */ /* 0x000fe2000fffe13f */
[----:B---3--:R-:W-:-:S03]  /*b5e0*/  IMAD R0, R3, R4, 0x5f ;  /* 0x0000005f03007424 */ /* 0x008fc600078e0204 */
[----:B------:R-:W-:Y:S01]  /*b5f0*/  UIMAD UR42, UR9, UR42, UR8 ;  /* 0x0000002a092a72a4 */ /* 0x000fe2000f8e0208 */
[----:B------:R-:W-:Y:S02]  /*b600*/  IMAD R2, R3, R4, R2 ;  /* 0x0000000403027224 */ /* 0x000fe400078e0202 */
[----:B------:R-:W-:-:S04]  /*b610*/  IMAD.HI R0, R0, 0x2aaaaaab, RZ ;  /* 0x2aaaaaab00007827 */ /* 0x000fc800078e02ff */
[----:B------:R-:W-:Y:S01]  /*b620*/  IMAD.HI R2, R2, 0x2aaaaaab, RZ ;  /* 0x2aaaaaab02027827 */ /* 0x000fe200078e02ff */
[----:B------:R-:W-:-:S04]  /*b630*/  SHF.R.U32.HI R3, RZ, 0x1f, R0 ;  /* 0x0000001fff037819 */ /* 0x000fc80000011600 */
[----:B------:R-:W-:Y:S02]  /*b640*/  SHF.R.U32.HI R5, RZ, 0x1f, R2 ;  /* 0x0000001fff057819 */ /* 0x000fe40000011602 */
[----:B------:R-:W-:Y:S02]  /*b650*/  LEA.HI.SX32 R3, R0, R3, 0x1c ;  /* 0x0000000300037211 */ /* 0x000fe400078fe2ff */
[----:B------:R-:W-:-:S04]  /*b660*/  LEA.HI.SX32 R2, R2, R5, 0x1c ;  /* 0x0000000502027211 */ /* 0x000fc800078fe2ff */
[----:B------:R-:W-:-:S04]  /*b670*/  VIMNMX R19, R3, R2, PT ;  /* 0x0000000203137248 */ /* 0x000fc80003fe0100 */
[----:B------:R-:W-:-:S13]  /*b680*/  ISETP.GT.AND P0, PT, R19, RZ, PT ;  /* 0x000000ff1300720c */ /* 0x000fda0003f04270 */
        /* <DEDUP_REMOVED lines=19> */
.L_x_10670:
        /* <DEDUP_REMOVED lines=22> */
.L_x_10672:
        /* <DEDUP_REMOVED lines=19> */
.L_x_10674:
        /* <DEDUP_REMOVED lines=16> */
.L_x_10673:
[----:B------:R-:W-:Y:S01]  /*bb50*/  ULDC.64 UR4, c[0x0][0xaf0] ;  /* 0x0002bc0000047ab9 */ /* 0x000fe20000000a00 */
[----:B------:R-:W-:Y:S01]  /*bb60*/  IMAD.U32 R5, RZ, RZ, UR43 ;  /* 0x0000002bff057e24 */ /* 0x000fe2000f8e00ff */
[----:B------:R-:W-:Y:S01]  /*bb70*/  ISETP.NE.U32.AND P0, PT, RZ, UR4, PT ;  /* 0x00000004ff007c0c */ /* 0x000fe2000bf05070 */
[----:B------:R-:W1:Y:S01]  /*bb80*/  LDC R0, c[0x0][0x428] ;  /* 0x00010a00ff007b82 */ /* 0x000e620000000800 */
[----:B------:R-:W-:Y:S01]  /*bb90*/  MOV R6, UR43 ;  /* 0x0000002b00067c02 */ /* 0x000fe20008000f00 */
        /* <DEDUP_REMOVED lines=25> */
.L_x_10729:
[----:B------:R-:W-:Y:S01]  /*bd30*/  UMOV UR4, 0xffffffff ;  /* 0xffffffff00047882 */ /* 0x000fe20000000000 */
[----:B------:R-:W-:Y:S02]  /*bd40*/  SHF.R.S32.HI R7, RZ, 0x1f, R6 ;  /* 0x0000001fff077819 */ /* 0x000fe40000011406 */
[----:B------:R-:W-:Y:S05]  /*bd50*/  BRA.DIV UR4, `(.L_x_10676) ;  /* 0x0000002604b47947 */ /* 0x000fea000b800000 */
[----:B------:R-:W-:-:S13]  /*bd60*/  ELECT P6, URZ, PT ;  /* 0x00000000003f782f */ /* 0x000fda00038c0000 */
.L_x_10732:
        /* <DEDUP_REMOVED lines=20> */
.L_x_10678:
[----:B-1----:R-:W-:Y:S01]  /*beb0*/  IMAD R10, R16, 0x8, R18 ;  /* 0x00000008100a7824 */ /* 0x002fe200078e0212 */
[----:B------:R-:W-:-:S04]  /*bec0*/  SHF.L.U32 R5, R17, 0x1f, RZ ;  /* 0x0000001f11057819 */ /* 0x000fc800000006ff */
[----:B------:R-:W1:Y:S02]  /*bed0*/  SYNCS.PHASECHK.TRANS64.TRYWAIT P2, [R10+URZ+0x32440], R5 ;  /* 0x032440050a0075a7 */ /* 0x000e64000804017f */
[----:B-1----:R-:W-:Y:S05]  /*bee0*/  @!P2 BRA `(.L_x_10679) ;  /* 0x000000240070a947 */ /* 0x002fea0003800000 */
.L_x_10733:
        /* <DEDUP_REMOVED lines=11> */
.L_x_10680:
        /* <DEDUP_REMOVED lines=16> */
.L_x_10677:
[----:B------:R-:W2:Y:S01]  /*c0a0*/  LDL.LU R9, [R1+0x4] ;  /* 0x0000040001097983 */ /* 0x000ea20000300800 */
[----:B------:R-:W-:Y:S05]  /*c0b0*/  WARPSYNC.ALL ;  /* 0x0000000000007948 */ /* 0x000fea0003800000 */
[----:B------:R-:W-:Y:S01]  /*c0c0*/  BAR.SYNC.DEFER_BLOCKING 0x8, 0x120 ;  /* 0x0204800000007b1d */ /* 0x000fe20000010000 */
[----:B------:R-:W-:-:S05]  /*c0d0*/  ELECT P2, URZ, PT ;  /* 0x00000000003f782f */ /* 0x000fca0003840000 */
[----:B------:R-:W-:Y:S01]  /*c0e0*/  BSSY B0, `(.L_x_10681) ;  /* 0x0000030000007945 */ /* 0x000fe20003800000 */
[----:B--2---:R-:W-:-:S05]  /*c0f0*/  VIADD R9, R9, 0x1 ;  /* 0x0000000109097836 */ /* 0x004fca0000000000 */
[----:B------:R1:W-:Y:S02]  /*c100*/  STL [R1+0x4], R9 ;  /* 0x0000040901007387 */ /* 0x0003e40000100800 */
[----:B------:R-:W-:Y:S05]  /*c110*/  @!P2 BRA `(.L_x_10682) ;  /* 0x0000000000b0a947 */ /* 0x000fea0003800000 */
        /* <DEDUP_REMOVED lines=14> */
[----:B--2---:R-:W-:Y:S01]  /*c200*/  IMAD.MOV.U32 R5, RZ, RZ, 0x10000 ;  /* 0x00010000ff057424 */ /* 0x004fe200078e00ff */
        /* <DEDUP_REMOVED lines=22> */
[----:B--2---:R-:W-:Y:S01]  /*c370*/  UIADD3 UR8, UR17, 0x2e400, URZ ;  /* 0x0002e40011087890 */ /* 0x004fe2000fffe03f */
[----:B------:R-:W-:-:S02]  /*c380*/  UMOV UR10, 0xc0 ;  /* 0x000000c0000a7882 */ /* 0x000fc40000000000 */
[----:B------:R-:W-:Y:S01]  /*c390*/  UMOV UR17, UR33 ;  /* 0x0000002100117c82 */ /* 0x000fe20008000000 */
[----:B------:R-:W-:Y:S01]  /*c3a0*/  UMOV UR9, UR33 ;  /* 0x0000002100097c82 */ /* 0x000fe20008000000 */
[----:B------:R3:W-:Y:S04]  /*c3b0*/  UTMALDG.4D [UR16], [UR6], desc[UR14] ;  /* 0x00000e10060075b4 */ /* 0x0007e80008019000 */
[----:B------:R3:W-:Y:S02]  /*c3c0*/  UTMALDG.4D [UR8], [UR6], desc[UR14] ;  /* 0x00000e08060075b4 */ /* 0x0007e40008019000 */
[----:B---3--:R-:W-:Y:S01]  /*c3d0*/  NOP ;  /* 0x0000000000007918 */ /* 0x008fe20000000000 */
.L_x_10682:
[----:B------:R-:W-:Y:S05]  /*c3e0*/  BSYNC B0 ;  /* 0x0000000000007941 */ /* 0x000fea0003800000 */
.L_x_10681:
[----:B------:R-:W-:-:S04]  /*c3f0*/  LEA.HI R5, R9, R9, RZ, 0x1 ;  /* 0x0000000909057211 */ /* 0x000fc800078f08ff */
[----:B------:R-:W-:-:S05]  /*c400*/  LOP3.LUT R5, R5, 0xfffffffe, RZ, 0xc0, !PT ;  /* 0xfffffffe05057812 */ /* 0x000fca00078ec0ff */
[----:B------:R-:W-:-:S05]  /*c410*/  IMAD.IADD R5, R9, 0x1, -R5 ;  /* 0x0000000109057824 */ /* 0x000fca00078e0a05 */
[----:B------:R-:W-:-:S04]  /*c420*/  SHF.L.U32 R5, R5, 0x1f, RZ ;  /* 0x0000001f05057819 */ /* 0x000fc800000006ff */
[----:B------:R-:W2:Y:S02]  /*c430*/  SYNCS.PHASECHK.TRANS64.TRYWAIT P2, [R18+URZ+0x32420], R5 ;  /* 0x03242005120075a7 */ /* 0x000ea4000804017f */
[----:B--2---:R-:W-:Y:S05]  /*c440*/  @!P2 BRA `(.L_x_10683) ;  /* 0x00000020002ca947 */ /* 0x004fea0003800000 */
.L_x_10734:
[----:B------:R-:W-:Y:S01]  /*c450*/  ULDC.64 UR4, c[0x0][0x408] ;  /* 0x0001020000047ab9 */ /* 0x000fe20000000a00 */
[----:B------:R-:W-:Y:S04]  /*c460*/  BSSY B0, `(.L_x_10684) ;  /* 0x0000030000007945 */ /* 0x000fe80003800000 */
[----:B------:R-:W-:Y:S05]  /*c470*/  @!P6 BRA `(.L_x_10685) ;  /* 0x0000000000b8e947 */ /* 0x000fea0003800000 */
[----:B------:R-:W-:Y:S01]  /*c480*/  IMAD R10, R16, 0x8, R18 ;  /* 0x00000008100a7824 */ /* 0x000fe200078e0212 */
[----:B--2---:R-:W-:Y:S01]  /*c490*/  SHF.L.U32 R5, R17, 0x1f, RZ ;  /* 0x0000001f11057819 */ /* 0x004fe200000006ff */
[----:B-1----:R-:W1:Y:S03]  /*c4a0*/  S2R R9, SR_TID.X ;  /* 0x0000000000097919 */ /* 0x002e660000002100 */
[----:B------:R-:W2:Y:S01]  /*c4b0*/  SYNCS.PHASECHK.TRANS64.TRYWAIT P2, [R10+URZ+0x32460], R5 ;  /* 0x032460050a0075a7 */ /* 0x000ea2000804017f */
[----:B-1----:R-:W-:-:S04]  /*c4c0*/  LOP3.LUT R9, R9, 0x7f, RZ, 0xc0, !PT ;  /* 0x0000007f09097812 */ /* 0x002fc800078ec0ff */
[----:B------:R-:W-:Y:S01]  /*c4d0*/  ISETP.NE.AND P3, PT, R9, RZ, PT ;  /* 0x000000ff0900720c */ /* 0x000fe20003f65270 */
[----:B--2---:R-:W-:-:S12]  /*c4e0*/  @!P2 BRA `(.L_x_10686) ;  /* 0x000000200018a947 */ /* 0x004fd80003800000 */
.L_x_10735:
        /* <DEDUP_REMOVED lines=8> */
.L_x_10687:
        /* <DEDUP_REMOVED lines=31> */
.L_x_10685:
[----:B------:R-:W-:Y:S05]  /*c760*/  BSYNC B0 ;  /* 0x0000000000007941 */ /* 0x000fea0003800000 */
.L_x_10684:
[----:B------:R-:W-:-:S13]  /*c770*/  ISETP.GE.AND P2, PT, R19, 0x2, PT ;  /* 0x000000021300780c */ /* 0x000fda0003f46270 */
[----:B------:R-:W-:Y:S05]  /*c780*/  @!P2 BRA `(.L_x_10688) ;  /* 0x0000001000c4a947 */ /* 0x000fea0003800000 */
[C---:B--2---:R-:W-:Y:S01]  /*c790*/  LOP3.LUT R5, R19.reuse, 0x1, RZ, 0xc0, !PT ;  /* 0x0000000113057812 */ /* 0x044fe200078ec0ff */
[----:B-1----:R-:W-:-:S03]  /*c7a0*/  VIADD R9, R19, 0xfffffffe ;  /* 0xfffffffe13097836 */ /* 0x002fc60000000000 */
[----:B------:R-:W-:Y:S01]  /*c7b0*/  ISETP.NE.U32.AND P2, PT, R5, 0x1, PT ;  /* 0x000000010500780c */ /* 0x000fe20003f45070 */
[----:B------:R-:W-:-:S12]  /*c7c0*/  IMAD.MOV.U32 R8, RZ, RZ, R9 ;  /* 0x000000ffff087224 */ /* 0x000fd800078e0009 */
        /* <DEDUP_REMOVED lines=27> */
.L_x_10692:
[----:B-1----:R-:W1:Y:S01]  /*c980*/  S2R R2, SR_TID.X ;  /* 0x0000000000027919 */ /* 0x002e620000002100 */
[----:B------:R-:W-:Y:S02]  /*c990*/  SHF.L.U32 R3, R17, 0x1f, RZ ;  /* 0x0000001f11037819 */ /* 0x000fe400000006ff */
[----:B-1----:R-:W-:Y:S01]  /*c9a0*/  LOP3.LUT R5, R2, 0x7f, RZ, 0xc0, !PT ;  /* 0x0000007f02057812 */ /* 0x002fe200078ec0ff */
[----:B------:R-:W-:-:S03]  /*c9b0*/  IMAD R2, R16, 0x8, R18 ;  /* 0x0000000810027824 */ /* 0x000fc600078e0212 */
[----:B------:R-:W-:Y:S01]  /*c9c0*/  ISETP.NE.AND P2, PT, R5, RZ, PT ;  /* 0x000000ff0500720c */ /* 0x000fe20003f45270 */
[----:B------:R-:W1:Y:S02]  /*c9d0*/  SYNCS.PHASECHK.TRANS64.TRYWAIT P3, [R2+URZ+0x32440], R3 ;  /* 0x03244003020075a7 */ /* 0x000e64000806017f */
[----:B-1----:R-:W-:Y:S10]  /*c9e0*/  @!P3 BRA `(.L_x_10693) ;  /* 0x0000001800ecb947 */ /* 0x002ff40003800000 */
.L_x_10736:
        /* <DEDUP_REMOVED lines=8> */
.L_x_10694:
        /* <DEDUP_REMOVED lines=17> */
.L_x_10737:
        /* <DEDUP_REMOVED lines=8> */
.L_x_10696:
        /* <DEDUP_REMOVED lines=30> */
.L_x_10691:
[----:B------:R-:W-:Y:S05]  /*cde0*/  BSYNC B0 ;  /* 0x0000000000007941 */ /* 0x000fea0003800000 */
.L_x_10690:
[----:B------:R-:W-:-:S07]  /*cdf0*/  VIADD R8, R19, 0xfffffffd ;  /* 0xfffffffd13087836 */ /* 0x000fce0000000000 */
.L_x_10689:
[----:B------:R-:W-:Y:S01]  /*ce00*/  ISETP.NE.AND P2, PT, R9, RZ, PT ;  /* 0x000000ff0900720c */ /* 0x000fe20003f45270 */
[----:B------:R-:W-:-:S12]  /*ce10*/  BSSY B0, `(.L_x_10688) ;  /* 0x00000c8000007945 */ /* 0x000fd80003800000 */
[----:B------:R-:W-:Y:S05]  /*ce20*/  @!P2 BRA `(.L_x_10697) ;  /* 0x0000000c0018a947 */ /* 0x000fea0003800000 */
.L_x_10712:
        /* <DEDUP_REMOVED lines=27> */
.L_x_10700:
[----:B------:R-:W1:Y:S01]  /*cfe0*/  S2R R2, SR_TID.X ;  /* 0x0000000000027919 */ /* 0x000e620000002100 */
[----:B------:R-:W-:Y:S01]  /*cff0*/  IMAD R3, R9, 0x8, R18 ;  /* 0x0000000809037824 */ /* 0x000fe200078e0212 */
[----:B-1----:R-:W-:Y:S02]  /*d000*/  LOP3.LUT R5, R2, 0x7f, RZ, 0xc0, !PT ;  /* 0x0000007f02057812 */ /* 0x002fe400078ec0ff */
[----:B------:R-:W-:Y:S02]  /*d010*/  SHF.L.U32 R2, R17, 0x1f, RZ ;  /* 0x0000001f11027819 */ /* 0x000fe400000006ff */
[----:B------:R-:W-:Y:S02]  /*d020*/  ISETP.NE.AND P2, PT, R5, RZ, PT ;  /* 0x000000ff0500720c */ /* 0x000fe40003f45270 */
[----:B------:R-:W1:Y:S02]  /*d030*/  SYNCS.PHASECHK.TRANS64.TRYWAIT P3, [R3+URZ+0x32440], R2 ;  /* 0x03244002030075a7 */ /* 0x000e64000806017f */
[----:B-1----:R-:W-:Y:S09]  /*d040*/  @!P3 BRA `(.L_x_10701) ;  /* 0x00000014007cb947 */ /* 0x002ff20003800000 */
.L_x_10738:
        /* <DEDUP_REMOVED lines=8> */
.L_x_10702:
        /* <DEDUP_REMOVED lines=17> */
.L_x_10739:
        /* <DEDUP_REMOVED lines=8> */
.L_x_10704:
        /* <DEDUP_REMOVED lines=30> */
.L_x_10699:
[----:B------:R-:W-:Y:S05]  /*d440*/  BSYNC B1 ;  /* 0x0000000000017941 */ /* 0x000fea0003800000 */
.L_x_10698:
[----:B------:R-:W-:Y:S01]  /*d450*/  VIADD R9, R9, 0x1 ;  /* 0x0000000109097836 */ /* 0x000fe20000000000 */
        /* <DEDUP_REMOVED lines=25> */
.L_x_10707:
[----:B------:R-:W1:Y:S01]  /*d5f0*/  S2R R2, SR_TID.X ;  /* 0x0000000000027919 */ /* 0x000e620000002100 */
[----:B------:R-:W-:Y:S02]  /*d600*/  SHF.L.U32 R3, R17, 0x1f, RZ ;  /* 0x0000001f11037819 */ /* 0x000fe400000006ff */
[----:B-1----:R-:W-:Y:S01]  /*d610*/  LOP3.LUT R5, R2, 0x7f, RZ, 0xc0, !PT ;  /* 0x0000007f02057812 */ /* 0x002fe200078ec0ff */
[----:B------:R-:W-:-:S03]  /*d620*/  IMAD R2, R16, 0x8, R18 ;  /* 0x0000000810027824 */ /* 0x000fc600078e0212 */
[----:B------:R-:W-:Y:S01]  /*d630*/  ISETP.NE.AND P2, PT, R5, RZ, PT ;  /* 0x000000ff0500720c */ /* 0x000fe20003f45270 */
[----:B------:R-:W1:Y:S02]  /*d640*/  SYNCS.PHASECHK.TRANS64.TRYWAIT P3, [R2+URZ+0x32440], R3 ;  /* 0x03244003020075a7 */ /* 0x000e64000806017f */
[----:B-1----:R-:W-:Y:S10]  /*d650*/  @!P3 BRA `(.L_x_10708) ;  /* 0x000000100020b947 */ /* 0x002ff40003800000 */
.L_x_10740:
        /* <DEDUP_REMOVED lines=8> */
.L_x_10709:
        /* <DEDUP_REMOVED lines=17> */
.L_x_10741:
        /* <DEDUP_REMOVED lines=8> */
.L_x_10711:
        /* <DEDUP_REMOVED lines=30> */
.L_x_10706:
[----:B------:R-:W-:Y:S05]  /*da50*/  BSYNC B1 ;  /* 0x0000000000017941 */ /* 0x000fea0003800000 */
.L_x_10705:
[C---:B------:R-:W-:Y:S01]  /*da60*/  ISETP.GT.AND P2, PT, R8.reuse, 0x1, PT ;  /* 0x000000010800780c */ /* 0x040fe20003f44270 */
[----:B------:R-:W-:-:S12]  /*da70*/  VIADD R8, R8, 0xfffffffe ;  /* 0xfffffffe08087836 */ /* 0x000fd80000000000 */
[----:B------:R-:W-:Y:S05]  /*da80*/  @P2 BRA `(.L_x_10712) ;  /* 0xfffffff000e82947 */ /* 0x000fea000383ffff */
.L_x_10697:
[----:B------:R-:W-:Y:S05]  /*da90*/  BSYNC B0 ;  /* 0x0000000000007941 */ /* 0x000fea0003800000 */
.L_x_10688:
[----:B------:R3:W5:Y:S01]  /*daa0*/  LDL R6, [R1] ;  /* 0x0000000001067983 */ /* 0x0007620000100800 */
[----:B------:R-:W-:Y:S01]  /*dab0*/  VIADD R16, R16, 0x1 ;  /* 0x0000000110107836 */ /* 0x000fe20000000000 */
[----:B------:R-:W-:Y:S04]  /*dac0*/  BSSY B0, `(.L_x_10713) ;  /* 0x0000012000007945 */ /* 0x000fe80003800000 */
[----:B------:R-:W-:-:S04]  /*dad0*/  ISETP.NE.AND P0, PT, R16, 0x2, PT ;  /* 0x000000021000780c */ /* 0x000fc80003f05270 */
[----:B------:R-:W-:-:S04]  /*dae0*/  SEL R0, RZ, 0x1, P0 ;  /* 0x00000001ff007807 */ /* 0x000fc80000000000 */
[----:B------:R-:W-:Y:S01]  /*daf0*/  LOP3.LUT R17, R17, R0, RZ, 0x3c, !PT ;  /* 0x0000000011117212 */ /* 0x000fe200078e3cff */
[----:B---3--:R-:W-:Y:S06]  /*db00*/  @P1 BRA `(.L_x_10714) ;  /* 0x0000000000341947 */ /* 0x008fec0003800000 */
[----:B--2---:R-:W2:Y:S01]  /*db10*/  S2R R5, SR_LANEID ;  /* 0x0000000000057919 */ /* 0x004ea20000000000 */
[----:B------:R-:W-:Y:S01]  /*db20*/  VOTEU.ANY UR6, UPT, PT ;  /* 0x0000000000067886 */ /* 0x000fe200038e0100 */
[----:B------:R-:W3:Y:S01]  /*db30*/  LDC.64 R2, c[0x0][0xef0] ;  /* 0x0003bc00ff027b82 */ /* 0x000ee20000000a00 */
[----:B------:R-:W2:Y:S02]  /*db40*/  FLO.U32 R0, UR6 ;  /* 0x0000000600007d00 */ /* 0x000ea400080e0000 */
[----:B--2---:R-:W-:-:S06]  /*db50*/  ISETP.EQ.U32.AND P1, PT, R0, R5, PT ;  /* 0x000000050000720c */ /* 0x004fcc0003f22070 */
[----:B------:R-:W3:Y:S07]  /*db60*/  POPC R5, UR6 ;  /* 0x0000000600057d09 */ /* 0x000eee0008000000 */
[----:B---3--:R-:W2:Y:S01]  /*db70*/  @P1 ATOMG.E.ADD.STRONG.GPU PT, R3, desc[UR46][R2.64], R5 ;  /* 0x00000005020319a8 */ /* 0x008ea200081ee1ee */
[----:B------:R-:W3:Y:S02]  /*db80*/  S2R R4, SR_LTMASK ;  /* 0x0000000000047919 */ /* 0x000ee40000003900 */
[----:B---3--:R-:W-:-:S04]  /*db90*/  LOP3.LUT R4, R4, UR6, RZ, 0xc0, !PT ;  /* 0x0000000604047c12 */ /* 0x008fc8000f8ec0ff */
[----:B------:R-:W3:Y:S01]  /*dba0*/  POPC R7, R4 ;  /* 0x0000000400077309 */ /* 0x000ee20000000000 */
[----:B--2---:R-:W3:Y:S02]  /*dbb0*/  SHFL.IDX PT, R0, R3, R0, 0x1f ;  /* 0x00001f0003007589 */ /* 0x004ee400000e0000 */
[----:B---3-5:R-:W-:-:S05]  /*dbc0*/  IADD3 R6, R0, UR44, R7 ;  /* 0x0000002c00067c10 */ /* 0x028fca000fffe007 */
[----:B------:R3:W-:Y:S02]  /*dbd0*/  STL [R1], R6 ;  /* 0x0000000601007387 */ /* 0x0007e40000100800 */
.L_x_10714:
[----:B------:R-:W-:Y:S05]  /*dbe0*/  BSYNC B0 ;  /* 0x0000000000007941 */ /* 0x000fea0003800000 */
.L_x_10713:
[----:B------:R-:W-:Y:S01]  /*dbf0*/  SEL R16, R16, RZ, P0 ;  /* 0x000000ff10107207 */ /* 0x000fe20000000000 */
[----:B-----5:R-:W-:-:S07]  /*dc00*/  IMAD.MOV.U32 R13, RZ, RZ, R6 ;  /* 0x000000ffff0d7224 */ /* 0x020fce00078e0006 */
.L_x_10671:
[----:B------:R-:W-:Y:S05]  /*dc10*/  BSYNC B6 ;  /* 0x0000000000067941 */ /* 0x000fea0003800000 */
.L_x_10669:
[----:B------:R-:W-:-:S03]  /*dc20*/  UMOV UR6, 0xffffffff ;  /* 0xffffffff00067882 */ /* 0x000fc60000000000 */
[----:B------:R-:W-:Y:S05]  /*dc30*/  BRA.DIV UR6, `(.L_x_10715) ;  /* 0x0000000a06d07947 */ /* 0x000fea000b800000 */
[----:B------:R4:W1:Y:S02]  /*dc40*/  SHFL.IDX PT, R14, R13, RZ, 0x1f ;  /* 0x00001fff0d0e7589 */ /* 0x00086400000e0000 */
.L_x_10744:
[----:B------:R-:W5:Y:S01]  /*dc50*/  S2R R0, SR_TID.X ;  /* 0x0000000000007919 */ /* 0x000f620000002100 */
[----:B------:R-:W-:Y:S05]  /*dc60*/  WARPSYNC.ALL ;  /* 0x0000000000007948 */ /* 0x000fea0003800000 */
[----:B------:R-:W-:Y:S01]  /*dc70*/  BAR.SYNC.DEFER_BLOCKING 0x4, 0x120 ;  /* 0x0104800000007b1d */ /* 0x000fe20000010000 */
[----:B-1----:R-:W-:-:S05]  /*dc80*/  IMAD.MOV.U32 R2, RZ, RZ, R14 ;  /* 0x000000ffff027224 */ /* 0x002fca00078e000e */
[----:B------:R-:W-:Y:S01]  /*dc90*/  ULDC UR6, c[0x0][0xea8] ;  /* 0x0003aa0000067ab9 */ /* 0x000fe20000000800 */
[----:B------:R1:W-:Y:S01]  /*dca0*/  STL [R1], R2 ;  /* 0x0000000201007387 */ /* 0x0003e20000100800 */
        /* <DEDUP_REMOVED lines=8> */
[----:B-1----:R-:W-:Y:S05]  /*dd30*/  @!P0 BRA `(.L_x_10716) ;  /* 0xffffffd400508947 */ /* 0x002fea000383ffff */
.L_x_10666:
[----:B------:R-:W5:Y:S01]  /*dd40*/  LDL.LU R0, [R1+0x4] ;  /* 0x0000040001007983 */ /* 0x000f620000300800 */
[----:B--2---:R-:W1:Y:S01]  /*dd50*/  S2R R5, SR_CgaCtaId ;  /* 0x0000000000057919 */ /* 0x004e620000008800 */
[----:B-----5:R-:W-:-:S05]  /*dd60*/  VIADD R0, R0, 0x1 ;  /* 0x0000000100007836 */ /* 0x020fca0000000000 */
        /* <DEDUP_REMOVED lines=8> */
.L_x_10745:
        /* <DEDUP_REMOVED lines=9> */
[----:B------:R-:W2:Y:S02]  /*de80*/  LDL.LU R2, [R1+0x8] ;  /* 0x0000080001027983 */ /* 0x000ea40000300800 */
[----:B--2---:R-:W-:-:S04]  /*de90*/  LOP3.LUT R0, R2, 0x2, RZ, 0xfc, !PT ;  /* 0x0000000202007812 */ /* 0x004fc800078efcff */
[----:B------:R-:W-:-:S13]  /*dea0*/  ISETP.NE.AND P2, PT, R0, 0x3, PT ;  /* 0x000000030000780c */ /* 0x000fda0003f45270 */
[----:B------:R-:W-:Y:S05]  /*deb0*/  @!P2 BRA `(.L_x_10720) ;  /* 0x000000000004a947 */ /* 0x000fea0003800000 */
[----:B------:R-:W-:Y:S01]  /*dec0*/  BPT.TRAP 0x1 ;  /* 0x000000040000795c */ /* 0x000fe20000300000 */
.L_x_10720:
[----:B------:R-:W-:Y:S01]  /*ded0*/  IADD3 R3, R7, 0x32440, RZ ;  /* 0x0003244007037810 */ /* 0x000fe20007ffe0ff */
[----:B------:R-:W-:Y:S01]  /*dee0*/  VIADD R0, R16, 0x1 ;  /* 0x0000000110007836 */ /* 0x000fe20000000000 */
[----:B------:R-:W-:-:S03]  /*def0*/  SHF.L.U32 R4, R17, 0x1f, RZ ;  /* 0x0000001f11047819 */ /* 0x000fc600000006ff */
[----:B------:R-:W-:Y:S01]  /*df00*/  IMAD R5, R16, 0x8, R3 ;  /* 0x0000000810057824 */ /* 0x000fe200078e0203 */
[----:B------:R-:W-:-:S03]  /*df10*/  ISETP.NE.AND P1, PT, R0, 0x2, PT ;  /* 0x000000020000780c */ /* 0x000fc60003f25270 */
[----:B------:R-:W1:Y:S01]  /*df20*/  SYNCS.PHASECHK.TRANS64.TRYWAIT P0, [R5+URZ], R4 ;  /* 0x00000004050075a7 */ /* 0x000e62000800017f */
[----:B------:R-:W-:-:S04]  /*df30*/  SEL R2, RZ, 0x1, P1 ;  /* 0x00000001ff027807 */ /* 0x000fc80000800000 */
[----:B------:R-:W-:Y:S02]  /*df40*/  LOP3.LUT R17, R17, R2, RZ, 0x3c, !PT ;  /* 0x0000000211117212 */ /* 0x000fe400078e3cff */
[----:B------:R-:W-:Y:S02]  /*df50*/  SEL R2, R0, RZ, P1 ;  /* 0x000000ff00027207 */ /* 0x000fe40000800000 */
[----:B------:R-:W-:-:S03]  /*df60*/  SHF.L.U32 R0, R17, 0x1f, RZ ;  /* 0x0000001f11007819 */ /* 0x000fc600000006ff */
[----:B------:R-:W-:Y:S01]  /*df70*/  IMAD R3, R2, 0x8, R3 ;  /* 0x0000000802037824 */ /* 0x000fe200078e0203 */
[----:B-1----:R-:W-:Y:S06]  /*df80*/  @!P0 BRA `(.L_x_10721) ;  /* 0x0000000800348947 */ /* 0x002fec0003800000 */
.L_x_10746:
[----:B------:R-:W2:Y:S02]  /*df90*/  SYNCS.PHASECHK.TRANS64.TRYWAIT P0, [R3+URZ], R0 ;  /* 0x00000000030075a7 */ /* 0x000ea4000800017f */
[----:B--2---:R-:W-:Y:S05]  /*dfa0*/  @!P0 BRA `(.L_x_10722) ;  /* 0x0000000800408947 */ /* 0x004fea0003800000 */
.L_x_10747:
[----:B------:R-:W-:Y:S05]  /*dfb0*/  @!P2 BRA `(.L_x_10723) ;  /* 0x000000000004a947 */ /* 0x000fea0003800000 */
[----:B------:R-:W-:Y:S01]  /*dfc0*/  BPT.TRAP 0x1 ;  /* 0x000000040000795c */ /* 0x000fe20000300000 */
.L_x_10723:
[----:B--2---:R-:W-:-:S04]  /*dfd0*/  VIADD R3, R7, 0x32460 ;  /* 0x0003246007037836 */ /* 0x004fc80000000000 */
[----:B-1----:R-:W-:-:S04]  /*dfe0*/  IMAD R5, R16, 0x8, R3 ;  /* 0x0000000810057824 */ /* 0x002fc800078e0203 */
[----:B------:R-:W1:Y:S02]  /*dff0*/  SYNCS.PHASECHK.TRANS64.TRYWAIT P0, [R5+URZ], R4 ;  /* 0x00000004050075a7 */ /* 0x000e64000800017f */
[----:B-1----:R-:W-:Y:S05]  /*e000*/  @!P0 BRA `(.L_x_10724) ;  /* 0x00000008003c8947 */ /* 0x002fea0003800000 */
.L_x_10748:
[----:B------:R-:W-:-:S07]  /*e010*/  IMAD R3, R2, 0x8, R3 ;  /* 0x0000000802037824 */ /* 0x000fce00078e0203 */
.L_x_10725:
[----:B--2---:R2:W1:Y:S02]  /*e020*/  SYNCS.PHASECHK.TRANS64.TRYWAIT P0, [R3+URZ], R0 ;  /* 0x00000000030075a7 */ /* 0x004464000800017f */
[----:B-1----:R-:W-:Y:S05]  /*e030*/  @!P0 NANOSLEEP.SYNCS 0x989680 ;  /* 0x009896800000895d */ /* 0x002fea0003900000 */
[----:B------:R-:W1:Y:S02]  /*e040*/  @!P0 SYNCS.PHASECHK.TRANS64 P0, [R3+URZ], R0 ;  /* 0x00000000030085a7 */ /* 0x000e64000800007f */
[----:B-1----:R-:W-:Y:S05]  /*e050*/  @!P0 BRA `(.L_x_10725) ;  /* 0xfffffffc00f08947 */ /* 0x002fea000383ffff */
.L_x_10719:
[----:B------:R-:W-:Y:S05]  /*e060*/  BSYNC B0 ;  /* 0x0000000000007941 */ /* 0x000fea0003800000 */
.L_x_10718:
[----:B------:R-:W-:Y:S05]  /*e070*/  EXIT ;  /* 0x000000000000794d */ /* 0x000fea0003800000 */
.L_x_10622:
[----:B-1----:R-:W-:-:S04]  /*e080*/  IMAD.U32 R3, RZ, RZ, UR39 ;  /* 0x00000027ff037e24 */ /* 0x002fc8000f8e00ff */
[----:B------:R1:W2:Y:S03]  /*e090*/  SYNCS.PHASECHK.TRANS64.TRYWAIT P0, [R3+URZ+0x32400], R0 ;  /* 0x03240000030075a7 */ /* 0x0002a6000800017f */
[----:B--2---:R-:W-:Y:S05]  /*e0a0*/  @!P0 NANOSLEEP.SYNCS 0x989680 ;  /* 0x009896800000895d */ /* 0x004fea0003900000 */
[----:B------:R-:W2:Y:S02]  /*e0b0*/  @!P0 SYNCS.PHASECHK.TRANS64 P0, [R3+URZ+0x32400], R0 ;  /* 0x03240000030085a7 */ /* 0x000ea4000800007f */
[----:B--2---:R-:W-:Y:S05]  /*e0c0*/  @!P0 BRA `(.L_x_10622) ;  /* 0xfffffffc00ec8947 */ /* 0x004fea000383ffff */
[----:B------:R-:W-:Y:S05]  /*e0d0*/  BRA `(.L_x_10726) ;  /* 0xffffff38002c7947 */ /* 0x000fea000383ffff */
.L_x_10626:
[----:B-1----:R-:W-:-:S04]  /*e0e0*/  IMAD.U32 R3, RZ, RZ, UR7 ;  /* 0x00000007ff037e24 */ /* 0x002fc8000f8e00ff */
[----:B------:R1:W4:Y:S03]  /*e0f0*/  SYNCS.PHASECHK.TRANS64.TRYWAIT P1, [R3+URZ+0x32430], R2 ;  /* 0x03243002030075a7 */ /* 0x000326000802017f */
[----:B----4-:R-:W-:Y:S05]  /*e100*/  @!P1 NANOSLEEP.SYNCS 0x989680 ;  /* 0x009896800000995d */ /* 0x010fea0003900000 */
[----:B------:R-:W4:Y:S02]  /*e110*/  @!P1 SYNCS.PHASECHK.TRANS64 P1, [R3+URZ+0x32430], R2 ;  /* 0x03243002030095a7 */ /* 0x000f24000802007f */
[----:B----4-:R-:W-:Y:S05]  /*e120*/  @!P1 BRA `(.L_x_10626) ;  /* 0xfffffffc00ec9947 */ /* 0x010fea000383ffff */
[----:B------:R-:W-:Y:S05]  /*e130*/  BRA `(.L_x_10625) ;  /* 0xffffff38004c7947 */ /* 0x000fea000383ffff */
.L_x_10627:
[----:B-1----:R-:W-:-:S04]  /*e140*/  IMAD.U32 R3, RZ, RZ, UR39 ;  /* 0x00000027ff037e24 */ /* 0x002fc8000f8e00ff */
[----:B------:R1:W4:Y:S03]  /*e150*/  SYNCS.PHASECHK.TRANS64.TRYWAIT P1, [R3+URZ+0x32410], R0 ;  /* 0x03241000030075a7 */ /* 0x000326000802017f */
[----:B----4-:R-:W-:Y:S05]  /*e160*/  @!P1 NANOSLEEP.SYNCS 0x989680 ;  /* 0x009896800000995d */ /* 0x010fea0003900000 */
[----:B------:R-:W4:Y:S02]  /*e170*/  @!P1 SYNCS.PHASECHK.TRANS64 P1, [R3+URZ+0x32410], R0 ;  /* 0x03241000030095a7 */ /* 0x000f24000802007f */
[----:B----4-:R-:W-:Y:S05]  /*e180*/  @!P1 BRA `(.L_x_10627) ;  /* 0xfffffffc00ec9947 */ /* 0x010fea000383ffff */
[----:B------:R-:W-:Y:S05]  /*e190*/  BRA `(.L_x_10727) ;  /* 0xffffff3800f07947 */ /* 0x000fea000383ffff */
.L_x_10631:
[----:B------:R-:W-:-:S04]  /*e1a0*/  IMAD.U32 R3, RZ, RZ, UR7 ;  /* 0x00000007ff037e24 */ /* 0x000fc8000f8e00ff */
[----:B------:R1:W1:Y:S03]  /*e1b0*/  SYNCS.PHASECHK.TRANS64.TRYWAIT P1, [R3+URZ+0x32450], R2 ;  /* 0x03245002030075a7 */ /* 0x000266000802017f */
[----:B-1----:R-:W-:Y:S05]  /*e1c0*/  @!P1 NANOSLEEP.SYNCS 0x989680 ;  /* 0x009896800000995d */ /* 0x002fea0003900000 */
[----:B------:R-:W1:Y:S02]  /*e1d0*/  @!P1 SYNCS.PHASECHK.TRANS64 P1, [R3+URZ+0x32450], R2 ;  /* 0x03245002030095a7 */ /* 0x000e64000802007f */
[----:B-1----:R-:W-:Y:S05]  /*e1e0*/  @!P1 BRA `(.L_x_10631) ;  /* 0xfffffffc00ec9947 */ /* 0x002fea000383ffff */
[----:B------:R-:W-:Y:S05]  /*e1f0*/  BRA `(.L_x_10630) ;  /* 0xffffff3800f87947 */ /* 0x000fea000383ffff */
.L_x_10636:
[----:B--2---:R-:W-:-:S04]  /*e200*/  IMAD.U32 R152, RZ, RZ, UR4 ;  /* 0x00000004ff987e24 */ /* 0x004fc8000f8e00ff */
[----:B------:R2:W3:Y:S03]  /*e210*/  SYNCS.PHASECHK.TRANS64.TRYWAIT P2, [R152+URZ+0x32430], R13 ;  /* 0x0324300d980075a7 */ /* 0x0004e6000804017f */
[----:B---3--:R-:W-:Y:S05]  /*e220*/  @!P2 NANOSLEEP.SYNCS 0x989680 ;  /* 0x009896800000a95d */ /* 0x008fea0003900000 */
[----:B------:R-:W3:Y:S02]  /*e230*/  @!P2 SYNCS.PHASECHK.TRANS64 P2, [R152+URZ+0x32430], R13 ;  /* 0x0324300d9800a5a7 */ /* 0x000ee4000804007f */
[----:B---3--:R-:W-:Y:S05]  /*e240*/  @!P2 BRA `(.L_x_10636) ;  /* 0xfffffffc00eca947 */ /* 0x008fea000383ffff */
[----:B------:R-:W-:Y:S05]  /*e250*/  BRA `(.L_x_10635) ;  /* 0xffffff5c00787947 */ /* 0x000fea000383ffff */
.L_x_10640:
[----:B---3--:R-:W-:-:S04]  /*e260*/  IMAD.U32 R204, RZ, RZ, UR4 ;  /* 0x00000004ffcc7e24 */ /* 0x008fc8000f8e00ff */
[----:B------:R3:W4:Y:S03]  /*e270*/  SYNCS.PHASECHK.TRANS64.TRYWAIT P2, [R204+URZ+0x32450], R13 ;  /* 0x0324500dcc0075a7 */ /* 0x000726000804017f */
[----:B----4-:R-:W-:Y:S05]  /*e280*/  @!P2 NANOSLEEP.SYNCS 0x989680 ;  /* 0x009896800000a95d */ /* 0x010fea0003900000 */
[----:B------:R-:W4:Y:S02]  /*e290*/  @!P2 SYNCS.PHASECHK.TRANS64 P2, [R204+URZ+0x32450], R13 ;  /* 0x0324500dcc00a5a7 */ /* 0x000f24000804007f */
[----:B----4-:R-:W-:Y:S05]  /*e2a0*/  @!P2 BRA `(.L_x_10640) ;  /* 0xfffffffc00eca947 */ /* 0x010fea000383ffff */
[----:B------:R-:W-:Y:S05]  /*e2b0*/  BRA `(.L_x_10639) ;  /* 0xffffff5c00f47947 */ /* 0x000fea000383ffff */
.L_x_10646:
[----:B--2---:R-:W-:-:S04]  /*e2c0*/  IMAD.U32 R152, RZ, RZ, UR4 ;  /* 0x00000004ff987e24 */ /* 0x004fc8000f8e00ff */
[----:B------:R2:W3:Y:S03]  /*e2d0*/  SYNCS.PHASECHK.TRANS64.TRYWAIT P2, [R152+URZ+0x32430], R13 ;  /* 0x0324300d980075a7 */ /* 0x0004e6000804017f */
[----:B---3--:R-:W-:Y:S05]  /*e2e0*/  @!P2 NANOSLEEP.SYNCS 0x989680 ;  /* 0x009896800000a95d */ /* 0x008fea0003900000 */
[----:B------:R-:W3:Y:S02]  /*e2f0*/  @!P2 SYNCS.PHASECHK.TRANS64 P2, [R152+URZ+0x32430], R13 ;  /* 0x0324300d9800a5a7 */ /* 0x000ee4000804007f */
[----:B---3--:R-:W-:Y:S05]  /*e300*/  @!P2 BRA `(.L_x_10646) ;  /* 0xfffffffc00eca947 */ /* 0x008fea000383ffff */
[----:B------:R-:W-:Y:S05]  /*e310*/  BRA `(.L_x_10645) ;  /* 0xffffff8400e47947 */ /* 0x000fea000383ffff */
.L_x_10650:
[----:B---3--:R-:W-:-:S04]  /*e320*/  IMAD.U32 R204, RZ, RZ, UR4 ;  /* 0x00000004ffcc7e24 */ /* 0x008fc8000f8e00ff */
[----:B------:R3:W4:Y:S03]  /*e330*/  SYNCS.PHASECHK.TRANS64.TRYWAIT P2, [R204+URZ+0x32450], R13 ;  /* 0x0324500dcc0075a7 */ /* 0x000726000804017f */
[----:B----4-:R-:W-:Y:S05]  /*e340*/  @!P2 NANOSLEEP.SYNCS 0x989680 ;  /* 0x009896800000a95d */ /* 0x010fea0003900000 */
[----:B------:R-:W4:Y:S02]  /*e350*/  @!P2 SYNCS.PHASECHK.TRANS64 P2, [R204+URZ+0x32450], R13 ;  /* 0x0324500dcc00a5a7 */ /* 0x000f24000804007f */
[----:B----4-:R-:W-:Y:S05]  /*e360*/  @!P2 BRA `(.L_x_10650) ;  /* 0xfffffffc00eca947 */ /* 0x010fea000383ffff */
[----:B------:R-:W-:Y:S05]  /*e370*/  BRA `(.L_x_10649) ;  /* 0xffffff8800607947 */ /* 0x000fea000383ffff */
.L_x_10675:
        /* <DEDUP_REMOVED lines=10> */
.L_x_10728:
[----:B------:R-:W-:Y:S05]  /*e420*/  BRA `(.L_x_10729) ;  /* 0xffffffd800407947 */ /* 0x000fea000383ffff */
.L_x_10676:
[----:B------:R-:W-:Y:S01]  /*e430*/  BSSY B0, `(.L_x_10730) ;  /* 0x0000006000007945 */ /* 0x000fe20003800000 */
[----:B------:R-:W-:-:S07]  /*e440*/  IMAD.MOV.U32 R15, RZ, RZ, -0x1 ;  /* 0xffffffffff0f7424 */ /* 0x000fce00078e00ff */
[----:B------:R-:W-:Y:S05]  /*e450*/  WARPSYNC.COLLECTIVE R15, `(.L_x_10731) ;  /* 0x000000000f0c7348 */ /* 0x000fea0003c00000 */
[----:B------:R-:W-:Y:S02]  /*e460*/  ELECT P6, UR62, PT ;  /* 0x00000000003e782f */ /* 0x000fe400038c0000 */
[----:B------:R-:W-:Y:S01]  /*e470*/  MOV R14, UR62 ;  /* 0x0000003e000e7c02 */ /* 0x000fe20008000f00 */
[----:B------:R-:W-:Y:S10]  /*e480*/  ENDCOLLECTIVE ;  /* 0x000000000000791b */ /* 0x000ff40003800000 */
.L_x_10731:
[----:B------:R-:W-:Y:S05]  /*e490*/  BSYNC B0 ;  /* 0x0000000000007941 */ /* 0x000fea0003800000 */
.L_x_10730:
[----:B------:R-:W-:Y:S05]  /*e4a0*/  BRA `(.L_x_10732) ;  /* 0xffffffd800307947 */ /* 0x000fea000383ffff */
.L_x_10679:
[----:B-1----:R1:W2:Y:S02]  /*e4b0*/  SYNCS.PHASECHK.TRANS64.TRYWAIT P2, [R10+URZ+0x32440], R5 ;  /* 0x032440050a0075a7 */ /* 0x0022a4000804017f */
[----:B--2---:R-:W-:Y:S05]  /*e4c0*/  @!P2 NANOSLEEP.SYNCS 0x989680 ;  /* 0x009896800000a95d */ /* 0x004fea0003900000 */
[----:B------:R-:W2:Y:S02]  /*e4d0*/  @!P2 SYNCS.PHASECHK.TRANS64 P2, [R10+URZ+0x32440], R5 ;  /* 0x032440050a00a5a7 */ /* 0x000ea4000804007f */
[----:B--2---:R-:W-:Y:S05]  /*e4e0*/  @!P2 BRA `(.L_x_10679) ;  /* 0xfffffffc00f0a947 */ /* 0x004fea000383ffff */
[----:B------:R-:W-:Y:S05]  /*e4f0*/  BRA `(.L_x_10733) ;  /* 0xffffffd8007c7947 */ /* 0x000fea000383ffff */
.L_x_10683:
[----:B--2---:R2:W3:Y:S02]  /*e500*/  SYNCS.PHASECHK.TRANS64.TRYWAIT P2, [R18+URZ+0x32420], R5 ;  /* 0x03242005120075a7 */ /* 0x0044e4000804017f */
[----:B---3--:R-:W-:Y:S05]  /*e510*/  @!P2 NANOSLEEP.SYNCS 0x989680 ;  /* 0x009896800000a95d */ /* 0x008fea0003900000 */
[----:B------:R-:W3:Y:S02]  /*e520*/  @!P2 SYNCS.PHASECHK.TRANS64 P2, [R18+URZ+0x32420], R5 ;  /* 0x032420051200a5a7 */ /* 0x000ee4000804007f */
[----:B---3--:R-:W-:Y:S05]  /*e530*/  @!P2 BRA `(.L_x_10683) ;  /* 0xfffffffc00f0a947 */ /* 0x008fea000383ffff */
[----:B------:R-:W-:Y:S05]  /*e540*/  BRA `(.L_x_10734) ;  /* 0xffffffdc00c07947 */ /* 0x000fea000383ffff */
.L_x_10686:
[----:B-1----:R1:W2:Y:S02]  /*e550*/  SYNCS.PHASECHK.TRANS64.TRYWAIT P2, [R10+URZ+0x32460], R5 ;  /* 0x032460050a0075a7 */ /* 0x0022a4000804017f */
[----:B--2---:R-:W-:Y:S05]  /*e560*/  @!P2 NANOSLEEP.SYNCS 0x989680 ;  /* 0x009896800000a95d */ /* 0x004fea0003900000 */
[----:B------:R-:W2:Y:S02]  /*e570*/  @!P2 SYNCS.PHASECHK.TRANS64 P2, [R10+URZ+0x32460], R5 ;  /* 0x032460050a00a5a7 */ /* 0x000ea4000804007f */
[----:B--2---:R-:W-:Y:S05]  /*e580*/  @!P2 BRA `(.L_x_10686) ;  /* 0xfffffffc00f0a947 */ /* 0x004fea000383ffff */
[----:B------:R-:W-:Y:S05]  /*e590*/  BRA `(.L_x_10735) ;  /* 0xffffffdc00d47947 */ /* 0x000fea000383ffff */
.L_x_10693:
[----:B-1----:R1:W2:Y:S02]  /*e5a0*/  SYNCS.PHASECHK.TRANS64.TRYWAIT P3, [R2+URZ+0x32440], R3 ;  /* 0x03244003020075a7 */ /* 0x0022a4000806017f */
[----:B--2---:R-:W-:Y:S05]  /*e5b0*/  @!P3 NANOSLEEP.SYNCS 0x989680 ;  /* 0x009896800000b95d */ /* 0x004fea0003900000 */
[----:B------:R-:W2:Y:S02]  /*e5c0*/  @!P3 SYNCS.PHASECHK.TRANS64 P3, [R2+URZ+0x32440], R3 ;  /* 0x032440030200b5a7 */ /* 0x000ea4000806007f */
[----:B--2---:R-:W-:Y:S05]  /*e5d0*/  @!P3 BRA `(.L_x_10693) ;  /* 0xfffffffc00f0b947 */ /* 0x004fea000383ffff */
[----:B------:R-:W-:Y:S05]  /*e5e0*/  BRA `(.L_x_10736) ;  /* 0xffffffe400007947 */ /* 0x000fea000383ffff */
.L_x_10695:
[----:B--2---:R2:W3:Y:S02]  /*e5f0*/  SYNCS.PHASECHK.TRANS64.TRYWAIT P3, [R2+URZ+0x32460], R3 ;  /* 0x03246003020075a7 */ /* 0x0044e4000806017f */
[----:B---3--:R-:W-:Y:S05]  /*e600*/  @!P3 NANOSLEEP.SYNCS 0x989680 ;  /* 0x009896800000b95d */ /* 0x008fea0003900000 */
[----:B------:R-:W3:Y:S02]  /*e610*/  @!P3 SYNCS.PHASECHK.TRANS64 P3, [R2+URZ+0x32460], R3 ;  /* 0x032460030200b5a7 */ /* 0x000ee4000806007f */
[----:B---3--:R-:W-:Y:S05]  /*e620*/  @!P3 BRA `(.L_x_10695) ;  /* 0xfffffffc00f0b947 */ /* 0x008fea000383ffff */
[----:B------:R-:W-:Y:S05]  /*e630*/  BRA `(.L_x_10737) ;  /* 0xffffffe400507947 */ /* 0x000fea000383ffff */
.L_x_10701:
[----:B-1----:R1:W2:Y:S02]  /*e640*/  SYNCS.PHASECHK.TRANS64.TRYWAIT P3, [R3+URZ+0x32440], R2 ;  /* 0x03244002030075a7 */ /* 0x0022a4000806017f */
[----:B--2---:R-:W-:Y:S05]  /*e650*/  @!P3 NANOSLEEP.SYNCS 0x989680 ;  /* 0x009896800000b95d */ /* 0x004fea0003900000 */
[----:B------:R-:W2:Y:S02]  /*e660*/  @!P3 SYNCS.PHASECHK.TRANS64 P3, [R3+URZ+0x32440], R2 ;  /* 0x032440020300b5a7 */ /* 0x000ea4000806007f */
[----:B--2---:R-:W-:Y:S05]  /*e670*/  @!P3 BRA `(.L_x_10701) ;  /* 0xfffffffc00f0b947 */ /* 0x004fea000383ffff */
[----:B------:R-:W-:Y:S05]  /*e680*/  BRA `(.L_x_10738) ;  /* 0xffffffe800707947 */ /* 0x000fea000383ffff */
.L_x_10703:
[----:B--2---:R2:W3:Y:S02]  /*e690*/  SYNCS.PHASECHK.TRANS64.TRYWAIT P3, [R3+URZ+0x32460], R2 ;  /* 0x03246002030075a7 */ /* 0x0044e4000806017f */
[----:B---3--:R-:W-:Y:S05]  /*e6a0*/  @!P3 NANOSLEEP.SYNCS 0x989680 ;  /* 0x009896800000b95d */ /* 0x008fea0003900000 */
[----:B------:R-:W3:Y:S02]  /*e6b0*/  @!P3 SYNCS.PHASECHK.TRANS64 P3, [R3+URZ+0x32460], R2 ;  /* 0x032460020300b5a7 */ /* 0x000ee4000806007f */
[----:B---3--:R-:W-:Y:S05]  /*e6c0*/  @!P3 BRA `(.L_x_10703) ;  /* 0xfffffffc00f0b947 */ /* 0x008fea000383ffff */
[----:B------:R-:W-:Y:S05]  /*e6d0*/  BRA `(.L_x_10739) ;  /* 0xffffffe800c07947 */ /* 0x000fea000383ffff */
.L_x_10708:
[----:B-1----:R1:W2:Y:S02]  /*e6e0*/  SYNCS.PHASECHK.TRANS64.TRYWAIT P3, [R2+URZ+0x32440], R3 ;  /* 0x03244003020075a7 */ /* 0x0022a4000806017f */
[----:B--2---:R-:W-:Y:S05]  /*e6f0*/  @!P3 NANOSLEEP.SYNCS 0x989680 ;  /* 0x009896800000b95d */ /* 0x004fea0003900000 */
[----:B------:R-:W2:Y:S02]  /*e700*/  @!P3 SYNCS.PHASECHK.TRANS64 P3, [R2+URZ+0x32440], R3 ;  /* 0x032440030200b5a7 */ /* 0x000ea4000806007f */
[----:B--2---:R-:W-:Y:S05]  /*e710*/  @!P3 BRA `(.L_x_10708) ;  /* 0xfffffffc00f0b947 */ /* 0x004fea000383ffff */
[----:B------:R-:W-:Y:S05]  /*e720*/  BRA `(.L_x_10740) ;  /* 0xffffffec00cc7947 */ /* 0x000fea000383ffff */
.L_x_10710:
[----:B--2---:R2:W3:Y:S02]  /*e730*/  SYNCS.PHASECHK.TRANS64.TRYWAIT P3, [R2+URZ+0x32460], R3 ;  /* 0x03246003020075a7 */ /* 0x0044e4000806017f */
[----:B---3--:R-:W-:Y:S05]  /*e740*/  @!P3 NANOSLEEP.SYNCS 0x989680 ;  /* 0x009896800000b95d */ /* 0x008fea0003900000 */
[----:B------:R-:W3:Y:S02]  /*e750*/  @!P3 SYNCS.PHASECHK.TRANS64 P3, [R2+URZ+0x32460], R3 ;  /* 0x032460030200b5a7 */ /* 0x000ee4000806007f */
[----:B---3--:R-:W-:Y:S05]  /*e760*/  @!P3 BRA `(.L_x_10710) ;  /* 0xfffffffc00f0b947 */ /* 0x008fea000383ffff */
[----:B------:R-:W-:Y:S05]  /*e770*/  BRA `(.L_x_10741) ;  /* 0xfffffff0001c7947 */ /* 0x000fea000383ffff */
.L_x_10715:
[----:B------:R-:W-:Y:S01]  /*e780*/  BSSY B0, `(.L_x_10742) ;  /* 0x0000007000007945 */ /* 0x000fe20003800000 */
[----:B------:R-:W-:Y:S02]  /*e790*/  IMAD.MOV.U32 R12, RZ, RZ, RZ ;  /* 0x000000ffff0c7224 */ /* 0x000fe400078e00ff */
[----:B------:R-:W-:Y:S02]  /*e7a0*/  IMAD.MOV.U32 R11, RZ, RZ, 0x1f ;  /* 0x0000001fff0b7424 */ /* 0x000fe400078e00ff */
[----:B------:R-:W-:-:S07]  /*e7b0*/  IMAD.MOV.U32 R15, RZ, RZ, -0x1 ;  /* 0xffffffffff0f7424 */ /* 0x000fce00078e00ff */
[----:B-123--:R-:W-:Y:S05]  /*e7c0*/  WARPSYNC.COLLECTIVE R15, `(.L_x_10743) ;  /* 0x000000000f087348 */ /* 0x00efea0003c00000 */
[----:B------:R4:W1:Y:S02]  /*e7d0*/  SHFL.IDX P6, R14, R13, R12, R11 ;  /* 0x0000000c0d0e7389 */ /* 0x00086400000c000b */
[----:B-1234-:R-:W-:Y:S01]  /*e7e0*/  ENDCOLLECTIVE ;  /* 0x000000000000791b */ /* 0x01efe20003800000 */
.L_x_10743:
[----:B------:R-:W-:Y:S05]  /*e7f0*/  BSYNC B0 ;  /* 0x0000000000007941 */ /* 0x000fea0003800000 */
.L_x_10742:
[----:B------:R-:W-:Y:S05]  /*e800*/  BRA `(.L_x_10744) ;  /* 0xfffffff400107947 */ /* 0x000fea000383ffff */
.L_x_10717:
[----:B-1----:R1:W2:Y:S02]  /*e810*/  SYNCS.PHASECHK.TRANS64.TRYWAIT P0, [R7+URZ+0x32420], R0 ;  /* 0x03242000070075a7 */ /* 0x0022a4000800017f */
[----:B--2---:R-:W-:Y:S05]  /*e820*/  @!P0 NANOSLEEP.SYNCS 0x989680 ;  /* 0x009896800000895d */ /* 0x004fea0003900000 */
[----:B------:R-:W2:Y:S02]  /*e830*/  @!P0 SYNCS.PHASECHK.TRANS64 P0, [R7+URZ+0x32420], R0 ;  /* 0x03242000070085a7 */ /* 0x000ea4000800007f */
[----:B--2---:R-:W-:Y:S05]  /*e840*/  @!P0 BRA `(.L_x_10717) ;  /* 0xfffffffc00f08947 */ /* 0x004fea000383ffff */
[----:B------:R-:W-:Y:S05]  /*e850*/  BRA `(.L_x_10745) ;  /* 0xfffffff400647947 */ /* 0x000fea000383ffff */
.L_x_10721:
[----:B-1----:R1:W2:Y:S02]  /*e860*/  SYNCS.PHASECHK.TRANS64.TRYWAIT P0, [R5+URZ], R4 ;  /* 0x00000004050075a7 */ /* 0x0022a4000800017f */
[----:B--2---:R-:W-:Y:S05]  /*e870*/  @!P0 NANOSLEEP.SYNCS 0x989680 ;  /* 0x009896800000895d */ /* 0x004fea0003900000 */
[----:B------:R-:W2:Y:S02]  /*e880*/  @!P0 SYNCS.PHASECHK.TRANS64 P0, [R5+URZ], R4 ;  /* 0x00000004050085a7 */ /* 0x000ea4000800007f */
[----:B--2---:R-:W-:Y:S05]  /*e890*/  @!P0 BRA `(.L_x_10721) ;  /* 0xfffffffc00f08947 */ /* 0x004fea000383ffff */
[----:B------:R-:W-:Y:S05]  /*e8a0*/  BRA `(.L_x_10746) ;  /* 0xfffffff400b87947 */ /* 0x000fea000383ffff */
.L_x_10722:
[----:B--2---:R2:W1:Y:S02]  /*e8b0*/  SYNCS.PHASECHK.TRANS64.TRYWAIT P0, [R3+URZ], R0 ;  /* 0x00000000030075a7 */ /* 0x004464000800017f */
[----:B-1----:R-:W-:Y:S05]  /*e8c0*/  @!P0 NANOSLEEP.SYNCS 0x989680 ;  /* 0x009896800000895d */ /* 0x002fea0003900000 */
[----:B------:R-:W1:Y:S02]  /*e8d0*/  @!P0 SYNCS.PHASECHK.TRANS64 P0, [R3+URZ], R0 ;  /* 0x00000000030085a7 */ /* 0x000e64000800007f */
[----:B-1----:R-:W-:Y:S05]  /*e8e0*/  @!P0 BRA `(.L_x_10722) ;  /* 0xfffffffc00f08947 */ /* 0x002fea000383ffff */
[----:B------:R-:W-:Y:S05]  /*e8f0*/  BRA `(.L_x_10747) ;  /* 0xfffffff400ac7947 */ /* 0x000fea000383ffff */
.L_x_10724:
[----:B-1----:R1:W2:Y:S02]  /*e900*/  SYNCS.PHASECHK.TRANS64.TRYWAIT P0, [R5+URZ], R4 ;  /* 0x00000004050075a7 */ /* 0x0022a4000800017f */
[----:B--2---:R-:W-:Y:S05]  /*e910*/  @!P0 NANOSLEEP.SYNCS 0x989680 ;  /* 0x009896800000895d */ /* 0x004fea0003900000 */
[----:B------:R-:W2:Y:S02]  /*e920*/  @!P0 SYNCS.PHASECHK.TRANS64 P0, [R5+URZ], R4 ;  /* 0x00000004050085a7 */ /* 0x000ea4000800007f */
[----:B--2---:R-:W-:Y:S05]  /*e930*/  @!P0 BRA `(.L_x_10724) ;  /* 0xfffffffc00f08947 */ /* 0x004fea000383ffff */
[----:B------:R-:W-:Y:S05]  /*e940*/  BRA `(.L_x_10748) ;  /* 0xfffffff400b07947 */ /* 0x000fea000383ffff */
.L_x_10749:
        /* <DEDUP_REMOVED lines=11> */
.L_x_11974:


//--------------------- .text._ZN7cutlass13device_kernelIN5flash11enable_sm90INS1_16FlashAttnFwdSm90INS1_25CollectiveMainloopFwdSm90ILi2EN4cute5tupleIJNS5_1CILi1EEES8_S8_EEENS6_IJNS7_ILi128EEENS7_ILi96EEENS7_ILi64EEEEEELi256ENS_10bfloat16_tEfNS_4arch4Sm90ELb1ELb0ELb0ELb1ELb0ELb0ELb0ELb1ELb0ELb0ELb0ELb0EEENS1_21CollectiveEpilogueFwdINS6_IJSA_NS7_ILi256EEESB_EEES9_SE_SG_Li256ELb1ELb0ELb0ELb0EEENS1_36VarlenDynamicPersistentTileSchedulerILi128ELi96ELi256ELi32ELb0ELb0ELb1ELb1ELb1ELb1EEEEEEEEEvNT_6ParamsE --------------------------
	.section	.text._ZN7cutlass13device_kernelIN5flash11enable_sm90INS1_16FlashAttnFwdSm90INS1_25CollectiveMainloopFwdSm90ILi2EN4cute5tupleIJNS5_1CILi1EEES8_S8_EEENS6_IJNS7_ILi128EEENS7_ILi96EEENS7_ILi64EEEEEELi256ENS_10bfloat16_tEfNS_4arch4Sm90ELb1ELb0ELb0ELb1ELb0ELb0ELb0ELb1ELb0ELb0ELb0ELb0EEENS1_21CollectiveEpilogueFwdINS6_IJSA_NS7_ILi256EEESB_EEES9_SE_SG_Li256ELb1ELb0ELb0ELb0EEENS1_36VarlenDynamicPersistentTileSchedulerILi128ELi96ELi256ELi32ELb0ELb0ELb1ELb1ELb1ELb1EEEEEEEEEvNT_6ParamsE,"ax",@progbits
	.align	128
.text._ZN7cutlass13device_kernelIN5flash11enable_sm90INS1_16FlashAttnFwdSm90INS1_25CollectiveMainloopFwdSm90ILi2EN4cute5tupleIJNS5_1CILi1EEES8_S8_EEENS6_IJNS7_ILi128EEENS7_ILi96EEENS7_ILi64EEEEEELi256ENS_10bfloat16_tEfNS_4arch4Sm90ELb1ELb0ELb0ELb1ELb0ELb0ELb0ELb1ELb0ELb0ELb0ELb0EEENS1_21CollectiveEpilogueFwdINS6_IJSA_NS7_ILi256EEESB_EEES9_SE_SG_Li256ELb1ELb0ELb0ELb0EEENS1_36VarlenDynamicPersistentTileSchedulerILi128ELi96ELi256ELi32ELb0ELb0ELb1ELb1ELb1ELb1EEEEEEEEEvNT_6ParamsE:
        .type           _ZN7cutlass13device_kernelIN5flash11enable_sm90INS1_16FlashAttnFwdSm90INS1_25CollectiveMainloopFwdSm90ILi2EN4cute5tupleIJNS5_1CILi1EEES8_S8_EEENS6_IJNS7_ILi128EEENS7_ILi96EEENS7_ILi64EEEEEELi256ENS_10bfloat16_tEfNS_4arch4Sm90ELb1ELb0ELb0ELb1ELb0ELb0ELb0ELb1ELb0ELb0ELb0ELb0EEENS1_21CollectiveEpilogueFwdINS6_IJSA_NS7_ILi256EEESB_EEES9_SE_SG_Li256ELb1ELb0ELb0ELb0EEENS1_36VarlenDynamicPersistentTileSchedulerILi128ELi96ELi256ELi32ELb0ELb0ELb1ELb1ELb1ELb1EEEEEEEEEvNT_6ParamsE,@function
        .size           _ZN7cutlass13device_kernelIN5flash11enable_sm90INS1_16FlashAttnFwdSm90INS1_25CollectiveMainloopFwdSm90ILi2EN4cute5tupleIJNS5_1CILi1EEES8_S8_EEENS6_IJNS7_ILi128EEENS7_ILi96EEENS7_ILi64EEEEEELi256ENS_10bfloat16_tEfNS_4arch4Sm90ELb1ELb0ELb0ELb1ELb0ELb0ELb0ELb1ELb0ELb0ELb0ELb0EEENS1_21CollectiveEpilogueFwdINS6_IJSA_NS7_ILi256EEESB_EEES9_SE_SG_Li256ELb1ELb0ELb0ELb0EEENS1_36VarlenDynamicPersistentTileSchedulerILi128ELi96ELi256ELi32ELb0ELb0ELb1ELb1ELb1ELb1EEEEEEEEEvNT_6ParamsE,(.L_x_11975 - _ZN7cutlass13device_kernelIN5flash11enable_sm90INS1_16FlashAttnFwdSm90INS1_25CollectiveMainloopFwdSm90ILi2EN4cute5tupleIJNS5_1CILi1EEES8_S8_EEENS6_IJNS7_ILi128EEENS7_ILi96EEENS7_ILi64EEEEEELi256ENS_10bfloat16_tEfNS_4arch4Sm90ELb1ELb0ELb0ELb1ELb0ELb0ELb0ELb1ELb0ELb0ELb0ELb0EEENS1_21CollectiveEpilogueFwdINS6_IJSA_NS7_ILi256EEESB_EEES9_SE_SG_Li256ELb1ELb0ELb0ELb0EEENS1_36VarlenDynamicPersistentTileSchedulerILi128ELi96ELi256ELi32ELb0ELb0ELb1ELb1ELb1ELb1EEEEEEEEEvNT_6ParamsE)
        .other          _ZN7cutlass13device_kernelIN5flash11enable_sm90INS1_16FlashAttnFwdSm90INS1_25CollectiveMainloopFwdSm90ILi2EN4cute5tupleIJNS5_1CILi1EEES8_S8_EEENS6_IJNS7_ILi128EEENS7_ILi96EEENS7_ILi64EEEEEELi256ENS_10bfloat16_tEfNS_4arch4Sm90ELb1ELb0ELb0ELb1ELb0ELb0ELb0ELb1ELb0ELb0ELb0ELb0EEENS1_21CollectiveEpilogueFwdINS6_IJSA_NS7_ILi256EEESB_EEES9_SE_SG_Li256ELb1ELb0ELb0ELb0EEENS1_36VarlenDynamicPersistentTileSchedulerILi128ELi96ELi256ELi32ELb0ELb0ELb1ELb1ELb1ELb1EEEEEEEEEvNT_6ParamsE,@"STO_CUDA_ENTRY STV_DEFAULT"
_ZN7cutlass13device_kernelIN5flash11enable_sm90INS1_16FlashAttnFwdSm90INS1_25CollectiveMainloopFwdSm90ILi2EN4cute5tupleIJNS5_1CILi1EEES8_S8_EEENS6_IJNS7_ILi128EEENS7_ILi96EEENS7_ILi64EEEEEELi256ENS_10bfloat16_tEfNS_4arch4Sm90ELb1ELb0ELb0ELb1ELb0ELb0ELb0ELb1ELb0ELb0ELb0ELb0EEENS1_21CollectiveEpilogueFwdINS6_IJSA_NS7_ILi256EEESB_EEES9_SE_SG_Li256ELb1ELb0ELb0ELb0EEENS1_36VarlenDynamicPersistentTileSchedulerILi128ELi96ELi256ELi32ELb0ELb0ELb1ELb1ELb1ELb1EEEEEEEEEvNT_6ParamsE:
        /* <DEDUP_REMOVED lines=21> */
.L_x_10751:
[----:B------:R-:W-:Y:S05]  /*0150*/  BSYNC B0 ;  /* 0x0000000000007941 */ /* 0x000fea0003800000 */
.L_x_10750:
        /* <DEDUP_REMOVED lines=41> */
.L_x_10752:
        /* <DEDUP_REMOVED lines=22> */
.L_x_10753:
        /* <DEDUP_REMOVED lines=18> */
.L_x_10754:
        /* <DEDUP_REMOVED lines=22> */
.L_x_10755:
        /* <DEDUP_REMOVED lines=22> */
.L_x_10756:
[----:B------:R-:W-:Y:S01]  /*0930*/  PLOP3.LUT P0, PT, PT, PT, UP0, 0x80, 0x0 ;  /* 0x000000000000781c */ /* 0x000fe20003f0f008 */
[----:B------:R-:W-:Y:S01]  /*0940*/  UMOV UR36, 0x1 ;  /* 0x0000000100247882 */ /* 0x000fe20000000000 */
[----:B------:R-:W-:Y:S01]  /*0950*/  NOP ;  /* 0x0000000000007918 */ /* 0x000fe20000000000 */
[----:B------:R-:W-:Y:S01]  /*0960*/  USEL UR36, UR36, 0x2, !UP0 ;  /* 0x0000000224247887 */ /* 0x000fe2000c000000 */
[----:B------:R-:W-:Y:S01]  /*0970*/  ULDC.64 UR38, c[0x0][0x208] ;  /* 0x0000820000267ab9 */ /* 0x000fe20000000a00 */
[----:B012-4-:R-:W-:Y:S08]  /*0980*/  BAR.SYNC.DEFER_BLOCKING 0x0 ;  /* 0x0000000000007b1d */ /* 0x017ff00000010000 */
[----:B------:R-:W-:Y:S05]  /*0990*/  @!P0 BRA `(.L_x_10757) ;  /* 0x000000a000d88947 */ /* 0x000fea0003800000 */
.L_x_10758:
        /* <DEDUP_REMOVED lines=42> */
[----:B------:R-:W-:Y:S02]  /*0c40*/  LOP3.LUT R18, R6, 0x7ffffffc, RZ, 0xc0, !PT ;  /* 0x7ffffffc06127812 */ /* 0x000fe400078ec0ff */
[----:B------:R-:W-:Y:S02]  /*0c50*/  LOP3.LUT R8, R0, 0xfffffff8, RZ, 0xc0, !PT ;  /* 0xfffffff800087812 */ /* 0x000fe400078ec0ff */
[-C--:B------:R-:W-:Y:S01]  /*0c60*/  LEA.HI R0, R3, R202.reuse, RZ, 0x4 ;  /* 0x000000ca03007211 */ /* 0x080fe200078f20ff */
[----:B------:R-:W-:Y:S01]  /*0c70*/  IMAD.IADD R18, R23, 0x1, -R18 ;  /* 0x0000000117127824 */ /* 0x000fe200078e0a12 */
[----:B------:R-:W-:Y:S01]  /*0c80*/  LEA.HI R3, R3, R202, RZ, 0x3 ;  /* 0x000000ca03037211 */ /* 0x000fe200078f18ff */
[----:B------:R-:W-:Y:S01]  /*0c90*/  IMAD.IADD R11, R7, 0x1, -R8 ;  /* 0x00000001070b7824 */ /* 0x000fe200078e0a08 */
[----:B------:R-:W-:-:S02]  /*0ca0*/  SHF.R.S32.HI R9, RZ, 0x4, R0 ;  /* 0x00000004ff097819 */ /* 0x000fc40000011400 */
[----:B------:R-:W-:Y:S01]  /*0cb0*/  LOP3.LUT R7, R0, 0x3fffff0, RZ, 0xc0, !PT ;  /* 0x03fffff000077812 */ /* 0x000fe200078ec0ff */
[----:B------:R-:W-:Y:S01]  /*0cc0*/  IMAD R4, R4, 0x10, R11 ;  /* 0x0000001004047824 */ /* 0x000fe200078e020b */
[----:B------:R-:W-:Y:S02]  /*0cd0*/  LEA.HI R0, R0, R9, RZ, 0x1 ;  /* 0x0000000900007211 */ /* 0x000fe400078f08ff */
[----:B------:R-:W-:Y:S01]  /*0ce0*/  LOP3.LUT R5, R3, 0x1ffffff8, RZ, 0xc0, !PT ;  /* 0x1ffffff803057812 */ /* 0x000fe200078ec0ff */
[----:B------:R-:W-:Y:S01]  /*0cf0*/  IMAD.IADD R7, R202, 0x1, -R7 ;  /* 0x00000001ca077824 */ /* 0x000fe200078e0a07 */
[----:B------:R-:W-:Y:S01]  /*0d00*/  LOP3.LUT R0, R0, 0x1ffffffe, RZ, 0xc0, !PT ;  /* 0x1ffffffe00007812 */ /* 0x000fe200078ec0ff */
[----:B------:R-:W-:Y:S01]  /*0d10*/  IMAD R19, R19, 0x40, R4 ;  /* 0x0000004013137824 */ /* 0x000fe200078e0204 */
[----:B------:R-:W-:Y:S01]  /*0d20*/  SHF.R.S32.HI R16, RZ, 0x3, R3 ;  /* 0x00000003ff107819 */ /* 0x000fe20000011403 */
[----:B------:R-:W-:Y:S02]  /*0d30*/  IMAD R7, R7, 0x40, R2 ;  /* 0x0000004007077824 */ /* 0x000fe400078e0202 */
[----:B------:R-:W-:-:S02]  /*0d40*/  IMAD.IADD R0, R9, 0x1, -R0 ;  /* 0x0000000109007824 */ /* 0x000fc400078e0a00 */
[----:B------:R-:W-:Y:S02]  /*0d50*/  IMAD.IADD R2, R202, 0x1, -R5 ;  /* 0x00000001ca027824 */ /* 0x000fe400078e0a05 */
[----:B------:R-:W-:Y:S02]  /*0d60*/  IMAD R201, R0, 0x8, R7 ;  /* 0x0000000800c97824 */ /* 0x000fe400078e0207 */
[----:B------:R-:W-:-:S07]  /*0d70*/  IMAD.SHL.U32 R2, R2, 0x8, RZ ;  /* 0x0000000802027824 */ /* 0x000fce00078e00ff */
.L_x_10812:
[----:B0--3-5:R-:W0:Y:S01]  /*0d80*/  LDC.64 R4, c[0x0][0xc60] ;  /* 0x00031800ff047b82 */ /* 0x029e220000000a00 */
        /* <DEDUP_REMOVED lines=37> */
[----:B-1--4-:R-:W-:-:S14]  /*0fe0*/  @P2 BRA `(.L_x_10759) ;  /* 0x0000000000342947 */ /* 0x012fdc0003800000 */
        /* <DEDUP_REMOVED lines=13> */
.L_x_10759:
        /* <DEDUP_REMOVED lines=9> */
.L_x_10760:
        /* <DEDUP_REMOVED lines=13> */
.L_x_10761:
[----:B------:R-:W-:Y:S01]  /*1220*/  UIADD3 UR41, -UR41, UR6, URZ ;  /* 0x0000000629297290 */ /* 0x000fe2000fffe13f */
[----:B------:R-:W-:Y:S01]  /*1230*/  PLOP3.LUT P0, PT, PT, PT, PT, 0x80, 0x0 ;  /* 0x000000000000781c */ /* 0x000fe20003f0f070 */
[----:B------:R-:W-:Y:S01]  /*1240*/  ULEA UR5, UR49, 0xdf, 0x7 ;  /* 0x000000df31057891 */ /* 0x000fe2000f8e383f */
[----:B------:R-:W-:Y:S01]  /*1250*/  CS2R R40, SRZ ;  /* 0x0000000000287805 */ /* 0x000fe2000001ff00 */
[----:B------:R-:W-:Y:S01]  /*1260*/  UIADD3 UR4, UR41, 0x5f, URZ ;  /* 0x0000005f29047890 */ /* 0x000fe2000fffe03f */
[----:B------:R-:W-:Y:S01]  /*1270*/  CS2R R20, SRZ ;  /* 0x0000000000147805 */ /* 0x000fe2000001ff00 */
[----:B------:R-:W-:Y:S01]  /*1280*/  UIADD3 UR6, UR41, UR5, -UR44 ;  /* 0x0000000529067290 */ /* 0x000fe2000fffe82c */
        /* <DEDUP_REMOVED lines=27> */
[----:B------:R-:W-:-:S02]  /*1440*/  CS2R R114, SRZ ;  /* 0x0000000000727805 */ /* 0x000fc4000001ff00 */
[----:B------:R-:W-:Y:S02]  /*1450*/  CS2R R112, SRZ ;  /* 0x0000000000707805 */ /* 0x000fe4000001ff00 */
[----:B------:R-:W-:Y:S02]  /*1460*/  PLOP3.LUT P1, PT, PT, PT, UP0, 0x80, 0x0 ;  /* 0x000000000000781c */ /* 0x000fe40003f2f008 */
        /* <DEDUP_REMOVED lines=42> */
[----:B------:R-:W-:Y:S02]  /*1710*/  IMAD.MOV.U32 R30, RZ, RZ, RZ ;  /* 0x000000ffff1e7224 */ /* 0x000fe400078e00ff */
        /* <DEDUP_REMOVED lines=35> */
.L_x_10763:
        /* <DEDUP_REMOVED lines=11> */
.L_x_10898:
[----:B0-----:R-:W-:Y:S01]  /*1a00*/  IMAD.U32 R0, RZ, RZ, UR48 ;  /* 0x00000030ff007e24 */ /* 0x001fe2000f8e00ff */
[----:B------:R-:W-:Y:S05]  /*1a10*/  WARPSYNC.ALL ;  /* 0x0000000000007948 */ /* 0x000fea0003800000 */
[----:B------:R0:W-:Y:S01]  /*1a20*/  BAR.SYNC.DEFER_BLOCKING R8, 0x100 ;  /* 0x000400080000751d */ /* 0x0001e20000010000 */
[----:B------:R-:W-:-:S13]  /*1a30*/  ISETP.NE.AND P0, PT, R0, 0x3, PT ;  /* 0x000000030000780c */ /* 0x000fda0003f05270 */
[----:B0-----:R-:W-:Y:S05]  /*1a40*/  @!P0 BRA `(.L_x_10765) ;  /* 0x0000000000048947 */ /* 0x001fea0003800000 */
[----:B------:R-:W-:Y:S01]  /*1a50*/  BPT.TRAP 0x1 ;  /* 0x000000040000795c */ /* 0x000fe20000300000 */
.L_x_10765:
[----:B------:R-:W-:Y:S02]  /*1a60*/  IMAD.U32 R11, RZ, RZ, UR40 ;  /* 0x00000028ff0b7e24 */ /* 0x000fe4000f8e00ff */
[----:B------:R-:W-:-:S03]  /*1a70*/  IMAD.U32 R6, RZ, RZ, UR37 ;  /* 0x00000025ff067e24 */ /* 0x000fc6000f8e00ff */
[----:B------:R-:W-:Y:S01]  /*1a80*/  SHF.L.U32 R11, R11, 0x1f, RZ ;  /* 0x0000001f0b0b7819 */ /* 0x000fe200000006ff */
[----:B------:R-:W-:-:S04]  /*1a90*/  IMAD R6, R6, 0x8, R7 ;  /* 0x0000000806067824 */ /* 0x000fc800078e0207 */
[----:B------:R0:W1:Y:S01]  /*1aa0*/  SYNCS.PHASECHK.TRANS64.TRYWAIT P1, [R6+URZ+0x22830], R11 ;  /* 0x0228300b060075a7 */ /* 0x000062000802017f */
[----:B------:R-:W-:Y:S05]  /*1ab0*/  @!P0 BRA `(.L_x_10766) ;  /* 0x0000000000048947 */ /* 0x000fea0003800000 */
[----:B------:R-:W-:Y:S01]  /*1ac0*/  BPT.TRAP 0x1 ;  /* 0x000000040000795c */ /* 0x000fe20000300000 */
.L_x_10766:
[----:B-1----:R-:W-:Y:S05]  /*1ad0*/  @P1 BRA `(.L_x_10767) ;  /* 0x0000000000081947 */ /* 0x002fea0003800000 */
[----:B------:R-:W1:Y:S02]  /*1ae0*/  SYNCS.PHASECHK.TRANS64.TRYWAIT P1, [R6+URZ+0x22830], R11 ;  /* 0x0228300b060075a7 */ /* 0x000e64000802017f */
[----:B-1----:R-:W-:Y:S05]  /*1af0*/  @!P1 BRA `(.L_x_10768) ;  /* 0x000000dc00889947 */ /* 0x002fea0003800000 */
.L_x_10767:
[----:B------:R-:W-:Y:S01]  /*1b00*/  R2UR UR4, R7 ;  /* 0x00000000070472ca */ /* 0x000fe200000e0000 */
[----:B------:R-:W-:Y:S01]  /*1b10*/  ULOP3.LUT UR16, UR51, 0x10000, URZ, 0xfc, !UPT ;  /* 0x0001000033107892 */ /* 0x000fe2000f8efc3f */
[----:B------:R-:W-:Y:S01]  /*1b20*/  WARPGROUP.ARRIVE ;  /* 0x00000000000079c5 */ /* 0x000fe20000000000 */
[----:B------:R-:W-:Y:S01]  /*1b30*/  UMOV UR17, 0x40000040 ;  /* 0x4000004000117882 */ /* 0x000fe20000000000 */
[----:B------:R-:W-:Y:S01]  /*1b40*/  UMOV UR19, 0x40000040 ;  /* 0x4000004000137882 */ /* 0x000fe20000000000 */
[----:B------:R-:W-:Y:S01]  /*1b50*/  UMOV UR5, 0x40000040 ;  /* 0x4000004000057882 */ /* 0x000fe20000000000 */
[----:B------:R-:W-:Y:S01]  /*1b60*/  UMOV UR7, 0x40000040 ;  /* 0x4000004000077882 */ /* 0x000fe20000000000 */
[----:B------:R-:W-:Y:S01]  /*1b70*/  UIADD3 UR8, UR16, 0x4, URZ ;  /* 0x0000000410087890 */ /* 0x000fe2000fffe03f */
[----:B------:R-:W-:Y:S01]  /*1b80*/  IMAD.U32 R4, RZ, RZ, UR49 ;  /* 0x00000031ff047e24 */ /* 0x000fe2000f8e00ff */
[----:B------:R-:W-:Y:S01]  /*1b90*/  UMOV UR9, 0x40000040 ;  /* 0x4000004000097882 */ /* 0x000fe20000000000 */
[----:B------:R-:W-:Y:S01]  /*1ba0*/  UMOV UR11, 0x40000040 ;  /* 0x40000040000b7882 */ /* 0x000fe20000000000 */
[----:B------:R-:W-:Y:S01]  /*1bb0*/  UIADD3 UR12, UR16, 0x6, URZ ;  /* 0x00000006100c7890 */ /* 0x000fe2000fffe03f */
[----:B------:R-:W-:Y:S01]  /*1bc0*/  IMAD R4, R4, 0x80, R19 ;  /* 0x0000008004047824 */ /* 0x000fe200078e0213 */
[----:B------:R-:W-:Y:S01]  /*1bd0*/  UIADD3 UR4, UR4, 0x1c400, URZ ;  /* 0x0001c40004047890 */ /* 0x000fe2000fffe03f */
[----:B------:R-:W2:Y:S01]  /*1be0*/  S2R R13, SR_TID.X ;  /* 0x00000000000d7919 */ /* 0x000ea20000002100 */
[----:B------:R-:W-:Y:S01]  /*1bf0*/  UMOV UR13, 0x40000040 ;  /* 0x40000040000d7882 */ /* 0x000fe20000000000 */
[----:B------:R-:W-:Y:S01]  /*1c00*/  UMOV UR15, 0x40000040 ;  /* 0x40000040000f7882 */ /* 0x000fe20000000000 */
[----:B------:R-:W-:-:S04]  /*1c10*/  USHF.R.U32.HI UR4, URZ, 0x4, UR4 ;  /* 0x000000043f047899 */ /* 0x000fc80008011604 */
[----:B------:R-:W-:-:S04]  /*1c20*/  ULOP3.LUT UR4, UR4, 0x3fff, URZ, 0xc0, !UPT ;  /* 0x00003fff04047892 */ /* 0x000fc8000f8ec03f */
[----:B------:R-:W-:Y:S02]  /*1c30*/  ULOP3.LUT UR20, UR4, 0x10000, URZ, 0xfc, !UPT ;  /* 0x0001000004147892 */ /* 0x000fe4000f8efc3f */
[----:B------:R-:W-:Y:S02]  /*1c40*/  UIADD3 UR4, UR16, 0x2, URZ ;  /* 0x0000000210047890 */ /* 0x000fe4000fffe03f */
[----:B------:R-:W-:-:S04]  /*1c50*/  UIMAD UR18, UR37, 0x300, UR20 ;  /* 0x00000300251278a4 */ /* 0x000fc8000f8e0214 */
[----:B------:R-:W-:Y:S02]  /*1c60*/  UIADD3 UR6, UR18, 0x2, URZ ;  /* 0x0000000212067890 */ /* 0x000fe4000fffe03f */
[----:B------:R-:W-:Y:S02]  /*1c70*/  UIADD3 UR10, UR18, 0x4, URZ ;  /* 0x00000004120a7890 */ /* 0x000fe4000fffe03f */
[----:B------:R-:W-:Y:S02]  /*1c80*/  UIADD3 UR14, UR18, 0x6, URZ ;  /* 0x00000006120e7890 */ /* 0x000fe4000fffe03f */
[----:B------:R-:W-:Y:S03]  /*1c90*/  HGMMA.64x96x16.F32.BF16 R24, gdesc[UR16], RZ, !UPT, gsb0 ;  /* 0x01600000101879f0 */ /* 0x000fe6000c0018ff */
[----:B------:R-:W-:Y:S02]  /*1ca0*/  WARPGROUP.DEPBAR.LE gsb0, 0x0 ;  /* 0x00008000000079c5 */ /* 0x000fe40000010000 */
[----:B------:R-:W-:-:S06]  /*1cb0*/  WARPGROUP.ARRIVE ;  /* 0x00000000000079c5 */ /* 0x000fcc0000000000 */
[----:B------:R-:W-:Y:S01]  /*1cc0*/  HGMMA.64x96x16.F32.BF16 R24, gdesc[UR4], R24, gsb0 ;  /* 0x01600000041879f0 */ /* 0x000fe20008001818 */
[----:B------:R-:W-:-:S04]  /*1cd0*/  UIMAD UR6, UR50, -0x60, UR41 ;  /* 0xffffffa0320678a4 */ /* 0x000fc8000f8e0229 */
[----:B------:R-:W-:Y:S02]  /*1ce0*/  UIADD3 UR7, -UR44, 0x61, UR6 ;  /* 0x000000612c077890 */ /* 0x000fe4000fffe106 */
[----:B------:R-:W-:-:S04]  /*1cf0*/  UIADD3 UR6, UR6, 0x60, URZ ;  /* 0x0000006006067890 */ /* 0x000fc8000fffe03f */
[----:B------:R-:W-:Y:S02]  /*1d00*/  IMAD.U32 R3, RZ, RZ, UR7 ;  /* 0x00000007ff037e24 */ /* 0x000fe4000f8e00ff */
[----:B------:R-:W-:Y:S02]  /*1d10*/  IMAD.U32 R5, RZ, RZ, UR6 ;  /* 0x00000006ff057e24 */ /* 0x000fe4000f8e00ff */
[C---:B------:R-:W-:Y:S02]  /*1d20*/  IMAD R3, R18.reuse, -0x2, R3 ;  /* 0xfffffffe12037824 */ /* 0x040fe400078e0203 */
[----:B------:R-:W-:-:S03]  /*1d30*/  IMAD R0, R18, -0x2, R5 ;  /* 0xfffffffe12007824 */ /* 0x000fc600078e0205 */
        /* <DEDUP_REMOVED lines=86> */
[----:B------:R-:W3:Y:S01]  /*22a0*/  SHFL.BFLY PT, R5, R10, 0x2, 0x1f ;  /* 0x0c401f000a057f89 */ /* 0x000ee200000e0000 */
        /* <DEDUP_REMOVED lines=10> */
[----:B---3--:R-:W-:Y:S02]  /*2350*/  FMNMX.FTZ R9, R10, R5, !PT ;  /* 0x000000050a097209 */ /* 0x008fe40007810000 */
[----:B------:R-:W-:Y:S02]  /*2360*/  FSEL R40, R40, -INF , P1 ;  /* 0xff80000028287808 */ /* 0x000fe40000800000 */
[----:B------:R-:W-:Y:S01]  /*2370*/  ISETP.GT.AND P1, PT, R0, 0x28, PT ;  /* 0x000000280000780c */ /* 0x000fe20003f24270 */
[----:B------:R-:W3:Y:S03]  /*2380*/  SHFL.BFLY PT, R12, R9, 0x1, 0x1f ;  /* 0x0c201f00090c7f89 */ /* 0x000ee600000e0000 */
        /* <DEDUP_REMOVED lines=8> */
[----:B---3--:R-:W-:Y:S02]  /*2410*/  FMNMX.FTZ R5, R9, R12, !PT ;  /* 0x0000000c09057209 */ /* 0x008fe40007810000 */
        /* <DEDUP_REMOVED lines=21> */
[----:B------:R-:W3:Y:S01]  /*2570*/  MUFU.EX2 R27, R27 ;  /* 0x0000001b001b7308 */ /* 0x000ee20000000800 */
        /* <DEDUP_REMOVED lines=41> */
[----:B------:R-:W-:Y:S01]  /*2810*/  FFMA.FTZ R9, R71, UR10, -R9 ;  /* 0x0000000a47097c23 */ /* 0x000fe20008010809 */
[----:B------:R-:W-:-:S02]  /*2820*/  FMNMX.FTZ R3, R57, R4, !PT ;  /* 0x0000000439037209 */ /* 0x000fc40007810000 */
[----:B------:R-:W-:Y:S02]  /*2830*/  FSEL R61, R61, -INF , P2 ;  /* 0xff8000003d3d7808 */ /* 0x000fe40001000000 */
[----:B------:R-:W-:Y:S01]  /*2840*/  FMNMX.FTZ R4, R60, R3, !PT ;  /* 0x000000033c047209 */ /* 0x000fe20007810000 */
[----:B------:R-:W5:Y:S01]  /*2850*/  MUFU.EX2 R35, R35 ;  /* 0x0000002300237308 */ /* 0x000f620000000800 */
[----:B------:R-:W-:Y:S02]  /*2860*/  ISETP.GT.AND P2, PT, R0, 0x51, PT ;  /* 0x000000510000780c */ /* 0x000fe40003f44270 */
[----:B------:R-:W-:Y:S02]  /*2870*/  FSEL R64, R64, -INF , P1 ;  /* 0xff80000040407808 */ /* 0x000fe40000800000 */
[----:B------:R-:W-:Y:S02]  /*2880*/  FMNMX.FTZ R3, R61, R4, !PT ;  /* 0x000000043d037209 */ /* 0x000fe40007810000 */
[----:B------:R-:W-:Y:S01]  /*2890*/  ISETP.GT.AND P1, PT, R0, 0x58, PT ;  /* 0x000000580000780c */ /* 0x000fe20003f24270 */
[----:B------:R3:W-:Y:S01]  /*28a0*/  MUFU.EX2 R175, R9 ;  /* 0x0000000900af7308 */ /* 0x0007e20000000800 */
[----:B------:R-:W-:-:S02]  /*28b0*/  FSEL R65, R65, -INF , P2 ;  /* 0xff80000041417808 */ /* 0x000fc40001000000 */
[----:B------:R-:W-:Y:S02]  /*28c0*/  FMNMX.FTZ R4, R64, R3, !PT ;  /* 0x0000000340047209 */ /* 0x000fe40007810000 */
[----:B------:R-:W-:Y:S02]  /*28d0*/  ISETP.GT.AND P2, PT, R0, 0x59, PT ;  /* 0x000000590000780c */ /* 0x000fe40003f44270 */
[----:B------:R-:W-:Y:S01]  /*28e0*/  FSEL R68, R68, -INF , P1 ;  /* 0xff80000044447808 */ /* 0x000fe20000800000 */
[----:B------:R-:W-:Y:S01]  /*28f0*/  MUFU.EX2 R38, R38 ;  /* 0x0000002600267308 */ /* 0x000fe20000000800 */
[----:B------:R-:W-:Y:S01]  /*2900*/  FMNMX.FTZ R3, R65, R4, !PT ;  /* 0x0000000441037209 */ /* 0x000fe20007810000 */
[----:B---3--:R-:W-:Y:S01]  /*2910*/  FADD.FTZ R9, R26, R27 ;  /* 0x0000001b1a097221 */ /* 0x008fe20000010000 */
[----:B------:R-:W-:Y:S02]  /*2920*/  FSEL R69, R69, -INF , P2 ;  /* 0xff80000045457808 */ /* 0x000fe40001000000 */
[----:B------:R-:W-:-:S02]  /*2930*/  FMNMX.FTZ R0, R68, R3, !PT ;  /* 0x0000000344007209 */ /* 0x000fc40007810000 */
[----:B------:R-:W-:Y:S01]  /*2940*/  F2FP.BF16.F32.PACK_AB R153, R27, R26 ;  /* 0x0000001a1b99723e */ /* 0x000fe200000010ff */
[----:B------:R-:W3:Y:S01]  /*2950*/  MUFU.EX2 R39, R39 ;  /* 0x0000002700277308 */ /* 0x000ee20000000800 */
[----:B------:R-:W-:Y:S02]  /*2960*/  FMNMX.FTZ R0, R69, R0, !PT ;  /* 0x0000000045007209 */ /* 0x000fe40007810000 */
[----:B----4-:R-:W-:Y:S02]  /*2970*/  F2FP.BF16.F32.PACK_AB R155, R31, R30 ;  /* 0x0000001e1f9b723e */ /* 0x010fe400000010ff */
[----:B-----5:R-:W-:Y:S01]  /*2980*/  F2FP.BF16.F32.PACK_AB R157, R35, R34 ;  /* 0x00000022239d723e */ /* 0x020fe200000010ff */
[----:B------:R-:W4:Y:S02]  /*2990*/  SHFL.BFLY PT, R3, R0, 0x2, 0x1f ;  /* 0x0c401f0000037f89 */ /* 0x000f2400000e0000 */
[----:B------:R-:W-:Y:S08]  /*29a0*/  MUFU.EX2 R42, R42 ;  /* 0x0000002a002a7308 */ /* 0x000ff00000000800 */
[----:B------:R-:W5:Y:S01]  /*29b0*/  MUFU.EX2 R43, R43 ;  /* 0x0000002b002b7308 */ /* 0x000f620000000800 */
[----:B---3--:R-:W-:-:S07]  /*29c0*/  F2FP.BF16.F32.PACK_AB R159, R39, R38 ;  /* 0x00000026279f723e */ /* 0x008fce00000010ff */
[----:B------:R-:W-:Y:S01]  /*29d0*/  MUFU.EX2 R46, R46 ;  /* 0x0000002e002e7308 */ /* 0x000fe20000000800 */
[----:B----4-:R-:W-:-:S07]  /*29e0*/  FMNMX.FTZ R3, R0, R3, !PT ;  /* 0x0000000300037209 */ /* 0x010fce0007810000 */
[----:B------:R-:W3:Y:S01]  /*29f0*/  MUFU.EX2 R47, R47 ;  /* 0x0000002f002f7308 */ /* 0x000ee20000000800 */
[----:B-----5:R-:W-:Y:S01]  /*2a00*/  F2FP.BF16.F32.PACK_AB R161, R43, R42 ;  /* 0x0000002a2ba1723e */ /* 0x020fe200000010ff */
[----:B------:R-:W4:Y:S06]  /*2a10*/  SHFL.BFLY PT, R4, R3, 0x1, 0x1f ;  /* 0x0c201f0003047f89 */ /* 0x000f2c00000e0000 */
[----:B------:R-:W-:Y:S08]  /*2a20*/  MUFU.EX2 R50, R50 ;  /* 0x0000003200327308 */ /* 0x000ff00000000800 */
[----:B------:R-:W5:Y:S01]  /*2a30*/  MUFU.EX2 R51, R51 ;  /* 0x0000003300337308 */ /* 0x000f620000000800 */
[----:B---3--:R-:W-:-:S07]  /*2a40*/  F2FP.BF16.F32.PACK_AB R163, R47, R46 ;  /* 0x0000002e2fa3723e */ /* 0x008fce00000010ff */
[----:B------:R-:W-:Y:S01]  /*2a50*/  MUFU.EX2 R54, R54 ;  /* 0x0000003600367308 */ /* 0x000fe20000000800 */
[----:B----4-:R-:W-:-:S04]  /*2a60*/  FMNMX.FTZ R4, R3, R4, !PT ;  /* 0x0000000403047209 */ /* 0x010fc80007810000 */
[C---:B------:R-:W-:Y:S01]  /*2a70*/  FSETP.NEU.FTZ.AND P1, PT, R4.reuse, -INF , PT ;  /* 0xff8000000400780b */ /* 0x040fe20003f3d000 */
[----:B------:R-:W-:Y:S02]  /*2a80*/  FMUL.FTZ R0, R4, UR10 ;  /* 0x0000000a04007c20 */ /* 0x000fe40008410000 */
[----:B------:R-:W-:Y:S01]  /*2a90*/  MUFU.EX2 R55, R55 ;  /* 0x0000003700377308 */ /* 0x000fe20000000800 */
[----:B-----5:R-:W-:Y:S02]  /*2aa0*/  F2FP.BF16.F32.PACK_AB R165, R51, R50 ;  /* 0x0000003233a5723e */ /* 0x020fe400000010ff */
[----:B------:R-:W-:Y:S01]  /*2ab0*/  FSEL R3, R0, RZ, P1 ;  /* 0x000000ff00037208 */ /* 0x000fe20000800000 */
[----:B------:R-:W-:Y:S01]  /*2ac0*/  FADD.FTZ R0, R30, R9 ;  /* 0x000000091e007221 */ /* 0x000fe20000010000 */
[----:B--2---:R-:W-:-:S03]  /*2ad0*/  LOP3.LUT P1, RZ, R13, 0x7f, RZ, 0xc0, !PT ;  /* 0x0000007f0dff7812 */ /* 0x004fc6000782c0ff */
        /* <DEDUP_REMOVED lines=30> */
[----:B------:R-:W-:Y:S01]  /*2cc0*/  FFMA.FTZ R64, R64, UR10, -R3 ;  /* 0x0000000a40407c23 */ /* 0x000fe20008010803 */
[----:B------:R-:W-:Y:S01]  /*2cd0*/  FADD.FTZ R15, R43, R12 ;  /* 0x0000000c2b0f7221 */ /* 0x000fe20000010000 */
[----:B------:R-:W4:Y:S01]  /*2ce0*/  MUFU.EX2 R29, R29 ;  /* 0x0000001d001d7308 */ /* 0x000f220000000800 */
[----:B--2---:R-:W-:Y:S01]  /*2cf0*/  FADD.FTZ R9, R24, R25 ;  /* 0x0000001918097221 */ /* 0x004fe20000010000 */
[----:B------:R-:W-:Y:S01]  /*2d00*/  FFMA.FTZ R65, R65, UR10, -R3 ;  /* 0x0000000a41417c23 */ /* 0x000fe20008010803 */
[----:B------:R-:W-:Y:S01]  /*2d10*/  FADD.FTZ R12, R46, R15 ;  /* 0x0000000f2e0c7221 */ /* 0x000fe20000010000 */
[--C-:B------:R-:W-:Y:S01]  /*2d20*/  FFMA.FTZ R68, R68, UR10, -R3.reuse ;  /* 0x0000000a44447c23 */ /* 0x100fe20008010803 */
[----:B------:R-:W-:Y:S01]  /*2d30*/  FFMA.FTZ R3, R69, UR10, -R3 ;  /* 0x0000000a45037c23 */ /* 0x000fe20008010803 */
[----:B------:R-:W-:Y:S01]  /*2d40*/  F2FP.BF16.F32.PACK_AB R167, R55, R54 ;  /* 0x0000003637a7723e */ /* 0x000fe200000010ff */
[----:B------:R-:W-:Y:S01]  /*2d50*/  FADD.FTZ R15, R47, R12 ;  /* 0x0000000c2f0f7221 */ /* 0x000fe20000010000 */
[----:B------:R-:W2:Y:S01]  /*2d60*/  MUFU.EX2 R32, R32 ;  /* 0x0000002000207308 */ /* 0x000ea20000000800 */
[----:B---3--:R-:W-:Y:S01]  /*2d70*/  FADD.FTZ R0, R28, R9 ;  /* 0x000000091c007221 */ /* 0x008fe20000010000 */
[----:B------:R-:W-:-:S02]  /*2d80*/  IADD3 R9, -R22, 0xb, RZ ;  /* 0x0000000b16097810 */ /* 0x000fc40007ffe1ff */
[----:B------:R-:W-:-:S04]  /*2d90*/  F2FP.BF16.F32.PACK_AB R152, R25, R24 ;  /* 0x000000181998723e */ /* 0x000fc800000010ff */
        /* <DEDUP_REMOVED lines=48> */
[C---:B----4-:R-:W-:Y:S01]  /*30a0*/  FADD.FTZ R15, R63.reuse, R10 ;  /* 0x0000000a3f0f7221 */ /* 0x050fe20000010000 */
[----:B------:R-:W-:-:S06]  /*30b0*/  F2FP.BF16.F32.PACK_AB R171, R63, R62 ;  /* 0x0000003e3fab723e */ /* 0x000fcc00000010ff */
[----:B------:R-:W4:Y:S01]  /*30c0*/  MUFU.EX2 R57, R57 ;  /* 0x0000003900397308 */ /* 0x000f220000000800 */
[----:B-----5:R-:W-:-:S07]  /*30d0*/  FADD.FTZ R0, R56, R13 ;  /* 0x0000000d38007221 */ /* 0x020fce0000010000 */
        /* <DEDUP_REMOVED lines=13> */
[----:B-----5:R-:W-:Y:S01]  /*31b0*/  FADD.FTZ R15, R61, R0 ;  /* 0x000000003d0f7221 */ /* 0x020fe20000010000 */
[C---:B------:R-:W-:Y:S01]  /*31c0*/  FADD.FTZ R0, R175.reuse, R10 ;  /* 0x0000000aaf007221 */ /* 0x040fe20000010000 */
[----:B------:R-:W-:Y:S02]  /*31d0*/  F2FP.BF16.F32.PACK_AB R175, R175, R70 ;  /* 0x00000046afaf723e */ /* 0x000fe400000010ff */
[----:B------:R-:W-:-:S03]  /*31e0*/  F2FP.BF16.F32.PACK_AB R170, R61, R60 ;  /* 0x0000003c3daa723e */ /* 0x000fc600000010ff */
[----:B------:R-:W5:Y:S01]  /*31f0*/  MUFU.EX2 R68, R68 ;  /* 0x0000004400447308 */ /* 0x000f620000000800 */
[----:B---3--:R-:W-:-:S07]  /*3200*/  FADD.FTZ R10, R64, R15 ;  /* 0x0000000f400a7221 */ /* 0x008fce0000010000 */
[----:B------:R-:W3:Y:S01]  /*3210*/  MUFU.EX2 R13, R3 ;  /* 0x00000003000d7308 */ /* 0x000ee20000000800 */
[C---:B----4-:R-:W-:Y:S01]  /*3220*/  FADD.FTZ R15, R65.reuse, R10 ;  /* 0x0000000a410f7221 */ /* 0x050fe20000010000 */
[----:B------:R-:W-:-:S03]  /*3230*/  F2FP.BF16.F32.PACK_AB R172, R65, R64 ;  /* 0x0000004041ac723e */ /* 0x000fc600000010ff */
[----:B-----5:R-:W-:-:S04]  /*3240*/  FADD.FTZ R10, R68, R15 ;  /* 0x0000000f440a7221 */ /* 0x020fc80000010000 */
[C---:B---3--:R-:W-:Y:S01]  /*3250*/  FADD.FTZ R3, R13.reuse, R10 ;  /* 0x0000000a0d037221 */ /* 0x048fe20000010000 */
[----:B------:R-:W-:Y:S01]  /*3260*/  F2FP.BF16.F32.PACK_AB R174, R13, R68 ;  /* 0x000000440dae723e */ /* 0x000fe200000010ff */
[----:B--2---:R-:W-:Y:S06]  /*3270*/  @!P0 BRA `(.L_x_10769) ;  /* 0x0000000000048947 */ /* 0x004fec0003800000 */
[----:B------:R-:W-:Y:S01]  /*3280*/  BPT.TRAP 0x1 ;  /* 0x000000040000795c */ /* 0x000fe20000300000 */
.L_x_10769:
[----:B------:R2:W3:Y:S01]  /*3290*/  SYNCS.PHASECHK.TRANS64.TRYWAIT P2, [R6+URZ+0x22850], R11 ;  /* 0x0228500b060075a7 */ /* 0x0004e2000804017f */
[----:B------:R-:W-:Y:S05]  /*32a0*/  @!P0 BRA `(.L_x_10770) ;  /* 0x0000000000048947 */ /* 0x000fea0003800000 */
[----:B------:R-:W-:Y:S01]  /*32b0*/  BPT.TRAP 0x1 ;  /* 0x000000040000795c */ /* 0x000fe20000300000 */
.L_x_10770:
[----:B---3--:R-:W-:Y:S05]  /*32c0*/  @P2 BRA `(.L_x_10771) ;  /* 0x0000000000082947 */ /* 0x008fea0003800000 */
[----:B------:R-:W3:Y:S02]  /*32d0*/  SYNCS.PHASECHK.TRANS64.TRYWAIT P2, [R6+URZ+0x22850], R11 ;  /* 0x0228500b060075a7 */ /* 0x000ee4000804017f */
[----:B---3--:R-:W-:Y:S05]  /*32e0*/  @!P2 BRA `(.L_x_10772) ;  /* 0x000000c400a0a947 */ /* 0x008fea0003800000 */
.L_x_10771:
[----:B------:R-:W-:Y:S01]  /*32f0*/  R2UR UR6, R7 ;  /* 0x00000000070672ca */ /* 0x000fe200000e0000 */
[----:B------:R4:W-:Y:S01]  /*3300*/  BAR.SYNC.DEFER_BLOCKING R8, 0x100 ;  /* 0x000400080000751d */ /* 0x0009e20000010000 */
[----:B------:R-:W-:Y:S01]  /*3310*/  UIADD3 UR23, UR50, -0x2, URZ ;  /* 0xfffffffe32177890 */ /* 0x000fe2000fffe03f */
[----:B0123--:R-:W-:-:S04]  /*3320*/  @!P1 VIADD R6, R6, 0x22860 ;  /* 0x0002286006069836 */ /* 0x00ffc80000000000 */
[----:B------:R-:W-:Y:S01]  /*3330*/  UMOV UR7, 0x40000040 ;  /* 0x4000004000077882 */ /* 0x000fe20000000000 */
[----:B------:R-:W-:-:S05]  /*3340*/  @!P1 PRMT R6, RZ, 0x654, R6 ;  /* 0x00000654ff069816 */ /* 0x000fca0000000006 */
        /* <DEDUP_REMOVED lines=49> */
[----:B----4-:R-:W-:Y:S05]  /*3660*/  @!P2 BRA `(.L_x_10773) ;  /* 0x0000002000f8a947 */ /* 0x010fea0003800000 */
[----:B------:R-:W-:Y:S01]  /*3670*/  IMAD.MOV.U32 R8, RZ, RZ, R5 ;  /* 0x000000ffff087224 */ /* 0x000fe200078e0005 */
[----:B------:R-:W-:Y:S01]  /*3680*/  ULDC UR24, c[0x0][0x988] ;  /* 0x0002620000187ab9 */ /* 0x000fe20000000800 */
[----:B------:R-:W-:-:S07]  /*3690*/  IMAD.MOV.U32 R7, RZ, RZ, R4 ;  /* 0x000000ffff077224 */ /* 0x000fce00078e0004 */
.L_x_10782:
[----:B------:R-:W-:-:S04]  /*36a0*/  UIADD3 UR37, UR37, 0x1, URZ ;  /* 0x0000000125257890 */ /* 0x000fc8000fffe03f */
[----:B------:R-:W-:-:S04]  /*36b0*/  UISETP.NE.AND UP0, UPT, UR37, 0x2, UPT ;  /* 0x000000022500788c */ /* 0x000fc8000bf05270 */
[----:B------:R-:W-:Y:S02]  /*36c0*/  USEL UR6, URZ, 0x1, UP0 ;  /* 0x000000013f067887 */ /* 0x000fe40008000000 */
[----:B------:R-:W-:Y:S02]  /*36d0*/  USEL UR37, UR37, URZ, UP0 ;  /* 0x0000003f25257287 */ /* 0x000fe40008000000 */
[----:B------:R-:W-:Y:S01]  /*36e0*/  ULOP3.LUT UR40, UR40, UR6, URZ, 0x3c, !UPT ;  /* 0x0000000628287292 */ /* 0x000fe2000f8e3c3f */
[----:B0-----:R-:W-:Y:S11]  /*36f0*/  @!P0 BRA `(.L_x_10774) ;  /* 0x0000000000048947 */ /* 0x001ff60003800000 */
[----:B------:R-:W-:Y:S01]  /*3700*/  BPT.TRAP 0x1 ;  /* 0x000000040000795c */ /* 0x000fe20000300000 */
.L_x_10774:
        /* <DEDUP_REMOVED lines=9> */
.L_x_10775:
[----:B-1----:R-:W-:Y:S05]  /*37a0*/  @P2 BRA `(.L_x_10776) ;  /* 0x0000000000082947 */ /* 0x002fea0003800000 */
[----:B------:R-:W1:Y:S02]  /*37b0*/  SYNCS.PHASECHK.TRANS64.TRYWAIT P2, [UR25+0x22830], R6 ;  /* 0x02283006ff0075a7 */ /* 0x000e640008040159 */
[----:B-1----:R-:W-:Y:S05]  /*37c0*/  @!P2 BRA `(.L_x_10777) ;  /* 0x000000c0007ca947 */ /* 0x002fea0003800000 */
.L_x_10776:
[----:B------:R-:W-:Y:S01]  /*37d0*/  UIMAD UR18, UR37, 0x300, UR20 ;  /* 0x00000300251278a4 */ /* 0x000fe2000f8e0214 */
[----:B------:R-:W-:Y:S01]  /*37e0*/  WARPGROUP.ARRIVE ;  /* 0x00000000000079c5 */ /* 0x000fe20000000000 */
[----:B------:R-:W-:Y:S01]  /*37f0*/  UMOV UR19, 0x40000040 ;  /* 0x4000004000137882 */ /* 0x000fe20000000000 */
[----:B------:R-:W-:Y:S01]  /*3800*/  UMOV UR7, 0x40000040 ;  /* 0x4000004000077882 */ /* 0x000fe20000000000 */
[----:B------:R-:W-:Y:S01]  /*3810*/  UIADD3 UR6, UR18, 0x2, URZ ;  /* 0x0000000212067890 */ /* 0x000fe2000fffe03f */
[----:B-1----:R-:W-:Y:S01]  /*3820*/  IMAD.MOV.U32 R5, RZ, RZ, -0x2 ;  /* 0xfffffffeff057424 */ /* 0x002fe200078e00ff */
        /* <DEDUP_REMOVED lines=8> */
[----:B------:R-:W-:-:S04]  /*38b0*/  USHF.L.U32 UR6, UR49, 0x7, URZ ;  /* 0x0000000731067899 */ /* 0x000fc8000800063f */
[----:B------:R-:W-:-:S04]  /*38c0*/  UIMAD UR6, UR23, -0x60, UR6 ;  /* 0xffffffa0170678a4 */ /* 0x000fc8000f8e0206 */
[----:B------:R-:W-:-:S04]  /*38d0*/  UIADD3 UR6, UR6, 0x1, UR41 ;  /* 0x0000000106067890 */ /* 0x000fc8000fffe029 */
[----:B------:R-:W-:-:S06]  /*38e0*/  UIADD3 UR6, UR6, -UR44, URZ ;  /* 0x8000002c06067290 */ /* 0x000fcc000fffe03f */
[----:B------:R-:W-:-:S04]  /*38f0*/  IMAD R4, R18, R5, UR6 ;  /* 0x0000000612047e24 */ /* 0x000fc8000f8e0205 */
[----:B------:R-:W-:-:S05]  /*3900*/  IMAD.IADD R5, R19, 0x1, R4 ;  /* 0x0000000113057824 */ /* 0x000fca00078e0204 */
[C---:B------:R-:W-:Y:S02]  /*3910*/  ISETP.GT.AND P2, PT, R5.reuse, RZ, PT ;  /* 0x000000ff0500720c */ /* 0x040fe40003f44270 */
[----:B------:R-:W-:Y:S01]  /*3920*/  ISETP.GT.AND P3, PT, R5, 0x1, PT ;  /* 0x000000010500780c */ /* 0x000fe20003f64270 */
        /* <DEDUP_REMOVED lines=80> */
[C---:B------:R-:W-:Y:S02]  /*3e30*/  ISETP.GT.AND P4, PT, R5.reuse, 0x1, PT ;  /* 0x000000010500780c */ /* 0x040fe40003f84270 */
[----:B------:R-:W-:Y:S01]  /*3e40*/  FSEL R11, R154, -INF , P3 ;  /* 0xff8000009a0b7808 */ /* 0x000fe20001800000 */
[----:B------:R-:W1:Y:S01]  /*3e50*/  SHFL.BFLY PT, R4, R9, 0x2, 0x1f ;  /* 0x0c401f0009047f89 */ /* 0x000e6200000e0000 */
        /* <DEDUP_REMOVED lines=13> */
[----:B------:R-:W-:Y:S02]  /*3f30*/  FSEL R166, R166, -INF , P3 ;  /* 0xff800000a6a67808 */ /* 0x000fe40001800000 */
[----:B------:R-:W-:Y:S01]  /*3f40*/  ISETP.GT.AND P3, PT, R5, 0x20, PT ;  /* 0x000000200500780c */ /* 0x000fe20003f64270 */
[----:B------:R-:W1:Y:S01]  /*3f50*/  SHFL.BFLY PT, R4, R13, 0x1, 0x1f ;  /* 0x0c201f000d047f89 */ /* 0x000e6200000e0000 */
        /* <DEDUP_REMOVED lines=12> */
[----:B-1----:R-:W-:-:S02]  /*4020*/  FMNMX.FTZ R4, R13, R4, !PT ;  /* 0x000000040d047209 */ /* 0x002fc40007810000 */
[----:B------:R-:W-:Y:S02]  /*4030*/  FMNMX.FTZ R13, R155, R154, !PT ;  /* 0x0000009a9b0d7209 */ /* 0x000fe40007810000 */
[C---:B------:R-:W-:Y:S01]  /*4040*/  FSETP.NEU.FTZ.AND P2, PT, R4.reuse, -INF , PT ;  /* 0xff8000000400780b */ /* 0x040fe20003f5d000 */
[----:B------:R-:W-:Y:S01]  /*4050*/  FMUL.FTZ R15, R4, UR10 ;  /* 0x0000000a040f7c20 */ /* 0x000fe20008410000 */
[----:B------:R-:W-:Y:S02]  /*4060*/  FMNMX.FTZ R154, R158, R13, !PT ;  /* 0x0000000d9e9a7209 */ /* 0x000fe40007810000 */
[----:B------:R-:W-:Y:S02]  /*4070*/  FSEL R179, R179, -INF , P4 ;  /* 0xff800000b3b37808 */ /* 0x000fe40002000000 */
[----:B------:R-:W-:Y:S02]  /*4080*/  FSEL R9, R15, RZ, P2 ;  /* 0x000000ff0f097208 */ /* 0x000fe40001000000 */
[----:B------:R-:W-:-:S02]  /*4090*/  FMNMX.FTZ R15, R159, R154, !PT ;  /* 0x0000009a9f0f7209 */ /* 0x000fc40007810000 */
        /* <DEDUP_REMOVED lines=31> */
[----:B------:R-:W-:Y:S01]  /*4290*/  FFMA.FTZ R196, R196, UR10, -R9 ;  /* 0x0000000ac4c47c23 */ /* 0x000fe20008010809 */
[----:B------:R-:W-:-:S02]  /*42a0*/  ISETP.GT.AND P4, PT, R5, 0x49, PT ;  /* 0x000000490500780c */ /* 0x000fc40003f84270 */
[----:B------:R-:W-:Y:S02]  /*42b0*/  FMNMX.FTZ R10, R178, R153, !PT ;  /* 0x00000099b20a7209 */ /* 0x000fe40007810000 */
[----:B------:R-:W-:Y:S01]  /*42c0*/  FSEL R190, R190, -INF , P3 ;  /* 0xff800000bebe7808 */ /* 0x000fe20001800000 */
[----:B------:R-:W-:Y:S01]  /*42d0*/  MUFU.EX2 R15, R15 ;  /* 0x0000000f000f7308 */ /* 0x000fe20000000800 */
[----:B------:R-:W-:Y:S02]  /*42e0*/  FMNMX.FTZ R153, R179, R10, !PT ;  /* 0x0000000ab3997209 */ /* 0x000fe40007810000 */
[----:B------:R-:W-:Y:S02]  /*42f0*/  ISETP.GT.AND P3, PT, R5, 0x50, PT ;  /* 0x000000500500780c */ /* 0x000fe40003f64270 */
[----:B------:R-:W-:Y:S01]  /*4300*/  FMNMX.FTZ R14, R182, R153, !PT ;  /* 0x00000099b60e7209 */ /* 0x000fe20007810000 */
[----:B------:R-:W-:Y:S01]  /*4310*/  FFMA.FTZ R153, R12, UR10, -R9 ;  /* 0x0000000a0c997c23 */ /* 0x000fe20008010809 */
[----:B------:R-:W-:Y:S01]  /*4320*/  FSEL R191, R191, -INF , P4 ;  /* 0xff800000bfbf7808 */ /* 0x000fe20002000000 */
[----:B------:R1:W-:Y:S01]  /*4330*/  MUFU.EX2 R10, R164 ;  /* 0x000000a4000a7308 */ /* 0x0003e20000000800 */
[----:B------:R-:W-:-:S02]  /*4340*/  FMNMX.FTZ R157, R183, R14, !PT ;  /* 0x0000000eb79d7209 */ /* 0x000fc40007810000 */
[----:B------:R-:W-:Y:S02]  /*4350*/  ISETP.GT.AND P4, PT, R5, 0x51, PT ;  /* 0x000000510500780c */ /* 0x000fe40003f84270 */
[----:B------:R-:W-:Y:S02]  /*4360*/  FMNMX.FTZ R12, R186, R157, !PT ;  /* 0x0000009dba0c7209 */ /* 0x000fe40007810000 */
[----:B------:R-:W-:Y:S01]  /*4370*/  FSEL R194, R194, -INF , P3 ;  /* 0xff800000c2c27808 */ /* 0x000fe20001800000 */
[----:B------:R-:W-:Y:S01]  /*4380*/  MUFU.EX2 R156, R156 ;  /* 0x0000009c009c7308 */ /* 0x000fe20000000800 */
[----:B------:R-:W-:Y:S01]  /*4390*/  FMNMX.FTZ R157, R187, R12, !PT ;  /* 0x0000000cbb9d7209 */ /* 0x000fe20007810000 */
[--C-:B-1----:R-:W-:Y:S01]  /*43a0*/  FFMA.FTZ R164, R176, UR10, -R9.reuse ;  /* 0x0000000ab0a47c23 */ /* 0x102fe20008010809 */
[----:B------:R-:W-:Y:S02]  /*43b0*/  ISETP.GT.AND P3, PT, R5, 0x58, PT ;  /* 0x000000580500780c */ /* 0x000fe40003f64270 */
        /* <DEDUP_REMOVED lines=11> */
[----:B------:R-:W-:Y:S01]  /*4470*/  FFMA.FTZ R173, R185, UR10, -R9 ;  /* 0x0000000ab9ad7c23 */ /* 0x000fe20008010809 */
[----:B------:R-:W-:Y:S01]  /*4480*/  FMNMX.FTZ R5, R195, R12, !PT ;  /* 0x0000000cc3057209 */ /* 0x000fe20007810000 */
[----:B------:R-:W-:Y:S01]  /*4490*/  MUFU.EX2 R153, R153 ;  /* 0x0000009900997308 */ /* 0x000fe20000000800 */
[----:B------:R-:W-:-:S02]  /*44a0*/  FSEL R199, R199, -INF , P4 ;  /* 0xff800000c7c77808 */ /* 0x000fc40002000000 */
[----:B------:R-:W-:-:S04]  /*44b0*/  FMNMX.FTZ R14, R198, R5, !PT ;  /* 0x00000005c60e7209 */ /* 0x000fc80007810000 */
[----:B------:R-:W-:Y:S01]  /*44c0*/  FMNMX.FTZ R5, R199, R14, !PT ;  /* 0x0000000ec7057209 */ /* 0x000fe20007810000 */
[----:B------:R-:W-:Y:S01]  /*44d0*/  FFMA.FTZ R14, R180, UR10, -R9 ;  /* 0x0000000ab40e7c23 */ /* 0x000fe20008010809 */
[----:B------:R-:W-:Y:S01]  /*44e0*/  FSEL R180, R4, RZ, P2 ;  /* 0x000000ff04b47208 */ /* 0x000fe20001000000 */
[----:B------:R1:W-:Y:S02]  /*44f0*/  MUFU.EX2 R12, R172 ;  /* 0x000000ac000c7308 */ /* 0x0003e40000000800 */
[----:B------:R-:W2:Y:S02]  /*4500*/  SHFL.BFLY PT, R20, R5, 0x2, 0x1f ;  /* 0x0c401f0005147f89 */ /* 0x000ea400000e0000 */
[----:B------:R-:W-:-:S04]  /*4510*/  FADD.FTZ R180, -R180, R7 ;  /* 0x00000007b4b47221 */ /* 0x000fc80000010100 */
[----:B------:R-:W-:Y:S01]  /*4520*/  FMUL.FTZ R185, R180, UR10 ;  /* 0x0000000ab4b97c20 */ /* 0x000fe20008410000 */
[----:B-1----:R-:W-:Y:S01]  /*4530*/  FFMA.FTZ R172, R192, UR10, -R9 ;  /* 0x0000000ac0ac7c23 */ /* 0x002fe20008010809 */
[----:B------:R-:W-:Y:S08]  /*4540*/  MUFU.EX2 R160, R160 ;  /* 0x000000a000a07308 */ /* 0x000ff00000000800 */
[----:B------:R-:W1:Y:S01]  /*4550*/  MUFU.EX2 R185, R185 ;  /* 0x000000b900b97308 */ /* 0x000e620000000800 */
[----:B--2---:R-:W-:-:S07]  /*4560*/  FMNMX.FTZ R176, R5, R20, !PT ;  /* 0x0000001405b07209 */ /* 0x004fce0007810000 */
[----:B------:R-:W2:Y:S01]  /*4570*/  MUFU.EX2 R157, R157 ;  /* 0x0000009d009d7308 */ /* 0x000ea20000000800 */
[--C-:B------:R-:W-:Y:S01]  /*4580*/  FFMA.FTZ R20, R188, UR10, -R9.reuse ;  /* 0x0000000abc147c23 */ /* 0x100fe20008010809 */
[----:B------:R-:W-:Y:S01]  /*4590*/  FFMA.FTZ R9, R197, UR10, -R9 ;  /* 0x0000000ac5097c23 */ /* 0x000fe20008010809 */
[----:B------:R-:W3:Y:S05]  /*45a0*/  SHFL.BFLY PT, R5, R176, 0x1, 0x1f ;  /* 0x0c201f00b0057f89 */ /* 0x000eea00000e0000 */
[----:B------:R-:W4:Y:S01]  /*45b0*/  MUFU.EX2 R161, R161 ;  /* 0x000000a100a17308 */ /* 0x000f220000000800 */
[-C--:B-1----:R-:W-:Y:S01]  /*45c0*/  FMUL.FTZ R24, R24, R185.reuse ;  /* 0x000000b918187220 */ /* 0x082fe20000410000 */
        /* <DEDUP_REMOVED lines=17> */
[----:B------:R-:W-:Y:S01]  /*46e0*/  FMUL.FTZ R56, R56, R185 ;  /* 0x000000b938387220 */ /* 0x000fe20000410000 */
[----:B---3--:R-:W-:Y:S01]  /*46f0*/  FMNMX.FTZ R5, R176, R5, !PT ;  /* 0x00000005b0057209 */ /* 0x008fe20007810000 */
[-C--:B------:R-:W-:Y:S01]  /*4700*/  FMUL.FTZ R57, R57, R185.reuse ;  /* 0x000000b939397220 */ /* 0x080fe20000410000 */
        /* <DEDUP_REMOVED lines=12> */
[----:B------:R-:W0:Y:S01]  /*47d0*/  MUFU.EX2 R169, R169 ;  /* 0x000000a900a97308 */ /* 0x000e220000000800 */
[--C-:B------:R-:W-:Y:S01]  /*47e0*/  FFMA.FTZ R180, R155, UR10, -R192.reuse ;  /* 0x0000000a9bb47c23 */ /* 0x100fe200080108c0 */
[----:B------:R-:W-:Y:S01]  /*47f0*/  FFMA.FTZ R155, R158, UR10, -R192 ;  /* 0x0000000a9e9b7c23 */ /* 0x000fe200080108c0 */
[----:B------:R-:W-:Y:S01]  /*4800*/  FFMA.FTZ R158, R185, R3, R152 ;  /* 0x00000003b99e7223 */ /* 0x000fe20000010098 */
[--C-:B------:R-:W-:Y:S01]  /*4810*/  FFMA.FTZ R206, R175, UR10, -R192.reuse ;  /* 0x0000000aafce7c23 */ /* 0x100fe200080108c0 */
[--C-:B------:R-:W-:Y:S01]  /*4820*/  FFMA.FTZ R175, R178, UR10, -R192.reuse ;  /* 0x0000000ab2af7c23 */ /* 0x100fe200080108c0 */
[----:B------:R-:W-:Y:S01]  /*4830*/  FFMA.FTZ R178, R179, UR10, -R192 ;  /* 0x0000000ab3b27c23 */ /* 0x000fe200080108c0 */
[----:B------:R-:W-:Y:S01]  /*4840*/  FADD.FTZ R3, R13, R158 ;  /* 0x0000009e0d037221 */ /* 0x000fe20000010000 */
[----:B------:R-:W0:Y:S01]  /*4850*/  MUFU.EX2 R168, R168 ;  /* 0x000000a800a87308 */ /* 0x000e220000000800 */
[--C-:B------:R-:W-:Y:S01]  /*4860*/  FFMA.FTZ R179, R182, UR10, -R192.reuse ;  /* 0x0000000ab6b37c23 */ /* 0x100fe200080108c0 */
[--C-:B------:R-:W-:Y:S01]  /*4870*/  FFMA.FTZ R182, R183, UR10, -R192.reuse ;  /* 0x0000000ab7b67c23 */ /* 0x100fe200080108c0 */
[----:B------:R-:W-:Y:S01]  /*4880*/  FADD.FTZ R158, R154, R3 ;  /* 0x000000039a9e7221 */ /* 0x000fe20000010000 */
[--C-:B------:R-:W-:Y:S01]  /*4890*/  FFMA.FTZ R183, R186, UR10, -R192.reuse ;  /* 0x0000000abab77c23 */ /* 0x100fe200080108c0 */
[----:B------:R-:W-:Y:S01]  /*48a0*/  FFMA.FTZ R186, R187, UR10, -R192 ;  /* 0x0000000abbba7c23 */ /* 0x000fe200080108c0 */
[----:B------:R-:W-:-:S02]  /*48b0*/  IMAD.U32 R187, RZ, RZ, UR25 ;  /* 0x00000019ffbb7e24 */ /* 0x000fc4000f8e00ff */
[----:B------:R-:W-:Y:S01]  /*48c0*/  FADD.FTZ R3, R15, R158 ;  /* 0x0000009e0f037221 */ /* 0x000fe20000010000 */
[----:B------:R-:W0:Y:S01]  /*48d0*/  MUFU.EX2 R173, R173 ;  /* 0x000000ad00ad7308 */ /* 0x000e220000000800 */
        /* <DEDUP_REMOVED lines=19> */
[----:B------:R-:W-:Y:S01]  /*4a10*/  FFMA.FTZ R199, R199, UR10, -R192 ;  /* 0x0000000ac7c77c23 */ /* 0x000fe200080108c0 */
[C---:B--2---:R-:W-:Y:S01]  /*4a20*/  F2FP.BF16.F32.PACK_AB R160, R157.reuse, R160 ;  /* 0x000000a09da0723e */ /* 0x044fe200000010ff */
[-C--:B------:R-:W-:Y:S01]  /*4a30*/  FMUL.FTZ R72, R72, R185.reuse ;  /* 0x000000b948487220 */ /* 0x080fe20000410000 */
[----:B------:R-:W-:Y:S01]  /*4a40*/  FADD.FTZ R3, R157, R158 ;  /* 0x0000009e9d037221 */ /* 0x000fe20000010000 */
[----:B------:R2:W-:Y:S01]  /*4a50*/  MUFU.EX2 R7, R9 ;  /* 0x0000000900077308 */ /* 0x0005e20000000800 */
[----:B----4-:R-:W-:Y:S01]  /*4a60*/  F2FP.BF16.F32.PACK_AB R162, R161, R12 ;  /* 0x0000000ca1a2723e */ /* 0x010fe200000010ff */
[-C--:B------:R-:W-:Y:S01]  /*4a70*/  FMUL.FTZ R73, R73, R185.reuse ;  /* 0x000000b949497220 */ /* 0x080fe20000410000 */
[----:B------:R-:W-:Y:S01]  /*4a80*/  FADD.FTZ R158, R12, R3 ;  /* 0x000000030c9e7221 */ /* 0x000fe20000010000 */
[----:B------:R-:W-:Y:S01]  /*4a90*/  F2FP.BF16.F32.PACK_AB R152, R13, R152 ;  /* 0x000000980d98723e */ /* 0x000fe200000010ff */
[-C--:B------:R-:W-:Y:S01]  /*4aa0*/  FMUL.FTZ R76, R76, R185.reuse ;  /* 0x000000b94c4c7220 */ /* 0x080fe20000410000 */
[----:B------:R-:W-:Y:S01]  /*4ab0*/  F2FP.BF16.F32.PACK_AB R154, R15, R154 ;  /* 0x0000009a0f9a723e */ /* 0x000fe200000010ff */
[----:B------:R-:W-:Y:S01]  /*4ac0*/  FADD.FTZ R3, R161, R158 ;  /* 0x0000009ea1037221 */ /* 0x000fe20000010000 */
[----:B------:R-:W-:Y:S01]  /*4ad0*/  MUFU.EX2 R172, R172 ;  /* 0x000000ac00ac7308 */ /* 0x000fe20000000800 */
[----:B--2---:R-:W-:Y:S01]  /*4ae0*/  IADD3 R9, -R22, 0xb, RZ ;  /* 0x0000000b16097810 */ /* 0x004fe20007ffe1ff */
[-C--:B------:R-:W-:Y:S01]  /*4af0*/  FMUL.FTZ R77, R77, R185.reuse ;  /* 0x000000b94d4d7220 */ /* 0x080fe20000410000 */
[----:B-1----:R-:W-:Y:S01]  /*4b00*/  FADD.FTZ R158, R164, R3 ;  /* 0x00000003a49e7221 */ /* 0x002fe20000010000 */
[----:B-----5:R-:W-:Y:S01]  /*4b10*/  F2FP.BF16.F32.PACK_AB R164, R165, R164 ;  /* 0x000000a4a5a4723e */ /* 0x020fe200000010ff */
[-C--:B------:R-:W-:Y:S01]  /*4b20*/  FMUL.FTZ R80, R80, R185.reuse ;  /* 0x000000b950507220 */ /* 0x080fe20000410000 */
[----:B------:R-:W-:Y:S01]  /*4b30*/  F2FP.BF16.F32.PACK_AB R156, R21, R156 ;  /* 0x0000009c159c723e */ /* 0x000fe200000010ff */
[----:B------:R-:W-:Y:S01]  /*4b40*/  FADD.FTZ R3, R165, R158 ;  /* 0x0000009ea5037221 */ /* 0x000fe20000010000 */
[----:B------:R-:W-:Y:S01]  /*4b50*/  MUFU.EX2 R181, R181 ;  /* 0x000000b500b57308 */ /* 0x000fe20000000800 */
[-C--:B------:R-:W-:Y:S01]  /*4b60*/  FMUL.FTZ R81, R81, R185.reuse ;  /* 0x000000b951517220 */ /* 0x080fe20000410000 */
[----:B------:R-:W-:Y:S01]  /*4b70*/  FMUL.FTZ R84, R84, R185 ;  /* 0x000000b954547220 */ /* 0x000fe20000410000 */
[----:B---3--:R-:W-:Y:S01]  /*4b80*/  FADD.FTZ R158, R14, R3 ;  /* 0x000000030e9e7221 */ /* 0x008fe20000010000 */
[----:B------:R-:W-:-:S02]  /*4b90*/  @!P1 VIADD R3, R187, 0x22840 ;  /* 0x00022840bb039836 */ /* 0x000fc40000000000 */
[-C--:B------:R-:W-:Y:S01]  /*4ba0*/  FMUL.FTZ R85, R85, R185.reuse ;  /* 0x000000b955557220 */ /* 0x080fe20000410000 */
[-C--:B------:R-:W-:Y:S01]  /*4bb0*/  FMUL.FTZ R88, R88, R185.reuse ;  /* 0x000000b958587220 */ /* 0x080fe20000410000 */
[----:B0-----:R-:W-:Y:S01]  /*4bc0*/  FADD.FTZ R197, R169, R158 ;  /* 0x0000009ea9c57221 */ /* 0x001fe20000010000 */
[----:B------:R0:W1:Y:S01]  /*4bd0*/  MUFU.EX2 R176, R196 ;  /* 0x000000c400b07308 */ /* 0x0000620000000800 */
[----:B------:R-:W-:Y:S01]  /*4be0*/  @!P1 PRMT R3, RZ, 0x654, R3 ;  /* 0x00000654ff039816 */ /* 0x000fe20000000003 */
[----:B------:R2:W-:Y:S06]  /*4bf0*/  BAR.ARV R9, 0x100 ;  /* 0x000400090000751d */ /* 0x0005ec0000002000 */
[----:B------:R-:W-:Y:S01]  /*4c00*/  FADD.FTZ R158, R168, R197 ;  /* 0x000000c5a89e7221 */ /* 0x000fe20000010000 */
[----:B------:R3:W-:Y:S01]  /*4c10*/  @!P1 SYNCS.ARRIVE.TRANS64.RED.A1T0 RZ, [R3+URZ], RZ ;  /* 0x000000ff03ff99a7 */ /* 0x0007e2000810043f */
[--C-:B0-----:R-:W-:Y:S01]  /*4c20*/  FFMA.FTZ R196, R167, UR10, -R192.reuse ;  /* 0x0000000aa7c47c23 */ /* 0x101fe200080108c0 */
[----:B------:R-:W-:Y:S01]  /*4c30*/  FFMA.FTZ R167, R170, UR10, -R192 ;  /* 0x0000000aaaa77c23 */ /* 0x000fe200080108c0 */
[----:B------:R-:W-:Y:S01]  /*4c40*/  FMUL.FTZ R192, R193, UR10 ;  /* 0x0000000ac1c07c20 */ /* 0x000fe20008410000 */
[----:B------:R-:W-:Y:S01]  /*4c50*/  MUFU.EX2 R11, R11 ;  /* 0x0000000b000b7308 */ /* 0x000fe20000000800 */
[----:B------:R-:W-:Y:S01]  /*4c60*/  F2FP.BF16.F32.PACK_AB R168, R173, R168 ;  /* 0x000000a8ada8723e */ /* 0x000fe200000010ff */
[-C--:B------:R-:W-:Y:S01]  /*4c70*/  FMUL.FTZ R89, R89, R185.reuse ;  /* 0x000000b959597220 */ /* 0x080fe20000410000 */
[----:B------:R-:W-:Y:S01]  /*4c80*/  F2FP.BF16.F32.PACK_AB R170, R177, R20 ;  /* 0x00000014b1aa723e */ /* 0x000fe200000010ff */
[----:B---3--:R-:W-:Y:S01]  /*4c90*/  FADD.FTZ R3, R173, R158 ;  /* 0x0000009ead037221 */ /* 0x008fe20000010000 */
[----:B-1----:R-:W-:Y:S01]  /*4ca0*/  F2FP.BF16.F32.PACK_AB R174, R7, R176 ;  /* 0x000000b007ae723e */ /* 0x002fe200000010ff */
[-C--:B------:R-:W-:Y:S01]  /*4cb0*/  FMUL.FTZ R92, R92, R185.reuse ;  /* 0x000000b95c5c7220 */ /* 0x080fe20000410000 */
[-C--:B------:R-:W-:Y:S01]  /*4cc0*/  FMUL.FTZ R93, R93, R185.reuse ;  /* 0x000000b95d5d7220 */ /* 0x080fe20000410000 */
[----:B------:R-:W-:Y:S01]  /*4cd0*/  FADD.FTZ R158, R20, R3 ;  /* 0x00000003149e7221 */ /* 0x000fe20000010000 */
[----:B------:R-:W0:Y:S01]  /*4ce0*/  MUFU.EX2 R192, R192 ;  /* 0x000000c000c07308 */ /* 0x000e220000000800 */
[-C--:B------:R-:W-:Y:S01]  /*4cf0*/  FMUL.FTZ R96, R96, R185.reuse ;  /* 0x000000b960607220 */ /* 0x080fe20000410000 */
[-C--:B------:R-:W-:Y:S01]  /*4d00*/  FMUL.FTZ R97, R97, R185.reuse ;  /* 0x000000b961617220 */ /* 0x080fe20000410000 */
[----:B------:R-:W-:Y:S01]  /*4d10*/  FADD.FTZ R3, R177, R158 ;  /* 0x0000009eb1037221 */ /* 0x000fe20000010000 */
[----:B------:R-:W-:Y:S01]  /*4d20*/  F2FP.BF16.F32.PACK_AB R158, R153, R10 ;  /* 0x0000000a999e723e */ /* 0x000fe200000010ff */
[-C--:B------:R-:W-:Y:S01]  /*4d30*/  FMUL.FTZ R100, R100, R185.reuse ;  /* 0x000000b964647220 */ /* 0x080fe20000410000 */
[-C--:B------:R-:W-:Y:S01]  /*4d40*/  FMUL.FTZ R101, R101, R185.reuse ;  /* 0x000000b965657220 */ /* 0x080fe20000410000 */
[----:B------:R-:W-:Y:S01]  /*4d50*/  FADD.FTZ R166, R172, R3 ;  /* 0x00000003aca67221 */ /* 0x000fe20000010000 */
[----:B------:R-:W1:Y:S01]  /*4d60*/  MUFU.EX2 R180, R180 ;  /* 0x000000b400b47308 */ /* 0x000e620000000800 */
[C---:B------:R-:W-:Y:S01]  /*4d70*/  F2FP.BF16.F32.PACK_AB R172, R181.reuse, R172 ;  /* 0x000000acb5ac723e */ /* 0x040fe200000010ff */
[-C--:B------:R-:W-:Y:S01]  /*4d80*/  FMUL.FTZ R104, R104, R185.reuse ;  /* 0x000000b968687220 */ /* 0x080fe20000410000 */
[----:B------:R-:W-:Y:S01]  /*4d90*/  FADD.FTZ R3, R181, R166 ;  /* 0x000000a6b5037221 */ /* 0x000fe20000010000 */
[----:B------:R-:W-:Y:S01]  /*4da0*/  F2FP.BF16.F32.PACK_AB R166, R169, R14 ;  /* 0x0000000ea9a6723e */ /* 0x000fe200000010ff */
[-C--:B------:R-:W-:Y:S01]  /*4db0*/  FMUL.FTZ R105, R105, R185.reuse ;  /* 0x000000b969697220 */ /* 0x080fe20000410000 */
[-C--:B------:R-:W-:Y:S01]  /*4dc0*/  FMUL.FTZ R108, R108, R185.reuse ;  /* 0x000000b96c6c7220 */ /* 0x080fe20000410000 */
[----:B------:R-:W-:Y:S01]  /*4dd0*/  FADD.FTZ R10, R176, R3 ;  /* 0x00000003b00a7221 */ /* 0x000fe20000010000 */
[----:B------:R-:W3:Y:S01]  /*4de0*/  MUFU.EX2 R155, R155 ;  /* 0x0000009b009b7308 */ /* 0x000ee20000000800 */
[-C--:B------:R-:W-:Y:S01]  /*4df0*/  FMUL.FTZ R109, R109, R185.reuse ;  /* 0x000000b96d6d7220 */ /* 0x080fe20000410000 */
[-C--:B------:R-:W-:Y:S01]  /*4e00*/  FMUL.FTZ R112, R112, R185.reuse ;  /* 0x000000b970707220 */ /* 0x080fe20000410000 */
[----:B------:R-:W-:Y:S01]  /*4e10*/  FADD.FTZ R3, R7, R10 ;  /* 0x0000000a07037221 */ /* 0x000fe20000010000 */
[----:B0-----:R-:W-:Y:S01]  /*4e20*/  FFMA.FTZ R7, R192, R0, R11 ;  /* 0x00000000c0077223 */ /* 0x001fe2000001000b */
        /* <DEDUP_REMOVED lines=24> */
[----:B------:R-:W-:Y:S01]  /*4fb0*/  FMUL.FTZ R149, R149, R185 ;  /* 0x000000b995957220 */ /* 0x000fe20000410000 */
[----:B------:R-:W-:Y:S01]  /*4fc0*/  F2FP.BF16.F32.PACK_AB R153, R180, R11 ;  /* 0x0000000bb499723e */ /* 0x000fe200000010ff */
[-C--:B------:R-:W-:Y:S01]  /*4fd0*/  FMUL.FTZ R26, R26, R192.reuse ;  /* 0x000000c01a1a7220 */ /* 0x080fe20000410000 */
[----:B------:R-:W0:Y:S01]  /*4fe0*/  MUFU.EX2 R163, R163 ;  /* 0x000000a300a37308 */ /* 0x000e220000000800 */
        /* <DEDUP_REMOVED lines=92> */
[----:B------:R-:W-:-:S03]  /*55b0*/  FMUL.FTZ R151, R151, R192 ;  /* 0x000000c097977220 */ /* 0x000fc60000410000 */
[----:B------:R-:W0:Y:S01]  /*55c0*/  MUFU.EX2 R189, R189 ;  /* 0x000000bd00bd7308 */ /* 0x000e220000000800 */
[----:B-1----:R-:W-:-:S07]  /*55d0*/  FADD.FTZ R7, R183, R0 ;  /* 0x00000000b7077221 */ /* 0x002fce0000010000 */
[----:B------:R-:W1:Y:S01]  /*55e0*/  MUFU.EX2 R190, R190 ;  /* 0x000000be00be7308 */ /* 0x000e620000000800 */
[C---:B---3--:R-:W-:Y:S01]  /*55f0*/  FADD.FTZ R0, R186.reuse, R7 ;  /* 0x00000007ba007221 */ /* 0x048fe20000010000 */
[----:B------:R-:W-:-:S06]  /*5600*/  F2FP.BF16.F32.PACK_AB R169, R186, R183 ;  /* 0x000000b7baa9723e */ /* 0x000fcc00000010ff */
[----:B------:R-:W3:Y:S01]  /*5610*/  MUFU.EX2 R191, R191 ;  /* 0x000000bf00bf7308 */ /* 0x000ee20000000800 */
[----:B0-----:R-:W-:-:S07]  /*5620*/  FADD.FTZ R7, R189, R0 ;  /* 0x00000000bd077221 */ /* 0x001fce0000010000 */
[----:B------:R-:W0:Y:S01]  /*5630*/  MUFU.EX2 R8, R195 ;  /* 0x000000c300087308 */ /* 0x000e220000000800 */
[C---:B-1----:R-:W-:Y:S01]  /*5640*/  FADD.FTZ R0, R190.reuse, R7 ;  /* 0x00000007be007221 */ /* 0x042fe20000010000 */
[----:B------:R-:W-:-:S06]  /*5650*/  F2FP.BF16.F32.PACK_AB R171, R190, R189 ;  /* 0x000000bdbeab723e */ /* 0x000fcc00000010ff */
[----:B------:R-:W1:Y:S01]  /*5660*/  MUFU.EX2 R198, R198 ;  /* 0x000000c600c67308 */ /* 0x000e620000000800 */
[----:B---3--:R-:W-:-:S07]  /*5670*/  FADD.FTZ R7, R191, R0 ;  /* 0x00000000bf077221 */ /* 0x008fce0000010000 */
[----:B------:R-:W3:Y:S01]  /*5680*/  MUFU.EX2 R199, R199 ;  /* 0x000000c700c77308 */ /* 0x000ee20000000800 */
[C---:B0-----:R-:W-:Y:S01]  /*5690*/  FADD.FTZ R7, R8.reuse, R7 ;  /* 0x0000000708077221 */ /* 0x041fe20000010000 */
[----:B------:R-:W-:-:S03]  /*56a0*/  F2FP.BF16.F32.PACK_AB R173, R8, R191 ;  /* 0x000000bf08ad723e */ /* 0x000fc600000010ff */
[----:B-1----:R-:W-:-:S04]  /*56b0*/  FADD.FTZ R0, R198, R7 ;  /* 0x00000007c6007221 */ /* 0x002fc80000010000 */
[C---:B---3--:R-:W-:Y:S01]  /*56c0*/  FADD.FTZ R0, R199.reuse, R0 ;  /* 0x00000000c7007221 */ /* 0x048fe20000010000 */
[----:B------:R-:W-:Y:S01]  /*56d0*/  F2FP.BF16.F32.PACK_AB R175, R199, R198 ;  /* 0x000000c6c7af723e */ /* 0x000fe200000010ff */
[----:B--2---:R-:W-:Y:S06]  /*56e0*/  @!P0 BRA `(.L_x_10778) ;  /* 0x0000000000048947 */ /* 0x004fec0003800000 */
[----:B------:R-:W-:Y:S01]  /*56f0*/  BPT.TRAP 0x1 ;  /* 0x000000040000795c */ /* 0x000fe20000300000 */
.L_x_10778:
[----:B------:R0:W1:Y:S01]  /*5700*/  SYNCS.PHASECHK.TRANS64.TRYWAIT P2, [UR25+0x22850], R6 ;  /* 0x02285006ff0075a7 */ /* 0x0000620008040159 */
[----:B------:R-:W-:Y:S05]  /*5710*/  @!P0 BRA `(.L_x_10779) ;  /* 0x0000000000048947 */ /* 0x000fea0003800000 */
[----:B------:R-:W-:Y:S01]  /*5720*/  BPT.TRAP 0x1 ;  /* 0x000000040000795c */ /* 0x000fe20000300000 */
.L_x_10779:
[----:B-1----:R-:W-:Y:S05]  /*5730*/  @P2 BRA `(.L_x_10780) ;  /* 0x0000000000082947 */ /* 0x002fea0003800000 */
[----:B------:R-:W1:Y:S02]  /*5740*/  SYNCS.PHASECHK.TRANS64.TRYWAIT P2, [UR25+0x22850], R6 ;  /* 0x02285006ff0075a7 */ /* 0x000e640008040159 */
[----:B-1----:R-:W-:Y:S05]  /*5750*/  @!P2 BRA `(.L_x_10781) ;  /* 0x000000a000b0a947 */ /* 0x002fea0003800000 */
.L_x_10780:
[----:B01----:R-:W-:Y:S01]  /*5760*/  VIADD R6, R22, 0x8 ;  /* 0x0000000816067836 */ /* 0x003fe20000000000 */
[----:B------:R-:W-:Y:S01]  /*5770*/  UIMAD UR11, UR37, 0xc00, UR21 ;  /* 0x00000c00250b78a4 */ /* 0x000fe2000f8e0215 */
[----:B------:R-:W-:Y:S01]  /*5780*/  @!P1 VIADD R187, R187, 0x22860 ;  /* 0x00022860bbbb9836 */ /* 0x000fe20000000000 */
[----:B------:R-:W-:Y:S01]  /*5790*/  UMOV UR7, 0x40000040 ;  /* 0x4000004000077882 */ /* 0x000fe20000000000 */
[----:B------:R-:W-:Y:S01]  /*57a0*/  UISETP.GT.AND UP0, UPT, UR23, UR22, UPT ;  /* 0x000000161700728c */ /* 0x000fe2000bf04270 */
[----:B------:R0:W-:Y:S01]  /*57b0*/  BAR.SYNC.DEFER_BLOCKING R6, 0x100 ;  /* 0x000400060000751d */ /* 0x0001e20000010000 */
[----:B------:R-:W-:Y:S01]  /*57c0*/  UIADD3 UR23, UR23, -0x1, URZ ;  /* 0xffffffff17177890 */ /* 0x000fe2000fffe03f */
[----:B------:R-:W-:Y:S01]  /*57d0*/  @!P1 PRMT R187, RZ, 0x654, R187 ;  /* 0x00000654ffbb9816 */ /* 0x000fe200000000bb */
[----:B------:R-:W-:Y:S02]  /*57e0*/  IMAD.MOV.U32 R8, RZ, RZ, R5 ;  /* 0x000000ffff087224 */ /* 0x000fe400078e0005 */
[----:B------:R-:W-:Y:S01]  /*57f0*/  PLOP3.LUT P2, PT, PT, PT, UP0, 0x80, 0x0 ;  /* 0x000000000000781c */ /* 0x000fe20003f4f008 */
[----:B------:R-:W-:Y:S01]  /*5800*/  UMOV UR6, UR11 ;  /* 0x0000000b00067c82 */ /* 0x000fe20008000000 */
[----:B------:R-:W-:Y:S01]  /*5810*/  IMAD.MOV.U32 R7, RZ, RZ, R4 ;  /* 0x000000ffff077224 */ /* 0x000fe200078e0004 */
        /* <DEDUP_REMOVED lines=35> */
.L_x_10773:
[----:B------:R-:W-:-:S13]  /*5a50*/  ISETP.LE.AND P2, PT, RZ, UR23, PT ;  /* 0x00000017ff007c0c */ /* 0x000fda000bf43270 */
[----:B------:R-:W-:Y:S05]  /*5a60*/  @!P2 BRA `(.L_x_10783) ;  /* 0x0000001c003ca947 */ /* 0x000fea0003800000 */
[----:B------:R-:W-:Y:S01]  /*5a70*/  IMAD.MOV.U32 R203, RZ, RZ, R5 ;  /* 0x000000ffffcb7224 */ /* 0x000fe200078e0005 */
[----:B------:R-:W-:Y:S01]  /*5a80*/  ULDC UR22, c[0x0][0x988] ;  /* 0x0002620000167ab9 */ /* 0x000fe20000000800 */
[----:B------:R-:W-:-:S07]  /*5a90*/  IMAD.MOV.U32 R7, RZ, RZ, R4 ;  /* 0x000000ffff077224 */ /* 0x000fce00078e0004 */
.L_x_10792:
[----:B------:R-:W-:-:S04]  /*5aa0*/  UIADD3 UR37, UR37, 0x1, URZ ;  /* 0x0000000125257890 */ /* 0x000fc8000fffe03f */
[----:B------:R-:W-:-:S04]  /*5ab0*/  UISETP.NE.AND UP0, UPT, UR37, 0x2, UPT ;  /* 0x000000022500788c */ /* 0x000fc8000bf05270 */
[----:B------:R-:W-:Y:S02]  /*5ac0*/  USEL UR6, URZ, 0x1, UP0 ;  /* 0x000000013f067887 */ /* 0x000fe40008000000 */
[----:B------:R-:W-:Y:S02]  /*5ad0*/  USEL UR37, UR37, URZ, UP0 ;  /* 0x0000003f25257287 */ /* 0x000fe40008000000 */
[----:B------:R-:W-:Y:S01]  /*5ae0*/  ULOP3.LUT UR40, UR40, UR6, URZ, 0x3c, !UPT ;  /* 0x0000000628287292 */ /* 0x000fe2000f8e3c3f */
[----:B-1----:R-:W-:Y:S11]  /*5af0*/  @!P0 BRA `(.L_x_10784) ;  /* 0x0000000000048947 */ /* 0x002ff60003800000 */
[----:B------:R-:W-:Y:S01]  /*5b00*/  BPT.TRAP 0x1 ;  /* 0x000000040000795c */ /* 0x000fe20000300000 */
.L_x_10784:
[----:B------:R-:W1:Y:S01]  /*5b10*/  S2UR UR7, SR_CgaCtaId ;  /* 0x00000000000779c3 */ /* 0x000e620000008800 */
[----:B------:R-:W-:Y:S01]  /*5b20*/  UMOV UR6, 0x400 ;  /* 0x0000040000067882 */ /* 0x000fe20000000000 */
[----:B0-----:R-:W-:-:S05]  /*5b30*/  IMAD.U32 R6, RZ, RZ, UR40 ;  /* 0x00000028ff067e24 */ /* 0x001fca000f8e00ff */
[----:B------:R-:W-:Y:S01]  /*5b40*/  SHF.L.U32 R6, R6, 0x1f, RZ ;  /* 0x0000001f06067819 */ /* 0x000fe200000006ff */
[----:B-1----:R-:W-:-:S04]  /*5b50*/  ULEA UR6, UR7, UR6, 0x18 ;  /* 0x0000000607067291 */ /* 0x002fc8000f8ec03f */
[----:B------:R-:W-:-:S09]  /*5b60*/  ULEA UR24, UR37, UR6, 0x3 ;  /* 0x0000000625187291 */ /* 0x000fd2000f8e183f */
[----:B------:R0:W1:Y:S01]  /*5b70*/  SYNCS.PHASECHK.TRANS64.TRYWAIT P2, [UR24+0x22830], R6 ;  /* 0x02283006ff0075a7 */ /* 0x0000620008040158 */
[----:B------:R-:W-:Y:S05]  /*5b80*/  @!P0 BRA `(.L_x_10785) ;  /* 0x0000000000048947 */ /* 0x000fea0003800000 */
[----:B------:R-:W-:Y:S01]  /*5b90*/  BPT.TRAP 0x1 ;  /* 0x000000040000795c */ /* 0x000fe20000300000 */
.L_x_10785:
[----:B-1----:R-:W-:Y:S05]  /*5ba0*/  @P2 BRA `(.L_x_10786) ;  /* 0x0000000000082947 */ /* 0x002fea0003800000 */
[----:B------:R-:W1:Y:S02]  /*5bb0*/  SYNCS.PHASECHK.TRANS64.TRYWAIT P2, [UR24+0x22830], R6 ;  /* 0x02283006ff0075a7 */ /* 0x000e640008040158 */
[----:B-1----:R-:W-:Y:S05]  /*5bc0*/  @!P2 BRA `(.L_x_10787) ;  /* 0x0000009c00a8a947 */ /* 0x002fea0003800000 */
.L_x_10786:
        /* <DEDUP_REMOVED lines=21> */
[----:B------:R-:W-:Y:S02]  /*5d20*/  FMNMX.FTZ R4, R152, R7, !PT ;  /* 0x0000000798047209 */ /* 0x000fe40007810000 */
[----:B------:R-:W-:Y:S02]  /*5d30*/  FMNMX.FTZ R10, R154, R203, !PT ;  /* 0x000000cb9a0a7209 */ /* 0x000fe40007810000 */
        /* <DEDUP_REMOVED lines=60> */
[--C-:B-1----:R-:W-:Y:S01]  /*6100*/  FFMA.FTZ R161, R172, UR10, -R9.reuse ;  /* 0x0000000aaca17c23 */ /* 0x102fe20008010809 */
[--C-:B------:R-:W-:Y:S01]  /*6110*/  FFMA.FTZ R168, R184, UR10, -R9.reuse ;  /* 0x0000000ab8a87c23 */ /* 0x100fe20008010809 */
[--C-:B------:R-:W-:Y:S01]  /*6120*/  FFMA.FTZ R165, R185, UR10, -R9.reuse ;  /* 0x0000000ab9a57c23 */ /* 0x100fe20008010809 */
[----:B------:R-:W-:Y:S01]  /*6130*/  FMNMX.FTZ R14, R186, R5, !PT ;  /* 0x00000005ba0e7209 */ /* 0x000fe20007810000 */
[--C-:B------:R-:W-:Y:S01]  /*6140*/  FFMA.FTZ R169, R188, UR10, -R9.reuse ;  /* 0x0000000abca97c23 */ /* 0x100fe20008010809 */
[--C-:B------:R-:W-:Y:S01]  /*6150*/  FFMA.FTZ R173, R192, UR10, -R9.reuse ;  /* 0x0000000ac0ad7c23 */ /* 0x100fe20008010809 */
[--C-:B------:R-:W-:Y:S01]  /*6160*/  FFMA.FTZ R196, R196, UR10, -R9.reuse ;  /* 0x0000000ac4c47c23 */ /* 0x100fe20008010809 */
[----:B------:R-:W-:Y:S01]  /*6170*/  FMNMX.FTZ R5, R187, R14, !PT ;  /* 0x0000000ebb057209 */ /* 0x000fe20007810000 */
[--C-:B--2---:R-:W-:Y:S01]  /*6180*/  FFMA.FTZ R164, R176, UR10, -R9.reuse ;  /* 0x0000000ab0a47c23 */ /* 0x104fe20008010809 */
[----:B------:R-:W-:Y:S01]  /*6190*/  FFMA.FTZ R176, R193, UR10, -R9 ;  /* 0x0000000ac1b07c23 */ /* 0x000fe20008010809 */
[----:B------:R-:W1:Y:S01]  /*61a0*/  MUFU.EX2 R8, R8 ;  /* 0x0000000800087308 */ /* 0x000e620000000800 */
[----:B------:R-:W-:-:S04]  /*61b0*/  FMNMX.FTZ R14, R190, R5, !PT ;  /* 0x00000005be0e7209 */ /* 0x000fc80007810000 */
[----:B------:R-:W-:-:S03]  /*61c0*/  FMNMX.FTZ R5, R191, R14, !PT ;  /* 0x0000000ebf057209 */ /* 0x000fc60007810000 */
[----:B------:R-:W2:Y:S01]  /*61d0*/  MUFU.EX2 R7, R7 ;  /* 0x0000000700077308 */ /* 0x000ea20000000800 */
[----:B------:R-:W-:-:S04]  /*61e0*/  FMNMX.FTZ R14, R194, R5, !PT ;  /* 0x00000005c20e7209 */ /* 0x000fc80007810000 */
[----:B------:R-:W-:-:S03]  /*61f0*/  FMNMX.FTZ R5, R195, R14, !PT ;  /* 0x0000000ec3057209 */ /* 0x000fc60007810000 */
[----:B------:R3:W-:Y:S01]  /*6200*/  MUFU.EX2 R14, R161 ;  /* 0x000000a1000e7308 */ /* 0x0007e20000000800 */
[----:B------:R-:W-:Y:S01]  /*6210*/  FMNMX.FTZ R20, R198, R5, !PT ;  /* 0x00000005c6147209 */ /* 0x000fe20007810000 */
[-C--:B-1----:R-:W-:Y:S01]  /*6220*/  FMUL.FTZ R24, R24, R8.reuse ;  /* 0x0000000818187220 */ /* 0x082fe20000410000 */
[-C--:B------:R-:W-:Y:S01]  /*6230*/  FMUL.FTZ R25, R25, R8.reuse ;  /* 0x0000000819197220 */ /* 0x080fe20000410000 */
[----:B------:R-:W-:Y:S01]  /*6240*/  FMUL.FTZ R28, R28, R8 ;  /* 0x000000081c1c7220 */ /* 0x000fe20000410000 */
[----:B------:R-:W-:Y:S01]  /*6250*/  FMNMX.FTZ R5, R199, R20, !PT ;  /* 0x00000014c7057209 */ /* 0x000fe20007810000 */
[--C-:B------:R-:W-:Y:S01]  /*6260*/  FFMA.FTZ R20, R180, UR10, -R9.reuse ;  /* 0x0000000ab4147c23 */ /* 0x100fe20008010809 */
[-C--:B------:R-:W-:Y:S01]  /*6270*/  FMUL.FTZ R29, R29, R8.reuse ;  /* 0x000000081d1d7220 */ /* 0x080fe20000410000 */
[----:B------:R-:W1:Y:S01]  /*6280*/  MUFU.EX2 R152, R152 ;  /* 0x0000009800987308 */ /* 0x000e620000000800 */
[----:B---3--:R-:W-:Y:S01]  /*6290*/  FFMA.FTZ R161, R181, UR10, -R9 ;  /* 0x0000000ab5a17c23 */ /* 0x008fe20008010809 */
[----:B------:R-:W3:Y:S01]  /*62a0*/  SHFL.BFLY PT, R172, R5, 0x2, 0x1f ;  /* 0x0c401f0005ac7f89 */ /* 0x000ee200000e0000 */
[----:B--2---:R-:W-:Y:S01]  /*62b0*/  FFMA.FTZ R3, R8, R3, R7 ;  /* 0x0000000308037223 */ /* 0x004fe20000010007 */
        /* <DEDUP_REMOVED lines=22> */
[----:B---3--:R-:W-:Y:S01]  /*6420*/  FMNMX.FTZ R177, R5, R172, !PT ;  /* 0x000000ac05b17209 */ /* 0x008fe20007810000 */
[--C-:B------:R-:W-:Y:S01]  /*6430*/  FFMA.FTZ R172, R189, UR10, -R9.reuse ;  /* 0x0000000abdac7c23 */ /* 0x100fe20008010809 */
        /* <DEDUP_REMOVED lines=72> */
[--C-:B------:R-:W-:Y:S01]  /*68c0*/  FFMA.FTZ R195, R195, UR10, -R189.reuse ;  /* 0x0000000ac3c37c23 */ /* 0x100fe200080108bd */
[--C-:B------:R-:W-:Y:S01]  /*68d0*/  FFMA.FTZ R198, R198, UR10, -R189.reuse ;  /* 0x0000000ac6c67c23 */ /* 0x100fe200080108bd */
[----:B------:R-:W-:Y:S01]  /*68e0*/  FADD.FTZ R3, R11, R154 ;  /* 0x0000009a0b037221 */ /* 0x000fe20000010000 */
[----:B------:R-:W-:Y:S01]  /*68f0*/  FFMA.FTZ R199, R199, UR10, -R189 ;  /* 0x0000000ac7c77c23 */ /* 0x000fe200080108bd */
        /* <DEDUP_REMOVED lines=31> */
[----:B------:R-:W-:Y:S01]  /*6af0*/  FMUL.FTZ R149, R149, R8 ;  /* 0x0000000895957220 */ /* 0x000fe20000410000 */
[----:B------:R-:W2:Y:S01]  /*6b00*/  MUFU.EX2 R167, R167 ;  /* 0x000000a700a77308 */ /* 0x000ea20000000800 */
[----:B----4-:R-:W-:Y:S01]  /*6b10*/  FADD.FTZ R7, R163, R0 ;  /* 0x00000000a3077221 */ /* 0x010fe20000010000 */
[----:B------:R-:W-:Y:S01]  /*6b20*/  F2FP.BF16.F32.PACK_AB R162, R153, R14 ;  /* 0x0000000e99a2723e */ /* 0x000fe200000010ff */
[-C--:B------:R-:W-:Y:S01]  /*6b30*/  FMUL.FTZ R26, R26, R181.reuse ;  /* 0x000000b51a1a7220 */ /* 0x080fe20000410000 */
        /* <DEDUP_REMOVED lines=63> */
[----:B------:R-:W-:Y:S01]  /*6f30*/  FMUL.FTZ R114, R114, R181 ;  /* 0x000000b572727220 */ /* 0x000fe20000410000 */
[----:B------:R-:W-:Y:S01]  /*6f40*/  F2FP.BF16.F32.PACK_AB R157, R192, R159 ;  /* 0x0000009fc09d723e */ /* 0x000fe200000010ff */
[----:B------:R-:W-:Y:S01]  /*6f50*/  FMUL.FTZ R115, R115, R181 ;  /* 0x000000b573737220 */ /* 0x000fe20000410000 */
[----:B------:R-:W-:Y:S01]  /*6f60*/  F2FP.BF16.F32.PACK_AB R159, R196, R163 ;  /* 0x000000a3c49f723e */ /* 0x000fe200000010ff */
[----:B------:R-:W-:Y:S01]  /*6f70*/  FMUL.FTZ R118, R118, R181 ;  /* 0x000000b576767220 */ /* 0x000fe20000410000 */
[----:B------:R-:W2:Y:S01]  /*6f80*/  MUFU.EX2 R179, R179 ;  /* 0x000000b300b37308 */ /* 0x000ea20000000800 */
[----:B----4-:R-:W-:Y:S01]  /*6f90*/  FADD.FTZ R0, R178, R7 ;  /* 0x00000007b2007221 */ /* 0x010fe20000010000 */
        /* <DEDUP_REMOVED lines=59> */
[----:B------:R-:W-:-:S03]  /*7350*/  F2FP.BF16.F32.PACK_AB R172, R176, R173 ;  /* 0x000000adb0ac723e */ /* 0x000fc600000010ff */
[----:B------:R-:W-:-:S03]  /*7360*/  FADD.FTZ R3, R177, R10 ;  /* 0x0000000ab1037221 */ /* 0x000fc60000010000 */
[----:B------:R-:W4:Y:S01]  /*7370*/  MUFU.EX2 R180, R180 ;  /* 0x000000b400b47308 */ /* 0x000f220000000800 */
[C---:B-1----:R-:W-:Y:S01]  /*7380*/  FADD.FTZ R7, R8.reuse, R7 ;  /* 0x0000000708077221 */ /* 0x042fe20000010000 */
[----:B------:R-:W-:-:S06]  /*7390*/  F2FP.BF16.F32.PACK_AB R173, R8, R189 ;  /* 0x000000bd08ad723e */ /* 0x000fcc00000010ff */
        /* <DEDUP_REMOVED lines=8> */
.L_x_10788:
[----:B------:R1:W2:Y:S01]  /*7420*/  SYNCS.PHASECHK.TRANS64.TRYWAIT P2, [UR24+0x22850], R6 ;  /* 0x02285006ff0075a7 */ /* 0x0002a20008040158 */
[----:B------:R-:W-:Y:S05]  /*7430*/  @!P0 BRA `(.L_x_10789) ;  /* 0x0000000000048947 */ /* 0x000fea0003800000 */
[----:B------:R-:W-:Y:S01]  /*7440*/  BPT.TRAP 0x1 ;  /* 0x000000040000795c */ /* 0x000fe20000300000 */
.L_x_10789:
[----:B--2---:R-:W-:Y:S05]  /*7450*/  @P2 BRA `(.L_x_10790) ;  /* 0x0000000000082947 */ /* 0x004fea0003800000 */
[----:B------:R-:W2:Y:S02]  /*7460*/  SYNCS.PHASECHK.TRANS64.TRYWAIT P2, [UR24+0x22850], R6 ;  /* 0x02285006ff0075a7 */ /* 0x000ea40008040158 */
[----:B--2---:R-:W-:Y:S05]  /*7470*/  @!P2 BRA `(.L_x_10791) ;  /* 0x000000840094a947 */ /* 0x004fea0003800000 */
.L_x_10790:
[----:B012---:R-:W-:Y:S01]  /*7480*/  VIADD R6, R22, 0x8 ;  /* 0x0000000816067836 */ /* 0x007fe20000000000 */
[----:B------:R-:W-:-:S04]  /*7490*/  UIMAD UR11, UR37, 0xc00, UR21 ;  /* 0x00000c00250b78a4 */ /* 0x000fc8000f8e0215 */
[----:B------:R1:W-:Y:S01]  /*74a0*/  BAR.SYNC.DEFER_BLOCKING R6, 0x100 ;  /* 0x000400060000751d */ /* 0x0003e20000010000 */
[----:B------:R-:W-:Y:S01]  /*74b0*/  ISETP.LT.AND P2, PT, RZ, UR23, PT ;  /* 0x00000017ff007c0c */ /* 0x000fe2000bf41270 */
[----:B------:R-:W-:Y:S01]  /*74c0*/  @!P1 VIADD R183, R183, 0x22860 ;  /* 0x00022860b7b79836 */ /* 0x000fe20000000000 */
[----:B------:R-:W-:Y:S01]  /*74d0*/  UIADD3 UR23, UR23, -0x1, URZ ;  /* 0xffffffff17177890 */ /* 0x000fe2000fffe03f */
[----:B------:R-:W-:Y:S02]  /*74e0*/  IMAD.MOV.U32 R203, RZ, RZ, R5 ;  /* 0x000000ffffcb7224 */ /* 0x000fe400078e0005 */
[----:B------:R-:W-:Y:S01]  /*74f0*/  UMOV UR6, UR11 ;  /* 0x0000000b00067c82 */ /* 0x000fe20008000000 */
[----:B------:R-:W-:Y:S01]  /*7500*/  UMOV UR7, 0x40000040 ;  /* 0x4000004000077882 */ /* 0x000fe20000000000 */
[----:B------:R-:W-:Y:S01]  /*7510*/  @!P1 PRMT R183, RZ, 0x654, R183 ;  /* 0x00000654ffb79816 */ /* 0x000fe200000000b7 */
        /* <DEDUP_REMOVED lines=36> */
.L_x_10783:
[----:B01----:R-:W0:Y:S01]  /*7760*/  SHFL.BFLY PT, R6, R3, 0x2, 0x1f ;  /* 0x0c401f0003067f89 */ /* 0x003e2200000e0000 */
[----:B------:R-:W-:Y:S01]  /*7770*/  IMAD.MOV.U32 R13, RZ, RZ, RZ ;  /* 0x000000ffff0d7224 */ /* 0x000fe200078e00ff */
[----:B------:R-:W-:Y:S01]  /*7780*/  UIADD3 UR37, UR37, 0x1, URZ ;  /* 0x0000000125257890 */ /* 0x000fe2000fffe03f */
[----:B------:R-:W-:Y:S01]  /*7790*/  IMAD.U32 R181, RZ, RZ, UR10 ;  /* 0x0000000affb57e24 */ /* 0x000fe2000f8e00ff */
[----:B------:R-:W1:Y:S01]  /*77a0*/  SHFL.BFLY PT, R11, R0, 0x2, 0x1f ;  /* 0x0c401f00000b7f89 */ /* 0x000e6200000e0000 */
[----:B------:R-:W-:Y:S01]  /*77b0*/  IMAD.MOV.U32 R21, RZ, RZ, -0x800000 ;  /* 0xff800000ff157424 */ /* 0x000fe200078e00ff */
[----:B------:R-:W-:Y:S01]  /*77c0*/  UISETP.NE.AND UP0, UPT, UR37, 0x2, UPT ;  /* 0x000000022500788c */ /* 0x000fe2000bf05270 */
[----:B------:R2:W-:Y:S06]  /*77d0*/  BAR.ARV R9, 0x100 ;  /* 0x000400090000751d */ /* 0x0005ec0000002000 */
[----:B------:R-:W-:-:S02]  /*77e0*/  USEL UR4, URZ, 0x1, UP0 ;  /* 0x000000013f047887 */ /* 0x000fc40008000000 */
[----:B------:R-:W-:Y:S06]  /*77f0*/  BAR.ARV 0x8, 0x120 ;  /* 0x0204800000007b1d */ /* 0x000fec0000002000 */
[----:B------:R-:W-:Y:S01]  /*7800*/  PLOP3.LUT P0, PT, PT, PT, PT, 0x8, 0x0 ;  /* 0x000000000000781c */ /* 0x000fe20003f0e170 */
[----:B------:R-:W-:Y:S01]  /*7810*/  UIADD3 UR47, UR47, 0x1, URZ ;  /* 0x000000012f2f7890 */ /* 0x000fe2000fffe03f */
[----:B0-----:R-:W-:Y:S01]  /*7820*/  FADD.FTZ R6, R6, R3 ;  /* 0x0000000306067221 */ /* 0x001fe20000010000 */
[----:B------:R-:W-:Y:S02]  /*7830*/  USEL UR37, UR37, URZ, UP0 ;  /* 0x0000003f25257287 */ /* 0x000fe40008000000 */
[----:B------:R-:W-:Y:S01]  /*7840*/  ULOP3.LUT UR40, UR40, UR4, URZ, 0x3c, !UPT ;  /* 0x0000000428287292 */ /* 0x000fe2000f8e3c3f */
[----:B-1----:R-:W-:Y:S01]  /*7850*/  FADD.FTZ R11, R11, R0 ;  /* 0x000000000b0b7221 */ /* 0x002fe20000010000 */
[----:B------:R-:W0:Y:S04]  /*7860*/  SHFL.BFLY PT, R7, R6, 0x1, 0x1f ;  /* 0x0c201f0006077f89 */ /* 0x000e2800000e0000 */
[----:B------:R-:W1:Y:S01]  /*7870*/  SHFL.BFLY PT, R8, R11, 0x1, 0x1f ;  /* 0x0c201f000b087f89 */ /* 0x000e6200000e0000 */
[----:B0-----:R-:W-:Y:S01]  /*7880*/  FADD.FTZ R15, R6, R7 ;  /* 0x00000007060f7221 */ /* 0x001fe20000010000 */
[----:B------:R-:W-:-:S02]  /*7890*/  IMAD.MOV.U32 R7, RZ, RZ, RZ ;  /* 0x000000ffff077224 */ /* 0x000fc400078e00ff */
[----:B-1----:R-:W-:Y:S02]  /*78a0*/  FADD.FTZ R176, R11, R8 ;  /* 0x000000080bb07221 */ /* 0x002fe40000010000 */
[----:B------:R-:W-:-:S03]  /*78b0*/  FSETP.NE.FTZ.AND P1, PT, R15, RZ, PT ;  /* 0x000000ff0f00720b */ /* 0x000fc60003f35000 */
[----:B------:R-:W-:-:S10]  /*78c0*/  FSETP.NE.FTZ.AND P2, PT, R176, RZ, PT ;  /* 0x000000ffb000720b */ /* 0x000fd40003f55000 */
[----:B------:R-:W0:Y:S03]  /*78d0*/  @P1 MUFU.RCP R13, R15 ;  /* 0x0000000f000d1308 */ /* 0x000e260000001000 */
[----:B------:R-:W-:-:S05]  /*78e0*/  @P2 FMUL.FTZ R181, R181, 0.69314718246459960938 ;  /* 0x3f317218b5b52820 */ /* 0x000fca0000410000 */
[----:B------:R-:W1:Y:S08]  /*78f0*/  @P2 MUFU.RCP R7, R176 ;  /* 0x000000b000072308 */ /* 0x000e700000001000 */
[----:B------:R-:W3:Y:S01]  /*7900*/  @P2 MUFU.LG2 R176, R176 ;  /* 0x000000b000b02308 */ /* 0x000ee20000000c00 */
[-C--:B0-----:R-:W-:Y:S01]  /*7910*/  FMUL.FTZ R3, R108, R13.reuse ;  /* 0x0000000d6c037220 */ /* 0x081fe20000410000 */
[----:B------:R-:W-:Y:S01]  /*7920*/  FMUL.FTZ R20, R109, R13 ;  /* 0x0000000d6d147220 */ /* 0x000fe20000410000 */
[----:B------:R-:W-:-:S02]  /*7930*/  IMAD.U32 R109, RZ, RZ, UR10 ;  /* 0x0000000aff6d7e24 */ /* 0x000fc4000f8e00ff */
[-C--:B------:R-:W-:Y:S01]  /*7940*/  FMUL.FTZ R0, R24, R13.reuse ;  /* 0x0000000d18007220 */ /* 0x080fe20000410000 */
[-C--:B------:R-:W-:Y:S01]  /*7950*/  FMUL.FTZ R6, R28, R13.reuse ;  /* 0x0000000d1c067220 */ /* 0x080fe20000410000 */
[----:B------:R-:W-:Y:S01]  /*7960*/  FMUL.FTZ R8, R40, R13 ;  /* 0x0000000d28087220 */ /* 0x000fe20000410000 */
[----:B------:R-:W-:Y:S01]  /*7970*/  @P1 FMUL.FTZ R109, R109, 0.69314718246459960938 ;  /* 0x3f3172186d6d1820 */ /* 0x000fe20000410000 */
[----:B------:R-:W0:Y:S01]  /*7980*/  @P1 MUFU.LG2 R108, R15 ;  /* 0x0000000f006c1308 */ /* 0x000e220000000c00 */
        /* <DEDUP_REMOVED lines=128> */
.L_x_10762:
        /* <DEDUP_REMOVED lines=16> */
[----:B------:R-:W-:Y:S01]  /*8290*/  ULDC.64 UR6, c[0x0][0xbd8] ;  /* 0x0002f60000067ab9 */ /* 0x000fe20000000a00 */
[----:B------:R-:W-:Y:S01]  /*82a0*/  F2FP.BF16.F32.PACK_AB R10, R45, R10 ;  /* 0x0000000a2d0a723e */ /* 0x000fe200000010ff */
[----:B------:R-:W-:Y:S01]  /*82b0*/  UISETP.NE.AND.EX UP0, UPT, UR9, URZ, UPT, UP0 ;  /* 0x0000003f0900728c */ /* 0x000fe2000bf05300 */
        /* <DEDUP_REMOVED lines=11> */
[----:B------:R-:W-:Y:S01]  /*8370*/  @UP0 UIADD3 UR6, UP3, UR10, UR8, URZ ;  /* 0x000000080a060290 */ /* 0x000fe2000ff7e03f */
[----:B------:R-:W-:Y:S01]  /*8380*/  F2FP.BF16.F32.PACK_AB R28, R65, R28 ;  /* 0x0000001c411c723e */ /* 0x000fe200000010ff */
[----:B------:R-:W-:Y:S01]  /*8390*/  UIADD3.X UR8, UR11, UR7, URZ, UP2, !UPT ;  /* 0x000000070b087290 */ /* 0x000fe200097fe43f */
[----:B------:R-:W-:Y:S01]  /*83a0*/  F2FP.BF16.F32.PACK_AB R72, R73, R72 ;  /* 0x000000484948723e */ /* 0x000fe200000010ff */
[----:B------:R-:W-:Y:S01]  /*83b0*/  @UP0 UIADD3.X UR7, UR11, UR9, URZ, UP3, !UPT ;  /* 0x000000090b070290 */ /* 0x000fe20009ffe43f */
[----:B------:R-:W-:-:S02]  /*83c0*/  F2FP.BF16.F32.PACK_AB R73, R169, R64 ;  /* 0x00000040a949723e */ /* 0x000fc400000010ff */
[----:B------:R-:W-:Y:S02]  /*83d0*/  F2FP.BF16.F32.PACK_AB R80, R81, R80 ;  /* 0x000000505150723e */ /* 0x000fe400000010ff */
[----:B------:R-:W-:Y:S02]  /*83e0*/  F2FP.BF16.F32.PACK_AB R88, R89, R88 ;  /* 0x000000585958723e */ /* 0x000fe400000010ff */
[----:B------:R-:W-:Y:S02]  /*83f0*/  F2FP.BF16.F32.PACK_AB R81, R165, R52 ;  /* 0x00000034a551723e */ /* 0x000fe400000010ff */
[----:B------:R-:W-:Y:S02]  /*8400*/  MOV R34, R102 ;  /* 0x0000006600227202 */ /* 0x000fe40000000f00 */
[----:B0-----:R-:W-:Y:S02]  /*8410*/  MOV R35, R5 ;  /* 0x0000000500237202 */ /* 0x001fe40000000f00 */
[----:B------:R-:W-:-:S02]  /*8420*/  F2FP.BF16.F32.PACK_AB R89, R161, R90 ;  /* 0x0000005aa159723e */ /* 0x000fc400000010ff */
[----:B------:R-:W-:Y:S01]  /*8430*/  F2FP.BF16.F32.PACK_AB R96, R97, R96 ;  /* 0x000000606160723e */ /* 0x000fe200000010ff */
[----:B------:R-:W-:Y:S01]  /*8440*/  IMAD.WIDE R4, R201, 0x2, R34 ;  /* 0x00000002c9047825 */ /* 0x000fe200078e0222 */
[----:B------:R-:W-:Y:S02]  /*8450*/  F2FP.BF16.F32.PACK_AB R90, R93, R92 ;  /* 0x0000005c5d5a723e */ /* 0x000fe400000010ff */
[----:B------:R-:W-:Y:S02]  /*8460*/  F2FP.BF16.F32.PACK_AB R91, R160, R91 ;  /* 0x0000005ba05b723e */ /* 0x000fe400000010ff */
[C---:B------:R-:W-:Y:S02]  /*8470*/  IADD3 R26, P1, R4.reuse, 0x20, RZ ;  /* 0x00000020041a7810 */ /* 0x040fe40007f3e0ff */
[C---:B------:R-:W-:Y:S02]  /*8480*/  LOP3.LUT R7, R4.reuse, 0x380, RZ, 0xc0, !PT ;  /* 0x0000038004077812 */ /* 0x040fe400078ec0ff */
        /* <DEDUP_REMOVED lines=34> */
[----:B------:R-:W-:Y:S02]  /*86b0*/  LOP3.LUT R42, R109, 0x380, RZ, 0xc0, !PT ;  /* 0x000003806d2a7812 */ /* 0x000fe400078ec0ff */
[----:B------:R-:W-:Y:S02]  /*86c0*/  LOP3.LUT R26, R7, R26, RZ, 0x3c, !PT ;  /* 0x0000001a071a7212 */ /* 0x000fe400078e3cff */
[----:B------:R-:W-:Y:S02]  /*86d0*/  LOP3.LUT R7, R50, 0x380, RZ, 0xc0, !PT ;  /* 0x0000038032077812 */ /* 0x000fe400078ec0ff */
[----:B------:R-:W-:Y:S02]  /*86e0*/  LOP3.LUT R46, R181, 0x380, RZ, 0xc0, !PT ;  /* 0x00000380b52e7812 */ /* 0x000fe400078ec0ff */
[----:B------:R-:W-:-:S02]  /*86f0*/  SHF.R.U64 R7, R7, 0x3, RZ ;  /* 0x0000000307077819 */ /* 0x000fc400000012ff */
[----:B------:R-:W-:Y:S02]  /*8700*/  MOV R108, R4 ;  /* 0x00000004006c7202 */ /* 0x000fe40000000f00 */
[----:B------:R-:W-:Y:S02]  /*8710*/  LOP3.LUT R50, R7, R50, RZ, 0x3c, !PT ;  /* 0x0000003207327212 */ /* 0x000fe400078e3cff */
[----:B------:R-:W-:Y:S02]  /*8720*/  LOP3.LUT R7, R66, 0x380, RZ, 0xc0, !PT ;  /* 0x0000038042077812 */ /* 0x000fe400078ec0ff */
[----:B------:R-:W-:Y:S02]  /*8730*/  LOP3.LUT R74, R191, 0x380, RZ, 0xc0, !PT ;  /* 0x00000380bf4a7812 */ /* 0x000fe400078ec0ff */
[----:B------:R-:W-:Y:S02]  /*8740*/  SHF.R.U64 R7, R7, 0x3, RZ ;  /* 0x0000000307077819 */ /* 0x000fe400000012ff */
[----:B------:R-:W-:-:S02]  /*8750*/  F2FP.BF16.F32.PACK_AB R4, R25, R0 ;  /* 0x000000001904723e */ /* 0x000fc400000010ff */
[----:B------:R-:W-:Y:S02]  /*8760*/  LOP3.LUT R66, R7, R66, RZ, 0x3c, !PT ;  /* 0x0000004207427212 */ /* 0x000fe400078e3cff */
[----:B------:R-:W-:Y:S02]  /*8770*/  LOP3.LUT R7, R110, 0x380, RZ, 0xc0, !PT ;  /* 0x000003806e077812 */ /* 0x000fe400078ec0ff */
[----:B------:R-:W-:Y:S02]  /*8780*/  SHF.R.U64 R38, R38, 0x3, RZ ;  /* 0x0000000326267819 */ /* 0x000fe400000012ff */
[----:B------:R-:W-:Y:S02]  /*8790*/  LOP3.LUT R54, R183, 0x380, RZ, 0xc0, !PT ;  /* 0x00000380b7367812 */ /* 0x000fe400078ec0ff */
[----:B------:R-:W-:Y:S02]  /*87a0*/  LOP3.LUT R0, R195, 0x380, RZ, 0xc0, !PT ;  /* 0x00000380c3007812 */ /* 0x000fe400078ec0ff */
[----:B------:R-:W-:-:S02]  /*87b0*/  SHF.R.U64 R29, R7, 0x3, RZ ;  /* 0x00000003071d7819 */ /* 0x000fc400000012ff */
[----:B------:R-:W-:Y:S02]  /*87c0*/  SHF.R.U64 R42, R42, 0x3, RZ ;  /* 0x000000032a2a7819 */ /* 0x000fe400000012ff */
[----:B------:R-:W-:Y:S02]  /*87d0*/  LOP3.LUT R58, R185, 0x380, RZ, 0xc0, !PT ;  /* 0x00000380b93a7812 */ /* 0x000fe400078ec0ff */
[----:B------:R-:W-:Y:S02]  /*87e0*/  F2FP.BF16.F32.PACK_AB R5, R179, R158 ;  /* 0x0000009eb305723e */ /* 0x000fe400000010ff */
[----:B------:R-:W-:Y:S02]  /*87f0*/  LOP3.LUT R25, R86, 0x380, RZ, 0xc0, !PT ;  /* 0x0000038056197812 */ /* 0x000fe400078ec0ff */
[----:B------:R-:W-:Y:S01]  /*8800*/  F2FP.BF16.F32.PACK_AB R7, R177, R30 ;  /* 0x0000001eb107723e */ /* 0x000fe200000010ff */
[----:B------:R-:W-:Y:S01]  /*8810*/  BAR.SYNC.DEFER_BLOCKING 0x1, 0x100 ;  /* 0x0044000000007b1d */ /* 0x000fe20000010000 */
[----:B------:R-:W-:-:S02]  /*8820*/  SHF.R.U64 R46, R46, 0x3, RZ ;  /* 0x000000032e2e7819 */ /* 0x000fc400000012ff */
[----:B------:R-:W-:Y:S02]  /*8830*/  LOP3.LUT R62, R187, 0x380, RZ, 0xc0, !PT ;  /* 0x00000380bb3e7812 */ /* 0x000fe400078ec0ff */
[----:B------:R-:W-:Y:S02]  /*8840*/  SHF.R.U64 R74, R74, 0x3, RZ ;  /* 0x000000034a4a7819 */ /* 0x000fe400000012ff */
[----:B------:R-:W-:Y:S02]  /*8850*/  LOP3.LUT R38, R38, R103, RZ, 0x3c, !PT ;  /* 0x0000006726267212 */ /* 0x000fe400078e3cff */
[----:B------:R-:W-:Y:S02]  /*8860*/  SHF.R.U64 R54, R54, 0x3, RZ ;  /* 0x0000000336367819 */ /* 0x000fe400000012ff */
[----:B------:R-:W-:Y:S02]  /*8870*/  LOP3.LUT R70, R189, 0x380, RZ, 0xc0, !PT ;  /* 0x00000380bd467812 */ /* 0x000fe400078ec0ff */
[----:B------:R-:W-:-:S02]  /*8880*/  SHF.R.U64 R0, R0, 0x3, RZ ;  /* 0x0000000300007819 */ /* 0x000fc400000012ff */
[----:B------:R-:W-:Y:S02]  /*8890*/  LOP3.LUT R42, R42, R109, RZ, 0x3c, !PT ;  /* 0x0000006d2a2a7212 */ /* 0x000fe400078e3cff */
[----:B------:R-:W-:Y:S02]  /*88a0*/  SHF.R.U64 R58, R58, 0x3, RZ ;  /* 0x000000033a3a7819 */ /* 0x000fe400000012ff */
[----:B------:R-:W-:Y:S02]  /*88b0*/  SHF.R.U64 R25, R25, 0x3, RZ ;  /* 0x0000000319197819 */ /* 0x000fe400000012ff */
[----:B------:R-:W-:Y:S02]  /*88c0*/  LOP3.LUT R46, R46, R181, RZ, 0x3c, !PT ;  /* 0x000000b52e2e7212 */ /* 0x000fe400078e3cff */
[----:B------:R-:W-:Y:S01]  /*88d0*/  SHF.R.U64 R62, R62, 0x3, RZ ;  /* 0x000000033e3e7819 */ /* 0x000fe200000012ff */
[----:B------:R0:W-:Y:S01]  /*88e0*/  STSM.16.M88.4 [R108], R4 ;  /* 0x000000046c007844 */ /* 0x0001e20000000200 */
[----:B------:R-:W-:-:S02]  /*88f0*/  LOP3.LUT R78, R193, 0x380, RZ, 0xc0, !PT ;  /* 0x00000380c14e7812 */ /* 0x000fc400078ec0ff */
[----:B------:R-:W-:Y:S02]  /*8900*/  LOP3.LUT R30, R29, R110, RZ, 0x3c, !PT ;  /* 0x0000006e1d1e7212 */ /* 0x000fe400078e3cff */
[----:B------:R-:W-:Y:S02]  /*8910*/  LOP3.LUT R74, R74, R191, RZ, 0x3c, !PT ;  /* 0x000000bf4a4a7212 */ /* 0x000fe400078e3cff */
[----:B------:R-:W-:Y:S02]  /*8920*/  MOV R103, R26 ;  /* 0x0000001a00677202 */ /* 0x000fe40000000f00 */
[----:B------:R-:W-:Y:S02]  /*8930*/  LOP3.LUT R54, R54, R183, RZ, 0x3c, !PT ;  /* 0x000000b736367212 */ /* 0x000fe400078e3cff */
[----:B------:R-:W-:Y:S02]  /*8940*/  SHF.R.U64 R70, R70, 0x3, RZ ;  /* 0x0000000346467819 */ /* 0x000fe400000012ff */
[----:B------:R-:W-:-:S02]  /*8950*/  LOP3.LUT R82, R0, R195, RZ, 0x3c, !PT ;  /* 0x000000c300527212 */ /* 0x000fc400078e3cff */
[----:B------:R-:W-:Y:S02]  /*8960*/  MOV R39, R38 ;  /* 0x0000002600277202 */ /* 0x000fe40000000f00 */
[----:B0-----:R-:W-:Y:S02]  /*8970*/  F2FP.BF16.F32.PACK_AB R4, R33, R32 ;  /* 0x000000202104723e */ /* 0x001fe400000010ff */
[----:B------:R-:W-:Y:S02]  /*8980*/  F2FP.BF16.F32.PACK_AB R5, R174, R157 ;  /* 0x0000009dae05723e */ /* 0x000fe400000010ff */
[----:B------:R-:W-:Y:S02]  /*8990*/  F2FP.BF16.F32.PACK_AB R6, R37, R36 ;  /* 0x000000242506723e */ /* 0x000fe400000010ff */
[----:B------:R-:W-:Y:S02]  /*89a0*/  F2FP.BF16.F32.PACK_AB R7, R175, R156 ;  /* 0x0000009caf07723e */ /* 0x000fe400000010ff */
[----:B------:R-:W-:-:S02]  /*89b0*/  LOP3.LUT R58, R58, R185, RZ, 0x3c, !PT ;  /* 0x000000b93a3a7212 */ /* 0x000fc400078e3cff */
        /* <DEDUP_REMOVED lines=8> */
[----:B------:R-:W-:-:S02]  /*8a40*/  F2FP.BF16.F32.PACK_AB R25, R164, R155 ;  /* 0x0000009ba419723e */ /* 0x000fc400000010ff */
[----:B------:R-:W-:Y:S02]  /*8a50*/  F2FP.BF16.F32.PACK_AB R26, R61, R60 ;  /* 0x0000003c3d1a723e */ /* 0x000fe400000010ff */
[----:B------:R-:W-:Y:S02]  /*8a60*/  F2FP.BF16.F32.PACK_AB R27, R173, R154 ;  /* 0x0000009aad1b723e */ /* 0x000fe400000010ff */
[----:B------:R-:W-:Y:S01]  /*8a70*/  MOV R32, R30 ;  /* 0x0000001e00207202 */ /* 0x000fe20000000f00 */
[----:B0-----:R-:W-:Y:S01]  /*8a80*/  IMAD.U32 R4, RZ, RZ, UR4 ;  /* 0x00000004ff047e24 */ /* 0x001fe2000f8e00ff */
[----:B------:R-:W-:Y:S01]  /*8a90*/  MOV R50, R50 ;  /* 0x0000003200327202 */ /* 0x000fe20000000f00 */
[----:B------:R-:W-:Y:S01]  /*8aa0*/  STSM.16.M88.4 [R46], R24 ;  /* 0x000000182e007844 */ /* 0x000fe20000000200 */
[----:B------:R-:W-:Y:S01]  /*8ab0*/  MOV R0, R74 ;  /* 0x0000004a00007202 */ /* 0x000fe20000000f00 */
[----:B------:R-:W-:Y:S01]  /*8ac0*/  IMAD.U32 R5, RZ, RZ, UR8 ;  /* 0x00000008ff057e24 */ /* 0x000fe2000f8e00ff */
[----:B------:R-:W-:-:S02]  /*8ad0*/  F2FP.BF16.F32.PACK_AB R29, R162, R153 ;  /* 0x00000099a21d723e */ /* 0x000fc400000010ff */
[----:B------:R-:W-:Y:S02]  /*8ae0*/  F2FP.BF16.F32.PACK_AB R30, R69, R68 ;  /* 0x00000044451e723e */ /* 0x000fe400000010ff */
[----:B------:R-:W-:Y:S02]  /*8af0*/  F2FP.BF16.F32.PACK_AB R31, R171, R152 ;  /* 0x00000098ab1f723e */ /* 0x000fe400000010ff */
[----:B------:R-:W-:Y:S02]  /*8b00*/  LOP3.LUT R70, R70, R189, RZ, 0x3c, !PT ;  /* 0x000000bd46467212 */ /* 0x000fe400078e3cff */
[----:B------:R-:W-:Y:S01]  /*8b10*/  MOV R54, R54 ;  /* 0x0000003600367202 */ /* 0x000fe20000000f00 */
[----:B------:R-:W-:Y:S01]  /*8b20*/  STSM.16.M88.4 [R50], R28 ;  /* 0x0000001c32007844 */ /* 0x000fe20000000200 */
[----:B------:R-:W-:Y:S02]  /*8b30*/  MOV R38, R82 ;  /* 0x0000005200267202 */ /* 0x000fe40000000f00 */
[----:B------:R-:W-:-:S02]  /*8b40*/  F2FP.BF16.F32.PACK_AB R74, R77, R76 ;  /* 0x0000004c4d4a723e */ /* 0x000fc400000010ff */
[----:B------:R-:W-:Y:S02]  /*8b50*/  F2FP.BF16.F32.PACK_AB R75, R167, R56 ;  /* 0x00000038a74b723e */ /* 0x000fe400000010ff */
[----:B------:R-:W-:Y:S02]  /*8b60*/  MOV R58, R58 ;  /* 0x0000003a003a7202 */ /* 0x000fe40000000f00 */
[----:B------:R-:W-:Y:S01]  /*8b70*/  F2FP.BF16.F32.PACK_AB R82, R85, R84 ;  /* 0x000000545552723e */ /* 0x000fe200000010ff */
[----:B------:R-:W-:Y:S01]  /*8b80*/  STSM.16.M88.4 [R54], R72 ;  /* 0x0000004836007844 */ /* 0x000fe20000000200 */
[----:B------:R-:W-:Y:S02]  /*8b90*/  F2FP.BF16.F32.PACK_AB R83, R163, R48 ;  /* 0x00000030a353723e */ /* 0x000fe400000010ff */
[----:B------:R-:W-:Y:S02]  /*8ba0*/  LOP3.LUT R78, R78, R193, RZ, 0x3c, !PT ;  /* 0x000000c14e4e7212 */ /* 0x000fe400078e3cff */
[----:B------:R-:W-:Y:S01]  /*8bb0*/  MOV R62, R62 ;  /* 0x0000003e003e7202 */ /* 0x000fe20000000f00 */
[----:B------:R-:W-:Y:S01]  /*8bc0*/  STSM.16.M88.4 [R58], R80 ;  /* 0x000000503a007844 */ /* 0x000fe20000000200 */
[----:B------:R-:W-:-:S02]  /*8bd0*/  F2FP.BF16.F32.PACK_AB R97, R159, R98 ;  /* 0x000000629f61723e */ /* 0x000fc400000010ff */
[----:B------:R-:W-:Y:S01]  /*8be0*/  MOV R66, R66 ;  /* 0x0000004200427202 */ /* 0x000fe20000000f00 */
[----:B------:R-:W-:Y:S01]  /*8bf0*/  STSM.16.M88.4 [R62], R88 ;  /* 0x000000583e007844 */ /* 0x000fe20000000200 */
        /* <DEDUP_REMOVED lines=35> */
[----:B------:R-:W-:-:S02]  /*8e30*/  PLOP3.LUT P1, PT, PT, PT, UP1, 0x80, 0x0 ;  /* 0x000000000000781c */ /* 0x000fc40003f2f018 */
[----:B------:R-:W-:Y:S01]  /*8e40*/  PLOP3.LUT P2, PT, PT, PT, UP0, 0x80, 0x0 ;  /* 0x000000000000781c */ /* 0x000fe20003f4f008 */
[----:B------:R1:W-:Y:S01]  /*8e50*/  STSM.16.M88.4 [R32], R144 ;  /* 0x0000009020007844 */ /* 0x0003e20000000200 */
[----:B------:R-:W-:Y:S01]  /*8e60*/  BAR.SYNC.DEFER_BLOCKING 0x1, 0x100 ;  /* 0x0044000000007b1d */ /* 0x000fe20000010000 */
[----:B------:R-:W-:Y:S02]  /*8e70*/  IMAD.U32 R6, RZ, RZ, UR6 ;  /* 0x00000006ff067e24 */ /* 0x000fe4000f8e00ff */
[----:B------:R-:W-:-:S06]  /*8e80*/  IMAD.U32 R7, RZ, RZ, UR7 ;  /* 0x00000007ff077e24 */ /* 0x000fcc000f8e00ff */
[----:B0-----:R-:W2:Y:S04]  /*8e90*/  @P1 LDG.E R0, desc[UR38][R4.64] ;  /* 0x0000002604001981 */ /* 0x001ea8000c1e1900 */
        /* <DEDUP_REMOVED lines=15> */
.L_x_10795:
[----:B------:R-:W-:Y:S01]  /*8f90*/  USHF.R.S32.HI UR14, URZ, 0x1f, UR43 ;  /* 0x0000001f3f0e7899 */ /* 0x000fe2000801142b */
[----:B------:R-:W-:Y:S01]  /*8fa0*/  IADD3 R5, P2, R34, 0x3000, RZ ;  /* 0x0000300022057810 */ /* 0x000fe20007f5e0ff */
[----:B------:R-:W-:Y:S01]  /*8fb0*/  ULDC.64 UR12, c[0x0][0xb70] ;  /* 0x0002dc00000c7ab9 */ /* 0x000fe20000000a00 */
[----:B------:R-:W-:Y:S01]  /*8fc0*/  USHF.R.S32.HI UR9, URZ, 0x1f, UR4 ;  /* 0x0000001f3f097899 */ /* 0x000fe20008011404 */
[----:B------:R-:W-:Y:S01]  /*8fd0*/  IMAD.U32 R6, RZ, RZ, UR42 ;  /* 0x0000002aff067e24 */ /* 0x000fe2000f8e00ff */
[----:B------:R-:W-:Y:S01]  /*8fe0*/  UIMAD UR11, UR14, UR12, URZ ;  /* 0x0000000c0e0b72a4 */ /* 0x000fe2000f8e023f */
[----:B------:R-:W-:Y:S01]  /*8ff0*/  LOP3.LUT R4, R5, 0x380, RZ, 0xc0, !PT ;  /* 0x0000038005047812 */ /* 0x000fe200078ec0ff */
[----:B------:R-:W-:Y:S01]  /*9000*/  UMOV UR8, UR4 ;  /* 0x0000000400087c82 */ /* 0x000fe20008000000 */
[----:B------:R-:W-:Y:S01]  /*9010*/  USEL UR45, UR45, URZ, !UP1 ;  /* 0x0000003f2d2d7287 */ /* 0x000fe2000c800000 */
[----:B------:R-:W-:Y:S01]  /*9020*/  IMAD R6, R6, 0x80, R19 ;  /* 0x0000008006067824 */ /* 0x000fe200078e0213 */
[----:B------:R-:W-:Y:S01]  /*9030*/  UIMAD.WIDE.U32 UR6, UR43, UR12, UR8 ;  /* 0x0000000c2b0672a5 */ /* 0x000fe2000f8e0008 */
[----:B------:R-:W-:Y:S01]  /*9040*/  SHF.R.U64 R4, R4, 0x3, RZ ;  /* 0x0000000304047819 */ /* 0x000fe200000012ff */
[----:B------:R-:W-:Y:S01]  /*9050*/  UIMAD UR11, UR43, UR13, UR11 ;  /* 0x0000000d2b0b72a4 */ /* 0x000fe2000f8e020b */
[----:B------:R-:W-:Y:S01]  /*9060*/  LOP3.LUT R32, R33, 0x380, RZ, 0xc0, !PT ;  /* 0x0000038021207812 */ /* 0x000fe200078ec0ff */
[----:B------:R-:W-:Y:S01]  /*9070*/  USEL UR46, UR46, URZ, !UP1 ;  /* 0x0000003f2e2e7287 */ /* 0x000fe2000c800000 */
[----:B------:R-:W-:Y:S01]  /*9080*/  LOP3.LUT R4, R4, R5, RZ, 0x3c, !PT ;  /* 0x0000000504047212 */ /* 0x000fe200078e3cff */
[----:B------:R-:W-:Y:S01]  /*9090*/  ULDC.64 UR12, c[0x0][0xb78] ;  /* 0x0002de00000c7ab9 */ /* 0x000fe20000000a00 */
[----:B------:R-:W-:Y:S01]  /*90a0*/  UIADD3 UR7, UR7, UR11, URZ ;  /* 0x0000000b07077290 */ /* 0x000fe2000fffe03f */
[----:B------:R-:W-:Y:S01]  /*90b0*/  SHF.R.S32.HI R0, RZ, 0x1f, R6 ;  /* 0x0000001fff007819 */ /* 0x000fe20000011406 */
[----:B------:R-:W-:Y:S01]  /*90c0*/  UIMAD UR8, UR45, UR12, URZ ;  /* 0x0000000c2d0872a4 */ /* 0x000fe2000f8e023f */
[----:B------:R-:W-:Y:S01]  /*90d0*/  IADD3 R9, P1, R34, 0x2000, RZ ;  /* 0x0000200022097810 */ /* 0x000fe20007f3e0ff */
[----:B------:R-:W-:Y:S01]  /*90e0*/  UIMAD.WIDE.U32 UR6, UR46, UR12, UR6 ;  /* 0x0000000c2e0672a5 */ /* 0x000fe2000f8e0006 */
[----:B------:R-:W-:Y:S01]  /*90f0*/  SHF.R.U64 R32, R32, 0x3, RZ ;  /* 0x0000000320207819 */ /* 0x000fe200000012ff */
[----:B------:R-:W-:Y:S01]  /*9100*/  UIMAD UR8, UR46, UR13, UR8 ;  /* 0x0000000d2e0872a4 */ /* 0x000fe2000f8e0208 */
[----:B------:R-:W-:-:S02]  /*9110*/  LOP3.LUT R8, R9, 0x380, RZ, 0xc0, !PT ;  /* 0x0000038009087812 */ /* 0x000fc400078ec0ff */
[----:B------:R-:W-:Y:S01]  /*9120*/  LOP3.LUT R32, R32, R33, RZ, 0x3c, !PT ;  /* 0x0000002120207212 */ /* 0x000fe200078e3cff */
[----:B------:R-:W-:Y:S01]  /*9130*/  IMAD.X R33, RZ, RZ, R35, P0 ;  /* 0x000000ffff217224 */ /* 0x000fe200000e0623 */
[----:B------:R-:W-:Y:S01]  /*9140*/  IADD3 R3, P3, R6, UR6, RZ ;  /* 0x0000000606037c10 */ /* 0x000fe2000ff7e0ff */
[----:B------:R-:W-:Y:S01]  /*9150*/  IMAD.U32 R5, RZ, RZ, UR8 ;  /* 0x00000008ff057e24 */ /* 0x000fe2000f8e00ff */
[----:B------:R-:W-:Y:S01]  /*9160*/  SHF.R.U64 R8, R8, 0x3, RZ ;  /* 0x0000000308087819 */ /* 0x000fe200000012ff */
[----:B------:R-:W-:Y:S01]  /*9170*/  ULDC.64 UR12, c[0x0][0xaa0] ;  /* 0x0002a800000c7ab9 */ /* 0x000fe20000000a00 */
[----:B------:R-:W-:Y:S02]  /*9180*/  IADD3 R69, P0, R34, 0x8000, RZ ;  /* 0x0000800022457810 */ /* 0x000fe40007f1e0ff */
[----:B------:R-:W-:Y:S01]  /*9190*/  IADD3.X R0, R0, UR7, R5, P3, !PT ;  /* 0x0000000700007c10 */ /* 0x000fe20009ffe405 */
[----:B------:R-:W-:Y:S01]  /*91a0*/  ULDC.64 UR6, c[0x0][0xb40] ;  /* 0x0002d00000067ab9 */ /* 0x000fe20000000a00 */
[----:B------:R-:W-:Y:S01]  /*91b0*/  IADD3 R61, P6, R34, 0x4000, RZ ;  /* 0x00004000223d7810 */ /* 0x000fe20007fde0ff */
[----:B------:R-:W-:Y:S01]  /*91c0*/  IMAD.X R5, RZ, RZ, R35, P2 ;  /* 0x000000ffff057224 */ /* 0x000fe200010e0623 */
[----:B------:R-:W-:-:S02]  /*91d0*/  LEA R26, P3, R3, UR6, 0x2 ;  /* 0x00000006031a7c11 */ /* 0x000fc4000f8610ff */
[----:B------:R-:W-:Y:S02]  /*91e0*/  IADD3 R45, P5, R34, 0x5000, RZ ;  /* 0x00005000222d7810 */ /* 0x000fe40007fbe0ff */
[----:B------:R-:W-:Y:S01]  /*91f0*/  LEA.HI.X R27, R3, UR7, R0, 0x2, P3 ;  /* 0x00000007031b7c11 */ /* 0x000fe200098f1400 */
[----:B------:R-:W-:Y:S01]  /*9200*/  VIADD R0, R6, 0x8 ;  /* 0x0000000806007836 */ /* 0x000fe20000000000 */
[C---:B------:R-:W-:Y:S02]  /*9210*/  IADD3 R29, P4, R34.reuse, 0x6000, RZ ;  /* 0x00006000221d7810 */ /* 0x040fe40007f9e0ff */
[----:B------:R-:W-:Y:S02]  /*9220*/  IADD3 R13, P3, R34, 0x7000, RZ ;  /* 0x00007000220d7810 */ /* 0x000fe40007f7e0ff */
[----:B------:R-:W-:Y:S01]  /*9230*/  LOP3.LUT R8, R8, R9, RZ, 0x3c, !PT ;  /* 0x0000000908087212 */ /* 0x000fe200078e3cff */
[----:B------:R-:W-:Y:S01]  /*9240*/  IMAD.X R9, RZ, RZ, R35, P1 ;  /* 0x000000ffff097224 */ /* 0x000fe200008e0623 */
        /* <DEDUP_REMOVED lines=30> */
[C---:B------:R-:W-:Y:S02]  /*9430*/  IADD3 R73, P5, R34.reuse, 0xc000, RZ ;  /* 0x0000c00022497810 */ /* 0x040fe40007fbe0ff */
[C---:B------:R-:W-:Y:S02]  /*9440*/  IADD3 R65, P4, R34.reuse, 0xd000, RZ ;  /* 0x0000d00022417810 */ /* 0x040fe40007f9e0ff */
[----:B------:R-:W-:Y:S02]  /*9450*/  IADD3 R49, P3, R34, 0xe000, RZ ;  /* 0x0000e00022317810 */ /* 0x000fe40007f7e0ff */
[----:B------:R-:W-:Y:S01]  /*9460*/  LOP3.LUT R56, R56, R57, RZ, 0x3c, !PT ;  /* 0x0000003938387212 */ /* 0x000fe200078e3cff */
[----:B------:R-:W-:Y:S01]  /*9470*/  IMAD.X R57, RZ, RZ, R35, P1 ;  /* 0x000000ffff397224 */ /* 0x000fe200008e0623 */
[----:B------:R-:W-:-:S02]  /*9480*/  IADD3 R3, P2, R34, 0xf000, RZ ;  /* 0x0000f00022037810 */ /* 0x000fc40007f5e0ff */
[----:B------:R-:W-:Y:S02]  /*9490*/  ISETP.GE.OR P1, PT, R6, UR10, P0 ;  /* 0x0000000a06007c0c */ /* 0x000fe40008726670 */
[----:B------:R-:W-:Y:S01]  /*94a0*/  LOP3.LUT R24, R25, 0x380, RZ, 0xc0, !PT ;  /* 0x0000038019187812 */ /* 0x000fe200078ec0ff */
[----:B------:R-:W-:Y:S01]  /*94b0*/  IMAD.X R37, RZ, RZ, R35, P2 ;  /* 0x000000ffff257224 */ /* 0x000fe200010e0623 */
[----:B------:R-:W-:Y:S02]  /*94c0*/  LOP3.LUT R72, R73, 0x380, RZ, 0xc0, !PT ;  /* 0x0000038049487812 */ /* 0x000fe400078ec0ff */
[----:B------:R-:W-:Y:S02]  /*94d0*/  LOP3.LUT R64, R65, 0x380, RZ, 0xc0, !PT ;  /* 0x0000038041407812 */ /* 0x000fe400078ec0ff */
[----:B------:R-:W-:Y:S02]  /*94e0*/  LOP3.LUT R48, R49, 0x380, RZ, 0xc0, !PT ;  /* 0x0000038031307812 */ /* 0x000fe400078ec0ff */
[----:B------:R-:W-:-:S02]  /*94f0*/  LOP3.LUT R53, R34, 0x380, RZ, 0xc0, !PT ;  /* 0x0000038022357812 */ /* 0x000fc400078ec0ff */
[----:B------:R-:W-:Y:S01]  /*9500*/  ISETP.GE.OR P0, PT, R0, UR10, P0 ;  /* 0x0000000a00007c0c */ /* 0x000fe20008706670 */
[----:B------:R-:W-:Y:S01]  /*9510*/  UIMAD UR6, UR9, UR12, URZ ;  /* 0x0000000c090672a4 */ /* 0x000fe2000f8e023f */
[----:B------:R-:W-:Y:S01]  /*9520*/  LOP3.LUT R0, R3, 0x380, RZ, 0xc0, !PT ;  /* 0x0000038003007812 */ /* 0x000fe200078ec0ff */
[----:B------:R0:W-:Y:S01]  /*9530*/  @!P1 STG.E desc[UR38][R26.64], R21 ;  /* 0x000000151a009986 */ /* 0x0001e2000c101926 */
[----:B------:R-:W-:Y:S01]  /*9540*/  SHF.R.U64 R24, R24, 0x3, RZ ;  /* 0x0000000318187819 */ /* 0x000fe200000012ff */
[----:B------:R-:W-:Y:S01]  /*9550*/  ULDC.64 UR8, c[0x0][0xae0] ;  /* 0x0002b80000087ab9 */ /* 0x000fe20000000a00 */
[----:B------:R-:W-:Y:S02]  /*9560*/  SHF.R.U64 R72, R72, 0x3, RZ ;  /* 0x0000000348487819 */ /* 0x000fe400000012ff */
[----:B------:R-:W-:Y:S02]  /*9570*/  SHF.R.U64 R64, R64, 0x3, RZ ;  /* 0x0000000340407819 */ /* 0x000fe400000012ff */
[----:B------:R-:W-:-:S02]  /*9580*/  SHF.R.U64 R48, R48, 0x3, RZ ;  /* 0x0000000330307819 */ /* 0x000fc400000012ff */
        /* <DEDUP_REMOVED lines=14> */
[----:B0-----:R-:W-:Y:S01]  /*9670*/  IMAD.U32 R21, RZ, RZ, UR12 ;  /* 0x0000000cff157e24 */ /* 0x001fe2000f8e00ff */
[----:B------:R-:W-:Y:S01]  /*9680*/  SHF.R.S32.HI R3, RZ, 0x1f, R2 ;  /* 0x0000001fff037819 */ /* 0x000fe20000011402 */
[----:B------:R-:W5:Y:S01]  /*9690*/  LD.E.128 R32, desc[UR38][R32.64] ;  /* 0x0000002620207980 */ /* 0x000f62000c101d00 */
[----:B------:R-:W-:-:S03]  /*96a0*/  UIMAD UR6, UR4, UR13, UR6 ;  /* 0x0000000d040672a4 */ /* 0x000fc6000f8e0206 */
        /* <DEDUP_REMOVED lines=10> */
[----:B-1----:R-:W5:Y:S04]  /*9750*/  LD.E.128 R40, desc[UR38][R42.64] ;  /* 0x000000262a287980 */ /* 0x002f68000c101d00 */
        /* <DEDUP_REMOVED lines=12> */
[----:B------:R-:W-:Y:S01]  /*9820*/  VIADD R21, R21, UR6 ;  /* 0x0000000615157c36 */ /* 0x000fe20008000000 */
[----:B------:R-:W-:Y:S01]  /*9830*/  UIMAD UR10, UR42, -0x80, UR10 ;  /* 0xffffff802a0a78a4 */ /* 0x000fe2000f8e020a */
[----:B------:R-:W-:Y:S01]  /*9840*/  IMAD.U32 R3, RZ, RZ, UR8 ;  /* 0x00000008ff037e24 */ /* 0x000fe2000f8e00ff */
[----:B------:R-:W-:Y:S01]  /*9850*/  UIMAD UR4, UR43, UR9, UR4 ;  /* 0x000000092b0472a4 */ /* 0x000fe2000f8e0204 */
[----:B------:R-:W-:-:S02]  /*9860*/  ULDC.64 UR6, c[0x0][0xae8] ;  /* 0x0002ba0000067ab9 */ /* 0x000fc40000000a00 */
[----:B------:R-:W-:Y:S01]  /*9870*/  IMAD.WIDE.U32 R20, R3, UR43, R20 ;  /* 0x0000002b03147c25 */ /* 0x000fe2000f8e0014 */
[----:B------:R-:W-:-:S03]  /*9880*/  ISETP.GE.AND P3, PT, R16, UR10, PT ;  /* 0x0000000a10007c0c */ /* 0x000fc6000bf66270 */
[----:B------:R-:W-:Y:S01]  /*9890*/  VIADD R21, R21, UR4 ;  /* 0x0000000415157c36 */ /* 0x000fe20008000000 */
[----:B------:R-:W-:Y:S01]  /*98a0*/  UIMAD UR4, UR45, UR6, URZ ;  /* 0x000000062d0472a4 */ /* 0x000fe2000f8e023f */
[----:B------:R-:W-:Y:S02]  /*98b0*/  VIADD R102, R102, 0x22820 ;  /* 0x0002282066667836 */ /* 0x000fe40000000000 */
[----:B------:R-:W-:Y:S02]  /*98c0*/  VIADD R17, R16, 0x60 ;  /* 0x0000006010117836 */ /* 0x000fe40000000000 */
[----:B------:R-:W-:Y:S01]  /*98d0*/  IMAD.U32 R79, RZ, RZ, UR6 ;  /* 0x00000006ff4f7e24 */ /* 0x000fe2000f8e00ff */
[----:B------:R-:W-:Y:S01]  /*98e0*/  UIMAD UR4, UR46, UR7, UR4 ;  /* 0x000000072e0472a4 */ /* 0x000fe2000f8e0204 */
[----:B------:R-:W-:Y:S02]  /*98f0*/  PRMT R102, RZ, 0x654, R102 ;  /* 0x00000654ff667816 */ /* 0x000fe40000000066 */
[----:B------:R-:W-:Y:S01]  /*9900*/  IMAD.WIDE.U32 R78, R79, UR46, R20 ;  /* 0x0000002e4f4e7c25 */ /* 0x000fe2000f8e0014 */
[----:B------:R-:W-:-:S02]  /*9910*/  ISETP.GE.AND P2, PT, R17, UR10, PT ;  /* 0x0000000a11007c0c */ /* 0x000fc4000bf46270 */
[--C-:B------:R-:W-:Y:S01]  /*9920*/  SHF.R.S32.HI R17, RZ, 0x1f, R16.reuse ;  /* 0x0000001fff117819 */ /* 0x100fe20000011410 */
[C---:B------:R-:W-:Y:S01]  /*9930*/  VIADD R0, R16.reuse, 0x20 ;  /* 0x0000002010007836 */ /* 0x040fe20000000000 */
[----:B0-----:R0:W-:Y:S01]  /*9940*/  SYNCS.ARRIVE.TRANS64.RED.A1T0 RZ, [R102+URZ], RZ ;  /* 0x000000ff66ff79a7 */ /* 0x0011e2000810043f */
[----:B------:R-:W-:Y:S01]  /*9950*/  VIADD R3, R16, 0x40 ;  /* 0x0000004010037836 */ /* 0x000fe20000000000 */
[----:B------:R-:W-:Y:S01]  /*9960*/  BSSY B1, `(.L_x_10796) ;  /* 0x000001d000017945 */ /* 0x000fe20003800000 */
[----:B------:R-:W-:Y:S02]  /*9970*/  IMAD.U32 R77, RZ, RZ, UR42 ;  /* 0x0000002aff4d7e24 */ /* 0x000fe4000f8e00ff */
[----:B------:R-:W-:Y:S01]  /*9980*/  VIADD R83, R79, UR4 ;  /* 0x000000044f537c36 */ /* 0x000fe20008000000 */
[----:B------:R-:W-:Y:S01]  /*9990*/  ISETP.GE.AND P0, PT, R0, UR10, PT ;  /* 0x0000000a00007c0c */ /* 0x000fe2000bf06270 */
[----:B------:R-:W-:Y:S01]  /*99a0*/  IMAD.WIDE R76, R77, 0x80, R16 ;  /* 0x000000804d4c7825 */ /* 0x000fe200078e0210 */
[----:B------:R-:W-:Y:S01]  /*99b0*/  ISETP.GE.AND P1, PT, R3, UR10, PT ;  /* 0x0000000a03007c0c */ /* 0x000fe2000bf26270 */
[----:B0-----:R-:W-:-:S12]  /*99c0*/  @P3 BRA `(.L_x_10797) ;  /* 0x0000000000583947 */ /* 0x001fd80003800000 */
        /* <DEDUP_REMOVED lines=22> */
.L_x_10797:
[----:B------:R-:W-:Y:S05]  /*9b30*/  BSYNC B1 ;  /* 0x0000000000017941 */ /* 0x000fea0003800000 */
.L_x_10796:
        /* <DEDUP_REMOVED lines=14> */
[----:B0----5:R-:W-:Y:S02]  /*9c20*/  VIADD R52, R2, 0xc0 ;  /* 0x000000c002347836 */ /* 0x021fe40000000000 */
        /* <DEDUP_REMOVED lines=11> */
.L_x_10799:
[----:B------:R-:W-:Y:S05]  /*9ce0*/  BSYNC B1 ;  /* 0x0000000000017941 */ /* 0x000fea0003800000 */
.L_x_10798:
        /* <DEDUP_REMOVED lines=14> */
[----:B-1---5:R-:W-:Y:S02]  /*9dd0*/  VIADD R32, R2, 0xc0 ;  /* 0x000000c002207836 */ /* 0x022fe40000000000 */
        /* <DEDUP_REMOVED lines=11> */
.L_x_10801:
[----:B------:R-:W-:Y:S05]  /*9e90*/  BSYNC B1 ;  /* 0x0000000000017941 */ /* 0x000fea0003800000 */
.L_x_10800:
        /* <DEDUP_REMOVED lines=27> */
.L_x_10794:
[----:B------:R-:W-:Y:S01]  /*a050*/  ULDC.64 UR6, c[0x0][0xbe0] ;  /* 0x0002f80000067ab9 */ /* 0x000fe20000000a00 */
[----:B------:R-:W-:Y:S02]  /*a060*/  USHF.L.U32 UR4, UR46, 0x2, URZ ;  /* 0x000000022e047899 */ /* 0x000fe4000800063f */
[----:B------:R-:W-:Y:S01]  /*a070*/  UISETP.NE.U32.AND UP0, UPT, UR6, URZ, UPT ;  /* 0x0000003f0600728c */ /* 0x000fe2000bf05070 */
[----:B------:R-:W-:Y:S01]  /*a080*/  ULDC.64 UR8, c[0x0][0xbd8] ;  /* 0x0002f60000087ab9 */ /* 0x000fe20000000a00 */
[----:B------:R-:W-:Y:S02]  /*a090*/  USHF.L.U64.HI UR10, UR46, 0x2, UR45 ;  /* 0x000000022e0a7899 */ /* 0x000fe4000801022d */
[----:B------:R-:W-:Y:S02]  /*a0a0*/  UISETP.NE.AND.EX UP1, UPT, UR7, URZ, UPT, UP0 ;  /* 0x0000003f0700728c */ /* 0x000fe4000bf25300 */
[----:B------:R-:W-:-:S04]  /*a0b0*/  UISETP.NE.U32.AND UP0, UPT, UR8, URZ, UPT ;  /* 0x0000003f0800728c */ /* 0x000fc8000bf05070 */
        /* <DEDUP_REMOVED lines=9> */
[----:B------:R-:W-:-:S03]  /*a150*/  IMAD.MOV.U32 R9, RZ, RZ, RZ ;  /* 0x000000ffff097224 */ /* 0x000fc600078e00ff */
[----:B------:R-:W2:Y:S01]  /*a160*/  @P2 LDG.E R6, desc[UR38][R6.64] ;  /* 0x0000002606062981 */ /* 0x000ea2000c1e1900 */
[----:B------:R-:W-:Y:S02]  /*a170*/  IMAD.U32 R4, RZ, RZ, UR4 ;  /* 0x00000004ff047e24 */ /* 0x000fe4000f8e00ff */
[----:B------:R-:W-:-:S05]  /*a180*/  IMAD.U32 R5, RZ, RZ, UR6 ;  /* 0x00000006ff057e24 */ /* 0x000fca000f8e00ff */
[----:B------:R0:W5:Y:S01]  /*a190*/  @P1 LDG.E R9, desc[UR38][R4.64] ;  /* 0x0000002604091981 */ /* 0x000162000c1e1900 */
[----:B------:R-:W-:Y:S01]  /*a1a0*/  ULDC UR4, c[0x0][0xa88] ;  /* 0x0002a20000047ab9 */ /* 0x000fe20000000800 */
        /* <DEDUP_REMOVED lines=9> */
.L_x_10803:
        /* <DEDUP_REMOVED lines=32> */
.L_x_10805:
[----:B------:R-:W-:Y:S05]  /*a440*/  BSYNC B1 ;  /* 0x0000000000017941 */ /* 0x000fea0003800000 */
.L_x_10804:
[----:B------:R-:W-:Y:S01]  /*a450*/  ULDC.64 UR6, c[0x0][0xaa0] ;  /* 0x0002a80000067ab9 */ /* 0x000fe20000000a00 */
[----:B0-----:R-:W-:Y:S01]  /*a460*/  IMAD.MOV.U32 R3, RZ, RZ, R11 ;  /* 0x000000ffff037224 */ /* 0x001fe200078e000b */
[----:B------:R-:W-:Y:S01]  /*a470*/  ULDC.64 UR10, c[0x0][0xae0] ;  /* 0x0002b800000a7ab9 */ /* 0x000fe20000000a00 */
[----:B------:R-:W-:Y:S01]  /*a480*/  IMAD R0, R8, UR6, RZ ;  /* 0x0000000608007c24 */ /* 0x000fe2000f8e02ff */
[----:B------:R-:W-:Y:S01]  /*a490*/  BSSY B1, `(.L_x_10806) ;  /* 0x0000031000017945 */ /* 0x000fe20003800000 */
[----:B------:R-:W-:Y:S01]  /*a4a0*/  IMAD.WIDE.U32 R4, R9, UR6, R2 ;  /* 0x0000000609047c25 */ /* 0x000fe2000f8e0002 */
[----:B------:R-:W-:-:S03]  /*a4b0*/  UIMAD UR6, UR8, UR10, URZ ;  /* 0x0000000a080672a4 */ /* 0x000fc6000f8e023f */
[----:B------:R-:W-:Y:S01]  /*a4c0*/  IMAD R9, R9, UR7, R0 ;  /* 0x0000000709097c24 */ /* 0x000fe2000f8e0200 */
[----:B------:R-:W-:Y:S01]  /*a4d0*/  UIMAD UR7, UR42, -0x80, UR4 ;  /* 0xffffff802a0778a4 */ /* 0x000fe2000f8e0204 */
[----:B------:R-:W-:Y:S01]  /*a4e0*/  IMAD.U32 R3, RZ, RZ, UR10 ;  /* 0x0000000aff037e24 */ /* 0x000fe2000f8e00ff */
[----:B------:R-:W-:Y:S01]  /*a4f0*/  UIMAD UR6, UR43, UR11, UR6 ;  /* 0x0000000b2b0672a4 */ /* 0x000fe2000f8e0206 */
[----:B------:R-:W-:Y:S01]  /*a500*/  IMAD.IADD R5, R5, 0x1, R9 ;  /* 0x0000000105057824 */ /* 0x000fe200078e0209 */
[----:B------:R-:W-:Y:S01]  /*a510*/  ULDC.64 UR8, c[0x0][0xae8] ;  /* 0x0002ba0000087ab9 */ /* 0x000fe20000000a00 */
[C---:B------:R-:W-:Y:S01]  /*a520*/  VIADD R0, R16.reuse, 0x20 ;  /* 0x0000002010007836 */ /* 0x040fe20000000000 */
[----:B------:R-:W-:Y:S01]  /*a530*/  ISETP.GE.AND P2, PT, R16, UR7, PT ;  /* 0x0000000710007c0c */ /* 0x000fe2000bf46270 */
[----:B------:R-:W-:Y:S01]  /*a540*/  IMAD.WIDE.U32 R4, R3, UR43, R4 ;  /* 0x0000002b03047c25 */ /* 0x000fe2000f8e0004 */
[----:B------:R-:W-:Y:S01]  /*a550*/  UIMAD UR4, UR45, UR8, URZ ;  /* 0x000000082d0472a4 */ /* 0x000fe2000f8e023f */
[----:B------:R-:W-:-:S02]  /*a560*/  SHF.R.S32.HI R9, RZ, 0x1f, R16 ;  /* 0x0000001fff097819 */ /* 0x000fc40000011410 */
[----:B------:R-:W-:Y:S01]  /*a570*/  VIADD R5, R5, UR6 ;  /* 0x0000000605057c36 */ /* 0x000fe20008000000 */
[----:B------:R-:W-:Y:S01]  /*a580*/  UIMAD UR4, UR46, UR9, UR4 ;  /* 0x000000092e0472a4 */ /* 0x000fe2000f8e0204 */
        /* <DEDUP_REMOVED lines=33> */
.L_x_10807:
[----:B------:R-:W-:Y:S05]  /*a7a0*/  BSYNC B1 ;  /* 0x0000000000017941 */ /* 0x000fea0003800000 */
.L_x_10806:
        /* <DEDUP_REMOVED lines=27> */
.L_x_10809:
[----:B------:R-:W-:Y:S05]  /*a960*/  BSYNC B1 ;  /* 0x0000000000017941 */ /* 0x000fea0003800000 */
.L_x_10808:
        /* <DEDUP_REMOVED lines=19> */
[----:B01----:R-:W-:Y:S01]  /*aaa0*/  LEA R12, P0, R4, UR8, 0x1 ;  /* 0x00000008040c7c11 */ /* 0x003fe2000f8008ff */
[----:B------:R-:W-:-:S05]  /*aab0*/  IMAD.IADD R3, R5, 0x1, R3 ;  /* 0x0000000105037824 */ /* 0x000fca00078e0203 */
[----:B------:R-:W-:-:S05]  /*aac0*/  LEA.HI.X R13, R4, UR9, R3, 0x1, P0 ;  /* 0x00000009040d7c11 */ /* 0x000fca00080f0c03 */
[----:B------:R2:W-:Y:S04]  /*aad0*/  @!P1 STG.E.128 desc[UR38][R12.64], RZ ;  /* 0x000000ff0c009986 */ /* 0x0005e8000c101d26 */
[----:B------:R2:W-:Y:S04]  /*aae0*/  @!P3 STG.E.128 desc[UR38][R12.64+0x80], RZ ;  /* 0x000080ff0c00b986 */ /* 0x0005e8000c101d26 */
[----:B------:R2:W-:Y:S04]  /*aaf0*/  @!P4 STG.E.128 desc[UR38][R12.64+0x100], RZ ;  /* 0x000100ff0c00c986 */ /* 0x0005e8000c101d26 */
[----:B------:R2:W-:Y:S02]  /*ab00*/  @!P5 STG.E.128 desc[UR38][R12.64+0x180], RZ ;  /* 0x000180ff0c00d986 */ /* 0x0005e4000c101d26 */
.L_x_10811:
[----:B------:R-:W-:Y:S05]  /*ab10*/  BSYNC B1 ;  /* 0x0000000000017941 */ /* 0x000fea0003800000 */
.L_x_10810:
        /* <DEDUP_REMOVED lines=25> */
.L_x_10802:
[----:B------:R-:W-:Y:S05]  /*acb0*/  BSYNC B0 ;  /* 0x0000000000007941 */ /* 0x000fea0003800000 */
.L_x_10793:
[----:B------:R-:W-:Y:S02]  /*acc0*/  ULDC UR4, c[0x0][0xc14] ;  /* 0x0003050000047ab9 */ /* 0x000fe40000000800 */
[----:B------:R-:W-:-:S13]  /*acd0*/  ISETP.GE.AND P0, PT, R111, UR4, PT ;  /* 0x000000046f007c0c */ /* 0x000fda000bf06270 */
[----:B------:R-:W-:Y:S05]  /*ace0*/  @!P0 BRA `(.L_x_10812) ;  /* 0xffffff6000248947 */ /* 0x000fea000383ffff */
[----:B------:R-:W-:Y:S05]  /*acf0*/  EXIT ;  /* 0x000000000000794d */ /* 0x000fea0003800000 */
.L_x_10757:
        /* <DEDUP_REMOVED lines=61> */
.L_x_10817:
        /* <DEDUP_REMOVED lines=15> */
.L_x_10816:
[----:B------:R-:W-:Y:S05]  /*b1c0*/  BSYNC B0 ;  /* 0x0000000000007941 */ /* 0x000fea0003800000 */
.L_x_10815:
        /* <DEDUP_REMOVED lines=25> */
.L_x_10813:
        /* <DEDUP_REMOVED lines=20> */
.L_x_10818:
        /* <DEDUP_REMOVED lines=56> */
.L_x_10814:
[----:B------:R-:W-:Y:S02]  /*b820*/  IMAD.MOV.U32 R17, RZ, RZ, RZ ;  /* 0x000000ffff117224 */ /* 0x000fe400078e00ff */
[----:B------:R-:W-:Y:S02]  /*b830*/  IMAD.U32 R16, RZ, RZ, UR6 ;  /* 0x00000006ff107e24 */ /* 0x000fe4000f8e00ff */
[----:B------:R-:W-:-:S07]  /*b840*/  IMAD.MOV.U32 R18, RZ, RZ, RZ ;  /* 0x000000ffff127224 */ /* 0x000fce00078e00ff */
.L_x_10819:
        /* <DEDUP_REMOVED lines=20> */
.L_x_10885:
        /* <DEDUP_REMOVED lines=51> */
.L_x_10821:
[----:B------:R-:W-:Y:S01]  /*bcc0*/  IMAD.MOV.U32 R3, RZ, RZ, RZ ;  /* 0x000000ffff037224 */ /* 0x000fe200078e00ff */
        /* <DEDUP_REMOVED lines=11> */
.L_x_10822:
[----:B------:R-:W-:Y:S05]  /*bd80*/  @!P0 BRA `(.L_x_10823) ;  /* 0x00000000000c8947 */ /* 0x000fea0003800000 */
[----:B-1----:R-:W2:Y:S04]  /*bd90*/  LDG.E R2, desc[UR38][R4.64] ;  /* 0x0000002604027981 */ /* 0x002ea8000c1e1900 */
[----:B------:R-:W2:Y:S02]  /*bda0*/  LDG.E R7, desc[UR38][R4.64+0x4] ;  /* 0x0000042604077981 */ /* 0x000ea4000c1e1900 */
[----:B--2---:R-:W-:-:S07]  /*bdb0*/  IMAD.IADD R7, R7, 0x1, -R2 ;  /* 0x0000000107077824 */ /* 0x004fce00078e0a02 */
.L_x_10823:
[----:B-----5:R-:W-:Y:S01]  /*bdc0*/  IMAD.IADD R7, R7, 0x1, -R0 ;  /* 0x0000000107077824 */ /* 0x020fe200078e0a00 */
[----:B------:R-:W-:Y:S01]  /*bdd0*/  LEA R0, R17, 0xdf, 0x7 ;  /* 0x000000df11007811 */ /* 0x000fe200078e38ff */
[----:B------:R-:W-:Y:S03]  /*bde0*/  BSSY B6, `(.L_x_10824) ;  /* 0x00002b0000067945 */ /* 0x000fe60003800000 */
[C---:B------:R-:W-:Y:S01]  /*bdf0*/  IADD3 R0, R7.reuse, R0, -R6 ;  /* 0x0000000007007210 */ /* 0x040fe20007ffe806 */
[----:B------:R-:W-:-:S04]  /*be00*/  VIADD R7, R7, 0x5f ;  /* 0x0000005f07077836 */ /* 0x000fc80000000000 */
[----:B------:R-:W-:-:S04]  /*be10*/  IMAD.HI R7, R7, 0x2aaaaaab, RZ ;  /* 0x2aaaaaab07077827 */ /* 0x000fc800078e02ff */
[----:B-1----:R-:W-:Y:S01]  /*be20*/  IMAD.HI R2, R0, 0x2aaaaaab, RZ ;  /* 0x2aaaaaab00027827 */ /* 0x002fe200078e02ff */
[----:B------:R-:W-:-:S04]  /*be30*/  SHF.R.U32.HI R0, RZ, 0x1f, R7 ;  /* 0x0000001fff007819 */ /* 0x000fc80000011607 */
[----:B------:R-:W-:Y:S02]  /*be40*/  SHF.R.U32.HI R3, RZ, 0x1f, R2 ;  /* 0x0000001fff037819 */ /* 0x000fe40000011602 */
[----:B------:R-:W-:Y:S02]  /*be50*/  LEA.HI.SX32 R0, R7, R0, 0x1c ;  /* 0x0000000007007211 */ /* 0x000fe400078fe2ff */
[----:B------:R-:W-:-:S04]  /*be60*/  LEA.HI.SX32 R3, R2, R3, 0x1c ;  /* 0x0000000302037211 */ /* 0x000fc800078fe2ff */
        /* <DEDUP_REMOVED lines=21> */
.L_x_10825:
        /* <DEDUP_REMOVED lines=23> */
.L_x_10827:
        /* <DEDUP_REMOVED lines=20> */
.L_x_10829:
        /* <DEDUP_REMOVED lines=16> */
.L_x_10828:
        /* <DEDUP_REMOVED lines=22> */
[----:B------:R-:W-:Y:S01]  /*c4d0*/  PLOP3.LUT P1, PT, P6, PT, PT, 0x8, 0x0 ;  /* 0x000000000000781c */ /* 0x000fe2000372e170 */
[----:B------:R-:W-:-:S10]  /*c4e0*/  IMAD R17, R17, 0x80, R7 ;  /* 0x0000008011117824 */ /* 0x000fd400078e0207 */
[----:B------:R-:W1:Y:S08]  /*c4f0*/  @P0 LDC R5, c[0x0][0x42c] ;  /* 0x00010b00ff050b82 */ /* 0x000e700000000800 */
[----:B------:R-:W2:Y:S01]  /*c500*/  @P0 LDC R6, c[0x0][0x430] ;  /* 0x00010c00ff060b82 */ /* 0x000ea20000000800 */
[----:B-1----:R-:W-:-:S05]  /*c510*/  @P0 IMAD.HI.U32 R5, R18, R5, RZ ;  /* 0x0000000512050227 */ /* 0x002fca00078e00ff */
[----:B--2---:R-:W-:Y:S02]  /*c520*/  @P0 SHF.R.U32.HI R4, RZ, R6, R5 ;  /* 0x00000006ff040219 */ /* 0x004fe40000011605 */
[----:B------:R-:W-:-:S04]  /*c530*/  ISETP.NE.U32.AND P0, PT, RZ, UR4, PT ;  /* 0x00000004ff007c0c */ /* 0x000fc8000bf05070 */
[----:B------:R-:W-:-:S04]  /*c540*/  ISETP.NE.AND.EX P0, PT, RZ, UR5, PT, P0 ;  /* 0x00000005ff007c0c */ /* 0x000fc8000bf05300 */
[----:B0-----:R-:W-:-:S09]  /*c550*/  SEL R6, R8, RZ, !P0 ;  /* 0x000000ff08067207 */ /* 0x001fd20004000000 */
.L_x_10830:
        /* <DEDUP_REMOVED lines=19> */
.L_x_10901:
[----:B------:R-:W-:Y:S01]  /*c690*/  UMOV UR4, 0xffffffff ;  /* 0xffffffff00047882 */ /* 0x000fe20000000000 */
[----:B------:R-:W-:Y:S02]  /*c6a0*/  SHF.R.S32.HI R5, RZ, 0x1f, R0 ;  /* 0x0000001fff057819 */ /* 0x000fe40000011400 */
[----:B------:R-:W-:Y:S05]  /*c6b0*/  BRA.DIV UR4, `(.L_x_10832) ;  /* 0x00000036044c7947 */ /* 0x000fea000b800000 */
[----:B------:R-:W-:-:S13]  /*c6c0*/  ELECT P6, URZ, PT ;  /* 0x00000000003f782f */ /* 0x000fda00038c0000 */
.L_x_10904:
        /* <DEDUP_REMOVED lines=21> */
.L_x_10834:
        /* <DEDUP_REMOVED lines=9> */
.L_x_10905:
        /* <DEDUP_REMOVED lines=11> */
.L_x_10836:
        /* <DEDUP_REMOVED lines=22> */
.L_x_10833:
        /* <DEDUP_REMOVED lines=30> */
.L_x_10906:
[----:B------:R-:W-:Y:S05]  /*cca0*/  BSYNC B0 ;  /* 0x0000000000007941 */ /* 0x000fea0003800000 */
.L_x_10837:
        /* <DEDUP_REMOVED lines=11> */
.L_x_10907:
        /* <DEDUP_REMOVED lines=11> */
.L_x_10842:
        /* <DEDUP_REMOVED lines=37> */
.L_x_10840:
[----:B------:R-:W-:Y:S05]  /*d060*/  BSYNC B0 ;  /* 0x0000000000007941 */ /* 0x000fea0003800000 */
.L_x_10839:
        /* <DEDUP_REMOVED lines=43> */
.L_x_10849:
[----:B-1----:R-:W1:Y:S01]  /*d320*/  S2R R3, SR_CgaCtaId ;  /* 0x0000000000037919 */ /* 0x002e620000008800 */
[----:B------:R-:W-:-:S04]  /*d330*/  MOV R2, 0x400 ;  /* 0x0000040000027802 */ /* 0x000fc80000000f00 */
[----:B-1----:R-:W-:Y:S02]  /*d340*/  LEA R2, R3, R2, 0x18 ;  /* 0x0000000203027211 */ /* 0x002fe400078ec0ff */
[----:B------:R-:W-:-:S03]  /*d350*/  SHF.L.U32 R3, R12, 0x1f, RZ ;  /* 0x0000001f0c037819 */ /* 0x000fc600000006ff */
[----:B------:R-:W-:-:S04]  /*d360*/  IMAD R2, R13, 0x8, R2 ;  /* 0x000000080d027824 */ /* 0x000fc800078e0202 */
[----:B------:R-:W1:Y:S02]  /*d370*/  SYNCS.PHASECHK.TRANS64.TRYWAIT P0, [R2+URZ+0x22840], R3 ;  /* 0x02284003020075a7 */ /* 0x000e64000800017f */
[----:B-1----:R-:W-:Y:S05]  /*d380*/  @!P0 BRA `(.L_x_10850) ;  /* 0x0000002800808947 */ /* 0x002fea0003800000 */
.L_x_10908:
        /* <DEDUP_REMOVED lines=11> */
.L_x_10851:
        /* <DEDUP_REMOVED lines=22> */
.L_x_10909:
        /* <DEDUP_REMOVED lines=8> */
.L_x_10853:
        /* <DEDUP_REMOVED lines=34> */
.L_x_10848:
[----:B------:R-:W-:Y:S05]  /*d840*/  BSYNC B2 ;  /* 0x0000000000027941 */ /* 0x000fea0003800000 */
.L_x_10847:
[----:B------:R-:W2:Y:S02]  /*d850*/  LDL.LU R2, [R1+0x14] ;  /* 0x0000140001027983 */ /* 0x000ea40000300800 */
[----:B--2---:R-:W-:-:S07]  /*d860*/  VIADD R8, R2, 0xfffffffd ;  /* 0xfffffffd02087836 */ /* 0x004fce0000000000 */
.L_x_10846:
[----:B------:R-:W-:Y:S05]  /*d870*/  BSYNC B1 ;  /* 0x0000000000017941 */ /* 0x000fea0003800000 */
.L_x_10845:
[----:B------:R-:W-:-:S13]  /*d880*/  ISETP.NE.AND P0, PT, R10, RZ, PT ;  /* 0x000000ff0a00720c */ /* 0x000fda0003f05270 */
[----:B------:R-:W-:Y:S05]  /*d890*/  @!P0 BRA `(.L_x_10844) ;  /* 0x0000000c00a08947 */ /* 0x000fea0003800000 */
.L_x_10868:
[----:B------:R-:W2:Y:S04]  /*d8a0*/  LDL.LU R3, [R1] ;  /* 0x0000000001037983 */ /* 0x000ea80000300800 */
[----:B------:R-:W3:Y:S01]  /*d8b0*/  LDL.LU R2, [R1+0x4] ;  /* 0x0000040001027983 */ /* 0x000ee20000300800 */
[----:B------:R-:W-:Y:S05]  /*d8c0*/  YIELD ;  /* 0x0000000000007946 */ /* 0x000fea0003800000 */
[----:B------:R-:W-:Y:S01]  /*d8d0*/  BSSY B1, `(.L_x_10854) ;  /* 0x000006e000017945 */ /* 0x000fe20003800000 */
[----:B--2---:R-:W-:-:S05]  /*d8e0*/  VIADD R10, R3, 0x1 ;  /* 0x00000001030a7836 */ /* 0x004fca0000000000 */
[----:B------:R-:W-:-:S04]  /*d8f0*/  ISETP.NE.AND P0, PT, R10, 0x2, PT ;  /* 0x000000020a00780c */ /* 0x000fc80003f05270 */
[----:B0-----:R-:W-:Y:S02]  /*d900*/  SEL R11, RZ, 0x1, P0 ;  /* 0x00000001ff0b7807 */ /* 0x001fe40000000000 */
[----:B------:R-:W-:Y:S02]  /*d910*/  SEL R10, R10, RZ, P0 ;  /* 0x000000ff0a0a7207 */ /* 0x000fe40000000000 */
[----:B---3--:R-:W-:Y:S01]  /*d920*/  LOP3.LUT R11, R2, R11, RZ, 0x3c, !PT ;  /* 0x0000000b020b7212 */ /* 0x008fe200078e3cff */
[----:B------:R-:W-:Y:S06]  /*d930*/  @!P6 BRA `(.L_x_10855) ;  /* 0x00000004009ce947 */ /* 0x000fec0003800000 */
[----:B------:R-:W-:Y:S01]  /*d940*/  ULDC.64 UR4, c[0x0][0x3f8] ;  /* 0x0000fe0000047ab9 */ /* 0x000fe20000000a00 */
[----:B0-----:R-:W-:Y:S01]  /*d950*/  IMAD.MOV.U32 R12, RZ, RZ, R8 ;  /* 0x000000ffff0c7224 */ /* 0x001fe200078e0008 */
[----:B------:R-:W-:-:S04]  /*d960*/  ISETP.NE.U32.AND P0, PT, RZ, UR4, PT ;  /* 0x00000004ff007c0c */ /* 0x000fc8000bf05070 */
[----:B------:R-:W-:-:S13]  /*d970*/  ISETP.NE.AND.EX P0, PT, RZ, UR5, PT, P0 ;  /* 0x00000005ff007c0c */ /* 0x000fda000bf05300 */
        /* <DEDUP_REMOVED lines=19> */
.L_x_10856:
[----:B------:R-:W1:Y:S01]  /*dab0*/  S2R R3, SR_CgaCtaId ;  /* 0x0000000000037919 */ /* 0x000e620000008800 */
[----:B------:R-:W-:-:S04]  /*dac0*/  MOV R2, 0x400 ;  /* 0x0000040000027802 */ /* 0x000fc80000000f00 */
[----:B-1----:R-:W-:Y:S02]  /*dad0*/  LEA R2, R3, R2, 0x18 ;  /* 0x0000000203027211 */ /* 0x002fe400078ec0ff */
[----:B------:R-:W-:-:S03]  /*dae0*/  SHF.L.U32 R3, R11, 0x1f, RZ ;  /* 0x0000001f0b037819 */ /* 0x000fc600000006ff */
[----:B------:R-:W-:-:S04]  /*daf0*/  IMAD R2, R10, 0x8, R2 ;  /* 0x000000080a027824 */ /* 0x000fc800078e0202 */
[----:B------:R-:W1:Y:S02]  /*db00*/  SYNCS.PHASECHK.TRANS64.TRYWAIT P0, [R2+URZ+0x22840], R3 ;  /* 0x02284003020075a7 */ /* 0x000e64000800017f */
[----:B-1----:R-:W-:Y:S05]  /*db10*/  @!P0 BRA `(.L_x_10857) ;  /* 0x0000002000c48947 */ /* 0x002fea0003800000 */
.L_x_10910:
        /* <DEDUP_REMOVED lines=11> */
.L_x_10858:
        /* <DEDUP_REMOVED lines=21> */
.L_x_10911:
        /* <DEDUP_REMOVED lines=8> */
.L_x_10860:
        /* <DEDUP_REMOVED lines=33> */
.L_x_10855:
[----:B------:R-:W-:Y:S05]  /*dfb0*/  BSYNC B1 ;  /* 0x0000000000017941 */ /* 0x000fea0003800000 */
.L_x_10854:
        /* <DEDUP_REMOVED lines=31> */
.L_x_10863:
[----:B------:R-:W2:Y:S01]  /*e1b0*/  S2R R3, SR_CgaCtaId ;  /* 0x0000000000037919 */ /* 0x000ea20000008800 */
[----:B------:R-:W-:-:S04]  /*e1c0*/  MOV R2, 0x400 ;  /* 0x0000040000027802 */ /* 0x000fc80000000f00 */
[----:B--2---:R-:W-:Y:S02]  /*e1d0*/  LEA R2, R3, R2, 0x18 ;  /* 0x0000000203027211 */ /* 0x004fe400078ec0ff */
[----:B------:R-:W-:-:S03]  /*e1e0*/  SHF.L.U32 R3, R11, 0x1f, RZ ;  /* 0x0000001f0b037819 */ /* 0x000fc600000006ff */
[----:B------:R-:W-:-:S04]  /*e1f0*/  IMAD R2, R12, 0x8, R2 ;  /* 0x000000080c027824 */ /* 0x000fc800078e0202 */
[----:B------:R-:W2:Y:S02]  /*e200*/  SYNCS.PHASECHK.TRANS64.TRYWAIT P0, [R2+URZ+0x22840], R3 ;  /* 0x02284003020075a7 */ /* 0x000ea4000800017f */
[----:B--2---:R-:W-:Y:S05]  /*e210*/  @!P0 BRA `(.L_x_10864) ;  /* 0x0000001c002c8947 */ /* 0x004fea0003800000 */
.L_x_10912:
        /* <DEDUP_REMOVED lines=11> */
.L_x_10865:
        /* <DEDUP_REMOVED lines=22> */
.L_x_10913:
        /* <DEDUP_REMOVED lines=8> */
.L_x_10867:
        /* <DEDUP_REMOVED lines=34> */
.L_x_10862:
[----:B------:R-:W-:Y:S05]  /*e6d0*/  BSYNC B1 ;  /* 0x0000000000017941 */ /* 0x000fea0003800000 */
.L_x_10861:
[C---:B------:R-:W-:Y:S01]  /*e6e0*/  ISETP.GT.AND P0, PT, R8.reuse, 0x1, PT ;  /* 0x000000010800780c */ /* 0x040fe20003f04270 */
[----:B------:R-:W-:-:S04]  /*e6f0*/  VIADD R2, R8, 0xfffffffe ;  /* 0xfffffffe08027836 */ /* 0x000fc80000000000 */
[----:B------:R-:W-:-:S08]  /*e700*/  IMAD.MOV.U32 R8, RZ, RZ, R2 ;  /* 0x000000ffff087224 */ /* 0x000fd000078e0002 */
[----:B------:R-:W-:Y:S05]  /*e710*/  @P0 BRA `(.L_x_10868) ;  /* 0xfffffff000600947 */ /* 0x000fea000383ffff */
.L_x_10844:
[----:B------:R-:W-:Y:S05]  /*e720*/  BSYNC B0 ;  /* 0x0000000000007941 */ /* 0x000fea0003800000 */
.L_x_10843:
        /* <DEDUP_REMOVED lines=23> */
.L_x_10870:
[----:B------:R-:W-:Y:S05]  /*e8a0*/  BSYNC B0 ;  /* 0x0000000000007941 */ /* 0x000fea0003800000 */
.L_x_10869:
[----:B-1----:R-:W2:Y:S02]  /*e8b0*/  LDL.LU R2, [R1+0x4] ;  /* 0x0000040001027983 */ /* 0x002ea40000300800 */
[----:B--2---:R-:W-:-:S05]  /*e8c0*/  LOP3.LUT R2, R2, R0, RZ, 0x3c, !PT ;  /* 0x0000000002027212 */ /* 0x004fca00078e3cff */
[----:B------:R1:W-:Y:S02]  /*e8d0*/  STL [R1+0x4], R2 ;  /* 0x0000040201007387 */ /* 0x0003e40000100800 */
.L_x_10826:
[----:B------:R-:W-:Y:S05]  /*e8e0*/  BSYNC B6 ;  /* 0x0000000000067941 */ /* 0x000fea0003800000 */
.L_x_10824:
[----:B------:R-:W-:-:S03]  /*e8f0*/  UMOV UR4, 0xffffffff ;  /* 0xffffffff00047882 */ /* 0x000fc60000000000 */
[----:B------:R-:W-:Y:S05]  /*e900*/  BRA.DIV UR4, `(.L_x_10871) ;  /* 0x0000001604987947 */ /* 0x000fea000b800000 */
[----:B------:R2:W3:Y:S04]  /*e910*/  SHFL.IDX PT, R4, R16, RZ, 0x1f ;  /* 0x00001fff10047589 */ /* 0x0004e800000e0000 */
[----:B------:R2:W4:Y:S02]  /*e920*/  SHFL.IDX PT, R7, R16, 0x1, 0x1f ;  /* 0x00201f0010077f89 */ /* 0x00052400000e0000 */
.L_x_10917:
        /* <DEDUP_REMOVED lines=13> */
.L_x_10873:
[----:B------:R-:W-:Y:S05]  /*ea00*/  BSYNC B0 ;  /* 0x0000000000007941 */ /* 0x000fea0003800000 */
.L_x_10872:
        /* <DEDUP_REMOVED lines=23> */
.L_x_10925:
[----:B------:R-:W-:Y:S02]  /*eb80*/  ULDC UR4, c[0x0][0xc10] ;  /* 0x0003040000047ab9 */ /* 0x000fe40000000800 */
[----:B------:R-:W-:-:S04]  /*eb90*/  IMAD.U32 R5, RZ, RZ, UR4 ;  /* 0x00000004ff057e24 */ /* 0x000fc8000f8e00ff */
[----:B-1----:R-:W-:-:S04]  /*eba0*/  IMAD R14, R14, R5, RZ ;  /* 0x000000050e0e7224 */ /* 0x002fc800078e02ff */
[----:B----4-:R-:W-:-:S05]  /*ebb0*/  IMAD.IADD R7, R7, 0x1, R14 ;  /* 0x0000000107077824 */ /* 0x010fca00078e020e */
[----:B---3--:R-:W-:-:S13]  /*ebc0*/  ISETP.GT.AND P0, PT, R7, R4, PT ;  /* 0x000000040700720c */ /* 0x008fda0003f04270 */
[----:B------:R-:W-:Y:S05]  /*ebd0*/  @P0 BRA `(.L_x_10875) ;  /* 0x0000000000b40947 */ /* 0x000fea0003800000 */
[----:B------:R-:W1:Y:S02]  /*ebe0*/  LDC R0, c[0x0][0xc14] ;  /* 0x00030500ff007b82 */ /* 0x000e640000000800 */
.L_x_10880:
        /* <DEDUP_REMOVED lines=14> */
.L_x_10878:
[----:B------:R-:W-:Y:S05]  /*ecd0*/  BSYNC B0 ;  /* 0x0000000000007941 */ /* 0x000fea0003800000 */
.L_x_10877:
        /* <DEDUP_REMOVED lines=23> */
.L_x_10933:
[----:B------:R-:W-:Y:S02]  /*ee50*/  ULDC UR4, c[0x0][0xc10] ;  /* 0x0003040000047ab9 */ /* 0x000fe40000000800 */
[----:B------:R-:W-:-:S04]  /*ee60*/  IMAD.U32 R5, RZ, RZ, UR4 ;  /* 0x00000004ff057e24 */ /* 0x000fc8000f8e00ff */
[----:B-1----:R-:W-:-:S04]  /*ee70*/  IMAD R14, R14, R5, RZ ;  /* 0x000000050e0e7224 */ /* 0x002fc800078e02ff */
[----:B------:R-:W-:-:S05]  /*ee80*/  IMAD.IADD R7, R14, 0x1, R7 ;  /* 0x000000010e077824 */ /* 0x000fca00078e0207 */
[----:B------:R-:W-:-:S13]  /*ee90*/  ISETP.GT.AND P0, PT, R7, R4, PT ;  /* 0x000000040700720c */ /* 0x000fda0003f04270 */
[----:B------:R-:W-:Y:S05]  /*eea0*/  @!P0 BRA `(.L_x_10880) ;  /* 0xfffffffc00508947 */ /* 0x000fea000383ffff */
.L_x_10875:
        /* <DEDUP_REMOVED lines=8> */
.L_x_10937:
[----:B------:R-:W-:Y:S01]  /*ef30*/  ISETP.NE.AND P0, PT, R3, RZ, PT ;  /* 0x000000ff0300720c */ /* 0x000fe20003f05270 */
[----:B------:R-:W-:-:S12]  /*ef40*/  IMAD.MOV.U32 R7, RZ, RZ, RZ ;  /* 0x000000ffff077224 */ /* 0x000fd800078e00ff */
[----:B------:R-:W-:Y:S05]  /*ef50*/  @!P0 BRA `(.L_x_10882) ;  /* 0x0000000000108947 */ /* 0x000fea0003800000 */
[----:B------:R-:W-:Y:S01]  /*ef60*/  UMOV UR4, 0xffffffff ;  /* 0xffffffff00047882 */ /* 0x000fe20000000000 */
[----:B------:R-:W-:Y:S02]  /*ef70*/  VIADD R12, R6, 0xffffffff ;  /* 0xffffffff060c7836 */ /* 0x000fe40000000000 */
[----:B------:R-:W-:Y:S05]  /*ef80*/  BRA.DIV UR4, `(.L_x_10883) ;  /* 0x0000001a042c7947 */ /* 0x000fea000b800000 */
[----:B------:R3:W4:Y:S02]  /*ef90*/  SHFL.IDX PT, R7, R2, R12, 0x1f ;  /* 0x00001f0c02077589 */ /* 0x00072400000e0000 */
.L_x_10882:
        /* <DEDUP_REMOVED lines=67> */
.L_x_10876:
[----:B------:R-:W-:Y:S01]  /*f3d0*/  UMOV UR4, URZ ;  /* 0x0000003f00047c82 */ /* 0x000fe20008000000 */
[----:B------:R-:W-:Y:S01]  /*f3e0*/  UMOV UR5, URZ ;  /* 0x0000003f00057c82 */ /* 0x000fe20008000000 */
[----:B------:R-:W-:Y:S01]  /*f3f0*/  ULDC UR6, c[0x0][0xc14] ;  /* 0x0003050000067ab9 */ /* 0x000fe20000000800 */
[----:B--2---:R-:W-:Y:S02]  /*f400*/  IMAD.MOV.U32 R16, RZ, RZ, R4 ;  /* 0x000000ffff107224 */ /* 0x004fe400078e0004 */
[----:B------:R-:W-:Y:S02]  /*f410*/  IMAD.U32 R17, RZ, RZ, UR4 ;  /* 0x00000004ff117e24 */ /* 0x000fe4000f8e00ff */
[----:B------:R-:W-:Y:S02]  /*f420*/  IMAD.U32 R18, RZ, RZ, UR5 ;  /* 0x00000005ff127e24 */ /* 0x000fe4000f8e00ff */
[----:B------:R-:W-:-:S07]  /*f430*/  IMAD.U32 R19, RZ, RZ, UR6 ;  /* 0x00000006ff137e24 */ /* 0x000fce000f8e00ff */
.L_x_10884:
        /* <DEDUP_REMOVED lines=12> */
.L_x_10820:
        /* <DEDUP_REMOVED lines=12> */
.L_x_10940:
[----:B------:R-:W-:Y:S05]  /*f5c0*/  BSYNC B0 ;  /* 0x0000000000007941 */ /* 0x000fea0003800000 */
.L_x_10886:
[----:B------:R-:W-:-:S03]  /*f5d0*/  UMOV UR4, 0xffffffff ;  /* 0xffffffff00047882 */ /* 0x000fc60000000000 */
[----:B------:R-:W-:Y:S05]  /*f5e0*/  BRA.DIV UR4, `(.L_x_10888) ;  /* 0x0000001204d07947 */ /* 0x000fea000b800000 */
[----:B------:R-:W2:Y:S02]  /*f5f0*/  S2R R2, SR_TID.X ;  /* 0x0000000000027919 */ /* 0x000ea40000002100 */
[----:B--2---:R-:W-:-:S04]  /*f600*/  SHF.R.U32.HI R2, RZ, 0x5, R2 ;  /* 0x00000005ff027819 */ /* 0x004fc80000011602 */
[----:B------:R-:W-:-:S05]  /*f610*/  LOP3.LUT R2, R2, 0x3, RZ, 0xc0, !PT ;  /* 0x0000000302027812 */ /* 0x000fca00078ec0ff */
[----:B------:R2:W3:Y:S02]  /*f620*/  SHFL.IDX PT, R14, R2, RZ, 0x1f ;  /* 0x00001fff020e7589 */ /* 0x0004e400000e0000 */
.L_x_10943:
[----:B---3--:R-:W-:Y:S01]  /*f630*/  ISETP.NE.AND P0, PT, R14, RZ, PT ;  /* 0x000000ff0e00720c */ /* 0x008fe20003f05270 */
[----:B------:R-:W-:-:S12]  /*f640*/  BSSY B0, `(.L_x_10889) ;  /* 0x0000027000007945 */ /* 0x000fd80003800000 */
[----:B------:R-:W-:Y:S05]  /*f650*/  @P0 BRA `(.L_x_10890) ;  /* 0x0000000000940947 */ /* 0x000fea0003800000 */
[----:B------:R-:W-:-:S03]  /*f660*/  UMOV UR4, 0xffffffff ;  /* 0xffffffff00047882 */ /* 0x000fc60000000000 */
[----:B------:R-:W-:Y:S05]  /*f670*/  BRA.DIV UR4, `(.L_x_10891) ;  /* 0x0000001204e07947 */ /* 0x000fea000b800000 */
[----:B------:R-:W-:-:S13]  /*f680*/  ELECT P6, URZ, PT ;  /* 0x00000000003f782f */ /* 0x000fda00038c0000 */
.L_x_10946:
[----:B------:R-:W-:Y:S05]  /*f690*/  @!P6 BRA `(.L_x_10890) ;  /* 0x000000000084e947 */ /* 0x000fea0003800000 */
[----:B------:R-:W-:-:S06]  /*f6a0*/  ULOP3.LUT UR4, UR36, 0x2, URZ, 0xfc, !UPT ;  /* 0x0000000224047892 */ /* 0x000fcc000f8efc3f */
[----:B--2---:R-:W-:-:S05]  /*f6b0*/  IMAD.U32 R2, RZ, RZ, UR4 ;  /* 0x00000004ff027e24 */ /* 0x004fca000f8e00ff */
[----:B------:R-:W-:-:S13]  /*f6c0*/  ISETP.NE.AND P2, PT, R2, 0x3, PT ;  /* 0x000000030200780c */ /* 0x000fda0003f45270 */
[----:B------:R-:W-:Y:S05]  /*f6d0*/  @!P2 BRA `(.L_x_10892) ;  /* 0x000000000004a947 */ /* 0x000fea0003800000 */
[----:B------:R-:W-:Y:S01]  /*f6e0*/  BPT.TRAP 0x1 ;  /* 0x000000040000795c */ /* 0x000fe20000300000 */
.L_x_10892:
        /* <DEDUP_REMOVED lines=14> */
.L_x_10947:
[----:B------:R-:W2:Y:S02]  /*f7d0*/  SYNCS.PHASECHK.TRANS64.TRYWAIT P0, [R7+URZ], R2 ;  /* 0x00000002070075a7 */ /* 0x000ea4000800017f */
[----:B--2---:R-:W-:Y:S05]  /*f7e0*/  @!P0 BRA `(.L_x_10894) ;  /* 0x0000001000b88947 */ /* 0x004fea0003800000 */
.L_x_10948:
[----:B------:R-:W-:Y:S05]  /*f7f0*/  @!P2 BRA `(.L_x_10895) ;  /* 0x000000000004a947 */ /* 0x000fea0003800000 */
[----:B------:R-:W-:Y:S01]  /*f800*/  BPT.TRAP 0x1 ;  /* 0x000000040000795c */ /* 0x000fe20000300000 */
.L_x_10895:
[----:B------:R-:W3:Y:S01]  /*f810*/  LDL.LU R4, [R1] ;  /* 0x0000000001047983 */ /* 0x000ee20000300800 */
[----:B------:R-:W-:-:S04]  /*f820*/  VIADD R0, R0, 0x22860 ;  /* 0x0002286000007836 */ /* 0x000fc80000000000 */
[----:B---3--:R-:W-:-:S04]  /*f830*/  IMAD R4, R4, 0x8, R0 ;  /* 0x0000000804047824 */ /* 0x008fc800078e0200 */
[----:B------:R-:W3:Y:S02]  /*f840*/  SYNCS.PHASECHK.TRANS64.TRYWAIT P0, [R4+URZ], R5 ;  /* 0x00000005040075a7 */ /* 0x000ee4000800017f */
[----:B---3--:R-:W-:Y:S05]  /*f850*/  @!P0 BRA `(.L_x_10896) ;  /* 0x0000001000b08947 */ /* 0x008fea0003800000 */
.L_x_10949:
[----:B------:R-:W-:-:S07]  /*f860*/  IMAD R3, R3, 0x8, R0 ;  /* 0x0000000803037824 */ /* 0x000fce00078e0200 */
.L_x_10897:
[----:B----4-:R4:W0:Y:S02]  /*f870*/  SYNCS.PHASECHK.TRANS64.TRYWAIT P0, [R3+URZ], R2 ;  /* 0x00000002030075a7 */ /* 0x010824000800017f */
[----:B0-----:R-:W-:Y:S05]  /*f880*/  @!P0 NANOSLEEP.SYNCS 0x989680 ;  /* 0x009896800000895d */ /* 0x001fea0003900000 */
[----:B------:R-:W0:Y:S02]  /*f890*/  @!P0 SYNCS.PHASECHK.TRANS64 P0, [R3+URZ], R2 ;  /* 0x00000002030085a7 */ /* 0x000e24000800007f */
[----:B0-----:R-:W-:Y:S05]  /*f8a0*/  @!P0 BRA `(.L_x_10897) ;  /* 0xfffffffc00f08947 */ /* 0x001fea000383ffff */
.L_x_10890:
[----:B------:R-:W-:Y:S05]  /*f8b0*/  BSYNC B0 ;  /* 0x0000000000007941 */ /* 0x000fea0003800000 */
.L_x_10889:
[----:B------:R-:W-:Y:S05]  /*f8c0*/  EXIT ;  /* 0x000000000000794d */ /* 0x000fea0003800000 */
.L_x_10764:
[----:B0-----:R0:W1:Y:S02]  /*f8d0*/  SYNCS.PHASECHK.TRANS64.TRYWAIT P0, [R7+URZ+0x22800], R0 ;  /* 0x02280000070075a7 */ /* 0x001064000800017f */
[----:B-1----:R-:W-:Y:S05]  /*f8e0*/  @!P0 NANOSLEEP.SYNCS 0x989680 ;  /* 0x009896800000895d */ /* 0x002fea0003900000 */
[----:B------:R-:W1:Y:S02]  /*f8f0*/  @!P0 SYNCS.PHASECHK.TRANS64 P0, [R7+URZ+0x22800], R0 ;  /* 0x02280000070085a7 */ /* 0x000e64000800007f */
[----:B-1----:R-:W-:Y:S05]  /*f900*/  @!P0 BRA `(.L_x_10764) ;  /* 0xfffffffc00f08947 */ /* 0x002fea000383ffff */
[----:B------:R-:W-:Y:S05]  /*f910*/  BRA `(.L_x_10898) ;  /* 0xffffff2000387947 */ /* 0x000fea000383ffff */
.L_x_10768:
[----:B-1----:R1:W2:Y:S02]  /*f920*/  SYNCS.PHASECHK.TRANS64.TRYWAIT P1, [R6+URZ+0x22830], R11 ;  /* 0x0228300b060075a7 */ /* 0x0022a4000802017f */
[----:B--2---:R-:W-:Y:S05]  /*f930*/  @!P1 NANOSLEEP.SYNCS 0x989680 ;  /* 0x009896800000995d */ /* 0x004fea0003900000 */
[----:B------:R-:W2:Y:S02]  /*f940*/  @!P1 SYNCS.PHASECHK.TRANS64 P1, [R6+URZ+0x22830], R11 ;  /* 0x0228300b060095a7 */ /* 0x000ea4000802007f */
[----:B--2---:R-:W-:Y:S05]  /*f950*/  @!P1 BRA `(.L_x_10768) ;  /* 0xfffffffc00f09947 */ /* 0x004fea000383ffff */
[----:B------:R-:W-:Y:S05]  /*f960*/  BRA `(.L_x_10767) ;  /* 0xffffff2000647947 */ /* 0x000fea000383ffff */
.L_x_10772:
[----:B---3--:R3:W4:Y:S02]  /*f970*/  SYNCS.PHASECHK.TRANS64.TRYWAIT P2, [R6+URZ+0x22850], R11 ;  /* 0x0228500b060075a7 */ /* 0x008724000804017f */
[----:B----4-:R-:W-:Y:S05]  /*f980*/  @!P2 NANOSLEEP.SYNCS 0x989680 ;  /* 0x009896800000a95d */ /* 0x010fea0003900000 */
[----:B------:R-:W4:Y:S02]  /*f990*/  @!P2 SYNCS.PHASECHK.TRANS64 P2, [R6+URZ+0x22850], R11 ;  /* 0x0228500b0600a5a7 */ /* 0x000f24000804007f */
[----:B----4-:R-:W-:Y:S05]  /*f9a0*/  @!P2 BRA `(.L_x_10772) ;  /* 0xfffffffc00f0a947 */ /* 0x010fea000383ffff */
[----:B------:R-:W-:Y:S05]  /*f9b0*/  BRA `(.L_x_10771) ;  /* 0xffffff38004c7947 */ /* 0x000fea000383ffff */
.L_x_10777:
[----:B-1----:R-:W-:-:S04]  /*f9c0*/  IMAD.U32 R5, RZ, RZ, UR25 ;  /* 0x00000019ff057e24 */ /* 0x002fc8000f8e00ff */
[----:B------:R1:W2:Y:S03]  /*f9d0*/  SYNCS.PHASECHK.TRANS64.TRYWAIT P2, [R5+URZ+0x22830], R6 ;  /* 0x02283006050075a7 */ /* 0x0002a6000804017f */
[----:B--2---:R-:W-:Y:S05]  /*f9e0*/  @!P2 NANOSLEEP.SYNCS 0x989680 ;  /* 0x009896800000a95d */ /* 0x004fea0003900000 */
[----:B------:R-:W2:Y:S02]  /*f9f0*/  @!P2 SYNCS.PHASECHK.TRANS64 P2, [R5+URZ+0x22830], R6 ;  /* 0x022830060500a5a7 */ /* 0x000ea4000804007f */
[----:B--2---:R-:W-:Y:S05]  /*fa00*/  @!P2 BRA `(.L_x_10777) ;  /* 0xfffffffc00eca947 */ /* 0x004fea000383ffff */
[----:B------:R-:W-:Y:S05]  /*fa10*/  BRA `(.L_x_10776) ;  /* 0xffffff3c006c7947 */ /* 0x000fea000383ffff */
.L_x_10781:
[----:B-1----:R1:W2:Y:S02]  /*fa20*/  SYNCS.PHASECHK.TRANS64.TRYWAIT P2, [R187+URZ+0x22850], R6 ;  /* 0x02285006bb0075a7 */ /* 0x0022a4000804017f */
[----:B--2---:R-:W-:Y:S05]  /*fa30*/  @!P2 NANOSLEEP.SYNCS 0x989680 ;  /* 0x009896800000a95d */ /* 0x004fea0003900000 */
[----:B------:R-:W2:Y:S02]  /*fa40*/  @!P2 SYNCS.PHASECHK.TRANS64 P2, [R187+URZ+0x22850], R6 ;  /* 0x02285006bb00a5a7 */ /* 0x000ea4000804007f */
[----:B--2---:R-:W-:Y:S05]  /*fa50*/  @!P2 BRA `(.L_x_10781) ;  /* 0xfffffffc00f0a947 */ /* 0x004fea000383ffff */
[----:B------:R-:W-:Y:S05]  /*fa60*/  BRA `(.L_x_10780) ;  /* 0xffffff5c003c7947 */ /* 0x000fea000383ffff */
.L_x_10787:
[----:B-1----:R-:W-:-:S04]  /*fa70*/  IMAD.U32 R5, RZ, RZ, UR24 ;  /* 0x00000018ff057e24 */ /* 0x002fc8000f8e00ff */
[----:B------:R1:W2:Y:S03]  /*fa80*/  SYNCS.PHASECHK.TRANS64.TRYWAIT P2, [R5+URZ+0x22830], R6 ;  /* 0x02283006050075a7 */ /* 0x0002a6000804017f */
[----:B--2---:R-:W-:Y:S05]  /*fa90*/  @!P2 NANOSLEEP.SYNCS 0x989680 ;  /* 0x009896800000a95d */ /* 0x004fea0003900000 */
[----:B------:R-:W2:Y:S02]  /*faa0*/  @!P2 SYNCS.PHASECHK.TRANS64 P2, [R5+URZ+0x22830], R6 ;  /* 0x022830060500a5a7 */ /* 0x000ea4000804007f */
[----:B--2---:R-:W-:Y:S05]  /*fab0*/  @!P2 BRA `(.L_x_10787) ;  /* 0xfffffffc00eca947 */ /* 0x004fea000383ffff */
[----:B------:R-:W-:Y:S05]  /*fac0*/  BRA `(.L_x_10786) ;  /* 0xffffff6000407947 */ /* 0x000fea000383ffff */
.L_x_10791:
[----:B--2---:R2:W3:Y:S02]  /*fad0*/  SYNCS.PHASECHK.TRANS64.TRYWAIT P2, [R183+URZ+0x22850], R6 ;  /* 0x02285006b70075a7 */ /* 0x0044e4000804017f */
[----:B---3--:R-:W-:Y:S05]  /*fae0*/  @!P2 NANOSLEEP.SYNCS 0x989680 ;  /* 0x009896800000a95d */ /* 0x008fea0003900000 */
[----:B------:R-:W3:Y:S02]  /*faf0*/  @!P2 SYNCS.PHASECHK.TRANS64 P2, [R183+URZ+0x22850], R6 ;  /* 0x02285006b700a5a7 */ /* 0x000ee4000804007f */
[----:B---3--:R-:W-:Y:S05]  /*fb00*/  @!P2 BRA `(.L_x_10791) ;  /* 0xfffffffc00f0a947 */ /* 0x008fea000383ffff */
[----:B------:R-:W-:Y:S05]  /*fb10*/  BRA `(.L_x_10790) ;  /* 0xffffff7800587947 */ /* 0x000fea000383ffff */
.L_x_10831:
        /* <DEDUP_REMOVED lines=11> */
.L_x_10900:
[----:B------:R-:W-:Y:S05]  /*fbd0*/  BSYNC B0 ;  /* 0x0000000000007941 */ /* 0x000fea0003800000 */
.L_x_10899:
[----:B------:R-:W-:Y:S05]  /*fbe0*/  BRA `(.L_x_10901) ;  /* 0xffffffc800a87947 */ /* 0x000fea000383ffff */
.L_x_10832:
[----:B------:R-:W-:Y:S01]  /*fbf0*/  BSSY B0, `(.L_x_10902) ;  /* 0x0000006000007945 */ /* 0x000fe20003800000 */
[----:B------:R-:W-:-:S07]  /*fc00*/  IMAD.MOV.U32 R15, RZ, RZ, -0x1 ;  /* 0xffffffffff0f7424 */ /* 0x000fce00078e00ff */
[----:B------:R-:W-:Y:S05]  /*fc10*/  WARPSYNC.COLLECTIVE R15, `(.L_x_10903) ;  /* 0x000000000f0c7348 */ /* 0x000fea0003c00000 */
[----:B------:R-:W-:Y:S02]  /*fc20*/  ELECT P6, UR62, PT ;  /* 0x00000000003e782f */ /* 0x000fe400038c0000 */
[----:B------:R-:W-:Y:S01]  /*fc30*/  MOV R14, UR62 ;  /* 0x0000003e000e7c02 */ /* 0x000fe20008000f00 */
[----:B------:R-:W-:Y:S10]  /*fc40*/  ENDCOLLECTIVE ;  /* 0x000000000000791b */ /* 0x000ff40003800000 */
.L_x_10903:
[----:B------:R-:W-:Y:S05]  /*fc50*/  BSYNC B0 ;  /* 0x0000000000007941 */ /* 0x000fea0003800000 */
.L_x_10902:
[----:B------:R-:W-:Y:S05]  /*fc60*/  BRA `(.L_x_10904) ;  /* 0xffffffc800987947 */ /* 0x000fea000383ffff */
.L_x_10835:
[----:B0-----:R0:W1:Y:S02]  /*fc70*/  SYNCS.PHASECHK.TRANS64.TRYWAIT P0, [R8+URZ+0x22840], R10 ;  /* 0x0228400a080075a7 */ /* 0x001064000800017f */
[----:B-1----:R-:W-:Y:S05]  /*fc80*/  @!P0 NANOSLEEP.SYNCS 0x989680 ;  /* 0x009896800000895d */ /* 0x002fea0003900000 */
[----:B------:R-:W1:Y:S02]  /*fc90*/  @!P0 SYNCS.PHASECHK.TRANS64 P0, [R8+URZ+0x22840], R10 ;  /* 0x0228400a080085a7 */ /* 0x000e64000800007f */
[----:B-1----:R-:W-:Y:S05]  /*fca0*/  @!P0 BRA `(.L_x_10835) ;  /* 0xfffffffc00f08947 */ /* 0x002fea000383ffff */
[----:B------:R-:W-:Y:S05]  /*fcb0*/  BRA `(.L_x_10905) ;  /* 0xffffffc800fc7947 */ /* 0x000fea000383ffff */
.L_x_10838:
        /* <DEDUP_REMOVED lines=8> */
.L_x_10841:
[----:B0-----:R0:W1:Y:S02]  /*fd40*/  SYNCS.PHASECHK.TRANS64.TRYWAIT P0, [R11+URZ+0x22860], R6 ;  /* 0x022860060b0075a7 */ /* 0x001064000800017f */
[----:B-1----:R-:W-:Y:S05]  /*fd50*/  @!P0 NANOSLEEP.SYNCS 0x989680 ;  /* 0x009896800000895d */ /* 0x002fea0003900000 */
[----:B------:R-:W1:Y:S02]  /*fd60*/  @!P0 SYNCS.PHASECHK.TRANS64 P0, [R11+URZ+0x22860], R6 ;  /* 0x022860060b0085a7 */ /* 0x000e64000800007f */
[----:B-1----:R-:W-:Y:S05]  /*fd70*/  @!P0 BRA `(.L_x_10841) ;  /* 0xfffffffc00f08947 */ /* 0x002fea000383ffff */
[----:B------:R-:W-:Y:S05]  /*fd80*/  BRA `(.L_x_10907) ;  /* 0xffffffcc00f47947 */ /* 0x000fea000383ffff */
.L_x_10850:
[----:B-1----:R1:W2:Y:S02]  /*fd90*/  SYNCS.PHASECHK.TRANS64.TRYWAIT P0, [R2+URZ+0x22840], R3 ;  /* 0x02284003020075a7 */ /* 0x0022a4000800017f */
[----:B--2---:R-:W-:Y:S05]  /*fda0*/  @!P0 NANOSLEEP.SYNCS 0x989680 ;  /* 0x009896800000895d */ /* 0x004fea0003900000 */
[----:B------:R-:W2:Y:S02]  /*fdb0*/  @!P0 SYNCS.PHASECHK.TRANS64 P0, [R2+URZ+0x22840], R3 ;  /* 0x02284003020085a7 */ /* 0x000ea4000800007f */
[----:B--2---:R-:W-:Y:S05]  /*fdc0*/  @!P0 BRA `(.L_x_10850) ;  /* 0xfffffffc00f08947 */ /* 0x004fea000383ffff */
[----:B------:R-:W-:Y:S05]  /*fdd0*/  BRA `(.L_x_10908) ;  /* 0xffffffd4006c7947 */ /* 0x000fea000383ffff */
.L_x_10852:
[----:B0-----:R0:W2:Y:S02]  /*fde0*/  SYNCS.PHASECHK.TRANS64.TRYWAIT P0, [R2+URZ+0x22860], R3 ;  /* 0x02286003020075a7 */ /* 0x0010a4000800017f */
[----:B--2---:R-:W-:Y:S05]  /*fdf0*/  @!P0 NANOSLEEP.SYNCS 0x989680 ;  /* 0x009896800000895d */ /* 0x004fea0003900000 */
[----:B------:R-:W2:Y:S02]  /*fe00*/  @!P0 SYNCS.PHASECHK.TRANS64 P0, [R2+URZ+0x22860], R3 ;  /* 0x02286003020085a7 */ /* 0x000ea4000800007f */
[----:B--2---:R-:W-:Y:S05]  /*fe10*/  @!P0 BRA `(.L_x_10852) ;  /* 0xfffffffc00f08947 */ /* 0x004fea000383ffff */
[----:B------:R-:W-:Y:S05]  /*fe20*/  BRA `(.L_x_10909) ;  /* 0xffffffd400dc7947 */ /* 0x000fea000383ffff */
.L_x_10857:
[----:B-1----:R1:W2:Y:S02]  /*fe30*/  SYNCS.PHASECHK.TRANS64.TRYWAIT P0, [R2+URZ+0x22840], R3 ;  /* 0x02284003020075a7 */ /* 0x0022a4000800017f */
[----:B--2---:R-:W-:Y:S05]  /*fe40*/  @!P0 NANOSLEEP.SYNCS 0x989680 ;  /* 0x009896800000895d */ /* 0x004fea0003900000 */
[----:B------:R-:W2:Y:S02]  /*fe50*/  @!P0 SYNCS.PHASECHK.TRANS64 P0, [R2+URZ+0x22840], R3 ;  /* 0x02284003020085a7 */ /* 0x000ea4000800007f */
[----:B--2---:R-:W-:Y:S05]  /*fe60*/  @!P0 BRA `(.L_x_10857) ;  /* 0xfffffffc00f08947 */ /* 0x004fea000383ffff */
[----:B------:R-:W-:Y:S05]  /*fe70*/  BRA `(.L_x_10910) ;  /* 0xffffffdc00287947 */ /* 0x000fea000383ffff */
.L_x_10859:
[----:B0-----:R0:W2:Y:S02]  /*fe80*/  SYNCS.PHASECHK.TRANS64.TRYWAIT P1, [R2+URZ+0x22860], R3 ;  /* 0x02286003020075a7 */ /* 0x0010a4000802017f */
[----:B--2---:R-:W-:Y:S05]  /*fe90*/  @!P1 NANOSLEEP.SYNCS 0x989680 ;  /* 0x009896800000995d */ /* 0x004fea0003900000 */
[----:B------:R-:W2:Y:S02]  /*fea0*/  @!P1 SYNCS.PHASECHK.TRANS64 P1, [R2+URZ+0x22860], R3 ;  /* 0x02286003020095a7 */ /* 0x000ea4000802007f */
[----:B--2---:R-:W-:Y:S05]  /*feb0*/  @!P1 BRA `(.L_x_10859) ;  /* 0xfffffffc00f09947 */ /* 0x004fea000383ffff */
[----:B------:R-:W-:Y:S05]  /*fec0*/  BRA `(.L_x_10911) ;  /* 0xffffffdc00947947 */ /* 0x000fea000383ffff */
.L_x_10864:
[----:B--2---:R2:W3:Y:S02]  /*fed0*/  SYNCS.PHASECHK.TRANS64.TRYWAIT P0, [R2+URZ+0x22840], R3 ;  /* 0x02284003020075a7 */ /* 0x0044e4000800017f */
[----:B---3--:R-:W-:Y:S05]  /*fee0*/  @!P0 NANOSLEEP.SYNCS 0x989680 ;  /* 0x009896800000895d */ /* 0x008fea0003900000 */
[----:B------:R-:W3:Y:S02]  /*fef0*/  @!P0 SYNCS.PHASECHK.TRANS64 P0, [R2+URZ+0x22840], R3 ;  /* 0x02284003020085a7 */ /* 0x000ee4000800007f */
[----:B---3--:R-:W-:Y:S05]  /*ff00*/  @!P0 BRA `(.L_x_10864) ;  /* 0xfffffffc00f08947 */ /* 0x008fea000383ffff */
[----:B------:R-:W-:Y:S05]  /*ff10*/  BRA `(.L_x_10912) ;  /* 0xffffffe000c07947 */ /* 0x000fea000383ffff */
.L_x_10866:
[----:B0-----:R0:W1:Y:S02]  /*ff20*/  SYNCS.PHASECHK.TRANS64.TRYWAIT P1, [R2+URZ+0x22860], R3 ;  /* 0x02286003020075a7 */ /* 0x001064000802017f */
[----:B-1----:R-:W-:Y:S05]  /*ff30*/  @!P1 NANOSLEEP.SYNCS 0x989680 ;  /* 0x009896800000995d */ /* 0x002fea0003900000 */
[----:B------:R-:W1:Y:S02]  /*ff40*/  @!P1 SYNCS.PHASECHK.TRANS64 P1, [R2+URZ+0x22860], R3 ;  /* 0x02286003020095a7 */ /* 0x000e64000802007f */
[----:B-1----:R-:W-:Y:S05]  /*ff50*/  @!P1 BRA `(.L_x_10866) ;  /* 0xfffffffc00f09947 */ /* 0x002fea000383ffff */
[----:B------:R-:W-:Y:S05]  /*ff60*/  BRA `(.L_x_10913) ;  /* 0xffffffe400307947 */ /* 0x000fea000383ffff */
.L_x_10871:
        /* <DEDUP_REMOVED lines=8> */
.L_x_10915:
[----:B------:R-:W-:Y:S05]  /*fff0*/  BSYNC B0 ;  /* 0x0000000000007941 */ /* 0x000fea0003800000 */
.L_x_10914:
        /* <DEDUP_REMOVED lines=8> */
.L_x_10916:
[----:B------:R-:W-:Y:S01]  /*10080*/  IMAD.MOV.U32 R7, RZ, RZ, R14 ;  /* 0x000000ffff077224 */ /* 0x000fe200078e000e */
[----:B------:R-:W-:Y:S06]  /*10090*/  BRA `(.L_x_10917) ;  /* 0xffffffe800247947 */ /* 0x000fec000383ffff */
.L_x_10874:
        /* <DEDUP_REMOVED lines=8> */
.L_x_10919:
[----:B------:R-:W-:Y:S05]  /*10120*/  BSYNC B0 ;  /* 0x0000000000007941 */ /* 0x000fea0003800000 */
.L_x_10918:
        /* <DEDUP_REMOVED lines=10> */
.L_x_10920:
        /* <DEDUP_REMOVED lines=8> */
.L_x_10921:
        /* <DEDUP_REMOVED lines=8> */
.L_x_10922:
        /* <DEDUP_REMOVED lines=8> */
.L_x_10923:
        /* <DEDUP_REMOVED lines=8> */
.L_x_10924:
[----:B------:R-:W-:Y:S05]  /*103d0*/  BRA `(.L_x_10925) ;  /* 0xffffffe400e87947 */ /* 0x000fea000383ffff */
.L_x_10879:
[----:B------:R-:W-:Y:S01]  /*103e0*/  BSSY B0, `(.L_x_10926) ;  /* 0x0000008000007945 */ /* 0x000fe20003800000 */
[----:B-----5:R-:W-:Y:S02]  /*103f0*/  IMAD.MOV.U32 R13, RZ, RZ, R17 ;  /* 0x000000ffff0d7224 */ /* 0x020fe400078e0011 */
[----:B------:R-:W-:Y:S02]  /*10400*/  IMAD.MOV.U32 R12, RZ, RZ, 0x1 ;  /* 0x00000001ff0c7424 */ /* 0x000fe400078e00ff */
[----:B------:R-:W-:Y:S02]  /*10410*/  IMAD.MOV.U32 R11, RZ, RZ, RZ ;  /* 0x000000ffff0b7224 */ /* 0x000fe400078e00ff */
[----:B------:R-:W-:-:S07]  /*10420*/  IMAD.MOV.U32 R15, RZ, RZ, -0x1 ;  /* 0xffffffffff0f7424 */ /* 0x000fce00078e00ff */
[----:B0-2---:R-:W-:Y:S05]  /*10430*/  WARPSYNC.COLLECTIVE R15, `(.L_x_10927) ;  /* 0x000000000f087348 */ /* 0x005fea0003c00000 */
[----:B------:R1:W3:Y:S02]  /*10440*/  SHFL.UP P6, R14, R13, R12, R11 ;  /* 0x0400000c0d0e7389 */ /* 0x0002e400000c000b */
[----:B0123--:R-:W-:Y:S01]  /*10450*/  ENDCOLLECTIVE ;  /* 0x000000000000791b */ /* 0x00ffe20003800000 */
.L_x_10927:
[----:B------:R-:W-:Y:S05]  /*10460*/  BSYNC B0 ;  /* 0x0000000000007941 */ /* 0x000fea0003800000 */
.L_x_10926:
        /* <DEDUP_REMOVED lines=10> */
.L_x_10928:
        /* <DEDUP_REMOVED lines=8> */
.L_x_10929:
        /* <DEDUP_REMOVED lines=8> */
.L_x_10930:
        /* <DEDUP_REMOVED lines=8> */
.L_x_10931:
        /* <DEDUP_REMOVED lines=8> */
.L_x_10932:
[----:B------:R-:W-:Y:S05]  /*10710*/  BRA `(.L_x_10933) ;  /* 0xffffffe400cc7947 */ /* 0x000fea000383ffff */
.L_x_10881:
[----:B------:R-:W-:Y:S01]  /*10720*/  BSSY B0, `(.L_x_10934) ;  /* 0x0000006000007945 */ /* 0x000fe20003800000 */
[----:B------:R-:W-:Y:S01]  /*10730*/  PLOP3.LUT P6, PT, P6, PT, PT, 0x8, 0x0 ;  /* 0x000000000000781c */ /* 0x000fe200037ce170 */
[----:B------:R-:W-:-:S12]  /*10740*/  IMAD.MOV.U32 R15, RZ, RZ, -0x1 ;  /* 0xffffffffff0f7424 */ /* 0x000fd800078e00ff */
[----:B0-----:R-:W-:Y:S05]  /*10750*/  WARPSYNC.COLLECTIVE R15, `(.L_x_10935) ;  /* 0x000000000f087348 */ /* 0x001fea0003c00000 */
[----:B------:R-:W-:Y:S01]  /*10760*/  VOTE.ANY R14, PT, P6 ;  /* 0x00000000000e7806 */ /* 0x000fe200030e0100 */
[----:B0-----:R-:W-:Y:S06]  /*10770*/  ENDCOLLECTIVE ;  /* 0x000000000000791b */ /* 0x001fec0003800000 */
.L_x_10935:
[----:B------:R-:W-:Y:S05]  /*10780*/  BSYNC B0 ;  /* 0x0000000000007941 */ /* 0x000fea0003800000 */
.L_x_10934:
        /* <DEDUP_REMOVED lines=9> */
.L_x_10936:
[----:B------:R-:W-:Y:S01]  /*10820*/  IMAD.MOV.U32 R17, RZ, RZ, R14 ;  /* 0x000000ffff117224 */ /* 0x000fe200078e000e */
[----:B------:R-:W-:Y:S06]  /*10830*/  BRA `(.L_x_10937) ;  /* 0xffffffe400bc7947 */ /* 0x000fec000383ffff */
.L_x_10883:
[----:B------:R-:W-:Y:S01]  /*10840*/  BSSY B0, `(.L_x_10938) ;  /* 0x0000007000007945 */ /* 0x000fe20003800000 */
[----:B------:R-:W-:Y:S02]  /*10850*/  IMAD.MOV.U32 R13, RZ, RZ, R2 ;  /* 0x000000ffff0d7224 */ /* 0x000fe400078e0002 */
[----:B------:R-:W-:Y:S02]  /*10860*/  IMAD.MOV.U32 R11, RZ, RZ, 0x1f ;  /* 0x0000001fff0b7424 */ /* 0x000fe400078e00ff */
[----:B------:R-:W-:-:S07]  /*10870*/  IMAD.MOV.U32 R15, RZ, RZ, -0x1 ;  /* 0xffffffffff0f7424 */ /* 0x000fce00078e00ff */
[----:B012---:R-:W-:Y:S05]  /*10880*/  WARPSYNC.COLLECTIVE R15, `(.L_x_10939) ;  /* 0x000000000f087348 */ /* 0x007fea0003c00000 */
[----:B------:R3:W4:Y:S02]  /*10890*/  SHFL.IDX P6, R14, R13, R12, R11 ;  /* 0x0000000c0d0e7389 */ /* 0x00072400000c000b */
[----:B01234-:R-:W-:Y:S01]  /*108a0*/  ENDCOLLECTIVE ;  /* 0x000000000000791b */ /* 0x01ffe20003800000 */
.L_x_10939:
[----:B------:R-:W-:Y:S05]  /*108b0*/  BSYNC B0 ;  /* 0x0000000000007941 */ /* 0x000fea0003800000 */
.L_x_10938:
[----:B------:R-:W-:Y:S01]  /*108c0*/  IMAD.MOV.U32 R7, RZ, RZ, R14 ;  /* 0x000000ffff077224 */ /* 0x000fe200078e000e */
[----:B------:R-:W-:Y:S06]  /*108d0*/  BRA `(.L_x_10882) ;  /* 0xffffffe400b07947 */ /* 0x000fec000383ffff */
.L_x_10887:
[----:B-1----:R1:W2:Y:S02]  /*108e0*/  SYNCS.PHASECHK.TRANS64.TRYWAIT P0, [R0+URZ+0x22820], R3 ;  /* 0x02282003000075a7 */ /* 0x0022a4000800017f */
[----:B--2---:R-:W-:Y:S05]  /*108f0*/  @!P0 NANOSLEEP.SYNCS 0x989680 ;  /* 0x009896800000895d */ /* 0x004fea0003900000 */
[----:B------:R-:W2:Y:S02]  /*10900*/  @!P0 SYNCS.PHASECHK.TRANS64 P0, [R0+URZ+0x22820], R3 ;  /* 0x02282003000085a7 */ /* 0x000ea4000800007f */
[----:B--2---:R-:W-:Y:S05]  /*10910*/  @!P0 BRA `(.L_x_10887) ;  /* 0xfffffffc00f08947 */ /* 0x004fea000383ffff */
[----:B------:R-:W-:Y:S05]  /*10920*/  BRA `(.L_x_10940) ;  /* 0xffffffec00247947 */ /* 0x000fea000383ffff */
.L_x_10888:
        /* <DEDUP_REMOVED lines=11> */
.L_x_10942:
[----:B------:R-:W-:Y:S05]  /*109e0*/  BSYNC B0 ;  /* 0x0000000000007941 */ /* 0x000fea0003800000 */
.L_x_10941:
[----:B------:R-:W-:Y:S05]  /*109f0*/  BRA `(.L_x_10943) ;  /* 0xffffffec000c7947 */ /* 0x000fea000383ffff */
.L_x_10891:
[----:B------:R-:W-:Y:S01]  /*10a00*/  BSSY B1, `(.L_x_10944) ;  /* 0x0000006000017945 */ /* 0x000fe20003800000 */
[----:B------:R-:W-:-:S07]  /*10a10*/  IMAD.MOV.U32 R15, RZ, RZ, -0x1 ;  /* 0xffffffffff0f7424 */ /* 0x000fce00078e00ff */
[----:B012---:R-:W-:Y:S05]  /*10a20*/  WARPSYNC.COLLECTIVE R15, `(.L_x_10945) ;  /* 0x000000000f0c7348 */ /* 0x007fea0003c00000 */
[----:B------:R-:W-:Y:S02]  /*10a30*/  ELECT P6, UR62, PT ;  /* 0x00000000003e782f */ /* 0x000fe400038c0000 */
[----:B------:R-:W-:Y:S01]  /*10a40*/  MOV R14, UR62 ;  /* 0x0000003e000e7c02 */ /* 0x000fe20008000f00 */
[----:B012---:R-:W-:Y:S10]  /*10a50*/  ENDCOLLECTIVE ;  /* 0x000000000000791b */ /* 0x007ff40003800000 */
.L_x_10945:
[----:B------:R-:W-:Y:S05]  /*10a60*/  BSYNC B1 ;  /* 0x0000000000017941 */ /* 0x000fea0003800000 */
.L_x_10944:
[----:B------:R-:W-:Y:S05]  /*10a70*/  BRA `(.L_x_10946) ;  /* 0xffffffec00047947 */ /* 0x000fea000383ffff */
.L_x_10893:
[----:B-1----:R1:W2:Y:S02]  /*10a80*/  SYNCS.PHASECHK.TRANS64.TRYWAIT P0, [R6+URZ], R5 ;  /* 0x00000005060075a7 */ /* 0x0022a4000800017f */
[----:B--2---:R-:W-:Y:S05]  /*10a90*/  @!P0 NANOSLEEP.SYNCS 0x989680 ;  /* 0x009896800000895d */ /* 0x004fea0003900000 */
[----:B------:R-:W2:Y:S02]  /*10aa0*/  @!P0 SYNCS.PHASECHK.TRANS64 P0, [R6+URZ], R5 ;  /* 0x00000005060085a7 */ /* 0x000ea4000800007f */
[----:B--2---:R-:W-:Y:S05]  /*10ab0*/  @!P0 BRA `(.L_x_10893) ;  /* 0xfffffffc00f08947 */ /* 0x004fea000383ffff */
[----:B------:R-:W-:Y:S05]  /*10ac0*/  BRA `(.L_x_10947) ;  /* 0xffffffec00407947 */ /* 0x000fea000383ffff */
.L_x_10894:
[----:B--2---:R2:W3:Y:S02]  /*10ad0*/  SYNCS.PHASECHK.TRANS64.TRYWAIT P0, [R7+URZ], R2 ;  /* 0x00000002070075a7 */ /* 0x0044e4000800017f */
[----:B---3--:R-:W-:Y:S05]  /*10ae0*/  @!P0 NANOSLEEP.SYNCS 0x989680 ;  /* 0x009896800000895d */ /* 0x008fea0003900000 */
[----:B------:R-:W3:Y:S02]  /*10af0*/  @!P0 SYNCS.PHASECHK.TRANS64 P0, [R7+URZ], R2 ;  /* 0x00000002070085a7 */ /* 0x000ee4000800007f */
[----:B---3--:R-:W-:Y:S05]  /*10b00*/  @!P0 BRA `(.L_x_10894) ;  /* 0xfffffffc00f08947 */ /* 0x008fea000383ffff */
[----:B------:R-:W-:Y:S05]  /*10b10*/  BRA `(.L_x_10948) ;  /* 0xffffffec00347947 */ /* 0x000fea000383ffff */
.L_x_10896:
[----:B---3--:R3:W4:Y:S02]  /*10b20*/  SYNCS.PHASECHK.TRANS64.TRYWAIT P0, [R4+URZ], R5 ;  /* 0x00000005040075a7 */ /* 0x008724000800017f */
[----:B----4-:R-:W-:Y:S05]  /*10b30*/  @!P0 NANOSLEEP.SYNCS 0x989680 ;  /* 0x009896800000895d */ /* 0x010fea0003900000 */
[----:B------:R-:W4:Y:S02]  /*10b40*/  @!P0 SYNCS.PHASECHK.TRANS64 P0, [R4+URZ], R5 ;  /* 0x00000005040085a7 */ /* 0x000f24000800007f */
[----:B----4-:R-:W-:Y:S05]  /*10b50*/  @!P0 BRA `(.L_x_10896) ;  /* 0xfffffffc00f08947 */ /* 0x010fea000383ffff */
[----:B------:R-:W-:Y:S05]  /*10b60*/  BRA `(.L_x_10949) ;  /* 0xffffffec003c7947 */ /* 0x000fea000383ffff */
.L_x_10950:
        /* <DEDUP_REMOVED lines=9> */
.L_x_11975:


//--------------------- .text._ZN7cutlass13device_kernelIN5flash11enable_sm90INS1_16FlashAttnFwdSm90INS1_25CollectiveMainloopFwdSm90ILi2EN4cute5tupleIJNS5_1CILi1EEES8_S8_EEENS6_IJNS7_ILi128EEENS7_ILi96EEENS7_ILi64EEEEEELi256ENS_10bfloat16_tEfNS_4arch4Sm90ELb1ELb0ELb0ELb1ELb0ELb1ELb0ELb1ELb0ELb0ELb0ELb0EEENS1_21CollectiveEpilogueFwdINS6_IJSA_NS7_ILi256EEESB_EEES9_SE_SG_Li256ELb1ELb0ELb0ELb0EEENS1_36VarlenDynamicPersistentTileSchedulerILi128ELi96ELi256ELi32ELb0ELb0ELb1ELb1ELb1ELb1EEEEEEEEEvNT_6ParamsE --------------------------
	.section	.text._ZN7cutlass13device_kernelIN5flash11enable_sm90INS1_16FlashAttnFwdSm90INS1_25CollectiveMainloopFwdSm90ILi2EN4cute5tupleIJNS5_1CILi1EEES8_S8_EEENS6_IJNS7_ILi128EEENS7_ILi96EEENS7_ILi64EEEEEELi256ENS_10bfloat16_tEfNS_4arch4Sm90ELb1ELb0ELb0ELb1ELb0ELb1ELb0ELb1ELb0ELb0ELb0ELb0EEENS1_21CollectiveEpilogueFwdINS6_IJSA_NS7_ILi256EEESB_EEES9_SE_SG_Li256ELb1ELb0ELb0ELb0EEENS1_36VarlenDynamicPersistentTileSchedulerILi128ELi96ELi256ELi32ELb0ELb0ELb1ELb1ELb1ELb1EEEEEEEEEvNT_6ParamsE,"ax",@progbits
	.align	128
.text._ZN7cutlass13device_kernelIN5flash11enable_sm90INS1_16FlashAttnFwdSm90INS1_25CollectiveMainloopFwdSm90ILi2EN4cute5tupleIJNS5_1CILi1EEES8_S8_EEENS6_IJNS7_ILi128EEENS7_ILi96EEENS7_ILi64EEEEEELi256ENS_10bfloat16_tEfNS_4arch4Sm90ELb1ELb0ELb0ELb1ELb0ELb1ELb0ELb1ELb0ELb0ELb0ELb0EEENS1_21CollectiveEpilogueFwdINS6_IJSA_NS7_ILi256EEESB_EEES9_SE_SG_Li256ELb1ELb0ELb0ELb0EEENS1_36VarlenDynamicPersistentTileSchedulerILi128ELi96ELi256ELi32ELb0ELb0ELb1ELb1ELb1ELb1EEEEEEEEEvNT_6ParamsE:
        .type           _ZN7cutlass13device_kernelIN5flash11enable_sm90INS1_16FlashAttnFwdSm90INS1_25CollectiveMainloopFwdSm90ILi2EN4cute5tupleIJNS5_1CILi1EEES8_S8_EEENS6_IJNS7_ILi128EEENS7_ILi96EEENS7_ILi64EEEEEELi256ENS_10bfloat16_tEfNS_4arch4Sm90ELb1ELb0ELb0ELb1ELb0ELb1ELb0ELb1ELb0ELb0ELb0ELb0EEENS1_21CollectiveEpilogueFwdINS6_IJSA_NS7_ILi256EEESB_EEES9_SE_SG_Li256ELb1ELb0ELb0ELb0EEENS1_36VarlenDynamicPersistentTileSchedulerILi128ELi96ELi256ELi32ELb0ELb0ELb1ELb1ELb1ELb1EEEEEEEEEvNT_6ParamsE,@function
        .size           _ZN7cutlass13device_kernelIN5flash11enable_sm90INS1_16FlashAttnFwdSm90INS1_25CollectiveMainloopFwdSm90ILi2EN4cute5tupleIJNS5_1CILi1EEES8_S8_EEENS6_IJNS7_ILi128EEENS7_ILi96EEENS7_ILi64EEEEEELi256ENS_10bfloat16_tEfNS_4arch4Sm90ELb1ELb0ELb0ELb1ELb0ELb1ELb0ELb1ELb0ELb0ELb0ELb0EEENS1_21CollectiveEpilogueFwdINS6_IJSA_NS7_ILi256EEESB_EEES9_SE_SG_Li256ELb1ELb0ELb0ELb0EEENS1_36VarlenDynamicPersistentTileSchedulerILi128ELi96ELi256ELi32ELb0ELb0ELb1ELb1ELb1ELb1EEEEEEEEEvNT_6ParamsE,(.L_x_11976 - _ZN7cutlass13device_kernelIN5flash11enable_sm90INS1_16FlashAttnFwdSm90INS1_25CollectiveMainloopFwdSm90ILi2EN4cute5tupleIJNS5_1CILi1EEES8_S8_EEENS6_IJNS7_ILi128EEENS7_ILi96EEENS7_ILi64EEEEEELi256ENS_10bfloat16_tEfNS_4arch4Sm90ELb1ELb0ELb0ELb1ELb0ELb1ELb0ELb1ELb0ELb0ELb0ELb0EEENS1_21CollectiveEpilogueFwdINS6_IJSA_NS7_ILi256EEESB_EEES9_SE_SG_Li256ELb1ELb0ELb0ELb0EEENS1_36VarlenDynamicPersistentTileSchedulerILi128ELi96ELi256ELi32ELb0ELb0ELb1ELb1ELb1ELb1EEEEEEEEEvNT_6ParamsE)
        .other          _ZN7cutlass13device_kernelIN5flash11enable_sm90INS1_16FlashAttnFwdSm90INS1_25CollectiveMainloopFwdSm90ILi2EN4cute5tupleIJNS5_1CILi1EEES8_S8_EEENS6_IJNS7_ILi128EEENS7_ILi96EEENS7_ILi64EEEEEELi256ENS_10bfloat16_tEfNS_4arch4Sm90ELb1ELb0ELb0ELb1ELb0ELb1ELb0ELb1ELb0ELb0ELb0ELb0EEENS1_21CollectiveEpilogueFwdINS6_IJSA_NS7_ILi256EEESB_EEES9_SE_SG_Li256ELb1ELb0ELb0ELb0EEENS1_36VarlenDynamicPersistentTileSchedulerILi128ELi96ELi256ELi32ELb0ELb0ELb1ELb1ELb1ELb1EEEEEEEEEvNT_6ParamsE,@"STO_CUDA_ENTRY STV_DEFAULT"
_ZN7cutlass13device_kernelIN5flash11enable_sm90INS1_16FlashAttnFwdSm90INS1_25CollectiveMainloopFwdSm90ILi2EN4cute5tupleIJNS5_1CILi1EEES8_S8_EEENS6_IJNS7_ILi128EEENS7_ILi96EEENS7_ILi64EEEEEELi256ENS_10bfloat16_tEfNS_4arch4Sm90ELb1ELb0ELb0ELb1ELb0ELb1ELb0ELb1ELb0ELb0ELb0ELb0EEENS1_21CollectiveEpilogueFwdINS6_IJSA_NS7_ILi256EEESB_EEES9_SE_SG_Li256ELb1ELb0ELb0ELb0EEENS1_36VarlenDynamicPersistentTileSchedulerILi128ELi96ELi256ELi32ELb0ELb0ELb1ELb1ELb1ELb1EEEEEEEEEvNT_6ParamsE:
        /* <DEDUP_REMOVED lines=27> */
.L_x_10952:
[----:B------:R-:W-:Y:S05]  /*01b0*/  BSYNC B0 ;  /* 0x0000000000007941 */ /* 0x000fea0003800000 */
.L_x_10951:
        /* <DEDUP_REMOVED lines=41> */
.L_x_10953:
        /* <DEDUP_REMOVED lines=22> */
.L_x_10954:
        /* <DEDUP_REMOVED lines=18> */
.L_x_10955:
        /* <DEDUP_REMOVED lines=22> */
.L_x_10956:
        /* <DEDUP_REMOVED lines=22> */
.L_x_10957:
        /* <DEDUP_REMOVED lines=8> */
.L_x_10960:
[----:B------:R-:W-:-:S08]  /*0a10*/  NOP ;  /* 0x0000000000007918 */ /* 0x000fd00000000000 */
[----:B------:R-:W0:Y:S02]  /*0a20*/  USETMAXREG.TRY_ALLOC.CTAPOOL UP0, 0xf0 ;  /* 0x000000f0000079c8 */ /* 0x000e240008000600 */
[----:B0-----:R-:W-:-:S13]  /*0a30*/  PLOP3.LUT P0, PT, PT, PT, UP0, 0x80, 0x0 ;  /* 0x000000000000781c */ /* 0x001fda0003f0f008 */
[----:B------:R-:W-:Y:S05]  /*0a40*/  @!P0 BRA `(.L_x_10960) ;  /* 0xfffffffc00f08947 */ /* 0x000fea000383ffff */
[----:B------:R-:W2:Y:S01]  /*0a50*/  LDL.LU R0, [R1] ;  /* 0x0000000001007983 */ /* 0x000ea20000300800 */
[----:B------:R-:W0:Y:S01]  /*0a60*/  S2R R2, SR_TID.X ;  /* 0x0000000000027919 */ /* 0x000e220000002100 */
[----:B------:R-:W1:Y:S01]  /*0a70*/  S2UR UR5, SR_CgaCtaId ;  /* 0x00000000000579c3 */ /* 0x000e620000008800 */
[----:B------:R-:W-:Y:S01]  /*0a80*/  UMOV UR4, 0x400 ;  /* 0x0000040000047882 */ /* 0x000fe20000000000 */
[----:B0-----:R-:W-:-:S06]  /*0a90*/  SHF.R.U32.HI R2, RZ, 0x7, R2 ;  /* 0x00000007ff027819 */ /* 0x001fcc0000011602 */
[----:B------:R-:W-:Y:S06]  /*0aa0*/  BAR.ARV 0x8, 0x120 ;  /* 0x0204800000007b1d */ /* 0x000fec0000002000 */
[----:B------:R-:W-:-:S13]  /*0ab0*/  ISETP.NE.AND P0, PT, R2, 0x1, PT ;  /* 0x000000010200780c */ /* 0x000fda0003f05270 */
[----:B------:R-:W-:Y:S08]  /*0ac0*/  @!P0 BAR.ARV 0x9, 0x100 ;  /* 0x0244000000008b1d */ /* 0x000ff00000002000 */
[----:B------:R-:W-:Y:S01]  /*0ad0*/  BAR.SYNC.DEFER_BLOCKING 0x5, 0x120 ;  /* 0x0144800000007b1d */ /* 0x000fe20000010000 */
[----:B-1----:R-:W-:-:S06]  /*0ae0*/  ULEA UR4, UR5, UR4, 0x18 ;  /* 0x0000000405047291 */ /* 0x002fcc000f8ec03f */
[----:B------:R-:W-:Y:S01]  /*0af0*/  IMAD.U32 R18, RZ, RZ, UR4 ;  /* 0x00000004ff127e24 */ /* 0x000fe2000f8e00ff */
[----:B------:R-:W-:-:S04]  /*0b00*/  ULDC UR4, c[0x0][0xc14] ;  /* 0x0003050000047ab9 */ /* 0x000fc80000000800 */
[----:B------:R-:W0:Y:S01]  /*0b10*/  LDS.128 R204, [R18+0x228d0] ;  /* 0x0228d00012cc7984 */ /* 0x000e220000000c00 */
[----:B------:R-:W-:Y:S06]  /*0b20*/  BAR.ARV 0x4, 0x120 ;  /* 0x0104800000007b1d */ /* 0x000fec0000002000 */
[----:B--2---:R-:W-:-:S04]  /*0b30*/  LOP3.LUT R0, R0, 0xffffffef, RZ, 0xc0, !PT ;  /* 0xffffffef00007812 */ /* 0x004fc800078ec0ff */
[----:B------:R-:W-:-:S05]  /*0b40*/  @P0 LOP3.LUT R0, R0, 0x10, RZ, 0xfc, !PT ;  /* 0x0000001000000812 */ /* 0x000fca00078efcff */
[----:B------:R1:W-:Y:S01]  /*0b50*/  STL [R1], R0 ;  /* 0x0000000001007387 */ /* 0x0003e20000100800 */
[----:B0-----:R-:W-:-:S13]  /*0b60*/  ISETP.GE.AND P0, PT, R207, UR4, PT ;  /* 0x00000004cf007c0c */ /* 0x001fda000bf06270 */
[----:B-1----:R-:W-:Y:S05]  /*0b70*/  @P0 BRA `(.L_x_10961) ;  /* 0x0000017400c40947 */ /* 0x002fea0003800000 */
        /* <DEDUP_REMOVED lines=12> */
[----:B------:R-:W-:-:S03]  /*0c40*/  IMAD.IADD R233, R10, 0x1, -R233 ;  /* 0x000000010ae97824 */ /* 0x000fc600078e0ae9 */
        /* <DEDUP_REMOVED lines=10> */
[----:B------:R-:W-:Y:S02]  /*0cf0*/  LEA.HI R3, R0, R10, RZ, 0x4 ;  /* 0x0000000a00037211 */ /* 0x000fe400078f20ff */
[----:B------:R-:W-:Y:S02]  /*0d00*/  LOP3.LUT R5, R5, 0xfffffff8, RZ, 0xc0, !PT ;  /* 0xfffffff805057812 */ /* 0x000fe400078ec0ff */
[----:B------:R-:W-:-:S02]  /*0d10*/  SHF.R.S32.HI R6, RZ, 0x4, R3 ;  /* 0x00000004ff067819 */ /* 0x000fc40000011403 */
[----:B------:R-:W-:Y:S01]  /*0d20*/  LOP3.LUT R212, R7, 0x7ffffffc, RZ, 0xc0, !PT ;  /* 0x7ffffffc07d47812 */ /* 0x000fe200078ec0ff */
[----:B------:R-:W-:Y:S01]  /*0d30*/  IMAD.IADD R9, R4, 0x1, -R5 ;  /* 0x0000000104097824 */ /* 0x000fe200078e0a05 */
[C---:B------:R-:W-:Y:S02]  /*0d40*/  LOP3.LUT R4, R3.reuse, 0x3fffff0, RZ, 0xc0, !PT ;  /* 0x03fffff003047812 */ /* 0x040fe400078ec0ff */
[----:B------:R-:W-:Y:S01]  /*0d50*/  LEA.HI R3, R3, R6, RZ, 0x1 ;  /* 0x0000000603037211 */ /* 0x000fe200078f08ff */
[----:B------:R-:W-:Y:S02]  /*0d60*/  IMAD R9, R8, 0x10, R9 ;  /* 0x0000001008097824 */ /* 0x000fe400078e0209 */
[----:B------:R-:W-:Y:S01]  /*0d70*/  IMAD.IADD R212, R233, 0x1, -R212 ;  /* 0x00000001e9d47824 */ /* 0x000fe200078e0ad4 */
[----:B------:R-:W-:Y:S01]  /*0d80*/  LOP3.LUT R5, R3, 0x1ffffffe, RZ, 0xc0, !PT ;  /* 0x1ffffffe03057812 */ /* 0x000fe200078ec0ff */
[----:B------:R-:W-:Y:S02]  /*0d90*/  IMAD.IADD R3, R10, 0x1, -R4 ;  /* 0x000000010a037824 */ /* 0x000fe400078e0a04 */
[----:B------:R-:W-:-:S02]  /*0da0*/  IMAD R213, R2, 0x40, R9 ;  /* 0x0000004002d57824 */ /* 0x000fc400078e0209 */
[----:B------:R-:W-:Y:S01]  /*0db0*/  IMAD R4, R210, 0x10, R3 ;  /* 0x00000010d2047824 */ /* 0x000fe200078e0203 */
[-C--:B------:R-:W-:Y:S01]  /*0dc0*/  LEA.HI R3, R0, R10.reuse, RZ, 0x2 ;  /* 0x0000000a00037211 */ /* 0x080fe200078f10ff */
[----:B------:R-:W-:Y:S01]  /*0dd0*/  IMAD.IADD R5, R6, 0x1, -R5 ;  /* 0x0000000106057824 */ /* 0x000fe200078e0a05 */
[----:B------:R-:W-:Y:S01]  /*0de0*/  LEA.HI R0, R0, R10, RZ, 0x3 ;  /* 0x0000000a00007211 */ /* 0x000fe200078f18ff */
[----:B------:R-:W-:Y:S01]  /*0df0*/  IMAD.MOV.U32 R2, RZ, RZ, RZ ;  /* 0x000000ffff027224 */ /* 0x000fe200078e00ff */
[----:B------:R-:W-:Y:S01]  /*0e00*/  SHF.R.S32.HI R19, RZ, 0x2, R3 ;  /* 0x00000002ff137819 */ /* 0x000fe20000011403 */
[----:B------:R-:W-:Y:S01]  /*0e10*/  IMAD R5, R4, 0x8, R5 ;  /* 0x0000000804057824 */ /* 0x000fe200078e0205 */
        /* <DEDUP_REMOVED lines=11> */
[----:B------:R-:W-:Y:S01]  /*0ed0*/  LEA.HI R3, R3, R218, RZ, 0x3 ;  /* 0x000000da03037211 */ /* 0x000fe200078f18ff */
[----:B------:R-:W-:Y:S01]  /*0ee0*/  IMAD.SHL.U32 R236, R5, 0x8, RZ ;  /* 0x0000000805ec7824 */ /* 0x000fe200078e00ff */
[----:B------:R-:W-:Y:S01]  /*0ef0*/  LOP3.LUT R203, R203, 0x1c0, RZ, 0xc0, !PT ;  /* 0x000001c0cbcb7812 */ /* 0x000fe200078ec0ff */
[----:B------:R-:W-:Y:S01]  /*0f00*/  IMAD.SHL.U32 R201, R0, 0x8, RZ ;  /* 0x0000000800c97824 */ /* 0x000fe200078e00ff */
[----:B------:R-:W-:Y:S01]  /*0f10*/  LOP3.LUT R4, R4, 0xfffffff8, RZ, 0xc0, !PT ;  /* 0xfffffff804047812 */ /* 0x000fe200078ec0ff */
[----:B------:R-:W-:Y:S01]  /*0f20*/  IMAD.SHL.U32 R3, R3, 0x40, RZ ;  /* 0x0000004003037824 */ /* 0x000fe200078e00ff */
[----:B------:R-:W-:-:S02]  /*0f30*/  SHF.R.U32.HI R237, RZ, 0x3, R203 ;  /* 0x00000003ffed7819 */ /* 0x000fc400000116cb */
[----:B------:R-:W-:Y:S01]  /*0f40*/  LOP3.LUT R0, R203, 0x38, R16, 0xf8, !PT ;  /* 0x00000038cb007812 */ /* 0x000fe200078ef810 */
[----:B------:R-:W-:Y:S01]  /*0f50*/  IMAD.IADD R230, R19, 0x1, -R4 ;  /* 0x0000000113e67824 */ /* 0x000fe200078e0a04 */
[----:B------:R-:W-:Y:S02]  /*0f60*/  LOP3.LUT R211, R3, 0xfffffe00, RZ, 0xc0, !PT ;  /* 0xfffffe0003d37812 */ /* 0x000fe400078ec0ff */
[----:B------:R-:W-:Y:S02]  /*0f70*/  SHF.R.S32.HI R226, RZ, 0x1f, R19 ;  /* 0x0000001fffe27819 */ /* 0x000fe40000011413 */
[----:B------:R-:W-:Y:S02]  /*0f80*/  LOP3.LUT R3, R211, R0, R237, 0xf6, !PT ;  /* 0x00000000d3037212 */ /* 0x000fe400078ef6ed */
[----:B------:R-:W-:Y:S02]  /*0f90*/  SHF.R.S32.HI R229, RZ, 0x1f, R218 ;  /* 0x0000001fffe57819 */ /* 0x000fe400000114da */
[----:B------:R-:W-:Y:S01]  /*0fa0*/  SHF.R.S32.HI R17, RZ, 0x1f, R16 ;  /* 0x0000001fff117819 */ /* 0x000fe20000011410 */
[----:B------:R-:W-:-:S07]  /*0fb0*/  IMAD R234, R3, 0x2, R18 ;  /* 0x0000000203ea7824 */ /* 0x000fce00078e0212 */
.L_x_11115:
[----:B0--3-5:R-:W0:Y:S02]  /*0fc0*/  LDC.64 R4, c[0x0][0xc60] ;  /* 0x00031800ff047b82 */ /* 0x029e240000000a00 */
[----:B0-----:R-:W-:-:S05]  /*0fd0*/  IMAD.WIDE R4, R207, 0x4, R4 ;  /* 0x00000004cf047825 */ /* 0x001fca00078e0204 */
[----:B------:R-:W2:Y:S01]  /*0fe0*/  LDG.E R217, desc[UR40][R4.64] ;  /* 0x0000002804d97981 */ /* 0x000ea2000c1e1900 */
[----:B------:R-:W-:Y:S05]  /*0ff0*/  YIELD ;  /* 0x0000000000007946 */ /* 0x000fea0003800000 */
[----:B------:R-:W-:Y:S01]  /*1000*/  ULDC.64 UR4, c[0x0][0xa28] ;  /* 0x00028a0000047ab9 */ /* 0x000fe20000000a00 */
[----:B------:R-:W-:Y:S01]  /*1010*/  ULDC.64 UR8, c[0x0][0xa18] ;  /* 0x0002860000087ab9 */ /* 0x000fe20000000a00 */
[----:B------:R-:W-:Y:S01]  /*1020*/  ISETP.NE.U32.AND P1, PT, RZ, UR4, PT ;  /* 0x00000004ff007c0c */ /* 0x000fe2000bf25070 */
[----:B------:R-:W-:Y:S01]  /*1030*/  ULDC.64 UR6, c[0x0][0xa08] ;  /* 0x0002820000067ab9 */ /* 0x000fe20000000a00 */
[----:B------:R-:W-:Y:S01]  /*1040*/  IMAD.MOV.U32 R3, RZ, RZ, RZ ;  /* 0x000000ffff037224 */ /* 0x000fe200078e00ff */
[----:B------:R-:W-:Y:S01]  /*1050*/  ISETP.NE.U32.AND P0, PT, RZ, UR6, PT ;  /* 0x00000006ff007c0c */ /* 0x000fe2000bf05070 */
[----:B----4-:R-:W-:Y:S01]  /*1060*/  IMAD.MOV.U32 R27, RZ, RZ, RZ ;  /* 0x000000ffff1b7224 */ /* 0x010fe200078e00ff */
[----:B------:R-:W-:-:S02]  /*1070*/  ISETP.NE.AND.EX P1, PT, RZ, UR5, PT, P1 ;  /* 0x00000005ff007c0c */ /* 0x000fc4000bf25310 */
[----:B------:R-:W-:Y:S02]  /*1080*/  ISETP.NE.AND.EX P0, PT, RZ, UR7, PT, P0 ;  /* 0x00000007ff007c0c */ /* 0x000fe4000bf05300 */
[----:B--2---:R-:W-:Y:S01]  /*1090*/  SHF.R.S32.HI R231, RZ, 0x1f, R217 ;  /* 0x0000001fffe77819 */ /* 0x004fe200000114d9 */
[----:B------:R-:W-:-:S08]  /*10a0*/  IMAD.SHL.U32 R215, R217, 0x4, RZ ;  /* 0x00000004d9d77824 */ /* 0x000fd000078e00ff */
[C---:B------:R-:W-:Y:S02]  /*10b0*/  @P1 LEA R6, P2, R217.reuse, UR4, 0x2 ;  /* 0x00000004d9061c11 */ /* 0x040fe4000f8410ff */
[C-C-:B------:R-:W-:Y:S02]  /*10c0*/  SHF.L.U64.HI R216, R217.reuse, 0x2, R231.reuse ;  /* 0x00000002d9d87819 */ /* 0x140fe400000102e7 */
[----:B------:R-:W-:Y:S02]  /*10d0*/  @P1 LEA.HI.X R7, R217, UR5, R231, 0x2, P2 ;  /* 0x00000005d9071c11 */ /* 0x000fe400090f14e7 */
[----:B------:R-:W-:Y:S01]  /*10e0*/  ISETP.NE.U32.AND P2, PT, RZ, UR8, PT ;  /* 0x00000008ff007c0c */ /* 0x000fe2000bf45070 */
[----:B------:R-:W-:Y:S01]  /*10f0*/  ULDC UR4, c[0x0][0x288] ;  /* 0x0000a20000047ab9 */ /* 0x000fe20000000800 */
[----:B-1----:R-:W-:Y:S01]  /*1100*/  IADD3 R8, P3, R215, UR6, RZ ;  /* 0x00000006d7087c10 */ /* 0x002fe2000ff7e0ff */
        /* <DEDUP_REMOVED lines=29> */
.L_x_10962:
        /* <DEDUP_REMOVED lines=10> */
.L_x_10963:
[----:B------:R-:W-:Y:S05]  /*1380*/  @!P0 BRA `(.L_x_10964) ;  /* 0x00000000000c8947 */ /* 0x000fea0003800000 */
[----:B------:R-:W2:Y:S04]  /*1390*/  LDG.E R5, desc[UR40][R8.64] ;  /* 0x0000002808057981 */ /* 0x000ea8000c1e1900 */
[----:B------:R-:W2:Y:S02]  /*13a0*/  LDG.E R24, desc[UR40][R8.64+0x4] ;  /* 0x0000042808187981 */ /* 0x000ea4000c1e1900 */
[----:B--2---:R-:W-:-:S07]  /*13b0*/  IMAD.IADD R24, R24, 0x1, -R5 ;  /* 0x0000000118187824 */ /* 0x004fce00078e0a05 */
.L_x_10964:
        /* <DEDUP_REMOVED lines=21> */
[----:B------:R-:W-:-:S03]  /*1510*/  IADD3 R3, R204, R3, -R202 ;  /* 0x00000003cc037210 */ /* 0x000fc60007ffe8ca */
[----:B------:R-:W-:-:S04]  /*1520*/  IMAD.HI R0, R0, 0x2aaaaaab, RZ ;  /* 0x2aaaaaab00007827 */ /* 0x000fc800078e02ff */
[----:B------:R-:W-:Y:S01]  /*1530*/  IMAD.HI R4, R3, 0x2aaaaaab, RZ ;  /* 0x2aaaaaab03047827 */ /* 0x000fe200078e02ff */
[----:B------:R-:W-:-:S04]  /*1540*/  SHF.R.U32.HI R3, RZ, 0x1f, R0 ;  /* 0x0000001fff037819 */ /* 0x000fc80000011600 */
[----:B------:R-:W-:Y:S02]  /*1550*/  SHF.R.U32.HI R5, RZ, 0x1f, R4 ;  /* 0x0000001fff057819 */ /* 0x000fe40000011604 */
[----:B------:R-:W-:Y:S02]  /*1560*/  LEA.HI.SX32 R3, R0, R3, 0x1c ;  /* 0x0000000300037211 */ /* 0x000fe400078fe2ff */
[----:B------:R-:W-:-:S04]  /*1570*/  LEA.HI.SX32 R4, R4, R5, 0x1c ;  /* 0x0000000504047211 */ /* 0x000fc800078fe2ff */
[----:B------:R-:W-:-:S05]  /*1580*/  VIMNMX R177, R3, R4, PT ;  /* 0x0000000403b17248 */ /* 0x000fca0003fe0100 */
        /* <DEDUP_REMOVED lines=33> */
.L_x_10967:
[----:B------:R-:W-:Y:S05]  /*17a0*/  BSYNC B6 ;  /* 0x0000000000067941 */ /* 0x000fea0003800000 */
.L_x_10966:
        /* <DEDUP_REMOVED lines=20> */
.L_x_10969:
[----:B------:R-:W-:Y:S05]  /*18f0*/  BSYNC B6 ;  /* 0x0000000000067941 */ /* 0x000fea0003800000 */
.L_x_10968:
        /* <DEDUP_REMOVED lines=19> */
[----:B------:R-:W-:Y:S01]  /*1a30*/  VIADD R92, R16, 0x80 ;  /* 0x00000080105c7836 */ /* 0x000fe20000000000 */
[----:B-1----:R-:W-:Y:S01]  /*1a40*/  SHF.L.U64.HI R86, R42, 0x6, R43 ;  /* 0x000000062a567819 */ /* 0x002fe2000001022b */
[----:B------:R-:W-:Y:S02]  /*1a50*/  VIADD R90, R16, 0xa0 ;  /* 0x000000a0105a7836 */ /* 0x000fe40000000000 */
[-C--:B------:R-:W-:Y:S01]  /*1a60*/  IMAD R6, R33, R42.reuse, RZ ;  /* 0x0000002a21067224 */ /* 0x080fe200078e02ff */
[----:B---3--:R-:W-:Y:S01]  /*1a70*/  SHF.L.U64.HI R83, R54, 0x6, R55 ;  /* 0x0000000636537819 */ /* 0x008fe20000010237 */
[----:B--2---:R-:W-:Y:S01]  /*1a80*/  IMAD.WIDE.U32 R4, R56, R42, RZ ;  /* 0x0000002a38047225 */ /* 0x004fe200078e00ff */
[----:B------:R-:W-:-:S03]  /*1a90*/  SHF.R.U32.HI R26, RZ, 0x7, R20 ;  /* 0x00000007ff1a7819 */ /* 0x000fc60000011614 */
[----:B------:R-:W0:Y:S01]  /*1aa0*/  @P0 LDC R3, c[0x0][0x42c] ;  /* 0x00010b00ff030b82 */ /* 0x000e220000000800 */
[----:B------:R-:W-:Y:S01]  /*1ab0*/  ISETP.NE.AND P6, PT, R26, 0x1, PT ;  /* 0x000000011a00780c */ /* 0x000fe20003fc5270 */
[----:B------:R-:W-:Y:S02]  /*1ac0*/  IMAD.SHL.U32 R28, R232, 0x4, RZ ;  /* 0x00000004e81c7824 */ /* 0x000fe400078e00ff */
[----:B------:R-:W-:Y:S02]  /*1ad0*/  IMAD.SHL.U32 R85, R230, 0x40, RZ ;  /* 0x00000040e6557824 */ /* 0x000fe400078e00ff */
[----:B------:R-:W-:Y:S01]  /*1ae0*/  IMAD.MOV.U32 R78, RZ, RZ, 0x20 ;  /* 0x00000020ff4e7424 */ /* 0x000fe200078e00ff */
[----:B------:R-:W-:Y:S01]  /*1af0*/  SHF.R.S32.HI R29, RZ, 0x1f, R28 ;  /* 0x0000001fff1d7819 */ /* 0x000fe2000001141c */
[----:B------:R-:W1:Y:S01]  /*1b00*/  @P0 LDC R7, c[0x0][0x430] ;  /* 0x00010c00ff070b82 */ /* 0x000e620000000800 */
[----:B------:R-:W-:Y:S01]  /*1b10*/  LOP3.LUT R85, R85, 0x1c0, RZ, 0xc0, !PT ;  /* 0x000001c055557812 */ /* 0x000fe200078ec0ff */
[----:B------:R-:W-:-:S02]  /*1b20*/  IMAD R75, R43, 0x60, RZ ;  /* 0x000000602b4b7824 */ /* 0x000fc400078e02ff */
[----:B------:R-:W-:Y:S01]  /*1b30*/  IMAD.SHL.U32 R84, R42, 0x40, RZ ;  /* 0x000000402a547824 */ /* 0x000fe200078e00ff */
[----:B------:R-:W-:Y:S01]  /*1b40*/  SHF.R.U32.HI R80, RZ, 0x3, R85 ;  /* 0x00000003ff507819 */ /* 0x000fe20000011655 */
[----:B------:R-:W-:Y:S02]  /*1b50*/  IMAD.SHL.U32 R81, R54, 0x40, RZ ;  /* 0x0000004036517824 */ /* 0x000fe400078e00ff */
[----:B------:R-:W-:Y:S02]  /*1b60*/  VIADD R79, R26, 0x8 ;  /* 0x000000081a4f7836 */ /* 0x000fe40000000000 */
[----:B----4-:R-:W-:Y:S02]  /*1b70*/  IMAD.SHL.U32 R76, R27, 0x2, RZ ;  /* 0x000000021b4c7824 */ /* 0x010fe400078e00ff */
        /* <DEDUP_REMOVED lines=16> */
[----:B------:R-:W-:Y:S01]  /*1c80*/  SEL R8, R0, RZ, !P0 ;  /* 0x000000ff00087207 */ /* 0x000fe20004000000 */
[----:B------:R-:W0:Y:S02]  /*1c90*/  LDC.64 R24, c[0x0][0x3e8] ;  /* 0x0000fa00ff187b82 */ /* 0x000e240000000a00 */
[----:B------:R-:W-:-:S04]  /*1ca0*/  IMAD.WIDE.U32 R20, R41, UR4, R4 ;  /* 0x0000000429147c25 */ /* 0x000fc8000f8e0004 */
[----:B------:R-:W-:Y:S02]  /*1cb0*/  IMAD R0, R8, UR4, RZ ;  /* 0x0000000408007c24 */ /* 0x000fe4000f8e02ff */
[----:B------:R-:W-:-:S04]  /*1cc0*/  IMAD.WIDE.U32 R4, R19, R42, R16 ;  /* 0x0000002a13047225 */ /* 0x000fc800078e0010 */
[----:B------:R-:W-:Y:S01]  /*1cd0*/  IMAD R93, R41, UR5, R0 ;  /* 0x00000005295d7c24 */ /* 0x000fe2000f8e0200 */
[----:B------:R-:W-:Y:S05]  /*1ce0*/  @!P6 WARPSYNC.ALL ;  /* 0x000000000000e948 */ /* 0x000fea0003800000 */
[----:B------:R-:W-:Y:S01]  /*1cf0*/  ULDC UR4, c[0x0][0x310] ;  /* 0x0000c40000047ab9 */ /* 0x000fe20000000800 */
[----:B------:R-:W-:Y:S01]  /*1d00*/  IMAD.IADD R93, R21, 0x1, R93 ;  /* 0x00000001155d7824 */ /* 0x000fe200078e025d */
[----:B------:R-:W-:Y:S01]  /*1d10*/  ISETP.GE.AND P1, PT, R96, UR4, PT ;  /* 0x0000000460007c0c */ /* 0x000fe2000bf26270 */
[----:B------:R-:W-:Y:S01]  /*1d20*/  ULDC.64 UR6, c[0x0][0x320] ;  /* 0x0000c80000067ab9 */ /* 0x000fe20000000a00 */
[----:B------:R-:W-:Y:S01]  /*1d30*/  @!P6 BAR.SYNC.DEFER_BLOCKING 0x9, 0x100 ;  /* 0x024400000000eb1d */ /* 0x000fe20000010000 */
[----:B------:R-:W-:Y:S01]  /*1d40*/  IADD3 R91, P0, R20, R4, RZ ;  /* 0x00000004145b7210 */ /* 0x000fe20007f1e0ff */
[----:B------:R-:W-:Y:S01]  /*1d50*/  VIADD R4, R16, 0xc0 ;  /* 0x000000c010047836 */ /* 0x000fe20000000000 */
[----:B------:R-:W-:Y:S01]  /*1d60*/  SEL R3, RZ, 0xffffffff, P1 ;  /* 0xffffffffff037807 */ /* 0x000fe20000800000 */
[----:B0-----:R-:W-:Y:S01]  /*1d70*/  IMAD.WIDE.U32 R10, R19, R24, R16 ;  /* 0x00000018130a7225 */ /* 0x001fe200078e0010 */
[----:B------:R-:W-:-:S02]  /*1d80*/  IADD3.X R89, R93, R5, R6, P0, !PT ;  /* 0x000000055d597210 */ /* 0x000fc400007fe406 */
[C---:B------:R-:W-:Y:S01]  /*1d90*/  ISETP.GE.AND P0, PT, R16.reuse, UR4, PT ;  /* 0x0000000410007c0c */ /* 0x040fe2000bf06270 */
[----:B------:R-:W-:Y:S01]  /*1da0*/  VIADD R6, R16, 0xe0 ;  /* 0x000000e010067836 */ /* 0x000fe20000000000 */
[----:B------:R-:W-:Y:S01]  /*1db0*/  ISETP.GE.AND P1, PT, R94, UR4, PT ;  /* 0x000000045e007c0c */ /* 0x000fe2000bf26270 */
[----:B------:R-:W-:Y:S01]  /*1dc0*/  IMAD.SHL.U32 R5, R3, 0x2, RZ ;  /* 0x0000000203057824 */ /* 0x000fe200078e00ff */
[----:B------:R-:W-:Y:S01]  /*1dd0*/  SEL R0, RZ, 0x1, P0 ;  /* 0x00000001ff007807 */ /* 0x000fe20000000000 */
[----:B------:R-:W-:Y:S01]  /*1de0*/  IMAD R3, R7, UR6, RZ ;  /* 0x0000000607037c24 */ /* 0x000fe2000f8e02ff */
[----:B------:R-:W-:Y:S01]  /*1df0*/  ISETP.GE.AND P0, PT, R95, UR4, PT ;  /* 0x000000045f007c0c */ /* 0x000fe2000bf06270 */
[----:B------:R-:W-:Y:S01]  /*1e00*/  IMAD.WIDE.U32 R42, R42, 0x60, RZ ;  /* 0x000000602a2a7825 */ /* 0x000fe200078e00ff */
[----:B------:R-:W-:Y:S02]  /*1e10*/  ISETP.GE.AND P3, PT, R6, UR4, PT ;  /* 0x0000000406007c0c */ /* 0x000fe4000bf66270 */
[----:B------:R-:W-:Y:S01]  /*1e20*/  LOP3.LUT R0, R5, 0x2, R0, 0xe2, !PT ;  /* 0x0000000205007812 */ /* 0x000fe200078ee200 */
[----:B------:R-:W-:Y:S01]  /*1e30*/  IMAD R7, R206, UR7, R3 ;  /* 0x00000007ce077c24 */ /* 0x000fe2000f8e0203 */
[----:B------:R-:W-:Y:S01]  /*1e40*/  SEL R3, RZ, 0x4, P0 ;  /* 0x00000004ff037807 */ /* 0x000fe20000000000 */
[----:B------:R-:W-:Y:S01]  /*1e50*/  IMAD.WIDE.U32 R48, R24, 0x60, RZ ;  /* 0x0000006018307825 */ /* 0x000fe200078e00ff */
[----:B------:R-:W-:-:S02]  /*1e60*/  SEL R6, RZ, 0x8, P1 ;  /* 0x00000008ff067807 */ /* 0x000fc40000800000 */
[----:B------:R-:W-:Y:S01]  /*1e70*/  ISETP.GE.AND P0, PT, R92, UR4, PT ;  /* 0x000000045c007c0c */ /* 0x000fe2000bf06270 */
[----:B------:R-:W-:Y:S01]  /*1e80*/  IMAD.SHL.U32 R87, R24, 0x40, RZ ;  /* 0x0000004018577824 */ /* 0x000fe200078e00ff */
[----:B------:R-:W-:Y:S01]  /*1e90*/  ISETP.GE.AND P1, PT, R90, UR4, PT ;  /* 0x000000045a007c0c */ /* 0x000fe2000bf26270 */
[----:B------:R-:W-:Y:S01]  /*1ea0*/  IMAD.IADD R75, R43, 0x1, R75 ;  /* 0x000000012b4b7824 */ /* 0x000fe200078e024b */
[----:B------:R-:W-:Y:S02]  /*1eb0*/  LOP3.LUT R0, R6, R0, R3, 0xfe, !PT ;  /* 0x0000000006007212 */ /* 0x000fe400078efe03 */
[----:B------:R-:W-:Y:S02]  /*1ec0*/  SEL R3, RZ, 0x10, P0 ;  /* 0x00000010ff037807 */ /* 0x000fe40000000000 */
[----:B------:R-:W-:Y:S02]  /*1ed0*/  SEL R6, RZ, 0x20, P1 ;  /* 0x00000020ff067807 */ /* 0x000fe40000800000 */
[----:B------:R-:W-:Y:S01]  /*1ee0*/  ISETP.GE.AND P2, PT, R4, UR4, PT ;  /* 0x0000000404007c0c */ /* 0x000fe2000bf46270 */
[----:B------:R-:W-:Y:S01]  /*1ef0*/  IMAD.WIDE.U32 R4, R206, UR6, R16 ;  /* 0x00000006ce047c25 */ /* 0x000fe2000f8e0010 */
[----:B------:R-:W-:Y:S01]  /*1f00*/  LOP3.LUT R3, R6, R0, R3, 0xfe, !PT ;  /* 0x0000000006037212 */ /* 0x000fe200078efe03 */
[----:B------:R-:W-:Y:S01]  /*1f10*/  ULDC.64 UR4, c[0x0][0x328] ;  /* 0x0000ca0000047ab9 */ /* 0x000fe20000000a00 */
[----:B------:R-:W-:Y:S01]  /*1f20*/  SEL R0, RZ, 0x40, P2 ;  /* 0x00000040ff007807 */ /* 0x000fe20001000000 */
[----:B------:R-:W-:Y:S01]  /*1f30*/  IMAD.IADD R5, R5, 0x1, R7 ;  /* 0x0000000105057824 */ /* 0x000fe200078e0207 */
[----:B------:R-:W-:Y:S01]  /*1f40*/  ISETP.GE.AND P0, PT, R16, R27, PT ;  /* 0x0000001b1000720c */ /* 0x000fe20003f06270 */
[----:B------:R-:W-:Y:S01]  /*1f50*/  IMAD R7, R8, UR4, RZ ;  /* 0x0000000408077c24 */ /* 0x000fe2000f8e02ff */
[----:B------:R-:W-:Y:S01]  /*1f60*/  LOP3.LUT R0, R3, R0, RZ, 0xfc, !PT ;  /* 0x0000000003007212 */ /* 0x000fe200078efcff */
[----:B------:R-:W-:Y:S01]  /*1f70*/  IMAD.WIDE.U32 R8, R19, R54, R16 ;  /* 0x0000003613087225 */ /* 0x000fe200078e0010 */
[----:B------:R-:W-:-:S02]  /*1f80*/  SEL R3, R27, RZ, P0 ;  /* 0x000000ff1b037207 */ /* 0x000fc40000000000 */
[----:B------:R-:W-:Y:S01]  /*1f90*/  LOP3.LUT P1, RZ, R230, 0x4, RZ, 0xc0, !PT ;  /* 0x00000004e6ff7812 */ /* 0x000fe2000782c0ff */
[----:B------:R-:W-:Y:S01]  /*1fa0*/  IMAD R63, R41, UR5, R7 ;  /* 0x00000005293f7c24 */ /* 0x000fe2000f8e0207 */
[----:B------:R-:W-:Y:S01]  /*1fb0*/  IADD3 R56, P2, R19, R56, RZ ;  /* 0x0000003813387210 */ /* 0x000fe20007f5e0ff */
[----:B------:R-:W-:Y:S01]  /*1fc0*/  IMAD.WIDE.U32 R40, R41, UR4, R4 ;  /* 0x0000000429287c25 */ /* 0x000fe2000f8e0004 */
[----:B------:R-:W-:Y:S01]  /*1fd0*/  SHF.L.U64.HI R82, R24, 0x6, R25 ;  /* 0x0000000618527819 */ /* 0x000fe20000010219 */
[----:B------:R-:W-:Y:S01]  /*1fe0*/  ULDC UR4, c[0x0][0x2e4] ;  /* 0x0000b90000047ab9 */ /* 0x000fe20000000800 */
[----:B------:R-:W-:Y:S01]  /*1ff0*/  SEL R78, R78, 0xffffffe0, !P1 ;  /* 0xffffffe04e4e7807 */ /* 0x000fe20004800000 */
[C---:B------:R-:W-:Y:S01]  /*2000*/  IMAD.IADD R3, R16.reuse, 0x1, R3 ;  /* 0x0000000110037824 */ /* 0x040fe200078e0203 */
[----:B------:R-:W-:Y:S01]  /*2010*/  ISETP.GE.AND P1, PT, R16, UR4, PT ;  /* 0x0000000410007c0c */ /* 0x000fe2000bf26270 */
[C---:B------:R-:W-:Y:S02]  /*2020*/  IMAD R4, R226.reuse, R54, RZ ;  /* 0x00000036e2047224 */ /* 0x040fe400078e02ff */
[----:B------:R-:W-:Y:S01]  /*2030*/  IMAD R6, R226, R24, RZ ;  /* 0x00000018e2067224 */ /* 0x000fe200078e02ff */
[----:B------:R-:W-:Y:S01]  /*2040*/  SHF.R.S32.HI R12, RZ, 0x1f, R3 ;  /* 0x0000001fff0c7819 */ /* 0x000fe20000011403 */
[----:B------:R-:W-:-:S02]  /*2050*/  IMAD R13, R19, R55, R4 ;  /* 0x00000037130d7224 */ /* 0x000fc400078e0204 */
[----:B------:R-:W-:Y:S01]  /*2060*/  IMAD.WIDE.U32 R4, R19, R54, R28 ;  /* 0x0000003613047225 */ /* 0x000fe200078e001c */
[----:B------:R-:W-:Y:S02]  /*2070*/  LEA.HI R12, R12, R3, RZ, 0x3 ;  /* 0x000000030c0c7211 */ /* 0x000fe400078f18ff */
[----:B------:R-:W-:Y:S01]  /*2080*/  LOP3.LUT R3, R85, 0x18, R16, 0xf8, !PT ;  /* 0x0000001855037812 */ /* 0x000fe200078ef810 */
[----:B------:R-:W-:Y:S01]  /*2090*/  IMAD.IADD R9, R13, 0x1, R9 ;  /* 0x000000010d097824 */ /* 0x000fe200078e0209 */
[----:B------:R-:W-:Y:S01]  /*20a0*/  SHF.R.S32.HI R68, RZ, 0x3, R12 ;  /* 0x00000003ff447819 */ /* 0x000fe2000001140c */
[----:B------:R-:W-:Y:S01]  /*20b0*/  IMAD.IADD R5, R5, 0x1, R13 ;  /* 0x0000000105057824 */ /* 0x000fe200078e020d */
[----:B-----5:R-:W-:Y:S01]  /*20c0*/  SHF.R.S32.HI R13, RZ, 0x1f, R31 ;  /* 0x0000001fff0d7819 */ /* 0x020fe2000001141f */
[----:B------:R-:W-:Y:S01]  /*20d0*/  IMAD R15, R19, R25, R6 ;  /* 0x00000019130f7224 */ /* 0x000fe200078e0206 */
[----:B------:R-:W-:Y:S01]  /*20e0*/  LOP3.LUT R3, R3, R80, RZ, 0x3c, !PT ;  /* 0x0000005003037212 */ /* 0x000fe200078e3cff */
[----:B------:R-:W-:Y:S01]  /*20f0*/  IMAD.WIDE.U32 R6, R19, R24, R28 ;  /* 0x0000001813067225 */ /* 0x000fe200078e001c */
[----:B------:R-:W-:-:S03]  /*2100*/  LOP3.LUT R69, R12, 0xfffffff8, RZ, 0xc0, !PT ;  /* 0xfffffff80c457812 */ /* 0x000fc600078ec0ff */
[----:B------:R-:W-:Y:S01]  /*2110*/  IMAD R14, R13, R24, RZ ;  /* 0x000000180d0e7224 */ /* 0x000fe200078e02ff */
[----:B------:R-:W-:Y:S01]  /*2120*/  SHF.R.S32.HI R62, RZ, 0x1f, R69 ;  /* 0x0000001fff3e7819 */ /* 0x000fe20000011445 */
[----:B------:R-:W-:Y:S02]  /*2130*/  IMAD.IADD R11, R15, 0x1, R11 ;  /* 0x000000010f0b7824 */ /* 0x000fe400078e020b */
[----:B------:R-:W-:Y:S02]  /*2140*/  IMAD.IADD R7, R7, 0x1, R15 ;  /* 0x0000000107077824 */ /* 0x000fe400078e020f */
[----:B------:R-:W-:Y:S01]  /*2150*/  IMAD R77, R210, 0x200, R3 ;  /* 0x00000200d24d7824 */ /* 0x000fe200078e0203 */
[----:B------:R-:W-:Y:S01]  /*2160*/  LOP3.LUT R3, R85, 0x38, R12, 0xf8, !PT ;  /* 0x0000003855037812 */ /* 0x000fe200078ef80c */
[----:B------:R-:W-:Y:S01]  /*2170*/  IMAD R15, R31, R25, R14 ;  /* 0x000000191f0f7224 */ /* 0x000fe200078e020e */
[----:B------:R-:W-:Y:S01]  /*2180*/  LOP3.LUT R12, R203, 0x38, R12, 0xf8, !PT ;  /* 0x00000038cb0c7812 */ /* 0x000fe200078ef80c */
[----:B------:R-:W-:Y:S01]  /*2190*/  IMAD R14, R13, R54, RZ ;  /* 0x000000360d0e7224 */ /* 0x000fe200078e02ff */
[----:B------:R-:W-:Y:S01]  /*21a0*/  LOP3.LUT R67, R3, R80, RZ, 0x3c, !PT ;  /* 0x0000005003437212 */ /* 0x000fe200078e3cff */
[----:B------:R-:W-:Y:S01]  /*21b0*/  IMAD.WIDE.U32 R44, R31, R24, R10 ;  /* 0x000000181f2c7225 */ /* 0x000fe200078e000a */
[----:B------:R-:W-:-:S02]  /*21c0*/  LOP3.LUT R12, R12, R237, RZ, 0x3c, !PT ;  /* 0x000000ed0c0c7212 */ /* 0x000fc400078e3cff */
[----:B------:R-:W-:Y:S01]  /*21d0*/  SEL R3, RZ, 0xffffff80, P3 ;  /* 0xffffff80ff037807 */ /* 0x000fe20001800000 */
[----:B------:R-:W-:-:S03]  /*21e0*/  IMAD.WIDE.U32 R46, R31, R24, R6 ;  /* 0x000000181f2e7225 */ /* 0x000fc600078e0006 */
[C---:B------:R-:W-:Y:S01]  /*21f0*/  LOP3.LUT R3, R0.reuse, 0x80, R3, 0xc8, !PT ;  /* 0x0000008000037812 */ /* 0x040fe200078ec803 */
[----:B------:R-:W-:Y:S01]  /*2200*/  IMAD R7, R31, R55, R14 ;  /* 0x000000371f077224 */ /* 0x000fe200078e020e */
[----:B------:R-:W-:Y:S01]  /*2210*/  LOP3.LUT R0, R0, 0x40, RZ, 0xc0, !PT ;  /* 0x0000004000007812 */ /* 0x000fe200078ec0ff */
[----:B------:R-:W-:Y:S02]  /*2220*/  IMAD R11, R55, 0x60, RZ ;  /* 0x00000060370b7824 */ /* 0x000fe400078e02ff */
[----:B------:R-:W-:-:S04]  /*2230*/  IMAD.WIDE.U32 R50, R31, R54, R8 ;  /* 0x000000361f327225 */ /* 0x000fc800078e0008 */
        /* <DEDUP_REMOVED lines=15> */
.L_x_11017:
        /* <DEDUP_REMOVED lines=68> */
.L_x_10974:
[----:B------:R-:W-:Y:S05]  /*2770*/  BSYNC B1 ;  /* 0x0000000000017941 */ /* 0x000fea0003800000 */
.L_x_10973:
        /* <DEDUP_REMOVED lines=29> */
.L_x_10976:
[----:B------:R-:W-:Y:S05]  /*2950*/  BSYNC B1 ;  /* 0x0000000000017941 */ /* 0x000fea0003800000 */
.L_x_10975:
        /* <DEDUP_REMOVED lines=34> */
.L_x_10977:
[----:B------:R-:W-:Y:S01]  /*2b80*/  IMAD R88, R2, 0x8, R18 ;  /* 0x0000000802587824 */ /* 0x000fe200078e0212 */
[----:B------:R-:W-:Y:S01]  /*2b90*/  SHF.L.U32 R101, R200, 0x1f, RZ ;  /* 0x0000001fc8657819 */ /* 0x000fe200000006ff */
[----:B------:R-:W-:Y:S03]  /*2ba0*/  BSSY B1, `(.L_x_10978) ;  /* 0x0000003000017945 */ /* 0x000fe60003800000 */
[----:B------:R-:W0:Y:S02]  /*2bb0*/  SYNCS.PHASECHK.TRANS64.TRYWAIT P6, [R88+URZ+0x22890], R101 ;  /* 0x02289065580075a7 */ /* 0x000e2400080c017f */
[----:B0-----:R-:W-:Y:S05]  /*2bc0*/  @!P6 BRA `(.L_x_10979) ;  /* 0x0000015400b8e947 */ /* 0x001fea0003800000 */
.L_x_11218:
[----:B------:R-:W-:Y:S05]  /*2bd0*/  BSYNC B1 ;  /* 0x0000000000017941 */ /* 0x000fea0003800000 */
.L_x_10978:
        /* <DEDUP_REMOVED lines=54> */
.L_x_10985:
[----:B------:R-:W-:Y:S05]  /*2f40*/  BSYNC B3 ;  /* 0x0000000000037941 */ /* 0x000fea0003800000 */
.L_x_10984:
[----:B--2---:R1:W-:Y:S02]  /*2f50*/  STG.E.128 desc[UR40][R14.64], R4 ;  /* 0x000000040e007986 */ /* 0x0043e4000c101d28 */
.L_x_10983:
[----:B------:R-:W-:Y:S05]  /*2f60*/  BSYNC B2 ;  /* 0x0000000000027941 */ /* 0x000fea0003800000 */
.L_x_10982:
        /* <DEDUP_REMOVED lines=52> */
.L_x_10987:
[----:B------:R-:W-:Y:S05]  /*32b0*/  BSYNC B2 ;  /* 0x0000000000027941 */ /* 0x000fea0003800000 */
.L_x_10986:
[----:B--2---:R2:W-:Y:S02]  /*32c0*/  STG.E.128 desc[UR40][R14.64+0x40], R4 ;  /* 0x000040040e007986 */ /* 0x0045e4000c101d28 */
.L_x_10981:
[----:B------:R-:W-:Y:S05]  /*32d0*/  BSYNC B1 ;  /* 0x0000000000017941 */ /* 0x000fea0003800000 */
.L_x_10980:
        /* <DEDUP_REMOVED lines=53> */
.L_x_10992:
[----:B------:R-:W-:Y:S05]  /*3630*/  BSYNC B2 ;  /* 0x0000000000027941 */ /* 0x000fea0003800000 */
.L_x_10991:
[----:B--2---:R3:W-:Y:S02]  /*3640*/  STG.E.128 desc[UR40][R12.64], R4 ;  /* 0x000000040c007986 */ /* 0x0047e4000c101d28 */
.L_x_10990:
[----:B------:R-:W-:Y:S05]  /*3650*/  BSYNC B1 ;  /* 0x0000000000017941 */ /* 0x000fea0003800000 */
.L_x_10989:
        /* <DEDUP_REMOVED lines=52> */
.L_x_10994:
[----:B------:R-:W-:Y:S05]  /*39a0*/  BSYNC B1 ;  /* 0x0000000000017941 */ /* 0x000fea0003800000 */
.L_x_10993:
[----:B--2---:R1:W-:Y:S01]  /*39b0*/  STG.E.128 desc[UR40][R12.64+0x40], R4 ;  /* 0x000040040c007986 */ /* 0x0043e2000c101d28 */
[----:B------:R-:W-:Y:S05]  /*39c0*/  BRA `(.L_x_10988) ;  /* 0x0000001400c07947 */ /* 0x000fea0003800000 */
.L_x_10972:
[----:B------:R-:W-:Y:S02]  /*39d0*/  ISETP.GE.AND P3, PT, R218, R100, PT ;  /* 0x00000064da00720c */ /* 0x000fe40003f66270 */
        /* <DEDUP_REMOVED lines=18> */
[----:B------:R-:W-:Y:S02]  /*3b00*/  CS2R R12, SRZ ;  /* 0x00000000000c7805 */ /* 0x000fe4000001ff00 */
[----:B------:R-:W-:-:S05]  /*3b10*/  @!P4 IADD3 R4, P5, R44, R4, RZ ;  /* 0x000000042c04c210 */ /* 0x000fca0007fbe0ff */
[----:B------:R-:W-:Y:S01]  /*3b20*/  @!P4 IMAD.X R10, R107, 0x1, R71, P5 ;  /* 0x000000016b0ac824 */ /* 0x000fe200028e0647 */
[C---:B---3--:R-:W-:Y:S01]  /*3b30*/  @!P4 LEA R32, P5, R4.reuse, R32, 0x1 ;  /* 0x000000200420c211 */ /* 0x048fe200078a08ff */
[----:B------:R2:W3:Y:S03]  /*3b40*/  @!P4 LDG.E.128 R12, desc[UR40][R6.64] ;  /* 0x00000028060cc981 */ /* 0x0004e6000c1e1d00 */
[----:B------:R-:W-:-:S05]  /*3b50*/  @!P4 LEA.HI.X R33, R4, R33, R10, 0x1, P5 ;  /* 0x000000210421c211 */ /* 0x000fca00028f0c0a */
[----:B------:R3:W4:Y:S01]  /*3b60*/  @!P4 LDG.E.128 R24, desc[UR40][R32.64] ;  /* 0x000000282018c981 */ /* 0x000722000c1e1d00 */
        /* <DEDUP_REMOVED lines=13> */
[----:B---3--:R-:W-:Y:S02]  /*3c40*/  IMAD.MOV.U32 R32, RZ, RZ, R14 ;  /* 0x000000ffff207224 */ /* 0x008fe400078e000e */
[----:B------:R-:W-:-:S03]  /*3c50*/  IMAD.MOV.U32 R33, RZ, RZ, R15 ;  /* 0x000000ffff217224 */ /* 0x000fc600078e000f */
[----:B------:R-:W-:Y:S02]  /*3c60*/  PRMT R124, R32, 0x7610, R124 ;  /* 0x00007610207c7816 */ /* 0x000fe4000000007c */
[----:B------:R-:W-:Y:S01]  /*3c70*/  PRMT R108, R108, 0x5410, R33 ;  /* 0x000054106c6c7816 */ /* 0x000fe20000000021 */
[----:B----4-:R-:W-:Y:S02]  /*3c80*/  IMAD.MOV.U32 R32, RZ, RZ, R26 ;  /* 0x000000ffff207224 */ /* 0x010fe400078e001a */
[----:B------:R-:W-:Y:S02]  /*3c90*/  IMAD.MOV.U32 R33, RZ, RZ, R27 ;  /* 0x000000ffff217224 */ /* 0x000fe400078e001b */
[----:B0-----:R-:W-:Y:S02]  /*3ca0*/  IMAD.MOV.U32 R34, RZ, RZ, R24 ;  /* 0x000000ffff227224 */ /* 0x001fe400078e0018 */
[----:B------:R-:W-:Y:S02]  /*3cb0*/  IMAD.MOV.U32 R35, RZ, RZ, R25 ;  /* 0x000000ffff237224 */ /* 0x000fe400078e0019 */
[----:B------:R-:W-:Y:S01]  /*3cc0*/  IMAD.MOV.U32 R38, RZ, RZ, R12 ;  /* 0x000000ffff267224 */ /* 0x000fe200078e000c */
[----:B------:R-:W-:-:S02]  /*3cd0*/  PRMT R132, R32, 0x7610, R132 ;  /* 0x0000761020847816 */ /* 0x000fc40000000084 */
[----:B------:R-:W-:Y:S01]  /*3ce0*/  PRMT R133, R33, 0x7610, R133 ;  /* 0x0000761021857816 */ /* 0x000fe20000000085 */
[----:B--2---:R-:W-:Y:S01]  /*3cf0*/  IMAD.MOV.U32 R32, RZ, RZ, R10 ;  /* 0x000000ffff207224 */ /* 0x004fe200078e000a */
        /* <DEDUP_REMOVED lines=22> */
.L_x_10995:
        /* <DEDUP_REMOVED lines=9> */
.L_x_11219:
[----:B------:R-:W-:Y:S05]  /*3ef0*/  BSYNC B1 ;  /* 0x0000000000017941 */ /* 0x000fea0003800000 */
.L_x_10996:
        /* <DEDUP_REMOVED lines=116> */
.L_x_11001:
[----:B------:R-:W-:Y:S05]  /*4640*/  BSYNC B2 ;  /* 0x0000000000027941 */ /* 0x000fea0003800000 */
.L_x_11000:
        /* <DEDUP_REMOVED lines=12> */
.L_x_10999:
[----:B------:R-:W-:Y:S05]  /*4710*/  BSYNC B1 ;  /* 0x0000000000017941 */ /* 0x000fea0003800000 */
.L_x_10998:
        /* <DEDUP_REMOVED lines=11> */
[----:B------:R-:W-:Y:S01]  /*47d0*/  LEA.HI.X R33, R12, R99, R13, 0x1, P5 ;  /* 0x000000630c217211 */ /* 0x000fe200028f0c0d */
[----:B------:R-:W-:Y:S01]  /*47e0*/  IMAD R13, R2, 0x1800, R65 ;  /* 0x00001800020d7824 */ /* 0x000fe200078e0241 */
[----:B------:R-:W-:-:S03]  /*47f0*/  SHF.R.S32.HI R12, RZ, 0x1f, R111 ;  /* 0x0000001fff0c7819 */ /* 0x000fc6000001146f */
[----:B------:R-:W-:Y:S01]  /*4800*/  IMAD R13, R13, 0x2, R18 ;  /* 0x000000020d0d7824 */ /* 0x000fe200078e0212 */
[----:B------:R-:W-:-:S04]  /*4810*/  LEA.HI R111, R12, R111, RZ, 0x4 ;  /* 0x0000006f0c6f7211 */ /* 0x000fc800078f20ff */
[----:B------:R-:W-:-:S05]  /*4820*/  LEA.HI.SX32 R35, R111, R68, 0x1c ;  /* 0x000000446f237211 */ /* 0x000fca00078fe2ff */
[----:B------:R-:W-:-:S05]  /*4830*/  IMAD.SHL.U32 R35, R35, 0x8, RZ ;  /* 0x0000000823237824 */ /* 0x000fca00078e00ff */
[----:B------:R-:W-:-:S04]  /*4840*/  LOP3.LUT R12, R203, 0x38, R35, 0xf8, !PT ;  /* 0x00000038cb0c7812 */ /* 0x000fc800078ef823 */
[----:B------:R-:W-:-:S05]  /*4850*/  LOP3.LUT R12, R12, R237, RZ, 0x3c, !PT ;  /* 0x000000ed0c0c7212 */ /* 0x000fca00078e3cff */
[----:B------:R-:W-:-:S04]  /*4860*/  IMAD.IADD R15, R211, 0x1, R12 ;  /* 0x00000001d30f7824 */ /* 0x000fc800078e020c */
        /* <DEDUP_REMOVED lines=29> */
[----:B------:R-:W-:Y:S01]  /*4a40*/  LOP3.LUT R113, R113, 0xffff0000, RZ, 0xc0, !PT ;  /* 0xffff000071717812 */ /* 0x000fe200078ec0ff */
[----:B------:R-:W-:Y:S01]  /*4a50*/  IMAD.U32 R5, R110, 0x10000, RZ ;  /* 0x000100006e057824 */ /* 0x000fe200078e00ff */
[----:B------:R-:W-:Y:S01]  /*4a60*/  SHF.R.U64 R111, R8, 0x10, R9 ;  /* 0x00000010086f7819 */ /* 0x000fe20000001209 */
        /* <DEDUP_REMOVED lines=65> */
.L_x_11003:
[----:B------:R-:W-:Y:S05]  /*4e80*/  BSYNC B1 ;  /* 0x0000000000017941 */ /* 0x000fea0003800000 */
.L_x_11002:
        /* <DEDUP_REMOVED lines=10> */
.L_x_10971:
[----:B------:R-:W-:-:S06]  /*4f30*/  UISETP.NE.AND UP0, UPT, UR44, 0x3, UPT ;  /* 0x000000032c00788c */ /* 0x000fcc000bf05270 */
[----:B------:R-:W-:-:S13]  /*4f40*/  PLOP3.LUT P3, PT, PT, PT, UP0, 0x80, 0x0 ;  /* 0x000000000000781c */ /* 0x000fda0003f6f008 */
[----:B------:R-:W-:Y:S05]  /*4f50*/  @!P3 BRA `(.L_x_11004) ;  /* 0x000000000004b947 */ /* 0x000fea0003800000 */
[----:B------:R-:W-:Y:S01]  /*4f60*/  BPT.TRAP 0x1 ;  /* 0x000000040000795c */ /* 0x000fe20000300000 */
.L_x_11004:
[----:B------:R-:W-:Y:S01]  /*4f70*/  IMAD R88, R2, 0x8, R18 ;  /* 0x0000000802587824 */ /* 0x000fe200078e0212 */
[----:B------:R-:W-:Y:S01]  /*4f80*/  SHF.L.U32 R101, R200, 0x1f, RZ ;  /* 0x0000001fc8657819 */ /* 0x000fe200000006ff */
[----:B------:R-:W-:Y:S01]  /*4f90*/  IMAD R100, R59, -0x60, R60 ;  /* 0xffffffa03b647824 */ /* 0x000fe200078e023c */
[----:B------:R-:W-:Y:S02]  /*4fa0*/  BSSY B1, `(.L_x_11005) ;  /* 0x0000004000017945 */ /* 0x000fe40003800000 */
[----:B------:R-:W0:Y:S02]  /*4fb0*/  SYNCS.PHASECHK.TRANS64.TRYWAIT P4, [R88+URZ+0x22890], R101 ;  /* 0x02289065580075a7 */ /* 0x000e24000808017f */
[----:B------:R-:W-:Y:S01]  /*4fc0*/  VIMNMX R100, R100, 0x60, PT ;  /* 0x0000006064647848 */ /* 0x000fe20003fe0100 */
[----:B0-----:R-:W-:Y:S06]  /*4fd0*/  @!P4 BRA `(.L_x_11006) ;  /* 0x0000013000dcc947 */ /* 0x001fec0003800000 */
.L_x_11220:
[----:B------:R-:W-:Y:S05]  /*4fe0*/  BSYNC B1 ;  /* 0x0000000000017941 */ /* 0x000fea0003800000 */
.L_x_11005:
        /* <DEDUP_REMOVED lines=8> */
.L_x_11008:
[----:B------:R-:W-:Y:S05]  /*5070*/  BSYNC B1 ;  /* 0x0000000000017941 */ /* 0x000fea0003800000 */
.L_x_11007:
[----:B------:R-:W-:Y:S05]  /*5080*/  @P4 BRA `(.L_x_10988) ;  /* 0x0000000000104947 */ /* 0x000fea0003800000 */
[----:B-1----:R-:W1:Y:S04]  /*5090*/  @!P1 LDS.128 R4, [R106+0x2000] ;  /* 0x002000006a049984 */ /* 0x002e680000000c00 */
[----:B------:R-:W2:Y:S04]  /*50a0*/  @!P2 LDS.128 R8, [R102+0x2000] ;  /* 0x002000006608a984 */ /* 0x000ea80000000c00 */
[----:B-1----:R3:W-:Y:S04]  /*50b0*/  @!P1 STG.E.128 desc[UR40][R12.64], R4 ;  /* 0x000000040c009986 */ /* 0x0027e8000c101d28 */
[----:B--2---:R3:W-:Y:S02]  /*50c0*/  @!P2 STG.E.128 desc[UR40][R12.64+0x40], R8 ;  /* 0x000040080c00a986 */ /* 0x0047e4000c101d28 */
.L_x_10988:
[----:B------:R-:W-:Y:S05]  /*50d0*/  BSYNC B0 ;  /* 0x0000000000007941 */ /* 0x000fea0003800000 */
.L_x_10970:
        /* <DEDUP_REMOVED lines=17> */
.L_x_11010:
[----:B------:R-:W-:Y:S05]  /*51f0*/  BSYNC B0 ;  /* 0x0000000000007941 */ /* 0x000fea0003800000 */
.L_x_11009:
[----:B------:R-:W2:Y:S01]  /*5200*/  SYNCS.PHASECHK.TRANS64.TRYWAIT P3, [R88+URZ+0x228b0], R101 ;  /* 0x0228b065580075a7 */ /* 0x000ea2000806017f */
[----:B------:R-:W-:Y:S01]  /*5210*/  ULDC UR45, c[0x0][0x310] ;  /* 0x0000c400002d7ab9 */ /* 0x000fe20000000800 */
[----:B------:R-:W-:Y:S01]  /*5220*/  ULDC.64 UR42, c[0x0][0x318] ;  /* 0x0000c600002a7ab9 */ /* 0x000fe20000000a00 */
[----:B------:R-:W-:Y:S01]  /*5230*/  ULDC.64 UR38, c[0x0][0x308] ;  /* 0x0000c20000267ab9 */ /* 0x000fe20000000a00 */
[----:B------:R-:W-:Y:S01]  /*5240*/  BSSY B0, `(.L_x_11011) ;  /* 0x0000003000007945 */ /* 0x000fe20003800000 */
[----:B-1----:R-:W-:-:S03]  /*5250*/  IMAD R4, R2, 0x6000, R77 ;  /* 0x0000600002047824 */ /* 0x002fc600078e024d */
[----:B--2---:R-:W-:Y:S05]  /*5260*/  @!P3 BRA `(.L_x_11012) ;  /* 0x00000130004cb947 */ /* 0x004fea0003800000 */
.L_x_11221:
[----:B------:R-:W-:Y:S05]  /*5270*/  BSYNC B0 ;  /* 0x0000000000007941 */ /* 0x000fea0003800000 */
.L_x_11011:
        /* <DEDUP_REMOVED lines=39> */
.L_x_11014:
[----:B------:R-:W-:Y:S05]  /*54f0*/  BSYNC B0 ;  /* 0x0000000000007941 */ /* 0x000fea0003800000 */
.L_x_11013:
        /* <DEDUP_REMOVED lines=37> */
.L_x_11016:
[----:B------:R-:W-:Y:S05]  /*5750*/  BSYNC B0 ;  /* 0x0000000000007941 */ /* 0x000fea0003800000 */
.L_x_11015:
        /* <DEDUP_REMOVED lines=22> */
.L_x_10965:
[----:B------:R-:W-:Y:S01]  /*58c0*/  ISETP.GE.AND P2, PT, R177, 0x1, PT ;  /* 0x00000001b100780c */ /* 0x000fe20003f46270 */
[----:B------:R-:W-:Y:S01]  /*58d0*/  IMAD.MOV.U32 R3, RZ, RZ, RZ ;  /* 0x000000ffff037224 */ /* 0x000fe200078e00ff */
[----:B------:R-:W-:Y:S02]  /*58e0*/  PLOP3.LUT P1, PT, PT, PT, PT, 0x80, 0x0 ;  /* 0x000000000000781c */ /* 0x000fe40003f2f070 */
[----:B------:R-:W-:Y:S01]  /*58f0*/  CS2R R4, SRZ ;  /* 0x0000000000047805 */ /* 0x000fe2000001ff00 */
[----:B------:R-:W-:Y:S01]  /*5900*/  IMAD.MOV.U32 R0, RZ, RZ, RZ ;  /* 0x000000ffff007224 */ /* 0x000fe200078e00ff */
        /* <DEDUP_REMOVED lines=25> */
[----:B----4-:R-:W-:Y:S02]  /*5aa0*/  CS2R R88, SRZ ;  /* 0x0000000000587805 */ /* 0x010fe4000001ff00 */
        /* <DEDUP_REMOVED lines=32> */
[----:B--2---:R-:W-:-:S02]  /*5cb0*/  CS2R R34, SRZ ;  /* 0x0000000000227805 */ /* 0x004fc4000001ff00 */
[----:B------:R-:W-:Y:S02]  /*5cc0*/  CS2R R36, SRZ ;  /* 0x0000000000247805 */ /* 0x000fe4000001ff00 */
[----:B---3--:R-:W-:Y:S02]  /*5cd0*/  CS2R R32, SRZ ;  /* 0x0000000000207805 */ /* 0x008fe4000001ff00 */
[----:B------:R-:W-:Y:S02]  /*5ce0*/  CS2R R26, SRZ ;  /* 0x00000000001a7805 */ /* 0x000fe4000001ff00 */
[----:B------:R-:W-:Y:S01]  /*5cf0*/  CS2R R28, SRZ ;  /* 0x00000000001c7805 */ /* 0x000fe2000001ff00 */
[----:B------:R-:W-:Y:S06]  /*5d00*/  @P0 BRA `(.L_x_11018) ;  /* 0x00000000000c0947 */ /* 0x000fec0003800000 */
[----:B------:R-:W0:Y:S01]  /*5d10*/  FENCE.VIEW.ASYNC.G ;  /* 0x00000000000073c6 */ /* 0x000e220000000100 */
[----:B------:R-:W-:Y:S05]  /*5d20*/  WARPSYNC.ALL ;  /* 0x0000000000007948 */ /* 0x000fea0003800000 */
[----:B0-----:R-:W-:Y:S06]  /*5d30*/  BAR.ARV 0xc, 0x120 ;  /* 0x0304800000007b1d */ /* 0x001fec0000002000 */
.L_x_11018:
[----:B------:R-:W-:Y:S01]  /*5d40*/  CS2R R24, SRZ ;  /* 0x0000000000187805 */ /* 0x000fe2000001ff00 */
[----:B------:R-:W-:Y:S06]  /*5d50*/  @!P2 BRA `(.L_x_11019) ;  /* 0x000000a00024a947 */ /* 0x000fec0003800000 */
[----:B------:R-:W-:-:S03]  /*5d60*/  UMOV UR4, 0xffffffff ;  /* 0xffffffff00047882 */ /* 0x000fc60000000000 */
[----:B------:R-:W-:Y:S05]  /*5d70*/  BRA.DIV UR4, `(.L_x_11020) ;  /* 0x00000126049c7947 */ /* 0x000fea000b800000 */
[----:B------:R0:W1:Y:S02]  /*5d80*/  SHFL.IDX PT, R14, R235, RZ, 0x1f ;  /* 0x00001fffeb0e7589 */ /* 0x00006400000e0000 */
.L_x_11224:
        /* <DEDUP_REMOVED lines=26> */
.L_x_11022:
[----:B------:R-:W-:Y:S05]  /*5f30*/  BSYNC B6 ;  /* 0x0000000000067941 */ /* 0x000fea0003800000 */
.L_x_11021:
        /* <DEDUP_REMOVED lines=12> */
.L_x_11026:
[----:B--2---:R2:W3:Y:S02]  /*6000*/  SYNCS.PHASECHK.TRANS64.TRYWAIT P0, [R18+URZ+0x22800], R3 ;  /* 0x02280003120075a7 */ /* 0x0044e4000800017f */
[----:B---3--:R-:W-:Y:S05]  /*6010*/  @!P0 NANOSLEEP.SYNCS 0x989680 ;  /* 0x009896800000895d */ /* 0x008fea0003900000 */
[----:B------:R-:W3:Y:S02]  /*6020*/  @!P0 SYNCS.PHASECHK.TRANS64 P0, [R18+URZ+0x22800], R3 ;  /* 0x02280003120085a7 */ /* 0x000ee4000800007f */
[----:B---3--:R-:W-:Y:S05]  /*6030*/  @!P0 BRA `(.L_x_11026) ;  /* 0xfffffffc00f08947 */ /* 0x008fea000383ffff */
.L_x_11025:
[----:B------:R-:W-:Y:S05]  /*6040*/  BSYNC B0 ;  /* 0x0000000000007941 */ /* 0x000fea0003800000 */
.L_x_11024:
[----:B------:R-:W-:Y:S05]  /*6050*/  BRA `(.L_x_11027) ;  /* 0x0000002c00f47947 */ /* 0x000fea0003800000 */
.L_x_11023:
[----:B------:R-:W1:Y:S01]  /*6060*/  LDC.64 R14, c[0x0][0x3e8] ;  /* 0x0000fa00ff0e7b82 */ /* 0x000e620000000a00 */
[----:B-----5:R-:W-:Y:S01]  /*6070*/  SHF.R.S32.HI R3, RZ, 0x1f, R31 ;  /* 0x0000001fff037819 */ /* 0x020fe2000001141f */
[----:B------:R-:W-:Y:S01]  /*6080*/  IMAD.SHL.U32 R24, R232, 0x4, RZ ;  /* 0x00000004e8187824 */ /* 0x000fe200078e00ff */
[----:B------:R-:W-:Y:S01]  /*6090*/  LOP3.LUT P0, RZ, R26, 0x3ff, RZ, 0xc0, !PT ;  /* 0x000003ff1aff7812 */ /* 0x000fe2000780c0ff */
[----:B------:R-:W-:Y:S01]  /*60a0*/  IMAD.MOV.U32 R4, RZ, RZ, R16 ;  /* 0x000000ffff047224 */ /* 0x000fe200078e0010 */
[----:B------:R-:W-:Y:S01]  /*60b0*/  BSSY B6, `(.L_x_11028) ;  /* 0x0000031000067945 */ /* 0x000fe20003800000 */
[----:B------:R-:W-:Y:S01]  /*60c0*/  IMAD.MOV.U32 R5, RZ, RZ, R17 ;  /* 0x000000ffff057224 */ /* 0x000fe200078e0011 */
[----:B------:R-:W-:Y:S01]  /*60d0*/  SHF.R.S32.HI R25, RZ, 0x1f, R24 ;  /* 0x0000001fff197819 */ /* 0x000fe20000011418 */
[----:B------:R-:W2:Y:S01]  /*60e0*/  LDC.64 R12, c[0x0][0x3d8] ;  /* 0x0000f600ff0c7b82 */ /* 0x000ea20000000a00 */
[-C--:B-1----:R-:W-:Y:S01]  /*60f0*/  IMAD R6, R3, R14.reuse, RZ ;  /* 0x0000000e03067224 */ /* 0x082fe200078e02ff */
[----:B------:R-:W-:Y:S01]  /*6100*/  SHF.L.U64.HI R59, R14, 0x6, R15 ;  /* 0x000000060e3b7819 */ /* 0x000fe2000001020f */
[----:B------:R-:W-:-:S04]  /*6110*/  IMAD.WIDE.U32 R10, R19, R14, R4 ;  /* 0x0000000e130a7225 */ /* 0x000fc800078e0004 */
[----:B------:R-:W-:Y:S02]  /*6120*/  IMAD R28, R226, R14, RZ ;  /* 0x0000000ee21c7224 */ /* 0x000fe400078e02ff */
[-C--:B--2---:R-:W-:Y:S01]  /*6130*/  IMAD R0, R3, R12.reuse, RZ ;  /* 0x0000000c03007224 */ /* 0x084fe200078e02ff */
[----:B------:R-:W-:Y:S01]  /*6140*/  SHF.L.U64.HI R57, R12, 0x6, R13 ;  /* 0x000000060c397819 */ /* 0x000fe2000001020d */
[----:B------:R-:W-:-:S04]  /*6150*/  IMAD.WIDE.U32 R8, R19, R12, R4 ;  /* 0x0000000c13087225 */ /* 0x000fc800078e0004 */
[C---:B------:R-:W-:Y:S02]  /*6160*/  IMAD R49, R31.reuse, R15, R6 ;  /* 0x0000000f1f317224 */ /* 0x040fe400078e0206 */
[----:B------:R-:W-:-:S04]  /*6170*/  IMAD.WIDE.U32 R42, R31, R14, RZ ;  /* 0x0000000e1f2a7225 */ /* 0x000fc800078e00ff */
[-C--:B------:R-:W-:Y:S02]  /*6180*/  IMAD R20, R226, R12.reuse, RZ ;  /* 0x0000000ce2147224 */ /* 0x080fe400078e02ff */
[----:B------:R-:W-:-:S04]  /*6190*/  IMAD.WIDE.U32 R44, R31, R12, RZ ;  /* 0x0000000c1f2c7225 */ /* 0x000fc800078e00ff */
[----:B------:R-:W-:Y:S01]  /*61a0*/  IMAD R47, R31, R13, R0 ;  /* 0x0000000d1f2f7224 */ /* 0x000fe200078e0200 */
[----:B------:R-:W-:Y:S01]  /*61b0*/  IADD3 R26, P3, R8, R44, RZ ;  /* 0x0000002c081a7210 */ /* 0x000fe20007f7e0ff */
[----:B------:R-:W-:-:S04]  /*61c0*/  IMAD.WIDE.U32 R4, R19, R12, R24 ;  /* 0x0000000c13047225 */ /* 0x000fc800078e0018 */
[----:B------:R-:W-:Y:S01]  /*61d0*/  IMAD.WIDE.U32 R6, R19, R14, R24 ;  /* 0x0000000e13067225 */ /* 0x000fe200078e0018 */
[----:B------:R-:W-:-:S03]  /*61e0*/  IADD3 R46, P1, R4, R44, RZ ;  /* 0x0000002c042e7210 */ /* 0x000fc60007f3e0ff */
[----:B------:R-:W-:Y:S01]  /*61f0*/  IMAD R51, R19, R15, R28 ;  /* 0x0000000f13337224 */ /* 0x000fe200078e021c */
[-C--:B------:R-:W-:Y:S01]  /*6200*/  IADD3 R28, P4, R10, R42.reuse, RZ ;  /* 0x0000002a0a1c7210 */ /* 0x080fe20007f9e0ff */
        /* <DEDUP_REMOVED lines=27> */
.L_x_11029:
[----:B------:R-:W-:Y:S05]  /*63c0*/  BSYNC B6 ;  /* 0x0000000000067941 */ /* 0x000fea0003800000 */
.L_x_11028:
[----:B------:R-:W1:Y:S01]  /*63d0*/  LDC.64 R6, c[0x0][0x3d8] ;  /* 0x0000f600ff067b82 */ /* 0x000e620000000a00 */
[----:B------:R-:W-:Y:S01]  /*63e0*/  SHF.R.S32.HI R3, RZ, 0x1f, R205 ;  /* 0x0000001fff037819 */ /* 0x000fe200000114cd */
[----:B------:R-:W-:Y:S01]  /*63f0*/  ULDC.U8 UR4, c[0x0][0x3f0] ;  /* 0x0000fc0000047ab9 */ /* 0x000fe20000000000 */
[----:B------:R-:W-:Y:S01]  /*6400*/  BSSY B0, `(.L_x_11030) ;  /* 0x00002ba000007945 */ /* 0x000fe20003800000 */
[----:B------:R-:W-:-:S04]  /*6410*/  ISETP.NE.AND P0, PT, RZ, UR4, PT ;  /* 0x00000004ff007c0c */ /* 0x000fc8000bf05270 */
[----:B------:R-:W2:Y:S01]  /*6420*/  LDC.64 R4, c[0x0][0x3e8] ;  /* 0x0000fa00ff047b82 */ /* 0x000ea20000000a00 */
[-C--:B-1----:R-:W-:Y:S02]  /*6430*/  IMAD R0, R3, R6.reuse, RZ ;  /* 0x0000000603007224 */ /* 0x082fe400078e02ff */
[----:B------:R-:W-:-:S04]  /*6440*/  IMAD.WIDE.U32 R8, R205, R6, RZ ;  /* 0x00000006cd087225 */ /* 0x000fc800078e00ff */
[----:B------:R-:W-:Y:S02]  /*6450*/  IMAD.SHL.U32 R53, R8, 0x80, RZ ;  /* 0x0000008008357824 */ /* 0x000fe400078e00ff */
[-C--:B--2---:R-:W-:Y:S02]  /*6460*/  IMAD R12, R3, R4.reuse, RZ ;  /* 0x00000004030c7224 */ /* 0x084fe400078e02ff */
        /* <DEDUP_REMOVED lines=58> */
.L_x_11033:
[----:B------:R-:W-:Y:S05]  /*6810*/  BSYNC B1 ;  /* 0x0000000000017941 */ /* 0x000fea0003800000 */
.L_x_11032:
[----:B------:R-:W-:Y:S04]  /*6820*/  BSSY B1, `(.L_x_11034) ;  /* 0x0000018000017945 */ /* 0x000fe80003800000 */
[----:B------:R-:W-:Y:S05]  /*6830*/  @P1 BRA `(.L_x_11035) ;  /* 0x0000000000581947 */ /* 0x000fea0003800000 */
[----:B------:R-:W-:Y:S01]  /*6840*/  IADD3 R0, P4, P5, R50, R60, R55 ;  /* 0x0000003c32007210 */ /* 0x000fe20007d9e037 */
[----:B-1----:R-:W-:Y:S01]  /*6850*/  VIADD R14, R24, 0x10 ;  /* 0x00000010180e7836 */ /* 0x002fe20000000000 */
        /* <DEDUP_REMOVED lines=20> */
.L_x_11035:
[----:B------:R-:W-:Y:S05]  /*69a0*/  BSYNC B1 ;  /* 0x0000000000017941 */ /* 0x000fea0003800000 */
.L_x_11034:
[----:B------:R-:W-:Y:S01]  /*69b0*/  IMAD.WIDE.U32 R10, R3, R6, R10 ;  /* 0x00000006030a7225 */ /* 0x000fe200078e000a */
[----:B------:R-:W-:Y:S01]  /*69c0*/  LEA.HI R0, R225, R225, RZ, 0x1 ;  /* 0x000000e1e1007211 */ /* 0x000fe200078f08ff */
[----:B------:R-:W-:Y:S01]  /*69d0*/  ULDC.64 UR4, c[0x0][0x3c8] ;  /* 0x0000f20000047ab9 */ /* 0x000fe20000000a00 */
[----:B------:R-:W-:Y:S01]  /*69e0*/  ULDC.64 UR6, c[0x0][0x3e0] ;  /* 0x0000f80000067ab9 */ /* 0x000fe20000000a00 */
[----:B------:R-:W-:-:S04]  /*69f0*/  IMAD.WIDE.U32 R12, R3, R4, R12 ;  /* 0x00000004030c7225 */ /* 0x000fc800078e000c */
[C---:B------:R-:W-:Y:S02]  /*6a00*/  IMAD R6, R41.reuse, R6, RZ ;  /* 0x0000000629067224 */ /* 0x040fe400078e02ff */
[----:B------:R-:W-:Y:S02]  /*6a10*/  IMAD R4, R41, R4, RZ ;  /* 0x0000000429047224 */ /* 0x000fe400078e02ff */
[----:B-12---:R-:W-:Y:S02]  /*6a20*/  IMAD.SHL.U32 R14, R230, 0x40, RZ ;  /* 0x00000040e60e7824 */ /* 0x006fe400078e00ff */
[C---:B------:R-:W-:Y:S01]  /*6a30*/  IMAD R7, R3.reuse, R7, R6 ;  /* 0x0000000703077224 */ /* 0x040fe200078e0206 */
[----:B------:R-:W-:Y:S01]  /*6a40*/  LOP3.LUT R6, R0, 0xfffffffe, RZ, 0xc0, !PT ;  /* 0xfffffffe00067812 */ /* 0x000fe200078ec0ff */
[----:B------:R-:W-:Y:S01]  /*6a50*/  IMAD R3, R3, R5, R4 ;  /* 0x0000000503037224 */ /* 0x000fe200078e0204 */
[----:B------:R-:W-:Y:S01]  /*6a60*/  LOP3.LUT R15, R14, 0x1c0, RZ, 0xc0, !PT ;  /* 0x000001c00e0f7812 */ /* 0x000fe200078ec0ff */
[----:B------:R-:W-:Y:S01]  /*6a70*/  IMAD.IADD R5, R11, 0x1, R7 ;  /* 0x000000010b057824 */ /* 0x000fe200078e0207 */
[----:B------:R-:W-:Y:S01]  /*6a80*/  LEA R4, P2, R10, UR4, 0x1 ;  /* 0x000000040a047c11 */ /* 0x000fe2000f8408ff */
        /* <DEDUP_REMOVED lines=11> */
.L_x_11227:
[----:B------:R-:W-:-:S03]  /*6b40*/  UMOV UR4, 0xffffffff ;  /* 0xffffffff00047882 */ /* 0x000fc60000000000 */
[----:B------:R-:W-:Y:S05]  /*6b50*/  BRA.DIV UR4, `(.L_x_11037) ;  /* 0x0000011a04747947 */ /* 0x000fea000b800000 */
.L_x_11230:
[----:B------:R-:W-:-:S03]  /*6b60*/  UMOV UR4, 0xffffffff ;  /* 0xffffffff00047882 */ /* 0x000fc60000000000 */
[----:B------:R-:W-:Y:S05]  /*6b70*/  BRA.DIV UR4, `(.L_x_11038) ;  /* 0x0000011a04947947 */ /* 0x000fea000b800000 */
.L_x_11233:
[----:B------:R-:W-:-:S03]  /*6b80*/  UMOV UR4, 0xffffffff ;  /* 0xffffffff00047882 */ /* 0x000fc60000000000 */
[----:B------:R-:W-:Y:S05]  /*6b90*/  BRA.DIV UR4, `(.L_x_11039) ;  /* 0x0000011a04b47947 */ /* 0x000fea000b800000 */
.L_x_11236:
[----:B------:R-:W-:-:S03]  /*6ba0*/  UMOV UR4, 0xffffffff ;  /* 0xffffffff00047882 */ /* 0x000fc60000000000 */
[----:B------:R-:W-:Y:S05]  /*6bb0*/  BRA.DIV UR4, `(.L_x_11040) ;  /* 0x0000011a04d47947 */ /* 0x000fea000b800000 */
.L_x_11239:
[----:B------:R-:W-:-:S03]  /*6bc0*/  UMOV UR4, 0xffffffff ;  /* 0xffffffff00047882 */ /* 0x000fc60000000000 */
[----:B------:R-:W-:Y:S05]  /*6bd0*/  BRA.DIV UR4, `(.L_x_11041) ;  /* 0x0000011a04f47947 */ /* 0x000fea000b800000 */
.L_x_11242:
[----:B------:R-:W-:-:S03]  /*6be0*/  UMOV UR4, 0xffffffff ;  /* 0xffffffff00047882 */ /* 0x000fc60000000000 */
[----:B------:R-:W-:Y:S05]  /*6bf0*/  BRA.DIV UR4, `(.L_x_11042) ;  /* 0x0000011e04147947 */ /* 0x000fea000b800000 */
.L_x_11245:
[----:B------:R-:W-:-:S03]  /*6c00*/  UMOV UR4, 0xffffffff ;  /* 0xffffffff00047882 */ /* 0x000fc60000000000 */
[----:B------:R-:W-:Y:S05]  /*6c10*/  BRA.DIV UR4, `(.L_x_11043) ;  /* 0x0000011e04347947 */ /* 0x000fea000b800000 */
.L_x_11248:
[----:B------:R-:W1:Y:S01]  /*6c20*/  SYNCS.PHASECHK.TRANS64.TRYWAIT P2, [R18+URZ+0x22800], R7 ;  /* 0x02280007120075a7 */ /* 0x000e62000804017f */
        /* <DEDUP_REMOVED lines=35> */
[----:B-1----:R-:W-:Y:S06]  /*6e60*/  @!P2 BRA `(.L_x_11045) ;  /* 0x0000011800c8a947 */ /* 0x002fec0003800000 */
.L_x_11249:
[----:B------:R-:W-:Y:S05]  /*6e70*/  BSYNC B1 ;  /* 0x0000000000017941 */ /* 0x000fea0003800000 */
.L_x_11044:
[----:B------:R-:W-:Y:S01]  /*6e80*/  BSSY B1, `(.L_x_11046) ;  /* 0x0000068000017945 */ /* 0x000fe20003800000 */
[----:B------:R-:W-:Y:S02]  /*6e90*/  PRMT R46, R4, 0x7610, R46 ;  /* 0x00007610042e7816 */ /* 0x000fe4000000002e */
[----:B------:R-:W-:Y:S01]  /*6ea0*/  PRMT R48, R48, 0x5410, R5 ;  /* 0x0000541030307816 */ /* 0x000fe20000000005 */
[----:B------:R-:W-:Y:S06]  /*6eb0*/  @P0 BRA `(.L_x_11047) ;  /* 0x0000000400900947 */ /* 0x000fec0003800000 */
[----:B------:R-:W2:Y:S01]  /*6ec0*/  LDC R5, c[0x0][0x3d4] ;  /* 0x0000f500ff057b82 */ /* 0x000ea20000000800 */
[C---:B------:R-:W-:Y:S01]  /*6ed0*/  VIADD R4, R24.reuse, 0x10 ;  /* 0x0000001018047836 */ /* 0x040fe20000000000 */
[----:B------:R-:W-:Y:S01]  /*6ee0*/  BSSY B2, `(.L_x_11048) ;  /* 0x0000032000027945 */ /* 0x000fe20003800000 */
[----:B--2---:R-:W-:-:S03]  /*6ef0*/  ISETP.GE.AND P0, PT, R24, R5, PT ;  /* 0x000000051800720c */ /* 0x004fc60003f06270 */
[----:B------:R-:W-:-:S10]  /*6f00*/  ISETP.GE.AND P2, PT, R4, R5, PT ;  /* 0x000000050400720c */ /* 0x000fd40003f46270 */
[----:B------:R-:W-:Y:S05]  /*6f10*/  @P0 BRA `(.L_x_11049) ;  /* 0x0000000000b80947 */ /* 0x000fea0003800000 */
[----:B-1----:R-:W1:Y:S01]  /*6f20*/  LDS.128 R4, [R3+0x18400] ;  /* 0x0184000003047984 */ /* 0x002e620000000c00 */
        /* <DEDUP_REMOVED lines=12> */
[C---:B-1----:R-:W-:Y:S01]  /*6ff0*/  LOP3.LUT R11, R6.reuse, 0xffff0000, RZ, 0xc0, !PT ;  /* 0xffff0000060b7812 */ /* 0x042fe200078ec0ff */
        /* <DEDUP_REMOVED lines=32> */
.L_x_11049:
[----:B------:R-:W-:Y:S05]  /*7200*/  BSYNC B2 ;  /* 0x0000000000027941 */ /* 0x000fea0003800000 */
.L_x_11048:
[----:B------:R-:W-:Y:S05]  /*7210*/  @P2 BRA `(.L_x_11047) ;  /* 0x0000000000b82947 */ /* 0x000fea0003800000 */
[----:B-12---:R-:W1:Y:S01]  /*7220*/  LDS.128 R4, [R0] ;  /* 0x0000000000047984 */ /* 0x006e620000000c00 */
        /* <DEDUP_REMOVED lines=45> */
.L_x_11047:
[----:B------:R-:W-:Y:S05]  /*7500*/  BSYNC B1 ;  /* 0x0000000000017941 */ /* 0x000fea0003800000 */
.L_x_11046:
        /* <DEDUP_REMOVED lines=53> */
.L_x_11052:
[----:B------:R-:W-:Y:S05]  /*7860*/  BSYNC B1 ;  /* 0x0000000000017941 */ /* 0x000fea0003800000 */
.L_x_11051:
[----:B------:R-:W-:Y:S05]  /*7870*/  @P1 BRA `(.L_x_11050) ;  /* 0x0000001400c81947 */ /* 0x000fea0003800000 */
[----:B-12---:R-:W1:Y:S01]  /*7880*/  LDS.128 R4, [R0+0x2000] ;  /* 0x0020000000047984 */ /* 0x006e620000000c00 */
        /* <DEDUP_REMOVED lines=46> */
.L_x_11031:
[----:B------:R-:W1:Y:S01]  /*7b70*/  LDC R21, c[0x0][0x3d4] ;  /* 0x0000f500ff157b82 */ /* 0x000e620000000800 */
[-C--:B------:R-:W-:Y:S01]  /*7b80*/  ISETP.GE.AND P0, PT, R218, R56.reuse, PT ;  /* 0x00000038da00720c */ /* 0x080fe20003f06270 */
[----:B------:R-:W-:Y:S01]  /*7b90*/  ULDC.64 UR4, c[0x0][0x3c8] ;  /* 0x0000f20000047ab9 */ /* 0x000fe20000000a00 */
[----:B------:R-:W-:Y:S01]  /*7ba0*/  ISETP.GE.AND P1, PT, R19, R56, PT ;  /* 0x000000381300720c */ /* 0x000fe20003f26270 */
[----:B------:R-:W-:Y:S01]  /*7bb0*/  ULDC.64 UR6, c[0x0][0x3e0] ;  /* 0x0000f80000067ab9 */ /* 0x000fe20000000a00 */
[----:B------:R-:W-:Y:S02]  /*7bc0*/  CS2R R32, SRZ ;  /* 0x0000000000207805 */ /* 0x000fe4000001ff00 */
[----:B------:R-:W-:Y:S02]  /*7bd0*/  CS2R R34, SRZ ;  /* 0x0000000000227805 */ /* 0x000fe4000001ff00 */
[CC--:B-1----:R-:W-:Y:S02]  /*7be0*/  ISETP.GE.OR P0, PT, R16.reuse, R21.reuse, P0 ;  /* 0x000000151000720c */ /* 0x0c2fe40000706670 */
[----:B------:R-:W-:-:S11]  /*7bf0*/  ISETP.GE.OR P1, PT, R16, R21, P1 ;  /* 0x000000151000720c */ /* 0x000fd60000f26670 */
[----:B------:R-:W1:Y:S01]  /*7c00*/  @!P0 LDC.64 R14, c[0x0][0x3c8] ;  /* 0x0000f200ff0e8b82 */ /* 0x000e620000000a00 */
[----:B------:R-:W-:Y:S02]  /*7c10*/  @!P0 IADD3 R13, P2, P3, R26, R58, R53 ;  /* 0x0000003a1a0d8210 */ /* 0x000fe40007b5e035 */
[----:B------:R-:W-:Y:S02]  /*7c20*/  @!P1 IADD3 R9, P5, R53, R26, RZ ;  /* 0x0000001a35099210 */ /* 0x000fe40007fbe0ff */
[----:B------:R-:W-:Y:S02]  /*7c30*/  @!P0 IADD3.X R20, R27, R57, R52, P2, P3 ;  /* 0x000000391b148210 */ /* 0x000fe400017e6434 */
[----:B------:R-:W-:Y:S01]  /*7c40*/  @!P0 IADD3 R0, P3, P4, R28, R60, R55 ;  /* 0x0000003c1c008210 */ /* 0x000fe20007c7e037 */
[----:B------:R-:W2:Y:S01]  /*7c50*/  @!P0 LDC.64 R30, c[0x0][0x3e0] ;  /* 0x0000f800ff1e8b82 */ /* 0x000ea20000000a00 */
[----:B------:R-:W-:Y:S01]  /*7c60*/  @!P1 IADD3 R11, P2, R55, R28, RZ ;  /* 0x0000001c370b9210 */ /* 0x000fe20007f5e0ff */
[----:B------:R-:W-:Y:S01]  /*7c70*/  @!P1 IMAD.X R10, R52, 0x1, R27, P5 ;  /* 0x00000001340a9824 */ /* 0x000fe200028e061b */
[----:B------:R-:W-:-:S02]  /*7c80*/  @!P0 IADD3.X R3, R29, R59, R54, P3, P4 ;  /* 0x0000003b1d038210 */ /* 0x000fc40001fe8436 */
[----:B------:R-:W-:Y:S01]  /*7c90*/  @!P1 LEA R8, P5, R9, UR4, 0x1 ;  /* 0x0000000409089c11 */ /* 0x000fe2000f8a08ff */
[----:B------:R-:W-:-:S03]  /*7ca0*/  @!P1 IMAD.X R24, R54, 0x1, R29, P2 ;  /* 0x0000000136189824 */ /* 0x000fc600010e061d */
[----:B------:R-:W-:Y:S02]  /*7cb0*/  @!P1 LEA.HI.X R9, R9, UR5, R10, 0x1, P5 ;  /* 0x0000000509099c11 */ /* 0x000fe4000a8f0c0a */
[----:B------:R-:W-:Y:S02]  /*7cc0*/  @!P1 LEA R10, P2, R11, UR6, 0x1 ;  /* 0x000000060b0a9c11 */ /* 0x000fe4000f8408ff */
[----:B-1----:R-:W-:Y:S02]  /*7cd0*/  @!P0 LEA R12, P3, R13, R14, 0x1 ;  /* 0x0000000e0d0c8211 */ /* 0x002fe400078608ff */
[----:B------:R-:W-:Y:S02]  /*7ce0*/  CS2R R26, SRZ ;  /* 0x00000000001a7805 */ /* 0x000fe4000001ff00 */
[----:B------:R-:W-:Y:S02]  /*7cf0*/  @!P1 LEA.HI.X R11, R11, UR7, R24, 0x1, P2 ;  /* 0x000000070b0b9c11 */ /* 0x000fe400090f0c18 */
[----:B------:R-:W-:-:S02]  /*7d00*/  CS2R R28, SRZ ;  /* 0x00000000001c7805 */ /* 0x000fc4000001ff00 */
[----:B------:R-:W-:Y:S01]  /*7d10*/  @!P0 LEA.HI.X R13, R13, R15, R20, 0x1, P3 ;  /* 0x0000000f0d0d8211 */ /* 0x000fe200018f0c14 */
[----:B------:R1:W5:Y:S01]  /*7d20*/  @!P1 LDG.E.128 R32, desc[UR40][R8.64] ;  /* 0x0000002808209981 */ /* 0x000362000c1e1d00 */
[----:B--2---:R-:W-:-:S04]  /*7d30*/  @!P0 LEA R14, P4, R0, R30, 0x1 ;  /* 0x0000001e000e8211 */ /* 0x004fc800078808ff */
[----:B------:R-:W-:Y:S02]  /*7d40*/  @!P0 LEA.HI.X R15, R0, R31, R3, 0x1, P4 ;  /* 0x0000001f000f8211 */ /* 0x000fe400020f0c03 */
[----:B------:R-:W2:Y:S01]  /*7d50*/  LDC R0, c[0x0][0x428] ;  /* 0x00010a00ff007b82 */ /* 0x000ea20000000800 */
[----:B------:R-:W-:Y:S02]  /*7d60*/  CS2R R24, SRZ ;  /* 0x0000000000187805 */ /* 0x000fe4000001ff00 */
[----:B------:R-:W-:-:S04]  /*7d70*/  CS2R R30, SRZ ;  /* 0x00000000001e7805 */ /* 0x000fc8000001ff00 */
[----:B------:R-:W5:Y:S04]  /*7d80*/  @!P0 LDG.E.128 R24, desc[UR40][R12.64] ;  /* 0x000000280c188981 */ /* 0x000f68000c1e1d00 */
[----:B------:R-:W5:Y:S01]  /*7d90*/  @!P0 LDG.E.128 R28, desc[UR40][R14.64] ;  /* 0x000000280e1c8981 */ /* 0x000f62000c1e1d00 */
[----:B--2---:R-:W-:-:S13]  /*7da0*/  ISETP.NE.AND P0, PT, R0, 0x1, PT ;  /* 0x000000010000780c */ /* 0x004fda0003f05270 */
[----:B------:R-:W2:Y:S08]  /*7db0*/  @P0 LDC R0, c[0x0][0x42c] ;  /* 0x00010b00ff000b82 */ /* 0x000eb00000000800 */
[----:B-1----:R-:W1:Y:S01]  /*7dc0*/  @P0 LDC R9, c[0x0][0x430] ;  /* 0x00010c00ff090b82 */ /* 0x002e620000000800 */
[----:B------:R-:W-:-:S04]  /*7dd0*/  IMAD R3, R205, 0x80, R19 ;  /* 0x00000080cd037824 */ /* 0x000fc800078e0213 */
[----:B------:R-:W-:Y:S01]  /*7de0*/  IMAD R3, R232, 0x40, R3 ;  /* 0x00000040e8037824 */ /* 0x000fe200078e0203 */
[----:B------:R-:W-:Y:S02]  /*7df0*/  CS2R R36, SRZ ;  /* 0x0000000000247805 */ /* 0x000fe4000001ff00 */
[----:B------:R-:W-:Y:S01]  /*7e00*/  CS2R R38, SRZ ;  /* 0x0000000000267805 */ /* 0x000fe2000001ff00 */
[----:B------:R-:W-:-:S05]  /*7e10*/  IMAD.MOV.U32 R8, RZ, RZ, R44 ;  /* 0x000000ffff087224 */ /* 0x000fca00078e002c */
[----:B------:R3:W5:Y:S01]  /*7e20*/  @!P1 LDG.E.128 R36, desc[UR40][R10.64] ;  /* 0x000000280a249981 */ /* 0x000762000c1e1d00 */
[----:B--2---:R-:W-:-:S05]  /*7e30*/  @P0 IMAD.HI.U32 R0, R3, R0, RZ ;  /* 0x0000000003000227 */ /* 0x004fca00078e00ff */
[----:B-1----:R-:W-:-:S04]  /*7e40*/  @P0 SHF.R.U32.HI R3, RZ, R9, R0 ;  /* 0x00000009ff030219 */ /* 0x002fc80000011600 */
[----:B------:R-:W-:Y:S01]  /*7e50*/  SHF.R.S32.HI R41, RZ, 0x1f, R3 ;  /* 0x0000001fff297819 */ /* 0x000fe20000011403 */
[----:B------:R-:W-:Y:S02]  /*7e60*/  IMAD.MOV.U32 R9, RZ, RZ, R47 ;  /* 0x000000ffff097224 */ /* 0x000fe400078e002f */
[----:B---3--:R-:W-:Y:S02]  /*7e70*/  IMAD.MOV.U32 R10, RZ, RZ, R42 ;  /* 0x000000ffff0a7224 */ /* 0x008fe400078e002a */
        /* <DEDUP_REMOVED lines=16> */
.L_x_11252:
[----:B------:R-:W-:-:S03]  /*7f80*/  UMOV UR4, 0xffffffff ;  /* 0xffffffff00047882 */ /* 0x000fc60000000000 */
[----:B------:R-:W-:Y:S05]  /*7f90*/  BRA.DIV UR4, `(.L_x_11054) ;  /* 0x0000010a04b87947 */ /* 0x000fea000b800000 */
.L_x_11255:
[----:B------:R-:W-:-:S03]  /*7fa0*/  UMOV UR4, 0xffffffff ;  /* 0xffffffff00047882 */ /* 0x000fc60000000000 */
[----:B------:R-:W-:Y:S05]  /*7fb0*/  BRA.DIV UR4, `(.L_x_11055) ;  /* 0x0000010a04d87947 */ /* 0x000fea000b800000 */
.L_x_11258:
[----:B------:R-:W-:-:S03]  /*7fc0*/  UMOV UR4, 0xffffffff ;  /* 0xffffffff00047882 */ /* 0x000fc60000000000 */
[----:B------:R-:W-:Y:S05]  /*7fd0*/  BRA.DIV UR4, `(.L_x_11056) ;  /* 0x0000010a04f87947 */ /* 0x000fea000b800000 */
.L_x_11261:
[----:B------:R-:W-:-:S03]  /*7fe0*/  UMOV UR4, 0xffffffff ;  /* 0xffffffff00047882 */ /* 0x000fc60000000000 */
[----:B------:R-:W-:Y:S05]  /*7ff0*/  BRA.DIV UR4, `(.L_x_11057) ;  /* 0x0000010e04187947 */ /* 0x000fea000b800000 */
.L_x_11264:
[----:B------:R-:W-:Y:S01]  /*8000*/  UMOV UR4, 0xffffffff ;  /* 0xffffffff00047882 */ /* 0x000fe20000000000 */
[----:B------:R-:W-:Y:S02]  /*8010*/  LOP3.LUT R6, R6, 0xfffffffe, RZ, 0xc0, !PT ;  /* 0xfffffffe06067812 */ /* 0x000fe400078ec0ff */
[----:B------:R-:W-:Y:S05]  /*8020*/  BRA.DIV UR4, `(.L_x_11058) ;  /* 0x0000010e04347947 */ /* 0x000fea000b800000 */
.L_x_11267:
[----:B------:R-:W-:Y:S01]  /*8030*/  UMOV UR4, 0xffffffff ;  /* 0xffffffff00047882 */ /* 0x000fe20000000000 */
[----:B------:R-:W-:Y:S02]  /*8040*/  IMAD.IADD R6, R225, 0x1, -R6 ;  /* 0x00000001e1067824 */ /* 0x000fe400078e0a06 */
[----:B------:R-:W-:Y:S05]  /*8050*/  BRA.DIV UR4, `(.L_x_11059) ;  /* 0x0000010e04507947 */ /* 0x000fea000b800000 */
.L_x_11270:
[----:B------:R-:W-:Y:S01]  /*8060*/  UMOV UR4, 0xffffffff ;  /* 0xffffffff00047882 */ /* 0x000fe20000000000 */
[----:B------:R-:W-:Y:S02]  /*8070*/  SHF.L.U32 R3, R6, 0x1f, RZ ;  /* 0x0000001f06037819 */ /* 0x000fe400000006ff */
[----:B------:R-:W-:Y:S05]  /*8080*/  BRA.DIV UR4, `(.L_x_11060) ;  /* 0x0000010e046c7947 */ /* 0x000fea000b800000 */
.L_x_11273:
[----:B------:R-:W1:Y:S01]  /*8090*/  SYNCS.PHASECHK.TRANS64.TRYWAIT P1, [R18+URZ+0x22800], R3 ;  /* 0x02280003120075a7 */ /* 0x000e62000802017f */
        /* <DEDUP_REMOVED lines=33> */
.L_x_11274:
[----:B------:R-:W-:Y:S05]  /*82b0*/  BSYNC B1 ;  /* 0x0000000000017941 */ /* 0x000fea0003800000 */
.L_x_11061:
        /* <DEDUP_REMOVED lines=12> */
[----:B-1----:R-:W-:Y:S02]  /*8380*/  LOP3.LUT R3, R0, R7, RZ, 0x3c, !PT ;  /* 0x0000000700037212 */ /* 0x002fe400078e3cff */
[----:B------:R-:W-:Y:S01]  /*8390*/  SHF.R.U64 R0, R36, 0x10, R37 ;  /* 0x0000001024007819 */ /* 0x000fe20000001225 */
[C---:B------:R-:W-:Y:S01]  /*83a0*/  IMAD R5, R210.reuse, 0x200, R5 ;  /* 0x00000200d2057824 */ /* 0x040fe200078e0205 */
[----:B------:R-:W-:Y:S01]  /*83b0*/  SHF.R.U32.HI R43, RZ, 0x10, R39 ;  /* 0x00000010ff2b7819 */ /* 0x000fe20000011627 */
[----:B------:R-:W-:Y:S01]  /*83c0*/  IMAD R3, R210, 0x200, R3 ;  /* 0x00000200d2037824 */ /* 0x000fe200078e0203 */
[----:B------:R-:W-:Y:S01]  /*83d0*/  PRMT R33, R15, 0x5432, R12 ;  /* 0x000054320f217816 */ /* 0x000fe2000000000c */
[----:B------:R-:W-:Y:S01]  /*83e0*/  IMAD R50, R5, 0x2, R18 ;  /* 0x0000000205327824 */ /* 0x000fe200078e0212 */
[----:B------:R-:W-:Y:S01]  /*83f0*/  PRMT R38, R13, 0x5432, R0 ;  /* 0x000054320d267816 */ /* 0x000fe20000000000 */
[----:B------:R-:W-:Y:S01]  /*8400*/  IMAD R49, R3, 0x2, R18 ;  /* 0x0000000203317824 */ /* 0x000fe200078e0212 */
[----:B------:R-:W-:-:S02]  /*8410*/  SHF.R.U64 R3, R34, 0x10, R35 ;  /* 0x0000001022037819 */ /* 0x000fc40000001223 */
[----:B------:R-:W1:Y:S01]  /*8420*/  LDS.128 R4, [R50+0x18400] ;  /* 0x0184000032047984 */ /* 0x000e620000000c00 */
[----:B------:R-:W-:Y:S01]  /*8430*/  SHF.R.U32.HI R35, RZ, 0x10, R35 ;  /* 0x00000010ff237819 */ /* 0x000fe20000011623 */
[----:B------:R-:W-:Y:S01]  /*8440*/  IMAD.U32 R39, R38, 0x10000, RZ ;  /* 0x0001000026277824 */ /* 0x000fe200078e00ff */
[----:B------:R-:W-:Y:S01]  /*8450*/  SHF.R.U32.HI R41, RZ, 0x10, R37 ;  /* 0x00000010ff297819 */ /* 0x000fe20000011625 */
[----:B------:R-:W2:Y:S01]  /*8460*/  LDS.128 R8, [R49+0x18400] ;  /* 0x0184000031087984 */ /* 0x000ea20000000c00 */
[----:B------:R-:W-:Y:S01]  /*8470*/  PRMT R37, R20, 0x5410, R35 ;  /* 0x0000541014257816 */ /* 0x000fe20000000023 */
[----:B------:R-:W-:Y:S01]  /*8480*/  IMAD.U32 R35, R33, 0x10000, RZ ;  /* 0x0001000021237824 */ /* 0x000fe200078e00ff */
[C---:B------:R-:W-:Y:S02]  /*8490*/  PRMT R42, R14.reuse, 0x5432, R42 ;  /* 0x000054320e2a7816 */ /* 0x040fe4000000002a */
[----:B------:R-:W-:Y:S02]  /*84a0*/  PRMT R43, R14, 0x5410, R43 ;  /* 0x000054100e2b7816 */ /* 0x000fe4000000002b */
[----:B------:R-:W-:-:S02]  /*84b0*/  LOP3.LUT R38, R38, 0xffff0000, RZ, 0xc0, !PT ;  /* 0xffff000026267812 */ /* 0x000fc400078ec0ff */
[----:B------:R-:W-:Y:S02]  /*84c0*/  PRMT R41, R13, 0x5410, R41 ;  /* 0x000054100d297816 */ /* 0x000fe40000000029 */
[----:B------:R-:W-:Y:S02]  /*84d0*/  PRMT R34, R20, 0x5432, R32 ;  /* 0x0000543214227816 */ /* 0x000fe40000000020 */
[----:B------:R-:W-:Y:S02]  /*84e0*/  PRMT R36, R15, 0x5410, R3 ;  /* 0x000054100f247816 */ /* 0x000fe40000000003 */
[----:B------:R-:W-:Y:S01]  /*84f0*/  LOP3.LUT R33, R33, 0xffff0000, RZ, 0xc0, !PT ;  /* 0xffff000021217812 */ /* 0x000fe200078ec0ff */
[C---:B-1----:R-:W-:Y:S01]  /*8500*/  IMAD.U32 R14, R4.reuse, 0x10000, RZ ;  /* 0x00010000040e7824 */ /* 0x042fe200078e00ff */
[----:B------:R-:W-:Y:S01]  /*8510*/  LOP3.LUT R4, R4, 0xffff0000, RZ, 0xc0, !PT ;  /* 0xffff000004047812 */ /* 0x000fe200078ec0ff */
[C---:B------:R-:W-:Y:S01]  /*8520*/  IMAD.U32 R15, R5.reuse, 0x10000, RZ ;  /* 0x00010000050f7824 */ /* 0x040fe200078e00ff */
[----:B------:R-:W-:Y:S01]  /*8530*/  LOP3.LUT R5, R5, 0xffff0000, RZ, 0xc0, !PT ;  /* 0xffff000005057812 */ /* 0x000fe200078ec0ff */
[----:B--2---:R-:W-:-:S02]  /*8540*/  IMAD.U32 R0, R8, 0x10000, RZ ;  /* 0x0001000008007824 */ /* 0x004fc400078e00ff */
        /* <DEDUP_REMOVED lines=65> */
.L_x_11064:
[----:B------:R-:W-:Y:S05]  /*8960*/  BSYNC B1 ;  /* 0x0000000000017941 */ /* 0x000fea0003800000 */
.L_x_11063:
[----:B------:R-:W-:Y:S01]  /*8970*/  PRMT R14, R57, 0x5410, R56 ;  /* 0x00005410390e7816 */ /* 0x000fe20000000038 */
[----:B------:R-:W-:Y:S06]  /*8980*/  @P0 BRA `(.L_x_11050) ;  /* 0x0000000400840947 */ /* 0x000fec0003800000 */
[----:B------:R-:W-:Y:S01]  /*8990*/  IMAD.IADD R0, R16, 0x1, R21 ;  /* 0x0000000110007824 */ /* 0x000fe200078e0215 */
[----:B--2---:R-:W2:Y:S01]  /*89a0*/  LDS.128 R8, [R234+0x18400] ;  /* 0x01840000ea087984 */ /* 0x004ea20000000c00 */
[----:B------:R-:W-:Y:S02]  /*89b0*/  SHF.R.U64 R13, R24, 0x10, R25 ;  /* 0x00000010180d7819 */ /* 0x000fe40000001219 */
[----:B------:R-:W-:Y:S02]  /*89c0*/  SHF.R.U64 R34, R30, 0x10, R31 ;  /* 0x000000101e227819 */ /* 0x000fe4000000121f */
[----:B------:R-:W-:Y:S02]  /*89d0*/  LOP3.LUT R0, R203, 0x38, R0, 0xf8, !PT ;  /* 0x00000038cb007812 */ /* 0x000fe400078ef800 */
[----:B------:R-:W-:Y:S02]  /*89e0*/  SHF.R.U32.HI R24, RZ, 0x10, R25 ;  /* 0x00000010ff187819 */ /* 0x000fe40000011619 */
[----:B------:R-:W-:-:S02]  /*89f0*/  LOP3.LUT R0, R0, R237, RZ, 0x3c, !PT ;  /* 0x000000ed00007212 */ /* 0x000fc400078e3cff */
[--C-:B------:R-:W-:Y:S02]  /*8a00*/  SHF.R.U64 R12, R26, 0x10, R27.reuse ;  /* 0x000000101a0c7819 */ /* 0x100fe4000000121b */
[----:B------:R-:W-:Y:S01]  /*8a10*/  SHF.R.U32.HI R26, RZ, 0x10, R27 ;  /* 0x00000010ff1a7819 */ /* 0x000fe2000001161b */
[----:B-1----:R-:W-:Y:S01]  /*8a20*/  IMAD.IADD R3, R211, 0x1, R0 ;  /* 0x00000001d3037824 */ /* 0x002fe200078e0200 */
[--C-:B------:R-:W-:Y:S02]  /*8a30*/  SHF.R.U64 R0, R28, 0x10, R29.reuse ;  /* 0x000000101c007819 */ /* 0x100fe4000000121d */
[----:B------:R-:W-:Y:S01]  /*8a40*/  SHF.R.U32.HI R32, RZ, 0x10, R29 ;  /* 0x00000010ff207819 */ /* 0x000fe2000001161d */
[----:B------:R-:W-:Y:S01]  /*8a50*/  IMAD R3, R3, 0x2, R18 ;  /* 0x0000000203037824 */ /* 0x000fe200078e0212 */
[C---:B------:R-:W-:Y:S02]  /*8a60*/  PRMT R30, R51.reuse, 0x5432, R0 ;  /* 0x00005432331e7816 */ /* 0x040fe40000000000 */
[----:B------:R-:W-:-:S02]  /*8a70*/  PRMT R25, R51, 0x5410, R13 ;  /* 0x0000541033197816 */ /* 0x000fc4000000000d */
[----:B------:R-:W1:Y:S01]  /*8a80*/  LDS.128 R4, [R3+0x18400] ;  /* 0x0184000003047984 */ /* 0x000e620000000c00 */
        /* <DEDUP_REMOVED lines=11> */
[----:B--2---:R-:W-:Y:S01]  /*8b40*/  IMAD.U32 R0, R8, 0x10000, RZ ;  /* 0x0001000008007824 */ /* 0x004fe200078e00ff */
[----:B------:R-:W-:Y:S01]  /*8b50*/  LOP3.LUT R32, R32, 0xffff0000, RZ, 0xc0, !PT ;  /* 0xffff000020207812 */ /* 0x000fe200078ec0ff */
[C---:B------:R-:W-:Y:S01]  /*8b60*/  IMAD.U32 R12, R9.reuse, 0x10000, RZ ;  /* 0x00010000090c7824 */ /* 0x040fe200078e00ff */
[----:B------:R-:W-:Y:S01]  /*8b70*/  LOP3.LUT R9, R9, 0xffff0000, RZ, 0xc0, !PT ;  /* 0xffff000009097812 */ /* 0x000fe200078ec0ff */
[----:B------:R-:W-:Y:S01]  /*8b80*/  IMAD.U32 R14, R11, 0x10000, RZ ;  /* 0x000100000b0e7824 */ /* 0x000fe200078e00ff */
[----:B------:R-:W-:Y:S01]  /*8b90*/  LOP3.LUT R8, R8, 0xffff0000, RZ, 0xc0, !PT ;  /* 0xffff000008087812 */ /* 0x000fe200078ec0ff */
[C---:B------:R-:W-:Y:S01]  /*8ba0*/  IMAD.U32 R13, R10.reuse, 0x10000, RZ ;  /* 0x000100000a0d7824 */ /* 0x040fe200078e00ff */
[----:B------:R-:W-:-:S02]  /*8bb0*/  LOP3.LUT R10, R10, 0xffff0000, RZ, 0xc0, !PT ;  /* 0xffff00000a0a7812 */ /* 0x000fc400078ec0ff */
[----:B------:R-:W-:Y:S01]  /*8bc0*/  LOP3.LUT R11, R11, 0xffff0000, RZ, 0xc0, !PT ;  /* 0xffff00000b0b7812 */ /* 0x000fe200078ec0ff */
[C---:B-1----:R-:W-:Y:S01]  /*8bd0*/  IMAD.U32 R15, R4.reuse, 0x10000, RZ ;  /* 0x00010000040f7824 */ /* 0x042fe200078e00ff */
        /* <DEDUP_REMOVED lines=12> */
[----:B------:R-:W-:Y:S02]  /*8ca0*/  IMAD.U32 R31, R29, 0x10000, RZ ;  /* 0x000100001d1f7824 */ /* 0x000fe400078e00ff */
        /* <DEDUP_REMOVED lines=28> */
[C---:B------:R-:W-:Y:S01]  /*8e70*/  FMUL.FTZ R13, R6.reuse, R9 ;  /* 0x00000009060d7220 */ /* 0x040fe20000410000 */
[----:B------:R-:W-:Y:S01]  /*8e80*/  LOP3.LUT R0, R29, 0xffff0000, RZ, 0xc0, !PT ;  /* 0xffff00001d007812 */ /* 0x000fe200078ec0ff */
[----:B------:R-:W-:Y:S01]  /*8e90*/  FMUL.FTZ R12, R7, R4 ;  /* 0x00000004070c7220 */ /* 0x000fe20000410000 */
[----:B------:R-:W-:Y:S01]  /*8ea0*/  F2FP.BF16.F32.PACK_AB R28, R31, R26 ;  /* 0x0000001a1f1c723e */ /* 0x000fe200000010ff */
[-C--:B------:R-:W-:Y:S01]  /*8eb0*/  FMUL.FTZ R6, R6, R5.reuse ;  /* 0x0000000506067220 */ /* 0x080fe20000410000 */
[C---:B------:R-:W-:Y:S01]  /*8ec0*/  FFMA.FTZ R13, R10.reuse, R5, -R13 ;  /* 0x000000050a0d7223 */ /* 0x040fe2000001080d */
[-C--:B------:R-:W-:Y:S01]  /*8ed0*/  FMUL.FTZ R7, R7, R0.reuse ;  /* 0x0000000007077220 */ /* 0x080fe20000410000 */
[C---:B------:R-:W-:Y:S01]  /*8ee0*/  FFMA.FTZ R12, R11.reuse, R0, -R12 ;  /* 0x000000000b0c7223 */ /* 0x040fe2000001080c */
[----:B------:R-:W-:Y:S01]  /*8ef0*/  FFMA.FTZ R9, R10, R9, R6 ;  /* 0x000000090a097223 */ /* 0x000fe20000010006 */
[----:B------:R-:W-:Y:S01]  /*8f00*/  F2FP.BF16.F32.PACK_AB R29, R14, R41 ;  /* 0x000000290e1d723e */ /* 0x000fe200000010ff */
[----:B------:R-:W-:Y:S01]  /*8f10*/  FFMA.FTZ R4, R11, R4, R7 ;  /* 0x000000040b047223 */ /* 0x000fe20000010007 */
[----:B------:R-:W-:-:S02]  /*8f20*/  F2FP.BF16.F32.PACK_AB R30, R13, R20 ;  /* 0x000000140d1e723e */ /* 0x000fc400000010ff */
[----:B------:R-:W-:Y:S02]  /*8f30*/  F2FP.BF16.F32.PACK_AB R31, R12, R45 ;  /* 0x0000002d0c1f723e */ /* 0x000fe400000010ff */
[----:B------:R-:W-:Y:S02]  /*8f40*/  F2FP.BF16.F32.PACK_AB R48, R8, R39 ;  /* 0x000000270830723e */ /* 0x000fe400000010ff */
[----:B------:R-:W-:Y:S01]  /*8f50*/  F2FP.BF16.F32.PACK_AB R49, R32, R43 ;  /* 0x0000002b2031723e */ /* 0x000fe200000010ff */
[----:B------:R1:W-:Y:S01]  /*8f60*/  STS.128 [R234+0x18400], R28 ;  /* 0x0184001cea007388 */ /* 0x0003e20000000c00 */
[----:B------:R-:W-:Y:S02]  /*8f70*/  F2FP.BF16.F32.PACK_AB R50, R9, R24 ;  /* 0x000000180932723e */ /* 0x000fe400000010ff */
[----:B------:R-:W-:-:S05]  /*8f80*/  F2FP.BF16.F32.PACK_AB R51, R4, R37 ;  /* 0x000000250433723e */ /* 0x000fca00000010ff */
[----:B------:R1:W-:Y:S02]  /*8f90*/  STS.128 [R3+0x18400], R48 ;  /* 0x0184003003007388 */ /* 0x0003e40000000c00 */
.L_x_11050:
[----:B------:R-:W-:Y:S05]  /*8fa0*/  BSYNC B0 ;  /* 0x0000000000007941 */ /* 0x000fea0003800000 */
.L_x_11030:
        /* <DEDUP_REMOVED lines=8> */
.L_x_11027:
        /* <DEDUP_REMOVED lines=9> */
.L_x_11065:
[----:B------:R-:W-:Y:S01]  /*90c0*/  IMAD R20, R22, 0x8, R18 ;  /* 0x0000000816147824 */ /* 0x000fe200078e0212 */
[----:B------:R-:W-:-:S04]  /*90d0*/  SHF.L.U32 R73, R23, 0x1f, RZ ;  /* 0x0000001f17497819 */ /* 0x000fc800000006ff */
[----:B------:R3:W4:Y:S01]  /*90e0*/  SYNCS.PHASECHK.TRANS64.TRYWAIT P1, [R20+URZ+0x22830], R73 ;  /* 0x02283049140075a7 */ /* 0x000722000802017f */
[----:B------:R-:W-:Y:S05]  /*90f0*/  @!P0 BRA `(.L_x_11066) ;  /* 0x0000000000048947 */ /* 0x000fea0003800000 */
[----:B------:R-:W-:Y:S01]  /*9100*/  BPT.TRAP 0x1 ;  /* 0x000000040000795c */ /* 0x000fe20000300000 */
.L_x_11066:
        /* <DEDUP_REMOVED lines=9> */
.L_x_11067:
[----:B------:R-:W-:Y:S01]  /*91a0*/  IMAD R6, R22, 0x300, R9 ;  /* 0x0000030016067824 */ /* 0x000fe200078e0209 */
[----:B------:R-:W-:Y:S05]  /*91b0*/  WARPSYNC.ALL ;  /* 0x0000000000007948 */ /* 0x000fea0003800000 */
[----:B-1----:R-:W-:Y:S01]  /*91c0*/  IMAD.MOV.U32 R7, RZ, RZ, 0x40000040 ;  /* 0x40000040ff077424 */ /* 0x002fe200078e00ff */
        /* <DEDUP_REMOVED lines=15> */
[----:B------:R-:W-:Y:S02]  /*92c0*/  R2UR UR4, R14 ;  /* 0x000000000e0472ca */ /* 0x000fe400000e0000 */
[----:B------:R-:W-:-:S02]  /*92d0*/  R2UR UR5, R15 ;  /* 0x000000000f0572ca */ /* 0x000fc400000e0000 */
[----:B------:R-:W-:Y:S01]  /*92e0*/  R2UR UR6, R10 ;  /* 0x000000000a0672ca */ /* 0x000fe200000e0000 */
[C---:B------:R-:W-:Y:S01]  /*92f0*/  VIADD R10, R6.reuse, 0x4 ;  /* 0x00000004060a7836 */ /* 0x040fe20000000000 */
[----:B------:R-:W-:Y:S01]  /*9300*/  R2UR UR7, R11 ;  /* 0x000000000b0772ca */ /* 0x000fe200000e0000 */
[----:B------:R-:W-:Y:S02]  /*9310*/  IMAD.MOV.U32 R11, RZ, RZ, 0x40000040 ;  /* 0x40000040ff0b7424 */ /* 0x000fe400078e00ff */
[----:B------:R-:W-:Y:S01]  /*9320*/  VIADD R6, R6, 0x6 ;  /* 0x0000000606067836 */ /* 0x000fe20000000000 */
[----:B-1----:R-:W-:Y:S01]  /*9330*/  LOP3.LUT R72, R72, 0x7f, RZ, 0xc0, !PT ;  /* 0x0000007f48487812 */ /* 0x002fe200078ec0ff */
[----:B------:R-:W-:Y:S02]  /*9340*/  WARPGROUP.DEPBAR.LE gsb0, 0x0 ;  /* 0x00008000000079c5 */ /* 0x000fe40000010000 */
        /* <DEDUP_REMOVED lines=14> */
[----:B------:R-:W-:Y:S02]  /*9430*/  R2UR UR7, R7 ;  /* 0x00000000070772ca */ /* 0x000fe400000e0000 */
[----:B------:R-:W-:Y:S01]  /*9440*/  IADD3 R7, -R202, 0x61, R3 ;  /* 0x00000061ca077810 */ /* 0x000fe20007ffe103 */
[----:B------:R-:W-:-:S04]  /*9450*/  VIADD R3, R3, 0x60 ;  /* 0x0000006003037836 */ /* 0x000fc80000000000 */
[C---:B------:R-:W-:Y:S02]  /*9460*/  IMAD R0, R212.reuse, -0x2, R7 ;  /* 0xfffffffed4007824 */ /* 0x040fe400078e0207 */
[----:B------:R-:W-:Y:S02]  /*9470*/  IMAD R7, R205, 0x80, R213 ;  /* 0x00000080cd077824 */ /* 0x000fe400078e02d5 */
        /* <DEDUP_REMOVED lines=84> */
[----:B------:R-:W1:Y:S01]  /*99c0*/  SHFL.BFLY PT, R6, R27, 0x2, 0x1f ;  /* 0x0c401f001b067f89 */ /* 0x000e6200000e0000 */
[----:B------:R-:W-:Y:S02]  /*99d0*/  FSEL R25, R25, -INF , P3 ;  /* 0xff80000019197808 */ /* 0x000fe40001800000 */
        /* <DEDUP_REMOVED lines=8> */
[----:B-1----:R-:W-:Y:S01]  /*9a60*/  FMNMX.FTZ R30, R27, R6, !PT ;  /* 0x000000061b1e7209 */ /* 0x002fe20007810000 */
[----:B------:R-:W-:Y:S01]  /*9a70*/  IMAD.U32 R6, RZ, RZ, UR4 ;  /* 0x00000004ff067e24 */ /* 0x000fe2000f8e00ff */
[----:B------:R-:W-:Y:S02]  /*9a80*/  FSEL R27, R24, -INF , P2 ;  /* 0xff800000181b7808 */ /* 0x000fe40001000000 */
[----:B------:R-:W-:Y:S01]  /*9a90*/  ISETP.GT.AND P2, PT, R3, 0x10, PT ;  /* 0x000000100300780c */ /* 0x000fe20003f44270 */
[----:B------:R-:W1:Y:S01]  /*9aa0*/  SHFL.BFLY PT, R31, R30, 0x1, 0x1f ;  /* 0x0c201f001e1f7f89 */ /* 0x000e6200000e0000 */
[----:B------:R-:W-:-:S02]  /*9ab0*/  FMNMX.FTZ R0, R27, R25, !PT ;  /* 0x000000191b007209 */ /* 0x000fc40007810000 */
[----:B------:R-:W-:Y:S02]  /*9ac0*/  FSEL R35, R32, -INF , P2 ;  /* 0xff80000020237808 */ /* 0x000fe40001000000 */
[----:B------:R-:W-:Y:S02]  /*9ad0*/  ISETP.GT.AND P2, PT, R3, 0x18, PT ;  /* 0x000000180300780c */ /* 0x000fe40003f44270 */
        /* <DEDUP_REMOVED lines=9> */
[----:B-1----:R-:W-:-:S02]  /*9b70*/  FMNMX.FTZ R8, R30, R31, !PT ;  /* 0x0000001f1e087209 */ /* 0x002fc40007810000 */
[----:B------:R-:W-:Y:S02]  /*9b80*/  FSEL R31, R28, -INF , P4 ;  /* 0xff8000001c1f7808 */ /* 0x000fe40002000000 */
[C---:B------:R-:W-:Y:S01]  /*9b90*/  FSETP.NEU.FTZ.AND P3, PT, R8.reuse, -INF , PT ;  /* 0xff8000000800780b */ /* 0x040fe20003f7d000 */
[----:B------:R-:W-:Y:S01]  /*9ba0*/  FMUL.FTZ R7, R8, R6 ;  /* 0x0000000608077220 */ /* 0x000fe20000410000 */
[----:B------:R-:W-:Y:S02]  /*9bb0*/  FMNMX.FTZ R0, R31, R0, !PT ;  /* 0x000000001f007209 */ /* 0x000fe40007810000 */
[----:B------:R-:W-:Y:S02]  /*9bc0*/  FSEL R51, R48, -INF , P2 ;  /* 0xff80000030337808 */ /* 0x000fe40001000000 */
[----:B------:R-:W-:Y:S02]  /*9bd0*/  FMNMX.FTZ R0, R29, R0, !PT ;  /* 0x000000001d007209 */ /* 0x000fe40007810000 */
[----:B------:R-:W-:-:S02]  /*9be0*/  FSEL R30, R7, RZ, P3 ;  /* 0x000000ff071e7208 */ /* 0x000fc40001800000 */
[----:B------:R-:W-:Y:S02]  /*9bf0*/  FMNMX.FTZ R0, R35, R0, !PT ;  /* 0x0000000023007209 */ /* 0x000fe40007810000 */
[----:B------:R-:W-:Y:S01]  /*9c00*/  ISETP.GT.AND P2, PT, R3, 0x38, PT ;  /* 0x000000380300780c */ /* 0x000fe20003f44270 */
[--C-:B------:R-:W-:Y:S01]  /*9c10*/  FFMA.FTZ R26, R26, R6, -R30.reuse ;  /* 0x000000061a1a7223 */ /* 0x100fe2000001081e */
[----:B------:R-:W-:Y:S01]  /*9c20*/  FMNMX.FTZ R24, R33, R0, !PT ;  /* 0x0000000021187209 */ /* 0x000fe20007810000 */
[--C-:B------:R-:W-:Y:S01]  /*9c30*/  FFMA.FTZ R153, R75, R6, -R30.reuse ;  /* 0x000000064b997223 */ /* 0x100fe2000001081e */
[----:B------:R-:W-:Y:S01]  /*9c40*/  ISETP.GT.AND P1, PT, R3, 0x39, PT ;  /* 0x000000390300780c */ /* 0x000fe20003f24270 */
[----:B------:R1:W-:Y:S01]  /*9c50*/  MUFU.EX2 R0, R26 ;  /* 0x0000001a00007308 */ /* 0x0003e20000000800 */
[----:B------:R-:W-:Y:S01]  /*9c60*/  FMNMX.FTZ R24, R39, R24, !PT ;  /* 0x0000001827187209 */ /* 0x000fe20007810000 */
[-CC-:B------:R-:W-:Y:S01]  /*9c70*/  FFMA.FTZ R155, R77, R6.reuse, -R30.reuse ;  /* 0x000000064d9b7223 */ /* 0x180fe2000001081e */
[----:B------:R-:W-:Y:S01]  /*9c80*/  FSEL R55, R52, -INF , P2 ;  /* 0xff80000034377808 */ /* 0x000fe20001000000 */
[--C-:B------:R-:W-:Y:S01]  /*9c90*/  FFMA.FTZ R79, R79, R6, -R30.reuse ;  /* 0x000000064f4f7223 */ /* 0x100fe2000001081e */
[----:B------:R-:W-:Y:S01]  /*9ca0*/  FMNMX.FTZ R24, R37, R24, !PT ;  /* 0x0000001825187209 */ /* 0x000fe20007810000 */
[--C-:B------:R-:W-:Y:S01]  /*9cb0*/  FFMA.FTZ R157, R81, R6, -R30.reuse ;  /* 0x00000006519d7223 */ /* 0x100fe2000001081e */
[----:B------:R-:W-:Y:S01]  /*9cc0*/  ISETP.GT.AND P2, PT, R3, 0x40, PT ;  /* 0x000000400300780c */ /* 0x000fe20003f44270 */
[----:B------:R-:W4:Y:S01]  /*9cd0*/  MUFU.EX2 R153, R153 ;  /* 0x0000009900997308 */ /* 0x000f220000000800 */
[----:B------:R-:W-:Y:S01]  /*9ce0*/  FMNMX.FTZ R24, R43, R24, !PT ;  /* 0x000000182b187209 */ /* 0x000fe20007810000 */
[-CC-:B------:R-:W-:Y:S01]  /*9cf0*/  FFMA.FTZ R83, R83, R6.reuse, -R30.reuse ;  /* 0x0000000653537223 */ /* 0x180fe2000001081e */
[----:B------:R-:W-:Y:S01]  /*9d00*/  FSEL R53, R53, -INF , P1 ;  /* 0xff80000035357808 */ /* 0x000fe20000800000 */
[--C-:B------:R-:W-:Y:S01]  /*9d10*/  FFMA.FTZ R159, R85, R6, -R30.reuse ;  /* 0x00000006559f7223 */ /* 0x100fe2000001081e */
[----:B-1----:R-:W-:Y:S01]  /*9d20*/  FMNMX.FTZ R26, R41, R24, !PT ;  /* 0x00000018291a7209 */ /* 0x002fe20007810000 */
[--C-:B------:R-:W-:Y:S01]  /*9d30*/  FFMA.FTZ R87, R87, R6, -R30.reuse ;  /* 0x0000000657577223 */ /* 0x100fe2000001081e */
[----:B------:R-:W-:Y:S01]  /*9d40*/  ISETP.GT.AND P1, PT, R3, 0x41, PT ;  /* 0x000000410300780c */ /* 0x000fe20003f24270 */
[----:B------:R-:W-:Y:S01]  /*9d50*/  MUFU.EX2 R155, R155 ;  /* 0x0000009b009b7308 */ /* 0x000fe20000000800 */
        /* <DEDUP_REMOVED lines=8> */
[----:B------:R-:W-:Y:S01]  /*9de0*/  FMNMX.FTZ R26, R51, R26, !PT ;  /* 0x0000001a331a7209 */ /* 0x000fe20007810000 */
[----:B----4-:R-:W-:Y:S01]  /*9df0*/  FADD.FTZ R48, R153, R0 ;  /* 0x0000000099307221 */ /* 0x010fe20000010000 */
[----:B------:R-:W-:Y:S01]  /*9e00*/  FSEL R57, R57, -INF , P1 ;  /* 0xff80000039397808 */ /* 0x000fe20000800000 */
[--C-:B------:R-:W-:Y:S01]  /*9e10*/  FFMA.FTZ R95, R95, R6, -R30.reuse ;  /* 0x000000065f5f7223 */ /* 0x100fe2000001081e */
[----:B------:R-:W-:Y:S01]  /*9e20*/  FMNMX.FTZ R28, R49, R26, !PT ;  /* 0x0000001a311c7209 */ /* 0x000fe20007810000 */
        /* <DEDUP_REMOVED lines=30> */
[----:B------:R-:W-:Y:S01]  /*a010*/  FFMA.FTZ R30, R119, R6, -R30 ;  /* 0x00000006771e7223 */ /* 0x000fe2000001081e */
[----:B------:R-:W-:-:S02]  /*a020*/  ISETP.GT.AND P1, PT, R3, 0x59, PT ;  /* 0x000000590300780c */ /* 0x000fc40003f24270 */
[----:B------:R-:W-:Y:S01]  /*a030*/  FSEL R71, R68, -INF , P2 ;  /* 0xff80000044477808 */ /* 0x000fe20001000000 */
[----:B------:R-:W-:Y:S01]  /*a040*/  MUFU.EX2 R89, R89 ;  /* 0x0000005900597308 */ /* 0x000fe20000000800 */
[----:B------:R-:W-:Y:S02]  /*a050*/  FMNMX.FTZ R28, R65, R28, !PT ;  /* 0x0000001c411c7209 */ /* 0x000fe40007810000 */
[----:B------:R-:W-:Y:S02]  /*a060*/  FSEL R69, R69, -INF , P1 ;  /* 0xff80000045457808 */ /* 0x000fe40000800000 */
[----:B------:R-:W-:Y:S02]  /*a070*/  FMNMX.FTZ R28, R71, R28, !PT ;  /* 0x0000001c471c7209 */ /* 0x000fe40007810000 */
[----:B------:R-:W-:Y:S01]  /*a080*/  F2FP.BF16.F32.PACK_AB R153, R0, R153 ;  /* 0x000000990099723e */ /* 0x000fe200000010ff */
[----:B------:R-:W1:Y:S01]  /*a090*/  MUFU.EX2 R34, R91 ;  /* 0x0000005b00227308 */ /* 0x000e620000000800 */
[----:B------:R-:W-:-:S05]  /*a0a0*/  FMNMX.FTZ R28, R69, R28, !PT ;  /* 0x0000001c451c7209 */ /* 0x000fca0007810000 */
[----:B------:R-:W4:Y:S02]  /*a0b0*/  SHFL.BFLY PT, R3, R28, 0x2, 0x1f ;  /* 0x0c401f001c037f89 */ /* 0x000f2400000e0000 */
[----:B------:R-:W-:Y:S08]  /*a0c0*/  MUFU.EX2 R93, R93 ;  /* 0x0000005d005d7308 */ /* 0x000ff00000000800 */
[----:B------:R-:W0:Y:S01]  /*a0d0*/  MUFU.EX2 R36, R95 ;  /* 0x0000005f00247308 */ /* 0x000e220000000800 */
[----:B-1----:R-:W-:-:S07]  /*a0e0*/  F2FP.BF16.F32.PACK_AB R161, R34, R89 ;  /* 0x0000005922a1723e */ /* 0x002fce00000010ff */
[----:B------:R-:W-:Y:S01]  /*a0f0*/  MUFU.EX2 R97, R97 ;  /* 0x0000006100617308 */ /* 0x000fe20000000800 */
[----:B----4-:R-:W-:-:S07]  /*a100*/  FMNMX.FTZ R3, R28, R3, !PT ;  /* 0x000000031c037209 */ /* 0x010fce0007810000 */
[----:B------:R-:W1:Y:S01]  /*a110*/  MUFU.EX2 R38, R99 ;  /* 0x0000006300267308 */ /* 0x000e620000000800 */
[----:B0-----:R-:W-:Y:S01]  /*a120*/  F2FP.BF16.F32.PACK_AB R163, R36, R93 ;  /* 0x0000005d24a3723e */ /* 0x001fe200000010ff */
[----:B------:R-:W0:Y:S06]  /*a130*/  SHFL.BFLY PT, R28, R3, 0x1, 0x1f ;  /* 0x0c201f00031c7f89 */ /* 0x000e2c00000e0000 */
[----:B------:R-:W-:Y:S08]  /*a140*/  MUFU.EX2 R101, R101 ;  /* 0x0000006500657308 */ /* 0x000ff00000000800 */
[----:B------:R-:W4:Y:S01]  /*a150*/  MUFU.EX2 R40, R103 ;  /* 0x0000006700287308 */ /* 0x000f220000000800 */
[----:B-1----:R-:W-:-:S07]  /*a160*/  F2FP.BF16.F32.PACK_AB R165, R38, R97 ;  /* 0x0000006126a5723e */ /* 0x002fce00000010ff */
[----:B------:R-:W-:Y:S01]  /*a170*/  MUFU.EX2 R105, R105 ;  /* 0x0000006900697308 */ /* 0x000fe20000000800 */
[----:B0-----:R-:W-:-:S04]  /*a180*/  FMNMX.FTZ R7, R3, R28, !PT ;  /* 0x0000001c03077209 */ /* 0x001fc80007810000 */
[C---:B------:R-:W-:Y:S01]  /*a190*/  FSETP.NEU.FTZ.AND P1, PT, R7.reuse, -INF , PT ;  /* 0xff8000000700780b */ /* 0x040fe20003f3d000 */
[-C--:B------:R-:W-:Y:S02]  /*a1a0*/  FMUL.FTZ R3, R7, R6.reuse ;  /* 0x0000000607037220 */ /* 0x080fe40000410000 */
[----:B------:R-:W-:Y:S01]  /*a1b0*/  MUFU.EX2 R42, R107 ;  /* 0x0000006b002a7308 */ /* 0x000fe20000000800 */
[----:B----4-:R-:W-:Y:S02]  /*a1c0*/  F2FP.BF16.F32.PACK_AB R167, R40, R101 ;  /* 0x0000006528a7723e */ /* 0x010fe400000010ff */
[----:B------:R-:W-:Y:S01]  /*a1d0*/  FSEL R28, R3, RZ, P1 ;  /* 0x000000ff031c7208 */ /* 0x000fe20000800000 */
[----:B------:R-:W-:Y:S01]  /*a1e0*/  FADD.FTZ R3, R155, R48 ;  /* 0x000000309b037221 */ /* 0x000fe20000010000 */
[----:B------:R-:W-:Y:S02]  /*a1f0*/  ISETP.NE.AND P1, PT, R72, RZ, PT ;  /* 0x000000ff4800720c */ /* 0x000fe40003f25270 */
[----:B------:R-:W0:Y:S01]  /*a200*/  S2R R72, SR_TID.X ;  /* 0x0000000000487919 */ /* 0x000e220000002100 */
[-CC-:B------:R-:W-:Y:S01]  /*a210*/  FFMA.FTZ R27, R27, R6.reuse, -R28.reuse ;  /* 0x000000061b1b7223 */ /* 0x180fe2000001081c */
[-CC-:B------:R-:W-:Y:S01]  /*a220*/  FFMA.FTZ R25, R25, R6.reuse, -R28.reuse ;  /* 0x0000000619197223 */ /* 0x180fe2000001081c */
[-CC-:B------:R-:W-:Y:S01]  /*a230*/  FFMA.FTZ R31, R31, R6.reuse, -R28.reuse ;  /* 0x000000061f1f7223 */ /* 0x180fe2000001081c */
[-CC-:B------:R-:W-:Y:S01]  /*a240*/  FFMA.FTZ R29, R29, R6.reuse, -R28.reuse ;  /* 0x000000061d1d7223 */ /* 0x180fe2000001081c */
[-CC-:B------:R-:W-:Y:S01]  /*a250*/  FFMA.FTZ R35, R35, R6.reuse, -R28.reuse ;  /* 0x0000000623237223 */ /* 0x180fe2000001081c */
[----:B------:R1:W-:Y:S01]  /*a260*/  MUFU.EX2 R152, R25 ;  /* 0x0000001900987308 */ /* 0x0003e20000000800 */
[-CC-:B------:R-:W-:Y:S01]  /*a270*/  FFMA.FTZ R33, R33, R6.reuse, -R28.reuse ;  /* 0x0000000621217223 */ /* 0x180fe2000001081c */
[----:B------:R-:W-:Y:S01]  /*a280*/  FADD.FTZ R48, R24, R3 ;  /* 0x0000000318307221 */ /* 0x000fe20000010000 */
[-CC-:B------:R-:W-:Y:S01]  /*a290*/  FFMA.FTZ R39, R39, R6.reuse, -R28.reuse ;  /* 0x0000000627277223 */ /* 0x180fe2000001081c */
[-CC-:B------:R-:W-:Y:S01]  /*a2a0*/  FFMA.FTZ R37, R37, R6.reuse, -R28.reuse ;  /* 0x0000000625257223 */ /* 0x180fe2000001081c */
[-C--:B------:R-:W-:Y:S01]  /*a2b0*/  FFMA.FTZ R43, R43, R6.reuse, -R28 ;  /* 0x000000062b2b7223 */ /* 0x080fe2000001081c */
[----:B------:R-:W-:Y:S01]  /*a2c0*/  FADD.FTZ R3, R157, R48 ;  /* 0x000000309d037221 */ /* 0x000fe20000010000 */
[-CC-:B------:R-:W-:Y:S01]  /*a2d0*/  FFMA.FTZ R41, R41, R6.reuse, -R28.reuse ;  /* 0x0000000629297223 */ /* 0x180fe2000001081c */
[----:B------:R-:W4:Y:S01]  /*a2e0*/  MUFU.EX2 R27, R27 ;  /* 0x0000001b001b7308 */ /* 0x000f220000000800 */
[-CC-:B------:R-:W-:Y:S01]  /*a2f0*/  FFMA.FTZ R47, R47, R6.reuse, -R28.reuse ;  /* 0x000000062f2f7223 */ /* 0x180fe2000001081c */
[----:B------:R-:W-:Y:S01]  /*a300*/  FADD.FTZ R50, R26, R3 ;  /* 0x000000031a327221 */ /* 0x000fe20000010000 */
[-CC-:B------:R-:W-:Y:S01]  /*a310*/  FFMA.FTZ R45, R45, R6.reuse, -R28.reuse ;  /* 0x000000062d2d7223 */ /* 0x180fe2000001081c */
[-CC-:B------:R-:W-:Y:S01]  /*a320*/  FFMA.FTZ R51, R51, R6.reuse, -R28.reuse ;  /* 0x0000000633337223 */ /* 0x180fe2000001081c */
[-C--:B------:R-:W-:Y:S01]  /*a330*/  FFMA.FTZ R49, R49, R6.reuse, -R28 ;  /* 0x0000000631317223 */ /* 0x080fe2000001081c */
[----:B-1----:R-:W-:Y:S01]  /*a340*/  FADD.FTZ R25, R159, R50 ;  /* 0x000000329f197221 */ /* 0x002fe20000010000 */
[-CC-:B------:R-:W-:Y:S01]  /*a350*/  FFMA.FTZ R55, R55, R6.reuse, -R28.reuse ;  /* 0x0000000637377223 */ /* 0x180fe2000001081c */
[----:B------:R-:W1:Y:S01]  /*a360*/  MUFU.EX2 R31, R31 ;  /* 0x0000001f001f7308 */ /* 0x000e620000000800 */
[-CC-:B------:R-:W-:Y:S01]  /*a370*/  FFMA.FTZ R53, R53, R6.reuse, -R28.reuse ;  /* 0x0000000635357223 */ /* 0x180fe2000001081c */
[----:B------:R-:W-:Y:S01]  /*a380*/  FADD.FTZ R50, R32, R25 ;  /* 0x0000001920327221 */ /* 0x000fe20000010000 */
[-CC-:B------:R-:W-:Y:S01]  /*a390*/  FFMA.FTZ R59, R59, R6.reuse, -R28.reuse ;  /* 0x000000063b3b7223 */ /* 0x180fe2000001081c */
[-CC-:B------:R-:W-:Y:S01]  /*a3a0*/  FFMA.FTZ R57, R57, R6.reuse, -R28.reuse ;  /* 0x0000000639397223 */ /* 0x180fe2000001081c */
[-CC-:B------:R-:W-:Y:S01]  /*a3b0*/  FFMA.FTZ R63, R63, R6.reuse, -R28.reuse ;  /* 0x000000063f3f7223 */ /* 0x180fe2000001081c */
[----:B------:R-:W-:Y:S01]  /*a3c0*/  F2FP.BF16.F32.PACK_AB R155, R24, R155 ;  /* 0x0000009b189b723e */ /* 0x000fe200000010ff */
[-C--:B------:R-:W-:Y:S01]  /*a3d0*/  FFMA.FTZ R61, R61, R6.reuse, -R28 ;  /* 0x000000063d3d7223 */ /* 0x080fe2000001081c */
[----:B------:R2:W3:Y:S01]  /*a3e0*/  MUFU.EX2 R154, R29 ;  /* 0x0000001d009a7308 */ /* 0x0004e20000000800 */
[----:B----4-:R-:W-:Y:S01]  /*a3f0*/  FADD.FTZ R48, R27, R152 ;  /* 0x000000981b307221 */ /* 0x010fe20000010000 */
[----:B0-----:R-:W-:Y:S01]  /*a400*/  SHF.R.U32.HI R72, RZ, 0x7, R72 ;  /* 0x00000007ff487819 */ /* 0x001fe20000011648 */
[-CC-:B------:R-:W-:Y:S01]  /*a410*/  FFMA.FTZ R67, R67, R6.reuse, -R28.reuse ;  /* 0x0000000643437223 */ /* 0x180fe2000001081c */
[-CC-:B------:R-:W-:Y:S01]  /*a420*/  FFMA.FTZ R65, R65, R6.reuse, -R28.reuse ;  /* 0x0000000641417223 */ /* 0x180fe2000001081c */
[-CC-:B------:R-:W-:Y:S01]  /*a430*/  FFMA.FTZ R71, R71, R6.reuse, -R28.reuse ;  /* 0x0000000647477223 */ /* 0x180fe2000001081c */
[----:B------:R-:W-:Y:S01]  /*a440*/  IADD3 R176, -R72, 0xb, RZ ;  /* 0x0000000b48b07810 */ /* 0x000fe20007ffe1ff */
[----:B------:R-:W-:Y:S01]  /*a450*/  FFMA.FTZ R28, R69, R6, -R28 ;  /* 0x00000006451c7223 */ /* 0x000fe2000001081c */
[----:B------:R-:W0:Y:S01]  /*a460*/  MUFU.EX2 R35, R35 ;  /* 0x0000002300237308 */ /* 0x000e220000000800 */
[----:B-1----:R-:W-:Y:S01]  /*a470*/  FADD.FTZ R3, R31, R48 ;  /* 0x000000301f037221 */ /* 0x002fe20000010000 */
[----:B--2---:R-:W-:Y:S01]  /*a480*/  FADD.FTZ R29, R89, R50 ;  /* 0x00000032591d7221 */ /* 0x004fe20000010000 */
[----:B------:R-:W-:-:S02]  /*a490*/  F2FP.BF16.F32.PACK_AB R157, R26, R157 ;  /* 0x0000009d1a9d723e */ /* 0x000fc400000010ff */
[----:B------:R-:W-:Y:S01]  /*a4a0*/  F2FP.BF16.F32.PACK_AB R159, R32, R159 ;  /* 0x0000009f209f723e */ /* 0x000fe200000010ff */
[----:B------:R-:W-:Y:S01]  /*a4b0*/  FADD.FTZ R50, R34, R29 ;  /* 0x0000001d22327221 */ /* 0x000fe20000010000 */
[----:B------:R-:W-:Y:S01]  /*a4c0*/  F2FP.BF16.F32.PACK_AB R169, R42, R105 ;  /* 0x000000692aa9723e */ /* 0x000fe200000010ff */
[----:B------:R-:W1:Y:S01]  /*a4d0*/  MUFU.EX2 R156, R33 ;  /* 0x00000021009c7308 */ /* 0x000e620000000800 */
[----:B---3--:R-:W-:Y:S01]  /*a4e0*/  FADD.FTZ R48, R154, R3 ;  /* 0x000000039a307221 */ /* 0x008fe20000010000 */
[----:B------:R-:W-:Y:S02]  /*a4f0*/  @!P1 VIADD R3, R20, 0x22840 ;  /* 0x0002284014039836 */ /* 0x000fe40000000000 */
[----:B------:R-:W-:Y:S01]  /*a500*/  FADD.FTZ R29, R93, R50 ;  /* 0x000000325d1d7221 */ /* 0x000fe20000010000 */
[----:B------:R-:W-:Y:S02]  /*a510*/  F2FP.BF16.F32.PACK_AB R152, R152, R27 ;  /* 0x0000001b9898723e */ /* 0x000fe400000010ff */
[----:B------:R-:W-:Y:S01]  /*a520*/  F2FP.BF16.F32.PACK_AB R154, R154, R31 ;  /* 0x0000001f9a9a723e */ /* 0x000fe200000010ff */
[----:B------:R-:W-:Y:S01]  /*a530*/  FADD.FTZ R50, R36, R29 ;  /* 0x0000001d24327221 */ /* 0x000fe20000010000 */
[----:B------:R-:W2:Y:S01]  /*a540*/  MUFU.EX2 R39, R39 ;  /* 0x0000002700277308 */ /* 0x000ea20000000800 */
[----:B0-----:R-:W-:Y:S01]  /*a550*/  FADD.FTZ R25, R35, R48 ;  /* 0x0000003023197221 */ /* 0x001fe20000010000 */
[----:B------:R-:W-:Y:S01]  /*a560*/  @!P1 PRMT R3, RZ, 0x654, R3 ;  /* 0x00000654ff039816 */ /* 0x000fe20000000003 */
[----:B------:R0:W-:Y:S06]  /*a570*/  BAR.ARV R176, 0x100 ;  /* 0x000400b00000751d */ /* 0x0001ec0000002000 */
[----:B------:R-:W3:Y:S01]  /*a580*/  MUFU.EX2 R158, R37 ;  /* 0x00000025009e7308 */ /* 0x000ee20000000800 */
[C---:B-1----:R-:W-:Y:S01]  /*a590*/  FADD.FTZ R48, R156.reuse, R25 ;  /* 0x000000199c307221 */ /* 0x042fe20000010000 */
[----:B------:R1:W-:Y:S01]  /*a5a0*/  @!P1 SYNCS.ARRIVE.TRANS64.RED.A1T0 RZ, [R3+URZ], RZ ;  /* 0x000000ff03ff99a7 */ /* 0x0003e2000810043f */
[----:B------:R-:W-:-:S05]  /*a5b0*/  F2FP.BF16.F32.PACK_AB R156, R156, R35 ;  /* 0x000000239c9c723e */ /* 0x000fca00000010ff */
[----:B------:R-:W1:Y:S01]  /*a5c0*/  MUFU.EX2 R43, R43 ;  /* 0x0000002b002b7308 */ /* 0x000e620000000800 */
[----:B--2---:R-:W-:-:S07]  /*a5d0*/  FADD.FTZ R25, R39, R48 ;  /* 0x0000003027197221 */ /* 0x004fce0000010000 */
[----:B------:R-:W2:Y:S01]  /*a5e0*/  MUFU.EX2 R160, R41 ;  /* 0x0000002900a07308 */ /* 0x000ea20000000800 */
[C---:B---3--:R-:W-:Y:S01]  /*a5f0*/  FADD.FTZ R48, R158.reuse, R25 ;  /* 0x000000199e307221 */ /* 0x048fe20000010000 */
[----:B------:R-:W-:Y:S01]  /*a600*/  FADD.FTZ R25, R97, R50 ;  /* 0x0000003261197221 */ /* 0x000fe20000010000 */
[----:B------:R-:W-:-:S03]  /*a610*/  F2FP.BF16.F32.PACK_AB R158, R158, R39 ;  /* 0x000000279e9e723e */ /* 0x000fc600000010ff */
[----:B------:R-:W-:Y:S02]  /*a620*/  FADD.FTZ R50, R38, R25 ;  /* 0x0000001926327221 */ /* 0x000fe40000010000 */
[----:B------:R-:W3:Y:S01]  /*a630*/  MUFU.EX2 R47, R47 ;  /* 0x0000002f002f7308 */ /* 0x000ee20000000800 */
[----:B-1----:R-:W-:Y:S01]  /*a640*/  FADD.FTZ R3, R43, R48 ;  /* 0x000000302b037221 */ /* 0x002fe20000010000 */
[----:B------:R-:W-:-:S04]  /*a650*/  FADD.FTZ R25, R101, R50 ;  /* 0x0000003265197221 */ /* 0x000fc80000010000 */
[----:B------:R-:W-:Y:S02]  /*a660*/  FADD.FTZ R50, R40, R25 ;  /* 0x0000001928327221 */ /* 0x000fe40000010000 */
[----:B------:R-:W1:Y:S01]  /*a670*/  MUFU.EX2 R162, R45 ;  /* 0x0000002d00a27308 */ /* 0x000e620000000800 */
[C---:B--2---:R-:W-:Y:S01]  /*a680*/  FADD.FTZ R48, R160.reuse, R3 ;  /* 0x00000003a0307221 */ /* 0x044fe20000010000 */
[----:B------:R-:W-:Y:S01]  /*a690*/  FADD.FTZ R25, R105, R50 ;  /* 0x0000003269197221 */ /* 0x000fe20000010000 */
[----:B------:R-:W-:-:S03]  /*a6a0*/  F2FP.BF16.F32.PACK_AB R160, R160, R43 ;  /* 0x0000002ba0a0723e */ /* 0x000fc600000010ff */
[----:B------:R-:W-:Y:S02]  /*a6b0*/  FADD.FTZ R24, R42, R25 ;  /* 0x000000192a187221 */ /* 0x000fe40000010000 */
        /* <DEDUP_REMOVED lines=43> */
[----:B--2---:R-:W-:Y:S01]  /*a970*/  FADD.FTZ R3, R71, R24 ;  /* 0x0000001847037221 */ /* 0x004fe20000010000 */
[C---:B---3--:R-:W-:Y:S01]  /*a980*/  FADD.FTZ R0, R30.reuse, R25 ;  /* 0x000000191e007221 */ /* 0x048fe20000010000 */
[----:B------:R-:W-:Y:S02]  /*a990*/  F2FP.BF16.F32.PACK_AB R175, R30, R117 ;  /* 0x000000751eaf723e */ /* 0x000fe400000010ff */
[C---:B-1----:R-:W-:Y:S01]  /*a9a0*/  FADD.FTZ R3, R28.reuse, R3 ;  /* 0x000000031c037221 */ /* 0x042fe20000010000 */
[----:B------:R-:W-:Y:S01]  /*a9b0*/  F2FP.BF16.F32.PACK_AB R174, R28, R71 ;  /* 0x000000471cae723e */ /* 0x000fe200000010ff */
[----:B0-----:R-:W-:Y:S06]  /*a9c0*/  @!P0 BRA `(.L_x_11069) ;  /* 0x0000000000048947 */ /* 0x001fec0003800000 */
[----:B------:R-:W-:Y:S01]  /*a9d0*/  BPT.TRAP 0x1 ;  /* 0x000000040000795c */ /* 0x000fe20000300000 */
.L_x_11069:
[----:B------:R0:W1:Y:S01]  /*a9e0*/  SYNCS.PHASECHK.TRANS64.TRYWAIT P2, [R20+URZ+0x22850], R73 ;  /* 0x02285049140075a7 */ /* 0x000062000804017f */
[----:B------:R-:W-:Y:S05]  /*a9f0*/  @!P0 BRA `(.L_x_11070) ;  /* 0x0000000000048947 */ /* 0x000fea0003800000 */
[----:B------:R-:W-:Y:S01]  /*aa00*/  BPT.TRAP 0x1 ;  /* 0x000000040000795c */ /* 0x000fe20000300000 */
.L_x_11070:
[----:B------:R-:W-:Y:S04]  /*aa10*/  BSSY B0, `(.L_x_11071) ;  /* 0x0000004000007945 */ /* 0x000fe80003800000 */
[----:B-1----:R-:W-:Y:S05]  /*aa20*/  @P2 BRA `(.L_x_11072) ;  /* 0x0000000000082947 */ /* 0x002fea0003800000 */
[----:B------:R-:W1:Y:S02]  /*aa30*/  SYNCS.PHASECHK.TRANS64.TRYWAIT P2, [R20+URZ+0x22850], R73 ;  /* 0x02285049140075a7 */ /* 0x000e64000804017f */
[----:B-1----:R-:W-:Y:S05]  /*aa40*/  @!P2 BRA `(.L_x_11073) ;  /* 0x000000e4004ca947 */ /* 0x002fea0003800000 */
.L_x_11072:
[----:B------:R-:W-:Y:S05]  /*aa50*/  BSYNC B0 ;  /* 0x0000000000007941 */ /* 0x000fea0003800000 */
.L_x_11071:
[----:B------:R-:W-:Y:S05]  /*aa60*/  WARPSYNC.ALL ;  /* 0x0000000000007948 */ /* 0x000fea0003800000 */
[----:B------:R-:W-:Y:S01]  /*aa70*/  R2UR UR4, R18 ;  /* 0x00000000120472ca */ /* 0x000fe200000e0000 */
[----:B------:R2:W-:Y:S01]  /*aa80*/  BAR.SYNC.DEFER_BLOCKING R21, 0x100 ;  /* 0x000400150000751d */ /* 0x0005e20000010000 */
[----:B------:R-:W-:Y:S02]  /*aa90*/  IMAD.MOV.U32 R179, RZ, RZ, 0xc00 ;  /* 0x00000c00ffb37424 */ /* 0x000fe400078e00ff */
[----:B01----:R-:W-:-:S03]  /*aaa0*/  @!P1 VIADD R20, R20, 0x22860 ;  /* 0x0002286014149836 */ /* 0x003fc60000000000 */
[----:B------:R-:W-:Y:S01]  /*aab0*/  ULDC UR46, c[0x0][0x988] ;  /* 0x00026200002e7ab9 */ /* 0x000fe20000000800 */
[----:B------:R-:W-:Y:S01]  /*aac0*/  ULDC UR47, c[0x0][0x988] ;  /* 0x00026200002f7ab9 */ /* 0x000fe20000000800 */
        /* <DEDUP_REMOVED lines=38> */
[----:B------:R-:W-:Y:S01]  /*ad30*/  R2UR UR6, R152 ;  /* 0x00000000980672ca */ /* 0x000fe200000e0000 */
[----:B------:R-:W-:Y:S01]  /*ad40*/  IMAD.IADD R152, R204, 0x1, -R202 ;  /* 0x00000001cc987824 */ /* 0x000fe200078e0aca */
[----:B------:R-:W-:-:S03]  /*ad50*/  R2UR UR7, R153 ;  /* 0x00000000990772ca */ /* 0x000fc600000e0000 */
[----:B------:R-:W-:-:S04]  /*ad60*/  IMAD R152, R205, 0x80, R152 ;  /* 0x00000080cd987824 */ /* 0x000fc800078e0298 */
[----:B------:R-:W-:-:S05]  /*ad70*/  IMAD.HI R152, R152, 0x2aaaaaab, RZ ;  /* 0x2aaaaaab98987827 */ /* 0x000fca00078e02ff */
[----:B--2---:R-:W-:Y:S01]  /*ad80*/  SHF.R.U32.HI R21, RZ, 0x1f, R152 ;  /* 0x0000001fff157819 */ /* 0x004fe20000011698 */
[----:B------:R-:W-:Y:S02]  /*ad90*/  WARPGROUP.DEPBAR.LE gsb0, 0x0 ;  /* 0x00008000000079c5 */ /* 0x000fe40000010000 */
[----:B------:R-:W-:-:S10]  /*ada0*/  WARPGROUP.ARRIVE ;  /* 0x00000000000079c5 */ /* 0x000fd40000000000 */
        /* <DEDUP_REMOVED lines=9> */
[----:B0-----:R-:W-:Y:S01]  /*ae40*/  LEA.HI.SX32 R20, R152, R21, 0x1c ;  /* 0x0000001598147211 */ /* 0x001fe200078fe2ff */
[----:B------:R-:W-:-:S03]  /*ae50*/  VIADD R21, R177, 0xfffffffe ;  /* 0xfffffffeb1157836 */ /* 0x000fc60000000000 */
[----:B------:R-:W-:-:S04]  /*ae60*/  VIMNMX R20, RZ, R20, !PT ;  /* 0x00000014ff147248 */ /* 0x000fc80007fe0100 */
[----:B------:R-:W-:-:S13]  /*ae70*/  ISETP.GE.AND P2, PT, R21, R20, PT ;  /* 0x000000141500720c */ /* 0x000fda0003f46270 */
[----:B------:R-:W-:Y:S05]  /*ae80*/  @!P2 BRA `(.L_x_11074) ;  /* 0x000000240094a947 */ /* 0x000fea0003800000 */
[----:B------:R-:W-:Y:S02]  /*ae90*/  IMAD.MOV.U32 R219, RZ, RZ, R8 ;  /* 0x000000ffffdb7224 */ /* 0x000fe400078e0008 */
[----:B------:R-:W-:-:S07]  /*aea0*/  IMAD.MOV.U32 R220, RZ, RZ, R7 ;  /* 0x000000ffffdc7224 */ /* 0x000fce00078e0007 */
.L_x_11084:
        /* <DEDUP_REMOVED lines=8> */
.L_x_11075:
[----:B------:R-:W-:Y:S01]  /*af30*/  IMAD R206, R22, 0x8, R18 ;  /* 0x0000000816ce7824 */ /* 0x000fe200078e0212 */
[----:B------:R-:W-:-:S04]  /*af40*/  SHF.L.U32 R207, R23, 0x1f, RZ ;  /* 0x0000001f17cf7819 */ /* 0x000fc800000006ff */
[----:B------:R0:W1:Y:S01]  /*af50*/  SYNCS.PHASECHK.TRANS64.TRYWAIT P2, [R206+URZ+0x22830], R207 ;  /* 0x022830cfce0075a7 */ /* 0x000062000804017f */
[----:B------:R-:W-:Y:S05]  /*af60*/  @!P0 BRA `(.L_x_11076) ;  /* 0x0000000000048947 */ /* 0x000fea0003800000 */
[----:B------:R-:W-:Y:S01]  /*af70*/  BPT.TRAP 0x1 ;  /* 0x000000040000795c */ /* 0x000fe20000300000 */
.L_x_11076:
[----:B------:R-:W-:Y:S02]  /*af80*/  IMAD R6, R22, 0x300, R9 ;  /* 0x0000030016067824 */ /* 0x000fe400078e0209 */
[----:B------:R-:W-:Y:S01]  /*af90*/  IMAD.MOV.U32 R7, RZ, RZ, 0x40000040 ;  /* 0x40000040ff077424 */ /* 0x000fe200078e00ff */
[----:B-1----:R-:W-:Y:S06]  /*afa0*/  @P2 BRA `(.L_x_11077) ;  /* 0x0000000000082947 */ /* 0x002fec0003800000 */
[----:B------:R-:W1:Y:S02]  /*afb0*/  SYNCS.PHASECHK.TRANS64.TRYWAIT P2, [R206+URZ+0x22830], R207 ;  /* 0x022830cfce0075a7 */ /* 0x000e64000804017f */
[----:B-1----:R-:W-:Y:S05]  /*afc0*/  @!P2 BRA `(.L_x_11078) ;  /* 0x000000e00000a947 */ /* 0x002fea0003800000 */
.L_x_11077:
[----:B------:R-:W-:Y:S05]  /*afd0*/  WARPSYNC.ALL ;  /* 0x0000000000007948 */ /* 0x000fea0003800000 */
[C---:B------:R-:W-:Y:S01]  /*afe0*/  R2UR UR6, R6.reuse ;  /* 0x00000000060672ca */ /* 0x040fe200000e0000 */
[C---:B------:R-:W-:Y:S01]  /*aff0*/  VIADD R152, R6.reuse, 0x2 ;  /* 0x0000000206987836 */ /* 0x040fe20000000000 */
[----:B------:R-:W-:Y:S01]  /*b000*/  R2UR UR7, R7 ;  /* 0x00000000070772ca */ /* 0x000fe200000e0000 */
[----:B------:R-:W-:Y:S01]  /*b010*/  VIADD R154, R6, 0x4 ;  /* 0x00000004069a7836 */ /* 0x000fe20000000000 */
[----:B------:R-:W-:Y:S01]  /*b020*/  R2UR UR4, R4 ;  /* 0x00000000040472ca */ /* 0x000fe200000e0000 */
[----:B------:R-:W-:Y:S01]  /*b030*/  IMAD.MOV.U32 R153, RZ, RZ, 0x40000040 ;  /* 0x40000040ff997424 */ /* 0x000fe200078e00ff */
[----:B------:R-:W-:Y:S01]  /*b040*/  R2UR UR5, R5 ;  /* 0x00000000050572ca */ /* 0x000fe200000e0000 */
[----:B------:R-:W-:Y:S01]  /*b050*/  IMAD.MOV.U32 R155, RZ, RZ, 0x40000040 ;  /* 0x40000040ff9b7424 */ /* 0x000fe200078e00ff */
[----:B------:R-:W-:Y:S01]  /*b060*/  R2UR UR10, R152 ;  /* 0x00000000980a72ca */ /* 0x000fe200000e0000 */
[----:B------:R-:W2:Y:S01]  /*b070*/  LDL.LU R224, [R1] ;  /* 0x0000000001e07983 */ /* 0x000ea20000300800 */
[----:B------:R-:W-:Y:S01]  /*b080*/  R2UR UR11, R153 ;  /* 0x00000000990b72ca */ /* 0x000fe200000e0000 */
[----:B------:R-:W-:Y:S01]  /*b090*/  VIADD R6, R6, 0x6 ;  /* 0x0000000606067836 */ /* 0x000fe20000000000 */
[----:B------:R-:W-:Y:S01]  /*b0a0*/  R2UR UR14, R154 ;  /* 0x000000009a0e72ca */ /* 0x000fe200000e0000 */
[----:B------:R-:W-:Y:S01]  /*b0b0*/  IMAD.MOV.U32 R7, RZ, RZ, 0x40000040 ;  /* 0x40000040ff077424 */ /* 0x000fe200078e00ff */
[----:B------:R-:W-:Y:S01]  /*b0c0*/  R2UR UR15, R155 ;  /* 0x000000009b0f72ca */ /* 0x000fe200000e0000 */
[----:B------:R-:W3:Y:S01]  /*b0d0*/  S2R R227, SR_TID.X ;  /* 0x0000000000e37919 */ /* 0x000ee20000002100 */
[----:B------:R-:W-:Y:S01]  /*b0e0*/  WARPGROUP.ARRIVE ;  /* 0x00000000000079c5 */ /* 0x000fe20000000000 */
[----:B------:R-:W-:-:S02]  /*b0f0*/  R2UR UR8, R14 ;  /* 0x000000000e0872ca */ /* 0x000fc400000e0000 */
[----:B------:R-:W-:Y:S02]  /*b100*/  R2UR UR9, R15 ;  /* 0x000000000f0972ca */ /* 0x000fe400000e0000 */
[----:B------:R-:W-:Y:S01]  /*b110*/  R2UR UR12, R12 ;  /* 0x000000000c0c72ca */ /* 0x000fe200000e0000 */
[----:B------:R-:W-:Y:S01]  /*b120*/  HGMMA.64x96x16.F32.BF16 R152, gdesc[UR4], RZ, !UPT, gsb0 ;  /* 0x01600000049879f0 */ /* 0x000fe2000c0018ff */
[----:B------:R-:W-:Y:S02]  /*b130*/  R2UR UR13, R13 ;  /* 0x000000000d0d72ca */ /* 0x000fe400000e0000 */
[----:B------:R-:W-:Y:S01]  /*b140*/  R2UR UR6, R6 ;  /* 0x00000000060672ca */ /* 0x000fe200000e0000 */
[----:B------:R-:W-:Y:S01]  /*b150*/  IMAD.SHL.U32 R6, R205, 0x80, RZ ;  /* 0x00000080cd067824 */ /* 0x000fe200078e00ff */
[----:B------:R-:W-:Y:S02]  /*b160*/  R2UR UR7, R7 ;  /* 0x00000000070772ca */ /* 0x000fe400000e0000 */
[----:B------:R-:W-:Y:S01]  /*b170*/  R2UR UR4, R10 ;  /* 0x000000000a0472ca */ /* 0x000fe200000e0000 */
[----:B------:R-:W-:Y:S01]  /*b180*/  IMAD R7, R21, -0x60, R6 ;  /* 0xffffffa015077824 */ /* 0x000fe200078e0206 */
[----:B------:R-:W-:-:S04]  /*b190*/  R2UR UR5, R11 ;  /* 0x000000000b0572ca */ /* 0x000fc800000e0000 */
[----:B------:R-:W-:-:S05]  /*b1a0*/  IADD3 R7, R7, 0x1, R204 ;  /* 0x0000000107077810 */ /* 0x000fca0007ffe0cc */
[----:B------:R-:W-:-:S04]  /*b1b0*/  IMAD.IADD R7, R7, 0x1, -R202 ;  /* 0x0000000107077824 */ /* 0x000fc800078e0aca */
        /* <DEDUP_REMOVED lines=9> */
[----:B------:R-:W-:Y:S01]  /*b250*/  HGMMA.64x96x16.F32.BF16 R152, gdesc[UR12], R152, gsb0 ;  /* 0x016000000c9879f0 */ /* 0x000fe20008001898 */
[----:B--2---:R-:W-:-:S04]  /*b260*/  LOP3.LUT R224, R224, 0xfffffeff, RZ, 0xc0, !PT ;  /* 0xfffffeffe0e07812 */ /* 0x004fc800078ec0ff */
[----:B------:R-:W-:-:S04]  /*b270*/  @P1 LOP3.LUT R224, R224, 0x100, RZ, 0xfc, !PT ;  /* 0x00000100e0e01812 */ /* 0x000fc800078efcff */
[----:B------:R-:W-:-:S04]  /*b280*/  LOP3.LUT R224, R224, 0xffffff7f, RZ, 0xc0, !PT ;  /* 0xffffff7fe0e07812 */ /* 0x000fc800078ec0ff */
[----:B------:R-:W-:-:S04]  /*b290*/  @P0 LOP3.LUT R224, R224, 0x80, RZ, 0xfc, !PT ;  /* 0x00000080e0e00812 */ /* 0x000fc800078efcff */
[----:B------:R-:W-:Y:S01]  /*b2a0*/  LOP3.LUT R224, R224, 0xfffffdff, RZ, 0xc0, !PT ;  /* 0xfffffdffe0e07812 */ /* 0x000fe200078ec0ff */
        /* <DEDUP_REMOVED lines=73> */
[----:B------:R-:W-:-:S05]  /*b740*/  FMNMX.FTZ R222, R197, R8, !PT ;  /* 0x00000008c5de7209 */ /* 0x000fca0007810000 */
[----:B------:R-:W2:Y:S02]  /*b750*/  SHFL.BFLY PT, R7, R222, 0x2, 0x1f ;  /* 0x0c401f00de077f89 */ /* 0x000ea400000e0000 */
[----:B--2---:R-:W-:-:S05]  /*b760*/  FMNMX.FTZ R223, R222, R7, !PT ;  /* 0x00000007dedf7209 */ /* 0x004fca0007810000 */
[----:B------:R-:W2:Y:S02]  /*b770*/  SHFL.BFLY PT, R8, R223, 0x1, 0x1f ;  /* 0x0c201f00df087f89 */ /* 0x000ea400000e0000 */
[----:B--2---:R-:W-:Y:S01]  /*b780*/  FMNMX.FTZ R7, R223, R8, !PT ;  /* 0x00000008df077209 */ /* 0x004fe20007810000 */
[----:B------:R-:W-:Y:S02]  /*b790*/  VIADD R8, R6, 0x8 ;  /* 0x0000000806087836 */ /* 0x000fe40000000000 */
[----:B------:R-:W-:Y:S01]  /*b7a0*/  IMAD.U32 R6, RZ, RZ, UR47 ;  /* 0x0000002fff067e24 */ /* 0x000fe2000f8e00ff */
[----:B------:R-:W-:Y:S02]  /*b7b0*/  FSETP.NEU.FTZ.AND P2, PT, R7, -INF , PT ;  /* 0xff8000000700780b */ /* 0x000fe40003f5d000 */
[C---:B------:R-:W-:Y:S02]  /*b7c0*/  ISETP.GT.AND P3, PT, R8.reuse, RZ, PT ;  /* 0x000000ff0800720c */ /* 0x040fe40003f64270 */
[----:B------:R-:W-:-:S02]  /*b7d0*/  ISETP.GT.AND P5, PT, R8, 0x1, PT ;  /* 0x000000010800780c */ /* 0x000fc40003fa4270 */
[----:B------:R-:W-:Y:S02]  /*b7e0*/  FSEL R154, R154, -INF , P3 ;  /* 0xff8000009a9a7808 */ /* 0x000fe40001800000 */
[C---:B------:R-:W-:Y:S02]  /*b7f0*/  ISETP.GT.AND P4, PT, R8.reuse, 0x8, PT ;  /* 0x000000080800780c */ /* 0x040fe40003f84270 */
        /* <DEDUP_REMOVED lines=8> */
[----:B------:R-:W-:Y:S02]  /*b880*/  FSEL R163, R163, -INF , P4 ;  /* 0xff800000a3a37808 */ /* 0x000fe40002000000 */
[----:B------:R-:W-:-:S02]  /*b890*/  FSEL R166, R166, -INF , P3 ;  /* 0xff800000a6a67808 */ /* 0x000fc40001800000 */
[----:B------:R-:W-:Y:S02]  /*b8a0*/  FSEL R221, R7, RZ, P2 ;  /* 0x000000ff07dd7208 */ /* 0x000fe40001000000 */
[C---:B------:R-:W-:Y:S02]  /*b8b0*/  ISETP.GT.AND P5, PT, R8.reuse, 0x19, PT ;  /* 0x000000190800780c */ /* 0x040fe40003fa4270 */
[C---:B------:R-:W-:Y:S01]  /*b8c0*/  ISETP.GT.AND P4, PT, R8.reuse, 0x20, PT ;  /* 0x000000200800780c */ /* 0x040fe20003f84270 */
[----:B------:R-:W-:Y:S01]  /*b8d0*/  FADD.FTZ R220, -R221, R220 ;  /* 0x000000dcdddc7221 */ /* 0x000fe20000010100 */
[C---:B------:R-:W-:Y:S01]  /*b8e0*/  ISETP.GT.AND P3, PT, R8.reuse, 0x21, PT ;  /* 0x000000210800780c */ /* 0x040fe20003f64270 */
[----:B------:R-:W-:Y:S01]  /*b8f0*/  FMUL.FTZ R221, R7, R6 ;  /* 0x0000000607dd7220 */ /* 0x000fe20000410000 */
[----:B------:R-:W-:Y:S02]  /*b900*/  ISETP.GT.AND P1, PT, R8, 0x41, PT ;  /* 0x000000410800780c */ /* 0x000fe40003f24270 */
[----:B------:R-:W-:-:S02]  /*b910*/  FSEL R167, R167, -INF , P5 ;  /* 0xff800000a7a77808 */ /* 0x000fc40002800000 */
[----:B------:R-:W-:Y:S02]  /*b920*/  FSEL R170, R170, -INF , P4 ;  /* 0xff800000aaaa7808 */ /* 0x000fe40002000000 */
[----:B------:R-:W-:Y:S02]  /*b930*/  FSEL R171, R171, -INF , P3 ;  /* 0xff800000abab7808 */ /* 0x000fe40001800000 */
[C---:B------:R-:W-:Y:S02]  /*b940*/  ISETP.GT.AND P5, PT, R8.reuse, 0x28, PT ;  /* 0x000000280800780c */ /* 0x040fe40003fa4270 */
[C---:B------:R-:W-:Y:S02]  /*b950*/  ISETP.GT.AND P4, PT, R8.reuse, 0x29, PT ;  /* 0x000000290800780c */ /* 0x040fe40003f84270 */
[----:B------:R-:W-:Y:S02]  /*b960*/  ISETP.GT.AND P3, PT, R8, 0x30, PT ;  /* 0x000000300800780c */ /* 0x000fe40003f64270 */
[----:B------:R-:W-:-:S02]  /*b970*/  FSEL R174, R174, -INF , P5 ;  /* 0xff800000aeae7808 */ /* 0x000fc40002800000 */
[----:B------:R-:W-:Y:S02]  /*b980*/  FSEL R175, R175, -INF , P4 ;  /* 0xff800000afaf7808 */ /* 0x000fe40002000000 */
[----:B------:R-:W-:Y:S02]  /*b990*/  FSEL R178, R178, -INF , P3 ;  /* 0xff800000b2b27808 */ /* 0x000fe40001800000 */
[C---:B------:R-:W-:Y:S02]  /*b9a0*/  ISETP.GT.AND P5, PT, R8.reuse, 0x31, PT ;  /* 0x000000310800780c */ /* 0x040fe40003fa4270 */
[C---:B------:R-:W-:Y:S02]  /*b9b0*/  ISETP.GT.AND P4, PT, R8.reuse, 0x38, PT ;  /* 0x000000380800780c */ /* 0x040fe40003f84270 */
[----:B------:R-:W-:Y:S02]  /*b9c0*/  ISETP.GT.AND P3, PT, R8, 0x39, PT ;  /* 0x000000390800780c */ /* 0x000fe40003f64270 */
[----:B------:R-:W-:-:S02]  /*b9d0*/  FSEL R221, R221, RZ, P2 ;  /* 0x000000ffdddd7208 */ /* 0x000fc40001000000 */
[----:B------:R-:W-:Y:S02]  /*b9e0*/  FSEL R179, R179, -INF , P5 ;  /* 0xff800000b3b37808 */ /* 0x000fe40002800000 */
[----:B------:R-:W-:Y:S01]  /*b9f0*/  FSEL R182, R182, -INF , P4 ;  /* 0xff800000b6b67808 */ /* 0x000fe20002000000 */
[-CC-:B------:R-:W-:Y:S01]  /*ba00*/  FFMA.FTZ R152, R152, R6.reuse, -R221.reuse ;  /* 0x0000000698987223 */ /* 0x180fe200000108dd */
[----:B------:R-:W-:Y:S01]  /*ba10*/  @P1 LOP3.LUT R224, R224, 0x200, RZ, 0xfc, !PT ;  /* 0x00000200e0e01812 */ /* 0x000fe200078efcff */
[-CC-:B------:R-:W-:Y:S01]  /*ba20*/  FFMA.FTZ R153, R153, R6.reuse, -R221.reuse ;  /* 0x0000000699997223 */ /* 0x180fe200000108dd */
[----:B------:R-:W-:Y:S01]  /*ba30*/  FSEL R183, R183, -INF , P3 ;  /* 0xff800000b7b77808 */ /* 0x000fe20001800000 */
[-CC-:B------:R-:W-:Y:S01]  /*ba40*/  FFMA.FTZ R156, R156, R6.reuse, -R221.reuse ;  /* 0x000000069c9c7223 */ /* 0x180fe200000108dd */
[C---:B------:R-:W-:Y:S01]  /*ba50*/  ISETP.GT.AND P0, PT, R8.reuse, 0x48, PT ;  /* 0x000000480800780c */ /* 0x040fe20003f04270 */
[----:B------:R-:W-:Y:S01]  /*ba60*/  MUFU.EX2 R152, R152 ;  /* 0x0000009800987308 */ /* 0x000fe20000000800 */
[C---:B------:R-:W-:Y:S01]  /*ba70*/  ISETP.GT.AND P3, PT, R8.reuse, 0x50, PT ;  /* 0x000000500800780c */ /* 0x040fe20003f64270 */
[-CC-:B------:R-:W-:Y:S01]  /*ba80*/  FFMA.FTZ R157, R157, R6.reuse, -R221.reuse ;  /* 0x000000069d9d7223 */ /* 0x180fe200000108dd */
[----:B------:R-:W-:Y:S01]  /*ba90*/  ISETP.GT.AND P4, PT, R8, 0x51, PT ;  /* 0x000000510800780c */ /* 0x000fe20003f84270 */
[-CC-:B------:R-:W-:Y:S01]  /*baa0*/  FFMA.FTZ R160, R160, R6.reuse, -R221.reuse ;  /* 0x00000006a0a07223 */ /* 0x180fe200000108dd */
[C---:B------:R-:W-:Y:S01]  /*bab0*/  ISETP.GT.AND P5, PT, R8.reuse, 0x58, PT ;  /* 0x000000580800780c */ /* 0x040fe20003fa4270 */
[-CC-:B------:R-:W-:Y:S01]  /*bac0*/  FFMA.FTZ R161, R161, R6.reuse, -R221.reuse ;  /* 0x00000006a1a17223 */ /* 0x180fe200000108dd */
[C---:B------:R-:W-:Y:S01]  /*bad0*/  ISETP.GT.AND P6, PT, R8.reuse, 0x59, PT ;  /* 0x000000590800780c */ /* 0x040fe20003fc4270 */
[----:B------:R-:W-:Y:S01]  /*bae0*/  MUFU.EX2 R153, R153 ;  /* 0x0000009900997308 */ /* 0x000fe20000000800 */
[----:B------:R-:W-:Y:S01]  /*baf0*/  ISETP.GT.AND P1, PT, R8, 0x40, PT ;  /* 0x000000400800780c */ /* 0x000fe20003f24270 */
[-CC-:B------:R-:W-:Y:S01]  /*bb00*/  FFMA.FTZ R164, R164, R6.reuse, -R221.reuse ;  /* 0x00000006a4a47223 */ /* 0x180fe200000108dd */
[----:B------:R-:W-:Y:S01]  /*bb10*/  ISETP.GT.AND P2, PT, R8, 0x49, PT ;  /* 0x000000490800780c */ /* 0x000fe20003f44270 */
[-CC-:B------:R-:W-:Y:S01]  /*bb20*/  FFMA.FTZ R8, R177, R6.reuse, -R221.reuse ;  /* 0x00000006b1087223 */ /* 0x180fe200000108dd */
[-C--:B------:R-:W-:Y:S01]  /*bb30*/  FMUL.FTZ R177, R220, R6.reuse ;  /* 0x00000006dcb17220 */ /* 0x080fe20000410000 */
        /* <DEDUP_REMOVED lines=17> */
[----:B------:R-:W-:Y:S01]  /*bc50*/  FSEL R186, R186, -INF , P1 ;  /* 0xff800000baba7808 */ /* 0x000fe20000800000 */
[----:B------:R-:W-:Y:S01]  /*bc60*/  MUFU.EX2 R157, R157 ;  /* 0x0000009d009d7308 */ /* 0x000fe20000000800 */
[----:B------:R-:W-:Y:S01]  /*bc70*/  LOP3.LUT P1, RZ, R224, 0x200, RZ, 0xc0, !PT ;  /* 0x00000200e0ff7812 */ /* 0x000fe2000782c0ff */
[----:B------:R-:W-:Y:S01]  /*bc80*/  STL [R1], R224 ;  /* 0x000000e001007387 */ /* 0x000fe20000100800 */
[----:B------:R-:W-:Y:S01]  /*bc90*/  FSEL R190, R190, -INF , P0 ;  /* 0xff800000bebe7808 */ /* 0x000fe20000000000 */
[----:B--2---:R-:W-:Y:S01]  /*bca0*/  FFMA.FTZ R220, R177, R3, R152 ;  /* 0x00000003b1dc7223 */ /* 0x004fe20000010098 */
[----:B------:R-:W-:Y:S01]  /*bcb0*/  F2FP.BF16.F32.PACK_AB R152, R153, R152 ;  /* 0x000000989998723e */ /* 0x000fe200000010ff */
[----:B------:R-:W-:Y:S01]  /*bcc0*/  FMUL.FTZ R24, R24, R177 ;  /* 0x000000b118187220 */ /* 0x000fe20000410000 */
[----:B------:R-:W-:Y:S01]  /*bcd0*/  FSEL R187, R187, -INF , P1 ;  /* 0xff800000bbbb7808 */ /* 0x000fe20000800000 */
[----:B------:R-:W-:Y:S01]  /*bce0*/  FADD.FTZ R3, R153, R220 ;  /* 0x000000dc99037221 */ /* 0x000fe20000010000 */
[----:B------:R-:W-:Y:S01]  /*bcf0*/  FMNMX.FTZ R220, R154, R219, !PT ;  /* 0x000000db9adc7209 */ /* 0x000fe20007810000 */
[----:B------:R-:W-:Y:S01]  /*bd00*/  MUFU.EX2 R161, R161 ;  /* 0x000000a100a17308 */ /* 0x000fe20000000800 */
[----:B------:R-:W-:Y:S01]  /*bd10*/  FSEL R191, R191, -INF , P2 ;  /* 0xff800000bfbf7808 */ /* 0x000fe20001000000 */
[-C--:B------:R-:W-:Y:S01]  /*bd20*/  FMUL.FTZ R25, R25, R177.reuse ;  /* 0x000000b119197220 */ /* 0x080fe20000410000 */
[----:B------:R-:W-:Y:S01]  /*bd30*/  FMNMX.FTZ R221, R155, R220, !PT ;  /* 0x000000dc9bdd7209 */ /* 0x000fe20007810000 */
[-C--:B------:R-:W-:Y:S01]  /*bd40*/  FMUL.FTZ R28, R28, R177.reuse ;  /* 0x000000b11c1c7220 */ /* 0x080fe20000410000 */
[----:B------:R-:W-:Y:S01]  /*bd50*/  FSEL R194, R194, -INF , P3 ;  /* 0xff800000c2c27808 */ /* 0x000fe20001800000 */
[----:B------:R-:W-:Y:S01]  /*bd60*/  FMUL.FTZ R29, R29, R177 ;  /* 0x000000b11d1d7220 */ /* 0x000fe20000410000 */
        /* <DEDUP_REMOVED lines=14> */
[----:B------:R-:W-:Y:S01]  /*be50*/  LOP3.LUT P1, RZ, R224, 0x100, RZ, 0xc0, !PT ;  /* 0x00000100e0ff7812 */ /* 0x000fe2000782c0ff */
[----:B------:R-:W-:Y:S01]  /*be60*/  FMUL.FTZ R41, R41, R177 ;  /* 0x000000b129297220 */ /* 0x000fe20000410000 */
[----:B------:R-:W-:Y:S01]  /*be70*/  FMNMX.FTZ R220, R166, R221, !PT ;  /* 0x000000dda6dc7209 */ /* 0x000fe20007810000 */
[----:B------:R-:W-:Y:S01]  /*be80*/  MUFU.EX2 R169, R169 ;  /* 0x000000a900a97308 */ /* 0x000fe20000000800 */
[----:B------:R-:W-:Y:S01]  /*be90*/  LOP3.LUT P0, RZ, R224, 0x80, RZ, 0xc0, !PT ;  /* 0x00000080e0ff7812 */ /* 0x000fe2000780c0ff */
        /* <DEDUP_REMOVED lines=68> */
[-C--:B------:R-:W-:Y:S01]  /*c2e0*/  FMUL.FTZ R129, R129, R177.reuse ;  /* 0x000000b181817220 */ /* 0x080fe20000410000 */
[-C--:B------:R-:W-:Y:S01]  /*c2f0*/  FMUL.FTZ R132, R132, R177.reuse ;  /* 0x000000b184847220 */ /* 0x080fe20000410000 */
[----:B------:R-:W2:Y:S01]  /*c300*/  SHFL.BFLY PT, R220, R221, 0x2, 0x1f ;  /* 0x0c401f00dddc7f89 */ /* 0x000ea200000e0000 */
        /* <DEDUP_REMOVED lines=10> */
[----:B------:R-:W-:-:S06]  /*c3b0*/  FMUL.FTZ R149, R149, R177 ;  /* 0x000000b195957220 */ /* 0x000fcc0000410000 */
[----:B------:R-:W-:Y:S01]  /*c3c0*/  MUFU.EX2 R160, R168 ;  /* 0x000000a800a07308 */ /* 0x000fe20000000800 */
[----:B----4-:R-:W-:-:S04]  /*c3d0*/  FADD.FTZ R3, R153, R3 ;  /* 0x0000000399037221 */ /* 0x010fc80000010000 */
[----:B------:R-:W-:Y:S01]  /*c3e0*/  FADD.FTZ R3, R157, R3 ;  /* 0x000000039d037221 */ /* 0x000fe20000010000 */
[----:B--2---:R-:W-:Y:S02]  /*c3f0*/  FMNMX.FTZ R221, R221, R220, !PT ;  /* 0x000000dcdddd7209 */ /* 0x004fe40007810000 */
[----:B------:R-:W-:Y:S03]  /*c400*/  MUFU.EX2 R168, R176 ;  /* 0x000000b000a87308 */ /* 0x000fe60000000800 */
[----:B------:R-:W2:Y:S05]  /*c410*/  SHFL.BFLY PT, R222, R221, 0x1, 0x1f ;  /* 0x0c201f00ddde7f89 */ /* 0x000eaa00000e0000 */
[----:B------:R2:W4:Y:S08]  /*c420*/  MUFU.EX2 R220, R8 ;  /* 0x0000000800dc7308 */ /* 0x0005300000000800 */
[----:B------:R-:W-:Y:S08]  /*c430*/  MUFU.EX2 R192, R192 ;  /* 0x000000c000c07308 */ /* 0x000ff00000000800 */
[----:B------:R-:W-:Y:S01]  /*c440*/  MUFU.EX2 R193, R193 ;  /* 0x000000c100c17308 */ /* 0x000fe20000000800 */
[----:B--2---:R-:W-:-:S04]  /*c450*/  FMNMX.FTZ R8, R221, R222, !PT ;  /* 0x000000dedd087209 */ /* 0x004fc80007810000 */
[C---:B------:R-:W-:Y:S01]  /*c460*/  FSETP.NEU.FTZ.AND P2, PT, R8.reuse, -INF , PT ;  /* 0xff8000000800780b */ /* 0x040fe20003f5d000 */
[----:B------:R-:W-:Y:S02]  /*c470*/  FMUL.FTZ R221, R8, R6 ;  /* 0x0000000608dd7220 */ /* 0x000fe40000410000 */
[----:B------:R-:W-:Y:S03]  /*c480*/  MUFU.EX2 R196, R196 ;  /* 0x000000c400c47308 */ /* 0x000fe60000000800 */
        /* <DEDUP_REMOVED lines=26> */
[----:B------:R3:W-:Y:S08]  /*c630*/  MUFU.EX2 R221, R158 ;  /* 0x0000009e00dd7308 */ /* 0x0007f00000000800 */
[----:B------:R2:W-:Y:S01]  /*c640*/  MUFU.EX2 R197, R154 ;  /* 0x0000009a00c57308 */ /* 0x0005e20000000800 */
[----:B---3--:R-:W-:-:S07]  /*c650*/  SHF.R.U32.HI R158, RZ, 0x7, R227 ;  /* 0x00000007ff9e7819 */ /* 0x008fce00000116e3 */
[----:B------:R3:W-:Y:S01]  /*c660*/  MUFU.EX2 R227, R176 ;  /* 0x000000b000e37308 */ /* 0x0007e20000000800 */
[----:B--2---:R-:W-:Y:S01]  /*c670*/  F2FP.BF16.F32.PACK_AB R154, R157, R153 ;  /* 0x000000999d9a723e */ /* 0x004fe200000010ff */
[----:B------:R-:W-:Y:S01]  /*c680*/  @!P1 VIADD R157, R206, 0x22840 ;  /* 0x00022840ce9d9836 */ /* 0x000fe20000000000 */
[----:B------:R-:W-:-:S04]  /*c690*/  FSEL R153, R8, RZ, P2 ;  /* 0x000000ff08997208 */ /* 0x000fc80001000000 */
[----:B------:R-:W-:Y:S01]  /*c6a0*/  @!P1 PRMT R157, RZ, 0x654, R157 ;  /* 0x00000654ff9d9816 */ /* 0x000fe2000000009d */
[----:B------:R-:W-:Y:S01]  /*c6b0*/  FADD.FTZ R153, -R153, R219 ;  /* 0x000000db99997221 */ /* 0x000fe20000010100 */
[----:B---3--:R-:W-:Y:S01]  /*c6c0*/  IADD3 R176, -R158, 0xb, RZ ;  /* 0x0000000b9eb07810 */ /* 0x008fe20007ffe1ff */
[----:B-----5:R-:W-:Y:S01]  /*c6d0*/  FADD.FTZ R158, R156, R3 ;  /* 0x000000039c9e7221 */ /* 0x020fe20000010000 */
[----:B------:R2:W-:Y:S01]  /*c6e0*/  MUFU.EX2 R222, R162 ;  /* 0x000000a200de7308 */ /* 0x0005e20000000800 */
[----:B------:R-:W-:Y:S01]  /*c6f0*/  FMUL.FTZ R153, R153, R6 ;  /* 0x0000000699997220 */ /* 0x000fe20000410000 */
[C---:B------:R-:W-:Y:S01]  /*c700*/  F2FP.BF16.F32.PACK_AB R156, R161.reuse, R156 ;  /* 0x0000009ca19c723e */ /* 0x040fe200000010ff */
[----:B------:R-:W-:Y:S01]  /*c710*/  FADD.FTZ R3, R161, R158 ;  /* 0x0000009ea1037221 */ /* 0x000fe20000010000 */
[----:B------:R3:W-:Y:S06]  /*c720*/  BAR.ARV R176, 0x100 ;  /* 0x000400b00000751d */ /* 0x0007ec0000002000 */
[----:B------:R-:W-:Y:S01]  /*c730*/  FADD.FTZ R158, R164, R3 ;  /* 0x00000003a49e7221 */ /* 0x000fe20000010000 */
[----:B------:R-:W5:Y:S01]  /*c740*/  MUFU.EX2 R219, R153 ;  /* 0x0000009900db7308 */ /* 0x000f620000000800 */
[----:B------:R0:W-:Y:S02]  /*c750*/  @!P1 SYNCS.ARRIVE.TRANS64.RED.A1T0 RZ, [R157+URZ], RZ ;  /* 0x000000ff9dff99a7 */ /* 0x0001e4000810043f */
[C---:B------:R-:W-:Y:S01]  /*c760*/  FADD.FTZ R3, R165.reuse, R158 ;  /* 0x0000009ea5037221 */ /* 0x040fe20000010000 */
[----:B------:R-:W-:-:S02]  /*c770*/  F2FP.BF16.F32.PACK_AB R158, R165, R164 ;  /* 0x000000a4a59e723e */ /* 0x000fc400000010ff */
[----:B----4-:R-:W-:Y:S01]  /*c780*/  F2FP.BF16.F32.PACK_AB R164, R220, R168 ;  /* 0x000000a8dca4723e */ /* 0x010fe200000010ff */
[----:B--2---:R-:W-:Y:S01]  /*c790*/  FADD.FTZ R162, R160, R3 ;  /* 0x00000003a0a27221 */ /* 0x004fe20000010000 */
[----:B------:R-:W2:Y:S01]  /*c7a0*/  MUFU.EX2 R155, R155 ;  /* 0x0000009b009b7308 */ /* 0x000ea20000000800 */
[C---:B------:R-:W-:Y:S02]  /*c7b0*/  F2FP.BF16.F32.PACK_AB R160, R169.reuse, R160 ;  /* 0x000000a0a9a0723e */ /* 0x040fe400000010ff */
[----:B------:R-:W-:-:S04]  /*c7c0*/  FADD.FTZ R3, R169, R162 ;  /* 0x000000a2a9037221 */ /* 0x000fc80000010000 */
[----:B------:R-:W-:Y:S01]  /*c7d0*/  FADD.FTZ R162, R172, R3 ;  /* 0x00000003aca27221 */ /* 0x000fe20000010000 */
[----:B------:R-:W4:Y:S01]  /*c7e0*/  MUFU.EX2 R159, R159 ;  /* 0x0000009f009f7308 */ /* 0x000f220000000800 */
[----:B-----5:R-:W-:Y:S01]  /*c7f0*/  FFMA.FTZ R0, R219, R0, R197 ;  /* 0x00000000db007223 */ /* 0x020fe200000100c5 */
[-C--:B------:R-:W-:Y:S01]  /*c800*/  FMUL.FTZ R26, R26, R219.reuse ;  /* 0x000000db1a1a7220 */ /* 0x080fe20000410000 */
[C---:B------:R-:W-:Y:S01]  /*c810*/  FADD.FTZ R3, R173.reuse, R162 ;  /* 0x000000a2ad037221 */ /* 0x040fe20000010000 */
[----:B------:R-:W-:Y:S01]  /*c820*/  F2FP.BF16.F32.PACK_AB R162, R173, R172 ;  /* 0x000000acada2723e */ /* 0x000fe200000010ff */
[-C--:B------:R-:W-:Y:S01]  /*c830*/  FMUL.FTZ R27, R27, R219.reuse ;  /* 0x000000db1b1b7220 */ /* 0x080fe20000410000 */
[-C--:B------:R-:W-:Y:S01]  /*c840*/  FMUL.FTZ R30, R30, R219.reuse ;  /* 0x000000db1e1e7220 */ /* 0x080fe20000410000 */
[----:B------:R-:W-:Y:S01]  /*c850*/  FADD.FTZ R3, R168, R3 ;  /* 0x00000003a8037221 */ /* 0x000fe20000010000 */
[----:B------:R-:W5:Y:S01]  /*c860*/  MUFU.EX2 R163, R163 ;  /* 0x000000a300a37308 */ /* 0x000f620000000800 */
[----:B--2---:R-:W-:Y:S01]  /*c870*/  FADD.FTZ R0, R155, R0 ;  /* 0x000000009b007221 */ /* 0x004fe20000010000 */
[-C--:B------:R-:W-:Y:S01]  /*c880*/  FMUL.FTZ R31, R31, R219.reuse ;  /* 0x000000db1f1f7220 */ /* 0x080fe20000410000 */
[----:B------:R-:W-:Y:S01]  /*c890*/  FADD.FTZ R3, R220, R3 ;  /* 0x00000003dc037221 */ /* 0x000fe20000010000 */
[-C--:B------:R-:W-:Y:S01]  /*c8a0*/  FMUL.FTZ R34, R34, R219.reuse ;  /* 0x000000db22227220 */ /* 0x080fe20000410000 */
[----:B------:R-:W-:Y:S01]  /*c8b0*/  FADD.FTZ R0, R221, R0 ;  /* 0x00000000dd007221 */ /* 0x000fe20000010000 */
[-C--:B------:R-:W-:Y:S01]  /*c8c0*/  FMUL.FTZ R35, R35, R219.reuse ;  /* 0x000000db23237220 */ /* 0x080fe20000410000 */
[-C--:B------:R-:W-:Y:S01]  /*c8d0*/  FMUL.FTZ R38, R38, R219.reuse ;  /* 0x000000db26267220 */ /* 0x080fe20000410000 */
[----:B------:R2:W1:Y:S01]  /*c8e0*/  MUFU.EX2 R223, R166 ;  /* 0x000000a600df7308 */ /* 0x0004620000000800 */
        /* <DEDUP_REMOVED lines=9> */
[----:B----4-:R-:W-:Y:S01]  /*c980*/  FADD.FTZ R3, R159, R0 ;  /* 0x000000009f037221 */ /* 0x010fe20000010000 */
[-C--:B------:R-:W-:Y:S01]  /*c990*/  FMUL.FTZ R54, R54, R219.reuse ;  /* 0x000000db36367220 */ /* 0x080fe20000410000 */
[-C--:B------:R-:W-:Y:S01]  /*c9a0*/  FMUL.FTZ R55, R55, R219.reuse ;  /* 0x000000db37377220 */ /* 0x080fe20000410000 */
[C---:B------:R-:W-:Y:S01]  /*c9b0*/  FADD.FTZ R153, R181.reuse, R166 ;  /* 0x000000a6b5997221 */ /* 0x040fe20000010000 */
[----:B------:R-:W-:Y:S01]  /*c9c0*/  FADD.FTZ R0, R222, R3 ;  /* 0x00000003de007221 */ /* 0x000fe20000010000 */
[----:B------:R-:W-:Y:S01]  /*c9d0*/  F2FP.BF16.F32.PACK_AB R166, R181, R180 ;  /* 0x000000b4b5a6723e */ /* 0x000fe200000010ff */
[----:B------:R2:W4:Y:S01]  /*c9e0*/  MUFU.EX2 R224, R170 ;  /* 0x000000aa00e07308 */ /* 0x0005220000000800 */
[----:B------:R-:W-:Y:S01]  /*c9f0*/  FADD.FTZ R168, R184, R153 ;  /* 0x00000099b8a87221 */ /* 0x000fe20000010000 */
[----:B-----5:R-:W-:Y:S01]  /*ca00*/  FADD.FTZ R0, R163, R0 ;  /* 0x00000000a3007221 */ /* 0x020fe20000010000 */
[-C--:B------:R-:W-:Y:S01]  /*ca10*/  FMUL.FTZ R58, R58, R219.reuse ;  /* 0x000000db3a3a7220 */ /* 0x080fe20000410000 */
[-C--:B------:R-:W-:Y:S01]  /*ca20*/  FMUL.FTZ R59, R59, R219.reuse ;  /* 0x000000db3b3b7220 */ /* 0x080fe20000410000 */
[----:B------:R-:W-:Y:S01]  /*ca30*/  FADD.FTZ R3, R185, R168 ;  /* 0x000000a8b9037221 */ /* 0x000fe20000010000 */
[----:B-1----:R-:W-:Y:S01]  /*ca40*/  FADD.FTZ R0, R223, R0 ;  /* 0x00000000df007221 */ /* 0x002fe20000010000 */
[----:B------:R-:W-:Y:S01]  /*ca50*/  F2FP.BF16.F32.PACK_AB R168, R185, R184 ;  /* 0x000000b8b9a8723e */ /* 0x000fe200000010ff */
[----:B------:R-:W1:Y:S01]  /*ca60*/  MUFU.EX2 R171, R171 ;  /* 0x000000ab00ab7308 */ /* 0x000e620000000800 */
[----:B--2---:R-:W-:Y:S01]  /*ca70*/  FADD.FTZ R170, R188, R3 ;  /* 0x00000003bcaa7221 */ /* 0x004fe20000010000 */
[----:B---3--:R-:W-:Y:S01]  /*ca80*/  FADD.FTZ R3, R167, R0 ;  /* 0x00000000a7037221 */ /* 0x008fe20000010000 */
[-C--:B------:R-:W-:Y:S01]  /*ca90*/  FMUL.FTZ R62, R62, R219.reuse ;  /* 0x000000db3e3e7220 */ /* 0x080fe20000410000 */
[-C--:B------:R-:W-:Y:S01]  /*caa0*/  FMUL.FTZ R63, R63, R219.reuse ;  /* 0x000000db3f3f7220 */ /* 0x080fe20000410000 */
[C---:B------:R-:W-:Y:S01]  /*cab0*/  FADD.FTZ R153, R189.reuse, R170 ;  /* 0x000000aabd997221 */ /* 0x040fe20000010000 */
[----:B------:R-:W-:Y:S01]  /*cac0*/  F2FP.BF16.F32.PACK_AB R170, R189, R188 ;  /* 0x000000bcbdaa723e */ /* 0x000fe200000010ff */
[----:B------:R-:W-:Y:S01]  /*cad0*/  FMUL.FTZ R66, R66, R219 ;  /* 0x000000db42427220 */ /* 0x000fe20000410000 */
[----:B------:R-:W2:Y:S01]  /*cae0*/  MUFU.EX2 R175, R175 ;  /* 0x000000af00af7308 */ /* 0x000ea20000000800 */
[----:B----4-:R-:W-:Y:S01]  /*caf0*/  FADD.FTZ R0, R224, R3 ;  /* 0x00000003e0007221 */ /* 0x010fe20000010000 */
[----:B------:R-:W-:Y:S01]  /*cb00*/  FADD.FTZ R172, R192, R153 ;  /* 0x00000099c0ac7221 */ /* 0x000fe20000010000 */
[----:B------:R-:W-:Y:S01]  /*cb10*/  F2FP.BF16.F32.PACK_AB R153, R155, R197 ;  /* 0x000000c59b99723e */ /* 0x000fe200000010ff */
[----:B------:R-:W-:Y:S01]  /*cb20*/  FMUL.FTZ R67, R67, R219 ;  /* 0x000000db43437220 */ /* 0x000fe20000410000 */
[----:B------:R-:W-:Y:S01]  /*cb30*/  F2FP.BF16.F32.PACK_AB R155, R159, R221 ;  /* 0x000000dd9f9b723e */ /* 0x000fe200000010ff */
[C---:B------:R-:W-:Y:S01]  /*cb40*/  FADD.FTZ R3, R193.reuse, R172 ;  /* 0x000000acc1037221 */ /* 0x040fe20000010000 */
[----:B------:R-:W-:Y:S01]  /*cb50*/  F2FP.BF16.F32.PACK_AB R172, R193, R192 ;  /* 0x000000c0c1ac723e */ /* 0x000fe200000010ff */
[----:B------:R-:W3:Y:S01]  /*cb60*/  MUFU.EX2 R165, R178 ;  /* 0x000000b200a57308 */ /* 0x000ee20000000800 */
[C---:B-1----:R-:W-:Y:S01]  /*cb70*/  FADD.FTZ R0, R171.reuse, R0 ;  /* 0x00000000ab007221 */ /* 0x042fe20000010000 */
[----:B------:R-:W-:Y:S01]  /*cb80*/  F2FP.BF16.F32.PACK_AB R161, R171, R224 ;  /* 0x000000e0aba1723e */ /* 0x000fe200000010ff */
[----:B------:R-:W-:Y:S01]  /*cb90*/  FADD.FTZ R3, R196, R3 ;  /* 0x00000003c4037221 */ /* 0x000fe20000010000 */
[-C--:B------:R-:W-:Y:S01]  /*cba0*/  FMUL.FTZ R70, R70, R219.reuse ;  /* 0x000000db46467220 */ /* 0x080fe20000410000 */
[----:B------:R-:W-:Y:S01]  /*cbb0*/  FADD.FTZ R0, R227, R0 ;  /* 0x00000000e3007221 */ /* 0x000fe20000010000 */
[-C--:B------:R-:W-:Y:S01]  /*cbc0*/  FMUL.FTZ R71, R71, R219.reuse ;  /* 0x000000db47477220 */ /* 0x080fe20000410000 */
[C---:B------:R-:W-:Y:S01]  /*cbd0*/  FADD.FTZ R3, R174.reuse, R3 ;  /* 0x00000003ae037221 */ /* 0x040fe20000010000 */
[----:B------:R-:W0:Y:S01]  /*cbe0*/  MUFU.EX2 R179, R179 ;  /* 0x000000b300b37308 */ /* 0x000e220000000800 */
[----:B--2---:R-:W-:Y:S01]  /*cbf0*/  FADD.FTZ R0, R175, R0 ;  /* 0x00000000af007221 */ /* 0x004fe20000010000 */
        /* <DEDUP_REMOVED lines=59> */
[----:B------:R-:W-:-:S03]  /*cfb0*/  FMUL.FTZ R151, R151, R219 ;  /* 0x000000db97977220 */ /* 0x000fc60000410000 */
[----:B------:R-:W2:Y:S01]  /*cfc0*/  MUFU.EX2 R0, R195 ;  /* 0x000000c300007308 */ /* 0x000ea20000000800 */
[----:B0-----:R-:W-:-:S07]  /*cfd0*/  FADD.FTZ R178, R191, R178 ;  /* 0x000000b2bfb27221 */ /* 0x001fce0000010000 */
[----:B------:R-:W0:Y:S01]  /*cfe0*/  MUFU.EX2 R198, R198 ;  /* 0x000000c600c67308 */ /* 0x000e220000000800 */
[----:B-1----:R-:W-:-:S07]  /*cff0*/  FADD.FTZ R163, R173, R178 ;  /* 0x000000b2ada37221 */ /* 0x002fce0000010000 */
[----:B------:R-:W1:Y:S01]  /*d000*/  MUFU.EX2 R199, R199 ;  /* 0x000000c700c77308 */ /* 0x000e620000000800 */
[C---:B--2---:R-:W-:Y:S01]  /*d010*/  FADD.FTZ R171, R0.reuse, R163 ;  /* 0x000000a300ab7221 */ /* 0x044fe20000010000 */
[----:B------:R-:W-:Y:S02]  /*d020*/  F2FP.BF16.F32.PACK_AB R163, R175, R227 ;  /* 0x000000e3afa3723e */ /* 0x000fe400000010ff */
[----:B------:R-:W-:Y:S01]  /*d030*/  F2FP.BF16.F32.PACK_AB R173, R0, R173 ;  /* 0x000000ad00ad723e */ /* 0x000fe200000010ff */
[----:B0-----:R-:W-:Y:S01]  /*d040*/  FADD.FTZ R178, R198, R171 ;  /* 0x000000abc6b27221 */ /* 0x001fe20000010000 */
[----:B------:R-:W-:-:S03]  /*d050*/  F2FP.BF16.F32.PACK_AB R171, R191, R190 ;  /* 0x000000bebfab723e */ /* 0x000fc600000010ff */
[C---:B-1----:R-:W-:Y:S01]  /*d060*/  FADD.FTZ R0, R199.reuse, R178 ;  /* 0x000000b2c7007221 */ /* 0x042fe20000010000 */
[----:B------:R-:W-:Y:S01]  /*d070*/  F2FP.BF16.F32.PACK_AB R175, R199, R198 ;  /* 0x000000c6c7af723e */ /* 0x000fe200000010ff */
[----:B------:R-:W-:Y:S06]  /*d080*/  @!P0 BRA `(.L_x_11079) ;  /* 0x0000000000048947 */ /* 0x000fec0003800000 */
[----:B------:R-:W-:Y:S01]  /*d090*/  BPT.TRAP 0x1 ;  /* 0x000000040000795c */ /* 0x000fe20000300000 */
.L_x_11079:
[----:B------:R0:W1:Y:S01]  /*d0a0*/  SYNCS.PHASECHK.TRANS64.TRYWAIT P2, [R206+URZ+0x22850], R207 ;  /* 0x022850cfce0075a7 */ /* 0x000062000804017f */
[----:B------:R-:W-:Y:S05]  /*d0b0*/  @!P0 BRA `(.L_x_11080) ;  /* 0x0000000000048947 */ /* 0x000fea0003800000 */
[----:B------:R-:W-:Y:S01]  /*d0c0*/  BPT.TRAP 0x1 ;  /* 0x000000040000795c */ /* 0x000fe20000300000 */
.L_x_11080:
[----:B------:R-:W-:Y:S04]  /*d0d0*/  BSSY B0, `(.L_x_11081) ;  /* 0x0000004000007945 */ /* 0x000fe80003800000 */
[----:B-1----:R-:W-:Y:S05]  /*d0e0*/  @P2 BRA `(.L_x_11082) ;  /* 0x0000000000082947 */ /* 0x002fea0003800000 */
[----:B------:R-:W1:Y:S02]  /*d0f0*/  SYNCS.PHASECHK.TRANS64.TRYWAIT P2, [R206+URZ+0x22850], R207 ;  /* 0x022850cfce0075a7 */ /* 0x000e64000804017f */
[----:B-1----:R-:W-:Y:S05]  /*d100*/  @!P2 BRA `(.L_x_11083) ;  /* 0x000000bc00c4a947 */ /* 0x002fea0003800000 */
.L_x_11082:
[----:B------:R-:W-:Y:S05]  /*d110*/  BSYNC B0 ;  /* 0x0000000000007941 */ /* 0x000fea0003800000 */
.L_x_11081:
[----:B------:R-:W2:Y:S01]  /*d120*/  S2R R177, SR_TID.X ;  /* 0x0000000000b17919 */ /* 0x000ea20000002100 */
[----:B------:R-:W-:Y:S05]  /*d130*/  WARPSYNC.ALL ;  /* 0x0000000000007948 */ /* 0x000fea0003800000 */
[----:B------:R-:W-:Y:S01]  /*d140*/  IMAD.MOV.U32 R179, RZ, RZ, 0xc00 ;  /* 0x00000c00ffb37424 */ /* 0x000fe200078e00ff */
[----:B------:R-:W-:Y:S01]  /*d150*/  ISETP.GT.AND P2, PT, R21, R20, PT ;  /* 0x000000141500720c */ /* 0x000fe20003f44270 */
[----:B01----:R-:W-:Y:S02]  /*d160*/  @!P1 VIADD R206, R206, 0x22860 ;  /* 0x00022860cece9836 */ /* 0x003fe40000000000 */
[----:B------:R-:W-:-:S02]  /*d170*/  IMAD R178, R22, R179, UR37 ;  /* 0x0000002516b27e24 */ /* 0x000fc4000f8e02b3 */
[----:B------:R-:W-:Y:S01]  /*d180*/  IMAD.MOV.U32 R179, RZ, RZ, 0x40000040 ;  /* 0x40000040ffb37424 */ /* 0x000fe200078e00ff */
[----:B------:R-:W-:Y:S01]  /*d190*/  @!P1 PRMT R206, RZ, 0x654, R206 ;  /* 0x00000654ffce9816 */ /* 0x000fe200000000ce */
[----:B------:R-:W-:Y:S01]  /*d1a0*/  VIADD R21, R21, 0xffffffff ;  /* 0xffffffff15157836 */ /* 0x000fe20000000000 */
[----:B------:R-:W-:Y:S01]  /*d1b0*/  R2UR UR6, R178 ;  /* 0x00000000b20672ca */ /* 0x000fe200000e0000 */
[----:B------:R-:W-:Y:S01]  /*d1c0*/  IMAD.MOV.U32 R219, RZ, RZ, R8 ;  /* 0x000000ffffdb7224 */ /* 0x000fe200078e0008 */
[----:B------:R-:W-:Y:S01]  /*d1d0*/  R2UR UR7, R179 ;  /* 0x00000000b30772ca */ /* 0x000fe200000e0000 */
[----:B------:R-:W-:Y:S02]  /*d1e0*/  IMAD.MOV.U32 R179, RZ, RZ, 0x40000040 ;  /* 0x40000040ffb37424 */ /* 0x000fe400078e00ff */
[----:B------:R-:W-:Y:S01]  /*d1f0*/  IMAD.MOV.U32 R220, RZ, RZ, R7 ;  /* 0x000000ffffdc7224 */ /* 0x000fe200078e0007 */
[----:B--2---:R-:W-:-:S05]  /*d200*/  SHF.R.U32.HI R177, RZ, 0x7, R177 ;  /* 0x00000007ffb17819 */ /* 0x004fca00000116b1 */
        /* <DEDUP_REMOVED lines=45> */
.L_x_11074:
[----:B------:R-:W-:-:S13]  /*d4e0*/  ISETP.GE.AND P2, PT, R21, RZ, PT ;  /* 0x000000ff1500720c */ /* 0x000fda0003f46270 */
[----:B------:R-:W-:Y:S05]  /*d4f0*/  @!P2 BRA `(.L_x_11085) ;  /* 0x0000001c00b4a947 */ /* 0x000fea0003800000 */
[----:B0-----:R-:W-:Y:S02]  /*d500*/  IMAD.MOV.U32 R206, RZ, RZ, R8 ;  /* 0x000000ffffce7224 */ /* 0x001fe400078e0008 */
[----:B------:R-:W-:-:S07]  /*d510*/  IMAD.MOV.U32 R207, RZ, RZ, R7 ;  /* 0x000000ffffcf7224 */ /* 0x000fce00078e0007 */
.L_x_11095:
        /* <DEDUP_REMOVED lines=8> */
.L_x_11086:
[----:B------:R-:W-:Y:S01]  /*d5a0*/  IMAD R202, R22, 0x8, R18 ;  /* 0x0000000816ca7824 */ /* 0x000fe200078e0212 */
[----:B------:R-:W-:-:S04]  /*d5b0*/  SHF.L.U32 R20, R23, 0x1f, RZ ;  /* 0x0000001f17147819 */ /* 0x000fc800000006ff */
[----:B------:R0:W1:Y:S01]  /*d5c0*/  SYNCS.PHASECHK.TRANS64.TRYWAIT P2, [R202+URZ+0x22830], R20 ;  /* 0x02283014ca0075a7 */ /* 0x000062000804017f */
[----:B------:R-:W-:Y:S05]  /*d5d0*/  @!P0 BRA `(.L_x_11087) ;  /* 0x0000000000048947 */ /* 0x000fea0003800000 */
[----:B------:R-:W-:Y:S01]  /*d5e0*/  BPT.TRAP 0x1 ;  /* 0x000000040000795c */ /* 0x000fe20000300000 */
.L_x_11087:
[----:B------:R-:W-:Y:S02]  /*d5f0*/  IMAD R6, R22, 0x300, R9 ;  /* 0x0000030016067824 */ /* 0x000fe400078e0209 */
[----:B------:R-:W-:Y:S01]  /*d600*/  IMAD.MOV.U32 R7, RZ, RZ, 0x40000040 ;  /* 0x40000040ff077424 */ /* 0x000fe200078e00ff */
[----:B-1----:R-:W-:Y:S06]  /*d610*/  @P2 BRA `(.L_x_11088) ;  /* 0x0000000000082947 */ /* 0x002fec0003800000 */
[----:B------:R-:W1:Y:S02]  /*d620*/  SYNCS.PHASECHK.TRANS64.TRYWAIT P2, [R202+URZ+0x22830], R20 ;  /* 0x02283014ca0075a7 */ /* 0x000e64000804017f */
[----:B-1----:R-:W-:Y:S05]  /*d630*/  @!P2 BRA `(.L_x_11089) ;  /* 0x000000b8008ca947 */ /* 0x002fea0003800000 */
.L_x_11088:
        /* <DEDUP_REMOVED lines=63> */
[----:B--2---:R-:W-:Y:S01]  /*da30*/  FMNMX.FTZ R220, R219, R6, !PT ;  /* 0x00000006dbdc7209 */ /* 0x004fe20007810000 */
[----:B------:R-:W-:-:S04]  /*da40*/  IMAD.U32 R6, RZ, RZ, UR46 ;  /* 0x0000002eff067e24 */ /* 0x000fc8000f8e00ff */
[----:B------:R-:W2:Y:S02]  /*da50*/  SHFL.BFLY PT, R7, R220, 0x1, 0x1f ;  /* 0x0c201f00dc077f89 */ /* 0x000ea400000e0000 */
[----:B--2---:R-:W-:-:S05]  /*da60*/  FMNMX.FTZ R7, R220, R7, !PT ;  /* 0x00000007dc077209 */ /* 0x004fca0007810000 */
        /* <DEDUP_REMOVED lines=42> */
[----:B--2---:R-:W-:Y:S01]  /*dd10*/  FMUL.FTZ R24, R24, R204 ;  /* 0x000000cc18187220 */ /* 0x004fe20000410000 */
[----:B------:R-:W-:Y:S01]  /*dd20*/  FMNMX.FTZ R207, R183, R8, !PT ;  /* 0x00000008b7cf7209 */ /* 0x000fe20007810000 */
[-C--:B------:R-:W-:Y:S01]  /*dd30*/  FMUL.FTZ R25, R25, R204.reuse ;  /* 0x000000cc19197220 */ /* 0x080fe20000410000 */
[-C--:B------:R-:W-:Y:S01]  /*dd40*/  FMUL.FTZ R28, R28, R204.reuse ;  /* 0x000000cc1c1c7220 */ /* 0x080fe20000410000 */
[-C--:B------:R-:W-:Y:S01]  /*dd50*/  FMUL.FTZ R29, R29, R204.reuse ;  /* 0x000000cc1d1d7220 */ /* 0x080fe20000410000 */
[----:B------:R-:W-:Y:S01]  /*dd60*/  FMNMX.FTZ R8, R186, R207, !PT ;  /* 0x000000cfba087209 */ /* 0x000fe20007810000 */
[-C--:B------:R-:W-:Y:S01]  /*dd70*/  FMUL.FTZ R32, R32, R204.reuse ;  /* 0x000000cc20207220 */ /* 0x080fe20000410000 */
[----:B------:R-:W-:Y:S01]  /*dd80*/  MUFU.EX2 R156, R156 ;  /* 0x0000009c009c7308 */ /* 0x000fe20000000800 */
[----:B------:R-:W-:Y:S01]  /*dd90*/  FMUL.FTZ R33, R33, R204 ;  /* 0x000000cc21217220 */ /* 0x000fe20000410000 */
        /* <DEDUP_REMOVED lines=19> */
[----:B------:R-:W-:Y:S01]  /*ded0*/  FMUL.FTZ R60, R60, R204 ;  /* 0x000000cc3c3c7220 */ /* 0x000fe20000410000 */
[----:B------:R-:W-:Y:S01]  /*dee0*/  FMNMX.FTZ R8, R198, R207, !PT ;  /* 0x000000cfc6087209 */ /* 0x000fe20007810000 */
[-CC-:B------:R-:W-:Y:S01]  /*def0*/  FFMA.FTZ R207, R176, R6.reuse, -R205.reuse ;  /* 0x00000006b0cf7223 */ /* 0x180fe200000108cd */
[----:B------:R-:W-:Y:S01]  /*df00*/  FFMA.FTZ R205, R197, R6, -R205 ;  /* 0x00000006c5cd7223 */ /* 0x000fe200000108cd */
[----:B------:R-:W-:Y:S01]  /*df10*/  MUFU.EX2 R161, R161 ;  /* 0x000000a100a17308 */ /* 0x000fe20000000800 */
[----:B------:R-:W-:Y:S01]  /*df20*/  FMNMX.FTZ R8, R199, R8, !PT ;  /* 0x00000008c7087209 */ /* 0x000fe20007810000 */
[-C--:B------:R-:W-:Y:S01]  /*df30*/  FMUL.FTZ R61, R61, R204.reuse ;  /* 0x000000cc3d3d7220 */ /* 0x080fe20000410000 */
[-C--:B------:R-:W-:Y:S01]  /*df40*/  FMUL.FTZ R64, R64, R204.reuse ;  /* 0x000000cc40407220 */ /* 0x080fe20000410000 */
[-C--:B------:R-:W-:Y:S01]  /*df50*/  FMUL.FTZ R65, R65, R204.reuse ;  /* 0x000000cc41417220 */ /* 0x080fe20000410000 */
[-C--:B------:R-:W-:Y:S01]  /*df60*/  FMUL.FTZ R68, R68, R204.reuse ;  /* 0x000000cc44447220 */ /* 0x080fe20000410000 */
[----:B------:R-:W2:Y:S01]  /*df70*/  SHFL.BFLY PT, R176, R8, 0x2, 0x1f ;  /* 0x0c401f0008b07f89 */ /* 0x000ea200000e0000 */
        /* <DEDUP_REMOVED lines=23> */
[----:B--2---:R-:W-:Y:S01]  /*e0f0*/  FMNMX.FTZ R8, R8, R176, !PT ;  /* 0x000000b008087209 */ /* 0x004fe20007810000 */
[-C--:B------:R-:W-:Y:S01]  /*e100*/  FMUL.FTZ R109, R109, R204.reuse ;  /* 0x000000cc6d6d7220 */ /* 0x080fe20000410000 */
        /* <DEDUP_REMOVED lines=25> */
[----:B--2---:R-:W-:-:S02]  /*e2a0*/  FMNMX.FTZ R8, R8, R176, !PT ;  /* 0x000000b008087209 */ /* 0x004fc40007810000 */
[----:B------:R-:W-:-:S03]  /*e2b0*/  IADD3 R176, -R227, 0xb, RZ ;  /* 0x0000000be3b07810 */ /* 0x000fc60007ffe1ff */
[C---:B------:R-:W-:Y:S01]  /*e2c0*/  FADD.FTZ R197, -R8.reuse, R206 ;  /* 0x000000ce08c57221 */ /* 0x040fe20000010100 */
[-C--:B------:R-:W-:Y:S01]  /*e2d0*/  FMUL.FTZ R223, R8, R6.reuse ;  /* 0x0000000608df7220 */ /* 0x080fe20000410000 */
[----:B------:R-:W-:Y:S02]  /*e2e0*/  MUFU.EX2 R177, R177 ;  /* 0x000000b100b17308 */ /* 0x000fe40000000800 */
        /* <DEDUP_REMOVED lines=9> */
[----:B---3--:R-:W-:Y:S01]  /*e380*/  FFMA.FTZ R182, R204, R3, R152 ;  /* 0x00000003ccb67223 */ /* 0x008fe20000010098 */
[-CC-:B------:R-:W-:Y:S01]  /*e390*/  FFMA.FTZ R221, R166, R6.reuse, -R223.reuse ;  /* 0x00000006a6dd7223 */ /* 0x180fe200000108df */
[-CC-:B------:R-:W-:Y:S01]  /*e3a0*/  FFMA.FTZ R166, R175, R6.reuse, -R223.reuse ;  /* 0x00000006afa67223 */ /* 0x180fe200000108df */
[-CC-:B------:R-:W-:Y:S01]  /*e3b0*/  FFMA.FTZ R224, R170, R6.reuse, -R223.reuse ;  /* 0x00000006aae07223 */ /* 0x180fe200000108df */
[----:B----4-:R-:W-:Y:S01]  /*e3c0*/  FADD.FTZ R3, R153, R182 ;  /* 0x000000b699037221 */ /* 0x010fe20000010000 */
[----:B------:R-:W2:Y:S01]  /*e3d0*/  MUFU.EX2 R206, R206 ;  /* 0x000000ce00ce7308 */ /* 0x000ea20000000800 */
[-CC-:B------:R-:W-:Y:S01]  /*e3e0*/  FFMA.FTZ R167, R167, R6.reuse, -R223.reuse ;  /* 0x00000006a7a77223 */ /* 0x180fe200000108df */
[--C-:B------:R-:W-:Y:S01]  /*e3f0*/  FFMA.FTZ R170, R178, R6, -R223.reuse ;  /* 0x00000006b2aa7223 */ /* 0x100fe200000108df */
[----:B------:R-:W-:Y:S01]  /*e400*/  F2FP.BF16.F32.PACK_AB R152, R153, R152 ;  /* 0x000000989998723e */ /* 0x000fe200000010ff */
[----:B------:R-:W-:Y:S01]  /*e410*/  FFMA.FTZ R222, R171, R6, -R223 ;  /* 0x00000006abde7223 */ /* 0x000fe200000108df */
[----:B------:R-:W-:-:S02]  /*e420*/  @!P1 VIADD R154, R202, 0x22840 ;  /* 0x00022840ca9a9836 */ /* 0x000fc40000000000 */
[-CC-:B------:R-:W-:Y:S01]  /*e430*/  FFMA.FTZ R174, R174, R6.reuse, -R223.reuse ;  /* 0x00000006aeae7223 */ /* 0x180fe200000108df */
[-CC-:B------:R-:W-:Y:S01]  /*e440*/  FFMA.FTZ R158, R183, R6.reuse, -R223.reuse ;  /* 0x00000006b79e7223 */ /* 0x180fe200000108df */
[----:B------:R-:W3:Y:S01]  /*e450*/  MUFU.EX2 R155, R155 ;  /* 0x0000009b009b7308 */ /* 0x000ee20000000800 */
[--C-:B------:R-:W-:Y:S01]  /*e460*/  FFMA.FTZ R186, R186, R6, -R223.reuse ;  /* 0x00000006baba7223 */ /* 0x100fe200000108df */
[----:B------:R-:W-:Y:S01]  /*e470*/  @!P1 PRMT R154, RZ, 0x654, R154 ;  /* 0x00000654ff9a9816 */ /* 0x000fe2000000009a */
[----:B------:R4:W-:Y:S06]  /*e480*/  BAR.ARV R176, 0x100 ;  /* 0x000400b00000751d */ /* 0x0009ec0000002000 */
[----:B------:R-:W5:Y:S01]  /*e490*/  MUFU.EX2 R219, R219 ;  /* 0x000000db00db7308 */ /* 0x000f620000000800 */
[----:B--2---:R-:W-:Y:S01]  /*e4a0*/  FFMA.FTZ R0, R197, R0, R206 ;  /* 0x00000000c5007223 */ /* 0x004fe200000100ce */
[----:B------:R2:W-:Y:S01]  /*e4b0*/  @!P1 SYNCS.ARRIVE.TRANS64.RED.A1T0 RZ, [R154+URZ], RZ ;  /* 0x000000ff9aff99a7 */ /* 0x0005e2000810043f */
[-CC-:B------:R-:W-:Y:S01]  /*e4c0*/  FFMA.FTZ R187, R187, R6.reuse, -R223.reuse ;  /* 0x00000006bbbb7223 */ /* 0x180fe200000108df */
[-CC-:B------:R-:W-:Y:S01]  /*e4d0*/  FFMA.FTZ R190, R190, R6.reuse, -R223.reuse ;  /* 0x00000006bebe7223 */ /* 0x180fe200000108df */
[-CC-:B------:R-:W-:Y:S01]  /*e4e0*/  FFMA.FTZ R191, R191, R6.reuse, -R223.reuse ;  /* 0x00000006bfbf7223 */ /* 0x180fe200000108df */
[-CC-:B------:R-:W-:Y:S01]  /*e4f0*/  FFMA.FTZ R194, R194, R6.reuse, -R223.reuse ;  /* 0x00000006c2c27223 */ /* 0x180fe200000108df */
[-CC-:B------:R-:W-:Y:S01]  /*e500*/  FFMA.FTZ R195, R195, R6.reuse, -R223.reuse ;  /* 0x00000006c3c37223 */ /* 0x180fe200000108df */
[----:B------:R-:W0:Y:S01]  /*e510*/  MUFU.EX2 R159, R159 ;  /* 0x0000009f009f7308 */ /* 0x000e220000000800 */
[----:B---3--:R-:W-:Y:S01]  /*e520*/  FADD.FTZ R0, R155, R0 ;  /* 0x000000009b007221 */ /* 0x008fe20000010000 */
[-CC-:B--2---:R-:W-:Y:S01]  /*e530*/  FFMA.FTZ R154, R179, R6.reuse, -R223.reuse ;  /* 0x00000006b39a7223 */ /* 0x184fe200000108df */
[-CC-:B------:R-:W-:Y:S01]  /*e540*/  FFMA.FTZ R198, R198, R6.reuse, -R223.reuse ;  /* 0x00000006c6c67223 */ /* 0x180fe200000108df */
[----:B------:R-:W-:Y:S01]  /*e550*/  FFMA.FTZ R199, R199, R6, -R223 ;  /* 0x00000006c7c77223 */ /* 0x000fe200000108df */
        /* <DEDUP_REMOVED lines=29> */
[----:B---3--:R-:W-:Y:S01]  /*e730*/  FADD.FTZ R0, R163, R0 ;  /* 0x00000000a3007221 */ /* 0x008fe20000010000 */
        /* <DEDUP_REMOVED lines=15> */
[----:B--2---:R-:W-:Y:S01]  /*e830*/  FADD.FTZ R0, R221, R0 ;  /* 0x00000000dd007221 */ /* 0x004fe20000010000 */
[-C--:B------:R-:W-:Y:S01]  /*e840*/  FMUL.FTZ R86, R86, R197.reuse ;  /* 0x000000c556567220 */ /* 0x080fe20000410000 */
[-C--:B------:R-:W-:Y:S01]  /*e850*/  FMUL.FTZ R87, R87, R197.reuse ;  /* 0x000000c557577220 */ /* 0x080fe20000410000 */
[----:B------:R-:W-:Y:S01]  /*e860*/  FADD.FTZ R3, R165, R166 ;  /* 0x000000a6a5037221 */ /* 0x000fe20000010000 */
        /* <DEDUP_REMOVED lines=27> */
[----:B---3--:R-:W-:Y:S01]  /*ea20*/  F2FP.BF16.F32.PACK_AB R154, R157, R156 ;  /* 0x0000009c9d9a723e */ /* 0x008fe200000010ff */
[----:B0-----:R-:W-:Y:S01]  /*ea30*/  FADD.FTZ R153, R175, R0 ;  /* 0x00000000af997221 */ /* 0x001fe20000010000 */
[----:B------:R-:W-:Y:S01]  /*ea40*/  F2FP.BF16.F32.PACK_AB R156, R161, R160 ;  /* 0x000000a0a19c723e */ /* 0x000fe200000010ff */
[----:B------:R-:W-:Y:S01]  /*ea50*/  FADD.FTZ R160, R168, R3 ;  /* 0x00000003a8a07221 */ /* 0x000fe20000010000 */
[----:B------:R-:W-:Y:S01]  /*ea60*/  F2FP.BF16.F32.PACK_AB R161, R222, R171 ;  /* 0x000000abdea1723e */ /* 0x000fe200000010ff */
[----:B------:R-:W-:Y:S01]  /*ea70*/  FADD.FTZ R0, R178, R153 ;  /* 0x00000099b2007221 */ /* 0x000fe20000010000 */
[----:B------:R-:W-:Y:S01]  /*ea80*/  F2FP.BF16.F32.PACK_AB R157, R163, R220 ;  /* 0x000000dca39d723e */ /* 0x000fe200000010ff */
[C---:B------:R-:W-:Y:S01]  /*ea90*/  FADD.FTZ R3, R169.reuse, R160 ;  /* 0x000000a0a9037221 */ /* 0x040fe20000010000 */
[----:B------:R0:W-:Y:S01]  /*eaa0*/  MUFU.EX2 R204, R158 ;  /* 0x0000009e00cc7308 */ /* 0x0001e20000000800 */
[----:B------:R-:W-:Y:S01]  /*eab0*/  F2FP.BF16.F32.PACK_AB R160, R169, R168 ;  /* 0x000000a8a9a0723e */ /* 0x000fe200000010ff */
[----:B------:R-:W-:Y:S01]  /*eac0*/  FMUL.FTZ R130, R130, R197 ;  /* 0x000000c582827220 */ /* 0x000fe20000410000 */
[----:B------:R-:W-:Y:S01]  /*ead0*/  F2FP.BF16.F32.PACK_AB R163, R178, R175 ;  /* 0x000000afb2a3723e */ /* 0x000fe200000010ff */
[-C--:B------:R-:W-:Y:S01]  /*eae0*/  FMUL.FTZ R131, R131, R197.reuse ;  /* 0x000000c583837220 */ /* 0x080fe20000410000 */
[-C--:B------:R-:W-:Y:S01]  /*eaf0*/  FMUL.FTZ R134, R134, R197.reuse ;  /* 0x000000c586867220 */ /* 0x080fe20000410000 */
[-C--:B------:R-:W-:Y:S01]  /*eb00*/  FMUL.FTZ R135, R135, R197.reuse ;  /* 0x000000c587877220 */ /* 0x080fe20000410000 */
[-C--:B------:R-:W-:Y:S01]  /*eb10*/  FMUL.FTZ R138, R138, R197.reuse ;  /* 0x000000c58a8a7220 */ /* 0x080fe20000410000 */
[----:B------:R-:W3:Y:S01]  /*eb20*/  MUFU.EX2 R180, R180 ;  /* 0x000000b400b47308 */ /* 0x000ee20000000800 */
[----:B0-----:R-:W-:Y:S01]  /*eb30*/  F2FP.BF16.F32.PACK_AB R158, R165, R164 ;  /* 0x000000a4a59e723e */ /* 0x001fe200000010ff */
[----:B------:R-:W-:Y:S01]  /*eb40*/  FADD.FTZ R164, R172, R3 ;  /* 0x00000003aca47221 */ /* 0x000fe20000010000 */
[----:B--2---:R-:W-:Y:S01]  /*eb50*/  FADD.FTZ R153, R179, R0 ;  /* 0x00000000b3997221 */ /* 0x004fe20000010000 */
[-C--:B------:R-:W-:Y:S01]  /*eb60*/  FMUL.FTZ R139, R139, R197.reuse ;  /* 0x000000c58b8b7220 */ /* 0x080fe20000410000 */
[-C--:B------:R-:W-:Y:S01]  /*eb70*/  FMUL.FTZ R142, R142, R197.reuse ;  /* 0x000000c58e8e7220 */ /* 0x080fe20000410000 */
[----:B------:R-:W-:Y:S01]  /*eb80*/  FADD.FTZ R164, R173, R164 ;  /* 0x000000a4ada47221 */ /* 0x000fe20000010000 */
[----:B------:R-:W-:Y:S01]  /*eb90*/  FADD.FTZ R0, R182, R153 ;  /* 0x00000099b6007221 */ /* 0x000fe20000010000 */
[----:B------:R0:W2:Y:S01]  /*eba0*/  MUFU.EX2 R183, R162 ;  /* 0x000000a200b77308 */ /* 0x0000a20000000800 */
[-C--:B------:R-:W-:Y:S01]  /*ebb0*/  FMUL.FTZ R143, R143, R197.reuse ;  /* 0x000000c58f8f7220 */ /* 0x080fe20000410000 */
[----:B------:R-:W-:Y:S01]  /*ebc0*/  FADD.FTZ R164, R207, R164 ;  /* 0x000000a4cfa47221 */ /* 0x000fe20000010000 */
[-C--:B------:R-:W-:Y:S01]  /*ebd0*/  FMUL.FTZ R146, R146, R197.reuse ;  /* 0x000000c592927220 */ /* 0x080fe20000410000 */
[-C--:B------:R-:W-:Y:S01]  /*ebe0*/  FMUL.FTZ R147, R147, R197.reuse ;  /* 0x000000c593937220 */ /* 0x080fe20000410000 */
[----:B------:R-:W-:Y:S01]  /*ebf0*/  FMUL.FTZ R150, R150, R197 ;  /* 0x000000c596967220 */ /* 0x000fe20000410000 */
[C---:B------:R-:W-:Y:S01]  /*ec00*/  FADD.FTZ R3, R177.reuse, R164 ;  /* 0x000000a4b1037221 */ /* 0x040fe20000010000 */
[----:B------:R-:W-:Y:S01]  /*ec10*/  F2FP.BF16.F32.PACK_AB R164, R177, R207 ;  /* 0x000000cfb1a4723e */ /* 0x000fe200000010ff */
[----:B------:R-:W5:Y:S01]  /*ec20*/  MUFU.EX2 R181, R181 ;  /* 0x000000b500b57308 */ /* 0x000f620000000800 */
[----:B0-----:R-:W-:Y:S01]  /*ec30*/  F2FP.BF16.F32.PACK_AB R162, R173, R172 ;  /* 0x000000acada2723e */ /* 0x001fe200000010ff */
[----:B---3--:R-:W-:Y:S01]  /*ec40*/  FADD.FTZ R166, R180, R3 ;  /* 0x00000003b4a67221 */ /* 0x008fe20000010000 */
[----:B------:R-:W-:-:S05]  /*ec50*/  FMUL.FTZ R151, R151, R197 ;  /* 0x000000c597977220 */ /* 0x000fca0000410000 */
[----:B------:R-:W0:Y:S01]  /*ec60*/  MUFU.EX2 R184, R184 ;  /* 0x000000b800b87308 */ /* 0x000e220000000800 */
[----:B--2---:R-:W-:-:S04]  /*ec70*/  FADD.FTZ R153, R183, R0 ;  /* 0x00000000b7997221 */ /* 0x004fc80000010000 */
[----:B------:R-:W-:-:S03]  /*ec80*/  FADD.FTZ R153, R204, R153 ;  /* 0x00000099cc997221 */ /* 0x000fc60000010000 */
[----:B------:R-:W2:Y:S01]  /*ec90*/  MUFU.EX2 R186, R186 ;  /* 0x000000ba00ba7308 */ /* 0x000ea20000000800 */
[C---:B-----5:R-:W-:Y:S01]  /*eca0*/  FADD.FTZ R3, R181.reuse, R166 ;  /* 0x000000a6b5037221 */ /* 0x060fe20000010000 */
        /* <DEDUP_REMOVED lines=14> */
[----:B---3--:R-:W-:Y:S01]  /*ed90*/  FADD.FTZ R0, R190, R153 ;  /* 0x00000099be007221 */ /* 0x008fe20000010000 */
[----:B------:R-:W-:Y:S02]  /*eda0*/  F2FP.BF16.F32.PACK_AB R153, R155, R206 ;  /* 0x000000ce9b99723e */ /* 0x000fe400000010ff */
[----:B------:R-:W-:Y:S02]  /*edb0*/  F2FP.BF16.F32.PACK_AB R155, R159, R219 ;  /* 0x000000db9f9b723e */ /* 0x000fe400000010ff */
[----:B------:R-:W-:Y:S02]  /*edc0*/  F2FP.BF16.F32.PACK_AB R159, R167, R221 ;  /* 0x000000dda79f723e */ /* 0x000fe400000010ff */
[----:B------:R-:W3:Y:S01]  /*edd0*/  MUFU.EX2 R192, R192 ;  /* 0x000000c000c07308 */ /* 0x000ee20000000800 */
[C---:B0-----:R-:W-:Y:S01]  /*ede0*/  FADD.FTZ R3, R189.reuse, R170 ;  /* 0x000000aabd037221 */ /* 0x041fe20000010000 */
[----:B------:R-:W-:-:S02]  /*edf0*/  F2FP.BF16.F32.PACK_AB R170, R189, R188 ;  /* 0x000000bcbdaa723e */ /* 0x000fc400000010ff */
[----:B------:R-:W-:-:S04]  /*ee00*/  F2FP.BF16.F32.PACK_AB R167, R204, R183 ;  /* 0x000000b7cca7723e */ /* 0x000fc800000010ff */
[----:B------:R-:W0:Y:S01]  /*ee10*/  MUFU.EX2 R173, R194 ;  /* 0x000000c200ad7308 */ /* 0x000e220000000800 */
[----:B--2---:R-:W-:-:S07]  /*ee20*/  FADD.FTZ R0, R191, R0 ;  /* 0x00000000bf007221 */ /* 0x004fce0000010000 */
        /* <DEDUP_REMOVED lines=8> */
[----:B---3--:R-:W-:Y:S01]  /*eeb0*/  FADD.FTZ R171, R180, R165 ;  /* 0x000000a5b4ab7221 */ /* 0x008fe20000010000 */
[----:B------:R-:W-:Y:S02]  /*eec0*/  F2FP.BF16.F32.PACK_AB R165, R182, R179 ;  /* 0x000000b3b6a5723e */ /* 0x000fe400000010ff */
[----:B------:R-:W-:-:S04]  /*eed0*/  F2FP.BF16.F32.PACK_AB R173, R180, R173 ;  /* 0x000000adb4ad723e */ /* 0x000fc800000010ff */
[----:B------:R-:W3:Y:S01]  /*eee0*/  MUFU.EX2 R205, R205 ;  /* 0x000000cd00cd7308 */ /* 0x000ee20000000800 */
[----:B0-----:R-:W-:-:S07]  /*eef0*/  FADD.FTZ R174, R196, R3 ;  /* 0x00000003c4ae7221 */ /* 0x001fce0000010000 */
[----:B------:R-:W0:Y:S01]  /*ef00*/  MUFU.EX2 R199, R199 ;  /* 0x000000c700c77308 */ /* 0x000e220000000800 */
[----:B--2---:R-:W-:Y:S01]  /*ef10*/  FADD.FTZ R0, R198, R171 ;  /* 0x000000abc6007221 */ /* 0x004fe20000010000 */
[----:B------:R-:W-:Y:S01]  /*ef20*/  F2FP.BF16.F32.PACK_AB R171, R191, R190 ;  /* 0x000000bebfab723e */ /* 0x000fe200000010ff */
[C---:B---3--:R-:W-:Y:S01]  /*ef30*/  FADD.FTZ R3, R205.reuse, R174 ;  /* 0x000000aecd037221 */ /* 0x048fe20000010000 */
[----:B------:R-:W-:Y:S01]  /*ef40*/  F2FP.BF16.F32.PACK_AB R174, R205, R196 ;  /* 0x000000c4cdae723e */ /* 0x000fe200000010ff */
[C---:B0-----:R-:W-:Y:S01]  /*ef50*/  FADD.FTZ R0, R199.reuse, R0 ;  /* 0x00000000c7007221 */ /* 0x041fe20000010000 */
[----:B------:R-:W-:Y:S01]  /*ef60*/  F2FP.BF16.F32.PACK_AB R175, R199, R198 ;  /* 0x000000c6c7af723e */ /* 0x000fe200000010ff */
[----:B----4-:R-:W-:Y:S06]  /*ef70*/  @!P0 BRA `(.L_x_11090) ;  /* 0x0000000000048947 */ /* 0x010fec0003800000 */
[----:B------:R-:W-:Y:S01]  /*ef80*/  BPT.TRAP 0x1 ;  /* 0x000000040000795c */ /* 0x000fe20000300000 */
.L_x_11090:
[----:B------:R0:W2:Y:S01]  /*ef90*/  SYNCS.PHASECHK.TRANS64.TRYWAIT P2, [R202+URZ+0x22850], R20 ;  /* 0x02285014ca0075a7 */ /* 0x0000a2000804017f */
[----:B------:R-:W-:Y:S05]  /*efa0*/  @!P0 BRA `(.L_x_11091) ;  /* 0x0000000000048947 */ /* 0x000fea0003800000 */
[----:B------:R-:W-:Y:S01]  /*efb0*/  BPT.TRAP 0x1 ;  /* 0x000000040000795c */ /* 0x000fe20000300000 */
.L_x_11091:
[----:B------:R-:W-:Y:S04]  /*efc0*/  BSSY B0, `(.L_x_11092) ;  /* 0x0000004000007945 */ /* 0x000fe80003800000 */
[----:B--2---:R-:W-:Y:S05]  /*efd0*/  @P2 BRA `(.L_x_11093) ;  /* 0x0000000000082947 */ /* 0x004fea0003800000 */
[----:B------:R-:W2:Y:S02]  /*efe0*/  SYNCS.PHASECHK.TRANS64.TRYWAIT P2, [R202+URZ+0x22850], R20 ;  /* 0x02285014ca0075a7 */ /* 0x000ea4000804017f */
[----:B--2---:R-:W-:Y:S05]  /*eff0*/  @!P2 BRA `(.L_x_11094) ;  /* 0x000000a00030a947 */ /* 0x004fea0003800000 */
.L_x_11093:
[----:B------:R-:W-:Y:S05]  /*f000*/  BSYNC B0 ;  /* 0x0000000000007941 */ /* 0x000fea0003800000 */
.L_x_11092:
[----:B------:R-:W3:Y:S01]  /*f010*/  S2R R177, SR_TID.X ;  /* 0x0000000000b17919 */ /* 0x000ee20000002100 */
[----:B------:R-:W-:Y:S05]  /*f020*/  WARPSYNC.ALL ;  /* 0x0000000000007948 */ /* 0x000fea0003800000 */
[----:B------:R-:W-:Y:S01]  /*f030*/  IMAD.MOV.U32 R179, RZ, RZ, 0xc00 ;  /* 0x00000c00ffb37424 */ /* 0x000fe200078e00ff */
[----:B------:R-:W-:Y:S01]  /*f040*/  ISETP.GT.AND P2, PT, R21, RZ, PT ;  /* 0x000000ff1500720c */ /* 0x000fe20003f44270 */
[----:B012---:R-:W-:Y:S02]  /*f050*/  @!P1 VIADD R202, R202, 0x22860 ;  /* 0x00022860caca9836 */ /* 0x007fe40000000000 */
        /* <DEDUP_REMOVED lines=55> */
.L_x_11085:
[----:B------:R-:W-:Y:S05]  /*f3d0*/  WARPSYNC.ALL ;  /* 0x0000000000007948 */ /* 0x000fea0003800000 */
[----:B------:R-:W2:Y:S01]  /*f3e0*/  SHFL.BFLY PT, R4, R3, 0x2, 0x1f ;  /* 0x0c401f0003047f89 */ /* 0x000ea200000e0000 */
[----:B------:R-:W-:Y:S01]  /*f3f0*/  VIADD R22, R22, 0x1 ;  /* 0x0000000116167836 */ /* 0x000fe20000000000 */
[----:B------:R3:W-:Y:S08]  /*f400*/  BAR.ARV R176, 0x100 ;  /* 0x000400b00000751d */ /* 0x0007f00000002000 */
[----:B------:R-:W-:Y:S06]  /*f410*/  BAR.ARV 0x8, 0x120 ;  /* 0x0204800000007b1d */ /* 0x000fec0000002000 */
[----:B------:R-:W-:Y:S01]  /*f420*/  ISETP.NE.AND P0, PT, R22, 0x2, PT ;  /* 0x000000021600780c */ /* 0x000fe20003f05270 */
[----:B------:R-:W-:Y:S01]  /*f430*/  VIADD R225, R225, 0x1 ;  /* 0x00000001e1e17836 */ /* 0x000fe20000000000 */
[----:B------:R-:W4:Y:S01]  /*f440*/  SHFL.BFLY PT, R9, R0, 0x2, 0x1f ;  /* 0x0c401f0000097f89 */ /* 0x000f2200000e0000 */
[----:B------:R-:W-:-:S02]  /*f450*/  PLOP3.LUT P1, PT, PT, PT, PT, 0x8, 0x0 ;  /* 0x000000000000781c */ /* 0x000fc40003f2e170 */
[----:B------:R-:W-:Y:S01]  /*f460*/  SEL R22, R22, RZ, P0 ;  /* 0x000000ff16167207 */ /* 0x000fe20000000000 */
[----:B--2---:R-:W-:Y:S01]  /*f470*/  FADD.FTZ R10, R4, R3 ;  /* 0x00000003040a7221 */ /* 0x004fe20000010000 */
[----:B------:R-:W-:Y:S02]  /*f480*/  IMAD.MOV.U32 R4, RZ, RZ, RZ ;  /* 0x000000ffff047224 */ /* 0x000fe400078e00ff */
[----:B------:R-:W-:Y:S02]  /*f490*/  IMAD.MOV.U32 R3, RZ, RZ, -0x800000 ;  /* 0xff800000ff037424 */ /* 0x000fe400078e00ff */
[----:B------:R-:W2:Y:S01]  /*f4a0*/  SHFL.BFLY PT, R5, R10, 0x1, 0x1f ;  /* 0x0c201f000a057f89 */ /* 0x000ea200000e0000 */
[----:B----4-:R-:W-:Y:S01]  /*f4b0*/  FADD.FTZ R11, R9, R0 ;  /* 0x00000000090b7221 */ /* 0x010fe20000010000 */
[----:B------:R-:W-:-:S04]  /*f4c0*/  IMAD.MOV.U32 R0, RZ, RZ, RZ ;  /* 0x000000ffff007224 */ /* 0x000fc800078e00ff */
[----:B------:R-:W4:Y:S01]  /*f4d0*/  SHFL.BFLY PT, R12, R11, 0x1, 0x1f ;  /* 0x0c201f000b0c7f89 */ /* 0x000f2200000e0000 */
[----:B--2---:R-:W-:Y:S01]  /*f4e0*/  FADD.FTZ R5, R10, R5 ;  /* 0x000000050a057221 */ /* 0x004fe20000010000 */
[----:B------:R-:W-:-:S04]  /*f4f0*/  SEL R10, RZ, 0x1, P0 ;  /* 0x00000001ff0a7807 */ /* 0x000fc80000000000 */
[----:B------:R-:W-:Y:S02]  /*f500*/  FSETP.NE.FTZ.AND P2, PT, R5, RZ, PT ;  /* 0x000000ff0500720b */ /* 0x000fe40003f55000 */
[----:B------:R-:W-:-:S11]  /*f510*/  LOP3.LUT R23, R23, R10, RZ, 0x3c, !PT ;  /* 0x0000000a17177212 */ /* 0x000fd600078e3cff */
[----:B------:R-:W-:Y:S01]  /*f520*/  @P2 FMUL.FTZ R14, R6, 0.69314718246459960938 ;  /* 0x3f317218060e2820 */ /* 0x000fe20000410000 */
[----:B------:R-:W2:Y:S01]  /*f530*/  @P2 MUFU.LG2 R18, R5 ;  /* 0x0000000500122308 */ /* 0x000ea20000000c00 */
[----:B----4-:R-:W-:-:S05]  /*f540*/  FADD.FTZ R9, R11, R12 ;  /* 0x0000000c0b097221 */ /* 0x010fca0000010000 */
[----:B------:R-:W-:Y:S02]  /*f550*/  FSETP.NE.FTZ.AND P3, PT, R9, RZ, PT ;  /* 0x000000ff0900720b */ /* 0x000fe40003f75000 */
[----:B------:R-:W4:Y:S01]  /*f560*/  @P2 MUFU.RCP R4, R5 ;  /* 0x0000000500042308 */ /* 0x000f220000001000 */
[----:B--2---:R-:W-:-:S10]  /*f570*/  @P2 FMUL.FTZ R21, R18, 0.69314718246459960938 ;  /* 0x3f31721812152820 */ /* 0x004fd40000410000 */
[----:B------:R-:W-:Y:S01]  /*f580*/  @P3 FMUL.FTZ R15, R6, 0.69314718246459960938 ;  /* 0x3f317218060f3820 */ /* 0x000fe20000410000 */
[----:B------:R-:W2:Y:S01]  /*f590*/  @P3 MUFU.RCP R0, R9 ;  /* 0x0000000900003308 */ /* 0x000ea20000001000 */
[-C--:B----4-:R-:W-:Y:S01]  /*f5a0*/  FMUL.FTZ R157, R64, R4.reuse ;  /* 0x00000004409d7220 */ /* 0x090fe20000410000 */
[-C--:B------:R-:W-:Y:S01]  /*f5b0*/  FMUL.FTZ R159, R72, R4.reuse ;  /* 0x00000004489f7220 */ /* 0x080fe20000410000 */
[----:B------:R-:W-:-:S05]  /*f5c0*/  FMUL.FTZ R161, R80, R4 ;  /* 0x0000000450a17220 */ /* 0x000fca0000410000 */
[----:B------:R-:W4:Y:S01]  /*f5d0*/  @P3 MUFU.LG2 R6, R9 ;  /* 0x0000000900063308 */ /* 0x000f220000000c00 */
        /* <DEDUP_REMOVED lines=128> */
[----:B---3--:R-:W-:-:S07]  /*fde0*/  @P3 FFMA.FTZ R3, R15, R8, R6 ;  /* 0x000000080f033223 */ /* 0x008fce0000010006 */
.L_x_11019:
[----:B------:R-:W-:Y:S05]  /*fdf0*/  WARPSYNC.ALL ;  /* 0x0000000000007948 */ /* 0x000fea0003800000 */
[----:B------:R-:W2:Y:S08]  /*fe00*/  S2UR UR5, SR_CgaCtaId ;  /* 0x00000000000579c3 */ /* 0x000eb00000008800 */
[----:B------:R-:W-:Y:S06]  /*fe10*/  BAR.SYNC.DEFER_BLOCKING 0x5, 0x120 ;  /* 0x0144800000007b1d */ /* 0x000fec0000010000 */
[----:B------:R-:W-:Y:S01]  /*fe20*/  UMOV UR4, 0x400 ;  /* 0x0000040000047882 */ /* 0x000fe20000000000 */
[----:B------:R-:W-:Y:S01]  /*fe30*/  BSSY B0, `(.L_x_11096) ;  /* 0x0000292000007945 */ /* 0x000fe20003800000 */
[----:B--2---:R-:W-:-:S06]  /*fe40*/  ULEA UR4, UR5, UR4, 0x18 ;  /* 0x0000000405047291 */ /* 0x004fcc000f8ec03f */
[----:B------:R-:W-:-:S05]  /*fe50*/  IMAD.U32 R18, RZ, RZ, UR4 ;  /* 0x00000004ff127e24 */ /* 0x000fca000f8e00ff */
[----:B0-----:R0:W2:Y:S01]  /*fe60*/  LDS.128 R204, [R18+0x228d0] ;  /* 0x0228d00012cc7984 */ /* 0x0010a20000000c00 */
[----:B------:R-:W-:Y:S06]  /*fe70*/  BAR.ARV 0x4, 0x120 ;  /* 0x0104800000007b1d */ /* 0x000fec0000002000 */
[----:B------:R-:W-:Y:S05]  /*fe80*/  @P1 BRA `(.L_x_11097) ;  /* 0x0000001c004c1947 */ /* 0x000fea0003800000 */
[----:B------:R-:W3:Y:S01]  /*fe90*/  S2R R15, SR_SWINHI ;  /* 0x00000000000f7919 */ /* 0x000ee20000002f00 */
        /* <DEDUP_REMOVED lines=17> */
[----:B---3--:R-:W-:Y:S02]  /*ffb0*/  MOV R7, R15 ;  /* 0x0000000f00077202 */ /* 0x008fe40000000f00 */
        /* <DEDUP_REMOVED lines=10> */
[----:B-----5:R-:W-:Y:S01]  /*10060*/  IMAD.X R31, RZ, RZ, R135, P1 ;  /* 0x000000ffff1f7224 */ /* 0x020fe200008e0687 */
        /* <DEDUP_REMOVED lines=8> */
[----:B------:R-:W-:Y:S01]  /*100f0*/  LOP3.LUT R177, R98, 0x380, RZ, 0xc0, !PT ;  /* 0x0000038062b17812 */ /* 0x000fe200078ec0ff */
[----:B------:R-:W-:Y:S01]  /*10100*/  IMAD.X R95, RZ, RZ, R135, P4 ;  /* 0x000000ffff5f7224 */ /* 0x000fe200020e0687 */
[----:B------:R-:W-:-:S02]  /*10110*/  LOP3.LUT R30, R30, R175, RZ, 0x3c, !PT ;  /* 0x000000af1e1e7212 */ /* 0x000fc400078e3cff */
[----:B------:R-:W-:Y:S02]  /*10120*/  LOP3.LUT R175, R94, 0x380, RZ, 0xc0, !PT ;  /* 0x000003805eaf7812 */ /* 0x000fe400078ec0ff */
[----:B------:R-:W-:Y:S02]  /*10130*/  SHF.R.U64 R177, R177, 0x3, RZ ;  /* 0x00000003b1b17819 */ /* 0x000fe400000012ff */
[C---:B------:R-:W-:Y:S02]  /*10140*/  IADD3 R114, P3, R134.reuse, 0x8020, RZ ;  /* 0x0000802086727810 */ /* 0x040fe40007f7e0ff */
[----:B------:R-:W-:Y:S02]  /*10150*/  LOP3.LUT R46, R179, 0x380, RZ, 0xc0, !PT ;  /* 0x00000380b32e7812 */ /* 0x000fe400078ec0ff */
[----:B------:R-:W-:Y:S01]  /*10160*/  SHF.R.U64 R175, R175, 0x3, RZ ;  /* 0x00000003afaf7819 */ /* 0x000fe200000012ff */
[----:B------:R-:W-:Y:S01]  /*10170*/  IMAD.X R115, RZ, RZ, R135, P3 ;  /* 0x000000ffff737224 */ /* 0x000fe200018e0687 */
[----:B------:R-:W-:-:S02]  /*10180*/  IADD3 R106, P1, R134, 0x4060, RZ ;  /* 0x00004060866a7810 */ /* 0x000fc40007f3e0ff */
[----:B------:R-:W-:Y:S02]  /*10190*/  IADD3 R110, P2, R134, 0x8000, RZ ;  /* 0x00008000866e7810 */ /* 0x000fe40007f5e0ff */
[----:B------:R-:W-:Y:S01]  /*101a0*/  LOP3.LUT R98, R177, R98, RZ, 0x3c, !PT ;  /* 0x00000062b1627212 */ /* 0x000fe200078e3cff */
[--C-:B------:R-:W-:Y:S01]  /*101b0*/  IMAD.X R107, RZ, RZ, R135.reuse, P1 ;  /* 0x000000ffff6b7224 */ /* 0x100fe200008e0687 */
[----:B------:R-:W-:Y:S01]  /*101c0*/  LOP3.LUT R177, R114, 0x380, RZ, 0xc0, !PT ;  /* 0x0000038072b17812 */ /* 0x000fe200078ec0ff */
[----:B------:R-:W-:Y:S01]  /*101d0*/  IMAD.X R111, RZ, RZ, R135, P2 ;  /* 0x000000ffff6f7224 */ /* 0x000fe200010e0687 */
[----:B------:R-:W-:Y:S02]  /*101e0*/  SHF.R.U64 R46, R46, 0x3, RZ ;  /* 0x000000032e2e7819 */ /* 0x000fe400000012ff */
[----:B------:R-:W-:Y:S02]  /*101f0*/  IADD3 R102, P0, R134, 0x4040, RZ ;  /* 0x0000404086667810 */ /* 0x000fe40007f1e0ff */
[----:B------:R-:W-:-:S02]  /*10200*/  LOP3.LUT R94, R175, R94, RZ, 0x3c, !PT ;  /* 0x0000005eaf5e7212 */ /* 0x000fc400078e3cff */
[----:B------:R-:W-:Y:S01]  /*10210*/  LOP3.LUT R175, R110, 0x380, RZ, 0xc0, !PT ;  /* 0x000003806eaf7812 */ /* 0x000fe200078ec0ff */
[--C-:B------:R-:W-:Y:S01]  /*10220*/  IMAD.X R103, RZ, RZ, R135.reuse, P0 ;  /* 0x000000ffff677224 */ /* 0x100fe200000e0687 */
[C---:B------:R-:W-:Y:S02]  /*10230*/  LOP3.LUT R21, R134.reuse, 0x380, RZ, 0xc0, !PT ;  /* 0x0000038086157812 */ /* 0x040fe400078ec0ff */
[----:B------:R-:W-:Y:S02]  /*10240*/  SHF.R.U64 R177, R177, 0x3, RZ ;  /* 0x00000003b1b17819 */ /* 0x000fe400000012ff */
[----:B------:R-:W-:Y:S02]  /*10250*/  IADD3 R14, P1, R134, 0xc020, RZ ;  /* 0x0000c020860e7810 */ /* 0x000fe40007f3e0ff */
[----:B------:R-:W-:Y:S02]  /*10260*/  LOP3.LUT R46, R46, R179, RZ, 0x3c, !PT ;  /* 0x000000b32e2e7212 */ /* 0x000fe400078e3cff */
[----:B------:R-:W-:Y:S01]  /*10270*/  IADD3 R151, P2, R134, 0xc040, RZ ;  /* 0x0000c04086977810 */ /* 0x000fe20007f5e0ff */
[----:B------:R-:W-:Y:S01]  /*10280*/  IMAD.X R131, RZ, RZ, R135, P1 ;  /* 0x000000ffff837224 */ /* 0x000fe200008e0687 */
[----:B------:R-:W-:-:S02]  /*10290*/  LOP3.LUT R179, R102, 0x380, RZ, 0xc0, !PT ;  /* 0x0000038066b37812 */ /* 0x000fc400078ec0ff */
[----:B------:R-:W-:Y:S01]  /*102a0*/  SHF.R.U64 R175, R175, 0x3, RZ ;  /* 0x00000003afaf7819 */ /* 0x000fe200000012ff */
[--C-:B------:R-:W-:Y:S01]  /*102b0*/  IMAD.X R15, RZ, RZ, R135.reuse, P2 ;  /* 0x000000ffff0f7224 */ /* 0x100fe200010e0687 */
[----:B------:R-:W-:Y:S02]  /*102c0*/  IADD3 R8, P0, R134, 0xc000, RZ ;  /* 0x0000c00086087810 */ /* 0x000fe40007f1e0ff */
[----:B------:R-:W-:Y:S02]  /*102d0*/  SHF.R.U64 R21, R21, 0x3, RZ ;  /* 0x0000000315157819 */ /* 0x000fe400000012ff */
[----:B------:R-:W-:Y:S01]  /*102e0*/  LOP3.LUT R114, R177, R114, RZ, 0x3c, !PT ;  /* 0x00000072b1727212 */ /* 0x000fe200078e3cff */
[----:B------:R-:W-:Y:S01]  /*102f0*/  IMAD.X R127, RZ, RZ, R135, P0 ;  /* 0x000000ffff7f7224 */ /* 0x000fe200000e0687 */
[----:B------:R-:W-:Y:S02]  /*10300*/  LOP3.LUT R177, R14, 0x380, RZ, 0xc0, !PT ;  /* 0x000003800eb17812 */ /* 0x000fe400078ec0ff */
[----:B------:R-:W-:-:S02]  /*10310*/  SHF.R.U64 R179, R179, 0x3, RZ ;  /* 0x00000003b3b37819 */ /* 0x000fc400000012ff */
[----:B------:R-:W-:Y:S02]  /*10320*/  LOP3.LUT R174, R151, 0x380, RZ, 0xc0, !PT ;  /* 0x0000038097ae7812 */ /* 0x000fe400078ec0ff */
[C---:B------:R-:W-:Y:S02]  /*10330*/  IADD3 R118, P4, R134.reuse, 0x8040, RZ ;  /* 0x0000804086767810 */ /* 0x040fe40007f9e0ff */
[C---:B------:R-:W-:Y:S02]  /*10340*/  IADD3 R122, P5, R134.reuse, 0x8060, RZ ;  /* 0x00008060867a7810 */ /* 0x040fe40007fbe0ff */
[----:B-1----:R-:W-:Y:S01]  /*10350*/  IADD3 R20, P3, R134, 0xc060, RZ ;  /* 0x0000c06086147810 */ /* 0x002fe20007f7e0ff */
[--C-:B------:R-:W-:Y:S01]  /*10360*/  IMAD.X R119, RZ, RZ, R135.reuse, P4 ;  /* 0x000000ffff777224 */ /* 0x100fe200020e0687 */
[----:B------:R-:W-:Y:S01]  /*10370*/  LOP3.LUT R181, R106, 0x380, RZ, 0xc0, !PT ;  /* 0x000003806ab57812 */ /* 0x000fe200078ec0ff */
[----:B------:R-:W-:Y:S01]  /*10380*/  IMAD.X R123, RZ, RZ, R135, P5 ;  /* 0x000000ffff7b7224 */ /* 0x000fe200028e0687 */
[----:B------:R-:W-:-:S02]  /*10390*/  LOP3.LUT R110, R175, R110, RZ, 0x3c, !PT ;  /* 0x0000006eaf6e7212 */ /* 0x000fc400078e3cff */
[----:B------:R-:W-:Y:S01]  /*103a0*/  LOP3.LUT R134, R21, R134, RZ, 0x3c, !PT ;  /* 0x0000008615867212 */ /* 0x000fe200078e3cff */
[----:B------:R-:W-:Y:S01]  /*103b0*/  IMAD.X R21, RZ, RZ, R135, P3 ;  /* 0x000000ffff157224 */ /* 0x000fe200018e0687 */
[----:B------:R-:W-:Y:S02]  /*103c0*/  LOP3.LUT R175, R8, 0x380, RZ, 0xc0, !PT ;  /* 0x0000038008af7812 */ /* 0x000fe400078ec0ff */
[----:B------:R-:W-:Y:S02]  /*103d0*/  SHF.R.U64 R177, R177, 0x3, RZ ;  /* 0x00000003b1b17819 */ /* 0x000fe400000012ff */
[----:B------:R-:W-:Y:S02]  /*103e0*/  LOP3.LUT R102, R179, R102, RZ, 0x3c, !PT ;  /* 0x00000066b3667212 */ /* 0x000fe400078e3cff */
[----:B------:R-:W-:Y:S02]  /*103f0*/  SHF.R.U64 R174, R174, 0x3, RZ ;  /* 0x00000003aeae7819 */ /* 0x000fe400000012ff */
[----:B------:R-:W-:-:S02]  /*10400*/  SHF.R.U64 R181, R181, 0x3, RZ ;  /* 0x00000003b5b57819 */ /* 0x000fc400000012ff */
[----:B------:R-:W-:Y:S02]  /*10410*/  LOP3.LUT R179, R118, 0x380, RZ, 0xc0, !PT ;  /* 0x0000038076b37812 */ /* 0x000fe400078ec0ff */
[----:B------:R-:W-:Y:S02]  /*10420*/  SHF.R.U64 R175, R175, 0x3, RZ ;  /* 0x00000003afaf7819 */ /* 0x000fe400000012ff */
[----:B------:R-:W-:Y:S02]  /*10430*/  MOV R134, R134 ;  /* 0x0000008600867202 */ /* 0x000fe40000000f00 */
[----:B------:R-:W-:Y:S02]  /*10440*/  LOP3.LUT R130, R177, R14, RZ, 0x3c, !PT ;  /* 0x0000000eb1827212 */ /* 0x000fe400078e3cff */
[----:B------:R-:W-:Y:S01]  /*10450*/  MOV R30, R30 ;  /* 0x0000001e001e7202 */ /* 0x000fe20000000f00 */
[----:B------:R1:W-:Y:S01]  /*10460*/  STSM.16.M88.4 [R134], R24 ;  /* 0x0000001886007844 */ /* 0x0003e20000000200 */
[----:B------:R-:W-:-:S02]  /*10470*/  LOP3.LUT R14, R174, R151, RZ, 0x3c, !PT ;  /* 0x00000097ae0e7212 */ /* 0x000fc400078e3cff */
[----:B------:R-:W-:Y:S01]  /*10480*/  MOV R38, R38 ;  /* 0x0000002600267202 */ /* 0x000fe20000000f00 */
[----:B------:R-:W-:Y:S01]  /*10490*/  STSM.16.M88.4 [R30], R32 ;  /* 0x000000201e007844 */ /* 0x000fe20000000200 */
[----:B------:R-:W-:Y:S02]  /*104a0*/  LOP3.LUT R106, R181, R106, RZ, 0x3c, !PT ;  /* 0x0000006ab56a7212 */ /* 0x000fe400078e3cff */
[----:B------:R-:W-:Y:S01]  /*104b0*/  SHF.R.U64 R179, R179, 0x3, RZ ;  /* 0x00000003b3b37819 */ /* 0x000fe200000012ff */
[----:B------:R-:W-:Y:S01]  /*104c0*/  STSM.16.M88.4 [R38], R40 ;  /* 0x0000002826007844 */ /* 0x000fe20000000200 */
[----:B------:R-:W-:Y:S02]  /*104d0*/  MOV R46, R46 ;  /* 0x0000002e002e7202 */ /* 0x000fe40000000f00 */
[----:B------:R-:W-:Y:S02]  /*104e0*/  F2FP.BF16.F32.PACK_AB R57, R5, R58 ;  /* 0x0000003a0539723e */ /* 0x000fe400000010ff */
[----:B------:R-:W-:Y:S01]  /*104f0*/  LOP3.LUT R181, R122, 0x380, RZ, 0xc0, !PT ;  /* 0x000003807ab57812 */ /* 0x000fe200078ec0ff */
[----:B------:R-:W-:Y:S01]  /*10500*/  STSM.16.M88.4 [R46], R48 ;  /* 0x000000302e007844 */ /* 0x000fe20000000200 */
[----:B------:R-:W-:-:S02]  /*10510*/  LOP3.LUT R126, R175, R8, RZ, 0x3c, !PT ;  /* 0x00000008af7e7212 */ /* 0x000fc400078e3cff */
[----:B------:R-:W-:Y:S02]  /*10520*/  MOV R94, R94 ;  /* 0x0000005e005e7202 */ /* 0x000fe40000000f00 */
[----:B------:R-:W-:Y:S02]  /*10530*/  F2FP.BF16.F32.PACK_AB R58, R61, R60 ;  /* 0x0000003c3d3a723e */ /* 0x000fe400000010ff */
[----:B------:R-:W-:Y:S02]  /*10540*/  F2FP.BF16.F32.PACK_AB R59, R59, R62 ;  /* 0x0000003e3b3b723e */ /* 0x000fe400000010ff */
[----:B------:R-:W-:Y:S02]  /*10550*/  MOV R98, R98 ;  /* 0x0000006200627202 */ /* 0x000fe40000000f00 */
[----:B------:R-:W-:Y:S01]  /*10560*/  F2FP.BF16.F32.PACK_AB R8, R65, R157 ;  /* 0x0000009d4108723e */ /* 0x000fe200000010ff */
[----:B------:R-:W-:Y:S01]  /*10570*/  STSM.16.M88.4 [R94], R56 ;  /* 0x000000385e007844 */ /* 0x000fe20000000200 */
[----:B------:R-:W-:-:S02]  /*10580*/  F2FP.BF16.F32.PACK_AB R9, R9, R66 ;  /* 0x000000420909723e */ /* 0x000fc400000010ff */
[----:B------:R-:W-:Y:S02]  /*10590*/  F2FP.BF16.F32.PACK_AB R10, R69, R158 ;  /* 0x0000009e450a723e */ /* 0x000fe400000010ff */
[----:B------:R-:W-:Y:S02]  /*105a0*/  F2FP.BF16.F32.PACK_AB R11, R11, R70 ;  /* 0x000000460b0b723e */ /* 0x000fe400000010ff */
[----:B------:R-:W-:Y:S02]  /*105b0*/  MOV R28, R14 ;  /* 0x0000000e001c7202 */ /* 0x000fe40000000f00 */
[----:B------:R-:W-:Y:S01]  /*105c0*/  LOP3.LUT R118, R179, R118, RZ, 0x3c, !PT ;  /* 0x00000076b3767212 */ /* 0x000fe200078e3cff */
[----:B------:R3:W-:Y:S01]  /*105d0*/  STSM.16.M88.4 [R98], R8 ;  /* 0x0000000862007844 */ /* 0x0007e20000000200 */
[----:B------:R-:W-:Y:S02]  /*105e0*/  MOV R102, R102 ;  /* 0x0000006600667202 */ /* 0x000fe40000000f00 */
[----:B------:R-:W-:-:S02]  /*105f0*/  F2FP.BF16.F32.PACK_AB R12, R73, R159 ;  /* 0x0000009f490c723e */ /* 0x000fc400000010ff */
[----:B------:R-:W-:Y:S02]  /*10600*/  F2FP.BF16.F32.PACK_AB R13, R13, R74 ;  /* 0x0000004a0d0d723e */ /* 0x000fe400000010ff */
[----:B------:R-:W-:Y:S02]  /*10610*/  F2FP.BF16.F32.PACK_AB R14, R77, R160 ;  /* 0x000000a04d0e723e */ /* 0x000fe400000010ff */
[----:B------:R-:W-:Y:S02]  /*10620*/  F2FP.BF16.F32.PACK_AB R15, R79, R78 ;  /* 0x0000004e4f0f723e */ /* 0x000fe400000010ff */
[----:B------:R-:W-:Y:S02]  /*10630*/  SHF.R.U64 R181, R181, 0x3, RZ ;  /* 0x00000003b5b57819 */ /* 0x000fe400000012ff */
[----:B------:R-:W-:Y:S01]  /*10640*/  LOP3.LUT R179, R20, 0x380, RZ, 0xc0, !PT ;  /* 0x0000038014b37812 */ /* 0x000fe200078ec0ff */
[----:B------:R4:W-:Y:S01]  /*10650*/  STSM.16.M88.4 [R102], R12 ;  /* 0x0000000c66007844 */ /* 0x0009e20000000200 */
[----:B------:R-:W-:-:S02]  /*10660*/  MOV R106, R106 ;  /* 0x0000006a006a7202 */ /* 0x000fc40000000f00 */
[----:B-1----:R-:W-:Y:S02]  /*10670*/  F2FP.BF16.F32.PACK_AB R24, R81, R161 ;  /* 0x000000a15118723e */ /* 0x002fe400000010ff */
[----:B------:R-:W-:Y:S01]  /*10680*/  F2FP.BF16.F32.PACK_AB R25, R83, R82 ;  /* 0x000000525319723e */ /* 0x000fe200000010ff */
[----:B------:R-:W-:Y:S01]  /*10690*/  IMAD.MOV.U32 R83, RZ, RZ, RZ ;  /* 0x000000ffff537224 */ /* 0x000fe200078e00ff */
[----:B------:R-:W-:Y:S02]  /*106a0*/  F2FP.BF16.F32.PACK_AB R26, R85, R162 ;  /* 0x000000a2551a723e */ /* 0x000fe400000010ff */
[----:B------:R-:W-:Y:S02]  /*106b0*/  F2FP.BF16.F32.PACK_AB R27, R87, R86 ;  /* 0x00000056571b723e */ /* 0x000fe400000010ff */
[----:B------:R-:W-:Y:S02]  /*106c0*/  MOV R110, R110 ;  /* 0x0000006e006e7202 */ /* 0x000fe40000000f00 */
[----:B------:R-:W-:Y:S01]  /*106d0*/  F2FP.BF16.F32.PACK_AB R60, R89, R163 ;  /* 0x000000a3593c723e */ /* 0x000fe200000010ff */
[----:B------:R1:W-:Y:S01]  /*106e0*/  STSM.16.M88.4 [R106], R24 ;  /* 0x000000186a007844 */ /* 0x0003e20000000200 */
[----:B------:R-:W-:-:S02]  /*106f0*/  F2FP.BF16.F32.PACK_AB R61, R91, R90 ;  /* 0x0000005a5b3d723e */ /* 0x000fc400000010ff */
        /* <DEDUP_REMOVED lines=8> */
[----:B------:R-:W-:Y:S02]  /*10780*/  MOV R118, R118 ;  /* 0x0000007600767202 */ /* 0x000fe40000000f00 */
[----:B---3--:R-:W-:Y:S01]  /*10790*/  F2FP.BF16.F32.PACK_AB R8, R105, R167 ;  /* 0x000000a76908723e */ /* 0x008fe200000010ff */
[----:B------:R-:W-:Y:S01]  /*107a0*/  STSM.16.M88.4 [R114], R72 ;  /* 0x0000004872007844 */ /* 0x000fe20000000200 */
[----:B------:R-:W-:Y:S02]  /*107b0*/  F2FP.BF16.F32.PACK_AB R9, R92, R88 ;  /* 0x000000585c09723e */ /* 0x000fe400000010ff */
[----:B------:R-:W-:Y:S02]  /*107c0*/  F2FP.BF16.F32.PACK_AB R10, R109, R168 ;  /* 0x000000a86d0a723e */ /* 0x000fe400000010ff */
[----:B------:R-:W-:-:S02]  /*107d0*/  F2FP.BF16.F32.PACK_AB R11, R100, R96 ;  /* 0x00000060640b723e */ /* 0x000fc400000010ff */
[----:B------:R-:W-:Y:S02]  /*107e0*/  LOP3.LUT R122, R181, R122, RZ, 0x3c, !PT ;  /* 0x0000007ab57a7212 */ /* 0x000fe400078e3cff */
[----:B------:R-:W-:Y:S01]  /*107f0*/  SHF.R.U64 R179, R179, 0x3, RZ ;  /* 0x00000003b3b37819 */ /* 0x000fe200000012ff */
[----:B------:R3:W-:Y:S01]  /*10800*/  STSM.16.M88.4 [R118], R8 ;  /* 0x0000000876007844 */ /* 0x0007e20000000200 */
[----:B------:R-:W-:Y:S02]  /*10810*/  MOV R122, R122 ;  /* 0x0000007a007a7202 */ /* 0x000fe40000000f00 */
[----:B------:R-:W-:Y:S02]  /*10820*/  LOP3.LUT R20, R179, R20, RZ, 0x3c, !PT ;  /* 0x00000014b3147212 */ /* 0x000fe400078e3cff */
[----:B----4-:R-:W-:Y:S02]  /*10830*/  F2FP.BF16.F32.PACK_AB R12, R113, R169 ;  /* 0x000000a9710c723e */ /* 0x010fe400000010ff */
[----:B------:R-:W-:-:S02]  /*10840*/  F2FP.BF16.F32.PACK_AB R13, R108, R104 ;  /* 0x000000686c0d723e */ /* 0x000fc400000010ff */
[----:B------:R-:W-:Y:S02]  /*10850*/  F2FP.BF16.F32.PACK_AB R14, R117, R170 ;  /* 0x000000aa750e723e */ /* 0x000fe400000010ff */
[----:B------:R-:W-:Y:S02]  /*10860*/  F2FP.BF16.F32.PACK_AB R15, R116, R112 ;  /* 0x00000070740f723e */ /* 0x000fe400000010ff */
[----:B------:R-:W-:Y:S02]  /*10870*/  MOV R126, R126 ;  /* 0x0000007e007e7202 */ /* 0x000fe40000000f00 */
[----:B-1----:R-:W-:Y:S01]  /*10880*/  F2FP.BF16.F32.PACK_AB R24, R121, R171 ;  /* 0x000000ab7918723e */ /* 0x002fe200000010ff */
[----:B------:R1:W-:Y:S01]  /*10890*/  STSM.16.M88.4 [R122], R12 ;  /* 0x0000000c7a007844 */ /* 0x0003e20000000200 */
[----:B------:R-:W-:Y:S02]  /*108a0*/  F2FP.BF16.F32.PACK_AB R25, R124, R120 ;  /* 0x000000787c19723e */ /* 0x000fe400000010ff */
[----:B------:R-:W-:-:S02]  /*108b0*/  F2FP.BF16.F32.PACK_AB R26, R125, R172 ;  /* 0x000000ac7d1a723e */ /* 0x000fc400000010ff */
[----:B------:R-:W-:Y:S02]  /*108c0*/  F2FP.BF16.F32.PACK_AB R27, R152, R128 ;  /* 0x00000080981b723e */ /* 0x000fe400000010ff */
[----:B------:R-:W-:Y:S02]  /*108d0*/  F2FP.BF16.F32.PACK_AB R153, R154, R153 ;  /* 0x000000999a99723e */ /* 0x000fe400000010ff */
[----:B------:R-:W-:Y:S01]  /*108e0*/  F2FP.BF16.F32.PACK_AB R136, R137, R136 ;  /* 0x000000888988723e */ /* 0x000fe200000010ff */
[----:B------:R4:W-:Y:S01]  /*108f0*/  STSM.16.M88.4 [R126], R24 ;  /* 0x000000187e007844 */ /* 0x0009e20000000200 */
[----:B------:R-:W-:Y:S02]  /*10900*/  ISETP.NE.U32.AND P0, PT, RZ, UR4, PT ;  /* 0x00000004ff007c0c */ /* 0x000fe4000bf05070 */
[----:B---3--:R-:W-:Y:S02]  /*10910*/  IADD3 R10, P1, R215, UR4, RZ ;  /* 0x00000004d70a7c10 */ /* 0x008fe4000ff3e0ff */
[----:B------:R-:W-:-:S02]  /*10920*/  MOV R130, R130 ;  /* 0x0000008200827202 */ /* 0x000fc40000000f00 */
        /* <DEDUP_REMOVED lines=13> */
[----:B------:R-:W-:-:S02]  /*10a00*/  ISETP.NE.AND.EX P0, PT, RZ, UR5, PT, P0 ;  /* 0x00000005ff007c0c */ /* 0x000fc4000bf05300 */
        /* <DEDUP_REMOVED lines=20> */
.L_x_11098:
[----:B------:R-:W-:Y:S01]  /*10b50*/  SHF.R.S32.HI R80, RZ, 0x1f, R214 ;  /* 0x0000001fff507819 */ /* 0x000fe200000114d6 */
[----:B------:R-:W-:Y:S01]  /*10b60*/  ULDC.64 UR4, c[0x0][0xb70] ;  /* 0x0002dc0000047ab9 */ /* 0x000fe20000000a00 */
[--C-:B-----5:R-:W-:Y:S01]  /*10b70*/  SHF.R.S32.HI R21, RZ, 0x1f, R83.reuse ;  /* 0x0000001fff157819 */ /* 0x120fe20000011453 */
[----:B----4-:R-:W-:Y:S01]  /*10b80*/  IMAD.MOV.U32 R20, RZ, RZ, R83 ;  /* 0x000000ffff147224 */ /* 0x010fe200078e0053 */
[----:B------:R-:W-:Y:S01]  /*10b90*/  SEL R231, R231, RZ, !P0 ;  /* 0x000000ffe7e77207 */ /* 0x000fe20004000000 */
[----:B------:R-:W-:Y:S01]  /*10ba0*/  IMAD R5, R80, UR4, RZ ;  /* 0x0000000450057c24 */ /* 0x000fe2000f8e02ff */
[----:B------:R-:W-:Y:S01]  /*10bb0*/  SEL R217, R217, RZ, !P0 ;  /* 0x000000ffd9d97207 */ /* 0x000fe20004000000 */
[----:B------:R-:W-:Y:S01]  /*10bc0*/  IMAD.WIDE.U32 R8, R214, UR4, R20 ;  /* 0x00000004d6087c25 */ /* 0x000fe2000f8e0014 */
[C---:B------:R-:W-:Y:S02]  /*10bd0*/  IADD3 R29, P0, R6.reuse, 0x3000, RZ ;  /* 0x00003000061d7810 */ /* 0x040fe40007f1e0ff */
[----:B------:R-:W-:Y:S01]  /*10be0*/  IADD3 R25, P5, R6, 0x2000, RZ ;  /* 0x0000200006197810 */ /* 0x000fe20007fbe0ff */
[----:B------:R-:W-:Y:S01]  /*10bf0*/  IMAD R5, R214, UR5, R5 ;  /* 0x00000005d6057c24 */ /* 0x000fe2000f8e0205 */
[----:B------:R-:W-:Y:S01]  /*10c00*/  ULDC.64 UR4, c[0x0][0xb78] ;  /* 0x0002de0000047ab9 */ /* 0x000fe20000000a00 */
[----:B------:R-:W-:Y:S01]  /*10c10*/  IMAD R11, R228, 0x80, R213 ;  /* 0x00000080e40b7824 */ /* 0x000fe200078e02d5 */
[C---:B------:R-:W-:Y:S01]  /*10c20*/  IADD3 R37, P2, R6.reuse, 0x5000, RZ ;  /* 0x0000500006257810 */ /* 0x040fe20007f5e0ff */
[----:B------:R-:W-:Y:S01]  /*10c30*/  IMAD.IADD R9, R9, 0x1, R5 ;  /* 0x0000000109097824 */ /* 0x000fe200078e0205 */
[----:B------:R-:W-:Y:S01]  /*10c40*/  IADD3 R33, P1, R6, 0x4000, RZ ;  /* 0x0000400006217810 */ /* 0x000fe20007f3e0ff */
[----:B------:R-:W-:Y:S01]  /*10c50*/  IMAD R0, R231, UR4, RZ ;  /* 0x00000004e7007c24 */ /* 0x000fe2000f8e02ff */
[----:B------:R-:W-:Y:S01]  /*10c60*/  LOP3.LUT R28, R29, 0x380, RZ, 0xc0, !PT ;  /* 0x000003801d1c7812 */ /* 0x000fe200078ec0ff */
[----:B------:R-:W-:Y:S01]  /*10c70*/  IMAD.WIDE.U32 R8, R217, UR4, R8 ;  /* 0x00000004d9087c25 */ /* 0x000fe2000f8e0008 */
[----:B------:R-:W-:-:S02]  /*10c80*/  LOP3.LUT R12, R13, 0x380, RZ, 0xc0, !PT ;  /* 0x000003800d0c7812 */ /* 0x000fc400078ec0ff */
[----:B------:R-:W-:Y:S01]  /*10c90*/  LOP3.LUT R24, R25, 0x380, RZ, 0xc0, !PT ;  /* 0x0000038019187812 */ /* 0x000fe200078ec0ff */
[----:B------:R-:W-:Y:S01]  /*10ca0*/  IMAD R10, R217, UR5, R0 ;  /* 0x00000005d90a7c24 */ /* 0x000fe2000f8e0200 */
[----:B------:R-:W-:Y:S01]  /*10cb0*/  SHF.R.S32.HI R5, RZ, 0x1f, R11 ;  /* 0x0000001fff057819 */ /* 0x000fe2000001140b */
[----:B------:R-:W-:Y:S01]  /*10cc0*/  ULDC.64 UR4, c[0x0][0xb40] ;  /* 0x0002d00000047ab9 */ /* 0x000fe20000000a00 */
[----:B------:R-:W-:Y:S02]  /*10cd0*/  IADD3 R0, P3, R11, R8, RZ ;  /* 0x000000080b007210 */ /* 0x000fe40007f7e0ff */
[----:B------:R-:W-:Y:S02]  /*10ce0*/  LOP3.LUT R36, R37, 0x380, RZ, 0xc0, !PT ;  /* 0x0000038025247812 */ /* 0x000fe400078ec0ff */
[----:B------:R-:W-:Y:S02]  /*10cf0*/  LOP3.LUT R32, R33, 0x380, RZ, 0xc0, !PT ;  /* 0x0000038021207812 */ /* 0x000fe400078ec0ff */
[----:B------:R-:W-:-:S02]  /*10d00*/  SHF.R.U64 R28, R28, 0x3, RZ ;  /* 0x000000031c1c7819 */ /* 0x000fc400000012ff */
[----:B------:R-:W-:Y:S02]  /*10d10*/  SHF.R.U64 R12, R12, 0x3, RZ ;  /* 0x000000030c0c7819 */ /* 0x000fe400000012ff */
[----:B------:R-:W-:Y:S02]  /*10d20*/  SHF.R.U64 R24, R24, 0x3, RZ ;  /* 0x0000000318187819 */ /* 0x000fe400000012ff */
[----:B------:R-:W-:Y:S02]  /*10d30*/  IADD3.X R5, R5, R9, R10, P3, !PT ;  /* 0x0000000905057210 */ /* 0x000fe40001ffe40a */
[----:B------:R-:W-:Y:S02]  /*10d40*/  SHF.R.U64 R36, R36, 0x3, RZ ;  /* 0x0000000324247819 */ /* 0x000fe400000012ff */
[----:B------:R-:W-:Y:S02]  /*10d50*/  LEA R54, P3, R0, UR4, 0x2 ;  /* 0x0000000400367c11 */ /* 0x000fe4000f8610ff */
        /* <DEDUP_REMOVED lines=9> */
[----:B------:R-:W-:Y:S01]  /*10df0*/  LEA.HI.X R55, R0, UR5, R5, 0x2, P3 ;  /* 0x0000000500377c11 */ /* 0x000fe200098f1405 */
[----:B------:R-:W-:Y:S01]  /*10e00*/  VIADD R0, R11, 0x8 ;  /* 0x000000080b007836 */ /* 0x000fe20000000000 */
[C---:B------:R-:W-:Y:S01]  /*10e10*/  IADD3 R77, P0, R6.reuse, 0x9000, RZ ;  /* 0x00009000064d7810 */ /* 0x040fe20007f1e0ff */
[----:B------:R-:W-:Y:S01]  /*10e20*/  ULDC.64 UR4, c[0x0][0xaa0] ;  /* 0x0002a80000047ab9 */ /* 0x000fe20000000a00 */
[----:B------:R-:W-:-:S02]  /*10e30*/  IADD3 R41, P3, R6, 0x6000, RZ ;  /* 0x0000600006297810 */ /* 0x000fc40007f7e0ff */
[C---:B------:R-:W-:Y:S02]  /*10e40*/  IADD3 R45, P4, R6.reuse, 0x7000, RZ ;  /* 0x00007000062d7810 */ /* 0x040fe40007f9e0ff */
[----:B------:R-:W-:Y:S02]  /*10e50*/  IADD3 R49, P5, R6, 0x8000, RZ ;  /* 0x0000800006317810 */ /* 0x000fe40007fbe0ff */
[----:B------:R-:W-:Y:S01]  /*10e60*/  LOP3.LUT R32, R32, R33, RZ, 0x3c, !PT ;  /* 0x0000002120207212 */ /* 0x000fe200078e3cff */
[----:B------:R-:W-:Y:S01]  /*10e70*/  IMAD.X R33, RZ, RZ, R7, P1 ;  /* 0x000000ffff217224 */ /* 0x000fe200008e0607 */
[C---:B------:R-:W-:Y:S02]  /*10e80*/  IADD3 R57, P2, R6.reuse, 0xb000, RZ ;  /* 0x0000b00006397810 */ /* 0x040fe40007f5e0ff */
[----:B------:R-:W-:Y:S02]  /*10e90*/  LOP3.LUT R76, R77, 0x380, RZ, 0xc0, !PT ;  /* 0x000003804d4c7812 */ /* 0x000fe400078ec0ff */
[----:B------:R-:W-:-:S02]  /*10ea0*/  IADD3 R53, P1, R6, 0xa000, RZ ;  /* 0x0000a00006357810 */ /* 0x000fc40007f3e0ff */
[----:B------:R-:W-:Y:S02]  /*10eb0*/  LOP3.LUT R40, R41, 0x380, RZ, 0xc0, !PT ;  /* 0x0000038029287812 */ /* 0x000fe400078ec0ff */
[----:B------:R-:W-:Y:S02]  /*10ec0*/  LOP3.LUT R44, R45, 0x380, RZ, 0xc0, !PT ;  /* 0x000003802d2c7812 */ /* 0x000fe400078ec0ff */
[----:B------:R-:W-:Y:S02]  /*10ed0*/  LOP3.LUT R48, R49, 0x380, RZ, 0xc0, !PT ;  /* 0x0000038031307812 */ /* 0x000fe400078ec0ff */
[----:B------:R-:W-:Y:S02]  /*10ee0*/  LOP3.LUT R56, R57, 0x380, RZ, 0xc0, !PT ;  /* 0x0000038039387812 */ /* 0x000fe400078ec0ff */
[----:B------:R-:W-:Y:S02]  /*10ef0*/  SHF.R.U64 R76, R76, 0x3, RZ ;  /* 0x000000034c4c7819 */ /* 0x000fe400000012ff */
[----:B------:R-:W-:-:S02]  /*10f00*/  LOP3.LUT R52, R53, 0x380, RZ, 0xc0, !PT ;  /* 0x0000038035347812 */ /* 0x000fc400078ec0ff */
[----:B------:R-:W-:Y:S02]  /*10f10*/  SHF.R.U64 R40, R40, 0x3, RZ ;  /* 0x0000000328287819 */ /* 0x000fe400000012ff */
[----:B------:R-:W-:Y:S02]  /*10f20*/  SHF.R.U64 R44, R44, 0x3, RZ ;  /* 0x000000032c2c7819 */ /* 0x000fe400000012ff */
[----:B------:R-:W-:Y:S02]  /*10f30*/  SHF.R.U64 R48, R48, 0x3, RZ ;  /* 0x0000000330307819 */ /* 0x000fe400000012ff */
[----:B------:R-:W-:Y:S02]  /*10f40*/  SHF.R.U64 R56, R56, 0x3, RZ ;  /* 0x0000000338387819 */ /* 0x000fe400000012ff */
[----:B------:R-:W-:Y:S01]  /*10f50*/  LOP3.LUT R76, R76, R77, RZ, 0x3c, !PT ;  /* 0x0000004d4c4c7212 */ /* 0x000fe200078e3cff */
[----:B------:R-:W-:Y:S01]  /*10f60*/  IMAD.X R77, RZ, RZ, R7, P0 ;  /* 0x000000ffff4d7224 */ /* 0x000fe200000e0607 */
        /* <DEDUP_REMOVED lines=9> */
[----:B------:R-:W-:Y:S02]  /*11000*/  LOP3.LUT P0, RZ, R233, 0x3, RZ, 0xc0, !PT ;  /* 0x00000003e9ff7812 */ /* 0x000fe4000780c0ff */
[----:B------:R-:W-:-:S02]  /*11010*/  IADD3 R61, P3, R6, 0xc000, RZ ;  /* 0x0000c000063d7810 */ /* 0x000fc40007f7e0ff */
[C---:B------:R-:W-:Y:S02]  /*11020*/  IADD3 R65, P4, R6.reuse, 0xd000, RZ ;  /* 0x0000d00006417810 */ /* 0x040fe40007f9e0ff */
        /* <DEDUP_REMOVED lines=10> */
[----:B------:R-:W-:Y:S02]  /*110d0*/  ISETP.GE.OR P0, PT, R0, R81, P0 ;  /* 0x000000510000720c */ /* 0x000fe40000706670 */
[----:B------:R-:W-:Y:S01]  /*110e0*/  LOP3.LUT R0, R5, 0x380, RZ, 0xc0, !PT ;  /* 0x0000038005007812 */ /* 0x000fe200078ec0ff */
[----:B------:R1:W-:Y:S01]  /*110f0*/  @!P1 STG.E desc[UR40][R54.64], R4 ;  /* 0x0000000436009986 */ /* 0x0003e2000c101928 */
[----:B------:R-:W-:Y:S02]  /*11100*/  SHF.R.U64 R60, R60, 0x3, RZ ;  /* 0x000000033c3c7819 */ /* 0x000fe400000012ff */
[----:B------:R-:W-:-:S02]  /*11110*/  SHF.R.U64 R64, R64, 0x3, RZ ;  /* 0x0000000340407819 */ /* 0x000fc400000012ff */
        /* <DEDUP_REMOVED lines=24> */
[----:B-1----:R1:W5:Y:S04]  /*112a0*/  LD.E.128 R4, desc[UR40][R76.64] ;  /* 0x000000284c047980 */ /* 0x002368000c101d00 */
[----:B---3--:R-:W5:Y:S04]  /*112b0*/  LD.E.128 R52, desc[UR40][R52.64] ;  /* 0x0000002834347980 */ /* 0x008f68000c101d00 */
        /* <DEDUP_REMOVED lines=12> */
[----:B------:R-:W-:-:S04]  /*11380*/  IMAD.WIDE.U32 R20, R83, UR4, R78 ;  /* 0x0000000453147c25 */ /* 0x000fc8000f8e004e */
[----:B------:R-:W-:Y:S01]  /*11390*/  IMAD R83, R83, UR5, R0 ;  /* 0x0000000553537c24 */ /* 0x000fe2000f8e0200 */
[----:B------:R-:W-:Y:S01]  /*113a0*/  ULDC.64 UR4, c[0x0][0xae0] ;  /* 0x0002b80000047ab9 */ /* 0x000fe20000000a00 */
[----:B------:R-:W-:Y:S02]  /*113b0*/  IMAD R81, R228, -0x80, R81 ;  /* 0xffffff80e4517824 */ /* 0x000fe400078e0251 */
[C---:B------:R-:W-:Y:S02]  /*113c0*/  VIADD R0, R208.reuse, 0x20 ;  /* 0x00000020d0007836 */ /* 0x040fe40000000000 */
[----:B------:R-:W-:Y:S01]  /*113d0*/  IMAD.IADD R21, R21, 0x1, R83 ;  /* 0x0000000115157824 */ /* 0x000fe200078e0253 */
[-C--:B------:R-:W-:Y:S01]  /*113e0*/  ISETP.GE.AND P3, PT, R208, R81.reuse, PT ;  /* 0x00000051d000720c */ /* 0x080fe20003f66270 */
[----:B-1----:R-:W-:Y:S01]  /*113f0*/  IMAD R77, R80, UR4, RZ ;  /* 0x00000004504d7c24 */ /* 0x002fe2000f8e02ff */
[----:B------:R-:W-:Y:S01]  /*11400*/  ISETP.GE.AND P2, PT, R0, R81, PT ;  /* 0x000000510000720c */ /* 0x000fe20003f46270 */
[----:B------:R-:W-:-:S02]  /*11410*/  VIADD R3, R208, 0x40 ;  /* 0x00000040d0037836 */ /* 0x000fc40000000000 */
[C---:B------:R-:W-:Y:S02]  /*11420*/  IMAD R77, R214.reuse, UR5, R77 ;  /* 0x00000005d64d7c24 */ /* 0x040fe4000f8e024d */
[----:B------:R-:W-:Y:S01]  /*11430*/  IMAD.WIDE.U32 R20, R214, UR4, R20 ;  /* 0x00000004d6147c25 */ /* 0x000fe2000f8e0014 */
[----:B------:R-:W-:-:S03]  /*11440*/  ULDC.64 UR4, c[0x0][0xae8] ;  /* 0x0002ba0000047ab9 */ /* 0x000fc60000000a00 */
[----:B------:R-:W-:Y:S01]  /*11450*/  VIADD R0, R18, 0x22820 ;  /* 0x0002282012007836 */ /* 0x000fe20000000000 */
[-C--:B------:R-:W-:Y:S01]  /*11460*/  ISETP.GE.AND P0, PT, R3, R81.reuse, PT ;  /* 0x000000510300720c */ /* 0x080fe20003f06270 */
[----:B------:R-:W-:Y:S02]  /*11470*/  IMAD.IADD R21, R21, 0x1, R77 ;  /* 0x0000000115157824 */ /* 0x000fe400078e024d */
[----:B------:R-:W-:Y:S01]  /*11480*/  IMAD R3, R231, UR4, RZ ;  /* 0x00000004e7037c24 */ /* 0x000fe2000f8e02ff */
[----:B------:R-:W-:Y:S01]  /*11490*/  PRMT R0, RZ, 0x654, R0 ;  /* 0x00000654ff007816 */ /* 0x000fe20000000000 */
[----:B------:R-:W-:Y:S01]  /*114a0*/  VIADD R76, R208, 0x60 ;  /* 0x00000060d04c7836 */ /* 0x000fe20000000000 */
[----:B------:R-:W-:Y:S01]  /*114b0*/  SHF.R.S32.HI R209, RZ, 0x1f, R208 ;  /* 0x0000001fffd17819 */ /* 0x000fe200000114d0 */
[C---:B------:R-:W-:Y:S01]  /*114c0*/  IMAD R3, R217.reuse, UR5, R3 ;  /* 0x00000005d9037c24 */ /* 0x040fe2000f8e0203 */
[----:B---3--:R1:W-:Y:S01]  /*114d0*/  SYNCS.ARRIVE.TRANS64.RED.A1T0 RZ, [R0+URZ], RZ ;  /* 0x000000ff00ff79a7 */ /* 0x0083e2000810043f */
[----:B------:R-:W-:Y:S01]  /*114e0*/  IMAD.WIDE.U32 R78, R217, UR4, R20 ;  /* 0x00000004d94e7c25 */ /* 0x000fe2000f8e0014 */
[----:B------:R-:W-:Y:S01]  /*114f0*/  BSSY B1, `(.L_x_11099) ;  /* 0x000001b000017945 */ /* 0x000fe20003800000 */
[----:B------:R-:W-:-:S02]  /*11500*/  ISETP.GE.AND P1, PT, R76, R81, PT ;  /* 0x000000514c00720c */ /* 0x000fc40003f26270 */
        /* <DEDUP_REMOVED lines=25> */
.L_x_11100:
[----:B------:R-:W-:Y:S05]  /*116a0*/  BSYNC B1 ;  /* 0x0000000000017941 */ /* 0x000fea0003800000 */
.L_x_11099:
        /* <DEDUP_REMOVED lines=26> */
.L_x_11102:
[----:B------:R-:W-:Y:S05]  /*11850*/  BSYNC B1 ;  /* 0x0000000000017941 */ /* 0x000fea0003800000 */
.L_x_11101:
[----:B------:R-:W-:Y:S04]  /*11860*/  BSSY B1, `(.L_x_11103) ;  /* 0x000001a000017945 */ /* 0x000fe80003800000 */
[----:B------:R-:W-:Y:S05]  /*11870*/  @P0 BRA `(.L_x_11104) ;  /* 0x0000000000600947 */ /* 0x000fea0003800000 */
[----:B------:R-:W-:Y:S01]  /*11880*/  IADD3 R3, P0, R76, 0x40, RZ ;  /* 0x000000404c037810 */ /* 0x000fe20007f1e0ff */
[C---:B---3-5:R-:W-:Y:S01]  /*11890*/  VIADD R4, R201.reuse, 0x40 ;  /* 0x00000040c9047836 */ /* 0x068fe20000000000 */
        /* <DEDUP_REMOVED lines=22> */
.L_x_11104:
[----:B------:R-:W-:Y:S05]  /*11a00*/  BSYNC B1 ;  /* 0x0000000000017941 */ /* 0x000fea0003800000 */
.L_x_11103:
        /* <DEDUP_REMOVED lines=17> */
[----:B----4-:R-:W-:Y:S01]  /*11b20*/  LEA R6, P0, R4, UR6, 0x1 ;  /* 0x0000000604067c11 */ /* 0x010fe2000f8008ff */
        /* <DEDUP_REMOVED lines=9> */
.L_x_11097:
        /* <DEDUP_REMOVED lines=9> */
[----:B------:R3:W5:Y:S01]  /*11c50*/  @P0 LDG.E R9, desc[UR40][R4.64] ;  /* 0x0000002804090981 */ /* 0x000762000c1e1900 */
[----:B------:R-:W4:Y:S08]  /*11c60*/  S2R R0, SR_TID.X ;  /* 0x0000000000007919 */ /* 0x000f300000002100 */
[----:B------:R-:W-:Y:S01]  /*11c70*/  @P1 IADD3 R6, P2, R215, UR4, RZ ;  /* 0x00000004d7061c10 */ /* 0x000fe2000ff5e0ff */
[----:B------:R-:W-:-:S02]  /*11c80*/  ULDC UR4, c[0x0][0xa88] ;  /* 0x0002a20000047ab9 */ /* 0x000fc40000000800 */
[----:B------:R-:W-:Y:S01]  /*11c90*/  IMAD.U32 R3, RZ, RZ, UR4 ;  /* 0x00000004ff037e24 */ /* 0x000fe2000f8e00ff */
[----:B------:R-:W-:-:S05]  /*11ca0*/  @P1 IADD3.X R7, R216, UR5, RZ, P2, !PT ;  /* 0x00000005d8071c10 */ /* 0x000fca00097fe4ff */
[----:B------:R3:W5:Y:S01]  /*11cb0*/  @P1 LDG.E R3, desc[UR40][R6.64] ;  /* 0x0000002806031981 */ /* 0x000762000c1e1900 */
[----:B----4-:R-:W-:-:S05]  /*11cc0*/  VIADD R0, R0, 0xffffff80 ;  /* 0xffffff8000007836 */ /* 0x010fca0000000000 */
[----:B------:R-:W-:Y:S01]  /*11cd0*/  ISETP.GT.AND P2, PT, R0, 0x7f, PT ;  /* 0x0000007f0000780c */ /* 0x000fe20003f44270 */
[----:B---3--:R-:W-:-:S12]  /*11ce0*/  @P1 BRA `(.L_x_11106) ;  /* 0x0000000000101947 */ /* 0x008fd80003800000 */
[----:B------:R-:W-:Y:S05]  /*11cf0*/  @!P0 BRA `(.L_x_11106) ;  /* 0x00000000000c8947 */ /* 0x000fea0003800000 */
[----:B------:R-:W3:Y:S04]  /*11d00*/  LDG.E R0, desc[UR40][R4.64] ;  /* 0x0000002804007981 */ /* 0x000ee8000c1e1900 */
[----:B-----5:R-:W3:Y:S02]  /*11d10*/  LDG.E R3, desc[UR40][R4.64+0x4] ;  /* 0x0000042804037981 */ /* 0x020ee4000c1e1900 */
[----:B---3--:R-:W-:-:S07]  /*11d20*/  IMAD.IADD R3, R3, 0x1, -R0 ;  /* 0x0000000103037824 */ /* 0x008fce00078e0a00 */
.L_x_11106:
[----:B------:R-:W-:Y:S01]  /*11d30*/  BSSY B1, `(.L_x_11107) ;  /* 0x000001d000017945 */ /* 0x000fe20003800000 */
[----:B------:R-:W-:Y:S02]  /*11d40*/  SHF.R.S32.HI R10, RZ, 0x1f, R214 ;  /* 0x0000001fff0a7819 */ /* 0x000fe400000114d6 */
[----:B------:R-:W-:Y:S02]  /*11d50*/  SHF.R.S32.HI R12, RZ, 0x1f, R201 ;  /* 0x0000001fff0c7819 */ /* 0x000fe400000114c9 */
[----:B------:R-:W-:Y:S02]  /*11d60*/  SEL R217, R217, RZ, !P0 ;  /* 0x000000ffd9d97207 */ /* 0x000fe40004000000 */
[----:B------:R-:W-:Y:S02]  /*11d70*/  SEL R231, R231, RZ, !P0 ;  /* 0x000000ffe7e77207 */ /* 0x000fe40004000000 */
[----:B-----5:R-:W-:Y:S01]  /*11d80*/  SHF.R.S32.HI R8, RZ, 0x1f, R9 ;  /* 0x0000001fff087819 */ /* 0x020fe20000011409 */
[----:B------:R-:W-:Y:S06]  /*11d90*/  @P2 BRA `(.L_x_11108) ;  /* 0x0000000000582947 */ /* 0x000fec0003800000 */
[----:B------:R-:W3:Y:S02]  /*11da0*/  S2R R0, SR_TID.X ;  /* 0x0000000000007919 */ /* 0x000ee40000002100 */
[----:B---3--:R-:W-:-:S04]  /*11db0*/  IMAD R0, R228, 0x80, R0 ;  /* 0x00000080e4007824 */ /* 0x008fc800078e0200 */
        /* <DEDUP_REMOVED lines=20> */
.L_x_11108:
[----:B------:R-:W-:Y:S05]  /*11f00*/  BSYNC B1 ;  /* 0x0000000000017941 */ /* 0x000fea0003800000 */
.L_x_11107:
[----:B------:R-:W-:Y:S01]  /*11f10*/  ULDC.64 UR4, c[0x0][0xaa0] ;  /* 0x0002a80000047ab9 */ /* 0x000fe20000000a00 */
[----:B------:R-:W-:Y:S01]  /*11f20*/  IMAD.MOV.U32 R4, RZ, RZ, R201 ;  /* 0x000000ffff047224 */ /* 0x000fe200078e00c9 */
[----:B------:R-:W-:Y:S01]  /*11f30*/  BSSY B1, `(.L_x_11109) ;  /* 0x000002f000017945 */ /* 0x000fe20003800000 */
[----:B---3--:R-:W-:Y:S02]  /*11f40*/  IMAD.MOV.U32 R5, RZ, RZ, R12 ;  /* 0x000000ffff057224 */ /* 0x008fe400078e000c */
[----:B------:R-:W-:Y:S02]  /*11f50*/  IMAD R0, R8, UR4, RZ ;  /* 0x0000000408007c24 */ /* 0x000fe4000f8e02ff */
[----:B------:R-:W-:-:S04]  /*11f60*/  IMAD.WIDE.U32 R4, R9, UR4, R4 ;  /* 0x0000000409047c25 */ /* 0x000fc8000f8e0004 */
[----:B------:R-:W-:Y:S01]  /*11f70*/  IMAD R9, R9, UR5, R0 ;  /* 0x0000000509097c24 */ /* 0x000fe2000f8e0200 */
[----:B------:R-:W-:Y:S01]  /*11f80*/  ULDC.64 UR4, c[0x0][0xae0] ;  /* 0x0002b80000047ab9 */ /* 0x000fe20000000a00 */
[----:B------:R-:W-:Y:S02]  /*11f90*/  IMAD R13, R228, -0x80, R3 ;  /* 0xffffff80e40d7824 */ /* 0x000fe400078e0203 */
[----:B------:R-:W-:Y:S02]  /*11fa0*/  IMAD R7, R10, UR4, RZ ;  /* 0x000000040a077c24 */ /* 0x000fe4000f8e02ff */
[----:B------:R-:W-:Y:S01]  /*11fb0*/  IMAD.IADD R5, R5, 0x1, R9 ;  /* 0x0000000105057824 */ /* 0x000fe200078e0209 */
[C---:B------:R-:W-:Y:S01]  /*11fc0*/  ISETP.GE.AND P1, PT, R208.reuse, R13, PT ;  /* 0x0000000dd000720c */ /* 0x040fe20003f26270 */
[----:B------:R-:W-:Y:S01]  /*11fd0*/  VIADD R0, R208, 0x20 ;  /* 0x00000020d0007836 */ /* 0x000fe20000000000 */
[----:B------:R-:W-:Y:S01]  /*11fe0*/  SHF.R.S32.HI R9, RZ, 0x1f, R208 ;  /* 0x0000001fff097819 */ /* 0x000fe200000114d0 */
        /* <DEDUP_REMOVED lines=35> */
.L_x_11110:
[----:B------:R-:W-:Y:S05]  /*12220*/  BSYNC B1 ;  /* 0x0000000000017941 */ /* 0x000fea0003800000 */
.L_x_11109:
        /* <DEDUP_REMOVED lines=21> */
[----:B---3--:R-:W-:Y:S01]  /*12380*/  LEA R14, P0, R4, UR6, 0x1 ;  /* 0x00000006040e7c11 */ /* 0x008fe2000f8008ff */
[----:B------:R-:W-:-:S05]  /*12390*/  IMAD.IADD R3, R5, 0x1, R3 ;  /* 0x0000000105037824 */ /* 0x000fca00078e0203 */
[----:B------:R-:W-:-:S05]  /*123a0*/  LEA.HI.X R15, R4, UR7, R3, 0x1, P0 ;  /* 0x00000007040f7c11 */ /* 0x000fca00080f0c03 */
[----:B------:R4:W-:Y:S04]  /*123b0*/  @!P2 STG.E.128 desc[UR40][R14.64], RZ ;  /* 0x000000ff0e00a986 */ /* 0x0009e8000c101d28 */
[----:B------:R4:W-:Y:S04]  /*123c0*/  @!P3 STG.E.128 desc[UR40][R14.64+0x80], RZ ;  /* 0x000080ff0e00b986 */ /* 0x0009e8000c101d28 */
[----:B------:R4:W-:Y:S04]  /*123d0*/  @!P4 STG.E.128 desc[UR40][R14.64+0x100], RZ ;  /* 0x000100ff0e00c986 */ /* 0x0009e8000c101d28 */
[----:B------:R4:W-:Y:S02]  /*123e0*/  @!P5 STG.E.128 desc[UR40][R14.64+0x180], RZ ;  /* 0x000180ff0e00d986 */ /* 0x0009e4000c101d28 */
.L_x_11112:
[----:B------:R-:W-:Y:S05]  /*123f0*/  BSYNC B1 ;  /* 0x0000000000017941 */ /* 0x000fea0003800000 */
.L_x_11111:
        /* <DEDUP_REMOVED lines=27> */
.L_x_11114:
[----:B------:R-:W-:Y:S05]  /*125b0*/  BSYNC B1 ;  /* 0x0000000000017941 */ /* 0x000fea0003800000 */
.L_x_11113:
        /* <DEDUP_REMOVED lines=25> */
.L_x_11105:
[----:B------:R-:W-:Y:S05]  /*12750*/  BSYNC B0 ;  /* 0x0000000000007941 */ /* 0x000fea0003800000 */
.L_x_11096:
[----:B------:R-:W-:Y:S02]  /*12760*/  ULDC UR4, c[0x0][0xc14] ;  /* 0x0003050000047ab9 */ /* 0x000fe40000000800 */
[----:B--2---:R-:W-:-:S13]  /*12770*/  ISETP.GE.AND P0, PT, R207, UR4, PT ;  /* 0x00000004cf007c0c */ /* 0x004fda000bf06270 */
[----:B------:R-:W-:Y:S05]  /*12780*/  @!P0 BRA `(.L_x_11115) ;  /* 0xfffffee8000c8947 */ /* 0x000fea000383ffff */
[----:B------:R-:W-:Y:S05]  /*12790*/  BRA `(.L_x_10961) ;  /* 0x0000005800bc7947 */ /* 0x000fea0003800000 */
.L_x_10959:
[----:B------:R-:W-:-:S08]  /*127a0*/  NOP ;  /* 0x0000000000007918 */ /* 0x000fd00000000000 */
[----:B------:R-:W0:-:S00]  /*127b0*/  USETMAXREG.DEALLOC.CTAPOOL 0x18 ;  /* 0x00000018000079c8 */ /* 0x000e0000080e0500 */
[----:B0-----:R-:W-:-:S06]  /*127c0*/  LOP3.LUT R0, R0, 0x3, RZ, 0xc0, !PT ;  /* 0x0000000300007812 */ /* 0x001fcc00078ec0ff */
[----:B------:R-:W0:Y:S02]  /*127d0*/  SHFL.IDX PT, R0, R0, RZ, 0x1f ;  /* 0x00001fff00007589 */ /* 0x000e2400000e0000 */
[----:B0-----:R-:W-:-:S13]  /*127e0*/  ISETP.NE.AND P0, PT, R0, RZ, PT ;  /* 0x000000ff0000720c */ /* 0x001fda0003f05270 */
[----:B------:R-:W-:Y:S05]  /*127f0*/  @P0 BRA `(.L_x_10961) ;  /* 0x0000005800a40947 */ /* 0x000fea0003800000 */
        /* <DEDUP_REMOVED lines=56> */
.L_x_11120:
        /* <DEDUP_REMOVED lines=16> */
.L_x_11119:
[----:B------:R-:W-:Y:S05]  /*12c80*/  BSYNC B0 ;  /* 0x0000000000007941 */ /* 0x000fea0003800000 */
.L_x_11118:
        /* <DEDUP_REMOVED lines=25> */
.L_x_11116:
        /* <DEDUP_REMOVED lines=20> */
.L_x_11121:
        /* <DEDUP_REMOVED lines=56> */
.L_x_11117:
[----:B------:R-:W-:Y:S02]  /*132e0*/  IMAD.MOV.U32 R17, RZ, RZ, RZ ;  /* 0x000000ffff117224 */ /* 0x000fe400078e00ff */
[----:B------:R-:W-:Y:S02]  /*132f0*/  IMAD.U32 R16, RZ, RZ, UR6 ;  /* 0x00000006ff107e24 */ /* 0x000fe4000f8e00ff */
[----:B------:R-:W-:-:S07]  /*13300*/  IMAD.MOV.U32 R18, RZ, RZ, RZ ;  /* 0x000000ffff127224 */ /* 0x000fce00078e00ff */
.L_x_11122:
        /* <DEDUP_REMOVED lines=16> */
[----:B------:R-:W-:Y:S01]  /*13410*/  ULDC.64 UR38, c[0x0][0x198] ;  /* 0x0000660000267ab9 */ /* 0x000fe20000000a00 */
[----:B------:R-:W-:Y:S02]  /*13420*/  ULDC UR37, c[0x0][0xc] ;  /* 0x0000030000257ab9 */ /* 0x000fe40000000800 */
[----:B------:R1:W-:Y:S04]  /*13430*/  STL [R1+0x8], R0 ;  /* 0x0000080001007387 */ /* 0x0003e80000100800 */
[----:B------:R1:W-:Y:S04]  /*13440*/  STL [R1+0x4], RZ ;  /* 0x000004ff01007387 */ /* 0x0003e80000100800 */
[----:B------:R1:W-:Y:S04]  /*13450*/  STL [R1+0xc], R0 ;  /* 0x00000c0001007387 */ /* 0x0003e80000100800 */
[----:B------:R1:W-:Y:S02]  /*13460*/  STL [R1+0x28], RZ ;  /* 0x000028ff01007387 */ /* 0x0003e40000100800 */
.L_x_11207:
[----:B--2---:R-:W2:Y:S02]  /*13470*/  LDC.64 R2, c[0x0][0xc60] ;  /* 0x00031800ff027b82 */ /* 0x004ea40000000a00 */
[----:B--2---:R-:W-:-:S05]  /*13480*/  IMAD.WIDE R2, R19, 0x4, R2 ;  /* 0x0000000413027825 */ /* 0x004fca00078e0202 */
[----:B01----:R-:W1:Y:S01]  /*13490*/  LDG.E R11, desc[UR40][R2.64] ;  /* 0x00000028020b7981 */ /* 0x003e62000c1e1900 */
        /* <DEDUP_REMOVED lines=54> */
.L_x_11124:
        /* <DEDUP_REMOVED lines=14> */
.L_x_11125:
[----:B------:R-:W-:Y:S05]  /*138e0*/  @!P3 BRA `(.L_x_11126) ;  /* 0x00000000000cb947 */ /* 0x000fea0003800000 */
[----:B------:R-:W2:Y:S04]  /*138f0*/  LDG.E R9, desc[UR40][R6.64] ;  /* 0x0000002806097981 */ /* 0x000ea8000c1e1900 */
[----:B------:R-:W2:Y:S02]  /*13900*/  LDG.E R6, desc[UR40][R6.64+0x4] ;  /* 0x0000042806067981 */ /* 0x000ea4000c1e1900 */
[----:B--2---:R-:W-:-:S07]  /*13910*/  IMAD.IADD R9, R6, 0x1, -R9 ;  /* 0x0000000106097824 */ /* 0x004fce00078e0a09 */
.L_x_11126:
        /* <DEDUP_REMOVED lines=9> */
[----:B------:R-:W-:-:S04]  /*139b0*/  VIADD R2, R2, 0x5f ;  /* 0x0000005f02027836 */ /* 0x000fc80000000000 */
[----:B------:R-:W-:-:S04]  /*139c0*/  IMAD.HI R2, R2, 0x2aaaaaab, RZ ;  /* 0x2aaaaaab02027827 */ /* 0x000fc800078e02ff */
[----:B------:R-:W-:Y:S01]  /*139d0*/  IMAD.HI R3, R3, 0x2aaaaaab, RZ ;  /* 0x2aaaaaab03037827 */ /* 0x000fe200078e02ff */
[----:B------:R-:W-:-:S04]  /*139e0*/  SHF.R.U32.HI R4, RZ, 0x1f, R2 ;  /* 0x0000001fff047819 */ /* 0x000fc80000011602 */
[----:B------:R-:W-:Y:S02]  /*139f0*/  LEA.HI.SX32 R4, R2, R4, 0x1c ;  /* 0x0000000402047211 */ /* 0x000fe400078fe2ff */
[----:B------:R-:W-:-:S04]  /*13a00*/  SHF.R.U32.HI R2, RZ, 0x1f, R3 ;  /* 0x0000001fff027819 */ /* 0x000fc80000011603 */
[----:B------:R-:W-:-:S04]  /*13a10*/  LEA.HI.SX32 R2, R3, R2, 0x1c ;  /* 0x0000000203027211 */ /* 0x000fc800078fe2ff */
[----:B------:R-:W-:-:S05]  /*13a20*/  VIMNMX R6, R4, R2, PT ;  /* 0x0000000204067248 */ /* 0x000fca0003fe0100 */
[--C-:B------:R-:W-:Y:S02]  /*13a30*/  IMAD R2, R6, 0x60, -R9.reuse ;  /* 0x0000006006027824 */ /* 0x100fe400078e0a09 */
[----:B------:R-:W-:-:S03]  /*13a40*/  IMAD.MOV R9, RZ, RZ, -R9 ;  /* 0x000000ffff097224 */ /* 0x000fc600078e0a09 */
[----:B------:R-:W-:Y:S02]  /*13a50*/  VIMNMX R2, R2, R0, PT ;  /* 0x0000000002027248 */ /* 0x000fe40003fe0100 */
[----:B------:R-:W-:-:S04]  /*13a60*/  VIMNMX R9, RZ, R9, !PT ;  /* 0x00000009ff097248 */ /* 0x000fc80007fe0100 */
[----:B------:R-:W-:Y:S01]  /*13a70*/  ISETP.GT.AND P0, PT, R2, R9, PT ;  /* 0x000000090200720c */ /* 0x000fe20003f04270 */
[----:B------:R0:W-:-:S12]  /*13a80*/  STL [R1+0x1c], R6 ;  /* 0x00001c0601007387 */ /* 0x0001d80000100800 */
[----:B------:R-:W-:Y:S02]  /*13a90*/  @P0 VIADD R4, R2, 0x5f ;  /* 0x0000005f02040836 */ /* 0x000fe40000000000 */
[----:B------:R-:W-:-:S04]  /*13aa0*/  IMAD.WIDE.U32 R2, R9, -0x55555555, RZ ;  /* 0xaaaaaaab09027825 */ /* 0x000fc800078e00ff */
[----:B------:R-:W-:Y:S01]  /*13ab0*/  @P0 IMAD.HI R4, R4, 0x2aaaaaab, RZ ;  /* 0x2aaaaaab04040827 */ /* 0x000fe200078e02ff */
[----:B------:R-:W-:-:S04]  /*13ac0*/  SHF.R.U32.HI R0, RZ, 0x6, R3 ;  /* 0x00000006ff007819 */ /* 0x000fc80000011603 */
[----:B------:R-:W-:Y:S01]  /*13ad0*/  @P0 SHF.R.U32.HI R3, RZ, 0x1f, R4 ;  /* 0x0000001fff030819 */ /* 0x000fe20000011604 */
[----:B------:R-:W-:-:S03]  /*13ae0*/  IMAD.MOV.U32 R2, RZ, RZ, R0 ;  /* 0x000000ffff027224 */ /* 0x000fc600078e0000 */
[----:B------:R-:W-:-:S04]  /*13af0*/  @P0 LEA.HI.SX32 R2, R4, R3, 0x1c ;  /* 0x0000000304020211 */ /* 0x000fc800078fe2ff */
        /* <DEDUP_REMOVED lines=12> */
.L_x_11277:
[----:B------:R-:W-:-:S03]  /*13bc0*/  UMOV UR4, 0xffffffff ;  /* 0xffffffff00047882 */ /* 0x000fc60000000000 */
[----:B------:R-:W-:Y:S05]  /*13bd0*/  BRA.DIV UR4, `(.L_x_11130) ;  /* 0x0000005604807947 */ /* 0x000fea000b800000 */
[----:B------:R-:W-:-:S13]  /*13be0*/  ELECT P6, URZ, PT ;  /* 0x00000000003f782f */ /* 0x000fda00038c0000 */
.L_x_11280:
        /* <DEDUP_REMOVED lines=12> */
.L_x_11281:
[----:B------:R-:W-:Y:S05]  /*13cb0*/  BSYNC B1 ;  /* 0x0000000000017941 */ /* 0x000fea0003800000 */
.L_x_11131:
        /* <DEDUP_REMOVED lines=8> */
.L_x_11282:
        /* <DEDUP_REMOVED lines=11> */
.L_x_11136:
        /* <DEDUP_REMOVED lines=19> */
.L_x_11283:
        /* <DEDUP_REMOVED lines=8> */
.L_x_11138:
        /* <DEDUP_REMOVED lines=31> */
.L_x_11134:
[----:B------:R-:W-:Y:S05]  /*14190*/  BSYNC B1 ;  /* 0x0000000000017941 */ /* 0x000fea0003800000 */
.L_x_11133:
        /* <DEDUP_REMOVED lines=16> */
.L_x_11145:
        /* <DEDUP_REMOVED lines=9> */
.L_x_11284:
        /* <DEDUP_REMOVED lines=11> */
.L_x_11142:
        /* <DEDUP_REMOVED lines=17> */
.L_x_11285:
        /* <DEDUP_REMOVED lines=8> */
.L_x_11144:
        /* <DEDUP_REMOVED lines=31> */
.L_x_11140:
[----:B------:R-:W-:Y:S05]  /*14760*/  BSYNC B1 ;  /* 0x0000000000017941 */ /* 0x000fea0003800000 */
.L_x_11139:
        /* <DEDUP_REMOVED lines=13> */
.L_x_11128:
[----:B------:R-:W-:Y:S05]  /*14840*/  BSYNC B0 ;  /* 0x0000000000007941 */ /* 0x000fea0003800000 */
.L_x_11127:
        /* <DEDUP_REMOVED lines=23> */
.L_x_11147:
        /* <DEDUP_REMOVED lines=18> */
[----:B------:R-:W-:Y:S02]  /*14ae0*/  IMAD.MOV.U32 R8, RZ, RZ, 0x70 ;  /* 0x00000070ff087424 */ /* 0x000fe400078e00ff */
[----:B------:R-:W-:Y:S02]  /*14af0*/  IMAD.MOV.U32 R12, RZ, RZ, 0x1 ;  /* 0x00000001ff0c7424 */ /* 0x000fe400078e00ff */
[----:B------:R-:W-:-:S07]  /*14b00*/  IMAD.MOV.U32 R13, RZ, RZ, RZ ;  /* 0x000000ffff0d7224 */ /* 0x000fce00078e00ff */
[----:B------:R-:W-:-:S07]  /*14b10*/  LEPC R20, `(.L_x_11149) ;  /* 0x000000001014794e */ /* 0x000fce0000000000 */
[----:B-1----:R-:W-:Y:S05]  /*14b20*/  CALL.ABS.NOINC R2 ;  /* 0x0000000002007343 */ /* 0x002fea0003c00000 */
.L_x_11149:
        /* <DEDUP_REMOVED lines=15> */
[----:B------:R-:W-:Y:S02]  /*14c20*/  IMAD.MOV.U32 R8, RZ, RZ, 0x70 ;  /* 0x00000070ff087424 */ /* 0x000fe400078e00ff */
[----:B------:R-:W-:Y:S02]  /*14c30*/  IMAD.MOV.U32 R12, RZ, RZ, 0x1 ;  /* 0x00000001ff0c7424 */ /* 0x000fe400078e00ff */
[----:B-1----:R-:W-:-:S07]  /*14c40*/  IMAD.MOV.U32 R13, RZ, RZ, RZ ;  /* 0x000000ffff0d7224 */ /* 0x002fce00078e00ff */
[----:B------:R-:W-:-:S07]  /*14c50*/  LEPC R20, `(.L_x_11151) ;  /* 0x000000001014794e */ /* 0x000fce0000000000 */
[----:B--2---:R-:W-:Y:S05]  /*14c60*/  CALL.ABS.NOINC R2 ;  /* 0x0000000002007343 */ /* 0x004fea0003c00000 */
.L_x_11151:
        /* <DEDUP_REMOVED lines=16> */
.L_x_11150:
        /* <DEDUP_REMOVED lines=31> */
.L_x_11152:
        /* <DEDUP_REMOVED lines=19> */
.L_x_11288:
[----:B------:R-:W-:Y:S01]  /*15090*/  UMOV UR4, 0xffffffff ;  /* 0xffffffff00047882 */ /* 0x000fe20000000000 */
[----:B------:R-:W-:Y:S02]  /*150a0*/  SHF.R.S32.HI R8, RZ, 0x1f, R0 ;  /* 0x0000001fff087819 */ /* 0x000fe40000011400 */
[----:B------:R-:W-:Y:S05]  /*150b0*/  BRA.DIV UR4, `(.L_x_11154) ;  /* 0x0000004604007947 */ /* 0x000fea000b800000 */
[----:B------:R-:W-:-:S13]  /*150c0*/  ELECT P6, URZ, PT ;  /* 0x00000000003f782f */ /* 0x000fda00038c0000 */
.L_x_11291:
        /* <DEDUP_REMOVED lines=22> */
.L_x_11156:
        /* <DEDUP_REMOVED lines=9> */
.L_x_11292:
        /* <DEDUP_REMOVED lines=11> */
.L_x_11158:
        /* <DEDUP_REMOVED lines=22> */
.L_x_11155:
        /* <DEDUP_REMOVED lines=30> */
.L_x_11293:
[----:B------:R-:W-:Y:S05]  /*156b0*/  BSYNC B0 ;  /* 0x0000000000007941 */ /* 0x000fea0003800000 */
.L_x_11159:
        /* <DEDUP_REMOVED lines=11> */
.L_x_11294:
        /* <DEDUP_REMOVED lines=11> */
.L_x_11164:
        /* <DEDUP_REMOVED lines=37> */
.L_x_11162:
[----:B------:R-:W-:Y:S05]  /*15a70*/  BSYNC B0 ;  /* 0x0000000000007941 */ /* 0x000fea0003800000 */
.L_x_11161:
        /* <DEDUP_REMOVED lines=42> */
.L_x_11171:
[----:B------:R-:W2:Y:S01]  /*15d20*/  S2R R5, SR_CgaCtaId ;  /* 0x0000000000057919 */ /* 0x000ea20000008800 */
[----:B------:R-:W-:-:S04]  /*15d30*/  MOV R3, 0x400 ;  /* 0x0000040000037802 */ /* 0x000fc80000000f00 */
[----:B--2---:R-:W-:Y:S02]  /*15d40*/  LEA R3, R5, R3, 0x18 ;  /* 0x0000000305037211 */ /* 0x004fe400078ec0ff */
[----:B------:R-:W-:-:S03]  /*15d50*/  SHF.L.U32 R5, R9, 0x1f, RZ ;  /* 0x0000001f09057819 */ /* 0x000fc600000006ff */
[----:B------:R-:W-:-:S04]  /*15d60*/  IMAD R3, R12, 0x8, R3 ;  /* 0x000000080c037824 */ /* 0x000fc800078e0203 */
[----:B------:R-:W2:Y:S02]  /*15d70*/  SYNCS.PHASECHK.TRANS64.TRYWAIT P0, [R3+URZ+0x22840], R5 ;  /* 0x02284005030075a7 */ /* 0x000ea4000800017f */
[----:B--2---:R-:W-:Y:S05]  /*15d80*/  @!P0 BRA `(.L_x_11172) ;  /* 0x0000003800348947 */ /* 0x004fea0003800000 */
.L_x_11295:
        /* <DEDUP_REMOVED lines=11> */
.L_x_11173:
        /* <DEDUP_REMOVED lines=22> */
.L_x_11296:
        /* <DEDUP_REMOVED lines=8> */
.L_x_11175:
        /* <DEDUP_REMOVED lines=34> */
.L_x_11170:
[----:B------:R-:W-:Y:S05]  /*16240*/  BSYNC B2 ;  /* 0x0000000000027941 */ /* 0x000fea0003800000 */
.L_x_11169:
[----:B------:R-:W2:Y:S02]  /*16250*/  LDL.LU R2, [R1+0x1c] ;  /* 0x00001c0001027983 */ /* 0x000ea40000300800 */
[----:B--2---:R-:W-:-:S07]  /*16260*/  VIADD R5, R2, 0xfffffffd ;  /* 0xfffffffd02057836 */ /* 0x004fce0000000000 */
.L_x_11168:
[----:B------:R-:W-:Y:S05]  /*16270*/  BSYNC B1 ;  /* 0x0000000000017941 */ /* 0x000fea0003800000 */
.L_x_11167:
[----:B------:R-:W-:-:S13]  /*16280*/  ISETP.NE.AND P0, PT, R7, RZ, PT ;  /* 0x000000ff0700720c */ /* 0x000fda0003f05270 */
[----:B------:R-:W-:Y:S05]  /*16290*/  @!P0 BRA `(.L_x_11166) ;  /* 0x0000000c009c8947 */ /* 0x000fea0003800000 */
.L_x_11190:
        /* <DEDUP_REMOVED lines=16> */
[----:B------:R-:W-:Y:S02]  /*163a0*/  ULDC.64 UR6, c[0x0][0x408] ;  /* 0x0001020000067ab9 */ /* 0x000fe40000000a00 */
[----:B------:R-:W-:Y:S01]  /*163b0*/  IMAD R7, R8, UR6, RZ ;  /* 0x0000000608077c24 */ /* 0x000fe2000f8e02ff */
        /* <DEDUP_REMOVED lines=14> */
.L_x_11178:
[----:B------:R-:W2:Y:S01]  /*164a0*/  S2R R3, SR_CgaCtaId ;  /* 0x0000000000037919 */ /* 0x000ea20000008800 */
[----:B------:R-:W-:-:S04]  /*164b0*/  MOV R2, 0x400 ;  /* 0x0000040000027802 */ /* 0x000fc80000000f00 */
[----:B--2---:R-:W-:Y:S02]  /*164c0*/  LEA R2, R3, R2, 0x18 ;  /* 0x0000000203027211 */ /* 0x004fe400078ec0ff */
[----:B------:R-:W-:-:S03]  /*164d0*/  SHF.L.U32 R3, R10, 0x1f, RZ ;  /* 0x0000001f0a037819 */ /* 0x000fc600000006ff */
[----:B------:R-:W-:-:S04]  /*164e0*/  IMAD R2, R9, 0x8, R2 ;  /* 0x0000000809027824 */ /* 0x000fc800078e0202 */
[----:B------:R-:W2:Y:S02]  /*164f0*/  SYNCS.PHASECHK.TRANS64.TRYWAIT P0, [R2+URZ+0x22840], R3 ;  /* 0x02284003020075a7 */ /* 0x000ea4000800017f */
[----:B--2---:R-:W-:Y:S05]  /*16500*/  @!P0 BRA `(.L_x_11179) ;  /* 0x00000030007c8947 */ /* 0x004fea0003800000 */
.L_x_11297:
        /* <DEDUP_REMOVED lines=11> */
.L_x_11180:
        /* <DEDUP_REMOVED lines=21> */
.L_x_11298:
        /* <DEDUP_REMOVED lines=8> */
.L_x_11182:
        /* <DEDUP_REMOVED lines=33> */
.L_x_11177:
[----:B------:R-:W-:Y:S05]  /*169a0*/  BSYNC B1 ;  /* 0x0000000000017941 */ /* 0x000fea0003800000 */
.L_x_11176:
        /* <DEDUP_REMOVED lines=16> */
[----:B------:R-:W-:Y:S01]  /*16ab0*/  IMAD R7, R8, UR6, RZ ;  /* 0x0000000608077c24 */ /* 0x000fe2000f8e02ff */
        /* <DEDUP_REMOVED lines=12> */
[----:B------:R-:W-:-:S05]  /*16b80*/  LEA.HI.X R7, R2, UR5, R3, 0x2, P0 ;  /* 0x0000000502077c11 */ /* 0x000fca00080f1403 */
[----:B------:R2:W5:Y:S04]  /*16b90*/  LDG.E R6, desc[UR40][R6.64] ;  /* 0x0000002806067981 */ /* 0x000568000c1e1900 */
.L_x_11185:
[----:B------:R-:W3:Y:S01]  /*16ba0*/  S2R R3, SR_CgaCtaId ;  /* 0x0000000000037919 */ /* 0x000ee20000008800 */
[----:B------:R-:W-:-:S04]  /*16bb0*/  MOV R2, 0x400 ;  /* 0x0000040000027802 */ /* 0x000fc80000000f00 */
[----:B---3--:R-:W-:Y:S02]  /*16bc0*/  LEA R2, R3, R2, 0x18 ;  /* 0x0000000203027211 */ /* 0x008fe400078ec0ff */
[----:B------:R-:W-:-:S03]  /*16bd0*/  SHF.L.U32 R3, R11, 0x1f, RZ ;  /* 0x0000001f0b037819 */ /* 0x000fc600000006ff */
[----:B------:R-:W-:-:S04]  /*16be0*/  IMAD R2, R12, 0x8, R2 ;  /* 0x000000080c027824 */ /* 0x000fc800078e0202 */
[----:B------:R-:W3:Y:S02]  /*16bf0*/  SYNCS.PHASECHK.TRANS64.TRYWAIT P0, [R2+URZ+0x22840], R3 ;  /* 0x02284003020075a7 */ /* 0x000ee4000800017f */
[----:B---3--:R-:W-:Y:S05]  /*16c00*/  @!P0 BRA `(.L_x_11186) ;  /* 0x0000002800e48947 */ /* 0x008fea0003800000 */
.L_x_11299:
        /* <DEDUP_REMOVED lines=11> */
.L_x_11187:
        /* <DEDUP_REMOVED lines=22> */
.L_x_11300:
        /* <DEDUP_REMOVED lines=8> */
.L_x_11189:
        /* <DEDUP_REMOVED lines=34> */
.L_x_11184:
[----:B------:R-:W-:Y:S05]  /*170c0*/  BSYNC B1 ;  /* 0x0000000000017941 */ /* 0x000fea0003800000 */
.L_x_11183:
[C---:B------:R-:W-:Y:S01]  /*170d0*/  ISETP.GT.AND P0, PT, R5.reuse, 0x1, PT ;  /* 0x000000010500780c */ /* 0x040fe20003f04270 */
[----:B------:R-:W-:-:S04]  /*170e0*/  VIADD R2, R5, 0xfffffffe ;  /* 0xfffffffe05027836 */ /* 0x000fc80000000000 */
[----:B------:R-:W-:-:S08]  /*170f0*/  IMAD.MOV.U32 R5, RZ, RZ, R2 ;  /* 0x000000ffff057224 */ /* 0x000fd000078e0002 */
[----:B------:R-:W-:Y:S05]  /*17100*/  @P0 BRA `(.L_x_11190) ;  /* 0xfffffff000640947 */ /* 0x000fea000383ffff */
.L_x_11166:
[----:B------:R-:W-:Y:S05]  /*17110*/  BSYNC B0 ;  /* 0x0000000000007941 */ /* 0x000fea0003800000 */
.L_x_11165:
        /* <DEDUP_REMOVED lines=23> */
.L_x_11192:
[----:B------:R-:W-:Y:S05]  /*17290*/  BSYNC B0 ;  /* 0x0000000000007941 */ /* 0x000fea0003800000 */
.L_x_11191:
[----:B0-----:R-:W2:Y:S02]  /*172a0*/  LDL.LU R2, [R1+0x8] ;  /* 0x0000080001027983 */ /* 0x001ea40000300800 */
[----:B--2---:R-:W-:-:S05]  /*172b0*/  LOP3.LUT R2, R2, R0, RZ, 0x3c, !PT ;  /* 0x0000000002027212 */ /* 0x004fca00078e3cff */
[----:B------:R0:W-:Y:S02]  /*172c0*/  STL [R1+0x8], R2 ;  /* 0x0000080201007387 */ /* 0x0001e40000100800 */
.L_x_11148:
[----:B------:R-:W-:Y:S05]  /*172d0*/  BSYNC B6 ;  /* 0x0000000000067941 */ /* 0x000fea0003800000 */
.L_x_11146:
[----:B------:R-:W-:-:S03]  /*172e0*/  UMOV UR4, 0xffffffff ;  /* 0xffffffff00047882 */ /* 0x000fc60000000000 */
[----:B------:R-:W-:Y:S05]  /*172f0*/  BRA.DIV UR4, `(.L_x_11193) ;  /* 0x0000002604507947 */ /* 0x000fea000b800000 */
[----:B------:R2:W3:Y:S04]  /*17300*/  SHFL.IDX PT, R4, R16, RZ, 0x1f ;  /* 0x00001fff10047589 */ /* 0x0004e800000e0000 */
[----:B------:R-:W4:Y:S02]  /*17310*/  SHFL.IDX PT, R16, R16, 0x1, 0x1f ;  /* 0x00201f0010107f89 */ /* 0x000f2400000e0000 */
.L_x_11304:
        /* <DEDUP_REMOVED lines=13> */
.L_x_11195:
[----:B------:R-:W-:Y:S05]  /*173f0*/  BSYNC B0 ;  /* 0x0000000000007941 */ /* 0x000fea0003800000 */
.L_x_11194:
        /* <DEDUP_REMOVED lines=23> */
.L_x_11312:
[----:B------:R-:W-:Y:S02]  /*17570*/  ULDC UR4, c[0x0][0xc10] ;  /* 0x0003040000047ab9 */ /* 0x000fe40000000800 */
[----:B------:R-:W-:-:S04]  /*17580*/  IMAD.U32 R5, RZ, RZ, UR4 ;  /* 0x00000004ff057e24 */ /* 0x000fc8000f8e00ff */
[----:B0-----:R-:W-:-:S04]  /*17590*/  IMAD R3, R14, R5, RZ ;  /* 0x000000050e037224 */ /* 0x001fc800078e02ff */
[----:B--2-4-:R-:W-:-:S05]  /*175a0*/  IMAD.IADD R16, R16, 0x1, R3 ;  /* 0x0000000110107824 */ /* 0x014fca00078e0203 */
[----:B---3--:R-:W-:-:S13]  /*175b0*/  ISETP.GT.AND P0, PT, R16, R4, PT ;  /* 0x000000041000720c */ /* 0x008fda0003f04270 */
[----:B------:R-:W-:Y:S05]  /*175c0*/  @P0 BRA `(.L_x_11197) ;  /* 0x0000000000b40947 */ /* 0x000fea0003800000 */
[----:B------:R-:W0:Y:S02]  /*175d0*/  LDC R0, c[0x0][0xc14] ;  /* 0x00030500ff007b82 */ /* 0x000e240000000800 */
.L_x_11202:
[----:B------:R-:W-:-:S05]  /*175e0*/  VIADD R19, R19, 0x1f ;  /* 0x0000001f13137836 */ /* 0x000fca0000000000 */
[----:B0-----:R-:W-:-:S13]  /*175f0*/  ISETP.GE.AND P0, PT, R19, R0, PT ;  /* 0x000000001300720c */ /* 0x001fda0003f06270 */
[----:B------:R-:W-:Y:S05]  /*17600*/  @P0 BRA `(.L_x_11198) ;  /* 0x0000000400ec0947 */ /* 0x000fea0003800000 */
[----:B------:R-:W0:Y:S01]  /*17610*/  S2R R2, SR_TID.X ;  /* 0x0000000000027919 */ /* 0x000e220000002100 */
        /* <DEDUP_REMOVED lines=10> */
.L_x_11200:
[----:B------:R-:W-:Y:S05]  /*176c0*/  BSYNC B0 ;  /* 0x0000000000007941 */ /* 0x000fea0003800000 */
.L_x_11199:
        /* <DEDUP_REMOVED lines=23> */
.L_x_11320:
[----:B------:R-:W-:Y:S02]  /*17840*/  ULDC UR4, c[0x0][0xc10] ;  /* 0x0003040000047ab9 */ /* 0x000fe40000000800 */
[----:B------:R-:W-:-:S04]  /*17850*/  IMAD.U32 R5, RZ, RZ, UR4 ;  /* 0x00000004ff057e24 */ /* 0x000fc8000f8e00ff */
[----:B--2---:R-:W-:-:S04]  /*17860*/  IMAD R3, R14, R5, RZ ;  /* 0x000000050e037224 */ /* 0x004fc800078e02ff */
[----:B------:R-:W-:-:S05]  /*17870*/  IMAD.IADD R16, R3, 0x1, R16 ;  /* 0x0000000103107824 */ /* 0x000fca00078e0210 */
[----:B------:R-:W-:-:S13]  /*17880*/  ISETP.GT.AND P0, PT, R16, R4, PT ;  /* 0x000000041000720c */ /* 0x000fda0003f04270 */
[----:B------:R-:W-:Y:S05]  /*17890*/  @!P0 BRA `(.L_x_11202) ;  /* 0xfffffffc00508947 */ /* 0x000fea000383ffff */
.L_x_11197:
        /* <DEDUP_REMOVED lines=8> */
.L_x_11324:
[----:B------:R-:W-:Y:S01]  /*17920*/  ISETP.NE.AND P0, PT, R3, RZ, PT ;  /* 0x000000ff0300720c */ /* 0x000fe20003f05270 */
[----:B------:R-:W-:-:S12]  /*17930*/  IMAD.MOV.U32 R7, RZ, RZ, RZ ;  /* 0x000000ffff077224 */ /* 0x000fd800078e00ff */
[----:B------:R-:W-:Y:S05]  /*17940*/  @!P0 BRA `(.L_x_11204) ;  /* 0x0000000000108947 */ /* 0x000fea0003800000 */
[----:B------:R-:W-:Y:S01]  /*17950*/  UMOV UR4, 0xffffffff ;  /* 0xffffffff00047882 */ /* 0x000fe20000000000 */
[----:B------:R-:W-:Y:S02]  /*17960*/  VIADD R12, R6, 0xffffffff ;  /* 0xffffffff060c7836 */ /* 0x000fe40000000000 */
[----:B------:R-:W-:Y:S05]  /*17970*/  BRA.DIV UR4, `(.L_x_11205) ;  /* 0x0000002604e47947 */ /* 0x000fea000b800000 */
[----:B------:R4:W0:Y:S02]  /*17980*/  SHFL.IDX PT, R7, R2, R12, 0x1f ;  /* 0x00001f0c02077589 */ /* 0x00082400000e0000 */
.L_x_11204:
        /* <DEDUP_REMOVED lines=67> */
.L_x_11198:
[----:B------:R-:W-:Y:S01]  /*17dc0*/  UMOV UR4, URZ ;  /* 0x0000003f00047c82 */ /* 0x000fe20008000000 */
[----:B------:R-:W-:Y:S01]  /*17dd0*/  UMOV UR5, URZ ;  /* 0x0000003f00057c82 */ /* 0x000fe20008000000 */
[----:B------:R-:W-:Y:S01]  /*17de0*/  ULDC UR6, c[0x0][0xc14] ;  /* 0x0003050000067ab9 */ /* 0x000fe20000000800 */
[----:B------:R-:W-:Y:S02]  /*17df0*/  IMAD.MOV.U32 R16, RZ, RZ, R4 ;  /* 0x000000ffff107224 */ /* 0x000fe400078e0004 */
[----:B------:R-:W-:Y:S02]  /*17e00*/  IMAD.U32 R17, RZ, RZ, UR4 ;  /* 0x00000004ff117e24 */ /* 0x000fe4000f8e00ff */
[----:B------:R-:W-:Y:S02]  /*17e10*/  IMAD.U32 R18, RZ, RZ, UR5 ;  /* 0x00000005ff127e24 */ /* 0x000fe4000f8e00ff */
[----:B------:R-:W-:-:S07]  /*17e20*/  IMAD.U32 R19, RZ, RZ, UR6 ;  /* 0x00000006ff137e24 */ /* 0x000fce000f8e00ff */
.L_x_11206:
        /* <DEDUP_REMOVED lines=12> */
.L_x_11123:
        /* <DEDUP_REMOVED lines=12> */
.L_x_11327:
[----:B------:R-:W-:Y:S05]  /*17fb0*/  BSYNC B0 ;  /* 0x0000000000007941 */ /* 0x000fea0003800000 */
.L_x_11208:
[----:B------:R-:W-:-:S03]  /*17fc0*/  UMOV UR4, 0xffffffff ;  /* 0xffffffff00047882 */ /* 0x000fc60000000000 */
[----:B------:R-:W-:Y:S05]  /*17fd0*/  BRA.DIV UR4, `(.L_x_11210) ;  /* 0x0000002204887947 */ /* 0x000fea000b800000 */
[----:B------:R-:W2:Y:S02]  /*17fe0*/  S2R R2, SR_TID.X ;  /* 0x0000000000027919 */ /* 0x000ea40000002100 */
[----:B--2---:R-:W-:-:S04]  /*17ff0*/  SHF.R.U32.HI R2, RZ, 0x5, R2 ;  /* 0x00000005ff027819 */ /* 0x004fc80000011602 */
[----:B------:R-:W-:-:S05]  /*18000*/  LOP3.LUT R2, R2, 0x3, RZ, 0xc0, !PT ;  /* 0x0000000302027812 */ /* 0x000fca00078ec0ff */
[----:B------:R2:W3:Y:S02]  /*18010*/  SHFL.IDX PT, R14, R2, RZ, 0x1f ;  /* 0x00001fff020e7589 */ /* 0x0004e400000e0000 */
.L_x_11330:
[----:B---3--:R-:W-:-:S13]  /*18020*/  ISETP.NE.AND P0, PT, R14, RZ, PT ;  /* 0x000000ff0e00720c */ /* 0x008fda0003f05270 */
[----:B------:R-:W-:Y:S05]  /*18030*/  @P0 BRA `(.L_x_10961) ;  /* 0x0000000000940947 */ /* 0x000fea0003800000 */
[----:B------:R-:W-:-:S03]  /*18040*/  UMOV UR4, 0xffffffff ;  /* 0xffffffff00047882 */ /* 0x000fc60000000000 */
[----:B------:R-:W-:Y:S05]  /*18050*/  BRA.DIV UR4, `(.L_x_11211) ;  /* 0x00000022049c7947 */ /* 0x000fea000b800000 */
[----:B------:R-:W-:-:S13]  /*18060*/  ELECT P6, URZ, PT ;  /* 0x00000000003f782f */ /* 0x000fda00038c0000 */
.L_x_11333:
[----:B------:R-:W-:Y:S05]  /*18070*/  @!P6 BRA `(.L_x_10961) ;  /* 0x000000000084e947 */ /* 0x000fea0003800000 */
[----:B------:R-:W-:-:S06]  /*18080*/  ULOP3.LUT UR4, UR36, 0x2, URZ, 0xfc, !UPT ;  /* 0x0000000224047892 */ /* 0x000fcc000f8efc3f */
[----:B--2---:R-:W-:-:S05]  /*18090*/  IMAD.U32 R2, RZ, RZ, UR4 ;  /* 0x00000004ff027e24 */ /* 0x004fca000f8e00ff */
[----:B------:R-:W-:-:S13]  /*180a0*/  ISETP.NE.AND P2, PT, R2, 0x3, PT ;  /* 0x000000030200780c */ /* 0x000fda0003f45270 */
[----:B------:R-:W-:Y:S05]  /*180b0*/  @!P2 BRA `(.L_x_11212) ;  /* 0x000000000004a947 */ /* 0x000fea0003800000 */
[----:B------:R-:W-:Y:S01]  /*180c0*/  BPT.TRAP 0x1 ;  /* 0x000000040000795c */ /* 0x000fe20000300000 */
.L_x_11212:
        /* <DEDUP_REMOVED lines=14> */
.L_x_11334:
[----:B------:R-:W2:Y:S02]  /*181b0*/  SYNCS.PHASECHK.TRANS64.TRYWAIT P0, [R7+URZ], R2 ;  /* 0x00000002070075a7 */ /* 0x000ea4000800017f */
[----:B--2---:R-:W-:Y:S05]  /*181c0*/  @!P0 BRA `(.L_x_11214) ;  /* 0x0000002000748947 */ /* 0x004fea0003800000 */
.L_x_11335:
[----:B------:R-:W-:Y:S05]  /*181d0*/  @!P2 BRA `(.L_x_11215) ;  /* 0x000000000004a947 */ /* 0x000fea0003800000 */
[----:B------:R-:W-:Y:S01]  /*181e0*/  BPT.TRAP 0x1 ;  /* 0x000000040000795c */ /* 0x000fe20000300000 */
.L_x_11215:
[----:B------:R-:W3:Y:S01]  /*181f0*/  LDL.LU R4, [R1] ;  /* 0x0000000001047983 */ /* 0x000ee20000300800 */
[----:B------:R-:W-:-:S04]  /*18200*/  VIADD R0, R0, 0x22860 ;  /* 0x0002286000007836 */ /* 0x000fc80000000000 */
[----:B---3--:R-:W-:-:S04]  /*18210*/  IMAD R4, R4, 0x8, R0 ;  /* 0x0000000804047824 */ /* 0x008fc800078e0200 */
[----:B------:R-:W3:Y:S02]  /*18220*/  SYNCS.PHASECHK.TRANS64.TRYWAIT P0, [R4+URZ], R5 ;  /* 0x00000005040075a7 */ /* 0x000ee4000800017f */
[----:B---3--:R-:W-:Y:S05]  /*18230*/  @!P0 BRA `(.L_x_11216) ;  /* 0x00000020006c8947 */ /* 0x008fea0003800000 */
.L_x_11336:
[----:B------:R-:W-:-:S07]  /*18240*/  IMAD R3, R3, 0x8, R0 ;  /* 0x0000000803037824 */ /* 0x000fce00078e0200 */
.L_x_11217:
[----:B----4-:R4:W0:Y:S02]  /*18250*/  SYNCS.PHASECHK.TRANS64.TRYWAIT P0, [R3+URZ], R2 ;  /* 0x00000002030075a7 */ /* 0x010824000800017f */
[----:B0-----:R-:W-:Y:S05]  /*18260*/  @!P0 NANOSLEEP.SYNCS 0x989680 ;  /* 0x009896800000895d */ /* 0x001fea0003900000 */
[----:B------:R-:W0:Y:S02]  /*18270*/  @!P0 SYNCS.PHASECHK.TRANS64 P0, [R3+URZ], R2 ;  /* 0x00000002030085a7 */ /* 0x000e24000800007f */
[----:B0-----:R-:W-:Y:S05]  /*18280*/  @!P0 BRA `(.L_x_11217) ;  /* 0xfffffffc00f08947 */ /* 0x001fea000383ffff */
.L_x_10961:
[----:B------:R-:W-:Y:S05]  /*18290*/  BSYNC B7 ;  /* 0x0000000000077941 */ /* 0x000fea0003800000 */
.L_x_10958:
[----:B------:R-:W-:Y:S05]  /*182a0*/  EXIT ;  /* 0x000000000000794d */ /* 0x000fea0003800000 */
.L_x_10979:
[----:B0-----:R0:W1:Y:S02]  /*182b0*/  SYNCS.PHASECHK.TRANS64.TRYWAIT P6, [R88+URZ+0x22890], R101 ;  /* 0x02289065580075a7 */ /* 0x00106400080c017f */
[----:B-1----:R-:W-:Y:S05]  /*182c0*/  @!P6 NANOSLEEP.SYNCS 0x989680 ;  /* 0x009896800000e95d */ /* 0x002fea0003900000 */
[----:B------:R-:W1:Y:S02]  /*182d0*/  @!P6 SYNCS.PHASECHK.TRANS64 P6, [R88+URZ+0x22890], R101 ;  /* 0x022890655800e5a7 */ /* 0x000e6400080c007f */
[----:B-1----:R-:W-:Y:S05]  /*182e0*/  @!P6 BRA `(.L_x_10979) ;  /* 0xfffffffc00f0e947 */ /* 0x002fea000383ffff */
[----:B------:R-:W-:Y:S05]  /*182f0*/  BRA `(.L_x_11218) ;  /* 0xfffffea800347947 */ /* 0x000fea000383ffff */
.L_x_10997:
[----:B0-----:R0:W1:Y:S02]  /*18300*/  SYNCS.PHASECHK.TRANS64.TRYWAIT P5, [R88+URZ+0x22890], R101 ;  /* 0x02289065580075a7 */ /* 0x00106400080a017f */
[----:B-1----:R-:W-:Y:S05]  /*18310*/  @!P5 NANOSLEEP.SYNCS 0x989680 ;  /* 0x009896800000d95d */ /* 0x002fea0003900000 */
[----:B------:R-:W1:Y:S02]  /*18320*/  @!P5 SYNCS.PHASECHK.TRANS64 P5, [R88+URZ+0x22890], R101 ;  /* 0x022890655800d5a7 */ /* 0x000e6400080a007f */
[----:B-1----:R-:W-:Y:S05]  /*18330*/  @!P5 BRA `(.L_x_10997) ;  /* 0xfffffffc00f0d947 */ /* 0x002fea000383ffff */
[----:B------:R-:W-:Y:S05]  /*18340*/  BRA `(.L_x_11219) ;  /* 0xfffffeb800e87947 */ /* 0x000fea000383ffff */
.L_x_11006:
[----:B0-----:R0:W1:Y:S02]  /*18350*/  SYNCS.PHASECHK.TRANS64.TRYWAIT P4, [R88+URZ+0x22890], R101 ;  /* 0x02289065580075a7 */ /* 0x001064000808017f */
[----:B-1----:R-:W-:Y:S05]  /*18360*/  @!P4 NANOSLEEP.SYNCS 0x989680 ;  /* 0x009896800000c95d */ /* 0x002fea0003900000 */
[----:B------:R-:W1:Y:S02]  /*18370*/  @!P4 SYNCS.PHASECHK.TRANS64 P4, [R88+URZ+0x22890], R101 ;  /* 0x022890655800c5a7 */ /* 0x000e64000808007f */
[----:B-1----:R-:W-:Y:S05]  /*18380*/  @!P4 BRA `(.L_x_11006) ;  /* 0xfffffffc00f0c947 */ /* 0x002fea000383ffff */
[----:B------:R-:W-:Y:S05]  /*18390*/  BRA `(.L_x_11220) ;  /* 0xfffffecc00107947 */ /* 0x000fea000383ffff */
.L_x_11012:
[----:B-1----:R1:W2:Y:S02]  /*183a0*/  SYNCS.PHASECHK.TRANS64.TRYWAIT P3, [R88+URZ+0x228b0], R101 ;  /* 0x0228b065580075a7 */ /* 0x0022a4000806017f */
[----:B--2---:R-:W-:Y:S05]  /*183b0*/  @!P3 NANOSLEEP.SYNCS 0x989680 ;  /* 0x009896800000b95d */ /* 0x004fea0003900000 */
[----:B------:R-:W2:Y:S02]  /*183c0*/  @!P3 SYNCS.PHASECHK.TRANS64 P3, [R88+URZ+0x228b0], R101 ;  /* 0x0228b0655800b5a7 */ /* 0x000ea4000806007f */
[----:B--2---:R-:W-:Y:S05]  /*183d0*/  @!P3 BRA `(.L_x_11012) ;  /* 0xfffffffc00f0b947 */ /* 0x004fea000383ffff */
[----:B------:R-:W-:Y:S05]  /*183e0*/  BRA `(.L_x_11221) ;  /* 0xfffffecc00a07947 */ /* 0x000fea000383ffff */
.L_x_11020:
        /* <DEDUP_REMOVED lines=8> */
.L_x_11223:
[----:B------:R-:W-:Y:S05]  /*18470*/  BSYNC B0 ;  /* 0x0000000000007941 */ /* 0x000fea0003800000 */
.L_x_11222:
[----:B------:R-:W-:Y:S05]  /*18480*/  BRA `(.L_x_11224) ;  /* 0xfffffed800407947 */ /* 0x000fea000383ffff */
.L_x_11036:
        /* <DEDUP_REMOVED lines=8> */
.L_x_11226:
[----:B------:R-:W-:Y:S05]  /*18510*/  BSYNC B1 ;  /* 0x0000000000017941 */ /* 0x000fea0003800000 */
.L_x_11225:
[----:B------:R-:W-:Y:S05]  /*18520*/  BRA `(.L_x_11227) ;  /* 0xfffffee400847947 */ /* 0x000fea000383ffff */
.L_x_11037:
        /* <DEDUP_REMOVED lines=8> */
.L_x_11229:
[----:B------:R-:W-:Y:S05]  /*185b0*/  BSYNC B1 ;  /* 0x0000000000017941 */ /* 0x000fea0003800000 */
.L_x_11228:
[----:B------:R-:W-:Y:S05]  /*185c0*/  BRA `(.L_x_11230) ;  /* 0xfffffee400647947 */ /* 0x000fea000383ffff */
.L_x_11038:
        /* <DEDUP_REMOVED lines=8> */
.L_x_11232:
[----:B------:R-:W-:Y:S05]  /*18650*/  BSYNC B1 ;  /* 0x0000000000017941 */ /* 0x000fea0003800000 */
.L_x_11231:
[----:B------:R-:W-:Y:S05]  /*18660*/  BRA `(.L_x_11233) ;  /* 0xfffffee400447947 */ /* 0x000fea000383ffff */
.L_x_11039:
        /* <DEDUP_REMOVED lines=8> */
.L_x_11235:
[----:B------:R-:W-:Y:S05]  /*186f0*/  BSYNC B1 ;  /* 0x0000000000017941 */ /* 0x000fea0003800000 */
.L_x_11234:
[----:B------:R-:W-:Y:S05]  /*18700*/  BRA `(.L_x_11236) ;  /* 0xfffffee400247947 */ /* 0x000fea000383ffff */
.L_x_11040:
[----:B------:R-:W-:Y:S01]  /*18710*/  BSSY B1, `(.L_x_11237) ;  /* 0x0000008000017945 */ /* 0x000fe20003800000 */
[----:B------:R-:W-:Y:S02]  /*18720*/  IMAD.MOV.U32 R13, RZ, RZ, R5 ;  /* 0x000000ffff0d7224 */ /* 0x000fe400078e0005 */
[----:B------:R-:W-:Y:S02]  /*18730*/  IMAD.MOV.U32 R12, RZ, RZ, 0x1 ;  /* 0x00000001ff0c7424 */ /* 0x000fe400078e00ff */
[----:B------:R-:W-:Y:S02]  /*18740*/  IMAD.MOV.U32 R11, RZ, RZ, 0x1c1f ;  /* 0x00001c1fff0b7424 */ /* 0x000fe400078e00ff */
[----:B------:R-:W-:-:S07]  /*18750*/  IMAD.MOV.U32 R15, RZ, RZ, -0x1 ;  /* 0xffffffffff0f7424 */ /* 0x000fce00078e00ff */
[----:B0----5:R-:W-:Y:S05]  /*18760*/  WARPSYNC.COLLECTIVE R15, `(.L_x_11238) ;  /* 0x000000000f087348 */ /* 0x021fea0003c00000 */
[----:B------:R1:W2:Y:S02]  /*18770*/  SHFL.IDX P6, R14, R13, R12, R11 ;  /* 0x0000000c0d0e7389 */ /* 0x0002a400000c000b */
[----:B012--5:R-:W-:Y:S01]  /*18780*/  ENDCOLLECTIVE ;  /* 0x000000000000791b */ /* 0x027fe20003800000 */
.L_x_11238:
[----:B------:R-:W-:Y:S05]  /*18790*/  BSYNC B1 ;  /* 0x0000000000017941 */ /* 0x000fea0003800000 */
.L_x_11237:
[----:B------:R-:W-:Y:S05]  /*187a0*/  BRA `(.L_x_11239) ;  /* 0xfffffee400047947 */ /* 0x000fea000383ffff */
.L_x_11041:
        /* <DEDUP_REMOVED lines=8> */
.L_x_11241:
[----:B------:R-:W-:Y:S05]  /*18830*/  BSYNC B1 ;  /* 0x0000000000017941 */ /* 0x000fea0003800000 */
.L_x_11240:
[----:B------:R-:W-:Y:S05]  /*18840*/  BRA `(.L_x_11242) ;  /* 0xfffffee000e47947 */ /* 0x000fea000383ffff */
.L_x_11042:
        /* <DEDUP_REMOVED lines=8> */
.L_x_11244:
[----:B------:R-:W-:Y:S05]  /*188d0*/  BSYNC B1 ;  /* 0x0000000000017941 */ /* 0x000fea0003800000 */
.L_x_11243:
[----:B------:R-:W-:Y:S05]  /*188e0*/  BRA `(.L_x_11245) ;  /* 0xfffffee000c47947 */ /* 0x000fea000383ffff */
.L_x_11043:
        /* <DEDUP_REMOVED lines=8> */
.L_x_11247:
[----:B------:R-:W-:Y:S05]  /*18970*/  BSYNC B1 ;  /* 0x0000000000017941 */ /* 0x000fea0003800000 */
.L_x_11246:
[----:B------:R-:W-:Y:S05]  /*18980*/  BRA `(.L_x_11248) ;  /* 0xfffffee000a47947 */ /* 0x000fea000383ffff */
.L_x_11045:
[----:B-1----:R1:W2:Y:S02]  /*18990*/  SYNCS.PHASECHK.TRANS64.TRYWAIT P2, [R18+URZ+0x22800], R7 ;  /* 0x02280007120075a7 */ /* 0x0022a4000804017f */
[----:B--2---:R-:W-:Y:S05]  /*189a0*/  @!P2 NANOSLEEP.SYNCS 0x989680 ;  /* 0x009896800000a95d */ /* 0x004fea0003900000 */
[----:B------:R-:W2:Y:S02]  /*189b0*/  @!P2 SYNCS.PHASECHK.TRANS64 P2, [R18+URZ+0x22800], R7 ;  /* 0x022800071200a5a7 */ /* 0x000ea4000804007f */
[----:B--2---:R-:W-:Y:S05]  /*189c0*/  @!P2 BRA `(.L_x_11045) ;  /* 0xfffffffc00f0a947 */ /* 0x004fea000383ffff */
[----:B------:R-:W-:Y:S05]  /*189d0*/  BRA `(.L_x_11249) ;  /* 0xfffffee400247947 */ /* 0x000fea000383ffff */
.L_x_11053:
        /* <DEDUP_REMOVED lines=8> */
.L_x_11251:
[----:B------:R-:W-:Y:S05]  /*18a60*/  BSYNC B1 ;  /* 0x0000000000017941 */ /* 0x000fea0003800000 */
.L_x_11250:
[----:B------:R-:W-:Y:S05]  /*18a70*/  BRA `(.L_x_11252) ;  /* 0xfffffef400407947 */ /* 0x000fea000383ffff */
.L_x_11054:
        /* <DEDUP_REMOVED lines=8> */
.L_x_11254:
[----:B------:R-:W-:Y:S05]  /*18b00*/  BSYNC B1 ;  /* 0x0000000000017941 */ /* 0x000fea0003800000 */
.L_x_11253:
[----:B------:R-:W-:Y:S05]  /*18b10*/  BRA `(.L_x_11255) ;  /* 0xfffffef400207947 */ /* 0x000fea000383ffff */
.L_x_11055:
        /* <DEDUP_REMOVED lines=8> */
.L_x_11257:
[----:B------:R-:W-:Y:S05]  /*18ba0*/  BSYNC B1 ;  /* 0x0000000000017941 */ /* 0x000fea0003800000 */
.L_x_11256:
[----:B------:R-:W-:Y:S05]  /*18bb0*/  BRA `(.L_x_11258) ;  /* 0xfffffef400007947 */ /* 0x000fea000383ffff */
.L_x_11056:
        /* <DEDUP_REMOVED lines=8> */
.L_x_11260:
[----:B------:R-:W-:Y:S05]  /*18c40*/  BSYNC B1 ;  /* 0x0000000000017941 */ /* 0x000fea0003800000 */
.L_x_11259:
[----:B------:R-:W-:Y:S05]  /*18c50*/  BRA `(.L_x_11261) ;  /* 0xfffffef000e07947 */ /* 0x000fea000383ffff */
.L_x_11057:
        /* <DEDUP_REMOVED lines=8> */
.L_x_11263:
[----:B------:R-:W-:Y:S05]  /*18ce0*/  BSYNC B1 ;  /* 0x0000000000017941 */ /* 0x000fea0003800000 */
.L_x_11262:
[----:B------:R-:W-:Y:S05]  /*18cf0*/  BRA `(.L_x_11264) ;  /* 0xfffffef000c07947 */ /* 0x000fea000383ffff */
.L_x_11058:
        /* <DEDUP_REMOVED lines=8> */
.L_x_11266:
[----:B------:R-:W-:Y:S05]  /*18d80*/  BSYNC B1 ;  /* 0x0000000000017941 */ /* 0x000fea0003800000 */
.L_x_11265:
[----:B------:R-:W-:Y:S05]  /*18d90*/  BRA `(.L_x_11267) ;  /* 0xfffffef000a47947 */ /* 0x000fea000383ffff */
.L_x_11059:
        /* <DEDUP_REMOVED lines=8> */
.L_x_11269:
[----:B------:R-:W-:Y:S05]  /*18e20*/  BSYNC B1 ;  /* 0x0000000000017941 */ /* 0x000fea0003800000 */
.L_x_11268:
[----:B------:R-:W-:Y:S05]  /*18e30*/  BRA `(.L_x_11270) ;  /* 0xfffffef000887947 */ /* 0x000fea000383ffff */
.L_x_11060:
        /* <DEDUP_REMOVED lines=8> */
.L_x_11272:
[----:B------:R-:W-:Y:S05]  /*18ec0*/  BSYNC B1 ;  /* 0x0000000000017941 */ /* 0x000fea0003800000 */
.L_x_11271:
[----:B------:R-:W-:Y:S05]  /*18ed0*/  BRA `(.L_x_11273) ;  /* 0xfffffef0006c7947 */ /* 0x000fea000383ffff */
.L_x_11062:
[----:B-1----:R1:W2:Y:S02]  /*18ee0*/  SYNCS.PHASECHK.TRANS64.TRYWAIT P1, [R18+URZ+0x22800], R3 ;  /* 0x02280003120075a7 */ /* 0x0022a4000802017f */
[----:B--2---:R-:W-:Y:S05]  /*18ef0*/  @!P1 NANOSLEEP.SYNCS 0x989680 ;  /* 0x009896800000995d */ /* 0x004fea0003900000 */
[----:B------:R-:W2:Y:S02]  /*18f00*/  @!P1 SYNCS.PHASECHK.TRANS64 P1, [R18+URZ+0x22800], R3 ;  /* 0x02280003120095a7 */ /* 0x000ea4000802007f */
[----:B--2---:R-:W-:Y:S05]  /*18f10*/  @!P1 BRA `(.L_x_11062) ;  /* 0xfffffffc00f09947 */ /* 0x004fea000383ffff */
[----:B------:R-:W-:Y:S05]  /*18f20*/  BRA `(.L_x_11274) ;  /* 0xfffffef000e07947 */ /* 0x000fea000383ffff */
.L_x_11068:
[----:B--2---:R2:W4:Y:S02]  /*18f30*/  SYNCS.PHASECHK.TRANS64.TRYWAIT P1, [R20+URZ+0x22830], R73 ;  /* 0x02283049140075a7 */ /* 0x004524000802017f */
[----:B----4-:R-:W-:Y:S05]  /*18f40*/  @!P1 NANOSLEEP.SYNCS 0x989680 ;  /* 0x009896800000995d */ /* 0x010fea0003900000 */
[----:B------:R-:W4:Y:S02]  /*18f50*/  @!P1 SYNCS.PHASECHK.TRANS64 P1, [R20+URZ+0x22830], R73 ;  /* 0x02283049140095a7 */ /* 0x000f24000802007f */
[----:B----4-:R-:W-:Y:S05]  /*18f60*/  @!P1 BRA `(.L_x_11068) ;  /* 0xfffffffc00f09947 */ /* 0x010fea000383ffff */
[----:B------:R-:W-:Y:S05]  /*18f70*/  BRA `(.L_x_11067) ;  /* 0xffffff0000887947 */ /* 0x000fea000383ffff */
.L_x_11073:
[----:B-1----:R1:W2:Y:S02]  /*18f80*/  SYNCS.PHASECHK.TRANS64.TRYWAIT P2, [R20+URZ+0x22850], R73 ;  /* 0x02285049140075a7 */ /* 0x0022a4000804017f */
[----:B--2---:R-:W-:Y:S05]  /*18f90*/  @!P2 NANOSLEEP.SYNCS 0x989680 ;  /* 0x009896800000a95d */ /* 0x004fea0003900000 */
[----:B------:R-:W2:Y:S02]  /*18fa0*/  @!P2 SYNCS.PHASECHK.TRANS64 P2, [R20+URZ+0x22850], R73 ;  /* 0x022850491400a5a7 */ /* 0x000ea4000804007f */
[----:B--2---:R-:W-:Y:S05]  /*18fb0*/  @!P2 BRA `(.L_x_11073) ;  /* 0xfffffffc00f0a947 */ /* 0x004fea000383ffff */
[----:B------:R-:W-:Y:S05]  /*18fc0*/  BRA `(.L_x_11072) ;  /* 0xffffff1800a07947 */ /* 0x000fea000383ffff */
.L_x_11078:
[----:B-1----:R1:W2:Y:S02]  /*18fd0*/  SYNCS.PHASECHK.TRANS64.TRYWAIT P2, [R206+URZ+0x22830], R207 ;  /* 0x022830cfce0075a7 */ /* 0x0022a4000804017f */
[----:B--2---:R-:W-:Y:S05]  /*18fe0*/  @!P2 NANOSLEEP.SYNCS 0x989680 ;  /* 0x009896800000a95d */ /* 0x004fea0003900000 */
[----:B------:R-:W2:Y:S02]  /*18ff0*/  @!P2 SYNCS.PHASECHK.TRANS64 P2, [R206+URZ+0x22830], R207 ;  /* 0x022830cfce00a5a7 */ /* 0x000ea4000804007f */
[----:B--2---:R-:W-:Y:S05]  /*19000*/  @!P2 BRA `(.L_x_11078) ;  /* 0xfffffffc00f0a947 */ /* 0x004fea000383ffff */
[----:B------:R-:W-:Y:S05]  /*19010*/  BRA `(.L_x_11077) ;  /* 0xffffff1c00ec7947 */ /* 0x000fea000383ffff */
.L_x_11083:
[----:B-1----:R1:W2:Y:S02]  /*19020*/  SYNCS.PHASECHK.TRANS64.TRYWAIT P2, [R206+URZ+0x22850], R207 ;  /* 0x022850cfce0075a7 */ /* 0x0022a4000804017f */
[----:B--2---:R-:W-:Y:S05]  /*19030*/  @!P2 NANOSLEEP.SYNCS 0x989680 ;  /* 0x009896800000a95d */ /* 0x004fea0003900000 */
[----:B------:R-:W2:Y:S02]  /*19040*/  @!P2 SYNCS.PHASECHK.TRANS64 P2, [R206+URZ+0x22850], R207 ;  /* 0x022850cfce00a5a7 */ /* 0x000ea4000804007f */
[----:B--2---:R-:W-:Y:S05]  /*19050*/  @!P2 BRA `(.L_x_11083) ;  /* 0xfffffffc00f0a947 */ /* 0x004fea000383ffff */
[----:B------:R-:W-:Y:S05]  /*19060*/  BRA `(.L_x_11082) ;  /* 0xffffff4000287947 */ /* 0x000fea000383ffff */
.L_x_11089:
[----:B-1----:R1:W2:Y:S02]  /*19070*/  SYNCS.PHASECHK.TRANS64.TRYWAIT P2, [R202+URZ+0x22830], R20 ;  /* 0x02283014ca0075a7 */ /* 0x0022a4000804017f */
[----:B--2---:R-:W-:Y:S05]  /*19080*/  @!P2 NANOSLEEP.SYNCS 0x989680 ;  /* 0x009896800000a95d */ /* 0x004fea0003900000 */
[----:B------:R-:W2:Y:S02]  /*19090*/  @!P2 SYNCS.PHASECHK.TRANS64 P2, [R202+URZ+0x22830], R20 ;  /* 0x02283014ca00a5a7 */ /* 0x000ea4000804007f */
[----:B--2---:R-:W-:Y:S05]  /*190a0*/  @!P2 BRA `(.L_x_11089) ;  /* 0xfffffffc00f0a947 */ /* 0x004fea000383ffff */
[----:B------:R-:W-:Y:S05]  /*190b0*/  BRA `(.L_x_11088) ;  /* 0xffffff4400607947 */ /* 0x000fea000383ffff */
.L_x_11094:
[----:B--2---:R2:W3:Y:S02]  /*190c0*/  SYNCS.PHASECHK.TRANS64.TRYWAIT P2, [R202+URZ+0x22850], R20 ;  /* 0x02285014ca0075a7 */ /* 0x0044e4000804017f */
[----:B---3--:R-:W-:Y:S05]  /*190d0*/  @!P2 NANOSLEEP.SYNCS 0x989680 ;  /* 0x009896800000a95d */ /* 0x008fea0003900000 */
[----:B------:R-:W3:Y:S02]  /*190e0*/  @!P2 SYNCS.PHASECHK.TRANS64 P2, [R202+URZ+0x22850], R20 ;  /* 0x02285014ca00a5a7 */ /* 0x000ee4000804007f */
[----:B---3--:R-:W-:Y:S05]  /*190f0*/  @!P2 BRA `(.L_x_11094) ;  /* 0xfffffffc00f0a947 */ /* 0x008fea000383ffff */
[----:B------:R-:W-:Y:S05]  /*19100*/  BRA `(.L_x_11093) ;  /* 0xffffff5c00bc7947 */ /* 0x000fea000383ffff */
.L_x_11129:
        /* <DEDUP_REMOVED lines=11> */
.L_x_11276:
[----:B------:R-:W-:Y:S05]  /*191c0*/  BSYNC B1 ;  /* 0x0000000000017941 */ /* 0x000fea0003800000 */
.L_x_11275:
[----:B------:R-:W-:Y:S05]  /*191d0*/  BRA `(.L_x_11277) ;  /* 0xffffffa800787947 */ /* 0x000fea000383ffff */
.L_x_11130:
[----:B------:R-:W-:Y:S01]  /*191e0*/  BSSY B1, `(.L_x_11278) ;  /* 0x0000006000017945 */ /* 0x000fe20003800000 */
[----:B------:R-:W-:-:S07]  /*191f0*/  IMAD.MOV.U32 R15, RZ, RZ, -0x1 ;  /* 0xffffffffff0f7424 */ /* 0x000fce00078e00ff */
[----:B------:R-:W-:Y:S05]  /*19200*/  WARPSYNC.COLLECTIVE R15, `(.L_x_11279) ;  /* 0x000000000f0c7348 */ /* 0x000fea0003c00000 */
[----:B------:R-:W-:Y:S02]  /*19210*/  ELECT P6, UR62, PT ;  /* 0x00000000003e782f */ /* 0x000fe400038c0000 */
[----:B------:R-:W-:Y:S01]  /*19220*/  MOV R14, UR62 ;  /* 0x0000003e000e7c02 */ /* 0x000fe20008000f00 */
[----:B------:R-:W-:Y:S10]  /*19230*/  ENDCOLLECTIVE ;  /* 0x000000000000791b */ /* 0x000ff40003800000 */
.L_x_11279:
[----:B------:R-:W-:Y:S05]  /*19240*/  BSYNC B1 ;  /* 0x0000000000017941 */ /* 0x000fea0003800000 */
.L_x_11278:
[----:B------:R-:W-:Y:S05]  /*19250*/  BRA `(.L_x_11280) ;  /* 0xffffffa800647947 */ /* 0x000fea000383ffff */
.L_x_11132:
[----:B0-----:R0:W1:Y:S02]  /*19260*/  SYNCS.PHASECHK.TRANS64.TRYWAIT P0, [R9+URZ+0x22820], R5 ;  /* 0x02282005090075a7 */ /* 0x001064000800017f */
[----:B-1----:R-:W-:Y:S05]  /*19270*/  @!P0 NANOSLEEP.SYNCS 0x989680 ;  /* 0x009896800000895d */ /* 0x002fea0003900000 */
[----:B------:R-:W1:Y:S02]  /*19280*/  @!P0 SYNCS.PHASECHK.TRANS64 P0, [R9+URZ+0x22820], R5 ;  /* 0x02282005090085a7 */ /* 0x000e64000800007f */
[----:B-1----:R-:W-:Y:S05]  /*19290*/  @!P0 BRA `(.L_x_11132) ;  /* 0xfffffffc00f08947 */ /* 0x002fea000383ffff */
[----:B------:R-:W-:Y:S05]  /*192a0*/  BRA `(.L_x_11281) ;  /* 0xffffffa800807947 */ /* 0x000fea000383ffff */
.L_x_11135:
[----:B0-----:R0:W1:Y:S02]  /*192b0*/  SYNCS.PHASECHK.TRANS64.TRYWAIT P0, [R5+URZ+0x228a0], R7 ;  /* 0x0228a007050075a7 */ /* 0x001064000800017f */
[----:B-1----:R-:W-:Y:S05]  /*192c0*/  @!P0 NANOSLEEP.SYNCS 0x989680 ;  /* 0x009896800000895d */ /* 0x002fea0003900000 */
[----:B------:R-:W1:Y:S02]  /*192d0*/  @!P0 SYNCS.PHASECHK.TRANS64 P0, [R5+URZ+0x228a0], R7 ;  /* 0x0228a007050085a7 */ /* 0x000e64000800007f */
[----:B-1----:R-:W-:Y:S05]  /*192e0*/  @!P0 BRA `(.L_x_11135) ;  /* 0xfffffffc00f08947 */ /* 0x002fea000383ffff */
[----:B------:R-:W-:Y:S05]  /*192f0*/  BRA `(.L_x_11282) ;  /* 0xffffffa800907947 */ /* 0x000fea000383ffff */
.L_x_11137:
[----:B-1----:R1:W2:Y:S02]  /*19300*/  SYNCS.PHASECHK.TRANS64.TRYWAIT P0, [R5+URZ+0x228c0], R7 ;  /* 0x0228c007050075a7 */ /* 0x0022a4000800017f */
[----:B--2---:R-:W-:Y:S05]  /*19310*/  @!P0 NANOSLEEP.SYNCS 0x989680 ;  /* 0x009896800000895d */ /* 0x004fea0003900000 */
[----:B------:R-:W2:Y:S02]  /*19320*/  @!P0 SYNCS.PHASECHK.TRANS64 P0, [R5+URZ+0x228c0], R7 ;  /* 0x0228c007050085a7 */ /* 0x000ea4000800007f */
[----:B--2---:R-:W-:Y:S05]  /*19330*/  @!P0 BRA `(.L_x_11137) ;  /* 0xfffffffc00f08947 */ /* 0x004fea000383ffff */
[----:B------:R-:W-:Y:S05]  /*19340*/  BRA `(.L_x_11283) ;  /* 0xffffffa800f47947 */ /* 0x000fea000383ffff */
.L_x_11141:
[----:B0-----:R0:W1:Y:S02]  /*19350*/  SYNCS.PHASECHK.TRANS64.TRYWAIT P0, [R6+URZ+0x228a0], R7 ;  /* 0x0228a007060075a7 */ /* 0x001064000800017f */
[----:B-1----:R-:W-:Y:S05]  /*19360*/  @!P0 NANOSLEEP.SYNCS 0x989680 ;  /* 0x009896800000895d */ /* 0x002fea0003900000 */
[----:B------:R-:W1:Y:S02]  /*19370*/  @!P0 SYNCS.PHASECHK.TRANS64 P0, [R6+URZ+0x228a0], R7 ;  /* 0x0228a007060085a7 */ /* 0x000e64000800007f */
[----:B-1----:R-:W-:Y:S05]  /*19380*/  @!P0 BRA `(.L_x_11141) ;  /* 0xfffffffc00f08947 */ /* 0x002fea000383ffff */
[----:B------:R-:W-:Y:S05]  /*19390*/  BRA `(.L_x_11284) ;  /* 0xffffffac00e47947 */ /* 0x000fea000383ffff */
.L_x_11143:
[----:B-1----:R1:W2:Y:S02]  /*193a0*/  SYNCS.PHASECHK.TRANS64.TRYWAIT P1, [R6+URZ+0x228c0], R7 ;  /* 0x0228c007060075a7 */ /* 0x0022a4000802017f */
[----:B--2---:R-:W-:Y:S05]  /*193b0*/  @!P1 NANOSLEEP.SYNCS 0x989680 ;  /* 0x009896800000995d */ /* 0x004fea0003900000 */
[----:B------:R-:W2:Y:S02]  /*193c0*/  @!P1 SYNCS.PHASECHK.TRANS64 P1, [R6+URZ+0x228c0], R7 ;  /* 0x0228c007060095a7 */ /* 0x000ea4000802007f */
[----:B--2---:R-:W-:Y:S05]  /*193d0*/  @!P1 BRA `(.L_x_11143) ;  /* 0xfffffffc00f09947 */ /* 0x004fea000383ffff */
[----:B------:R-:W-:Y:S05]  /*193e0*/  BRA `(.L_x_11285) ;  /* 0xffffffb000407947 */ /* 0x000fea000383ffff */
.L_x_11153:
        /* <DEDUP_REMOVED lines=11> */
.L_x_11287:
[----:B------:R-:W-:Y:S05]  /*194a0*/  BSYNC B0 ;  /* 0x0000000000007941 */ /* 0x000fea0003800000 */
.L_x_11286:
[----:B------:R-:W-:Y:S05]  /*194b0*/  BRA `(.L_x_11288) ;  /* 0xffffffb800f47947 */ /* 0x000fea000383ffff */
.L_x_11154:
[----:B------:R-:W-:Y:S01]  /*194c0*/  BSSY B0, `(.L_x_11289) ;  /* 0x0000006000007945 */ /* 0x000fe20003800000 */
[----:B------:R-:W-:-:S07]  /*194d0*/  IMAD.MOV.U32 R15, RZ, RZ, -0x1 ;  /* 0xffffffffff0f7424 */ /* 0x000fce00078e00ff */
[----:B------:R-:W-:Y:S05]  /*194e0*/  WARPSYNC.COLLECTIVE R15, `(.L_x_11290) ;  /* 0x000000000f0c7348 */ /* 0x000fea0003c00000 */
[----:B------:R-:W-:Y:S02]  /*194f0*/  ELECT P6, UR62, PT ;  /* 0x00000000003e782f */ /* 0x000fe400038c0000 */
[----:B------:R-:W-:Y:S01]  /*19500*/  MOV R14, UR62 ;  /* 0x0000003e000e7c02 */ /* 0x000fe20008000f00 */
[----:B------:R-:W-:Y:S10]  /*19510*/  ENDCOLLECTIVE ;  /* 0x000000000000791b */ /* 0x000ff40003800000 */
.L_x_11290:
[----:B------:R-:W-:Y:S05]  /*19520*/  BSYNC B0 ;  /* 0x0000000000007941 */ /* 0x000fea0003800000 */
.L_x_11289:
[----:B------:R-:W-:Y:S05]  /*19530*/  BRA `(.L_x_11291) ;  /* 0xffffffb800e47947 */ /* 0x000fea000383ffff */
.L_x_11157:
[----:B0-----:R0:W1:Y:S02]  /*19540*/  SYNCS.PHASECHK.TRANS64.TRYWAIT P0, [R5+URZ+0x22840], R7 ;  /* 0x02284007050075a7 */ /* 0x001064000800017f */
[----:B-1----:R-:W-:Y:S05]  /*19550*/  @!P0 NANOSLEEP.SYNCS 0x989680 ;  /* 0x009896800000895d */ /* 0x002fea0003900000 */
[----:B------:R-:W1:Y:S02]  /*19560*/  @!P0 SYNCS.PHASECHK.TRANS64 P0, [R5+URZ+0x22840], R7 ;  /* 0x02284007050085a7 */ /* 0x000e64000800007f */
[----:B-1----:R-:W-:Y:S05]  /*19570*/  @!P0 BRA `(.L_x_11157) ;  /* 0xfffffffc00f08947 */ /* 0x002fea000383ffff */
[----:B------:R-:W-:Y:S05]  /*19580*/  BRA `(.L_x_11292) ;  /* 0xffffffbc004c7947 */ /* 0x000fea000383ffff */
.L_x_11160:
        /* <DEDUP_REMOVED lines=8> */
.L_x_11163:
[----:B0-----:R0:W1:Y:S02]  /*19610*/  SYNCS.PHASECHK.TRANS64.TRYWAIT P0, [R2+URZ+0x22860], R5 ;  /* 0x02286005020075a7 */ /* 0x001064000800017f */
[----:B-1----:R-:W-:Y:S05]  /*19620*/  @!P0 NANOSLEEP.SYNCS 0x989680 ;  /* 0x009896800000895d */ /* 0x002fea0003900000 */
[----:B------:R-:W1:Y:S02]  /*19630*/  @!P0 SYNCS.PHASECHK.TRANS64 P0, [R2+URZ+0x22860], R5 ;  /* 0x02286005020085a7 */ /* 0x000e64000800007f */
[----:B-1----:R-:W-:Y:S05]  /*19640*/  @!P0 BRA `(.L_x_11163) ;  /* 0xfffffffc00f08947 */ /* 0x002fea000383ffff */
[----:B------:R-:W-:Y:S05]  /*19650*/  BRA `(.L_x_11294) ;  /* 0xffffffc000447947 */ /* 0x000fea000383ffff */
.L_x_11172:
[----:B--2---:R2:W3:Y:S02]  /*19660*/  SYNCS.PHASECHK.TRANS64.TRYWAIT P0, [R3+URZ+0x22840], R5 ;  /* 0x02284005030075a7 */ /* 0x0044e4000800017f */
[----:B---3--:R-:W-:Y:S05]  /*19670*/  @!P0 NANOSLEEP.SYNCS 0x989680 ;  /* 0x009896800000895d */ /* 0x008fea0003900000 */
[----:B------:R-:W3:Y:S02]  /*19680*/  @!P0 SYNCS.PHASECHK.TRANS64 P0, [R3+URZ+0x22840], R5 ;  /* 0x02284005030085a7 */ /* 0x000ee4000800007f */
[----:B---3--:R-:W-:Y:S05]  /*19690*/  @!P0 BRA `(.L_x_11172) ;  /* 0xfffffffc00f08947 */ /* 0x008fea000383ffff */
[----:B------:R-:W-:Y:S05]  /*196a0*/  BRA `(.L_x_11295) ;  /* 0xffffffc400b87947 */ /* 0x000fea000383ffff */
.L_x_11174:
[----:B0-----:R0:W3:Y:S02]  /*196b0*/  SYNCS.PHASECHK.TRANS64.TRYWAIT P0, [R3+URZ+0x22860], R5 ;  /* 0x02286005030075a7 */ /* 0x0010e4000800017f */
[----:B---3--:R-:W-:Y:S05]  /*196c0*/  @!P0 NANOSLEEP.SYNCS 0x989680 ;  /* 0x009896800000895d */ /* 0x008fea0003900000 */
[----:B------:R-:W3:Y:S02]  /*196d0*/  @!P0 SYNCS.PHASECHK.TRANS64 P0, [R3+URZ+0x22860], R5 ;  /* 0x02286005030085a7 */ /* 0x000ee4000800007f */
[----:B---3--:R-:W-:Y:S05]  /*196e0*/  @!P0 BRA `(.L_x_11174) ;  /* 0xfffffffc00f08947 */ /* 0x008fea000383ffff */
[----:B------:R-:W-:Y:S05]  /*196f0*/  BRA `(.L_x_11296) ;  /* 0xffffffc800287947 */ /* 0x000fea000383ffff */
.L_x_11179:
[----:B--2---:R2:W3:Y:S02]  /*19700*/  SYNCS.PHASECHK.TRANS64.TRYWAIT P0, [R2+URZ+0x22840], R3 ;  /* 0x02284003020075a7 */ /* 0x0044e4000800017f */
[----:B---3--:R-:W-:Y:S05]  /*19710*/  @!P0 NANOSLEEP.SYNCS 0x989680 ;  /* 0x009896800000895d */ /* 0x008fea0003900000 */
[----:B------:R-:W3:Y:S02]  /*19720*/  @!P0 SYNCS.PHASECHK.TRANS64 P0, [R2+URZ+0x22840], R3 ;  /* 0x02284003020085a7 */ /* 0x000ee4000800007f */
[----:B---3--:R-:W-:Y:S05]  /*19730*/  @!P0 BRA `(.L_x_11179) ;  /* 0xfffffffc00f08947 */ /* 0x008fea000383ffff */
[----:B------:R-:W-:Y:S05]  /*19740*/  BRA `(.L_x_11297) ;  /* 0xffffffcc00707947 */ /* 0x000fea000383ffff */
.L_x_11181:
[----:B0-----:R0:W3:Y:S02]  /*19750*/  SYNCS.PHASECHK.TRANS64.TRYWAIT P1, [R2+URZ+0x22860], R3 ;  /* 0x02286003020075a7 */ /* 0x0010e4000802017f */
[----:B---3--:R-:W-:Y:S05]  /*19760*/  @!P1 NANOSLEEP.SYNCS 0x989680 ;  /* 0x009896800000995d */ /* 0x008fea0003900000 */
[----:B------:R-:W3:Y:S02]  /*19770*/  @!P1 SYNCS.PHASECHK.TRANS64 P1, [R2+URZ+0x22860], R3 ;  /* 0x02286003020095a7 */ /* 0x000ee4000802007f */
[----:B---3--:R-:W-:Y:S05]  /*19780*/  @!P1 BRA `(.L_x_11181) ;  /* 0xfffffffc00f09947 */ /* 0x008fea000383ffff */
[----:B------:R-:W-:Y:S05]  /*19790*/  BRA `(.L_x_11298) ;  /* 0xffffffcc00dc7947 */ /* 0x000fea000383ffff */
.L_x_11186:
[----:B---3--:R3:W4:Y:S02]  /*197a0*/  SYNCS.PHASECHK.TRANS64.TRYWAIT P0, [R2+URZ+0x22840], R3 ;  /* 0x02284003020075a7 */ /* 0x008724000800017f */
[----:B----4-:R-:W-:Y:S05]  /*197b0*/  @!P0 NANOSLEEP.SYNCS 0x989680 ;  /* 0x009896800000895d */ /* 0x010fea0003900000 */
[----:B------:R-:W4:Y:S02]  /*197c0*/  @!P0 SYNCS.PHASECHK.TRANS64 P0, [R2+URZ+0x22840], R3 ;  /* 0x02284003020085a7 */ /* 0x000f24000800007f */
[----:B----4-:R-:W-:Y:S05]  /*197d0*/  @!P0 BRA `(.L_x_11186) ;  /* 0xfffffffc00f08947 */ /* 0x010fea000383ffff */
[----:B------:R-:W-:Y:S05]  /*197e0*/  BRA `(.L_x_11299) ;  /* 0xffffffd400087947 */ /* 0x000fea000383ffff */
.L_x_11188:
[----:B0-----:R0:W2:Y:S02]  /*197f0*/  SYNCS.PHASECHK.TRANS64.TRYWAIT P1, [R2+URZ+0x22860], R3 ;  /* 0x02286003020075a7 */ /* 0x0010a4000802017f */
[----:B--2---:R-:W-:Y:S05]  /*19800*/  @!P1 NANOSLEEP.SYNCS 0x989680 ;  /* 0x009896800000995d */ /* 0x004fea0003900000 */
[----:B------:R-:W2:Y:S02]  /*19810*/  @!P1 SYNCS.PHASECHK.TRANS64 P1, [R2+URZ+0x22860], R3 ;  /* 0x02286003020095a7 */ /* 0x000ea4000802007f */
[----:B--2---:R-:W-:Y:S05]  /*19820*/  @!P1 BRA `(.L_x_11188) ;  /* 0xfffffffc00f09947 */ /* 0x004fea000383ffff */
[----:B------:R-:W-:Y:S05]  /*19830*/  BRA `(.L_x_11300) ;  /* 0xffffffd400787947 */ /* 0x000fea000383ffff */
.L_x_11193:
        /* <DEDUP_REMOVED lines=8> */
.L_x_11302:
[----:B------:R-:W-:Y:S05]  /*198c0*/  BSYNC B0 ;  /* 0x0000000000007941 */ /* 0x000fea0003800000 */
.L_x_11301:
        /* <DEDUP_REMOVED lines=8> */
.L_x_11303:
[----:B------:R-:W-:Y:S01]  /*19950*/  IMAD.MOV.U32 R16, RZ, RZ, R14 ;  /* 0x000000ffff107224 */ /* 0x000fe200078e000e */
[----:B------:R-:W-:Y:S06]  /*19960*/  BRA `(.L_x_11304) ;  /* 0xffffffd8006c7947 */ /* 0x000fec000383ffff */
.L_x_11196:
        /* <DEDUP_REMOVED lines=8> */
.L_x_11306:
[----:B------:R-:W-:Y:S05]  /*199f0*/  BSYNC B0 ;  /* 0x0000000000007941 */ /* 0x000fea0003800000 */
.L_x_11305:
        /* <DEDUP_REMOVED lines=10> */
.L_x_11307:
        /* <DEDUP_REMOVED lines=8> */
.L_x_11308:
        /* <DEDUP_REMOVED lines=8> */
.L_x_11309:
        /* <DEDUP_REMOVED lines=8> */
.L_x_11310:
        /* <DEDUP_REMOVED lines=8> */
.L_x_11311:
[----:B------:R-:W-:Y:S05]  /*19ca0*/  BRA `(.L_x_11312) ;  /* 0xffffffd800307947 */ /* 0x000fea000383ffff */
.L_x_11201:
        /* <DEDUP_REMOVED lines=8> */
.L_x_11314:
[----:B------:R-:W-:Y:S05]  /*19d30*/  BSYNC B0 ;  /* 0x0000000000007941 */ /* 0x000fea0003800000 */
.L_x_11313:
        /* <DEDUP_REMOVED lines=10> */
.L_x_11315:
        /* <DEDUP_REMOVED lines=8> */
.L_x_11316:
        /* <DEDUP_REMOVED lines=8> */
.L_x_11317:
        /* <DEDUP_REMOVED lines=8> */
.L_x_11318:
        /* <DEDUP_REMOVED lines=8> */
.L_x_11319:
[----:B------:R-:W-:Y:S05]  /*19fe0*/  BRA `(.L_x_11320) ;  /* 0xffffffd800147947 */ /* 0x000fea000383ffff */
.L_x_11203:
[----:B------:R-:W-:Y:S01]  /*19ff0*/  BSSY B0, `(.L_x_11321) ;  /* 0x0000006000007945 */ /* 0x000fe20003800000 */
[----:B------:R-:W-:Y:S01]  /*1a000*/  PLOP3.LUT P6, PT, P6, PT, PT, 0x8, 0x0 ;  /* 0x000000000000781c */ /* 0x000fe200037ce170 */
[----:B------:R-:W-:-:S12]  /*1a010*/  IMAD.MOV.U32 R15, RZ, RZ, -0x1 ;  /* 0xffffffffff0f7424 */ /* 0x000fd800078e00ff */
[----:B01----:R-:W-:Y:S05]  /*1a020*/  WARPSYNC.COLLECTIVE R15, `(.L_x_11322) ;  /* 0x000000000f087348 */ /* 0x003fea0003c00000 */
[----:B------:R-:W-:Y:S01]  /*1a030*/  VOTE.ANY R14, PT, P6 ;  /* 0x00000000000e7806 */ /* 0x000fe200030e0100 */
[----:B01----:R-:W-:Y:S06]  /*1a040*/  ENDCOLLECTIVE ;  /* 0x000000000000791b */ /* 0x003fec0003800000 */
.L_x_11322:
[----:B------:R-:W-:Y:S05]  /*1a050*/  BSYNC B0 ;  /* 0x0000000000007941 */ /* 0x000fea0003800000 */
.L_x_11321:
        /* <DEDUP_REMOVED lines=9> */
.L_x_11323:
[----:B------:R-:W-:Y:S01]  /*1a0f0*/  IMAD.MOV.U32 R17, RZ, RZ, R14 ;  /* 0x000000ffff117224 */ /* 0x000fe200078e000e */
[----:B------:R-:W-:Y:S06]  /*1a100*/  BRA `(.L_x_11324) ;  /* 0xffffffd800047947 */ /* 0x000fec000383ffff */
.L_x_11205:
[----:B------:R-:W-:Y:S01]  /*1a110*/  BSSY B0, `(.L_x_11325) ;  /* 0x0000007000007945 */ /* 0x000fe20003800000 */
[----:B------:R-:W-:Y:S02]  /*1a120*/  IMAD.MOV.U32 R13, RZ, RZ, R2 ;  /* 0x000000ffff0d7224 */ /* 0x000fe400078e0002 */
[----:B------:R-:W-:Y:S02]  /*1a130*/  IMAD.MOV.U32 R11, RZ, RZ, 0x1f ;  /* 0x0000001fff0b7424 */ /* 0x000fe400078e00ff */
[----:B------:R-:W-:-:S07]  /*1a140*/  IMAD.MOV.U32 R15, RZ, RZ, -0x1 ;  /* 0xffffffffff0f7424 */ /* 0x000fce00078e00ff */
[----:B0123--:R-:W-:Y:S05]  /*1a150*/  WARPSYNC.COLLECTIVE R15, `(.L_x_11326) ;  /* 0x000000000f087348 */ /* 0x00ffea0003c00000 */
[----:B------:R4:W0:Y:S02]  /*1a160*/  SHFL.IDX P6, R14, R13, R12, R11 ;  /* 0x0000000c0d0e7389 */ /* 0x00082400000c000b */
[----:B01234-:R-:W-:Y:S01]  /*1a170*/  ENDCOLLECTIVE ;  /* 0x000000000000791b */ /* 0x01ffe20003800000 */
.L_x_11326:
[----:B------:R-:W-:Y:S05]  /*1a180*/  BSYNC B0 ;  /* 0x0000000000007941 */ /* 0x000fea0003800000 */
.L_x_11325:
[----:B------:R-:W-:Y:S01]  /*1a190*/  IMAD.MOV.U32 R7, RZ, RZ, R14 ;  /* 0x000000ffff077224 */ /* 0x000fe200078e000e */
[----:B------:R-:W-:Y:S06]  /*1a1a0*/  BRA `(.L_x_11204) ;  /* 0xffffffd400f87947 */ /* 0x000fec000383ffff */
.L_x_11209:
[----:B-1----:R1:W2:Y:S02]  /*1a1b0*/  SYNCS.PHASECHK.TRANS64.TRYWAIT P0, [R0+URZ+0x22820], R3 ;  /* 0x02282003000075a7 */ /* 0x0022a4000800017f */
[----:B--2---:R-:W-:Y:S05]  /*1a1c0*/  @!P0 NANOSLEEP.SYNCS 0x989680 ;  /* 0x009896800000895d */ /* 0x004fea0003900000 */
[----:B------:R-:W2:Y:S02]  /*1a1d0*/  @!P0 SYNCS.PHASECHK.TRANS64 P0, [R0+URZ+0x22820], R3 ;  /* 0x02282003000085a7 */ /* 0x000ea4000800007f */
[----:B--2---:R-:W-:Y:S05]  /*1a1e0*/  @!P0 BRA `(.L_x_11209) ;  /* 0xfffffffc00f08947 */ /* 0x004fea000383ffff */
[----:B------:R-:W-:Y:S05]  /*1a1f0*/  BRA `(.L_x_11327) ;  /* 0xffffffdc006c7947 */ /* 0x000fea000383ffff */
.L_x_11210:
        /* <DEDUP_REMOVED lines=11> */
.L_x_11329:
[----:B------:R-:W-:Y:S05]  /*1a2b0*/  BSYNC B0 ;  /* 0x0000000000007941 */ /* 0x000fea0003800000 */
.L_x_11328:
[----:B------:R-:W-:Y:S05]  /*1a2c0*/  BRA `(.L_x_11330) ;  /* 0xffffffdc00547947 */ /* 0x000fea000383ffff */
.L_x_11211:
[----:B------:R-:W-:Y:S01]  /*1a2d0*/  BSSY B0, `(.L_x_11331) ;  /* 0x0000006000007945 */ /* 0x000fe20003800000 */
[----:B------:R-:W-:-:S07]  /*1a2e0*/  IMAD.MOV.U32 R15, RZ, RZ, -0x1 ;  /* 0xffffffffff0f7424 */ /* 0x000fce00078e00ff */
[----:B012---:R-:W-:Y:S05]  /*1a2f0*/  WARPSYNC.COLLECTIVE R15, `(.L_x_11332) ;  /* 0x000000000f0c7348 */ /* 0x007fea0003c00000 */
[----:B------:R-:W-:Y:S02]  /*1a300*/  ELECT P6, UR62, PT ;  /* 0x00000000003e782f */ /* 0x000fe400038c0000 */
[----:B------:R-:W-:Y:S01]  /*1a310*/  MOV R14, UR62 ;  /* 0x0000003e000e7c02 */ /* 0x000fe20008000f00 */
[----:B012---:R-:W-:Y:S10]  /*1a320*/  ENDCOLLECTIVE ;  /* 0x000000000000791b */ /* 0x007ff40003800000 */
.L_x_11332:
[----:B------:R-:W-:Y:S05]  /*1a330*/  BSYNC B0 ;  /* 0x0000000000007941 */ /* 0x000fea0003800000 */
.L_x_11331:
[----:B------:R-:W-:Y:S05]  /*1a340*/  BRA `(.L_x_11333) ;  /* 0xffffffdc00487947 */ /* 0x000fea000383ffff */
.L_x_11213:
[----:B-1----:R1:W2:Y:S02]  /*1a350*/  SYNCS.PHASECHK.TRANS64.TRYWAIT P0, [R6+URZ], R5 ;  /* 0x00000005060075a7 */ /* 0x0022a4000800017f */
[----:B--2---:R-:W-:Y:S05]  /*1a360*/  @!P0 NANOSLEEP.SYNCS 0x989680 ;  /* 0x009896800000895d */ /* 0x004fea0003900000 */
[----:B------:R-:W2:Y:S02]  /*1a370*/  @!P0 SYNCS.PHASECHK.TRANS64 P0, [R6+URZ], R5 ;  /* 0x00000005060085a7 */ /* 0x000ea4000800007f */
[----:B--2---:R-:W-:Y:S05]  /*1a380*/  @!P0 BRA `(.L_x_11213) ;  /* 0xfffffffc00f08947 */ /* 0x004fea000383ffff */
[----:B------:R-:W-:Y:S05]  /*1a390*/  BRA `(.L_x_11334) ;  /* 0xffffffdc00847947 */ /* 0x000fea000383ffff */
.L_x_11214:
[----:B--2---:R2:W3:Y:S02]  /*1a3a0*/  SYNCS.PHASECHK.TRANS64.TRYWAIT P0, [R7+URZ], R2 ;  /* 0x00000002070075a7 */ /* 0x0044e4000800017f */
[----:B---3--:R-:W-:Y:S05]  /*1a3b0*/  @!P0 NANOSLEEP.SYNCS 0x989680 ;  /* 0x009896800000895d */ /* 0x008fea0003900000 */
[----:B------:R-:W3:Y:S02]  /*1a3c0*/  @!P0 SYNCS.PHASECHK.TRANS64 P0, [R7+URZ], R2 ;  /* 0x00000002070085a7 */ /* 0x000ee4000800007f */
[----:B---3--:R-:W-:Y:S05]  /*1a3d0*/  @!P0 BRA `(.L_x_11214) ;  /* 0xfffffffc00f08947 */ /* 0x008fea000383ffff */
[----:B------:R-:W-:Y:S05]  /*1a3e0*/  BRA `(.L_x_11335) ;  /* 0xffffffdc00787947 */ /* 0x000fea000383ffff */
.L_x_11216:
[----:B---3--:R3:W4:Y:S02]  /*1a3f0*/  SYNCS.PHASECHK.TRANS64.TRYWAIT P0, [R4+URZ], R5 ;  /* 0x00000005040075a7 */ /* 0x008724000800017f */
[----:B----4-:R-:W-:Y:S05]  /*1a400*/  @!P0 NANOSLEEP.SYNCS 0x989680 ;  /* 0x009896800000895d */ /* 0x010fea0003900000 */
[----:B------:R-:W4:Y:S02]  /*1a410*/  @!P0 SYNCS.PHASECHK.TRANS64 P0, [R4+URZ], R5 ;  /* 0x00000005040085a7 */ /* 0x000f24000800007f */
[----:B----4-:R-:W-:Y:S05]  /*1a420*/  @!P0 BRA `(.L_x_11216) ;  /* 0xfffffffc00f08947 */ /* 0x010fea000383ffff */
[----:B------:R-:W-:Y:S05]  /*1a430*/  BRA `(.L_x_11336) ;  /* 0xffffffdc00807947 */ /* 0x000fea000383ffff */
.L_x_11337:
        /* <DEDUP_REMOVED lines=12> */
.L_x_11976:


//--------------------- .text._ZN7cutlass13device_kernelIN5flash11enable_sm90INS1_16FlashAttnFwdSm90INS1_25CollectiveMainloopFwdSm90ILi2EN4cute5tupleIJNS5_1CILi1EEES8_S8_EEENS6_IJNS7_ILi128EEENS7_ILi96EEENS7_ILi64EEEEEELi256ENS_10bfloat16_tEfNS_4arch4Sm90ELb1ELb0ELb0ELb1ELb0ELb0ELb1ELb1ELb0ELb0ELb0ELb0EEENS1_21CollectiveEpilogueFwdINS6_IJSA_NS7_ILi256EEESB_EEES9_SE_SG_Li256ELb1ELb0ELb0ELb0EEENS1_36VarlenDynamicPersistentTileSchedulerILi128ELi96ELi256ELi32ELb0ELb0ELb1ELb1ELb1ELb1EEEEEEEEEvNT_6ParamsE --------------------------
	.section	.text._ZN7cutlass13device_kernelIN5flash11enable_sm90INS1_16FlashAttnFwdSm90INS1_25CollectiveMainloopFwdSm90ILi2EN4cute5tupleIJNS5_1CILi1EEES8_S8_EEENS6_IJNS7_ILi128EEENS7_ILi96EEENS7_ILi64EEEEEELi256ENS_10bfloat16_tEfNS_4arch4Sm90ELb1ELb0ELb0ELb1ELb0ELb0ELb1ELb1ELb0ELb0ELb0ELb0EEENS1_21CollectiveEpilogueFwdINS6_IJSA_NS7_ILi256EEESB_EEES9_SE_SG_Li256ELb1ELb0ELb0ELb0EEENS1_36VarlenDynamicPersistentTileSchedulerILi128ELi96ELi256ELi32ELb0ELb0ELb1ELb1ELb1ELb1EEEEEEEEEvNT_6ParamsE,"ax",@progbits
	.align	128
.text._ZN7cutlass13device_kernelIN5flash11enable_sm90INS1_16FlashAttnFwdSm90INS1_25CollectiveMainloopFwdSm90ILi2EN4cute5tupleIJNS5_1CILi1EEES8_S8_EEENS6_IJNS7_ILi128EEENS7_ILi96EEENS7_ILi64EEEEEELi256ENS_10bfloat16_tEfNS_4arch4Sm90ELb1ELb0ELb0ELb1ELb0ELb0ELb1ELb1ELb0ELb0ELb0ELb0EEENS1_21CollectiveEpilogueFwdINS6_IJSA_NS7_ILi256EEESB_EEES9_SE_SG_Li256ELb1ELb0ELb0ELb0EEENS1_36VarlenDynamicPersistentTileSchedulerILi128ELi96ELi256ELi32ELb0ELb0ELb1ELb1ELb1ELb1EEEEEEEEEvNT_6ParamsE:
        .type           _ZN7cutlass13device_kernelIN5flash11enable_sm90INS1_16FlashAttnFwdSm90INS1_25CollectiveMainloopFwdSm90ILi2EN4cute5tupleIJNS5_1CILi1EEES8_S8_EEENS6_IJNS7_ILi128EEENS7_ILi96EEENS7_ILi64EEEEEELi256ENS_10bfloat16_tEfNS_4arch4Sm90ELb1ELb0ELb0ELb1ELb0ELb0ELb1ELb1ELb0ELb0ELb0ELb0EEENS1_21CollectiveEpilogueFwdINS6_IJSA_NS7_ILi256EEESB_EEES9_SE_SG_Li256ELb1ELb0ELb0ELb0EEENS1_36VarlenDynamicPersistentTileSchedulerILi128ELi96ELi256ELi32ELb0ELb0ELb1ELb1ELb1ELb1EEEEEEEEEvNT_6ParamsE,@function
        .size           _ZN7cutlass13device_kernelIN5flash11enable_sm90INS1_16FlashAttnFwdSm90INS1_25CollectiveMainloopFwdSm90ILi2EN4cute5tupleIJNS5_1CILi1EEES8_S8_EEENS6_IJNS7_ILi128EEENS7_ILi96EEENS7_ILi64EEEEEELi256ENS_10bfloat16_tEfNS_4arch4Sm90ELb1ELb0ELb0ELb1ELb0ELb0ELb1ELb1ELb0ELb0ELb0ELb0EEENS1_21CollectiveEpilogueFwdINS6_IJSA_NS7_ILi256EEESB_EEES9_SE_SG_Li256ELb1ELb0ELb0ELb0EEENS1_36VarlenDynamicPersistentTileSchedulerILi128ELi96ELi256ELi32ELb0ELb0ELb1ELb1ELb1ELb1EEEEEEEEEvNT_6ParamsE,(.L_x_11977 - _ZN7cutlass13device_kernelIN5flash11enable_sm90INS1_16FlashAttnFwdSm90INS1_25CollectiveMainloopFwdSm90ILi2EN4cute5tupleIJNS5_1CILi1EEES8_S8_EEENS6_IJNS7_ILi128EEENS7_ILi96EEENS7_ILi64EEEEEELi256ENS_10bfloat16_tEfNS_4arch4Sm90ELb1ELb0ELb0ELb1ELb0ELb0ELb1ELb1ELb0ELb0ELb0ELb0EEENS1_21CollectiveEpilogueFwdINS6_IJSA_NS7_ILi256EEESB_EEES9_SE_SG_Li256ELb1ELb0ELb0ELb0EEENS1_36VarlenDynamicPersistentTileSchedulerILi128ELi96ELi256ELi32ELb0ELb0ELb1ELb1ELb1ELb1EEEEEEEEEvNT_6ParamsE)
        .other          _ZN7cutlass13device_kernelIN5flash11enable_sm90INS1_16FlashAttnFwdSm90INS1_25CollectiveMainloopFwdSm90ILi2EN4cute5tupleIJNS5_1CILi1EEES8_S8_EEENS6_IJNS7_ILi128EEENS7_ILi96EEENS7_ILi64EEEEEELi256ENS_10bfloat16_tEfNS_4arch4Sm90ELb1ELb0ELb0ELb1ELb0ELb0ELb1ELb1ELb0ELb0ELb0ELb0EEENS1_21CollectiveEpilogueFwdINS6_IJSA_NS7_ILi256EEESB_EEES9_SE_SG_Li256ELb1ELb0ELb0ELb0EEENS1_36VarlenDynamicPersistentTileSchedulerILi128ELi96ELi256ELi32ELb0ELb0ELb1ELb1ELb1ELb1EEEEEEEEEvNT_6ParamsE,@"STO_CUDA_ENTRY STV_DEFAULT"
_ZN7cutlass13device_kernelIN5flash11enable_sm90INS1_16FlashAttnFwdSm90INS1_25CollectiveMainloopFwdSm90ILi2EN4cute5tupleIJNS5_1CILi1EEES8_S8_EEENS6_IJNS7_ILi128EEENS7_ILi96EEENS7_ILi64EEEEEELi256ENS_10bfloat16_tEfNS_4arch4Sm90ELb1ELb0ELb0ELb1ELb0ELb0ELb1ELb1ELb0ELb0ELb0ELb0EEENS1_21CollectiveEpilogueFwdINS6_IJSA_NS7_ILi256EEESB_EEES9_SE_SG_Li256ELb1ELb0ELb0ELb0EEENS1_36VarlenDynamicPersistentTileSchedulerILi128ELi96ELi256ELi32ELb0ELb0ELb1ELb1ELb1ELb1EEEEEEEEEvNT_6ParamsE:
        /* <DEDUP_REMOVED lines=24> */
.L_x_11339:
[----:B------:R-:W-:Y:S05]  /*0180*/  BSYNC B0 ;  /* 0x0000000000007941 */ /* 0x000fea0003800000 */
.L_x_11338:
        /* <DEDUP_REMOVED lines=43> */
.L_x_11340:
        /* <DEDUP_REMOVED lines=22> */
.L_x_11341:
        /* <DEDUP_REMOVED lines=18> */
.L_x_11342:
        /* <DEDUP_REMOVED lines=22> */
.L_x_11343:
        /* <DEDUP_REMOVED lines=22> */
.L_x_11344:
        /* <DEDUP_REMOVED lines=8> */
.L_x_11346:
        /* <DEDUP_REMOVED lines=20> */
[----:B------:R-:W-:Y:S01]  /*0b40*/  IMAD.MOV.U32 R221, RZ, RZ, RZ ;  /* 0x000000ffffdd7224 */ /* 0x000fe200078e00ff */
[----:B------:R-:W-:Y:S01]  /*0b50*/  R2UR UR5, R14 ;  /* 0x000000000e0572ca */ /* 0x000fe200000e0000 */
[----:B------:R-:W0:Y:S01]  /*0b60*/  S2R R0, SR_TID.X ;  /* 0x0000000000007919 */ /* 0x000e220000002100 */
[----:B------:R-:W-:Y:S01]  /*0b70*/  UMOV UR37, URZ ;  /* 0x0000003f00257c82 */ /* 0x000fe20008000000 */
[----:B------:R-:W-:Y:S01]  /*0b80*/  UMOV UR36, URZ ;  /* 0x0000003f00247c82 */ /* 0x000fe20008000000 */
        /* <DEDUP_REMOVED lines=17> */
[----:B--2---:R-:W-:Y:S02]  /*0ca0*/  R2UR UR4, R2 ;  /* 0x00000000020472ca */ /* 0x004fe400000e0000 */
[----:B------:R-:W-:-:S04]  /*0cb0*/  SHF.R.S32.HI R2, RZ, 0x1f, R6 ;  /* 0x0000001fff027819 */ /* 0x000fc80000011406 */
[----:B------:R-:W-:-:S04]  /*0cc0*/  LEA.HI R2, R2, R5, RZ, 0x3 ;  /* 0x0000000502027211 */ /* 0x000fc800078f18ff */
[----:B------:R-:W-:Y:S02]  /*0cd0*/  LOP3.LUT R8, R2, 0xfffffff8, RZ, 0xc0, !PT ;  /* 0xfffffff802087812 */ /* 0x000fe400078ec0ff */
[CC--:B------:R-:W-:Y:S01]  /*0ce0*/  LEA.HI R2, R3.reuse, R226.reuse, RZ, 0x4 ;  /* 0x000000e203027211 */ /* 0x0c0fe200078f20ff */
[----:B------:R-:W-:Y:S01]  /*0cf0*/  ULOP3.LUT UR4, UR4, 0x1, URZ, 0xfc, !UPT ;  /* 0x0000000104047892 */ /* 0x000fe2000f8efc3f */
[----:B------:R-:W-:Y:S01]  /*0d00*/  LEA.HI R3, R3, R226, RZ, 0x3 ;  /* 0x000000e203037211 */ /* 0x000fe200078f18ff */
[----:B------:R-:W-:Y:S01]  /*0d10*/  IMAD.IADD R8, R5, 0x1, -R8 ;  /* 0x0000000105087824 */ /* 0x000fe200078e0a08 */
[----:B------:R-:W-:Y:S02]  /*0d20*/  SHF.R.S32.HI R7, RZ, 0x4, R2 ;  /* 0x00000004ff077819 */ /* 0x000fe40000011402 */
[C---:B------:R-:W-:Y:S01]  /*0d30*/  LOP3.LUT R5, R2.reuse, 0x3fffff0, RZ, 0xc0, !PT ;  /* 0x03fffff002057812 */ /* 0x040fe200078ec0ff */
[----:B------:R-:W-:Y:S01]  /*0d40*/  IMAD R9, R9, 0x10, R8 ;  /* 0x0000001009097824 */ /* 0x000fe200078e0208 */
[----:B------:R-:W-:Y:S01]  /*0d50*/  LEA.HI R2, R2, R7, RZ, 0x1 ;  /* 0x0000000702027211 */ /* 0x000fe200078f08ff */
[----:B------:R-:W-:Y:S01]  /*0d60*/  IMAD.U32 R225, RZ, RZ, UR4 ;  /* 0x00000004ffe17e24 */ /* 0x000fe2000f8e00ff */
[----:B------:R-:W-:Y:S01]  /*0d70*/  SHF.R.S32.HI R202, RZ, 0x3, R3 ;  /* 0x00000003ffca7819 */ /* 0x000fe20000011403 */
[----:B------:R-:W-:Y:S01]  /*0d80*/  IMAD.IADD R5, R226, 0x1, -R5 ;  /* 0x00000001e2057824 */ /* 0x000fe200078e0a05 */
[----:B------:R-:W-:Y:S01]  /*0d90*/  LOP3.LUT R2, R2, 0x1ffffffe, RZ, 0xc0, !PT ;  /* 0x1ffffffe02027812 */ /* 0x000fe200078ec0ff */
[----:B------:R-:W-:Y:S01]  /*0da0*/  IMAD R205, R0, 0x40, R9 ;  /* 0x0000004000cd7824 */ /* 0x000fe200078e0209 */
[----:B------:R-:W-:Y:S01]  /*0db0*/  LOP3.LUT R9, R6, 0x7ffffffc, RZ, 0xc0, !PT ;  /* 0x7ffffffc06097812 */ /* 0x000fe200078ec0ff */
[----:B------:R-:W-:-:S02]  /*0dc0*/  IMAD R5, R5, 0x40, R4 ;  /* 0x0000004005057824 */ /* 0x000fc400078e0204 */
[----:B------:R-:W-:Y:S02]  /*0dd0*/  IMAD.IADD R2, R7, 0x1, -R2 ;  /* 0x0000000107027824 */ /* 0x000fe400078e0a02 */
[----:B------:R-:W-:Y:S02]  /*0de0*/  IMAD.MOV.U32 R7, RZ, RZ, R15 ;  /* 0x000000ffff077224 */ /* 0x000fe400078e000f */
[----:B------:R-:W-:Y:S01]  /*0df0*/  IMAD R224, R2, 0x8, R5 ;  /* 0x0000000802e07824 */ /* 0x000fe200078e0205 */
[----:B------:R-:W-:Y:S01]  /*0e00*/  LOP3.LUT R5, R3, 0x1ffffff8, RZ, 0xc0, !PT ;  /* 0x1ffffff803057812 */ /* 0x000fe200078ec0ff */
[----:B------:R-:W-:-:S04]  /*0e10*/  IMAD.IADD R204, R222, 0x1, -R9 ;  /* 0x00000001decc7824 */ /* 0x000fc800078e0a09 */
[----:B------:R-:W-:-:S04]  /*0e20*/  IMAD.IADD R5, R226, 0x1, -R5 ;  /* 0x00000001e2057824 */ /* 0x000fc800078e0a05 */
[----:B------:R-:W-:-:S07]  /*0e30*/  IMAD.SHL.U32 R200, R5, 0x8, RZ ;  /* 0x0000000805c87824 */ /* 0x000fce00078e00ff */
.L_x_11401:
[----:B0-----:R-:W0:Y:S01]  /*0e40*/  LDC.64 R206, c[0x0][0xd60] ;  /* 0x00035800ffce7b82 */ /* 0x001e220000000a00 */
[----:B------:R-:W-:Y:S01]  /*0e50*/  ULDC.64 UR10, c[0x0][0x208] ;  /* 0x00008200000a7ab9 */ /* 0x000fe20000000a00 */
[----:B------:R-:W-:Y:S01]  /*0e60*/  ULDC.64 UR6, c[0x0][0xb20] ;  /* 0x0002c80000067ab9 */ /* 0x000fe20000000a00 */
[----:B------:R-:W-:Y:S01]  /*0e70*/  ULDC.64 UR8, c[0x0][0xb10] ;  /* 0x0002c40000087ab9 */ /* 0x000fe20000000a00 */
[----:B0-----:R-:W-:-:S06]  /*0e80*/  IMAD.WIDE R206, R7, 0x4, R206 ;  /* 0x0000000407ce7825 */ /* 0x001fcc00078e02ce */
[----:B--2---:R-:W2:Y:S01]  /*0e90*/  LDG.E R206, desc[UR10][R206.64] ;  /* 0x0000000acece7981 */ /* 0x004ea2000c1e1900 */
[----:B------:R-:W-:Y:S02]  /*0ea0*/  ISETP.NE.U32.AND P0, PT, RZ, UR6, PT ;  /* 0x00000006ff007c0c */ /* 0x000fe4000bf05070 */
[----:B------:R-:W-:Y:S02]  /*0eb0*/  ISETP.NE.U32.AND P1, PT, RZ, UR8, PT ;  /* 0x00000008ff007c0c */ /* 0x000fe4000bf25070 */
[----:B------:R-:W-:Y:S02]  /*0ec0*/  ISETP.NE.AND.EX P0, PT, RZ, UR7, PT, P0 ;  /* 0x00000007ff007c0c */ /* 0x000fe4000bf05300 */
[----:B------:R-:W-:Y:S02]  /*0ed0*/  ISETP.NE.AND.EX P1, PT, RZ, UR9, PT, P1 ;  /* 0x00000009ff007c0c */ /* 0x000fe4000bf25310 */
[----:B--2---:R-:W-:-:S09]  /*0ee0*/  SHF.R.S32.HI R218, RZ, 0x1f, R206 ;  /* 0x0000001fffda7819 */ /* 0x004fd200000114ce */
[----:B------:R-:W-:-:S04]  /*0ef0*/  @P0 LEA R2, P2, R206, UR6, 0x2 ;  /* 0x00000006ce020c11 */ /* 0x000fc8000f8410ff */
[C---:B------:R-:W-:Y:S01]  /*0f00*/  @P0 LEA.HI.X R3, R206.reuse, UR7, R218, 0x2, P2 ;  /* 0x00000007ce030c11 */ /* 0x040fe200090f14da */
[----:B------:R-:W-:Y:S01]  /*0f10*/  ULDC.64 UR6, c[0x0][0x3f8] ;  /* 0x0000fe0000067ab9 */ /* 0x000fe20000000a00 */
[----:B---34-:R-:W-:-:S03]  /*0f20*/  @P1 LEA R4, P2, R206, UR8, 0x2 ;  /* 0x00000008ce041c11 */ /* 0x018fc6000f8410ff */
[----:B------:R-:W2:Y:S01]  /*0f30*/  @P0 LDG.E R2, desc[UR10][R2.64] ;  /* 0x0000000a02020981 */ /* 0x000ea2000c1e1900 */
[----:B------:R-:W-:-:S05]  /*0f40*/  @P1 LEA.HI.X R5, R206, UR9, R218, 0x2, P2 ;  /* 0x00000009ce051c11 */ /* 0x000fca00090f14da */
[----:B------:R-:W3:Y:S01]  /*0f50*/  @P1 LDG.E R4, desc[UR10][R4.64] ;  /* 0x0000000a04041981 */ /* 0x000ee2000c1e1900 */
[----:B------:R-:W-:Y:S01]  /*0f60*/  UISETP.NE.U32.AND UP0, UPT, UR6, URZ, UPT ;  /* 0x0000003f0600728c */ /* 0x000fe2000bf05070 */
[----:B------:R-:W-:Y:S01]  /*0f70*/  IMAD.U32 R219, RZ, RZ, UR5 ;  /* 0x00000005ffdb7e24 */ /* 0x000fe2000f8e00ff */
[----:B------:R-:W-:Y:S01]  /*0f80*/  ULDC.64 UR10, c[0x0][0xb18] ;  /* 0x0002c600000a7ab9 */ /* 0x000fe20000000a00 */
[----:B------:R-:W-:Y:S01]  /*0f90*/  ULDC UR6, c[0x0][0x404] ;  /* 0x0001010000067ab9 */ /* 0x000fe20000000800 */
[----:B------:R-:W-:Y:S01]  /*0fa0*/  UISETP.NE.AND.EX UP0, UPT, UR7, URZ, UPT, UP0 ;  /* 0x0000003f0700728c */ /* 0x000fe2000bf05300 */
[----:B------:R-:W-:Y:S01]  /*0fb0*/  ISETP.NE.U32.AND P2, PT, RZ, UR10, PT ;  /* 0x0000000aff007c0c */ /* 0x000fe2000bf45070 */
[----:B------:R-:W-:Y:S01]  /*0fc0*/  UMOV UR4, URZ ;  /* 0x0000003f00047c82 */ /* 0x000fe20008000000 */
[----:B------:R-:W-:Y:S01]  /*0fd0*/  ULDC UR7, c[0x0][0x2e0] ;  /* 0x0000b80000077ab9 */ /* 0x000fe20000000800 */
[----:B------:R-:W-:Y:S01]  /*0fe0*/  USEL UR6, UR6, 0x1, UP0 ;  /* 0x0000000106067887 */ /* 0x000fe20008000000 */
[----:B------:R-:W-:Y:S01]  /*0ff0*/  ISETP.NE.AND.EX P2, PT, RZ, UR11, PT, P2 ;  /* 0x0000000bff007c0c */ /* 0x000fe2000bf45320 */
[----:B------:R-:W-:-:S02]  /*1000*/  ULDC UR61, c[0x0][0x288] ;  /* 0x0000a200003d7ab9 */ /* 0x000fc40000000800 */
[----:B------:R-:W-:Y:S01]  /*1010*/  UIMAD UR6, UR6, UR7, URZ ;  /* 0x00000007060672a4 */ /* 0x000fe2000f8e023f */
[----:B--2---:R-:W-:Y:S02]  /*1020*/  @P0 R2UR UR4, R2 ;  /* 0x00000000020402ca */ /* 0x004fe400000e0000 */
[----:B---3--:R-:W-:Y:S01]  /*1030*/  @P1 R2UR UR61, R4 ;  /* 0x00000000043d12ca */ /* 0x008fe200000e0000 */
[----:B-1---5:R-:W-:-:S14]  /*1040*/  @P1 BRA `(.L_x_11347) ;  /* 0x0000000000301947 */ /* 0x022fdc0003800000 */
[----:B------:R-:W-:Y:S02]  /*1050*/  ULDC.64 UR8, c[0x0][0xaf8] ;  /* 0x0002be0000087ab9 */ /* 0x000fe40000000a00 */
[----:B------:R-:W-:-:S04]  /*1060*/  ISETP.NE.U32.AND P0, PT, RZ, UR8, PT ;  /* 0x00000008ff007c0c */ /* 0x000fc8000bf05070 */
[----:B------:R-:W-:-:S13]  /*1070*/  ISETP.NE.AND.EX P0, PT, RZ, UR9, PT, P0 ;  /* 0x00000009ff007c0c */ /* 0x000fda000bf05300 */
[----:B------:R-:W-:Y:S05]  /*1080*/  @!P0 BRA `(.L_x_11347) ;  /* 0x0000000000208947 */ /* 0x000fea0003800000 */
[----:B------:R-:W0:Y:S01]  /*1090*/  LDC.64 R2, c[0x0][0xaf8] ;  /* 0x0002be00ff027b82 */ /* 0x000e220000000a00 */
[----:B------:R-:W-:Y:S01]  /*10a0*/  ULDC.64 UR8, c[0x0][0x208] ;  /* 0x0000820000087ab9 */ /* 0x000fe20000000a00 */
[----:B0-----:R-:W-:-:S05]  /*10b0*/  IMAD.WIDE R2, R206, 0x4, R2 ;  /* 0x00000004ce027825 */ /* 0x001fca00078e0202 */
[----:B------:R-:W2:Y:S04]  /*10c0*/  LDG.E R4, desc[UR8][R2.64] ;  /* 0x0000000802047981 */ /* 0x000ea8000c1e1900 */
[----:B------:R-:W3:Y:S01]  /*10d0*/  LDG.E R0, desc[UR8][R2.64+0x4] ;  /* 0x0000040802007981 */ /* 0x000ee2000c1e1900 */
[----:B--2---:R-:W-:Y:S02]  /*10e0*/  R2UR UR61, R4 ;  /* 0x00000000043d72ca */ /* 0x004fe400000e0000 */
[----:B---3--:R-:W-:-:S13]  /*10f0*/  R2UR UR5, R0 ;  /* 0x00000000000572ca */ /* 0x008fda00000e0000 */
[----:B------:R-:W-:-:S12]  /*1100*/  UIADD3 UR61, -UR61, UR5, URZ ;  /* 0x000000053d3d7290 */ /* 0x000fd8000fffe13f */
.L_x_11347:
[----:B------:R-:W-:Y:S01]  /*1110*/  IMAD.U32 R220, RZ, RZ, UR60 ;  /* 0x0000003cffdc7e24 */ /* 0x000fe2000f8e00ff */
[----:B------:R-:W-:Y:S06]  /*1120*/  @!P2 BRA `(.L_x_11348) ;  /* 0x000000000018a947 */ /* 0x000fec0003800000 */
[----:B------:R-:W-:Y:S01]  /*1130*/  LEA R2, P0, R206, UR10, 0x2 ;  /* 0x0000000ace027c11 */ /* 0x000fe2000f8010ff */
[----:B------:R-:W-:-:S03]  /*1140*/  ULDC.64 UR6, c[0x0][0x208] ;  /* 0x0000820000067ab9 */ /* 0x000fc60000000a00 */
[----:B------:R-:W-:-:S05]  /*1150*/  LEA.HI.X R3, R206, UR11, R218, 0x2, P0 ;  /* 0x0000000bce037c11 */ /* 0x000fca00080f14da */
[----:B------:R-:W2:Y:S02]  /*1160*/  LDG.E R2, desc[UR6][R2.64] ;  /* 0x0000000602027981 */ /* 0x000ea4000c1e1900 */
[----:B--2---:R-:W-:Y:S01]  /*1170*/  R2UR UR6, R2 ;  /* 0x00000000020672ca */ /* 0x004fe200000e0000 */
[----:B------:R-:W-:-:S14]  /*1180*/  BRA `(.L_x_11349) ;  /* 0x0000000000307947 */ /* 0x000fdc0003800000 */
.L_x_11348:
        /* <DEDUP_REMOVED lines=12> */
.L_x_11349:
[----:B------:R-:W-:Y:S01]  /*1250*/  UIADD3 UR6, -UR4, UR6, URZ ;  /* 0x0000000604067290 */ /* 0x000fe2000fffe13f */
[----:B------:R-:W-:Y:S01]  /*1260*/  PLOP3.LUT P0, PT, PT, PT, PT, 0x80, 0x0 ;  /* 0x000000000000781c */ /* 0x000fe20003f0f070 */
[----:B------:R-:W-:Y:S01]  /*1270*/  ULEA UR5, UR60, 0xdf, 0x7 ;  /* 0x000000df3c057891 */ /* 0x000fe2000f8e383f */
[----:B------:R-:W-:Y:S01]  /*1280*/  CS2R R2, SRZ ;  /* 0x0000000000027805 */ /* 0x000fe2000001ff00 */
[----:B------:R-:W-:Y:S01]  /*1290*/  UIADD3 UR4, UR6, 0x5f, URZ ;  /* 0x0000005f06047890 */ /* 0x000fe2000fffe03f */
[----:B------:R-:W-:Y:S01]  /*12a0*/  IMAD.MOV.U32 R0, RZ, RZ, RZ ;  /* 0x000000ffff007224 */ /* 0x000fe200078e00ff */
[----:B------:R-:W-:Y:S01]  /*12b0*/  CS2R R148, SRZ ;  /* 0x0000000000947805 */ /* 0x000fe2000001ff00 */
[----:B------:R-:W-:Y:S01]  /*12c0*/  IMAD.U32 R201, RZ, RZ, UR6 ;  /* 0x00000006ffc97e24 */ /* 0x000fe2000f8e00ff */
[----:B------:R-:W-:Y:S01]  /*12d0*/  UIADD3 UR6, UR6, UR5, -UR61 ;  /* 0x0000000506067290 */ /* 0x000fe2000fffe83d */
[----:B------:R-:W-:Y:S01]  /*12e0*/  IMAD.MOV.U32 R150, RZ, RZ, RZ ;  /* 0x000000ffff967224 */ /* 0x000fe200078e00ff */
        /* <DEDUP_REMOVED lines=70> */
[----:B------:R-:W-:Y:S01]  /*1750*/  CS2R R28, SRZ ;  /* 0x00000000001c7805 */ /* 0x000fe2000001ff00 */
[----:B------:R-:W-:Y:S01]  /*1760*/  IMAD.MOV.U32 R12, RZ, RZ, RZ ;  /* 0x000000ffff0c7224 */ /* 0x000fe200078e00ff */
[----:B------:R-:W-:Y:S01]  /*1770*/  CS2R R24, SRZ ;  /* 0x0000000000187805 */ /* 0x000fe2000001ff00 */
        /* <DEDUP_REMOVED lines=40> */
.L_x_11351:
[----:B------:R-:W0:Y:S01]  /*1a00*/  S2R R3, SR_CgaCtaId ;  /* 0x0000000000037919 */ /* 0x000e220000008800 */
[----:B------:R-:W-:Y:S02]  /*1a10*/  LEA.HI R0, R221, R221, RZ, 0x1 ;  /* 0x000000dddd007211 */ /* 0x000fe400078f08ff */
[----:B------:R-:W-:Y:S01]  /*1a20*/  MOV R2, 0x400 ;  /* 0x0000040000027802 */ /* 0x000fe20000000f00 */
[----:B------:R-:W1:Y:S01]  /*1a30*/  S2R R16, SR_TID.X ;  /* 0x0000000000107919 */ /* 0x000e620000002100 */
[----:B------:R-:W-:-:S05]  /*1a40*/  LOP3.LUT R0, R0, 0xfffffffe, RZ, 0xc0, !PT ;  /* 0xfffffffe00007812 */ /* 0x000fca00078ec0ff */
[----:B------:R-:W-:Y:S01]  /*1a50*/  IMAD.IADD R0, R221, 0x1, -R0 ;  /* 0x00000001dd007824 */ /* 0x000fe200078e0a00 */
[----:B0-----:R-:W-:-:S04]  /*1a60*/  LEA R5, R3, R2, 0x18 ;  /* 0x0000000203057211 */ /* 0x001fc800078ec0ff */
[----:B------:R-:W-:Y:S02]  /*1a70*/  SHF.L.U32 R2, R0, 0x1f, RZ ;  /* 0x0000001f00027819 */ /* 0x000fe400000006ff */
[----:B-1----:R-:W-:Y:S02]  /*1a80*/  SHF.R.U32.HI R16, RZ, 0x7, R16 ;  /* 0x00000007ff107819 */ /* 0x002fe40000011610 */
[----:B------:R-:W0:Y:S03]  /*1a90*/  SYNCS.PHASECHK.TRANS64.TRYWAIT P0, [R5+URZ+0x32400], R2 ;  /* 0x03240002050075a7 */ /* 0x000e26000800017f */
[----:B------:R-:W-:Y:S01]  /*1aa0*/  VIADD R213, R16, 0x8 ;  /* 0x0000000810d57836 */ /* 0x000fe20000000000 */
[----:B0-----:R-:W-:Y:S06]  /*1ab0*/  @!P0 BRA `(.L_x_11352) ;  /* 0x000000f400ec8947 */ /* 0x001fec0003800000 */
.L_x_11487:
[----:B------:R-:W-:Y:S05]  /*1ac0*/  WARPSYNC.ALL ;  /* 0x0000000000007948 */ /* 0x000fea0003800000 */
[----:B------:R-:W-:Y:S01]  /*1ad0*/  R2UR UR4, R225 ;  /* 0x00000000e10472ca */ /* 0x000fe200000e0000 */
[----:B------:R1:W-:-:S12]  /*1ae0*/  BAR.SYNC.DEFER_BLOCKING R213, 0x100 ;  /* 0x000400d50000751d */ /* 0x0003d80000010000 */
[----:B------:R-:W-:-:S05]  /*1af0*/  IMAD.U32 R0, RZ, RZ, UR4 ;  /* 0x00000004ff007e24 */ /* 0x000fca000f8e00ff */
[----:B------:R-:W-:-:S13]  /*1b00*/  ISETP.NE.AND P0, PT, R0, 0x3, PT ;  /* 0x000000030000780c */ /* 0x000fda0003f05270 */
[----:B-1----:R-:W-:Y:S05]  /*1b10*/  @!P0 BRA `(.L_x_11353) ;  /* 0x0000000000048947 */ /* 0x002fea0003800000 */
[----:B------:R-:W-:Y:S01]  /*1b20*/  BPT.TRAP 0x1 ;  /* 0x000000040000795c */ /* 0x000fe20000300000 */
.L_x_11353:
[----:B------:R-:W-:Y:S02]  /*1b30*/  IMAD.U32 R3, RZ, RZ, UR37 ;  /* 0x00000025ff037e24 */ /* 0x000fe4000f8e00ff */
[----:B------:R-:W-:-:S03]  /*1b40*/  IMAD.U32 R0, RZ, RZ, UR36 ;  /* 0x00000024ff007e24 */ /* 0x000fc6000f8e00ff */
[----:B------:R-:W-:Y:S01]  /*1b50*/  SHF.L.U32 R3, R3, 0x1f, RZ ;  /* 0x0000001f03037819 */ /* 0x000fe200000006ff */
[----:B------:R-:W-:-:S04]  /*1b60*/  IMAD R0, R0, 0x8, R5 ;  /* 0x0000000800007824 */ /* 0x000fc800078e0205 */
[----:B------:R1:W2:Y:S01]  /*1b70*/  SYNCS.PHASECHK.TRANS64.TRYWAIT P1, [R0+URZ+0x32430], R3 ;  /* 0x03243003000075a7 */ /* 0x0002a2000802017f */
[----:B------:R-:W-:Y:S05]  /*1b80*/  @!P0 BRA `(.L_x_11354) ;  /* 0x0000000000048947 */ /* 0x000fea0003800000 */
[----:B------:R-:W-:Y:S01]  /*1b90*/  BPT.TRAP 0x1 ;  /* 0x000000040000795c */ /* 0x000fe20000300000 */
.L_x_11354:
[----:B--2---:R-:W-:Y:S05]  /*1ba0*/  @P1 BRA `(.L_x_11355) ;  /* 0x0000000000081947 */ /* 0x004fea0003800000 */
[----:B------:R-:W2:Y:S02]  /*1bb0*/  SYNCS.PHASECHK.TRANS64.TRYWAIT P1, [R0+URZ+0x32430], R3 ;  /* 0x03243003000075a7 */ /* 0x000ea4000802017f */
[----:B--2---:R-:W-:Y:S05]  /*1bc0*/  @!P1 BRA `(.L_x_11356) ;  /* 0x000000f400bc9947 */ /* 0x004fea0003800000 */
.L_x_11355:
[----:B------:R-:W-:Y:S01]  /*1bd0*/  R2UR UR4, R5 ;  /* 0x00000000050472ca */ /* 0x000fe200000e0000 */
[----:B------:R-:W-:Y:S01]  /*1be0*/  WARPGROUP.ARRIVE ;  /* 0x00000000000079c5 */ /* 0x000fe20000000000 */
[----:B------:R-:W-:Y:S01]  /*1bf0*/  UMOV UR8, UR38 ;  /* 0x0000002600087c82 */ /* 0x000fe20008000000 */
[----:B------:R-:W-:Y:S01]  /*1c00*/  UMOV UR9, 0x40000040 ;  /* 0x4000004000097882 */ /* 0x000fe20000000000 */
[----:B------:R-:W-:Y:S01]  /*1c10*/  UMOV UR11, 0x40000040 ;  /* 0x40000040000b7882 */ /* 0x000fe20000000000 */
[----:B------:R-:W-:-:S08]  /*1c20*/  UIADD3 UR5, UR38, 0x2, URZ ;  /* 0x0000000226057890 */ /* 0x000fd0000fffe03f */
[----:B------:R-:W-:-:S04]  /*1c30*/  UIADD3 UR4, UR4, 0x1c400, URZ ;  /* 0x0001c40004047890 */ /* 0x000fc8000fffe03f */
[----:B------:R-:W-:-:S04]  /*1c40*/  USHF.R.U32.HI UR4, URZ, 0x4, UR4 ;  /* 0x000000043f047899 */ /* 0x000fc80008011604 */
        /* <DEDUP_REMOVED lines=40> */
.L_x_11488:
[----:B------:R-:W-:Y:S05]  /*1ed0*/  @!P0 BRA `(.L_x_11358) ;  /* 0x0000000000048947 */ /* 0x000fea0003800000 */
[----:B------:R-:W-:Y:S01]  /*1ee0*/  BPT.TRAP 0x1 ;  /* 0x000000040000795c */ /* 0x000fe20000300000 */
.L_x_11358:
[----:B------:R4:W0:Y:S01]  /*1ef0*/  SYNCS.PHASECHK.TRANS64.TRYWAIT P1, [R0+URZ+0x32450], R3 ;  /* 0x03245003000075a7 */ /* 0x000822000802017f */
[----:B------:R-:W-:Y:S05]  /*1f00*/  @!P0 BRA `(.L_x_11359) ;  /* 0x0000000000048947 */ /* 0x000fea0003800000 */
[----:B------:R-:W-:Y:S01]  /*1f10*/  BPT.TRAP 0x1 ;  /* 0x000000040000795c */ /* 0x000fe20000300000 */
.L_x_11359:
[----:B0-----:R-:W-:Y:S05]  /*1f20*/  @P1 BRA `(.L_x_11360) ;  /* 0x0000000000081947 */ /* 0x001fea0003800000 */
[----:B------:R-:W0:Y:S02]  /*1f30*/  SYNCS.PHASECHK.TRANS64.TRYWAIT P1, [R0+URZ+0x32450], R3 ;  /* 0x03245003000075a7 */ /* 0x000e24000802017f */
[----:B0-----:R-:W-:Y:S05]  /*1f40*/  @!P1 BRA `(.L_x_11361) ;  /* 0x000000f400049947 */ /* 0x001fea0003800000 */
.L_x_11360:
[----:B------:R-:W-:Y:S01]  /*1f50*/  R2UR UR4, R5 ;  /* 0x00000000050472ca */ /* 0x000fe200000e0000 */
[----:B------:R-:W-:Y:S01]  /*1f60*/  WARPGROUP.ARRIVE ;  /* 0x00000000000079c5 */ /* 0x000fe20000000000 */
[----:B------:R-:W-:Y:S01]  /*1f70*/  UMOV UR9, 0x40000040 ;  /* 0x4000004000097882 */ /* 0x000fe20000000000 */
[----:B------:R-:W-:Y:S01]  /*1f80*/  UMOV UR11, 0x40000040 ;  /* 0x40000040000b7882 */ /* 0x000fe20000000000 */
[----:B------:R-:W-:Y:S01]  /*1f90*/  UMOV UR13, 0x40000040 ;  /* 0x40000040000d7882 */ /* 0x000fe20000000000 */
[----:B------:R-:W-:Y:S01]  /*1fa0*/  UMOV UR15, 0x40000040 ;  /* 0x40000040000f7882 */ /* 0x000fe20000000000 */
[----:B------:R-:W-:Y:S01]  /*1fb0*/  IMAD.U32 R9, RZ, RZ, UR13 ;  /* 0x0000000dff097e24 */ /* 0x000fe2000f8e00ff */
[----:B------:R-:W-:Y:S01]  /*1fc0*/  UMOV UR17, 0x40000040 ;  /* 0x4000004000117882 */ /* 0x000fe20000000000 */
[----:B------:R-:W-:Y:S01]  /*1fd0*/  IMAD.U32 R11, RZ, RZ, UR9 ;  /* 0x00000009ff0b7e24 */ /* 0x000fe2000f8e00ff */
        /* <DEDUP_REMOVED lines=8> */
[----:B------:R-:W-:Y:S01]  /*2060*/  USHF.R.U32.HI UR4, URZ, 0x4, UR4 ;  /* 0x000000043f047899 */ /* 0x000fe20008011604 */
[----:B------:R-:W-:Y:S01]  /*2070*/  IMAD R20, R20, 0x80, R205 ;  /* 0x0000008014147824 */ /* 0x000fe200078e02cd */
[----:B------:R-:W-:Y:S01]  /*2080*/  UMOV UR31, 0x40000040 ;  /* 0x40000040001f7882 */ /* 0x000fe20000000000 */
[----:B------:R-:W-:Y:S01]  /*2090*/  UMOV UR33, 0x40000040 ;  /* 0x4000004000217882 */ /* 0x000fe20000000000 */
[----:B------:R-:W-:Y:S01]  /*20a0*/  ULOP3.LUT UR7, UR4, 0x3fff, URZ, 0xc0, !UPT ;  /* 0x00003fff04077892 */ /* 0x000fe2000f8ec03f */
[----:B------:R-:W0:Y:S01]  /*20b0*/  S2R R72, SR_TID.X ;  /* 0x0000000000487919 */ /* 0x000e220000002100 */
[----:B------:R-:W-:-:S02]  /*20c0*/  ULOP3.LUT UR4, UR40, 0x10000, URZ, 0xfc, !UPT ;  /* 0x0001000028047892 */ /* 0x000fc4000f8efc3f */
[----:B------:R-:W-:Y:S02]  /*20d0*/  ULOP3.LUT UR38, UR7, 0x10000, URZ, 0xfc, !UPT ;  /* 0x0001000007267892 */ /* 0x000fe4000f8efc3f */
[----:B------:R-:W-:Y:S02]  /*20e0*/  UIADD3 UR6, UR4, 0x2, URZ ;  /* 0x0000000204067890 */ /* 0x000fe4000fffe03f */
[----:B------:R-:W-:Y:S01]  /*20f0*/  UIMAD UR5, UR36, 0xc00, UR38 ;  /* 0x00000c00240578a4 */ /* 0x000fe2000f8e0226 */
[----:B------:R-:W-:Y:S01]  /*2100*/  UMOV UR8, UR4 ;  /* 0x0000000400087c82 */ /* 0x000fe20008000000 */
[----:B------:R-:W-:Y:S01]  /*2110*/  UIADD3 UR16, UR4, 0x406, URZ ;  /* 0x0000040604107890 */ /* 0x000fe2000fffe03f */
[----:B------:R-:W-:Y:S02]  /*2120*/  IMAD.U32 R10, RZ, RZ, UR8 ;  /* 0x00000008ff0a7e24 */ /* 0x000fe4000f8e00ff */
[----:B------:R-:W-:Y:S01]  /*2130*/  UMOV UR12, UR6 ;  /* 0x00000006000c7c82 */ /* 0x000fe20008000000 */
[----:B------:R-:W-:Y:S01]  /*2140*/  UIADD3 UR6, UR4, 0x4, URZ ;  /* 0x0000000404067890 */ /* 0x000fe2000fffe03f */
[----:B------:R-:W-:Y:S01]  /*2150*/  IMAD.U32 R8, RZ, RZ, UR12 ;  /* 0x0000000cff087e24 */ /* 0x000fe2000f8e00ff */
[----:B------:R-:W-:Y:S01]  /*2160*/  UMOV UR10, UR5 ;  /* 0x00000005000a7c82 */ /* 0x000fe20008000000 */
[----:B------:R-:W-:Y:S01]  /*2170*/  UIADD3 UR18, UR5, 0x306, URZ ;  /* 0x0000030605127890 */ /* 0x000fe2000fffe03f */
[----:B------:R-:W-:Y:S01]  /*2180*/  HGMMA.64x96x16.F32.BF16 R24, gdesc[UR8], R24, gsb0 ;  /* 0x01600000081879f0 */ /* 0x000fe20008001818 */
[----:B------:R-:W-:-:S02]  /*2190*/  UIADD3 UR8, UR5, 0x2, URZ ;  /* 0x0000000205087890 */ /* 0x000fc4000fffe03f */
[----:B------:R-:W-:Y:S01]  /*21a0*/  UIADD3 UR10, UR5, 0x302, URZ ;  /* 0x00000302050a7890 */ /* 0x000fe2000fffe03f */
[----:B------:R-:W-:Y:S01]  /*21b0*/  UMOV UR9, 0x40000040 ;  /* 0x4000004000097882 */ /* 0x000fe20000000000 */
[----:B------:R-:W-:Y:S01]  /*21c0*/  UMOV UR11, 0x40000040 ;  /* 0x40000040000b7882 */ /* 0x000fe20000000000 */
[----:B------:R-:W-:Y:S02]  /*21d0*/  UIADD3 UR20, UR4, 0x800, URZ ;  /* 0x0000080004147890 */ /* 0x000fe4000fffe03f */
[----:B------:R-:W-:Y:S01]  /*21e0*/  UMOV UR14, UR8 ;  /* 0x00000008000e7c82 */ /* 0x000fe20008000000 */
[----:B------:R-:W-:Y:S02]  /*21f0*/  UIADD3 UR8, UR5, 0x4, URZ ;  /* 0x0000000405087890 */ /* 0x000fe4000fffe03f */
[----:B------:R-:W-:Y:S02]  /*2200*/  UIADD3 UR22, UR5, 0x600, URZ ;  /* 0x0000060005167890 */ /* 0x000fe4000fffe03f */
[----:B------:R-:W-:-:S02]  /*2210*/  UIADD3 UR24, UR4, 0x802, URZ ;  /* 0x0000080204187890 */ /* 0x000fc4000fffe03f */
[----:B------:R-:W-:Y:S02]  /*2220*/  UIADD3 UR26, UR5, 0x602, URZ ;  /* 0x00000602051a7890 */ /* 0x000fe4000fffe03f */
[----:B------:R-:W-:Y:S02]  /*2230*/  UIADD3 UR28, UR4, 0x804, URZ ;  /* 0x00000804041c7890 */ /* 0x000fe4000fffe03f */
[----:B------:R-:W-:Y:S02]  /*2240*/  UIADD3 UR30, UR5, 0x604, URZ ;  /* 0x00000604051e7890 */ /* 0x000fe4000fffe03f */
[----:B------:R-:W-:Y:S02]  /*2250*/  UIADD3 UR32, UR4, 0x806, URZ ;  /* 0x0000080604207890 */ /* 0x000fe4000fffe03f */
[----:B------:R-:W-:Y:S01]  /*2260*/  UIADD3 UR34, UR5, 0x606, URZ ;  /* 0x0000060605227890 */ /* 0x000fe2000fffe03f */
        /* <DEDUP_REMOVED lines=17> */
[----:B------:R-:W-:Y:S01]  /*2380*/  ULOP3.LUT UR7, UR7, 0x3000000, URZ, 0xfc, !UPT ;  /* 0x0300000007077892 */ /* 0x000fe2000f8efc3f */
        /* <DEDUP_REMOVED lines=21> */
[----:B---3--:R-:W-:Y:S01]  /*24e0*/  IMAD.U32 R5, RZ, RZ, UR13 ;  /* 0x0000000dff057e24 */ /* 0x008fe2000f8e00ff */
        /* <DEDUP_REMOVED lines=9> */
[----:B------:R-:W-:Y:S01]  /*2580*/  R2UR UR6, R201 ;  /* 0x00000000c90672ca */ /* 0x000fe200000e0000 */
[----:B-12-4-:R-:W-:Y:S01]  /*2590*/  IMAD.U32 R3, RZ, RZ, UR13 ;  /* 0x0000000dff037e24 */ /* 0x016fe2000f8e00ff */
        /* <DEDUP_REMOVED lines=8> */
[----:B------:R-:W-:Y:S02]  /*2620*/  UIADD3 UR5, -UR61, 0x61, UR4 ;  /* 0x000000613d057890 */ /* 0x000fe4000fffe104 */
[----:B------:R-:W-:-:S04]  /*2630*/  UIADD3 UR4, UR4, 0x60, URZ ;  /* 0x0000006004047890 */ /* 0x000fc8000fffe03f */
[----:B------:R-:W-:Y:S02]  /*2640*/  IMAD.U32 R13, RZ, RZ, UR5 ;  /* 0x00000005ff0d7e24 */ /* 0x000fe4000f8e00ff */
[----:B------:R-:W-:Y:S01]  /*2650*/  IMAD.U32 R21, RZ, RZ, UR4 ;  /* 0x00000004ff157e24 */ /* 0x000fe2000f8e00ff */
[----:B------:R-:W-:Y:S01]  /*2660*/  ULDC UR4, c[0x0][0xa80] ;  /* 0x0002a00000047ab9 */ /* 0x000fe20000000800 */
[C---:B------:R-:W-:Y:S02]  /*2670*/  IMAD R13, R204.reuse, -0x2, R13 ;  /* 0xfffffffecc0d7824 */ /* 0x040fe400078e020d */
[----:B------:R-:W-:-:S03]  /*2680*/  IMAD R12, R204, -0x2, R21 ;  /* 0xfffffffecc0c7824 */ /* 0x000fc600078e0215 */
[----:B------:R-:W-:Y:S02]  /*2690*/  IADD3 R21, R13, 0x8, R20 ;  /* 0x000000080d157810 */ /* 0x000fe40007ffe014 */
[----:B------:R-:W-:Y:S02]  /*26a0*/  VIADDMNMX R13, R20, R13, R12, PT ;  /* 0x0000000d140d7246 */ /* 0x000fe4000380010c */
[----:B------:R-:W-:Y:S02]  /*26b0*/  VIMNMX R20, R12, R21, PT ;  /* 0x000000150c147248 */ /* 0x000fe40003fe0100 */
[C---:B------:R-:W-:Y:S02]  /*26c0*/  ISETP.GT.AND P1, PT, R13.reuse, RZ, PT ;  /* 0x000000ff0d00720c */ /* 0x040fe40003f24270 */
[C---:B------:R-:W-:Y:S02]  /*26d0*/  ISETP.GT.AND P6, PT, R13.reuse, 0x1, PT ;  /* 0x000000010d00780c */ /* 0x040fe40003fc4270 */
[----:B------:R-:W-:-:S02]  /*26e0*/  ISETP.GT.AND P5, PT, R13, 0x8, PT ;  /* 0x000000080d00780c */ /* 0x000fc40003fa4270 */
[C---:B------:R-:W-:Y:S02]  /*26f0*/  ISETP.GT.AND P3, PT, R13.reuse, 0x9, PT ;  /* 0x000000090d00780c */ /* 0x040fe40003f64270 */
[C---:B------:R-:W-:Y:S02]  /*2700*/  ISETP.GT.AND P4, PT, R13.reuse, 0x10, PT ;  /* 0x000000100d00780c */ /* 0x040fe40003f84270 */
[----:B------:R-:W-:Y:S01]  /*2710*/  ISETP.GT.AND P2, PT, R13, 0x11, PT ;  /* 0x000000110d00780c */ /* 0x000fe20003f44270 */
        /* <DEDUP_REMOVED lines=45> */
[----:B------:R-:W-:Y:S02]  /*29f0*/  FMNMX.FTZ R12, R21, R25, !PT ;  /* 0x00000019150c7209 */ /* 0x000fe40007810000 */
[----:B------:R-:W-:Y:S02]  /*2a00*/  FSEL R29, R29, -INF , P3 ;  /* 0xff8000001d1d7808 */ /* 0x000fe40001800000 */
[C---:B------:R-:W-:Y:S02]  /*2a10*/  ISETP.GT.AND P3, PT, R13.reuse, 0x21, PT ;  /* 0x000000210d00780c */ /* 0x040fe40003f64270 */
[----:B------:R-:W-:Y:S02]  /*2a20*/  FSEL R158, R40, -INF , P5 ;  /* 0xff800000289e7808 */ /* 0x000fe40002800000 */
[----:B------:R-:W-:Y:S02]  /*2a30*/  ISETP.GT.AND P5, PT, R13, 0x38, PT ;  /* 0x000000380d00780c */ /* 0x000fe40003fa4270 */
[----:B------:R-:W-:-:S02]  /*2a40*/  FSEL R159, R48, -INF , P1 ;  /* 0xff800000309f7808 */ /* 0x000fc40000800000 */
[----:B------:R-:W-:Y:S02]  /*2a50*/  FSEL R163, R49, -INF , P6 ;  /* 0xff80000031a37808 */ /* 0x000fe40003000000 */
[----:B------:R-:W-:Y:S02]  /*2a60*/  FSEL R157, R32, -INF , P4 ;  /* 0xff800000209d7808 */ /* 0x000fe40002000000 */
[----:B------:R-:W-:Y:S02]  /*2a70*/  FSEL R161, R33, -INF , P2 ;  /* 0xff80000021a17808 */ /* 0x000fe40001000000 */
[C---:B------:R-:W-:Y:S02]  /*2a80*/  ISETP.GT.AND P1, PT, R13.reuse, 0x48, PT ;  /* 0x000000480d00780c */ /* 0x040fe40003f24270 */
[----:B------:R-:W-:Y:S02]  /*2a90*/  ISETP.GT.AND P6, PT, R13, 0x49, PT ;  /* 0x000000490d00780c */ /* 0x000fe40003fc4270 */
[----:B------:R-:W-:-:S02]  /*2aa0*/  FMNMX.FTZ R24, R73, R12, !PT ;  /* 0x0000000c49187209 */ /* 0x000fc40007810000 */
[C---:B------:R-:W-:Y:S02]  /*2ab0*/  ISETP.GT.AND P4, PT, R13.reuse, 0x28, PT ;  /* 0x000000280d00780c */ /* 0x040fe40003f84270 */
[----:B------:R-:W-:Y:S02]  /*2ac0*/  ISETP.GT.AND P2, PT, R13, 0x29, PT ;  /* 0x000000290d00780c */ /* 0x000fe40003f44270 */
[----:B------:R-:W-:Y:S02]  /*2ad0*/  FSEL R162, R41, -INF , P3 ;  /* 0xff80000029a27808 */ /* 0x000fe40001800000 */
[C---:B------:R-:W-:Y:S02]  /*2ae0*/  ISETP.GT.AND P3, PT, R13.reuse, 0x39, PT ;  /* 0x000000390d00780c */ /* 0x040fe40003f64270 */
[----:B------:R-:W-:Y:S02]  /*2af0*/  FSEL R168, R52, -INF , P5 ;  /* 0xff80000034a87808 */ /* 0x000fe40002800000 */
[----:B------:R-:W-:-:S02]  /*2b00*/  ISETP.GT.AND P5, PT, R13, 0x50, PT ;  /* 0x000000500d00780c */ /* 0x000fc40003fa4270 */
[----:B------:R-:W-:Y:S02]  /*2b10*/  FSEL R169, R60, -INF , P1 ;  /* 0xff8000003ca97808 */ /* 0x000fe40000800000 */
[----:B------:R-:W-:Y:S02]  /*2b20*/  FSEL R173, R61, -INF , P6 ;  /* 0xff8000003dad7808 */ /* 0x000fe40003000000 */
[----:B------:R-:W-:Y:S02]  /*2b30*/  FMNMX.FTZ R24, R29, R24, !PT ;  /* 0x000000181d187209 */ /* 0x000fe40007810000 */
[----:B------:R-:W-:Y:S02]  /*2b40*/  FSEL R167, R44, -INF , P4 ;  /* 0xff8000002ca77808 */ /* 0x000fe40002000000 */
[----:B------:R-:W-:Y:S02]  /*2b50*/  FSEL R171, R45, -INF , P2 ;  /* 0xff8000002dab7808 */ /* 0x000fe40001000000 */
[----:B------:R-:W-:-:S02]  /*2b60*/  ISETP.GT.AND P1, PT, R20, RZ, PT ;  /* 0x000000ff1400720c */ /* 0x000fc40003f24270 */
[----:B------:R-:W-:Y:S02]  /*2b70*/  ISETP.GT.AND P6, PT, R20, 0x1, PT ;  /* 0x000000011400780c */ /* 0x000fe40003fc4270 */
        /* <DEDUP_REMOVED lines=10> */
[----:B------:R-:W-:-:S02]  /*2c20*/  FSEL R164, R57, -INF , P2 ;  /* 0xff80000039a47808 */ /* 0x000fc40001000000 */
[C---:B------:R-:W-:Y:S02]  /*2c30*/  ISETP.GT.AND P4, PT, R13.reuse, 0x58, PT ;  /* 0x000000580d00780c */ /* 0x040fe40003f84270 */
        /* <DEDUP_REMOVED lines=30> */
[C---:B------:R-:W-:Y:S02]  /*2e20*/  ISETP.GT.AND P5, PT, R20.reuse, 0x28, PT ;  /* 0x000000281400780c */ /* 0x040fe40003fa4270 */
        /* <DEDUP_REMOVED lines=47> */
[----:B------:R-:W-:Y:S01]  /*3120*/  FSEL R195, R66, -INF , P1 ;  /* 0xff80000042c37808 */ /* 0x000fe20000800000 */
[----:B------:R-:W1:Y:S01]  /*3130*/  SHFL.BFLY PT, R35, R26, 0x2, 0x1f ;  /* 0x0c401f001a237f89 */ /* 0x000e6200000e0000 */
        /* <DEDUP_REMOVED lines=9> */
[----:B------:R-:W-:Y:S02]  /*31d0*/  FMNMX.FTZ R24, R211, R20, !PT ;  /* 0x00000014d3187209 */ /* 0x000fe40007810000 */
[----:B-1----:R-:W-:-:S03]  /*31e0*/  FMNMX.FTZ R35, R26, R35, !PT ;  /* 0x000000231a237209 */ /* 0x002fc60007810000 */
[----:B------:R-:W1:Y:S04]  /*31f0*/  SHFL.BFLY PT, R13, R24, 0x2, 0x1f ;  /* 0x0c401f00180d7f89 */ /* 0x000e6800000e0000 */
[----:B------:R-:W2:Y:S01]  /*3200*/  SHFL.BFLY PT, R20, R35, 0x1, 0x1f ;  /* 0x0c201f0023147f89 */ /* 0x000ea200000e0000 */
[----:B-1----:R-:W-:Y:S01]  /*3210*/  FMNMX.FTZ R26, R24, R13, !PT ;  /* 0x0000000d181a7209 */ /* 0x002fe20007810000 */
[----:B------:R-:W-:Y:S01]  /*3220*/  IMAD.U32 R13, RZ, RZ, UR4 ;  /* 0x00000004ff0d7e24 */ /* 0x000fe2000f8e00ff */
[----:B------:R-:W-:Y:S01]  /*3230*/  UIMAD UR4, UR36, 0xc00, UR7 ;  /* 0x00000c00240478a4 */ /* 0x000fe2000f8e0207 */
[----:B--2---:R-:W-:Y:S02]  /*3240*/  FMNMX.FTZ R20, R35, R20, !PT ;  /* 0x0000001423147209 */ /* 0x004fe40007810000 */
[----:B------:R-:W1:Y:S02]  /*3250*/  SHFL.BFLY PT, R39, R26, 0x1, 0x1f ;  /* 0x0c201f001a277f89 */ /* 0x000e6400000e0000 */
[C---:B------:R-:W-:Y:S01]  /*3260*/  FSETP.NEU.FTZ.AND P1, PT, R20.reuse, -INF , PT ;  /* 0xff8000001400780b */ /* 0x040fe20003f3d000 */
[----:B------:R-:W-:Y:S01]  /*3270*/  FMUL.FTZ R210, R20, R13 ;  /* 0x0000000d14d27220 */ /* 0x000fe20000410000 */
[----:B------:R-:W-:-:S04]  /*3280*/  UMOV UR10, UR4 ;  /* 0x00000004000a7c82 */ /* 0x000fc80008000000 */
[----:B------:R-:W-:-:S05]  /*3290*/  FSEL R210, R210, RZ, P1 ;  /* 0x000000ffd2d27208 */ /* 0x000fca0000800000 */
        /* <DEDUP_REMOVED lines=9> */
[--C-:B------:R-:W-:Y:S01]  /*3330*/  FFMA.FTZ R158, R158, R13, -R210.reuse ;  /* 0x0000000d9e9e7223 */ /* 0x100fe200000108d2 */
[----:B-1----:R-:W-:Y:S01]  /*3340*/  FMNMX.FTZ R21, R26, R39, !PT ;  /* 0x000000271a157209 */ /* 0x002fe20007810000 */
[-CC-:B------:R-:W-:Y:S01]  /*3350*/  FFMA.FTZ R216, R163, R13.reuse, -R210.reuse ;  /* 0x0000000da3d87223 */ /* 0x180fe200000108d2 */
[-CC-:B------:R-:W-:Y:S01]  /*3360*/  FFMA.FTZ R163, R168, R13.reuse, -R210.reuse ;  /* 0x0000000da8a37223 */ /* 0x180fe200000108d2 */
[-CC-:B------:R-:W-:Y:S01]  /*3370*/  FFMA.FTZ R168, R172, R13.reuse, -R210.reuse ;  /* 0x0000000daca87223 */ /* 0x180fe200000108d2 */
[C---:B------:R-:W-:Y:S01]  /*3380*/  FSETP.NEU.FTZ.AND P1, PT, R21.reuse, -INF , PT ;  /* 0xff8000001500780b */ /* 0x040fe20003f3d000 */
[-C--:B------:R-:W-:Y:S01]  /*3390*/  FMUL.FTZ R212, R21, R13.reuse ;  /* 0x0000000d15d47220 */ /* 0x080fe20000410000 */
[----:B------:R-:W1:Y:S01]  /*33a0*/  MUFU.EX2 R184, R184 ;  /* 0x000000b800b87308 */ /* 0x000e620000000800 */
[-CC-:B------:R-:W-:Y:S01]  /*33b0*/  FFMA.FTZ R159, R159, R13.reuse, -R210.reuse ;  /* 0x0000000d9f9f7223 */ /* 0x180fe200000108d2 */
[-CC-:B------:R-:W-:Y:S01]  /*33c0*/  FFMA.FTZ R160, R160, R13.reuse, -R210.reuse ;  /* 0x0000000da0a07223 */ /* 0x180fe200000108d2 */
[-CC-:B------:R-:W-:Y:S01]  /*33d0*/  FFMA.FTZ R12, R12, R13.reuse, -R210.reuse ;  /* 0x0000000d0c0c7223 */ /* 0x180fe200000108d2 */
[----:B------:R-:W-:Y:S01]  /*33e0*/  FSEL R212, R212, RZ, P1 ;  /* 0x000000ffd4d47208 */ /* 0x000fe20000800000 */
[-CC-:B------:R-:W-:Y:S01]  /*33f0*/  FFMA.FTZ R165, R165, R13.reuse, -R210.reuse ;  /* 0x0000000da5a57223 */ /* 0x180fe200000108d2 */
[----:B0-----:R-:W-:Y:S01]  /*3400*/  LOP3.LUT P1, RZ, R72, 0x7f, RZ, 0xc0, !PT ;  /* 0x0000007f48ff7812 */ /* 0x001fe2000782c0ff */
[-C--:B------:R-:W-:Y:S01]  /*3410*/  FFMA.FTZ R174, R174, R13.reuse, -R210 ;  /* 0x0000000daeae7223 */ /* 0x080fe200000108d2 */
[----:B------:R-:W-:Y:S01]  /*3420*/  SHF.R.U32.HI R72, RZ, 0x7, R72 ;  /* 0x00000007ff487819 */ /* 0x000fe20000011648 */
[-CC-:B------:R-:W-:Y:S01]  /*3430*/  FFMA.FTZ R187, R33, R13.reuse, -R212.reuse ;  /* 0x0000000d21bb7223 */ /* 0x180fe200000108d4 */
[-CC-:B------:R-:W-:Y:S01]  /*3440*/  FFMA.FTZ R188, R27, R13.reuse, -R212.reuse ;  /* 0x0000000d1bbc7223 */ /* 0x180fe200000108d4 */
[-CC-:B------:R-:W-:Y:S01]  /*3450*/  FFMA.FTZ R189, R37, R13.reuse, -R212.reuse ;  /* 0x0000000d25bd7223 */ /* 0x180fe200000108d4 */
[----:B------:R-:W-:Y:S01]  /*3460*/  IADD3 R156, -R72, 0xb, RZ ;  /* 0x0000000b489c7810 */ /* 0x000fe20007ffe1ff */
[-CC-:B------:R-:W-:Y:S01]  /*3470*/  FFMA.FTZ R190, R31, R13.reuse, -R212.reuse ;  /* 0x0000000d1fbe7223 */ /* 0x180fe200000108d4 */
[----:B------:R-:W-:Y:S01]  /*3480*/  MUFU.EX2 R185, R185 ;  /* 0x000000b900b97308 */ /* 0x000fe20000000800 */
[-CC-:B------:R-:W-:Y:S01]  /*3490*/  FFMA.FTZ R176, R176, R13.reuse, -R212.reuse ;  /* 0x0000000db0b07223 */ /* 0x180fe200000108d4 */
[--C-:B------:R-:W-:Y:S01]  /*34a0*/  FFMA.FTZ R180, R180, R13, -R212.reuse ;  /* 0x0000000db4b47223 */ /* 0x100fe200000108d4 */
[----:B-1----:R-:W-:Y:S01]  /*34b0*/  F2FP.BF16.F32.PACK_AB R152, R184, R183 ;  /* 0x000000b7b898723e */ /* 0x002fe200000010ff */
[----:B------:R-:W-:Y:S01]  /*34c0*/  FFMA.FTZ R191, R191, R13, -R212 ;  /* 0x0000000dbfbf7223 */ /* 0x000fe200000108d4 */
[----:B------:R-:W-:-:S02]  /*34d0*/  @!P1 VIADD R24, R0, 0x32440 ;  /* 0x0003244000189836 */ /* 0x000fc40000000000 */
[-CC-:B------:R-:W-:Y:S01]  /*34e0*/  FFMA.FTZ R196, R196, R13.reuse, -R212.reuse ;  /* 0x0000000dc4c47223 */ /* 0x180fe200000108d4 */
[-CC-:B------:R-:W-:Y:S01]  /*34f0*/  FFMA.FTZ R214, R181, R13.reuse, -R212.reuse ;  /* 0x0000000db5d67223 */ /* 0x180fe200000108d4 */
[----:B------:R-:W0:Y:S01]  /*3500*/  MUFU.EX2 R186, R186 ;  /* 0x000000ba00ba7308 */ /* 0x000e220000000800 */
[-C--:B------:R-:W-:Y:S01]  /*3510*/  FFMA.FTZ R172, R178, R13.reuse, -R212 ;  /* 0x0000000db2ac7223 */ /* 0x080fe200000108d4 */
[----:B------:R-:W-:Y:S01]  /*3520*/  @!P1 PRMT R24, RZ, 0x654, R24 ;  /* 0x00000654ff189816 */ /* 0x000fe20000000018 */
[----:B------:R1:W-:Y:S06]  /*3530*/  BAR.ARV R156, 0x100 ;  /* 0x0004009c0000751d */ /* 0x0003ec0000002000 */
[----:B------:R2:W-:Y:S01]  /*3540*/  @!P1 SYNCS.ARRIVE.TRANS64.RED.A1T0 RZ, [R24+URZ], RZ ;  /* 0x000000ff18ff99a7 */ /* 0x0005e2000810043f */
[----:B------:R-:W-:Y:S01]  /*3550*/  MUFU.EX2 R187, R187 ;  /* 0x000000bb00bb7308 */ /* 0x000fe20000000800 */
[----:B------:R3:W-:Y:S01]  /*3560*/  BAR.SYNC.DEFER_BLOCKING R213, 0x100 ;  /* 0x000400d50000751d */ /* 0x0007e20000010000 */
[-CC-:B------:R-:W-:Y:S01]  /*3570*/  FFMA.FTZ R178, R193, R13.reuse, -R212.reuse ;  /* 0x0000000dc1b27223 */ /* 0x180fe200000108d4 */
[-CC-:B------:R-:W-:Y:S01]  /*3580*/  FFMA.FTZ R181, R182, R13.reuse, -R212.reuse ;  /* 0x0000000db6b57223 */ /* 0x180fe200000108d4 */
[-CC-:B------:R-:W-:Y:S01]  /*3590*/  FFMA.FTZ R193, R198, R13.reuse, -R212.reuse ;  /* 0x0000000dc6c17223 */ /* 0x180fe200000108d4 */
[-CC-:B------:R-:W-:Y:S01]  /*35a0*/  FFMA.FTZ R182, R194, R13.reuse, -R212.reuse ;  /* 0x0000000dc2b67223 */ /* 0x180fe200000108d4 */
[----:B------:R-:W-:Y:S01]  /*35b0*/  FFMA.FTZ R194, R209, R13, -R212 ;  /* 0x0000000dd1c27223 */ /* 0x000fe200000108d4 */
[----:B0-----:R-:W-:Y:S01]  /*35c0*/  F2FP.BF16.F32.PACK_AB R154, R186, R185 ;  /* 0x000000b9ba9a723e */ /* 0x001fe200000010ff */
[----:B------:R-:W0:Y:S01]  /*35d0*/  MUFU.EX2 R188, R188 ;  /* 0x000000bc00bc7308 */ /* 0x000e220000000800 */
[-CC-:B---3--:R-:W-:Y:S01]  /*35e0*/  FFMA.FTZ R213, R162, R13.reuse, -R210.reuse ;  /* 0x0000000da2d57223 */ /* 0x188fe200000108d2 */
[-CC-:B------:R-:W-:Y:S01]  /*35f0*/  FFMA.FTZ R162, R167, R13.reuse, -R210.reuse ;  /* 0x0000000da7a27223 */ /* 0x180fe200000108d2 */
        /* <DEDUP_REMOVED lines=12> */
[----:B------:R-:W-:Y:S01]  /*36c0*/  FFMA.FTZ R175, R175, R13, -R210 ;  /* 0x0000000dafaf7223 */ /* 0x000fe200000108d2 */
[----:B------:R-:W3:Y:S01]  /*36d0*/  MUFU.EX2 R190, R190 ;  /* 0x000000be00be7308 */ /* 0x000ee20000000800 */
[----:B0-----:R-:W-:Y:S01]  /*36e0*/  F2FP.BF16.F32.PACK_AB R153, R188, R187 ;  /* 0x000000bbbc99723e */ /* 0x001fe200000010ff */
[-CC-:B------:R-:W-:Y:S01]  /*36f0*/  FFMA.FTZ R195, R195, R13.reuse, -R212.reuse ;  /* 0x0000000dc3c37223 */ /* 0x180fe200000108d4 */
[----:B------:R-:W-:Y:S01]  /*3700*/  FFMA.FTZ R208, R211, R13, -R212 ;  /* 0x0000000dd3d07223 */ /* 0x000fe200000108d4 */
[----:B------:R-:W-:Y:S01]  /*3710*/  FADD.FTZ R184, R183, R184 ;  /* 0x000000b8b7b87221 */ /* 0x000fe20000010000 */
[----:B------:R-:W-:Y:S01]  /*3720*/  FADD.FTZ R188, R187, R188 ;  /* 0x000000bcbbbc7221 */ /* 0x000fe20000010000 */
[----:B------:R-:W-:-:S02]  /*3730*/  @!P1 VIADD R0, R0, 0x32460 ;  /* 0x0003246000009836 */ /* 0x000fc40000000000 */
[----:B------:R-:W0:Y:S01]  /*3740*/  MUFU.EX2 R157, R157 ;  /* 0x0000009d009d7308 */ /* 0x000e220000000800 */
[----:B------:R-:W-:Y:S02]  /*3750*/  FADD.FTZ R185, R185, R184 ;  /* 0x000000b8b9b97221 */ /* 0x000fe40000010000 */
[----:B------:R-:W-:Y:S02]  /*3760*/  @!P1 PRMT R0, RZ, 0x654, R0 ;  /* 0x00000654ff009816 */ /* 0x000fe40000000000 */
[----:B------:R-:W-:-:S03]  /*3770*/  FADD.FTZ R186, R186, R185 ;  /* 0x000000b9baba7221 */ /* 0x000fc60000010000 */
[----:B------:R-:W-:Y:S01]  /*3780*/  MUFU.EX2 R161, R161 ;  /* 0x000000a100a17308 */ /* 0x000fe20000000800 */
[----:B---3--:R-:W-:Y:S01]  /*3790*/  F2FP.BF16.F32.PACK_AB R155, R190, R189 ;  /* 0x000000bdbe9b723e */ /* 0x008fe200000010ff */
[----:B------:R-:W-:-:S03]  /*37a0*/  FADD.FTZ R189, R189, R188 ;  /* 0x000000bcbdbd7221 */ /* 0x000fc60000010000 */
[----:B--2---:R-:W-:Y:S01]  /*37b0*/  WARPGROUP.ARRIVE ;  /* 0x00000000000079c5 */ /* 0x004fe20000000000 */
[----:B------:R-:W-:Y:S02]  /*37c0*/  FADD.FTZ R189, R190, R189 ;  /* 0x000000bdbebd7221 */ /* 0x000fe40000010000 */
[----:B------:R-:W-:Y:S01]  /*37d0*/  MUFU.EX2 R166, R166 ;  /* 0x000000a600a67308 */ /* 0x000fe20000000800 */
[----:B0-----:R-:W-:Y:S02]  /*37e0*/  FADD.FTZ R186, R157, R186 ;  /* 0x000000ba9dba7221 */ /* 0x001fe40000010000 */
[----:B------:R-:W-:Y:S01]  /*37f0*/  HGMMA.64x256x16.F32.BF16 R24, R152, gdesc[UR8].tnspB, RZ, !UPT, gsb0 ;  /* 0x43e0000898187df0 */ /* 0x000fe2000c0018ff */
[----:B------:R-:W-:Y:S01]  /*3800*/  UIADD3 UR10, UR4, 0x80, URZ ;  /* 0x00000080040a7890 */ /* 0x000fe2000fffe03f */
[----:B------:R-:W-:-:S03]  /*3810*/  UMOV UR11, 0x40000040 ;  /* 0x40000040000b7882 */ /* 0x000fc60000000000 */
[----:B------:R-:W-:Y:S08]  /*3820*/  MUFU.EX2 R170, R170 ;  /* 0x000000aa00aa7308 */ /* 0x000ff00000000800 */
[----:B------:R-:W0:Y:S08]  /*3830*/  MUFU.EX2 R176, R176 ;  /* 0x000000b000b07308 */ /* 0x000e300000000800 */
[----:B------:R-:W2:Y:S08]  /*3840*/  MUFU.EX2 R180, R180 ;  /* 0x000000b400b47308 */ /* 0x000eb00000000800 */
[----:B------:R-:W-:Y:S01]  /*3850*/  MUFU.EX2 R191, R191 ;  /* 0x000000bf00bf7308 */ /* 0x000fe20000000800 */
[----:B0-----:R-:W-:-:S07]  /*3860*/  FADD.FTZ R189, R176, R189 ;  /* 0x000000bdb0bd7221 */ /* 0x001fce0000010000 */
[----:B------:R-:W0:Y:S08]  /*3870*/  MUFU.EX2 R196, R196 ;  /* 0x000000c400c47308 */ /* 0x000e300000000800 */
[----:B------:R-:W-:Y:S08]  /*3880*/  MUFU.EX2 R158, R158 ;  /* 0x0000009e009e7308 */ /* 0x000ff00000000800 */
[----:B------:R-:W3:Y:S08]  /*3890*/  MUFU.EX2 R213, R213 ;  /* 0x000000d500d57308 */ /* 0x000ef00000000800 */
[----:B------:R-:W-:Y:S08]  /*38a0*/  MUFU.EX2 R162, R162 ;  /* 0x000000a200a27308 */ /* 0x000ff00000000800 */
[----:B------:R-:W-:Y:S08]  /*38b0*/  MUFU.EX2 R167, R167 ;  /* 0x000000a700a77308 */ /* 0x000ff00000000800 */
[----:B------:R-:W-:Y:S08]  /*38c0*/  MUFU.EX2 R171, R171 ;  /* 0x000000ab00ab7308 */ /* 0x000ff00000000800 */
[----:B------:R-:W4:Y:S08]  /*38d0*/  MUFU.EX2 R214, R214 ;  /* 0x000000d600d67308 */ /* 0x000f300000000800 */
[----:B------:R-:W-:Y:S08]  /*38e0*/  MUFU.EX2 R177, R177 ;  /* 0x000000b100b17308 */ /* 0x000ff00000000800 */
[----:B------:R-:W5:Y:S08]  /*38f0*/  MUFU.EX2 R192, R192 ;  /* 0x000000c000c07308 */ /* 0x000f700000000800 */
        /* <DEDUP_REMOVED lines=22> */
[C---:B------:R-:W-:Y:S01]  /*3a60*/  F2FP.BF16.F32.PACK_AB R152, R161.reuse, R157 ;  /* 0x0000009da198723e */ /* 0x040fe200000010ff */
[----:B------:R-:W-:Y:S01]  /*3a70*/  FADD.FTZ R161, R161, R186 ;  /* 0x000000baa1a17221 */ /* 0x000fe20000010000 */
[C---:B--2---:R-:W-:Y:S01]  /*3a80*/  F2FP.BF16.F32.PACK_AB R153, R180.reuse, R176 ;  /* 0x000000b0b499723e */ /* 0x044fe200000010ff */
[----:B------:R-:W-:Y:S01]  /*3a90*/  FADD.FTZ R180, R180, R189 ;  /* 0x000000bdb4b47221 */ /* 0x000fe20000010000 */
[----:B------:R-:W-:Y:S01]  /*3aa0*/  F2FP.BF16.F32.PACK_AB R154, R170, R166 ;  /* 0x000000a6aa9a723e */ /* 0x000fe200000010ff */
[----:B------:R-:W2:Y:S01]  /*3ab0*/  MUFU.EX2 R198, R198 ;  /* 0x000000c600c67308 */ /* 0x000ea20000000800 */
[----:B0-----:R-:W-:Y:S01]  /*3ac0*/  F2FP.BF16.F32.PACK_AB R155, R196, R191 ;  /* 0x000000bfc49b723e */ /* 0x001fe200000010ff */
        /* <DEDUP_REMOVED lines=9> */
[----:B------:R-:W0:Y:S01]  /*3b60*/  MUFU.EX2 R208, R208 ;  /* 0x000000d000d07308 */ /* 0x000e220000000800 */
[----:B------:R-:W-:Y:S02]  /*3b70*/  WARPGROUP.DEPBAR.LE gsb0, 0x0 ;  /* 0x00008000000079c5 */ /* 0x000fe40000010000 */
[----:B---3--:R-:W-:Y:S01]  /*3b80*/  F2FP.BF16.F32.PACK_AB R152, R213, R158 ;  /* 0x0000009ed598723e */ /* 0x008fe200000010ff */
        /* <DEDUP_REMOVED lines=16> */
[----:B-1----:R-:W-:Y:S01]  /*3c90*/  F2FP.BF16.F32.PACK_AB R152, R216, R159 ;  /* 0x0000009fd898723e */ /* 0x002fe200000010ff */
        /* <DEDUP_REMOVED lines=32> */
[----:B------:R-:W-:-:S04]  /*3ea0*/  UIADD3 UR4, UR6, -UR61, URZ ;  /* 0x8000003d06047290 */ /* 0x000fc8000fffe03f */
[----:B------:R-:W-:-:S04]  /*3eb0*/  ULEA UR4, UR60, UR4, 0x7 ;  /* 0x000000043c047291 */ /* 0x000fc8000f8e383f */
[----:B------:R-:W-:-:S04]  /*3ec0*/  UIMAD.WIDE UR4, UR4, 0x2aaaaaab, URZ ;  /* 0x2aaaaaab040478a5 */ /* 0x000fc8000f8e023f */
[----:B------:R-:W-:-:S04]  /*3ed0*/  USHF.R.U32.HI UR4, URZ, 0x1f, UR5 ;  /* 0x0000001f3f047899 */ /* 0x000fc80008011605 */
[----:B------:R-:W-:Y:S02]  /*3ee0*/  ULEA.HI.SX32 UR5, UR5, UR4, 0x1c ;  /* 0x0000000405057291 */ /* 0x000fe4000f8fe23f */
[----:B------:R-:W-:-:S04]  /*3ef0*/  UIADD3 UR4, UR52, -0x2, URZ ;  /* 0xfffffffe34047890 */ /* 0x000fc8000fffe03f */
[----:B------:R-:W-:-:S04]  /*3f00*/  VIMNMX R207, RZ, UR5, !PT ;  /* 0x00000005ffcf7c48 */ /* 0x000fc8000ffe0100 */
[----:B------:R-:W-:Y:S01]  /*3f10*/  ISETP.LE.AND P2, PT, R207, UR4, PT ;  /* 0x00000004cf007c0c */ /* 0x000fe2000bf43270 */
[----:B------:R-:W-:Y:S02]  /*3f20*/  WARPGROUP.DEPBAR.LE gsb0, 0x0 ;  /* 0x00008000000079c5 */ /* 0x000fe40000010000 */
[----:B------:R-:W-:Y:S01]  /*3f30*/  F2FP.BF16.F32.PACK_AB R152, R165, R12 ;  /* 0x0000000ca598723e */ /* 0x000fe200000010ff */
[----:B------:R-:W-:Y:S01]  /*3f40*/  FADD.FTZ R12, R12, R169 ;  /* 0x000000a90c0c7221 */ /* 0x000fe20000010000 */
[----:B--2---:R-:W-:Y:S01]  /*3f50*/  F2FP.BF16.F32.PACK_AB R153, R198, R195 ;  /* 0x000000c3c699723e */ /* 0x004fe200000010ff */
[----:B------:R-:W-:Y:S01]  /*3f60*/  FADD.FTZ R195, R195, R194 ;  /* 0x000000c2c3c37221 */ /* 0x000fe20000010000 */
[----:B------:R-:W-:Y:S01]  /*3f70*/  F2FP.BF16.F32.PACK_AB R154, R175, R174 ;  /* 0x000000aeaf9a723e */ /* 0x000fe200000010ff */
[----:B------:R-:W-:Y:S01]  /*3f80*/  FADD.FTZ R165, R165, R12 ;  /* 0x0000000ca5a57221 */ /* 0x000fe20000010000 */
[----:B0-----:R-:W-:Y:S01]  /*3f90*/  F2FP.BF16.F32.PACK_AB R155, R208, R199 ;  /* 0x000000c7d09b723e */ /* 0x001fe200000010ff */
[----:B------:R-:W-:-:S03]  /*3fa0*/  FADD.FTZ R198, R198, R195 ;  /* 0x000000c3c6c67221 */ /* 0x000fc60000010000 */
[----:B------:R-:W-:Y:S01]  /*3fb0*/  WARPGROUP.ARRIVE ;  /* 0x00000000000079c5 */ /* 0x000fe20000000000 */
[----:B------:R-:W-:-:S04]  /*3fc0*/  FADD.FTZ R199, R199, R198 ;  /* 0x000000c6c7c77221 */ /* 0x000fc80000010000 */
[----:B------:R-:W-:Y:S01]  /*3fd0*/  FADD.FTZ R12, R208, R199 ;  /* 0x000000c7d00c7221 */ /* 0x000fe20000010000 */
[----:B------:R-:W-:Y:S03]  /*3fe0*/  HGMMA.64x256x16.F32.BF16 R24, R152, gdesc[UR8].tnspB, R24, gsb0 ;  /* 0x43e0000898187df0 */ /* 0x000fe60008001818 */
[----:B------:R-:W-:Y:S02]  /*3ff0*/  WARPGROUP.DEPBAR.LE gsb0, 0x0 ;  /* 0x00008000000079c5 */ /* 0x000fe40000010000 */
[----:B------:R0:W-:Y:S02]  /*4000*/  @!P1 SYNCS.ARRIVE.TRANS64.RED.A1T0 RZ, [R0+URZ], RZ ;  /* 0x000000ff00ff99a7 */ /* 0x0001e4000810043f */
[----:B0-----:R-:W-:-:S04]  /*4010*/  FADD.FTZ R0, R174, R165 ;  /* 0x000000a5ae007221 */ /* 0x001fc80000010000 */
[----:B------:R-:W-:Y:S01]  /*4020*/  FADD.FTZ R0, R175, R0 ;  /* 0x00000000af007221 */ /* 0x000fe20000010000 */
[----:B------:R-:W-:Y:S06]  /*4030*/  @!P2 BRA `(.L_x_11362) ;  /* 0x000000280080a947 */ /* 0x000fec0003800000 */
[----:B------:R-:W-:Y:S02]  /*4040*/  IMAD.MOV.U32 R209, RZ, RZ, R21 ;  /* 0x000000ffffd17224 */ /* 0x000fe400078e0015 */
[----:B------:R-:W-:-:S07]  /*4050*/  IMAD.MOV.U32 R208, RZ, RZ, R20 ;  /* 0x000000ffffd07224 */ /* 0x000fce00078e0014 */
.L_x_11371:
[----:B------:R-:W-:-:S04]  /*4060*/  UIADD3 UR36, UR36, 0x1, URZ ;  /* 0x0000000124247890 */ /* 0x000fc8000fffe03f */
[----:B------:R-:W-:-:S04]  /*4070*/  UISETP.NE.AND UP0, UPT, UR36, 0x2, UPT ;  /* 0x000000022400788c */ /* 0x000fc8000bf05270 */
[----:B------:R-:W-:Y:S02]  /*4080*/  USEL UR5, URZ, 0x1, UP0 ;  /* 0x000000013f057887 */ /* 0x000fe40008000000 */
[----:B------:R-:W-:Y:S02]  /*4090*/  USEL UR36, UR36, URZ, UP0 ;  /* 0x0000003f24247287 */ /* 0x000fe40008000000 */
[----:B------:R-:W-:Y:S01]  /*40a0*/  ULOP3.LUT UR37, UR37, UR5, URZ, 0x3c, !UPT ;  /* 0x0000000525257292 */ /* 0x000fe2000f8e3c3f */
[----:B0-----:R-:W-:Y:S11]  /*40b0*/  @!P0 BRA `(.L_x_11363) ;  /* 0x0000000000048947 */ /* 0x001ff60003800000 */
[----:B------:R-:W-:Y:S01]  /*40c0*/  BPT.TRAP 0x1 ;  /* 0x000000040000795c */ /* 0x000fe20000300000 */
.L_x_11363:
        /* <DEDUP_REMOVED lines=9> */
.L_x_11364:
[----:B-1----:R-:W-:Y:S05]  /*4160*/  @P2 BRA `(.L_x_11365) ;  /* 0x0000000000082947 */ /* 0x002fea0003800000 */
[----:B------:R-:W1:Y:S02]  /*4170*/  SYNCS.PHASECHK.TRANS64.TRYWAIT P2, [UR5+0x32430], R13 ;  /* 0x0324300dff0075a7 */ /* 0x000e640008040145 */
[----:B-1----:R-:W-:Y:S05]  /*4180*/  @!P2 BRA `(.L_x_11366) ;  /* 0x000000d00088a947 */ /* 0x002fea0003800000 */
.L_x_11365:
[----:B------:R-:W-:Y:S01]  /*4190*/  R2UR UR52, R22 ;  /* 0x00000000163472ca */ /* 0x000fe200000e0000 */
[----:B------:R-:W-:Y:S01]  /*41a0*/  UIMAD UR6, UR36, 0x300, UR39 ;  /* 0x00000300240678a4 */ /* 0x000fe2000f8e0227 */
[----:B------:R-:W-:Y:S01]  /*41b0*/  R2UR UR53, R23 ;  /* 0x00000000173572ca */ /* 0x000fe200000e0000 */
[----:B------:R-:W-:Y:S01]  /*41c0*/  WARPGROUP.ARRIVE ;  /* 0x00000000000079c5 */ /* 0x000fe20000000000 */
        /* <DEDUP_REMOVED lines=27> */
.L_x_11367:
[----:B------:R2:W3:Y:S01]  /*4380*/  SYNCS.PHASECHK.TRANS64.TRYWAIT P2, [UR5+0x32450], R13 ;  /* 0x0324500dff0075a7 */ /* 0x0004e20008040145 */
[----:B------:R-:W-:Y:S05]  /*4390*/  @!P0 BRA `(.L_x_11368) ;  /* 0x0000000000048947 */ /* 0x000fea0003800000 */
[----:B------:R-:W-:Y:S01]  /*43a0*/  BPT.TRAP 0x1 ;  /* 0x000000040000795c */ /* 0x000fe20000300000 */
.L_x_11368:
[----:B---3--:R-:W-:Y:S05]  /*43b0*/  @P2 BRA `(.L_x_11369) ;  /* 0x0000000000082947 */ /* 0x008fea0003800000 */
[----:B------:R-:W3:Y:S02]  /*43c0*/  SYNCS.PHASECHK.TRANS64.TRYWAIT P2, [UR5+0x32450], R13 ;  /* 0x0324500dff0075a7 */ /* 0x000ee40008040145 */
[----:B---3--:R-:W-:Y:S05]  /*43d0*/  @!P2 BRA `(.L_x_11370) ;  /* 0x000000d0000ca947 */ /* 0x008fea0003800000 */
.L_x_11369:
[----:B------:R-:W-:Y:S01]  /*43e0*/  R2UR UR52, R10 ;  /* 0x000000000a3472ca */ /* 0x000fe200000e0000 */
[----:B------:R-:W-:Y:S01]  /*43f0*/  UIMAD UR6, UR36, 0xc00, UR38 ;  /* 0x00000c00240678a4 */ /* 0x000fe2000f8e0226 */
[----:B------:R-:W-:Y:S01]  /*4400*/  R2UR UR53, R11 ;  /* 0x000000000b3572ca */ /* 0x000fe200000e0000 */
[----:B------:R-:W-:Y:S01]  /*4410*/  WARPGROUP.ARRIVE ;  /* 0x00000000000079c5 */ /* 0x000fe20000000000 */
[----:B------:R-:W-:Y:S01]  /*4420*/  UMOV UR55, 0x40000040 ;  /* 0x4000004000377882 */ /* 0x000fe20000000000 */
[----:B------:R-:W-:Y:S01]  /*4430*/  UIADD3 UR10, UR6, 0x302, URZ ;  /* 0x00000302060a7890 */ /* 0x000fe2000fffe03f */
[----:B------:R-:W-:Y:S01]  /*4440*/  R2UR UR58, R201 ;  /* 0x00000000c93a72ca */ /* 0x000fe200000e0000 */
[----:B------:R-:W-:Y:S01]  /*4450*/  UMOV UR11, 0x40000040 ;  /* 0x40000040000b7882 */ /* 0x000fe20000000000 */
[----:B------:R-:W-:Y:S01]  /*4460*/  UMOV UR54, UR6 ;  /* 0x0000000600367c82 */ /* 0x000fe20008000000 */
[----:B------:R-:W-:Y:S01]  /*4470*/  UIADD3 UR14, UR6, 0x304, URZ ;  /* 0x00000304060e7890 */ /* 0x000fe2000fffe03f */
[----:B012---:R-:W-:Y:S01]  /*4480*/  IMAD.MOV.U32 R13, RZ, RZ, -0x2 ;  /* 0xfffffffeff0d7424 */ /* 0x007fe200078e00ff */
[----:B------:R-:W-:Y:S01]  /*4490*/  UMOV UR15, 0x40000040 ;  /* 0x40000040000f7882 */ /* 0x000fe20000000000 */
[----:B------:R-:W-:Y:S01]  /*44a0*/  UIADD3 UR18, UR6, 0x306, URZ ;  /* 0x0000030606127890 */ /* 0x000fe2000fffe03f */
[----:B------:R-:W0:Y:S01]  /*44b0*/  S2R R217, SR_TID.X ;  /* 0x0000000000d97919 */ /* 0x000e220000002100 */
        /* <DEDUP_REMOVED lines=20> */
[----:B0-----:R-:W-:-:S05]  /*4600*/  SHF.R.U32.HI R217, RZ, 0x7, R217 ;  /* 0x00000007ffd97819 */ /* 0x001fca00000116d9 */
        /* <DEDUP_REMOVED lines=26> */
[----:B------:R-:W-:Y:S01]  /*47b0*/  UMOV UR55, 0x40000040 ;  /* 0x4000004000377882 */ /* 0x000fe20000000000 */
[----:B------:R-:W-:Y:S01]  /*47c0*/  UMOV UR52, UR56 ;  /* 0x0000003800347c82 */ /* 0x000fe20008000000 */
[----:B------:R-:W-:Y:S01]  /*47d0*/  UMOV UR53, UR57 ;  /* 0x0000003900357c82 */ /* 0x000fe20008000000 */
[----:B------:R-:W-:-:S04]  /*47e0*/  USHF.L.U32 UR6, UR60, 0x7, URZ ;  /* 0x000000073c067899 */ /* 0x000fc8000800063f */
[----:B------:R-:W-:-:S04]  /*47f0*/  UIMAD UR6, UR4, -0x60, UR6 ;  /* 0xffffffa0040678a4 */ /* 0x000fc8000f8e0206 */
[----:B------:R-:W-:-:S04]  /*4800*/  UIADD3 UR6, UR6, 0x1, UR58 ;  /* 0x0000000106067890 */ /* 0x000fc8000fffe03a */
[----:B------:R-:W-:-:S06]  /*4810*/  UIADD3 UR6, UR6, -UR61, URZ ;  /* 0x8000003d06067290 */ /* 0x000fcc000fffe03f */
[----:B------:R-:W-:-:S04]  /*4820*/  IMAD R20, R204, R13, UR6 ;  /* 0x00000006cc147e24 */ /* 0x000fc8000f8e020d */
        /* <DEDUP_REMOVED lines=46> */
[C---:B------:R-:W-:Y:S02]  /*4b10*/  ISETP.GT.AND P6, PT, R20.reuse, 0x11, PT ;  /* 0x000000111400780c */ /* 0x040fe40003fc4270 */
[C---:B------:R-:W-:Y:S02]  /*4b20*/  ISETP.GT.AND P5, PT, R20.reuse, 0x18, PT ;  /* 0x000000181400780c */ /* 0x040fe40003fa4270 */
[C---:B------:R-:W-:Y:S02]  /*4b30*/  ISETP.GT.AND P2, PT, R20.reuse, 0x19, PT ;  /* 0x000000191400780c */ /* 0x040fe40003f44270 */
[----:B------:R-:W-:Y:S02]  /*4b40*/  ISETP.GT.AND P3, PT, R20, 0x20, PT ;  /* 0x000000201400780c */ /* 0x000fe40003f64270 */
[----:B------:R-:W-:Y:S02]  /*4b50*/  FSEL R160, R160, -INF , P4 ;  /* 0xff800000a0a07808 */ /* 0x000fe40002000000 */
[----:B------:R-:W-:-:S02]  /*4b60*/  ISETP.GT.AND P4, PT, R20, 0x21, PT ;  /* 0x000000211400780c */ /* 0x000fc40003f84270 */
[----:B------:R-:W-:Y:S02]  /*4b70*/  FSEL R161, R161, -INF , P6 ;  /* 0xff800000a1a17808 */ /* 0x000fe40003000000 */
[----:B------:R-:W-:Y:S02]  /*4b80*/  FSEL R164, R164, -INF , P5 ;  /* 0xff800000a4a47808 */ /* 0x000fe40002800000 */
[----:B------:R-:W-:Y:S02]  /*4b90*/  FSEL R165, R165, -INF , P2 ;  /* 0xff800000a5a57808 */ /* 0x000fe40001000000 */
[----:B------:R-:W-:Y:S02]  /*4ba0*/  FSEL R168, R168, -INF , P3 ;  /* 0xff800000a8a87808 */ /* 0x000fe40001800000 */
[C---:B------:R-:W-:Y:S02]  /*4bb0*/  ISETP.GT.AND P6, PT, R20.reuse, 0x28, PT ;  /* 0x000000281400780c */ /* 0x040fe40003fc4270 */
[----:B------:R-:W-:-:S02]  /*4bc0*/  ISETP.GT.AND P5, PT, R20, 0x29, PT ;  /* 0x000000291400780c */ /* 0x000fc40003fa4270 */
[C---:B------:R-:W-:Y:S02]  /*4bd0*/  ISETP.GT.AND P2, PT, R20.reuse, 0x30, PT ;  /* 0x000000301400780c */ /* 0x040fe40003f44270 */
[C---:B------:R-:W-:Y:S02]  /*4be0*/  ISETP.GT.AND P3, PT, R20.reuse, 0x31, PT ;  /* 0x000000311400780c */ /* 0x040fe40003f64270 */
[----:B------:R-:W-:Y:S02]  /*4bf0*/  FSEL R169, R169, -INF , P4 ;  /* 0xff800000a9a97808 */ /* 0x000fe40002000000 */
[----:B------:R-:W-:Y:S02]  /*4c00*/  ISETP.GT.AND P4, PT, R20, 0x38, PT ;  /* 0x000000381400780c */ /* 0x000fe40003f84270 */
[----:B------:R-:W-:Y:S02]  /*4c10*/  FMNMX.FTZ R210, R152, R208, !PT ;  /* 0x000000d098d27209 */ /* 0x000fe40007810000 */
[----:B------:R-:W-:-:S02]  /*4c20*/  FSEL R172, R172, -INF , P6 ;  /* 0xff800000acac7808 */ /* 0x000fc40003000000 */
[----:B------:R-:W-:Y:S02]  /*4c30*/  FSEL R173, R173, -INF , P5 ;  /* 0xff800000adad7808 */ /* 0x000fe40002800000 */
[----:B------:R-:W-:Y:S02]  /*4c40*/  FSEL R176, R176, -INF , P2 ;  /* 0xff800000b0b07808 */ /* 0x000fe40001000000 */
[----:B------:R-:W-:Y:S02]  /*4c50*/  FSEL R177, R177, -INF , P3 ;  /* 0xff800000b1b17808 */ /* 0x000fe40001800000 */
[C---:B------:R-:W-:Y:S02]  /*4c60*/  ISETP.GT.AND P6, PT, R20.reuse, 0x39, PT ;  /* 0x000000391400780c */ /* 0x040fe40003fc4270 */
[C---:B------:R-:W-:Y:S02]  /*4c70*/  ISETP.GT.AND P5, PT, R20.reuse, 0x40, PT ;  /* 0x000000401400780c */ /* 0x040fe40003fa4270 */
[----:B------:R-:W-:-:S02]  /*4c80*/  ISETP.GT.AND P2, PT, R20, 0x41, PT ;  /* 0x000000411400780c */ /* 0x000fc40003f44270 */
[----:B------:R-:W-:Y:S02]  /*4c90*/  ISETP.GT.AND P3, PT, R20, 0x48, PT ;  /* 0x000000481400780c */ /* 0x000fe40003f64270 */
[----:B------:R-:W-:Y:S02]  /*4ca0*/  FSEL R180, R180, -INF , P4 ;  /* 0xff800000b4b47808 */ /* 0x000fe40002000000 */
[----:B------:R-:W-:Y:S02]  /*4cb0*/  ISETP.GT.AND P4, PT, R20, 0x49, PT ;  /* 0x000000491400780c */ /* 0x000fe40003f84270 */
[----:B------:R-:W-:Y:S02]  /*4cc0*/  FMNMX.FTZ R21, R153, R210, !PT ;  /* 0x000000d299157209 */ /* 0x000fe40007810000 */
[----:B------:R-:W-:Y:S02]  /*4cd0*/  FSEL R181, R181, -INF , P6 ;  /* 0xff800000b5b57808 */ /* 0x000fe40003000000 */
[----:B------:R-:W-:-:S02]  /*4ce0*/  FSEL R184, R184, -INF , P5 ;  /* 0xff800000b8b87808 */ /* 0x000fc40002800000 */
[----:B------:R-:W-:Y:S02]  /*4cf0*/  FSEL R185, R185, -INF , P2 ;  /* 0xff800000b9b97808 */ /* 0x000fe40001000000 */
[----:B------:R-:W-:Y:S02]  /*4d00*/  FSEL R188, R188, -INF , P3 ;  /* 0xff800000bcbc7808 */ /* 0x000fe40001800000 */
[C---:B------:R-:W-:Y:S02]  /*4d10*/  ISETP.GT.AND P6, PT, R20.reuse, 0x50, PT ;  /* 0x000000501400780c */ /* 0x040fe40003fc4270 */
[C---:B------:R-:W-:Y:S02]  /*4d20*/  ISETP.GT.AND P5, PT, R20.reuse, 0x51, PT ;  /* 0x000000511400780c */ /* 0x040fe40003fa4270 */
[C---:B------:R-:W-:Y:S02]  /*4d30*/  ISETP.GT.AND P2, PT, R20.reuse, 0x58, PT ;  /* 0x000000581400780c */ /* 0x040fe40003f44270 */
[----:B------:R-:W-:-:S02]  /*4d40*/  ISETP.GT.AND P3, PT, R20, 0x59, PT ;  /* 0x000000591400780c */ /* 0x000fc40003f64270 */
[----:B------:R-:W-:Y:S02]  /*4d50*/  FSEL R189, R189, -INF , P4 ;  /* 0xff800000bdbd7808 */ /* 0x000fe40002000000 */
[----:B------:R-:W-:Y:S02]  /*4d60*/  FMNMX.FTZ R20, R156, R21, !PT ;  /* 0x000000159c147209 */ /* 0x000fe40007810000 */
[----:B------:R-:W-:Y:S02]  /*4d70*/  ISETP.GT.AND P4, PT, R13, RZ, PT ;  /* 0x000000ff0d00720c */ /* 0x000fe40003f84270 */
        /* <DEDUP_REMOVED lines=95> */
[----:B------:R-:W0:Y:S01]  /*5370*/  LDC R13, c[0x0][0xa80] ;  /* 0x0002a000ff0d7b82 */ /* 0x000e220000000800 */
[----:B------:R-:W-:-:S03]  /*5380*/  FMNMX.FTZ R21, R199, R20, !PT ;  /* 0x00000014c7157209 */ /* 0x000fc60007810000 */
[----:B------:R-:W1:Y:S04]  /*5390*/  SHFL.BFLY PT, R159, R158, 0x2, 0x1f ;  /* 0x0c401f009e9f7f89 */ /* 0x000e6800000e0000 */
[----:B------:R-:W2:Y:S01]  /*53a0*/  SHFL.BFLY PT, R214, R21, 0x2, 0x1f ;  /* 0x0c401f0015d67f89 */ /* 0x000ea200000e0000 */
[----:B-1----:R-:W-:Y:S02]  /*53b0*/  FMNMX.FTZ R159, R158, R159, !PT ;  /* 0x0000009f9e9f7209 */ /* 0x002fe40007810000 */
[----:B--2---:R-:W-:-:S03]  /*53c0*/  FMNMX.FTZ R167, R21, R214, !PT ;  /* 0x000000d615a77209 */ /* 0x004fc60007810000 */
[----:B------:R-:W1:Y:S04]  /*53d0*/  SHFL.BFLY PT, R20, R159, 0x1, 0x1f ;  /* 0x0c201f009f147f89 */ /* 0x000e6800000e0000 */
[----:B------:R-:W2:Y:S01]  /*53e0*/  SHFL.BFLY PT, R216, R167, 0x1, 0x1f ;  /* 0x0c201f00a7d87f89 */ /* 0x000ea200000e0000 */
[----:B-1----:R-:W-:Y:S02]  /*53f0*/  FMNMX.FTZ R20, R159, R20, !PT ;  /* 0x000000149f147209 */ /* 0x002fe40007810000 */
[----:B--2---:R-:W-:-:S03]  /*5400*/  FMNMX.FTZ R21, R167, R216, !PT ;  /* 0x000000d8a7157209 */ /* 0x004fc60007810000 */
[CC--:B0-----:R-:W-:Y:S01]  /*5410*/  FMUL.FTZ R214, R20.reuse, R13.reuse ;  /* 0x0000000d14d67220 */ /* 0x0c1fe20000410000 */
        /* <DEDUP_REMOVED lines=16> */
[----:B------:R-:W-:Y:S01]  /*5520*/  IADD3 R156, -R217, 0xb, RZ ;  /* 0x0000000bd99c7810 */ /* 0x000fe20007ffe1ff */
[-C--:B------:R-:W-:Y:S01]  /*5530*/  FMUL.FTZ R209, R152, R13.reuse ;  /* 0x0000000d98d17220 */ /* 0x080fe20000410000 */
[----:B------:R-:W-:Y:S02]  /*5540*/  @!P1 VIADD R152, R212, 0x32440 ;  /* 0x00032440d4989836 */ /* 0x000fe40000000000 */
[-C--:B------:R-:W-:Y:S01]  /*5550*/  FMUL.FTZ R217, R154, R13.reuse ;  /* 0x0000000d9ad97220 */ /* 0x080fe20000410000 */
[-C--:B------:R-:W-:Y:S01]  /*5560*/  FFMA.FTZ R157, R157, R13.reuse, -R214 ;  /* 0x0000000d9d9d7223 */ /* 0x080fe200000108d6 */
[-C--:B------:R-:W-:Y:S01]  /*5570*/  FFMA.FTZ R211, R211, R13.reuse, -R216 ;  /* 0x0000000dd3d37223 */ /* 0x080fe200000108d8 */
[----:B------:R-:W-:Y:S01]  /*5580*/  MUFU.EX2 R158, R158 ;  /* 0x0000009e009e7308 */ /* 0x000fe20000000800 */
[----:B------:R-:W-:Y:S01]  /*5590*/  @!P1 PRMT R152, RZ, 0x654, R152 ;  /* 0x00000654ff989816 */ /* 0x000fe20000000098 */
[----:B------:R0:W-:Y:S06]  /*55a0*/  BAR.ARV R156, 0x100 ;  /* 0x0004009c0000751d */ /* 0x0001ec0000002000 */
[----:B------:R1:W-:Y:S01]  /*55b0*/  @!P1 SYNCS.ARRIVE.TRANS64.RED.A1T0 RZ, [R152+URZ], RZ ;  /* 0x000000ff98ff99a7 */ /* 0x0003e2000810043f */
[----:B------:R-:W2:Y:S01]  /*55c0*/  MUFU.EX2 R209, R209 ;  /* 0x000000d100d17308 */ /* 0x000ea20000000800 */
[----:B------:R-:W-:Y:S01]  /*55d0*/  UIMAD UR5, UR36, 0xc00, UR7 ;  /* 0x00000c00240578a4 */ /* 0x000fe2000f8e0207 */
[-CC-:B------:R-:W-:Y:S01]  /*55e0*/  FFMA.FTZ R160, R160, R13.reuse, -R214.reuse ;  /* 0x0000000da0a07223 */ /* 0x180fe200000108d6 */
[-CC-:B------:R-:W-:Y:S01]  /*55f0*/  FFMA.FTZ R161, R161, R13.reuse, -R214.reuse ;  /* 0x0000000da1a17223 */ /* 0x180fe200000108d6 */
[-CC-:B------:R-:W-:Y:S01]  /*5600*/  FFMA.FTZ R164, R164, R13.reuse, -R214.reuse ;  /* 0x0000000da4a47223 */ /* 0x180fe200000108d6 */
[-C--:B------:R-:W-:Y:S01]  /*5610*/  FFMA.FTZ R165, R165, R13.reuse, -R214 ;  /* 0x0000000da5a57223 */ /* 0x080fe200000108d6 */
[-CC-:B------:R-:W-:Y:S01]  /*5620*/  FFMA.FTZ R162, R162, R13.reuse, -R216.reuse ;  /* 0x0000000da2a27223 */ /* 0x180fe200000108d8 */
[-CC-:B------:R-:W-:Y:S01]  /*5630*/  FFMA.FTZ R163, R163, R13.reuse, -R216.reuse ;  /* 0x0000000da3a37223 */ /* 0x180fe200000108d8 */
[----:B------:R-:W3:Y:S01]  /*5640*/  MUFU.EX2 R217, R217 ;  /* 0x000000d900d97308 */ /* 0x000ee20000000800 */
[----:B------:R-:W-:Y:S01]  /*5650*/  UMOV UR10, UR5 ;  /* 0x00000005000a7c82 */ /* 0x000fe20008000000 */
[-CC-:B------:R-:W-:Y:S01]  /*5660*/  FFMA.FTZ R166, R166, R13.reuse, -R216.reuse ;  /* 0x0000000da6a67223 */ /* 0x180fe200000108d8 */
[-C--:B------:R-:W-:Y:S01]  /*5670*/  FFMA.FTZ R210, R210, R13.reuse, -R216 ;  /* 0x0000000dd2d27223 */ /* 0x080fe200000108d8 */
[-CC-:B------:R-:W-:Y:S01]  /*5680*/  FFMA.FTZ R168, R168, R13.reuse, -R214.reuse ;  /* 0x0000000da8a87223 */ /* 0x180fe200000108d6 */
[-CC-:B------:R-:W-:Y:S01]  /*5690*/  FFMA.FTZ R169, R169, R13.reuse, -R214.reuse ;  /* 0x0000000da9a97223 */ /* 0x180fe200000108d6 */
[-CC-:B------:R-:W-:Y:S01]  /*56a0*/  FFMA.FTZ R172, R172, R13.reuse, -R214.reuse ;  /* 0x0000000dacac7223 */ /* 0x180fe200000108d6 */
[----:B------:R-:W-:Y:S01]  /*56b0*/  FFMA.FTZ R173, R173, R13, -R214 ;  /* 0x0000000dadad7223 */ /* 0x000fe200000108d6 */
[----:B------:R-:W1:Y:S01]  /*56c0*/  MUFU.EX2 R159, R159 ;  /* 0x0000009f009f7308 */ /* 0x000e620000000800 */
[-C--:B--2---:R-:W-:Y:S01]  /*56d0*/  FMUL.FTZ R24, R24, R209.reuse ;  /* 0x000000d118187220 */ /* 0x084fe20000410000 */
        /* <DEDUP_REMOVED lines=134> */
[----:B------:R-:W-:Y:S01]  /*5f40*/  MUFU.EX2 R160, R160 ;  /* 0x000000a000a07308 */ /* 0x000fe20000000800 */
[----:B--2---:R-:W-:Y:S01]  /*5f50*/  F2FP.BF16.F32.PACK_AB R154, R157, R167 ;  /* 0x000000a79d9a723e */ /* 0x004fe200000010ff */
[--C-:B------:R-:W-:Y:S01]  /*5f60*/  FFMA.FTZ R170, R170, R13, -R216.reuse ;  /* 0x0000000daaaa7223 */ /* 0x100fe200000108d8 */
[----:B----4-:R-:W-:Y:S01]  /*5f70*/  F2FP.BF16.F32.PACK_AB R153, R215, R213 ;  /* 0x000000d5d799723e */ /* 0x010fe200000010ff */
[--C-:B------:R-:W-:Y:S01]  /*5f80*/  FFMA.FTZ R171, R171, R13, -R216.reuse ;  /* 0x0000000dabab7223 */ /* 0x100fe200000108d8 */
[----:B-----5:R-:W-:Y:S01]  /*5f90*/  F2FP.BF16.F32.PACK_AB R155, R208, R211 ;  /* 0x000000d3d09b723e */ /* 0x020fe200000010ff */
[----:B------:R0:W-:Y:S01]  /*5fa0*/  BAR.SYNC.DEFER_BLOCKING R227, 0x100 ;  /* 0x000400e30000751d */ /* 0x0001e20000010000 */
[-CC-:B------:R-:W-:Y:S01]  /*5fb0*/  FFMA.FTZ R174, R174, R13.reuse, -R216.reuse ;  /* 0x0000000daeae7223 */ /* 0x180fe200000108d8 */
[-C--:B------:R-:W-:Y:S01]  /*5fc0*/  FFMA.FTZ R175, R175, R13.reuse, -R216 ;  /* 0x0000000dafaf7223 */ /* 0x080fe200000108d8 */
[-CC-:B------:R-:W-:Y:S01]  /*5fd0*/  FFMA.FTZ R176, R176, R13.reuse, -R214.reuse ;  /* 0x0000000db0b07223 */ /* 0x180fe200000108d6 */
[-CC-:B------:R-:W-:Y:S01]  /*5fe0*/  FFMA.FTZ R177, R177, R13.reuse, -R214.reuse ;  /* 0x0000000db1b17223 */ /* 0x180fe200000108d6 */
[-CC-:B------:R-:W-:Y:S01]  /*5ff0*/  FFMA.FTZ R180, R180, R13.reuse, -R214.reuse ;  /* 0x0000000db4b47223 */ /* 0x180fe200000108d6 */
[----:B------:R-:W1:Y:S01]  /*6000*/  MUFU.EX2 R161, R161 ;  /* 0x000000a100a17308 */ /* 0x000e620000000800 */
        /* <DEDUP_REMOVED lines=30> */
[----:B------:R-:W-:Y:S01]  /*61f0*/  ISETP.LT.AND P2, PT, R207, UR4, PT ;  /* 0x00000004cf007c0c */ /* 0x000fe2000bf41270 */
[----:B------:R-:W-:Y:S01]  /*6200*/  @!P1 VIADD R212, R212, 0x32460 ;  /* 0x00032460d4d49836 */ /* 0x000fe20000000000 */
[----:B------:R-:W2:Y:S01]  /*6210*/  MUFU.EX2 R163, R163 ;  /* 0x000000a300a37308 */ /* 0x000ea20000000800 */
[----:B------:R-:W-:Y:S01]  /*6220*/  FADD.FTZ R0, R159, R0 ;  /* 0x000000009f007221 */ /* 0x000fe20000010000 */
[----:B------:R-:W-:Y:S01]  /*6230*/  FADD.FTZ R12, R215, R12 ;  /* 0x0000000cd70c7221 */ /* 0x000fe20000010000 */
[----:B------:R-:W-:Y:S01]  /*6240*/  UIADD3 UR4, UR4, -0x1, URZ ;  /* 0xffffffff04047890 */ /* 0x000fe2000fffe03f */
        /* <DEDUP_REMOVED lines=16> */
[----:B------:R-:W0:Y:S08]  /*6350*/  MUFU.EX2 R175, R175 ;  /* 0x000000af00af7308 */ /* 0x000e300000000800 */
[----:B------:R-:W-:Y:S08]  /*6360*/  MUFU.EX2 R176, R176 ;  /* 0x000000b000b07308 */ /* 0x000ff00000000800 */
[----:B------:R-:W0:Y:S08]  /*6370*/  MUFU.EX2 R177, R177 ;  /* 0x000000b100b17308 */ /* 0x000e300000000800 */
[----:B------:R-:W-:Y:S08]  /*6380*/  MUFU.EX2 R180, R180 ;  /* 0x000000b400b47308 */ /* 0x000ff00000000800 */
[----:B------:R-:W-:Y:S08]  /*6390*/  MUFU.EX2 R181, R181 ;  /* 0x000000b500b57308 */ /* 0x000ff00000000800 */
[----:B------:R-:W-:Y:S08]  /*63a0*/  MUFU.EX2 R178, R178 ;  /* 0x000000b200b27308 */ /* 0x000ff00000000800 */
[----:B------:R-:W0:Y:S08]  /*63b0*/  MUFU.EX2 R179, R179 ;  /* 0x000000b300b37308 */ /* 0x000e300000000800 */
        /* <DEDUP_REMOVED lines=15> */
[----:B------:R-:W0:Y:S01]  /*64b0*/  MUFU.EX2 R195, R195 ;  /* 0x000000c300c37308 */ /* 0x000e220000000800 */
[----:B------:R-:W-:-:S02]  /*64c0*/  WARPGROUP.DEPBAR.LE gsb0, 0x0 ;  /* 0x00008000000079c5 */ /* 0x000fc40000010000 */
[----:B-1----:R-:W-:-:S05]  /*64d0*/  F2FP.BF16.F32.PACK_AB R152, R161, R160 ;  /* 0x000000a0a198723e */ /* 0x002fca00000010ff */
[----:B------:R-:W-:Y:S01]  /*64e0*/  MUFU.EX2 R198, R198 ;  /* 0x000000c600c67308 */ /* 0x000fe20000000800 */
[----:B--2---:R-:W-:Y:S01]  /*64f0*/  F2FP.BF16.F32.PACK_AB R153, R163, R162 ;  /* 0x000000a2a399723e */ /* 0x004fe200000010ff */
[----:B------:R-:W-:Y:S01]  /*6500*/  FADD.FTZ R160, R160, R157 ;  /* 0x0000009da0a07221 */ /* 0x000fe20000010000 */
[----:B------:R-:W-:Y:S01]  /*6510*/  F2FP.BF16.F32.PACK_AB R154, R165, R164 ;  /* 0x000000a4a59a723e */ /* 0x000fe200000010ff */
[----:B------:R-:W-:Y:S01]  /*6520*/  FADD.FTZ R162, R162, R211 ;  /* 0x000000d3a2a27221 */ /* 0x000fe20000010000 */
[----:B---3--:R-:W-:Y:S01]  /*6530*/  F2FP.BF16.F32.PACK_AB R155, R210, R166 ;  /* 0x000000a6d29b723e */ /* 0x008fe200000010ff */
[----:B------:R-:W-:Y:S02]  /*6540*/  FADD.FTZ R161, R161, R160 ;  /* 0x000000a0a1a17221 */ /* 0x000fe40000010000 */
[----:B------:R-:W1:Y:S01]  /*6550*/  MUFU.EX2 R199, R199 ;  /* 0x000000c700c77308 */ /* 0x000e620000000800 */
        /* <DEDUP_REMOVED lines=10> */
[----:B----4-:R-:W-:Y:S01]  /*6600*/  F2FP.BF16.F32.PACK_AB R152, R169, R168 ;  /* 0x000000a8a998723e */ /* 0x010fe200000010ff */
[----:B------:R-:W-:Y:S01]  /*6610*/  FADD.FTZ R168, R168, R165 ;  /* 0x000000a5a8a87221 */ /* 0x000fe20000010000 */
[----:B-----5:R-:W-:Y:S01]  /*6620*/  F2FP.BF16.F32.PACK_AB R153, R171, R170 ;  /* 0x000000aaab99723e */ /* 0x020fe200000010ff */
        /* <DEDUP_REMOVED lines=65> */
.L_x_11362:
[----:B------:R-:W-:-:S13]  /*6a40*/  ISETP.LE.AND P2, PT, RZ, UR4, PT ;  /* 0x00000004ff007c0c */ /* 0x000fda000bf43270 */
[----:B------:R-:W-:Y:S05]  /*6a50*/  @!P2 BRA `(.L_x_11372) ;  /* 0x0000002000c8a947 */ /* 0x000fea0003800000 */
[----:B------:R-:W-:Y:S02]  /*6a60*/  IMAD.MOV.U32 R210, RZ, RZ, R21 ;  /* 0x000000ffffd27224 */ /* 0x000fe400078e0015 */
[----:B------:R-:W-:-:S07]  /*6a70*/  IMAD.MOV.U32 R201, RZ, RZ, R20 ;  /* 0x000000ffffc97224 */ /* 0x000fce00078e0014 */
.L_x_11381:
[----:B------:R-:W-:-:S04]  /*6a80*/  UIADD3 UR36, UR36, 0x1, URZ ;  /* 0x0000000124247890 */ /* 0x000fc8000fffe03f */
[----:B------:R-:W-:-:S04]  /*6a90*/  UISETP.NE.AND UP0, UPT, UR36, 0x2, UPT ;  /* 0x000000022400788c */ /* 0x000fc8000bf05270 */
[----:B------:R-:W-:Y:S02]  /*6aa0*/  USEL UR5, URZ, 0x1, UP0 ;  /* 0x000000013f057887 */ /* 0x000fe40008000000 */
[----:B------:R-:W-:Y:S02]  /*6ab0*/  USEL UR36, UR36, URZ, UP0 ;  /* 0x0000003f24247287 */ /* 0x000fe40008000000 */
[----:B------:R-:W-:Y:S01]  /*6ac0*/  ULOP3.LUT UR37, UR37, UR5, URZ, 0x3c, !UPT ;  /* 0x0000000525257292 */ /* 0x000fe2000f8e3c3f */
[----:B-1----:R-:W-:Y:S11]  /*6ad0*/  @!P0 BRA `(.L_x_11373) ;  /* 0x0000000000048947 */ /* 0x002ff60003800000 */
[----:B------:R-:W-:Y:S01]  /*6ae0*/  BPT.TRAP 0x1 ;  /* 0x000000040000795c */ /* 0x000fe20000300000 */
.L_x_11373:
[----:B------:R-:W1:Y:S01]  /*6af0*/  S2UR UR6, SR_CgaCtaId ;  /* 0x00000000000679c3 */ /* 0x000e620000008800 */
[----:B------:R-:W-:Y:S01]  /*6b00*/  UMOV UR5, 0x400 ;  /* 0x0000040000057882 */ /* 0x000fe20000000000 */
[----:B------:R-:W-:-:S05]  /*6b10*/  IMAD.U32 R13, RZ, RZ, UR37 ;  /* 0x00000025ff0d7e24 */ /* 0x000fca000f8e00ff */
[----:B------:R-:W-:Y:S01]  /*6b20*/  SHF.L.U32 R13, R13, 0x1f, RZ ;  /* 0x0000001f0d0d7819 */ /* 0x000fe200000006ff */
[----:B-1----:R-:W-:-:S04]  /*6b30*/  ULEA UR5, UR6, UR5, 0x18 ;  /* 0x0000000506057291 */ /* 0x002fc8000f8ec03f */
[----:B------:R-:W-:-:S09]  /*6b40*/  ULEA UR5, UR36, UR5, 0x3 ;  /* 0x0000000524057291 */ /* 0x000fd2000f8e183f */
[----:B------:R1:W2:Y:S01]  /*6b50*/  SYNCS.PHASECHK.TRANS64.TRYWAIT P2, [UR5+0x32430], R13 ;  /* 0x0324300dff0075a7 */ /* 0x0002a20008040145 */
[----:B------:R-:W-:Y:S05]  /*6b60*/  @!P0 BRA `(.L_x_11374) ;  /* 0x0000000000048947 */ /* 0x000fea0003800000 */
[----:B------:R-:W-:Y:S01]  /*6b70*/  BPT.TRAP 0x1 ;  /* 0x000000040000795c */ /* 0x000fe20000300000 */
.L_x_11374:
[----:B--2---:R-:W-:Y:S05]  /*6b80*/  @P2 BRA `(.L_x_11375) ;  /* 0x0000000000082947 */ /* 0x004fea0003800000 */
[----:B------:R-:W2:Y:S02]  /*6b90*/  SYNCS.PHASECHK.TRANS64.TRYWAIT P2, [UR5+0x32430], R13 ;  /* 0x0324300dff0075a7 */ /* 0x000ea40008040145 */
[----:B--2---:R-:W-:Y:S05]  /*6ba0*/  @!P2 BRA `(.L_x_11376) ;  /* 0x000000a80030a947 */ /* 0x004fea0003800000 */
.L_x_11375:
        /* <DEDUP_REMOVED lines=31> */
.L_x_11377:
[----:B------:R3:W4:Y:S01]  /*6da0*/  SYNCS.PHASECHK.TRANS64.TRYWAIT P2, [UR5+0x32450], R13 ;  /* 0x0324500dff0075a7 */ /* 0x0007220008040145 */
[----:B------:R-:W-:Y:S05]  /*6db0*/  @!P0 BRA `(.L_x_11378) ;  /* 0x0000000000048947 */ /* 0x000fea0003800000 */
[----:B------:R-:W-:Y:S01]  /*6dc0*/  BPT.TRAP 0x1 ;  /* 0x000000040000795c */ /* 0x000fe20000300000 */
.L_x_11378:
[----:B----4-:R-:W-:Y:S05]  /*6dd0*/  @P2 BRA `(.L_x_11379) ;  /* 0x0000000000082947 */ /* 0x010fea0003800000 */
[----:B------:R-:W4:Y:S02]  /*6de0*/  SYNCS.PHASECHK.TRANS64.TRYWAIT P2, [UR5+0x32450], R13 ;  /* 0x0324500dff0075a7 */ /* 0x000f240008040145 */
[----:B----4-:R-:W-:Y:S05]  /*6df0*/  @!P2 BRA `(.L_x_11380) ;  /* 0x000000a400b4a947 */ /* 0x010fea0003800000 */
.L_x_11379:
        /* <DEDUP_REMOVED lines=13> */
[----:B------:R-:W-:Y:S01]  /*6ed0*/  ISETP.LT.AND P2, PT, RZ, UR4, PT ;  /* 0x00000004ff007c0c */ /* 0x000fe2000bf41270 */
        /* <DEDUP_REMOVED lines=19> */
[----:B----4-:R-:W-:Y:S01]  /*7010*/  SHF.R.U32.HI R215, RZ, 0x7, R215 ;  /* 0x00000007ffd77819 */ /* 0x010fe200000116d7 */
[----:B------:R-:W-:Y:S01]  /*7020*/  UMOV UR51, 0x40000040 ;  /* 0x4000004000337882 */ /* 0x000fe20000000000 */
[----:B------:R-:W-:Y:S01]  /*7030*/  UIADD3 UR4, UR4, -0x1, URZ ;  /* 0xffffffff04047890 */ /* 0x000fe2000fffe03f */
        /* <DEDUP_REMOVED lines=28> */
[----:B------:R-:W-:Y:S01]  /*7200*/  UIMAD UR6, UR36, 0xc00, UR7 ;  /* 0x00000c00240678a4 */ /* 0x000fe2000f8e0207 */
        /* <DEDUP_REMOVED lines=36> */
[----:B--2---:R-:W-:-:S04]  /*7450*/  FMNMX.FTZ R20, R152, R201, !PT ;  /* 0x000000c998147209 */ /* 0x004fc80007810000 */
[----:B-1-3--:R-:W-:-:S04]  /*7460*/  FMNMX.FTZ R13, R153, R20, !PT ;  /* 0x00000014990d7209 */ /* 0x00afc80007810000 */
        /* <DEDUP_REMOVED lines=48> */
[----:B0-----:R-:W0:Y:S01]  /*7770*/  SHFL.BFLY PT, R212, R21, 0x2, 0x1f ;  /* 0x0c401f0015d47f89 */ /* 0x001e2200000e0000 */
[----:B-1----:R-:W-:-:S05]  /*7780*/  FMNMX.FTZ R209, R208, R207, !PT ;  /* 0x000000cfd0d17209 */ /* 0x002fca0007810000 */
[----:B------:R-:W1:Y:S01]  /*7790*/  SHFL.BFLY PT, R20, R209, 0x1, 0x1f ;  /* 0x0c201f00d1147f89 */ /* 0x000e6200000e0000 */
[----:B0-----:R-:W-:-:S05]  /*77a0*/  FMNMX.FTZ R211, R21, R212, !PT ;  /* 0x000000d415d37209 */ /* 0x001fca0007810000 */
[----:B------:R-:W0:Y:S01]  /*77b0*/  SHFL.BFLY PT, R214, R211, 0x1, 0x1f ;  /* 0x0c201f00d3d67f89 */ /* 0x000e2200000e0000 */
[----:B-1----:R-:W-:-:S05]  /*77c0*/  FMNMX.FTZ R20, R209, R20, !PT ;  /* 0x00000014d1147209 */ /* 0x002fca0007810000 */
[C---:B--2---:R-:W-:Y:S01]  /*77d0*/  FMUL.FTZ R212, R20.reuse, R13 ;  /* 0x0000000d14d47220 */ /* 0x044fe20000410000 */
[----:B------:R-:W-:-:S03]  /*77e0*/  FADD.FTZ R208, -R20, R201 ;  /* 0x000000c914d07221 */ /* 0x000fc60000010100 */
[-CC-:B------:R-:W-:Y:S01]  /*77f0*/  FFMA.FTZ R207, R152, R13.reuse, -R212.reuse ;  /* 0x0000000d98cf7223 */ /* 0x180fe200000108d4 */
[-C--:B------:R-:W-:Y:S01]  /*7800*/  FMUL.FTZ R201, R208, R13.reuse ;  /* 0x0000000dd0c97220 */ /* 0x080fe20000410000 */
[-CC-:B------:R-:W-:Y:S01]  /*7810*/  FFMA.FTZ R208, R153, R13.reuse, -R212.reuse ;  /* 0x0000000d99d07223 */ /* 0x180fe200000108d4 */
[-CC-:B------:R-:W-:Y:S01]  /*7820*/  FFMA.FTZ R153, R157, R13.reuse, -R212.reuse ;  /* 0x0000000d9d997223 */ /* 0x180fe200000108d4 */
[-CC-:B------:R-:W-:Y:S01]  /*7830*/  FFMA.FTZ R209, R156, R13.reuse, -R212.reuse ;  /* 0x0000000d9cd17223 */ /* 0x180fe200000108d4 */
[----:B------:R-:W-:Y:S01]  /*7840*/  IADD3 R156, -R215, 0xb, RZ ;  /* 0x0000000bd79c7810 */ /* 0x000fe20007ffe1ff */
[----:B------:R-:W-:Y:S01]  /*7850*/  MUFU.EX2 R207, R207 ;  /* 0x000000cf00cf7308 */ /* 0x000fe20000000800 */
[-CC-:B------:R-:W-:Y:S01]  /*7860*/  FFMA.FTZ R160, R160, R13.reuse, -R212.reuse ;  /* 0x0000000da0a07223 */ /* 0x180fe200000108d4 */
[-CC-:B------:R-:W-:Y:S01]  /*7870*/  FFMA.FTZ R161, R161, R13.reuse, -R212.reuse ;  /* 0x0000000da1a17223 */ /* 0x180fe200000108d4 */
[-CC-:B------:R-:W-:Y:S01]  /*7880*/  FFMA.FTZ R164, R164, R13.reuse, -R212.reuse ;  /* 0x0000000da4a47223 */ /* 0x180fe200000108d4 */
[-CC-:B------:R-:W-:Y:S01]  /*7890*/  FFMA.FTZ R165, R165, R13.reuse, -R212.reuse ;  /* 0x0000000da5a57223 */ /* 0x180fe200000108d4 */
[-CC-:B------:R-:W-:Y:S01]  /*78a0*/  FFMA.FTZ R168, R168, R13.reuse, -R212.reuse ;  /* 0x0000000da8a87223 */ /* 0x180fe200000108d4 */
[-CC-:B------:R-:W-:Y:S01]  /*78b0*/  FFMA.FTZ R169, R169, R13.reuse, -R212.reuse ;  /* 0x0000000da9a97223 */ /* 0x180fe200000108d4 */
[----:B0-----:R-:W-:Y:S01]  /*78c0*/  FMNMX.FTZ R21, R211, R214, !PT ;  /* 0x000000d6d3157209 */ /* 0x001fe20007810000 */
[----:B------:R-:W0:Y:S01]  /*78d0*/  MUFU.EX2 R201, R201 ;  /* 0x000000c900c97308 */ /* 0x000e220000000800 */
[-CC-:B------:R-:W-:Y:S01]  /*78e0*/  FFMA.FTZ R172, R172, R13.reuse, -R212.reuse ;  /* 0x0000000dacac7223 */ /* 0x180fe200000108d4 */
[-CC-:B------:R-:W-:Y:S01]  /*78f0*/  FFMA.FTZ R173, R173, R13.reuse, -R212.reuse ;  /* 0x0000000dadad7223 */ /* 0x180fe200000108d4 */
[-C--:B------:R-:W-:Y:S01]  /*7900*/  FFMA.FTZ R176, R176, R13.reuse, -R212 ;  /* 0x0000000db0b07223 */ /* 0x080fe200000108d4 */
        /* <DEDUP_REMOVED lines=11> */
[--C-:B------:R-:W-:Y:S01]  /*79c0*/  FFMA.FTZ R159, R159, R13, -R216.reuse ;  /* 0x0000000d9f9f7223 */ /* 0x100fe200000108d8 */
[----:B------:R2:W-:Y:S06]  /*79d0*/  BAR.ARV R156, 0x100 ;  /* 0x0004009c0000751d */ /* 0x0005ec0000002000 */
[----:B-1----:R-:W-:Y:S01]  /*79e0*/  VIADD R153, R215, 0x8 ;  /* 0x00000008d7997836 */ /* 0x002fe20000000000 */
[----:B------:R1:W-:Y:S01]  /*79f0*/  @!P1 SYNCS.ARRIVE.TRANS64.RED.A1T0 RZ, [R152+URZ], RZ ;  /* 0x000000ff98ff99a7 */ /* 0x0003e2000810043f */
[----:B------:R-:W3:Y:S01]  /*7a00*/  MUFU.EX2 R157, R157 ;  /* 0x0000009d009d7308 */ /* 0x000ee20000000800 */
[-C--:B0-----:R-:W-:Y:S01]  /*7a10*/  FMUL.FTZ R24, R24, R201.reuse ;  /* 0x000000c918187220 */ /* 0x081fe20000410000 */
        /* <DEDUP_REMOVED lines=135> */
[--C-:B------:R-:W-:Y:S01]  /*8290*/  FFMA.FTZ R162, R162, R13, -R216.reuse ;  /* 0x0000000da2a27223 */ /* 0x100fe200000108d8 */
[----:B0-----:R-:W-:Y:S01]  /*82a0*/  F2FP.BF16.F32.PACK_AB R154, R210, R209 ;  /* 0x000000d1d29a723e */ /* 0x001fe200000010ff */
[--C-:B------:R-:W-:Y:S01]  /*82b0*/  FFMA.FTZ R163, R163, R13, -R216.reuse ;  /* 0x0000000da3a37223 */ /* 0x100fe200000108d8 */
[----:B----4-:R-:W-:Y:S01]  /*82c0*/  F2FP.BF16.F32.PACK_AB R153, R214, R211 ;  /* 0x000000d3d699723e */ /* 0x010fe200000010ff */
[-CC-:B------:R-:W-:Y:S01]  /*82d0*/  FFMA.FTZ R166, R166, R13.reuse, -R216.reuse ;  /* 0x0000000da6a67223 */ /* 0x180fe200000108d8 */
[----:B-----5:R-:W-:Y:S01]  /*82e0*/  F2FP.BF16.F32.PACK_AB R155, R159, R158 ;  /* 0x0000009e9f9b723e */ /* 0x020fe200000010ff */
[-CC-:B------:R-:W-:Y:S01]  /*82f0*/  FFMA.FTZ R167, R167, R13.reuse, -R216.reuse ;  /* 0x0000000da7a77223 */ /* 0x180fe200000108d8 */
[----:B------:R-:W-:Y:S01]  /*8300*/  MUFU.EX2 R160, R160 ;  /* 0x000000a000a07308 */ /* 0x000fe20000000800 */
[-CC-:B------:R-:W-:Y:S01]  /*8310*/  FFMA.FTZ R170, R170, R13.reuse, -R216.reuse ;  /* 0x0000000daaaa7223 */ /* 0x180fe200000108d8 */
[----:B------:R-:W-:Y:S01]  /*8320*/  WARPGROUP.ARRIVE ;  /* 0x00000000000079c5 */ /* 0x000fe20000000000 */
[-CC-:B------:R-:W-:Y:S01]  /*8330*/  FFMA.FTZ R171, R171, R13.reuse, -R216.reuse ;  /* 0x0000000dabab7223 */ /* 0x180fe200000108d8 */
[-CC-:B------:R-:W-:Y:S01]  /*8340*/  FFMA.FTZ R174, R174, R13.reuse, -R216.reuse ;  /* 0x0000000daeae7223 */ /* 0x180fe200000108d8 */
[-C--:B------:R-:W-:Y:S01]  /*8350*/  FFMA.FTZ R175, R175, R13.reuse, -R216 ;  /* 0x0000000dafaf7223 */ /* 0x080fe200000108d8 */
[-C--:B------:R-:W-:Y:S01]  /*8360*/  FFMA.FTZ R181, R181, R13.reuse, -R212 ;  /* 0x0000000db5b57223 */ /* 0x080fe200000108d4 */
[-CC-:B------:R-:W-:Y:S01]  /*8370*/  FFMA.FTZ R178, R178, R13.reuse, -R216.reuse ;  /* 0x0000000db2b27223 */ /* 0x180fe200000108d8 */
[----:B------:R-:W-:Y:S01]  /*8380*/  HGMMA.64x256x16.F32.BF16 R24, R152, gdesc[UR8].tnspB, R24, gsb0 ;  /* 0x43e0000898187df0 */ /* 0x000fe20008001818 */
[----:B------:R-:W0:Y:S01]  /*8390*/  MUFU.EX2 R161, R161 ;  /* 0x000000a100a17308 */ /* 0x000e220000000800 */
[----:B------:R-:W-:Y:S01]  /*83a0*/  UIADD3 UR10, UR6, 0x80, URZ ;  /* 0x00000080060a7890 */ /* 0x000fe2000fffe03f */
[-CC-:B------:R-:W-:Y:S01]  /*83b0*/  FFMA.FTZ R179, R179, R13.reuse, -R216.reuse ;  /* 0x0000000db3b37223 */ /* 0x180fe200000108d8 */
[----:B------:R-:W-:Y:S01]  /*83c0*/  UMOV UR11, 0x40000040 ;  /* 0x40000040000b7882 */ /* 0x000fe20000000000 */
        /* <DEDUP_REMOVED lines=12> */
[----:B------:R-:W1:Y:S01]  /*8490*/  MUFU.EX2 R165, R165 ;  /* 0x000000a500a57308 */ /* 0x000e620000000800 */
        /* <DEDUP_REMOVED lines=8> */
[----:B------:R-:W-:Y:S01]  /*8520*/  FFMA.FTZ R201, R201, R0, R207 ;  /* 0x00000000c9c97223 */ /* 0x000fe200000100cf */
[----:B------:R-:W-:Y:S01]  /*8530*/  FFMA.FTZ R157, R157, R12, R211 ;  /* 0x0000000c9d9d7223 */ /* 0x000fe200000100d3 */
[----:B------:R-:W-:-:S02]  /*8540*/  @!P1 VIADD R213, R213, 0x32460 ;  /* 0x00032460d5d59836 */ /* 0x000fc40000000000 */
[----:B------:R-:W-:Y:S01]  /*8550*/  FADD.FTZ R208, R208, R201 ;  /* 0x000000c9d0d07221 */ /* 0x000fe20000010000 */
[----:B------:R-:W-:Y:S01]  /*8560*/  FADD.FTZ R157, R214, R157 ;  /* 0x0000009dd69d7221 */ /* 0x000fe20000010000 */
[----:B------:R-:W-:Y:S01]  /*8570*/  IMAD.MOV.U32 R201, RZ, RZ, R20 ;  /* 0x000000ffffc97224 */ /* 0x000fe200078e0014 */
[----:B------:R-:W3:Y:S01]  /*8580*/  MUFU.EX2 R163, R163 ;  /* 0x000000a300a37308 */ /* 0x000ee20000000800 */
[----:B------:R-:W-:Y:S01]  /*8590*/  FADD.FTZ R209, R209, R208 ;  /* 0x000000d0d1d17221 */ /* 0x000fe20000010000 */
[----:B------:R-:W-:Y:S01]  /*85a0*/  FADD.FTZ R158, R158, R157 ;  /* 0x0000009d9e9e7221 */ /* 0x000fe20000010000 */
[----:B------:R-:W-:Y:S02]  /*85b0*/  @!P1 PRMT R213, RZ, 0x654, R213 ;  /* 0x00000654ffd59816 */ /* 0x000fe400000000d5 */
[----:B------:R-:W-:Y:S01]  /*85c0*/  FADD.FTZ R209, R210, R209 ;  /* 0x000000d1d2d17221 */ /* 0x000fe20000010000 */
[----:B------:R-:W-:Y:S01]  /*85d0*/  FADD.FTZ R159, R159, R158 ;  /* 0x0000009e9f9f7221 */ /* 0x000fe20000010000 */
[----:B------:R-:W-:Y:S01]  /*85e0*/  IMAD.MOV.U32 R210, RZ, RZ, R21 ;  /* 0x000000ffffd27224 */ /* 0x000fe200078e0015 */
[----:B------:R-:W-:Y:S08]  /*85f0*/  MUFU.EX2 R166, R166 ;  /* 0x000000a600a67308 */ /* 0x000ff00000000800 */
        /* <DEDUP_REMOVED lines=120> */
.L_x_11372:
[----:B------:R-:W2:Y:S01]  /*8d80*/  SHFL.BFLY PT, R5, R12, 0x2, 0x1f ;  /* 0x0c401f000c057f89 */ /* 0x000ea200000e0000 */
[----:B------:R-:W-:Y:S01]  /*8d90*/  UIADD3 UR36, UR36, 0x1, URZ ;  /* 0x0000000124247890 */ /* 0x000fe2000fffe03f */
[----:B------:R3:W-:Y:S06]  /*8da0*/  BAR.ARV R156, 0x100 ;  /* 0x0004009c0000751d */ /* 0x0007ec0000002000 */
[----:B------:R-:W-:Y:S02]  /*8db0*/  UISETP.NE.AND UP0, UPT, UR36, 0x2, UPT ;  /* 0x000000022400788c */ /* 0x000fe4000bf05270 */
[----:B------:R-:W-:Y:S06]  /*8dc0*/  BAR.ARV 0x8, 0x120 ;  /* 0x0204800000007b1d */ /* 0x000fec0000002000 */
[----:B------:R-:W-:Y:S01]  /*8dd0*/  USEL UR4, URZ, 0x1, UP0 ;  /* 0x000000013f047887 */ /* 0x000fe20008000000 */
[----:B------:R-:W-:Y:S01]  /*8de0*/  PLOP3.LUT P0, PT, PT, PT, PT, 0x8, 0x0 ;  /* 0x000000000000781c */ /* 0x000fe20003f0e170 */
[----:B------:R-:W4:Y:S01]  /*8df0*/  SHFL.BFLY PT, R3, R0, 0x2, 0x1f ;  /* 0x0c401f0000037f89 */ /* 0x000f2200000e0000 */
[----:B------:R-:W-:Y:S01]  /*8e00*/  VIADD R221, R221, 0x1 ;  /* 0x00000001dddd7836 */ /* 0x000fe20000000000 */
[----:B------:R-:W-:Y:S01]  /*8e10*/  USEL UR36, UR36, URZ, UP0 ;  /* 0x0000003f24247287 */ /* 0x000fe20008000000 */
[----:B--2---:R-:W-:Y:S01]  /*8e20*/  FADD.FTZ R5, R5, R12 ;  /* 0x0000000c05057221 */ /* 0x004fe20000010000 */
[----:B------:R-:W-:-:S04]  /*8e30*/  ULOP3.LUT UR37, UR37, UR4, URZ, 0x3c, !UPT ;  /* 0x0000000425257292 */ /* 0x000fc8000f8e3c3f */
[----:B------:R-:W2:Y:S01]  /*8e40*/  SHFL.BFLY PT, R4, R5, 0x1, 0x1f ;  /* 0x0c201f0005047f89 */ /* 0x000ea200000e0000 */
[----:B----4-:R-:W-:Y:S01]  /*8e50*/  FADD.FTZ R3, R3, R0 ;  /* 0x0000000003037221 */ /* 0x010fe20000010000 */
[----:B------:R-:W-:-:S04]  /*8e60*/  IMAD.MOV.U32 R0, RZ, RZ, RZ ;  /* 0x000000ffff007224 */ /* 0x000fc800078e00ff */
[----:B------:R-:W4:Y:S01]  /*8e70*/  SHFL.BFLY PT, R2, R3, 0x1, 0x1f ;  /* 0x0c201f0003027f89 */ /* 0x000f2200000e0000 */
[----:B--2---:R-:W-:-:S05]  /*8e80*/  FADD.FTZ R6, R5, R4 ;  /* 0x0000000405067221 */ /* 0x004fca0000010000 */
[----:B------:R-:W-:-:S13]  /*8e90*/  FSETP.NE.FTZ.AND P2, PT, R6, RZ, PT ;  /* 0x000000ff0600720b */ /* 0x000fda0003f55000 */
[----:B------:R-:W2:Y:S01]  /*8ea0*/  @P2 MUFU.RCP R0, R6 ;  /* 0x0000000600002308 */ /* 0x000ea20000001000 */
[----:B----4-:R-:W-:Y:S01]  /*8eb0*/  FADD.FTZ R7, R3, R2 ;  /* 0x0000000203077221 */ /* 0x010fe20000010000 */
[----:B------:R-:W-:Y:S02]  /*8ec0*/  IMAD.MOV.U32 R2, RZ, RZ, RZ ;  /* 0x000000ffff027224 */ /* 0x000fe400078e00ff */
[----:B------:R-:W-:Y:S02]  /*8ed0*/  IMAD.MOV.U32 R3, RZ, RZ, -0x800000 ;  /* 0xff800000ff037424 */ /* 0x000fe400078e00ff */
[----:B------:R-:W-:Y:S02]  /*8ee0*/  FSETP.NE.FTZ.AND P1, PT, R7, RZ, PT ;  /* 0x000000ff0700720b */ /* 0x000fe40003f35000 */
[----:B------:R-:W4:Y:S01]  /*8ef0*/  @P2 MUFU.LG2 R6, R6 ;  /* 0x0000000600062308 */ /* 0x000f220000000c00 */
[-C--:B--2---:R-:W-:Y:S01]  /*8f00*/  FMUL.FTZ R8, R83, R0.reuse ;  /* 0x0000000053087220 */ /* 0x084fe20000410000 */
[-C--:B------:R-:W-:Y:S01]  /*8f10*/  FMUL.FTZ R12, R27, R0.reuse ;  /* 0x000000001b0c7220 */ /* 0x080fe20000410000 */
[----:B------:R-:W-:-:S08]  /*8f20*/  FMUL.FTZ R162, R35, R0 ;  /* 0x0000000023a27220 */ /* 0x000fd00000410000 */
[----:B------:R-:W2:Y:S01]  /*8f30*/  @P1 MUFU.LG2 R4, R7 ;  /* 0x0000000700041308 */ /* 0x000ea20000000c00 */
[C---:B------:R-:W-:Y:S01]  /*8f40*/  @P1 FMUL.FTZ R5, R13.reuse, 0.69314718246459960938 ;  /* 0x3f3172180d051820 */ /* 0x040fe20000410000 */
[----:B------:R-:W-:Y:S01]  /*8f50*/  @P2 FMUL.FTZ R13, R13, 0.69314718246459960938 ;  /* 0x3f3172180d0d2820 */ /* 0x000fe20000410000 */
[-C--:B------:R-:W-:Y:S01]  /*8f60*/  FMUL.FTZ R160, R43, R0.reuse ;  /* 0x000000002ba07220 */ /* 0x080fe20000410000 */
[-C--:B------:R-:W-:Y:S01]  /*8f70*/  FMUL.FTZ R158, R51, R0.reuse ;  /* 0x00000000339e7220 */ /* 0x080fe20000410000 */
[----:B----4-:R-:W-:Y:S01]  /*8f80*/  @P2 FMUL.FTZ R6, R6, 0.69314718246459960938 ;  /* 0x3f31721806062820 */ /* 0x010fe20000410000 */
[-C--:B---3--:R-:W-:Y:S01]  /*8f90*/  FMUL.FTZ R156, R59, R0.reuse ;  /* 0x000000003b9c7220 */ /* 0x088fe20000410000 */
[-C--:B------:R-:W-:Y:S01]  /*8fa0*/  FMUL.FTZ R154, R67, R0.reuse ;  /* 0x00000000439a7220 */ /* 0x080fe20000410000 */
[----:B------:R-:W3:Y:S01]  /*8fb0*/  @P1 MUFU.RCP R2, R7 ;  /* 0x0000000700021308 */ /* 0x000ee20000001000 */
        /* <DEDUP_REMOVED lines=125> */
.L_x_11350:
[----:B------:R-:W2:Y:S01]  /*9790*/  S2R R4, SR_CgaCtaId ;  /* 0x0000000000047919 */ /* 0x000ea20000008800 */
[----:B------:R-:W-:Y:S01]  /*97a0*/  MOV R151, 0x400 ;  /* 0x0000040000977802 */ /* 0x000fe20000000f00 */
[----:B------:R-:W-:Y:S01]  /*97b0*/  BSSY B0, `(.L_x_11382) ;  /* 0x00002b7000007945 */ /* 0x000fe20003800000 */
[----:B------:R-:W-:Y:S02]  /*97c0*/  BAR.SYNC.DEFER_BLOCKING 0x5, 0x120 ;  /* 0x0144800000007b1d */ /* 0x000fe40000010000 */
[----:B--2---:R-:W-:-:S05]  /*97d0*/  LEA R151, R4, R151, 0x18 ;  /* 0x0000009704977211 */ /* 0x004fca00078ec0ff */
[----:B------:R-:W2:Y:S02]  /*97e0*/  LDS.128 R4, [R151+0x324d0] ;  /* 0x0324d00097047984 */ /* 0x000ea40000000c00 */
[----:B--2---:R-:W-:Y:S02]  /*97f0*/  R2UR UR60, R5 ;  /* 0x00000000053c72ca */ /* 0x004fe400000e0000 */
[----:B------:R-:W-:Y:S01]  /*9800*/  R2UR UR5, R6 ;  /* 0x00000000060572ca */ /* 0x000fe200000e0000 */
[----:B------:R-:W-:Y:S06]  /*9810*/  BAR.ARV 0x4, 0x120 ;  /* 0x0104800000007b1d */ /* 0x000fec0000002000 */
[----:B------:R-:W-:Y:S08]  /*9820*/  @P0 BRA `(.L_x_11383) ;  /* 0x0000001c00980947 */ /* 0x000ff00003800000 */
[----:B------:R-:W2:Y:S01]  /*9830*/  S2R R6, SR_SWINHI ;  /* 0x0000000000067919 */ /* 0x000ea20000002f00 */
[----:B------:R-:W-:Y:S01]  /*9840*/  F2FP.BF16.F32.PACK_AB R24, R25, R24 ;  /* 0x000000181918723e */ /* 0x000fe200000010ff */
[----:B------:R-:W-:Y:S01]  /*9850*/  ULDC.64 UR6, c[0x0][0xce0] ;  /* 0x0003380000067ab9 */ /* 0x000fe20000000a00 */
[----:B------:R-:W-:Y:S01]  /*9860*/  F2FP.BF16.F32.PACK_AB R25, R12, R26 ;  /* 0x0000001a0c19723e */ /* 0x000fe200000010ff */
[----:B------:R-:W-:Y:S01]  /*9870*/  ULDC.64 UR8, c[0x0][0x208] ;  /* 0x0000820000087ab9 */ /* 0x000fe20000000a00 */
        /* <DEDUP_REMOVED lines=43> */
[----:B------:R-:W-:-:S02]  /*9b30*/  LOP3.LUT R16, R171, 0x380, RZ, 0xc0, !PT ;  /* 0x00000380ab107812 */ /* 0x000fc400078ec0ff */
[----:B------:R-:W-:Y:S02]  /*9b40*/  LOP3.LUT R94, R167, 0x380, RZ, 0xc0, !PT ;  /* 0x00000380a75e7812 */ /* 0x000fe400078ec0ff */
[----:B------:R-:W-:Y:S02]  /*9b50*/  SHF.R.U64 R11, R11, 0x3, RZ ;  /* 0x000000030b0b7819 */ /* 0x000fe400000012ff */
[----:B------:R-:W-:Y:S02]  /*9b60*/  LOP3.LUT R18, R173, 0x380, RZ, 0xc0, !PT ;  /* 0x00000380ad127812 */ /* 0x000fe400078ec0ff */
[----:B------:R-:W-:Y:S02]  /*9b70*/  LOP3.LUT R20, R175, 0x380, RZ, 0xc0, !PT ;  /* 0x00000380af147812 */ /* 0x000fe400078ec0ff */
[----:B------:R-:W-:Y:S02]  /*9b80*/  IADD3 R185, P0, R98, 0x8020, RZ ;  /* 0x0000802062b97810 */ /* 0x000fe40007f1e0ff */
[----:B------:R-:W-:-:S02]  /*9b90*/  SHF.R.U64 R14, R14, 0x3, RZ ;  /* 0x000000030e0e7819 */ /* 0x000fc400000012ff */
[----:B------:R-:W-:Y:S01]  /*9ba0*/  LOP3.LUT R22, R177, 0x380, RZ, 0xc0, !PT ;  /* 0x00000380b1167812 */ /* 0x000fe200078ec0ff */
[--C-:B------:R-:W-:Y:S01]  /*9bb0*/  IMAD.X R55, RZ, RZ, R99.reuse, P0 ;  /* 0x000000ffff377224 */ /* 0x100fe200000e0663 */
[----:B------:R-:W-:Y:S02]  /*9bc0*/  SHF.R.U64 R29, R12, 0x3, RZ ;  /* 0x000000030c1d7819 */ /* 0x000fe400000012ff */
[C---:B------:R-:W-:Y:S02]  /*9bd0*/  IADD3 R187, P4, R98.reuse, 0x8040, RZ ;  /* 0x0000804062bb7810 */ /* 0x040fe40007f9e0ff */
        /* <DEDUP_REMOVED lines=9> */
[----:B------:R-:W-:-:S02]  /*9c70*/  SHF.R.U64 R12, R94, 0x3, RZ ;  /* 0x000000035e0c7819 */ /* 0x000fc400000012ff */
[----:B------:R-:W-:Y:S01]  /*9c80*/  LOP3.LUT R98, R11, R98, RZ, 0x3c, !PT ;  /* 0x000000620b627212 */ /* 0x000fe200078e3cff */
[----:B------:R-:W-:Y:S01]  /*9c90*/  IMAD.X R11, RZ, RZ, R99, P2 ;  /* 0x000000ffff0b7224 */ /* 0x000fe200010e0663 */
[----:B------:R-:W-:Y:S02]  /*9ca0*/  SHF.R.U64 R18, R18, 0x3, RZ ;  /* 0x0000000312127819 */ /* 0x000fe400000012ff */
[----:B------:R-:W-:Y:S02]  /*9cb0*/  LOP3.LUT R38, R181, 0x380, RZ, 0xc0, !PT ;  /* 0x00000380b5267812 */ /* 0x000fe400078ec0ff */
[----:B------:R-:W-:Y:S02]  /*9cc0*/  SHF.R.U64 R20, R20, 0x3, RZ ;  /* 0x0000000314147819 */ /* 0x000fe400000012ff */
[----:B------:R-:W-:Y:S02]  /*9cd0*/  LOP3.LUT R46, R183, 0x380, RZ, 0xc0, !PT ;  /* 0x00000380b72e7812 */ /* 0x000fe400078ec0ff */
[----:B------:R-:W-:-:S02]  /*9ce0*/  LOP3.LUT R14, R14, R169, RZ, 0x3c, !PT ;  /* 0x000000a90e0e7212 */ /* 0x000fc400078e3cff */
[----:B------:R-:W-:Y:S02]  /*9cf0*/  SHF.R.U64 R22, R22, 0x3, RZ ;  /* 0x0000000316167819 */ /* 0x000fe400000012ff */
[----:B------:R-:W-:Y:S02]  /*9d00*/  LOP3.LUT R54, R185, 0x380, RZ, 0xc0, !PT ;  /* 0x00000380b9367812 */ /* 0x000fe400078ec0ff */
[----:B------:R-:W-:Y:S02]  /*9d10*/  LOP3.LUT R16, R16, R171, RZ, 0x3c, !PT ;  /* 0x000000ab10107212 */ /* 0x000fe400078e3cff */
[----:B------:R-:W-:Y:S02]  /*9d20*/  SHF.R.U64 R30, R30, 0x3, RZ ;  /* 0x000000031e1e7819 */ /* 0x000fe400000012ff */
[----:B------:R-:W-:Y:S02]  /*9d30*/  LOP3.LUT R62, R187, 0x380, RZ, 0xc0, !PT ;  /* 0x00000380bb3e7812 */ /* 0x000fe400078ec0ff */
[----:B------:R-:W-:-:S02]  /*9d40*/  LOP3.LUT R10, R12, R167, RZ, 0x3c, !PT ;  /* 0x000000a70c0a7212 */ /* 0x000fc400078e3cff */
[----:B------:R-:W-:Y:S02]  /*9d50*/  LOP3.LUT R18, R18, R173, RZ, 0x3c, !PT ;  /* 0x000000ad12127212 */ /* 0x000fe400078e3cff */
[----:B------:R-:W-:Y:S02]  /*9d60*/  SHF.R.U64 R38, R38, 0x3, RZ ;  /* 0x0000000326267819 */ /* 0x000fe400000012ff */
[----:B------:R-:W-:Y:S02]  /*9d70*/  LOP3.LUT R70, R189, 0x380, RZ, 0xc0, !PT ;  /* 0x00000380bd467812 */ /* 0x000fe400078ec0ff */
[----:B------:R-:W-:Y:S01]  /*9d80*/  MOV R98, R98 ;  /* 0x0000006200627202 */ /* 0x000fe20000000f00 */
[----:B------:R-:W-:Y:S01]  /*9d90*/  BAR.SYNC.DEFER_BLOCKING 0x1, 0x100 ;  /* 0x0044000000007b1d */ /* 0x000fe20000010000 */
[----:B------:R-:W-:Y:S02]  /*9da0*/  LOP3.LUT R20, R20, R175, RZ, 0x3c, !PT ;  /* 0x000000af14147212 */ /* 0x000fe400078e3cff */
[----:B------:R-:W-:-:S02]  /*9db0*/  SHF.R.U64 R46, R46, 0x3, RZ ;  /* 0x000000032e2e7819 */ /* 0x000fc400000012ff */
[----:B------:R-:W-:Y:S02]  /*9dc0*/  LOP3.LUT R78, R191, 0x380, RZ, 0xc0, !PT ;  /* 0x00000380bf4e7812 */ /* 0x000fe400078ec0ff */
[----:B------:R-:W-:Y:S02]  /*9dd0*/  LOP3.LUT R99, R166, 0x380, RZ, 0xc0, !PT ;  /* 0x00000380a6637812 */ /* 0x000fe400078ec0ff */
[----:B------:R-:W-:Y:S02]  /*9de0*/  LOP3.LUT R22, R22, R177, RZ, 0x3c, !PT ;  /* 0x000000b116167212 */ /* 0x000fe400078e3cff */
[----:B------:R-:W-:Y:S02]  /*9df0*/  SHF.R.U64 R54, R54, 0x3, RZ ;  /* 0x0000000336367819 */ /* 0x000fe400000012ff */
[----:B------:R-:W-:Y:S02]  /*9e00*/  MOV R14, R14 ;  /* 0x0000000e000e7202 */ /* 0x000fe40000000f00 */
[----:B------:R-:W-:-:S02]  /*9e10*/  LOP3.LUT R30, R30, R179, RZ, 0x3c, !PT ;  /* 0x000000b31e1e7212 */ /* 0x000fc400078e3cff */
[----:B------:R-:W-:Y:S02]  /*9e20*/  SHF.R.U64 R62, R62, 0x3, RZ ;  /* 0x000000033e3e7819 */ /* 0x000fe400000012ff */
[----:B------:R-:W-:Y:S02]  /*9e30*/  LOP3.LUT R94, R29, R6, RZ, 0x3c, !PT ;  /* 0x000000061d5e7212 */ /* 0x000fe400078e3cff */
[----:B------:R-:W-:Y:S02]  /*9e40*/  MOV R16, R16 ;  /* 0x0000001000107202 */ /* 0x000fe40000000f00 */
[----:B------:R-:W-:Y:S01]  /*9e50*/  LOP3.LUT R38, R38, R181, RZ, 0x3c, !PT ;  /* 0x000000b526267212 */ /* 0x000fe200078e3cff */
[----:B------:R2:W-:Y:S01]  /*9e60*/  STSM.16.M88.4 [R98], R24 ;  /* 0x0000001862007844 */ /* 0x0005e20000000200 */
[----:B------:R-:W-:Y:S02]  /*9e70*/  SHF.R.U64 R70, R70, 0x3, RZ ;  /* 0x0000000346467819 */ /* 0x000fe400000012ff */
[----:B------:R-:W-:Y:S01]  /*9e80*/  MOV R18, R18 ;  /* 0x0000001200127202 */ /* 0x000fe20000000f00 */
[----:B------:R3:W-:Y:S01]  /*9e90*/  STSM.16.M88.4 [R14], R32 ;  /* 0x000000200e007844 */ /* 0x0007e20000000200 */
[----:B------:R-:W-:-:S02]  /*9ea0*/  MOV R6, R10 ;  /* 0x0000000a00067202 */ /* 0x000fc40000000f00 */
[----:B------:R-:W-:Y:S01]  /*9eb0*/  LOP3.LUT R46, R46, R183, RZ, 0x3c, !PT ;  /* 0x000000b72e2e7212 */ /* 0x000fe200078e3cff */
[----:B------:R-:W4:Y:S01]  /*9ec0*/  LDC.64 R10, c[0x0][0xcd8] ;  /* 0x00033600ff0a7b82 */ /* 0x000f220000000a00 */
[----:B------:R-:W-:Y:S01]  /*9ed0*/  SHF.R.U64 R78, R78, 0x3, RZ ;  /* 0x000000034e4e7819 */ /* 0x000fe200000012ff */
[----:B------:R5:W-:Y:S01]  /*9ee0*/  STSM.16.M88.4 [R16], R40 ;  /* 0x0000002810007844 */ /* 0x000be20000000200 */
[----:B------:R-:W-:Y:S02]  /*9ef0*/  SHF.R.U64 R99, R99, 0x3, RZ ;  /* 0x0000000363637819 */ /* 0x000fe400000012ff */
[----:B------:R-:W-:Y:S01]  /*9f00*/  MOV R20, R20 ;  /* 0x0000001400147202 */ /* 0x000fe20000000f00 */
[----:B------:R0:W-:Y:S01]  /*9f10*/  STSM.16.M88.4 [R18], R48 ;  /* 0x0000003012007844 */ /* 0x0001e20000000200 */
[----:B------:R-:W-:Y:S02]  /*9f20*/  F2FP.BF16.F32.PACK_AB R59, R155, R59 ;  /* 0x0000003b9b3b723e */ /* 0x000fe400000010ff */
        /* <DEDUP_REMOVED lines=10> */
[----:B------:R-:W-:Y:S02]  /*9fd0*/  LOP3.LUT R62, R62, R187, RZ, 0x3c, !PT ;  /* 0x000000bb3e3e7212 */ /* 0x000fe400078e3cff */
[----:B------:R-:W-:Y:S02]  /*9fe0*/  MOV R30, R30 ;  /* 0x0000001e001e7202 */ /* 0x000fe40000000f00 */
[----:B------:R-:W-:Y:S02]  /*9ff0*/  F2FP.BF16.F32.PACK_AB R74, R77, R76 ;  /* 0x0000004c4d4a723e */ /* 0x000fe400000010ff */
[----:B------:R-:W-:Y:S01]  /*a000*/  F2FP.BF16.F32.PACK_AB R75, R9, R75 ;  /* 0x0000004b094b723e */ /* 0x000fe200000010ff */
[----:B------:R-:W-:Y:S01]  /*a010*/  IMAD.SHL.U32 R9, R206, 0x4, RZ ;  /* 0x00000004ce097824 */ /* 0x000fe200078e00ff */
[----:B------:R-:W-:-:S02]  /*a020*/  F2FP.BF16.F32.PACK_AB R81, R8, R82 ;  /* 0x000000520851723e */ /* 0x000fc400000010ff */
[----:B------:R-:W-:Y:S01]  /*a030*/  LOP3.LUT R70, R70, R189, RZ, 0x3c, !PT ;  /* 0x000000bd46467212 */ /* 0x000fe200078e3cff */
[----:B------:R0:W-:Y:S01]  /*a040*/  STSM.16.M88.4 [R30], R72 ;  /* 0x000000481e007844 */ /* 0x0001e20000000200 */
[----:B------:R-:W-:Y:S02]  /*a050*/  MOV R38, R38 ;  /* 0x0000002600267202 */ /* 0x000fe40000000f00 */
        /* <DEDUP_REMOVED lines=15> */
[----:B--2---:R-:W-:Y:S02]  /*a150*/  F2FP.BF16.F32.PACK_AB R98, R101, R100 ;  /* 0x000000646562723e */ /* 0x004fe400000010ff */
        /* <DEDUP_REMOVED lines=31> */
[----:B------:R-:W-:Y:S01]  /*a350*/  MOV R12, R12 ;  /* 0x0000000c000c7202 */ /* 0x000fe20000000f00 */
[----:B------:R0:W-:Y:S01]  /*a360*/  STSM.16.M88.4 [R6], R136 ;  /* 0x0000008806007844 */ /* 0x0001e20000000200 */
[----:B------:R-:W-:-:S02]  /*a370*/  F2FP.BF16.F32.PACK_AB R146, R149, R148 ;  /* 0x000000949592723e */ /* 0x000fc400000010ff */
[----:B------:R-:W-:Y:S02]  /*a380*/  F2FP.BF16.F32.PACK_AB R147, R0, R150 ;  /* 0x000000960093723e */ /* 0x000fe400000010ff */
[----:B------:R-:W-:Y:S02]  /*a390*/  ISETP.NE.U32.AND P2, PT, RZ, UR6, PT ;  /* 0x00000006ff007c0c */ /* 0x000fe4000bf45070 */
[----:B----4-:R-:W-:Y:S01]  /*a3a0*/  ISETP.NE.U32.AND P3, PT, R10, RZ, PT ;  /* 0x000000ff0a00720c */ /* 0x010fe20003f65070 */
[----:B------:R0:W-:Y:S01]  /*a3b0*/  STSM.16.M88.4 [R12], R144 ;  /* 0x000000900c007844 */ /* 0x0001e20000000200 */
[----:B------:R-:W-:Y:S01]  /*a3c0*/  BAR.SYNC.DEFER_BLOCKING 0x1, 0x100 ;  /* 0x0044000000007b1d */ /* 0x000fe20000010000 */
[----:B------:R-:W-:Y:S02]  /*a3d0*/  ISETP.NE.AND.EX P2, PT, RZ, UR7, PT, P2 ;  /* 0x00000007ff007c0c */ /* 0x000fe4000bf45320 */
[----:B---3--:R-:W-:Y:S02]  /*a3e0*/  SHF.L.U64.HI R14, R206, 0x2, R218 ;  /* 0x00000002ce0e7819 */ /* 0x008fe400000102da */
[----:B------:R-:W-:-:S02]  /*a3f0*/  IADD3 R10, P0, R9, R10, RZ ;  /* 0x0000000a090a7210 */ /* 0x000fc40007f1e0ff */
[----:B------:R-:W-:-:S03]  /*a400*/  ISETP.NE.AND.EX P3, PT, R11, RZ, PT, P3 ;  /* 0x000000ff0b00720c */ /* 0x000fc60003f65330 */
[----:B------:R-:W-:-:S04]  /*a410*/  IMAD.X R11, R14, 0x1, R11, P0 ;  /* 0x000000010e0b7824 */ /* 0x000fc800000e060b */
[----:B------:R-:W-:-:S04]  /*a420*/  @P2 IADD3 R8, P0, R9, UR6, RZ ;  /* 0x0000000609082c10 */ /* 0x000fc8000ff1e0ff */
[----:B------:R-:W-:Y:S02]  /*a430*/  @P2 IADD3.X R9, R14, UR7, RZ, P0, !PT ;  /* 0x000000070e092c10 */ /* 0x000fe400087fe4ff */
[----:B------:R-:W2:Y:S04]  /*a440*/  @P3 LDG.E R0, desc[UR8][R10.64] ;  /* 0x000000080a003981 */ /* 0x000ea8000c1e1900 */
[----:B------:R-:W3:Y:S01]  /*a450*/  @P2 LDG.E R8, desc[UR8][R8.64] ;  /* 0x0000000808082981 */ /* 0x000ee2000c1e1900 */
[----:B------:R-:W-:Y:S01]  /*a460*/  IMAD R13, R202, 0x40, R200 ;  /* 0x00000040ca0d7824 */ /* 0x000fe200078e02c8 */
[----:B------:R-:W-:Y:S01]  /*a470*/  UMOV UR4, URZ ;  /* 0x0000003f00047c82 */ /* 0x000fe20008000000 */
[----:B------:R-:W-:Y:S02]  /*a480*/  ULDC UR10, c[0x0][0xb88] ;  /* 0x0002e200000a7ab9 */ /* 0x000fe40000000800 */
[----:B------:R-:W-:-:S03]  /*a490*/  IMAD.WIDE R4, R13, 0x2, R4 ;  /* 0x000000020d047825 */ /* 0x000fc600078e0204 */
[C---:B------:R-:W-:Y:S02]  /*a4a0*/  IADD3 R17, P0, R4.reuse, 0x1000, RZ ;  /* 0x0000100004117810 */ /* 0x040fe40007f1e0ff */
[----:B------:R-:W-:Y:S02]  /*a4b0*/  IADD3 R13, P1, R4, 0x2000, RZ ;  /* 0x00002000040d7810 */ /* 0x000fe40007f3e0ff */
[----:B-----5:R-:W-:Y:S02]  /*a4c0*/  LOP3.LUT R16, R17, 0x380, RZ, 0xc0, !PT ;  /* 0x0000038011107812 */ /* 0x020fe400078ec0ff */
        /* <DEDUP_REMOVED lines=10> */
.L_x_11384:
[----:B------:R-:W-:Y:S01]  /*a570*/  R2UR UR16, R219 ;  /* 0x00000000db1072ca */ /* 0x000fe200000e0000 */
[----:B------:R-:W-:Y:S01]  /*a580*/  ULDC.64 UR12, c[0x0][0xc70] ;  /* 0x00031c00000c7ab9 */ /* 0x000fe20000000a00 */
[----:B------:R-:W-:Y:S01]  /*a590*/  USHF.R.S32.HI UR9, URZ, 0x1f, UR4 ;  /* 0x0000001f3f097899 */ /* 0x000fe20008011404 */
[----:B------:R-:W-:Y:S01]  /*a5a0*/  R2UR UR15, R220 ;  /* 0x00000000dc0f72ca */ /* 0x000fe200000e0000 */
[----:B------:R-:W-:Y:S01]  /*a5b0*/  UMOV UR8, UR4 ;  /* 0x0000000400087c82 */ /* 0x000fe20008000000 */
[----:B------:R-:W-:Y:S01]  /*a5c0*/  IADD3 R11, P2, R4, 0x3000, RZ ;  /* 0x00003000040b7810 */ /* 0x000fe20007f5e0ff */
[----:B------:R-:W-:Y:S01]  /*a5d0*/  ULDC.64 UR18, c[0x0][0x208] ;  /* 0x0000820000127ab9 */ /* 0x000fe20000000a00 */
[----:B------:R-:W-:Y:S02]  /*a5e0*/  SEL R73, R206, RZ, !P3 ;  /* 0x000000ffce497207 */ /* 0x000fe40005800000 */
[----:B------:R-:W-:Y:S02]  /*a5f0*/  SEL R218, R218, RZ, !P3 ;  /* 0x000000ffdada7207 */ /* 0x000fe40005800000 */
[----:B------:R-:W-:-:S02]  /*a600*/  LOP3.LUT R10, R11, 0x380, RZ, 0xc0, !PT ;  /* 0x000003800b0a7812 */ /* 0x000fc400078ec0ff */
[----:B------:R-:W-:Y:S01]  /*a610*/  USHF.R.S32.HI UR14, URZ, 0x1f, UR16 ;  /* 0x0000001f3f0e7899 */ /* 0x000fe20008011410 */
[----:B------:R-:W-:Y:S01]  /*a620*/  LOP3.LUT R12, R13, 0x380, RZ, 0xc0, !PT ;  /* 0x000003800d0c7812 */ /* 0x000fe200078ec0ff */
[----:B------:R-:W-:Y:S01]  /*a630*/  UIMAD.WIDE.U32 UR6, UR16, UR12, UR8 ;  /* 0x0000000c100672a5 */ /* 0x000fe2000f8e0008 */
[----:B------:R-:W-:Y:S01]  /*a640*/  IMAD.U32 R6, RZ, RZ, UR15 ;  /* 0x0000000fff067e24 */ /* 0x000fe2000f8e00ff */
[----:B------:R-:W-:Y:S01]  /*a650*/  UIMAD UR11, UR14, UR12, URZ ;  /* 0x0000000c0e0b72a4 */ /* 0x000fe2000f8e023f */
[----:B------:R-:W-:Y:S02]  /*a660*/  SHF.R.U64 R10, R10, 0x3, RZ ;  /* 0x000000030a0a7819 */ /* 0x000fe400000012ff */
[----:B------:R-:W-:Y:S01]  /*a670*/  IMAD R15, R6, 0x80, R205 ;  /* 0x00000080060f7824 */ /* 0x000fe200078e02cd */
[----:B------:R-:W-:Y:S01]  /*a680*/  UIMAD UR8, UR16, UR13, UR11 ;  /* 0x0000000d100872a4 */ /* 0x000fe2000f8e020b */
[----:B------:R-:W-:Y:S01]  /*a690*/  IMAD.U32 R9, RZ, RZ, UR7 ;  /* 0x00000007ff097e24 */ /* 0x000fe2000f8e00ff */
[----:B------:R-:W-:Y:S01]  /*a6a0*/  LOP3.LUT R10, R10, R11, RZ, 0x3c, !PT ;  /* 0x0000000b0a0a7212 */ /* 0x000fe200078e3cff */
[----:B------:R-:W-:Y:S01]  /*a6b0*/  IMAD.U32 R8, RZ, RZ, UR6 ;  /* 0x00000006ff087e24 */ /* 0x000fe2000f8e00ff */
[----:B------:R-:W-:Y:S01]  /*a6c0*/  UIADD3 UR8, UR7, UR8, URZ ;  /* 0x0000000807087290 */ /* 0x000fe2000fffe03f */
[----:B------:R-:W-:Y:S01]  /*a6d0*/  SHF.R.S32.HI R11, RZ, 0x1f, R15 ;  /* 0x0000001fff0b7819 */ /* 0x000fe2000001140f */
[----:B------:R-:W-:Y:S01]  /*a6e0*/  ULDC.64 UR12, c[0x0][0xba0] ;  /* 0x0002e800000c7ab9 */ /* 0x000fe20000000a00 */
[----:B------:R-:W-:Y:S01]  /*a6f0*/  ULDC.64 UR6, c[0x0][0xc78] ;  /* 0x00031e0000067ab9 */ /* 0x000fe20000000a00 */
[----:B------:R-:W-:Y:S01]  /*a700*/  SHF.R.U64 R16, R16, 0x3, RZ ;  /* 0x0000000310107819 */ /* 0x000fe200000012ff */
[----:B------:R-:W-:Y:S01]  /*a710*/  IMAD R0, R218, UR6, RZ ;  /* 0x00000006da007c24 */ /* 0x000fe2000f8e02ff */
[----:B------:R-:W-:Y:S01]  /*a720*/  SHF.R.U64 R12, R12, 0x3, RZ ;  /* 0x000000030c0c7819 */ /* 0x000fe200000012ff */
[----:B------:R-:W-:Y:S01]  /*a730*/  IMAD.U32 R9, RZ, RZ, UR8 ;  /* 0x00000008ff097e24 */ /* 0x000fe2000f8e00ff */
[----:B------:R-:W-:Y:S01]  /*a740*/  LOP3.LUT R16, R16, R17, RZ, 0x3c, !PT ;  /* 0x0000001110107212 */ /* 0x000fe200078e3cff */
[C---:B------:R-:W-:Y:S01]  /*a750*/  IMAD R6, R73.reuse, UR7, R0 ;  /* 0x0000000749067c24 */ /* 0x040fe2000f8e0200 */
[C---:B------:R-:W-:Y:S01]  /*a760*/  IADD3 R57, P6, R4.reuse, 0x4000, RZ ;  /* 0x0000400004397810 */ /* 0x040fe20007fde0ff */
[----:B------:R-:W-:Y:S01]  /*a770*/  IMAD.WIDE.U32 R8, R73, UR6, R8 ;  /* 0x0000000649087c25 */ /* 0x000fe2000f8e0008 */
[----:B------:R-:W-:Y:S01]  /*a780*/  ULDC.64 UR6, c[0x0][0xc40] ;  /* 0x0003100000067ab9 */ /* 0x000fe20000000a00 */
[----:B------:R-:W-:-:S02]  /*a790*/  IADD3 R41, P5, R4, 0x5000, RZ ;  /* 0x0000500004297810 */ /* 0x000fc40007fbe0ff */
[----:B------:R-:W-:Y:S01]  /*a7a0*/  IMAD.X R17, RZ, RZ, R5, P0 ;  /* 0x000000ffff117224 */ /* 0x000fe200000e0605 */
[----:B------:R-:W-:Y:S02]  /*a7b0*/  IADD3 R0, P3, R15, R8, RZ ;  /* 0x000000080f007210 */ /* 0x000fe40007f7e0ff */
[----:B------:R-:W-:Y:S02]  /*a7c0*/  IADD3 R65, P0, R4, 0x8000, RZ ;  /* 0x0000800004417810 */ /* 0x000fe40007f1e0ff */
[----:B------:R-:W-:Y:S02]  /*a7d0*/  IADD3.X R11, R11, R9, R6, P3, !PT ;  /* 0x000000090b0b7210 */ /* 0x000fe40001ffe406 */
[----:B------:R-:W-:Y:S02]  /*a7e0*/  LEA R26, P3, R0, UR6, 0x2 ;  /* 0x00000006001a7c11 */ /* 0x000fe4000f8610ff */
[----:B------:R-:W-:Y:S02]  /*a7f0*/  IADD3 R29, P4, R4, 0x6000, RZ ;  /* 0x00006000041d7810 */ /* 0x000fe40007f9e0ff */
[----:B------:R-:W-:Y:S01]  /*a800*/  LEA.HI.X R27, R0, UR7, R11, 0x2, P3 ;  /* 0x00000007001b7c11 */ /* 0x000fe200098f140b */
[--C-:B------:R-:W-:Y:S01]  /*a810*/  IMAD.X R11, RZ, RZ, R5.reuse, P2 ;  /* 0x000000ffff0b7224 */ /* 0x100fe200010e0605 */
[----:B------:R-:W-:Y:S01]  /*a820*/  IADD3 R21, P3, R4, 0x7000, RZ ;  /* 0x0000700004157810 */ /* 0x000fe20007f7e0ff */
[----:B------:R-:W-:Y:S01]  /*a830*/  VIADD R0, R15, 0x8 ;  /* 0x000000080f007836 */ /* 0x000fe20000000000 */
        /* <DEDUP_REMOVED lines=44> */
[----:B------:R-:W-:-:S02]  /*ab00*/  ISETP.GE.OR P0, PT, R0, UR10, P0 ;  /* 0x0000000a00007c0c */ /* 0x000fc40008706670 */
[----:B------:R-:W-:Y:S01]  /*ab10*/  LOP3.LUT R0, R9, 0x380, RZ, 0xc0, !PT ;  /* 0x0000038009007812 */ /* 0x000fe200078ec0ff */
[----:B------:R-:W-:Y:S01]  /*ab20*/  @!P1 STG.E desc[UR18][R26.64], R2 ;  /* 0x000000021a009986 */ /* 0x000fe2000c101912 */
[----:B------:R-:W-:Y:S02]  /*ab30*/  LOP3.LUT R15, R4, 0x380, RZ, 0xc0, !PT ;  /* 0x00000380040f7812 */ /* 0x000fe400078ec0ff */
[----:B------:R-:W-:Y:S02]  /*ab40*/  SHF.R.U64 R24, R24, 0x3, RZ ;  /* 0x0000000318187819 */ /* 0x000fe400000012ff */
[----:B------:R-:W-:Y:S02]  /*ab50*/  SHF.R.U64 R68, R68, 0x3, RZ ;  /* 0x0000000344447819 */ /* 0x000fe400000012ff */
[----:B------:R-:W-:Y:S02]  /*ab60*/  SHF.R.U64 R60, R60, 0x3, RZ ;  /* 0x000000033c3c7819 */ /* 0x000fe400000012ff */
[----:B------:R-:W-:Y:S01]  /*ab70*/  SHF.R.U64 R48, R48, 0x3, RZ ;  /* 0x0000000330307819 */ /* 0x000fe200000012ff */
[----:B------:R0:W-:Y:S01]  /*ab80*/  @!P0 STG.E desc[UR18][R26.64+0x20], R3 ;  /* 0x000020031a008986 */ /* 0x0001e2000c101912 */
[----:B------:R-:W-:-:S02]  /*ab90*/  SHF.R.U64 R0, R0, 0x3, RZ ;  /* 0x0000000300007819 */ /* 0x000fc400000012ff */
[----:B------:R-:W-:Y:S01]  /*aba0*/  SHF.R.U64 R15, R15, 0x3, RZ ;  /* 0x000000030f0f7819 */ /* 0x000fe200000012ff */
[----:B------:R-:W5:Y:S01]  /*abb0*/  LD.E.128 R16, desc[UR18][R16.64] ;  /* 0x0000001210107980 */ /* 0x000f62000c101d00 */
        /* <DEDUP_REMOVED lines=10> */
[----:B------:R-:W-:Y:S01]  /*ac60*/  LOP3.LUT R4, R15, R4, RZ, 0x3c, !PT ;  /* 0x000000040f047212 */ /* 0x000fe200078e3cff */
[----:B------:R-:W-:-:S02]  /*ac70*/  UIMAD UR6, UR9, UR12, URZ ;  /* 0x0000000c090672a4 */ /* 0x000fc4000f8e023f */
        /* <DEDUP_REMOVED lines=14> */
[----:B------:R-:W5:Y:S01]  /*ad60*/  LD.E.128 R32, desc[UR18][R32.64] ;  /* 0x0000001220207980 */ /* 0x000f62000c101d00 */
[----:B------:R-:W-:Y:S01]  /*ad70*/  IMAD.U32 R3, RZ, RZ, UR12 ;  /* 0x0000000cff037e24 */ /* 0x000fe2000f8e00ff */
[----:B------:R-:W-:Y:S01]  /*ad80*/  UIMAD UR10, UR15, -0x80, UR10 ;  /* 0xffffff800f0a78a4 */ /* 0x000fe2000f8e020a */
        /* <DEDUP_REMOVED lines=8> */
[----:B------:R-:W-:Y:S02]  /*ae10*/  ULDC.64 UR8, c[0x0][0xbe0] ;  /* 0x0002f80000087ab9 */ /* 0x000fe40000000a00 */
[----:B------:R-:W-:Y:S02]  /*ae20*/  UIMAD UR4, UR14, UR8, URZ ;  /* 0x000000080e0472a4 */ /* 0x000fe4000f8e023f */
[----:B--2---:R-:W-:Y:S01]  /*ae30*/  IMAD.U32 R5, RZ, RZ, UR8 ;  /* 0x00000008ff057e24 */ /* 0x004fe2000f8e00ff */
[C---:B------:R-:W-:Y:S01]  /*ae40*/  ISETP.GE.AND P3, PT, R202.reuse, UR10, PT ;  /* 0x0000000aca007c0c */ /* 0x040fe2000bf66270 */
[----:B------:R-:W-:Y:S01]  /*ae50*/  VIADD R3, R3, UR6 ;  /* 0x0000000603037c36 */ /* 0x000fe20008000000 */
[----:B------:R-:W-:Y:S01]  /*ae60*/  UIMAD UR4, UR16, UR9, UR4 ;  /* 0x00000009100472a4 */ /* 0x000fe2000f8e0204 */
[----:B------:R-:W-:Y:S01]  /*ae70*/  VIADD R0, R202, 0x20 ;  /* 0x00000020ca007836 */ /* 0x000fe20000000000 */
[----:B------:R-:W-:Y:S01]  /*ae80*/  ULDC.64 UR6, c[0x0][0xbe8] ;  /* 0x0002fa0000067ab9 */ /* 0x000fe20000000a00 */
[----:B------:R-:W-:-:S04]  /*ae90*/  IMAD.WIDE.U32 R2, R5, UR16, R2 ;  /* 0x0000001005027c25 */ /* 0x000fc8000f8e0002 */
[----:B------:R-:W-:Y:S01]  /*aea0*/  VIADD R151, R151, 0x32420 ;  /* 0x0003242097977836 */ /* 0x000fe20000000000 */
[----:B------:R-:W-:Y:S01]  /*aeb0*/  ISETP.GE.AND P0, PT, R0, UR10, PT ;  /* 0x0000000a00007c0c */ /* 0x000fe2000bf06270 */
[----:B------:R-:W-:Y:S02]  /*aec0*/  VIADD R5, R202, 0x60 ;  /* 0x00000060ca057836 */ /* 0x000fe40000000000 */
[----:B------:R-:W-:Y:S01]  /*aed0*/  IMAD R0, R218, UR6, RZ ;  /* 0x00000006da007c24 */ /* 0x000fe2000f8e02ff */
[----:B------:R-:W-:Y:S01]  /*aee0*/  PRMT R151, RZ, 0x654, R151 ;  /* 0x00000654ff977816 */ /* 0x000fe20000000097 */
[----:B------:R-:W-:Y:S01]  /*aef0*/  VIADD R3, R3, UR4 ;  /* 0x0000000403037c36 */ /* 0x000fe20008000000 */
[----:B------:R-:W-:Y:S01]  /*af00*/  ISETP.GE.AND P2, PT, R5, UR10, PT ;  /* 0x0000000a05007c0c */ /* 0x000fe2000bf46270 */
[----:B------:R-:W-:Y:S01]  /*af10*/  VIADD R4, R202, 0x40 ;  /* 0x00000040ca047836 */ /* 0x000fe20000000000 */
[----:B------:R-:W-:Y:S01]  /*af20*/  SHF.R.S32.HI R203, RZ, 0x1f, R202 ;  /* 0x0000001fffcb7819 */ /* 0x000fe200000114ca */
[C---:B------:R-:W-:Y:S01]  /*af30*/  IMAD R75, R73.reuse, UR7, R0 ;  /* 0x00000007494b7c24 */ /* 0x040fe2000f8e0200 */
[----:B0-----:R0:W-:Y:S01]  /*af40*/  SYNCS.ARRIVE.TRANS64.RED.A1T0 RZ, [R151+URZ], RZ ;  /* 0x000000ff97ff79a7 */ /* 0x0011e2000810043f */
[----:B------:R-:W-:Y:S01]  /*af50*/  IMAD.U32 R5, RZ, RZ, UR15 ;  /* 0x0000000fff057e24 */ /* 0x000fe2000f8e00ff */
[----:B------:R-:W-:Y:S01]  /*af60*/  BSSY B1, `(.L_x_11385) ;  /* 0x000001d000017945 */ /* 0x000fe20003800000 */
[----:B------:R-:W-:Y:S01]  /*af70*/  IMAD.WIDE.U32 R72, R73, UR6, R2 ;  /* 0x0000000649487c25 */ /* 0x000fe2000f8e0002 */
[----:B------:R-:W-:-:S03]  /*af80*/  ISETP.GE.AND P1, PT, R4, UR10, PT ;  /* 0x0000000a04007c0c */ /* 0x000fc6000bf26270 */
[----:B------:R-:W-:-:S04]  /*af90*/  IMAD.WIDE R4, R5, 0x80, R202 ;  /* 0x0000008005047825 */ /* 0x000fc800078e02ca */
[----:B------:R-:W-:Y:S01]  /*afa0*/  IMAD.IADD R77, R73, 0x1, R75 ;  /* 0x00000001494d7824 */ /* 0x000fe200078e024b */
[----:B0-----:R-:W-:Y:S06]  /*afb0*/  @P3 BRA `(.L_x_11386) ;  /* 0x00000000005c3947 */ /* 0x001fec0003800000 */
[----:B------:R-:W-:Y:S01]  /*afc0*/  ULDC.64 UR6, c[0x0][0xbd8] ;  /* 0x0002f60000067ab9 */ /* 0x000fe20000000a00 */
[----:B------:R-:W-:Y:S01]  /*afd0*/  IMAD.MOV.U32 R2, RZ, RZ, R72 ;  /* 0x000000ffff027224 */ /* 0x000fe200078e0048 */
[----:B------:R-:W-:Y:S01]  /*afe0*/  ULDC UR4, c[0x0][0xb8c] ;  /* 0x0002e30000047ab9 */ /* 0x000fe20000000800 */
[----:B------:R-:W-:Y:S01]  /*aff0*/  IMAD R75, R5, UR6, RZ ;  /* 0x00000006054b7c24 */ /* 0x000fe2000f8e02ff */
[C---:B------:R-:W-:Y:S01]  /*b000*/  ISETP.GE.AND P4, PT, R200.reuse, UR4, PT ;  /* 0x00000004c8007c0c */ /* 0x040fe2000bf86270 */
[----:B------:R-:W-:Y:S01]  /*b010*/  IMAD.MOV.U32 R3, RZ, RZ, R77 ;  /* 0x000000ffff037224 */ /* 0x000fe200078e004d */
[----:B------:R-:W-:Y:S01]  /*b020*/  ULDC.64 UR8, c[0x0][0x208] ;  /* 0x0000820000087ab9 */ /* 0x000fe20000000a00 */
        /* <DEDUP_REMOVED lines=16> */
.L_x_11386:
[----:B------:R-:W-:Y:S05]  /*b130*/  BSYNC B1 ;  /* 0x0000000000017941 */ /* 0x000fea0003800000 */
.L_x_11385:
        /* <DEDUP_REMOVED lines=13> */
[----:B------:R-:W-:Y:S01]  /*b210*/  IMAD R0, R0, UR6, RZ ;  /* 0x0000000600007c24 */ /* 0x000fe2000f8e02ff */
[----:B------:R-:W-:Y:S01]  /*b220*/  ULDC.64 UR8, c[0x0][0x208] ;  /* 0x0000820000087ab9 */ /* 0x000fe20000000a00 */
[----:B------:R-:W-:-:S02]  /*b230*/  VIADD R6, R200, 0xc0 ;  /* 0x000000c0c8067836 */ /* 0x000fc40000000000 */
        /* <DEDUP_REMOVED lines=11> */
.L_x_11388:
[----:B------:R-:W-:Y:S05]  /*b2f0*/  BSYNC B1 ;  /* 0x0000000000017941 */ /* 0x000fea0003800000 */
.L_x_11387:
[----:B------:R-:W-:Y:S04]  /*b300*/  BSSY B1, `(.L_x_11389) ;  /* 0x000001b000017945 */ /* 0x000fe80003800000 */
[----:B------:R-:W-:Y:S05]  /*b310*/  @P1 BRA `(.L_x_11390) ;  /* 0x0000000000641947 */ /* 0x000fea0003800000 */
[----:B--2--5:R-:W-:Y:S01]  /*b320*/  IADD3 R17, P0, R4, 0x40, RZ ;  /* 0x0000004004117810 */ /* 0x024fe20007f1e0ff */
        /* <DEDUP_REMOVED lines=24> */
.L_x_11390:
[----:B------:R-:W-:Y:S05]  /*b4b0*/  BSYNC B1 ;  /* 0x0000000000017941 */ /* 0x000fea0003800000 */
.L_x_11389:
[----:B------:R-:W-:Y:S05]  /*b4c0*/  @P2 BRA `(.L_x_11391) ;  /* 0x0000000c00942947 */ /* 0x000fea0003800000 */
[----:B---3-5:R-:W-:Y:S01]  /*b4d0*/  IADD3 R13, P0, R4, 0x60, RZ ;  /* 0x00000060040d7810 */ /* 0x028fe20007f1e0ff */
[----:B------:R-:W-:Y:S01]  /*b4e0*/  VIADD R0, R200, 0x40 ;  /* 0x00000040c8007836 */ /* 0x000fe20000000000 */
[----:B------:R-:W-:Y:S01]  /*b4f0*/  ULDC.64 UR6, c[0x0][0xbd8] ;  /* 0x0002f60000067ab9 */ /* 0x000fe20000000a00 */
[----:B------:R-:W-:Y:S01]  /*b500*/  IMAD.MOV.U32 R2, RZ, RZ, R72 ;  /* 0x000000ffff027224 */ /* 0x000fe200078e0048 */
[----:B------:R-:W-:Y:S01]  /*b510*/  ULDC UR4, c[0x0][0xb8c] ;  /* 0x0002e30000047ab9 */ /* 0x000fe20000000800 */
[----:B------:R-:W-:Y:S01]  /*b520*/  IMAD.X R4, RZ, RZ, R5, P0 ;  /* 0x000000ffff047224 */ /* 0x000fe200000e0605 */
        /* <DEDUP_REMOVED lines=19> */
[----:B------:R-:W-:Y:S02]  /*b660*/  ULDC.64 UR6, c[0x0][0x208] ;  /* 0x0000820000067ab9 */ /* 0x000fe40000000a00 */
[----:B------:R4:W-:Y:S01]  /*b670*/  STG.E.128 desc[UR6][R4.64+0x180], R32 ;  /* 0x0001802004007986 */ /* 0x0009e2000c101d06 */
[----:B------:R-:W-:Y:S05]  /*b680*/  BRA `(.L_x_11391) ;  /* 0x0000000c00247947 */ /* 0x000fea0003800000 */
.L_x_11383:
[----:B------:R-:W2:Y:S01]  /*b690*/  LDC.64 R4, c[0x0][0xcd8] ;  /* 0x00033600ff047b82 */ /* 0x000ea20000000a00 */
[----:B------:R-:W-:Y:S01]  /*b6a0*/  ULDC.64 UR6, c[0x0][0xce0] ;  /* 0x0003380000067ab9 */ /* 0x000fe20000000a00 */
[C---:B------:R-:W-:Y:S01]  /*b6b0*/  IMAD.SHL.U32 R3, R206.reuse, 0x4, RZ ;  /* 0x00000004ce037824 */ /* 0x040fe200078e00ff */
[----:B------:R-:W-:Y:S01]  /*b6c0*/  ISETP.NE.U32.AND P0, PT, RZ, UR6, PT ;  /* 0x00000006ff007c0c */ /* 0x000fe2000bf05070 */
[----:B------:R-:W-:Y:S01]  /*b6d0*/  ULDC.64 UR8, c[0x0][0x208] ;  /* 0x0000820000087ab9 */ /* 0x000fe20000000a00 */
[----:B------:R-:W-:Y:S02]  /*b6e0*/  SHF.L.U64.HI R0, R206, 0x2, R218 ;  /* 0x00000002ce007819 */ /* 0x000fe400000102da */
[----:B------:R-:W-:-:S13]  /*b6f0*/  ISETP.NE.AND.EX P1, PT, RZ, UR7, PT, P0 ;  /* 0x00000007ff007c0c */ /* 0x000fda000bf25300 */
[C---:B------:R-:W-:Y:S02]  /*b700*/  @P1 IADD3 R2, P3, R3.reuse, UR6, RZ ;  /* 0x0000000603021c10 */ /* 0x040fe4000ff7e0ff */
[----:B--2---:R-:W-:Y:S02]  /*b710*/  ISETP.NE.U32.AND P0, PT, R4, RZ, PT ;  /* 0x000000ff0400720c */ /* 0x004fe40003f05070 */
[----:B------:R-:W-:Y:S02]  /*b720*/  IADD3 R4, P2, R3, R4, RZ ;  /* 0x0000000403047210 */ /* 0x000fe40007f5e0ff */
[C---:B------:R-:W-:Y:S02]  /*b730*/  @P1 IADD3.X R3, R0.reuse, UR7, RZ, P3, !PT ;  /* 0x0000000700031c10 */ /* 0x040fe40009ffe4ff */
[----:B------:R-:W-:Y:S01]  /*b740*/  ISETP.NE.AND.EX P0, PT, R5, RZ, PT, P0 ;  /* 0x000000ff0500720c */ /* 0x000fe20003f05300 */
[----:B------:R-:W-:Y:S02]  /*b750*/  IMAD.MOV.U32 R9, RZ, RZ, RZ ;  /* 0x000000ffff097224 */ /* 0x000fe400078e00ff */
[----:B------:R-:W2:Y:S01]  /*b760*/  @P1 LDG.E R2, desc[UR8][R2.64] ;  /* 0x0000000802021981 */ /* 0x000ea2000c1e1900 */
[----:B------:R-:W-:Y:S01]  /*b770*/  IMAD.X R5, R0, 0x1, R5, P2 ;  /* 0x0000000100057824 */ /* 0x000fe200010e0605 */
[----:B------:R-:W-:Y:S01]  /*b780*/  ULDC UR4, c[0x0][0xb88] ;  /* 0x0002e20000047ab9 */ /* 0x000fe20000000800 */
[----:B------:R-:W-:-:S07]  /*b790*/  ISETP.GT.AND P2, PT, R226, 0x7f, PT ;  /* 0x0000007fe200780c */ /* 0x000fce0003f44270 */
[----:B------:R3:W5:Y:S01]  /*b7a0*/  @P0 LDG.E R9, desc[UR8][R4.64] ;  /* 0x0000000804090981 */ /* 0x000762000c1e1900 */
[----:B--2---:R-:W-:Y:S01]  /*b7b0*/  @P1 R2UR UR4, R2 ;  /* 0x00000000020412ca */ /* 0x004fe200000e0000 */
[----:B---3--:R-:W-:-:S14]  /*b7c0*/  @P1 BRA `(.L_x_11392) ;  /* 0x00000000001c1947 */ /* 0x008fdc0003800000 */
[----:B------:R-:W-:Y:S05]  /*b7d0*/  @!P0 BRA `(.L_x_11392) ;  /* 0x0000000000188947 */ /* 0x000fea0003800000 */
[----:B------:R-:W-:Y:S02]  /*b7e0*/  ULDC.64 UR6, c[0x0][0x208] ;  /* 0x0000820000067ab9 */ /* 0x000fe40000000a00 */
[----:B------:R-:W2:Y:S04]  /*b7f0*/  LDG.E R2, desc[UR6][R4.64] ;  /* 0x0000000604027981 */ /* 0x000ea8000c1e1900 */
[----:B------:R-:W3:Y:S01]  /*b800*/  LDG.E R0, desc[UR6][R4.64+0x4] ;  /* 0x0000040604007981 */ /* 0x000ee2000c1e1900 */
[----:B--2---:R-:W-:Y:S02]  /*b810*/  R2UR UR6, R2 ;  /* 0x00000000020672ca */ /* 0x004fe400000e0000 */
[----:B---3--:R-:W-:-:S13]  /*b820*/  R2UR UR4, R0 ;  /* 0x00000000000472ca */ /* 0x008fda00000e0000 */
[----:B------:R-:W-:-:S12]  /*b830*/  UIADD3 UR4, -UR6, UR4, URZ ;  /* 0x0000000406047290 */ /* 0x000fd8000fffe13f */
.L_x_11392:
[----:B------:R-:W-:Y:S01]  /*b840*/  R2UR UR6, R219 ;  /* 0x00000000db0672ca */ /* 0x000fe200000e0000 */
[----:B------:R-:W-:Y:S01]  /*b850*/  BSSY B1, `(.L_x_11393) ;  /* 0x0000022000017945 */ /* 0x000fe20003800000 */
[----:B------:R-:W-:Y:S02]  /*b860*/  SHF.R.S32.HI R201, RZ, 0x1f, R200 ;  /* 0x0000001fffc97819 */ /* 0x000fe400000114c8 */
[----:B------:R-:W-:Y:S02]  /*b870*/  SEL R13, R206, RZ, !P0 ;  /* 0x000000ffce0d7207 */ /* 0x000fe40004000000 */
[----:B------:R-:W-:Y:S02]  /*b880*/  SEL R218, R218, RZ, !P0 ;  /* 0x000000ffdada7207 */ /* 0x000fe40004000000 */
[----:B-----5:R-:W-:-:S05]  /*b890*/  SHF.R.S32.HI R6, RZ, 0x1f, R9 ;  /* 0x0000001fff067819 */ /* 0x020fca0000011409 */
[----:B------:R-:W-:Y:S01]  /*b8a0*/  USHF.R.S32.HI UR7, URZ, 0x1f, UR6 ;  /* 0x0000001f3f077899 */ /* 0x000fe20008011406 */
[----:B------:R-:W-:Y:S11]  /*b8b0*/  @P2 BRA `(.L_x_11394) ;  /* 0x00000000006c2947 */ /* 0x000ff60003800000 */
[----:B------:R-:W2:Y:S01]  /*b8c0*/  S2R R2, SR_TID.X ;  /* 0x0000000000027919 */ /* 0x000ea20000002100 */
[----:B------:R-:W-:-:S13]  /*b8d0*/  R2UR UR6, R220 ;  /* 0x00000000dc0672ca */ /* 0x000fda00000e0000 */
[----:B------:R-:W-:-:S04]  /*b8e0*/  IMAD.U32 R0, RZ, RZ, UR6 ;  /* 0x00000006ff007e24 */ /* 0x000fc8000f8e00ff */
[----:B--2---:R-:W-:-:S04]  /*b8f0*/  IMAD R0, R0, 0x80, R2 ;  /* 0x0000008000007824 */ /* 0x004fc800078e0202 */
        /* <DEDUP_REMOVED lines=8> */
[----:B------:R-:W-:-:S07]  /*b980*/  LEA.HI.X.SX32 R3, R0, R6, 0x1, P0 ;  /* 0x0000000600037211 */ /* 0x000fce00000f0eff */
[----:B------:R-:W-:Y:S02]  /*b990*/  UIMAD UR6, UR10, UR9, UR6 ;  /* 0x000000090a0672a4 */ /* 0x000fe4000f8e0206 */
[----:B------:R-:W-:Y:S01]  /*b9a0*/  IMAD.WIDE.U32 R2, R5, UR10, R2 ;  /* 0x0000000a05027c25 */ /* 0x000fe2000f8e0002 */
[----:B------:R-:W-:Y:S01]  /*b9b0*/  ULDC.64 UR8, c[0x0][0xc78] ;  /* 0x00031e0000087ab9 */ /* 0x000fe20000000a00 */
[----:B------:R-:W-:Y:S02]  /*b9c0*/  ULDC.64 UR10, c[0x0][0x208] ;  /* 0x00008200000a7ab9 */ /* 0x000fe40000000a00 */
[----:B------:R-:W-:Y:S02]  /*b9d0*/  IMAD R0, R218, UR8, RZ ;  /* 0x00000008da007c24 */ /* 0x000fe4000f8e02ff */
[----:B------:R-:W-:Y:S02]  /*b9e0*/  VIADD R3, R3, UR6 ;  /* 0x0000000603037c36 */ /* 0x000fe40008000000 */
[----:B------:R-:W-:-:S02]  /*b9f0*/  IMAD R5, R13, UR9, R0 ;  /* 0x000000090d057c24 */ /* 0x000fc4000f8e0200 */
[----:B------:R-:W-:Y:S01]  /*ba00*/  IMAD.WIDE.U32 R2, R13, UR8, R2 ;  /* 0x000000080d027c25 */ /* 0x000fe2000f8e0002 */
[----:B------:R-:W-:-:S03]  /*ba10*/  ULDC.64 UR8, c[0x0][0xc40] ;  /* 0x0003100000087ab9 */ /* 0x000fc60000000a00 */
[----:B------:R-:W-:Y:S01]  /*ba20*/  IMAD.IADD R3, R3, 0x1, R5 ;  /* 0x0000000103037824 */ /* 0x000fe200078e0205 */
[----:B------:R-:W-:-:S04]  /*ba30*/  LEA R4, P0, R2, UR8, 0x2 ;  /* 0x0000000802047c11 */ /* 0x000fc8000f8010ff */
[----:B------:R-:W-:Y:S01]  /*ba40*/  LEA.HI.X R5, R2, UR9, R3, 0x2, P0 ;  /* 0x0000000902057c11 */ /* 0x000fe200080f1403 */
[----:B------:R-:W-:-:S05]  /*ba50*/  IMAD.MOV.U32 R3, RZ, RZ, -0x800000 ;  /* 0xff800000ff037424 */ /* 0x000fca00078e00ff */
[----:B------:R2:W-:Y:S03]  /*ba60*/  STG.E desc[UR10][R4.64], R3 ;  /* 0x0000000304007986 */ /* 0x0005e6000c10190a */
.L_x_11394:
[----:B------:R-:W-:Y:S05]  /*ba70*/  BSYNC B1 ;  /* 0x0000000000017941 */ /* 0x000fea0003800000 */
.L_x_11393:
[----:B------:R-:W-:Y:S01]  /*ba80*/  R2UR UR10, R220 ;  /* 0x00000000dc0a72ca */ /* 0x000fe200000e0000 */
[----:B------:R-:W-:Y:S01]  /*ba90*/  ULDC.64 UR8, c[0x0][0xba0] ;  /* 0x0002e80000087ab9 */ /* 0x000fe20000000a00 */
[----:B------:R-:W-:Y:S01]  /*baa0*/  R2UR UR11, R219 ;  /* 0x00000000db0b72ca */ /* 0x000fe200000e0000 */
[----:B------:R-:W-:Y:S01]  /*bab0*/  IMAD R0, R6, UR8, RZ ;  /* 0x0000000806007c24 */ /* 0x000fe2000f8e02ff */
[----:B------:R-:W-:Y:S01]  /*bac0*/  BSSY B1, `(.L_x_11395) ;  /* 0x0000032000017945 */ /* 0x000fe20003800000 */
[----:B--2---:R-:W-:-:S04]  /*bad0*/  IMAD.WIDE.U32 R2, R9, UR8, R200 ;  /* 0x0000000809027c25 */ /* 0x004fc8000f8e00c8 */
[----:B------:R-:W-:Y:S01]  /*bae0*/  IMAD R9, R9, UR9, R0 ;  /* 0x0000000909097c24 */ /* 0x000fe2000f8e0200 */
[----:B------:R-:W-:Y:S01]  /*baf0*/  ULDC.64 UR8, c[0x0][0xbe0] ;  /* 0x0002f80000087ab9 */ /* 0x000fe20000000a00 */
[C---:B------:R-:W-:Y:S01]  /*bb00*/  VIADD R0, R202.reuse, 0x20 ;  /* 0x00000020ca007836 */ /* 0x040fe20000000000 */
[----:B------:R-:W-:Y:S01]  /*bb10*/  UIMAD UR6, UR7, UR8, URZ ;  /* 0x00000008070672a4 */ /* 0x000fe2000f8e023f */
[----:B------:R-:W-:Y:S01]  /*bb20*/  IMAD.IADD R3, R3, 0x1, R9 ;  /* 0x0000000103037824 */ /* 0x000fe200078e0209 */
[----:B------:R-:W-:Y:S01]  /*bb30*/  UIMAD UR4, UR10, -0x80, UR4 ;  /* 0xffffff800a0478a4 */ /* 0x000fe2000f8e0204 */
[----:B------:R-:W-:Y:S01]  /*bb40*/  IMAD.U32 R5, RZ, RZ, UR8 ;  /* 0x00000008ff057e24 */ /* 0x000fe2000f8e00ff */
[----:B------:R-:W-:Y:S01]  /*bb50*/  UIMAD UR6, UR11, UR9, UR6 ;  /* 0x000000090b0672a4 */ /* 0x000fe2000f8e0206 */
[C---:B------:R-:W-:Y:S01]  /*bb60*/  VIADD R4, R202.reuse, 0x40 ;  /* 0x00000040ca047836 */ /* 0x040fe20000000000 */
[----:B------:R-:W-:Y:S01]  /*bb70*/  SHF.R.S32.HI R9, RZ, 0x1f, R202 ;  /* 0x0000001fff097819 */ /* 0x000fe200000114ca */
[----:B------:R-:W-:Y:S01]  /*bb80*/  IMAD.WIDE.U32 R2, R5, UR11, R2 ;  /* 0x0000000b05027c25 */ /* 0x000fe2000f8e0002 */
[----:B------:R-:W-:-:S02]  /*bb90*/  ISETP.GE.AND P2, PT, R202, UR4, PT ;  /* 0x00000004ca007c0c */ /* 0x000fc4000bf46270 */
[----:B------:R-:W-:Y:S01]  /*bba0*/  ISETP.GE.AND P1, PT, R0, UR4, PT ;  /* 0x0000000400007c0c */ /* 0x000fe2000bf26270 */
[----:B------:R-:W-:Y:S01]  /*bbb0*/  VIADD R3, R3, UR6 ;  /* 0x0000000603037c36 */ /* 0x000fe20008000000 */
[----:B------:R-:W-:Y:S01]  /*bbc0*/  ULDC.64 UR6, c[0x0][0xbe8] ;  /* 0x0002fa0000067ab9 */ /* 0x000fe20000000a00 */
[----:B------:R-:W-:Y:S01]  /*bbd0*/  ISETP.GE.AND P0, PT, R4, UR4, PT ;  /* 0x0000000404007c0c */ /* 0x000fe2000bf06270 */
[----:B------:R-:W-:Y:S02]  /*bbe0*/  IMAD R0, R218, UR6, RZ ;  /* 0x00000006da007c24 */ /* 0x000fe4000f8e02ff */
[----:B------:R-:W-:Y:S02]  /*bbf0*/  IMAD.U32 R15, RZ, RZ, UR10 ;  /* 0x0000000aff0f7e24 */ /* 0x000fe4000f8e00ff */
[C---:B------:R-:W-:Y:S02]  /*bc00*/  IMAD R11, R13.reuse, UR7, R0 ;  /* 0x000000070d0b7c24 */ /* 0x040fe4000f8e0200 */
[----:B------:R-:W-:-:S04]  /*bc10*/  IMAD.WIDE.U32 R4, R13, UR6, R2 ;  /* 0x000000060d047c25 */ /* 0x000fc8000f8e0002 */
[----:B------:R-:W-:Y:S02]  /*bc20*/  IMAD.MOV.U32 R8, RZ, RZ, R202 ;  /* 0x000000ffff087224 */ /* 0x000fe400078e00ca */
[----:B------:R-:W-:Y:S02]  /*bc30*/  VIADD R6, R202, 0x60 ;  /* 0x00000060ca067836 */ /* 0x000fe40000000000 */
[----:B------:R-:W-:-:S04]  /*bc40*/  IMAD.WIDE R8, R15, 0x80, R8 ;  /* 0x000000800f087825 */ /* 0x000fc800078e0208 */
        /* <DEDUP_REMOVED lines=12> */
[----:B------:R-:W-:Y:S01]  /*bd10*/  IMAD.MOV.U32 R2, RZ, RZ, R4 ;  /* 0x000000ffff027224 */ /* 0x000fe200078e0004 */
[----:B------:R-:W-:Y:S01]  /*bd20*/  ULDC.64 UR10, c[0x0][0x208] ;  /* 0x00008200000a7ab9 */ /* 0x000fe20000000a00 */
        /* <DEDUP_REMOVED lines=11> */
.L_x_11396:
[----:B------:R-:W-:Y:S05]  /*bde0*/  BSYNC B1 ;  /* 0x0000000000017941 */ /* 0x000fea0003800000 */
.L_x_11395:
[----:B------:R-:W-:Y:S01]  /*bdf0*/  BSSY B1, `(.L_x_11397) ;  /* 0x000001c000017945 */ /* 0x000fe20003800000 */
[----:B------:R-:W-:-:S03]  /*be00*/  ISETP.GE.AND P2, PT, R6, UR4, PT ;  /* 0x0000000406007c0c */ /* 0x000fc6000bf46270 */
[----:B------:R-:W-:Y:S10]  /*be10*/  @P1 BRA `(.L_x_11398) ;  /* 0x0000000000641947 */ /* 0x000ff40003800000 */
        /* <DEDUP_REMOVED lines=25> */
.L_x_11398:
[----:B------:R-:W-:Y:S05]  /*bfb0*/  BSYNC B1 ;  /* 0x0000000000017941 */ /* 0x000fea0003800000 */
.L_x_11397:
[----:B------:R-:W-:Y:S04]  /*bfc0*/  BSSY B1, `(.L_x_11399) ;  /* 0x000001b000017945 */ /* 0x000fe80003800000 */
[----:B------:R-:W-:Y:S05]  /*bfd0*/  @P0 BRA `(.L_x_11400) ;  /* 0x0000000000640947 */ /* 0x000fea0003800000 */
[----:B--23--:R-:W-:Y:S01]  /*bfe0*/  IADD3 R11, P0, R8, 0x40, RZ ;  /* 0x00000040080b7810 */ /* 0x00cfe20007f1e0ff */
        /* <DEDUP_REMOVED lines=24> */
.L_x_11400:
[----:B------:R-:W-:Y:S05]  /*c170*/  BSYNC B1 ;  /* 0x0000000000017941 */ /* 0x000fea0003800000 */
.L_x_11399:
        /* <DEDUP_REMOVED lines=10> */
[----:B------:R-:W-:Y:S01]  /*c220*/  ULDC.64 UR8, c[0x0][0x208] ;  /* 0x0000820000087ab9 */ /* 0x000fe20000000a00 */
        /* <DEDUP_REMOVED lines=15> */
.L_x_11391:
[----:B------:R-:W-:Y:S05]  /*c320*/  BSYNC B0 ;  /* 0x0000000000007941 */ /* 0x000fea0003800000 */
.L_x_11382:
[----:B------:R-:W-:Y:S02]  /*c330*/  ULDC UR4, c[0x0][0xd14] ;  /* 0x0003450000047ab9 */ /* 0x000fe40000000800 */
[----:B------:R-:W-:-:S13]  /*c340*/  ISETP.GE.AND P0, PT, R7, UR4, PT ;  /* 0x0000000407007c0c */ /* 0x000fda000bf06270 */
[----:B------:R-:W-:Y:S05]  /*c350*/  @!P0 BRA `(.L_x_11401) ;  /* 0xffffff4800b88947 */ /* 0x000fea000383ffff */
[----:B------:R-:W-:Y:S05]  /*c360*/  EXIT ;  /* 0x000000000000794d */ /* 0x000fea0003800000 */
.L_x_11345:
        /* <DEDUP_REMOVED lines=62> */
.L_x_11406:
        /* <DEDUP_REMOVED lines=16> */
.L_x_11405:
[----:B------:R-:W-:Y:S05]  /*c850*/  BSYNC B0 ;  /* 0x0000000000007941 */ /* 0x000fea0003800000 */
.L_x_11404:
        /* <DEDUP_REMOVED lines=25> */
.L_x_11402:
        /* <DEDUP_REMOVED lines=21> */
.L_x_11407:
        /* <DEDUP_REMOVED lines=56> */
.L_x_11403:
[----:B------:R-:W-:Y:S02]  /*cec0*/  IMAD.MOV.U32 R17, RZ, RZ, RZ ;  /* 0x000000ffff117224 */ /* 0x000fe400078e00ff */
[----:B------:R-:W-:Y:S02]  /*ced0*/  IMAD.U32 R16, RZ, RZ, UR6 ;  /* 0x00000006ff107e24 */ /* 0x000fe4000f8e00ff */
[----:B------:R-:W-:-:S07]  /*cee0*/  IMAD.MOV.U32 R18, RZ, RZ, RZ ;  /* 0x000000ffff127224 */ /* 0x000fce00078e00ff */
.L_x_11408:
        /* <DEDUP_REMOVED lines=15> */
[----:B------:R1:W-:Y:S01]  /*cfe0*/  STL [R1], RZ ;  /* 0x000000ff01007387 */ /* 0x0003e20000100800 */
[----:B------:R-:W-:Y:S01]  /*cff0*/  ULDC UR51, c[0x0][0xc] ;  /* 0x0000030000337ab9 */ /* 0x000fe20000000800 */
[----:B------:R-:W-:Y:S01]  /*d000*/  ULDC.64 UR48, c[0x0][0x198] ;  /* 0x0000660000307ab9 */ /* 0x000fe20000000a00 */
[----:B------:R-:W-:Y:S01]  /*d010*/  UMOV UR50, URZ ;  /* 0x0000003f00327c82 */ /* 0x000fe20008000000 */
[----:B------:R1:W-:Y:S04]  /*d020*/  STL [R1+0x4], R0 ;  /* 0x0000040001007387 */ /* 0x0003e80000100800 */
.L_x_11475:
        /* <DEDUP_REMOVED lines=54> */
.L_x_11410:
        /* <DEDUP_REMOVED lines=14> */
.L_x_11411:
[----:B------:R-:W-:Y:S05]  /*d470*/  @!P0 BRA `(.L_x_11412) ;  /* 0x0000000000108947 */ /* 0x000fea0003800000 */
[----:B------:R-:W-:Y:S02]  /*d480*/  ULDC.64 UR4, c[0x0][0x208] ;  /* 0x0000820000047ab9 */ /* 0x000fe40000000a00 */
[----:B------:R-:W2:Y:S04]  /*d490*/  LDG.E R3, desc[UR4][R4.64] ;  /* 0x0000000404037981 */ /* 0x000ea8000c1e1900 */
[----:B------:R-:W2:Y:S02]  /*d4a0*/  LDG.E R6, desc[UR4][R4.64+0x4] ;  /* 0x0000040404067981 */ /* 0x000ea4000c1e1900 */
[----:B--2---:R-:W-:-:S07]  /*d4b0*/  IMAD.IADD R6, R6, 0x1, -R3 ;  /* 0x0000000106067824 */ /* 0x004fce00078e0a03 */
.L_x_11412:
[----:B--2--5:R-:W-:Y:S01]  /*d4c0*/  IMAD.IADD R3, R6, 0x1, -R0 ;  /* 0x0000000106037824 */ /* 0x024fe200078e0a00 */
[----:B------:R-:W-:Y:S01]  /*d4d0*/  LEA R0, R17, 0xdf, 0x7 ;  /* 0x000000df11007811 */ /* 0x000fe200078e38ff */
[----:B------:R-:W-:Y:S03]  /*d4e0*/  BSSY B6, `(.L_x_11413) ;  /* 0x00002d7000067945 */ /* 0x000fe60003800000 */
[C---:B------:R-:W-:Y:S01]  /*d4f0*/  IADD3 R0, R3.reuse, R0, -R8 ;  /* 0x0000000003007210 */ /* 0x040fe20007ffe808 */
[----:B------:R-:W-:-:S04]  /*d500*/  VIADD R3, R3, 0x5f ;  /* 0x0000005f03037836 */ /* 0x000fc80000000000 */
[----:B------:R-:W-:-:S04]  /*d510*/  IMAD.HI R3, R3, 0x2aaaaaab, RZ ;  /* 0x2aaaaaab03037827 */ /* 0x000fc800078e02ff */
[----:B-1----:R-:W-:Y:S01]  /*d520*/  IMAD.HI R2, R0, 0x2aaaaaab, RZ ;  /* 0x2aaaaaab00027827 */ /* 0x002fe200078e02ff */
[----:B------:R-:W-:-:S04]  /*d530*/  SHF.R.U32.HI R0, RZ, 0x1f, R3 ;  /* 0x0000001fff007819 */ /* 0x000fc80000011603 */
[----:B------:R-:W-:Y:S02]  /*d540*/  LEA.HI.SX32 R0, R3, R0, 0x1c ;  /* 0x0000000003007211 */ /* 0x000fe400078fe2ff */
[----:B------:R-:W-:-:S04]  /*d550*/  SHF.R.U32.HI R3, RZ, 0x1f, R2 ;  /* 0x0000001fff037819 */ /* 0x000fc80000011602 */
        /* <DEDUP_REMOVED lines=23> */
.L_x_11414:
        /* <DEDUP_REMOVED lines=23> */
.L_x_11416:
        /* <DEDUP_REMOVED lines=20> */
.L_x_11418:
        /* <DEDUP_REMOVED lines=16> */
.L_x_11417:
        /* <DEDUP_REMOVED lines=32> */
.L_x_11419:
        /* <DEDUP_REMOVED lines=19> */
.L_x_11491:
[----:B------:R-:W-:Y:S01]  /*ddb0*/  UMOV UR4, 0xffffffff ;  /* 0xffffffff00047882 */ /* 0x000fe20000000000 */
[----:B------:R-:W-:Y:S02]  /*ddc0*/  SHF.R.S32.HI R5, RZ, 0x1f, R0 ;  /* 0x0000001fff057819 */ /* 0x000fe40000011400 */
[----:B------:R-:W-:Y:S05]  /*ddd0*/  BRA.DIV UR4, `(.L_x_11421) ;  /* 0x0000003a04087947 */ /* 0x000fea000b800000 */
[----:B------:R-:W-:-:S13]  /*dde0*/  ELECT P6, URZ, PT ;  /* 0x00000000003f782f */ /* 0x000fda00038c0000 */
.L_x_11494:
        /* <DEDUP_REMOVED lines=22> */
.L_x_11423:
        /* <DEDUP_REMOVED lines=9> */
.L_x_11495:
        /* <DEDUP_REMOVED lines=11> */
.L_x_11425:
        /* <DEDUP_REMOVED lines=22> */
.L_x_11422:
        /* <DEDUP_REMOVED lines=55> */
.L_x_11427:
[----:B------:R-:W-:Y:S05]  /*e560*/  BSYNC B0 ;  /* 0x0000000000007941 */ /* 0x000fea0003800000 */
.L_x_11426:
        /* <DEDUP_REMOVED lines=8> */
.L_x_11496:
        /* <DEDUP_REMOVED lines=13> */
.L_x_11497:
        /* <DEDUP_REMOVED lines=11> */
.L_x_11432:
        /* <DEDUP_REMOVED lines=37> */
.L_x_11430:
[----:B------:R-:W-:Y:S05]  /*e9c0*/  BSYNC B0 ;  /* 0x0000000000007941 */ /* 0x000fea0003800000 */
.L_x_11429:
        /* <DEDUP_REMOVED lines=44> */
.L_x_11439:
[----:B-1----:R-:W1:Y:S01]  /*ec90*/  S2R R3, SR_CgaCtaId ;  /* 0x0000000000037919 */ /* 0x002e620000008800 */
[----:B------:R-:W-:-:S04]  /*eca0*/  MOV R2, 0x400 ;  /* 0x0000040000027802 */ /* 0x000fc80000000f00 */
[----:B-1----:R-:W-:Y:S02]  /*ecb0*/  LEA R2, R3, R2, 0x18 ;  /* 0x0000000203027211 */ /* 0x002fe400078ec0ff */
[----:B------:R-:W-:-:S03]  /*ecc0*/  SHF.L.U32 R3, R12, 0x1f, RZ ;  /* 0x0000001f0c037819 */ /* 0x000fc600000006ff */
[----:B------:R-:W-:-:S04]  /*ecd0*/  IMAD R2, R13, 0x8, R2 ;  /* 0x000000080d027824 */ /* 0x000fc800078e0202 */
[----:B------:R-:W1:Y:S02]  /*ece0*/  SYNCS.PHASECHK.TRANS64.TRYWAIT P0, [R2+URZ+0x32440], R3 ;  /* 0x03244003020075a7 */ /* 0x000e64000800017f */
[----:B-1----:R-:W-:Y:S05]  /*ecf0*/  @!P0 BRA `(.L_x_11440) ;  /* 0x0000002800a88947 */ /* 0x002fea0003800000 */
.L_x_11498:
        /* <DEDUP_REMOVED lines=11> */
.L_x_11441:
        /* <DEDUP_REMOVED lines=22> */
.L_x_11499:
        /* <DEDUP_REMOVED lines=8> */
.L_x_11443:
        /* <DEDUP_REMOVED lines=34> */
.L_x_11438:
[----:B------:R-:W-:Y:S05]  /*f1b0*/  BSYNC B2 ;  /* 0x0000000000027941 */ /* 0x000fea0003800000 */
.L_x_11437:
[----:B------:R-:W2:Y:S02]  /*f1c0*/  LDL.LU R2, [R1+0x14] ;  /* 0x0000140001027983 */ /* 0x000ea40000300800 */
[----:B--2---:R-:W-:-:S07]  /*f1d0*/  VIADD R8, R2, 0xfffffffd ;  /* 0xfffffffd02087836 */ /* 0x004fce0000000000 */
.L_x_11436:
[----:B------:R-:W-:Y:S05]  /*f1e0*/  BSYNC B1 ;  /* 0x0000000000017941 */ /* 0x000fea0003800000 */
.L_x_11435:
[----:B------:R-:W-:-:S13]  /*f1f0*/  ISETP.NE.AND P0, PT, R10, RZ, PT ;  /* 0x000000ff0a00720c */ /* 0x000fda0003f05270 */
[----:B------:R-:W-:Y:S05]  /*f200*/  @!P0 BRA `(.L_x_11434) ;  /* 0x0000000c009c8947 */ /* 0x000fea0003800000 */
.L_x_11458:
        /* <DEDUP_REMOVED lines=14> */
[----:B------:R-:W1:Y:S01]  /*f2f0*/  LDC R9, c[0x0][0x41c] ;  /* 0x00010700ff097b82 */ /* 0x000e620000000800 */
[----:B0-----:R-:W-:Y:S01]  /*f300*/  IMAD.MOV.U32 R12, RZ, RZ, R8 ;  /* 0x000000ffff0c7224 */ /* 0x001fe200078e0008 */
[----:B------:R-:W-:Y:S01]  /*f310*/  ULDC.64 UR4, c[0x0][0x208] ;  /* 0x0000820000047ab9 */ /* 0x000fe20000000a00 */
        /* <DEDUP_REMOVED lines=13> */
[----:B------:R-:W-:Y:S02]  /*f3f0*/  IMAD R3, R9, R3, R8 ;  /* 0x0000000309037224 */ /* 0x000fe400078e0208 */
[----:B------:R1:W5:Y:S05]  /*f400*/  LDG.E R9, desc[UR4][R6.64] ;  /* 0x0000000406097981 */ /* 0x00036a000c1e1900 */
.L_x_11446:
[----:B-1----:R-:W1:Y:S01]  /*f410*/  S2R R6, SR_CgaCtaId ;  /* 0x0000000000067919 */ /* 0x002e620000008800 */
[----:B------:R-:W-:Y:S02]  /*f420*/  MOV R2, 0x400 ;  /* 0x0000040000027802 */ /* 0x000fe40000000f00 */
[----:B------:R-:W-:Y:S02]  /*f430*/  SHF.L.U32 R7, R11, 0x1f, RZ ;  /* 0x0000001f0b077819 */ /* 0x000fe400000006ff */
[----:B-1----:R-:W-:-:S05]  /*f440*/  LEA R2, R6, R2, 0x18 ;  /* 0x0000000206027211 */ /* 0x002fca00078ec0ff */
[----:B------:R-:W-:-:S04]  /*f450*/  IMAD R2, R10, 0x8, R2 ;  /* 0x000000080a027824 */ /* 0x000fc800078e0202 */
[----:B------:R-:W1:Y:S02]  /*f460*/  SYNCS.PHASECHK.TRANS64.TRYWAIT P0, [R2+URZ+0x32440], R7 ;  /* 0x03244007020075a7 */ /* 0x000e64000800017f */
[----:B-1----:R-:W-:Y:S05]  /*f470*/  @!P0 BRA `(.L_x_11447) ;  /* 0x0000002000f08947 */ /* 0x002fea0003800000 */
.L_x_11500:
        /* <DEDUP_REMOVED lines=11> */
.L_x_11448:
        /* <DEDUP_REMOVED lines=21> */
.L_x_11501:
        /* <DEDUP_REMOVED lines=8> */
.L_x_11450:
        /* <DEDUP_REMOVED lines=33> */
.L_x_11445:
[----:B------:R-:W-:Y:S05]  /*f910*/  BSYNC B1 ;  /* 0x0000000000017941 */ /* 0x000fea0003800000 */
.L_x_11444:
        /* <DEDUP_REMOVED lines=31> */
.L_x_11453:
[----:B------:R-:W2:Y:S01]  /*fb10*/  S2R R3, SR_CgaCtaId ;  /* 0x0000000000037919 */ /* 0x000ea20000008800 */
[----:B------:R-:W-:-:S04]  /*fb20*/  MOV R2, 0x400 ;  /* 0x0000040000027802 */ /* 0x000fc80000000f00 */
[----:B--2---:R-:W-:Y:S02]  /*fb30*/  LEA R2, R3, R2, 0x18 ;  /* 0x0000000203027211 */ /* 0x004fe400078ec0ff */
[----:B------:R-:W-:-:S03]  /*fb40*/  SHF.L.U32 R3, R12, 0x1f, RZ ;  /* 0x0000001f0c037819 */ /* 0x000fc600000006ff */
[----:B------:R-:W-:-:S04]  /*fb50*/  IMAD R2, R13, 0x8, R2 ;  /* 0x000000080d027824 */ /* 0x000fc800078e0202 */
[----:B------:R-:W2:Y:S02]  /*fb60*/  SYNCS.PHASECHK.TRANS64.TRYWAIT P0, [R2+URZ+0x32440], R3 ;  /* 0x03244003020075a7 */ /* 0x000ea4000800017f */
[----:B--2---:R-:W-:Y:S05]  /*fb70*/  @!P0 BRA `(.L_x_11454) ;  /* 0x0000001c00588947 */ /* 0x004fea0003800000 */
.L_x_11502:
        /* <DEDUP_REMOVED lines=11> */
.L_x_11455:
        /* <DEDUP_REMOVED lines=22> */
.L_x_11503:
        /* <DEDUP_REMOVED lines=8> */
.L_x_11457:
        /* <DEDUP_REMOVED lines=34> */
.L_x_11452:
[----:B------:R-:W-:Y:S05]  /*10030*/  BSYNC B1 ;  /* 0x0000000000017941 */ /* 0x000fea0003800000 */
.L_x_11451:
[C---:B------:R-:W-:Y:S01]  /*10040*/  ISETP.GT.AND P0, PT, R8.reuse, 0x1, PT ;  /* 0x000000010800780c */ /* 0x040fe20003f04270 */
[----:B------:R-:W-:-:S04]  /*10050*/  VIADD R2, R8, 0xfffffffe ;  /* 0xfffffffe08027836 */ /* 0x000fc80000000000 */
[----:B------:R-:W-:-:S08]  /*10060*/  IMAD.MOV.U32 R8, RZ, RZ, R2 ;  /* 0x000000ffff087224 */ /* 0x000fd000078e0002 */
[----:B------:R-:W-:Y:S05]  /*10070*/  @P0 BRA `(.L_x_11458) ;  /* 0xfffffff000640947 */ /* 0x000fea000383ffff */
.L_x_11434:
[----:B------:R-:W-:Y:S05]  /*10080*/  BSYNC B0 ;  /* 0x0000000000007941 */ /* 0x000fea0003800000 */
.L_x_11433:
        /* <DEDUP_REMOVED lines=14> */
[----:B------:R-:W2:Y:S01]  /*10170*/  FLO.U32 R4, UR4 ;  /* 0x0000000400047d00 */ /* 0x000ea200080e0000 */
[----:B------:R-:W-:-:S07]  /*10180*/  ULDC.64 UR6, c[0x0][0x208] ;  /* 0x0000820000067ab9 */ /* 0x000fce0000000a00 */
        /* <DEDUP_REMOVED lines=8> */
.L_x_11460:
[----:B------:R-:W-:Y:S05]  /*10210*/  BSYNC B0 ;  /* 0x0000000000007941 */ /* 0x000fea0003800000 */
.L_x_11459:
[----:B-1----:R-:W2:Y:S02]  /*10220*/  LDL.LU R2, [R1+0x4] ;  /* 0x0000040001027983 */ /* 0x002ea40000300800 */
[----:B--2---:R-:W-:-:S05]  /*10230*/  LOP3.LUT R2, R2, R0, RZ, 0x3c, !PT ;  /* 0x0000000002027212 */ /* 0x004fca00078e3cff */
[----:B------:R1:W-:Y:S02]  /*10240*/  STL [R1+0x4], R2 ;  /* 0x0000040201007387 */ /* 0x0003e40000100800 */
.L_x_11415:
[----:B------:R-:W-:Y:S05]  /*10250*/  BSYNC B6 ;  /* 0x0000000000067941 */ /* 0x000fea0003800000 */
.L_x_11413:
[----:B------:R-:W-:-:S03]  /*10260*/  UMOV UR4, 0xffffffff ;  /* 0xffffffff00047882 */ /* 0x000fc60000000000 */
[----:B------:R-:W-:Y:S05]  /*10270*/  BRA.DIV UR4, `(.L_x_11461) ;  /* 0x0000001604c07947 */ /* 0x000fea000b800000 */
[----:B------:R2:W3:Y:S04]  /*10280*/  SHFL.IDX PT, R4, R16, RZ, 0x1f ;  /* 0x00001fff10047589 */ /* 0x0004e800000e0000 */
[----:B------:R2:W4:Y:S02]  /*10290*/  SHFL.IDX PT, R7, R16, 0x1, 0x1f ;  /* 0x00201f0010077f89 */ /* 0x00052400000e0000 */
.L_x_11507:
        /* <DEDUP_REMOVED lines=12> */
[----:B0-----:R-:W-:-:S05]  /*10360*/  IMAD.WIDE R2, R5, 0x4, R2 ;  /* 0x0000000405027825 */ /* 0x001fca00078e0202 */
[----:B------:R0:W5:Y:S02]  /*10370*/  LDG.E R17, desc[UR4][R2.64] ;  /* 0x0000000402117981 */ /* 0x000164000c1e1900 */
.L_x_11463:
[----:B------:R-:W-:Y:S05]  /*10380*/  BSYNC B0 ;  /* 0x0000000000007941 */ /* 0x000fea0003800000 */
.L_x_11462:
        /* <DEDUP_REMOVED lines=23> */
.L_x_11515:
[----:B------:R-:W-:Y:S02]  /*10500*/  ULDC UR4, c[0x0][0xd10] ;  /* 0x0003440000047ab9 */ /* 0x000fe40000000800 */
[----:B------:R-:W-:-:S04]  /*10510*/  IMAD.U32 R5, RZ, RZ, UR4 ;  /* 0x00000004ff057e24 */ /* 0x000fc8000f8e00ff */
[----:B-1----:R-:W-:-:S04]  /*10520*/  IMAD R14, R14, R5, RZ ;  /* 0x000000050e0e7224 */ /* 0x002fc800078e02ff */
[----:B----4-:R-:W-:-:S05]  /*10530*/  IMAD.IADD R7, R7, 0x1, R14 ;  /* 0x0000000107077824 */ /* 0x010fca00078e020e */
[----:B---3--:R-:W-:-:S13]  /*10540*/  ISETP.GT.AND P0, PT, R7, R4, PT ;  /* 0x000000040700720c */ /* 0x008fda0003f04270 */
[----:B------:R-:W-:Y:S05]  /*10550*/  @P0 BRA `(.L_x_11465) ;  /* 0x0000000000b80947 */ /* 0x000fea0003800000 */
[----:B------:R-:W1:Y:S02]  /*10560*/  LDC R0, c[0x0][0xd14] ;  /* 0x00034500ff007b82 */ /* 0x000e640000000800 */
.L_x_11470:
        /* <DEDUP_REMOVED lines=15> */
.L_x_11468:
[----:B------:R-:W-:Y:S05]  /*10660*/  BSYNC B0 ;  /* 0x0000000000007941 */ /* 0x000fea0003800000 */
.L_x_11467:
        /* <DEDUP_REMOVED lines=23> */
.L_x_11523:
[----:B------:R-:W-:Y:S02]  /*107e0*/  ULDC UR4, c[0x0][0xd10] ;  /* 0x0003440000047ab9 */ /* 0x000fe40000000800 */
[----:B------:R-:W-:-:S04]  /*107f0*/  IMAD.U32 R5, RZ, RZ, UR4 ;  /* 0x00000004ff057e24 */ /* 0x000fc8000f8e00ff */
[----:B-1----:R-:W-:-:S04]  /*10800*/  IMAD R14, R14, R5, RZ ;  /* 0x000000050e0e7224 */ /* 0x002fc800078e02ff */
[----:B------:R-:W-:-:S05]  /*10810*/  IMAD.IADD R7, R14, 0x1, R7 ;  /* 0x000000010e077824 */ /* 0x000fca00078e0207 */
[----:B------:R-:W-:-:S13]  /*10820*/  ISETP.GT.AND P0, PT, R7, R4, PT ;  /* 0x000000040700720c */ /* 0x000fda0003f04270 */
[----:B------:R-:W-:Y:S05]  /*10830*/  @!P0 BRA `(.L_x_11470) ;  /* 0xfffffffc004c8947 */ /* 0x000fea000383ffff */
.L_x_11465:
        /* <DEDUP_REMOVED lines=8> */
.L_x_11527:
[----:B------:R-:W-:Y:S01]  /*108c0*/  ISETP.NE.AND P0, PT, R3, RZ, PT ;  /* 0x000000ff0300720c */ /* 0x000fe20003f05270 */
[----:B------:R-:W-:-:S12]  /*108d0*/  IMAD.MOV.U32 R7, RZ, RZ, RZ ;  /* 0x000000ffff077224 */ /* 0x000fd800078e00ff */
[----:B------:R-:W-:Y:S05]  /*108e0*/  @!P0 BRA `(.L_x_11472) ;  /* 0x0000000000108947 */ /* 0x000fea0003800000 */
[----:B------:R-:W-:Y:S01]  /*108f0*/  UMOV UR4, 0xffffffff ;  /* 0xffffffff00047882 */ /* 0x000fe20000000000 */
[----:B------:R-:W-:Y:S02]  /*10900*/  VIADD R12, R6, 0xffffffff ;  /* 0xffffffff060c7836 */ /* 0x000fe40000000000 */
[----:B------:R-:W-:Y:S05]  /*10910*/  BRA.DIV UR4, `(.L_x_11473) ;  /* 0x0000001a044c7947 */ /* 0x000fea000b800000 */
[----:B------:R3:W4:Y:S02]  /*10920*/  SHFL.IDX PT, R7, R2, R12, 0x1f ;  /* 0x00001f0c02077589 */ /* 0x00072400000e0000 */
.L_x_11472:
[----:B0--3--:R-:W0:Y:S01]  /*10930*/  LDC.64 R2, c[0x0][0xd68] ;  /* 0x00035a00ff027b82 */ /* 0x009e220000000a00 */
[----:B------:R-:W-:Y:S01]  /*10940*/  IMAD.IADD R19, R6, 0x1, R19 ;  /* 0x0000000106137824 */ /* 0x000fe200078e0213 */
[----:B------:R-:W-:-:S03]  /*10950*/  ULDC.64 UR4, c[0x0][0x208] ;  /* 0x0000820000047ab9 */ /* 0x000fc60000000a00 */
[----:B0-----:R-:W-:-:S05]  /*10960*/  IMAD.WIDE R2, R19, 0x4, R2 ;  /* 0x0000000413027825 */ /* 0x001fca00078e0202 */
[----:B------:R0:W1:Y:S01]  /*10970*/  LDG.E R8, desc[UR4][R2.64] ;  /* 0x0000000402087981 */ /* 0x000062000c1e1900 */
[----:B----4-:R-:W-:Y:S02]  /*10980*/  IMAD R16, R7, R5, R16 ;  /* 0x0000000507107224 */ /* 0x010fe400078e0210 */
[----:B0-----:R-:W-:Y:S02]  /*10990*/  IMAD.MOV.U32 R2, RZ, RZ, RZ ;  /* 0x000000ffff027224 */ /* 0x001fe400078e00ff */
[----:B-12---:R-:W-:-:S05]  /*109a0*/  IMAD R6, R17, R8, RZ ;  /* 0x0000000811067224 */ /* 0x006fca00078e02ff */
        /* <DEDUP_REMOVED lines=60> */
.L_x_11466:
[----:B------:R-:W-:Y:S01]  /*10d70*/  UMOV UR4, URZ ;  /* 0x0000003f00047c82 */ /* 0x000fe20008000000 */
[----:B------:R-:W-:Y:S01]  /*10d80*/  UMOV UR5, URZ ;  /* 0x0000003f00057c82 */ /* 0x000fe20008000000 */
[----:B------:R-:W-:Y:S01]  /*10d90*/  ULDC UR6, c[0x0][0xd14] ;  /* 0x0003450000067ab9 */ /* 0x000fe20000000800 */
[----:B--2---:R-:W-:Y:S02]  /*10da0*/  IMAD.MOV.U32 R16, RZ, RZ, R4 ;  /* 0x000000ffff107224 */ /* 0x004fe400078e0004 */
[----:B------:R-:W-:Y:S02]  /*10db0*/  IMAD.U32 R17, RZ, RZ, UR4 ;  /* 0x00000004ff117e24 */ /* 0x000fe4000f8e00ff */
[----:B------:R-:W-:Y:S02]  /*10dc0*/  IMAD.U32 R18, RZ, RZ, UR5 ;  /* 0x00000005ff127e24 */ /* 0x000fe4000f8e00ff */
[----:B------:R-:W-:-:S07]  /*10dd0*/  IMAD.U32 R19, RZ, RZ, UR6 ;  /* 0x00000006ff137e24 */ /* 0x000fce000f8e00ff */
.L_x_11474:
        /* <DEDUP_REMOVED lines=12> */
.L_x_11409:
        /* <DEDUP_REMOVED lines=11> */
.L_x_11530:
[----:B------:R-:W-:-:S03]  /*10f50*/  UMOV UR4, 0xffffffff ;  /* 0xffffffff00047882 */ /* 0x000fc60000000000 */
[----:B------:R-:W-:Y:S05]  /*10f60*/  BRA.DIV UR4, `(.L_x_11477) ;  /* 0x0000001204f47947 */ /* 0x000fea000b800000 */
[----:B--2---:R-:W2:Y:S02]  /*10f70*/  S2R R2, SR_TID.X ;  /* 0x0000000000027919 */ /* 0x004ea40000002100 */
[----:B--2---:R-:W-:-:S04]  /*10f80*/  SHF.R.U32.HI R2, RZ, 0x5, R2 ;  /* 0x00000005ff027819 */ /* 0x004fc80000011602 */
[----:B------:R-:W-:-:S05]  /*10f90*/  LOP3.LUT R2, R2, 0x3, RZ, 0xc0, !PT ;  /* 0x0000000302027812 */ /* 0x000fca00078ec0ff */
[----:B------:R2:W3:Y:S02]  /*10fa0*/  SHFL.IDX PT, R14, R2, RZ, 0x1f ;  /* 0x00001fff020e7589 */ /* 0x0004e400000e0000 */
.L_x_11533:
[----:B---3--:R-:W-:Y:S01]  /*10fb0*/  ISETP.NE.AND P0, PT, R14, RZ, PT ;  /* 0x000000ff0e00720c */ /* 0x008fe20003f05270 */
[----:B------:R-:W-:-:S12]  /*10fc0*/  BSSY B0, `(.L_x_11478) ;  /* 0x0000029000007945 */ /* 0x000fd80003800000 */
[----:B------:R-:W-:Y:S05]  /*10fd0*/  @P0 BRA `(.L_x_11479) ;  /* 0x00000000009c0947 */ /* 0x000fea0003800000 */
[----:B------:R-:W-:-:S03]  /*10fe0*/  UMOV UR4, 0xffffffff ;  /* 0xffffffff00047882 */ /* 0x000fc60000000000 */
[----:B------:R-:W-:Y:S05]  /*10ff0*/  BRA.DIV UR4, `(.L_x_11480) ;  /* 0x0000001604047947 */ /* 0x000fea000b800000 */
[----:B------:R-:W-:-:S13]  /*11000*/  ELECT P6, URZ, PT ;  /* 0x00000000003f782f */ /* 0x000fda00038c0000 */
.L_x_11536:
        /* <DEDUP_REMOVED lines=8> */
.L_x_11481:
        /* <DEDUP_REMOVED lines=14> */
.L_x_11537:
[----:B------:R-:W2:Y:S02]  /*11170*/  SYNCS.PHASECHK.TRANS64.TRYWAIT P0, [R7+URZ], R2 ;  /* 0x00000002070075a7 */ /* 0x000ea4000800017f */
[----:B--2---:R-:W-:Y:S05]  /*11180*/  @!P0 BRA `(.L_x_11483) ;  /* 0x0000001000d48947 */ /* 0x004fea0003800000 */
.L_x_11538:
[----:B------:R-:W-:Y:S05]  /*11190*/  @!P2 BRA `(.L_x_11484) ;  /* 0x000000000004a947 */ /* 0x000fea0003800000 */
[----:B------:R-:W-:Y:S01]  /*111a0*/  BPT.TRAP 0x1 ;  /* 0x000000040000795c */ /* 0x000fe20000300000 */
.L_x_11484:
[----:B------:R-:W3:Y:S01]  /*111b0*/  LDL.LU R4, [R1] ;  /* 0x0000000001047983 */ /* 0x000ee20000300800 */
[----:B------:R-:W-:-:S04]  /*111c0*/  VIADD R0, R0, 0x32460 ;  /* 0x0003246000007836 */ /* 0x000fc80000000000 */
[----:B---3--:R-:W-:-:S04]  /*111d0*/  IMAD R4, R4, 0x8, R0 ;  /* 0x0000000804047824 */ /* 0x008fc800078e0200 */
[----:B------:R-:W3:Y:S02]  /*111e0*/  SYNCS.PHASECHK.TRANS64.TRYWAIT P0, [R4+URZ], R5 ;  /* 0x00000005040075a7 */ /* 0x000ee4000800017f */
[----:B---3--:R-:W-:Y:S05]  /*111f0*/  @!P0 BRA `(.L_x_11485) ;  /* 0x0000001000cc8947 */ /* 0x008fea0003800000 */
.L_x_11539:
[----:B------:R-:W-:-:S07]  /*11200*/  IMAD R3, R3, 0x8, R0 ;  /* 0x0000000803037824 */ /* 0x000fce00078e0200 */
.L_x_11486:
[----:B----4-:R4:W0:Y:S02]  /*11210*/  SYNCS.PHASECHK.TRANS64.TRYWAIT P0, [R3+URZ], R2 ;  /* 0x00000002030075a7 */ /* 0x010824000800017f */
[----:B0-----:R-:W-:Y:S05]  /*11220*/  @!P0 NANOSLEEP.SYNCS 0x989680 ;  /* 0x009896800000895d */ /* 0x001fea0003900000 */
[----:B------:R-:W0:Y:S02]  /*11230*/  @!P0 SYNCS.PHASECHK.TRANS64 P0, [R3+URZ], R2 ;  /* 0x00000002030085a7 */ /* 0x000e24000800007f */
[----:B0-----:R-:W-:Y:S05]  /*11240*/  @!P0 BRA `(.L_x_11486) ;  /* 0xfffffffc00f08947 */ /* 0x001fea000383ffff */
.L_x_11479:
[----:B------:R-:W-:Y:S05]  /*11250*/  BSYNC B0 ;  /* 0x0000000000007941 */ /* 0x000fea0003800000 */
.L_x_11478:
[----:B------:R-:W-:Y:S05]  /*11260*/  EXIT ;  /* 0x000000000000794d */ /* 0x000fea0003800000 */
.L_x_11352:
[----:B0-----:R0:W1:Y:S02]  /*11270*/  SYNCS.PHASECHK.TRANS64.TRYWAIT P0, [R5+URZ+0x32400], R2 ;  /* 0x03240002050075a7 */ /* 0x001064000800017f */
[----:B-1----:R-:W-:Y:S05]  /*11280*/  @!P0 NANOSLEEP.SYNCS 0x989680 ;  /* 0x009896800000895d */ /* 0x002fea0003900000 */
[----:B------:R-:W1:Y:S02]  /*11290*/  @!P0 SYNCS.PHASECHK.TRANS64 P0, [R5+URZ+0x32400], R2 ;  /* 0x03240002050085a7 */ /* 0x000e64000800007f */
[----:B-1----:R-:W-:Y:S05]  /*112a0*/  @!P0 BRA `(.L_x_11352) ;  /* 0xfffffffc00f08947 */ /* 0x002fea000383ffff */
[----:B------:R-:W-:Y:S05]  /*112b0*/  BRA `(.L_x_11487) ;  /* 0xffffff0800007947 */ /* 0x000fea000383ffff */
.L_x_11356:
[----:B--2---:R2:W3:Y:S02]  /*112c0*/  SYNCS.PHASECHK.TRANS64.TRYWAIT P1, [R0+URZ+0x32430], R3 ;  /* 0x03243003000075a7 */ /* 0x0044e4000802017f */
[----:B---3--:R-:W-:Y:S05]  /*112d0*/  @!P1 NANOSLEEP.SYNCS 0x989680 ;  /* 0x009896800000995d */ /* 0x008fea0003900000 */
[----:B------:R-:W3:Y:S02]  /*112e0*/  @!P1 SYNCS.PHASECHK.TRANS64 P1, [R0+URZ+0x32430], R3 ;  /* 0x03243003000095a7 */ /* 0x000ee4000802007f */
[----:B---3--:R-:W-:Y:S05]  /*112f0*/  @!P1 BRA `(.L_x_11356) ;  /* 0xfffffffc00f09947 */ /* 0x008fea000383ffff */
[----:B------:R-:W-:Y:S05]  /*11300*/  BRA `(.L_x_11355) ;  /* 0xffffff0800307947 */ /* 0x000fea000383ffff */
.L_x_11357:
[----:B---3--:R3:W4:Y:S02]  /*11310*/  SYNCS.PHASECHK.TRANS64.TRYWAIT P1, [R5+URZ+0x32410], R2 ;  /* 0x03241002050075a7 */ /* 0x008724000802017f */
[----:B----4-:R-:W-:Y:S05]  /*11320*/  @!P1 NANOSLEEP.SYNCS 0x989680 ;  /* 0x009896800000995d */ /* 0x010fea0003900000 */
[----:B------:R-:W4:Y:S02]  /*11330*/  @!P1 SYNCS.PHASECHK.TRANS64 P1, [R5+URZ+0x32410], R2 ;  /* 0x03241002050095a7 */ /* 0x000f24000802007f */
[----:B----4-:R-:W-:Y:S05]  /*11340*/  @!P1 BRA `(.L_x_11357) ;  /* 0xfffffffc00f09947 */ /* 0x010fea000383ffff */
[----:B------:R-:W-:Y:S05]  /*11350*/  BRA `(.L_x_11488) ;  /* 0xffffff0800dc7947 */ /* 0x000fea000383ffff */
.L_x_11361:
[----:B------:R0:W0:Y:S02]  /*11360*/  SYNCS.PHASECHK.TRANS64.TRYWAIT P1, [R0+URZ+0x32450], R3 ;  /* 0x03245003000075a7 */ /* 0x000024000802017f */
[----:B0-----:R-:W-:Y:S05]  /*11370*/  @!P1 NANOSLEEP.SYNCS 0x989680 ;  /* 0x009896800000995d */ /* 0x001fea0003900000 */
[----:B------:R-:W0:Y:S02]  /*11380*/  @!P1 SYNCS.PHASECHK.TRANS64 P1, [R0+URZ+0x32450], R3 ;  /* 0x03245003000095a7 */ /* 0x000e24000802007f */
[----:B0-----:R-:W-:Y:S05]  /*11390*/  @!P1 BRA `(.L_x_11361) ;  /* 0xfffffffc00f09947 */ /* 0x001fea000383ffff */
[----:B------:R-:W-:Y:S05]  /*113a0*/  BRA `(.L_x_11360) ;  /* 0xffffff0800e87947 */ /* 0x000fea000383ffff */
.L_x_11366:
[----:B-1----:R-:W-:-:S04]  /*113b0*/  IMAD.U32 R20, RZ, RZ, UR5 ;  /* 0x00000005ff147e24 */ /* 0x002fc8000f8e00ff */
[----:B------:R1:W2:Y:S03]  /*113c0*/  SYNCS.PHASECHK.TRANS64.TRYWAIT P2, [R20+URZ+0x32430], R13 ;  /* 0x0324300d140075a7 */ /* 0x0002a6000804017f */
[----:B--2---:R-:W-:Y:S05]  /*113d0*/  @!P2 NANOSLEEP.SYNCS 0x989680 ;  /* 0x009896800000a95d */ /* 0x004fea0003900000 */
[----:B------:R-:W2:Y:S02]  /*113e0*/  @!P2 SYNCS.PHASECHK.TRANS64 P2, [R20+URZ+0x32430], R13 ;  /* 0x0324300d1400a5a7 */ /* 0x000ea4000804007f */
[----:B--2---:R-:W-:Y:S05]  /*113f0*/  @!P2 BRA `(.L_x_11366) ;  /* 0xfffffffc00eca947 */ /* 0x004fea000383ffff */
[----:B------:R-:W-:Y:S05]  /*11400*/  BRA `(.L_x_11365) ;  /* 0xffffff2c00607947 */ /* 0x000fea000383ffff */
.L_x_11370:
[----:B-1----:R-:W-:-:S04]  /*11410*/  IMAD.U32 R20, RZ, RZ, UR5 ;  /* 0x00000005ff147e24 */ /* 0x002fc8000f8e00ff */
[----:B------:R1:W3:Y:S03]  /*11420*/  SYNCS.PHASECHK.TRANS64.TRYWAIT P2, [R20+URZ+0x32450], R13 ;  /* 0x0324500d140075a7 */ /* 0x0002e6000804017f */
[----:B---3--:R-:W-:Y:S05]  /*11430*/  @!P2 NANOSLEEP.SYNCS 0x989680 ;  /* 0x009896800000a95d */ /* 0x008fea0003900000 */
[----:B------:R-:W3:Y:S02]  /*11440*/  @!P2 SYNCS.PHASECHK.TRANS64 P2, [R20+URZ+0x32450], R13 ;  /* 0x0324500d1400a5a7 */ /* 0x000ee4000804007f */
[----:B---3--:R-:W-:Y:S05]  /*11450*/  @!P2 BRA `(.L_x_11370) ;  /* 0xfffffffc00eca947 */ /* 0x008fea000383ffff */
[----:B------:R-:W-:Y:S05]  /*11460*/  BRA `(.L_x_11369) ;  /* 0xffffff2c00dc7947 */ /* 0x000fea000383ffff */
.L_x_11376:
[----:B--2---:R-:W-:-:S04]  /*11470*/  IMAD.U32 R20, RZ, RZ, UR5 ;  /* 0x00000005ff147e24 */ /* 0x004fc8000f8e00ff */
[----:B------:R2:W3:Y:S03]  /*11480*/  SYNCS.PHASECHK.TRANS64.TRYWAIT P2, [R20+URZ+0x32430], R13 ;  /* 0x0324300d140075a7 */ /* 0x0004e6000804017f */
[----:B---3--:R-:W-:Y:S05]  /*11490*/  @!P2 NANOSLEEP.SYNCS 0x989680 ;  /* 0x009896800000a95d */ /* 0x008fea0003900000 */
[----:B------:R-:W3:Y:S02]  /*114a0*/  @!P2 SYNCS.PHASECHK.TRANS64 P2, [R20+URZ+0x32430], R13 ;  /* 0x0324300d1400a5a7 */ /* 0x000ee4000804007f */
[----:B---3--:R-:W-:Y:S05]  /*114b0*/  @!P2 BRA `(.L_x_11376) ;  /* 0xfffffffc00eca947 */ /* 0x008fea000383ffff */
[----:B------:R-:W-:Y:S05]  /*114c0*/  BRA `(.L_x_11375) ;  /* 0xffffff5400b87947 */ /* 0x000fea000383ffff */
.L_x_11380:
[----:B--2---:R-:W-:-:S04]  /*114d0*/  IMAD.U32 R20, RZ, RZ, UR5 ;  /* 0x00000005ff147e24 */ /* 0x004fc8000f8e00ff */
[----:B------:R2:W4:Y:S03]  /*114e0*/  SYNCS.PHASECHK.TRANS64.TRYWAIT P2, [R20+URZ+0x32450], R13 ;  /* 0x0324500d140075a7 */ /* 0x000526000804017f */
[----:B----4-:R-:W-:Y:S05]  /*114f0*/  @!P2 NANOSLEEP.SYNCS 0x989680 ;  /* 0x009896800000a95d */ /* 0x010fea0003900000 */
[----:B------:R-:W4:Y:S02]  /*11500*/  @!P2 SYNCS.PHASECHK.TRANS64 P2, [R20+URZ+0x32450], R13 ;  /* 0x0324500d1400a5a7 */ /* 0x000f24000804007f */
[----:B----4-:R-:W-:Y:S05]  /*11510*/  @!P2 BRA `(.L_x_11380) ;  /* 0xfffffffc00eca947 */ /* 0x010fea000383ffff */
[----:B------:R-:W-:Y:S05]  /*11520*/  BRA `(.L_x_11379) ;  /* 0xffffff5800347947 */ /* 0x000fea000383ffff */
.L_x_11420:
        /* <DEDUP_REMOVED lines=11> */
.L_x_11490:
[----:B------:R-:W-:Y:S05]  /*115e0*/  BSYNC B0 ;  /* 0x0000000000007941 */ /* 0x000fea0003800000 */
.L_x_11489:
[----:B------:R-:W-:Y:S05]  /*115f0*/  BRA `(.L_x_11491) ;  /* 0xffffffc400ec7947 */ /* 0x000fea000383ffff */
.L_x_11421:
[----:B------:R-:W-:Y:S01]  /*11600*/  BSSY B0, `(.L_x_11492) ;  /* 0x0000006000007945 */ /* 0x000fe20003800000 */
[----:B------:R-:W-:-:S07]  /*11610*/  IMAD.MOV.U32 R15, RZ, RZ, -0x1 ;  /* 0xffffffffff0f7424 */ /* 0x000fce00078e00ff */
[----:B------:R-:W-:Y:S05]  /*11620*/  WARPSYNC.COLLECTIVE R15, `(.L_x_11493) ;  /* 0x000000000f0c7348 */ /* 0x000fea0003c00000 */
[----:B------:R-:W-:Y:S02]  /*11630*/  ELECT P6, UR62, PT ;  /* 0x00000000003e782f */ /* 0x000fe400038c0000 */
[----:B------:R-:W-:Y:S01]  /*11640*/  MOV R14, UR62 ;  /* 0x0000003e000e7c02 */ /* 0x000fe20008000f00 */
[----:B------:R-:W-:Y:S10]  /*11650*/  ENDCOLLECTIVE ;  /* 0x000000000000791b */ /* 0x000ff40003800000 */
.L_x_11493:
[----:B------:R-:W-:Y:S05]  /*11660*/  BSYNC B0 ;  /* 0x0000000000007941 */ /* 0x000fea0003800000 */
.L_x_11492:
[----:B------:R-:W-:Y:S05]  /*11670*/  BRA `(.L_x_11494) ;  /* 0xffffffc400dc7947 */ /* 0x000fea000383ffff */
.L_x_11424:
[----:B0-----:R0:W1:Y:S02]  /*11680*/  SYNCS.PHASECHK.TRANS64.TRYWAIT P0, [R8+URZ+0x32440], R10 ;  /* 0x0324400a080075a7 */ /* 0x001064000800017f */
[----:B-1----:R-:W-:Y:S05]  /*11690*/  @!P0 NANOSLEEP.SYNCS 0x989680 ;  /* 0x009896800000895d */ /* 0x002fea0003900000 */
[----:B------:R-:W1:Y:S02]  /*116a0*/  @!P0 SYNCS.PHASECHK.TRANS64 P0, [R8+URZ+0x32440], R10 ;  /* 0x0324400a080085a7 */ /* 0x000e64000800007f */
[----:B-1----:R-:W-:Y:S05]  /*116b0*/  @!P0 BRA `(.L_x_11424) ;  /* 0xfffffffc00f08947 */ /* 0x002fea000383ffff */
[----:B------:R-:W-:Y:S05]  /*116c0*/  BRA `(.L_x_11495) ;  /* 0xffffffc800447947 */ /* 0x000fea000383ffff */
.L_x_11428:
        /* <DEDUP_REMOVED lines=8> */
.L_x_11431:
[----:B0-----:R0:W1:Y:S02]  /*11750*/  SYNCS.PHASECHK.TRANS64.TRYWAIT P0, [R11+URZ+0x32460], R6 ;  /* 0x032460060b0075a7 */ /* 0x001064000800017f */
[----:B-1----:R-:W-:Y:S05]  /*11760*/  @!P0 NANOSLEEP.SYNCS 0x989680 ;  /* 0x009896800000895d */ /* 0x002fea0003900000 */
[----:B------:R-:W1:Y:S02]  /*11770*/  @!P0 SYNCS.PHASECHK.TRANS64 P0, [R11+URZ+0x32460], R6 ;  /* 0x032460060b0085a7 */ /* 0x000e64000800007f */
[----:B-1----:R-:W-:Y:S05]  /*11780*/  @!P0 BRA `(.L_x_11431) ;  /* 0xfffffffc00f08947 */ /* 0x002fea000383ffff */
[----:B------:R-:W-:Y:S05]  /*11790*/  BRA `(.L_x_11497) ;  /* 0xffffffcc00c87947 */ /* 0x000fea000383ffff */
.L_x_11440:
[----:B-1----:R1:W2:Y:S02]  /*117a0*/  SYNCS.PHASECHK.TRANS64.TRYWAIT P0, [R2+URZ+0x32440], R3 ;  /* 0x03244003020075a7 */ /* 0x0022a4000800017f */
[----:B--2---:R-:W-:Y:S05]  /*117b0*/  @!P0 NANOSLEEP.SYNCS 0x989680 ;  /* 0x009896800000895d */ /* 0x004fea0003900000 */
[----:B------:R-:W2:Y:S02]  /*117c0*/  @!P0 SYNCS.PHASECHK.TRANS64 P0, [R2+URZ+0x32440], R3 ;  /* 0x03244003020085a7 */ /* 0x000ea4000800007f */
[----:B--2---:R-:W-:Y:S05]  /*117d0*/  @!P0 BRA `(.L_x_11440) ;  /* 0xfffffffc00f08947 */ /* 0x004fea000383ffff */
[----:B------:R-:W-:Y:S05]  /*117e0*/  BRA `(.L_x_11498) ;  /* 0xffffffd400447947 */ /* 0x000fea000383ffff */
.L_x_11442:
[----:B0-----:R0:W2:Y:S02]  /*117f0*/  SYNCS.PHASECHK.TRANS64.TRYWAIT P0, [R2+URZ+0x32460], R3 ;  /* 0x03246003020075a7 */ /* 0x0010a4000800017f */
[----:B--2---:R-:W-:Y:S05]  /*11800*/  @!P0 NANOSLEEP.SYNCS 0x989680 ;  /* 0x009896800000895d */ /* 0x004fea0003900000 */
[----:B------:R-:W2:Y:S02]  /*11810*/  @!P0 SYNCS.PHASECHK.TRANS64 P0, [R2+URZ+0x32460], R3 ;  /* 0x03246003020085a7 */ /* 0x000ea4000800007f */
[----:B--2---:R-:W-:Y:S05]  /*11820*/  @!P0 BRA `(.L_x_11442) ;  /* 0xfffffffc00f08947 */ /* 0x004fea000383ffff */
[----:B------:R-:W-:Y:S05]  /*11830*/  BRA `(.L_x_11499) ;  /* 0xffffffd400b47947 */ /* 0x000fea000383ffff */
.L_x_11447:
[----:B-1----:R1:W2:Y:S02]  /*11840*/  SYNCS.PHASECHK.TRANS64.TRYWAIT P0, [R2+URZ+0x32440], R7 ;  /* 0x03244007020075a7 */ /* 0x0022a4000800017f */
[----:B--2---:R-:W-:Y:S05]  /*11850*/  @!P0 NANOSLEEP.SYNCS 0x989680 ;  /* 0x009896800000895d */ /* 0x004fea0003900000 */
[----:B------:R-:W2:Y:S02]  /*11860*/  @!P0 SYNCS.PHASECHK.TRANS64 P0, [R2+URZ+0x32440], R7 ;  /* 0x03244007020085a7 */ /* 0x000ea4000800007f */
[----:B--2---:R-:W-:Y:S05]  /*11870*/  @!P0 BRA `(.L_x_11447) ;  /* 0xfffffffc00f08947 */ /* 0x004fea000383ffff */
[----:B------:R-:W-:Y:S05]  /*11880*/  BRA `(.L_x_11500) ;  /* 0xffffffd800fc7947 */ /* 0x000fea000383ffff */
.L_x_11449:
[----:B0-----:R0:W2:Y:S02]  /*11890*/  SYNCS.PHASECHK.TRANS64.TRYWAIT P1, [R2+URZ+0x32460], R7 ;  /* 0x03246007020075a7 */ /* 0x0010a4000802017f */
[----:B--2---:R-:W-:Y:S05]  /*118a0*/  @!P1 NANOSLEEP.SYNCS 0x989680 ;  /* 0x009896800000995d */ /* 0x004fea0003900000 */
[----:B------:R-:W2:Y:S02]  /*118b0*/  @!P1 SYNCS.PHASECHK.TRANS64 P1, [R2+URZ+0x32460], R7 ;  /* 0x03246007020095a7 */ /* 0x000ea4000802007f */
[----:B--2---:R-:W-:Y:S05]  /*118c0*/  @!P1 BRA `(.L_x_11449) ;  /* 0xfffffffc00f09947 */ /* 0x004fea000383ffff */
[----:B------:R-:W-:Y:S05]  /*118d0*/  BRA `(.L_x_11501) ;  /* 0xffffffdc00687947 */ /* 0x000fea000383ffff */
.L_x_11454:
[----:B--2---:R2:W3:Y:S02]  /*118e0*/  SYNCS.PHASECHK.TRANS64.TRYWAIT P0, [R2+URZ+0x32440], R3 ;  /* 0x03244003020075a7 */ /* 0x0044e4000800017f */
[----:B---3--:R-:W-:Y:S05]  /*118f0*/  @!P0 NANOSLEEP.SYNCS 0x989680 ;  /* 0x009896800000895d */ /* 0x008fea0003900000 */
[----:B------:R-:W3:Y:S02]  /*11900*/  @!P0 SYNCS.PHASECHK.TRANS64 P0, [R2+URZ+0x32440], R3 ;  /* 0x03244003020085a7 */ /* 0x000ee4000800007f */
[----:B---3--:R-:W-:Y:S05]  /*11910*/  @!P0 BRA `(.L_x_11454) ;  /* 0xfffffffc00f08947 */ /* 0x008fea000383ffff */
[----:B------:R-:W-:Y:S05]  /*11920*/  BRA `(.L_x_11502) ;  /* 0xffffffe000947947 */ /* 0x000fea000383ffff */
.L_x_11456:
[----:B0-----:R0:W1:Y:S02]  /*11930*/  SYNCS.PHASECHK.TRANS64.TRYWAIT P1, [R2+URZ+0x32460], R3 ;  /* 0x03246003020075a7 */ /* 0x001064000802017f */
[----:B-1----:R-:W-:Y:S05]  /*11940*/  @!P1 NANOSLEEP.SYNCS 0x989680 ;  /* 0x009896800000995d */ /* 0x002fea0003900000 */
[----:B------:R-:W1:Y:S02]  /*11950*/  @!P1 SYNCS.PHASECHK.TRANS64 P1, [R2+URZ+0x32460], R3 ;  /* 0x03246003020095a7 */ /* 0x000e64000802007f */
[----:B-1----:R-:W-:Y:S05]  /*11960*/  @!P1 BRA `(.L_x_11456) ;  /* 0xfffffffc00f09947 */ /* 0x002fea000383ffff */
[----:B------:R-:W-:Y:S05]  /*11970*/  BRA `(.L_x_11503) ;  /* 0xffffffe400047947 */ /* 0x000fea000383ffff */
.L_x_11461:
        /* <DEDUP_REMOVED lines=8> */
.L_x_11505:
[----:B------:R-:W-:Y:S05]  /*11a00*/  BSYNC B0 ;  /* 0x0000000000007941 */ /* 0x000fea0003800000 */
.L_x_11504:
        /* <DEDUP_REMOVED lines=8> */
.L_x_11506:
[----:B------:R-:W-:Y:S01]  /*11a90*/  IMAD.MOV.U32 R7, RZ, RZ, R14 ;  /* 0x000000ffff077224 */ /* 0x000fe200078e000e */
[----:B------:R-:W-:Y:S06]  /*11aa0*/  BRA `(.L_x_11507) ;  /* 0xffffffe400fc7947 */ /* 0x000fec000383ffff */
.L_x_11464:
        /* <DEDUP_REMOVED lines=8> */
.L_x_11509:
[----:B------:R-:W-:Y:S05]  /*11b30*/  BSYNC B0 ;  /* 0x0000000000007941 */ /* 0x000fea0003800000 */
.L_x_11508:
        /* <DEDUP_REMOVED lines=10> */
.L_x_11510:
        /* <DEDUP_REMOVED lines=8> */
.L_x_11511:
        /* <DEDUP_REMOVED lines=8> */
.L_x_11512:
        /* <DEDUP_REMOVED lines=8> */
.L_x_11513:
        /* <DEDUP_REMOVED lines=8> */
.L_x_11514:
[----:B------:R-:W-:Y:S05]  /*11de0*/  BRA `(.L_x_11515) ;  /* 0xffffffe400c47947 */ /* 0x000fea000383ffff */
.L_x_11469:
        /* <DEDUP_REMOVED lines=8> */
.L_x_11517:
[----:B------:R-:W-:Y:S05]  /*11e70*/  BSYNC B0 ;  /* 0x0000000000007941 */ /* 0x000fea0003800000 */
.L_x_11516:
        /* <DEDUP_REMOVED lines=10> */
.L_x_11518:
        /* <DEDUP_REMOVED lines=8> */
.L_x_11519:
        /* <DEDUP_REMOVED lines=8> */
.L_x_11520:
        /* <DEDUP_REMOVED lines=8> */
.L_x_11521:
        /* <DEDUP_REMOVED lines=8> */
.L_x_11522:
[----:B------:R-:W-:Y:S05]  /*12120*/  BRA `(.L_x_11523) ;  /* 0xffffffe400ac7947 */ /* 0x000fea000383ffff */
.L_x_11471:
[----:B------:R-:W-:Y:S01]  /*12130*/  BSSY B0, `(.L_x_11524) ;  /* 0x0000006000007945 */ /* 0x000fe20003800000 */
[----:B------:R-:W-:Y:S01]  /*12140*/  PLOP3.LUT P6, PT, P6, PT, PT, 0x8, 0x0 ;  /* 0x000000000000781c */ /* 0x000fe200037ce170 */
[----:B------:R-:W-:-:S12]  /*12150*/  IMAD.MOV.U32 R15, RZ, RZ, -0x1 ;  /* 0xffffffffff0f7424 */ /* 0x000fd800078e00ff */
[----:B0-----:R-:W-:Y:S05]  /*12160*/  WARPSYNC.COLLECTIVE R15, `(.L_x_11525) ;  /* 0x000000000f087348 */ /* 0x001fea0003c00000 */
[----:B------:R-:W-:Y:S01]  /*12170*/  VOTE.ANY R14, PT, P6 ;  /* 0x00000000000e7806 */ /* 0x000fe200030e0100 */
[----:B0-----:R-:W-:Y:S06]  /*12180*/  ENDCOLLECTIVE ;  /* 0x000000000000791b */ /* 0x001fec0003800000 */
.L_x_11525:
[----:B------:R-:W-:Y:S05]  /*12190*/  BSYNC B0 ;  /* 0x0000000000007941 */ /* 0x000fea0003800000 */
.L_x_11524:
        /* <DEDUP_REMOVED lines=9> */
.L_x_11526:
[----:B------:R-:W-:Y:S01]  /*12230*/  IMAD.MOV.U32 R17, RZ, RZ, R14 ;  /* 0x000000ffff117224 */ /* 0x000fe200078e000e */
[----:B------:R-:W-:Y:S06]  /*12240*/  BRA `(.L_x_11527) ;  /* 0xffffffe4009c7947 */ /* 0x000fec000383ffff */
.L_x_11473:
[----:B------:R-:W-:Y:S01]  /*12250*/  BSSY B0, `(.L_x_11528) ;  /* 0x0000007000007945 */ /* 0x000fe20003800000 */
[----:B------:R-:W-:Y:S02]  /*12260*/  IMAD.MOV.U32 R13, RZ, RZ, R2 ;  /* 0x000000ffff0d7224 */ /* 0x000fe400078e0002 */
[----:B------:R-:W-:Y:S02]  /*12270*/  IMAD.MOV.U32 R11, RZ, RZ, 0x1f ;  /* 0x0000001fff0b7424 */ /* 0x000fe400078e00ff */
[----:B------:R-:W-:-:S07]  /*12280*/  IMAD.MOV.U32 R15, RZ, RZ, -0x1 ;  /* 0xffffffffff0f7424 */ /* 0x000fce00078e00ff */
[----:B012---:R-:W-:Y:S05]  /*12290*/  WARPSYNC.COLLECTIVE R15, `(.L_x_11529) ;  /* 0x000000000f087348 */ /* 0x007fea0003c00000 */
[----:B------:R3:W4:Y:S02]  /*122a0*/  SHFL.IDX P6, R14, R13, R12, R11 ;  /* 0x0000000c0d0e7389 */ /* 0x00072400000c000b */
[----:B01234-:R-:W-:Y:S01]  /*122b0*/  ENDCOLLECTIVE ;  /* 0x000000000000791b */ /* 0x01ffe20003800000 */
.L_x_11529:
[----:B------:R-:W-:Y:S05]  /*122c0*/  BSYNC B0 ;  /* 0x0000000000007941 */ /* 0x000fea0003800000 */
.L_x_11528:
[----:B------:R-:W-:Y:S01]  /*122d0*/  IMAD.MOV.U32 R7, RZ, RZ, R14 ;  /* 0x000000ffff077224 */ /* 0x000fe200078e000e */
[----:B------:R-:W-:Y:S06]  /*122e0*/  BRA `(.L_x_11472) ;  /* 0xffffffe400907947 */ /* 0x000fec000383ffff */
.L_x_11476:
[----:B-1----:R1:W3:Y:S02]  /*122f0*/  SYNCS.PHASECHK.TRANS64.TRYWAIT P0, [R0+URZ+0x32420], R3 ;  /* 0x03242003000075a7 */ /* 0x0022e4000800017f */
[----:B---3--:R-:W-:Y:S05]  /*12300*/  @!P0 NANOSLEEP.SYNCS 0x989680 ;  /* 0x009896800000895d */ /* 0x008fea0003900000 */
[----:B------:R-:W3:Y:S02]  /*12310*/  @!P0 SYNCS.PHASECHK.TRANS64 P0, [R0+URZ+0x32420], R3 ;  /* 0x03242003000085a7 */ /* 0x000ee4000800007f */
[----:B---3--:R-:W-:Y:S05]  /*12320*/  @!P0 BRA `(.L_x_11476) ;  /* 0xfffffffc00f08947 */ /* 0x008fea000383ffff */
[----:B------:R-:W-:Y:S05]  /*12330*/  BRA `(.L_x_11530) ;  /* 0xffffffec00047947 */ /* 0x000fea000383ffff */
.L_x_11477:
        /* <DEDUP_REMOVED lines=11> */
.L_x_11532:
[----:B------:R-:W-:Y:S05]  /*123f0*/  BSYNC B0 ;  /* 0x0000000000007941 */ /* 0x000fea0003800000 */
.L_x_11531:
[----:B------:R-:W-:Y:S05]  /*12400*/  BRA `(.L_x_11533) ;  /* 0xffffffe800e87947 */ /* 0x000fea000383ffff */
.L_x_11480:
[----:B------:R-:W-:Y:S01]  /*12410*/  BSSY B1, `(.L_x_11534) ;  /* 0x0000006000017945 */ /* 0x000fe20003800000 */
[----:B------:R-:W-:-:S07]  /*12420*/  IMAD.MOV.U32 R15, RZ, RZ, -0x1 ;  /* 0xffffffffff0f7424 */ /* 0x000fce00078e00ff */
[----:B012---:R-:W-:Y:S05]  /*12430*/  WARPSYNC.COLLECTIVE R15, `(.L_x_11535) ;  /* 0x000000000f0c7348 */ /* 0x007fea0003c00000 */
[----:B------:R-:W-:Y:S02]  /*12440*/  ELECT P6, UR62, PT ;  /* 0x00000000003e782f */ /* 0x000fe400038c0000 */
[----:B------:R-:W-:Y:S01]  /*12450*/  MOV R14, UR62 ;  /* 0x0000003e000e7c02 */ /* 0x000fe20008000f00 */
[----:B012---:R-:W-:Y:S10]  /*12460*/  ENDCOLLECTIVE ;  /* 0x000000000000791b */ /* 0x007ff40003800000 */
.L_x_11535:
[----:B------:R-:W-:Y:S05]  /*12470*/  BSYNC B1 ;  /* 0x0000000000017941 */ /* 0x000fea0003800000 */
.L_x_11534:
[----:B------:R-:W-:Y:S05]  /*12480*/  BRA `(.L_x_11536) ;  /* 0xffffffe800e07947 */ /* 0x000fea000383ffff */
.L_x_11482:
[----:B-1----:R1:W2:Y:S02]  /*12490*/  SYNCS.PHASECHK.TRANS64.TRYWAIT P0, [R6+URZ], R5 ;  /* 0x00000005060075a7 */ /* 0x0022a4000800017f */
[----:B--2---:R-:W-:Y:S05]  /*124a0*/  @!P0 NANOSLEEP.SYNCS 0x989680 ;  /* 0x009896800000895d */ /* 0x004fea0003900000 */
[----:B------:R-:W2:Y:S02]  /*124b0*/  @!P0 SYNCS.PHASECHK.TRANS64 P0, [R6+URZ], R5 ;  /* 0x00000005060085a7 */ /* 0x000ea4000800007f */
[----:B--2---:R-:W-:Y:S05]  /*124c0*/  @!P0 BRA `(.L_x_11482) ;  /* 0xfffffffc00f08947 */ /* 0x004fea000383ffff */
[----:B------:R-:W-:Y:S05]  /*124d0*/  BRA `(.L_x_11537) ;  /* 0xffffffec00247947 */ /* 0x000fea000383ffff */
.L_x_11483:
[----:B--2---:R2:W3:Y:S02]  /*124e0*/  SYNCS.PHASECHK.TRANS64.TRYWAIT P0, [R7+URZ], R2 ;  /* 0x00000002070075a7 */ /* 0x0044e4000800017f */
[----:B---3--:R-:W-:Y:S05]  /*124f0*/  @!P0 NANOSLEEP.SYNCS 0x989680 ;  /* 0x009896800000895d */ /* 0x008fea0003900000 */
[----:B------:R-:W3:Y:S02]  /*12500*/  @!P0 SYNCS.PHASECHK.TRANS64 P0, [R7+URZ], R2 ;  /* 0x00000002070085a7 */ /* 0x000ee4000800007f */
[----:B---3--:R-:W-:Y:S05]  /*12510*/  @!P0 BRA `(.L_x_11483) ;  /* 0xfffffffc00f08947 */ /* 0x008fea000383ffff */
[----:B------:R-:W-:Y:S05]  /*12520*/  BRA `(.L_x_11538) ;  /* 0xffffffec00187947 */ /* 0x000fea000383ffff */
.L_x_11485:
[----:B---3--:R3:W4:Y:S02]  /*12530*/  SYNCS.PHASECHK.TRANS64.TRYWAIT P0, [R4+URZ], R5 ;  /* 0x00000005040075a7 */ /* 0x008724000800017f */
[----:B----4-:R-:W-:Y:S05]  /*12540*/  @!P0 NANOSLEEP.SYNCS 0x989680 ;  /* 0x009896800000895d */ /* 0x010fea0003900000 */
[----:B------:R-:W4:Y:S02]  /*12550*/  @!P0 SYNCS.PHASECHK.TRANS64 P0, [R4+URZ], R5 ;  /* 0x00000005040085a7 */ /* 0x000f24000800007f */
[----:B----4-:R-:W-:Y:S05]  /*12560*/  @!P0 BRA `(.L_x_11485) ;  /* 0xfffffffc00f08947 */ /* 0x010fea000383ffff */
[----:B------:R-:W-:Y:S05]  /*12570*/  BRA `(.L_x_11539) ;  /* 0xffffffec00207947 */ /* 0x000fea000383ffff */
.L_x_11540:
        /* <DEDUP_REMOVED lines=16> */
.L_x_11977:


//--------------------- .text._ZN7cutlass13device_kernelIN5flash11enable_sm90INS1_16FlashAttnFwdSm90INS1_25CollectiveMainloopFwdSm90ILi2EN4cute5tupleIJNS5_1CILi1EEES8_S8_EEENS6_IJNS7_ILi128EEENS7_ILi96EEENS7_ILi64EEEEEELi256ENS_10bfloat16_tEfNS_4arch4Sm90ELb1ELb0ELb0ELb1ELb0ELb1ELb1ELb1ELb0ELb0ELb0ELb0EEENS1_21CollectiveEpilogueFwdINS6_IJSA_NS7_ILi256EEESB_EEES9_SE_SG_Li256ELb1ELb0ELb0ELb0EEENS1_36VarlenDynamicPersistentTileSchedulerILi128ELi96ELi256ELi32ELb0ELb0ELb1ELb1ELb1ELb1EEEEEEEEEvNT_6ParamsE --------------------------
	.section	.text._ZN7cutlass13device_kernelIN5flash11enable_sm90INS1_16FlashAttnFwdSm90INS1_25CollectiveMainloopFwdSm90ILi2EN4cute5tupleIJNS5_1CILi1EEES8_S8_EEENS6_IJNS7_ILi128EEENS7_ILi96EEENS7_ILi64EEEEEELi256ENS_10bfloat16_tEfNS_4arch4Sm90ELb1ELb0ELb0ELb1ELb0ELb1ELb1ELb1ELb0ELb0ELb0ELb0EEENS1_21CollectiveEpilogueFwdINS6_IJSA_NS7_ILi256EEESB_EEES9_SE_SG_Li256ELb1ELb0ELb0ELb0EEENS1_36VarlenDynamicPersistentTileSchedulerILi128ELi96ELi256ELi32ELb0ELb0ELb1ELb1ELb1ELb1EEEEEEEEEvNT_6ParamsE,"ax",@progbits
	.align	128
.text._ZN7cutlass13device_kernelIN5flash11enable_sm90INS1_16FlashAttnFwdSm90INS1_25CollectiveMainloopFwdSm90ILi2EN4cute5tupleIJNS5_1CILi1EEES8_S8_EEENS6_IJNS7_ILi128EEENS7_ILi96EEENS7_ILi64EEEEEELi256ENS_10bfloat16_tEfNS_4arch4Sm90ELb1ELb0ELb0ELb1ELb0ELb1ELb1ELb1ELb0ELb0ELb0ELb0EEENS1_21CollectiveEpilogueFwdINS6_IJSA_NS7_ILi256EEESB_EEES9_SE_SG_Li256ELb1ELb0ELb0ELb0EEENS1_36VarlenDynamicPersistentTileSchedulerILi128ELi96ELi256ELi32ELb0ELb0ELb1ELb1ELb1ELb1EEEEEEEEEvNT_6ParamsE:
        .type           _ZN7cutlass13device_kernelIN5flash11enable_sm90INS1_16FlashAttnFwdSm90INS1_25CollectiveMainloopFwdSm90ILi2EN4cute5tupleIJNS5_1CILi1EEES8_S8_EEENS6_IJNS7_ILi128EEENS7_ILi96EEENS7_ILi64EEEEEELi256ENS_10bfloat16_tEfNS_4arch4Sm90ELb1ELb0ELb0ELb1ELb0ELb1ELb1ELb1ELb0ELb0ELb0ELb0EEENS1_21CollectiveEpilogueFwdINS6_IJSA_NS7_ILi256EEESB_EEES9_SE_SG_Li256ELb1ELb0ELb0ELb0EEENS1_36VarlenDynamicPersistentTileSchedulerILi128ELi96ELi256ELi32ELb0ELb0ELb1ELb1ELb1ELb1EEEEEEEEEvNT_6ParamsE,@function
        .size           _ZN7cutlass13device_kernelIN5flash11enable_sm90INS1_16FlashAttnFwdSm90INS1_25CollectiveMainloopFwdSm90ILi2EN4cute5tupleIJNS5_1CILi1EEES8_S8_EEENS6_IJNS7_ILi128EEENS7_ILi96EEENS7_ILi64EEEEEELi256ENS_10bfloat16_tEfNS_4arch4Sm90ELb1ELb0ELb0ELb1ELb0ELb1ELb1ELb1ELb0ELb0ELb0ELb0EEENS1_21CollectiveEpilogueFwdINS6_IJSA_NS7_ILi256EEESB_EEES9_SE_SG_Li256ELb1ELb0ELb0ELb0EEENS1_36VarlenDynamicPersistentTileSchedulerILi128ELi96ELi256ELi32ELb0ELb0ELb1ELb1ELb1ELb1EEEEEEEEEvNT_6ParamsE,(.L_x_11978 - _ZN7cutlass13device_kernelIN5flash11enable_sm90INS1_16FlashAttnFwdSm90INS1_25CollectiveMainloopFwdSm90ILi2EN4cute5tupleIJNS5_1CILi1EEES8_S8_EEENS6_IJNS7_ILi128EEENS7_ILi96EEENS7_ILi64EEEEEELi256ENS_10bfloat16_tEfNS_4arch4Sm90ELb1ELb0ELb0ELb1ELb0ELb1ELb1ELb1ELb0ELb0ELb0ELb0EEENS1_21CollectiveEpilogueFwdINS6_IJSA_NS7_ILi256EEESB_EEES9_SE_SG_Li256ELb1ELb0ELb0ELb0EEENS1_36VarlenDynamicPersistentTileSchedulerILi128ELi96ELi256ELi32ELb0ELb0ELb1ELb1ELb1ELb1EEEEEEEEEvNT_6ParamsE)
        .other          _ZN7cutlass13device_kernelIN5flash11enable_sm90INS1_16FlashAttnFwdSm90INS1_25CollectiveMainloopFwdSm90ILi2EN4cute5tupleIJNS5_1CILi1EEES8_S8_EEENS6_IJNS7_ILi128EEENS7_ILi96EEENS7_ILi64EEEEEELi256ENS_10bfloat16_tEfNS_4arch4Sm90ELb1ELb0ELb0ELb1ELb0ELb1ELb1ELb1ELb0ELb0ELb0ELb0EEENS1_21CollectiveEpilogueFwdINS6_IJSA_NS7_ILi256EEESB_EEES9_SE_SG_Li256ELb1ELb0ELb0ELb0EEENS1_36VarlenDynamicPersistentTileSchedulerILi128ELi96ELi256ELi32ELb0ELb0ELb1ELb1ELb1ELb1EEEEEEEEEvNT_6ParamsE,@"STO_CUDA_ENTRY STV_DEFAULT"
_ZN7cutlass13device_kernelIN5flash11enable_sm90INS1_16FlashAttnFwdSm90INS1_25CollectiveMainloopFwdSm90ILi2EN4cute5tupleIJNS5_1CILi1EEES8_S8_EEENS6_IJNS7_ILi128EEENS7_ILi96EEENS7_ILi64EEEEEELi256ENS_10bfloat16_tEfNS_4arch4Sm90ELb1ELb0ELb0ELb1ELb0ELb1ELb1ELb1ELb0ELb0ELb0ELb0EEENS1_21CollectiveEpilogueFwdINS6_IJSA_NS7_ILi256EEESB_EEES9_SE_SG_Li256ELb1ELb0ELb0ELb0EEENS1_36VarlenDynamicPersistentTileSchedulerILi128ELi96ELi256ELi32ELb0ELb0ELb1ELb1ELb1ELb1EEEEEEEEEvNT_6ParamsE:
        /* <DEDUP_REMOVED lines=29> */
.L_x_11542:
[----:B------:R-:W-:Y:S05]  /*01d0*/  BSYNC B0 ;  /* 0x0000000000007941 */ /* 0x000fea0003800000 */
.L_x_11541:
        /* <DEDUP_REMOVED lines=10> */
[----:B------:R-:W-:Y:S01]  /*0280*/  SHF.R.U32.HI R3, RZ, 0x7, R3 ;  /* 0x00000007ff037819 */ /* 0x000fe20000011603 */
[----:B------:R-:W-:Y:S01]  /*0290*/  VOTEU.ANY UP2, P0 ;  /* 0x00000000003f7886 */ /* 0x000fe20000040100 */
[----:B0-----:R-:W-:-:S03]  /*02a0*/  ISETP.NE.AND P1, PT, R2, RZ, PT ;  /* 0x000000ff0200720c */ /* 0x001fc60003f25270 */
[----:B------:R0:W2:Y:S01]  /*02b0*/  SHFL.IDX PT, R2, R3, RZ, 0x1f ;  /* 0x00001fff03027589 */ /* 0x0000a200000e0000 */
[----:B-1----:R-:W-:Y:S02]  /*02c0*/  @UP0 ULEA UR8, UR8, UR6, 0x18 ;  /* 0x0000000608080291 */ /* 0x002fe4000f8ec03f */
[----:B------:R-:W-:-:S04]  /*02d0*/  @UP0 UIADD3 UR6, -UR7, 0x100000, URZ ;  /* 0x0010000007060890 */ /* 0x000fc8000fffe13f */
[----:B------:R-:W-:Y:S02]  /*02e0*/  @UP0 USHF.L.U32 UR7, UR6, 0xb, URZ ;  /* 0x0000000b06070899 */ /* 0x000fe4000800063f */
[----:B------:R-:W-:Y:S01]  /*02f0*/  @UP0 USHF.L.U32 UR6, UR6, 0x1, URZ ;  /* 0x0000000106060899 */ /* 0x000fe2000800063f */
[----:B------:R-:W-:Y:S01]  /*0300*/  VOTEU.ANY UP0, P0 ;  /* 0x00000000003f7886 */ /* 0x000fe20000000100 */
[----:B------:R-:W1:Y:S04]  /*0310*/  FENCE.VIEW.ASYNC.S ;  /* 0x00000000000073c6 */ /* 0x000e680000000000 */
[----:B-1----:R0:W1:Y:S01]  /*0320*/  @UP0 SYNCS.EXCH.64 URZ, [UR8+0x32400], UR4 ;  /* 0x03240004083f05b2 */ /* 0x0020620008000100 */
[----:B------:R0:W3:Y:S05]  /*0330*/  @UP1 SYNCS.EXCH.64 URZ, [UR8+0x32410], UR4 ;  /* 0x03241004083f15b2 */ /* 0x0000ea0008000100 */
[----:B------:R0:W4:Y:S02]  /*0340*/  @UP2 SYNCS.EXCH.64 URZ, [UR8+0x32420], UR6 ;  /* 0x03242006083f25b2 */ /* 0x0001240008000100 */
        /* <DEDUP_REMOVED lines=19> */
.L_x_11543:
        /* <DEDUP_REMOVED lines=22> */
.L_x_11544:
        /* <DEDUP_REMOVED lines=18> */
.L_x_11545:
        /* <DEDUP_REMOVED lines=22> */
.L_x_11546:
        /* <DEDUP_REMOVED lines=22> */
.L_x_11547:
        /* <DEDUP_REMOVED lines=9> */
.L_x_11550:
[----:B------:R-:W-:-:S08]  /*0a50*/  NOP ;  /* 0x0000000000007918 */ /* 0x000fd00000000000 */
[----:B------:R-:W0:Y:S02]  /*0a60*/  USETMAXREG.TRY_ALLOC.CTAPOOL UP0, 0xf0 ;  /* 0x000000f0000079c8 */ /* 0x000e240008000600 */
[----:B0-----:R-:W-:-:S13]  /*0a70*/  PLOP3.LUT P0, PT, PT, PT, UP0, 0x80, 0x0 ;  /* 0x000000000000781c */ /* 0x001fda0003f0f008 */
[----:B------:R-:W-:Y:S05]  /*0a80*/  @!P0 BRA `(.L_x_11550) ;  /* 0xfffffffc00f08947 */ /* 0x000fea000383ffff */
[----:B------:R-:W3:Y:S01]  /*0a90*/  LDL.LU R0, [R1] ;  /* 0x0000000001007983 */ /* 0x000ee20000300800 */
[----:B--2---:R-:W0:Y:S01]  /*0aa0*/  S2R R2, SR_TID.X ;  /* 0x0000000000027919 */ /* 0x004e220000002100 */
        /* <DEDUP_REMOVED lines=12> */
[----:B---3--:R-:W-:-:S04]  /*0b70*/  LOP3.LUT R0, R0, 0xffffffef, RZ, 0xc0, !PT ;  /* 0xffffffef00007812 */ /* 0x008fc800078ec0ff */
[----:B------:R-:W-:-:S05]  /*0b80*/  @P0 LOP3.LUT R0, R0, 0x10, RZ, 0xfc, !PT ;  /* 0x0000001000000812 */ /* 0x000fca00078efcff */
[----:B------:R1:W-:Y:S01]  /*0b90*/  STL [R1], R0 ;  /* 0x0000000001007387 */ /* 0x0003e20000100800 */
[----:B0-----:R-:W-:-:S13]  /*0ba0*/  ISETP.GE.AND P0, PT, R227, UR4, PT ;  /* 0x00000004e3007c0c */ /* 0x001fda000bf06270 */
[----:B-1----:R-:W-:Y:S05]  /*0bb0*/  @P0 BRA `(.L_x_11551) ;  /* 0x0000019c00540947 */ /* 0x002fea0003800000 */
[----:B------:R-:W2:Y:S01]  /*0bc0*/  LDL.LU R14, [R1+0x34] ;  /* 0x00003400010e7983 */ /* 0x000ea20000300800 */
[----:B------:R-:W0:Y:S02]  /*0bd0*/  S2R R0, SR_TID.X ;  /* 0x0000000000007919 */ /* 0x000e240000002100 */
[----:B0-----:R-:W-:-:S05]  /*0be0*/  VIADD R13, R0, 0xffffff80 ;  /* 0xffffff80000d7836 */ /* 0x001fca0000000000 */
[----:B------:R-:W-:-:S04]  /*0bf0*/  SHF.R.S32.HI R0, RZ, 0x1f, R13 ;  /* 0x0000001fff007819 */ /* 0x000fc8000001140d */
        /* <DEDUP_REMOVED lines=9> */
[----:B------:R-:W-:Y:S02]  /*0c90*/  SHF.R.S32.HI R4, RZ, 0x4, R3 ;  /* 0x00000004ff047819 */ /* 0x000fe40000011403 */
[----:B------:R-:W-:-:S02]  /*0ca0*/  LOP3.LUT R9, R9, 0xfffffff8, RZ, 0xc0, !PT ;  /* 0xfffffff809097812 */ /* 0x000fc400078ec0ff */
[----:B------:R-:W-:Y:S02]  /*0cb0*/  LEA.HI R5, R3, R4, RZ, 0x1 ;  /* 0x0000000403057211 */ /* 0x000fe400078f08ff */
[----:B------:R-:W-:Y:S01]  /*0cc0*/  LEA.HI R6, R6, R11, RZ, 0x5 ;  /* 0x0000000b06067211 */ /* 0x000fe200078f28ff */
[----:B------:R-:W-:Y:S01]  /*0cd0*/  IMAD.IADD R9, R8, 0x1, -R9 ;  /* 0x0000000108097824 */ /* 0x000fe200078e0a09 */
[-C--:B------:R-:W-:Y:S02]  /*0ce0*/  LEA.HI R8, R0, R13.reuse, RZ, 0x2 ;  /* 0x0000000d00087211 */ /* 0x080fe400078f10ff */
[----:B------:R-:W-:Y:S02]  /*0cf0*/  LOP3.LUT R5, R5, 0x1ffffffe, RZ, 0xc0, !PT ;  /* 0x1ffffffe05057812 */ /* 0x000fe400078ec0ff */
[----:B------:R-:W-:Y:S02]  /*0d00*/  SHF.R.S32.HI R6, RZ, 0x5, R6 ;  /* 0x00000005ff067819 */ /* 0x000fe40000011406 */
[----:B------:R-:W-:Y:S01]  /*0d10*/  SHF.R.S32.HI R18, RZ, 0x2, R8 ;  /* 0x00000002ff127819 */ /* 0x000fe20000011408 */
[----:B------:R-:W-:Y:S01]  /*0d20*/  IMAD.IADD R5, R4, 0x1, -R5 ;  /* 0x0000000104057824 */ /* 0x000fe200078e0a05 */
[----:B------:R-:W-:Y:S01]  /*0d30*/  LEA.HI R4, R0, R13, RZ, 0x5 ;  /* 0x0000000d00047211 */ /* 0x000fe200078f28ff */
[----:B------:R-:W-:Y:S01]  /*0d40*/  IMAD R9, R6, 0x10, R9 ;  /* 0x0000001006097824 */ /* 0x000fe200078e0209 */
[----:B------:R-:W-:Y:S01]  /*0d50*/  LOP3.LUT R6, R8, 0xfffffffc, RZ, 0xc0, !PT ;  /* 0xfffffffc08067812 */ /* 0x000fe200078ec0ff */
[----:B------:R-:W-:Y:S01]  /*0d60*/  VIADD R12, R18, 0x40 ;  /* 0x00000040120c7836 */ /* 0x000fe20000000000 */
[----:B------:R-:W-:-:S02]  /*0d70*/  LOP3.LUT R3, R3, 0x3fffff0, RZ, 0xc0, !PT ;  /* 0x03fffff003037812 */ /* 0x000fc400078ec0ff */
[----:B------:R-:W-:Y:S01]  /*0d80*/  SHF.R.S32.HI R19, RZ, 0x5, R4 ;  /* 0x00000005ff137819 */ /* 0x000fe20000011404 */
[C---:B------:R-:W-:Y:S01]  /*0d90*/  IMAD.IADD R16, R13.reuse, 0x1, -R6 ;  /* 0x000000010d107824 */ /* 0x040fe200078e0a06 */
[----:B------:R-:W-:Y:S01]  /*0da0*/  SHF.R.S32.HI R4, RZ, 0x1f, R12 ;  /* 0x0000001fff047819 */ /* 0x000fe2000001140c */
[----:B------:R-:W-:Y:S02]  /*0db0*/  IMAD.SHL.U32 R6, R12, 0x40, RZ ;  /* 0x000000400c067824 */ /* 0x000fe400078e00ff */
[----:B------:R-:W-:Y:S01]  /*0dc0*/  IMAD.IADD R3, R13, 0x1, -R3 ;  /* 0x000000010d037824 */ /* 0x000fe200078e0a03 */
[----:B------:R-:W-:Y:S01]  /*0dd0*/  LEA.HI R10, R4, R12, RZ, 0x3 ;  /* 0x0000000c040a7211 */ /* 0x000fe200078f18ff */
[----:B------:R-:W-:Y:S01]  /*0de0*/  IMAD.SHL.U32 R4, R16, 0x8, RZ ;  /* 0x0000000810047824 */ /* 0x000fe200078e00ff */
[----:B------:R-:W-:Y:S02]  /*0df0*/  SHF.R.S32.HI R15, RZ, 0x7, R2 ;  /* 0x00000007ff0f7819 */ /* 0x000fe40000011402 */
[----:B------:R-:W-:Y:S01]  /*0e00*/  LOP3.LUT R16, R6, 0x1c0, RZ, 0xc0, !PT ;  /* 0x000001c006107812 */ /* 0x000fe200078ec0ff */
[----:B------:R-:W-:Y:S01]  /*0e10*/  IMAD R6, R19, 0x10, R3 ;  /* 0x0000001013067824 */ /* 0x000fe200078e0203 */
[----:B------:R-:W-:Y:S01]  /*0e20*/  LEA.HI R2, R2, R15, RZ, 0x1 ;  /* 0x0000000f02027211 */ /* 0x000fe200078f08ff */
[----:B------:R-:W-:-:S02]  /*0e30*/  IMAD.SHL.U32 R10, R10, 0x40, RZ ;  /* 0x000000400a0a7824 */ /* 0x000fc400078e00ff */
[----:B------:R-:W-:Y:S01]  /*0e40*/  IMAD R6, R6, 0x8, R5 ;  /* 0x0000000806067824 */ /* 0x000fe200078e0205 */
[----:B------:R-:W-:Y:S02]  /*0e50*/  SHF.R.S32.HI R5, RZ, 0x1f, R8 ;  /* 0x0000001fff057819 */ /* 0x000fe40000011408 */
[----:B------:R-:W-:Y:S02]  /*0e60*/  LOP3.LUT R2, R2, 0x3fffffe, RZ, 0xc0, !PT ;  /* 0x03fffffe02027812 */ /* 0x000fe400078ec0ff */
[----:B------:R-:W-:Y:S02]  /*0e70*/  LOP3.LUT R4, R16, 0x38, R4, 0xf8, !PT ;  /* 0x0000003810047812 */ /* 0x000fe400078ef804 */
[----:B------:R-:W-:Y:S02]  /*0e80*/  SHF.R.U32.HI R3, RZ, 0x3, R16 ;  /* 0x00000003ff037819 */ /* 0x000fe40000011610 */
[----:B------:R-:W-:Y:S02]  /*0e90*/  LOP3.LUT R10, R10, 0xfffffe00, RZ, 0xc0, !PT ;  /* 0xfffffe000a0a7812 */ /* 0x000fe400078ec0ff */
[----:B------:R-:W-:Y:S01]  /*0ea0*/  LEA.HI R5, R5, R18, RZ, 0x3 ;  /* 0x0000001205057211 */ /* 0x000fe200078f18ff */
[----:B------:R-:W-:Y:S01]  /*0eb0*/  IMAD.IADD R2, R15, 0x1, -R2 ;  /* 0x000000010f027824 */ /* 0x000fe200078e0a02 */
[----:B------:R-:W-:-:S02]  /*0ec0*/  LEA.HI R0, R0, R13, RZ, 0x3 ;  /* 0x0000000d00007211 */ /* 0x000fc400078f18ff */
[----:B------:R-:W-:Y:S02]  /*0ed0*/  LOP3.LUT R4, R10, R4, R3, 0xf6, !PT ;  /* 0x000000040a047212 */ /* 0x000fe400078ef603 */
[----:B------:R-:W-:Y:S01]  /*0ee0*/  LOP3.LUT R5, R5, 0xfffffff8, RZ, 0xc0, !PT ;  /* 0xfffffff805057812 */ /* 0x000fe200078ec0ff */
[----:B------:R-:W-:Y:S01]  /*0ef0*/  IMAD R2, R2, 0x40, R9 ;  /* 0x0000004002027824 */ /* 0x000fe200078e0209 */
[----:B------:R-:W-:Y:S02]  /*0f00*/  LOP3.LUT R3, R0, 0x1ffffff8, RZ, 0xc0, !PT ;  /* 0x1ffffff800037812 */ /* 0x000fe400078ec0ff */
[----:B------:R-:W-:Y:S01]  /*0f10*/  SHF.R.S32.HI R8, RZ, 0x3, R0 ;  /* 0x00000003ff087819 */ /* 0x000fe20000011400 */
[----:B------:R-:W-:Y:S01]  /*0f20*/  IMAD.IADD R0, R18, 0x1, -R5 ;  /* 0x0000000112007824 */ /* 0x000fe200078e0a05 */
[----:B------:R-:W-:Y:S01]  /*0f30*/  LOP3.LUT R7, R7, 0x7ffffffc, RZ, 0xc0, !PT ;  /* 0x7ffffffc07077812 */ /* 0x000fe200078ec0ff */
[----:B------:R-:W-:Y:S01]  /*0f40*/  STL [R1+0x28], R10 ;  /* 0x0000280a01007387 */ /* 0x000fe20000100800 */
[----:B------:R-:W-:-:S03]  /*0f50*/  IMAD.IADD R3, R13, 0x1, -R3 ;  /* 0x000000010d037824 */ /* 0x000fc600078e0a03 */
[----:B------:R-:W-:Y:S01]  /*0f60*/  STL [R1+0x30], R2 ;  /* 0x0000300201007387 */ /* 0x000fe20000100800 */
[----:B------:R-:W-:-:S03]  /*0f70*/  IMAD.SHL.U32 R219, R3, 0x8, RZ ;  /* 0x0000000803db7824 */ /* 0x000fc600078e00ff */
[----:B------:R-:W-:Y:S01]  /*0f80*/  STL [R1+0x44], RZ ;  /* 0x000044ff01007387 */ /* 0x000fe20000100800 */
[----:B------:R-:W-:Y:S01]  /*0f90*/  IMAD.IADD R5, R11, 0x1, -R7 ;  /* 0x000000010b057824 */ /* 0x000fe200078e0a07 */
[----:B------:R-:W-:Y:S02]  /*0fa0*/  SHF.R.S32.HI R3, RZ, 0x1f, R12 ;  /* 0x0000001fff037819 */ /* 0x000fe4000001140c */
[----:B------:R-:W-:Y:S01]  /*0fb0*/  STL [R1+0x20], R8 ;  /* 0x0000200801007387 */ /* 0x000fe20000100800 */
[----:B------:R-:W-:-:S03]  /*0fc0*/  IMAD.SHL.U32 R3, R6, 0x8, RZ ;  /* 0x0000000806037824 */ /* 0x000fc600078e00ff */
[----:B------:R0:W-:Y:S04]  /*0fd0*/  STL [R1+0x4c], R0 ;  /* 0x00004c0001007387 */ /* 0x0001e80000100800 */
[----:B------:R1:W-:Y:S01]  /*0fe0*/  STL [R1+0x2c], R5 ;  /* 0x00002c0501007387 */ /* 0x0003e20000100800 */
[----:B0-----:R-:W-:-:S05]  /*0ff0*/  IMAD R0, R4, 0x2, R17 ;  /* 0x0000000204007824 */ /* 0x001fca00078e0211 */
[----:B------:R1:W-:Y:S04]  /*1000*/  STL [R1+0x54], R0 ;  /* 0x0000540001007387 */ /* 0x0003e80000100800 */
[----:B------:R1:W-:Y:S01]  /*1010*/  STL [R1+0x58], R3 ;  /* 0x0000580301007387 */ /* 0x0003e20000100800 */
[----:B------:R-:W-:Y:S02]  /*1020*/  IMAD.MOV.U32 R16, RZ, RZ, RZ ;  /* 0x000000ffff107224 */ /* 0x000fe400078e00ff */
[----:B------:R-:W-:Y:S02]  /*1030*/  IMAD.MOV.U32 R22, RZ, RZ, RZ ;  /* 0x000000ffff167224 */ /* 0x000fe400078e00ff */
[----:B------:R-:W-:Y:S02]  /*1040*/  IMAD.MOV.U32 R19, RZ, RZ, RZ ;  /* 0x000000ffff137224 */ /* 0x000fe400078e00ff */
[----:B------:R-:W-:Y:S01]  /*1050*/  IMAD.MOV.U32 R2, RZ, RZ, RZ ;  /* 0x000000ffff027224 */ /* 0x000fe200078e00ff */
[----:B-12---:R-:W-:-:S07]  /*1060*/  LOP3.LUT R218, R14, 0x1, RZ, 0xfc, !PT ;  /* 0x000000010eda7812 */ /* 0x006fce00078efcff */
.L_x_11707:
[----:B0-2--5:R-:W0:Y:S02]  /*1070*/  LDC.64 R4, c[0x0][0xd60] ;  /* 0x00035800ff047b82 */ /* 0x025e240000000a00 */
[----:B0-----:R-:W-:-:S05]  /*1080*/  IMAD.WIDE R4, R227, 0x4, R4 ;  /* 0x00000004e3047825 */ /* 0x001fca00078e0204 */
[----:B------:R-:W2:Y:S01]  /*1090*/  LDG.E R0, desc[UR52][R4.64] ;  /* 0x0000003404007981 */ /* 0x000ea2000c1e1900 */
[----:B------:R-:W-:Y:S05]  /*10a0*/  YIELD ;  /* 0x0000000000007946 */ /* 0x000fea0003800000 */
[----:B------:R-:W-:Y:S01]  /*10b0*/  ULDC.64 UR4, c[0x0][0xb20] ;  /* 0x0002c80000047ab9 */ /* 0x000fe20000000a00 */
[----:B------:R-:W-:Y:S01]  /*10c0*/  ULDC.64 UR8, c[0x0][0xb10] ;  /* 0x0002c40000087ab9 */ /* 0x000fe20000000a00 */
[----:B------:R-:W-:Y:S01]  /*10d0*/  ISETP.NE.U32.AND P1, PT, RZ, UR4, PT ;  /* 0x00000004ff007c0c */ /* 0x000fe2000bf25070 */
[----:B------:R-:W-:Y:S01]  /*10e0*/  ULDC.64 UR6, c[0x0][0xb00] ;  /* 0x0002c00000067ab9 */ /* 0x000fe20000000a00 */
[----:B---3--:R-:W-:Y:S01]  /*10f0*/  IMAD.MOV.U32 R27, RZ, RZ, RZ ;  /* 0x000000ffff1b7224 */ /* 0x008fe200078e00ff */
[----:B------:R-:W-:-:S02]  /*1100*/  ISETP.NE.U32.AND P0, PT, RZ, UR6, PT ;  /* 0x00000006ff007c0c */ /* 0x000fc4000bf05070 */
[----:B------:R-:W-:Y:S02]  /*1110*/  ISETP.NE.AND.EX P1, PT, RZ, UR5, PT, P1 ;  /* 0x00000005ff007c0c */ /* 0x000fe4000bf25310 */
[----:B------:R-:W-:Y:S02]  /*1120*/  ISETP.NE.AND.EX P0, PT, RZ, UR7, PT, P0 ;  /* 0x00000007ff007c0c */ /* 0x000fe4000bf05300 */
[----:B--2---:R-:W-:Y:S01]  /*1130*/  SHF.R.S32.HI R3, RZ, 0x1f, R0 ;  /* 0x0000001fff037819 */ /* 0x004fe20000011400 */
[----:B------:R-:W-:Y:S08]  /*1140*/  STL [R1+0x40], R0 ;  /* 0x0000400001007387 */ /* 0x000ff00000100800 */
[C---:B----4-:R-:W-:Y:S01]  /*1150*/  @P1 LEA R6, P2, R0.reuse, UR4, 0x2 ;  /* 0x0000000400061c11 */ /* 0x050fe2000f8410ff */
[C---:B------:R-:W-:Y:S01]  /*1160*/  IMAD.SHL.U32 R28, R0.reuse, 0x4, RZ ;  /* 0x00000004001c7824 */ /* 0x040fe200078e00ff */
[C-C-:B------:R-:W-:Y:S01]  /*1170*/  SHF.L.U64.HI R26, R0.reuse, 0x2, R3.reuse ;  /* 0x00000002001a7819 */ /* 0x140fe20000010203 */
[----:B------:R0:W-:Y:S01]  /*1180*/  STL [R1+0x50], R3 ;  /* 0x0000500301007387 */ /* 0x0001e20000100800 */
[----:B------:R-:W-:-:S02]  /*1190*/  @P1 LEA.HI.X R7, R0, UR5, R3, 0x2, P2 ;  /* 0x0000000500071c11 */ /* 0x000fc400090f1403 */
[----:B------:R-:W-:Y:S01]  /*11a0*/  ISETP.NE.U32.AND P2, PT, RZ, UR8, PT ;  /* 0x00000008ff007c0c */ /* 0x000fe2000bf45070 */
[----:B------:R-:W-:Y:S01]  /*11b0*/  ULDC UR4, c[0x0][0x288] ;  /* 0x0000a20000047ab9 */ /* 0x000fe20000000800 */
[----:B------:R-:W-:Y:S01]  /*11c0*/  IADD3 R8, P3, R28, UR6, RZ ;  /* 0x000000061c087c10 */ /* 0x000fe2000ff7e0ff */
[----:B-1----:R1:W-:Y:S01]  /*11d0*/  STL [R1+0x38], R28 ;  /* 0x0000381c01007387 */ /* 0x0023e20000100800 */
[----:B------:R-:W-:Y:S01]  /*11e0*/  ISETP.NE.AND.EX P2, PT, RZ, UR9, PT, P2 ;  /* 0x00000009ff007c0c */ /* 0x000fe2000bf45320 */
[----:B0-----:R-:W-:Y:S01]  /*11f0*/  IMAD.MOV.U32 R3, RZ, RZ, RZ ;  /* 0x000000ffff037224 */ /* 0x001fe200078e00ff */
[----:B------:R-:W-:Y:S01]  /*1200*/  IADD3.X R9, R26, UR7, RZ, P3, !PT ;  /* 0x000000071a097c10 */ /* 0x000fe20009ffe4ff */
[----:B------:R-:W-:Y:S01]  /*1210*/  IMAD.U32 R224, RZ, RZ, UR4 ;  /* 0x00000004ffe07e24 */ /* 0x000fe2000f8e00ff */
[----:B------:R-:W-:Y:S01]  /*1220*/  ULDC.64 UR4, c[0x0][0x3f8] ;  /* 0x0000fe0000047ab9 */ /* 0x000fe20000000a00 */
[----:B------:R1:W-:Y:S04]  /*1230*/  STL [R1+0x3c], R26 ;  /* 0x00003c1a01007387 */ /* 0x0003e80000100800 */
[----:B------:R1:W5:Y:S04]  /*1240*/  @P1 LDG.E R3, desc[UR52][R6.64] ;  /* 0x0000003406031981 */ /* 0x000368000c1e1900 */
[----:B------:R-:W-:Y:S01]  /*1250*/  @P2 IADD3 R4, P1, R28, UR8, RZ ;  /* 0x000000081c042c10 */ /* 0x000fe2000ff3e0ff */
[----:B------:R1:W5:Y:S03]  /*1260*/  @P0 LDG.E R27, desc[UR52][R8.64] ;  /* 0x00000034081b0981 */ /* 0x000366000c1e1900 */
[----:B------:R-:W-:-:S05]  /*1270*/  @P2 IADD3.X R5, R26, UR9, RZ, P1, !PT ;  /* 0x000000091a052c10 */ /* 0x000fca0008ffe4ff */
[----:B------:R1:W5:Y:S01]  /*1280*/  @P2 LDG.E R224, desc[UR52][R4.64] ;  /* 0x0000003404e02981 */ /* 0x000362000c1e1900 */
[----:B------:R-:W-:Y:S01]  /*1290*/  UISETP.NE.U32.AND UP0, UPT, UR4, URZ, UPT ;  /* 0x0000003f0400728c */ /* 0x000fe2000bf05070 */
[----:B------:R-:W-:Y:S02]  /*12a0*/  IMAD.MOV.U32 R25, RZ, RZ, R0 ;  /* 0x000000ffff197224 */ /* 0x000fe400078e0000 */
        /* <DEDUP_REMOVED lines=18> */
.L_x_11552:
[----:B------:R-:W-:Y:S01]  /*13d0*/  ULDC.64 UR4, c[0x0][0xb18] ;  /* 0x0002c60000047ab9 */ /* 0x000fe20000000a00 */
[----:B------:R0:W-:Y:S01]  /*13e0*/  STL [R1+0x48], R225 ;  /* 0x000048e101007387 */ /* 0x0001e20000100800 */
[----:B------:R-:W-:-:S03]  /*13f0*/  ISETP.NE.U32.AND P1, PT, RZ, UR4, PT ;  /* 0x00000004ff007c0c */ /* 0x000fc6000bf25070 */
[----:B------:R0:W-:Y:S01]  /*1400*/  STL [R1+0x34], R226 ;  /* 0x000034e201007387 */ /* 0x0001e20000100800 */
[----:B------:R-:W-:-:S13]  /*1410*/  ISETP.NE.AND.EX P1, PT, RZ, UR5, PT, P1 ;  /* 0x00000005ff007c0c */ /* 0x000fda000bf25310 */
[----:B0-----:R-:W-:Y:S05]  /*1420*/  @!P1 BRA `(.L_x_11553) ;  /* 0x0000000000109947 */ /* 0x001fea0003800000 */
[----:B------:R-:W-:-:S04]  /*1430*/  IADD3 R4, P0, R28, UR4, RZ ;  /* 0x000000041c047c10 */ /* 0x000fc8000ff1e0ff */
[----:B------:R-:W-:-:S05]  /*1440*/  IADD3.X R5, R26, UR5, RZ, P0, !PT ;  /* 0x000000051a057c10 */ /* 0x000fca00087fe4ff */
[----:B------:R0:W5:Y:S01]  /*1450*/  LDG.E R24, desc[UR52][R4.64] ;  /* 0x0000003404187981 */ /* 0x000162000c1e1900 */
[----:B------:R-:W-:Y:S05]  /*1460*/  BRA `(.L_x_11554) ;  /* 0x0000000000107947 */ /* 0x000fea0003800000 */
.L_x_11553:
[----:B------:R-:W-:Y:S05]  /*1470*/  @!P0 BRA `(.L_x_11554) ;  /* 0x00000000000c8947 */ /* 0x000fea0003800000 */
[----:B------:R-:W2:Y:S04]  /*1480*/  LDG.E R5, desc[UR52][R8.64] ;  /* 0x0000003408057981 */ /* 0x000ea8000c1e1900 */
[----:B------:R-:W2:Y:S02]  /*1490*/  LDG.E R24, desc[UR52][R8.64+0x4] ;  /* 0x0000043408187981 */ /* 0x000ea4000c1e1900 */
[----:B--2---:R-:W-:-:S07]  /*14a0*/  IMAD.IADD R24, R24, 0x1, -R5 ;  /* 0x0000000118187824 */ /* 0x004fce00078e0a05 */
.L_x_11554:
        /* <DEDUP_REMOVED lines=21> */
[----:B------:R-:W-:Y:S01]  /*1600*/  IADD3 R3, R8, R3, -R224 ;  /* 0x0000000308037210 */ /* 0x000fe20007ffe8e0 */
[----:B------:R0:W-:Y:S02]  /*1610*/  STL [R1+0x10], R8 ;  /* 0x0000100801007387 */ /* 0x0001e40000100800 */
        /* <DEDUP_REMOVED lines=40> */
.L_x_11557:
[----:B------:R-:W-:Y:S05]  /*18a0*/  BSYNC B6 ;  /* 0x0000000000067941 */ /* 0x000fea0003800000 */
.L_x_11556:
        /* <DEDUP_REMOVED lines=20> */
.L_x_11559:
[----:B------:R-:W-:Y:S05]  /*19f0*/  BSYNC B6 ;  /* 0x0000000000067941 */ /* 0x000fea0003800000 */
.L_x_11558:
        /* <DEDUP_REMOVED lines=8> */
[----:B------:R-:W-:-:S03]  /*1a80*/  SHF.R.S32.HI R97, RZ, 0x1f, R18 ;  /* 0x0000001fff617819 */ /* 0x000fc60000011412 */
[----:B------:R-:W3:Y:S06]  /*1a90*/  LDC.64 R48, c[0x0][0x3e8] ;  /* 0x0000fa00ff307b82 */ /* 0x000eec0000000a00 */
[----:B------:R-:W-:Y:S02]  /*1aa0*/  @P0 IADD3 R4, P1, R28, UR4, RZ ;  /* 0x000000041c040c10 */ /* 0x000fe4000ff3e0ff */
[----:B------:R-:W4:Y:S02]  /*1ab0*/  LDC.64 R54, c[0x0][0x3d8] ;  /* 0x0000f600ff367b82 */ /* 0x000f240000000a00 */
[----:B------:R-:W-:Y:S01]  /*1ac0*/  @P0 IADD3.X R5, R26, UR5, RZ, P1, !PT ;  /* 0x000000051a050c10 */ /* 0x000fe20008ffe4ff */
[----:B------:R-:W-:-:S04]  /*1ad0*/  ULDC.64 UR4, c[0x0][0x2f8] ;  /* 0x0000be0000047ab9 */ /* 0x000fc80000000a00 */
[----:B------:R2:W3:Y:S01]  /*1ae0*/  @P0 LDG.E R25, desc[UR52][R4.64] ;  /* 0x0000003404190981 */ /* 0x0004e2000c1e1900 */
[----:B0-----:R-:W-:Y:S02]  /*1af0*/  ISETP.NE.AND P0, PT, R0, 0x1, PT ;  /* 0x000000010000780c */ /* 0x001fe40003f05270 */
[----:B------:R-:W-:Y:S01]  /*1b00*/  SHF.R.S32.HI R24, RZ, 0x1f, R27 ;  /* 0x0000001fff187819 */ /* 0x000fe2000001141b */
[----:B------:R-:W0:Y:S04]  /*1b10*/  S2R R26, SR_TID.X ;  /* 0x00000000001a7919 */ /* 0x000e280000002100 */
[-C--:B-1----:R-:W-:Y:S02]  /*1b20*/  IMAD R6, R24, R42.reuse, RZ ;  /* 0x0000002a18067224 */ /* 0x082fe400078e02ff */
[----:B--2---:R-:W-:-:S04]  /*1b30*/  IMAD.WIDE.U32 R4, R27, R42, RZ ;  /* 0x0000002a1b047225 */ /* 0x004fc800078e00ff */
[----:B------:R-:W1:Y:S01]  /*1b40*/  @P0 LDC R3, c[0x0][0x42c] ;  /* 0x00010b00ff030b82 */ /* 0x000e620000000800 */
[----:B------:R-:W-:-:S05]  /*1b50*/  VIADD R20, R20, 0xffffff80 ;  /* 0xffffff8014147836 */ /* 0x000fca0000000000 */
[----:B------:R-:W-:Y:S02]  /*1b60*/  SHF.R.S32.HI R28, RZ, 0x1f, R20 ;  /* 0x0000001fff1c7819 */ /* 0x000fe40000011414 */
[----:B------:R-:W2:Y:S02]  /*1b70*/  @P0 LDC R7, c[0x0][0x430] ;  /* 0x00010c00ff070b82 */ /* 0x000ea40000000800 */
[----:B------:R-:W-:-:S04]  /*1b80*/  LEA.HI R28, R28, R20, RZ, 0x2 ;  /* 0x000000141c1c7211 */ /* 0x000fc800078f10ff */
[----:B------:R-:W-:-:S05]  /*1b90*/  LOP3.LUT R28, R28, 0xfffffffc, RZ, 0xc0, !PT ;  /* 0xfffffffc1c1c7812 */ /* 0x000fca00078ec0ff */
[----:B------:R-:W-:Y:S01]  /*1ba0*/  IMAD.IADD R28, R20, 0x1, -R28 ;  /* 0x00000001141c7824 */ /* 0x000fe200078e0a1c */
[----:B0-----:R-:W-:-:S03]  /*1bb0*/  SHF.R.U32.HI R26, RZ, 0x7, R26 ;  /* 0x00000007ff1a7819 */ /* 0x001fc6000001161a */
[----:B------:R-:W-:Y:S02]  /*1bc0*/  IMAD.SHL.U32 R20, R28, 0x8, RZ ;  /* 0x000000081c147824 */ /* 0x000fe400078e00ff */
[----:B-1----:R-:W-:Y:S01]  /*1bd0*/  @P0 IMAD.HI.U32 R0, R226, R3, RZ ;  /* 0x00000003e2000227 */ /* 0x002fe200078e00ff */
[----:B------:R-:W-:Y:S02]  /*1be0*/  ISETP.NE.AND P6, PT, R26, 0x1, PT ;  /* 0x000000011a00780c */ /* 0x000fe40003fc5270 */
[----:B------:R-:W-:Y:S01]  /*1bf0*/  SHF.R.S32.HI R21, RZ, 0x1f, R20 ;  /* 0x0000001fff157819 */ /* 0x000fe20000011414 */
[----:B------:R-:W-:Y:S02]  /*1c00*/  IMAD R3, R27, R43, R6 ;  /* 0x0000002b1b037224 */ /* 0x000fe400078e0206 */
[C---:B------:R-:W-:Y:S01]  /*1c10*/  VIADD R99, R20.reuse, 0x20 ;  /* 0x0000002014637836 */ /* 0x040fe20000000000 */
[----:B--2---:R-:W-:Y:S01]  /*1c20*/  @P0 SHF.R.U32.HI R226, RZ, R7, R0 ;  /* 0x00000007ffe20219 */ /* 0x004fe20000011600 */
[----:B------:R-:W-:Y:S01]  /*1c30*/  IMAD.IADD R5, R5, 0x1, R3 ;  /* 0x0000000105057824 */ /* 0x000fe200078e0203 */
[----:B------:R-:W-:Y:S01]  /*1c40*/  ISETP.NE.U32.AND P0, PT, RZ, UR6, PT ;  /* 0x00000006ff007c0c */ /* 0x000fe2000bf05070 */
[----:B------:R-:W-:Y:S01]  /*1c50*/  VIADD R98, R20, 0x40 ;  /* 0x0000004014627836 */ /* 0x000fe20000000000 */
[----:B------:R-:W-:Y:S01]  /*1c60*/  SHF.R.S32.HI R6, RZ, 0x1f, R226 ;  /* 0x0000001fff067819 */ /* 0x000fe200000114e2 */
[----:B------:R-:W-:Y:S01]  /*1c70*/  IMAD.WIDE.U32 R4, R226, UR4, R4 ;  /* 0x00000004e2047c25 */ /* 0x000fe2000f8e0004 */
[----:B------:R-:W-:-:S03]  /*1c80*/  ISETP.NE.AND.EX P0, PT, RZ, UR7, PT, P0 ;  /* 0x00000007ff007c0c */ /* 0x000fc6000bf05300 */
[----:B------:R-:W-:Y:S02]  /*1c90*/  IMAD R3, R6, UR4, RZ ;  /* 0x0000000406037c24 */ /* 0x000fe4000f8e02ff */
[----:B------:R-:W-:Y:S02]  /*1ca0*/  VIADD R96, R20, 0x60 ;  /* 0x0000006014607836 */ /* 0x000fe40000000000 */
[----:B------:R-:W-:Y:S01]  /*1cb0*/  IMAD R3, R226, UR5, R3 ;  /* 0x00000005e2037c24 */ /* 0x000fe2000f8e0203 */
[----:B------:R-:W-:Y:S01]  /*1cc0*/  ULDC.64 UR4, c[0x0][0x300] ;  /* 0x0000c00000047ab9 */ /* 0x000fe20000000a00 */
[----:B------:R-:W-:Y:S02]  /*1cd0*/  VIADD R7, R20, 0xe0 ;  /* 0x000000e014077836 */ /* 0x000fe40000000000 */
[----:B------:R-:W-:Y:S02]  /*1ce0*/  IMAD.IADD R5, R5, 0x1, R3 ;  /* 0x0000000105057824 */ /* 0x000fe400078e0203 */
[----:B------:R-:W-:-:S02]  /*1cf0*/  IMAD R3, R97, R42, RZ ;  /* 0x0000002a61037224 */ /* 0x000fc400078e02ff */
[----:B------:R-:W-:Y:S02]  /*1d00*/  VIADD R94, R20, 0x80 ;  /* 0x00000080145e7836 */ /* 0x000fe40000000000 */
[----:B------:R-:W-:Y:S02]  /*1d10*/  IMAD R3, R18, R43, R3 ;  /* 0x0000002b12037224 */ /* 0x000fe400078e0203 */
[----:B------:R-:W-:Y:S02]  /*1d20*/  VIADD R92, R20, 0xa0 ;  /* 0x000000a0145c7836 */ /* 0x000fe40000000000 */
[----:B------:R-:W-:Y:S02]  /*1d30*/  IMAD.SHL.U32 R38, R28, 0x4, RZ ;  /* 0x000000041c267824 */ /* 0x000fe400078e00ff */
[----:B------:R-:W2:Y:S03]  /*1d40*/  LDL R28, [R1+0x4c] ;  /* 0x00004c00011c7983 */ /* 0x000ea60000100800 */
[----:B------:R-:W-:-:S02]  /*1d50*/  SHF.R.S32.HI R39, RZ, 0x1f, R38 ;  /* 0x0000001fff277819 */ /* 0x000fc40000011426 */
[----:B---3--:R-:W-:Y:S02]  /*1d60*/  SHF.R.S32.HI R0, RZ, 0x1f, R25 ;  /* 0x0000001fff007819 */ /* 0x008fe40000011419 */
[----:B------:R-:W-:Y:S02]  /*1d70*/  SEL R41, R25, RZ, !P0 ;  /* 0x000000ff19297207 */ /* 0x000fe40004000000 */
[----:B------:R-:W-:Y:S01]  /*1d80*/  SEL R8, R0, RZ, !P0 ;  /* 0x000000ff00087207 */ /* 0x000fe20004000000 */
[----:B------:R-:W0:Y:S02]  /*1d90*/  LDC R25, c[0x0][0x3d4] ;  /* 0x0000f500ff197b82 */ /* 0x000e240000000800 */
[----:B------:R-:W-:-:S04]  /*1da0*/  IMAD.WIDE.U32 R36, R41, UR4, R4 ;  /* 0x0000000429247c25 */ /* 0x000fc8000f8e0004 */
[----:B------:R-:W-:Y:S02]  /*1db0*/  IMAD R0, R8, UR4, RZ ;  /* 0x0000000408007c24 */ /* 0x000fe4000f8e02ff */
[----:B------:R-:W-:-:S04]  /*1dc0*/  IMAD.WIDE.U32 R4, R18, R42, R20 ;  /* 0x0000002a12047225 */ /* 0x000fc800078e0014 */
[----:B------:R-:W-:Y:S01]  /*1dd0*/  IMAD R95, R41, UR5, R0 ;  /* 0x00000005295f7c24 */ /* 0x000fe2000f8e0200 */
[----:B------:R-:W-:Y:S05]  /*1de0*/  @!P6 WARPSYNC.ALL ;  /* 0x000000000000e948 */ /* 0x000fea0003800000 */
[----:B------:R-:W-:Y:S01]  /*1df0*/  IMAD.IADD R95, R37, 0x1, R95 ;  /* 0x00000001255f7824 */ /* 0x000fe200078e025f */
[----:B------:R-:W-:Y:S01]  /*1e00*/  ULDC UR4, c[0x0][0x310] ;  /* 0x0000c40000047ab9 */ /* 0x000fe20000000800 */
[----:B------:R-:W-:Y:S01]  /*1e10*/  IADD3 R93, P0, R36, R4, RZ ;  /* 0x00000004245d7210 */ /* 0x000fe20007f1e0ff */
[----:B------:R-:W-:Y:S01]  /*1e20*/  ULDC.64 UR6, c[0x0][0x320] ;  /* 0x0000c80000067ab9 */ /* 0x000fe20000000a00 */
[----:B------:R-:W-:Y:S01]  /*1e30*/  ISETP.GE.AND P1, PT, R99, UR4, PT ;  /* 0x0000000463007c0c */ /* 0x000fe2000bf26270 */
[----:B------:R-:W-:Y:S01]  /*1e40*/  VIADD R4, R20, 0xc0 ;  /* 0x000000c014047836 */ /* 0x000fe20000000000 */
[----:B------:R-:W-:-:S02]  /*1e50*/  IADD3.X R91, R95, R5, R3, P0, !PT ;  /* 0x000000055f5b7210 */ /* 0x000fc400007fe403 */
[----:B------:R-:W-:Y:S02]  /*1e60*/  SEL R3, RZ, 0xffffffff, P1 ;  /* 0xffffffffff037807 */ /* 0x000fe40000800000 */
[----:B------:R-:W-:Y:S02]  /*1e70*/  ISETP.GE.AND P0, PT, R20, UR4, PT ;  /* 0x0000000414007c0c */ /* 0x000fe4000bf06270 */
[----:B------:R-:W-:Y:S01]  /*1e80*/  ISETP.GE.AND P1, PT, R96, UR4, PT ;  /* 0x0000000460007c0c */ /* 0x000fe2000bf26270 */
[----:B------:R-:W-:Y:S01]  /*1e90*/  IMAD.SHL.U32 R5, R3, 0x2, RZ ;  /* 0x0000000203057824 */ /* 0x000fe200078e00ff */
[----:B------:R-:W-:Y:S01]  /*1ea0*/  SEL R0, RZ, 0x1, P0 ;  /* 0x00000001ff007807 */ /* 0x000fe20000000000 */
[----:B------:R-:W-:Y:S01]  /*1eb0*/  IMAD R3, R6, UR6, RZ ;  /* 0x0000000606037c24 */ /* 0x000fe2000f8e02ff */
[----:B------:R-:W-:Y:S02]  /*1ec0*/  ISETP.GE.AND P0, PT, R98, UR4, PT ;  /* 0x0000000462007c0c */ /* 0x000fe4000bf06270 */
[----:B------:R-:W-:Y:S01]  /*1ed0*/  ISETP.GE.AND P3, PT, R7, UR4, PT ;  /* 0x0000000407007c0c */ /* 0x000fe2000bf66270 */
[----:B------:R-:W-:Y:S01]  /*1ee0*/  IMAD R7, R226, UR7, R3 ;  /* 0x00000007e2077c24 */ /* 0x000fe2000f8e0203 */
[----:B------:R-:W-:-:S02]  /*1ef0*/  LOP3.LUT R0, R5, 0x2, R0, 0xe2, !PT ;  /* 0x0000000205007812 */ /* 0x000fc400078ee200 */
[----:B------:R-:W-:Y:S02]  /*1f00*/  SEL R3, RZ, 0x4, P0 ;  /* 0x00000004ff037807 */ /* 0x000fe40000000000 */
[----:B------:R-:W-:Y:S02]  /*1f10*/  SEL R6, RZ, 0x8, P1 ;  /* 0x00000008ff067807 */ /* 0x000fe40000800000 */
[----:B------:R-:W-:Y:S02]  /*1f20*/  ISETP.GE.AND P0, PT, R94, UR4, PT ;  /* 0x000000045e007c0c */ /* 0x000fe4000bf06270 */
[----:B------:R-:W-:Y:S02]  /*1f30*/  ISETP.GE.AND P1, PT, R92, UR4, PT ;  /* 0x000000045c007c0c */ /* 0x000fe4000bf26270 */
[----:B------:R-:W-:Y:S01]  /*1f40*/  ISETP.GE.AND P2, PT, R4, UR4, PT ;  /* 0x0000000404007c0c */ /* 0x000fe2000bf46270 */
[----:B------:R-:W-:Y:S01]  /*1f50*/  IMAD.WIDE.U32 R4, R226, UR6, R20 ;  /* 0x00000006e2047c25 */ /* 0x000fe2000f8e0014 */
[----:B------:R-:W-:Y:S01]  /*1f60*/  LOP3.LUT R0, R6, R0, R3, 0xfe, !PT ;  /* 0x0000000006007212 */ /* 0x000fe200078efe03 */
[----:B------:R-:W-:Y:S01]  /*1f70*/  ULDC.64 UR4, c[0x0][0x328] ;  /* 0x0000ca0000047ab9 */ /* 0x000fe20000000a00 */
[----:B------:R-:W-:Y:S01]  /*1f80*/  SEL R3, RZ, 0x10, P0 ;  /* 0x00000010ff037807 */ /* 0x000fe20000000000 */
[----:B------:R-:W-:Y:S01]  /*1f90*/  IMAD.IADD R5, R5, 0x1, R7 ;  /* 0x0000000105057824 */ /* 0x000fe200078e0207 */
[----:B------:R-:W-:Y:S01]  /*1fa0*/  SEL R6, RZ, 0x20, P1 ;  /* 0x00000020ff067807 */ /* 0x000fe20000800000 */
[----:B------:R-:W-:-:S03]  /*1fb0*/  IMAD R7, R8, UR4, RZ ;  /* 0x0000000408077c24 */ /* 0x000fc6000f8e02ff */
[----:B------:R-:W-:Y:S02]  /*1fc0*/  LOP3.LUT R3, R6, R0, R3, 0xfe, !PT ;  /* 0x0000000006037212 */ /* 0x000fe400078efe03 */
[----:B------:R-:W-:Y:S01]  /*1fd0*/  SEL R0, RZ, 0x40, P2 ;  /* 0x00000040ff007807 */ /* 0x000fe20001000000 */
[C---:B------:R-:W-:Y:S02]  /*1fe0*/  IMAD R63, R41.reuse, UR5, R7 ;  /* 0x00000005293f7c24 */ /* 0x040fe4000f8e0207 */
[----:B------:R-:W-:Y:S01]  /*1ff0*/  IMAD.WIDE.U32 R40, R41, UR4, R4 ;  /* 0x0000000429287c25 */ /* 0x000fe2000f8e0004 */
[----:B------:R-:W-:Y:S01]  /*2000*/  LOP3.LUT R0, R3, R0, RZ, 0xfc, !PT ;  /* 0x0000000003007212 */ /* 0x000fe200078efcff */
[----:B------:R-:W1:Y:S01]  /*2010*/  S2R R29, SR_TID.X ;  /* 0x00000000001d7919 */ /* 0x000e620000002100 */
[----:B0-----:R-:W-:Y:S01]  /*2020*/  ISETP.GE.AND P0, PT, R20, R25, PT ;  /* 0x000000191400720c */ /* 0x001fe20003f06270 */
[----:B------:R-:W-:Y:S02]  /*2030*/  IMAD R4, R97, R48, RZ ;  /* 0x0000003061047224 */ /* 0x000fe400078e02ff */
[----:B--2---:R-:W-:-:S02]  /*2040*/  IMAD.SHL.U32 R87, R28, 0x40, RZ ;  /* 0x000000401c577824 */ /* 0x004fc400078e00ff */
[----:B------:R-:W-:Y:S01]  /*2050*/  VIADD R79, R26, 0x8 ;  /* 0x000000081a4f7836 */ /* 0x000fe20000000000 */
[----:B------:R-:W-:Y:S01]  /*2060*/  LOP3.LUT P1, RZ, R28, 0x4, RZ, 0xc0, !PT ;  /* 0x000000041cff7812 */ /* 0x000fe2000782c0ff */
[-C--:B----4-:R-:W-:Y:S02]  /*2070*/  IMAD R3, R97, R54.reuse, RZ ;  /* 0x0000003661037224 */ /* 0x090fe400078e02ff */
[----:B------:R-:W-:-:S04]  /*2080*/  IMAD.WIDE.U32 R8, R18, R54, R20 ;  /* 0x0000003612087225 */ /* 0x000fc800078e0014 */
[----:B------:R-:W-:-:S04]  /*2090*/  IMAD.WIDE.U32 R10, R18, R48, R20 ;  /* 0x00000030120a7225 */ /* 0x000fc800078e0014 */
[----:B------:R-:W-:Y:S01]  /*20a0*/  IMAD.MOV.U32 R80, RZ, RZ, 0x20 ;  /* 0x00000020ff507424 */ /* 0x000fe200078e00ff */
[C---:B------:R-:W-:Y:S01]  /*20b0*/  IADD3 R56, P2, R18.reuse, R27, RZ ;  /* 0x0000001b12387210 */ /* 0x040fe20007f5e0ff */
[----:B------:R-:W-:Y:S01]  /*20c0*/  IMAD R15, R18, R49, R4 ;  /* 0x00000031120f7224 */ /* 0x000fe200078e0204 */
[----:B------:R-:W-:Y:S01]  /*20d0*/  SHF.L.U64.HI R88, R42, 0x6, R43 ;  /* 0x000000062a587819 */ /* 0x000fe2000001022b */
[----:B------:R-:W-:Y:S01]  /*20e0*/  IMAD R13, R18, R55, R3 ;  /* 0x00000037120d7224 */ /* 0x000fe200078e0203 */
[----:B------:R-:W-:Y:S01]  /*20f0*/  SHF.L.U64.HI R84, R48, 0x6, R49 ;  /* 0x0000000630547819 */ /* 0x000fe20000010231 */
[----:B------:R-:W-:Y:S01]  /*2100*/  IMAD.WIDE.U32 R4, R18, R54, R38 ;  /* 0x0000003612047225 */ /* 0x000fe200078e0026 */
[----:B------:R-:W-:Y:S01]  /*2110*/  SHF.L.U64.HI R85, R54, 0x6, R55 ;  /* 0x0000000636557819 */ /* 0x000fe20000010237 */
[----:B------:R-:W-:Y:S02]  /*2120*/  ULDC UR4, c[0x0][0x2e4] ;  /* 0x0000b90000047ab9 */ /* 0x000fe40000000800 */
[----:B------:R-:W-:-:S02]  /*2130*/  IMAD.IADD R5, R5, 0x1, R13 ;  /* 0x0000000105057824 */ /* 0x000fc400078e020d */
[----:B-----5:R-:W-:Y:S02]  /*2140*/  IMAD.WIDE.U32 R50, R23, R54, R4 ;  /* 0x0000003617327225 */ /* 0x020fe400078e0004 */
[----:B------:R-:W2:Y:S01]  /*2150*/  LDL R4, [R1+0x28] ;  /* 0x0000280001047983 */ /* 0x000ea20000100800 */
[----:B------:R-:W-:Y:S01]  /*2160*/  SEL R3, R25, RZ, P0 ;  /* 0x000000ff19037207 */ /* 0x000fe20000000000 */
[----:B-1----:R-:W-:-:S04]  /*2170*/  VIADD R29, R29, 0xffffff80 ;  /* 0xffffff801d1d7836 */ /* 0x002fc80000000000 */
[----:B------:R-:W-:Y:S01]  /*2180*/  IMAD.IADD R3, R20, 0x1, R3 ;  /* 0x0000000114037824 */ /* 0x000fe200078e0203 */
[----:B------:R-:W-:Y:S02]  /*2190*/  LOP3.LUT R87, R87, 0x1c0, RZ, 0xc0, !PT ;  /* 0x000001c057577812 */ /* 0x000fe400078ec0ff */
[----:B------:R-:W-:Y:S02]  /*21a0*/  SHF.R.S32.HI R26, RZ, 0x1f, R29 ;  /* 0x0000001fff1a7819 */ /* 0x000fe4000001141d */
[----:B------:R-:W-:Y:S01]  /*21b0*/  SHF.R.S32.HI R12, RZ, 0x1f, R3 ;  /* 0x0000001fff0c7819 */ /* 0x000fe20000011403 */
[----:B------:R-:W-:Y:S01]  /*21c0*/  VIADD R28, R18, 0x40 ;  /* 0x00000040121c7836 */ /* 0x000fe20000000000 */
[----:B------:R-:W-:Y:S01]  /*21d0*/  SHF.R.U32.HI R82, RZ, 0x3, R87 ;  /* 0x00000003ff527819 */ /* 0x000fe20000011657 */
[----:B------:R-:W-:Y:S01]  /*21e0*/  IMAD.IADD R9, R13, 0x1, R9 ;  /* 0x000000010d097824 */ /* 0x000fe200078e0209 */
[----:B------:R-:W-:Y:S02]  /*21f0*/  LEA.HI R12, R12, R3, RZ, 0x3 ;  /* 0x000000030c0c7211 */ /* 0x000fe400078f18ff */
[----:B------:R-:W-:-:S02]  /*2200*/  LOP3.LUT R3, R87, 0x18, R20, 0xf8, !PT ;  /* 0x0000001857037812 */ /* 0x000fc400078ef814 */
[----:B------:R-:W-:Y:S01]  /*2210*/  LEA.HI R26, R26, R29, RZ, 0x5 ;  /* 0x0000001d1a1a7211 */ /* 0x000fe200078f28ff */
[----:B------:R-:W-:Y:S01]  /*2220*/  IMAD.SHL.U32 R28, R28, 0x40, RZ ;  /* 0x000000401c1c7824 */ /* 0x000fe200078e00ff */
[----:B------:R-:W-:Y:S02]  /*2230*/  SHF.R.S32.HI R13, RZ, 0x1f, R23 ;  /* 0x0000001fff0d7819 */ /* 0x000fe40000011417 */
[----:B------:R-:W-:Y:S02]  /*2240*/  LOP3.LUT R3, R3, R82, RZ, 0x3c, !PT ;  /* 0x0000005203037212 */ /* 0x000fe400078e3cff */
[----:B------:R-:W-:Y:S01]  /*2250*/  SHF.R.S32.HI R26, RZ, 0x5, R26 ;  /* 0x00000005ff1a7819 */ /* 0x000fe2000001141a */
[----:B------:R-:W-:Y:S01]  /*2260*/  IMAD.WIDE.U32 R6, R18, R48, R38 ;  /* 0x0000003012067225 */ /* 0x000fe200078e0026 */
[----:B------:R-:W-:-:S03]  /*2270*/  LOP3.LUT R28, R28, 0x1c0, RZ, 0xc0, !PT ;  /* 0x000001c01c1c7812 */ /* 0x000fc600078ec0ff */
[----:B------:R-:W-:Y:S01]  /*2280*/  IMAD R14, R13, R48, RZ ;  /* 0x000000300d0e7224 */ /* 0x000fe200078e02ff */
[--C-:B------:R-:W-:Y:S01]  /*2290*/  SHF.R.S32.HI R72, RZ, 0x3, R12.reuse ;  /* 0x00000003ff487819 */ /* 0x100fe2000001140c */
[----:B------:R-:W-:Y:S01]  /*22a0*/  IMAD R77, R26, 0x200, R3 ;  /* 0x000002001a4d7824 */ /* 0x000fe200078e0203 */
[----:B------:R-:W-:Y:S01]  /*22b0*/  LOP3.LUT R3, R87, 0x38, R12, 0xf8, !PT ;  /* 0x0000003857037812 */ /* 0x000fe200078ef80c */
[----:B------:R-:W-:Y:S01]  /*22c0*/  IMAD.IADD R7, R7, 0x1, R15 ;  /* 0x0000000107077824 */ /* 0x000fe200078e020f */
[----:B------:R-:W-:Y:S01]  /*22d0*/  LOP3.LUT R71, R12, 0xfffffff8, RZ, 0xc0, !PT ;  /* 0xfffffff80c477812 */ /* 0x000fe200078ec0ff */
[----:B------:R-:W-:Y:S01]  /*22e0*/  IMAD.IADD R11, R15, 0x1, R11 ;  /* 0x000000010f0b7824 */ /* 0x000fe200078e020b */
[----:B------:R-:W-:Y:S01]  /*22f0*/  SHF.R.U32.HI R81, RZ, 0x3, R28 ;  /* 0x00000003ff517819 */ /* 0x000fe2000001161c */
[----:B------:R-:W-:Y:S01]  /*2300*/  IMAD R69, R23, R49, R14 ;  /* 0x0000003117457224 */ /* 0x000fe200078e020e */
[----:B------:R-:W-:Y:S01]  /*2310*/  LOP3.LUT R12, R28, 0x38, R12, 0xf8, !PT ;  /* 0x000000381c0c7812 */ /* 0x000fe200078ef80c */
[----:B------:R-:W-:Y:S01]  /*2320*/  IMAD R14, R13, R54, RZ ;  /* 0x000000360d0e7224 */ /* 0x000fe200078e02ff */
[----:B------:R-:W-:Y:S01]  /*2330*/  LOP3.LUT R67, R3, R82, RZ, 0x3c, !PT ;  /* 0x0000005203437212 */ /* 0x000fe200078e3cff */
[----:B------:R-:W-:Y:S01]  /*2340*/  IMAD.WIDE.U32 R44, R23, R48, R6 ;  /* 0x00000030172c7225 */ /* 0x000fe200078e0006 */
[----:B------:R-:W-:-:S02]  /*2350*/  SEL R80, R80, 0xffffffe0, !P1 ;  /* 0xffffffe050507807 */ /* 0x000fc40004800000 */
[----:B------:R-:W-:Y:S01]  /*2360*/  LOP3.LUT R12, R12, R81, RZ, 0x3c, !PT ;  /* 0x000000510c0c7212 */ /* 0x000fe200078e3cff */
[----:B------:R-:W-:Y:S01]  /*2370*/  IMAD.WIDE.U32 R46, R23, R48, R10 ;  /* 0x00000030172e7225 */ /* 0x000fe200078e000a */
[----:B------:R-:W-:-:S03]  /*2380*/  SEL R3, RZ, 0xffffff80, P3 ;  /* 0xffffff80ff037807 */ /* 0x000fc60001800000 */
[----:B------:R-:W-:Y:S02]  /*2390*/  IMAD R15, R43, 0x60, RZ ;  /* 0x000000602b0f7824 */ /* 0x000fe400078e02ff */
[----:B------:R-:W-:Y:S02]  /*23a0*/  IMAD.SHL.U32 R86, R42, 0x40, RZ ;  /* 0x000000402a567824 */ /* 0x000fe400078e00ff */
[----:B------:R-:W-:Y:S02]  /*23b0*/  IMAD R75, R49, 0x60, RZ ;  /* 0x00000060314b7824 */ /* 0x000fe400078e02ff */
[----:B------:R-:W-:Y:S02]  /*23c0*/  IMAD.SHL.U32 R89, R48, 0x40, RZ ;  /* 0x0000004030597824 */ /* 0x000fe400078e00ff */
[----:B------:R-:W-:Y:S02]  /*23d0*/  IMAD R7, R23, R55, R14 ;  /* 0x0000003717077224 */ /* 0x000fe400078e020e */
[----:B------:R-:W-:-:S02]  /*23e0*/  IMAD R11, R55, 0x60, RZ ;  /* 0x00000060370b7824 */ /* 0x000fc400078e02ff */
[----:B------:R-:W-:Y:S02]  /*23f0*/  IMAD.SHL.U32 R83, R54, 0x40, RZ ;  /* 0x0000004036537824 */ /* 0x000fe400078e00ff */
[----:B------:R-:W-:Y:S01]  /*2400*/  IMAD.WIDE.U32 R52, R23, R54, R8 ;  /* 0x0000003617347225 */ /* 0x000fe200078e0008 */
[----:B------:R-:W-:-:S03]  /*2410*/  LOP3.LUT R3, R0, 0x80, R3, 0xc8, !PT ;  /* 0x0000008000037812 */ /* 0x000fc600078ec803 */
[----:B------:R-:W-:-:S04]  /*2420*/  IMAD.WIDE.U32 R42, R42, 0x60, RZ ;  /* 0x000000602a2a7825 */ /* 0x000fc800078e00ff */
[----:B------:R-:W-:-:S04]  /*2430*/  IMAD.WIDE.U32 R48, R48, 0x60, RZ ;  /* 0x0000006030307825 */ /* 0x000fc800078e00ff */
[----:B------:R-:W-:Y:S01]  /*2440*/  IMAD.WIDE.U32 R54, R54, 0x60, RZ ;  /* 0x0000006036367825 */ /* 0x000fe200078e00ff */
[----:B------:R-:W-:Y:S02]  /*2450*/  SHF.R.S32.HI R64, RZ, 0x1f, R71 ;  /* 0x0000001fff407819 */ /* 0x000fe40000011447 */
[----:B------:R-:W-:Y:S01]  /*2460*/  ISETP.GE.AND P1, PT, R20, UR4, PT ;  /* 0x0000000414007c0c */ /* 0x000fe2000bf26270 */
[----:B------:R-:W-:Y:S01]  /*2470*/  IMAD.X R57, R97, 0x1, R24, P2 ;  /* 0x0000000161397824 */ /* 0x000fe200010e0618 */
[----:B------:R-:W-:Y:S01]  /*2480*/  ISETP.GE.AND P2, PT, R99, UR4, PT ;  /* 0x0000000463007c0c */ /* 0x000fe2000bf46270 */
[----:B------:R-:W-:Y:S01]  /*2490*/  IMAD.IADD R70, R45, 0x1, R69 ;  /* 0x000000012d467824 */ /* 0x000fe200078e0245 */
[----:B------:R-:W-:Y:S01]  /*24a0*/  LOP3.LUT R0, R0, 0x40, RZ, 0xc0, !PT ;  /* 0x0000004000007812 */ /* 0x000fe200078ec0ff */
[----:B------:R-:W-:Y:S02]  /*24b0*/  IMAD.SHL.U32 R78, R25, 0x2, RZ ;  /* 0x00000002194e7824 */ /* 0x000fe400078e00ff */
[----:B------:R-:W-:-:S02]  /*24c0*/  IMAD.IADD R76, R43, 0x1, R15 ;  /* 0x000000012b4c7824 */ /* 0x000fc400078e020f */
[----:B------:R-:W-:Y:S02]  /*24d0*/  IMAD.IADD R75, R49, 0x1, R75 ;  /* 0x00000001314b7824 */ /* 0x000fe400078e024b */
[----:B------:R-:W-:Y:S02]  /*24e0*/  IMAD.IADD R74, R55, 0x1, R11 ;  /* 0x00000001374a7824 */ /* 0x000fe400078e020b */
[----:B------:R-:W-:Y:S02]  /*24f0*/  IMAD.IADD R73, R80, 0x1, R77 ;  /* 0x0000000150497824 */ /* 0x000fe400078e024d */
[----:B------:R-:W-:Y:S02]  /*2500*/  IMAD.IADD R69, R69, 0x1, R47 ;  /* 0x0000000145457824 */ /* 0x000fe400078e022f */
[----:B------:R-:W-:Y:S02]  /*2510*/  IMAD.IADD R68, R51, 0x1, R7 ;  /* 0x0000000133447824 */ /* 0x000fe400078e0207 */
[----:B------:R-:W-:-:S02]  /*2520*/  IMAD.IADD R66, R7, 0x1, R53 ;  /* 0x0000000107427824 */ /* 0x000fc400078e0235 */
[----:B------:R-:W-:Y:S02]  /*2530*/  IMAD R67, R26, 0x200, R67 ;  /* 0x000002001a437824 */ /* 0x000fe400078e0243 */
[----:B------:R-:W-:Y:S01]  /*2540*/  IMAD.IADD R63, R41, 0x1, R63 ;  /* 0x00000001293f7824 */ /* 0x000fe200078e023f */
[----:B------:R-:W-:Y:S01]  /*2550*/  @!P6 BAR.SYNC.DEFER_BLOCKING 0x9, 0x100 ;  /* 0x024400000000eb1d */ /* 0x000fe20000010000 */
[----:B--2---:R-:W-:-:S07]  /*2560*/  IMAD.IADD R65, R4, 0x1, R12 ;  /* 0x0000000104417824 */ /* 0x004fce00078e020c */
.L_x_11607:
        /* <DEDUP_REMOVED lines=68> */
.L_x_11564:
[----:B------:R-:W-:Y:S05]  /*29b0*/  BSYNC B1 ;  /* 0x0000000000017941 */ /* 0x000fea0003800000 */
.L_x_11563:
[----:B0-----:R-:W-:Y:S01]  /*29c0*/  VIADD R10, R18, 0x40 ;  /* 0x00000040120a7836 */ /* 0x001fe20000000000 */
[----:B------:R-:W-:Y:S01]  /*29d0*/  BSSY B1, `(.L_x_11565) ;  /* 0x000001d000017945 */ /* 0x000fe20003800000 */
[----:B------:R-:W-:Y:S01]  /*29e0*/  CS2R R26, SRZ ;  /* 0x00000000001a7805 */ /* 0x000fe2000001ff00 */
[----:B-----5:R-:W-:Y:S01]  /*29f0*/  IMAD.MOV.U32 R102, RZ, RZ, R30 ;  /* 0x000000ffff667224 */ /* 0x020fe200078e001e */
[----:B------:R-:W-:Y:S02]  /*2a00*/  CS2R R24, SRZ ;  /* 0x0000000000187805 */ /* 0x000fe4000001ff00 */
[----:B------:R-:W-:Y:S02]  /*2a10*/  ISETP.GE.AND P5, PT, R10, R101, PT ;  /* 0x000000650a00720c */ /* 0x000fe40003fa6270 */
[----:B------:R-:W-:Y:S01]  /*2a20*/  CS2R R10, SRZ ;  /* 0x00000000000a7805 */ /* 0x000fe2000001ff00 */
[----:B------:R-:W-:-:S10]  /*2a30*/  IMAD.MOV.U32 R103, RZ, RZ, R31 ;  /* 0x000000ffff677224 */ /* 0x000fd400078e001f */
        /* <DEDUP_REMOVED lines=22> */
.L_x_11566:
[----:B------:R-:W-:Y:S05]  /*2ba0*/  BSYNC B1 ;  /* 0x0000000000017941 */ /* 0x000fea0003800000 */
.L_x_11565:
        /* <DEDUP_REMOVED lines=33> */
.L_x_11567:
[----:B------:R-:W-:Y:S01]  /*2dc0*/  IMAD R90, R16, 0x8, R17 ;  /* 0x00000008105a7824 */ /* 0x000fe200078e0211 */
[----:B------:R-:W-:Y:S01]  /*2dd0*/  SHF.L.U32 R111, R22, 0x1f, RZ ;  /* 0x0000001f166f7819 */ /* 0x000fe200000006ff */
[----:B------:R-:W-:Y:S03]  /*2de0*/  BSSY B1, `(.L_x_11568) ;  /* 0x0000003000017945 */ /* 0x000fe60003800000 */
[----:B------:R-:W0:Y:S02]  /*2df0*/  SYNCS.PHASECHK.TRANS64.TRYWAIT P6, [R90+URZ+0x32490], R111 ;  /* 0x0324906f5a0075a7 */ /* 0x000e2400080c017f */
[----:B0-----:R-:W-:Y:S05]  /*2e00*/  @!P6 BRA `(.L_x_11569) ;  /* 0x0000017800c8e947 */ /* 0x001fea0003800000 */
.L_x_11809:
[----:B------:R-:W-:Y:S05]  /*2e10*/  BSYNC B1 ;  /* 0x0000000000017941 */ /* 0x000fea0003800000 */
.L_x_11568:
        /* <DEDUP_REMOVED lines=39> */
[----:B------:R-:W-:Y:S01]  /*3090*/  FMUL.FTZ R35, R35, R112 ;  /* 0x0000007023237220 */ /* 0x000fe20000410000 */
        /* <DEDUP_REMOVED lines=14> */
.L_x_11575:
[----:B------:R-:W-:Y:S05]  /*3180*/  BSYNC B3 ;  /* 0x0000000000037941 */ /* 0x000fea0003800000 */
.L_x_11574:
[----:B--2---:R1:W-:Y:S02]  /*3190*/  STG.E.128 desc[UR52][R14.64], R4 ;  /* 0x000000040e007986 */ /* 0x0043e4000c101d34 */
.L_x_11573:
[----:B------:R-:W-:Y:S05]  /*31a0*/  BSYNC B2 ;  /* 0x0000000000027941 */ /* 0x000fea0003800000 */
.L_x_11572:
        /* <DEDUP_REMOVED lines=25> */
[CC--:B------:R-:W-:Y:S01]  /*3340*/  FMUL.FTZ R115, R7.reuse, R110.reuse ;  /* 0x0000006e07737220 */ /* 0x0c0fe20000410000 */
[C---:B------:R-:W-:Y:S02]  /*3350*/  IMAD.U32 R5, R4.reuse, 0x10000, RZ ;  /* 0x0001000004057824 */ /* 0x040fe400078e00ff */
[----:B------:R-:W-:Y:S01]  /*3360*/  FMUL.FTZ R7, R7, R33 ;  /* 0x0000002107077220 */ /* 0x000fe20000410000 */
[----:B------:R-:W-:Y:S01]  /*3370*/  LOP3.LUT R4, R4, 0xffff0000, RZ, 0xc0, !PT ;  /* 0xffff000004047812 */ /* 0x000fe200078ec0ff */
[C---:B------:R-:W-:Y:S01]  /*3380*/  FMUL.FTZ R117, R29.reuse, R113 ;  /* 0x000000711d757220 */ /* 0x040fe20000410000 */
[----:B------:R-:W-:Y:S01]  /*3390*/  LOP3.LUT R112, R112, 0xffff0000, RZ, 0xc0, !PT ;  /* 0xffff000070707812 */ /* 0x000fe200078ec0ff */
[----:B------:R-:W-:Y:S01]  /*33a0*/  FMUL.FTZ R29, R29, R35 ;  /* 0x000000231d1d7220 */ /* 0x000fe20000410000 */
        /* <DEDUP_REMOVED lines=8> */
[----:B------:R-:W-:Y:S01]  /*3430*/  FMUL.FTZ R4, R4, R32 ;  /* 0x0000002004047220 */ /* 0x000fe20000410000 */
[----:B------:R-:W-:Y:S01]  /*3440*/  FMUL.FTZ R31, R31, R34 ;  /* 0x000000221f1f7220 */ /* 0x000fe20000410000 */
        /* <DEDUP_REMOVED lines=10> */
.L_x_11577:
[----:B------:R-:W-:Y:S05]  /*34f0*/  BSYNC B2 ;  /* 0x0000000000027941 */ /* 0x000fea0003800000 */
.L_x_11576:
[----:B--2---:R2:W-:Y:S02]  /*3500*/  STG.E.128 desc[UR52][R14.64+0x40], R4 ;  /* 0x000040040e007986 */ /* 0x0045e4000c101d34 */
.L_x_11571:
[----:B------:R-:W-:Y:S05]  /*3510*/  BSYNC B1 ;  /* 0x0000000000017941 */ /* 0x000fea0003800000 */
.L_x_11570:
        /* <DEDUP_REMOVED lines=53> */
.L_x_11582:
[----:B------:R-:W-:Y:S05]  /*3870*/  BSYNC B2 ;  /* 0x0000000000027941 */ /* 0x000fea0003800000 */
.L_x_11581:
[----:B--2---:R3:W-:Y:S02]  /*3880*/  STG.E.128 desc[UR52][R12.64], R4 ;  /* 0x000000040c007986 */ /* 0x0047e4000c101d34 */
.L_x_11580:
[----:B------:R-:W-:Y:S05]  /*3890*/  BSYNC B1 ;  /* 0x0000000000017941 */ /* 0x000fea0003800000 */
.L_x_11579:
        /* <DEDUP_REMOVED lines=52> */
.L_x_11584:
[----:B------:R-:W-:Y:S05]  /*3be0*/  BSYNC B1 ;  /* 0x0000000000017941 */ /* 0x000fea0003800000 */
.L_x_11583:
[----:B--2---:R1:W-:Y:S01]  /*3bf0*/  STG.E.128 desc[UR52][R12.64+0x40], R4 ;  /* 0x000040040c007986 */ /* 0x0043e2000c101d34 */
[----:B------:R-:W-:Y:S05]  /*3c00*/  BRA `(.L_x_11578) ;  /* 0x0000001400ec7947 */ /* 0x000fea0003800000 */
.L_x_11562:
[----:B------:R-:W-:Y:S01]  /*3c10*/  VIADD R8, R18, 0x40 ;  /* 0x0000004012087836 */ /* 0x000fe20000000000 */
[----:B------:R-:W-:Y:S02]  /*3c20*/  CS2R R14, SRZ ;  /* 0x00000000000e7805 */ /* 0x000fe4000001ff00 */
[----:B------:R-:W-:Y:S02]  /*3c30*/  CS2R R12, SRZ ;  /* 0x00000000000c7805 */ /* 0x000fe4000001ff00 */
[----:B------:R-:W-:Y:S02]  /*3c40*/  CS2R R26, SRZ ;  /* 0x00000000001a7805 */ /* 0x000fe4000001ff00 */
[----:B------:R-:W-:Y:S02]  /*3c50*/  CS2R R24, SRZ ;  /* 0x0000000000187805 */ /* 0x000fe4000001ff00 */
        /* <DEDUP_REMOVED lines=68> */
.L_x_11585:
        /* <DEDUP_REMOVED lines=9> */
.L_x_11810:
[----:B------:R-:W-:Y:S05]  /*4130*/  BSYNC B1 ;  /* 0x0000000000017941 */ /* 0x000fea0003800000 */
.L_x_11586:
[----:B------:R-:W-:Y:S01]  /*4140*/  ISETP.GE.OR P5, PT, R18, R101, P1 ;  /* 0x000000651200720c */ /* 0x000fe20000fa6670 */
[----:B------:R-:W-:-:S12]  /*4150*/  BSSY B1, `(.L_x_11588) ;  /* 0x0000085000017945 */ /* 0x000fd80003800000 */
[----:B------:R-:W-:Y:S05]  /*4160*/  @P5 BRA `(.L_x_11589) ;  /* 0x00000008000c5947 */ /* 0x000fea0003800000 */
[----:B------:R-:W1:Y:S01]  /*4170*/  S2R R30, SR_TID.X ;  /* 0x00000000001e7919 */ /* 0x000e620000002100 */
        /* <DEDUP_REMOVED lines=8> */
[----:B------:R-:W-:Y:S01]  /*4200*/  LEA.HI R29, R29, R28, RZ, 0x4 ;  /* 0x0000001c1d1d7211 */ /* 0x000fe200078f20ff */
[----:B------:R-:W-:Y:S01]  /*4210*/  IMAD R28, R16, 0x1800, R67 ;  /* 0x00001800101c7824 */ /* 0x000fe200078e0243 */
[----:B------:R-:W-:Y:S02]  /*4220*/  IADD3.X R112, R95, R114, R64, P5, P6 ;  /* 0x000000725f707210 */ /* 0x000fe40002fec440 */
[----:B------:R-:W-:Y:S01]  /*4230*/  LEA.HI.SX32 R29, R29, R72, 0x1c ;  /* 0x000000481d1d7211 */ /* 0x000fe200078fe2ff */
[----:B------:R-:W-:-:S04]  /*4240*/  IMAD R28, R28, 0x2, R17 ;  /* 0x000000021c1c7824 */ /* 0x000fc800078e0211 */
[----:B------:R-:W-:-:S05]  /*4250*/  IMAD.SHL.U32 R116, R29, 0x8, RZ ;  /* 0x000000081d747824 */ /* 0x000fca00078e00ff */
[----:B------:R-:W-:Y:S01]  /*4260*/  LOP3.LUT R29, R87, 0x38, R116, 0xf8, !PT ;  /* 0x00000038571d7812 */ /* 0x000fe200078ef874 */
[----:B-1----:R-:W-:-:S03]  /*4270*/  VIADD R31, R30, 0xffffff80 ;  /* 0xffffff801e1f7836 */ /* 0x002fc60000000000 */
[----:B------:R-:W-:Y:S02]  /*4280*/  LOP3.LUT R29, R29, R82, RZ, 0x3c, !PT ;  /* 0x000000521d1d7212 */ /* 0x000fe400078e3cff */
[----:B------:R-:W-:-:S04]  /*4290*/  SHF.R.S32.HI R30, RZ, 0x1f, R31 ;  /* 0x0000001fff1e7819 */ /* 0x000fc8000001141f */
[----:B------:R-:W-:-:S04]  /*42a0*/  LEA.HI R30, R30, R31, RZ, 0x5 ;  /* 0x0000001f1e1e7211 */ /* 0x000fc800078f28ff */
[----:B------:R-:W-:-:S05]  /*42b0*/  SHF.R.S32.HI R30, RZ, 0x5, R30 ;  /* 0x00000005ff1e7819 */ /* 0x000fca000001141e */
[----:B------:R-:W-:-:S04]  /*42c0*/  IMAD R29, R30, 0x200, R29 ;  /* 0x000002001e1d7824 */ /* 0x000fc800078e021d */
        /* <DEDUP_REMOVED lines=96> */
.L_x_11591:
[----:B------:R-:W-:Y:S05]  /*48d0*/  BSYNC B2 ;  /* 0x0000000000027941 */ /* 0x000fea0003800000 */
.L_x_11590:
        /* <DEDUP_REMOVED lines=12> */
.L_x_11589:
[----:B------:R-:W-:Y:S05]  /*49a0*/  BSYNC B1 ;  /* 0x0000000000017941 */ /* 0x000fea0003800000 */
.L_x_11588:
[C---:B-1----:R-:W-:Y:S02]  /*49b0*/  VIADD R13, R18.reuse, 0x40 ;  /* 0x00000040120d7836 */ /* 0x042fe40000000000 */
[----:B------:R-:W-:Y:S02]  /*49c0*/  VIADD R12, R18, 0x40 ;  /* 0x00000040120c7836 */ /* 0x000fe40000000000 */
[C---:B--2---:R-:W-:Y:S01]  /*49d0*/  IMAD.WIDE.U32 R106, R13.reuse, R104, R106 ;  /* 0x000000680d6a7225 */ /* 0x044fe200078e006a */
[----:B------:R-:W-:Y:S02]  /*49e0*/  ISETP.GE.OR P5, PT, R13, R101, P1 ;  /* 0x000000650d00720c */ /* 0x000fe40000fa6670 */
[----:B------:R-:W-:-:S05]  /*49f0*/  SHF.R.S32.HI R12, RZ, 0x1f, R12 ;  /* 0x0000001fff0c7819 */ /* 0x000fca000001140c */
[----:B------:R-:W-:-:S04]  /*4a00*/  IMAD R12, R12, R104, RZ ;  /* 0x000000680c0c7224 */ /* 0x000fc800078e02ff */
[----:B------:R-:W-:Y:S02]  /*4a10*/  IMAD R105, R13, R105, R12 ;  /* 0x000000690d697224 */ /* 0x000fe400078e020c */
[----:B------:R-:W-:Y:S05]  /*4a20*/  @P5 BRA `(.L_x_11578) ;  /* 0x0000000800645947 */ /* 0x000fea0003800000 */
[----:B------:R-:W2:Y:S01]  /*4a30*/  LDL R14, [R1+0x28] ;  /* 0x00002800010e7983 */ /* 0x000ea20000100800 */
[----:B------:R-:W-:Y:S01]  /*4a40*/  IMAD.IADD R30, R107, 0x1, R105 ;  /* 0x000000016b1e7824 */ /* 0x000fe200078e0269 */
[----:B------:R-:W-:Y:S01]  /*4a50*/  IADD3 R12, P5, P6, R36, R106, R71 ;  /* 0x0000006a240c7210 */ /* 0x000fe20007ebe047 */
[----:B------:R-:W-:Y:S01]  /*4a60*/  VIADD R15, R18, 0x40 ;  /* 0x00000040120f7836 */ /* 0x000fe20000000000 */
[----:B------:R-:W-:Y:S01]  /*4a70*/  SEL R115, R78, R115, !P0 ;  /* 0x000000734e737207 */ /* 0x000fe20004000000 */
[----:B------:R-:W-:Y:S01]  /*4a80*/  BSSY B1, `(.L_x_11592) ;  /* 0x000006f000017945 */ /* 0x000fe20003800000 */
[----:B------:R-:W-:Y:S01]  /*4a90*/  IADD3.X R13, R95, R30, R64, P5, P6 ;  /* 0x0000001e5f0d7210 */ /* 0x000fe20002fec440 */
[----:B------:R-:W-:Y:S01]  /*4aa0*/  IMAD.SHL.U32 R15, R15, 0x40, RZ ;  /* 0x000000400f0f7824 */ /* 0x000fe200078e00ff */
[----:B------:R-:W-:-:S04]  /*4ab0*/  LEA R28, P5, R12, R102, 0x1 ;  /* 0x000000660c1c7211 */ /* 0x000fc800078a08ff */
[----:B------:R-:W-:Y:S02]  /*4ac0*/  LEA.HI.X R29, R12, R103, R13, 0x1, P5 ;  /* 0x000000670c1d7211 */ /* 0x000fe400028f0c0d */
[----:B------:R-:W-:Y:S02]  /*4ad0*/  SHF.R.S32.HI R12, RZ, 0x1f, R115 ;  /* 0x0000001fff0c7819 */ /* 0x000fe40000011473 */
[----:B------:R-:W-:Y:S02]  /*4ae0*/  LOP3.LUT R15, R15, 0x1c0, RZ, 0xc0, !PT ;  /* 0x000001c00f0f7812 */ /* 0x000fe400078ec0ff */
[----:B------:R-:W-:-:S04]  /*4af0*/  LEA.HI R115, R12, R115, RZ, 0x4 ;  /* 0x000000730c737211 */ /* 0x000fc800078f20ff */
[----:B------:R-:W-:-:S05]  /*4b00*/  LEA.HI.SX32 R31, R115, R72, 0x1c ;  /* 0x00000048731f7211 */ /* 0x000fca00078fe2ff */
[----:B------:R-:W-:-:S05]  /*4b10*/  IMAD.SHL.U32 R31, R31, 0x8, RZ ;  /* 0x000000081f1f7824 */ /* 0x000fca00078e00ff */
[----:B------:R-:W-:-:S04]  /*4b20*/  LOP3.LUT R12, R15, 0x38, R31, 0xf8, !PT ;  /* 0x000000380f0c7812 */ /* 0x000fc800078ef81f */
[----:B------:R-:W-:-:S05]  /*4b30*/  LOP3.LUT R12, R12, R81, RZ, 0x3c, !PT ;  /* 0x000000510c0c7212 */ /* 0x000fca00078e3cff */
[----:B--2---:R-:W-:Y:S02]  /*4b40*/  IMAD.IADD R13, R14, 0x1, R12 ;  /* 0x000000010e0d7824 */ /* 0x004fe400078e020c */
        /* <DEDUP_REMOVED lines=10> */
[----:B--2---:R-:W-:Y:S01]  /*4bf0*/  IMAD.U32 R10, R24, 0x10000, RZ ;  /* 0x00010000180a7824 */ /* 0x004fe200078e00ff */
[----:B------:R-:W-:Y:S01]  /*4c00*/  SHF.R.U64 R32, R4, 0x10, R5 ;  /* 0x0000001004207819 */ /* 0x000fe20000001205 */
[----:B-1----:R-:W-:Y:S01]  /*4c10*/  IMAD.U32 R5, R13, 0x10000, RZ ;  /* 0x000100000d057824 */ /* 0x002fe200078e00ff */
[----:B------:R-:W-:Y:S01]  /*4c20*/  PRMT R120, R120, 0x5410, R109 ;  /* 0x0000541078787816 */ /* 0x000fe2000000006d */
[----:B------:R-:W-:Y:S01]  /*4c30*/  IMAD.U32 R4, R12, 0x10000, RZ ;  /* 0x000100000c047824 */ /* 0x000fe200078e00ff */
[----:B------:R-:W-:-:S02]  /*4c40*/  PRMT R124, R124, 0x5410, R35 ;  /* 0x000054107c7c7816 */ /* 0x000fc40000000023 */
[----:B------:R-:W-:Y:S01]  /*4c50*/  SHF.R.U64 R108, R8, 0x10, R9 ;  /* 0x00000010086c7819 */ /* 0x000fe20000001209 */
[----:B------:R-:W-:Y:S01]  /*4c60*/  IMAD.U32 R8, R15, 0x10000, RZ ;  /* 0x000100000f087824 */ /* 0x000fe200078e00ff */
[----:B------:R-:W-:Y:S01]  /*4c70*/  SHF.R.U32.HI R105, RZ, 0x10, R11 ;  /* 0x00000010ff697819 */ /* 0x000fe2000001160b */
[----:B------:R-:W-:Y:S01]  /*4c80*/  IMAD.U32 R11, R25, 0x10000, RZ ;  /* 0x00010000190b7824 */ /* 0x000fe200078e00ff */
[--C-:B------:R-:W-:Y:S02]  /*4c90*/  SHF.R.U64 R104, R6, 0x10, R7.reuse ;  /* 0x0000001006687819 */ /* 0x100fe40000001207 */
[----:B------:R-:W-:Y:S01]  /*4ca0*/  PRMT R117, R117, 0x5410, R34 ;  /* 0x0000541075757816 */ /* 0x000fe20000000022 */
[----:B------:R-:W-:Y:S01]  /*4cb0*/  IMAD.U32 R34, R124, 0x10000, RZ ;  /* 0x000100007c227824 */ /* 0x000fe200078e00ff */
[----:B------:R-:W-:Y:S01]  /*4cc0*/  PRMT R123, R123, 0x5410, R32 ;  /* 0x000054107b7b7816 */ /* 0x000fe20000000020 */
[----:B------:R-:W-:Y:S01]  /*4cd0*/  IMAD.U32 R32, R120, 0x10000, RZ ;  /* 0x0001000078207824 */ /* 0x000fe200078e00ff */
[----:B------:R-:W-:Y:S01]  /*4ce0*/  SHF.R.U32.HI R33, RZ, 0x10, R7 ;  /* 0x00000010ff217819 */ /* 0x000fe20000011607 */
[----:B------:R-:W-:Y:S01]  /*4cf0*/  IMAD.U32 R7, R14, 0x10000, RZ ;  /* 0x000100000e077824 */ /* 0x000fe200078e00ff */
[----:B------:R-:W-:Y:S01]  /*4d00*/  PRMT R119, R119, 0x5410, R108 ;  /* 0x0000541077777816 */ /* 0x000fe2000000006c */
[----:B------:R-:W-:Y:S01]  /*4d10*/  FMUL.FTZ R108, R11, R32 ;  /* 0x000000200b6c7220 */ /* 0x000fe20000410000 */
[----:B------:R-:W-:Y:S01]  /*4d20*/  PRMT R121, R121, 0x5410, R104 ;  /* 0x0000541079797816 */ /* 0x000fe20000000068 */
[-C--:B------:R-:W-:Y:S01]  /*4d30*/  FMUL.FTZ R104, R11, R34.reuse ;  /* 0x000000220b687220 */ /* 0x080fe20000410000 */
[----:B------:R-:W-:Y:S01]  /*4d40*/  PRMT R118, R118, 0x5410, R105 ;  /* 0x0000541076767816 */ /* 0x000fe20000000069 */
[C---:B------:R-:W-:Y:S01]  /*4d50*/  FFMA.FTZ R108, R5.reuse, R34, R108 ;  /* 0x00000022056c7223 */ /* 0x040fe2000001006c */
[----:B------:R-:W-:Y:S01]  /*4d60*/  PRMT R122, R122, 0x5410, R33 ;  /* 0x000054107a7a7816 */ /* 0x000fe20000000021 */
[----:B------:R-:W-:Y:S01]  /*4d70*/  FFMA.FTZ R104, R5, R32, -R104 ;  /* 0x0000002005687223 */ /* 0x000fe20000010868 */
        /* <DEDUP_REMOVED lines=63> */
.L_x_11593:
[----:B------:R-:W-:Y:S05]  /*5170*/  BSYNC B1 ;  /* 0x0000000000017941 */ /* 0x000fea0003800000 */
.L_x_11592:
        /* <DEDUP_REMOVED lines=10> */
.L_x_11561:
[----:B------:R-:W-:-:S13]  /*5220*/  ISETP.NE.AND P3, PT, R218, 0x3, PT ;  /* 0x00000003da00780c */ /* 0x000fda0003f65270 */
[----:B------:R-:W-:Y:S05]  /*5230*/  @!P3 BRA `(.L_x_11594) ;  /* 0x000000000004b947 */ /* 0x000fea0003800000 */
[----:B------:R-:W-:Y:S01]  /*5240*/  BPT.TRAP 0x1 ;  /* 0x000000040000795c */ /* 0x000fe20000300000 */
.L_x_11594:
[----:B------:R-:W-:Y:S01]  /*5250*/  IMAD R90, R16, 0x8, R17 ;  /* 0x00000008105a7824 */ /* 0x000fe200078e0211 */
[----:B------:R-:W-:Y:S01]  /*5260*/  SHF.L.U32 R111, R22, 0x1f, RZ ;  /* 0x0000001f166f7819 */ /* 0x000fe200000006ff */
[----:B------:R-:W-:Y:S01]  /*5270*/  IMAD R101, R59, -0x60, R62 ;  /* 0xffffffa03b657824 */ /* 0x000fe200078e023e */
[----:B------:R-:W-:Y:S02]  /*5280*/  BSSY B1, `(.L_x_11595) ;  /* 0x0000004000017945 */ /* 0x000fe40003800000 */
[----:B------:R-:W0:Y:S02]  /*5290*/  SYNCS.PHASECHK.TRANS64.TRYWAIT P4, [R90+URZ+0x32490], R111 ;  /* 0x0324906f5a0075a7 */ /* 0x000e24000808017f */
[----:B------:R-:W-:Y:S01]  /*52a0*/  VIMNMX R101, R101, 0x60, PT ;  /* 0x0000006065657848 */ /* 0x000fe20003fe0100 */
[----:B0-----:R-:W-:Y:S06]  /*52b0*/  @!P4 BRA `(.L_x_11596) ;  /* 0x0000015400c4c947 */ /* 0x001fec0003800000 */
.L_x_11811:
[----:B------:R-:W-:Y:S05]  /*52c0*/  BSYNC B1 ;  /* 0x0000000000017941 */ /* 0x000fea0003800000 */
.L_x_11595:
[CC--:B------:R-:W-:Y:S01]  /*52d0*/  ISETP.GE.AND P5, PT, R18.reuse, R101.reuse, PT ;  /* 0x000000651200720c */ /* 0x0c0fe20003fa6270 */
[----:B------:R-:W-:Y:S01]  /*52e0*/  VIADD R4, R18, 0x40 ;  /* 0x0000004012047836 */ /* 0x000fe20000000000 */
[----:B------:R-:W-:Y:S04]  /*52f0*/  BSSY B1, `(.L_x_11597) ;  /* 0x0000007000017945 */ /* 0x000fe80003800000 */
[----:B------:R-:W-:-:S07]  /*5300*/  ISETP.GE.AND P4, PT, R4, R101, PT ;  /* 0x000000650400720c */ /* 0x000fce0003f86270 */
[----:B------:R-:W-:Y:S06]  /*5310*/  @P5 BRA `(.L_x_11598) ;  /* 0x0000000000105947 */ /* 0x000fec0003800000 */
[----:B------:R-:W1:Y:S04]  /*5320*/  @!P1 LDS.128 R4, [R108] ;  /* 0x000000006c049984 */ /* 0x000e680000000c00 */
[----:B------:R-:W2:Y:S04]  /*5330*/  @!P2 LDS.128 R8, [R104] ;  /* 0x000000006808a984 */ /* 0x000ea80000000c00 */
[----:B-1----:R1:W-:Y:S04]  /*5340*/  @!P1 STG.E.128 desc[UR52][R14.64], R4 ;  /* 0x000000040e009986 */ /* 0x0023e8000c101d34 */
[----:B--2---:R1:W-:Y:S02]  /*5350*/  @!P2 STG.E.128 desc[UR52][R14.64+0x40], R8 ;  /* 0x000040080e00a986 */ /* 0x0043e4000c101d34 */
.L_x_11598:
[----:B------:R-:W-:Y:S05]  /*5360*/  BSYNC B1 ;  /* 0x0000000000017941 */ /* 0x000fea0003800000 */
.L_x_11597:
[----:B------:R-:W-:Y:S05]  /*5370*/  @P4 BRA `(.L_x_11578) ;  /* 0x0000000000104947 */ /* 0x000fea0003800000 */
[----:B-1----:R-:W1:Y:S04]  /*5380*/  @!P1 LDS.128 R4, [R108+0x2000] ;  /* 0x002000006c049984 */ /* 0x002e680000000c00 */
[----:B------:R-:W2:Y:S04]  /*5390*/  @!P2 LDS.128 R8, [R104+0x2000] ;  /* 0x002000006808a984 */ /* 0x000ea80000000c00 */
[----:B-1----:R3:W-:Y:S04]  /*53a0*/  @!P1 STG.E.128 desc[UR52][R12.64], R4 ;  /* 0x000000040c009986 */ /* 0x0027e8000c101d34 */
[----:B--2---:R3:W-:Y:S02]  /*53b0*/  @!P2 STG.E.128 desc[UR52][R12.64+0x40], R8 ;  /* 0x000040080c00a986 */ /* 0x0047e4000c101d34 */
.L_x_11578:
[----:B------:R-:W-:Y:S05]  /*53c0*/  BSYNC B0 ;  /* 0x0000000000007941 */ /* 0x000fea0003800000 */
.L_x_11560:
        /* <DEDUP_REMOVED lines=17> */
.L_x_11600:
[----:B------:R-:W-:Y:S05]  /*54e0*/  BSYNC B0 ;  /* 0x0000000000007941 */ /* 0x000fea0003800000 */
.L_x_11599:
[----:B------:R-:W2:Y:S01]  /*54f0*/  SYNCS.PHASECHK.TRANS64.TRYWAIT P3, [R90+URZ+0x324b0], R111 ;  /* 0x0324b06f5a0075a7 */ /* 0x000ea2000806017f */
[----:B------:R-:W-:Y:S01]  /*5500*/  ULDC UR40, c[0x0][0x310] ;  /* 0x0000c40000287ab9 */ /* 0x000fe20000000800 */
[----:B------:R-:W-:Y:S01]  /*5510*/  ULDC.64 UR38, c[0x0][0x318] ;  /* 0x0000c60000267ab9 */ /* 0x000fe20000000a00 */
[----:B------:R-:W-:Y:S01]  /*5520*/  ULDC.64 UR36, c[0x0][0x308] ;  /* 0x0000c20000247ab9 */ /* 0x000fe20000000a00 */
[----:B------:R-:W-:Y:S01]  /*5530*/  BSSY B0, `(.L_x_11601) ;  /* 0x0000003000007945 */ /* 0x000fe20003800000 */
[----:B-1----:R-:W-:-:S03]  /*5540*/  IMAD R4, R16, 0x6000, R77 ;  /* 0x0000600010047824 */ /* 0x002fc600078e024d */
[----:B--2---:R-:W-:Y:S05]  /*5550*/  @!P3 BRA `(.L_x_11602) ;  /* 0x000001540030b947 */ /* 0x004fea0003800000 */
.L_x_11812:
[----:B------:R-:W-:Y:S05]  /*5560*/  BSYNC B0 ;  /* 0x0000000000007941 */ /* 0x000fea0003800000 */
.L_x_11601:
        /* <DEDUP_REMOVED lines=39> */
.L_x_11604:
[----:B------:R-:W-:Y:S05]  /*57e0*/  BSYNC B0 ;  /* 0x0000000000007941 */ /* 0x000fea0003800000 */
.L_x_11603:
[----:B------:R-:W-:Y:S01]  /*57f0*/  VIADD R4, R18, 0x40 ;  /* 0x0000004012047836 */ /* 0x000fe20000000000 */
[----:B------:R-:W-:Y:S04]  /*5800*/  BSSY B0, `(.L_x_11605) ;  /* 0x0000025000007945 */ /* 0x000fe80003800000 */
[----:B------:R-:W-:-:S13]  /*5810*/  ISETP.GE.AND P3, PT, R4, R101, PT ;  /* 0x000000650400720c */ /* 0x000fda0003f66270 */
        /* <DEDUP_REMOVED lines=35> */
.L_x_11606:
[----:B------:R-:W-:Y:S05]  /*5a50*/  BSYNC B0 ;  /* 0x0000000000007941 */ /* 0x000fea0003800000 */
.L_x_11605:
        /* <DEDUP_REMOVED lines=22> */
.L_x_11555:
        /* <DEDUP_REMOVED lines=37> */
[----:B----4-:R-:W-:Y:S02]  /*5e10*/  CS2R R78, SRZ ;  /* 0x00000000004e7805 */ /* 0x010fe4000001ff00 */
        /* <DEDUP_REMOVED lines=28> */
[----:B--23--:R-:W-:Y:S02]  /*5fe0*/  CS2R R26, SRZ ;  /* 0x00000000001a7805 */ /* 0x00cfe4000001ff00 */
[----:B------:R-:W-:Y:S01]  /*5ff0*/  CS2R R28, SRZ ;  /* 0x00000000001c7805 */ /* 0x000fe2000001ff00 */
[----:B------:R-:W-:Y:S06]  /*6000*/  @P0 BRA `(.L_x_11608) ;  /* 0x00000000000c0947 */ /* 0x000fec0003800000 */
[----:B------:R-:W0:Y:S01]  /*6010*/  FENCE.VIEW.ASYNC.G ;  /* 0x00000000000073c6 */ /* 0x000e220000000100 */
[----:B------:R-:W-:Y:S05]  /*6020*/  WARPSYNC.ALL ;  /* 0x0000000000007948 */ /* 0x000fea0003800000 */
[----:B0-----:R-:W-:Y:S06]  /*6030*/  BAR.ARV 0xc, 0x120 ;  /* 0x0304800000007b1d */ /* 0x001fec0000002000 */
.L_x_11608:
        /* <DEDUP_REMOVED lines=10> */
.L_x_11815:
[----:B01----:R-:W-:Y:S01]  /*60e0*/  LEA.HI R0, R14, R14, RZ, 0x1 ;  /* 0x0000000e0e007211 */ /* 0x003fe200078f08ff */
[----:B------:R-:W-:Y:S01]  /*60f0*/  VIADD R26, R17, 0x18400 ;  /* 0x00018400111a7836 */ /* 0x000fe20000000000 */
[----:B------:R-:W-:Y:S01]  /*6100*/  BSSY B6, `(.L_x_11611) ;  /* 0x000001d000067945 */ /* 0x000fe20003800000 */
[----:B------:R-:W-:Y:S01]  /*6110*/  IMAD.MOV.U32 R217, RZ, RZ, 0x40000040 ;  /* 0x40000040ffd97424 */ /* 0x000fe200078e00ff */
[----:B------:R-:W-:Y:S02]  /*6120*/  LOP3.LUT R3, R0, 0x7fffe, RZ, 0xc0, !PT ;  /* 0x0007fffe00037812 */ /* 0x000fe400078ec0ff */
[----:B------:R-:W-:-:S03]  /*6130*/  LOP3.LUT P0, RZ, R26, 0x1bf, RZ, 0xc0, !PT ;  /* 0x000001bf1aff7812 */ /* 0x000fc6000780c0ff */
[----:B------:R-:W-:-:S04]  /*6140*/  IMAD.IADD R3, R14, 0x1, -R3 ;  /* 0x000000010e037824 */ /* 0x000fc800078e0a03 */
[----:B------:R-:W-:-:S05]  /*6150*/  IMAD R3, R3, 0x2000, R26 ;  /* 0x0000200003037824 */ /* 0x000fca00078e021a */
[----:B------:R-:W-:Y:S01]  /*6160*/  SHF.R.U32.HI R0, RZ, 0x4, R3 ;  /* 0x00000004ff007819 */ /* 0x000fe20000011603 */
[----:B------:R-:W-:-:S03]  /*6170*/  VIADD R3, R3, 0xa000 ;  /* 0x0000a00003037836 */ /* 0x000fc60000000000 */
[----:B------:R-:W-:Y:S02]  /*6180*/  LOP3.LUT R0, R0, 0x3fff, RZ, 0xc0, !PT ;  /* 0x00003fff00007812 */ /* 0x000fe400078ec0ff */
[----:B------:R-:W-:Y:S02]  /*6190*/  SHF.R.U32.HI R3, RZ, 0x4, R3 ;  /* 0x00000004ff037819 */ /* 0x000fe40000011603 */
[----:B------:R-:W-:Y:S02]  /*61a0*/  LOP3.LUT R216, R0, 0x10000, RZ, 0xfc, !PT ;  /* 0x0001000000d87812 */ /* 0x000fe400078efcff */
        /* <DEDUP_REMOVED lines=18> */
.L_x_11612:
[----:B------:R-:W-:Y:S05]  /*62d0*/  BSYNC B6 ;  /* 0x0000000000067941 */ /* 0x000fea0003800000 */
.L_x_11611:
[----:B------:R-:W-:Y:S02]  /*62e0*/  ULDC UR4, c[0x0][0x3d4] ;  /* 0x0000f50000047ab9 */ /* 0x000fe40000000800 */
[----:B------:R-:W-:-:S13]  /*62f0*/  ISETP.LT.AND P0, PT, RZ, UR4, PT ;  /* 0x00000004ff007c0c */ /* 0x000fda000bf01270 */
[----:B------:R-:W-:Y:S05]  /*6300*/  @P0 BRA `(.L_x_11613) ;  /* 0x0000000000400947 */ /* 0x000fea0003800000 */
[----:B------:R-:W2:Y:S02]  /*6310*/  LDL R20, [R1+0x44] ;  /* 0x0000440001147983 */ /* 0x000ea40000100800 */
[----:B--2---:R-:W-:-:S04]  /*6320*/  LEA.HI R0, R20, R20, RZ, 0x1 ;  /* 0x0000001414007211 */ /* 0x004fc800078f08ff */
        /* <DEDUP_REMOVED lines=8> */
.L_x_11616:
[----:B-1----:R1:W2:Y:S02]  /*63b0*/  SYNCS.PHASECHK.TRANS64.TRYWAIT P0, [R17+URZ+0x32400], R0 ;  /* 0x03240000110075a7 */ /* 0x0022a4000800017f */
[----:B--2---:R-:W-:Y:S05]  /*63c0*/  @!P0 NANOSLEEP.SYNCS 0x989680 ;  /* 0x009896800000895d */ /* 0x004fea0003900000 */
[----:B------:R-:W2:Y:S02]  /*63d0*/  @!P0 SYNCS.PHASECHK.TRANS64 P0, [R17+URZ+0x32400], R0 ;  /* 0x03240000110085a7 */ /* 0x000ea4000800007f */
[----:B--2---:R-:W-:Y:S05]  /*63e0*/  @!P0 BRA `(.L_x_11616) ;  /* 0xfffffffc00f08947 */ /* 0x004fea000383ffff */
.L_x_11615:
[----:B------:R-:W-:Y:S05]  /*63f0*/  BSYNC B0 ;  /* 0x0000000000007941 */ /* 0x000fea0003800000 */
.L_x_11614:
[----:B------:R-:W-:Y:S05]  /*6400*/  BRA `(.L_x_11617) ;  /* 0x00000030006c7947 */ /* 0x000fea0003800000 */
.L_x_11613:
[----:B------:R-:W0:Y:S01]  /*6410*/  S2R R0, SR_TID.X ;  /* 0x0000000000007919 */ /* 0x000e220000002100 */
[----:B------:R-:W1:Y:S01]  /*6420*/  LDC.64 R12, c[0x0][0x3d8] ;  /* 0x0000f600ff0c7b82 */ /* 0x000e620000000a00 */
[----:B-----5:R-:W-:Y:S01]  /*6430*/  SHF.R.S32.HI R3, RZ, 0x1f, R23 ;  /* 0x0000001fff037819 */ /* 0x020fe20000011417 */
[----:B------:R-:W-:Y:S01]  /*6440*/  BSSY B6, `(.L_x_11618) ;  /* 0x000003a000067945 */ /* 0x000fe20003800000 */
[----:B------:R-:W-:Y:S02]  /*6450*/  SHF.R.S32.HI R7, RZ, 0x1f, R18 ;  /* 0x0000001fff077819 */ /* 0x000fe40000011412 */
[----:B------:R-:W-:-:S03]  /*6460*/  LOP3.LUT P0, RZ, R26, 0x3ff, RZ, 0xc0, !PT ;  /* 0x000003ff1aff7812 */ /* 0x000fc6000780c0ff */
[----:B------:R-:W2:Y:S01]  /*6470*/  LDC.64 R14, c[0x0][0x3e8] ;  /* 0x0000fa00ff0e7b82 */ /* 0x000ea20000000a00 */
[-C--:B-1----:R-:W-:Y:S01]  /*6480*/  IMAD R5, R7, R12.reuse, RZ ;  /* 0x0000000c07057224 */ /* 0x082fe200078e02ff */
[----:B------:R-:W-:Y:S01]  /*6490*/  SHF.L.U64.HI R56, R12, 0x6, R13 ;  /* 0x000000060c387819 */ /* 0x000fe2000001020d */
[----:B------:R-:W-:-:S04]  /*64a0*/  IMAD.WIDE.U32 R44, R23, R12, RZ ;  /* 0x0000000c172c7225 */ /* 0x000fc800078e00ff */
[----:B------:R-:W-:Y:S02]  /*64b0*/  IMAD R26, R18, R13, R5 ;  /* 0x0000000d121a7224 */ /* 0x000fe400078e0205 */
[----:B0-----:R-:W-:Y:S01]  /*64c0*/  VIADD R0, R0, 0xffffff80 ;  /* 0xffffff8000007836 */ /* 0x001fe20000000000 */
[----:B--2---:R-:W-:Y:S01]  /*64d0*/  SHF.L.U64.HI R61, R14, 0x6, R15 ;  /* 0x000000060e3d7819 */ /* 0x004fe2000001020f */
[-C--:B------:R-:W-:Y:S02]  /*64e0*/  IMAD R4, R3, R14.reuse, RZ ;  /* 0x0000000e03047224 */ /* 0x080fe400078e02ff */
[----:B------:R-:W-:Y:S01]  /*64f0*/  IMAD.WIDE.U32 R42, R23, R14, RZ ;  /* 0x0000000e172a7225 */ /* 0x000fe200078e00ff */
[----:B------:R-:W-:-:S03]  /*6500*/  SHF.R.S32.HI R29, RZ, 0x1f, R0 ;  /* 0x0000001fff1d7819 */ /* 0x000fc60000011400 */
[----:B------:R-:W-:Y:S01]  /*6510*/  IMAD R49, R23, R15, R4 ;  /* 0x0000000f17317224 */ /* 0x000fe200078e0204 */
[----:B------:R-:W-:Y:S01]  /*6520*/  LEA.HI R29, R29, R0, RZ, 0x2 ;  /* 0x000000001d1d7211 */ /* 0x000fe200078f10ff */
[----:B------:R-:W-:Y:S02]  /*6530*/  IMAD.SHL.U32 R59, R12, 0x40, RZ ;  /* 0x000000400c3b7824 */ /* 0x000fe400078e00ff */
[----:B------:R-:W-:Y:S01]  /*6540*/  IMAD.IADD R49, R49, 0x1, R43 ;  /* 0x0000000131317824 */ /* 0x000fe200078e022b */
[----:B------:R-:W-:Y:S01]  /*6550*/  LOP3.LUT R29, R29, 0xfffffffc, RZ, 0xc0, !PT ;  /* 0xfffffffc1d1d7812 */ /* 0x000fe200078ec0ff */
[----:B------:R-:W-:-:S04]  /*6560*/  IMAD.SHL.U32 R58, R14, 0x40, RZ ;  /* 0x000000400e3a7824 */ /* 0x000fc800078e00ff */
[----:B------:R-:W-:Y:S02]  /*6570*/  IMAD.IADD R29, R0, 0x1, -R29 ;  /* 0x00000001001d7824 */ /* 0x000fe400078e0a1d */
[----:B------:R-:W-:Y:S02]  /*6580*/  IMAD R0, R3, R12, RZ ;  /* 0x0000000c03007224 */ /* 0x000fe400078e02ff */
[C---:B------:R-:W-:Y:S02]  /*6590*/  IMAD.SHL.U32 R24, R29.reuse, 0x4, RZ ;  /* 0x000000041d187824 */ /* 0x040fe400078e00ff */
[----:B------:R-:W-:Y:S02]  /*65a0*/  IMAD.SHL.U32 R40, R29, 0x8, RZ ;  /* 0x000000081d287824 */ /* 0x000fe400078e00ff */
[----:B------:R-:W-:Y:S01]  /*65b0*/  IMAD R3, R7, R14, RZ ;  /* 0x0000000e07037224 */ /* 0x000fe200078e02ff */
[----:B------:R-:W-:Y:S01]  /*65c0*/  SHF.R.S32.HI R25, RZ, 0x1f, R24 ;  /* 0x0000001fff197819 */ /* 0x000fe20000011418 */
[----:B------:R-:W-:Y:S01]  /*65d0*/  IMAD R47, R23, R13, R0 ;  /* 0x0000000d172f7224 */ /* 0x000fe200078e0200 */
[----:B------:R-:W-:Y:S01]  /*65e0*/  SHF.R.S32.HI R41, RZ, 0x1f, R40 ;  /* 0x0000001fff297819 */ /* 0x000fe20000011428 */
[----:B------:R-:W-:-:S02]  /*65f0*/  IMAD R3, R18, R15, R3 ;  /* 0x0000000f12037224 */ /* 0x000fc400078e0203 */
        /* <DEDUP_REMOVED lines=8> */
[----:B------:R-:W-:Y:S02]  /*6680*/  IADD3 R27, P4, R10, R42, RZ ;  /* 0x0000002a0a1b7210 */ /* 0x000fe40007f9e0ff */
[----:B------:R-:W-:Y:S02]  /*6690*/  IADD3.X R51, R49, R7, R3, P2, !PT ;  /* 0x0000000731337210 */ /* 0x000fe400017fe403 */
[C---:B------:R-:W-:Y:S02]  /*66a0*/  IADD3.X R48, R47.reuse, R5, R26, P1, !PT ;  /* 0x000000052f307210 */ /* 0x040fe40000ffe41a */
        /* <DEDUP_REMOVED lines=19> */
.L_x_11619:
[----:B------:R-:W-:Y:S05]  /*67e0*/  BSYNC B6 ;  /* 0x0000000000067941 */ /* 0x000fea0003800000 */
.L_x_11618:
        /* <DEDUP_REMOVED lines=22> */
[CC--:B------:R-:W-:Y:S01]  /*6950*/  ISETP.GE.AND P0, PT, R18.reuse, R57.reuse, PT ;  /* 0x000000391200720c */ /* 0x0c0fe20003f06270 */
[----:B------:R-:W-:Y:S01]  /*6960*/  VIADD R20, R18, 0x40 ;  /* 0x0000004012147836 */ /* 0x000fe20000000000 */
[----:B------:R-:W-:Y:S01]  /*6970*/  BSSY B1, `(.L_x_11622) ;  /* 0x000002d000017945 */ /* 0x000fe20003800000 */
[----:B------:R-:W-:Y:S01]  /*6980*/  IMAD.MOV.U32 R10, RZ, RZ, R44 ;  /* 0x000000ffff0a7224 */ /* 0x000fe200078e002c */
[----:B------:R-:W-:Y:S01]  /*6990*/  CS2R R34, SRZ ;  /* 0x0000000000227805 */ /* 0x000fe2000001ff00 */
[----:B------:R-:W-:Y:S01]  /*69a0*/  IMAD.MOV.U32 R11, RZ, RZ, R47 ;  /* 0x000000ffff0b7224 */ /* 0x000fe200078e002f */
[----:B------:R-:W-:Y:S01]  /*69b0*/  ISETP.GE.AND P1, PT, R20, R57, PT ;  /* 0x000000391400720c */ /* 0x000fe20003f26270 */
        /* <DEDUP_REMOVED lines=8> */
[----:B0-----:R-:W-:Y:S01]  /*6a40*/  ISETP.NE.AND P2, PT, R0, 0x1, PT ;  /* 0x000000010000780c */ /* 0x001fe20003f45270 */
[----:B------:R-:W-:-:S04]  /*6a50*/  IMAD R0, R225, 0x80, R18 ;  /* 0x00000080e1007824 */ /* 0x000fc800078e0212 */
[----:B------:R-:W-:Y:S01]  /*6a60*/  IMAD R3, R29, 0x40, R0 ;  /* 0x000000401d037824 */ /* 0x000fe200078e0200 */
[----:B------:R-:W-:-:S07]  /*6a70*/  CS2R R28, SRZ ;  /* 0x00000000001c7805 */ /* 0x000fce000001ff00 */
[----:B------:R-:W0:Y:S08]  /*6a80*/  @P2 LDC R8, c[0x0][0x42c] ;  /* 0x00010b00ff082b82 */ /* 0x000e300000000800 */
[----:B------:R-:W1:Y:S01]  /*6a90*/  @P2 LDC R9, c[0x0][0x430] ;  /* 0x00010c00ff092b82 */ /* 0x000e620000000800 */
[----:B0-----:R-:W-:-:S05]  /*6aa0*/  @P2 IMAD.HI.U32 R0, R3, R8, RZ ;  /* 0x0000000803002227 */ /* 0x001fca00078e00ff */
[----:B-1----:R-:W-:-:S04]  /*6ab0*/  @P2 SHF.R.U32.HI R3, RZ, R9, R0 ;  /* 0x00000009ff032219 */ /* 0x002fc80000011600 */
        /* <DEDUP_REMOVED lines=17> */
[----:B------:R-:W-:Y:S02]  /*6bd0*/  CS2R R32, SRZ ;  /* 0x0000000000207805 */ /* 0x000fe4000001ff00 */
[C---:B------:R-:W-:Y:S01]  /*6be0*/  LEA R14, P3, R0.reuse, UR4, 0x1 ;  /* 0x00000004000e7c11 */ /* 0x040fe2000f8608ff */
[----:B------:R0:W5:Y:S03]  /*6bf0*/  @!P5 LDG.E.64 R38, desc[UR52][R8.64] ;  /* 0x000000340826d981 */ /* 0x000166000c1e1b00 */
[----:B------:R-:W-:Y:S01]  /*6c00*/  LEA.HI.X R15, R0, UR5, R15, 0x1, P3 ;  /* 0x00000005000f7c11 */ /* 0x000fe200098f0c0f */
[----:B------:R0:W5:Y:S04]  /*6c10*/  @!P2 LDG.E.64 R34, desc[UR52][R8.64+0x20] ;  /* 0x000020340822a981 */ /* 0x000168000c1e1b00 */
[----:B------:R0:W5:Y:S04]  /*6c20*/  @!P5 LDG.E.64 R36, desc[UR52][R14.64] ;  /* 0x000000340e24d981 */ /* 0x000168000c1e1b00 */
[----:B------:R0:W5:Y:S02]  /*6c30*/  @!P2 LDG.E.64 R32, desc[UR52][R14.64+0x20] ;  /* 0x000020340e20a981 */ /* 0x000164000c1e1b00 */
.L_x_11623:
[----:B------:R-:W-:Y:S05]  /*6c40*/  BSYNC B1 ;  /* 0x0000000000017941 */ /* 0x000fea0003800000 */
.L_x_11622:
        /* <DEDUP_REMOVED lines=14> */
[C---:B------:R-:W-:Y:S02]  /*6d30*/  LEA R8, P2, R9.reuse, UR6, 0x1 ;  /* 0x0000000609087c11 */ /* 0x040fe4000f8408ff */
[----:B------:R-:W-:Y:S02]  /*6d40*/  CS2R R26, SRZ ;  /* 0x00000000001a7805 */ /* 0x000fe4000001ff00 */
[----:B------:R-:W-:Y:S02]  /*6d50*/  LEA R14, P3, R0, UR4, 0x1 ;  /* 0x00000004000e7c11 */ /* 0x000fe4000f8608ff */
[----:B------:R-:W-:Y:S02]  /*6d60*/  LEA.HI.X R9, R9, UR7, R20, 0x1, P2 ;  /* 0x0000000709097c11 */ /* 0x000fe400090f0c14 */
[----:B------:R-:W-:-:S02]  /*6d70*/  CS2R R20, SRZ ;  /* 0x0000000000147805 */ /* 0x000fc4000001ff00 */
[----:B------:R-:W-:Y:S01]  /*6d80*/  LEA.HI.X R15, R0, UR5, R15, 0x1, P3 ;  /* 0x00000005000f7c11 */ /* 0x000fe200098f0c0f */
[----:B------:R1:W5:Y:S04]  /*6d90*/  @!P4 LDG.E.64 R28, desc[UR52][R8.64] ;  /* 0x00000034081cc981 */ /* 0x000368000c1e1b00 */
[----:B------:R1:W5:Y:S04]  /*6da0*/  @!P5 LDG.E.64 R20, desc[UR52][R8.64+0x20] ;  /* 0x000020340814d981 */ /* 0x000368000c1e1b00 */
[----:B------:R1:W5:Y:S04]  /*6db0*/  @!P4 LDG.E.64 R30, desc[UR52][R14.64] ;  /* 0x000000340e1ec981 */ /* 0x000368000c1e1b00 */
[----:B------:R1:W5:Y:S02]  /*6dc0*/  @!P5 LDG.E.64 R26, desc[UR52][R14.64+0x20] ;  /* 0x000020340e1ad981 */ /* 0x000364000c1e1b00 */
.L_x_11625:
[----:B------:R-:W-:Y:S05]  /*6dd0*/  BSYNC B1 ;  /* 0x0000000000017941 */ /* 0x000fea0003800000 */
.L_x_11624:
[----:B------:R-:W2:Y:S04]  /*6de0*/  LDL R42, [R1+0x4c] ;  /* 0x00004c00012a7983 */ /* 0x000ea80000100800 */
[----:B01----:R-:W3:Y:S01]  /*6df0*/  LDL R14, [R1+0x44] ;  /* 0x00004400010e7983 */ /* 0x003ee20000100800 */
[C---:B------:R-:W-:Y:S01]  /*6e00*/  IMAD.WIDE.U32 R10, R3.reuse, R6, R10 ;  /* 0x00000006030a7225 */ /* 0x040fe200078e000a */
[----:B------:R-:W-:Y:S01]  /*6e10*/  ULDC.64 UR4, c[0x0][0x3c8] ;  /* 0x0000f20000047ab9 */ /* 0x000fe20000000a00 */
[----:B------:R-:W-:Y:S02]  /*6e20*/  ULDC.64 UR6, c[0x0][0x3e0] ;  /* 0x0000f80000067ab9 */ /* 0x000fe40000000a00 */
[----:B------:R-:W-:-:S04]  /*6e30*/  IMAD.WIDE.U32 R12, R3, R4, R12 ;  /* 0x00000004030c7225 */ /* 0x000fc800078e000c */
[C---:B------:R-:W-:Y:S02]  /*6e40*/  IMAD R6, R23.reuse, R6, RZ ;  /* 0x0000000617067224 */ /* 0x040fe400078e02ff */
[----:B------:R-:W-:Y:S02]  /*6e50*/  IMAD R4, R23, R4, RZ ;  /* 0x0000000417047224 */ /* 0x000fe400078e02ff */
[C---:B------:R-:W-:Y:S02]  /*6e60*/  IMAD R7, R3.reuse, R7, R6 ;  /* 0x0000000703077224 */ /* 0x040fe400078e0206 */
[----:B------:R-:W-:Y:S01]  /*6e70*/  IMAD R3, R3, R5, R4 ;  /* 0x0000000503037224 */ /* 0x000fe200078e0204 */
[----:B------:R-:W-:Y:S01]  /*6e80*/  LEA R4, P2, R10, UR4, 0x1 ;  /* 0x000000040a047c11 */ /* 0x000fe2000f8408ff */
[----:B------:R-:W-:Y:S02]  /*6e90*/  IMAD.IADD R5, R11, 0x1, R7 ;  /* 0x000000010b057824 */ /* 0x000fe400078e0207 */
[----:B------:R-:W-:Y:S01]  /*6ea0*/  IMAD.IADD R3, R13, 0x1, R3 ;  /* 0x000000010d037824 */ /* 0x000fe200078e0203 */
[----:B------:R-:W-:-:S02]  /*6eb0*/  UMOV UR4, 0xffffffff ;  /* 0xffffffff00047882 */ /* 0x000fc40000000000 */
[----:B------:R-:W-:Y:S01]  /*6ec0*/  LEA.HI.X R5, R10, UR5, R5, 0x1, P2 ;  /* 0x000000050a057c11 */ /* 0x000fe200090f0c05 */
[----:B--2---:R-:W-:Y:S01]  /*6ed0*/  IMAD.SHL.U32 R8, R42, 0x40, RZ ;  /* 0x000000402a087824 */ /* 0x004fe200078e00ff */
[----:B---3--:R-:W-:-:S04]  /*6ee0*/  LEA.HI R0, R14, R14, RZ, 0x1 ;  /* 0x0000000e0e007211 */ /* 0x008fc800078f08ff */
[----:B------:R-:W-:Y:S02]  /*6ef0*/  LOP3.LUT R9, R8, 0x1c0, RZ, 0xc0, !PT ;  /* 0x000001c008097812 */ /* 0x000fe400078ec0ff */
[----:B------:R-:W-:Y:S02]  /*6f00*/  LOP3.LUT R8, R0, 0xfffffffe, RZ, 0xc0, !PT ;  /* 0xfffffffe00087812 */ /* 0x000fe400078ec0ff */
[----:B------:R-:W-:Y:S02]  /*6f10*/  LEA R0, P3, R12, UR6, 0x1 ;  /* 0x000000060c007c11 */ /* 0x000fe4000f8608ff */
[----:B------:R-:W-:Y:S01]  /*6f20*/  LOP3.LUT R40, R9, 0x18, R40, 0xf8, !PT ;  /* 0x0000001809287812 */ /* 0x000fe200078ef828 */
[----:B------:R-:W-:Y:S01]  /*6f30*/  IMAD.IADD R8, R14, 0x1, -R8 ;  /* 0x000000010e087824 */ /* 0x000fe200078e0a08 */
[----:B------:R-:W-:Y:S02]  /*6f40*/  SHF.R.U32.HI R9, RZ, 0x3, R9 ;  /* 0x00000003ff097819 */ /* 0x000fe40000011609 */
[----:B------:R-:W-:-:S02]  /*6f50*/  LEA.HI.X R3, R12, UR7, R3, 0x1, P3 ;  /* 0x000000070c037c11 */ /* 0x000fc400098f0c03 */
[----:B------:R-:W-:Y:S02]  /*6f60*/  LOP3.LUT R9, R40, R9, RZ, 0x3c, !PT ;  /* 0x0000000928097212 */ /* 0x000fe400078e3cff */
[----:B------:R-:W-:Y:S01]  /*6f70*/  SHF.L.U32 R6, R8, 0x1f, RZ ;  /* 0x0000001f08067819 */ /* 0x000fe200000006ff */
[----:B------:R-:W-:Y:S06]  /*6f80*/  BRA.DIV UR4, `(.L_x_11626) ;  /* 0x0000013a04f47947 */ /* 0x000fec000b800000 */
.L_x_11818:
[----:B------:R-:W-:-:S03]  /*6f90*/  UMOV UR4, 0xffffffff ;  /* 0xffffffff00047882 */ /* 0x000fc60000000000 */
[----:B------:R-:W-:Y:S05]  /*6fa0*/  BRA.DIV UR4, `(.L_x_11627) ;  /* 0x0000013e04147947 */ /* 0x000fea000b800000 */
.L_x_11821:
[----:B------:R-:W-:-:S03]  /*6fb0*/  UMOV UR4, 0xffffffff ;  /* 0xffffffff00047882 */ /* 0x000fc60000000000 */
[----:B------:R-:W-:Y:S05]  /*6fc0*/  BRA.DIV UR4, `(.L_x_11628) ;  /* 0x0000013e04347947 */ /* 0x000fea000b800000 */
.L_x_11824:
[----:B------:R-:W-:-:S03]  /*6fd0*/  UMOV UR4, 0xffffffff ;  /* 0xffffffff00047882 */ /* 0x000fc60000000000 */
[----:B------:R-:W-:Y:S05]  /*6fe0*/  BRA.DIV UR4, `(.L_x_11629) ;  /* 0x0000013e04547947 */ /* 0x000fea000b800000 */
.L_x_11827:
[----:B------:R-:W-:-:S03]  /*6ff0*/  UMOV UR4, 0xffffffff ;  /* 0xffffffff00047882 */ /* 0x000fc60000000000 */
[----:B------:R-:W-:Y:S05]  /*7000*/  BRA.DIV UR4, `(.L_x_11630) ;  /* 0x0000013e04747947 */ /* 0x000fea000b800000 */
.L_x_11830:
[----:B------:R-:W-:-:S03]  /*7010*/  UMOV UR4, 0xffffffff ;  /* 0xffffffff00047882 */ /* 0x000fc60000000000 */
[----:B------:R-:W-:Y:S05]  /*7020*/  BRA.DIV UR4, `(.L_x_11631) ;  /* 0x0000013e04947947 */ /* 0x000fea000b800000 */
.L_x_11833:
[----:B------:R-:W-:-:S03]  /*7030*/  UMOV UR4, 0xffffffff ;  /* 0xffffffff00047882 */ /* 0x000fc60000000000 */
[----:B------:R-:W-:Y:S05]  /*7040*/  BRA.DIV UR4, `(.L_x_11632) ;  /* 0x0000013e04b47947 */ /* 0x000fea000b800000 */
.L_x_11836:
[----:B------:R-:W-:-:S03]  /*7050*/  UMOV UR4, 0xffffffff ;  /* 0xffffffff00047882 */ /* 0x000fc60000000000 */
[----:B------:R-:W-:Y:S05]  /*7060*/  BRA.DIV UR4, `(.L_x_11633) ;  /* 0x0000013e04d47947 */ /* 0x000fea000b800000 */
.L_x_11839:
[----:B------:R-:W0:Y:S01]  /*7070*/  S2R R7, SR_TID.X ;  /* 0x0000000000077919 */ /* 0x000e220000002100 */
        /* <DEDUP_REMOVED lines=8> */
[----:B------:R-:W-:-:S03]  /*7100*/  IMAD.MOV.U32 R3, RZ, RZ, R32 ;  /* 0x000000ffff037224 */ /* 0x000fc600078e0020 */
[----:B------:R-:W-:Y:S01]  /*7110*/  PRMT R10, R4, 0x5410, R5 ;  /* 0x00005410040a7816 */ /* 0x000fe20000000005 */
[----:B------:R-:W-:Y:S02]  /*7120*/  IMAD.MOV.U32 R4, RZ, RZ, R33 ;  /* 0x000000ffff047224 */ /* 0x000fe400078e0021 */
[----:B------:R-:W-:-:S03]  /*7130*/  IMAD.MOV.U32 R5, RZ, RZ, R36 ;  /* 0x000000ffff057224 */ /* 0x000fc600078e0024 */
[----:B------:R-:W-:Y:S01]  /*7140*/  PRMT R43, R3, 0x5410, R4 ;  /* 0x00005410032b7816 */ /* 0x000fe20000000004 */
[----:B0-----:R-:W-:-:S05]  /*7150*/  VIADD R11, R7, 0xffffff80 ;  /* 0xffffff80070b7836 */ /* 0x001fca0000000000 */
[----:B------:R-:W-:-:S04]  /*7160*/  SHF.R.S32.HI R7, RZ, 0x1f, R11 ;  /* 0x0000001fff077819 */ /* 0x000fc8000001140b */
[----:B------:R-:W-:Y:S01]  /*7170*/  LEA.HI R7, R7, R11, RZ, 0x5 ;  /* 0x0000000b07077211 */ /* 0x000fe200078f28ff */
[----:B------:R-:W-:-:S03]  /*7180*/  IMAD.MOV.U32 R11, RZ, RZ, R21 ;  /* 0x000000ffff0b7224 */ /* 0x000fc600078e0015 */
[----:B------:R-:W-:-:S05]  /*7190*/  SHF.R.S32.HI R7, RZ, 0x5, R7 ;  /* 0x00000005ff077819 */ /* 0x000fca0000011407 */
[--C-:B------:R-:W-:Y:S01]  /*71a0*/  IMAD R0, R7, 0x200, R9.reuse ;  /* 0x0000020007007824 */ /* 0x100fe200078e0209 */
[----:B------:R-:W-:Y:S01]  /*71b0*/  PRMT R9, R5, 0x7610, R9 ;  /* 0x0000761005097816 */ /* 0x000fe20000000009 */
[----:B------:R-:W-:Y:S02]  /*71c0*/  IMAD.MOV.U32 R5, RZ, RZ, R37 ;  /* 0x000000ffff057224 */ /* 0x000fe400078e0025 */
[----:B------:R-:W-:Y:S02]  /*71d0*/  IMAD R3, R0, 0x2, R17 ;  /* 0x0000000200037824 */ /* 0x000fe400078e0211 */
[----:B------:R-:W-:Y:S01]  /*71e0*/  IMAD.MOV.U32 R7, RZ, RZ, R20 ;  /* 0x000000ffff077224 */ /* 0x000fe200078e0014 */
[----:B------:R-:W-:Y:S01]  /*71f0*/  PRMT R9, R9, 0x5410, R5 ;  /* 0x0000541009097816 */ /* 0x000fe20000000005 */
[C---:B------:R-:W-:Y:S02]  /*7200*/  VIADD R4, R3.reuse, 0x18400 ;  /* 0x0001840003047836 */ /* 0x040fe40000000000 */
[----:B------:R-:W-:Y:S01]  /*7210*/  VIADD R0, R3, 0x18440 ;  /* 0x0001844003007836 */ /* 0x000fe20000000000 */
[----:B------:R-:W-:Y:S01]  /*7220*/  PRMT R44, R11, 0x5410, R7 ;  /* 0x000054100b2c7816 */ /* 0x000fe20000000007 */
[----:B------:R-:W-:-:S02]  /*7230*/  @P3 VIADD R0, R4, 0xffffffc0 ;  /* 0xffffffc004003836 */ /* 0x000fc40000000000 */
[----:B------:R-:W-:Y:S02]  /*7240*/  IMAD.MOV.U32 R4, RZ, RZ, R28 ;  /* 0x000000ffff047224 */ /* 0x000fe400078e001c */
[----:B------:R-:W-:Y:S02]  /*7250*/  IMAD.MOV.U32 R5, RZ, RZ, R29 ;  /* 0x000000ffff057224 */ /* 0x000fe400078e001d */
[----:B------:R-:W-:Y:S02]  /*7260*/  IMAD.MOV.U32 R7, RZ, RZ, R26 ;  /* 0x000000ffff077224 */ /* 0x000fe400078e001a */
[----:B------:R-:W-:Y:S01]  /*7270*/  IMAD.MOV.U32 R11, RZ, RZ, R27 ;  /* 0x000000ffff0b7224 */ /* 0x000fe200078e001b */
[----:B------:R-:W-:Y:S01]  /*7280*/  PRMT R45, R4, 0x5410, R5 ;  /* 0x00005410042d7816 */ /* 0x000fe20000000005 */
[----:B------:R-:W-:Y:S02]  /*7290*/  IMAD.MOV.U32 R4, RZ, RZ, R30 ;  /* 0x000000ffff047224 */ /* 0x000fe400078e001e */
[----:B------:R-:W-:Y:S01]  /*72a0*/  IMAD.MOV.U32 R5, RZ, RZ, R31 ;  /* 0x000000ffff057224 */ /* 0x000fe200078e001f */
[----:B------:R-:W-:Y:S01]  /*72b0*/  PRMT R46, R7, 0x5410, R11 ;  /* 0x00005410072e7816 */ /* 0x000fe2000000000b */
[----:B-1----:R-:W-:Y:S06]  /*72c0*/  @!P2 BRA `(.L_x_11635) ;  /* 0x0000013c0064a947 */ /* 0x002fec0003800000 */
.L_x_11840:
[----:B------:R-:W-:Y:S05]  /*72d0*/  BSYNC B1 ;  /* 0x0000000000017941 */ /* 0x000fea0003800000 */
.L_x_11634:
        /* <DEDUP_REMOVED lines=12> */
[--C-:B------:R-:W-:Y:S02]  /*73a0*/  SHF.R.U32.HI R14, RZ, 0x10, R39.reuse ;  /* 0x00000010ff0e7819 */ /* 0x100fe40000011627 */
[----:B------:R-:W-:Y:S02]  /*73b0*/  SHF.R.U64 R13, R38, 0x10, R39 ;  /* 0x00000010260d7819 */ /* 0x000fe40000001227 */
        /* <DEDUP_REMOVED lines=14> */
[----:B------:R-:W-:Y:S02]  /*74a0*/  IMAD.U32 R6, R4, 0x10000, RZ ;  /* 0x0001000004067824 */ /* 0x000fe400078e00ff */
[C---:B------:R-:W-:Y:S01]  /*74b0*/  FMUL.FTZ R40, R12.reuse, R36 ;  /* 0x000000240c287220 */ /* 0x040fe20000410000 */
[----:B------:R-:W-:Y:S02]  /*74c0*/  IMAD.U32 R7, R5, 0x10000, RZ ;  /* 0x0001000005077824 */ /* 0x000fe400078e00ff */
[C---:B------:R-:W-:Y:S01]  /*74d0*/  FFMA.FTZ R37, R9.reuse, R37, R10 ;  /* 0x0000002509257223 */ /* 0x040fe2000001000a */
[-C--:B------:R-:W-:Y:S01]  /*74e0*/  FMUL.FTZ R42, R12, R14.reuse ;  /* 0x0000000e0c2a7220 */ /* 0x080fe20000410000 */
[----:B------:R-:W-:Y:S01]  /*74f0*/  LOP3.LUT R4, R4, 0xffff0000, RZ, 0xc0, !PT ;  /* 0xffff000004047812 */ /* 0x000fe200078ec0ff */
[----:B------:R-:W-:Y:S01]  /*7500*/  FFMA.FTZ R38, R9, R15, -R38 ;  /* 0x0000000f09267223 */ /* 0x000fe20000010826 */
        /* <DEDUP_REMOVED lines=20> */
.L_x_11639:
[----:B------:R-:W-:Y:S05]  /*7650*/  BSYNC B2 ;  /* 0x0000000000027941 */ /* 0x000fea0003800000 */
.L_x_11638:
[----:B------:R-:W-:Y:S05]  /*7660*/  @P2 BRA `(.L_x_11637) ;  /* 0x0000000000b82947 */ /* 0x000fea0003800000 */
[----:B01----:R-:W0:Y:S01]  /*7670*/  LDS.128 R4, [R0] ;  /* 0x0000000000047984 */ /* 0x003e220000000c00 */
[--C-:B------:R-:W-:Y:S02]  /*7680*/  SHF.R.U64 R23, R32, 0x10, R33.reuse ;  /* 0x0000001020177819 */ /* 0x100fe40000001221 */
[----:B------:R-:W-:Y:S02]  /*7690*/  SHF.R.U32.HI R32, RZ, 0x10, R33 ;  /* 0x00000010ff207819 */ /* 0x000fe40000011621 */
[--C-:B------:R-:W-:Y:S02]  /*76a0*/  SHF.R.U32.HI R14, RZ, 0x10, R35.reuse ;  /* 0x00000010ff0e7819 */ /* 0x100fe40000011623 */
        /* <DEDUP_REMOVED lines=15> */
[----:B------:R-:W-:-:S02]  /*77a0*/  IMAD.U32 R6, R4, 0x10000, RZ ;  /* 0x0001000004067824 */ /* 0x000fc400078e00ff */
        /* <DEDUP_REMOVED lines=26> */
.L_x_11637:
[----:B------:R-:W-:Y:S05]  /*7950*/  BSYNC B1 ;  /* 0x0000000000017941 */ /* 0x000fea0003800000 */
.L_x_11636:
        /* <DEDUP_REMOVED lines=29> */
[----:B------:R-:W-:Y:S01]  /*7b30*/  FMUL.FTZ R32, R12, R14 ;  /* 0x0000000e0c207220 */ /* 0x000fe20000410000 */
[----:B------:R-:W-:Y:S01]  /*7b40*/  LOP3.LUT R4, R4, 0xffff0000, RZ, 0xc0, !PT ;  /* 0xffff000004047812 */ /* 0x000fe200078ec0ff */
[----:B------:R-:W-:Y:S01]  /*7b50*/  FFMA.FTZ R28, R9, R15, -R28 ;  /* 0x0000000f091c7223 */ /* 0x000fe2000001081c */
[----:B------:R-:W-:Y:S01]  /*7b60*/  LOP3.LUT R5, R5, 0xffff0000, RZ, 0xc0, !PT ;  /* 0xffff000005057812 */ /* 0x000fe200078ec0ff */
[----:B------:R-:W-:Y:S01]  /*7b70*/  FFMA.FTZ R25, R9, R25, R10 ;  /* 0x0000001909197223 */ /* 0x000fe2000001000a */
[C---:B------:R-:W-:Y:S01]  /*7b80*/  LOP3.LUT R12, R23.reuse, 0xffff0000, RZ, 0xc0, !PT ;  /* 0xffff0000170c7812 */ /* 0x040fe200078ec0ff */
[----:B------:R-:W-:Y:S01]  /*7b90*/  IMAD.U32 R15, R23, 0x10000, RZ ;  /* 0x00010000170f7824 */ /* 0x000fe200078e00ff */
[C---:B------:R-:W-:Y:S01]  /*7ba0*/  LOP3.LUT R10, R13.reuse, 0xffff0000, RZ, 0xc0, !PT ;  /* 0xffff00000d0a7812 */ /* 0x040fe200078ec0ff */
[----:B------:R-:W-:-:S02]  /*7bb0*/  IMAD.U32 R9, R13, 0x10000, RZ ;  /* 0x000100000d097824 */ /* 0x000fc400078e00ff */
[C---:B------:R-:W-:Y:S01]  /*7bc0*/  FFMA.FTZ R30, R11.reuse, R14, -R30 ;  /* 0x0000000e0b1e7223 */ /* 0x040fe2000001081e */
        /* <DEDUP_REMOVED lines=14> */
.L_x_11642:
[----:B------:R-:W-:Y:S05]  /*7cb0*/  BSYNC B1 ;  /* 0x0000000000017941 */ /* 0x000fea0003800000 */
.L_x_11641:
[----:B------:R-:W-:Y:S05]  /*7cc0*/  @P1 BRA `(.L_x_11640) ;  /* 0x0000001800181947 */ /* 0x000fea0003800000 */
[----:B01----:R-:W0:Y:S01]  /*7cd0*/  LDS.128 R4, [R0+0x2000] ;  /* 0x0020000000047984 */ /* 0x003e220000000c00 */
        /* <DEDUP_REMOVED lines=19> */
[----:B------:R-:W-:Y:S01]  /*7e10*/  FMUL.FTZ R28, R7, R24 ;  /* 0x00000018071c7220 */ /* 0x000fe20000410000 */
[C---:B------:R-:W-:Y:S01]  /*7e20*/  FFMA.FTZ R26, R9.reuse, R14, -R26 ;  /* 0x0000000e091a7223 */ /* 0x040fe2000001081a */
        /* <DEDUP_REMOVED lines=9> */
[C---:B------:R-:W-:Y:S01]  /*7ec0*/  FFMA.FTZ R13, R11.reuse, R24, R10 ;  /* 0x000000180b0d7223 */ /* 0x040fe2000001000a */
[----:B------:R-:W-:Y:S01]  /*7ed0*/  FFMA.FTZ R28, R11, R20, -R28 ;  /* 0x000000140b1c7223 */ /* 0x000fe2000001081c */
[C---:B------:R-:W-:Y:S01]  /*7ee0*/  FMUL.FTZ R10, R4.reuse, R9 ;  /* 0x00000009040a7220 */ /* 0x040fe20000410000 */
        /* <DEDUP_REMOVED lines=13> */
.L_x_11621:
[----:B------:R-:W2:Y:S01]  /*7fc0*/  LDL R46, [R1+0x44] ;  /* 0x00004400012e7983 */ /* 0x000ea20000100800 */
[----:B------:R-:W0:Y:S01]  /*7fd0*/  LDC R9, c[0x0][0x3d4] ;  /* 0x0000f500ff097b82 */ /* 0x000e220000000800 */
[C---:B------:R-:W-:Y:S01]  /*7fe0*/  VIADD R48, R18.reuse, 0x40 ;  /* 0x0000004012307836 */ /* 0x040fe20000000000 */
[-C--:B------:R-:W-:Y:S01]  /*7ff0*/  ISETP.GE.AND P1, PT, R18, R57.reuse, PT ;  /* 0x000000391200720c */ /* 0x080fe20003f26270 */
[----:B------:R-:W-:Y:S01]  /*8000*/  ULDC.64 UR4, c[0x0][0x3c8] ;  /* 0x0000f20000047ab9 */ /* 0x000fe20000000a00 */
[----:B------:R-:W-:Y:S01]  /*8010*/  ULDC.64 UR6, c[0x0][0x3e0] ;  /* 0x0000f80000067ab9 */ /* 0x000fe20000000a00 */
[----:B------:R-:W-:Y:S02]  /*8020*/  CS2R R32, SRZ ;  /* 0x0000000000207805 */ /* 0x000fe4000001ff00 */
[----:B------:R-:W-:Y:S02]  /*8030*/  ISETP.GE.AND P0, PT, R48, R57, PT ;  /* 0x000000393000720c */ /* 0x000fe40003f06270 */
[----:B------:R-:W-:-:S02]  /*8040*/  CS2R R34, SRZ ;  /* 0x0000000000227805 */ /* 0x000fc4000001ff00 */
        /* <DEDUP_REMOVED lines=8> */
[----:B------:R-:W3:Y:S01]  /*80d0*/  S2R R50, SR_TID.X ;  /* 0x0000000000327919 */ /* 0x000ee20000002100 */
[----:B------:R-:W-:Y:S01]  /*80e0*/  @!P1 IADD3 R13, P2, R55, R27, RZ ;  /* 0x0000001b370d9210 */ /* 0x000fe20007f5e0ff */
[----:B------:R-:W-:Y:S01]  /*80f0*/  @!P1 IMAD.X R12, R53, 0x1, R26, P5 ;  /* 0x00000001350c9824 */ /* 0x000fe200028e061a */
[----:B------:R-:W-:-:S02]  /*8100*/  @!P0 IADD3.X R3, R28, R61, R54, P3, P4 ;  /* 0x0000003d1c038210 */ /* 0x000fc40001fe8436 */
[----:B------:R-:W-:Y:S01]  /*8110*/  @!P1 LEA R10, P5, R11, UR4, 0x1 ;  /* 0x000000040b0a9c11 */ /* 0x000fe2000f8a08ff */
[----:B------:R-:W-:-:S03]  /*8120*/  @!P1 IMAD.X R24, R54, 0x1, R28, P2 ;  /* 0x0000000136189824 */ /* 0x000fc600010e061c */
[----:B------:R-:W-:Y:S02]  /*8130*/  @!P1 LEA.HI.X R11, R11, UR5, R12, 0x1, P5 ;  /* 0x000000050b0b9c11 */ /* 0x000fe4000a8f0c0c */
[C---:B------:R-:W-:Y:S02]  /*8140*/  @!P1 LEA R12, P2, R13.reuse, UR6, 0x1 ;  /* 0x000000060d0c9c11 */ /* 0x040fe4000f8408ff */
        /* <DEDUP_REMOVED lines=13> */
[----:B---3--:R-:W-:Y:S01]  /*8220*/  VIADD R51, R50, 0xffffff80 ;  /* 0xffffff8032337836 */ /* 0x008fe20000000000 */
[----:B-1----:R-:W-:-:S04]  /*8230*/  ISETP.NE.AND P0, PT, R0, 0x1, PT ;  /* 0x000000010000780c */ /* 0x002fc80003f05270 */
[----:B------:R-:W-:-:S04]  /*8240*/  SHF.R.S32.HI R50, RZ, 0x1f, R51 ;  /* 0x0000001fff327819 */ /* 0x000fc80000011433 */
[----:B------:R-:W-:-:S05]  /*8250*/  LEA.HI R50, R50, R51, RZ, 0x2 ;  /* 0x0000003332327211 */ /* 0x000fca00078f10ff */
[----:B------:R-:W1:Y:S01]  /*8260*/  @P0 LDC R0, c[0x0][0x42c] ;  /* 0x00010b00ff000b82 */ /* 0x000e620000000800 */
[----:B------:R-:W-:-:S07]  /*8270*/  LOP3.LUT R50, R50, 0xfffffffc, RZ, 0xc0, !PT ;  /* 0xfffffffc32327812 */ /* 0x000fce00078ec0ff */
[----:B0-----:R-:W0:Y:S01]  /*8280*/  @P0 LDC R11, c[0x0][0x430] ;  /* 0x00010c00ff0b0b82 */ /* 0x001e220000000800 */
[----:B------:R-:W-:Y:S02]  /*8290*/  IMAD.IADD R50, R51, 0x1, -R50 ;  /* 0x0000000133327824 */ /* 0x000fe400078e0a32 */
        /* <DEDUP_REMOVED lines=25> */
[----:B--2---:R-:W-:Y:S01]  /*8430*/  LEA.HI R6, R46, R46, RZ, 0x1 ;  /* 0x0000002e2e067211 */ /* 0x004fe200078f08ff */
[----:B------:R-:W-:Y:S06]  /*8440*/  BRA.DIV UR4, `(.L_x_11643) ;  /* 0x0000012e04187947 */ /* 0x000fec000b800000 */
.L_x_11843:
[----:B------:R-:W-:-:S03]  /*8450*/  UMOV UR4, 0xffffffff ;  /* 0xffffffff00047882 */ /* 0x000fc60000000000 */
[----:B------:R-:W-:Y:S05]  /*8460*/  BRA.DIV UR4, `(.L_x_11644) ;  /* 0x0000012e04387947 */ /* 0x000fea000b800000 */
.L_x_11846:
[----:B------:R-:W-:-:S03]  /*8470*/  UMOV UR4, 0xffffffff ;  /* 0xffffffff00047882 */ /* 0x000fc60000000000 */
[----:B------:R-:W-:Y:S05]  /*8480*/  BRA.DIV UR4, `(.L_x_11645) ;  /* 0x0000012e04587947 */ /* 0x000fea000b800000 */
.L_x_11849:
[----:B------:R-:W-:-:S03]  /*8490*/  UMOV UR4, 0xffffffff ;  /* 0xffffffff00047882 */ /* 0x000fc60000000000 */
[----:B------:R-:W-:Y:S05]  /*84a0*/  BRA.DIV UR4, `(.L_x_11646) ;  /* 0x0000012e04787947 */ /* 0x000fea000b800000 */
.L_x_11852:
[----:B------:R-:W-:-:S03]  /*84b0*/  UMOV UR4, 0xffffffff ;  /* 0xffffffff00047882 */ /* 0x000fc60000000000 */
[----:B------:R-:W-:Y:S05]  /*84c0*/  BRA.DIV UR4, `(.L_x_11647) ;  /* 0x0000012e04987947 */ /* 0x000fea000b800000 */
.L_x_11855:
[----:B------:R-:W-:Y:S01]  /*84d0*/  UMOV UR4, 0xffffffff ;  /* 0xffffffff00047882 */ /* 0x000fe20000000000 */
[----:B------:R-:W-:Y:S02]  /*84e0*/  LOP3.LUT R6, R6, 0xfffffffe, RZ, 0xc0, !PT ;  /* 0xfffffffe06067812 */ /* 0x000fe400078ec0ff */
[----:B------:R-:W-:Y:S05]  /*84f0*/  BRA.DIV UR4, `(.L_x_11648) ;  /* 0x0000012e04b47947 */ /* 0x000fea000b800000 */
.L_x_11858:
[----:B------:R-:W-:Y:S01]  /*8500*/  UMOV UR4, 0xffffffff ;  /* 0xffffffff00047882 */ /* 0x000fe20000000000 */
[----:B------:R-:W-:Y:S02]  /*8510*/  IMAD.IADD R8, R46, 0x1, -R6 ;  /* 0x000000012e087824 */ /* 0x000fe400078e0a06 */
[----:B------:R-:W-:Y:S05]  /*8520*/  BRA.DIV UR4, `(.L_x_11649) ;  /* 0x0000012e04d07947 */ /* 0x000fea000b800000 */
.L_x_11861:
[----:B------:R-:W-:Y:S01]  /*8530*/  UMOV UR4, 0xffffffff ;  /* 0xffffffff00047882 */ /* 0x000fe20000000000 */
[----:B------:R-:W-:Y:S02]  /*8540*/  SHF.L.U32 R4, R8, 0x1f, RZ ;  /* 0x0000001f08047819 */ /* 0x000fe400000006ff */
[----:B------:R-:W-:Y:S05]  /*8550*/  BRA.DIV UR4, `(.L_x_11650) ;  /* 0x0000012e04ec7947 */ /* 0x000fea000b800000 */
.L_x_11864:
        /* <DEDUP_REMOVED lines=33> */
[----:B0-----:R-:W-:Y:S06]  /*8770*/  @!P1 BRA `(.L_x_11652) ;  /* 0x0000012c008c9947 */ /* 0x001fec0003800000 */
.L_x_11865:
[----:B------:R-:W-:Y:S05]  /*8780*/  BSYNC B1 ;  /* 0x0000000000017941 */ /* 0x000fea0003800000 */
.L_x_11651:
[----:B------:R-:W-:Y:S04]  /*8790*/  BSSY B1, `(.L_x_11653) ;  /* 0x0000070000017945 */ /* 0x000fe80003800000 */
[----:B------:R-:W-:Y:S05]  /*87a0*/  @P2 BRA `(.L_x_11654) ;  /* 0x0000000400b82947 */ /* 0x000fea0003800000 */
[----:B------:R-:W2:Y:S01]  /*87b0*/  LDL R0, [R1+0x4c] ;  /* 0x00004c0001007983 */ /* 0x000ea20000100800 */
[----:B------:R-:W-:Y:S02]  /*87c0*/  SHF.R.U64 R10, R32, 0x10, R33 ;  /* 0x00000010200a7819 */ /* 0x000fe40000001221 */
[----:B------:R-:W-:Y:S01]  /*87d0*/  SHF.R.U64 R43, R38, 0x10, R39 ;  /* 0x00000010262b7819 */ /* 0x000fe20000001227 */
[----:B------:R-:W1:Y:S01]  /*87e0*/  S2R R3, SR_TID.X ;  /* 0x0000000000037919 */ /* 0x000e620000002100 */
[----:B------:R-:W-:Y:S02]  /*87f0*/  SHF.R.U32.HI R42, RZ, 0x10, R37 ;  /* 0x00000010ff2a7819 */ /* 0x000fe40000011625 */
[----:B------:R-:W-:Y:S02]  /*8800*/  SHF.R.U32.HI R32, RZ, 0x10, R33 ;  /* 0x00000010ff207819 */ /* 0x000fe40000011621 */
[----:B------:R-:W-:Y:S02]  /*8810*/  PRMT R33, R23, 0x5432, R10 ;  /* 0x0000543217217816 */ /* 0x000fe4000000000a */
[----:B------:R-:W-:-:S02]  /*8820*/  PRMT R43, R11, 0x5410, R43 ;  /* 0x000054100b2b7816 */ /* 0x000fc4000000002b */
[----:B------:R-:W-:Y:S02]  /*8830*/  PRMT R42, R20, 0x5432, R42 ;  /* 0x00005432142a7816 */ /* 0x000fe4000000002a */
[----:B------:R-:W-:-:S04]  /*8840*/  SHF.R.U32.HI R44, RZ, 0x10, R39 ;  /* 0x00000010ff2c7819 */ /* 0x000fc80000011627 */
[----:B------:R-:W-:Y:S01]  /*8850*/  PRMT R44, R21, 0x5432, R44 ;  /* 0x00005432152c7816 */ /* 0x000fe2000000002c */
[----:B-1----:R-:W-:-:S05]  /*8860*/  VIADD R3, R3, 0xffffff80 ;  /* 0xffffff8003037836 */ /* 0x002fca0000000000 */
[----:B------:R-:W-:-:S04]  /*8870*/  SHF.R.S32.HI R6, RZ, 0x1f, R3 ;  /* 0x0000001fff067819 */ /* 0x000fc80000011403 */
[----:B------:R-:W-:Y:S01]  /*8880*/  LEA.HI R6, R6, R3, RZ, 0x5 ;  /* 0x0000000306067211 */ /* 0x000fe200078f28ff */
[----:B------:R-:W-:-:S03]  /*8890*/  IMAD.IADD R3, R40, 0x1, R9 ;  /* 0x0000000128037824 */ /* 0x000fc600078e0209 */
[----:B------:R-:W-:Y:S01]  /*88a0*/  SHF.R.S32.HI R6, RZ, 0x5, R6 ;  /* 0x00000005ff067819 */ /* 0x000fe20000011406 */
[----:B--2---:R-:W-:-:S05]  /*88b0*/  IMAD.SHL.U32 R0, R0, 0x40, RZ ;  /* 0x0000004000007824 */ /* 0x004fca00078e00ff */
[----:B0-----:R-:W-:-:S04]  /*88c0*/  LOP3.LUT R4, R0, 0x1c0, RZ, 0xc0, !PT ;  /* 0x000001c000047812 */ /* 0x001fc800078ec0ff */
[C---:B------:R-:W-:Y:S02]  /*88d0*/  LOP3.LUT R0, R4.reuse, 0x38, R40, 0xf8, !PT ;  /* 0x0000003804007812 */ /* 0x040fe400078ef828 */
[----:B------:R-:W-:Y:S02]  /*88e0*/  SHF.R.U32.HI R5, RZ, 0x3, R4 ;  /* 0x00000003ff057819 */ /* 0x000fe40000011604 */
[----:B------:R-:W-:Y:S02]  /*88f0*/  LOP3.LUT R3, R4, 0x38, R3, 0xf8, !PT ;  /* 0x0000003804037812 */ /* 0x000fe400078ef803 */
[-C--:B------:R-:W-:Y:S02]  /*8900*/  LOP3.LUT R0, R0, R5.reuse, RZ, 0x3c, !PT ;  /* 0x0000000500007212 */ /* 0x080fe400078e3cff */
[----:B------:R-:W-:-:S03]  /*8910*/  LOP3.LUT R3, R3, R5, RZ, 0x3c, !PT ;  /* 0x0000000503037212 */ /* 0x000fc600078e3cff */
[----:B------:R-:W-:-:S04]  /*8920*/  IMAD R0, R6, 0x200, R0 ;  /* 0x0000020006007824 */ /* 0x000fc800078e0200 */
[----:B------:R-:W-:Y:S02]  /*8930*/  IMAD R49, R0, 0x2, R17 ;  /* 0x0000000200317824 */ /* 0x000fe400078e0211 */
[----:B------:R-:W-:Y:S01]  /*8940*/  IMAD R0, R6, 0x200, R3 ;  /* 0x0000020006007824 */ /* 0x000fe200078e0203 */
[----:B------:R-:W-:Y:S02]  /*8950*/  SHF.R.U64 R3, R34, 0x10, R35 ;  /* 0x0000001022037819 */ /* 0x000fe40000001223 */
[----:B------:R-:W0:Y:S01]  /*8960*/  LDS.128 R12, [R49+0x18400] ;  /* 0x01840000310c7984 */ /* 0x000e220000000c00 */
[----:B------:R-:W-:Y:S01]  /*8970*/  IMAD R50, R0, 0x2, R17 ;  /* 0x0000000200327824 */ /* 0x000fe200078e0211 */
[----:B------:R-:W-:Y:S02]  /*8980*/  SHF.R.U64 R0, R36, 0x10, R37 ;  /* 0x0000001024007819 */ /* 0x000fe40000001225 */
[----:B------:R-:W-:Y:S02]  /*8990*/  PRMT R36, R20, 0x5410, R3 ;  /* 0x0000541014247816 */ /* 0x000fe40000000003 */
[----:B------:R-:W1:Y:S01]  /*89a0*/  LDS.128 R4, [R50+0x18400] ;  /* 0x0184000032047984 */ /* 0x000e620000000c00 */
[----:B------:R-:W-:-:S02]  /*89b0*/  PRMT R38, R11, 0x5432, R0 ;  /* 0x000054320b267816 */ /* 0x000fc40000000000 */
[----:B------:R-:W-:Y:S02]  /*89c0*/  SHF.R.U32.HI R34, RZ, 0x10, R35 ;  /* 0x00000010ff227819 */ /* 0x000fe40000011623 */
[----:B------:R-:W-:Y:S01]  /*89d0*/  PRMT R35, R45, 0x5432, R32 ;  /* 0x000054322d237816 */ /* 0x000fe20000000020 */
[----:B------:R-:W-:Y:S01]  /*89e0*/  IMAD.U32 R39, R38, 0x10000, RZ ;  /* 0x0001000026277824 */ /* 0x000fe200078e00ff */
        /* <DEDUP_REMOVED lines=16> */
[CC--:B------:R-:W-:Y:S01]  /*8af0*/  FMUL.FTZ R45, R15.reuse, R39.reuse ;  /* 0x000000270f2d7220 */ /* 0x0c0fe20000410000 */
[-C--:B------:R-:W-:Y:S01]  /*8b00*/  FMUL.FTZ R47, R15, R34.reuse ;  /* 0x000000220f2f7220 */ /* 0x080fe20000410000 */
[C---:B------:R-:W-:Y:S01]  /*8b10*/  IMAD.U32 R15, R42.reuse, 0x10000, RZ ;  /* 0x000100002a0f7824 */ /* 0x040fe200078e00ff */
[----:B------:R-:W-:Y:S01]  /*8b20*/  LOP3.LUT R42, R42, 0xffff0000, RZ, 0xc0, !PT ;  /* 0xffff00002a2a7812 */ /* 0x000fe200078ec0ff */
[----:B------:R-:W-:Y:S01]  /*8b30*/  FFMA.FTZ R45, R0, R34, -R45 ;  /* 0x00000022002d7223 */ /* 0x000fe2000001082d */
[----:B------:R-:W-:Y:S01]  /*8b40*/  FMUL.FTZ R34, R4, R38 ;  /* 0x0000002604227220 */ /* 0x000fe20000410000 */
[----:B------:R-:W-:Y:S01]  /*8b50*/  FFMA.FTZ R47, R0, R39, R47 ;  /* 0x00000027002f7223 */ /* 0x000fe2000001002f */
[----:B------:R-:W-:Y:S01]  /*8b60*/  FMUL.FTZ R4, R4, R33 ;  /* 0x0000002104047220 */ /* 0x000fe20000410000 */
[----:B------:R-:W-:-:S02]  /*8b70*/  IMAD.U32 R0, R35, 0x10000, RZ ;  /* 0x0001000023007824 */ /* 0x000fc400078e00ff */
[----:B------:R-:W-:Y:S01]  /*8b80*/  FFMA.FTZ R34, R3, R33, -R34 ;  /* 0x0000002103227223 */ /* 0x000fe20000010822 */
[----:B------:R-:W-:Y:S01]  /*8b90*/  FMUL.FTZ R33, R21, R15 ;  /* 0x0000000f15217220 */ /* 0x000fe20000410000 */
[----:B------:R-:W-:Y:S01]  /*8ba0*/  FFMA.FTZ R38, R3, R38, R4 ;  /* 0x0000002603267223 */ /* 0x000fe20000010004 */
[----:B------:R-:W-:Y:S02]  /*8bb0*/  IMAD.U32 R23, R6, 0x10000, RZ ;  /* 0x0001000006177824 */ /* 0x000fe400078e00ff */
[-C--:B------:R-:W-:Y:S01]  /*8bc0*/  FMUL.FTZ R46, R21, R0.reuse ;  /* 0x00000000152e7220 */ /* 0x080fe20000410000 */
[----:B------:R-:W-:Y:S01]  /*8bd0*/  FFMA.FTZ R33, R10, R0, -R33 ;  /* 0x000000000a217223 */ /* 0x000fe20000010821 */
[----:B------:R-:W-:Y:S01]  /*8be0*/  LOP3.LUT R35, R35, 0xffff0000, RZ, 0xc0, !PT ;  /* 0xffff000023237812 */ /* 0x000fe200078ec0ff */
[----:B------:R-:W-:Y:S02]  /*8bf0*/  IMAD.U32 R4, R43, 0x10000, RZ ;  /* 0x000100002b047824 */ /* 0x000fe400078e00ff */
[----:B------:R-:W-:Y:S01]  /*8c00*/  FMUL.FTZ R3, R5, R42 ;  /* 0x0000002a05037220 */ /* 0x000fe20000410000 */
[----:B------:R-:W-:-:S02]  /*8c10*/  IMAD.U32 R0, R36, 0x10000, RZ ;  /* 0x0001000024007824 */ /* 0x000fc400078e00ff */
[----:B------:R-:W-:Y:S01]  /*8c20*/  FFMA.FTZ R46, R10, R15, R46 ;  /* 0x0000000f0a2e7223 */ /* 0x000fe2000001002e */
[C---:B------:R-:W-:Y:S01]  /*8c30*/  FMUL.FTZ R48, R23.reuse, R4 ;  /* 0x0000000417307220 */ /* 0x040fe20000410000 */
[-C--:B------:R-:W-:Y:S01]  /*8c40*/  FFMA.FTZ R10, R12, R35.reuse, -R3 ;  /* 0x000000230c0a7223 */ /* 0x080fe20000010803 */
[-C--:B------:R-:W-:Y:S01]  /*8c50*/  FMUL.FTZ R23, R23, R0.reuse ;  /* 0x0000000017177220 */ /* 0x080fe20000410000 */
[----:B------:R-:W-:Y:S02]  /*8c60*/  IMAD.U32 R32, R7, 0x10000, RZ ;  /* 0x0001000007207824 */ /* 0x000fe400078e00ff */
[----:B------:R-:W-:Y:S01]  /*8c70*/  FMUL.FTZ R15, R5, R35 ;  /* 0x00000023050f7220 */ /* 0x000fe20000410000 */
[----:B------:R-:W-:Y:S02]  /*8c80*/  IMAD.U32 R3, R37, 0x10000, RZ ;  /* 0x0001000025037824 */ /* 0x000fe400078e00ff */
[----:B------:R-:W-:Y:S01]  /*8c90*/  FFMA.FTZ R48, R11, R0, -R48 ;  /* 0x000000000b307223 */ /* 0x000fe20000010830 */
[----:B------:R-:W-:-:S02]  /*8ca0*/  IMAD.U32 R5, R44, 0x10000, RZ ;  /* 0x000100002c057824 */ /* 0x000fc400078e00ff */
[----:B------:R-:W-:Y:S01]  /*8cb0*/  FFMA.FTZ R23, R11, R4, R23 ;  /* 0x000000040b177223 */ /* 0x000fe20000010017 */
[----:B------:R-:W-:Y:S01]  /*8cc0*/  LOP3.LUT R6, R6, 0xffff0000, RZ, 0xc0, !PT ;  /* 0xffff000006067812 */ /* 0x000fe200078ec0ff */
[C---:B------:R-:W-:Y:S01]  /*8cd0*/  FMUL.FTZ R11, R32.reuse, R3 ;  /* 0x00000003200b7220 */ /* 0x040fe20000410000 */
[----:B------:R-:W-:Y:S01]  /*8ce0*/  LOP3.LUT R7, R7, 0xffff0000, RZ, 0xc0, !PT ;  /* 0xffff000007077812 */ /* 0x000fe200078ec0ff */
[-C--:B------:R-:W-:Y:S01]  /*8cf0*/  FMUL.FTZ R21, R32, R5.reuse ;  /* 0x0000000520157220 */ /* 0x080fe20000410000 */
        /* <DEDUP_REMOVED lines=25> */
.L_x_11654:
[----:B------:R-:W-:Y:S05]  /*8e90*/  BSYNC B1 ;  /* 0x0000000000017941 */ /* 0x000fea0003800000 */
.L_x_11653:
[----:B------:R-:W-:Y:S01]  /*8ea0*/  PRMT R10, R56, 0x5410, R55 ;  /* 0x00005410380a7816 */ /* 0x000fe20000000037 */
[----:B------:R-:W-:Y:S06]  /*8eb0*/  @P0 BRA `(.L_x_11640) ;  /* 0x00000004009c0947 */ /* 0x000fec0003800000 */
[----:B01----:R-:W2:Y:S01]  /*8ec0*/  LDL R4, [R1+0x28] ;  /* 0x0000280001047983 */ /* 0x003ea20000100800 */
[----:B------:R-:W-:-:S03]  /*8ed0*/  VIADD R5, R18, 0x40 ;  /* 0x0000004012057836 */ /* 0x000fc60000000000 */
[----:B------:R-:W3:Y:S01]  /*8ee0*/  LDL R42, [R1+0x54] ;  /* 0x00005400012a7983 */ /* 0x000ee20000100800 */
[----:B------:R-:W-:Y:S02]  /*8ef0*/  IMAD.SHL.U32 R5, R5, 0x40, RZ ;  /* 0x0000004005057824 */ /* 0x000fe400078e00ff */
[----:B------:R-:W-:-:S03]  /*8f00*/  IMAD.IADD R0, R40, 0x1, R9 ;  /* 0x0000000128007824 */ /* 0x000fc600078e0209 */
[----:B------:R-:W-:-:S04]  /*8f10*/  LOP3.LUT R5, R5, 0x1c0, RZ, 0xc0, !PT ;  /* 0x000001c005057812 */ /* 0x000fc800078ec0ff */
[----:B------:R-:W-:Y:S02]  /*8f20*/  SHF.R.U32.HI R3, RZ, 0x3, R5 ;  /* 0x00000003ff037819 */ /* 0x000fe40000011605 */
[----:B------:R-:W-:-:S04]  /*8f30*/  LOP3.LUT R0, R5, 0x38, R0, 0xf8, !PT ;  /* 0x0000003805007812 */ /* 0x000fc800078ef800 */
[----:B------:R-:W-:Y:S02]  /*8f40*/  LOP3.LUT R0, R0, R3, RZ, 0x3c, !PT ;  /* 0x0000000300007212 */ /* 0x000fe400078e3cff */
[----:B------:R-:W-:Y:S02]  /*8f50*/  SHF.R.U64 R9, R28, 0x10, R29 ;  /* 0x000000101c097819 */ /* 0x000fe4000000121d */
[----:B------:R-:W-:Y:S02]  /*8f60*/  SHF.R.U64 R28, R30, 0x10, R31 ;  /* 0x000000101e1c7819 */ /* 0x000fe4000000121f */
[----:B------:R-:W-:Y:S02]  /*8f70*/  SHF.R.U32.HI R3, RZ, 0x10, R29 ;  /* 0x00000010ff037819 */ /* 0x000fe4000001161d */
[----:B------:R-:W-:Y:S02]  /*8f80*/  SHF.R.U64 R30, R24, 0x10, R25 ;  /* 0x00000010181e7819 */ /* 0x000fe40000001219 */
[----:B------:R-:W-:-:S02]  /*8f90*/  SHF.R.U64 R34, R26, 0x10, R27 ;  /* 0x000000101a227819 */ /* 0x000fc4000000121b */
[----:B------:R-:W-:Y:S02]  /*8fa0*/  SHF.R.U32.HI R35, RZ, 0x10, R27 ;  /* 0x00000010ff237819 */ /* 0x000fe4000001161b */
[----:B------:R-:W-:Y:S02]  /*8fb0*/  SHF.R.U32.HI R29, RZ, 0x10, R31 ;  /* 0x00000010ff1d7819 */ /* 0x000fe4000001161f */
[----:B------:R-:W-:Y:S02]  /*8fc0*/  SHF.R.U32.HI R31, RZ, 0x10, R25 ;  /* 0x00000010ff1f7819 */ /* 0x000fe40000011619 */
[----:B------:R-:W-:Y:S02]  /*8fd0*/  PRMT R25, R52, 0x5410, R9 ;  /* 0x0000541034197816 */ /* 0x000fe40000000009 */
[----:B------:R-:W-:Y:S02]  /*8fe0*/  PRMT R27, R53, 0x5410, R3 ;  /* 0x00005410351b7816 */ /* 0x000fe40000000003 */
[----:B------:R-:W-:-:S02]  /*8ff0*/  PRMT R30, R51, 0x5432, R30 ;  /* 0x00005432331e7816 */ /* 0x000fc4000000001e */
[C---:B------:R-:W-:Y:S02]  /*9000*/  PRMT R34, R10.reuse, 0x5432, R34 ;  /* 0x000054320a227816 */ /* 0x040fe40000000022 */
[----:B------:R-:W-:Y:S02]  /*9010*/  PRMT R35, R10, 0x5410, R35 ;  /* 0x000054100a237816 */ /* 0x000fe40000000023 */
[----:B------:R-:W-:Y:S01]  /*9020*/  PRMT R31, R51, 0x5410, R31 ;  /* 0x00005410331f7816 */ /* 0x000fe2000000001f */
[----:B------:R-:W-:Y:S02]  /*9030*/  IMAD.U32 R32, R30, 0x10000, RZ ;  /* 0x000100001e207824 */ /* 0x000fe400078e00ff */
[----:B------:R-:W-:Y:S01]  /*9040*/  IMAD.U32 R26, R25, 0x10000, RZ ;  /* 0x00010000191a7824 */ /* 0x000fe200078e00ff */
[----:B------:R-:W-:Y:S01]  /*9050*/  PRMT R29, R54, 0x5410, R29 ;  /* 0x00005410361d7816 */ /* 0x000fe2000000001d */
[----:B------:R-:W-:Y:S02]  /*9060*/  IMAD.U32 R33, R31, 0x10000, RZ ;  /* 0x000100001f217824 */ /* 0x000fe400078e00ff */
[----:B------:R-:W-:Y:S01]  /*9070*/  IMAD.U32 R37, R35, 0x10000, RZ ;  /* 0x0001000023257824 */ /* 0x000fe200078e00ff */
[----:B------:R-:W-:-:S02]  /*9080*/  LOP3.LUT R30, R30, 0xffff0000, RZ, 0xc0, !PT ;  /* 0xffff00001e1e7812 */ /* 0x000fc400078ec0ff */
[----:B------:R-:W-:Y:S02]  /*9090*/  LOP3.LUT R25, R25, 0xffff0000, RZ, 0xc0, !PT ;  /* 0xffff000019197812 */ /* 0x000fe400078ec0ff */
[----:B------:R-:W-:Y:S02]  /*90a0*/  LOP3.LUT R31, R31, 0xffff0000, RZ, 0xc0, !PT ;  /* 0xffff00001f1f7812 */ /* 0x000fe400078ec0ff */
[----:B------:R-:W-:Y:S02]  /*90b0*/  PRMT R28, R52, 0x5432, R28 ;  /* 0x00005432341c7816 */ /* 0x000fe4000000001c */
[----:B------:R-:W-:Y:S01]  /*90c0*/  LOP3.LUT R35, R35, 0xffff0000, RZ, 0xc0, !PT ;  /* 0xffff000023237812 */ /* 0x000fe200078ec0ff */
[----:B--2---:R-:W-:-:S04]  /*90d0*/  IMAD.IADD R0, R4, 0x1, R0 ;  /* 0x0000000104007824 */ /* 0x004fc800078e0200 */
[----:B------:R-:W-:Y:S01]  /*90e0*/  IMAD R0, R0, 0x2, R17 ;  /* 0x0000000200007824 */ /* 0x000fe200078e0211 */
[----:B---3--:R-:W0:Y:S04]  /*90f0*/  LDS.128 R12, [R42+0x18400] ;  /* 0x018400002a0c7984 */ /* 0x008e280000000c00 */
        /* <DEDUP_REMOVED lines=9> */
[----:B-1----:R-:W-:-:S02]  /*9190*/  IMAD.U32 R15, R4, 0x10000, RZ ;  /* 0x00010000040f7824 */ /* 0x002fc400078e00ff */
[----:B------:R-:W-:Y:S02]  /*91a0*/  IMAD.U32 R21, R5, 0x10000, RZ ;  /* 0x0001000005157824 */ /* 0x000fe400078e00ff */
[C---:B------:R-:W-:Y:S01]  /*91b0*/  FMUL.FTZ R36, R15.reuse, R32 ;  /* 0x000000200f247220 */ /* 0x040fe20000410000 */
[-C--:B------:R-:W-:Y:S01]  /*91c0*/  FMUL.FTZ R38, R15, R26.reuse ;  /* 0x0000001a0f267220 */ /* 0x080fe20000410000 */
[----:B------:R-:W-:Y:S02]  /*91d0*/  IMAD.U32 R15, R27, 0x10000, RZ ;  /* 0x000100001b0f7824 */ /* 0x000fe400078e00ff */
[----:B------:R-:W-:Y:S01]  /*91e0*/  FMUL.FTZ R39, R21, R33 ;  /* 0x0000002115277220 */ /* 0x000fe20000410000 */
[----:B------:R-:W-:Y:S02]  /*91f0*/  IMAD.U32 R24, R7, 0x10000, RZ ;  /* 0x0001000007187824 */ /* 0x000fe400078e00ff */
[C---:B------:R-:W-:Y:S01]  /*9200*/  FFMA.FTZ R36, R3.reuse, R26, -R36 ;  /* 0x0000001a03247223 */ /* 0x040fe20000010824 */
[----:B------:R-:W-:Y:S01]  /*9210*/  FFMA.FTZ R38, R3, R32, R38 ;  /* 0x0000002003267223 */ /* 0x000fe20000010026 */
[----:B------:R-:W-:Y:S01]  /*9220*/  IMAD.U32 R3, R29, 0x10000, RZ ;  /* 0x000100001d037824 */ /* 0x000fe200078e00ff */
[----:B------:R-:W-:Y:S01]  /*9230*/  LOP3.LUT R4, R4, 0xffff0000, RZ, 0xc0, !PT ;  /* 0xffff000004047812 */ /* 0x000fe200078ec0ff */
[-C--:B------:R-:W-:Y:S01]  /*9240*/  FMUL.FTZ R21, R21, R15.reuse ;  /* 0x0000000f15157220 */ /* 0x080fe20000410000 */
[----:B------:R-:W-:Y:S01]  /*9250*/  FFMA.FTZ R39, R10, R15, -R39 ;  /* 0x0000000f0a277223 */ /* 0x000fe20000010827 */
[C---:B------:R-:W-:Y:S01]  /*9260*/  FMUL.FTZ R15, R24.reuse, R37 ;  /* 0x00000025180f7220 */ /* 0x040fe20000410000 */
[----:B------:R-:W-:Y:S01]  /*9270*/  FMUL.FTZ R24, R24, R3 ;  /* 0x0000000318187220 */ /* 0x000fe20000410000 */
[----:B------:R-:W-:Y:S01]  /*9280*/  FFMA.FTZ R21, R10, R33, R21 ;  /* 0x000000210a157223 */ /* 0x000fe20000010015 */
[----:B------:R-:W-:Y:S01]  /*9290*/  LOP3.LUT R5, R5, 0xffff0000, RZ, 0xc0, !PT ;  /* 0xffff000005057812 */ /* 0x000fe200078ec0ff */
[----:B------:R-:W-:Y:S01]  /*92a0*/  FMUL.FTZ R10, R4, R30 ;  /* 0x0000001e040a7220 */ /* 0x000fe20000410000 */
[----:B------:R-:W-:Y:S01]  /*92b0*/  LOP3.LUT R27, R27, 0xffff0000, RZ, 0xc0, !PT ;  /* 0xffff00001b1b7812 */ /* 0x000fe200078ec0ff */
[C---:B------:R-:W-:Y:S01]  /*92c0*/  FFMA.FTZ R15, R20.reuse, R3, -R15 ;  /* 0x00000003140f7223 */ /* 0x040fe2000001080f */
[----:B------:R-:W-:Y:S01]  /*92d0*/  FFMA.FTZ R37, R20, R37, R24 ;  /* 0x0000002514257223 */ /* 0x000fe20000010018 */
[-C--:B------:R-:W-:Y:S01]  /*92e0*/  FMUL.FTZ R20, R4, R25.reuse ;  /* 0x0000001904147220 */ /* 0x080fe20000410000 */
[----:B------:R-:W-:Y:S01]  /*92f0*/  FFMA.FTZ R25, R9, R25, -R10 ;  /* 0x0000001909197223 */ /* 0x000fe2000001080a */
[----:B------:R-:W-:-:S02]  /*9300*/  IMAD.U32 R23, R6, 0x10000, RZ ;  /* 0x0001000006177824 */ /* 0x000fc400078e00ff */
[C---:B------:R-:W-:Y:S01]  /*9310*/  FMUL.FTZ R3, R5.reuse, R31 ;  /* 0x0000001f05037220 */ /* 0x040fe20000410000 */
[----:B------:R-:W-:Y:S02]  /*9320*/  IMAD.U32 R10, R34, 0x10000, RZ ;  /* 0x00010000220a7824 */ /* 0x000fe400078e00ff */
[-C--:B------:R-:W-:Y:S01]  /*9330*/  FMUL.FTZ R24, R5, R27.reuse ;  /* 0x0000001b05187220 */ /* 0x080fe20000410000 */
[----:B------:R-:W-:Y:S02]  /*9340*/  IMAD.U32 R4, R28, 0x10000, RZ ;  /* 0x000100001c047824 */ /* 0x000fe400078e00ff */
[----:B------:R-:W-:Y:S01]  /*9350*/  FFMA.FTZ R9, R9, R30, R20 ;  /* 0x0000001e09097223 */ /* 0x000fe20000010014 */
[----:B------:R-:W-:Y:S01]  /*9360*/  LOP3.LUT R6, R6, 0xffff0000, RZ, 0xc0, !PT ;  /* 0xffff000006067812 */ /* 0x000fe200078ec0ff */
[C---:B------:R-:W-:Y:S01]  /*9370*/  FMUL.FTZ R26, R23.reuse, R10 ;  /* 0x0000000a171a7220 */ /* 0x040fe20000410000 */
[C---:B------:R-:W-:Y:S01]  /*9380*/  FFMA.FTZ R20, R12.reuse, R27, -R3 ;  /* 0x0000001b0c147223 */ /* 0x040fe20000010803 */
[----:B------:R-:W-:Y:S01]  /*9390*/  FFMA.FTZ R24, R12, R31, R24 ;  /* 0x0000001f0c187223 */ /* 0x000fe20000010018 */
[----:B------:R-:W-:Y:S01]  /*93a0*/  LOP3.LUT R34, R34, 0xffff0000, RZ, 0xc0, !PT ;  /* 0xffff000022227812 */ /* 0x000fe200078ec0ff */
[----:B------:R-:W-:Y:S01]  /*93b0*/  FMUL.FTZ R12, R23, R4 ;  /* 0x00000004170c7220 */ /* 0x000fe20000410000 */
[----:B------:R-:W-:-:S02]  /*93c0*/  LOP3.LUT R7, R7, 0xffff0000, RZ, 0xc0, !PT ;  /* 0xffff000007077812 */ /* 0x000fc400078ec0ff */
[----:B------:R-:W-:Y:S02]  /*93d0*/  LOP3.LUT R28, R28, 0xffff0000, RZ, 0xc0, !PT ;  /* 0xffff00001c1c7812 */ /* 0x000fe400078ec0ff */
        /* <DEDUP_REMOVED lines=21> */
.L_x_11640:
[----:B------:R-:W-:Y:S05]  /*9530*/  BSYNC B0 ;  /* 0x0000000000007941 */ /* 0x000fea0003800000 */
.L_x_11620:
        /* <DEDUP_REMOVED lines=8> */
.L_x_11617:
        /* <DEDUP_REMOVED lines=8> */
.L_x_11655:
[----:B------:R-:W-:Y:S01]  /*9640*/  IMAD R173, R2, 0x8, R17 ;  /* 0x0000000802ad7824 */ /* 0x000fe200078e0211 */
[----:B------:R-:W-:-:S04]  /*9650*/  SHF.L.U32 R6, R19, 0x1f, RZ ;  /* 0x0000001f13067819 */ /* 0x000fc800000006ff */
[----:B------:R1:W2:Y:S01]  /*9660*/  SYNCS.PHASECHK.TRANS64.TRYWAIT P1, [R173+URZ+0x32430], R6 ;  /* 0x03243006ad0075a7 */ /* 0x0002a2000802017f */
[----:B------:R-:W-:Y:S05]  /*9670*/  @!P0 BRA `(.L_x_11656) ;  /* 0x0000000000048947 */ /* 0x000fea0003800000 */
[----:B------:R-:W-:Y:S01]  /*9680*/  BPT.TRAP 0x1 ;  /* 0x000000040000795c */ /* 0x000fe20000300000 */
.L_x_11656:
[----:B------:R-:W-:-:S05]  /*9690*/  VIADD R3, R17, 0x1c400 ;  /* 0x0001c40011037836 */ /* 0x000fca0000000000 */
[----:B------:R-:W-:-:S04]  /*96a0*/  SHF.R.U32.HI R3, RZ, 0x4, R3 ;  /* 0x00000004ff037819 */ /* 0x000fc80000011603 */
[----:B------:R-:W-:-:S04]  /*96b0*/  LOP3.LUT R3, R3, 0x3fff, RZ, 0xc0, !PT ;  /* 0x00003fff03037812 */ /* 0x000fc800078ec0ff */
[----:B------:R-:W-:-:S05]  /*96c0*/  LOP3.LUT R3, R3, 0x10000, RZ, 0xfc, !PT ;  /* 0x0001000003037812 */ /* 0x000fca00078efcff */
[----:B------:R3:W-:Y:S01]  /*96d0*/  STL [R1+0x8], R3 ;  /* 0x0000080301007387 */ /* 0x0007e20000100800 */
[----:B--2---:R-:W-:Y:S05]  /*96e0*/  @P1 BRA `(.L_x_11657) ;  /* 0x0000000000081947 */ /* 0x004fea0003800000 */
[----:B------:R-:W2:Y:S02]  /*96f0*/  SYNCS.PHASECHK.TRANS64.TRYWAIT P1, [R173+URZ+0x32430], R6 ;  /* 0x03243006ad0075a7 */ /* 0x000ea4000802017f */
[----:B--2---:R-:W-:Y:S05]  /*9700*/  @!P1 BRA `(.L_x_11658) ;  /* 0x0000011c00bc9947 */ /* 0x004fea0003800000 */
.L_x_11657:
[----:B---3--:R-:W3:Y:S01]  /*9710*/  LDL R3, [R1+0x8] ;  /* 0x0000080001037983 */ /* 0x008ee20000100800 */
[----:B------:R-:W-:Y:S01]  /*9720*/  IMAD.MOV.U32 R5, RZ, RZ, 0x40000040 ;  /* 0x40000040ff057424 */ /* 0x000fe200078e00ff */
[----:B------:R-:W-:Y:S05]  /*9730*/  WARPSYNC.ALL ;  /* 0x0000000000007948 */ /* 0x000fea0003800000 */
[C---:B------:R-:W-:Y:S01]  /*9740*/  R2UR UR4, R216.reuse ;  /* 0x00000000d80472ca */ /* 0x040fe200000e0000 */
[----:B------:R-:W-:Y:S01]  /*9750*/  WARPGROUP.ARRIVE ;  /* 0x00000000000079c5 */ /* 0x000fe20000000000 */
[----:B------:R-:W-:Y:S01]  /*9760*/  R2UR UR5, R217 ;  /* 0x00000000d90572ca */ /* 0x000fe200000e0000 */
[----:B------:R-:W-:Y:S01]  /*9770*/  VIADD R236, R216, 0x2 ;  /* 0x00000002d8ec7836 */ /* 0x000fe20000000000 */
        /* <DEDUP_REMOVED lines=9> */
[----:B------:R-:W-:Y:S02]  /*9810*/  IMAD.MOV.U32 R5, RZ, RZ, 0x40000040 ;  /* 0x40000040ff057424 */ /* 0x000fe400078e00ff */
[----:B---3--:R-:W-:-:S04]  /*9820*/  IMAD R4, R2, 0x300, R3 ;  /* 0x0000030002047824 */ /* 0x008fc800078e0203 */
[C---:B------:R-:W-:Y:S01]  /*9830*/  VIADD R10, R4.reuse, 0x2 ;  /* 0x00000002040a7836 */ /* 0x040fe20000000000 */
[----:B------:R-:W-:-:S13]  /*9840*/  R2UR UR6, R4 ;  /* 0x00000000040672ca */ /* 0x000fda00000e0000 */
[----:B------:R-:W-:Y:S01]  /*9850*/  HGMMA.64x96x16.F32.BF16 R24, gdesc[UR4], RZ, !UPT, gsb0 ;  /* 0x01600000041879f0 */ /* 0x000fe2000c0018ff */
        /* <DEDUP_REMOVED lines=25> */
[----:B------:R-:W3:Y:S02]  /*99f0*/  SYNCS.PHASECHK.TRANS64.TRYWAIT P1, [R17+URZ+0x32410], R8 ;  /* 0x03241008110075a7 */ /* 0x000ee4000802017f */
[----:B---3--:R-:W-:Y:S05]  /*9a00*/  @!P1 BRA `(.L_x_11660) ;  /* 0x0000011c00109947 */ /* 0x008fea0003800000 */
.L_x_11866:
[----:B------:R-:W-:Y:S05]  /*9a10*/  BSYNC B0 ;  /* 0x0000000000007941 */ /* 0x000fea0003800000 */
.L_x_11659:
[----:B------:R-:W-:Y:S05]  /*9a20*/  @!P0 BRA `(.L_x_11661) ;  /* 0x0000000000048947 */ /* 0x000fea0003800000 */
[----:B------:R-:W-:Y:S01]  /*9a30*/  BPT.TRAP 0x1 ;  /* 0x000000040000795c */ /* 0x000fe20000300000 */
.L_x_11661:
[----:B------:R4:W0:Y:S01]  /*9a40*/  SYNCS.PHASECHK.TRANS64.TRYWAIT P2, [R173+URZ+0x32450], R6 ;  /* 0x03245006ad0075a7 */ /* 0x000822000804017f */
[----:B------:R-:W-:Y:S05]  /*9a50*/  @!P0 BRA `(.L_x_11662) ;  /* 0x0000000000048947 */ /* 0x000fea0003800000 */
[----:B------:R-:W-:Y:S01]  /*9a60*/  BPT.TRAP 0x1 ;  /* 0x000000040000795c */ /* 0x000fe20000300000 */
.L_x_11662:
[----:B------:R-:W1:Y:S01]  /*9a70*/  S2R R3, SR_TID.X ;  /* 0x0000000000037919 */ /* 0x000e620000002100 */
[----:B------:R-:W-:Y:S01]  /*9a80*/  BSSY B0, `(.L_x_11663) ;  /* 0x0000006000007945 */ /* 0x000fe20003800000 */
[----:B-1----:R-:W-:-:S04]  /*9a90*/  LOP3.LUT R3, R3, 0x7f, RZ, 0xc0, !PT ;  /* 0x0000007f03037812 */ /* 0x002fc800078ec0ff */
[----:B------:R-:W-:Y:S01]  /*9aa0*/  ISETP.NE.AND P1, PT, R3, RZ, PT ;  /* 0x000000ff0300720c */ /* 0x000fe20003f25270 */
[----:B0-----:R-:W-:-:S12]  /*9ab0*/  @P2 BRA `(.L_x_11664) ;  /* 0x0000000000082947 */ /* 0x001fd80003800000 */
[----:B------:R-:W0:Y:S02]  /*9ac0*/  SYNCS.PHASECHK.TRANS64.TRYWAIT P2, [R173+URZ+0x32450], R6 ;  /* 0x03245006ad0075a7 */ /* 0x000e24000804017f */
[----:B0-----:R-:W-:Y:S05]  /*9ad0*/  @!P2 BRA `(.L_x_11665) ;  /* 0x0000011800f0a947 */ /* 0x001fea0003800000 */
.L_x_11664:
[----:B------:R-:W-:Y:S05]  /*9ae0*/  BSYNC B0 ;  /* 0x0000000000007941 */ /* 0x000fea0003800000 */
.L_x_11663:
[----:B------:R-:W-:Y:S05]  /*9af0*/  WARPSYNC.ALL ;  /* 0x0000000000007948 */ /* 0x000fea0003800000 */
[----:B------:R-:W-:Y:S01]  /*9b00*/  VIADD R3, R17, 0x400 ;  /* 0x0000040011037836 */ /* 0x000fe20000000000 */
[----:B------:R-:W-:-:S04]  /*9b10*/  LOP3.LUT R4, R72, 0x10000, RZ, 0xfc, !PT ;  /* 0x0001000048047812 */ /* 0x000fc800078efcff */
[----:B------:R-:W-:-:S04]  /*9b20*/  SHF.R.U32.HI R3, RZ, 0x4, R3 ;  /* 0x00000004ff037819 */ /* 0x000fc80000011603 */
[----:B------:R-:W-:-:S04]  /*9b30*/  LOP3.LUT R3, R3, 0x3fff, RZ, 0xc0, !PT ;  /* 0x00003fff03037812 */ /* 0x000fc800078ec0ff */
[----:B0-2-4-:R-:W-:Y:S01]  /*9b40*/  LOP3.LUT R6, R3, 0x10000, RZ, 0xfc, !PT ;  /* 0x0001000003067812 */ /* 0x015fe200078efcff */
[----:B------:R-:W-:Y:S02]  /*9b50*/  IMAD.MOV.U32 R5, RZ, RZ, 0x40000040 ;  /* 0x40000040ff057424 */ /* 0x000fe400078e00ff */
[----:B------:R-:W-:Y:S02]  /*9b60*/  IMAD.MOV.U32 R11, RZ, RZ, 0x40000040 ;  /* 0x40000040ff0b7424 */ /* 0x000fe400078e00ff */
[----:B------:R-:W-:Y:S01]  /*9b70*/  IMAD R10, R2, 0xc00, R6 ;  /* 0x00000c00020a7824 */ /* 0x000fe200078e0206 */
[----:B------:R-:W-:Y:S01]  /*9b80*/  R2UR UR4, R4 ;  /* 0x00000000040472ca */ /* 0x000fe200000e0000 */
[----:B------:R-:W-:Y:S01]  /*9b90*/  WARPGROUP.ARRIVE ;  /* 0x00000000000079c5 */ /* 0x000fe20000000000 */
[----:B------:R-:W-:Y:S01]  /*9ba0*/  R2UR UR5, R5 ;  /* 0x00000000050572ca */ /* 0x000fe200000e0000 */
[----:B------:R0:W-:Y:S01]  /*9bb0*/  STL [R1+0xc], R6 ;  /* 0x00000c0601007387 */ /* 0x0001e20000100800 */
[----:B------:R-:W-:-:S02]  /*9bc0*/  R2UR UR6, R10 ;  /* 0x000000000a0672ca */ /* 0x000fc400000e0000 */
[----:B------:R-:W-:Y:S01]  /*9bd0*/  R2UR UR7, R11 ;  /* 0x000000000b0772ca */ /* 0x000fe200000e0000 */
[----:B------:R-:W-:Y:S01]  /*9be0*/  VIADD R230, R4, 0x2 ;  /* 0x0000000204e67836 */ /* 0x000fe20000000000 */
[----:B------:R-:W2:Y:S01]  /*9bf0*/  LDL R174, [R1+0x10] ;  /* 0x0000100001ae7983 */ /* 0x000ea20000100800 */
[----:B------:R-:W-:Y:S02]  /*9c00*/  IMAD.MOV.U32 R231, RZ, RZ, 0x40000040 ;  /* 0x40000040ffe77424 */ /* 0x000fe400078e00ff */
[----:B------:R-:W-:Y:S01]  /*9c10*/  IMAD.MOV.U32 R7, RZ, RZ, 0x40000040 ;  /* 0x40000040ff077424 */ /* 0x000fe200078e00ff */
[----:B------:R-:W4:Y:S01]  /*9c20*/  LDL R72, [R1+0x2c] ;  /* 0x00002c0001487983 */ /* 0x000f220000100800 */
[----:B0-----:R-:W-:Y:S02]  /*9c30*/  VIADD R6, R10, 0x2 ;  /* 0x000000020a067836 */ /* 0x001fe40000000000 */
[----:B------:R-:W-:Y:S01]  /*9c40*/  VIADD R228, R4, 0x4 ;  /* 0x0000000404e47836 */ /* 0x000fe20000000000 */
[----:B-----5:R-:W4:Y:S03]  /*9c50*/  LDL R23, [R1+0x30] ;  /* 0x0000300001177983 */ /* 0x020f260000100800 */
[----:B------:R-:W-:Y:S01]  /*9c60*/  HGMMA.64x96x16.F32.BF16 R24, gdesc[UR4], R24, gsb0 ;  /* 0x01600000041879f0 */ /* 0x000fe20008001818 */
[----:B------:R-:W-:-:S02]  /*9c70*/  R2UR UR4, R230 ;  /* 0x00000000e60472ca */ /* 0x000fc400000e0000 */
[----:B------:R-:W-:Y:S02]  /*9c80*/  R2UR UR5, R231 ;  /* 0x00000000e70572ca */ /* 0x000fe400000e0000 */
[----:B------:R-:W-:Y:S02]  /*9c90*/  R2UR UR6, R6 ;  /* 0x00000000060672ca */ /* 0x000fe400000e0000 */
[----:B------:R-:W-:Y:S01]  /*9ca0*/  R2UR UR7, R7 ;  /* 0x00000000070772ca */ /* 0x000fe200000e0000 */
[----:B------:R-:W-:Y:S02]  /*9cb0*/  VIADD R6, R10, 0x4 ;  /* 0x000000040a067836 */ /* 0x000fe40000000000 */
[----:B------:R-:W-:Y:S02]  /*9cc0*/  IMAD.MOV.U32 R229, RZ, RZ, 0x40000040 ;  /* 0x40000040ffe57424 */ /* 0x000fe400078e00ff */
[----:B------:R-:W-:Y:S01]  /*9cd0*/  IMAD.MOV.U32 R7, RZ, RZ, 0x40000040 ;  /* 0x40000040ff077424 */ /* 0x000fe200078e00ff */
[----:B------:R-:W-:-:S02]  /*9ce0*/  WARPGROUP.DEPBAR.LE gsb0, 0x0 ;  /* 0x00008000000079c5 */ /* 0x000fc40000010000 */
[----:B------:R-:W-:-:S06]  /*9cf0*/  WARPGROUP.ARRIVE ;  /* 0x00000000000079c5 */ /* 0x000fcc0000000000 */
[----:B------:R-:W-:Y:S01]  /*9d00*/  HGMMA.64x96x16.F32.BF16 R24, gdesc[UR4], R24, gsb0 ;  /* 0x01600000041879f0 */ /* 0x000fe20008001818 */
[----:B------:R-:W-:Y:S02]  /*9d10*/  R2UR UR4, R228 ;  /* 0x00000000e40472ca */ /* 0x000fe400000e0000 */
[----:B------:R-:W-:Y:S02]  /*9d20*/  R2UR UR5, R229 ;  /* 0x00000000e50572ca */ /* 0x000fe400000e0000 */
[----:B------:R-:W-:Y:S02]  /*9d30*/  R2UR UR6, R6 ;  /* 0x00000000060672ca */ /* 0x000fe400000e0000 */
[----:B------:R-:W-:Y:S01]  /*9d40*/  R2UR UR7, R7 ;  /* 0x00000000070772ca */ /* 0x000fe200000e0000 */
[----:B------:R-:W-:Y:S02]  /*9d50*/  VIADD R226, R4, 0x6 ;  /* 0x0000000604e27836 */ /* 0x000fe40000000000 */
[----:B------:R-:W-:-:S02]  /*9d60*/  VIADD R6, R10, 0x6 ;  /* 0x000000060a067836 */ /* 0x000fc40000000000 */
[----:B------:R-:W-:Y:S02]  /*9d70*/  IMAD.MOV.U32 R227, RZ, RZ, 0x40000040 ;  /* 0x40000040ffe37424 */ /* 0x000fe400078e00ff */
[----:B------:R-:W-:Y:S01]  /*9d80*/  IMAD.MOV.U32 R7, RZ, RZ, 0x40000040 ;  /* 0x40000040ff077424 */ /* 0x000fe200078e00ff */
[----:B------:R-:W-:Y:S02]  /*9d90*/  WARPGROUP.DEPBAR.LE gsb0, 0x0 ;  /* 0x00008000000079c5 */ /* 0x000fe40000010000 */
        /* <DEDUP_REMOVED lines=116> */
[----:B---3--:R-:W-:Y:S02]  /*a4e0*/  VIADD R8, R4, 0xc04 ;  /* 0x00000c0404087836 */ /* 0x008fe40000000000 */
        /* <DEDUP_REMOVED lines=21> */
[----:B--2---:R-:W-:-:S04]  /*a640*/  IMAD R11, R214, -0x60, R174 ;  /* 0xffffffa0d60b7824 */ /* 0x004fc800078e02ae */
[----:B------:R-:W-:Y:S01]  /*a650*/  VIADD R10, R11, 0x60 ;  /* 0x000000600b0a7836 */ /* 0x000fe20000000000 */
[----:B------:R-:W-:Y:S01]  /*a660*/  IADD3 R11, -R224, 0x61, R11 ;  /* 0x00000061e00b7810 */ /* 0x000fe20007ffe10b */
[----:B----4-:R-:W-:Y:S01]  /*a670*/  IMAD R76, R225, 0x80, R23 ;  /* 0x00000080e14c7824 */ /* 0x010fe200078e0217 */
[----:B------:R-:W-:Y:S02]  /*a680*/  WARPGROUP.DEPBAR.LE gsb0, 0x0 ;  /* 0x00008000000079c5 */ /* 0x000fe40000010000 */
[----:B------:R-:W-:-:S06]  /*a690*/  WARPGROUP.ARRIVE ;  /* 0x00000000000079c5 */ /* 0x000fcc0000000000 */
[----:B------:R-:W-:Y:S01]  /*a6a0*/  HGMMA.64x96x16.F32.BF16 R24, gdesc[UR4], R24, gsb0 ;  /* 0x01600000041879f0 */ /* 0x000fe20008001818 */
[C---:B------:R-:W-:Y:S01]  /*a6b0*/  IMAD R10, R72.reuse, -0x2, R10 ;  /* 0xfffffffe480a7824 */ /* 0x040fe200078e020a */
[----:B------:R-:W-:Y:S01]  /*a6c0*/  ULDC UR4, c[0x0][0xa80] ;  /* 0x0002a00000047ab9 */ /* 0x000fe20000000800 */
[----:B------:R-:W-:-:S05]  /*a6d0*/  IMAD R11, R72, -0x2, R11 ;  /* 0xfffffffe480b7824 */ /* 0x000fca00078e020b */
[----:B------:R-:W-:-:S04]  /*a6e0*/  VIADDMNMX R73, R76, R11, R10, PT ;  /* 0x0000000b4c497246 */ /* 0x000fc8000380010a */
[C---:B------:R-:W-:Y:S02]  /*a6f0*/  ISETP.GT.AND P2, PT, R73.reuse, RZ, PT ;  /* 0x000000ff4900720c */ /* 0x040fe40003f44270 */
[C---:B------:R-:W-:Y:S02]  /*a700*/  ISETP.GT.AND P3, PT, R73.reuse, 0x1, PT ;  /* 0x000000014900780c */ /* 0x040fe40003f64270 */
[----:B------:R-:W-:Y:S01]  /*a710*/  ISETP.GT.AND P4, PT, R73, 0x8, PT ;  /* 0x000000084900780c */ /* 0x000fe20003f84270 */
        /* <DEDUP_REMOVED lines=68> */
[----:B------:R-:W-:-:S05]  /*ab60*/  FMNMX.FTZ R29, R74, R23, !PT ;  /* 0x000000174a1d7209 */ /* 0x000fca0007810000 */
[----:B------:R-:W0:Y:S01]  /*ab70*/  SHFL.BFLY PT, R96, R29, 0x2, 0x1f ;  /* 0x0c401f001d607f89 */ /* 0x000e2200000e0000 */
[----:B------:R-:W-:Y:S02]  /*ab80*/  IADD3 R11, R11, 0x8, R76 ;  /* 0x000000080b0b7810 */ /* 0x000fe40007ffe04c */
[----:B0-----:R-:W-:-:S05]  /*ab90*/  FMNMX.FTZ R96, R29, R96, !PT ;  /* 0x000000601d607209 */ /* 0x001fca0007810000 */
[----:B------:R-:W0:Y:S01]  /*aba0*/  SHFL.BFLY PT, R33, R96, 0x1, 0x1f ;  /* 0x0c201f0060217f89 */ /* 0x000e2200000e0000 */
[----:B------:R-:W-:-:S04]  /*abb0*/  VIMNMX R23, R10, R11, PT ;  /* 0x0000000b0a177248 */ /* 0x000fc80003fe0100 */
[C---:B------:R-:W-:Y:S02]  /*abc0*/  ISETP.GT.AND P4, PT, R23.reuse, RZ, PT ;  /* 0x000000ff1700720c */ /* 0x040fe40003f84270 */
[C---:B------:R-:W-:Y:S02]  /*abd0*/  ISETP.GT.AND P5, PT, R23.reuse, 0x1, PT ;  /* 0x000000011700780c */ /* 0x040fe40003fa4270 */
[----:B------:R-:W-:Y:S01]  /*abe0*/  FSEL R29, R26, -INF , P4 ;  /* 0xff8000001a1d7808 */ /* 0x000fe20002000000 */
[----:B------:R-:W-:Y:S01]  /*abf0*/  IMAD.U32 R11, RZ, RZ, UR4 ;  /* 0x00000004ff0b7e24 */ /* 0x000fe2000f8e00ff */
[----:B------:R-:W-:Y:S02]  /*ac00*/  ISETP.GT.AND P3, PT, R23, 0x8, PT ;  /* 0x000000081700780c */ /* 0x000fe40003f64270 */
[----:B------:R-:W-:Y:S02]  /*ac10*/  FSEL R26, R27, -INF , P5 ;  /* 0xff8000001b1a7808 */ /* 0x000fe40002800000 */
[----:B------:R-:W-:-:S02]  /*ac20*/  ISETP.GT.AND P2, PT, R23, 0x9, PT ;  /* 0x000000091700780c */ /* 0x000fc40003f44270 */
[----:B------:R-:W-:Y:S02]  /*ac30*/  FSEL R30, R30, -INF , P3 ;  /* 0xff8000001e1e7808 */ /* 0x000fe40001800000 */
[----:B------:R-:W-:Y:S02]  /*ac40*/  FMNMX.FTZ R27, R29, R26, !PT ;  /* 0x0000001a1d1b7209 */ /* 0x000fe40007810000 */
[----:B0-----:R-:W-:Y:S02]  /*ac50*/  FMNMX.FTZ R10, R96, R33, !PT ;  /* 0x00000021600a7209 */ /* 0x001fe40007810000 */
[----:B------:R-:W-:Y:S02]  /*ac60*/  ISETP.GT.AND P3, PT, R23, 0x10, PT ;  /* 0x000000101700780c */ /* 0x000fe40003f64270 */
[C---:B------:R-:W-:Y:S01]  /*ac70*/  FSETP.NEU.FTZ.AND P4, PT, R10.reuse, -INF , PT ;  /* 0xff8000000a00780b */ /* 0x040fe20003f9d000 */
[----:B------:R-:W-:Y:S01]  /*ac80*/  FMUL.FTZ R33, R10, R11 ;  /* 0x0000000b0a217220 */ /* 0x000fe20000410000 */
[----:B------:R-:W-:-:S02]  /*ac90*/  FSEL R76, R31, -INF , P2 ;  /* 0xff8000001f4c7808 */ /* 0x000fc40001000000 */
[----:B------:R-:W-:Y:S02]  /*aca0*/  FMNMX.FTZ R27, R30, R27, !PT ;  /* 0x0000001b1e1b7209 */ /* 0x000fe40007810000 */
[----:B------:R-:W-:Y:S02]  /*acb0*/  FSEL R53, R33, RZ, P4 ;  /* 0x000000ff21357208 */ /* 0x000fe40002000000 */
[C---:B------:R-:W-:Y:S02]  /*acc0*/  ISETP.GT.AND P2, PT, R23.reuse, 0x11, PT ;  /* 0x000000111700780c */ /* 0x040fe40003f44270 */
[----:B------:R-:W-:Y:S02]  /*acd0*/  FSEL R34, R34, -INF , P3 ;  /* 0xff80000022227808 */ /* 0x000fe40001800000 */
[----:B------:R-:W-:Y:S01]  /*ace0*/  FMNMX.FTZ R27, R76, R27, !PT ;  /* 0x0000001b4c1b7209 */ /* 0x000fe20007810000 */
[----:B------:R-:W-:Y:S01]  /*acf0*/  FFMA.FTZ R200, R78, R11, -R53 ;  /* 0x0000000b4ec87223 */ /* 0x000fe20000010835 */
        /* <DEDUP_REMOVED lines=29> */
[----:B------:R-:W-:Y:S01]  /*aed0*/  FMNMX.FTZ R31, R50, R31, !PT ;  /* 0x0000001f321f7209 */ /* 0x000fe20007810000 */
[----:B------:R0:W-:Y:S01]  /*aee0*/  MUFU.EX2 R27, R33 ;  /* 0x00000021001b7308 */ /* 0x0001e20000000800 */
[C---:B------:R-:W-:Y:S02]  /*aef0*/  ISETP.GT.AND P2, PT, R23.reuse, 0x39, PT ;  /* 0x000000391700780c */ /* 0x040fe40003f44270 */
[----:B------:R-:W-:Y:S01]  /*af00*/  FSEL R54, R54, -INF , P3 ;  /* 0xff80000036367808 */ /* 0x000fe20001800000 */
[----:B------:R-:W-:Y:S01]  /*af10*/  FFMA.FTZ R35, R86, R11, -R53 ;  /* 0x0000000b56237223 */ /* 0x000fe20000010835 */
[----:B------:R-:W-:Y:S02]  /*af20*/  ISETP.GT.AND P3, PT, R23, 0x40, PT ;  /* 0x000000401700780c */ /* 0x000fe40003f64270 */
[----:B0-----:R-:W-:-:S02]  /*af30*/  FMNMX.FTZ R33, R84, R31, !PT ;  /* 0x0000001f54217209 */ /* 0x001fc40007810000 */
        /* <DEDUP_REMOVED lines=12> */
[----:B------:R0:W-:Y:S01]  /*b000*/  MUFU.EX2 R31, R35 ;  /* 0x00000023001f7308 */ /* 0x0001e20000000800 */
[----:B------:R-:W-:-:S02]  /*b010*/  ISETP.GT.AND P3, PT, R23, 0x50, PT ;  /* 0x000000501700780c */ /* 0x000fc40003f64270 */
[----:B------:R-:W-:Y:S01]  /*b020*/  FMNMX.FTZ R33, R62, R33, !PT ;  /* 0x000000213e217209 */ /* 0x000fe20007810000 */
[--C-:B0-----:R-:W-:Y:S01]  /*b030*/  FFMA.FTZ R35, R90, R11, -R53.reuse ;  /* 0x0000000b5a237223 */ /* 0x101fe20000010835 */
[----:B------:R-:W-:Y:S02]  /*b040*/  FSEL R90, R63, -INF , P2 ;  /* 0xff8000003f5a7808 */ /* 0x000fe40001000000 */
[C---:B------:R-:W-:Y:S02]  /*b050*/  ISETP.GT.AND P2, PT, R23.reuse, 0x51, PT ;  /* 0x000000511700780c */ /* 0x040fe40003f44270 */
[----:B------:R-:W-:Y:S02]  /*b060*/  FSEL R66, R66, -INF , P3 ;  /* 0xff80000042427808 */ /* 0x000fe40001800000 */
[----:B------:R-:W-:Y:S01]  /*b070*/  FMNMX.FTZ R33, R90, R33, !PT ;  /* 0x000000215a217209 */ /* 0x000fe20007810000 */
[----:B------:R-:W-:Y:S01]  /*b080*/  FFMA.FTZ R156, R92, R11, -R53 ;  /* 0x0000000b5c9c7223 */ /* 0x000fe20000010835 */
[----:B------:R-:W-:-:S02]  /*b090*/  ISETP.GT.AND P3, PT, R23, 0x58, PT ;  /* 0x000000581700780c */ /* 0x000fc40003f64270 */
[----:B------:R-:W-:Y:S02]  /*b0a0*/  FSEL R92, R67, -INF , P2 ;  /* 0xff800000435c7808 */ /* 0x000fe40001000000 */
[----:B------:R-:W-:Y:S02]  /*b0b0*/  FMNMX.FTZ R33, R66, R33, !PT ;  /* 0x0000002142217209 */ /* 0x000fe40007810000 */
[----:B------:R-:W-:Y:S02]  /*b0c0*/  ISETP.GT.AND P2, PT, R23, 0x59, PT ;  /* 0x000000591700780c */ /* 0x000fe40003f44270 */
[----:B------:R-:W-:Y:S02]  /*b0d0*/  FSEL R70, R70, -INF , P3 ;  /* 0xff80000046467808 */ /* 0x000fe40001800000 */
[----:B------:R-:W-:Y:S01]  /*b0e0*/  FMNMX.FTZ R33, R92, R33, !PT ;  /* 0x000000215c217209 */ /* 0x000fe20007810000 */
[----:B------:R-:W-:Y:S01]  /*b0f0*/  FFMA.FTZ R37, R94, R11, -R53 ;  /* 0x0000000b5e257223 */ /* 0x000fe20000010835 */
[----:B------:R-:W-:-:S02]  /*b100*/  FSEL R94, R71, -INF , P2 ;  /* 0xff800000475e7808 */ /* 0x000fc40001000000 */
[----:B------:R-:W-:-:S04]  /*b110*/  FMNMX.FTZ R33, R70, R33, !PT ;  /* 0x0000002146217209 */ /* 0x000fc80007810000 */
[----:B------:R-:W-:Y:S01]  /*b120*/  FMNMX.FTZ R33, R94, R33, !PT ;  /* 0x000000215e217209 */ /* 0x000fe20007810000 */
[----:B------:R-:W-:-:S04]  /*b130*/  FFMA.FTZ R41, R24, R11, -R53 ;  /* 0x0000000b18297223 */ /* 0x000fc80000010835 */
[----:B------:R-:W0:Y:S02]  /*b140*/  SHFL.BFLY PT, R24, R33, 0x2, 0x1f ;  /* 0x0c401f0021187f89 */ /* 0x000e2400000e0000 */
[----:B0-----:R-:W-:-:S05]  /*b150*/  FMNMX.FTZ R24, R33, R24, !PT ;  /* 0x0000001821187209 */ /* 0x001fca0007810000 */
[----:B------:R-:W0:Y:S01]  /*b160*/  SHFL.BFLY PT, R23, R24, 0x1, 0x1f ;  /* 0x0c201f0018177f89 */ /* 0x000e2200000e0000 */
[----:B------:R-:W1:Y:S01]  /*b170*/  S2R R75, SR_TID.X ;  /* 0x00000000004b7919 */ /* 0x000e620000002100 */
[----:B------:R-:W-:Y:S01]  /*b180*/  FFMA.FTZ R25, R25, R11, -R53 ;  /* 0x0000000b19197223 */ /* 0x000fe20000010835 */
[----:B------:R-:W-:Y:S01]  /*b190*/  MUFU.EX2 R200, R200 ;  /* 0x000000c800c87308 */ /* 0x000fe20000000800 */
[----:B0-----:R-:W-:-:S04]  /*b1a0*/  FMNMX.FTZ R23, R24, R23, !PT ;  /* 0x0000001718177209 */ /* 0x001fc80007810000 */
[C---:B------:R-:W-:Y:S01]  /*b1b0*/  FSETP.NEU.FTZ.AND P2, PT, R23.reuse, -INF , PT ;  /* 0xff8000001700780b */ /* 0x040fe20003f5d000 */
[----:B------:R-:W-:-:S05]  /*b1c0*/  FMUL.FTZ R24, R23, R11 ;  /* 0x0000000b17187220 */ /* 0x000fca0000410000 */
[----:B------:R-:W-:Y:S01]  /*b1d0*/  FSEL R33, R24, RZ, P2 ;  /* 0x000000ff18217208 */ /* 0x000fe20001000000 */
[----:B------:R-:W0:Y:S04]  /*b1e0*/  MUFU.EX2 R25, R25 ;  /* 0x0000001900197308 */ /* 0x000e280000000800 */
[-CC-:B------:R-:W-:Y:S01]  /*b1f0*/  FFMA.FTZ R26, R26, R11.reuse, -R33.reuse ;  /* 0x0000000b1a1a7223 */ /* 0x180fe20000010821 */
[-CC-:B------:R-:W-:Y:S01]  /*b200*/  FFMA.FTZ R29, R29, R11.reuse, -R33.reuse ;  /* 0x0000000b1d1d7223 */ /* 0x180fe20000010821 */
[-CC-:B------:R-:W-:Y:S02]  /*b210*/  FFMA.FTZ R30, R30, R11.reuse, -R33.reuse ;  /* 0x0000000b1e1e7223 */ /* 0x180fe40000010821 */
[----:B------:R-:W-:Y:S01]  /*b220*/  MUFU.EX2 R202, R202 ;  /* 0x000000ca00ca7308 */ /* 0x000fe20000000800 */
[-CC-:B------:R-:W-:Y:S01]  /*b230*/  FFMA.FTZ R76, R76, R11.reuse, -R33.reuse ;  /* 0x0000000b4c4c7223 */ /* 0x180fe20000010821 */
[----:B------:R-:W-:-:S06]  /*b240*/  FFMA.FTZ R34, R34, R11, -R33 ;  /* 0x0000000b22227223 */ /* 0x000fcc0000010821 */
[----:B------:R2:W-:Y:S01]  /*b250*/  MUFU.EX2 R201, R29 ;  /* 0x0000001d00c97308 */ /* 0x0005e20000000800 */
[----:B-1----:R-:W-:-:S07]  /*b260*/  SHF.R.U32.HI R75, RZ, 0x7, R75 ;  /* 0x00000007ff4b7819 */ /* 0x002fce000001164b */
[----:B------:R-:W1:Y:S01]  /*b270*/  MUFU.EX2 R26, R26 ;  /* 0x0000001a001a7308 */ /* 0x000e620000000800 */
[----:B------:R-:W-:Y:S01]  /*b280*/  @!P1 VIADD R24, R173, 0x32440 ;  /* 0x00032440ad189836 */ /* 0x000fe20000000000 */
[----:B------:R-:W-:-:S06]  /*b290*/  LOP3.LUT R3, R3, 0x3000000, RZ, 0xfc, !PT ;  /* 0x0300000003037812 */ /* 0x000fcc00078efcff */
[----:B------:R-:W3:Y:S01]  /*b2a0*/  MUFU.EX2 R30, R30 ;  /* 0x0000001e001e7308 */ /* 0x000ee20000000800 */
[----:B------:R-:W-:Y:S01]  /*b2b0*/  IADD3 R172, -R75, 0xb, RZ ;  /* 0x0000000b4bac7810 */ /* 0x000fe20007ffe1ff */
[----:B--2---:R-:W-:Y:S02]  /*b2c0*/  IMAD.MOV.U32 R29, RZ, RZ, 0x40000040 ;  /* 0x40000040ff1d7424 */ /* 0x004fe400078e00ff */
[-C--:B------:R-:W-:Y:S01]  /*b2d0*/  FFMA.FTZ R43, R28, R11.reuse, -R53 ;  /* 0x0000000b1c2b7223 */ /* 0x080fe20000010835 */
[----:B------:R-:W-:-:S03]  /*b2e0*/  FFMA.FTZ R78, R78, R11, -R33 ;  /* 0x0000000b4e4e7223 */ /* 0x000fc60000010821 */
[----:B------:R-:W2:Y:S01]  /*b2f0*/  MUFU.EX2 R203, R76 ;  /* 0x0000004c00cb7308 */ /* 0x000ea20000000800 */
[----:B------:R-:W-:Y:S01]  /*b300*/  @!P1 PRMT R24, RZ, 0x654, R24 ;  /* 0x00000654ff189816 */ /* 0x000fe20000000018 */
[----:B------:R0:W-:Y:S01]  /*b310*/  STL [R1+0x4], R3 ;  /* 0x0000040301007387 */ /* 0x0001e20000100800 */
[----:B------:R-:W-:-:S05]  /*b320*/  IMAD R28, R2, 0xc00, R3 ;  /* 0x00000c00021c7824 */ /* 0x000fca00078e0203 */
[----:B------:R-:W4:Y:S01]  /*b330*/  MUFU.EX2 R152, R152 ;  /* 0x0000009800987308 */ /* 0x000f220000000800 */
[----:B------:R1:W-:Y:S07]  /*b340*/  BAR.ARV R172, 0x100 ;  /* 0x000400ac0000751d */ /* 0x0003ee0000002000 */
[----:B------:R-:W4:Y:S01]  /*b350*/  MUFU.EX2 R34, R34 ;  /* 0x0000002200227308 */ /* 0x000f220000000800 */
[----:B0-----:R-:W-:Y:S01]  /*b360*/  FADD.FTZ R3, R200, R25 ;  /* 0x00000019c8037221 */ /* 0x001fe20000010000 */
[-CC-:B------:R-:W-:Y:S01]  /*b370*/  FFMA.FTZ R38, R38, R11.reuse, -R33.reuse ;  /* 0x0000000b26267223 */ /* 0x180fe20000010821 */
[----:B------:R3:W-:Y:S01]  /*b380*/  @!P1 SYNCS.ARRIVE.TRANS64.RED.A1T0 RZ, [R24+URZ], RZ ;  /* 0x000000ff18ff99a7 */ /* 0x0007e2000810043f */
[----:B------:R-:W-:Y:S01]  /*b390*/  R2UR UR7, R29 ;  /* 0x000000001d0772ca */ /* 0x000fe200000e0000 */
[----:B------:R0:W-:Y:S01]  /*b3a0*/  BAR.SYNC.DEFER_BLOCKING R0, 0x100 ;  /* 0x000400000000751d */ /* 0x0001e20000010000 */
[----:B-1----:R-:W-:Y:S01]  /*b3b0*/  FADD.FTZ R29, R201, R26 ;  /* 0x0000001ac91d7221 */ /* 0x002fe20000010000 */
[----:B------:R-:W-:-:S04]  /*b3c0*/  FFMA.FTZ R96, R96, R11, -R33 ;  /* 0x0000000b60607223 */ /* 0x000fc80000010821 */
[----:B------:R-:W1:Y:S01]  /*b3d0*/  MUFU.EX2 R153, R78 ;  /* 0x0000004e00997308 */ /* 0x000e620000000800 */
[----:B0-----:R-:W-:Y:S01]  /*b3e0*/  FADD.FTZ R0, R202, R3 ;  /* 0x00000003ca007221 */ /* 0x001fe20000010000 */
[----:B---3--:R-:W-:-:S06]  /*b3f0*/  FADD.FTZ R24, R30, R29 ;  /* 0x0000001d1e187221 */ /* 0x008fcc0000010000 */
[----:B------:R-:W0:Y:S01]  /*b400*/  MUFU.EX2 R154, R154 ;  /* 0x0000009a009a7308 */ /* 0x000e220000000800 */
[----:B------:R-:W-:Y:S01]  /*b410*/  FFMA.FTZ R42, R42, R11, -R33 ;  /* 0x0000000b2a2a7223 */ /* 0x000fe20000010821 */
[----:B------:R-:W-:Y:S01]  /*b420*/  FADD.FTZ R3, R27, R0 ;  /* 0x000000001b037221 */ /* 0x000fe20000010000 */
[----:B--2---:R-:W-:-:S05]  /*b430*/  FADD.FTZ R29, R203, R24 ;  /* 0x00000018cb1d7221 */ /* 0x004fca0000010000 */
[----:B------:R-:W2:Y:S01]  /*b440*/  MUFU.EX2 R155, R38 ;  /* 0x00000026009b7308 */ /* 0x000ea20000000800 */
[----:B----4-:R-:W-:-:S07]  /*b450*/  FADD.FTZ R0, R152, R3 ;  /* 0x0000000398007221 */ /* 0x010fce0000010000 */
[----:B------:R-:W3:Y:S01]  /*b460*/  MUFU.EX2 R35, R35 ;  /* 0x0000002300237308 */ /* 0x000ee20000000800 */
[-C--:B------:R-:W-:Y:S01]  /*b470*/  FFMA.FTZ R80, R80, R11.reuse, -R33 ;  /* 0x0000000b50507223 */ /* 0x080fe20000010821 */
[----:B------:R-:W-:Y:S01]  /*b480*/  FFMA.FTZ R158, R44, R11, -R53 ;  /* 0x0000000b2c9e7223 */ /* 0x000fe20000010835 */
[----:B------:R-:W-:-:S05]  /*b490*/  FADD.FTZ R24, R34, R29 ;  /* 0x0000001d22187221 */ /* 0x000fca0000010000 */
[----:B------:R-:W4:Y:S01]  /*b4a0*/  MUFU.EX2 R96, R96 ;  /* 0x0000006000607308 */ /* 0x000f220000000800 */
[----:B------:R-:W-:Y:S01]  /*b4b0*/  FFMA.FTZ R46, R46, R11, -R33 ;  /* 0x0000000b2e2e7223 */ /* 0x000fe20000010821 */
[----:B------:R-:W-:-:S06]  /*b4c0*/  FADD.FTZ R3, R31, R0 ;  /* 0x000000001f037221 */ /* 0x000fcc0000010000 */
[----:B------:R-:W4:Y:S01]  /*b4d0*/  MUFU.EX2 R156, R156 ;  /* 0x0000009c009c7308 */ /* 0x000f220000000800 */
[----:B-1----:R-:W-:Y:S01]  /*b4e0*/  FADD.FTZ R24, R153, R24 ;  /* 0x0000001899187221 */ /* 0x002fe20000010000 */
[----:B0-----:R-:W-:-:S06]  /*b4f0*/  FADD.FTZ R0, R154, R3 ;  /* 0x000000039a007221 */ /* 0x001fcc0000010000 */
[----:B------:R-:W0:Y:S01]  /*b500*/  MUFU.EX2 R42, R42 ;  /* 0x0000002a002a7308 */ /* 0x000e220000000800 */
[-C--:B------:R-:W-:Y:S01]  /*b510*/  FFMA.FTZ R82, R82, R11.reuse, -R33 ;  /* 0x0000000b52527223 */ /* 0x080fe20000010821 */
[----:B------:R-:W-:-:S06]  /*b520*/  FFMA.FTZ R160, R48, R11, -R53 ;  /* 0x0000000b30a07223 */ /* 0x000fcc0000010835 */
[----:B------:R-:W1:Y:S01]  /*b530*/  MUFU.EX2 R37, R37 ;  /* 0x0000002500257308 */ /* 0x000e620000000800 */
[----:B--2---:R-:W-:Y:S01]  /*b540*/  FADD.FTZ R3, R155, R24 ;  /* 0x000000189b037221 */ /* 0x004fe20000010000 */
[----:B------:R-:W-:-:S06]  /*b550*/  FFMA.FTZ R50, R50, R11, -R33 ;  /* 0x0000000b32327223 */ /* 0x000fcc0000010821 */
[----:B------:R-:W2:Y:S01]  /*b560*/  MUFU.EX2 R157, R80 ;  /* 0x00000050009d7308 */ /* 0x000ea20000000800 */
[----:B---3--:R-:W-:Y:S01]  /*b570*/  FADD.FTZ R29, R35, R0 ;  /* 0x00000000231d7221 */ /* 0x008fe20000010000 */
[----:B----4-:R-:W-:-:S06]  /*b580*/  FADD.FTZ R3, R96, R3 ;  /* 0x0000000360037221 */ /* 0x010fcc0000010000 */
[----:B------:R-:W3:Y:S01]  /*b590*/  MUFU.EX2 R158, R158 ;  /* 0x0000009e009e7308 */ /* 0x000ee20000000800 */
[----:B------:R-:W-:-:S07]  /*b5a0*/  FADD.FTZ R0, R156, R29 ;  /* 0x0000001d9c007221 */ /* 0x000fce0000010000 */
[----:B------:R-:W4:Y:S01]  /*b5b0*/  MUFU.EX2 R46, R46 ;  /* 0x0000002e002e7308 */ /* 0x000f220000000800 */
[----:B------:R-:W-:Y:S02]  /*b5c0*/  IMAD.MOV.U32 R29, RZ, RZ, 0x40000040 ;  /* 0x40000040ff1d7424 */ /* 0x000fe400078e00ff */
[----:B------:R-:W-:-:S05]  /*b5d0*/  FFMA.FTZ R84, R84, R11, -R33 ;  /* 0x0000000b54547223 */ /* 0x000fca0000010821 */
[----:B------:R-:W4:Y:S01]  /*b5e0*/  MUFU.EX2 R41, R41 ;  /* 0x0000002900297308 */ /* 0x000f220000000800 */
[----:B------:R-:W-:Y:S01]  /*b5f0*/  FFMA.FTZ R162, R52, R11, -R53 ;  /* 0x0000000b34a27223 */ /* 0x000fe20000010835 */
[----:B0-----:R-:W-:-:S06]  /*b600*/  FADD.FTZ R24, R42, R3 ;  /* 0x000000032a187221 */ /* 0x001fcc0000010000 */
[----:B------:R-:W0:Y:S01]  /*b610*/  MUFU.EX2 R159, R82 ;  /* 0x00000052009f7308 */ /* 0x000e220000000800 */
[----:B------:R-:W-:Y:S01]  /*b620*/  FFMA.FTZ R54, R54, R11, -R33 ;  /* 0x0000000b36367223 */ /* 0x000fe20000010821 */
[----:B------:R-:W-:Y:S01]  /*b630*/  R2UR UR27, R29 ;  /* 0x000000001d1b72ca */ /* 0x000fe200000e0000 */
[----:B-1----:R-:W-:-:S05]  /*b640*/  FADD.FTZ R3, R37, R0 ;  /* 0x0000000025037221 */ /* 0x002fca0000010000 */
        /* <DEDUP_REMOVED lines=11> */
[----:B------:R-:W-:Y:S01]  /*b700*/  F2FP.BF16.F32.PACK_AB R200, R25, R200 ;  /* 0x000000c819c8723e */ /* 0x000fe200000010ff */
[----:B------:R-:W-:-:S05]  /*b710*/  FADD.FTZ R3, R41, R0 ;  /* 0x0000000029037221 */ /* 0x000fca0000010000 */
[----:B------:R-:W4:Y:S01]  /*b720*/  MUFU.EX2 R162, R162 ;  /* 0x000000a200a27308 */ /* 0x000f220000000800 */
[----:B------:R-:W-:Y:S01]  /*b730*/  FFMA.FTZ R47, R32, R11, -R53 ;  /* 0x0000000b202f7223 */ /* 0x000fe20000010835 */
[----:B0-----:R-:W-:-:S06]  /*b740*/  FADD.FTZ R25, R159, R24 ;  /* 0x000000189f197221 */ /* 0x001fcc0000010000 */
[----:B------:R-:W0:Y:S01]  /*b750*/  MUFU.EX2 R54, R54 ;  /* 0x0000003600367308 */ /* 0x000e220000000800 */
        /* <DEDUP_REMOVED lines=13> */
[----:B------:R-:W-:-:S06]  /*b830*/  FADD.FTZ R0, R162, R3 ;  /* 0x00000003a2007221 */ /* 0x000fcc0000010000 */
        /* <DEDUP_REMOVED lines=25> */
[----:B--2---:R-:W-:-:S07]  /*b9d0*/  FADD.FTZ R24, R62, R25 ;  /* 0x000000193e187221 */ /* 0x004fce0000010000 */
[----:B------:R-:W2:Y:S01]  /*b9e0*/  MUFU.EX2 R169, R92 ;  /* 0x0000005c00a97308 */ /* 0x000ea20000000800 */
[----:B---3--:R-:W-:Y:S01]  /*b9f0*/  FADD.FTZ R3, R49, R0 ;  /* 0x0000000031037221 */ /* 0x008fe20000010000 */
[----:B----4-:R-:W-:-:S06]  /*ba00*/  FADD.FTZ R25, R167, R24 ;  /* 0x00000018a7197221 */ /* 0x010fcc0000010000 */
[----:B------:R-:W3:Y:S08]  /*ba10*/  MUFU.EX2 R170, R170 ;  /* 0x000000aa00aa7308 */ /* 0x000ef00000000800 */
[----:B------:R-:W4:Y:S01]  /*ba20*/  MUFU.EX2 R70, R70 ;  /* 0x0000004600467308 */ /* 0x000f220000000800 */
[----:B------:R-:W-:Y:S01]  /*ba30*/  FADD.FTZ R0, R168, R3 ;  /* 0x00000003a8007221 */ /* 0x000fe20000010000 */
[----:B0-----:R-:W-:-:S06]  /*ba40*/  FADD.FTZ R24, R66, R25 ;  /* 0x0000001942187221 */ /* 0x001fcc0000010000 */
[----:B------:R-:W0:Y:S01]  /*ba50*/  MUFU.EX2 R53, R53 ;  /* 0x0000003500357308 */ /* 0x000e220000000800 */
[----:B------:R-:W-:-:S07]  /*ba60*/  VIADD R32, R28, 0x80 ;  /* 0x000000801c207836 */ /* 0x000fce0000000000 */
[----:B------:R-:W0:Y:S01]  /*ba70*/  MUFU.EX2 R171, R94 ;  /* 0x0000005e00ab7308 */ /* 0x000e220000000800 */
[----:B------:R-:W-:Y:S02]  /*ba80*/  VIADD R38, R28, 0x100 ;  /* 0x000001001c267836 */ /* 0x000fe40000000000 */
[----:B-1----:R-:W-:Y:S01]  /*ba90*/  FADD.FTZ R3, R51, R0 ;  /* 0x0000000033037221 */ /* 0x002fe20000010000 */
[----:B------:R-:W-:Y:S02]  /*baa0*/  IMAD.MOV.U32 R33, RZ, RZ, 0x40000040 ;  /* 0x40000040ff217424 */ /* 0x000fe400078e00ff */
[----:B------:R-:W-:Y:S02]  /*bab0*/  IMAD.MOV.U32 R39, RZ, RZ, 0x40000040 ;  /* 0x40000040ff277424 */ /* 0x000fe400078e00ff */
[----:B--2---:R-:W-:Y:S01]  /*bac0*/  FADD.FTZ R25, R169, R24 ;  /* 0x00000018a9197221 */ /* 0x004fe20000010000 */
[----:B------:R-:W-:Y:S01]  /*bad0*/  R2UR UR10, R32 ;  /* 0x00000000200a72ca */ /* 0x000fe200000e0000 */
[----:B------:R-:W-:Y:S01]  /*bae0*/  VIADD R32, R28, 0x180 ;  /* 0x000001801c207836 */ /* 0x000fe20000000000 */
[----:B------:R-:W-:Y:S01]  /*baf0*/  R2UR UR14, R38 ;  /* 0x00000000260e72ca */ /* 0x000fe200000e0000 */
[C---:B------:R-:W-:Y:S01]  /*bb00*/  VIADD R38, R28.reuse, 0x200 ;  /* 0x000002001c267836 */ /* 0x040fe20000000000 */
[----:B------:R-:W-:Y:S01]  /*bb10*/  R2UR UR6, R28 ;  /* 0x000000001c0672ca */ /* 0x000fe200000e0000 */
[----:B---3--:R-:W-:Y:S01]  /*bb20*/  FADD.FTZ R0, R170, R3 ;  /* 0x00000003aa007221 */ /* 0x008fe20000010000 */
[----:B------:R-:W-:Y:S01]  /*bb30*/  R2UR UR11, R33 ;  /* 0x00000000210b72ca */ /* 0x000fe200000e0000 */
[----:B------:R-:W-:Y:S01]  /*bb40*/  IMAD.MOV.U32 R33, RZ, RZ, 0x40000040 ;  /* 0x40000040ff217424 */ /* 0x000fe200078e00ff */
[----:B------:R-:W-:Y:S01]  /*bb50*/  R2UR UR15, R39 ;  /* 0x00000000270f72ca */ /* 0x000fe200000e0000 */
[----:B------:R-:W-:-:S02]  /*bb60*/  VIADD R28, R28, 0x280 ;  /* 0x000002801c1c7836 */ /* 0x000fc40000000000 */
[----:B----4-:R-:W-:Y:S01]  /*bb70*/  FADD.FTZ R24, R70, R25 ;  /* 0x0000001946187221 */ /* 0x010fe20000010000 */
[----:B------:R-:W-:Y:S01]  /*bb80*/  IMAD.MOV.U32 R39, RZ, RZ, 0x40000040 ;  /* 0x40000040ff277424 */ /* 0x000fe200078e00ff */
[----:B------:R-:W-:Y:S01]  /*bb90*/  F2FP.BF16.F32.PACK_AB R202, R27, R202 ;  /* 0x000000ca1bca723e */ /* 0x000fe200000010ff */
[----:B0-----:R-:W-:Y:S01]  /*bba0*/  FADD.FTZ R3, R53, R0 ;  /* 0x0000000035037221 */ /* 0x001fe20000010000 */
[----:B------:R-:W-:Y:S02]  /*bbb0*/  F2FP.BF16.F32.PACK_AB R201, R26, R201 ;  /* 0x000000c91ac9723e */ /* 0x000fe400000010ff */
[----:B------:R-:W-:Y:S01]  /*bbc0*/  F2FP.BF16.F32.PACK_AB R203, R203, R30 ;  /* 0x0000001ecbcb723e */ /* 0x000fe200000010ff */
[----:B------:R-:W-:Y:S01]  /*bbd0*/  FADD.FTZ R0, R171, R24 ;  /* 0x00000018ab007221 */ /* 0x000fe20000010000 */
[----:B------:R-:W-:Y:S02]  /*bbe0*/  R2UR UR18, R32 ;  /* 0x00000000201272ca */ /* 0x000fe400000e0000 */
[----:B------:R-:W-:-:S02]  /*bbf0*/  R2UR UR19, R33 ;  /* 0x00000000211372ca */ /* 0x000fc400000e0000 */
[----:B------:R-:W-:Y:S02]  /*bc00*/  R2UR UR22, R38 ;  /* 0x00000000261672ca */ /* 0x000fe400000e0000 */
[----:B------:R-:W-:Y:S02]  /*bc10*/  R2UR UR23, R39 ;  /* 0x00000000271772ca */ /* 0x000fe400000e0000 */
[----:B------:R-:W-:Y:S02]  /*bc20*/  R2UR UR26, R28 ;  /* 0x000000001c1a72ca */ /* 0x000fe400000e0000 */
        /* <DEDUP_REMOVED lines=20> */
[----:B------:R-:W-:-:S06]  /*bd70*/  WARPGROUP.ARRIVE ;  /* 0x00000000000079c5 */ /* 0x000fcc0000000000 */
[----:B------:R-:W-:Y:S03]  /*bd80*/  HGMMA.64x256x16.F32.BF16 R24, R200, gdesc[UR4].tnspB, RZ, !UPT, gsb0 ;  /* 0x43e00004c8187df0 */ /* 0x000fe6000c0018ff */
        /* <DEDUP_REMOVED lines=16> */
[----:B------:R-:W-:-:S04]  /*be90*/  IMAD.IADD R152, R174, 0x1, -R224 ;  /* 0x00000001ae987824 */ /* 0x000fc800078e0ae0 */
[----:B------:R-:W-:-:S04]  /*bea0*/  IMAD R152, R225, 0x80, R152 ;  /* 0x00000080e1987824 */ /* 0x000fc800078e0298 */
[----:B------:R-:W-:-:S05]  /*beb0*/  IMAD.HI R152, R152, 0x2aaaaaab, RZ ;  /* 0x2aaaaaab98987827 */ /* 0x000fca00078e02ff */
[----:B------:R-:W-:-:S04]  /*bec0*/  SHF.R.U32.HI R153, RZ, 0x1f, R152 ;  /* 0x0000001fff997819 */ /* 0x000fc80000011698 */
[----:B------:R-:W-:-:S04]  /*bed0*/  LEA.HI.SX32 R153, R152, R153, 0x1c ;  /* 0x0000009998997211 */ /* 0x000fc800078fe2ff */
[----:B------:R-:W-:Y:S01]  /*bee0*/  VIMNMX R154, RZ, R153, !PT ;  /* 0x00000099ff9a7248 */ /* 0x000fe20007fe0100 */
[----:B------:R-:W-:-:S04]  /*bef0*/  VIADD R214, R214, 0xfffffffe ;  /* 0xfffffffed6d67836 */ /* 0x000fc80000000000 */
[----:B------:R0:W-:Y:S01]  /*bf00*/  STL [R1+0x14], R154 ;  /* 0x0000149a01007387 */ /* 0x0001e20000100800 */
[----:B------:R-:W-:Y:S01]  /*bf10*/  ISETP.GE.AND P2, PT, R214, R154, PT ;  /* 0x0000009ad600720c */ /* 0x000fe20003f46270 */
[----:B------:R-:W-:-:S05]  /*bf20*/  @!P1 VIADD R173, R173, 0x32460 ;  /* 0x00032460adad9836 */ /* 0x000fca0000000000 */
[----:B------:R-:W-:Y:S01]  /*bf30*/  @!P1 PRMT R173, RZ, 0x654, R173 ;  /* 0x00000654ffad9816 */ /* 0x000fe200000000ad */
[----:B------:R-:W-:Y:S02]  /*bf40*/  WARPGROUP.DEPBAR.LE gsb0, 0x0 ;  /* 0x00008000000079c5 */ /* 0x000fe40000010000 */
[----:B------:R-:W-:-:S06]  /*bf50*/  WARPGROUP.ARRIVE ;  /* 0x00000000000079c5 */ /* 0x000fcc0000000000 */
[----:B------:R-:W-:Y:S03]  /*bf60*/  HGMMA.64x256x16.F32.BF16 R24, R168, gdesc[UR24].tnspB, R24, gsb0 ;  /* 0x43e00018a8187df0 */ /* 0x000fe60008001818 */
[----:B------:R-:W-:Y:S02]  /*bf70*/  WARPGROUP.DEPBAR.LE gsb0, 0x0 ;  /* 0x00008000000079c5 */ /* 0x000fe40000010000 */
[----:B------:R0:W-:Y:S01]  /*bf80*/  @!P1 SYNCS.ARRIVE.TRANS64.RED.A1T0 RZ, [R173+URZ], RZ ;  /* 0x000000ffadff99a7 */ /* 0x0001e2000810043f */
[----:B------:R-:W-:Y:S05]  /*bf90*/  @!P2 BRA `(.L_x_11666) ;  /* 0x0000002c00e4a947 */ /* 0x000fea0003800000 */
[----:B------:R-:W-:Y:S02]  /*bfa0*/  IMAD.MOV.U32 R202, RZ, RZ, R23 ;  /* 0x000000ffffca7224 */ /* 0x000fe400078e0017 */
[----:B------:R-:W-:Y:S02]  /*bfb0*/  IMAD.MOV.U32 R203, RZ, RZ, R10 ;  /* 0x000000ffffcb7224 */ /* 0x000fe400078e000a */
[----:B------:R-:W-:-:S07]  /*bfc0*/  IMAD.MOV.U32 R200, RZ, RZ, R214 ;  /* 0x000000ffffc87224 */ /* 0x000fce00078e00d6 */
.L_x_11676:
[----:B------:R-:W-:Y:S01]  /*bfd0*/  VIADD R2, R2, 0x1 ;  /* 0x0000000102027836 */ /* 0x000fe20000000000 */
[----:B------:R-:W-:Y:S05]  /*bfe0*/  YIELD ;  /* 0x0000000000007946 */ /* 0x000fea0003800000 */
[----:B------:R-:W-:-:S04]  /*bff0*/  ISETP.NE.AND P2, PT, R2, 0x2, PT ;  /* 0x000000020200780c */ /* 0x000fc80003f45270 */
[----:B------:R-:W-:Y:S02]  /*c000*/  SEL R10, RZ, 0x1, P2 ;  /* 0x00000001ff0a7807 */ /* 0x000fe40001000000 */
[----:B------:R-:W-:Y:S02]  /*c010*/  SEL R2, R2, RZ, P2 ;  /* 0x000000ff02027207 */ /* 0x000fe40001000000 */
[----:B------:R-:W-:Y:S01]  /*c020*/  LOP3.LUT R19, R19, R10, RZ, 0x3c, !PT ;  /* 0x0000000a13137212 */ /* 0x000fe200078e3cff */
[----:B-1---5:R-:W-:Y:S06]  /*c030*/  @!P0 BRA `(.L_x_11667) ;  /* 0x0000000000048947 */ /* 0x022fec0003800000 */
[----:B------:R-:W-:Y:S01]  /*c040*/  BPT.TRAP 0x1 ;  /* 0x000000040000795c */ /* 0x000fe20000300000 */
.L_x_11667:
[----:B------:R-:W-:Y:S01]  /*c050*/  IMAD R201, R2, 0x8, R17 ;  /* 0x0000000802c97824 */ /* 0x000fe200078e0211 */
[----:B------:R-:W-:-:S04]  /*c060*/  SHF.L.U32 R10, R19, 0x1f, RZ ;  /* 0x0000001f130a7819 */ /* 0x000fc800000006ff */
[----:B------:R1:W2:Y:S01]  /*c070*/  SYNCS.PHASECHK.TRANS64.TRYWAIT P2, [R201+URZ+0x32430], R10 ;  /* 0x0324300ac90075a7 */ /* 0x0002a2000804017f */
[----:B------:R-:W-:Y:S05]  /*c080*/  @!P0 BRA `(.L_x_11668) ;  /* 0x0000000000048947 */ /* 0x000fea0003800000 */
[----:B------:R-:W-:Y:S01]  /*c090*/  BPT.TRAP 0x1 ;  /* 0x000000040000795c */ /* 0x000fe20000300000 */
.L_x_11668:
[----:B------:R-:W3:Y:S01]  /*c0a0*/  LDL R11, [R1+0x8] ;  /* 0x00000800010b7983 */ /* 0x000ee20000100800 */
[----:B------:R-:W-:Y:S02]  /*c0b0*/  IMAD.MOV.U32 R157, RZ, RZ, 0x40000040 ;  /* 0x40000040ff9d7424 */ /* 0x000fe400078e00ff */
[----:B---3--:R-:W-:Y:S01]  /*c0c0*/  IMAD R156, R2, 0x300, R11 ;  /* 0x00000300029c7824 */ /* 0x008fe200078e020b */
[----:B--2---:R-:W-:Y:S06]  /*c0d0*/  @P2 BRA `(.L_x_11669) ;  /* 0x0000000000082947 */ /* 0x004fec0003800000 */
[----:B------:R-:W2:Y:S02]  /*c0e0*/  SYNCS.PHASECHK.TRANS64.TRYWAIT P2, [R201+URZ+0x32430], R10 ;  /* 0x0324300ac90075a7 */ /* 0x000ea4000804017f */
[----:B--2---:R-:W-:Y:S05]  /*c0f0*/  @!P2 BRA `(.L_x_11670) ;  /* 0x000000f4007ca947 */ /* 0x004fea0003800000 */
.L_x_11669:
[----:B------:R-:W-:Y:S05]  /*c100*/  WARPSYNC.ALL ;  /* 0x0000000000007948 */ /* 0x000fea0003800000 */
[C---:B------:R-:W-:Y:S01]  /*c110*/  R2UR UR6, R156.reuse ;  /* 0x000000009c0672ca */ /* 0x040fe200000e0000 */
[C---:B0-----:R-:W-:Y:S01]  /*c120*/  VIADD R154, R156.reuse, 0x2 ;  /* 0x000000029c9a7836 */ /* 0x041fe20000000000 */
[----:B------:R-:W-:Y:S01]  /*c130*/  R2UR UR7, R157 ;  /* 0x000000009d0772ca */ /* 0x000fe200000e0000 */
[----:B------:R-:W-:Y:S01]  /*c140*/  VIADD R152, R156, 0x4 ;  /* 0x000000049c987836 */ /* 0x000fe20000000000 */
[----:B------:R-:W-:Y:S01]  /*c150*/  R2UR UR4, R216 ;  /* 0x00000000d80472ca */ /* 0x000fe200000e0000 */
[----:B------:R-:W-:Y:S01]  /*c160*/  VIADD R156, R156, 0x6 ;  /* 0x000000069c9c7836 */ /* 0x000fe20000000000 */
[----:B------:R-:W-:Y:S01]  /*c170*/  R2UR UR5, R217 ;  /* 0x00000000d90572ca */ /* 0x000fe200000e0000 */
[----:B------:R-:W-:Y:S01]  /*c180*/  IMAD.MOV.U32 R155, RZ, RZ, 0x40000040 ;  /* 0x40000040ff9b7424 */ /* 0x000fe200078e00ff */
[----:B------:R-:W-:Y:S01]  /*c190*/  R2UR UR10, R154 ;  /* 0x000000009a0a72ca */ /* 0x000fe200000e0000 */
[----:B------:R-:W-:Y:S01]  /*c1a0*/  IMAD.MOV.U32 R153, RZ, RZ, 0x40000040 ;  /* 0x40000040ff997424 */ /* 0x000fe200078e00ff */
[----:B------:R-:W-:Y:S01]  /*c1b0*/  R2UR UR14, R152 ;  /* 0x00000000980e72ca */ /* 0x000fe200000e0000 */
[----:B------:R-:W-:Y:S01]  /*c1c0*/  IMAD.MOV.U32 R157, RZ, RZ, 0x40000040 ;  /* 0x40000040ff9d7424 */ /* 0x000fe200078e00ff */
[----:B------:R-:W-:-:S02]  /*c1d0*/  R2UR UR11, R155 ;  /* 0x000000009b0b72ca */ /* 0x000fc400000e0000 */
[----:B------:R-:W-:Y:S02]  /*c1e0*/  R2UR UR15, R153 ;  /* 0x00000000990f72ca */ /* 0x000fe400000e0000 */
[----:B------:R-:W-:Y:S02]  /*c1f0*/  R2UR UR18, R156 ;  /* 0x000000009c1272ca */ /* 0x000fe400000e0000 */
[----:B------:R-:W-:Y:S02]  /*c200*/  R2UR UR19, R157 ;  /* 0x000000009d1372ca */ /* 0x000fe400000e0000 */
[----:B------:R-:W-:Y:S01]  /*c210*/  WARPGROUP.ARRIVE ;  /* 0x00000000000079c5 */ /* 0x000fe20000000000 */
[----:B------:R-:W-:Y:S02]  /*c220*/  R2UR UR8, R236 ;  /* 0x00000000ec0872ca */ /* 0x000fe400000e0000 */
[----:B------:R-:W-:Y:S02]  /*c230*/  R2UR UR9, R237 ;  /* 0x00000000ed0972ca */ /* 0x000fe400000e0000 */
[----:B------:R-:W-:Y:S01]  /*c240*/  R2UR UR12, R234 ;  /* 0x00000000ea0c72ca */ /* 0x000fe200000e0000 */
[----:B------:R-:W-:Y:S01]  /*c250*/  HGMMA.64x96x16.F32.BF16 R152, gdesc[UR4], RZ, !UPT, gsb0 ;  /* 0x01600000049879f0 */ /* 0x000fe2000c0018ff */
[----:B------:R-:W-:-:S02]  /*c260*/  R2UR UR13, R235 ;  /* 0x00000000eb0d72ca */ /* 0x000fc400000e0000 */
        /* <DEDUP_REMOVED lines=14> */
.L_x_11671:
[----:B------:R0:W3:Y:S01]  /*c350*/  SYNCS.PHASECHK.TRANS64.TRYWAIT P2, [R201+URZ+0x32450], R10 ;  /* 0x0324500ac90075a7 */ /* 0x0000e2000804017f */
[----:B------:R-:W-:Y:S05]  /*c360*/  @!P0 BRA `(.L_x_11672) ;  /* 0x0000000000048947 */ /* 0x000fea0003800000 */
[----:B------:R-:W-:Y:S01]  /*c370*/  BPT.TRAP 0x1 ;  /* 0x000000040000795c */ /* 0x000fe20000300000 */
.L_x_11672:
[----:B------:R-:W-:Y:S04]  /*c380*/  BSSY B0, `(.L_x_11673) ;  /* 0x0000004000007945 */ /* 0x000fe80003800000 */
[----:B---3--:R-:W-:Y:S05]  /*c390*/  @P2 BRA `(.L_x_11674) ;  /* 0x0000000000082947 */ /* 0x008fea0003800000 */
[----:B------:R-:W3:Y:S02]  /*c3a0*/  SYNCS.PHASECHK.TRANS64.TRYWAIT P2, [R201+URZ+0x32450], R10 ;  /* 0x0324500ac90075a7 */ /* 0x000ee4000804017f */
[----:B---3--:R-:W-:Y:S05]  /*c3b0*/  @!P2 BRA `(.L_x_11675) ;  /* 0x000000f000e0a947 */ /* 0x008fea0003800000 */
.L_x_11674:
[----:B------:R-:W-:Y:S05]  /*c3c0*/  BSYNC B0 ;  /* 0x0000000000007941 */ /* 0x000fea0003800000 */
.L_x_11673:
[----:B------:R-:W-:Y:S05]  /*c3d0*/  WARPSYNC.ALL ;  /* 0x0000000000007948 */ /* 0x000fea0003800000 */
[----:B------:R-:W0:Y:S01]  /*c3e0*/  LDL R23, [R1+0xc] ;  /* 0x00000c0001177983 */ /* 0x000e220000100800 */
[----:B------:R-:W-:Y:S01]  /*c3f0*/  IMAD.MOV.U32 R11, RZ, RZ, 0x40000040 ;  /* 0x40000040ff0b7424 */ /* 0x000fe200078e00ff */
[----:B------:R-:W-:Y:S02]  /*c400*/  R2UR UR4, R4 ;  /* 0x00000000040472ca */ /* 0x000fe400000e0000 */
[----:B------:R-:W-:Y:S01]  /*c410*/  R2UR UR5, R5 ;  /* 0x00000000050572ca */ /* 0x000fe200000e0000 */
[----:B------:R-:W-:Y:S01]  /*c420*/  WARPGROUP.ARRIVE ;  /* 0x00000000000079c5 */ /* 0x000fe20000000000 */
[----:B------:R-:W-:Y:S01]  /*c430*/  R2UR UR7, R11 ;  /* 0x000000000b0772ca */ /* 0x000fe200000e0000 */
[----:B------:R-:W-:Y:S01]  /*c440*/  IMAD.MOV.U32 R215, RZ, RZ, 0x40000040 ;  /* 0x40000040ffd77424 */ /* 0x000fe200078e00ff */
[----:B------:R4:W-:Y:S04]  /*c450*/  STL [R1+0x5c], R16 ;  /* 0x00005c1001007387 */ /* 0x0009e80000100800 */
[----:B----4-:R-:W4:Y:S01]  /*c460*/  LDL.LU R16, [R1] ;  /* 0x0000000001107983 */ /* 0x010f220000300800 */
[----:B0123--:R-:W-:-:S03]  /*c470*/  IMAD R10, R2, 0xc00, R23 ;  /* 0x00000c00020a7824 */ /* 0x00ffc600078e0217 */
[----:B------:R-:W2:Y:S02]  /*c480*/  LDL R23, [R1+0x30] ;  /* 0x0000300001177983 */ /* 0x000ea40000100800 */
[----:B------:R-:W-:-:S13]  /*c490*/  R2UR UR6, R10 ;  /* 0x000000000a0672ca */ /* 0x000fda00000e0000 */
[----:B------:R-:W-:Y:S01]  /*c4a0*/  HGMMA.64x96x16.F32.BF16 R152, gdesc[UR4], R152, gsb0 ;  /* 0x01600000049879f0 */ /* 0x000fe20008001898 */
[----:B------:R-:W-:Y:S01]  /*c4b0*/  VIADD R214, R10, 0x2 ;  /* 0x000000020ad67836 */ /* 0x000fe20000000000 */
[----:B------:R-:W-:Y:S02]  /*c4c0*/  R2UR UR7, R215 ;  /* 0x00000000d70772ca */ /* 0x000fe400000e0000 */
[----:B------:R-:W-:Y:S02]  /*c4d0*/  R2UR UR4, R230 ;  /* 0x00000000e60472ca */ /* 0x000fe400000e0000 */
[----:B------:R-:W-:Y:S02]  /*c4e0*/  R2UR UR6, R214 ;  /* 0x00000000d60672ca */ /* 0x000fe400000e0000 */
[----:B------:R-:W-:Y:S01]  /*c4f0*/  R2UR UR5, R231 ;  /* 0x00000000e70572ca */ /* 0x000fe200000e0000 */
[----:B------:R-:W-:Y:S01]  /*c500*/  VIADD R214, R10, 0x4 ;  /* 0x000000040ad67836 */ /* 0x000fe20000000000 */
[----:B----4-:R-:W-:Y:S01]  /*c510*/  LOP3.LUT R16, R16, 0xfffffeff, RZ, 0xc0, !PT ;  /* 0xfffffeff10107812 */ /* 0x010fe200078ec0ff */
[----:B------:R-:W-:-:S02]  /*c520*/  IMAD.MOV.U32 R215, RZ, RZ, 0x40000040 ;  /* 0x40000040ffd77424 */ /* 0x000fc400078e00ff */
[----:B------:R-:W-:Y:S01]  /*c530*/  IMAD.MOV.U32 R11, RZ, RZ, 0x40000040 ;  /* 0x40000040ff0b7424 */ /* 0x000fe200078e00ff */
[----:B------:R-:W-:-:S04]  /*c540*/  @P1 LOP3.LUT R16, R16, 0x100, RZ, 0xfc, !PT ;  /* 0x0000010010101812 */ /* 0x000fc800078efcff */
[----:B------:R-:W-:-:S04]  /*c550*/  LOP3.LUT R16, R16, 0xffffff7f, RZ, 0xc0, !PT ;  /* 0xffffff7f10107812 */ /* 0x000fc800078ec0ff */
[----:B------:R-:W-:Y:S01]  /*c560*/  @P0 LOP3.LUT R16, R16, 0x80, RZ, 0xfc, !PT ;  /* 0x0000008010100812 */ /* 0x000fe200078efcff */
        /* <DEDUP_REMOVED lines=112> */
[----:B------:R-:W3:Y:S01]  /*cc70*/  LDL R214, [R1+0x10] ;  /* 0x0000100001d67983 */ /* 0x000ee20000100800 */
[----:B------:R-:W-:-:S03]  /*cc80*/  R2UR UR7, R215 ;  /* 0x00000000d70772ca */ /* 0x000fc600000e0000 */
[----:B------:R-:W4:Y:S01]  /*cc90*/  LDL R215, [R1+0x2c] ;  /* 0x00002c0001d77983 */ /* 0x000f220000100800 */
[----:B------:R-:W-:Y:S02]  /*cca0*/  R2UR UR4, R8 ;  /* 0x00000000080472ca */ /* 0x000fe400000e0000 */
[----:B------:R-:W-:Y:S01]  /*ccb0*/  R2UR UR5, R9 ;  /* 0x00000000090572ca */ /* 0x000fe200000e0000 */
[----:B------:R-:W-:Y:S01]  /*ccc0*/  VIADD R10, R10, 0x906 ;  /* 0x000009060a0a7836 */ /* 0x000fe20000000000 */
[----:B------:R-:W-:Y:S02]  /*ccd0*/  WARPGROUP.DEPBAR.LE gsb0, 0x0 ;  /* 0x00008000000079c5 */ /* 0x000fe40000010000 */
[----:B------:R-:W-:-:S09]  /*cce0*/  WARPGROUP.ARRIVE ;  /* 0x00000000000079c5 */ /* 0x000fd20000000000 */
[----:B------:R-:W-:Y:S01]  /*ccf0*/  HGMMA.64x96x16.F32.BF16 R152, gdesc[UR4], R152, gsb0 ;  /* 0x01600000049879f0 */ /* 0x000fe20008001898 */
[----:B------:R-:W-:Y:S02]  /*cd00*/  R2UR UR6, R10 ;  /* 0x000000000a0672ca */ /* 0x000fe400000e0000 */
[----:B------:R-:W-:Y:S02]  /*cd10*/  R2UR UR7, R11 ;  /* 0x000000000b0772ca */ /* 0x000fe400000e0000 */
[----:B------:R-:W-:Y:S02]  /*cd20*/  R2UR UR4, R6 ;  /* 0x00000000060472ca */ /* 0x000fe400000e0000 */
[----:B------:R-:W-:Y:S01]  /*cd30*/  R2UR UR5, R7 ;  /* 0x00000000070572ca */ /* 0x000fe200000e0000 */
[----:B------:R-:W-:-:S04]  /*cd40*/  IMAD.SHL.U32 R10, R225, 0x80, RZ ;  /* 0x00000080e10a7824 */ /* 0x000fc800078e00ff */
[----:B------:R-:W-:Y:S01]  /*cd50*/  IMAD R10, R200, -0x60, R10 ;  /* 0xffffffa0c80a7824 */ /* 0x000fe200078e020a */
[----:B------:R-:W-:Y:S02]  /*cd60*/  WARPGROUP.DEPBAR.LE gsb0, 0x0 ;  /* 0x00008000000079c5 */ /* 0x000fe40000010000 */
[----:B------:R-:W-:-:S06]  /*cd70*/  WARPGROUP.ARRIVE ;  /* 0x00000000000079c5 */ /* 0x000fcc0000000000 */
[----:B------:R-:W-:Y:S01]  /*cd80*/  HGMMA.64x96x16.F32.BF16 R152, gdesc[UR4], R152, gsb0 ;  /* 0x01600000049879f0 */ /* 0x000fe20008001898 */
[----:B---3--:R-:W-:-:S05]  /*cd90*/  IADD3 R10, R10, 0x1, R214 ;  /* 0x000000010a0a7810 */ /* 0x008fca0007ffe0d6 */
[----:B------:R-:W-:-:S04]  /*cda0*/  IMAD.IADD R10, R10, 0x1, -R224 ;  /* 0x000000010a0a7824 */ /* 0x000fc800078e0ae0 */
[----:B----4-:R-:W-:-:S04]  /*cdb0*/  IMAD R10, R215, -0x2, R10 ;  /* 0xfffffffed70a7824 */ /* 0x010fc800078e020a */
[----:B--2---:R-:W-:-:S05]  /*cdc0*/  IMAD.IADD R23, R23, 0x1, R10 ;  /* 0x0000000117177824 */ /* 0x004fca00078e020a */
[C---:B------:R-:W-:Y:S01]  /*cdd0*/  ISETP.GT.AND P5, PT, R23.reuse, RZ, PT ;  /* 0x000000ff1700720c */ /* 0x040fe20003fa4270 */
[----:B------:R-:W-:Y:S02]  /*cde0*/  WARPGROUP.DEPBAR.LE gsb0, 0x0 ;  /* 0x00008000000079c5 */ /* 0x000fe40000010000 */
[C---:B------:R-:W-:Y:S02]  /*cdf0*/  ISETP.GT.AND P4, PT, R23.reuse, 0x1, PT ;  /* 0x000000011700780c */ /* 0x040fe40003f84270 */
        /* <DEDUP_REMOVED lines=70> */
[----:B------:R-:W0:Y:S02]  /*d260*/  SHFL.BFLY PT, R11, R10, 0x2, 0x1f ;  /* 0x0c401f000a0b7f89 */ /* 0x000e2400000e0000 */
[----:B0-----:R-:W-:-:S05]  /*d270*/  FMNMX.FTZ R10, R10, R11, !PT ;  /* 0x0000000b0a0a7209 */ /* 0x001fca0007810000 */
[----:B------:R-:W0:Y:S01]  /*d280*/  SHFL.BFLY PT, R11, R10, 0x1, 0x1f ;  /* 0x0c201f000a0b7f89 */ /* 0x000e2200000e0000 */
[----:B------:R-:W-:Y:S01]  /*d290*/  VIADD R23, R23, 0x8 ;  /* 0x0000000817177836 */ /* 0x000fe20000000000 */
[----:B0-----:R-:W-:-:S04]  /*d2a0*/  FMNMX.FTZ R10, R10, R11, !PT ;  /* 0x0000000b0a0a7209 */ /* 0x001fc80007810000 */
[----:B------:R-:W-:-:S04]  /*d2b0*/  FSETP.NEU.FTZ.AND P6, PT, R10, -INF , PT ;  /* 0xff8000000a00780b */ /* 0x000fc80003fdd000 */
[----:B------:R-:W-:-:S05]  /*d2c0*/  FSEL R11, R10, RZ, P6 ;  /* 0x000000ff0a0b7208 */ /* 0x000fca0003000000 */
[----:B------:R-:W-:Y:S02]  /*d2d0*/  FADD.FTZ R203, -R11, R203 ;  /* 0x000000cb0bcb7221 */ /* 0x000fe40000010100 */
[----:B------:R-:W0:Y:S01]  /*d2e0*/  LDC R11, c[0x0][0xa80] ;  /* 0x0002a000ff0b7b82 */ /* 0x000e220000000800 */
[C---:B------:R-:W-:Y:S02]  /*d2f0*/  ISETP.GT.AND P1, PT, R23.reuse, 0x41, PT ;  /* 0x000000411700780c */ /* 0x040fe40003f24270 */
[----:B------:R-:W-:Y:S02]  /*d300*/  ISETP.GT.AND P5, PT, R23, RZ, PT ;  /* 0x000000ff1700720c */ /* 0x000fe40003fa4270 */
[----:B------:R-:W-:Y:S02]  /*d310*/  LOP3.LUT R16, R16, 0xfffffdff, RZ, 0xc0, !PT ;  /* 0xfffffdff10107812 */ /* 0x000fe400078ec0ff */
[----:B------:R-:W-:-:S07]  /*d320*/  FSEL R193, R154, -INF , P5 ;  /* 0xff8000009ac17808 */ /* 0x000fce0002800000 */
[----:B------:R-:W-:Y:S02]  /*d330*/  @P1 LOP3.LUT R16, R16, 0x200, RZ, 0xfc, !PT ;  /* 0x0000020010101812 */ /* 0x000fe400078efcff */
[C---:B------:R-:W-:Y:S02]  /*d340*/  ISETP.GT.AND P1, PT, R23.reuse, 0x40, PT ;  /* 0x000000401700780c */ /* 0x040fe40003f24270 */
[----:B------:R-:W-:Y:S02]  /*d350*/  ISETP.GT.AND P0, PT, R23, 0x48, PT ;  /* 0x000000481700780c */ /* 0x000fe40003f04270 */
[----:B------:R-:W-:Y:S01]  /*d360*/  FSEL R186, R186, -INF , P1 ;  /* 0xff800000baba7808 */ /* 0x000fe20000800000 */
[----:B0-----:R-:W-:Y:S01]  /*d370*/  FMUL.FTZ R154, R10, R11 ;  /* 0x0000000b0a9a7220 */ /* 0x001fe20000410000 */
[----:B------:R-:W-:-:S04]  /*d380*/  LOP3.LUT P1, RZ, R16, 0x200, RZ, 0xc0, !PT ;  /* 0x0000020010ff7812 */ /* 0x000fc8000782c0ff */
[----:B------:R-:W-:Y:S01]  /*d390*/  FSEL R154, R154, RZ, P6 ;  /* 0x000000ff9a9a7208 */ /* 0x000fe20003000000 */
[----:B------:R0:W-:Y:S01]  /*d3a0*/  STL [R1], R16 ;  /* 0x0000001001007387 */ /* 0x0001e20000100800 */
[----:B------:R-:W-:Y:S02]  /*d3b0*/  FSEL R187, R187, -INF , P1 ;  /* 0xff800000bbbb7808 */ /* 0x000fe40000800000 */
[----:B------:R-:W-:Y:S01]  /*d3c0*/  FSEL R190, R190, -INF , P0 ;  /* 0xff800000bebe7808 */ /* 0x000fe20000000000 */
[-C--:B------:R-:W-:Y:S01]  /*d3d0*/  FFMA.FTZ R215, R168, R11.reuse, -R154 ;  /* 0x0000000ba8d77223 */ /* 0x080fe2000001089a */
[C---:B------:R-:W-:Y:S01]  /*d3e0*/  LOP3.LUT P1, RZ, R16.reuse, 0x100, RZ, 0xc0, !PT ;  /* 0x0000010010ff7812 */ /* 0x040fe2000782c0ff */
[----:B------:R-:W-:Y:S01]  /*d3f0*/  FMUL.FTZ R168, R203, R11 ;  /* 0x0000000bcba87220 */ /* 0x000fe20000410000 */
[----:B------:R-:W-:Y:S02]  /*d400*/  LOP3.LUT P0, RZ, R16, 0x80, RZ, 0xc0, !PT ;  /* 0x0000008010ff7812 */ /* 0x000fe4000780c0ff */
[----:B0-----:R1:W5:Y:S04]  /*d410*/  LDL.LU R16, [R1+0x5c] ;  /* 0x00005c0001107983 */ /* 0x0013680000300800 */
[----:B------:R-:W2:Y:S01]  /*d420*/  LDL R203, [R1+0x4] ;  /* 0x0000040001cb7983 */ /* 0x000ea20000100800 */
[----:B------:R-:W-:-:S02]  /*d430*/  ISETP.GT.AND P4, PT, R23, 0x1, PT ;  /* 0x000000011700780c */ /* 0x000fc40003f84270 */
[C---:B------:R-:W-:Y:S02]  /*d440*/  ISETP.GT.AND P3, PT, R23.reuse, 0x8, PT ;  /* 0x000000081700780c */ /* 0x040fe40003f64270 */
[----:B------:R-:W-:Y:S02]  /*d450*/  ISETP.GT.AND P2, PT, R23, 0x9, PT ;  /* 0x000000091700780c */ /* 0x000fe40003f44270 */
[----:B------:R-:W-:Y:S02]  /*d460*/  FSEL R155, R155, -INF , P4 ;  /* 0xff8000009b9b7808 */ /* 0x000fe40002000000 */
[----:B------:R-:W-:Y:S02]  /*d470*/  FSEL R158, R158, -INF , P3 ;  /* 0xff8000009e9e7808 */ /* 0x000fe40001800000 */
[----:B------:R-:W-:Y:S02]  /*d480*/  FSEL R159, R159, -INF , P2 ;  /* 0xff8000009f9f7808 */ /* 0x000fe40001000000 */
[----:B------:R-:W-:-:S02]  /*d490*/  ISETP.GT.AND P5, PT, R23, 0x10, PT ;  /* 0x000000101700780c */ /* 0x000fc40003fa4270 */
[C---:B------:R-:W-:Y:S02]  /*d4a0*/  ISETP.GT.AND P4, PT, R23.reuse, 0x11, PT ;  /* 0x000000111700780c */ /* 0x040fe40003f84270 */
[C---:B------:R-:W-:Y:S02]  /*d4b0*/  ISETP.GT.AND P3, PT, R23.reuse, 0x18, PT ;  /* 0x000000181700780c */ /* 0x040fe40003f64270 */
[----:B------:R-:W-:Y:S02]  /*d4c0*/  ISETP.GT.AND P2, PT, R23, 0x19, PT ;  /* 0x000000191700780c */ /* 0x000fe40003f44270 */
[----:B------:R-:W-:Y:S02]  /*d4d0*/  FSEL R162, R162, -INF , P5 ;  /* 0xff800000a2a27808 */ /* 0x000fe40002800000 */
[----:B------:R-:W-:Y:S02]  /*d4e0*/  FSEL R163, R163, -INF , P4 ;  /* 0xff800000a3a37808 */ /* 0x000fe40002000000 */
[----:B------:R-:W-:-:S02]  /*d4f0*/  FSEL R166, R166, -INF , P3 ;  /* 0xff800000a6a67808 */ /* 0x000fc40001800000 */
[----:B------:R-:W-:Y:S02]  /*d500*/  FSEL R167, R167, -INF , P2 ;  /* 0xff800000a7a77808 */ /* 0x000fe40001000000 */
[C---:B------:R-:W-:Y:S02]  /*d510*/  ISETP.GT.AND P5, PT, R23.reuse, 0x20, PT ;  /* 0x000000201700780c */ /* 0x040fe40003fa4270 */
[C---:B------:R-:W-:Y:S02]  /*d520*/  ISETP.GT.AND P4, PT, R23.reuse, 0x21, PT ;  /* 0x000000211700780c */ /* 0x040fe40003f84270 */
[C---:B------:R-:W-:Y:S02]  /*d530*/  ISETP.GT.AND P3, PT, R23.reuse, 0x28, PT ;  /* 0x000000281700780c */ /* 0x040fe40003f64270 */
[----:B------:R-:W-:Y:S01]  /*d540*/  ISETP.GT.AND P2, PT, R23, 0x29, PT ;  /* 0x000000291700780c */ /* 0x000fe20003f44270 */
[----:B------:R-:W-:Y:S01]  /*d550*/  FFMA.FTZ R152, R152, R11, -R154 ;  /* 0x0000000b98987223 */ /* 0x000fe2000001089a */
[----:B------:R-:W-:-:S02]  /*d560*/  FSEL R170, R170, -INF , P5 ;  /* 0xff800000aaaa7808 */ /* 0x000fc40002800000 */
[----:B------:R-:W-:Y:S02]  /*d570*/  FSEL R171, R171, -INF , P4 ;  /* 0xff800000abab7808 */ /* 0x000fe40002000000 */
[----:B------:R-:W-:Y:S02]  /*d580*/  FSEL R174, R174, -INF , P3 ;  /* 0xff800000aeae7808 */ /* 0x000fe40001800000 */
[----:B------:R-:W-:Y:S02]  /*d590*/  FSEL R175, R175, -INF , P2 ;  /* 0xff800000afaf7808 */ /* 0x000fe40001000000 */
[C---:B------:R-:W-:Y:S02]  /*d5a0*/  ISETP.GT.AND P5, PT, R23.reuse, 0x30, PT ;  /* 0x000000301700780c */ /* 0x040fe40003fa4270 */
[C---:B------:R-:W-:Y:S02]  /*d5b0*/  ISETP.GT.AND P4, PT, R23.reuse, 0x31, PT ;  /* 0x000000311700780c */ /* 0x040fe40003f84270 */
[----:B------:R-:W-:-:S02]  /*d5c0*/  ISETP.GT.AND P3, PT, R23, 0x38, PT ;  /* 0x000000381700780c */ /* 0x000fc40003f64270 */
[----:B------:R-:W-:Y:S01]  /*d5d0*/  ISETP.GT.AND P2, PT, R23, 0x39, PT ;  /* 0x000000391700780c */ /* 0x000fe20003f44270 */
[----:B------:R-:W-:Y:S01]  /*d5e0*/  FFMA.FTZ R153, R153, R11, -R154 ;  /* 0x0000000b99997223 */ /* 0x000fe2000001089a */
[----:B------:R-:W-:Y:S01]  /*d5f0*/  FSEL R178, R178, -INF , P5 ;  /* 0xff800000b2b27808 */ /* 0x000fe20002800000 */
[----:B------:R-:W-:Y:S01]  /*d600*/  MUFU.EX2 R152, R152 ;  /* 0x0000009800987308 */ /* 0x000fe20000000800 */
[----:B------:R-:W-:Y:S02]  /*d610*/  FSEL R179, R179, -INF , P4 ;  /* 0xff800000b3b37808 */ /* 0x000fe40002000000 */
[----:B------:R-:W-:Y:S02]  /*d620*/  FSEL R182, R182, -INF , P3 ;  /* 0xff800000b6b67808 */ /* 0x000fe40001800000 */
[----:B------:R-:W-:Y:S02]  /*d630*/  FSEL R183, R183, -INF , P2 ;  /* 0xff800000b7b77808 */ /* 0x000fe40001000000 */
[C---:B------:R-:W-:Y:S01]  /*d640*/  ISETP.GT.AND P2, PT, R23.reuse, 0x50, PT ;  /* 0x000000501700780c */ /* 0x040fe20003f44270 */
[----:B------:R-:W0:Y:S01]  /*d650*/  MUFU.EX2 R168, R168 ;  /* 0x000000a800a87308 */ /* 0x000e220000000800 */
[----:B------:R-:W-:-:S02]  /*d660*/  ISETP.GT.AND P3, PT, R23, 0x51, PT ;  /* 0x000000511700780c */ /* 0x000fc40003f64270 */
[C---:B------:R-:W-:Y:S02]  /*d670*/  ISETP.GT.AND P4, PT, R23.reuse, 0x58, PT ;  /* 0x000000581700780c */ /* 0x040fe40003f84270 */
[C---:B------:R-:W-:Y:S02]  /*d680*/  ISETP.GT.AND P5, PT, R23.reuse, 0x59, PT ;  /* 0x000000591700780c */ /* 0x040fe40003fa4270 */
[----:B------:R-:W-:Y:S01]  /*d690*/  ISETP.GT.AND P6, PT, R23, 0x49, PT ;  /* 0x000000491700780c */ /* 0x000fe20003fc4270 */
[-CC-:B------:R-:W-:Y:S01]  /*d6a0*/  FFMA.FTZ R23, R156, R11.reuse, -R154.reuse ;  /* 0x0000000b9c177223 */ /* 0x180fe2000001089a */
[----:B------:R-:W3:Y:S01]  /*d6b0*/  MUFU.EX2 R153, R153 ;  /* 0x0000009900997308 */ /* 0x000ee20000000800 */
[-CC-:B------:R-:W-:Y:S01]  /*d6c0*/  FFMA.FTZ R157, R157, R11.reuse, -R154.reuse ;  /* 0x0000000b9d9d7223 */ /* 0x180fe2000001089a */
[-CC-:B------:R-:W-:Y:S01]  /*d6d0*/  FFMA.FTZ R160, R160, R11.reuse, -R154.reuse ;  /* 0x0000000ba0a07223 */ /* 0x180fe2000001089a */
[-CC-:B------:R-:W-:Y:S01]  /*d6e0*/  FFMA.FTZ R161, R161, R11.reuse, -R154.reuse ;  /* 0x0000000ba1a17223 */ /* 0x180fe2000001089a */
[-CC-:B------:R-:W-:Y:S01]  /*d6f0*/  FFMA.FTZ R164, R164, R11.reuse, -R154.reuse ;  /* 0x0000000ba4a47223 */ /* 0x180fe2000001089a */
[----:B------:R-:W-:-:S03]  /*d700*/  FFMA.FTZ R165, R165, R11, -R154 ;  /* 0x0000000ba5a57223 */ /* 0x000fc6000001089a */
        /* <DEDUP_REMOVED lines=15> */
[----:B------:R-:W-:-:S02]  /*d800*/  FFMA.FTZ R197, R197, R11, -R154 ;  /* 0x0000000bc5c57223 */ /* 0x000fc4000001089a */
[----:B------:R-:W1:Y:S01]  /*d810*/  MUFU.EX2 R154, R157 ;  /* 0x0000009d009a7308 */ /* 0x000e620000000800 */
[----:B0-----:R-:W-:-:S04]  /*d820*/  FFMA.FTZ R3, R168, R3, R152 ;  /* 0x00000003a8037223 */ /* 0x001fc80000010098 */
[----:B---3--:R-:W-:-:S04]  /*d830*/  FADD.FTZ R3, R153, R3 ;  /* 0x0000000399037221 */ /* 0x008fc80000010000 */
[----:B----4-:R-:W-:-:S04]  /*d840*/  FADD.FTZ R3, R23, R3 ;  /* 0x0000000317037221 */ /* 0x010fc80000010000 */
[C---:B-1----:R-:W-:Y:S01]  /*d850*/  FADD.FTZ R3, R154.reuse, R3 ;  /* 0x000000039a037221 */ /* 0x042fe20000010000 */
[----:B------:R-:W-:Y:S02]  /*d860*/  F2FP.BF16.F32.PACK_AB R154, R154, R23 ;  /* 0x000000179a9a723e */ /* 0x000fe400000010ff */
        /* <DEDUP_REMOVED lines=27> */
[----:B------:R-:W-:-:S04]  /*da20*/  FMNMX.FTZ R23, R198, R23, !PT ;  /* 0x00000017c6177209 */ /* 0x000fc80007810000 */
[----:B------:R-:W-:Y:S02]  /*da30*/  FMNMX.FTZ R23, R199, R23, !PT ;  /* 0x00000017c7177209 */ /* 0x000fe40007810000 */
[----:B------:R-:W-:-:S03]  /*da40*/  F2FP.BF16.F32.PACK_AB R152, R153, R152 ;  /* 0x000000989998723e */ /* 0x000fc600000010ff */
[----:B------:R-:W0:Y:S02]  /*da50*/  SHFL.BFLY PT, R153, R23, 0x2, 0x1f ;  /* 0x0c401f0017997f89 */ /* 0x000e2400000e0000 */
[----:B0-----:R-:W-:-:S05]  /*da60*/  FMNMX.FTZ R23, R23, R153, !PT ;  /* 0x0000009917177209 */ /* 0x001fca0007810000 */
[----:B------:R-:W0:Y:S02]  /*da70*/  SHFL.BFLY PT, R153, R23, 0x1, 0x1f ;  /* 0x0c201f0017997f89 */ /* 0x000e2400000e0000 */
[----:B0-----:R-:W-:-:S04]  /*da80*/  FMNMX.FTZ R23, R23, R153, !PT ;  /* 0x0000009917177209 */ /* 0x001fc80007810000 */
[C---:B------:R-:W-:Y:S01]  /*da90*/  FSETP.NEU.FTZ.AND P2, PT, R23.reuse, -INF , PT ;  /* 0xff8000001700780b */ /* 0x040fe20003f5d000 */
[----:B------:R-:W-:-:S03]  /*daa0*/  FMUL.FTZ R172, R23, R11 ;  /* 0x0000000b17ac7220 */ /* 0x000fc60000410000 */
[----:B------:R-:W-:Y:S02]  /*dab0*/  FSEL R153, R23, RZ, P2 ;  /* 0x000000ff17997208 */ /* 0x000fe40001000000 */
[----:B------:R-:W-:-:S03]  /*dac0*/  FSEL R172, R172, RZ, P2 ;  /* 0x000000ffacac7208 */ /* 0x000fc60001000000 */
[----:B------:R-:W-:Y:S02]  /*dad0*/  FADD.FTZ R153, -R153, R202 ;  /* 0x000000ca99997221 */ /* 0x000fe40000010100 */
[-CC-:B------:R-:W-:Y:S01]  /*dae0*/  FFMA.FTZ R202, R155, R11.reuse, -R172.reuse ;  /* 0x0000000b9bca7223 */ /* 0x180fe200000108ac */
[-CC-:B------:R-:W-:Y:S01]  /*daf0*/  FFMA.FTZ R155, R158, R11.reuse, -R172.reuse ;  /* 0x0000000b9e9b7223 */ /* 0x180fe200000108ac */
[-CC-:B------:R-:W-:Y:S01]  /*db00*/  FFMA.FTZ R193, R193, R11.reuse, -R172.reuse ;  /* 0x0000000bc1c17223 */ /* 0x180fe200000108ac */
[-C--:B------:R-:W-:Y:S01]  /*db10*/  FMUL.FTZ R153, R153, R11.reuse ;  /* 0x0000000b99997220 */ /* 0x080fe20000410000 */
[----:B--2---:R-:W-:Y:S02]  /*db20*/  IMAD R158, R2, 0xc00, R203 ;  /* 0x00000c00029e7824 */ /* 0x004fe400078e02cb */
[----:B------:R-:W0:Y:S01]  /*db30*/  S2R R203, SR_TID.X ;  /* 0x0000000000cb7919 */ /* 0x000e220000002100 */
        /* <DEDUP_REMOVED lines=22> */
[----:B------:R-:W1:Y:S01]  /*dca0*/  MUFU.EX2 R172, R153 ;  /* 0x0000009900ac7308 */ /* 0x000e620000000800 */
[----:B------:R-:W-:-:S02]  /*dcb0*/  IMAD.MOV.U32 R159, RZ, RZ, 0x40000040 ;  /* 0x40000040ff9f7424 */ /* 0x000fc400078e00ff */
        /* <DEDUP_REMOVED lines=64> */
[----:B------:R-:W-:Y:S01]  /*e0c0*/  R2UR UR7, R159 ;  /* 0x000000009f0772ca */ /* 0x000fe200000e0000 */
[----:B------:R-:W-:Y:S01]  /*e0d0*/  @!P1 VIADD R159, R201, 0x32440 ;  /* 0x00032440c99f9836 */ /* 0x000fe20000000000 */
[----:B0-----:R-:W-:Y:S01]  /*e0e0*/  SHF.R.U32.HI R168, RZ, 0x7, R203 ;  /* 0x00000007ffa87819 */ /* 0x001fe200000116cb */
[----:B-1----:R-:W-:Y:S01]  /*e0f0*/  FFMA.FTZ R0, R172, R0, R193 ;  /* 0x00000000ac007223 */ /* 0x002fe200000100c1 */
        /* <DEDUP_REMOVED lines=64> */
[----:B------:R-:W-:-:S02]  /*e500*/  IADD3 R172, -R168, 0xb, RZ ;  /* 0x0000000ba8ac7810 */ /* 0x000fc40007ffe1ff */
[----:B------:R-:W-:-:S03]  /*e510*/  @!P1 PRMT R159, RZ, 0x654, R159 ;  /* 0x00000654ff9f9816 */ /* 0x000fc6000000009f */
[----:B------:R1:W-:Y:S06]  /*e520*/  BAR.ARV R172, 0x100 ;  /* 0x000400ac0000751d */ /* 0x0003ec0000002000 */
[----:B------:R0:W-:Y:S01]  /*e530*/  @!P1 SYNCS.ARRIVE.TRANS64.RED.A1T0 RZ, [R159+URZ], RZ ;  /* 0x000000ff9fff99a7 */ /* 0x0001e2000810043f */
[----:B------:R-:W2:Y:S01]  /*e540*/  MUFU.EX2 R153, R202 ;  /* 0x000000ca00997308 */ /* 0x000ea20000000800 */
[----:B0-----:R-:W-:-:S07]  /*e550*/  VIADD R159, R168, 0x8 ;  /* 0x00000008a89f7836 */ /* 0x001fce0000000000 */
[----:B------:R-:W0:Y:S01]  /*e560*/  MUFU.EX2 R155, R155 ;  /* 0x0000009b009b7308 */ /* 0x000e220000000800 */
[----:B------:R-:W-:Y:S01]  /*e570*/  R2UR UR6, R158 ;  /* 0x000000009e0672ca */ /* 0x000fe200000e0000 */
[----:B------:R-:W3:Y:S01]  /*e580*/  LDL R168, [R1+0x14] ;  /* 0x0000140001a87983 */ /* 0x000ee20000100800 */
[----:B------:R4:W-:Y:S06]  /*e590*/  BAR.SYNC.DEFER_BLOCKING R159, 0x100 ;  /* 0x0004009f0000751d */ /* 0x0009ec0000010000 */
[----:B------:R-:W1:Y:S01]  /*e5a0*/  MUFU.EX2 R157, R157 ;  /* 0x0000009d009d7308 */ /* 0x000e620000000800 */
[C---:B--2---:R-:W-:Y:S01]  /*e5b0*/  FADD.FTZ R0, R153.reuse, R0 ;  /* 0x0000000099007221 */ /* 0x044fe20000010000 */
[----:B------:R-:W-:-:S03]  /*e5c0*/  F2FP.BF16.F32.PACK_AB R153, R153, R193 ;  /* 0x000000c19999723e */ /* 0x000fc600000010ff */
[----:B0-----:R-:W-:Y:S01]  /*e5d0*/  FADD.FTZ R0, R155, R0 ;  /* 0x000000009b007221 */ /* 0x001fe20000010000 */
[----:B-1----:R-:W-:-:S04]  /*e5e0*/  F2FP.BF16.F32.PACK_AB R155, R157, R155 ;  /* 0x0000009b9d9b723e */ /* 0x002fc800000010ff */
[----:B------:R-:W-:-:S06]  /*e5f0*/  WARPGROUP.ARRIVE ;  /* 0x00000000000079c5 */ /* 0x000fcc0000000000 */
[----:B------:R-:W-:Y:S01]  /*e600*/  HGMMA.64x256x16.F32.BF16 R24, R152, gdesc[UR4].tnspB, R24, gsb0 ;  /* 0x43e0000498187df0 */ /* 0x000fe20008001818 */
[----:B------:R-:W0:Y:S08]  /*e610*/  MUFU.EX2 R160, R160 ;  /* 0x000000a000a07308 */ /* 0x000e300000000800 */
[----:B------:R-:W1:Y:S08]  /*e620*/  MUFU.EX2 R161, R161 ;  /* 0x000000a100a17308 */ /* 0x000e700000000800 */
[----:B------:R-:W-:Y:S08]  /*e630*/  MUFU.EX2 R165, R165 ;  /* 0x000000a500a57308 */ /* 0x000ff00000000800 */
[----:B------:R-:W-:Y:S08]  /*e640*/  MUFU.EX2 R162, R162 ;  /* 0x000000a200a27308 */ /* 0x000ff00000000800 */
[----:B------:R-:W2:Y:S08]  /*e650*/  MUFU.EX2 R163, R163 ;  /* 0x000000a300a37308 */ /* 0x000eb00000000800 */
[----:B------:R-:W-:Y:S08]  /*e660*/  MUFU.EX2 R166, R166 ;  /* 0x000000a600a67308 */ /* 0x000ff00000000800 */
[----:B------:R-:W4:Y:S01]  /*e670*/  MUFU.EX2 R167, R167 ;  /* 0x000000a700a77308 */ /* 0x000f220000000800 */
[----:B0-----:R-:W-:-:S04]  /*e680*/  FADD.FTZ R3, R160, R3 ;  /* 0x00000003a0037221 */ /* 0x001fc80000010000 */
[----:B-1----:R-:W-:-:S03]  /*e690*/  FADD.FTZ R3, R161, R3 ;  /* 0x00000003a1037221 */ /* 0x002fc60000010000 */
[----:B------:R-:W-:Y:S08]  /*e6a0*/  MUFU.EX2 R215, R215 ;  /* 0x000000d700d77308 */ /* 0x000ff00000000800 */
[----:B------:R-:W-:Y:S08]  /*e6b0*/  MUFU.EX2 R169, R169 ;  /* 0x000000a900a97308 */ /* 0x000ff00000000800 */
[----:B------:R-:W-:Y:S01]  /*e6c0*/  MUFU.EX2 R173, R173 ;  /* 0x000000ad00ad7308 */ /* 0x000fe20000000800 */
[----:B------:R-:W-:-:S07]  /*e6d0*/  WARPGROUP.DEPBAR.LE gsb0, 0x0 ;  /* 0x00008000000079c5 */ /* 0x000fce0000010000 */
[----:B------:R-:W0:Y:S01]  /*e6e0*/  MUFU.EX2 R154, R164 ;  /* 0x000000a4009a7308 */ /* 0x000e220000000800 */
[----:B------:R-:W-:Y:S02]  /*e6f0*/  VIADD R152, R158, 0x80 ;  /* 0x000000809e987836 */ /* 0x000fe40000000000 */
[----:B------:R-:W-:-:S03]  /*e700*/  IMAD.MOV.U32 R153, RZ, RZ, 0x40000040 ;  /* 0x40000040ff997424 */ /* 0x000fc600078e00ff */
[----:B------:R-:W-:Y:S02]  /*e710*/  R2UR UR6, R152 ;  /* 0x00000000980672ca */ /* 0x000fe400000e0000 */
[----:B------:R-:W-:Y:S02]  /*e720*/  R2UR UR7, R153 ;  /* 0x00000000990772ca */ /* 0x000fe400000e0000 */
[----:B------:R-:W-:Y:S02]  /*e730*/  F2FP.BF16.F32.PACK_AB R152, R161, R160 ;  /* 0x000000a0a198723e */ /* 0x000fe400000010ff */
[----:B--2---:R-:W-:Y:S02]  /*e740*/  F2FP.BF16.F32.PACK_AB R153, R163, R162 ;  /* 0x000000a2a399723e */ /* 0x004fe400000010ff */
[----:B----4-:R-:W-:Y:S01]  /*e750*/  F2FP.BF16.F32.PACK_AB R155, R167, R166 ;  /* 0x000000a6a79b723e */ /* 0x010fe200000010ff */
[----:B0-----:R-:W-:Y:S01]  /*e760*/  FADD.FTZ R3, R154, R3 ;  /* 0x000000039a037221 */ /* 0x001fe20000010000 */
[----:B------:R-:W-:-:S04]  /*e770*/  F2FP.BF16.F32.PACK_AB R154, R165, R154 ;  /* 0x0000009aa59a723e */ /* 0x000fc800000010ff */
[----:B------:R-:W-:-:S06]  /*e780*/  WARPGROUP.ARRIVE ;  /* 0x00000000000079c5 */ /* 0x000fcc0000000000 */
[----:B------:R-:W-:Y:S01]  /*e790*/  HGMMA.64x256x16.F32.BF16 R24, R152, gdesc[UR4].tnspB, R24, gsb0 ;  /* 0x43e0000498187df0 */ /* 0x000fe20008001818 */
[----:B------:R-:W-:Y:S01]  /*e7a0*/  MUFU.EX2 R170, R170 ;  /* 0x000000aa00aa7308 */ /* 0x000fe20000000800 */
[----:B------:R-:W-:-:S07]  /*e7b0*/  FADD.FTZ R3, R165, R3 ;  /* 0x00000003a5037221 */ /* 0x000fce0000010000 */
[----:B------:R-:W0:Y:S08]  /*e7c0*/  MUFU.EX2 R171, R171 ;  /* 0x000000ab00ab7308 */ /* 0x000e300000000800 */
[----:B------:R-:W-:Y:S08]  /*e7d0*/  MUFU.EX2 R174, R174 ;  /* 0x000000ae00ae7308 */ /* 0x000ff00000000800 */
[----:B------:R-:W1:Y:S01]  /*e7e0*/  MUFU.EX2 R175, R175 ;  /* 0x000000af00af7308 */ /* 0x000e620000000800 */
[----:B------:R-:W-:-:S04]  /*e7f0*/  FADD.FTZ R3, R215, R3 ;  /* 0x00000003d7037221 */ /* 0x000fc80000010000 */
[----:B------:R-:W-:-:S03]  /*e800*/  FADD.FTZ R3, R169, R3 ;  /* 0x00000003a9037221 */ /* 0x000fc60000010000 */
[----:B------:R-:W-:Y:S08]  /*e810*/  MUFU.EX2 R176, R176 ;  /* 0x000000b000b07308 */ /* 0x000ff00000000800 */
[----:B------:R-:W-:Y:S08]  /*e820*/  MUFU.EX2 R177, R177 ;  /* 0x000000b100b17308 */ /* 0x000ff00000000800 */
[----:B------:R-:W-:Y:S08]  /*e830*/  MUFU.EX2 R181, R181 ;  /* 0x000000b500b57308 */ /* 0x000ff00000000800 */
[----:B------:R-:W-:Y:S08]  /*e840*/  MUFU.EX2 R178, R178 ;  /* 0x000000b200b27308 */ /* 0x000ff00000000800 */
[----:B------:R-:W-:Y:S08]  /*e850*/  MUFU.EX2 R179, R179 ;  /* 0x000000b300b37308 */ /* 0x000ff00000000800 */
[----:B------:R-:W-:Y:S01]  /*e860*/  MUFU.EX2 R182, R182 ;  /* 0x000000b600b67308 */ /* 0x000fe20000000800 */
[----:B------:R-:W-:-:S07]  /*e870*/  WARPGROUP.DEPBAR.LE gsb0, 0x0 ;  /* 0x00008000000079c5 */ /* 0x000fce0000010000 */
[----:B------:R-:W2:Y:S01]  /*e880*/  MUFU.EX2 R154, R156 ;  /* 0x0000009c009a7308 */ /* 0x000ea20000000800 */
[----:B------:R-:W-:Y:S02]  /*e890*/  VIADD R152, R158, 0x100 ;  /* 0x000001009e987836 */ /* 0x000fe40000000000 */
[----:B------:R-:W-:-:S03]  /*e8a0*/  IMAD.MOV.U32 R153, RZ, RZ, 0x40000040 ;  /* 0x40000040ff997424 */ /* 0x000fc600078e00ff */
[----:B------:R-:W-:Y:S02]  /*e8b0*/  R2UR UR6, R152 ;  /* 0x00000000980672ca */ /* 0x000fe400000e0000 */
[----:B------:R-:W-:Y:S02]  /*e8c0*/  R2UR UR7, R153 ;  /* 0x00000000990772ca */ /* 0x000fe400000e0000 */
[----:B------:R-:W-:Y:S02]  /*e8d0*/  F2FP.BF16.F32.PACK_AB R152, R169, R215 ;  /* 0x000000d7a998723e */ /* 0x000fe400000010ff */
[----:B0-----:R-:W-:Y:S02]  /*e8e0*/  F2FP.BF16.F32.PACK_AB R153, R171, R170 ;  /* 0x000000aaab99723e */ /* 0x001fe400000010ff */
[----:B-1----:R-:W-:Y:S01]  /*e8f0*/  F2FP.BF16.F32.PACK_AB R155, R175, R174 ;  /* 0x000000aeaf9b723e */ /* 0x002fe200000010ff */
[----:B--2---:R-:W-:Y:S01]  /*e900*/  FADD.FTZ R3, R154, R3 ;  /* 0x000000039a037221 */ /* 0x004fe20000010000 */
[----:B------:R-:W-:-:S04]  /*e910*/  F2FP.BF16.F32.PACK_AB R154, R173, R154 ;  /* 0x0000009aad9a723e */ /* 0x000fc800000010ff */
[----:B------:R-:W-:-:S06]  /*e920*/  WARPGROUP.ARRIVE ;  /* 0x00000000000079c5 */ /* 0x000fcc0000000000 */
[----:B------:R-:W-:Y:S01]  /*e930*/  HGMMA.64x256x16.F32.BF16 R24, R152, gdesc[UR4].tnspB, R24, gsb0 ;  /* 0x43e0000498187df0 */ /* 0x000fe20008001818 */
[----:B------:R-:W0:Y:S01]  /*e940*/  MUFU.EX2 R183, R183 ;  /* 0x000000b700b77308 */ /* 0x000e220000000800 */
[----:B------:R-:W-:-:S04]  /*e950*/  FADD.FTZ R3, R173, R3 ;  /* 0x00000003ad037221 */ /* 0x000fc80000010000 */
[----:B------:R-:W-:-:S04]  /*e960*/  FADD.FTZ R3, R176, R3 ;  /* 0x00000003b0037221 */ /* 0x000fc80000010000 */
[----:B------:R-:W-:Y:S01]  /*e970*/  FADD.FTZ R3, R177, R3 ;  /* 0x00000003b1037221 */ /* 0x000fe20000010000 */
[----:B------:R-:W-:Y:S08]  /*e980*/  MUFU.EX2 R184, R184 ;  /* 0x000000b800b87308 */ /* 0x000ff00000000800 */
[----:B------:R-:W-:Y:S08]  /*e990*/  MUFU.EX2 R185, R185 ;  /* 0x000000b900b97308 */ /* 0x000ff00000000800 */
[----:B------:R-:W-:Y:S08]  /*e9a0*/  MUFU.EX2 R189, R189 ;  /* 0x000000bd00bd7308 */ /* 0x000ff00000000800 */
[----:B------:R-:W-:Y:S08]  /*e9b0*/  MUFU.EX2 R186, R186 ;  /* 0x000000ba00ba7308 */ /* 0x000ff00000000800 */
[----:B------:R-:W-:Y:S08]  /*e9c0*/  MUFU.EX2 R187, R187 ;  /* 0x000000bb00bb7308 */ /* 0x000ff00000000800 */
[----:B------:R-:W-:Y:S08]  /*e9d0*/  MUFU.EX2 R190, R190 ;  /* 0x000000be00be7308 */ /* 0x000ff00000000800 */
[----:B------:R-:W-:Y:S01]  /*e9e0*/  MUFU.EX2 R191, R191 ;  /* 0x000000bf00bf7308 */ /* 0x000fe20000000800 */
[----:B------:R-:W-:-:S07]  /*e9f0*/  WARPGROUP.DEPBAR.LE gsb0, 0x0 ;  /* 0x00008000000079c5 */ /* 0x000fce0000010000 */
[----:B------:R-:W1:Y:S01]  /*ea00*/  MUFU.EX2 R154, R180 ;  /* 0x000000b4009a7308 */ /* 0x000e620000000800 */
[----:B------:R-:W-:Y:S02]  /*ea10*/  VIADD R152, R158, 0x180 ;  /* 0x000001809e987836 */ /* 0x000fe40000000000 */
[----:B------:R-:W-:-:S03]  /*ea20*/  IMAD.MOV.U32 R153, RZ, RZ, 0x40000040 ;  /* 0x40000040ff997424 */ /* 0x000fc600078e00ff */
[----:B------:R-:W-:Y:S02]  /*ea30*/  R2UR UR6, R152 ;  /* 0x00000000980672ca */ /* 0x000fe400000e0000 */
[----:B------:R-:W-:Y:S02]  /*ea40*/  R2UR UR7, R153 ;  /* 0x00000000990772ca */ /* 0x000fe400000e0000 */
[----:B------:R-:W-:Y:S02]  /*ea50*/  F2FP.BF16.F32.PACK_AB R152, R177, R176 ;  /* 0x000000b0b198723e */ /* 0x000fe400000010ff */
[----:B------:R-:W-:Y:S02]  /*ea60*/  F2FP.BF16.F32.PACK_AB R153, R179, R178 ;  /* 0x000000b2b399723e */ /* 0x000fe400000010ff */
[----:B0-----:R-:W-:Y:S01]  /*ea70*/  F2FP.BF16.F32.PACK_AB R155, R183, R182 ;  /* 0x000000b6b79b723e */ /* 0x001fe200000010ff */
[----:B-1----:R-:W-:Y:S01]  /*ea80*/  FADD.FTZ R3, R154, R3 ;  /* 0x000000039a037221 */ /* 0x002fe20000010000 */
[----:B------:R-:W-:-:S04]  /*ea90*/  F2FP.BF16.F32.PACK_AB R154, R181, R154 ;  /* 0x0000009ab59a723e */ /* 0x000fc800000010ff */
[----:B------:R-:W-:-:S06]  /*eaa0*/  WARPGROUP.ARRIVE ;  /* 0x00000000000079c5 */ /* 0x000fcc0000000000 */
[----:B------:R-:W-:Y:S01]  /*eab0*/  HGMMA.64x256x16.F32.BF16 R24, R152, gdesc[UR4].tnspB, R24, gsb0 ;  /* 0x43e0000498187df0 */ /* 0x000fe20008001818 */
        /* <DEDUP_REMOVED lines=8> */
[----:B------:R-:W-:Y:S01]  /*eb40*/  MUFU.EX2 R199, R199 ;  /* 0x000000c700c77308 */ /* 0x000fe20000000800 */
[----:B------:R-:W-:Y:S01]  /*eb50*/  IMAD.MOV.U32 R159, RZ, RZ, 0x40000040 ;  /* 0x40000040ff9f7424 */ /* 0x000fe200078e00ff */
[----:B------:R-:W-:-:S06]  /*eb60*/  WARPGROUP.DEPBAR.LE gsb0, 0x0 ;  /* 0x00008000000079c5 */ /* 0x000fcc0000010000 */
[----:B------:R-:W0:Y:S01]  /*eb70*/  MUFU.EX2 R154, R188 ;  /* 0x000000bc009a7308 */ /* 0x000e220000000800 */
[----:B------:R-:W-:Y:S02]  /*eb80*/  VIADD R152, R158, 0x200 ;  /* 0x000002009e987836 */ /* 0x000fe40000000000 */
[----:B------:R-:W-:-:S03]  /*eb90*/  IMAD.MOV.U32 R153, RZ, RZ, 0x40000040 ;  /* 0x40000040ff997424 */ /* 0x000fc600078e00ff */
[----:B------:R-:W-:Y:S02]  /*eba0*/  R2UR UR6, R152 ;  /* 0x00000000980672ca */ /* 0x000fe400000e0000 */
[----:B------:R-:W-:Y:S02]  /*ebb0*/  R2UR UR7, R153 ;  /* 0x00000000990772ca */ /* 0x000fe400000e0000 */
[----:B------:R-:W-:Y:S02]  /*ebc0*/  F2FP.BF16.F32.PACK_AB R152, R185, R184 ;  /* 0x000000b8b998723e */ /* 0x000fe400000010ff */
[----:B------:R-:W-:Y:S02]  /*ebd0*/  F2FP.BF16.F32.PACK_AB R153, R187, R186 ;  /* 0x000000babb99723e */ /* 0x000fe400000010ff */
[----:B------:R-:W-:Y:S01]  /*ebe0*/  F2FP.BF16.F32.PACK_AB R155, R191, R190 ;  /* 0x000000bebf9b723e */ /* 0x000fe200000010ff */
[----:B0-----:R-:W-:Y:S01]  /*ebf0*/  FADD.FTZ R3, R154, R3 ;  /* 0x000000039a037221 */ /* 0x001fe20000010000 */
[----:B------:R-:W-:-:S04]  /*ec00*/  F2FP.BF16.F32.PACK_AB R154, R189, R154 ;  /* 0x0000009abd9a723e */ /* 0x000fc800000010ff */
[----:B------:R-:W-:-:S06]  /*ec10*/  WARPGROUP.ARRIVE ;  /* 0x00000000000079c5 */ /* 0x000fcc0000000000 */
[----:B------:R-:W-:Y:S01]  /*ec20*/  HGMMA.64x256x16.F32.BF16 R24, R152, gdesc[UR4].tnspB, R24, gsb0 ;  /* 0x43e0000498187df0 */ /* 0x000fe20008001818 */
[----:B------:R-:W-:Y:S01]  /*ec30*/  FADD.FTZ R3, R189, R3 ;  /* 0x00000003bd037221 */ /* 0x000fe20000010000 */
[----:B------:R-:W-:Y:S01]  /*ec40*/  VIADD R158, R158, 0x280 ;  /* 0x000002809e9e7836 */ /* 0x000fe20000000000 */
[----:B------:R-:W-:-:S04]  /*ec50*/  R2UR UR7, R159 ;  /* 0x000000009f0772ca */ /* 0x000fc800000e0000 */
[----:B------:R-:W-:Y:S01]  /*ec60*/  R2UR UR6, R158 ;  /* 0x000000009e0672ca */ /* 0x000fe200000e0000 */
        /* <DEDUP_REMOVED lines=16> */
[----:B---3--:R-:W-:-:S03]  /*ed70*/  ISETP.GT.AND P2, PT, R200, R168, PT ;  /* 0x000000a8c800720c */ /* 0x008fc60003f44270 */
[----:B------:R-:W-:Y:S01]  /*ed80*/  FADD.FTZ R191, R191, R190 ;  /* 0x000000bebfbf7221 */ /* 0x000fe20000010000 */
[----:B------:R-:W-:Y:S01]  /*ed90*/  @!P1 VIADD R201, R201, 0x32460 ;  /* 0x00032460c9c99836 */ /* 0x000fe20000000000 */
[----:B------:R-:W-:Y:S02]  /*eda0*/  WARPGROUP.DEPBAR.LE gsb0, 0x0 ;  /* 0x00008000000079c5 */ /* 0x000fe40000010000 */
[----:B------:R-:W0:Y:S08]  /*edb0*/  MUFU.EX2 R152, R192 ;  /* 0x000000c000987308 */ /* 0x000e300000000800 */
[----:B------:R-:W1:Y:S01]  /*edc0*/  MUFU.EX2 R154, R196 ;  /* 0x000000c4009a7308 */ /* 0x000e620000000800 */
[----:B0-----:R-:W-:-:S04]  /*edd0*/  FADD.FTZ R3, R152, R3 ;  /* 0x0000000398037221 */ /* 0x001fc80000010000 */
[C---:B------:R-:W-:Y:S01]  /*ede0*/  FADD.FTZ R3, R214.reuse, R3 ;  /* 0x00000003d6037221 */ /* 0x040fe20000010000 */
[----:B------:R-:W-:Y:S02]  /*edf0*/  F2FP.BF16.F32.PACK_AB R152, R214, R152 ;  /* 0x00000098d698723e */ /* 0x000fe400000010ff */
[----:B------:R-:W-:Y:S01]  /*ee00*/  F2FP.BF16.F32.PACK_AB R153, R195, R194 ;  /* 0x000000c2c399723e */ /* 0x000fe200000010ff */
[----:B-1----:R-:W-:Y:S01]  /*ee10*/  FADD.FTZ R3, R154, R3 ;  /* 0x000000039a037221 */ /* 0x002fe20000010000 */
[----:B------:R-:W-:Y:S02]  /*ee20*/  F2FP.BF16.F32.PACK_AB R154, R197, R154 ;  /* 0x0000009ac59a723e */ /* 0x000fe400000010ff */
[----:B------:R-:W-:-:S04]  /*ee30*/  F2FP.BF16.F32.PACK_AB R155, R199, R198 ;  /* 0x000000c6c79b723e */ /* 0x000fc800000010ff */
[----:B------:R-:W-:-:S06]  /*ee40*/  WARPGROUP.ARRIVE ;  /* 0x00000000000079c5 */ /* 0x000fcc0000000000 */
[----:B------:R-:W-:Y:S01]  /*ee50*/  HGMMA.64x256x16.F32.BF16 R24, R152, gdesc[UR4].tnspB, R24, gsb0 ;  /* 0x43e0000498187df0 */ /* 0x000fe20008001818 */
[----:B------:R-:W-:Y:S01]  /*ee60*/  FADD.FTZ R194, R194, R191 ;  /* 0x000000bfc2c27221 */ /* 0x000fe20000010000 */
[----:B------:R-:W-:-:S03]  /*ee70*/  @!P1 PRMT R201, RZ, 0x654, R201 ;  /* 0x00000654ffc99816 */ /* 0x000fc600000000c9 */
[----:B------:R-:W-:-:S04]  /*ee80*/  FADD.FTZ R195, R195, R194 ;  /* 0x000000c2c3c37221 */ /* 0x000fc80000010000 */
[----:B------:R-:W-:Y:S01]  /*ee90*/  FADD.FTZ R0, R198, R195 ;  /* 0x000000c3c6007221 */ /* 0x000fe20000010000 */
[----:B------:R-:W-:Y:S01]  /*eea0*/  FADD.FTZ R3, R197, R3 ;  /* 0x00000003c5037221 */ /* 0x000fe20000010000 */
[----:B------:R-:W-:Y:S02]  /*eeb0*/  VIADD R200, R200, 0xffffffff ;  /* 0xffffffffc8c87836 */ /* 0x000fe40000000000 */
[----:B------:R-:W-:Y:S01]  /*eec0*/  FADD.FTZ R0, R199, R0 ;  /* 0x00000000c7007221 */ /* 0x000fe20000010000 */
[----:B------:R-:W-:Y:S02]  /*eed0*/  IMAD.MOV.U32 R202, RZ, RZ, R23 ;  /* 0x000000ffffca7224 */ /* 0x000fe400078e0017 */
[----:B------:R-:W-:Y:S01]  /*eee0*/  IMAD.MOV.U32 R203, RZ, RZ, R10 ;  /* 0x000000ffffcb7224 */ /* 0x000fe200078e000a */
[----:B------:R-:W-:Y:S02]  /*eef0*/  WARPGROUP.DEPBAR.LE gsb0, 0x0 ;  /* 0x00008000000079c5 */ /* 0x000fe40000010000 */
[----:B------:R1:W-:Y:S01]  /*ef00*/  @!P1 SYNCS.ARRIVE.TRANS64.RED.A1T0 RZ, [R201+URZ], RZ ;  /* 0x000000ffc9ff99a7 */ /* 0x0003e2000810043f */
[----:B------:R-:W-:Y:S05]  /*ef10*/  @P2 BRA `(.L_x_11676) ;  /* 0xffffffd0002c2947 */ /* 0x000fea000383ffff */
[----:B------:R-:W-:-:S07]  /*ef20*/  IMAD.MOV.U32 R214, RZ, RZ, R200 ;  /* 0x000000ffffd67224 */ /* 0x000fce00078e00c8 */
.L_x_11666:
[----:B------:R-:W-:-:S13]  /*ef30*/  ISETP.GE.AND P2, PT, R214, RZ, PT ;  /* 0x000000ffd600720c */ /* 0x000fda0003f46270 */
[----:B------:R-:W-:Y:S05]  /*ef40*/  @!P2 BRA `(.L_x_11677) ;  /* 0x0000002400e4a947 */ /* 0x000fea0003800000 */
[----:B-1----:R-:W-:Y:S02]  /*ef50*/  IMAD.MOV.U32 R201, RZ, RZ, R23 ;  /* 0x000000ffffc97224 */ /* 0x002fe400078e0017 */
[----:B------:R-:W-:-:S07]  /*ef60*/  IMAD.MOV.U32 R202, RZ, RZ, R10 ;  /* 0x000000ffffca7224 */ /* 0x000fce00078e000a */
.L_x_11687:
[----:B------:R-:W-:Y:S01]  /*ef70*/  VIADD R2, R2, 0x1 ;  /* 0x0000000102027836 */ /* 0x000fe20000000000 */
[----:B------:R-:W-:Y:S05]  /*ef80*/  YIELD ;  /* 0x0000000000007946 */ /* 0x000fea0003800000 */
[----:B------:R-:W-:-:S04]  /*ef90*/  ISETP.NE.AND P2, PT, R2, 0x2, PT ;  /* 0x000000020200780c */ /* 0x000fc80003f45270 */
[----:B------:R-:W-:Y:S02]  /*efa0*/  SEL R10, RZ, 0x1, P2 ;  /* 0x00000001ff0a7807 */ /* 0x000fe40001000000 */
[----:B------:R-:W-:Y:S02]  /*efb0*/  SEL R2, R2, RZ, P2 ;  /* 0x000000ff02027207 */ /* 0x000fe40001000000 */
[----:B------:R-:W-:Y:S01]  /*efc0*/  LOP3.LUT R19, R19, R10, RZ, 0x3c, !PT ;  /* 0x0000000a13137212 */ /* 0x000fe200078e3cff */
[----:B--2---:R-:W-:Y:S06]  /*efd0*/  @!P0 BRA `(.L_x_11678) ;  /* 0x0000000000048947 */ /* 0x004fec0003800000 */
[----:B------:R-:W-:Y:S01]  /*efe0*/  BPT.TRAP 0x1 ;  /* 0x000000040000795c */ /* 0x000fe20000300000 */
.L_x_11678:
[----:B------:R-:W-:Y:S01]  /*eff0*/  IMAD R215, R2, 0x8, R17 ;  /* 0x0000000802d77824 */ /* 0x000fe200078e0211 */
[----:B------:R-:W-:-:S04]  /*f000*/  SHF.L.U32 R10, R19, 0x1f, RZ ;  /* 0x0000001f130a7819 */ /* 0x000fc800000006ff */
[----:B------:R1:W2:Y:S01]  /*f010*/  SYNCS.PHASECHK.TRANS64.TRYWAIT P2, [R215+URZ+0x32430], R10 ;  /* 0x0324300ad70075a7 */ /* 0x0002a2000804017f */
[----:B------:R-:W-:Y:S05]  /*f020*/  @!P0 BRA `(.L_x_11679) ;  /* 0x0000000000048947 */ /* 0x000fea0003800000 */
[----:B------:R-:W-:Y:S01]  /*f030*/  BPT.TRAP 0x1 ;  /* 0x000000040000795c */ /* 0x000fe20000300000 */
.L_x_11679:
[----:B------:R-:W3:Y:S01]  /*f040*/  LDL R11, [R1+0x8] ;  /* 0x00000800010b7983 */ /* 0x000ee20000100800 */
[----:B------:R-:W-:Y:S02]  /*f050*/  IMAD.MOV.U32 R157, RZ, RZ, 0x40000040 ;  /* 0x40000040ff9d7424 */ /* 0x000fe400078e00ff */
[----:B---3--:R-:W-:Y:S01]  /*f060*/  IMAD R156, R2, 0x300, R11 ;  /* 0x00000300029c7824 */ /* 0x008fe200078e020b */
[----:B--2---:R-:W-:Y:S06]  /*f070*/  @P2 BRA `(.L_x_11680) ;  /* 0x0000000000082947 */ /* 0x004fec0003800000 */
[----:B------:R-:W2:Y:S02]  /*f080*/  SYNCS.PHASECHK.TRANS64.TRYWAIT P2, [R215+URZ+0x32430], R10 ;  /* 0x0324300ad70075a7 */ /* 0x000ea4000804017f */
[----:B--2---:R-:W-:Y:S05]  /*f090*/  @!P2 BRA `(.L_x_11681) ;  /* 0x000000c400bca947 */ /* 0x004fea0003800000 */
.L_x_11680:
        /* <DEDUP_REMOVED lines=37> */
.L_x_11682:
[----:B------:R0:W3:Y:S01]  /*f2f0*/  SYNCS.PHASECHK.TRANS64.TRYWAIT P2, [R215+URZ+0x32450], R10 ;  /* 0x0324500ad70075a7 */ /* 0x0000e2000804017f */
[----:B------:R-:W-:Y:S05]  /*f300*/  @!P0 BRA `(.L_x_11683) ;  /* 0x0000000000048947 */ /* 0x000fea0003800000 */
[----:B------:R-:W-:Y:S01]  /*f310*/  BPT.TRAP 0x1 ;  /* 0x000000040000795c */ /* 0x000fe20000300000 */
.L_x_11683:
[----:B------:R-:W-:Y:S04]  /*f320*/  BSSY B0, `(.L_x_11684) ;  /* 0x0000004000007945 */ /* 0x000fe80003800000 */
[----:B---3--:R-:W-:Y:S05]  /*f330*/  @P2 BRA `(.L_x_11685) ;  /* 0x0000000000082947 */ /* 0x008fea0003800000 */
[----:B------:R-:W3:Y:S02]  /*f340*/  SYNCS.PHASECHK.TRANS64.TRYWAIT P2, [R215+URZ+0x32450], R10 ;  /* 0x0324500ad70075a7 */ /* 0x000ee4000804017f */
[----:B---3--:R-:W-:Y:S05]  /*f350*/  @!P2 BRA `(.L_x_11686) ;  /* 0x000000c40020a947 */ /* 0x008fea0003800000 */
.L_x_11685:
[----:B------:R-:W-:Y:S05]  /*f360*/  BSYNC B0 ;  /* 0x0000000000007941 */ /* 0x000fea0003800000 */
.L_x_11684:
[----:B------:R-:W-:Y:S05]  /*f370*/  WARPSYNC.ALL ;  /* 0x0000000000007948 */ /* 0x000fea0003800000 */
[----:B------:R-:W0:Y:S01]  /*f380*/  LDL R23, [R1+0xc] ;  /* 0x00000c0001177983 */ /* 0x000e220000100800 */
[----:B------:R-:W-:Y:S01]  /*f390*/  IMAD.MOV.U32 R11, RZ, RZ, 0x40000040 ;  /* 0x40000040ff0b7424 */ /* 0x000fe200078e00ff */
[----:B------:R-:W-:Y:S01]  /*f3a0*/  R2UR UR4, R4 ;  /* 0x00000000040472ca */ /* 0x000fe200000e0000 */
[----:B------:R-:W-:Y:S01]  /*f3b0*/  WARPGROUP.ARRIVE ;  /* 0x00000000000079c5 */ /* 0x000fe20000000000 */
[----:B------:R-:W-:Y:S01]  /*f3c0*/  R2UR UR5, R5 ;  /* 0x00000000050572ca */ /* 0x000fe200000e0000 */
[----:B------:R-:W-:Y:S01]  /*f3d0*/  IMAD.MOV.U32 R225, RZ, RZ, 0x40000040 ;  /* 0x40000040ffe17424 */ /* 0x000fe200078e00ff */
[----:B------:R-:W-:Y:S01]  /*f3e0*/  R2UR UR7, R11 ;  /* 0x000000000b0772ca */ /* 0x000fe200000e0000 */
[----:B0123--:R-:W-:-:S04]  /*f3f0*/  IMAD R10, R2, 0xc00, R23 ;  /* 0x00000c00020a7824 */ /* 0x00ffc800078e0217 */
[C---:B------:R-:W-:Y:S01]  /*f400*/  VIADD R224, R10.reuse, 0x2 ;  /* 0x000000020ae07836 */ /* 0x040fe20000000000 */
[----:B------:R-:W-:-:S13]  /*f410*/  R2UR UR6, R10 ;  /* 0x000000000a0672ca */ /* 0x000fda00000e0000 */
[----:B------:R-:W-:Y:S01]  /*f420*/  HGMMA.64x96x16.F32.BF16 R152, gdesc[UR4], R152, gsb0 ;  /* 0x01600000049879f0 */ /* 0x000fe20008001898 */
[----:B------:R-:W-:Y:S01]  /*f430*/  R2UR UR6, R224 ;  /* 0x00000000e00672ca */ /* 0x000fe200000e0000 */
[----:B------:R-:W-:Y:S01]  /*f440*/  VIADD R224, R10, 0x4 ;  /* 0x000000040ae07836 */ /* 0x000fe20000000000 */
[----:B------:R-:W-:Y:S01]  /*f450*/  R2UR UR7, R225 ;  /* 0x00000000e10772ca */ /* 0x000fe200000e0000 */
[----:B------:R-:W-:Y:S01]  /*f460*/  IMAD.MOV.U32 R225, RZ, RZ, 0x40000040 ;  /* 0x40000040ffe17424 */ /* 0x000fe200078e00ff */
[----:B------:R-:W-:Y:S02]  /*f470*/  R2UR UR4, R230 ;  /* 0x00000000e60472ca */ /* 0x000fe400000e0000 */
[----:B------:R-:W-:Y:S01]  /*f480*/  R2UR UR5, R231 ;  /* 0x00000000e70572ca */ /* 0x000fe200000e0000 */
[----:B------:R-:W-:Y:S02]  /*f490*/  WARPGROUP.DEPBAR.LE gsb0, 0x0 ;  /* 0x00008000000079c5 */ /* 0x000fe40000010000 */
[----:B------:R-:W-:-:S10]  /*f4a0*/  WARPGROUP.ARRIVE ;  /* 0x00000000000079c5 */ /* 0x000fd40000000000 */
        /* <DEDUP_REMOVED lines=109> */
[----:B------:R-:W-:Y:S02]  /*fb80*/  R2UR UR6, R224 ;  /* 0x00000000e00672ca */ /* 0x000fe400000e0000 */
[----:B------:R-:W-:Y:S02]  /*fb90*/  R2UR UR7, R225 ;  /* 0x00000000e10772ca */ /* 0x000fe400000e0000 */
[----:B------:R-:W-:Y:S01]  /*fba0*/  R2UR UR4, R8 ;  /* 0x00000000080472ca */ /* 0x000fe200000e0000 */
[----:B------:R-:W-:Y:S01]  /*fbb0*/  VIADD R10, R10, 0x906 ;  /* 0x000009060a0a7836 */ /* 0x000fe20000000000 */
[----:B------:R-:W-:Y:S01]  /*fbc0*/  R2UR UR5, R9 ;  /* 0x00000000090572ca */ /* 0x000fe200000e0000 */
[----:B------:R-:W-:Y:S01]  /*fbd0*/  IMAD.MOV.U32 R11, RZ, RZ, 0x40000040 ;  /* 0x40000040ff0b7424 */ /* 0x000fe200078e00ff */
[----:B------:R-:W2:Y:S01]  /*fbe0*/  LDL R225, [R1+0x4] ;  /* 0x0000040001e17983 */ /* 0x000ea20000100800 */
[----:B------:R-:W-:-:S02]  /*fbf0*/  WARPGROUP.DEPBAR.LE gsb0, 0x0 ;  /* 0x00008000000079c5 */ /* 0x000fc40000010000 */
        /* <DEDUP_REMOVED lines=35> */
[----:B0-----:R-:W-:-:S05]  /*fe30*/  FMNMX.FTZ R10, R10, R11, !PT ;  /* 0x0000000b0a0a7209 */ /* 0x001fca0007810000 */
[----:B------:R-:W0:Y:S02]  /*fe40*/  SHFL.BFLY PT, R11, R10, 0x1, 0x1f ;  /* 0x0c201f000a0b7f89 */ /* 0x000e2400000e0000 */
[----:B0-----:R-:W-:Y:S02]  /*fe50*/  FMNMX.FTZ R10, R10, R11, !PT ;  /* 0x0000000b0a0a7209 */ /* 0x001fe40007810000 */
[----:B------:R-:W0:Y:S03]  /*fe60*/  LDC R11, c[0x0][0xa80] ;  /* 0x0002a000ff0b7b82 */ /* 0x000e260000000800 */
[C---:B------:R-:W-:Y:S01]  /*fe70*/  FADD.FTZ R202, -R10.reuse, R202 ;  /* 0x000000ca0aca7221 */ /* 0x040fe20000010100 */
[----:B0-----:R-:W-:-:S04]  /*fe80*/  FMUL.FTZ R200, R10, R11 ;  /* 0x0000000b0ac87220 */ /* 0x001fc80000410000 */
[-CC-:B------:R-:W-:Y:S01]  /*fe90*/  FFMA.FTZ R23, R156, R11.reuse, -R200.reuse ;  /* 0x0000000b9c177223 */ /* 0x180fe200000108c8 */
[-CC-:B------:R-:W-:Y:S01]  /*fea0*/  FFMA.FTZ R156, R172, R11.reuse, -R200.reuse ;  /* 0x0000000bac9c7223 */ /* 0x180fe200000108c8 */
[-CC-:B------:R-:W-:Y:S01]  /*feb0*/  FFMA.FTZ R152, R152, R11.reuse, -R200.reuse ;  /* 0x0000000b98987223 */ /* 0x180fe200000108c8 */
[-C--:B------:R-:W-:Y:S01]  /*fec0*/  FMUL.FTZ R172, R202, R11.reuse ;  /* 0x0000000bcaac7220 */ /* 0x080fe20000410000 */
[-CC-:B------:R-:W-:Y:S01]  /*fed0*/  FFMA.FTZ R153, R153, R11.reuse, -R200.reuse ;  /* 0x0000000b99997223 */ /* 0x180fe200000108c8 */
[----:B------:R-:W-:-:S03]  /*fee0*/  FFMA.FTZ R157, R157, R11, -R200 ;  /* 0x0000000b9d9d7223 */ /* 0x000fc600000108c8 */
[----:B------:R-:W-:Y:S08]  /*fef0*/  MUFU.EX2 R152, R152 ;  /* 0x0000009800987308 */ /* 0x000ff00000000800 */
[----:B------:R-:W0:Y:S08]  /*ff00*/  MUFU.EX2 R172, R172 ;  /* 0x000000ac00ac7308 */ /* 0x000e300000000800 */
[----:B------:R-:W1:Y:S08]  /*ff10*/  MUFU.EX2 R153, R153 ;  /* 0x0000009900997308 */ /* 0x000e700000000800 */
[----:B------:R-:W3:Y:S08]  /*ff20*/  MUFU.EX2 R23, R23 ;  /* 0x0000001700177308 */ /* 0x000ef00000000800 */
[----:B------:R-:W4:Y:S01]  /*ff30*/  MUFU.EX2 R157, R157 ;  /* 0x0000009d009d7308 */ /* 0x000f220000000800 */
[----:B0-----:R-:W-:-:S04]  /*ff40*/  FFMA.FTZ R3, R172, R3, R152 ;  /* 0x00000003ac037223 */ /* 0x001fc80000010098 */
[----:B-1----:R-:W-:-:S04]  /*ff50*/  FADD.FTZ R3, R153, R3 ;  /* 0x0000000399037221 */ /* 0x002fc80000010000 */
[----:B---3--:R-:W-:Y:S01]  /*ff60*/  FADD.FTZ R3, R23, R3 ;  /* 0x0000000317037221 */ /* 0x008fe20000010000 */
[----:B----4-:R-:W-:Y:S02]  /*ff70*/  F2FP.BF16.F32.PACK_AB R202, R157, R23 ;  /* 0x000000179dca723e */ /* 0x010fe400000010ff */
        /* <DEDUP_REMOVED lines=23> */
[----:B------:R-:W-:-:S03]  /*100f0*/  FFMA.FTZ R160, R160, R11, -R200 ;  /* 0x0000000ba0a07223 */ /* 0x000fc600000108c8 */
[----:B------:R-:W-:Y:S01]  /*10100*/  FMNMX.FTZ R23, R199, R23, !PT ;  /* 0x00000017c7177209 */ /* 0x000fe20007810000 */
        /* <DEDUP_REMOVED lines=18> */
[----:B------:R-:W-:-:S02]  /*10230*/  F2FP.BF16.F32.PACK_AB R200, R153, R152 ;  /* 0x0000009899c8723e */ /* 0x000fc400000010ff */
[----:B------:R-:W0:Y:S02]  /*10240*/  SHFL.BFLY PT, R152, R23, 0x2, 0x1f ;  /* 0x0c401f0017987f89 */ /* 0x000e2400000e0000 */
[----:B0-----:R-:W-:-:S05]  /*10250*/  FMNMX.FTZ R23, R23, R152, !PT ;  /* 0x0000009817177209 */ /* 0x001fca0007810000 */
[----:B------:R-:W0:Y:S01]  /*10260*/  SHFL.BFLY PT, R152, R23, 0x1, 0x1f ;  /* 0x0c201f0017987f89 */ /* 0x000e2200000e0000 */
[----:B------:R-:W-:Y:S01]  /*10270*/  FADD.FTZ R3, R157, R3 ;  /* 0x000000039d037221 */ /* 0x000fe20000010000 */
[----:B0-----:R-:W-:-:S05]  /*10280*/  FMNMX.FTZ R23, R23, R152, !PT ;  /* 0x0000009817177209 */ /* 0x001fca0007810000 */
[----:B------:R-:W-:-:S04]  /*10290*/  FMUL.FTZ R152, R23, R11 ;  /* 0x0000000b17987220 */ /* 0x000fc80000410000 */
[-CC-:B------:R-:W-:Y:S01]  /*102a0*/  FFMA.FTZ R157, R170, R11.reuse, -R152.reuse ;  /* 0x0000000baa9d7223 */ /* 0x180fe20000010898 */
[----:B--2---:R-:W-:Y:S02]  /*102b0*/  IMAD R170, R2, 0xc00, R225 ;  /* 0x00000c0002aa7824 */ /* 0x004fe400078e02e1 */
[----:B------:R-:W0:Y:S01]  /*102c0*/  S2R R225, SR_TID.X ;  /* 0x0000000000e17919 */ /* 0x000e220000002100 */
[----:B------:R-:W-:Y:S01]  /*102d0*/  FADD.FTZ R201, -R23, R201 ;  /* 0x000000c917c97221 */ /* 0x000fe20000010100 */
[-CC-:B------:R-:W-:Y:S01]  /*102e0*/  FFMA.FTZ R154, R154, R11.reuse, -R152.reuse ;  /* 0x0000000b9a9a7223 */ /* 0x180fe20000010898 */
[-C--:B------:R-:W-:Y:S02]  /*102f0*/  FFMA.FTZ R155, R155, R11.reuse, -R152 ;  /* 0x0000000b9b9b7223 */ /* 0x080fe40000010898 */
[----:B------:R-:W-:-:S03]  /*10300*/  FMUL.FTZ R201, R201, R11 ;  /* 0x0000000bc9c97220 */ /* 0x000fc60000410000 */
[----:B------:R-:W-:Y:S08]  /*10310*/  MUFU.EX2 R154, R154 ;  /* 0x0000009a009a7308 */ /* 0x000ff00000000800 */
[----:B------:R-:W1:Y:S08]  /*10320*/  MUFU.EX2 R203, R201 ;  /* 0x000000c900cb7308 */ /* 0x000e700000000800 */
        /* <DEDUP_REMOVED lines=9> */
[----:B-1----:R-:W-:Y:S01]  /*103c0*/  FFMA.FTZ R0, R203, R0, R154 ;  /* 0x00000000cb007223 */ /* 0x002fe2000001009a */
[-CC-:B------:R-:W-:Y:S01]  /*103d0*/  FFMA.FTZ R175, R175, R11.reuse, -R152.reuse ;  /* 0x0000000bafaf7223 */ /* 0x180fe20000010898 */
[-CC-:B------:R-:W-:Y:S01]  /*103e0*/  FFMA.FTZ R178, R178, R11.reuse, -R152.reuse ;  /* 0x0000000bb2b27223 */ /* 0x180fe20000010898 */
[-CC-:B------:R-:W-:Y:S01]  /*103f0*/  FFMA.FTZ R179, R179, R11.reuse, -R152.reuse ;  /* 0x0000000bb3b37223 */ /* 0x180fe20000010898 */
[-CC-:B------:R-:W-:Y:S01]  /*10400*/  FFMA.FTZ R182, R182, R11.reuse, -R152.reuse ;  /* 0x0000000bb6b67223 */ /* 0x180fe20000010898 */
[-CC-:B------:R-:W-:Y:S01]  /*10410*/  FFMA.FTZ R183, R183, R11.reuse, -R152.reuse ;  /* 0x0000000bb7b77223 */ /* 0x180fe20000010898 */
[-CC-:B------:R-:W-:Y:S01]  /*10420*/  FFMA.FTZ R186, R186, R11.reuse, -R152.reuse ;  /* 0x0000000bbaba7223 */ /* 0x180fe20000010898 */
[-CC-:B------:R-:W-:Y:S01]  /*10430*/  FFMA.FTZ R187, R187, R11.reuse, -R152.reuse ;  /* 0x0000000bbbbb7223 */ /* 0x180fe20000010898 */
[----:B--2---:R-:W-:Y:S01]  /*10440*/  F2FP.BF16.F32.PACK_AB R201, R155, R154 ;  /* 0x0000009a9bc9723e */ /* 0x004fe200000010ff */
[-CC-:B------:R-:W-:Y:S01]  /*10450*/  FFMA.FTZ R190, R190, R11.reuse, -R152.reuse ;  /* 0x0000000bbebe7223 */ /* 0x180fe20000010898 */
[-CC-:B------:R-:W-:Y:S01]  /*10460*/  FFMA.FTZ R191, R191, R11.reuse, -R152.reuse ;  /* 0x0000000bbfbf7223 */ /* 0x180fe20000010898 */
[-CC-:B------:R-:W-:Y:S01]  /*10470*/  FFMA.FTZ R194, R194, R11.reuse, -R152.reuse ;  /* 0x0000000bc2c27223 */ /* 0x180fe20000010898 */
[-CC-:B------:R-:W-:Y:S01]  /*10480*/  FFMA.FTZ R195, R195, R11.reuse, -R152.reuse ;  /* 0x0000000bc3c37223 */ /* 0x180fe20000010898 */
[-CC-:B------:R-:W-:Y:S01]  /*10490*/  FFMA.FTZ R198, R198, R11.reuse, -R152.reuse ;  /* 0x0000000bc6c67223 */ /* 0x180fe20000010898 */
[----:B------:R-:W-:Y:S01]  /*104a0*/  FFMA.FTZ R199, R199, R11, -R152 ;  /* 0x0000000bc7c77223 */ /* 0x000fe20000010898 */
[----:B0-----:R-:W-:Y:S01]  /*104b0*/  SHF.R.U32.HI R154, RZ, 0x7, R225 ;  /* 0x00000007ff9a7819 */ /* 0x001fe200000116e1 */
[----:B------:R-:W-:-:S02]  /*104c0*/  @!P1 VIADD R152, R215, 0x32440 ;  /* 0x00032440d7989836 */ /* 0x000fc40000000000 */
        /* <DEDUP_REMOVED lines=68> */
[----:B------:R-:W-:Y:S02]  /*10910*/  IMAD.MOV.U32 R171, RZ, RZ, 0x40000040 ;  /* 0x40000040ffab7424 */ /* 0x000fe400078e00ff */
[----:B0-----:R-:W-:-:S03]  /*10920*/  VIADD R152, R154, 0x8 ;  /* 0x000000089a987836 */ /* 0x001fc60000000000 */
[----:B------:R-:W-:Y:S01]  /*10930*/  R2UR UR7, R171 ;  /* 0x00000000ab0772ca */ /* 0x000fe200000e0000 */
[----:B------:R-:W-:Y:S01]  /*10940*/  MUFU.EX2 R158, R158 ;  /* 0x0000009e009e7308 */ /* 0x000fe20000000800 */
[----:B------:R0:W-:Y:S07]  /*10950*/  BAR.SYNC.DEFER_BLOCKING R152, 0x100 ;  /* 0x000400980000751d */ /* 0x0001ee0000010000 */
[----:B------:R-:W1:Y:S01]  /*10960*/  MUFU.EX2 R171, R153 ;  /* 0x0000009900ab7308 */ /* 0x000e620000000800 */
        /* <DEDUP_REMOVED lines=65> */
[----:B-1----:R-:W-:-:S05]  /*10d80*/  F2FP.BF16.F32.PACK_AB R203, R171, R158 ;  /* 0x0000009eabcb723e */ /* 0x002fca00000010ff */
[----:B------:R-:W-:-:S06]  /*10d90*/  WARPGROUP.ARRIVE ;  /* 0x00000000000079c5 */ /* 0x000fcc0000000000 */
[----:B------:R-:W-:Y:S01]  /*10da0*/  HGMMA.64x256x16.F32.BF16 R24, R200, gdesc[UR4].tnspB, R24, gsb0 ;  /* 0x43e00004c8187df0 */ /* 0x000fe20008001818 */
[----:B------:R-:W1:Y:S08]  /*10db0*/  MUFU.EX2 R160, R160 ;  /* 0x000000a000a07308 */ /* 0x000e700000000800 */
[----:B------:R-:W3:Y:S08]  /*10dc0*/  MUFU.EX2 R161, R161 ;  /* 0x000000a100a17308 */ /* 0x000ef00000000800 */
[----:B------:R-:W4:Y:S08]  /*10dd0*/  MUFU.EX2 R154, R164 ;  /* 0x000000a4009a7308 */ /* 0x000f300000000800 */
[----:B------:R-:W2:Y:S01]  /*10de0*/  MUFU.EX2 R165, R165 ;  /* 0x000000a500a57308 */ /* 0x000ea20000000800 */
[----:B-1----:R-:W-:Y:S01]  /*10df0*/  FADD.FTZ R3, R160, R3 ;  /* 0x00000003a0037221 */ /* 0x002fe20000010000 */
[----:B0-----:R-:W-:-:S02]  /*10e00*/  VIADD R152, R170, 0x80 ;  /* 0x00000080aa987836 */ /* 0x001fc40000000000 */
[----:B------:R-:W-:Y:S02]  /*10e10*/  IMAD.MOV.U32 R153, RZ, RZ, 0x40000040 ;  /* 0x40000040ff997424 */ /* 0x000fe400078e00ff */
[----:B---3--:R-:W-:Y:S01]  /*10e20*/  FADD.FTZ R3, R161, R3 ;  /* 0x00000003a1037221 */ /* 0x008fe20000010000 */
[----:B------:R-:W-:Y:S02]  /*10e30*/  R2UR UR6, R152 ;  /* 0x00000000980672ca */ /* 0x000fe400000e0000 */
[----:B------:R-:W-:Y:S01]  /*10e40*/  R2UR UR7, R153 ;  /* 0x00000000990772ca */ /* 0x000fe200000e0000 */
[----:B------:R-:W-:Y:S01]  /*10e50*/  FADD.FTZ R0, R155, R0 ;  /* 0x000000009b007221 */ /* 0x000fe20000010000 */
[----:B----4-:R-:W-:Y:S01]  /*10e60*/  FADD.FTZ R3, R154, R3 ;  /* 0x000000039a037221 */ /* 0x010fe20000010000 */
[----:B------:R-:W-:Y:S02]  /*10e70*/  F2FP.BF16.F32.PACK_AB R152, R161, R160 ;  /* 0x000000a0a198723e */ /* 0x000fe400000010ff */
[----:B--2---:R-:W-:Y:S01]  /*10e80*/  F2FP.BF16.F32.PACK_AB R154, R165, R154 ;  /* 0x0000009aa59a723e */ /* 0x004fe200000010ff */
[----:B------:R-:W-:Y:S01]  /*10e90*/  MUFU.EX2 R168, R168 ;  /* 0x000000a800a87308 */ /* 0x000fe20000000800 */
[----:B------:R-:W-:-:S07]  /*10ea0*/  FADD.FTZ R0, R158, R0 ;  /* 0x000000009e007221 */ /* 0x000fce0000010000 */
[----:B------:R-:W-:Y:S01]  /*10eb0*/  MUFU.EX2 R169, R169 ;  /* 0x000000a900a97308 */ /* 0x000fe20000000800 */
[----:B------:R-:W-:-:S07]  /*10ec0*/  FADD.FTZ R3, R165, R3 ;  /* 0x00000003a5037221 */ /* 0x000fce0000010000 */
[----:B------:R-:W-:Y:S08]  /*10ed0*/  MUFU.EX2 R158, R156 ;  /* 0x0000009c009e7308 */ /* 0x000ff00000000800 */
[----:B------:R-:W-:Y:S08]  /*10ee0*/  MUFU.EX2 R173, R173 ;  /* 0x000000ad00ad7308 */ /* 0x000ff00000000800 */
[----:B------:R-:W-:Y:S01]  /*10ef0*/  MUFU.EX2 R174, R174 ;  /* 0x000000ae00ae7308 */ /* 0x000fe20000000800 */
[----:B------:R-:W-:-:S07]  /*10f00*/  WARPGROUP.DEPBAR.LE gsb0, 0x0 ;  /* 0x00008000000079c5 */ /* 0x000fce0000010000 */
[----:B------:R-:W-:Y:S08]  /*10f10*/  MUFU.EX2 R203, R162 ;  /* 0x000000a200cb7308 */ /* 0x000ff00000000800 */
[----:B------:R-:W0:Y:S08]  /*10f20*/  MUFU.EX2 R202, R163 ;  /* 0x000000a300ca7308 */ /* 0x000e300000000800 */
[----:B------:R-:W-:Y:S08]  /*10f30*/  MUFU.EX2 R201, R166 ;  /* 0x000000a600c97308 */ /* 0x000ff00000000800 */
[----:B------:R-:W1:Y:S01]  /*10f40*/  MUFU.EX2 R200, R167 ;  /* 0x000000a700c87308 */ /* 0x000e620000000800 */
[----:B0-----:R-:W-:-:S02]  /*10f50*/  F2FP.BF16.F32.PACK_AB R153, R202, R203 ;  /* 0x000000cbca99723e */ /* 0x001fc400000010ff */
[----:B-1----:R-:W-:-:S04]  /*10f60*/  F2FP.BF16.F32.PACK_AB R155, R200, R201 ;  /* 0x000000c9c89b723e */ /* 0x002fc800000010ff */
[----:B------:R-:W-:-:S06]  /*10f70*/  WARPGROUP.ARRIVE ;  /* 0x00000000000079c5 */ /* 0x000fcc0000000000 */
[----:B------:R-:W-:Y:S01]  /*10f80*/  HGMMA.64x256x16.F32.BF16 R24, R152, gdesc[UR4].tnspB, R24, gsb0 ;  /* 0x43e0000498187df0 */ /* 0x000fe20008001818 */
[----:B------:R-:W-:Y:S01]  /*10f90*/  MUFU.EX2 R175, R175 ;  /* 0x000000af00af7308 */ /* 0x000fe20000000800 */
[----:B------:R-:W-:-:S04]  /*10fa0*/  FADD.FTZ R3, R168, R3 ;  /* 0x00000003a8037221 */ /* 0x000fc80000010000 */
[C---:B------:R-:W-:Y:S01]  /*10fb0*/  FADD.FTZ R3, R169.reuse, R3 ;  /* 0x00000003a9037221 */ /* 0x040fe20000010000 */
[----:B------:R-:W-:-:S03]  /*10fc0*/  F2FP.BF16.F32.PACK_AB R156, R169, R168 ;  /* 0x000000a8a99c723e */ /* 0x000fc600000010ff */
[----:B------:R-:W-:Y:S01]  /*10fd0*/  FADD.FTZ R3, R158, R3 ;  /* 0x000000039e037221 */ /* 0x000fe20000010000 */
[C---:B------:R-:W-:Y:S01]  /*10fe0*/  F2FP.BF16.F32.PACK_AB R158, R173.reuse, R158 ;  /* 0x0000009ead9e723e */ /* 0x040fe200000010ff */
[----:B------:R-:W0:Y:S08]  /*10ff0*/  MUFU.EX2 R160, R176 ;  /* 0x000000b000a07308 */ /* 0x000e300000000800 */
[----:B------:R-:W1:Y:S01]  /*11000*/  MUFU.EX2 R177, R177 ;  /* 0x000000b100b17308 */ /* 0x000e620000000800 */
[----:B------:R-:W-:-:S07]  /*11010*/  FADD.FTZ R3, R173, R3 ;  /* 0x00000003ad037221 */ /* 0x000fce0000010000 */
[----:B------:R-:W-:Y:S08]  /*11020*/  MUFU.EX2 R162, R180 ;  /* 0x000000b400a27308 */ /* 0x000ff00000000800 */
[----:B------:R-:W-:Y:S08]  /*11030*/  MUFU.EX2 R181, R181 ;  /* 0x000000b500b57308 */ /* 0x000ff00000000800 */
[----:B------:R-:W-:Y:S08]  /*11040*/  MUFU.EX2 R178, R178 ;  /* 0x000000b200b27308 */ /* 0x000ff00000000800 */
[----:B------:R-:W2:Y:S08]  /*11050*/  MUFU.EX2 R179, R179 ;  /* 0x000000b300b37308 */ /* 0x000eb00000000800 */
[----:B------:R-:W-:Y:S08]  /*11060*/  MUFU.EX2 R182, R182 ;  /* 0x000000b600b67308 */ /* 0x000ff00000000800 */
[----:B------:R-:W-:Y:S01]  /*11070*/  MUFU.EX2 R183, R183 ;  /* 0x000000b700b77308 */ /* 0x000fe20000000800 */
[----:B0-----:R-:W-:-:S04]  /*11080*/  FADD.FTZ R3, R160, R3 ;  /* 0x00000003a0037221 */ /* 0x001fc80000010000 */
[C---:B-1----:R-:W-:Y:S01]  /*11090*/  FADD.FTZ R3, R177.reuse, R3 ;  /* 0x00000003b1037221 */ /* 0x042fe20000010000 */
[----:B------:R-:W-:Y:S02]  /*110a0*/  F2FP.BF16.F32.PACK_AB R160, R177, R160 ;  /* 0x000000a0b1a0723e */ /* 0x000fe400000010ff */
[----:B--2---:R-:W-:Y:S01]  /*110b0*/  F2FP.BF16.F32.PACK_AB R161, R179, R178 ;  /* 0x000000b2b3a1723e */ /* 0x004fe200000010ff */
[----:B------:R-:W-:Y:S01]  /*110c0*/  FADD.FTZ R3, R162, R3 ;  /* 0x00000003a2037221 */ /* 0x000fe20000010000 */
[----:B------:R-:W-:Y:S01]  /*110d0*/  F2FP.BF16.F32.PACK_AB R162, R181, R162 ;  /* 0x000000a2b5a2723e */ /* 0x000fe200000010ff */
[----:B------:R-:W-:Y:S02]  /*110e0*/  WARPGROUP.DEPBAR.LE gsb0, 0x0 ;  /* 0x00008000000079c5 */ /* 0x000fe40000010000 */
[----:B------:R-:W-:Y:S08]  /*110f0*/  MUFU.EX2 R154, R157 ;  /* 0x0000009d009a7308 */ /* 0x000ff00000000800 */
[----:B------:R0:W1:Y:S01]  /*11100*/  MUFU.EX2 R155, R159 ;  /* 0x0000009f009b7308 */ /* 0x0000620000000800 */
[----:B------:R-:W-:-:S02]  /*11110*/  VIADD R152, R170, 0x100 ;  /* 0x00000100aa987836 */ /* 0x000fc40000000000 */
[----:B------:R-:W-:-:S03]  /*11120*/  IMAD.MOV.U32 R153, RZ, RZ, 0x40000040 ;  /* 0x40000040ff997424 */ /* 0x000fc600078e00ff */
[----:B------:R-:W-:Y:S02]  /*11130*/  R2UR UR6, R152 ;  /* 0x00000000980672ca */ /* 0x000fe400000e0000 */
[----:B------:R-:W-:Y:S02]  /*11140*/  R2UR UR7, R153 ;  /* 0x00000000990772ca */ /* 0x000fe400000e0000 */
[----:B0-----:R-:W-:Y:S02]  /*11150*/  F2FP.BF16.F32.PACK_AB R159, R175, R174 ;  /* 0x000000aeaf9f723e */ /* 0x001fe400000010ff */
[----:B-1----:R-:W-:-:S04]  /*11160*/  F2FP.BF16.F32.PACK_AB R157, R155, R154 ;  /* 0x0000009a9b9d723e */ /* 0x002fc800000010ff */
[----:B------:R-:W-:-:S06]  /*11170*/  WARPGROUP.ARRIVE ;  /* 0x00000000000079c5 */ /* 0x000fcc0000000000 */
[----:B------:R-:W-:Y:S01]  /*11180*/  HGMMA.64x256x16.F32.BF16 R24, R156, gdesc[UR4].tnspB, R24, gsb0 ;  /* 0x43e000049c187df0 */ /* 0x000fe20008001818 */
[----:B------:R-:W-:Y:S02]  /*11190*/  VIADD R152, R170, 0x180 ;  /* 0x00000180aa987836 */ /* 0x000fe40000000000 */
[----:B------:R-:W-:-:S03]  /*111a0*/  IMAD.MOV.U32 R153, RZ, RZ, 0x40000040 ;  /* 0x40000040ff997424 */ /* 0x000fc600078e00ff */
[----:B------:R-:W-:Y:S02]  /*111b0*/  R2UR UR6, R152 ;  /* 0x00000000980672ca */ /* 0x000fe400000e0000 */
[----:B------:R-:W-:Y:S02]  /*111c0*/  R2UR UR7, R153 ;  /* 0x00000000990772ca */ /* 0x000fe400000e0000 */
[----:B------:R-:W-:Y:S01]  /*111d0*/  F2FP.BF16.F32.PACK_AB R163, R183, R182 ;  /* 0x000000b6b7a3723e */ /* 0x000fe200000010ff */
        /* <DEDUP_REMOVED lines=8> */
[----:B------:R-:W3:Y:S01]  /*11260*/  MUFU.EX2 R191, R191 ;  /* 0x000000bf00bf7308 */ /* 0x000ee20000000800 */
[----:B0-----:R-:W-:Y:S01]  /*11270*/  FADD.FTZ R3, R164, R3 ;  /* 0x00000003a4037221 */ /* 0x001fe20000010000 */
[----:B------:R-:W-:-:S02]  /*11280*/  VIADD R152, R170, 0x200 ;  /* 0x00000200aa987836 */ /* 0x000fc40000000000 */
[----:B------:R-:W-:Y:S02]  /*11290*/  IMAD.MOV.U32 R153, RZ, RZ, 0x40000040 ;  /* 0x40000040ff997424 */ /* 0x000fe400078e00ff */
[C---:B-1----:R-:W-:Y:S01]  /*112a0*/  FADD.FTZ R3, R185.reuse, R3 ;  /* 0x00000003b9037221 */ /* 0x042fe20000010000 */
[----:B------:R-:W-:Y:S02]  /*112b0*/  F2FP.BF16.F32.PACK_AB R164, R185, R164 ;  /* 0x000000a4b9a4723e */ /* 0x000fe400000010ff */
[----:B--2---:R-:W-:Y:S01]  /*112c0*/  F2FP.BF16.F32.PACK_AB R165, R187, R186 ;  /* 0x000000babba5723e */ /* 0x004fe200000010ff */
[----:B------:R-:W-:Y:S01]  /*112d0*/  FADD.FTZ R3, R166, R3 ;  /* 0x00000003a6037221 */ /* 0x000fe20000010000 */
[----:B------:R-:W-:Y:S02]  /*112e0*/  F2FP.BF16.F32.PACK_AB R166, R189, R166 ;  /* 0x000000a6bda6723e */ /* 0x000fe400000010ff */
[----:B---3--:R-:W-:Y:S01]  /*112f0*/  F2FP.BF16.F32.PACK_AB R167, R191, R190 ;  /* 0x000000bebfa7723e */ /* 0x008fe200000010ff */
[----:B------:R-:W-:-:S02]  /*11300*/  WARPGROUP.DEPBAR.LE gsb0, 0x0 ;  /* 0x00008000000079c5 */ /* 0x000fc40000010000 */
[----:B------:R-:W-:-:S06]  /*11310*/  WARPGROUP.ARRIVE ;  /* 0x00000000000079c5 */ /* 0x000fcc0000000000 */
[----:B------:R-:W-:Y:S01]  /*11320*/  HGMMA.64x256x16.F32.BF16 R24, R160, gdesc[UR4].tnspB, R24, gsb0 ;  /* 0x43e00004a0187df0 */ /* 0x000fe20008001818 */
[----:B------:R-:W-:Y:S02]  /*11330*/  R2UR UR6, R152 ;  /* 0x00000000980672ca */ /* 0x000fe400000e0000 */
[----:B------:R-:W-:Y:S01]  /*11340*/  R2UR UR7, R153 ;  /* 0x00000000990772ca */ /* 0x000fe200000e0000 */
[----:B------:R-:W-:Y:S08]  /*11350*/  MUFU.EX2 R168, R192 ;  /* 0x000000c000a87308 */ /* 0x000ff00000000800 */
[----:B------:R-:W-:Y:S08]  /*11360*/  MUFU.EX2 R193, R193 ;  /* 0x000000c100c17308 */ /* 0x000ff00000000800 */
[----:B------:R-:W-:Y:S08]  /*11370*/  MUFU.EX2 R196, R196 ;  /* 0x000000c400c47308 */ /* 0x000ff00000000800 */
[----:B------:R-:W0:Y:S08]  /*11380*/  MUFU.EX2 R197, R197 ;  /* 0x000000c500c57308 */ /* 0x000e300000000800 */
[----:B------:R-:W-:Y:S08]  /*11390*/  MUFU.EX2 R194, R194 ;  /* 0x000000c200c27308 */ /* 0x000ff00000000800 */
[----:B------:R-:W1:Y:S08]  /*113a0*/  MUFU.EX2 R195, R195 ;  /* 0x000000c300c37308 */ /* 0x000e700000000800 */
[----:B------:R-:W-:Y:S08]  /*113b0*/  MUFU.EX2 R198, R198 ;  /* 0x000000c600c67308 */ /* 0x000ff00000000800 */
[----:B------:R-:W2:Y:S01]  /*113c0*/  MUFU.EX2 R199, R199 ;  /* 0x000000c700c77308 */ /* 0x000ea20000000800 */
[----:B------:R-:W-:-:S02]  /*113d0*/  VIADD R152, R170, 0x280 ;  /* 0x00000280aa987836 */ /* 0x000fc40000000000 */
[----:B------:R-:W-:Y:S02]  /*113e0*/  IMAD.MOV.U32 R153, RZ, RZ, 0x40000040 ;  /* 0x40000040ff997424 */ /* 0x000fe400078e00ff */
[----:B------:R-:W-:Y:S01]  /*113f0*/  FADD.FTZ R3, R189, R3 ;  /* 0x00000003bd037221 */ /* 0x000fe20000010000 */
[----:B------:R-:W-:Y:S01]  /*11400*/  FADD.FTZ R0, R171, R0 ;  /* 0x00000000ab007221 */ /* 0x000fe20000010000 */
[----:B0-----:R-:W-:Y:S02]  /*11410*/  F2FP.BF16.F32.PACK_AB R170, R197, R196 ;  /* 0x000000c4c5aa723e */ /* 0x001fe400000010ff */
[----:B------:R-:W-:Y:S01]  /*11420*/  FADD.FTZ R3, R168, R3 ;  /* 0x00000003a8037221 */ /* 0x000fe20000010000 */
[----:B------:R-:W-:Y:S02]  /*11430*/  F2FP.BF16.F32.PACK_AB R168, R193, R168 ;  /* 0x000000a8c1a8723e */ /* 0x000fe400000010ff */
[----:B-1----:R-:W-:Y:S02]  /*11440*/  F2FP.BF16.F32.PACK_AB R169, R195, R194 ;  /* 0x000000c2c3a9723e */ /* 0x002fe400000010ff */
[----:B--2---:R-:W-:Y:S01]  /*11450*/  F2FP.BF16.F32.PACK_AB R171, R199, R198 ;  /* 0x000000c6c7ab723e */ /* 0x004fe200000010ff */
[----:B------:R-:W-:-:S02]  /*11460*/  WARPGROUP.DEPBAR.LE gsb0, 0x0 ;  /* 0x00008000000079c5 */ /* 0x000fc40000010000 */
[----:B------:R-:W-:-:S06]  /*11470*/  WARPGROUP.ARRIVE ;  /* 0x00000000000079c5 */ /* 0x000fcc0000000000 */
[----:B------:R-:W-:Y:S01]  /*11480*/  HGMMA.64x256x16.F32.BF16 R24, R164, gdesc[UR4].tnspB, R24, gsb0 ;  /* 0x43e00004a4187df0 */ /* 0x000fe20008001818 */
[----:B------:R-:W-:Y:S02]  /*11490*/  R2UR UR6, R152 ;  /* 0x00000000980672ca */ /* 0x000fe400000e0000 */
        /* <DEDUP_REMOVED lines=16> */
[----:B------:R-:W-:-:S03]  /*115a0*/  ISETP.GT.AND P2, PT, R214, RZ, PT ;  /* 0x000000ffd600720c */ /* 0x000fc60003f44270 */
[----:B------:R-:W-:Y:S01]  /*115b0*/  FADD.FTZ R191, R191, R190 ;  /* 0x000000bebfbf7221 */ /* 0x000fe20000010000 */
[----:B------:R-:W-:-:S03]  /*115c0*/  @!P1 VIADD R215, R215, 0x32460 ;  /* 0x00032460d7d79836 */ /* 0x000fc60000000000 */
[----:B------:R-:W-:Y:S01]  /*115d0*/  FADD.FTZ R194, R194, R191 ;  /* 0x000000bfc2c27221 */ /* 0x000fe20000010000 */
[----:B------:R-:W-:Y:S01]  /*115e0*/  FADD.FTZ R3, R193, R3 ;  /* 0x00000003c1037221 */ /* 0x000fe20000010000 */
[----:B------:R-:W-:Y:S02]  /*115f0*/  @!P1 PRMT R215, RZ, 0x654, R215 ;  /* 0x00000654ffd79816 */ /* 0x000fe400000000d7 */
[----:B------:R-:W-:Y:S01]  /*11600*/  FADD.FTZ R195, R195, R194 ;  /* 0x000000c2c3c37221 */ /* 0x000fe20000010000 */
[----:B------:R-:W-:-:S03]  /*11610*/  FADD.FTZ R3, R196, R3 ;  /* 0x00000003c4037221 */ /* 0x000fc60000010000 */
[----:B------:R-:W-:Y:S01]  /*11620*/  FADD.FTZ R0, R198, R195 ;  /* 0x000000c3c6007221 */ /* 0x000fe20000010000 */
[----:B------:R-:W-:Y:S01]  /*11630*/  FADD.FTZ R3, R197, R3 ;  /* 0x00000003c5037221 */ /* 0x000fe20000010000 */
[----:B------:R-:W-:Y:S02]  /*11640*/  VIADD R214, R214, 0xffffffff ;  /* 0xffffffffd6d67836 */ /* 0x000fe40000000000 */
[----:B------:R-:W-:Y:S01]  /*11650*/  FADD.FTZ R0, R199, R0 ;  /* 0x00000000c7007221 */ /* 0x000fe20000010000 */
[----:B------:R-:W-:Y:S02]  /*11660*/  IMAD.MOV.U32 R201, RZ, RZ, R23 ;  /* 0x000000ffffc97224 */ /* 0x000fe400078e0017 */
[----:B------:R-:W-:Y:S01]  /*11670*/  IMAD.MOV.U32 R202, RZ, RZ, R10 ;  /* 0x000000ffffca7224 */ /* 0x000fe200078e000a */
[----:B------:R-:W-:Y:S02]  /*11680*/  WARPGROUP.DEPBAR.LE gsb0, 0x0 ;  /* 0x00008000000079c5 */ /* 0x000fe40000010000 */
[----:B------:R-:W-:-:S06]  /*11690*/  WARPGROUP.ARRIVE ;  /* 0x00000000000079c5 */ /* 0x000fcc0000000000 */
[----:B------:R-:W-:Y:S03]  /*116a0*/  HGMMA.64x256x16.F32.BF16 R24, R168, gdesc[UR4].tnspB, R24, gsb0 ;  /* 0x43e00004a8187df0 */ /* 0x000fe60008001818 */
[----:B------:R-:W-:Y:S02]  /*116b0*/  WARPGROUP.DEPBAR.LE gsb0, 0x0 ;  /* 0x00008000000079c5 */ /* 0x000fe40000010000 */
[----:B------:R2:W-:Y:S01]  /*116c0*/  @!P1 SYNCS.ARRIVE.TRANS64.RED.A1T0 RZ, [R215+URZ], RZ ;  /* 0x000000ffd7ff99a7 */ /* 0x0005e2000810043f */
[----:B------:R-:W-:Y:S05]  /*116d0*/  @P2 BRA `(.L_x_11687) ;  /* 0xffffffd800242947 */ /* 0x000fea000383ffff */
.L_x_11677:
[----:B0-----:R-:W3:Y:S01]  /*116e0*/  LDL.LU R173, [R1+0x44] ;  /* 0x0000440001ad7983 */ /* 0x001ee20000300800 */
[----:B------:R-:W-:Y:S05]  /*116f0*/  WARPSYNC.ALL ;  /* 0x0000000000007948 */ /* 0x000fea0003800000 */
[----:B------:R-:W0:Y:S01]  /*11700*/  SHFL.BFLY PT, R4, R3, 0x2, 0x1f ;  /* 0x0c401f0003047f89 */ /* 0x000e2200000e0000 */
[----:B------:R-:W-:Y:S01]  /*11710*/  IMAD.MOV.U32 R9, RZ, RZ, RZ ;  /* 0x000000ffff097224 */ /* 0x000fe200078e00ff */
[----:B------:R4:W-:Y:S06]  /*11720*/  BAR.ARV R172, 0x100 ;  /* 0x000400ac0000751d */ /* 0x0009ec0000002000 */
[----:B------:R-:W-:-:S02]  /*11730*/  VIADD R2, R2, 0x1 ;  /* 0x0000000102027836 */ /* 0x000fc40000000000 */
[----:B------:R-:W-:Y:S06]  /*11740*/  BAR.ARV 0x8, 0x120 ;  /* 0x0204800000007b1d */ /* 0x000fec0000002000 */
[C---:B------:R-:W-:Y:S01]  /*11750*/  ISETP.NE.AND P0, PT, R2.reuse, 0x2, PT ;  /* 0x000000020200780c */ /* 0x040fe20003f05270 */
[----:B------:R-:W1:Y:S01]  /*11760*/  SHFL.BFLY PT, R7, R0, 0x2, 0x1f ;  /* 0x0c401f0000077f89 */ /* 0x000e6200000e0000 */
[----:B------:R-:W-:Y:S02]  /*11770*/  PLOP3.LUT P1, PT, PT, PT, PT, 0x8, 0x0 ;  /* 0x000000000000781c */ /* 0x000fe40003f2e170 */
[----:B------:R-:W-:Y:S01]  /*11780*/  SEL R2, R2, RZ, P0 ;  /* 0x000000ff02027207 */ /* 0x000fe20000000000 */
[----:B0-----:R-:W-:Y:S01]  /*11790*/  FADD.FTZ R4, R4, R3 ;  /* 0x0000000304047221 */ /* 0x001fe20000010000 */
[----:B------:R-:W-:-:S04]  /*117a0*/  IMAD.MOV.U32 R3, RZ, RZ, -0x800000 ;  /* 0xff800000ff037424 */ /* 0x000fc800078e00ff */
[----:B------:R-:W0:Y:S01]  /*117b0*/  SHFL.BFLY PT, R5, R4, 0x1, 0x1f ;  /* 0x0c201f0004057f89 */ /* 0x000e2200000e0000 */
[----:B-1----:R-:W-:Y:S01]  /*117c0*/  FADD.FTZ R7, R7, R0 ;  /* 0x0000000007077221 */ /* 0x002fe20000010000 */
[----:B------:R-:W-:-:S04]  /*117d0*/  IMAD.MOV.U32 R0, RZ, RZ, RZ ;  /* 0x000000ffff007224 */ /* 0x000fc800078e00ff */
[----:B------:R-:W1:Y:S01]  /*117e0*/  SHFL.BFLY PT, R8, R7, 0x1, 0x1f ;  /* 0x0c201f0007087f89 */ /* 0x000e6200000e0000 */
[----:B0-----:R-:W-:Y:S01]  /*117f0*/  FADD.FTZ R6, R4, R5 ;  /* 0x0000000504067221 */ /* 0x001fe20000010000 */
[----:B------:R-:W-:-:S04]  /*11800*/  SEL R4, RZ, 0x1, P0 ;  /* 0x00000001ff047807 */ /* 0x000fc80000000000 */
[----:B------:R-:W-:Y:S02]  /*11810*/  FSETP.NE.FTZ.AND P2, PT, R6, RZ, PT ;  /* 0x000000ff0600720b */ /* 0x000fe40003f55000 */
[----:B------:R-:W-:Y:S01]  /*11820*/  LOP3.LUT R19, R19, R4, RZ, 0x3c, !PT ;  /* 0x0000000413137212 */ /* 0x000fe200078e3cff */
[----:B------:R-:W-:-:S10]  /*11830*/  IMAD.MOV.U32 R4, RZ, RZ, -0x800000 ;  /* 0xff800000ff047424 */ /* 0x000fd400078e00ff */
[----:B------:R-:W0:Y:S01]  /*11840*/  @P2 MUFU.RCP R9, R6 ;  /* 0x0000000600092308 */ /* 0x000e220000001000 */
[----:B-1----:R-:W-:Y:S01]  /*11850*/  FADD.FTZ R5, R7, R8 ;  /* 0x0000000807057221 */ /* 0x002fe20000010000 */
[----:B------:R-:W-:-:S04]  /*11860*/  @P2 FMUL.FTZ R7, R11, 0.69314718246459960938 ;  /* 0x3f3172180b072820 */ /* 0x000fc80000410000 */
[----:B------:R-:W-:Y:S02]  /*11870*/  FSETP.NE.FTZ.AND P3, PT, R5, RZ, PT ;  /* 0x000000ff0500720b */ /* 0x000fe40003f75000 */
        /* <DEDUP_REMOVED lines=65> */
[----:B------:R-:W0:Y:S01]  /*11c90*/  @P3 MUFU.RCP R0, R5 ;  /* 0x0000000500003308 */ /* 0x000e220000001000 */
[----:B------:R-:W-:Y:S01]  /*11ca0*/  @P3 FMUL.FTZ R8, R11, 0.69314718246459960938 ;  /* 0x3f3172180b083820 */ /* 0x000fe20000410000 */
[----:B-1----:R-:W-:-:S04]  /*11cb0*/  @P2 FMUL.FTZ R6, R6, 0.69314718246459960938 ;  /* 0x3f31721806062820 */ /* 0x002fc80000410000 */
[----:B------:R-:W-:Y:S02]  /*11cc0*/  @P2 FFMA.FTZ R4, R7, R10, R6 ;  /* 0x0000000a07042223 */ /* 0x000fe40000010006 */
[----:B------:R0:W1:Y:S02]  /*11cd0*/  @P3 MUFU.LG2 R9, R5 ;  /* 0x0000000500093308 */ /* 0x0000640000000c00 */
        /* <DEDUP_REMOVED lines=66> */
[----:B---3--:R-:W-:-:S05]  /*12100*/  VIADD R173, R173, 0x1 ;  /* 0x00000001adad7836 */ /* 0x008fca0000000000 */
[----:B------:R0:W-:Y:S02]  /*12110*/  STL [R1+0x44], R173 ;  /* 0x000044ad01007387 */ /* 0x0001e40000100800 */
.L_x_11609:
[----:B------:R-:W-:Y:S05]  /*12120*/  WARPSYNC.ALL ;  /* 0x0000000000007948 */ /* 0x000fea0003800000 */
[----:B------:R-:W1:Y:S08]  /*12130*/  S2UR UR5, SR_CgaCtaId ;  /* 0x00000000000579c3 */ /* 0x000e700000008800 */
[----:B------:R-:W-:Y:S06]  /*12140*/  BAR.SYNC.DEFER_BLOCKING 0x5, 0x120 ;  /* 0x0144800000007b1d */ /* 0x000fec0000010000 */
[----:B------:R-:W-:Y:S01]  /*12150*/  UMOV UR4, 0x400 ;  /* 0x0000040000047882 */ /* 0x000fe20000000000 */
[----:B------:R-:W-:Y:S01]  /*12160*/  BSSY B0, `(.L_x_11688) ;  /* 0x00002ab000007945 */ /* 0x000fe20003800000 */
[----:B-1----:R-:W-:-:S06]  /*12170*/  ULEA UR4, UR5, UR4, 0x18 ;  /* 0x0000000405047291 */ /* 0x002fcc000f8ec03f */
[----:B------:R-:W-:-:S05]  /*12180*/  IMAD.U32 R17, RZ, RZ, UR4 ;  /* 0x00000004ff117e24 */ /* 0x000fca000f8e00ff */
[----:B------:R1:W3:Y:S01]  /*12190*/  LDS.128 R224, [R17+0x324d0] ;  /* 0x0324d00011e07984 */ /* 0x0002e20000000c00 */
[----:B------:R-:W-:Y:S06]  /*121a0*/  BAR.ARV 0x4, 0x120 ;  /* 0x0104800000007b1d */ /* 0x000fec0000002000 */
[----:B------:R-:W-:Y:S05]  /*121b0*/  @P1 BRA `(.L_x_11689) ;  /* 0x0000001c00941947 */ /* 0x000fea0003800000 */
[----:B------:R-:W4:Y:S04]  /*121c0*/  LDL R9, [R1+0x58] ;  /* 0x0000580001097983 */ /* 0x000f280000100800 */
[----:B------:R-:W2:Y:S04]  /*121d0*/  LDL.64 R188, [R1+0x20] ;  /* 0x0000200001bc7983 */ /* 0x000ea80000100a00 */
[----:B------:R-:W3:Y:S04]  /*121e0*/  LDL.LU R178, [R1+0x38] ;  /* 0x0000380001b27983 */ /* 0x000ee80000300800 */
[----:B------:R-:W2:Y:S01]  /*121f0*/  LDL.LU R176, [R1+0x3c] ;  /* 0x00003c0001b07983 */ /* 0x000ea20000300800 */
[----:B------:R-:W0:Y:S01]  /*12200*/  S2R R8, SR_SWINHI ;  /* 0x0000000000087919 */ /* 0x000e220000002f00 */
[----:B------:R-:W-:Y:S05]  /*12210*/  WARPSYNC.ALL ;  /* 0x0000000000007948 */ /* 0x000fea0003800000 */
[----:B------:R-:W-:Y:S01]  /*12220*/  F2FP.BF16.F32.PACK_AB R24, R25, R24 ;  /* 0x000000181918723e */ /* 0x000fe200000010ff */
[----:B------:R-:W-:Y:S01]  /*12230*/  ULDC.64 UR4, c[0x0][0xcd8] ;  /* 0x0003360000047ab9 */ /* 0x000fe20000000a00 */
[----:B------:R-:W-:Y:S01]  /*12240*/  F2FP.BF16.F32.PACK_AB R32, R33, R32 ;  /* 0x000000202120723e */ /* 0x000fe200000010ff */
[----:B------:R0:W2:Y:S01]  /*12250*/  LDL.64 R186, [R1+0x20] ;  /* 0x0000200001ba7983 */ /* 0x0000a20000100a00 */
[----:B------:R-:W-:-:S02]  /*12260*/  MOV R6, R17 ;  /* 0x0000001100067202 */ /* 0x000fc40000000f00 */
[----:B0-----:R-:W-:Y:S02]  /*12270*/  MOV R7, R8 ;  /* 0x0000000800077202 */ /* 0x001fe40000000f00 */
        /* <DEDUP_REMOVED lines=49> */
[----:B----4-:R-:W-:-:S03]  /*12590*/  IMAD.WIDE R110, R9, 0x2, R6 ;  /* 0x00000002096e7825 */ /* 0x010fc600078e0206 */
[C---:B------:R-:W-:Y:S02]  /*125a0*/  IADD3 R173, P1, R110.reuse, 0x20, RZ ;  /* 0x000000206ead7810 */ /* 0x040fe40007f3e0ff */
[C---:B------:R-:W-:Y:S02]  /*125b0*/  IADD3 R175, P2, R110.reuse, 0x40, RZ ;  /* 0x000000406eaf7810 */ /* 0x040fe40007f5e0ff */
[----:B------:R-:W-:Y:S02]  /*125c0*/  IADD3 R177, P3, R110, 0x60, RZ ;  /* 0x000000606eb17810 */ /* 0x000fe40007f7e0ff */
[----:B------:R-:W-:Y:S02]  /*125d0*/  LOP3.LUT R12, R173, 0x380, RZ, 0xc0, !PT ;  /* 0x00000380ad0c7812 */ /* 0x000fe400078ec0ff */
[----:B------:R-:W-:Y:S01]  /*125e0*/  LOP3.LUT R14, R175, 0x380, RZ, 0xc0, !PT ;  /* 0x00000380af0e7812 */ /* 0x000fe200078ec0ff */
[--C-:B------:R-:W-:Y:S01]  /*125f0*/  IMAD.X R15, RZ, RZ, R111.reuse, P2 ;  /* 0x000000ffff0f7224 */ /* 0x100fe200010e066f */
[----:B------:R-:W-:Y:S01]  /*12600*/  SHF.R.U64 R12, R12, 0x3, RZ ;  /* 0x000000030c0c7819 */ /* 0x000fe200000012ff */
[----:B------:R-:W-:Y:S01]  /*12610*/  IMAD.X R21, RZ, RZ, R111, P3 ;  /* 0x000000ffff157224 */ /* 0x000fe200018e066f */
[----:B------:R-:W-:-:S02]  /*12620*/  IADD3 R179, P4, R110, 0x4000, RZ ;  /* 0x000040006eb37810 */ /* 0x000fc40007f9e0ff */
[----:B------:R-:W-:Y:S02]  /*12630*/  IADD3 R62, P2, R110, 0x8000, RZ ;  /* 0x000080006e3e7810 */ /* 0x000fe40007f5e0ff */
[----:B------:R-:W-:Y:S02]  /*12640*/  SHF.R.U64 R14, R14, 0x3, RZ ;  /* 0x000000030e0e7819 */ /* 0x000fe400000012ff */
[C---:B------:R-:W-:Y:S02]  /*12650*/  IADD3 R70, P3, R110.reuse, 0x8020, RZ ;  /* 0x000080206e467810 */ /* 0x040fe40007f7e0ff */
[C---:B------:R-:W-:Y:S02]  /*12660*/  IADD3 R181, P5, R110.reuse, 0x4020, RZ ;  /* 0x000040206eb57810 */ /* 0x040fe40007fbe0ff */
[----:B------:R-:W-:Y:S02]  /*12670*/  IADD3 R183, P0, R110, 0x4040, RZ ;  /* 0x000040406eb77810 */ /* 0x000fe40007f1e0ff */
[----:B------:R-:W-:Y:S01]  /*12680*/  LOP3.LUT R12, R12, R173, RZ, 0x3c, !PT ;  /* 0x000000ad0c0c7212 */ /* 0x000fe200078e3cff */
[----:B------:R-:W-:Y:S01]  /*12690*/  IMAD.X R13, RZ, RZ, R111, P1 ;  /* 0x000000ffff0d7224 */ /* 0x000fe200008e066f */
[----:B------:R-:W-:-:S02]  /*126a0*/  LOP3.LUT R14, R14, R175, RZ, 0x3c, !PT ;  /* 0x000000af0e0e7212 */ /* 0x000fc400078e3cff */
[----:B------:R-:W-:Y:S02]  /*126b0*/  LOP3.LUT R30, R179, 0x380, RZ, 0xc0, !PT ;  /* 0x00000380b31e7812 */ /* 0x000fe400078ec0ff */
[----:B------:R-:W-:Y:S02]  /*126c0*/  LOP3.LUT R173, R62, 0x380, RZ, 0xc0, !PT ;  /* 0x000003803ead7812 */ /* 0x000fe400078ec0ff */
[----:B------:R-:W-:Y:S02]  /*126d0*/  LOP3.LUT R11, R110, 0x380, RZ, 0xc0, !PT ;  /* 0x000003806e0b7812 */ /* 0x000fe400078ec0ff */
[----:B------:R-:W-:Y:S02]  /*126e0*/  LOP3.LUT R175, R70, 0x380, RZ, 0xc0, !PT ;  /* 0x0000038046af7812 */ /* 0x000fe400078ec0ff */
[----:B------:R-:W-:Y:S02]  /*126f0*/  IADD3 R185, P1, R110, 0x4060, RZ ;  /* 0x000040606eb97810 */ /* 0x000fe40007f3e0ff */
[----:B------:R-:W-:Y:S01]  /*12700*/  LOP3.LUT R20, R177, 0x380, RZ, 0xc0, !PT ;  /* 0x00000380b1147812 */ /* 0x000fe200078ec0ff */
[--C-:B------:R-:W-:Y:S01]  /*12710*/  IMAD.X R39, RZ, RZ, R111.reuse, P5 ;  /* 0x000000ffff277224 */ /* 0x100fe200028e066f */
[----:B------:R-:W-:Y:S01]  /*12720*/  SHF.R.U64 R30, R30, 0x3, RZ ;  /* 0x000000031e1e7819 */ /* 0x000fe200000012ff */
[--C-:B------:R-:W-:Y:S01]  /*12730*/  IMAD.X R47, RZ, RZ, R111.reuse, P0 ;  /* 0x000000ffff2f7224 */ /* 0x100fe200000e066f */
[----:B------:R-:W-:Y:S01]  /*12740*/  SHF.R.U64 R173, R173, 0x3, RZ ;  /* 0x00000003adad7819 */ /* 0x000fe200000012ff */
[--C-:B------:R-:W-:Y:S01]  /*12750*/  IMAD.X R63, RZ, RZ, R111.reuse, P2 ;  /* 0x000000ffff3f7224 */ /* 0x100fe200010e066f */
[C---:B------:R-:W-:Y:S01]  /*12760*/  IADD3 R98, P5, R110.reuse, 0x8060, RZ ;  /* 0x000080606e627810 */ /* 0x040fe20007fbe0ff */
[--C-:B------:R-:W-:Y:S01]  /*12770*/  IMAD.X R71, RZ, RZ, R111.reuse, P3 ;  /* 0x000000ffff477224 */ /* 0x100fe200018e066f */
[----:B------:R-:W-:Y:S01]  /*12780*/  IADD3 R8, P0, R110, 0xc000, RZ ;  /* 0x0000c0006e087810 */ /* 0x000fe20007f1e0ff */
[----:B------:R-:W-:Y:S01]  /*12790*/  IMAD.X R31, RZ, RZ, R111, P4 ;  /* 0x000000ffff1f7224 */ /* 0x000fe200020e066f */
[----:B------:R-:W-:-:S02]  /*127a0*/  SHF.R.U64 R11, R11, 0x3, RZ ;  /* 0x000000030b0b7819 */ /* 0x000fc400000012ff */
[----:B------:R-:W-:Y:S01]  /*127b0*/  SHF.R.U64 R175, R175, 0x3, RZ ;  /* 0x00000003afaf7819 */ /* 0x000fe200000012ff */
[----:B------:R-:W-:Y:S01]  /*127c0*/  IMAD.X R55, RZ, RZ, R111, P1 ;  /* 0x000000ffff377224 */ /* 0x000fe200008e066f */
[C---:B------:R-:W-:Y:S02]  /*127d0*/  IADD3 R151, P2, R110.reuse, 0xc040, RZ ;  /* 0x0000c0406e977810 */ /* 0x040fe40007f5e0ff */
[----:B------:R-:W-:Y:S02]  /*127e0*/  IADD3 R10, P3, R110, 0xc060, RZ ;  /* 0x0000c0606e0a7810 */ /* 0x000fe40007f7e0ff */
[----:B------:R-:W-:Y:S02]  /*127f0*/  SHF.R.U64 R20, R20, 0x3, RZ ;  /* 0x0000000314147819 */ /* 0x000fe400000012ff */
[----:B------:R-:W-:Y:S02]  /*12800*/  LOP3.LUT R38, R181, 0x380, RZ, 0xc0, !PT ;  /* 0x00000380b5267812 */ /* 0x000fe400078ec0ff */
[----:B------:R-:W-:-:S02]  /*12810*/  IADD3 R94, P4, R110, 0x8040, RZ ;  /* 0x000080406e5e7810 */ /* 0x000fc40007f9e0ff */
[----:B------:R-:W-:Y:S02]  /*12820*/  LOP3.LUT R46, R183, 0x380, RZ, 0xc0, !PT ;  /* 0x00000380b72e7812 */ /* 0x000fe400078ec0ff */
[----:B-----5:R-:W-:Y:S02]  /*12830*/  IADD3 R23, P1, R110, 0xc020, RZ ;  /* 0x0000c0206e177810 */ /* 0x020fe40007f3e0ff */
[----:B------:R-:W-:Y:S02]  /*12840*/  LOP3.LUT R54, R185, 0x380, RZ, 0xc0, !PT ;  /* 0x00000380b9367812 */ /* 0x000fe400078ec0ff */
[----:B------:R-:W-:Y:S02]  /*12850*/  LOP3.LUT R30, R30, R179, RZ, 0x3c, !PT ;  /* 0x000000b31e1e7212 */ /* 0x000fe400078e3cff */
[----:B------:R-:W-:Y:S02]  /*12860*/  LOP3.LUT R62, R173, R62, RZ, 0x3c, !PT ;  /* 0x0000003ead3e7212 */ /* 0x000fe400078e3cff */
[----:B------:R-:W-:-:S02]  /*12870*/  LOP3.LUT R110, R11, R110, RZ, 0x3c, !PT ;  /* 0x0000006e0b6e7212 */ /* 0x000fc400078e3cff */
[----:B------:R-:W-:Y:S02]  /*12880*/  LOP3.LUT R179, R98, 0x380, RZ, 0xc0, !PT ;  /* 0x0000038062b37812 */ /* 0x000fe400078ec0ff */
[----:B------:R-:W-:Y:S02]  /*12890*/  LOP3.LUT R70, R175, R70, RZ, 0x3c, !PT ;  /* 0x00000046af467212 */ /* 0x000fe400078e3cff */
[----:B------:R-:W-:Y:S02]  /*128a0*/  LOP3.LUT R173, R8, 0x380, RZ, 0xc0, !PT ;  /* 0x0000038008ad7812 */ /* 0x000fe400078ec0ff */
[----:B------:R-:W-:Y:S02]  /*128b0*/  LOP3.LUT R20, R20, R177, RZ, 0x3c, !PT ;  /* 0x000000b114147212 */ /* 0x000fe400078e3cff */
[----:B------:R-:W-:Y:S02]  /*128c0*/  SHF.R.U64 R38, R38, 0x3, RZ ;  /* 0x0000000326267819 */ /* 0x000fe400000012ff */
[----:B------:R-:W-:-:S02]  /*128d0*/  LOP3.LUT R174, R151, 0x380, RZ, 0xc0, !PT ;  /* 0x0000038097ae7812 */ /* 0x000fc400078ec0ff */
[----:B------:R-:W-:Y:S02]  /*128e0*/  LOP3.LUT R175, R10, 0x380, RZ, 0xc0, !PT ;  /* 0x000003800aaf7812 */ /* 0x000fe400078ec0ff */
[----:B------:R-:W-:Y:S02]  /*128f0*/  SHF.R.U64 R46, R46, 0x3, RZ ;  /* 0x000000032e2e7819 */ /* 0x000fe400000012ff */
[----:B------:R-:W-:Y:S02]  /*12900*/  LOP3.LUT R177, R94, 0x380, RZ, 0xc0, !PT ;  /* 0x000003805eb17812 */ /* 0x000fe400078ec0ff */
[----:B------:R-:W-:Y:S02]  /*12910*/  SHF.R.U64 R54, R54, 0x3, RZ ;  /* 0x0000000336367819 */ /* 0x000fe400000012ff */
[----:B------:R-:W-:Y:S02]  /*12920*/  LOP3.LUT R106, R23, 0x380, RZ, 0xc0, !PT ;  /* 0x00000380176a7812 */ /* 0x000fe400078ec0ff */
[----:B------:R-:W-:-:S02]  /*12930*/  SHF.R.U64 R179, R179, 0x3, RZ ;  /* 0x00000003b3b37819 */ /* 0x000fc400000012ff */
[----:B------:R-:W-:Y:S02]  /*12940*/  SHF.R.U64 R173, R173, 0x3, RZ ;  /* 0x00000003adad7819 */ /* 0x000fe400000012ff */
[----:B------:R-:W-:Y:S01]  /*12950*/  MOV R110, R110 ;  /* 0x0000006e006e7202 */ /* 0x000fe20000000f00 */
[----:B------:R-:W-:Y:S01]  /*12960*/  BAR.SYNC.DEFER_BLOCKING 0x1, 0x100 ;  /* 0x0044000000007b1d */ /* 0x000fe20000010000 */
[----:B------:R-:W-:Y:S02]  /*12970*/  LOP3.LUT R38, R38, R181, RZ, 0x3c, !PT ;  /* 0x000000b526267212 */ /* 0x000fe400078e3cff */
[----:B------:R-:W-:Y:S02]  /*12980*/  SHF.R.U64 R174, R174, 0x3, RZ ;  /* 0x00000003aeae7819 */ /* 0x000fe400000012ff */
[----:B------:R-:W-:Y:S02]  /*12990*/  SHF.R.U64 R175, R175, 0x3, RZ ;  /* 0x00000003afaf7819 */ /* 0x000fe400000012ff */
[----:B------:R-:W-:Y:S01]  /*129a0*/  MOV R13, R12 ;  /* 0x0000000c000d7202 */ /* 0x000fe20000000f00 */
[----:B------:R-:W-:Y:S01]  /*129b0*/  IMAD.X R99, RZ, RZ, R111, P5 ;  /* 0x000000ffff637224 */ /* 0x000fe200028e066f */
[----:B------:R-:W-:-:S02]  /*129c0*/  LOP3.LUT R46, R46, R183, RZ, 0x3c, !PT ;  /* 0x000000b72e2e7212 */ /* 0x000fc400078e3cff */
[----:B------:R-:W-:Y:S02]  /*129d0*/  SHF.R.U64 R177, R177, 0x3, RZ ;  /* 0x00000003b1b17819 */ /* 0x000fe400000012ff */
[----:B------:R-:W-:Y:S01]  /*129e0*/  MOV R14, R14 ;  /* 0x0000000e000e7202 */ /* 0x000fe20000000f00 */
[--C-:B------:R-:W-:Y:S01]  /*129f0*/  IMAD.X R9, RZ, RZ, R111.reuse, P2 ;  /* 0x000000ffff097224 */ /* 0x100fe200010e066f */
[----:B------:R-:W-:Y:S01]  /*12a00*/  LOP3.LUT R54, R54, R185, RZ, 0x3c, !PT ;  /* 0x000000b936367212 */ /* 0x000fe200078e3cff */
[--C-:B------:R-:W-:Y:S01]  /*12a10*/  IMAD.X R11, RZ, RZ, R111.reuse, P3 ;  /* 0x000000ffff0b7224 */ /* 0x100fe200018e066f */
[----:B------:R-:W-:Y:S02]  /*12a20*/  SHF.R.U64 R106, R106, 0x3, RZ ;  /* 0x000000036a6a7819 */ /* 0x000fe400000012ff */
[----:B------:R-:W-:Y:S01]  /*12a30*/  MOV R12, R20 ;  /* 0x00000014000c7202 */ /* 0x000fe20000000f00 */
[----:B------:R-:W-:Y:S01]  /*12a40*/  IMAD.X R95, RZ, RZ, R111, P4 ;  /* 0x000000ffff5f7224 */ /* 0x000fe200020e066f */
[----:B------:R-:W-:-:S02]  /*12a50*/  LOP3.LUT R98, R179, R98, RZ, 0x3c, !PT ;  /* 0x00000062b3627212 */ /* 0x000fc400078e3cff */
[----:B------:R-:W-:Y:S01]  /*12a60*/  LOP3.LUT R102, R173, R8, RZ, 0x3c, !PT ;  /* 0x00000008ad667212 */ /* 0x000fe200078e3cff */
[----:B------:R-:W-:Y:S01]  /*12a70*/  STSM.16.M88.4 [R110], R24 ;  /* 0x000000186e007844 */ /* 0x000fe20000000200 */
[----:B------:R-:W-:Y:S02]  /*12a80*/  MOV R30, R30 ;  /* 0x0000001e001e7202 */ /* 0x000fe40000000f00 */
[----:B------:R-:W-:Y:S01]  /*12a90*/  LOP3.LUT R8, R174, R151, RZ, 0x3c, !PT ;  /* 0x00000097ae087212 */ /* 0x000fe200078e3cff */
[----:B------:R-:W-:Y:S01]  /*12aa0*/  STSM.16.M88.4 [R13], R32 ;  /* 0x000000200d007844 */ /* 0x000fe20000000200 */
[----:B------:R-:W-:Y:S02]  /*12ab0*/  LOP3.LUT R10, R175, R10, RZ, 0x3c, !PT ;  /* 0x0000000aaf0a7212 */ /* 0x000fe400078e3cff */
[----:B------:R-:W-:Y:S01]  /*12ac0*/  MOV R38, R38 ;  /* 0x0000002600267202 */ /* 0x000fe20000000f00 */
[----:B------:R-:W-:Y:S01]  /*12ad0*/  STSM.16.M88.4 [R14], R40 ;  /* 0x000000280e007844 */ /* 0x000fe20000000200 */
[----:B------:R-:W-:-:S02]  /*12ae0*/  LOP3.LUT R94, R177, R94, RZ, 0x3c, !PT ;  /* 0x0000005eb15e7212 */ /* 0x000fc400078e3cff */
[----:B------:R-:W-:Y:S01]  /*12af0*/  MOV R46, R46 ;  /* 0x0000002e002e7202 */ /* 0x000fe20000000f00 */
[----:B------:R0:W-:Y:S01]  /*12b00*/  STSM.16.M88.4 [R12], R48 ;  /* 0x000000300c007844 */ /* 0x0001e20000000200 */
[----:B------:R-:W-:Y:S02]  /*12b10*/  LOP3.LUT R106, R106, R23, RZ, 0x3c, !PT ;  /* 0x000000176a6a7212 */ /* 0x000fe400078e3cff */
[----:B------:R-:W-:Y:S01]  /*12b20*/  MOV R54, R54 ;  /* 0x0000003600367202 */ /* 0x000fe20000000f00 */
[----:B------:R-:W-:Y:S01]  /*12b30*/  STSM.16.M88.4 [R30], R56 ;  /* 0x000000381e007844 */ /* 0x000fe20000000200 */
[----:B------:R-:W-:Y:S02]  /*12b40*/  MOV R62, R62 ;  /* 0x0000003e003e7202 */ /* 0x000fe40000000f00 */
[----:B------:R-:W-:Y:S01]  /*12b50*/  MOV R23, R98 ;  /* 0x0000006200177202 */ /* 0x000fe20000000f00 */
[----:B------:R-:W-:Y:S01]  /*12b60*/  STSM.16.M88.4 [R38], R64 ;  /* 0x0000004026007844 */ /* 0x000fe20000000200 */
[----:B------:R-:W-:-:S02]  /*12b70*/  MOV R70, R70 ;  /* 0x0000004600467202 */ /* 0x000fc40000000f00 */
[----:B------:R-:W-:Y:S02]  /*12b80*/  MOV R21, R8 ;  /* 0x0000000800157202 */ /* 0x000fe40000000f00 */
[----:B------:R-:W-:Y:S02]  /*12b90*/  MOV R20, R10 ;  /* 0x0000000a00147202 */ /* 0x000fe40000000f00 */
[----:B------:R-:W-:Y:S02]  /*12ba0*/  F2FP.BF16.F32.PACK_AB R98, R101, R100 ;  /* 0x000000646562723e */ /* 0x000fe400000010ff */
[----:B------:R-:W-:Y:S01]  /*12bb0*/  F2FP.BF16.F32.PACK_AB R99, R163, R162 ;  /* 0x000000a2a363723e */ /* 0x000fe200000010ff */
[----:B------:R-:W-:Y:S01]  /*12bc0*/  IMAD.X R103, RZ, RZ, R111, P0 ;  /* 0x000000ffff677224 */ /* 0x000fe200000e066f */
[----:B------:R-:W-:Y:S01]  /*12bd0*/  MOV R94, R94 ;  /* 0x0000005e005e7202 */ /* 0x000fe20000000f00 */
[----:B------:R-:W-:Y:S01]  /*12be0*/  STSM.16.M88.4 [R46], R72 ;  /* 0x000000482e007844 */ /* 0x000fe20000000200 */
[----:B------:R-:W-:-:S02]  /*12bf0*/  F2FP.BF16.F32.PACK_AB R8, R105, R168 ;  /* 0x000000a86908723e */ /* 0x000fc400000010ff */
[----:B------:R-:W-:Y:S02]  /*12c00*/  F2FP.BF16.F32.PACK_AB R9, R165, R164 ;  /* 0x000000a4a509723e */ /* 0x000fe400000010ff */
[----:B------:R-:W-:Y:S02]  /*12c10*/  F2FP.BF16.F32.PACK_AB R10, R109, R169 ;  /* 0x000000a96d0a723e */ /* 0x000fe400000010ff */
[----:B------:R-:W-:Y:S01]  /*12c20*/  F2FP.BF16.F32.PACK_AB R11, R167, R166 ;  /* 0x000000a6a70b723e */ /* 0x000fe200000010ff */
[----:B------:R-:W-:Y:S01]  /*12c30*/  IMAD.X R107, RZ, RZ, R111, P1 ;  /* 0x000000ffff6b7224 */ /* 0x000fe200008e066f */
[----:B------:R-:W-:Y:S01]  /*12c40*/  STSM.16.M88.4 [R54], R80 ;  /* 0x0000005036007844 */ /* 0x000fe20000000200 */
[----:B0-----:R-:W-:-:S03]  /*12c50*/  F2FP.BF16.F32.PACK_AB R12, R113, R170 ;  /* 0x000000aa710c723e */ /* 0x001fc600000010ff */
[----:B------:R-:W-:Y:S01]  /*12c60*/  STSM.16.M88.4 [R62], R76 ;  /* 0x0000004c3e007844 */ /* 0x000fe20000000200 */
[----:B------:R-:W-:Y:S02]  /*12c70*/  F2FP.BF16.F32.PACK_AB R13, R115, R114 ;  /* 0x00000072730d723e */ /* 0x000fe400000010ff */
[----:B------:R-:W-:Y:S01]  /*12c80*/  F2FP.BF16.F32.PACK_AB R14, R117, R171 ;  /* 0x000000ab750e723e */ /* 0x000fe200000010ff */
[----:B------:R-:W-:Y:S01]  /*12c90*/  STSM.16.M88.4 [R70], R96 ;  /* 0x0000006046007844 */ /* 0x000fe20000000200 */
[----:B------:R-:W-:Y:S02]  /*12ca0*/  F2FP.BF16.F32.PACK_AB R15, R119, R118 ;  /* 0x00000076770f723e */ /* 0x000fe400000010ff */
[----:B------:R-:W-:Y:S01]  /*12cb0*/  MOV R102, R102 ;  /* 0x0000006600667202 */ /* 0x000fe20000000f00 */
[----:B------:R3:W-:Y:S01]  /*12cc0*/  STSM.16.M88.4 [R94], R8 ;  /* 0x000000085e007844 */ /* 0x0007e20000000200 */
[----:B------:R-:W-:Y:S02]  /*12cd0*/  F2FP.BF16.F32.PACK_AB R173, R123, R122 ;  /* 0x0000007a7bad723e */ /* 0x000fe400000010ff */
[----:B------:R-:W-:-:S02]  /*12ce0*/  F2FP.BF16.F32.PACK_AB R174, R125, R124 ;  /* 0x0000007c7dae723e */ /* 0x000fc400000010ff */
[----:B------:R-:W-:Y:S02]  /*12cf0*/  F2FP.BF16.F32.PACK_AB R175, R127, R126 ;  /* 0x0000007e7faf723e */ /* 0x000fe400000010ff */
[----:B------:R-:W-:Y:S02]  /*12d00*/  ISETP.NE.U32.AND P0, PT, RZ, UR4, PT ;  /* 0x00000004ff007c0c */ /* 0x000fe4000bf05070 */
[----:B------:R-:W-:Y:S01]  /*12d10*/  MOV R106, R106 ;  /* 0x0000006a006a7202 */ /* 0x000fe20000000f00 */
[----:B------:R0:W-:Y:S01]  /*12d20*/  STSM.16.M88.4 [R23], R12 ;  /* 0x0000000c17007844 */ /* 0x0001e20000000200 */
[----:B------:R-:W-:Y:S02]  /*12d30*/  ISETP.NE.AND.EX P0, PT, RZ, UR5, PT, P0 ;  /* 0x00000005ff007c0c */ /* 0x000fe4000bf05300 */
[----:B---3--:R-:W-:Y:S01]  /*12d40*/  IADD3 R10, P1, R178, UR4, RZ ;  /* 0x00000004b20a7c10 */ /* 0x008fe2000ff3e0ff */
[----:B------:R3:W-:Y:S03]  /*12d50*/  STSM.16.M88.4 [R102], R172 ;  /* 0x000000ac66007844 */ /* 0x0007e60000000200 */
[----:B--2---:R-:W-:Y:S01]  /*12d60*/  IADD3.X R11, R176, UR5, RZ, P1, !PT ;  /* 0x00000005b00b7c10 */ /* 0x004fe20008ffe4ff */
[----:B------:R-:W-:Y:S01]  /*12d70*/  ULDC.64 UR4, c[0x0][0xce0] ;  /* 0x0003380000047ab9 */ /* 0x000fe20000000a00 */
[----:B------:R3:W-:Y:S01]  /*12d80*/  STSM.16.M88.4 [R106], R128 ;  /* 0x000000806a007844 */ /* 0x0007e20000000200 */
[----:B------:R-:W-:-:S03]  /*12d90*/  ISETP.NE.U32.AND P1, PT, RZ, UR4, PT ;  /* 0x00000004ff007c0c */ /* 0x000fc6000bf25070 */
[----:B------:R3:W-:Y:S01]  /*12da0*/  STSM.16.M88.4 [R21], R136 ;  /* 0x0000008815007844 */ /* 0x0007e20000000200 */
[----:B------:R-:W-:-:S03]  /*12db0*/  ISETP.NE.AND.EX P1, PT, RZ, UR5, PT, P1 ;  /* 0x00000005ff007c0c */ /* 0x000fc6000bf25310 */
[----:B------:R3:W-:Y:S01]  /*12dc0*/  STSM.16.M88.4 [R20], R144 ;  /* 0x0000009014007844 */ /* 0x0007e20000000200 */
[----:B0-----:R-:W-:Y:S01]  /*12dd0*/  IMAD.MOV.U32 R23, RZ, RZ, RZ ;  /* 0x000000ffff177224 */ /* 0x001fe200078e00ff */
[----:B------:R-:W-:Y:S08]  /*12de0*/  BAR.SYNC.DEFER_BLOCKING 0x1, 0x100 ;  /* 0x0044000000007b1d */ /* 0x000ff00000010000 */
[----:B------:R-:W-:Y:S01]  /*12df0*/  @P1 IADD3 R8, P2, R178, UR4, RZ ;  /* 0x00000004b2081c10 */ /* 0x000fe2000ff5e0ff */
[----:B------:R-:W-:-:S02]  /*12e00*/  ULDC UR4, c[0x0][0xb88] ;  /* 0x0002e20000047ab9 */ /* 0x000fc40000000800 */
[----:B------:R-:W-:Y:S01]  /*12e10*/  IMAD.U32 R0, RZ, RZ, UR4 ;  /* 0x00000004ff007e24 */ /* 0x000fe2000f8e00ff */
[----:B------:R-:W-:Y:S01]  /*12e20*/  @P1 IADD3.X R9, R176, UR5, RZ, P2, !PT ;  /* 0x00000005b0091c10 */ /* 0x000fe200097fe4ff */
[----:B------:R3:W5:Y:S04]  /*12e30*/  @P0 LDG.E R23, desc[UR52][R10.64] ;  /* 0x000000340a170981 */ /* 0x000768000c1e1900 */
[----:B------:R3:W5:Y:S01]  /*12e40*/  @P1 LDG.E R0, desc[UR52][R8.64] ;  /* 0x0000003408001981 */ /* 0x000762000c1e1900 */
[----:B------:R-:W-:-:S04]  /*12e50*/  IMAD.MOV.U32 R186, RZ, RZ, R188 ;  /* 0x000000ffffba7224 */ /* 0x000fc800078e00bc */
[----:B------:R-:W-:-:S04]  /*12e60*/  IMAD R5, R186, 0x40, R219 ;  /* 0x00000040ba057824 */ /* 0x000fc800078e02db */
[----:B------:R-:W-:-:S03]  /*12e70*/  IMAD.WIDE R6, R5, 0x2, R6 ;  /* 0x0000000205067825 */ /* 0x000fc600078e0206 */
[----:B------:R-:W-:Y:S01]  /*12e80*/  IADD3 R13, P4, R6, 0x1000, RZ ;  /* 0x00001000060d7810 */ /* 0x000fe20007f9e0ff */
[----:B---3--:R-:W-:-:S12]  /*12e90*/  @P1 BRA `(.L_x_11690) ;  /* 0x0000000000101947 */ /* 0x008fd80003800000 */
[----:B------:R-:W-:Y:S05]  /*12ea0*/  @!P0 BRA `(.L_x_11690) ;  /* 0x00000000000c8947 */ /* 0x000fea0003800000 */
[----:B------:R-:W2:Y:S04]  /*12eb0*/  LDG.E R5, desc[UR52][R10.64] ;  /* 0x000000340a057981 */ /* 0x000ea8000c1e1900 */
[----:B-----5:R-:W2:Y:S02]  /*12ec0*/  LDG.E R0, desc[UR52][R10.64+0x4] ;  /* 0x000004340a007981 */ /* 0x020ea4000c1e1900 */
[----:B--2---:R-:W-:-:S07]  /*12ed0*/  IMAD.IADD R0, R0, 0x1, -R5 ;  /* 0x0000000100007824 */ /* 0x004fce00078e0a05 */
.L_x_11690:
[----:B------:R-:W2:Y:S01]  /*12ee0*/  LDL.LU R14, [R1+0x50] ;  /* 0x00005000010e7983 */ /* 0x000ea20000300800 */
[----:B------:R-:W-:-:S03]  /*12ef0*/  ULDC.64 UR4, c[0x0][0xc70] ;  /* 0x00031c0000047ab9 */ /* 0x000fc60000000a00 */
[----:B------:R-:W3:Y:S04]  /*12f00*/  LDL.LU R11, [R1+0x40] ;  /* 0x00004000010b7983 */ /* 0x000ee80000300800 */
[----:B------:R-:W4:Y:S04]  /*12f10*/  LDL R10, [R1+0x30] ;  /* 0x00003000010a7983 */ /* 0x000f280000100800 */
[----:B------:R-:W4:Y:S04]  /*12f20*/  LDL.LU R85, [R1+0x34] ;  /* 0x0000340001557983 */ /* 0x000f280000300800 */
[----:B------:R-:W4:Y:S01]  /*12f30*/  LDL.LU R84, [R1+0x48] ;  /* 0x0000480001547983 */ /* 0x000f220000300800 */
[--C-:B-----5:R-:W-:Y:S01]  /*12f40*/  SHF.R.S32.HI R21, RZ, 0x1f, R23.reuse ;  /* 0x0000001fff157819 */ /* 0x120fe20000011417 */
[----:B------:R-:W-:Y:S01]  /*12f50*/  IMAD.MOV.U32 R20, RZ, RZ, R23 ;  /* 0x000000ffff147224 */ /* 0x000fe200078e0017 */
[----:B------:R-:W-:-:S02]  /*12f60*/  IADD3 R25, P5, R6, 0x2000, RZ ;  /* 0x0000200006197810 */ /* 0x000fc40007fbe0ff */
[C---:B------:R-:W-:Y:S02]  /*12f70*/  IADD3 R37, P2, R6.reuse, 0x5000, RZ ;  /* 0x0000500006257810 */ /* 0x040fe40007f5e0ff */
[----:B------:R-:W-:Y:S02]  /*12f80*/  IADD3 R33, P1, R6, 0x4000, RZ ;  /* 0x0000400006217810 */ /* 0x000fe40007f3e0ff */
        /* <DEDUP_REMOVED lines=15> */
[----:B------:R-:W-:Y:S02]  /*13080*/  IADD3 R49, P5, R6, 0x8000, RZ ;  /* 0x0000800006317810 */ /* 0x000fe40007fbe0ff */
[----:B------:R-:W-:Y:S01]  /*13090*/  LOP3.LUT R32, R32, R33, RZ, 0x3c, !PT ;  /* 0x0000002120207212 */ /* 0x000fe200078e3cff */
[----:B------:R-:W-:Y:S01]  /*130a0*/  IMAD.X R33, RZ, RZ, R7, P1 ;  /* 0x000000ffff217224 */ /* 0x000fe200008e0607 */
        /* <DEDUP_REMOVED lines=16> */
[C---:B------:R-:W-:Y:S02]  /*131b0*/  IADD3 R69, P4, R6.reuse, 0xd000, RZ ;  /* 0x0000d00006457810 */ /* 0x040fe40007f9e0ff */
[----:B------:R-:W-:Y:S02]  /*131c0*/  IADD3 R65, P5, R6, 0xe000, RZ ;  /* 0x0000e00006417810 */ /* 0x000fe40007fbe0ff */
[----:B------:R-:W-:Y:S01]  /*131d0*/  LOP3.LUT R52, R52, R53, RZ, 0x3c, !PT ;  /* 0x0000003534347212 */ /* 0x000fe200078e3cff */
[----:B------:R-:W-:Y:S01]  /*131e0*/  IMAD.X R53, RZ, RZ, R7, P1 ;  /* 0x000000ffff357224 */ /* 0x000fe200008e0607 */
        /* <DEDUP_REMOVED lines=8> */
[--C-:B------:R-:W-:Y:S01]  /*13270*/  SHF.R.S32.HI R79, RZ, 0x1f, R219.reuse ;  /* 0x0000001fff4f7819 */ /* 0x100fe200000114db */
[----:B------:R-:W-:Y:S01]  /*13280*/  IMAD.MOV.U32 R78, RZ, RZ, R219 ;  /* 0x000000ffff4e7224 */ /* 0x000fe200078e00db */
[----:B------:R-:W-:-:S05]  /*13290*/  SHF.R.S32.HI R187, RZ, 0x1f, R186 ;  /* 0x0000001fffbb7819 */ /* 0x000fca00000114ba */
[----:B------:R-:W-:Y:S01]  /*132a0*/  STL [R1+0x24], R187 ;  /* 0x000024bb01007387 */ /* 0x000fe20000100800 */
[----:B------:R-:W-:Y:S01]  /*132b0*/  BSSY B1, `(.L_x_11691) ;  /* 0x0000084000017945 */ /* 0x000fe20003800000 */
[----:B--2---:R-:W-:Y:S02]  /*132c0*/  SEL R83, R14, RZ, !P0 ;  /* 0x000000ff0e537207 */ /* 0x004fe40004000000 */
[----:B------:R-:W0:Y:S01]  /*132d0*/  S2R R14, SR_TID.X ;  /* 0x00000000000e7919 */ /* 0x000e220000002100 */
[----:B---3--:R-:W-:Y:S02]  /*132e0*/  SEL R82, R11, RZ, !P0 ;  /* 0x000000ff0b527207 */ /* 0x008fe40004000000 */
[----:B------:R-:W-:-:S04]  /*132f0*/  IADD3 R29, P0, R6, 0x3000, RZ ;  /* 0x00003000061d7810 */ /* 0x000fc80007f1e0ff */
[----:B------:R-:W-:Y:S02]  /*13300*/  LOP3.LUT R28, R29, 0x380, RZ, 0xc0, !PT ;  /* 0x000003801d1c7812 */ /* 0x000fe400078ec0ff */
[----:B----4-:R-:W-:Y:S01]  /*13310*/  SHF.R.S32.HI R81, RZ, 0x1f, R85 ;  /* 0x0000001fff517819 */ /* 0x010fe20000011455 */
[----:B------:R-:W-:Y:S01]  /*13320*/  IMAD.WIDE.U32 R8, R85, UR4, R20 ;  /* 0x0000000455087c25 */ /* 0x000fe2000f8e0014 */
[----:B------:R-:W-:-:S03]  /*13330*/  SHF.R.U64 R28, R28, 0x3, RZ ;  /* 0x000000031c1c7819 */ /* 0x000fc600000012ff */
[----:B------:R-:W-:Y:S01]  /*13340*/  IMAD R5, R81, UR4, RZ ;  /* 0x0000000451057c24 */ /* 0x000fe2000f8e02ff */
[----:B------:R-:W-:Y:S01]  /*13350*/  LOP3.LUT R28, R28, R29, RZ, 0x3c, !PT ;  /* 0x0000001d1c1c7212 */ /* 0x000fe200078e3cff */
[----:B------:R-:W-:Y:S02]  /*13360*/  IMAD R11, R84, 0x80, R10 ;  /* 0x00000080540b7824 */ /* 0x000fe400078e020a */
[----:B------:R-:W-:Y:S01]  /*13370*/  IMAD R5, R85, UR5, R5 ;  /* 0x0000000555057c24 */ /* 0x000fe2000f8e0205 */
[----:B------:R-:W-:Y:S01]  /*13380*/  ULDC.64 UR4, c[0x0][0xc78] ;  /* 0x00031e0000047ab9 */ /* 0x000fe20000000a00 */
[----:B------:R-:W-:Y:S01]  /*13390*/  IMAD.X R29, RZ, RZ, R7, P0 ;  /* 0x000000ffff1d7224 */ /* 0x000fe200000e0607 */
[----:B------:R-:W-:Y:S01]  /*133a0*/  IADD3 R77, P0, R6, 0x9000, RZ ;  /* 0x00009000064d7810 */ /* 0x000fe20007f1e0ff */
[----:B------:R-:W-:Y:S02]  /*133b0*/  IMAD.IADD R9, R9, 0x1, R5 ;  /* 0x0000000109097824 */ /* 0x000fe400078e0205 */
[----:B------:R-:W-:Y:S01]  /*133c0*/  IMAD R5, R83, UR4, RZ ;  /* 0x0000000453057c24 */ /* 0x000fe2000f8e02ff */
[----:B------:R-:W-:Y:S01]  /*133d0*/  LOP3.LUT R76, R77, 0x380, RZ, 0xc0, !PT ;  /* 0x000003804d4c7812 */ /* 0x000fe200078ec0ff */
[----:B------:R-:W-:-:S03]  /*133e0*/  IMAD.WIDE.U32 R8, R82, UR4, R8 ;  /* 0x0000000452087c25 */ /* 0x000fc6000f8e0008 */
[----:B------:R-:W-:Y:S01]  /*133f0*/  SHF.R.U64 R76, R76, 0x3, RZ ;  /* 0x000000034c4c7819 */ /* 0x000fe200000012ff */
[----:B------:R-:W-:Y:S01]  /*13400*/  IMAD R10, R82, UR5, R5 ;  /* 0x00000005520a7c24 */ /* 0x000fe2000f8e0205 */
[----:B------:R-:W-:Y:S01]  /*13410*/  SHF.R.S32.HI R5, RZ, 0x1f, R11 ;  /* 0x0000001fff057819 */ /* 0x000fe2000001140b */
[----:B0-----:R-:W-:Y:S01]  /*13420*/  VIADD R15, R14, 0xffffff80 ;  /* 0xffffff800e0f7836 */ /* 0x001fe20000000000 */
[----:B------:R-:W-:Y:S01]  /*13430*/  IADD3 R8, P3, R11, R8, RZ ;  /* 0x000000080b087210 */ /* 0x000fe20007f7e0ff */
[----:B------:R-:W-:Y:S01]  /*13440*/  ULDC.64 UR4, c[0x0][0xc40] ;  /* 0x0003100000047ab9 */ /* 0x000fe20000000a00 */
[----:B------:R-:W-:Y:S01]  /*13450*/  LOP3.LUT R76, R76, R77, RZ, 0x3c, !PT ;  /* 0x0000004d4c4c7212 */ /* 0x000fe200078e3cff */
[----:B------:R-:W-:Y:S01]  /*13460*/  IMAD.X R77, RZ, RZ, R7, P0 ;  /* 0x000000ffff4d7224 */ /* 0x000fe200000e0607 */
[----:B------:R-:W-:Y:S02]  /*13470*/  IADD3.X R5, R5, R9, R10, P3, !PT ;  /* 0x0000000905057210 */ /* 0x000fe40001ffe40a */
[----:B------:R-:W-:-:S02]  /*13480*/  LEA R54, P3, R8, UR4, 0x2 ;  /* 0x0000000408367c11 */ /* 0x000fc4000f8610ff */
[----:B------:R-:W-:Y:S02]  /*13490*/  SHF.R.S32.HI R14, RZ, 0x1f, R15 ;  /* 0x0000001fff0e7819 */ /* 0x000fe4000001140f */
[----:B------:R-:W-:Y:S01]  /*134a0*/  LEA.HI.X R55, R8, UR5, R5, 0x2, P3 ;  /* 0x0000000508377c11 */ /* 0x000fe200098f1405 */
[----:B------:R-:W-:Y:S01]  /*134b0*/  VIADD R5, R11, 0x8 ;  /* 0x000000080b057836 */ /* 0x000fe20000000000 */
[----:B------:R-:W-:Y:S01]  /*134c0*/  LEA.HI R14, R14, R15, RZ, 0x7 ;  /* 0x0000000f0e0e7211 */ /* 0x000fe200078f38ff */
[----:B------:R-:W-:Y:S01]  /*134d0*/  ULDC.64 UR4, c[0x0][0xba0] ;  /* 0x0002e80000047ab9 */ /* 0x000fe20000000a00 */
[----:B------:R-:W-:Y:S02]  /*134e0*/  IADD3 R41, P3, R6, 0x6000, RZ ;  /* 0x0000600006297810 */ /* 0x000fe40007f7e0ff */
[----:B------:R-:W-:Y:S02]  /*134f0*/  LOP3.LUT R14, R14, 0xffffff80, RZ, 0xc0, !PT ;  /* 0xffffff800e0e7812 */ /* 0x000fe400078ec0ff */
[----:B------:R-:W-:-:S02]  /*13500*/  LOP3.LUT R40, R41, 0x380, RZ, 0xc0, !PT ;  /* 0x0000038029287812 */ /* 0x000fc400078ec0ff */
[----:B------:R-:W-:Y:S01]  /*13510*/  IADD3 R10, P2, R6, 0xf000, RZ ;  /* 0x0000f000060a7810 */ /* 0x000fe20007f5e0ff */
[----:B------:R-:W-:Y:S01]  /*13520*/  IMAD.IADD R14, R15, 0x1, -R14 ;  /* 0x000000010f0e7824 */ /* 0x000fe200078e0a0e */
[----:B------:R-:W-:Y:S02]  /*13530*/  SHF.R.U64 R40, R40, 0x3, RZ ;  /* 0x0000000328287819 */ /* 0x000fe400000012ff */
[----:B------:R-:W-:Y:S01]  /*13540*/  LOP3.LUT R9, R6, 0x380, RZ, 0xc0, !PT ;  /* 0x0000038006097812 */ /* 0x000fe200078ec0ff */
[--C-:B------:R-:W-:Y:S01]  /*13550*/  IMAD.X R61, RZ, RZ, R7.reuse, P2 ;  /* 0x000000ffff3d7224 */ /* 0x100fe200010e0607 */
[----:B------:R-:W-:Y:S01]  /*13560*/  LOP3.LUT R40, R40, R41, RZ, 0x3c, !PT ;  /* 0x0000002928287212 */ /* 0x000fe200078e3cff */
[----:B------:R-:W-:Y:S01]  /*13570*/  IMAD.X R41, RZ, RZ, R7, P3 ;  /* 0x000000ffff297224 */ /* 0x000fe200018e0607 */
[----:B------:R-:W-:Y:S02]  /*13580*/  LOP3.LUT P0, RZ, R14, 0x3, RZ, 0xc0, !PT ;  /* 0x000000030eff7812 */ /* 0x000fe4000780c0ff */
[----:B------:R-:W-:-:S02]  /*13590*/  IADD3 R73, P3, R6, 0xc000, RZ ;  /* 0x0000c00006497810 */ /* 0x000fc40007f7e0ff */
[-C--:B------:R-:W-:Y:S02]  /*135a0*/  ISETP.GE.OR P1, PT, R11, R0.reuse, P0 ;  /* 0x000000000b00720c */ /* 0x080fe40000726670 */
[----:B------:R-:W-:Y:S02]  /*135b0*/  LOP3.LUT R72, R73, 0x380, RZ, 0xc0, !PT ;  /* 0x0000038049487812 */ /* 0x000fe400078ec0ff */
[----:B------:R-:W-:Y:S02]  /*135c0*/  ISETP.GE.OR P0, PT, R5, R0, P0 ;  /* 0x000000000500720c */ /* 0x000fe40000706670 */
[----:B------:R-:W-:Y:S02]  /*135d0*/  LOP3.LUT R5, R10, 0x380, RZ, 0xc0, !PT ;  /* 0x000003800a057812 */ /* 0x000fe400078ec0ff */
[----:B------:R-:W-:Y:S02]  /*135e0*/  SHF.R.U64 R72, R72, 0x3, RZ ;  /* 0x0000000348487819 */ /* 0x000fe400000012ff */
[----:B------:R-:W-:-:S02]  /*135f0*/  SHF.R.U64 R9, R9, 0x3, RZ ;  /* 0x0000000309097819 */ /* 0x000fc400000012ff */
[----:B------:R-:W-:Y:S01]  /*13600*/  SHF.R.U64 R5, R5, 0x3, RZ ;  /* 0x0000000305057819 */ /* 0x000fe200000012ff */
[----:B------:R0:W-:Y:S01]  /*13610*/  @!P1 STG.E desc[UR52][R54.64], R4 ;  /* 0x0000000436009986 */ /* 0x0001e2000c101934 */
[----:B------:R-:W-:Y:S01]  /*13620*/  LOP3.LUT R72, R72, R73, RZ, 0x3c, !PT ;  /* 0x0000004948487212 */ /* 0x000fe200078e3cff */
[--C-:B------:R-:W-:Y:S01]  /*13630*/  IMAD.X R73, RZ, RZ, R7.reuse, P3 ;  /* 0x000000ffff497224 */ /* 0x100fe200018e0607 */
[----:B------:R-:W-:Y:S01]  /*13640*/  LOP3.LUT R8, R9, R6, RZ, 0x3c, !PT ;  /* 0x0000000609087212 */ /* 0x000fe200078e3cff */
[----:B------:R-:W-:Y:S01]  /*13650*/  IMAD.MOV.U32 R9, RZ, RZ, R7 ;  /* 0x000000ffff097224 */ /* 0x000fe200078e0007 */
[----:B------:R-:W-:Y:S01]  /*13660*/  LOP3.LUT R60, R5, R10, RZ, 0x3c, !PT ;  /* 0x0000000a053c7212 */ /* 0x000fe200078e3cff */
[----:B------:R2:W-:Y:S04]  /*13670*/  @!P0 STG.E desc[UR52][R54.64+0x20], R3 ;  /* 0x0000200336008986 */ /* 0x0005e8000c101934 */
        /* <DEDUP_REMOVED lines=9> */
[----:B0-----:R0:W5:Y:S04]  /*13710*/  LD.E.128 R4, desc[UR52][R76.64] ;  /* 0x000000344c047980 */ /* 0x001168000c101d00 */
[----:B--2---:R-:W5:Y:S04]  /*13720*/  LD.E.128 R52, desc[UR52][R52.64] ;  /* 0x0000003434347980 */ /* 0x004f68000c101d00 */
[----:B------:R-:W5:Y:S04]  /*13730*/  LD.E.128 R56, desc[UR52][R56.64] ;  /* 0x0000003438387980 */ /* 0x000f68000c101d00 */
[----:B------:R-:W5:Y:S04]  /*13740*/  LD.E.128 R72, desc[UR52][R72.64] ;  /* 0x0000003448487980 */ /* 0x000f68000c101d00 */
[----:B------:R-:W5:Y:S04]  /*13750*/  LD.E.128 R68, desc[UR52][R68.64] ;  /* 0x0000003444447980 */ /* 0x000f68000c101d00 */
[----:B------:R-:W5:Y:S04]  /*13760*/  LD.E.128 R64, desc[UR52][R64.64] ;  /* 0x0000003440407980 */ /* 0x000f68000c101d00 */
[----:B------:R-:W5:Y:S01]  /*13770*/  LD.E.128 R60, desc[UR52][R60.64] ;  /* 0x000000343c3c7980 */ /* 0x000f62000c101d00 */
[----:B------:R-:W-:-:S02]  /*13780*/  IMAD R80, R21, UR4, RZ ;  /* 0x0000000415507c24 */ /* 0x000fc4000f8e02ff */
[C---:B------:R-:W-:Y:S01]  /*13790*/  IMAD.WIDE.U32 R20, R23.reuse, UR4, R78 ;  /* 0x0000000417147c25 */ /* 0x040fe2000f8e004e */
[----:B------:R-:W-:Y:S01]  /*137a0*/  @!PT LDS RZ, [RZ] ;  /* 0x00000000fffff984 */ /* 0x000fe20000000800 */
[----:B------:R-:W-:Y:S01]  /*137b0*/  @!PT LDS RZ, [RZ] ;  /* 0x00000000fffff984 */ /* 0x000fe20000000800 */
[----:B------:R-:W-:Y:S01]  /*137c0*/  @!PT LDS RZ, [RZ] ;  /* 0x00000000fffff984 */ /* 0x000fe20000000800 */
[----:B------:R-:W-:Y:S01]  /*137d0*/  @!PT LDS RZ, [RZ] ;  /* 0x00000000fffff984 */ /* 0x000fe20000000800 */
[----:B------:R2:W-:Y:S06]  /*137e0*/  MEMBAR.ALL.CTA ;  /* 0x0000000000007992 */ /* 0x0005ec0000008000 */
[----:B--2---:R-:W2:Y:S01]  /*137f0*/  FENCE.VIEW.ASYNC.S ;  /* 0x00000000000073c6 */ /* 0x004ea20000000000 */
[----:B------:R-:W-:Y:S01]  /*13800*/  IMAD R23, R23, UR5, R80 ;  /* 0x0000000517177c24 */ /* 0x000fe2000f8e0250 */
[----:B------:R-:W-:Y:S01]  /*13810*/  ULDC.64 UR4, c[0x0][0xbe0] ;  /* 0x0002f80000047ab9 */ /* 0x000fe20000000a00 */
[----:B------:R-:W-:-:S02]  /*13820*/  IMAD R78, R84, -0x80, R0 ;  /* 0xffffff80544e7824 */ /* 0x000fc400078e0200 */
[C---:B------:R-:W-:Y:S02]  /*13830*/  VIADD R0, R186.reuse, 0x40 ;  /* 0x00000040ba007836 */ /* 0x040fe40000000000 */
[----:B------:R-:W-:Y:S01]  /*13840*/  IMAD.IADD R21, R21, 0x1, R23 ;  /* 0x0000000115157824 */ /* 0x000fe200078e0217 */
[-C--:B------:R-:W-:Y:S01]  /*13850*/  ISETP.GE.AND P3, PT, R186, R78.reuse, PT ;  /* 0x0000004eba00720c */ /* 0x080fe20003f66270 */
[----:B0-----:R-:W-:Y:S01]  /*13860*/  IMAD R76, R81, UR4, RZ ;  /* 0x00000004514c7c24 */ /* 0x001fe2000f8e02ff */
[-C--:B------:R-:W-:Y:S01]  /*13870*/  ISETP.GE.AND P0, PT, R0, R78.reuse, PT ;  /* 0x0000004e0000720c */ /* 0x080fe20003f06270 */
[----:B------:R-:W-:Y:S02]  /*13880*/  VIADD R3, R186, 0x20 ;  /* 0x00000020ba037836 */ /* 0x000fe40000000000 */
[C---:B------:R-:W-:Y:S02]  /*13890*/  IMAD R77, R85.reuse, UR5, R76 ;  /* 0x00000005554d7c24 */ /* 0x040fe4000f8e024c */
[----:B------:R-:W-:Y:S01]  /*138a0*/  IMAD.WIDE.U32 R20, R85, UR4, R20 ;  /* 0x0000000455147c25 */ /* 0x000fe2000f8e0014 */
[----:B------:R-:W-:Y:S01]  /*138b0*/  ULDC.64 UR4, c[0x0][0xbe8] ;  /* 0x0002fa0000047ab9 */ /* 0x000fe20000000a00 */
[----:B------:R-:W-:-:S02]  /*138c0*/  ISETP.GE.AND P2, PT, R3, R78, PT ;  /* 0x0000004e0300720c */ /* 0x000fc40003f46270 */
[----:B------:R-:W-:Y:S02]  /*138d0*/  VIADD R0, R17, 0x32420 ;  /* 0x0003242011007836 */ /* 0x000fe40000000000 */
[----:B------:R-:W-:Y:S02]  /*138e0*/  VIADD R23, R186, 0x60 ;  /* 0x00000060ba177836 */ /* 0x000fe40000000000 */
[----:B------:R-:W-:Y:S01]  /*138f0*/  IMAD.IADD R21, R21, 0x1, R77 ;  /* 0x0000000115157824 */ /* 0x000fe200078e024d */
[----:B------:R-:W-:Y:S01]  /*13900*/  PRMT R0, RZ, 0x654, R0 ;  /* 0x00000654ff007816 */ /* 0x000fe20000000000 */
[----:B------:R-:W-:Y:S01]  /*13910*/  IMAD R3, R83, UR4, RZ ;  /* 0x0000000453037c24 */ /* 0x000fe2000f8e02ff */
[----:B------:R-:W-:Y:S01]  /*13920*/  ISETP.GE.AND P1, PT, R23, R78, PT ;  /* 0x0000004e1700720c */ /* 0x000fe20003f26270 */
[C---:B------:R-:W-:Y:S01]  /*13930*/  IMAD.WIDE.U32 R78, R82.reuse, UR4, R20 ;  /* 0x00000004524e7c25 */ /* 0x040fe2000f8e0014 */
[----:B--2---:R0:W-:Y:S03]  /*13940*/  SYNCS.ARRIVE.TRANS64.RED.A1T0 RZ, [R0+URZ], RZ ;  /* 0x000000ff00ff79a7 */ /* 0x0041e6000810043f */
        /* <DEDUP_REMOVED lines=26> */
.L_x_11692:
[----:B------:R-:W-:Y:S05]  /*13af0*/  BSYNC B1 ;  /* 0x0000000000017941 */ /* 0x000fea0003800000 */
.L_x_11691:
        /* <DEDUP_REMOVED lines=26> */
.L_x_11694:
[----:B------:R-:W-:Y:S05]  /*13ca0*/  BSYNC B1 ;  /* 0x0000000000017941 */ /* 0x000fea0003800000 */
.L_x_11693:
[----:B------:R-:W-:Y:S04]  /*13cb0*/  BSSY B1, `(.L_x_11695) ;  /* 0x000001a000017945 */ /* 0x000fe80003800000 */
[----:B------:R-:W-:Y:S05]  /*13cc0*/  @P0 BRA `(.L_x_11696) ;  /* 0x0000000000600947 */ /* 0x000fea0003800000 */
[----:B------:R-:W-:Y:S01]  /*13cd0*/  IADD3 R3, P0, R76, 0x40, RZ ;  /* 0x000000404c037810 */ /* 0x000fe20007f1e0ff */
[C---:B--2--5:R-:W-:Y:S01]  /*13ce0*/  VIADD R4, R219.reuse, 0x40 ;  /* 0x00000040db047836 */ /* 0x064fe20000000000 */
        /* <DEDUP_REMOVED lines=22> */
.L_x_11696:
[----:B------:R-:W-:Y:S05]  /*13e50*/  BSYNC B1 ;  /* 0x0000000000017941 */ /* 0x000fea0003800000 */
.L_x_11695:
        /* <DEDUP_REMOVED lines=17> */
[----:B---3--:R-:W-:Y:S01]  /*13f70*/  LEA R6, P0, R4, UR6, 0x1 ;  /* 0x0000000604067c11 */ /* 0x008fe2000f8008ff */
        /* <DEDUP_REMOVED lines=9> */
.L_x_11689:
[----:B------:R-:W4:Y:S01]  /*14010*/  LDL.LU R6, [R1+0x38] ;  /* 0x0000380001067983 */ /* 0x000f220000300800 */
[----:B------:R-:W-:-:S03]  /*14020*/  ULDC.64 UR4, c[0x0][0xcd8] ;  /* 0x0003360000047ab9 */ /* 0x000fc60000000a00 */
[----:B------:R-:W2:Y:S01]  /*14030*/  LDL.LU R0, [R1+0x3c] ;  /* 0x00003c0001007983 */ /* 0x000ea20000300800 */
[----:B------:R-:W-:Y:S01]  /*14040*/  ISETP.NE.U32.AND P0, PT, RZ, UR4, PT ;  /* 0x00000004ff007c0c */ /* 0x000fe2000bf05070 */
[----:B------:R-:W-:-:S03]  /*14050*/  IMAD.MOV.U32 R3, RZ, RZ, RZ ;  /* 0x000000ffff037224 */ /* 0x000fc600078e00ff */
[----:B------:R-:W-:Y:S02]  /*14060*/  ISETP.NE.AND.EX P0, PT, RZ, UR5, PT, P0 ;  /* 0x00000005ff007c0c */ /* 0x000fe4000bf05300 */
[----:B----4-:R-:W-:-:S04]  /*14070*/  IADD3 R4, P1, R6, UR4, RZ ;  /* 0x0000000406047c10 */ /* 0x010fc8000ff3e0ff */
[----:B--2---:R-:W-:Y:S01]  /*14080*/  IADD3.X R5, R0, UR5, RZ, P1, !PT ;  /* 0x0000000500057c10 */ /* 0x004fe20008ffe4ff */
[----:B------:R-:W-:Y:S02]  /*14090*/  ULDC.64 UR4, c[0x0][0xce0] ;  /* 0x0003380000047ab9 */ /* 0x000fe40000000a00 */
[----:B------:R-:W-:-:S04]  /*140a0*/  ISETP.NE.U32.AND P1, PT, RZ, UR4, PT ;  /* 0x00000004ff007c0c */ /* 0x000fc8000bf25070 */
[----:B------:R2:W5:Y:S01]  /*140b0*/  @P0 LDG.E R3, desc[UR52][R4.64] ;  /* 0x0000003404030981 */ /* 0x000562000c1e1900 */
[----:B------:R-:W-:Y:S01]  /*140c0*/  ISETP.NE.AND.EX P1, PT, RZ, UR5, PT, P1 ;  /* 0x00000005ff007c0c */ /* 0x000fe2000bf25310 */
[----:B------:R-:W4:-:S12]  /*140d0*/  S2R R8, SR_TID.X ;  /* 0x0000000000087919 */ /* 0x000f180000002100 */
[----:B------:R-:W-:Y:S01]  /*140e0*/  @P1 IADD3 R6, P2, R6, UR4, RZ ;  /* 0x0000000406061c10 */ /* 0x000fe2000ff5e0ff */
[----:B------:R-:W-:-:S03]  /*140f0*/  ULDC UR4, c[0x0][0xb88] ;  /* 0x0002e20000047ab9 */ /* 0x000fc60000000800 */
[----:B------:R-:W-:Y:S01]  /*14100*/  @P1 IADD3.X R7, R0, UR5, RZ, P2, !PT ;  /* 0x0000000500071c10 */ /* 0x000fe200097fe4ff */
[----:B------:R-:W-:-:S06]  /*14110*/  IMAD.U32 R0, RZ, RZ, UR4 ;  /* 0x00000004ff007e24 */ /* 0x000fcc000f8e00ff */
[----:B------:R2:W5:Y:S01]  /*14120*/  @P1 LDG.E R0, desc[UR52][R6.64] ;  /* 0x0000003406001981 */ /* 0x000562000c1e1900 */
[----:B----4-:R-:W-:-:S05]  /*14130*/  VIADD R8, R8, 0xffffff80 ;  /* 0xffffff8008087836 */ /* 0x010fca0000000000 */
[----:B------:R-:W-:Y:S01]  /*14140*/  ISETP.GT.AND P2, PT, R8, 0x7f, PT ;  /* 0x0000007f0800780c */ /* 0x000fe20003f44270 */
[----:B--2---:R-:W-:-:S12]  /*14150*/  @P1 BRA `(.L_x_11698) ;  /* 0x0000000000101947 */ /* 0x004fd80003800000 */
[----:B------:R-:W-:Y:S05]  /*14160*/  @!P0 BRA `(.L_x_11698) ;  /* 0x00000000000c8947 */ /* 0x000fea0003800000 */
[----:B------:R-:W2:Y:S04]  /*14170*/  LDG.E R7, desc[UR52][R4.64] ;  /* 0x0000003404077981 */ /* 0x000ea8000c1e1900 */
[----:B-----5:R-:W2:Y:S02]  /*14180*/  LDG.E R0, desc[UR52][R4.64+0x4] ;  /* 0x0000043404007981 */ /* 0x020ea4000c1e1900 */
[----:B--2---:R-:W-:-:S07]  /*14190*/  IMAD.IADD R0, R0, 0x1, -R7 ;  /* 0x0000000100007824 */ /* 0x004fce00078e0a07 */
.L_x_11698:
[----:B------:R-:W2:Y:S04]  /*141a0*/  LDL.LU R5, [R1+0x40] ;  /* 0x0000400001057983 */ /* 0x000ea80000300800 */
[----:B------:R-:W4:Y:S04]  /*141b0*/  LDL.LU R4, [R1+0x50] ;  /* 0x0000500001047983 */ /* 0x000f280000300800 */
[----:B------:R-:W3:Y:S04]  /*141c0*/  LDL R14, [R1+0x34] ;  /* 0x00003400010e7983 */ /* 0x000ee80000100800 */
[----:B------:R0:W5:Y:S01]  /*141d0*/  LDL R13, [R1+0x48] ;  /* 0x00004800010d7983 */ /* 0x0001620000100800 */
[----:B------:R-:W-:Y:S01]  /*141e0*/  BSSY B1, `(.L_x_11699) ;  /* 0x000001d000017945 */ /* 0x000fe20003800000 */
[----:B------:R-:W-:-:S02]  /*141f0*/  SHF.R.S32.HI R10, RZ, 0x1f, R219 ;  /* 0x0000001fff0a7819 */ /* 0x000fc400000114db */
[----:B-----5:R-:W-:Y:S02]  /*14200*/  SHF.R.S32.HI R8, RZ, 0x1f, R3 ;  /* 0x0000001fff087819 */ /* 0x020fe40000011403 */
[----:B--2---:R-:W-:Y:S02]  /*14210*/  SEL R11, R5, RZ, !P0 ;  /* 0x000000ff050b7207 */ /* 0x004fe40004000000 */
[----:B----4-:R-:W-:Y:S02]  /*14220*/  SEL R12, R4, RZ, !P0 ;  /* 0x000000ff040c7207 */ /* 0x010fe40004000000 */
[----:B---3--:R-:W-:Y:S01]  /*14230*/  SHF.R.S32.HI R9, RZ, 0x1f, R14 ;  /* 0x0000001fff097819 */ /* 0x008fe2000001140e */
[----:B0-----:R-:W-:Y:S06]  /*14240*/  @P2 BRA `(.L_x_11700) ;  /* 0x0000000000582947 */ /* 0x001fec0003800000 */
        /* <DEDUP_REMOVED lines=22> */
.L_x_11700:
[----:B------:R-:W-:Y:S05]  /*143b0*/  BSYNC B1 ;  /* 0x0000000000017941 */ /* 0x000fea0003800000 */
.L_x_11699:
[----:B------:R-:W2:Y:S01]  /*143c0*/  LDL.64 R20, [R1+0x20] ;  /* 0x0000200001147983 */ /* 0x000ea20000100a00 */
        /* <DEDUP_REMOVED lines=9> */
[----:B------:R-:W-:Y:S02]  /*14460*/  IMAD R6, R9, UR4, RZ ;  /* 0x0000000409067c24 */ /* 0x000fe4000f8e02ff */
[----:B------:R-:W-:Y:S02]  /*14470*/  IMAD.IADD R5, R5, 0x1, R3 ;  /* 0x0000000105057824 */ /* 0x000fe400078e0203 */
[C---:B------:R-:W-:Y:S02]  /*14480*/  IMAD R3, R14.reuse, UR5, R6 ;  /* 0x000000050e037c24 */ /* 0x040fe4000f8e0206 */
[----:B------:R-:W-:Y:S01]  /*14490*/  IMAD.WIDE.U32 R4, R14, UR4, R4 ;  /* 0x000000040e047c25 */ /* 0x000fe2000f8e0004 */
[----:B------:R-:W-:-:S03]  /*144a0*/  ULDC.64 UR4, c[0x0][0xbe8] ;  /* 0x0002fa0000047ab9 */ /* 0x000fc60000000a00 */
[----:B------:R-:W-:Y:S02]  /*144b0*/  IMAD.IADD R5, R5, 0x1, R3 ;  /* 0x0000000105057824 */ /* 0x000fe400078e0203 */
[----:B------:R-:W-:-:S04]  /*144c0*/  IMAD R0, R12, UR4, RZ ;  /* 0x000000040c007c24 */ /* 0x000fc8000f8e02ff */
[----:B------:R-:W-:Y:S01]  /*144d0*/  IMAD R3, R11, UR5, R0 ;  /* 0x000000050b037c24 */ /* 0x000fe2000f8e0200 */
[C---:B--2---:R-:W-:Y:S01]  /*144e0*/  ISETP.GE.AND P1, PT, R20.reuse, R10, PT ;  /* 0x0000000a1400720c */ /* 0x044fe20003f26270 */
[----:B------:R-:W-:Y:S01]  /*144f0*/  VIADD R7, R20, 0x20 ;  /* 0x0000002014077836 */ /* 0x000fe20000000000 */
[--C-:B------:R-:W-:Y:S01]  /*14500*/  SHF.R.S32.HI R9, RZ, 0x1f, R20.reuse ;  /* 0x0000001fff097819 */ /* 0x100fe20000011414 */
[----:B------:R-:W-:-:S03]  /*14510*/  IMAD.MOV.U32 R8, RZ, RZ, R20 ;  /* 0x000000ffff087224 */ /* 0x000fc600078e0014 */
[----:B------:R-:W-:Y:S01]  /*14520*/  ISETP.GE.AND P0, PT, R7, R10, PT ;  /* 0x0000000a0700720c */ /* 0x000fe20003f06270 */
        /* <DEDUP_REMOVED lines=9> */
[----:B------:R-:W-:Y:S01]  /*145c0*/  IMAD.MOV.U32 R4, RZ, RZ, R6 ;  /* 0x000000ffff047224 */ /* 0x000fe200078e0006 */
[----:B------:R-:W-:Y:S01]  /*145d0*/  ISETP.GE.AND P3, PT, R0, UR4, PT ;  /* 0x0000000400007c0c */ /* 0x000fe2000bf66270 */
[----:B------:R-:W-:Y:S01]  /*145e0*/  VIADD R0, R219, 0xc0 ;  /* 0x000000c0db007836 */ /* 0x000fe20000000000 */
        /* <DEDUP_REMOVED lines=15> */
.L_x_11702:
[----:B------:R-:W-:Y:S05]  /*146e0*/  BSYNC B1 ;  /* 0x0000000000017941 */ /* 0x000fea0003800000 */
.L_x_11701:
        /* <DEDUP_REMOVED lines=28> */
.L_x_11704:
[----:B------:R-:W-:Y:S05]  /*148b0*/  BSYNC B1 ;  /* 0x0000000000017941 */ /* 0x000fea0003800000 */
.L_x_11703:
        /* <DEDUP_REMOVED lines=27> */
.L_x_11706:
[----:B------:R-:W-:Y:S05]  /*14a70*/  BSYNC B1 ;  /* 0x0000000000017941 */ /* 0x000fea0003800000 */
.L_x_11705:
        /* <DEDUP_REMOVED lines=25> */
.L_x_11697:
[----:B------:R-:W-:Y:S05]  /*14c10*/  BSYNC B0 ;  /* 0x0000000000007941 */ /* 0x000fea0003800000 */
.L_x_11688:
[----:B------:R-:W-:Y:S02]  /*14c20*/  ULDC UR4, c[0x0][0xd14] ;  /* 0x0003450000047ab9 */ /* 0x000fe40000000800 */
[----:B------:R-:W-:-:S13]  /*14c30*/  ISETP.GE.AND P0, PT, R227, UR4, PT ;  /* 0x00000004e3007c0c */ /* 0x000fda000bf06270 */
[----:B------:R-:W-:Y:S05]  /*14c40*/  @!P0 BRA `(.L_x_11707) ;  /* 0xfffffec400088947 */ /* 0x000fea000383ffff */
[----:B------:R-:W-:Y:S05]  /*14c50*/  BRA `(.L_x_11551) ;  /* 0x0000005c002c7947 */ /* 0x000fea0003800000 */
.L_x_11549:
[----:B------:R-:W-:-:S08]  /*14c60*/  NOP ;  /* 0x0000000000007918 */ /* 0x000fd00000000000 */
[----:B--2---:R-:W0:-:S00]  /*14c70*/  USETMAXREG.DEALLOC.CTAPOOL 0x18 ;  /* 0x00000018000079c8 */ /* 0x004e0000080e0500 */
        /* <DEDUP_REMOVED lines=60> */
.L_x_11712:
        /* <DEDUP_REMOVED lines=16> */
.L_x_11711:
[----:B------:R-:W-:Y:S05]  /*15140*/  BSYNC B0 ;  /* 0x0000000000007941 */ /* 0x000fea0003800000 */
.L_x_11710:
        /* <DEDUP_REMOVED lines=25> */
.L_x_11708:
        /* <DEDUP_REMOVED lines=20> */
.L_x_11713:
        /* <DEDUP_REMOVED lines=56> */
.L_x_11709:
[----:B------:R-:W-:Y:S02]  /*157a0*/  IMAD.MOV.U32 R17, RZ, RZ, RZ ;  /* 0x000000ffff117224 */ /* 0x000fe400078e00ff */
[----:B------:R-:W-:Y:S02]  /*157b0*/  IMAD.U32 R16, RZ, RZ, UR6 ;  /* 0x00000006ff107e24 */ /* 0x000fe4000f8e00ff */
[----:B------:R-:W-:-:S07]  /*157c0*/  IMAD.MOV.U32 R18, RZ, RZ, RZ ;  /* 0x000000ffff127224 */ /* 0x000fce00078e00ff */
.L_x_11714:
        /* <DEDUP_REMOVED lines=22> */
.L_x_11799:
[----:B--2---:R-:W2:Y:S02]  /*15930*/  LDC.64 R2, c[0x0][0xd60] ;  /* 0x00035800ff027b82 */ /* 0x004ea40000000a00 */
[----:B--2---:R-:W-:-:S05]  /*15940*/  IMAD.WIDE R2, R19, 0x4, R2 ;  /* 0x0000000413027825 */ /* 0x004fca00078e0202 */
[----:B0-----:R-:W1:Y:S01]  /*15950*/  LDG.E R11, desc[UR52][R2.64] ;  /* 0x00000034020b7981 */ /* 0x001e62000c1e1900 */
        /* <DEDUP_REMOVED lines=54> */
.L_x_11716:
        /* <DEDUP_REMOVED lines=14> */
.L_x_11717:
[----:B------:R-:W-:Y:S05]  /*15da0*/  @!P3 BRA `(.L_x_11718) ;  /* 0x00000000000cb947 */ /* 0x000fea0003800000 */
[----:B------:R-:W2:Y:S04]  /*15db0*/  LDG.E R9, desc[UR52][R6.64] ;  /* 0x0000003406097981 */ /* 0x000ea8000c1e1900 */
[----:B------:R-:W2:Y:S02]  /*15dc0*/  LDG.E R6, desc[UR52][R6.64+0x4] ;  /* 0x0000043406067981 */ /* 0x000ea4000c1e1900 */
[----:B--2---:R-:W-:-:S07]  /*15dd0*/  IMAD.IADD R9, R6, 0x1, -R9 ;  /* 0x0000000106097824 */ /* 0x004fce00078e0a09 */
.L_x_11718:
        /* <DEDUP_REMOVED lines=42> */
.L_x_11869:
[----:B------:R-:W-:-:S03]  /*16080*/  UMOV UR4, 0xffffffff ;  /* 0xffffffff00047882 */ /* 0x000fc60000000000 */
[----:B------:R-:W-:Y:S05]  /*16090*/  BRA.DIV UR4, `(.L_x_11722) ;  /* 0x0000005a04187947 */ /* 0x000fea000b800000 */
[----:B------:R-:W-:-:S13]  /*160a0*/  ELECT P6, URZ, PT ;  /* 0x00000000003f782f */ /* 0x000fda00038c0000 */
.L_x_11872:
        /* <DEDUP_REMOVED lines=11> */
.L_x_11873:
        /* <DEDUP_REMOVED lines=8> */
.L_x_11874:
        /* <DEDUP_REMOVED lines=11> */
.L_x_11727:
        /* <DEDUP_REMOVED lines=19> */
.L_x_11875:
        /* <DEDUP_REMOVED lines=8> */
.L_x_11729:
        /* <DEDUP_REMOVED lines=31> */
.L_x_11725:
[----:B------:R-:W-:Y:S05]  /*16630*/  BSYNC B1 ;  /* 0x0000000000017941 */ /* 0x000fea0003800000 */
.L_x_11724:
        /* <DEDUP_REMOVED lines=16> */
.L_x_11736:
        /* <DEDUP_REMOVED lines=9> */
.L_x_11876:
        /* <DEDUP_REMOVED lines=11> */
.L_x_11733:
        /* <DEDUP_REMOVED lines=17> */
.L_x_11877:
        /* <DEDUP_REMOVED lines=8> */
.L_x_11735:
        /* <DEDUP_REMOVED lines=31> */
.L_x_11731:
[----:B------:R-:W-:Y:S05]  /*16c00*/  BSYNC B1 ;  /* 0x0000000000017941 */ /* 0x000fea0003800000 */
.L_x_11730:
        /* <DEDUP_REMOVED lines=13> */
.L_x_11720:
[----:B------:R-:W-:Y:S05]  /*16ce0*/  BSYNC B0 ;  /* 0x0000000000007941 */ /* 0x000fea0003800000 */
.L_x_11719:
        /* <DEDUP_REMOVED lines=23> */
.L_x_11738:
        /* <DEDUP_REMOVED lines=23> */
.L_x_11740:
        /* <DEDUP_REMOVED lines=20> */
.L_x_11742:
        /* <DEDUP_REMOVED lines=16> */
.L_x_11741:
        /* <DEDUP_REMOVED lines=31> */
.L_x_11743:
        /* <DEDUP_REMOVED lines=19> */
.L_x_11880:
[----:B------:R-:W-:Y:S01]  /*17530*/  UMOV UR4, 0xffffffff ;  /* 0xffffffff00047882 */ /* 0x000fe20000000000 */
[----:B------:R-:W-:Y:S02]  /*17540*/  SHF.R.S32.HI R8, RZ, 0x1f, R0 ;  /* 0x0000001fff087819 */ /* 0x000fe40000011400 */
[----:B------:R-:W-:Y:S05]  /*17550*/  BRA.DIV UR4, `(.L_x_11745) ;  /* 0x0000004604a07947 */ /* 0x000fea000b800000 */
[----:B------:R-:W-:-:S13]  /*17560*/  ELECT P6, URZ, PT ;  /* 0x00000000003f782f */ /* 0x000fda00038c0000 */
.L_x_11883:
        /* <DEDUP_REMOVED lines=22> */
.L_x_11747:
        /* <DEDUP_REMOVED lines=9> */
.L_x_11884:
        /* <DEDUP_REMOVED lines=11> */
.L_x_11749:
        /* <DEDUP_REMOVED lines=22> */
.L_x_11746:
        /* <DEDUP_REMOVED lines=55> */
.L_x_11751:
[----:B------:R-:W-:Y:S05]  /*17ce0*/  BSYNC B0 ;  /* 0x0000000000007941 */ /* 0x000fea0003800000 */
.L_x_11750:
        /* <DEDUP_REMOVED lines=9> */
.L_x_11885:
        /* <DEDUP_REMOVED lines=13> */
.L_x_11886:
        /* <DEDUP_REMOVED lines=11> */
.L_x_11756:
        /* <DEDUP_REMOVED lines=37> */
.L_x_11754:
[----:B------:R-:W-:Y:S05]  /*18150*/  BSYNC B0 ;  /* 0x0000000000007941 */ /* 0x000fea0003800000 */
.L_x_11753:
        /* <DEDUP_REMOVED lines=43> */
.L_x_11763:
[----:B-1----:R-:W1:Y:S01]  /*18410*/  S2R R3, SR_CgaCtaId ;  /* 0x0000000000037919 */ /* 0x002e620000008800 */
[----:B------:R-:W-:-:S04]  /*18420*/  MOV R2, 0x400 ;  /* 0x0000040000027802 */ /* 0x000fc80000000f00 */
[----:B-1----:R-:W-:Y:S02]  /*18430*/  LEA R2, R3, R2, 0x18 ;  /* 0x0000000203027211 */ /* 0x002fe400078ec0ff */
[----:B------:R-:W-:-:S03]  /*18440*/  SHF.L.U32 R3, R12, 0x1f, RZ ;  /* 0x0000001f0c037819 */ /* 0x000fc600000006ff */
[----:B------:R-:W-:-:S04]  /*18450*/  IMAD R2, R13, 0x8, R2 ;  /* 0x000000080d027824 */ /* 0x000fc800078e0202 */
[----:B------:R-:W1:Y:S02]  /*18460*/  SYNCS.PHASECHK.TRANS64.TRYWAIT P0, [R2+URZ+0x32440], R3 ;  /* 0x03244003020075a7 */ /* 0x000e64000800017f */
[----:B-1----:R-:W-:Y:S05]  /*18470*/  @!P0 BRA `(.L_x_11764) ;  /* 0x0000003800408947 */ /* 0x002fea0003800000 */
.L_x_11887:
        /* <DEDUP_REMOVED lines=11> */
.L_x_11765:
        /* <DEDUP_REMOVED lines=22> */
.L_x_11888:
        /* <DEDUP_REMOVED lines=8> */
.L_x_11767:
        /* <DEDUP_REMOVED lines=34> */
.L_x_11762:
[----:B------:R-:W-:Y:S05]  /*18930*/  BSYNC B2 ;  /* 0x0000000000027941 */ /* 0x000fea0003800000 */
.L_x_11761:
[----:B------:R-:W2:Y:S02]  /*18940*/  LDL.LU R2, [R1+0x20] ;  /* 0x0000200001027983 */ /* 0x000ea40000300800 */
[----:B--2---:R-:W-:-:S07]  /*18950*/  VIADD R5, R2, 0xfffffffd ;  /* 0xfffffffd02057836 */ /* 0x004fce0000000000 */
.L_x_11760:
[----:B------:R-:W-:Y:S05]  /*18960*/  BSYNC B1 ;  /* 0x0000000000017941 */ /* 0x000fea0003800000 */
.L_x_11759:
[----:B------:R-:W-:-:S13]  /*18970*/  ISETP.NE.AND P0, PT, R9, RZ, PT ;  /* 0x000000ff0900720c */ /* 0x000fda0003f05270 */
[----:B------:R-:W-:Y:S05]  /*18980*/  @!P0 BRA `(.L_x_11758) ;  /* 0x0000000c00888947 */ /* 0x000fea0003800000 */
.L_x_11782:
        /* <DEDUP_REMOVED lines=30> */
.L_x_11770:
[----:B------:R-:W2:Y:S01]  /*18b70*/  S2R R3, SR_CgaCtaId ;  /* 0x0000000000037919 */ /* 0x000ea20000008800 */
[----:B------:R-:W-:-:S04]  /*18b80*/  MOV R2, 0x400 ;  /* 0x0000040000027802 */ /* 0x000fc80000000f00 */
[----:B--2---:R-:W-:Y:S02]  /*18b90*/  LEA R2, R3, R2, 0x18 ;  /* 0x0000000203027211 */ /* 0x004fe400078ec0ff */
[----:B------:R-:W-:-:S03]  /*18ba0*/  SHF.L.U32 R3, R9, 0x1f, RZ ;  /* 0x0000001f09037819 */ /* 0x000fc600000006ff */
[----:B------:R-:W-:-:S04]  /*18bb0*/  IMAD R2, R10, 0x8, R2 ;  /* 0x000000080a027824 */ /* 0x000fc800078e0202 */
[----:B------:R-:W2:Y:S02]  /*18bc0*/  SYNCS.PHASECHK.TRANS64.TRYWAIT P0, [R2+URZ+0x32440], R3 ;  /* 0x03244003020075a7 */ /* 0x000ea4000800017f */
[----:B--2---:R-:W-:Y:S05]  /*18bd0*/  @!P0 BRA `(.L_x_11771) ;  /* 0x0000003000908947 */ /* 0x004fea0003800000 */
.L_x_11889:
        /* <DEDUP_REMOVED lines=11> */
.L_x_11772:
[----:B0-----:R-:W3:Y:S01]  /*18c90*/  LDL R12, [R1+0x10] ;  /* 0x00001000010c7983 */ /* 0x001ee20000100800 */
[----:B-1----:R-:W-:Y:S01]  /*18ca0*/  MOV R7, 0x400 ;  /* 0x0000040000077802 */ /* 0x002fe20000000f00 */
        /* <DEDUP_REMOVED lines=19> */
.L_x_11890:
        /* <DEDUP_REMOVED lines=8> */
.L_x_11774:
        /* <DEDUP_REMOVED lines=33> */
.L_x_11769:
[----:B------:R-:W-:Y:S05]  /*19070*/  BSYNC B1 ;  /* 0x0000000000017941 */ /* 0x000fea0003800000 */
.L_x_11768:
        /* <DEDUP_REMOVED lines=29> */
.L_x_11777:
[----:B------:R-:W2:Y:S01]  /*19250*/  S2R R3, SR_CgaCtaId ;  /* 0x0000000000037919 */ /* 0x000ea20000008800 */
[----:B------:R-:W-:-:S04]  /*19260*/  MOV R2, 0x400 ;  /* 0x0000040000027802 */ /* 0x000fc80000000f00 */
[----:B--2---:R-:W-:Y:S02]  /*19270*/  LEA R2, R3, R2, 0x18 ;  /* 0x0000000203027211 */ /* 0x004fe400078ec0ff */
[----:B------:R-:W-:-:S03]  /*19280*/  SHF.L.U32 R3, R11, 0x1f, RZ ;  /* 0x0000001f0b037819 */ /* 0x000fc600000006ff */
[----:B------:R-:W-:-:S04]  /*19290*/  IMAD R2, R12, 0x8, R2 ;  /* 0x000000080c027824 */ /* 0x000fc800078e0202 */
[----:B------:R-:W2:Y:S02]  /*192a0*/  SYNCS.PHASECHK.TRANS64.TRYWAIT P0, [R2+URZ+0x32440], R3 ;  /* 0x03244003020075a7 */ /* 0x000ea4000800017f */
[----:B--2---:R-:W-:Y:S05]  /*192b0*/  @!P0 BRA `(.L_x_11778) ;  /* 0x0000002c00008947 */ /* 0x004fea0003800000 */
.L_x_11891:
        /* <DEDUP_REMOVED lines=11> */
.L_x_11779:
[----:B-1----:R-:W3:Y:S01]  /*19370*/  LDL R7, [R1] ;  /* 0x0000000001077983 */ /* 0x002ee20000100800 */
        /* <DEDUP_REMOVED lines=21> */
.L_x_11892:
        /* <DEDUP_REMOVED lines=8> */
.L_x_11781:
        /* <DEDUP_REMOVED lines=34> */
.L_x_11776:
[----:B------:R-:W-:Y:S05]  /*19770*/  BSYNC B1 ;  /* 0x0000000000017941 */ /* 0x000fea0003800000 */
.L_x_11775:
[C---:B------:R-:W-:Y:S01]  /*19780*/  ISETP.GT.AND P0, PT, R5.reuse, 0x1, PT ;  /* 0x000000010500780c */ /* 0x040fe20003f04270 */
[----:B------:R-:W-:-:S12]  /*19790*/  VIADD R5, R5, 0xfffffffe ;  /* 0xfffffffe05057836 */ /* 0x000fd80000000000 */
[----:B------:R-:W-:Y:S05]  /*197a0*/  @P0 BRA `(.L_x_11782) ;  /* 0xfffffff000780947 */ /* 0x000fea000383ffff */
.L_x_11758:
[----:B------:R-:W-:Y:S05]  /*197b0*/  BSYNC B0 ;  /* 0x0000000000007941 */ /* 0x000fea0003800000 */
.L_x_11757:
        /* <DEDUP_REMOVED lines=15> */
[----:B0-----:R-:W1:Y:S01]  /*198b0*/  POPC R5, UR4 ;  /* 0x0000000400057d09 */ /* 0x001e620008000000 */
[----:B--2---:R-:W-:-:S13]  /*198c0*/  ISETP.EQ.U32.AND P0, PT, R4, R7, PT ;  /* 0x000000070400720c */ /* 0x004fda0003f02070 */
[----:B-1----:R-:W2:Y:S01]  /*198d0*/  @P0 ATOMG.E.ADD.STRONG.GPU PT, R3, desc[UR52][R2.64], R5 ;  /* 0x00000005020309a8 */ /* 0x002ea200081ee1f4 */
[----:B------:R-:W0:Y:S02]  /*198e0*/  S2R R6, SR_LTMASK ;  /* 0x0000000000067919 */ /* 0x000e240000003900 */
[----:B0-----:R-:W-:-:S04]  /*198f0*/  LOP3.LUT R6, R6, UR4, RZ, 0xc0, !PT ;  /* 0x0000000406067c12 */ /* 0x001fc8000f8ec0ff */
[----:B------:R-:W0:Y:S01]  /*19900*/  POPC R7, R6 ;  /* 0x0000000600077309 */ /* 0x000e220000000000 */
[----:B--2---:R-:W0:Y:S02]  /*19910*/  SHFL.IDX PT, R4, R3, R4, 0x1f ;  /* 0x00001f0403047589 */ /* 0x004e2400000e0000 */
[----:B0-----:R-:W-:-:S07]  /*19920*/  IADD3 R16, R4, UR48, R7 ;  /* 0x0000003004107c10 */ /* 0x001fce000fffe007 */
.L_x_11784:
[----:B------:R-:W-:Y:S05]  /*19930*/  BSYNC B0 ;  /* 0x0000000000007941 */ /* 0x000fea0003800000 */
.L_x_11783:
[----:B-1----:R-:W2:Y:S02]  /*19940*/  LDL.LU R2, [R1+0x8] ;  /* 0x0000080001027983 */ /* 0x002ea40000300800 */
[----:B--2---:R-:W-:-:S05]  /*19950*/  LOP3.LUT R2, R2, R0, RZ, 0x3c, !PT ;  /* 0x0000000002027212 */ /* 0x004fca00078e3cff */
[----:B------:R1:W-:Y:S02]  /*19960*/  STL [R1+0x8], R2 ;  /* 0x0000080201007387 */ /* 0x0003e40000100800 */
.L_x_11739:
[----:B------:R-:W-:Y:S05]  /*19970*/  BSYNC B6 ;  /* 0x0000000000067941 */ /* 0x000fea0003800000 */
.L_x_11737:
[----:B------:R-:W-:-:S03]  /*19980*/  UMOV UR4, 0xffffffff ;  /* 0xffffffff00047882 */ /* 0x000fc60000000000 */
[----:B------:R-:W-:Y:S05]  /*19990*/  BRA.DIV UR4, `(.L_x_11785) ;  /* 0x0000002604707947 */ /* 0x000fea000b800000 */
[----:B------:R2:W3:Y:S04]  /*199a0*/  SHFL.IDX PT, R4, R16, RZ, 0x1f ;  /* 0x00001fff10047589 */ /* 0x0004e800000e0000 */
[----:B------:R-:W4:Y:S02]  /*199b0*/  SHFL.IDX PT, R16, R16, 0x1, 0x1f ;  /* 0x00201f0010107f89 */ /* 0x000f2400000e0000 */
.L_x_11896:
        /* <DEDUP_REMOVED lines=13> */
.L_x_11787:
[----:B------:R-:W-:Y:S05]  /*19a90*/  BSYNC B0 ;  /* 0x0000000000007941 */ /* 0x000fea0003800000 */
.L_x_11786:
        /* <DEDUP_REMOVED lines=23> */
.L_x_11904:
[----:B------:R-:W-:Y:S02]  /*19c10*/  ULDC UR4, c[0x0][0xd10] ;  /* 0x0003440000047ab9 */ /* 0x000fe40000000800 */
[----:B------:R-:W-:-:S04]  /*19c20*/  IMAD.U32 R5, RZ, RZ, UR4 ;  /* 0x00000004ff057e24 */ /* 0x000fc8000f8e00ff */
[----:B-1----:R-:W-:-:S04]  /*19c30*/  IMAD R3, R14, R5, RZ ;  /* 0x000000050e037224 */ /* 0x002fc800078e02ff */
[----:B--2-4-:R-:W-:-:S05]  /*19c40*/  IMAD.IADD R16, R16, 0x1, R3 ;  /* 0x0000000110107824 */ /* 0x014fca00078e0203 */
[----:B---3--:R-:W-:-:S13]  /*19c50*/  ISETP.GT.AND P0, PT, R16, R4, PT ;  /* 0x000000041000720c */ /* 0x008fda0003f04270 */
[----:B------:R-:W-:Y:S05]  /*19c60*/  @P0 BRA `(.L_x_11789) ;  /* 0x0000000000b40947 */ /* 0x000fea0003800000 */
[----:B------:R-:W1:Y:S02]  /*19c70*/  LDC R0, c[0x0][0xd14] ;  /* 0x00034500ff007b82 */ /* 0x000e640000000800 */
.L_x_11794:
        /* <DEDUP_REMOVED lines=14> */
.L_x_11792:
[----:B------:R-:W-:Y:S05]  /*19d60*/  BSYNC B0 ;  /* 0x0000000000007941 */ /* 0x000fea0003800000 */
.L_x_11791:
        /* <DEDUP_REMOVED lines=23> */
.L_x_11912:
[----:B------:R-:W-:Y:S02]  /*19ee0*/  ULDC UR4, c[0x0][0xd10] ;  /* 0x0003440000047ab9 */ /* 0x000fe40000000800 */
[----:B------:R-:W-:-:S04]  /*19ef0*/  IMAD.U32 R5, RZ, RZ, UR4 ;  /* 0x00000004ff057e24 */ /* 0x000fc8000f8e00ff */
[----:B-1----:R-:W-:-:S04]  /*19f00*/  IMAD R3, R14, R5, RZ ;  /* 0x000000050e037224 */ /* 0x002fc800078e02ff */
[----:B------:R-:W-:-:S05]  /*19f10*/  IMAD.IADD R16, R3, 0x1, R16 ;  /* 0x0000000103107824 */ /* 0x000fca00078e0210 */
[----:B------:R-:W-:-:S13]  /*19f20*/  ISETP.GT.AND P0, PT, R16, R4, PT ;  /* 0x000000041000720c */ /* 0x000fda0003f04270 */
[----:B------:R-:W-:Y:S05]  /*19f30*/  @!P0 BRA `(.L_x_11794) ;  /* 0xfffffffc00508947 */ /* 0x000fea000383ffff */
.L_x_11789:
        /* <DEDUP_REMOVED lines=8> */
.L_x_11916:
[----:B------:R-:W-:Y:S01]  /*19fc0*/  ISETP.NE.AND P0, PT, R3, RZ, PT ;  /* 0x000000ff0300720c */ /* 0x000fe20003f05270 */
[----:B------:R-:W-:-:S12]  /*19fd0*/  IMAD.MOV.U32 R7, RZ, RZ, RZ ;  /* 0x000000ffff077224 */ /* 0x000fd800078e00ff */
[----:B------:R-:W-:Y:S05]  /*19fe0*/  @!P0 BRA `(.L_x_11796) ;  /* 0x0000000000108947 */ /* 0x000fea0003800000 */
[----:B------:R-:W-:Y:S01]  /*19ff0*/  UMOV UR4, 0xffffffff ;  /* 0xffffffff00047882 */ /* 0x000fe20000000000 */
[----:B------:R-:W-:Y:S02]  /*1a000*/  VIADD R12, R6, 0xffffffff ;  /* 0xffffffff060c7836 */ /* 0x000fe40000000000 */
[----:B------:R-:W-:Y:S05]  /*1a010*/  BRA.DIV UR4, `(.L_x_11797) ;  /* 0x0000002a04047947 */ /* 0x000fea000b800000 */
[----:B------:R3:W4:Y:S02]  /*1a020*/  SHFL.IDX PT, R7, R2, R12, 0x1f ;  /* 0x00001f0c02077589 */ /* 0x00072400000e0000 */
.L_x_11796:
[----:B0--3--:R-:W0:Y:S01]  /*1a030*/  LDC.64 R2, c[0x0][0xd68] ;  /* 0x00035a00ff027b82 */ /* 0x009e220000000a00 */
[----:B------:R-:W-:-:S04]  /*1a040*/  IMAD.IADD R19, R6, 0x1, R19 ;  /* 0x0000000106137824 */ /* 0x000fc800078e0213 */
        /* <DEDUP_REMOVED lines=65> */
.L_x_11790:
[----:B------:R-:W-:Y:S01]  /*1a460*/  UMOV UR4, URZ ;  /* 0x0000003f00047c82 */ /* 0x000fe20008000000 */
[----:B------:R-:W-:Y:S01]  /*1a470*/  UMOV UR5, URZ ;  /* 0x0000003f00057c82 */ /* 0x000fe20008000000 */
[----:B------:R-:W-:Y:S01]  /*1a480*/  ULDC UR6, c[0x0][0xd14] ;  /* 0x0003450000067ab9 */ /* 0x000fe20000000800 */
[----:B------:R-:W-:Y:S02]  /*1a490*/  IMAD.MOV.U32 R16, RZ, RZ, R4 ;  /* 0x000000ffff107224 */ /* 0x000fe400078e0004 */
[----:B------:R-:W-:Y:S02]  /*1a4a0*/  IMAD.U32 R17, RZ, RZ, UR4 ;  /* 0x00000004ff117e24 */ /* 0x000fe4000f8e00ff */
[----:B------:R-:W-:Y:S02]  /*1a4b0*/  IMAD.U32 R18, RZ, RZ, UR5 ;  /* 0x00000005ff127e24 */ /* 0x000fe4000f8e00ff */
[----:B------:R-:W-:-:S07]  /*1a4c0*/  IMAD.U32 R19, RZ, RZ, UR6 ;  /* 0x00000006ff137e24 */ /* 0x000fce000f8e00ff */
.L_x_11798:
        /* <DEDUP_REMOVED lines=12> */
.L_x_11715:
[----:B-1----:R-:W3:Y:S01]  /*1a590*/  LDL.LU R0, [R1+0x2c] ;  /* 0x00002c0001007983 */ /* 0x002ee20000300800 */
        /* <DEDUP_REMOVED lines=10> */
.L_x_11919:
[----:B------:R-:W-:-:S03]  /*1a640*/  UMOV UR4, 0xffffffff ;  /* 0xffffffff00047882 */ /* 0x000fc60000000000 */
[----:B------:R-:W-:Y:S05]  /*1a650*/  BRA.DIV UR4, `(.L_x_11801) ;  /* 0x0000002204b07947 */ /* 0x000fea000b800000 */
[----:B------:R-:W2:Y:S02]  /*1a660*/  S2R R2, SR_TID.X ;  /* 0x0000000000027919 */ /* 0x000ea40000002100 */
[----:B--2---:R-:W-:-:S04]  /*1a670*/  SHF.R.U32.HI R2, RZ, 0x5, R2 ;  /* 0x00000005ff027819 */ /* 0x004fc80000011602 */
[----:B------:R-:W-:-:S05]  /*1a680*/  LOP3.LUT R2, R2, 0x3, RZ, 0xc0, !PT ;  /* 0x0000000302027812 */ /* 0x000fca00078ec0ff */
[----:B------:R2:W3:Y:S02]  /*1a690*/  SHFL.IDX PT, R14, R2, RZ, 0x1f ;  /* 0x00001fff020e7589 */ /* 0x0004e400000e0000 */
.L_x_11922:
[----:B---3--:R-:W-:-:S13]  /*1a6a0*/  ISETP.NE.AND P0, PT, R14, RZ, PT ;  /* 0x000000ff0e00720c */ /* 0x008fda0003f05270 */
[----:B------:R-:W-:Y:S05]  /*1a6b0*/  @P0 BRA `(.L_x_11551) ;  /* 0x0000000000940947 */ /* 0x000fea0003800000 */
[----:B------:R-:W-:-:S03]  /*1a6c0*/  UMOV UR4, 0xffffffff ;  /* 0xffffffff00047882 */ /* 0x000fc60000000000 */
[----:B------:R-:W-:Y:S05]  /*1a6d0*/  BRA.DIV UR4, `(.L_x_11802) ;  /* 0x0000002204c47947 */ /* 0x000fea000b800000 */
[----:B------:R-:W-:-:S13]  /*1a6e0*/  ELECT P6, URZ, PT ;  /* 0x00000000003f782f */ /* 0x000fda00038c0000 */
.L_x_11925:
[----:B------:R-:W-:Y:S05]  /*1a6f0*/  @!P6 BRA `(.L_x_11551) ;  /* 0x000000000084e947 */ /* 0x000fea0003800000 */
[----:B--2---:R-:W2:Y:S02]  /*1a700*/  LDL.LU R2, [R1+0x34] ;  /* 0x0000340001027983 */ /* 0x004ea40000300800 */
[----:B--2---:R-:W-:-:S04]  /*1a710*/  LOP3.LUT R2, R2, 0x2, RZ, 0xfc, !PT ;  /* 0x0000000202027812 */ /* 0x004fc800078efcff */
[----:B------:R-:W-:-:S13]  /*1a720*/  ISETP.NE.AND P2, PT, R2, 0x3, PT ;  /* 0x000000030200780c */ /* 0x000fda0003f45270 */
[----:B------:R-:W-:Y:S05]  /*1a730*/  @!P2 BRA `(.L_x_11803) ;  /* 0x000000000004a947 */ /* 0x000fea0003800000 */
[----:B------:R-:W-:Y:S01]  /*1a740*/  BPT.TRAP 0x1 ;  /* 0x000000040000795c */ /* 0x000fe20000300000 */
.L_x_11803:
        /* <DEDUP_REMOVED lines=14> */
.L_x_11926:
[----:B------:R-:W2:Y:S02]  /*1a830*/  SYNCS.PHASECHK.TRANS64.TRYWAIT P0, [R7+URZ], R2 ;  /* 0x00000002070075a7 */ /* 0x000ea4000800017f */
[----:B--2---:R-:W-:Y:S05]  /*1a840*/  @!P0 BRA `(.L_x_11805) ;  /* 0x00000020009c8947 */ /* 0x004fea0003800000 */
.L_x_11927:
[----:B------:R-:W-:Y:S05]  /*1a850*/  @!P2 BRA `(.L_x_11806) ;  /* 0x000000000004a947 */ /* 0x000fea0003800000 */
[----:B------:R-:W-:Y:S01]  /*1a860*/  BPT.TRAP 0x1 ;  /* 0x000000040000795c */ /* 0x000fe20000300000 */
.L_x_11806:
[----:B------:R-:W3:Y:S01]  /*1a870*/  LDL.LU R4, [R1] ;  /* 0x0000000001047983 */ /* 0x000ee20000300800 */
[----:B------:R-:W-:-:S04]  /*1a880*/  VIADD R0, R0, 0x32460 ;  /* 0x0003246000007836 */ /* 0x000fc80000000000 */
[----:B---3--:R-:W-:-:S04]  /*1a890*/  IMAD R4, R4, 0x8, R0 ;  /* 0x0000000804047824 */ /* 0x008fc800078e0200 */
[----:B------:R-:W3:Y:S02]  /*1a8a0*/  SYNCS.PHASECHK.TRANS64.TRYWAIT P0, [R4+URZ], R5 ;  /* 0x00000005040075a7 */ /* 0x000ee4000800017f */
[----:B---3--:R-:W-:Y:S05]  /*1a8b0*/  @!P0 BRA `(.L_x_11807) ;  /* 0x0000002000948947 */ /* 0x008fea0003800000 */
.L_x_11928:
[----:B------:R-:W-:-:S07]  /*1a8c0*/  IMAD R3, R3, 0x8, R0 ;  /* 0x0000000803037824 */ /* 0x000fce00078e0200 */
.L_x_11808:
[----:B----4-:R4:W0:Y:S02]  /*1a8d0*/  SYNCS.PHASECHK.TRANS64.TRYWAIT P0, [R3+URZ], R2 ;  /* 0x00000002030075a7 */ /* 0x010824000800017f */
[----:B0-----:R-:W-:Y:S05]  /*1a8e0*/  @!P0 NANOSLEEP.SYNCS 0x989680 ;  /* 0x009896800000895d */ /* 0x001fea0003900000 */
[----:B------:R-:W0:Y:S02]  /*1a8f0*/  @!P0 SYNCS.PHASECHK.TRANS64 P0, [R3+URZ], R2 ;  /* 0x00000002030085a7 */ /* 0x000e24000800007f */
[----:B0-----:R-:W-:Y:S05]  /*1a900*/  @!P0 BRA `(.L_x_11808) ;  /* 0xfffffffc00f08947 */ /* 0x001fea000383ffff */
.L_x_11551:
[----:B------:R-:W-:Y:S05]  /*1a910*/  BSYNC B7 ;  /* 0x0000000000077941 */ /* 0x000fea0003800000 */
.L_x_11548:
[----:B------:R-:W-:Y:S05]  /*1a920*/  EXIT ;  /* 0x000000000000794d */ /* 0x000fea0003800000 */
.L_x_11569:
[----:B0-----:R0:W1:Y:S02]  /*1a930*/  SYNCS.PHASECHK.TRANS64.TRYWAIT P6, [R90+URZ+0x32490], R111 ;  /* 0x0324906f5a0075a7 */ /* 0x00106400080c017f */
[----:B-1----:R-:W-:Y:S05]  /*1a940*/  @!P6 NANOSLEEP.SYNCS 0x989680 ;  /* 0x009896800000e95d */ /* 0x002fea0003900000 */
[----:B------:R-:W1:Y:S02]  /*1a950*/  @!P6 SYNCS.PHASECHK.TRANS64 P6, [R90+URZ+0x32490], R111 ;  /* 0x0324906f5a00e5a7 */ /* 0x000e6400080c007f */
[----:B-1----:R-:W-:Y:S05]  /*1a960*/  @!P6 BRA `(.L_x_11569) ;  /* 0xfffffffc00f0e947 */ /* 0x002fea000383ffff */
[----:B------:R-:W-:Y:S05]  /*1a970*/  BRA `(.L_x_11809) ;  /* 0xfffffe8400247947 */ /* 0x000fea000383ffff */
.L_x_11587:
[----:B0-----:R0:W1:Y:S02]  /*1a980*/  SYNCS.PHASECHK.TRANS64.TRYWAIT P5, [R90+URZ+0x32490], R111 ;  /* 0x0324906f5a0075a7 */ /* 0x00106400080a017f */
[----:B-1----:R-:W-:Y:S05]  /*1a990*/  @!P5 NANOSLEEP.SYNCS 0x989680 ;  /* 0x009896800000d95d */ /* 0x002fea0003900000 */
[----:B------:R-:W1:Y:S02]  /*1a9a0*/  @!P5 SYNCS.PHASECHK.TRANS64 P5, [R90+URZ+0x32490], R111 ;  /* 0x0324906f5a00d5a7 */ /* 0x000e6400080a007f */
[----:B-1----:R-:W-:Y:S05]  /*1a9b0*/  @!P5 BRA `(.L_x_11587) ;  /* 0xfffffffc00f0d947 */ /* 0x002fea000383ffff */
[----:B------:R-:W-:Y:S05]  /*1a9c0*/  BRA `(.L_x_11810) ;  /* 0xfffffe9400d87947 */ /* 0x000fea000383ffff */
.L_x_11596:
[----:B0-----:R0:W1:Y:S02]  /*1a9d0*/  SYNCS.PHASECHK.TRANS64.TRYWAIT P4, [R90+URZ+0x32490], R111 ;  /* 0x0324906f5a0075a7 */ /* 0x001064000808017f */
[----:B-1----:R-:W-:Y:S05]  /*1a9e0*/  @!P4 NANOSLEEP.SYNCS 0x989680 ;  /* 0x009896800000c95d */ /* 0x002fea0003900000 */
[----:B------:R-:W1:Y:S02]  /*1a9f0*/  @!P4 SYNCS.PHASECHK.TRANS64 P4, [R90+URZ+0x32490], R111 ;  /* 0x0324906f5a00c5a7 */ /* 0x000e64000808007f */
[----:B-1----:R-:W-:Y:S05]  /*1aa00*/  @!P4 BRA `(.L_x_11596) ;  /* 0xfffffffc00f0c947 */ /* 0x002fea000383ffff */
[----:B------:R-:W-:Y:S05]  /*1aa10*/  BRA `(.L_x_11811) ;  /* 0xfffffea800287947 */ /* 0x000fea000383ffff */
.L_x_11602:
[----:B-1----:R1:W2:Y:S02]  /*1aa20*/  SYNCS.PHASECHK.TRANS64.TRYWAIT P3, [R90+URZ+0x324b0], R111 ;  /* 0x0324b06f5a0075a7 */ /* 0x0022a4000806017f */
[----:B--2---:R-:W-:Y:S05]  /*1aa30*/  @!P3 NANOSLEEP.SYNCS 0x989680 ;  /* 0x009896800000b95d */ /* 0x004fea0003900000 */
[----:B------:R-:W2:Y:S02]  /*1aa40*/  @!P3 SYNCS.PHASECHK.TRANS64 P3, [R90+URZ+0x324b0], R111 ;  /* 0x0324b06f5a00b5a7 */ /* 0x000ea4000806007f */
[----:B--2---:R-:W-:Y:S05]  /*1aa50*/  @!P3 BRA `(.L_x_11602) ;  /* 0xfffffffc00f0b947 */ /* 0x004fea000383ffff */
[----:B------:R-:W-:Y:S05]  /*1aa60*/  BRA `(.L_x_11812) ;  /* 0xfffffea800bc7947 */ /* 0x000fea000383ffff */
.L_x_11610:
        /* <DEDUP_REMOVED lines=13> */
.L_x_11814:
[----:B------:R-:W-:Y:S05]  /*1ab40*/  BSYNC B0 ;  /* 0x0000000000007941 */ /* 0x000fea0003800000 */
.L_x_11813:
[----:B------:R-:W-:Y:S05]  /*1ab50*/  BRA `(.L_x_11815) ;  /* 0xfffffeb400607947 */ /* 0x000fea000383ffff */
.L_x_11626:
        /* <DEDUP_REMOVED lines=8> */
.L_x_11817:
[----:B------:R-:W-:Y:S05]  /*1abe0*/  BSYNC B1 ;  /* 0x0000000000017941 */ /* 0x000fea0003800000 */
.L_x_11816:
[----:B------:R-:W-:Y:S05]  /*1abf0*/  BRA `(.L_x_11818) ;  /* 0xfffffec000e47947 */ /* 0x000fea000383ffff */
.L_x_11627:
        /* <DEDUP_REMOVED lines=8> */
.L_x_11820:
[----:B------:R-:W-:Y:S05]  /*1ac80*/  BSYNC B1 ;  /* 0x0000000000017941 */ /* 0x000fea0003800000 */
.L_x_11819:
[----:B------:R-:W-:Y:S05]  /*1ac90*/  BRA `(.L_x_11821) ;  /* 0xfffffec000c47947 */ /* 0x000fea000383ffff */
.L_x_11628:
        /* <DEDUP_REMOVED lines=8> */
.L_x_11823:
[----:B------:R-:W-:Y:S05]  /*1ad20*/  BSYNC B1 ;  /* 0x0000000000017941 */ /* 0x000fea0003800000 */
.L_x_11822:
[----:B------:R-:W-:Y:S05]  /*1ad30*/  BRA `(.L_x_11824) ;  /* 0xfffffec000a47947 */ /* 0x000fea000383ffff */
.L_x_11629:
        /* <DEDUP_REMOVED lines=8> */
.L_x_11826:
[----:B------:R-:W-:Y:S05]  /*1adc0*/  BSYNC B1 ;  /* 0x0000000000017941 */ /* 0x000fea0003800000 */
.L_x_11825:
[----:B------:R-:W-:Y:S05]  /*1add0*/  BRA `(.L_x_11827) ;  /* 0xfffffec000847947 */ /* 0x000fea000383ffff */
.L_x_11630:
        /* <DEDUP_REMOVED lines=8> */
.L_x_11829:
[----:B------:R-:W-:Y:S05]  /*1ae60*/  BSYNC B1 ;  /* 0x0000000000017941 */ /* 0x000fea0003800000 */
.L_x_11828:
[----:B------:R-:W-:Y:S05]  /*1ae70*/  BRA `(.L_x_11830) ;  /* 0xfffffec000647947 */ /* 0x000fea000383ffff */
.L_x_11631:
        /* <DEDUP_REMOVED lines=8> */
.L_x_11832:
[----:B------:R-:W-:Y:S05]  /*1af00*/  BSYNC B1 ;  /* 0x0000000000017941 */ /* 0x000fea0003800000 */
.L_x_11831:
[----:B------:R-:W-:Y:S05]  /*1af10*/  BRA `(.L_x_11833) ;  /* 0xfffffec000447947 */ /* 0x000fea000383ffff */
.L_x_11632:
        /* <DEDUP_REMOVED lines=8> */
.L_x_11835:
[----:B------:R-:W-:Y:S05]  /*1afa0*/  BSYNC B1 ;  /* 0x0000000000017941 */ /* 0x000fea0003800000 */
.L_x_11834:
[----:B------:R-:W-:Y:S05]  /*1afb0*/  BRA `(.L_x_11836) ;  /* 0xfffffec000247947 */ /* 0x000fea000383ffff */
.L_x_11633:
        /* <DEDUP_REMOVED lines=8> */
.L_x_11838:
[----:B------:R-:W-:Y:S05]  /*1b040*/  BSYNC B1 ;  /* 0x0000000000017941 */ /* 0x000fea0003800000 */
.L_x_11837:
[----:B------:R-:W-:Y:S05]  /*1b050*/  BRA `(.L_x_11839) ;  /* 0xfffffec000047947 */ /* 0x000fea000383ffff */
.L_x_11635:
[----:B0-----:R0:W1:Y:S02]  /*1b060*/  SYNCS.PHASECHK.TRANS64.TRYWAIT P2, [R17+URZ+0x32400], R6 ;  /* 0x03240006110075a7 */ /* 0x001064000804017f */
[----:B-1----:R-:W-:Y:S05]  /*1b070*/  @!P2 NANOSLEEP.SYNCS 0x989680 ;  /* 0x009896800000a95d */ /* 0x002fea0003900000 */
[----:B------:R-:W1:Y:S02]  /*1b080*/  @!P2 SYNCS.PHASECHK.TRANS64 P2, [R17+URZ+0x32400], R6 ;  /* 0x032400061100a5a7 */ /* 0x000e64000804007f */
[----:B-1----:R-:W-:Y:S05]  /*1b090*/  @!P2 BRA `(.L_x_11635) ;  /* 0xfffffffc00f0a947 */ /* 0x002fea000383ffff */
[----:B------:R-:W-:Y:S05]  /*1b0a0*/  BRA `(.L_x_11840) ;  /* 0xfffffec000887947 */ /* 0x000fea000383ffff */
.L_x_11643:
        /* <DEDUP_REMOVED lines=8> */
.L_x_11842:
[----:B------:R-:W-:Y:S05]  /*1b130*/  BSYNC B1 ;  /* 0x0000000000017941 */ /* 0x000fea0003800000 */
.L_x_11841:
[----:B------:R-:W-:Y:S05]  /*1b140*/  BRA `(.L_x_11843) ;  /* 0xfffffed000c07947 */ /* 0x000fea000383ffff */
.L_x_11644:
        /* <DEDUP_REMOVED lines=8> */
.L_x_11845:
[----:B------:R-:W-:Y:S05]  /*1b1d0*/  BSYNC B1 ;  /* 0x0000000000017941 */ /* 0x000fea0003800000 */
.L_x_11844:
[----:B------:R-:W-:Y:S05]  /*1b1e0*/  BRA `(.L_x_11846) ;  /* 0xfffffed000a07947 */ /* 0x000fea000383ffff */
.L_x_11645:
        /* <DEDUP_REMOVED lines=8> */
.L_x_11848:
[----:B------:R-:W-:Y:S05]  /*1b270*/  BSYNC B1 ;  /* 0x0000000000017941 */ /* 0x000fea0003800000 */
.L_x_11847:
[----:B------:R-:W-:Y:S05]  /*1b280*/  BRA `(.L_x_11849) ;  /* 0xfffffed000807947 */ /* 0x000fea000383ffff */
.L_x_11646:
        /* <DEDUP_REMOVED lines=8> */
.L_x_11851:
[----:B------:R-:W-:Y:S05]  /*1b310*/  BSYNC B1 ;  /* 0x0000000000017941 */ /* 0x000fea0003800000 */
.L_x_11850:
[----:B------:R-:W-:Y:S05]  /*1b320*/  BRA `(.L_x_11852) ;  /* 0xfffffed000607947 */ /* 0x000fea000383ffff */
.L_x_11647:
        /* <DEDUP_REMOVED lines=8> */
.L_x_11854:
[----:B------:R-:W-:Y:S05]  /*1b3b0*/  BSYNC B1 ;  /* 0x0000000000017941 */ /* 0x000fea0003800000 */
.L_x_11853:
[----:B------:R-:W-:Y:S05]  /*1b3c0*/  BRA `(.L_x_11855) ;  /* 0xfffffed000407947 */ /* 0x000fea000383ffff */
.L_x_11648:
        /* <DEDUP_REMOVED lines=8> */
.L_x_11857:
[----:B------:R-:W-:Y:S05]  /*1b450*/  BSYNC B1 ;  /* 0x0000000000017941 */ /* 0x000fea0003800000 */
.L_x_11856:
[----:B------:R-:W-:Y:S05]  /*1b460*/  BRA `(.L_x_11858) ;  /* 0xfffffed000247947 */ /* 0x000fea000383ffff */
.L_x_11649:
        /* <DEDUP_REMOVED lines=8> */
.L_x_11860:
[----:B------:R-:W-:Y:S05]  /*1b4f0*/  BSYNC B1 ;  /* 0x0000000000017941 */ /* 0x000fea0003800000 */
.L_x_11859:
[----:B------:R-:W-:Y:S05]  /*1b500*/  BRA `(.L_x_11861) ;  /* 0xfffffed000087947 */ /* 0x000fea000383ffff */
.L_x_11650:
        /* <DEDUP_REMOVED lines=8> */
.L_x_11863:
[----:B------:R-:W-:Y:S05]  /*1b590*/  BSYNC B1 ;  /* 0x0000000000017941 */ /* 0x000fea0003800000 */
.L_x_11862:
[----:B------:R-:W-:Y:S05]  /*1b5a0*/  BRA `(.L_x_11864) ;  /* 0xfffffecc00ec7947 */ /* 0x000fea000383ffff */
.L_x_11652:
[----:B0-----:R0:W1:Y:S02]  /*1b5b0*/  SYNCS.PHASECHK.TRANS64.TRYWAIT P1, [R17+URZ+0x32400], R4 ;  /* 0x03240004110075a7 */ /* 0x001064000802017f */
[----:B-1----:R-:W-:Y:S05]  /*1b5c0*/  @!P1 NANOSLEEP.SYNCS 0x989680 ;  /* 0x009896800000995d */ /* 0x002fea0003900000 */
[----:B------:R-:W1:Y:S02]  /*1b5d0*/  @!P1 SYNCS.PHASECHK.TRANS64 P1, [R17+URZ+0x32400], R4 ;  /* 0x03240004110095a7 */ /* 0x000e64000802007f */
[----:B-1----:R-:W-:Y:S05]  /*1b5e0*/  @!P1 BRA `(.L_x_11652) ;  /* 0xfffffffc00f09947 */ /* 0x002fea000383ffff */
[----:B------:R-:W-:Y:S05]  /*1b5f0*/  BRA `(.L_x_11865) ;  /* 0xfffffed000607947 */ /* 0x000fea000383ffff */
.L_x_11658:
[----:B--2---:R2:W4:Y:S02]  /*1b600*/  SYNCS.PHASECHK.TRANS64.TRYWAIT P1, [R173+URZ+0x32430], R6 ;  /* 0x03243006ad0075a7 */ /* 0x004524000802017f */
[----:B----4-:R-:W-:Y:S05]  /*1b610*/  @!P1 NANOSLEEP.SYNCS 0x989680 ;  /* 0x009896800000995d */ /* 0x010fea0003900000 */
[----:B------:R-:W4:Y:S02]  /*1b620*/  @!P1 SYNCS.PHASECHK.TRANS64 P1, [R173+URZ+0x32430], R6 ;  /* 0x03243006ad0095a7 */ /* 0x000f24000802007f */
[----:B----4-:R-:W-:Y:S05]  /*1b630*/  @!P1 BRA `(.L_x_11658) ;  /* 0xfffffffc00f09947 */ /* 0x010fea000383ffff */
[----:B------:R-:W-:Y:S05]  /*1b640*/  BRA `(.L_x_11657) ;  /* 0xfffffee000307947 */ /* 0x000fea000383ffff */
.L_x_11660:
[----:B---3--:R3:W4:Y:S02]  /*1b650*/  SYNCS.PHASECHK.TRANS64.TRYWAIT P1, [R17+URZ+0x32410], R8 ;  /* 0x03241008110075a7 */ /* 0x008724000802017f */
[----:B----4-:R-:W-:Y:S05]  /*1b660*/  @!P1 NANOSLEEP.SYNCS 0x989680 ;  /* 0x009896800000995d */ /* 0x010fea0003900000 */
[----:B------:R-:W4:Y:S02]  /*1b670*/  @!P1 SYNCS.PHASECHK.TRANS64 P1, [R17+URZ+0x32410], R8 ;  /* 0x03241008110095a7 */ /* 0x000f24000802007f */
[----:B----4-:R-:W-:Y:S05]  /*1b680*/  @!P1 BRA `(.L_x_11660) ;  /* 0xfffffffc00f09947 */ /* 0x010fea000383ffff */
[----:B------:R-:W-:Y:S05]  /*1b690*/  BRA `(.L_x_11866) ;  /* 0xfffffee000dc7947 */ /* 0x000fea000383ffff */
.L_x_11665:
[----:B0-----:R0:W1:Y:S02]  /*1b6a0*/  SYNCS.PHASECHK.TRANS64.TRYWAIT P2, [R173+URZ+0x32450], R6 ;  /* 0x03245006ad0075a7 */ /* 0x001064000804017f */
[----:B-1----:R-:W-:Y:S05]  /*1b6b0*/  @!P2 NANOSLEEP.SYNCS 0x989680 ;  /* 0x009896800000a95d */ /* 0x002fea0003900000 */
[----:B------:R-:W1:Y:S02]  /*1b6c0*/  @!P2 SYNCS.PHASECHK.TRANS64 P2, [R173+URZ+0x32450], R6 ;  /* 0x03245006ad00a5a7 */ /* 0x000e64000804007f */
[----:B-1----:R-:W-:Y:S05]  /*1b6d0*/  @!P2 BRA `(.L_x_11665) ;  /* 0xfffffffc00f0a947 */ /* 0x002fea000383ffff */
[----:B------:R-:W-:Y:S05]  /*1b6e0*/  BRA `(.L_x_11664) ;  /* 0xfffffee000fc7947 */ /* 0x000fea000383ffff */
.L_x_11670:
[----:B--2---:R2:W3:Y:S02]  /*1b6f0*/  SYNCS.PHASECHK.TRANS64.TRYWAIT P2, [R201+URZ+0x32430], R10 ;  /* 0x0324300ac90075a7 */ /* 0x0044e4000804017f */
[----:B---3--:R-:W-:Y:S05]  /*1b700*/  @!P2 NANOSLEEP.SYNCS 0x989680 ;  /* 0x009896800000a95d */ /* 0x008fea0003900000 */
[----:B------:R-:W3:Y:S02]  /*1b710*/  @!P2 SYNCS.PHASECHK.TRANS64 P2, [R201+URZ+0x32430], R10 ;  /* 0x0324300ac900a5a7 */ /* 0x000ee4000804007f */
[----:B---3--:R-:W-:Y:S05]  /*1b720*/  @!P2 BRA `(.L_x_11670) ;  /* 0xfffffffc00f0a947 */ /* 0x008fea000383ffff */
[----:B------:R-:W-:Y:S05]  /*1b730*/  BRA `(.L_x_11669) ;  /* 0xffffff0800707947 */ /* 0x000fea000383ffff */
.L_x_11675:
[----:B---3--:R3:W4:Y:S02]  /*1b740*/  SYNCS.PHASECHK.TRANS64.TRYWAIT P2, [R201+URZ+0x32450], R10 ;  /* 0x0324500ac90075a7 */ /* 0x008724000804017f */
[----:B----4-:R-:W-:Y:S05]  /*1b750*/  @!P2 NANOSLEEP.SYNCS 0x989680 ;  /* 0x009896800000a95d */ /* 0x010fea0003900000 */
[----:B------:R-:W4:Y:S02]  /*1b760*/  @!P2 SYNCS.PHASECHK.TRANS64 P2, [R201+URZ+0x32450], R10 ;  /* 0x0324500ac900a5a7 */ /* 0x000f24000804007f */
[----:B----4-:R-:W-:Y:S05]  /*1b770*/  @!P2 BRA `(.L_x_11675) ;  /* 0xfffffffc00f0a947 */ /* 0x010fea000383ffff */
[----:B------:R-:W-:Y:S05]  /*1b780*/  BRA `(.L_x_11674) ;  /* 0xffffff0c000c7947 */ /* 0x000fea000383ffff */
.L_x_11681:
[----:B--2---:R2:W3:Y:S02]  /*1b790*/  SYNCS.PHASECHK.TRANS64.TRYWAIT P2, [R215+URZ+0x32430], R10 ;  /* 0x0324300ad70075a7 */ /* 0x0044e4000804017f */
[----:B---3--:R-:W-:Y:S05]  /*1b7a0*/  @!P2 NANOSLEEP.SYNCS 0x989680 ;  /* 0x009896800000a95d */ /* 0x008fea0003900000 */
[----:B------:R-:W3:Y:S02]  /*1b7b0*/  @!P2 SYNCS.PHASECHK.TRANS64 P2, [R215+URZ+0x32430], R10 ;  /* 0x0324300ad700a5a7 */ /* 0x000ee4000804007f */
[----:B---3--:R-:W-:Y:S05]  /*1b7c0*/  @!P2 BRA `(.L_x_11681) ;  /* 0xfffffffc00f0a947 */ /* 0x008fea000383ffff */
[----:B------:R-:W-:Y:S05]  /*1b7d0*/  BRA `(.L_x_11680) ;  /* 0xffffff3800307947 */ /* 0x000fea000383ffff */
.L_x_11686:
[----:B---3--:R3:W4:Y:S02]  /*1b7e0*/  SYNCS.PHASECHK.TRANS64.TRYWAIT P2, [R215+URZ+0x32450], R10 ;  /* 0x0324500ad70075a7 */ /* 0x008724000804017f */
[----:B----4-:R-:W-:Y:S05]  /*1b7f0*/  @!P2 NANOSLEEP.SYNCS 0x989680 ;  /* 0x009896800000a95d */ /* 0x010fea0003900000 */
[----:B------:R-:W4:Y:S02]  /*1b800*/  @!P2 SYNCS.PHASECHK.TRANS64 P2, [R215+URZ+0x32450], R10 ;  /* 0x0324500ad700a5a7 */ /* 0x000f24000804007f */
[----:B----4-:R-:W-:Y:S05]  /*1b810*/  @!P2 BRA `(.L_x_11686) ;  /* 0xfffffffc00f0a947 */ /* 0x010fea000383ffff */
[----:B------:R-:W-:Y:S05]  /*1b820*/  BRA `(.L_x_11685) ;  /* 0xffffff3800cc7947 */ /* 0x000fea000383ffff */
.L_x_11721:
        /* <DEDUP_REMOVED lines=11> */
.L_x_11868:
[----:B------:R-:W-:Y:S05]  /*1b8e0*/  BSYNC B1 ;  /* 0x0000000000017941 */ /* 0x000fea0003800000 */
.L_x_11867:
[----:B------:R-:W-:Y:S05]  /*1b8f0*/  BRA `(.L_x_11869) ;  /* 0xffffffa400e07947 */ /* 0x000fea000383ffff */
.L_x_11722:
[----:B------:R-:W-:Y:S01]  /*1b900*/  BSSY B1, `(.L_x_11870) ;  /* 0x0000006000017945 */ /* 0x000fe20003800000 */
[----:B------:R-:W-:-:S07]  /*1b910*/  IMAD.MOV.U32 R15, RZ, RZ, -0x1 ;  /* 0xffffffffff0f7424 */ /* 0x000fce00078e00ff */
[----:B------:R-:W-:Y:S05]  /*1b920*/  WARPSYNC.COLLECTIVE R15, `(.L_x_11871) ;  /* 0x000000000f0c7348 */ /* 0x000fea0003c00000 */
[----:B------:R-:W-:Y:S02]  /*1b930*/  ELECT P6, UR62, PT ;  /* 0x00000000003e782f */ /* 0x000fe400038c0000 */
[----:B------:R-:W-:Y:S01]  /*1b940*/  MOV R14, UR62 ;  /* 0x0000003e000e7c02 */ /* 0x000fe20008000f00 */
[----:B------:R-:W-:Y:S10]  /*1b950*/  ENDCOLLECTIVE ;  /* 0x000000000000791b */ /* 0x000ff40003800000 */
.L_x_11871:
[----:B------:R-:W-:Y:S05]  /*1b960*/  BSYNC B1 ;  /* 0x0000000000017941 */ /* 0x000fea0003800000 */
.L_x_11870:
[----:B------:R-:W-:Y:S05]  /*1b970*/  BRA `(.L_x_11872) ;  /* 0xffffffa400cc7947 */ /* 0x000fea000383ffff */
.L_x_11723:
[----:B0-----:R0:W1:Y:S02]  /*1b980*/  SYNCS.PHASECHK.TRANS64.TRYWAIT P0, [R9+URZ+0x32420], R5 ;  /* 0x03242005090075a7 */ /* 0x001064000800017f */
[----:B-1----:R-:W-:Y:S05]  /*1b990*/  @!P0 NANOSLEEP.SYNCS 0x989680 ;  /* 0x009896800000895d */ /* 0x002fea0003900000 */
[----:B------:R-:W1:Y:S02]  /*1b9a0*/  @!P0 SYNCS.PHASECHK.TRANS64 P0, [R9+URZ+0x32420], R5 ;  /* 0x03242005090085a7 */ /* 0x000e64000800007f */
[----:B-1----:R-:W-:Y:S05]  /*1b9b0*/  @!P0 BRA `(.L_x_11723) ;  /* 0xfffffffc00f08947 */ /* 0x002fea000383ffff */
[----:B------:R-:W-:Y:S05]  /*1b9c0*/  BRA `(.L_x_11873) ;  /* 0xffffffa400e47947 */ /* 0x000fea000383ffff */
.L_x_11726:
[----:B0-----:R0:W1:Y:S02]  /*1b9d0*/  SYNCS.PHASECHK.TRANS64.TRYWAIT P0, [R5+URZ+0x324a0], R7 ;  /* 0x0324a007050075a7 */ /* 0x001064000800017f */
[----:B-1----:R-:W-:Y:S05]  /*1b9e0*/  @!P0 NANOSLEEP.SYNCS 0x989680 ;  /* 0x009896800000895d */ /* 0x002fea0003900000 */
[----:B------:R-:W1:Y:S02]  /*1b9f0*/  @!P0 SYNCS.PHASECHK.TRANS64 P0, [R5+URZ+0x324a0], R7 ;  /* 0x0324a007050085a7 */ /* 0x000e64000800007f */
[----:B-1----:R-:W-:Y:S05]  /*1ba00*/  @!P0 BRA `(.L_x_11726) ;  /* 0xfffffffc00f08947 */ /* 0x002fea000383ffff */
[----:B------:R-:W-:Y:S05]  /*1ba10*/  BRA `(.L_x_11874) ;  /* 0xffffffa400f07947 */ /* 0x000fea000383ffff */
.L_x_11728:
[----:B-1----:R1:W2:Y:S02]  /*1ba20*/  SYNCS.PHASECHK.TRANS64.TRYWAIT P0, [R5+URZ+0x324c0], R7 ;  /* 0x0324c007050075a7 */ /* 0x0022a4000800017f */
[----:B--2---:R-:W-:Y:S05]  /*1ba30*/  @!P0 NANOSLEEP.SYNCS 0x989680 ;  /* 0x009896800000895d */ /* 0x004fea0003900000 */
[----:B------:R-:W2:Y:S02]  /*1ba40*/  @!P0 SYNCS.PHASECHK.TRANS64 P0, [R5+URZ+0x324c0], R7 ;  /* 0x0324c007050085a7 */ /* 0x000ea4000800007f */
[----:B--2---:R-:W-:Y:S05]  /*1ba50*/  @!P0 BRA `(.L_x_11728) ;  /* 0xfffffffc00f08947 */ /* 0x004fea000383ffff */
[----:B------:R-:W-:Y:S05]  /*1ba60*/  BRA `(.L_x_11875) ;  /* 0xffffffa800547947 */ /* 0x000fea000383ffff */
.L_x_11732:
[----:B0-----:R0:W1:Y:S02]  /*1ba70*/  SYNCS.PHASECHK.TRANS64.TRYWAIT P0, [R6+URZ+0x324a0], R7 ;  /* 0x0324a007060075a7 */ /* 0x001064000800017f */
[----:B-1----:R-:W-:Y:S05]  /*1ba80*/  @!P0 NANOSLEEP.SYNCS 0x989680 ;  /* 0x009896800000895d */ /* 0x002fea0003900000 */
[----:B------:R-:W1:Y:S02]  /*1ba90*/  @!P0 SYNCS.PHASECHK.TRANS64 P0, [R6+URZ+0x324a0], R7 ;  /* 0x0324a007060085a7 */ /* 0x000e64000800007f */
[----:B-1----:R-:W-:Y:S05]  /*1baa0*/  @!P0 BRA `(.L_x_11732) ;  /* 0xfffffffc00f08947 */ /* 0x002fea000383ffff */
[----:B------:R-:W-:Y:S05]  /*1bab0*/  BRA `(.L_x_11876) ;  /* 0xffffffac00447947 */ /* 0x000fea000383ffff */
.L_x_11734:
[----:B-1----:R1:W2:Y:S02]  /*1bac0*/  SYNCS.PHASECHK.TRANS64.TRYWAIT P1, [R6+URZ+0x324c0], R7 ;  /* 0x0324c007060075a7 */ /* 0x0022a4000802017f */
[----:B--2---:R-:W-:Y:S05]  /*1bad0*/  @!P1 NANOSLEEP.SYNCS 0x989680 ;  /* 0x009896800000995d */ /* 0x004fea0003900000 */
[----:B------:R-:W2:Y:S02]  /*1bae0*/  @!P1 SYNCS.PHASECHK.TRANS64 P1, [R6+URZ+0x324c0], R7 ;  /* 0x0324c007060095a7 */ /* 0x000ea4000802007f */
[----:B--2---:R-:W-:Y:S05]  /*1baf0*/  @!P1 BRA `(.L_x_11734) ;  /* 0xfffffffc00f09947 */ /* 0x004fea000383ffff */
[----:B------:R-:W-:Y:S05]  /*1bb00*/  BRA `(.L_x_11877) ;  /* 0xffffffac00a07947 */ /* 0x000fea000383ffff */
.L_x_11744:
        /* <DEDUP_REMOVED lines=11> */
.L_x_11879:
[----:B------:R-:W-:Y:S05]  /*1bbc0*/  BSYNC B0 ;  /* 0x0000000000007941 */ /* 0x000fea0003800000 */
.L_x_11878:
[----:B------:R-:W-:Y:S05]  /*1bbd0*/  BRA `(.L_x_11880) ;  /* 0xffffffb800547947 */ /* 0x000fea000383ffff */
.L_x_11745:
[----:B------:R-:W-:Y:S01]  /*1bbe0*/  BSSY B0, `(.L_x_11881) ;  /* 0x0000006000007945 */ /* 0x000fe20003800000 */
[----:B------:R-:W-:-:S07]  /*1bbf0*/  IMAD.MOV.U32 R15, RZ, RZ, -0x1 ;  /* 0xffffffffff0f7424 */ /* 0x000fce00078e00ff */
[----:B------:R-:W-:Y:S05]  /*1bc00*/  WARPSYNC.COLLECTIVE R15, `(.L_x_11882) ;  /* 0x000000000f0c7348 */ /* 0x000fea0003c00000 */
[----:B------:R-:W-:Y:S02]  /*1bc10*/  ELECT P6, UR62, PT ;  /* 0x00000000003e782f */ /* 0x000fe400038c0000 */
[----:B------:R-:W-:Y:S01]  /*1bc20*/  MOV R14, UR62 ;  /* 0x0000003e000e7c02 */ /* 0x000fe20008000f00 */
[----:B------:R-:W-:Y:S10]  /*1bc30*/  ENDCOLLECTIVE ;  /* 0x000000000000791b */ /* 0x000ff40003800000 */
.L_x_11882:
[----:B------:R-:W-:Y:S05]  /*1bc40*/  BSYNC B0 ;  /* 0x0000000000007941 */ /* 0x000fea0003800000 */
.L_x_11881:
[----:B------:R-:W-:Y:S05]  /*1bc50*/  BRA `(.L_x_11883) ;  /* 0xffffffb800447947 */ /* 0x000fea000383ffff */
.L_x_11748:
[----:B0-----:R0:W1:Y:S02]  /*1bc60*/  SYNCS.PHASECHK.TRANS64.TRYWAIT P0, [R9+URZ+0x32440], R10 ;  /* 0x0324400a090075a7 */ /* 0x001064000800017f */
[----:B-1----:R-:W-:Y:S05]  /*1bc70*/  @!P0 NANOSLEEP.SYNCS 0x989680 ;  /* 0x009896800000895d */ /* 0x002fea0003900000 */
[----:B------:R-:W1:Y:S02]  /*1bc80*/  @!P0 SYNCS.PHASECHK.TRANS64 P0, [R9+URZ+0x32440], R10 ;  /* 0x0324400a090085a7 */ /* 0x000e64000800007f */
[----:B-1----:R-:W-:Y:S05]  /*1bc90*/  @!P0 BRA `(.L_x_11748) ;  /* 0xfffffffc00f08947 */ /* 0x002fea000383ffff */
[----:B------:R-:W-:Y:S05]  /*1bca0*/  BRA `(.L_x_11884) ;  /* 0xffffffb800ac7947 */ /* 0x000fea000383ffff */
.L_x_11752:
        /* <DEDUP_REMOVED lines=8> */
.L_x_11755:
[----:B0-----:R0:W1:Y:S02]  /*1bd30*/  SYNCS.PHASECHK.TRANS64.TRYWAIT P0, [R5+URZ+0x32460], R9 ;  /* 0x03246009050075a7 */ /* 0x001064000800017f */
[----:B-1----:R-:W-:Y:S05]  /*1bd40*/  @!P0 NANOSLEEP.SYNCS 0x989680 ;  /* 0x009896800000895d */ /* 0x002fea0003900000 */
[----:B------:R-:W1:Y:S02]  /*1bd50*/  @!P0 SYNCS.PHASECHK.TRANS64 P0, [R5+URZ+0x32460], R9 ;  /* 0x03246009050085a7 */ /* 0x000e64000800007f */
[----:B-1----:R-:W-:Y:S05]  /*1bd60*/  @!P0 BRA `(.L_x_11755) ;  /* 0xfffffffc00f08947 */ /* 0x002fea000383ffff */
[----:B------:R-:W-:Y:S05]  /*1bd70*/  BRA `(.L_x_11886) ;  /* 0xffffffc000347947 */ /* 0x000fea000383ffff */
.L_x_11764:
[----:B-1----:R1:W2:Y:S02]  /*1bd80*/  SYNCS.PHASECHK.TRANS64.TRYWAIT P0, [R2+URZ+0x32440], R3 ;  /* 0x03244003020075a7 */ /* 0x0022a4000800017f */
[----:B--2---:R-:W-:Y:S05]  /*1bd90*/  @!P0 NANOSLEEP.SYNCS 0x989680 ;  /* 0x009896800000895d */ /* 0x004fea0003900000 */
[----:B------:R-:W2:Y:S02]  /*1bda0*/  @!P0 SYNCS.PHASECHK.TRANS64 P0, [R2+URZ+0x32440], R3 ;  /* 0x03244003020085a7 */ /* 0x000ea4000800007f */
[----:B--2---:R-:W-:Y:S05]  /*1bdb0*/  @!P0 BRA `(.L_x_11764) ;  /* 0xfffffffc00f08947 */ /* 0x004fea000383ffff */
[----:B------:R-:W-:Y:S05]  /*1bdc0*/  BRA `(.L_x_11887) ;  /* 0xffffffc400ac7947 */ /* 0x000fea000383ffff */
.L_x_11766:
[----:B0-----:R0:W2:Y:S02]  /*1bdd0*/  SYNCS.PHASECHK.TRANS64.TRYWAIT P0, [R2+URZ+0x32460], R3 ;  /* 0x03246003020075a7 */ /* 0x0010a4000800017f */
[----:B--2---:R-:W-:Y:S05]  /*1bde0*/  @!P0 NANOSLEEP.SYNCS 0x989680 ;  /* 0x009896800000895d */ /* 0x004fea0003900000 */
[----:B------:R-:W2:Y:S02]  /*1bdf0*/  @!P0 SYNCS.PHASECHK.TRANS64 P0, [R2+URZ+0x32460], R3 ;  /* 0x03246003020085a7 */ /* 0x000ea4000800007f */
[----:B--2---:R-:W-:Y:S05]  /*1be00*/  @!P0 BRA `(.L_x_11766) ;  /* 0xfffffffc00f08947 */ /* 0x004fea000383ffff */
[----:B------:R-:W-:Y:S05]  /*1be10*/  BRA `(.L_x_11888) ;  /* 0xffffffc8001c7947 */ /* 0x000fea000383ffff */
.L_x_11771:
[----:B--2---:R2:W3:Y:S02]  /*1be20*/  SYNCS.PHASECHK.TRANS64.TRYWAIT P0, [R2+URZ+0x32440], R3 ;  /* 0x03244003020075a7 */ /* 0x0044e4000800017f */
[----:B---3--:R-:W-:Y:S05]  /*1be30*/  @!P0 NANOSLEEP.SYNCS 0x989680 ;  /* 0x009896800000895d */ /* 0x008fea0003900000 */
[----:B------:R-:W3:Y:S02]  /*1be40*/  @!P0 SYNCS.PHASECHK.TRANS64 P0, [R2+URZ+0x32440], R3 ;  /* 0x03244003020085a7 */ /* 0x000ee4000800007f */
[----:B---3--:R-:W-:Y:S05]  /*1be50*/  @!P0 BRA `(.L_x_11771) ;  /* 0xfffffffc00f08947 */ /* 0x008fea000383ffff */
[----:B------:R-:W-:Y:S05]  /*1be60*/  BRA `(.L_x_11889) ;  /* 0xffffffcc005c7947 */ /* 0x000fea000383ffff */
.L_x_11773:
[----:B0-----:R0:W1:Y:S02]  /*1be70*/  SYNCS.PHASECHK.TRANS64.TRYWAIT P1, [R2+URZ+0x32460], R3 ;  /* 0x03246003020075a7 */ /* 0x001064000802017f */
[----:B-1----:R-:W-:Y:S05]  /*1be80*/  @!P1 NANOSLEEP.SYNCS 0x989680 ;  /* 0x009896800000995d */ /* 0x002fea0003900000 */
[----:B------:R-:W1:Y:S02]  /*1be90*/  @!P1 SYNCS.PHASECHK.TRANS64 P1, [R2+URZ+0x32460], R3 ;  /* 0x03246003020095a7 */ /* 0x000e64000802007f */
[----:B-1----:R-:W-:Y:S05]  /*1bea0*/  @!P1 BRA `(.L_x_11773) ;  /* 0xfffffffc00f09947 */ /* 0x002fea000383ffff */
[----:B------:R-:W-:Y:S05]  /*1beb0*/  BRA `(.L_x_11890) ;  /* 0xffffffcc00c87947 */ /* 0x000fea000383ffff */
.L_x_11778:
[----:B--2---:R2:W3:Y:S02]  /*1bec0*/  SYNCS.PHASECHK.TRANS64.TRYWAIT P0, [R2+URZ+0x32440], R3 ;  /* 0x03244003020075a7 */ /* 0x0044e4000800017f */
[----:B---3--:R-:W-:Y:S05]  /*1bed0*/  @!P0 NANOSLEEP.SYNCS 0x989680 ;  /* 0x009896800000895d */ /* 0x008fea0003900000 */
[----:B------:R-:W3:Y:S02]  /*1bee0*/  @!P0 SYNCS.PHASECHK.TRANS64 P0, [R2+URZ+0x32440], R3 ;  /* 0x03244003020085a7 */ /* 0x000ee4000800007f */
[----:B---3--:R-:W-:Y:S05]  /*1bef0*/  @!P0 BRA `(.L_x_11778) ;  /* 0xfffffffc00f08947 */ /* 0x008fea000383ffff */
[----:B------:R-:W-:Y:S05]  /*1bf00*/  BRA `(.L_x_11891) ;  /* 0xffffffd000ec7947 */ /* 0x000fea000383ffff */
.L_x_11780:
[----:B0-----:R0:W1:Y:S02]  /*1bf10*/  SYNCS.PHASECHK.TRANS64.TRYWAIT P1, [R2+URZ+0x32460], R3 ;  /* 0x03246003020075a7 */ /* 0x001064000802017f */
[----:B-1----:R-:W-:Y:S05]  /*1bf20*/  @!P1 NANOSLEEP.SYNCS 0x989680 ;  /* 0x009896800000995d */ /* 0x002fea0003900000 */
[----:B------:R-:W1:Y:S02]  /*1bf30*/  @!P1 SYNCS.PHASECHK.TRANS64 P1, [R2+URZ+0x32460], R3 ;  /* 0x03246003020095a7 */ /* 0x000e64000802007f */
[----:B-1----:R-:W-:Y:S05]  /*1bf40*/  @!P1 BRA `(.L_x_11780) ;  /* 0xfffffffc00f09947 */ /* 0x002fea000383ffff */
[----:B------:R-:W-:Y:S05]  /*1bf50*/  BRA `(.L_x_11892) ;  /* 0xffffffd4005c7947 */ /* 0x000fea000383ffff */
.L_x_11785:
        /* <DEDUP_REMOVED lines=8> */
.L_x_11894:
[----:B------:R-:W-:Y:S05]  /*1bfe0*/  BSYNC B0 ;  /* 0x0000000000007941 */ /* 0x000fea0003800000 */
.L_x_11893:
        /* <DEDUP_REMOVED lines=8> */
.L_x_11895:
[----:B------:R-:W-:Y:S01]  /*1c070*/  IMAD.MOV.U32 R16, RZ, RZ, R14 ;  /* 0x000000ffff107224 */ /* 0x000fe200078e000e */
[----:B------:R-:W-:Y:S06]  /*1c080*/  BRA `(.L_x_11896) ;  /* 0xffffffd8004c7947 */ /* 0x000fec000383ffff */
.L_x_11788:
        /* <DEDUP_REMOVED lines=8> */
.L_x_11898:
[----:B------:R-:W-:Y:S05]  /*1c110*/  BSYNC B0 ;  /* 0x0000000000007941 */ /* 0x000fea0003800000 */
.L_x_11897:
        /* <DEDUP_REMOVED lines=10> */
.L_x_11899:
        /* <DEDUP_REMOVED lines=8> */
.L_x_11900:
        /* <DEDUP_REMOVED lines=8> */
.L_x_11901:
        /* <DEDUP_REMOVED lines=8> */
.L_x_11902:
        /* <DEDUP_REMOVED lines=8> */
.L_x_11903:
[----:B------:R-:W-:Y:S05]  /*1c3c0*/  BRA `(.L_x_11904) ;  /* 0xffffffd800107947 */ /* 0x000fea000383ffff */
.L_x_11793:
        /* <DEDUP_REMOVED lines=8> */
.L_x_11906:
[----:B------:R-:W-:Y:S05]  /*1c450*/  BSYNC B0 ;  /* 0x0000000000007941 */ /* 0x000fea0003800000 */
.L_x_11905:
        /* <DEDUP_REMOVED lines=10> */
.L_x_11907:
        /* <DEDUP_REMOVED lines=8> */
.L_x_11908:
        /* <DEDUP_REMOVED lines=8> */
.L_x_11909:
        /* <DEDUP_REMOVED lines=8> */
.L_x_11910:
        /* <DEDUP_REMOVED lines=8> */
.L_x_11911:
[----:B------:R-:W-:Y:S05]  /*1c700*/  BRA `(.L_x_11912) ;  /* 0xffffffd400f47947 */ /* 0x000fea000383ffff */
.L_x_11795:
[----:B------:R-:W-:Y:S01]  /*1c710*/  BSSY B0, `(.L_x_11913) ;  /* 0x0000006000007945 */ /* 0x000fe20003800000 */
[----:B------:R-:W-:Y:S01]  /*1c720*/  PLOP3.LUT P6, PT, P6, PT, PT, 0x8, 0x0 ;  /* 0x000000000000781c */ /* 0x000fe200037ce170 */
[----:B------:R-:W-:-:S12]  /*1c730*/  IMAD.MOV.U32 R15, RZ, RZ, -0x1 ;  /* 0xffffffffff0f7424 */ /* 0x000fd800078e00ff */
[----:B0-----:R-:W-:Y:S05]  /*1c740*/  WARPSYNC.COLLECTIVE R15, `(.L_x_11914) ;  /* 0x000000000f087348 */ /* 0x001fea0003c00000 */
[----:B------:R-:W-:Y:S01]  /*1c750*/  VOTE.ANY R14, PT, P6 ;  /* 0x00000000000e7806 */ /* 0x000fe200030e0100 */
[----:B0-----:R-:W-:Y:S06]  /*1c760*/  ENDCOLLECTIVE ;  /* 0x000000000000791b */ /* 0x001fec0003800000 */
.L_x_11914:
[----:B------:R-:W-:Y:S05]  /*1c770*/  BSYNC B0 ;  /* 0x0000000000007941 */ /* 0x000fea0003800000 */
.L_x_11913:
        /* <DEDUP_REMOVED lines=9> */
.L_x_11915:
[----:B------:R-:W-:Y:S01]  /*1c810*/  IMAD.MOV.U32 R17, RZ, RZ, R14 ;  /* 0x000000ffff117224 */ /* 0x000fe200078e000e */
[----:B------:R-:W-:Y:S06]  /*1c820*/  BRA `(.L_x_11916) ;  /* 0xffffffd400e47947 */ /* 0x000fec000383ffff */
.L_x_11797:
[----:B------:R-:W-:Y:S01]  /*1c830*/  BSSY B0, `(.L_x_11917) ;  /* 0x0000007000007945 */ /* 0x000fe20003800000 */
[----:B------:R-:W-:Y:S02]  /*1c840*/  IMAD.MOV.U32 R13, RZ, RZ, R2 ;  /* 0x000000ffff0d7224 */ /* 0x000fe400078e0002 */
[----:B------:R-:W-:Y:S02]  /*1c850*/  IMAD.MOV.U32 R11, RZ, RZ, 0x1f ;  /* 0x0000001fff0b7424 */ /* 0x000fe400078e00ff */
[----:B------:R-:W-:-:S07]  /*1c860*/  IMAD.MOV.U32 R15, RZ, RZ, -0x1 ;  /* 0xffffffffff0f7424 */ /* 0x000fce00078e00ff */
[----:B012---:R-:W-:Y:S05]  /*1c870*/  WARPSYNC.COLLECTIVE R15, `(.L_x_11918) ;  /* 0x000000000f087348 */ /* 0x007fea0003c00000 */
[----:B------:R3:W4:Y:S02]  /*1c880*/  SHFL.IDX P6, R14, R13, R12, R11 ;  /* 0x0000000c0d0e7389 */ /* 0x00072400000c000b */
[----:B01234-:R-:W-:Y:S01]  /*1c890*/  ENDCOLLECTIVE ;  /* 0x000000000000791b */ /* 0x01ffe20003800000 */
.L_x_11918:
[----:B------:R-:W-:Y:S05]  /*1c8a0*/  BSYNC B0 ;  /* 0x0000000000007941 */ /* 0x000fea0003800000 */
.L_x_11917:
[----:B------:R-:W-:Y:S01]  /*1c8b0*/  IMAD.MOV.U32 R7, RZ, RZ, R14 ;  /* 0x000000ffff077224 */ /* 0x000fe200078e000e */
[----:B------:R-:W-:Y:S06]  /*1c8c0*/  BRA `(.L_x_11796) ;  /* 0xffffffd400d87947 */ /* 0x000fec000383ffff */
.L_x_11800:
[----:B-1----:R1:W2:Y:S02]  /*1c8d0*/  SYNCS.PHASECHK.TRANS64.TRYWAIT P0, [R0+URZ+0x32420], R3 ;  /* 0x03242003000075a7 */ /* 0x0022a4000800017f */
[----:B--2---:R-:W-:Y:S05]  /*1c8e0*/  @!P0 NANOSLEEP.SYNCS 0x989680 ;  /* 0x009896800000895d */ /* 0x004fea0003900000 */
[----:B------:R-:W2:Y:S02]  /*1c8f0*/  @!P0 SYNCS.PHASECHK.TRANS64 P0, [R0+URZ+0x32420], R3 ;  /* 0x03242003000085a7 */ /* 0x000ea4000800007f */
[----:B--2---:R-:W-:Y:S05]  /*1c900*/  @!P0 BRA `(.L_x_11800) ;  /* 0xfffffffc00f08947 */ /* 0x004fea000383ffff */
[----:B------:R-:W-:Y:S05]  /*1c910*/  BRA `(.L_x_11919) ;  /* 0xffffffdc00487947 */ /* 0x000fea000383ffff */
.L_x_11801:
        /* <DEDUP_REMOVED lines=11> */
.L_x_11921:
[----:B------:R-:W-:Y:S05]  /*1c9d0*/  BSYNC B0 ;  /* 0x0000000000007941 */ /* 0x000fea0003800000 */
.L_x_11920:
[----:B------:R-:W-:Y:S05]  /*1c9e0*/  BRA `(.L_x_11922) ;  /* 0xffffffdc002c7947 */ /* 0x000fea000383ffff */
.L_x_11802:
[----:B------:R-:W-:Y:S01]  /*1c9f0*/  BSSY B0, `(.L_x_11923) ;  /* 0x0000006000007945 */ /* 0x000fe20003800000 */
[----:B------:R-:W-:-:S07]  /*1ca00*/  IMAD.MOV.U32 R15, RZ, RZ, -0x1 ;  /* 0xffffffffff0f7424 */ /* 0x000fce00078e00ff */
[----:B012---:R-:W-:Y:S05]  /*1ca10*/  WARPSYNC.COLLECTIVE R15, `(.L_x_11924) ;  /* 0x000000000f0c7348 */ /* 0x007fea0003c00000 */
[----:B------:R-:W-:Y:S02]  /*1ca20*/  ELECT P6, UR62, PT ;  /* 0x00000000003e782f */ /* 0x000fe400038c0000 */
[----:B------:R-:W-:Y:S01]  /*1ca30*/  MOV R14, UR62 ;  /* 0x0000003e000e7c02 */ /* 0x000fe20008000f00 */
[----:B012---:R-:W-:Y:S10]  /*1ca40*/  ENDCOLLECTIVE ;  /* 0x000000000000791b */ /* 0x007ff40003800000 */
.L_x_11924:
[----:B------:R-:W-:Y:S05]  /*1ca50*/  BSYNC B0 ;  /* 0x0000000000007941 */ /* 0x000fea0003800000 */
.L_x_11923:
[----:B------:R-:W-:Y:S05]  /*1ca60*/  BRA `(.L_x_11925) ;  /* 0xffffffdc00207947 */ /* 0x000fea000383ffff */
.L_x_11804:
[----:B-1----:R1:W2:Y:S02]  /*1ca70*/  SYNCS.PHASECHK.TRANS64.TRYWAIT P0, [R6+URZ], R5 ;  /* 0x00000005060075a7 */ /* 0x0022a4000800017f */
[----:B--2---:R-:W-:Y:S05]  /*1ca80*/  @!P0 NANOSLEEP.SYNCS 0x989680 ;  /* 0x009896800000895d */ /* 0x004fea0003900000 */
[----:B------:R-:W2:Y:S02]  /*1ca90*/  @!P0 SYNCS.PHASECHK.TRANS64 P0, [R6+URZ], R5 ;  /* 0x00000005060085a7 */ /* 0x000ea4000800007f */
[----:B--2---:R-:W-:Y:S05]  /*1caa0*/  @!P0 BRA `(.L_x_11804) ;  /* 0xfffffffc00f08947 */ /* 0x004fea000383ffff */
[----:B------:R-:W-:Y:S05]  /*1cab0*/  BRA `(.L_x_11926) ;  /* 0xffffffdc005c7947 */ /* 0x000fea000383ffff */
.L_x_11805:
[----:B--2---:R2:W3:Y:S02]  /*1cac0*/  SYNCS.PHASECHK.TRANS64.TRYWAIT P0, [R7+URZ], R2 ;  /* 0x00000002070075a7 */ /* 0x0044e4000800017f */
[----:B---3--:R-:W-:Y:S05]  /*1cad0*/  @!P0 NANOSLEEP.SYNCS 0x989680 ;  /* 0x009896800000895d */ /* 0x008fea0003900000 */
[----:B------:R-:W3:Y:S02]  /*1cae0*/  @!P0 SYNCS.PHASECHK.TRANS64 P0, [R7+URZ], R2 ;  /* 0x00000002070085a7 */ /* 0x000ee4000800007f */
[----:B---3--:R-:W-:Y:S05]  /*1caf0*/  @!P0 BRA `(.L_x_11805) ;  /* 0xfffffffc00f08947 */ /* 0x008fea000383ffff */
[----:B------:R-:W-:Y:S05]  /*1cb00*/  BRA `(.L_x_11927) ;  /* 0xffffffdc00507947 */ /* 0x000fea000383ffff */
.L_x_11807:
[----:B---3--:R3:W4:Y:S02]  /*1cb10*/  SYNCS.PHASECHK.TRANS64.TRYWAIT P0, [R4+URZ], R5 ;  /* 0x00000005040075a7 */ /* 0x008724000800017f */
[----:B----4-:R-:W-:Y:S05]  /*1cb20*/  @!P0 NANOSLEEP.SYNCS 0x989680 ;  /* 0x009896800000895d */ /* 0x010fea0003900000 */
[----:B------:R-:W4:Y:S02]  /*1cb30*/  @!P0 SYNCS.PHASECHK.TRANS64 P0, [R4+URZ], R5 ;  /* 0x00000005040085a7 */ /* 0x000f24000800007f */
[----:B----4-:R-:W-:Y:S05]  /*1cb40*/  @!P0 BRA `(.L_x_11807) ;  /* 0xfffffffc00f08947 */ /* 0x010fea000383ffff */
[----:B------:R-:W-:Y:S05]  /*1cb50*/  BRA `(.L_x_11928) ;  /* 0xffffffdc00587947 */ /* 0x000fea000383ffff */
.L_x_11929:
        /* <DEDUP_REMOVED lines=10> */
.L_x_11978:


//--------------------- .nv.global.init           --------------------------
	.section	.nv.global.init,"aw",@progbits
.nv.global.init:
	.type		$str$23,@object
	.size		$str$23,($str$24 - $str$23)
$str$23:
        /*0000*/ 	.byte	0x28, 0x61, 0x64, 0x64, 0x72, 0x65, 0x73, 0x73, 0x20, 0x26, 0x20, 0x6d, 0x61, 0x73, 0x6b, 0x29
        /*0010*/ 	.byte	0x20, 0x3d, 0x3d, 0x20, 0x30, 0x00
	.type		$str$24,@object
	.size		$str$24,(__unnamed_11 - $str$24)
$str$24:
        /*0016*/ 	.byte	0x2f, 0x74, 0x6d, 0x70, 0x2f, 0x6f, 0x73, 0x73, 0x5f, 0x6b, 0x65, 0x72, 0x6e, 0x65, 0x6c, 0x73
        /*0026*/ 	.byte	0x5f, 0x73, 0x72, 0x63, 0x2f, 0x66, 0x6c, 0x61, 0x73, 0x68, 0x5f, 0x61, 0x74, 0x74, 0x65, 0x6e
        /*0036*/ 	.byte	0x74, 0x69, 0x6f, 0x6e, 0x2f, 0x63, 0x73, 0x72, 0x63, 0x2f, 0x63, 0x75, 0x74, 0x6c, 0x61, 0x73
        /*0046*/ 	.byte	0x73, 0x2f, 0x69, 0x6e, 0x63, 0x6c, 0x75, 0x64, 0x65, 0x2f, 0x63, 0x75, 0x74, 0x65, 0x2f, 0x70
        /*0056*/ 	.byte	0x6f, 0x69, 0x6e, 0x74, 0x65, 0x72, 0x5f, 0x66, 0x6c, 0x61, 0x67, 0x67, 0x65, 0x64, 0x2e, 0x68
        /*0066*/ 	.byte	0x70, 0x70, 0x00
	.type		__unnamed_11,@object
	.size		__unnamed_11,(__unnamed_6 - __unnamed_11)
__unnamed_11:
        /* <DEDUP_REMOVED lines=24> */
	.type		__unnamed_6,@object
	.size		__unnamed_6,(__unnamed_17 - __unnamed_6)
__unnamed_6:
        /* <DEDUP_REMOVED lines=24> */
        /*0369*/ 	.byte	0x00
	.type		__unnamed_17,@object
	.size		__unnamed_17,(__unnamed_5 - __unnamed_17)
__unnamed_17:
        /* <DEDUP_REMOVED lines=25> */
	.type		__unnamed_5,@object
	.size		__unnamed_5,(__unnamed_16 - __unnamed_5)
__unnamed_5:
        /* <DEDUP_REMOVED lines=25> */
	.type		__unnamed_16,@object
	.size		__unnamed_16,(__unnamed_10 - __unnamed_16)
__unnamed_16:
        /* <DEDUP_REMOVED lines=25> */
	.type		__unnamed_10,@object
	.size		__unnamed_10,(__unnamed_4 - __unnamed_10)
__unnamed_10:
        /* <DEDUP_REMOVED lines=28> */
        /*09b6*/ 	.byte	0x34, 0x30, 0x39, 0x36, 0x3e, 0x3e, 0x3e, 0x3e, 0x3e, 0x5d, 0x00
	.type		__unnamed_4,@object
	.size		__unnamed_4,(__unnamed_7 - __unnamed_4)
__unnamed_4:
        /* <DEDUP_REMOVED lines=29> */
	.type		__unnamed_7,@object
	.size		__unnamed_7,(__unnamed_1 - __unnamed_7)
__unnamed_7:
        /* <DEDUP_REMOVED lines=28> */
        /*0d4d*/ 	.byte	0x34, 0x30, 0x39, 0x36, 0x3e, 0x3e, 0x3e, 0x3e, 0x3e, 0x20, 0x26, 0x5d, 0x00
	.type		__unnamed_1,@object
	.size		__unnamed_1,(__unnamed_9 - __unnamed_1)
__unnamed_1:
        /* <DEDUP_REMOVED lines=28> */
        /*0f1a*/ 	.byte	0x3c, 0x36, 0x31, 0x34, 0x34, 0x3e, 0x3e, 0x3e, 0x3e, 0x3e, 0x20, 0x26, 0x5d, 0x00
	.type		__unnamed_9,@object
	.size		__unnamed_9,(__unnamed_8 - __unnamed_9)
__unnamed_9:
        /* <DEDUP_REMOVED lines=28> */
        /*10e8*/ 	.byte	0x3a, 0x43, 0x3c, 0x33, 0x32, 0x37, 0x36, 0x38, 0x3e, 0x3e, 0x3e, 0x3e, 0x3e, 0x5d, 0x00
	.type		__unnamed_8,@object
	.size		__unnamed_8,(__unnamed_3 - __unnamed_8)
__unnamed_8:
        /* <DEDUP_REMOVED lines=29> */
	.type		__unnamed_3,@object
	.size		__unnamed_3,(__unnamed_19 - __unnamed_3)
__unnamed_3:
        /* <DEDUP_REMOVED lines=29> */
	.type		__unnamed_19,@object
	.size		__unnamed_19,(__unnamed_15 - __unnamed_19)
__unnamed_19:
        /* <DEDUP_REMOVED lines=29> */
	.type		__unnamed_15,@object
	.size		__unnamed_15,(__unnamed_21 - __unnamed_15)
__unnamed_15:
        /* <DEDUP_REMOVED lines=29> */
	.type		__unnamed_21,@object
	.size		__unnamed_21,(__unnamed_13 - __unnamed_21)
__unnamed_21:
        /* <DEDUP_REMOVED lines=29> */
	.type		__unnamed_13,@object
	.size		__unnamed_13,(__unnamed_2 - __unnamed_13)
__unnamed_13:
        /* <DEDUP_REMOVED lines=29> */
	.type		__unnamed_2,@object
	.size		__unnamed_2,(__unnamed_14 - __unnamed_2)
__unnamed_2:
        /* <DEDUP_REMOVED lines=29> */
	.type		__unnamed_14,@object
	.size		__unnamed_14,(__unnamed_20 - __unnamed_14)
__unnamed_14:
        /* <DEDUP_REMOVED lines=29> */
	.type		__unnamed_20,@object
	.size		__unnamed_20,(__unnamed_18 - __unnamed_20)
__unnamed_20:
        /* <DEDUP_REMOVED lines=29> */
	.type		__unnamed_18,@object
	.size		__unnamed_18,(__unnamed_12 - __unnamed_18)
__unnamed_18:
        /* <DEDUP_REMOVED lines=29> */
        /*2316*/ 	.byte	0x5d, 0x00
	.type		__unnamed_12,@object
	.size		__unnamed_12,(.L_11 - __unnamed_12)
__unnamed_12:
        /* <DEDUP_REMOVED lines=30> */
.L_11:


//--------------------- .nv.shared._ZN7cutlass13device_kernelIN5flash11enable_sm90INS1_16FlashAttnFwdSm90INS1_25CollectiveMainloopFwdSm90ILi2EN4cute5tupleIJNS5_1CILi1EEES8_S8_EEENS6_IJNS7_ILi128EEESA_NS7_ILi192EEEEEELi128ENS_10bfloat16_tEfNS_4arch4Sm90ELb0ELb0ELb0ELb0ELb0ELb0ELb0ELb1ELb1ELb0ELb0ELb0EEENS1_21CollectiveEpilogueFwdINS6_IJSA_SA_SA_EEES9_SD_SF_Li256ELb0ELb0ELb0ELb0EEENS1_29StaticPersistentTileSchedulerILb0EEEEEEEEEvNT_6ParamsE --------------------------
	.section	.nv.shared._ZN7cutlass13device_kernelIN5flash11enable_sm90INS1_16FlashAttnFwdSm90INS1_25CollectiveMainloopFwdSm90ILi2EN4cute5tupleIJNS5_1CILi1EEES8_S8_EEENS6_IJNS7_ILi128EEESA_NS7_ILi192EEEEEELi128ENS_10bfloat16_tEfNS_4arch4Sm90ELb0ELb0ELb0ELb0ELb0ELb0ELb0ELb1ELb1ELb0ELb0ELb0EEENS1_21CollectiveEpilogueFwdINS6_IJSA_SA_SA_EEES9_SD_SF_Li256ELb0ELb0ELb0ELb0EEENS1_29StaticPersistentTileSchedulerILb0EEEEEEEEEvNT_6ParamsE,"aw",@nobits
	.sectionflags	@""
	.align	16
	.zero		1024


//--------------------- .nv.shared.reserved.0     --------------------------
	.section	.nv.shared.reserved.0,"aw",@nobits
	.weak		__nv_reservedSMEM_offset_0_alias
	.size		__nv_reservedSMEM_offset_0_alias, 0, 0
	.other		__nv_reservedSMEM_offset_0_alias,@"STO_CUDA_RESERVED_SHARED STV_DEFAULT"
__nv_reservedSMEM_offset_0_alias:
	.zero		0


//--------------------- .nv.global                --------------------------
	.section	.nv.global,"aw",@nobits
.nv.global:
	.type		_ZN67_INTERNAL_7f795192_31_flash_fwd_hdimdiff_bf16_sm90_cu_93b96ec2_37414cute1_E,@object
	.size		_ZN67_INTERNAL_7f795192_31_flash_fwd_hdimdiff_bf16_sm90_cu_93b96ec2_37414cute1_E,(_ZN67_INTERNAL_7f795192_31_flash_fwd_hdimdiff_bf16_sm90_cu_93b96ec2_37414cuda3std3__45__cpo6cbeginE - _ZN67_INTERNAL_7f795192_31_flash_fwd_hdimdiff_bf16_sm90_cu_93b96ec2_37414cute1_E)
_ZN67_INTERNAL_7f795192_31_flash_fwd_hdimdiff_bf16_sm90_cu_93b96ec2_37414cute1_E:
	.zero		1
	.type		_ZN67_INTERNAL_7f795192_31_flash_fwd_hdimdiff_bf16_sm90_cu_93b96ec2_37414cuda3std3__45__cpo6cbeginE,@object
	.size		_ZN67_INTERNAL_7f795192_31_flash_fwd_hdimdiff_bf16_sm90_cu_93b96ec2_37414cuda3std3__45__cpo6cbeginE,(_ZN67_INTERNAL_7f795192_31_flash_fwd_hdimdiff_bf16_sm90_cu_93b96ec2_37414cuda3std3__48in_placeE - _ZN67_INTERNAL_7f795192_31_flash_fwd_hdimdiff_bf16_sm90_cu_93b96ec2_37414cuda3std3__45__cpo6cbeginE)
_ZN67_INTERNAL_7f795192_31_flash_fwd_hdimdiff_bf16_sm90_cu_93b96ec2_37414cuda3std3__45__cpo6cbeginE:
	.zero		1
	.type		_ZN67_INTERNAL_7f795192_31_flash_fwd_hdimdiff_bf16_sm90_cu_93b96ec2_37414cuda3std3__48in_placeE,@object
	.size		_ZN67_INTERNAL_7f795192_31_flash_fwd_hdimdiff_bf16_sm90_cu_93b96ec2_37414cuda3std3__48in_placeE,(_ZN67_INTERNAL_7f795192_31_flash_fwd_hdimdiff_bf16_sm90_cu_93b96ec2_37414cuda3std6ranges3__45__cpo9iter_moveE - _ZN67_INTERNAL_7f795192_31_flash_fwd_hdimdiff_bf16_sm90_cu_93b96ec2_37414cuda3std3__48in_placeE)
_ZN67_INTERNAL_7f795192_31_flash_fwd_hdimdiff_bf16_sm90_cu_93b96ec2_37414cuda3std3__48in_placeE:
	.zero		1
	.type		_ZN67_INTERNAL_7f795192_31_flash_fwd_hdimdiff_bf16_sm90_cu_93b96ec2_37414cuda3std6ranges3__45__cpo9iter_moveE,@object
	.size		_ZN67_INTERNAL_7f795192_31_flash_fwd_hdimdiff_bf16_sm90_cu_93b96ec2_37414cuda3std6ranges3__45__cpo9iter_moveE,(_ZN67_INTERNAL_7f795192_31_flash_fwd_hdimdiff_bf16_sm90_cu_93b96ec2_37414cuda3std3__45__cpo5beginE - _ZN67_INTERNAL_7f795192_31_flash_fwd_hdimdiff_bf16_sm90_cu_93b96ec2_37414cuda3std6ranges3__45__cpo9iter_moveE)
_ZN67_INTERNAL_7f795192_31_flash_fwd_hdimdiff_bf16_sm90_cu_93b96ec2_37414cuda3std6ranges3__45__cpo9iter_moveE:
	.zero		1
	.type		_ZN67_INTERNAL_7f795192_31_flash_fwd_hdimdiff_bf16_sm90_cu_93b96ec2_37414cuda3std3__45__cpo5beginE,@object
	.size		_ZN67_INTERNAL_7f795192_31_flash_fwd_hdimdiff_bf16_sm90_cu_93b96ec2_37414cuda3std3__45__cpo5beginE,(_ZN67_INTERNAL_7f795192_31_flash_fwd_hdimdiff_bf16_sm90_cu_93b96ec2_37414cuda3std3__469_GLOBAL__N__7f795192_31_flash_fwd_hdimdiff_bf16_sm90_cu_93b96ec2_37416ignoreE - _ZN67_INTERNAL_7f795192_31_flash_fwd_hdimdiff_bf16_sm90_cu_93b96ec2_37414cuda3std3__45__cpo5beginE)
_ZN67_INTERNAL_7f795192_31_flash_fwd_hdimdiff_bf16_sm90_cu_93b96ec2_37414cuda3std3__45__cpo5beginE:
	.zero		1
	.type		_ZN67_INTERNAL_7f795192_31_flash_fwd_hdimdiff_bf16_sm90_cu_93b96ec2_37414cuda3std3__469_GLOBAL__N__7f795192_31_flash_fwd_hdimdiff_bf16_sm90_cu_93b96ec2_37416ignoreE,@object
	.size		_ZN67_INTERNAL_7f795192_31_flash_fwd_hdimdiff_bf16_sm90_cu_93b96ec2_37414cuda3std3__469_GLOBAL__N__7f795192_31_flash_fwd_hdimdiff_bf16_sm90_cu_93b96ec2_37416ignoreE,(_ZN67_INTERNAL_7f795192_31_flash_fwd_hdimdiff_bf16_sm90_cu_93b96ec2_37414cute7productE - _ZN67_INTERNAL_7f795192_31_flash_fwd_hdimdiff_bf16_sm90_cu_93b96ec2_37414cuda3std3__469_GLOBAL__N__7f795192_31_flash_fwd_hdimdiff_bf16_sm90_cu_93b96ec2_37416ignoreE)
_ZN67_INTERNAL_7f795192_31_flash_fwd_hdimdiff_bf16_sm90_cu_93b96ec2_37414cuda3std3__469_GLOBAL__N__7f795192_31_flash_fwd_hdimdiff_bf16_sm90_cu_93b96ec2_37416ignoreE:
	.zero		1
	.type		_ZN67_INTERNAL_7f795192_31_flash_fwd_hdimdiff_bf16_sm90_cu_93b96ec2_37414cute7productE,@object
	.size		_ZN67_INTERNAL_7f795192_31_flash_fwd_hdimdiff_bf16_sm90_cu_93b96ec2_37414cute7productE,(_ZN67_INTERNAL_7f795192_31_flash_fwd_hdimdiff_bf16_sm90_cu_93b96ec2_37414cuda3std3__45__cpo3endE - _ZN67_INTERNAL_7f795192_31_flash_fwd_hdimdiff_bf16_sm90_cu_93b96ec2_37414cute7productE)
_ZN67_INTERNAL_7f795192_31_flash_fwd_hdimdiff_bf16_sm90_cu_93b96ec2_37414cute7productE:
	.zero		1
	.type		_ZN67_INTERNAL_7f795192_31_flash_fwd_hdimdiff_bf16_sm90_cu_93b96ec2_37414cuda3std3__45__cpo3endE,@object
	.size		_ZN67_INTERNAL_7f795192_31_flash_fwd_hdimdiff_bf16_sm90_cu_93b96ec2_37414cuda3std3__45__cpo3endE,(_ZN67_INTERNAL_7f795192_31_flash_fwd_hdimdiff_bf16_sm90_cu_93b96ec2_37414cuda3std3__419piecewise_constructE - _ZN67_INTERNAL_7f795192_31_flash_fwd_hdimdiff_bf16_sm90_cu_93b96ec2_37414cuda3std3__45__cpo3endE)
_ZN67_INTERNAL_7f795192_31_flash_fwd_hdimdiff_bf16_sm90_cu_93b96ec2_37414cuda3std3__45__cpo3endE:
	.zero		1
	.type		_ZN67_INTERNAL_7f795192_31_flash_fwd_hdimdiff_bf16_sm90_cu_93b96ec2_37414cuda3std3__419piecewise_constructE,@object
	.size		_ZN67_INTERNAL_7f795192_31_flash_fwd_hdimdiff_bf16_sm90_cu_93b96ec2_37414cuda3std3__419piecewise_constructE,(_ZN67_INTERNAL_7f795192_31_flash_fwd_hdimdiff_bf16_sm90_cu_93b96ec2_37414cuda3std3__45__cpo4cendE - _ZN67_INTERNAL_7f795192_31_flash_fwd_hdimdiff_bf16_sm90_cu_93b96ec2_37414cuda3std3__419piecewise_constructE)
_ZN67_INTERNAL_7f795192_31_flash_fwd_hdimdiff_bf16_sm90_cu_93b96ec2_37414cuda3std3__419piecewise_constructE:
	.zero		1
	.type		_ZN67_INTERNAL_7f795192_31_flash_fwd_hdimdiff_bf16_sm90_cu_93b96ec2_37414cuda3std3__45__cpo4cendE,@object
	.size		_ZN67_INTERNAL_7f795192_31_flash_fwd_hdimdiff_bf16_sm90_cu_93b96ec2_37414cuda3std3__45__cpo4cendE,(_ZN67_INTERNAL_7f795192_31_flash_fwd_hdimdiff_bf16_sm90_cu_93b96ec2_37414cuda3std6ranges3__45__cpo4swapE - _ZN67_INTERNAL_7f795192_31_flash_fwd_hdimdiff_bf16_sm90_cu_93b96ec2_37414cuda3std3__45__cpo4cendE)
_ZN67_INTERNAL_7f795192_31_flash_fwd_hdimdiff_bf16_sm90_cu_93b96ec2_37414cuda3std3__45__cpo4cendE:
	.zero		1
	.type		_ZN67_INTERNAL_7f795192_31_flash_fwd_hdimdiff_bf16_sm90_cu_93b96ec2_37414cuda3std6ranges3__45__cpo4swapE,@object
	.size		_ZN67_INTERNAL_7f795192_31_flash_fwd_hdimdiff_bf16_sm90_cu_93b96ec2_37414cuda3std6ranges3__45__cpo4swapE,(.L_28 - _ZN67_INTERNAL_7f795192_31_flash_fwd_hdimdiff_bf16_sm90_cu_93b96ec2_37414cuda3std6ranges3__45__cpo4swapE)
_ZN67_INTERNAL_7f795192_31_flash_fwd_hdimdiff_bf16_sm90_cu_93b96ec2_37414cuda3std6ranges3__45__cpo4swapE:
	.zero		1
.L_28:


//--------------------- .nv.shared._ZN7cutlass13device_kernelIN5flash11enable_sm90INS1_16FlashAttnFwdSm90INS1_25CollectiveMainloopFwdSm90ILi2EN4cute5tupleIJNS5_1CILi2EEENS7_ILi1EEES9_EEENS6_IJNS7_ILi128EEESB_NS7_ILi192EEEEEELi128ENS_10bfloat16_tEfNS_4arch4Sm90ELb0ELb0ELb0ELb0ELb0ELb0ELb0ELb1ELb1ELb0ELb0ELb0EEENS1_21CollectiveEpilogueFwdINS6_IJSB_SB_SB_EEESA_SE_SG_Li256ELb0ELb0ELb0ELb0EEENS1_29StaticPersistentTileSchedulerILb0EEEEEEEEEvNT_6ParamsE --------------------------
	.section	.nv.shared._ZN7cutlass13device_kernelIN5flash11enable_sm90INS1_16FlashAttnFwdSm90INS1_25CollectiveMainloopFwdSm90ILi2EN4cute5tupleIJNS5_1CILi2EEENS7_ILi1EEES9_EEENS6_IJNS7_ILi128EEESB_NS7_ILi192EEEEEELi128ENS_10bfloat16_tEfNS_4arch4Sm90ELb0ELb0ELb0ELb0ELb0ELb0ELb0ELb1ELb1ELb0ELb0ELb0EEENS1_21CollectiveEpilogueFwdINS6_IJSB_SB_SB_EEESA_SE_SG_Li256ELb0ELb0ELb0ELb0EEENS1_29StaticPersistentTileSchedulerILb0EEEEEEEEEvNT_6ParamsE,"aw",@nobits
	.sectionflags	@""
	.align	16
	.zero		1024


//--------------------- .nv.shared._ZN7cutlass13device_kernelIN5flash11enable_sm90INS1_16FlashAttnFwdSm90INS1_25CollectiveMainloopFwdSm90ILi2EN4cute5tupleIJNS5_1CILi1EEES8_S8_EEENS6_IJNS7_ILi128EEESA_NS7_ILi192EEEEEELi128ENS_10bfloat16_tEfNS_4arch4Sm90ELb0ELb0ELb0ELb1ELb0ELb0ELb0ELb1ELb1ELb0ELb0ELb0EEENS1_21CollectiveEpilogueFwdINS6_IJSA_SA_SA_EEES9_SD_SF_Li256ELb1ELb0ELb0ELb0EEENS1_36VarlenDynamicPersistentTileSchedulerILi128ELi128ELi256ELi32ELb0ELb0ELb1ELb0ELb1ELb1EEEEEEEEEvNT_6ParamsE --------------------------
	.section	.nv.shared._ZN7cutlass13device_kernelIN5flash11enable_sm90INS1_16FlashAttnFwdSm90INS1_25CollectiveMainloopFwdSm90ILi2EN4cute5tupleIJNS5_1CILi1EEES8_S8_EEENS6_IJNS7_ILi128EEESA_NS7_ILi192EEEEEELi128ENS_10bfloat16_tEfNS_4arch4Sm90ELb0ELb0ELb0ELb1ELb0ELb0ELb0ELb1ELb1ELb0ELb0ELb0EEENS1_21CollectiveEpilogueFwdINS6_IJSA_SA_SA_EEES9_SD_SF_Li256ELb1ELb0ELb0ELb0EEENS1_36VarlenDynamicPersistentTileSchedulerILi128ELi128ELi256ELi32ELb0ELb0ELb1ELb0ELb1ELb1EEEEEEEEEvNT_6ParamsE,"aw",@nobits
	.sectionflags	@""
	.align	16
	.zero		1024


//--------------------- .nv.shared._ZN7cutlass13device_kernelIN5flash11enable_sm90INS1_16FlashAttnFwdSm90INS1_25CollectiveMainloopFwdSm90ILi2EN4cute5tupleIJNS5_1CILi1EEES8_S8_EEENS6_IJNS7_ILi128EEESA_NS7_ILi192EEEEEELi128ENS_10bfloat16_tEfNS_4arch4Sm90ELb0ELb0ELb0ELb1ELb0ELb1ELb0ELb1ELb1ELb0ELb0ELb0EEENS1_21CollectiveEpilogueFwdINS6_IJSA_SA_SA_EEES9_SD_SF_Li256ELb1ELb0ELb0ELb0EEENS1_36VarlenDynamicPersistentTileSchedulerILi128ELi128ELi256ELi32ELb0ELb0ELb1ELb0ELb1ELb1EEEEEEEEEvNT_6ParamsE --------------------------
	.section	.nv.shared._ZN7cutlass13device_kernelIN5flash11enable_sm90INS1_16FlashAttnFwdSm90INS1_25CollectiveMainloopFwdSm90ILi2EN4cute5tupleIJNS5_1CILi1EEES8_S8_EEENS6_IJNS7_ILi128EEESA_NS7_ILi192EEEEEELi128ENS_10bfloat16_tEfNS_4arch4Sm90ELb0ELb0ELb0ELb1ELb0ELb1ELb0ELb1ELb1ELb0ELb0ELb0EEENS1_21CollectiveEpilogueFwdINS6_IJSA_SA_SA_EEES9_SD_SF_Li256ELb1ELb0ELb0ELb0EEENS1_36VarlenDynamicPersistentTileSchedulerILi128ELi128ELi256ELi32ELb0ELb0ELb1ELb0ELb1ELb1EEEEEEEEEvNT_6ParamsE,"aw",@nobits
	.sectionflags	@""
	.align	16
	.zero		1024


//--------------------- .nv.shared._ZN7cutlass13device_kernelIN5flash11enable_sm90INS1_16FlashAttnFwdSm90INS1_25CollectiveMainloopFwdSm90ILi2EN4cute5tupleIJNS5_1CILi1EEES8_S8_EEENS6_IJNS7_ILi128EEENS7_ILi96EEENS7_ILi192EEEEEELi128ENS_10bfloat16_tEfNS_4arch4Sm90ELb0ELb1ELb0ELb0ELb0ELb0ELb0ELb1ELb1ELb0ELb0ELb0EEENS1_21CollectiveEpilogueFwdINS6_IJSA_SA_SB_EEES9_SE_SG_Li256ELb0ELb0ELb0ELb0EEENS1_30DynamicPersistentTileSchedulerILi256ELi32ELb0ELb0ELb1EEEEEEEEEvNT_6ParamsE --------------------------
	.section	.nv.shared._ZN7cutlass13device_kernelIN5flash11enable_sm90INS1_16FlashAttnFwdSm90INS1_25CollectiveMainloopFwdSm90ILi2EN4cute5tupleIJNS5_1CILi1EEES8_S8_EEENS6_IJNS7_ILi128EEENS7_ILi96EEENS7_ILi192EEEEEELi128ENS_10bfloat16_tEfNS_4arch4Sm90ELb0ELb1ELb0ELb0ELb0ELb0ELb0ELb1ELb1ELb0ELb0ELb0EEENS1_21CollectiveEpilogueFwdINS6_IJSA_SA_SB_EEES9_SE_SG_Li256ELb0ELb0ELb0ELb0EEENS1_30DynamicPersistentTileSchedulerILi256ELi32ELb0ELb0ELb1EEEEEEEEEvNT_6ParamsE,"aw",@nobits
	.sectionflags	@""
	.align	16
	.zero		1024


//--------------------- .nv.shared._ZN7cutlass13device_kernelIN5flash11enable_sm90INS1_16FlashAttnFwdSm90INS1_25CollectiveMainloopFwdSm90ILi2EN4cute5tupleIJNS5_1CILi1EEES8_S8_EEENS6_IJNS7_ILi128EEENS7_ILi96EEENS7_ILi192EEEEEELi128ENS_10bfloat16_tEfNS_4arch4Sm90ELb0ELb1ELb0ELb1ELb0ELb0ELb0ELb1ELb1ELb0ELb0ELb0EEENS1_21CollectiveEpilogueFwdINS6_IJSA_SA_SB_EEES9_SE_SG_Li256ELb1ELb0ELb0ELb0EEENS1_36VarlenDynamicPersistentTileSchedulerILi128ELi96ELi256ELi32ELb0ELb0ELb1ELb1ELb0ELb1EEEEEEEEEvNT_6ParamsE --------------------------
	.section	.nv.shared._ZN7cutlass13device_kernelIN5flash11enable_sm90INS1_16FlashAttnFwdSm90INS1_25CollectiveMainloopFwdSm90ILi2EN4cute5tupleIJNS5_1CILi1EEES8_S8_EEENS6_IJNS7_ILi128EEENS7_ILi96EEENS7_ILi192EEEEEELi128ENS_10bfloat16_tEfNS_4arch4Sm90ELb0ELb1ELb0ELb1ELb0ELb0ELb0ELb1ELb1ELb0ELb0ELb0EEENS1_21CollectiveEpilogueFwdINS6_IJSA_SA_SB_EEES9_SE_SG_Li256ELb1ELb0ELb0ELb0EEENS1_36VarlenDynamicPersistentTileSchedulerILi128ELi96ELi256ELi32ELb0ELb0ELb1ELb1ELb0ELb1EEEEEEEEEvNT_6ParamsE,"aw",@nobits
	.sectionflags	@""
	.align	16
	.zero		1024


//--------------------- .nv.shared._ZN7cutlass13device_kernelIN5flash11enable_sm90INS1_16FlashAttnFwdSm90INS1_25CollectiveMainloopFwdSm90ILi2EN4cute5tupleIJNS5_1CILi1EEES8_S8_EEENS6_IJNS7_ILi128EEENS7_ILi96EEENS7_ILi192EEEEEELi128ENS_10bfloat16_tEfNS_4arch4Sm90ELb0ELb1ELb0ELb1ELb0ELb1ELb0ELb1ELb1ELb0ELb0ELb0EEENS1_21CollectiveEpilogueFwdINS6_IJSA_SA_SB_EEES9_SE_SG_Li256ELb1ELb0ELb0ELb0EEENS1_36VarlenDynamicPersistentTileSchedulerILi128ELi96ELi256ELi32ELb0ELb0ELb1ELb1ELb0ELb1EEEEEEEEEvNT_6ParamsE --------------------------
	.section	.nv.shared._ZN7cutlass13device_kernelIN5flash11enable_sm90INS1_16FlashAttnFwdSm90INS1_25CollectiveMainloopFwdSm90ILi2EN4cute5tupleIJNS5_1CILi1EEES8_S8_EEENS6_IJNS7_ILi128EEENS7_ILi96EEENS7_ILi192EEEEEELi128ENS_10bfloat16_tEfNS_4arch4Sm90ELb0ELb1ELb0ELb1ELb0ELb1ELb0ELb1ELb1ELb0ELb0ELb0EEENS1_21CollectiveEpilogueFwdINS6_IJSA_SA_SB_EEES9_SE_SG_Li256ELb1ELb0ELb0ELb0EEENS1_36VarlenDynamicPersistentTileSchedulerILi128ELi96ELi256ELi32ELb0ELb0ELb1ELb1ELb0ELb1EEEEEEEEEvNT_6ParamsE,"aw",@nobits
	.sectionflags	@""
	.align	16
	.zero		1024


//--------------------- .nv.shared._ZN7cutlass13device_kernelIN5flash11enable_sm90INS1_16FlashAttnFwdSm90INS1_25CollectiveMainloopFwdSm90ILi2EN4cute5tupleIJNS5_1CILi1EEES8_S8_EEENS6_IJNS7_ILi128EEESA_NS7_ILi192EEEEEELi128ENS_10bfloat16_tEfNS_4arch4Sm90ELb1ELb0ELb0ELb0ELb0ELb0ELb0ELb1ELb1ELb0ELb0ELb0EEENS1_21CollectiveEpilogueFwdINS6_IJSA_SA_SA_EEES9_SD_SF_Li256ELb0ELb0ELb0ELb0EEENS1_30DynamicPersistentTileSchedulerILi256ELi32ELb0ELb0ELb1EEEEEEEEEvNT_6ParamsE --------------------------
	.section	.nv.shared._ZN7cutlass13device_kernelIN5flash11enable_sm90INS1_16FlashAttnFwdSm90INS1_25CollectiveMainloopFwdSm90ILi2EN4cute5tupleIJNS5_1CILi1EEES8_S8_EEENS6_IJNS7_ILi128EEESA_NS7_ILi192EEEEEELi128ENS_10bfloat16_tEfNS_4arch4Sm90ELb1ELb0ELb0ELb0ELb0ELb0ELb0ELb1ELb1ELb0ELb0ELb0EEENS1_21CollectiveEpilogueFwdINS6_IJSA_SA_SA_EEES9_SD_SF_Li256ELb0ELb0ELb0ELb0EEENS1_30DynamicPersistentTileSchedulerILi256ELi32ELb0ELb0ELb1EEEEEEEEEvNT_6ParamsE,"aw",@nobits
	.sectionflags	@""
	.align	16
	.zero		1024


//--------------------- .nv.shared._ZN7cutlass13device_kernelIN5flash11enable_sm90INS1_16FlashAttnFwdSm90INS1_25CollectiveMainloopFwdSm90ILi2EN4cute5tupleIJNS5_1CILi1EEES8_S8_EEENS6_IJNS7_ILi128EEESA_NS7_ILi192EEEEEELi128ENS_10bfloat16_tEfNS_4arch4Sm90ELb1ELb0ELb0ELb1ELb0ELb0ELb0ELb1ELb1ELb0ELb0ELb0EEENS1_21CollectiveEpilogueFwdINS6_IJSA_SA_SA_EEES9_SD_SF_Li256ELb1ELb0ELb0ELb0EEENS1_36VarlenDynamicPersistentTileSchedulerILi128ELi128ELi256ELi32ELb0ELb0ELb1ELb1ELb1ELb1EEEEEEEEEvNT_6ParamsE --------------------------
	.section	.nv.shared._ZN7cutlass13device_kernelIN5flash11enable_sm90INS1_16FlashAttnFwdSm90INS1_25CollectiveMainloopFwdSm90ILi2EN4cute5tupleIJNS5_1CILi1EEES8_S8_EEENS6_IJNS7_ILi128EEESA_NS7_ILi192EEEEEELi128ENS_10bfloat16_tEfNS_4arch4Sm90ELb1ELb0ELb0ELb1ELb0ELb0ELb0ELb1ELb1ELb0ELb0ELb0EEENS1_21CollectiveEpilogueFwdINS6_IJSA_SA_SA_EEES9_SD_SF_Li256ELb1ELb0ELb0ELb0EEENS1_36VarlenDynamicPersistentTileSchedulerILi128ELi128ELi256ELi32ELb0ELb0ELb1ELb1ELb1ELb1EEEEEEEEEvNT_6ParamsE,"aw",@nobits
	.sectionflags	@""
	.align	16
	.zero		1024


//--------------------- .nv.shared._ZN7cutlass13device_kernelIN5flash11enable_sm90INS1_16FlashAttnFwdSm90INS1_25CollectiveMainloopFwdSm90ILi2EN4cute5tupleIJNS5_1CILi1EEES8_S8_EEENS6_IJNS7_ILi128EEESA_NS7_ILi192EEEEEELi128ENS_10bfloat16_tEfNS_4arch4Sm90ELb1ELb0ELb0ELb1ELb0ELb1ELb0ELb1ELb1ELb0ELb0ELb0EEENS1_21CollectiveEpilogueFwdINS6_IJSA_SA_SA_EEES9_SD_SF_Li256ELb1ELb0ELb0ELb0EEENS1_36VarlenDynamicPersistentTileSchedulerILi128ELi128ELi256ELi32ELb0ELb0ELb1ELb1ELb1ELb1EEEEEEEEEvNT_6ParamsE --------------------------
	.section	.nv.shared._ZN7cutlass13device_kernelIN5flash11enable_sm90INS1_16FlashAttnFwdSm90INS1_25CollectiveMainloopFwdSm90ILi2EN4cute5tupleIJNS5_1CILi1EEES8_S8_EEENS6_IJNS7_ILi128EEESA_NS7_ILi192EEEEEELi128ENS_10bfloat16_tEfNS_4arch4Sm90ELb1ELb0ELb0ELb1ELb0ELb1ELb0ELb1ELb1ELb0ELb0ELb0EEENS1_21CollectiveEpilogueFwdINS6_IJSA_SA_SA_EEES9_SD_SF_Li256ELb1ELb0ELb0ELb0EEENS1_36VarlenDynamicPersistentTileSchedulerILi128ELi128ELi256ELi32ELb0ELb0ELb1ELb1ELb1ELb1EEEEEEEEEvNT_6ParamsE,"aw",@nobits
	.sectionflags	@""
	.align	16
	.zero		1024


//--------------------- .nv.shared._ZN7cutlass13device_kernelIN5flash11enable_sm90INS1_16FlashAttnFwdSm90INS1_25CollectiveMainloopFwdSm90ILi2EN4cute5tupleIJNS5_1CILi1EEES8_S8_EEENS6_IJNS7_ILi64EEESA_SA_EEELi512ENS_10bfloat16_tEfNS_4arch4Sm90ELb0ELb0ELb0ELb0ELb0ELb0ELb0ELb0ELb0ELb0ELb0ELb0EEENS1_21CollectiveEpilogueFwdINS6_IJSA_NS7_ILi512EEESA_EEES9_SC_SE_Li256ELb0ELb0ELb0ELb0EEENS1_29StaticPersistentTileSchedulerILb0EEEEEEEEEvNT_6ParamsE --------------------------
	.section	.nv.shared._ZN7cutlass13device_kernelIN5flash11enable_sm90INS1_16FlashAttnFwdSm90INS1_25CollectiveMainloopFwdSm90ILi2EN4cute5tupleIJNS5_1CILi1EEES8_S8_EEENS6_IJNS7_ILi64EEESA_SA_EEELi512ENS_10bfloat16_tEfNS_4arch4Sm90ELb0ELb0ELb0ELb0ELb0ELb0ELb0ELb0ELb0ELb0ELb0ELb0EEENS1_21CollectiveEpilogueFwdINS6_IJSA_NS7_ILi512EEESA_EEES9_SC_SE_Li256ELb0ELb0ELb0ELb0EEENS1_29StaticPersistentTileSchedulerILb0EEEEEEEEEvNT_6ParamsE,"aw",@nobits
	.sectionflags	@""
	.align	16
	.zero		1024


//--------------------- .nv.shared._ZN7cutlass13device_kernelIN5flash11enable_sm90INS1_16FlashAttnFwdSm90INS1_25CollectiveMainloopFwdSm90ILi2EN4cute5tupleIJNS5_1CILi1EEES8_S8_EEENS6_IJNS7_ILi64EEESA_SA_EEELi512ENS_10bfloat16_tEfNS_4arch4Sm90ELb0ELb0ELb0ELb0ELb0ELb0ELb1ELb0ELb0ELb0ELb0ELb0EEENS1_21CollectiveEpilogueFwdINS6_IJSA_NS7_ILi512EEESA_EEES9_SC_SE_Li256ELb0ELb0ELb0ELb0EEENS1_29StaticPersistentTileSchedulerILb0EEEEEEEEEvNT_6ParamsE --------------------------
	.section	.nv.shared._ZN7cutlass13device_kernelIN5flash11enable_sm90INS1_16FlashAttnFwdSm90INS1_25CollectiveMainloopFwdSm90ILi2EN4cute5tupleIJNS5_1CILi1EEES8_S8_EEENS6_IJNS7_ILi64EEESA_SA_EEELi512ENS_10bfloat16_tEfNS_4arch4Sm90ELb0ELb0ELb0ELb0ELb0ELb0ELb1ELb0ELb0ELb0ELb0ELb0EEENS1_21CollectiveEpilogueFwdINS6_IJSA_NS7_ILi512EEESA_EEES9_SC_SE_Li256ELb0ELb0ELb0ELb0EEENS1_29StaticPersistentTileSchedulerILb0EEEEEEEEEvNT_6ParamsE,"aw",@nobits
	.sectionflags	@""
	.align	16
	.zero		1024


//--------------------- .nv.shared._ZN7cutlass13device_kernelIN5flash11enable_sm90INS1_16FlashAttnFwdSm90INS1_25CollectiveMainloopFwdSm90ILi2EN4cute5tupleIJNS5_1CILi1EEES8_S8_EEENS6_IJNS7_ILi64EEESA_SA_EEELi512ENS_10bfloat16_tEfNS_4arch4Sm90ELb0ELb0ELb0ELb1ELb0ELb0ELb0ELb0ELb0ELb0ELb0ELb0EEENS1_21CollectiveEpilogueFwdINS6_IJSA_NS7_ILi512EEESA_EEES9_SC_SE_Li256ELb1ELb0ELb0ELb0EEENS1_36VarlenDynamicPersistentTileSchedulerILi64ELi64ELi256ELi32ELb0ELb0ELb1ELb0ELb1ELb1EEEEEEEEEvNT_6ParamsE --------------------------
	.section	.nv.shared._ZN7cutlass13device_kernelIN5flash11enable_sm90INS1_16FlashAttnFwdSm90INS1_25CollectiveMainloopFwdSm90ILi2EN4cute5tupleIJNS5_1CILi1EEES8_S8_EEENS6_IJNS7_ILi64EEESA_SA_EEELi512ENS_10bfloat16_tEfNS_4arch4Sm90ELb0ELb0ELb0ELb1ELb0ELb0ELb0ELb0ELb0ELb0ELb0ELb0EEENS1_21CollectiveEpilogueFwdINS6_IJSA_NS7_ILi512EEESA_EEES9_SC_SE_Li256ELb1ELb0ELb0ELb0EEENS1_36VarlenDynamicPersistentTileSchedulerILi64ELi64ELi256ELi32ELb0ELb0ELb1ELb0ELb1ELb1EEEEEEEEEvNT_6ParamsE,"aw",@nobits
	.sectionflags	@""
	.align	16
	.zero		1024


//--------------------- .nv.shared._ZN7cutlass13device_kernelIN5flash11enable_sm90INS1_16FlashAttnFwdSm90INS1_25CollectiveMainloopFwdSm90ILi2EN4cute5tupleIJNS5_1CILi1EEES8_S8_EEENS6_IJNS7_ILi64EEESA_SA_EEELi512ENS_10bfloat16_tEfNS_4arch4Sm90ELb0ELb0ELb0ELb1ELb0ELb1ELb0ELb0ELb0ELb0ELb0ELb0EEENS1_21CollectiveEpilogueFwdINS6_IJSA_NS7_ILi512EEESA_EEES9_SC_SE_Li256ELb1ELb0ELb0ELb0EEENS1_36VarlenDynamicPersistentTileSchedulerILi64ELi64ELi256ELi32ELb0ELb0ELb1ELb0ELb1ELb1EEEEEEEEEvNT_6ParamsE --------------------------
	.section	.nv.shared._ZN7cutlass13device_kernelIN5flash11enable_sm90INS1_16FlashAttnFwdSm90INS1_25CollectiveMainloopFwdSm90ILi2EN4cute5tupleIJNS5_1CILi1EEES8_S8_EEENS6_IJNS7_ILi64EEESA_SA_EEELi512ENS_10bfloat16_tEfNS_4arch4Sm90ELb0ELb0ELb0ELb1ELb0ELb1ELb0ELb0ELb0ELb0ELb0ELb0EEENS1_21CollectiveEpilogueFwdINS6_IJSA_NS7_ILi512EEESA_EEES9_SC_SE_Li256ELb1ELb0ELb0ELb0EEENS1_36VarlenDynamicPersistentTileSchedulerILi64ELi64ELi256ELi32ELb0ELb0ELb1ELb0ELb1ELb1EEEEEEEEEvNT_6ParamsE,"aw",@nobits
	.sectionflags	@""
	.align	16
	.zero		1024


//--------------------- .nv.shared._ZN7cutlass13device_kernelIN5flash11enable_sm90INS1_16FlashAttnFwdSm90INS1_25CollectiveMainloopFwdSm90ILi2EN4cute5tupleIJNS5_1CILi1EEES8_S8_EEENS6_IJNS7_ILi64EEESA_SA_EEELi512ENS_10bfloat16_tEfNS_4arch4Sm90ELb0ELb0ELb0ELb1ELb0ELb0ELb1ELb0ELb0ELb0ELb0ELb0EEENS1_21CollectiveEpilogueFwdINS6_IJSA_NS7_ILi512EEESA_EEES9_SC_SE_Li256ELb1ELb0ELb0ELb0EEENS1_36VarlenDynamicPersistentTileSchedulerILi64ELi64ELi256ELi32ELb0ELb0ELb1ELb0ELb1ELb1EEEEEEEEEvNT_6ParamsE --------------------------
	.section	.nv.shared._ZN7cutlass13device_kernelIN5flash11enable_sm90INS1_16FlashAttnFwdSm90INS1_25CollectiveMainloopFwdSm90ILi2EN4cute5tupleIJNS5_1CILi1EEES8_S8_EEENS6_IJNS7_ILi64EEESA_SA_EEELi512ENS_10bfloat16_tEfNS_4arch4Sm90ELb0ELb0ELb0ELb1ELb0ELb0ELb1ELb0ELb0ELb0ELb0ELb0EEENS1_21CollectiveEpilogueFwdINS6_IJSA_NS7_ILi512EEESA_EEES9_SC_SE_Li256ELb1ELb0ELb0ELb0EEENS1_36VarlenDynamicPersistentTileSchedulerILi64ELi64ELi256ELi32ELb0ELb0ELb1ELb0ELb1ELb1EEEEEEEEEvNT_6ParamsE,"aw",@nobits
	.sectionflags	@""
	.align	16
	.zero		1024


//--------------------- .nv.shared._ZN7cutlass13device_kernelIN5flash11enable_sm90INS1_16FlashAttnFwdSm90INS1_25CollectiveMainloopFwdSm90ILi2EN4cute5tupleIJNS5_1CILi1EEES8_S8_EEENS6_IJNS7_ILi64EEESA_SA_EEELi512ENS_10bfloat16_tEfNS_4arch4Sm90ELb0ELb0ELb0ELb1ELb0ELb1ELb1ELb0ELb0ELb0ELb0ELb0EEENS1_21CollectiveEpilogueFwdINS6_IJSA_NS7_ILi512EEESA_EEES9_SC_SE_Li256ELb1ELb0ELb0ELb0EEENS1_36VarlenDynamicPersistentTileSchedulerILi64ELi64ELi256ELi32ELb0ELb0ELb1ELb0ELb1ELb1EEEEEEEEEvNT_6ParamsE --------------------------
	.section	.nv.shared._ZN7cutlass13device_kernelIN5flash11enable_sm90INS1_16FlashAttnFwdSm90INS1_25CollectiveMainloopFwdSm90ILi2EN4cute5tupleIJNS5_1CILi1EEES8_S8_EEENS6_IJNS7_ILi64EEESA_SA_EEELi512ENS_10bfloat16_tEfNS_4arch4Sm90ELb0ELb0ELb0ELb1ELb0ELb1ELb1ELb0ELb0ELb0ELb0ELb0EEENS1_21CollectiveEpilogueFwdINS6_IJSA_NS7_ILi512EEESA_EEES9_SC_SE_Li256ELb1ELb0ELb0ELb0EEENS1_36VarlenDynamicPersistentTileSchedulerILi64ELi64ELi256ELi32ELb0ELb0ELb1ELb0ELb1ELb1EEEEEEEEEvNT_6ParamsE,"aw",@nobits
	.sectionflags	@""
	.align	16
	.zero		1024


//--------------------- .nv.shared._ZN7cutlass13device_kernelIN5flash11enable_sm90INS1_16FlashAttnFwdSm90INS1_25CollectiveMainloopFwdSm90ILi2EN4cute5tupleIJNS5_1CILi1EEES8_S8_EEENS6_IJNS7_ILi64EEESA_SA_EEELi512ENS_10bfloat16_tEfNS_4arch4Sm90ELb0ELb1ELb0ELb0ELb0ELb0ELb0ELb0ELb0ELb0ELb0ELb0EEENS1_21CollectiveEpilogueFwdINS6_IJSA_NS7_ILi512EEESA_EEES9_SC_SE_Li256ELb0ELb0ELb0ELb0EEENS1_30DynamicPersistentTileSchedulerILi256ELi32ELb0ELb0ELb1EEEEEEEEEvNT_6ParamsE --------------------------
	.section	.nv.shared._ZN7cutlass13device_kernelIN5flash11enable_sm90INS1_16FlashAttnFwdSm90INS1_25CollectiveMainloopFwdSm90ILi2EN4cute5tupleIJNS5_1CILi1EEES8_S8_EEENS6_IJNS7_ILi64EEESA_SA_EEELi512ENS_10bfloat16_tEfNS_4arch4Sm90ELb0ELb1ELb0ELb0ELb0ELb0ELb0ELb0ELb0ELb0ELb0ELb0EEENS1_21CollectiveEpilogueFwdINS6_IJSA_NS7_ILi512EEESA_EEES9_SC_SE_Li256ELb0ELb0ELb0ELb0EEENS1_30DynamicPersistentTileSchedulerILi256ELi32ELb0ELb0ELb1EEEEEEEEEvNT_6ParamsE,"aw",@nobits
	.sectionflags	@""
	.align	16
	.zero		1024


//--------------------- .nv.shared._ZN7cutlass13device_kernelIN5flash11enable_sm90INS1_16FlashAttnFwdSm90INS1_25CollectiveMainloopFwdSm90ILi2EN4cute5tupleIJNS5_1CILi1EEES8_S8_EEENS6_IJNS7_ILi64EEESA_SA_EEELi512ENS_10bfloat16_tEfNS_4arch4Sm90ELb0ELb1ELb0ELb0ELb0ELb0ELb1ELb0ELb0ELb0ELb0ELb0EEENS1_21CollectiveEpilogueFwdINS6_IJSA_NS7_ILi512EEESA_EEES9_SC_SE_Li256ELb0ELb0ELb0ELb0EEENS1_30DynamicPersistentTileSchedulerILi256ELi32ELb0ELb0ELb1EEEEEEEEEvNT_6ParamsE --------------------------
	.section	.nv.shared._ZN7cutlass13device_kernelIN5flash11enable_sm90INS1_16FlashAttnFwdSm90INS1_25CollectiveMainloopFwdSm90ILi2EN4cute5tupleIJNS5_1CILi1EEES8_S8_EEENS6_IJNS7_ILi64EEESA_SA_EEELi512ENS_10bfloat16_tEfNS_4arch4Sm90ELb0ELb1ELb0ELb0ELb0ELb0ELb1ELb0ELb0ELb0ELb0ELb0EEENS1_21CollectiveEpilogueFwdINS6_IJSA_NS7_ILi512EEESA_EEES9_SC_SE_Li256ELb0ELb0ELb0ELb0EEENS1_30DynamicPersistentTileSchedulerILi256ELi32ELb0ELb0ELb1EEEEEEEEEvNT_6ParamsE,"aw",@nobits
	.sectionflags	@""
	.align	16
	.zero		1024


//--------------------- .nv.shared._ZN7cutlass13device_kernelIN5flash11enable_sm90INS1_16FlashAttnFwdSm90INS1_25CollectiveMainloopFwdSm90ILi2EN4cute5tupleIJNS5_1CILi1EEES8_S8_EEENS6_IJNS7_ILi64EEESA_SA_EEELi512ENS_10bfloat16_tEfNS_4arch4Sm90ELb0ELb1ELb0ELb1ELb0ELb0ELb0ELb0ELb0ELb0ELb0ELb0EEENS1_21CollectiveEpilogueFwdINS6_IJSA_NS7_ILi512EEESA_EEES9_SC_SE_Li256ELb1ELb0ELb0ELb0EEENS1_36VarlenDynamicPersistentTileSchedulerILi64ELi64ELi256ELi32ELb0ELb0ELb1ELb1ELb0ELb1EEEEEEEEEvNT_6ParamsE --------------------------
	.section	.nv.shared._ZN7cutlass13device_kernelIN5flash11enable_sm90INS1_16FlashAttnFwdSm90INS1_25CollectiveMainloopFwdSm90ILi2EN4cute5tupleIJNS5_1CILi1EEES8_S8_EEENS6_IJNS7_ILi64EEESA_SA_EEELi512ENS_10bfloat16_tEfNS_4arch4Sm90ELb0ELb1ELb0ELb1ELb0ELb0ELb0ELb0ELb0ELb0ELb0ELb0EEENS1_21CollectiveEpilogueFwdINS6_IJSA_NS7_ILi512EEESA_EEES9_SC_SE_Li256ELb1ELb0ELb0ELb0EEENS1_36VarlenDynamicPersistentTileSchedulerILi64ELi64ELi256ELi32ELb0ELb0ELb1ELb1ELb0ELb1EEEEEEEEEvNT_6ParamsE,"aw",@nobits
	.sectionflags	@""
	.align	16
	.zero		1024


//--------------------- .nv.shared._ZN7cutlass13device_kernelIN5flash11enable_sm90INS1_16FlashAttnFwdSm90INS1_25CollectiveMainloopFwdSm90ILi2EN4cute5tupleIJNS5_1CILi1EEES8_S8_EEENS6_IJNS7_ILi64EEESA_SA_EEELi512ENS_10bfloat16_tEfNS_4arch4Sm90ELb0ELb1ELb0ELb1ELb0ELb1ELb0ELb0ELb0ELb0ELb0ELb0EEENS1_21CollectiveEpilogueFwdINS6_IJSA_NS7_ILi512EEESA_EEES9_SC_SE_Li256ELb1ELb0ELb0ELb0EEENS1_36VarlenDynamicPersistentTileSchedulerILi64ELi64ELi256ELi32ELb0ELb0ELb1ELb1ELb0ELb1EEEEEEEEEvNT_6ParamsE --------------------------
	.section	.nv.shared._ZN7cutlass13device_kernelIN5flash11enable_sm90INS1_16FlashAttnFwdSm90INS1_25CollectiveMainloopFwdSm90ILi2EN4cute5tupleIJNS5_1CILi1EEES8_S8_EEENS6_IJNS7_ILi64EEESA_SA_EEELi512ENS_10bfloat16_tEfNS_4arch4Sm90ELb0ELb1ELb0ELb1ELb0ELb1ELb0ELb0ELb0ELb0ELb0ELb0EEENS1_21CollectiveEpilogueFwdINS6_IJSA_NS7_ILi512EEESA_EEES9_SC_SE_Li256ELb1ELb0ELb0ELb0EEENS1_36VarlenDynamicPersistentTileSchedulerILi64ELi64ELi256ELi32ELb0ELb0ELb1ELb1ELb0ELb1EEEEEEEEEvNT_6ParamsE,"aw",@nobits
	.sectionflags	@""
	.align	16
	.zero		1024


//--------------------- .nv.shared._ZN7cutlass13device_kernelIN5flash11enable_sm90INS1_16FlashAttnFwdSm90INS1_25CollectiveMainloopFwdSm90ILi2EN4cute5tupleIJNS5_1CILi1EEES8_S8_EEENS6_IJNS7_ILi64EEESA_SA_EEELi512ENS_10bfloat16_tEfNS_4arch4Sm90ELb0ELb1ELb0ELb1ELb0ELb0ELb1ELb0ELb0ELb0ELb0ELb0EEENS1_21CollectiveEpilogueFwdINS6_IJSA_NS7_ILi512EEESA_EEES9_SC_SE_Li256ELb1ELb0ELb0ELb0EEENS1_36VarlenDynamicPersistentTileSchedulerILi64ELi64ELi256ELi32ELb0ELb0ELb1ELb1ELb0ELb1EEEEEEEEEvNT_6ParamsE --------------------------
	.section	.nv.shared._ZN7cutlass13device_kernelIN5flash11enable_sm90INS1_16FlashAttnFwdSm90INS1_25CollectiveMainloopFwdSm90ILi2EN4cute5tupleIJNS5_1CILi1EEES8_S8_EEENS6_IJNS7_ILi64EEESA_SA_EEELi512ENS_10bfloat16_tEfNS_4arch4Sm90ELb0ELb1ELb0ELb1ELb0ELb0ELb1ELb0ELb0ELb0ELb0ELb0EEENS1_21CollectiveEpilogueFwdINS6_IJSA_NS7_ILi512EEESA_EEES9_SC_SE_Li256ELb1ELb0ELb0ELb0EEENS1_36VarlenDynamicPersistentTileSchedulerILi64ELi64ELi256ELi32ELb0ELb0ELb1ELb1ELb0ELb1EEEEEEEEEvNT_6ParamsE,"aw",@nobits
	.sectionflags	@""
	.align	16
	.zero		1024


//--------------------- .nv.shared._ZN7cutlass13device_kernelIN5flash11enable_sm90INS1_16FlashAttnFwdSm90INS1_25CollectiveMainloopFwdSm90ILi2EN4cute5tupleIJNS5_1CILi1EEES8_S8_EEENS6_IJNS7_ILi64EEESA_SA_EEELi512ENS_10bfloat16_tEfNS_4arch4Sm90ELb0ELb1ELb0ELb1ELb0ELb1ELb1ELb0ELb0ELb0ELb0ELb0EEENS1_21CollectiveEpilogueFwdINS6_IJSA_NS7_ILi512EEESA_EEES9_SC_SE_Li256ELb1ELb0ELb0ELb0EEENS1_36VarlenDynamicPersistentTileSchedulerILi64ELi64ELi256ELi32ELb0ELb0ELb1ELb1ELb0ELb1EEEEEEEEEvNT_6ParamsE --------------------------
	.section	.nv.shared._ZN7cutlass13device_kernelIN5flash11enable_sm90INS1_16FlashAttnFwdSm90INS1_25CollectiveMainloopFwdSm90ILi2EN4cute5tupleIJNS5_1CILi1EEES8_S8_EEENS6_IJNS7_ILi64EEESA_SA_EEELi512ENS_10bfloat16_tEfNS_4arch4Sm90ELb0ELb1ELb0ELb1ELb0ELb1ELb1ELb0ELb0ELb0ELb0ELb0EEENS1_21CollectiveEpilogueFwdINS6_IJSA_NS7_ILi512EEESA_EEES9_SC_SE_Li256ELb1ELb0ELb0ELb0EEENS1_36VarlenDynamicPersistentTileSchedulerILi64ELi64ELi256ELi32ELb0ELb0ELb1ELb1ELb0ELb1EEEEEEEEEvNT_6ParamsE,"aw",@nobits
	.sectionflags	@""
	.align	16
	.zero		1024


//--------------------- .nv.shared._ZN7cutlass13device_kernelIN5flash11enable_sm90INS1_16FlashAttnFwdSm90INS1_25CollectiveMainloopFwdSm90ILi2EN4cute5tupleIJNS5_1CILi1EEES8_S8_EEENS6_IJNS7_ILi64EEESA_SA_EEELi512ENS_10bfloat16_tEfNS_4arch4Sm90ELb1ELb0ELb0ELb0ELb0ELb0ELb0ELb0ELb0ELb0ELb0ELb0EEENS1_21CollectiveEpilogueFwdINS6_IJSA_NS7_ILi512EEESA_EEES9_SC_SE_Li256ELb0ELb0ELb0ELb0EEENS1_30DynamicPersistentTileSchedulerILi256ELi32ELb0ELb0ELb1EEEEEEEEEvNT_6ParamsE --------------------------
	.section	.nv.shared._ZN7cutlass13device_kernelIN5flash11enable_sm90INS1_16FlashAttnFwdSm90INS1_25CollectiveMainloopFwdSm90ILi2EN4cute5tupleIJNS5_1CILi1EEES8_S8_EEENS6_IJNS7_ILi64EEESA_SA_EEELi512ENS_10bfloat16_tEfNS_4arch4Sm90ELb1ELb0ELb0ELb0ELb0ELb0ELb0ELb0ELb0ELb0ELb0ELb0EEENS1_21CollectiveEpilogueFwdINS6_IJSA_NS7_ILi512EEESA_EEES9_SC_SE_Li256ELb0ELb0ELb0ELb0EEENS1_30DynamicPersistentTileSchedulerILi256ELi32ELb0ELb0ELb1EEEEEEEEEvNT_6ParamsE,"aw",@nobits
	.sectionflags	@""
	.align	16
	.zero		1024


//--------------------- .nv.shared._ZN7cutlass13device_kernelIN5flash11enable_sm90INS1_16FlashAttnFwdSm90INS1_25CollectiveMainloopFwdSm90ILi2EN4cute5tupleIJNS5_1CILi1EEES8_S8_EEENS6_IJNS7_ILi64EEESA_SA_EEELi512ENS_10bfloat16_tEfNS_4arch4Sm90ELb1ELb0ELb0ELb0ELb0ELb0ELb1ELb0ELb0ELb0ELb0ELb0EEENS1_21CollectiveEpilogueFwdINS6_IJSA_NS7_ILi512EEESA_EEES9_SC_SE_Li256ELb0ELb0ELb0ELb0EEENS1_30DynamicPersistentTileSchedulerILi256ELi32ELb0ELb0ELb1EEEEEEEEEvNT_6ParamsE --------------------------
	.section	.nv.shared._ZN7cutlass13device_kernelIN5flash11enable_sm90INS1_16FlashAttnFwdSm90INS1_25CollectiveMainloopFwdSm90ILi2EN4cute5tupleIJNS5_1CILi1EEES8_S8_EEENS6_IJNS7_ILi64EEESA_SA_EEELi512ENS_10bfloat16_tEfNS_4arch4Sm90ELb1ELb0ELb0ELb0ELb0ELb0ELb1ELb0ELb0ELb0ELb0ELb0EEENS1_21CollectiveEpilogueFwdINS6_IJSA_NS7_ILi512EEESA_EEES9_SC_SE_Li256ELb0ELb0ELb0ELb0EEENS1_30DynamicPersistentTileSchedulerILi256ELi32ELb0ELb0ELb1EEEEEEEEEvNT_6ParamsE,"aw",@nobits
	.sectionflags	@""
	.align	16
	.zero		1024


//--------------------- .nv.shared._ZN7cutlass13device_kernelIN5flash11enable_sm90INS1_16FlashAttnFwdSm90INS1_25CollectiveMainloopFwdSm90ILi2EN4cute5tupleIJNS5_1CILi1EEES8_S8_EEENS6_IJNS7_ILi64EEESA_SA_EEELi512ENS_10bfloat16_tEfNS_4arch4Sm90ELb1ELb0ELb0ELb1ELb0ELb0ELb0ELb0ELb0ELb0ELb0ELb0EEENS1_21CollectiveEpilogueFwdINS6_IJSA_NS7_ILi512EEESA_EEES9_SC_SE_Li256ELb1ELb0ELb0ELb0EEENS1_36VarlenDynamicPersistentTileSchedulerILi64ELi64ELi256ELi32ELb0ELb0ELb1ELb1ELb1ELb1EEEEEEEEEvNT_6ParamsE --------------------------
	.section	.nv.shared._ZN7cutlass13device_kernelIN5flash11enable_sm90INS1_16FlashAttnFwdSm90INS1_25CollectiveMainloopFwdSm90ILi2EN4cute5tupleIJNS5_1CILi1EEES8_S8_EEENS6_IJNS7_ILi64EEESA_SA_EEELi512ENS_10bfloat16_tEfNS_4arch4Sm90ELb1ELb0ELb0ELb1ELb0ELb0ELb0ELb0ELb0ELb0ELb0ELb0EEENS1_21CollectiveEpilogueFwdINS6_IJSA_NS7_ILi512EEESA_EEES9_SC_SE_Li256ELb1ELb0ELb0ELb0EEENS1_36VarlenDynamicPersistentTileSchedulerILi64ELi64ELi256ELi32ELb0ELb0ELb1ELb1ELb1ELb1EEEEEEEEEvNT_6ParamsE,"aw",@nobits
	.sectionflags	@""
	.align	16
	.zero		1024


//--------------------- .nv.shared._ZN7cutlass13device_kernelIN5flash11enable_sm90INS1_16FlashAttnFwdSm90INS1_25CollectiveMainloopFwdSm90ILi2EN4cute5tupleIJNS5_1CILi1EEES8_S8_EEENS6_IJNS7_ILi64EEESA_SA_EEELi512ENS_10bfloat16_tEfNS_4arch4Sm90ELb1ELb0ELb0ELb1ELb0ELb1ELb0ELb0ELb0ELb0ELb0ELb0EEENS1_21CollectiveEpilogueFwdINS6_IJSA_NS7_ILi512EEESA_EEES9_SC_SE_Li256ELb1ELb0ELb0ELb0EEENS1_36VarlenDynamicPersistentTileSchedulerILi64ELi64ELi256ELi32ELb0ELb0ELb1ELb1ELb1ELb1EEEEEEEEEvNT_6ParamsE --------------------------
	.section	.nv.shared._ZN7cutlass13device_kernelIN5flash11enable_sm90INS1_16FlashAttnFwdSm90INS1_25CollectiveMainloopFwdSm90ILi2EN4cute5tupleIJNS5_1CILi1EEES8_S8_EEENS6_IJNS7_ILi64EEESA_SA_EEELi512ENS_10bfloat16_tEfNS_4arch4Sm90ELb1ELb0ELb0ELb1ELb0ELb1ELb0ELb0ELb0ELb0ELb0ELb0EEENS1_21CollectiveEpilogueFwdINS6_IJSA_NS7_ILi512EEESA_EEES9_SC_SE_Li256ELb1ELb0ELb0ELb0EEENS1_36VarlenDynamicPersistentTileSchedulerILi64ELi64ELi256ELi32ELb0ELb0ELb1ELb1ELb1ELb1EEEEEEEEEvNT_6ParamsE,"aw",@nobits
	.sectionflags	@""
	.align	16
	.zero		1024


//--------------------- .nv.shared._ZN7cutlass13device_kernelIN5flash11enable_sm90INS1_16FlashAttnFwdSm90INS1_25CollectiveMainloopFwdSm90ILi2EN4cute5tupleIJNS5_1CILi1EEES8_S8_EEENS6_IJNS7_ILi64EEESA_SA_EEELi512ENS_10bfloat16_tEfNS_4arch4Sm90ELb1ELb0ELb0ELb1ELb0ELb0ELb1ELb0ELb0ELb0ELb0ELb0EEENS1_21CollectiveEpilogueFwdINS6_IJSA_NS7_ILi512EEESA_EEES9_SC_SE_Li256ELb1ELb0ELb0ELb0EEENS1_36VarlenDynamicPersistentTileSchedulerILi64ELi64ELi256ELi32ELb0ELb0ELb1ELb1ELb1ELb1EEEEEEEEEvNT_6ParamsE --------------------------
	.section	.nv.shared._ZN7cutlass13device_kernelIN5flash11enable_sm90INS1_16FlashAttnFwdSm90INS1_25CollectiveMainloopFwdSm90ILi2EN4cute5tupleIJNS5_1CILi1EEES8_S8_EEENS6_IJNS7_ILi64EEESA_SA_EEELi512ENS_10bfloat16_tEfNS_4arch4Sm90ELb1ELb0ELb0ELb1ELb0ELb0ELb1ELb0ELb0ELb0ELb0ELb0EEENS1_21CollectiveEpilogueFwdINS6_IJSA_NS7_ILi512EEESA_EEES9_SC_SE_Li256ELb1ELb0ELb0ELb0EEENS1_36VarlenDynamicPersistentTileSchedulerILi64ELi64ELi256ELi32ELb0ELb0ELb1ELb1ELb1ELb1EEEEEEEEEvNT_6ParamsE,"aw",@nobits
	.sectionflags	@""
	.align	16
	.zero		1024


//--------------------- .nv.shared._ZN7cutlass13device_kernelIN5flash11enable_sm90INS1_16FlashAttnFwdSm90INS1_25CollectiveMainloopFwdSm90ILi2EN4cute5tupleIJNS5_1CILi1EEES8_S8_EEENS6_IJNS7_ILi64EEESA_SA_EEELi512ENS_10bfloat16_tEfNS_4arch4Sm90ELb1ELb0ELb0ELb1ELb0ELb1ELb1ELb0ELb0ELb0ELb0ELb0EEENS1_21CollectiveEpilogueFwdINS6_IJSA_NS7_ILi512EEESA_EEES9_SC_SE_Li256ELb1ELb0ELb0ELb0EEENS1_36VarlenDynamicPersistentTileSchedulerILi64ELi64ELi256ELi32ELb0ELb0ELb1ELb1ELb1ELb1EEEEEEEEEvNT_6ParamsE --------------------------
	.section	.nv.shared._ZN7cutlass13device_kernelIN5flash11enable_sm90INS1_16FlashAttnFwdSm90INS1_25CollectiveMainloopFwdSm90ILi2EN4cute5tupleIJNS5_1CILi1EEES8_S8_EEENS6_IJNS7_ILi64EEESA_SA_EEELi512ENS_10bfloat16_tEfNS_4arch4Sm90ELb1ELb0ELb0ELb1ELb0ELb1ELb1ELb0ELb0ELb0ELb0ELb0EEENS1_21CollectiveEpilogueFwdINS6_IJSA_NS7_ILi512EEESA_EEES9_SC_SE_Li256ELb1ELb0ELb0ELb0EEENS1_36VarlenDynamicPersistentTileSchedulerILi64ELi64ELi256ELi32ELb0ELb0ELb1ELb1ELb1ELb1EEEEEEEEEvNT_6ParamsE,"aw",@nobits
	.sectionflags	@""
	.align	16
	.zero		1024


//--------------------- .nv.shared._ZN7cutlass13device_kernelIN5flash11enable_sm90INS1_16FlashAttnFwdSm90INS1_25CollectiveMainloopFwdSm90ILi2EN4cute5tupleIJNS5_1CILi1EEES8_S8_EEENS6_IJNS7_ILi128EEENS7_ILi96EEENS7_ILi64EEEEEELi256ENS_10bfloat16_tEfNS_4arch4Sm90ELb0ELb0ELb0ELb0ELb0ELb0ELb0ELb1ELb0ELb0ELb0ELb0EEENS1_21CollectiveEpilogueFwdINS6_IJSA_NS7_ILi256EEESB_EEES9_SE_SG_Li256ELb0ELb0ELb0ELb0EEENS1_29StaticPersistentTileSchedulerILb0EEEEEEEEEvNT_6ParamsE --------------------------
	.section	.nv.shared._ZN7cutlass13device_kernelIN5flash11enable_sm90INS1_16FlashAttnFwdSm90INS1_25CollectiveMainloopFwdSm90ILi2EN4cute5tupleIJNS5_1CILi1EEES8_S8_EEENS6_IJNS7_ILi128EEENS7_ILi96EEENS7_ILi64EEEEEELi256ENS_10bfloat16_tEfNS_4arch4Sm90ELb0ELb0ELb0ELb0ELb0ELb0ELb0ELb1ELb0ELb0ELb0ELb0EEENS1_21CollectiveEpilogueFwdINS6_IJSA_NS7_ILi256EEESB_EEES9_SE_SG_Li256ELb0ELb0ELb0ELb0EEENS1_29StaticPersistentTileSchedulerILb0EEEEEEEEEvNT_6ParamsE,"aw",@nobits
	.sectionflags	@""
	.align	16
	.zero		1024


//--------------------- .nv.shared._ZN7cutlass13device_kernelIN5flash11enable_sm90INS1_16FlashAttnFwdSm90INS1_25CollectiveMainloopFwdSm90ILi2EN4cute5tupleIJNS5_1CILi1EEES8_S8_EEENS6_IJNS7_ILi128EEENS7_ILi96EEENS7_ILi64EEEEEELi256ENS_10bfloat16_tEfNS_4arch4Sm90ELb0ELb0ELb0ELb0ELb0ELb0ELb1ELb1ELb0ELb0ELb0ELb0EEENS1_21CollectiveEpilogueFwdINS6_IJSA_NS7_ILi256EEESB_EEES9_SE_SG_Li256ELb0ELb0ELb0ELb0EEENS1_29StaticPersistentTileSchedulerILb0EEEEEEEEEvNT_6ParamsE --------------------------
	.section	.nv.shared._ZN7cutlass13device_kernelIN5flash11enable_sm90INS1_16FlashAttnFwdSm90INS1_25CollectiveMainloopFwdSm90ILi2EN4cute5tupleIJNS5_1CILi1EEES8_S8_EEENS6_IJNS7_ILi128EEENS7_ILi96EEENS7_ILi64EEEEEELi256ENS_10bfloat16_tEfNS_4arch4Sm90ELb0ELb0ELb0ELb0ELb0ELb0ELb1ELb1ELb0ELb0ELb0ELb0EEENS1_21CollectiveEpilogueFwdINS6_IJSA_NS7_ILi256EEESB_EEES9_SE_SG_Li256ELb0ELb0ELb0ELb0EEENS1_29StaticPersistentTileSchedulerILb0EEEEEEEEEvNT_6ParamsE,"aw",@nobits
	.sectionflags	@""
	.align	16
	.zero		1024


//--------------------- .nv.shared._ZN7cutlass13device_kernelIN5flash11enable_sm90INS1_16FlashAttnFwdSm90INS1_25CollectiveMainloopFwdSm90ILi2EN4cute5tupleIJNS5_1CILi1EEES8_S8_EEENS6_IJNS7_ILi128EEENS7_ILi96EEENS7_ILi64EEEEEELi256ENS_10bfloat16_tEfNS_4arch4Sm90ELb0ELb0ELb0ELb1ELb0ELb0ELb0ELb1ELb0ELb0ELb0ELb0EEENS1_21CollectiveEpilogueFwdINS6_IJSA_NS7_ILi256EEESB_EEES9_SE_SG_Li256ELb1ELb0ELb0ELb0EEENS1_36VarlenDynamicPersistentTileSchedulerILi128ELi96ELi256ELi32ELb0ELb0ELb1ELb0ELb1ELb1EEEEEEEEEvNT_6ParamsE --------------------------
	.section	.nv.shared._ZN7cutlass13device_kernelIN5flash11enable_sm90INS1_16FlashAttnFwdSm90INS1_25CollectiveMainloopFwdSm90ILi2EN4cute5tupleIJNS5_1CILi1EEES8_S8_EEENS6_IJNS7_ILi128EEENS7_ILi96EEENS7_ILi64EEEEEELi256ENS_10bfloat16_tEfNS_4arch4Sm90ELb0ELb0ELb0ELb1ELb0ELb0ELb0ELb1ELb0ELb0ELb0ELb0EEENS1_21CollectiveEpilogueFwdINS6_IJSA_NS7_ILi256EEESB_EEES9_SE_SG_Li256ELb1ELb0ELb0ELb0EEENS1_36VarlenDynamicPersistentTileSchedulerILi128ELi96ELi256ELi32ELb0ELb0ELb1ELb0ELb1ELb1EEEEEEEEEvNT_6ParamsE,"aw",@nobits
	.sectionflags	@""
	.align	16
	.zero		1024


//--------------------- .nv.shared._ZN7cutlass13device_kernelIN5flash11enable_sm90INS1_16FlashAttnFwdSm90INS1_25CollectiveMainloopFwdSm90ILi2EN4cute5tupleIJNS5_1CILi1EEES8_S8_EEENS6_IJNS7_ILi128EEENS7_ILi96EEENS7_ILi64EEEEEELi256ENS_10bfloat16_tEfNS_4arch4Sm90ELb0ELb0ELb0ELb1ELb0ELb1ELb0ELb1ELb0ELb0ELb0ELb0EEENS1_21CollectiveEpilogueFwdINS6_IJSA_NS7_ILi256EEESB_EEES9_SE_SG_Li256ELb1ELb0ELb0ELb0EEENS1_36VarlenDynamicPersistentTileSchedulerILi128ELi96ELi256ELi32ELb0ELb0ELb1ELb0ELb1ELb1EEEEEEEEEvNT_6ParamsE --------------------------
	.section	.nv.shared._ZN7cutlass13device_kernelIN5flash11enable_sm90INS1_16FlashAttnFwdSm90INS1_25CollectiveMainloopFwdSm90ILi2EN4cute5tupleIJNS5_1CILi1EEES8_S8_EEENS6_IJNS7_ILi128EEENS7_ILi96EEENS7_ILi64EEEEEELi256ENS_10bfloat16_tEfNS_4arch4Sm90ELb0ELb0ELb0ELb1ELb0ELb1ELb0ELb1ELb0ELb0ELb0ELb0EEENS1_21CollectiveEpilogueFwdINS6_IJSA_NS7_ILi256EEESB_EEES9_SE_SG_Li256ELb1ELb0ELb0ELb0EEENS1_36VarlenDynamicPersistentTileSchedulerILi128ELi96ELi256ELi32ELb0ELb0ELb1ELb0ELb1ELb1EEEEEEEEEvNT_6ParamsE,"aw",@nobits
	.sectionflags	@""
	.align	16
	.zero		1024


//--------------------- .nv.shared._ZN7cutlass13device_kernelIN5flash11enable_sm90INS1_16FlashAttnFwdSm90INS1_25CollectiveMainloopFwdSm90ILi2EN4cute5tupleIJNS5_1CILi1EEES8_S8_EEENS6_IJNS7_ILi128EEENS7_ILi96EEENS7_ILi64EEEEEELi256ENS_10bfloat16_tEfNS_4arch4Sm90ELb0ELb0ELb0ELb1ELb0ELb0ELb1ELb1ELb0ELb0ELb0ELb0EEENS1_21CollectiveEpilogueFwdINS6_IJSA_NS7_ILi256EEESB_EEES9_SE_SG_Li256ELb1ELb0ELb0ELb0EEENS1_36VarlenDynamicPersistentTileSchedulerILi128ELi96ELi256ELi32ELb0ELb0ELb1ELb0ELb1ELb1EEEEEEEEEvNT_6ParamsE --------------------------
	.section	.nv.shared._ZN7cutlass13device_kernelIN5flash11enable_sm90INS1_16FlashAttnFwdSm90INS1_25CollectiveMainloopFwdSm90ILi2EN4cute5tupleIJNS5_1CILi1EEES8_S8_EEENS6_IJNS7_ILi128EEENS7_ILi96EEENS7_ILi64EEEEEELi256ENS_10bfloat16_tEfNS_4arch4Sm90ELb0ELb0ELb0ELb1ELb0ELb0ELb1ELb1ELb0ELb0ELb0ELb0EEENS1_21CollectiveEpilogueFwdINS6_IJSA_NS7_ILi256EEESB_EEES9_SE_SG_Li256ELb1ELb0ELb0ELb0EEENS1_36VarlenDynamicPersistentTileSchedulerILi128ELi96ELi256ELi32ELb0ELb0ELb1ELb0ELb1ELb1EEEEEEEEEvNT_6ParamsE,"aw",@nobits
	.sectionflags	@""
	.align	16
	.zero		1024


//--------------------- .nv.shared._ZN7cutlass13device_kernelIN5flash11enable_sm90INS1_16FlashAttnFwdSm90INS1_25CollectiveMainloopFwdSm90ILi2EN4cute5tupleIJNS5_1CILi1EEES8_S8_EEENS6_IJNS7_ILi128EEENS7_ILi96EEENS7_ILi64EEEEEELi256ENS_10bfloat16_tEfNS_4arch4Sm90ELb0ELb0ELb0ELb1ELb0ELb1ELb1ELb1ELb0ELb0ELb0ELb0EEENS1_21CollectiveEpilogueFwdINS6_IJSA_NS7_ILi256EEESB_EEES9_SE_SG_Li256ELb1ELb0ELb0ELb0EEENS1_36VarlenDynamicPersistentTileSchedulerILi128ELi96ELi256ELi32ELb0ELb0ELb1ELb0ELb1ELb1EEEEEEEEEvNT_6ParamsE --------------------------
	.section	.nv.shared._ZN7cutlass13device_kernelIN5flash11enable_sm90INS1_16FlashAttnFwdSm90INS1_25CollectiveMainloopFwdSm90ILi2EN4cute5tupleIJNS5_1CILi1EEES8_S8_EEENS6_IJNS7_ILi128EEENS7_ILi96EEENS7_ILi64EEEEEELi256ENS_10bfloat16_tEfNS_4arch4Sm90ELb0ELb0ELb0ELb1ELb0ELb1ELb1ELb1ELb0ELb0ELb0ELb0EEENS1_21CollectiveEpilogueFwdINS6_IJSA_NS7_ILi256EEESB_EEES9_SE_SG_Li256ELb1ELb0ELb0ELb0EEENS1_36VarlenDynamicPersistentTileSchedulerILi128ELi96ELi256ELi32ELb0ELb0ELb1ELb0ELb1ELb1EEEEEEEEEvNT_6ParamsE,"aw",@nobits
	.sectionflags	@""
	.align	16
	.zero		1024


//--------------------- .nv.shared._ZN7cutlass13device_kernelIN5flash11enable_sm90INS1_16FlashAttnFwdSm90INS1_25CollectiveMainloopFwdSm90ILi2EN4cute5tupleIJNS5_1CILi1EEES8_S8_EEENS6_IJNS7_ILi128EEENS7_ILi96EEENS7_ILi64EEEEEELi256ENS_10bfloat16_tEfNS_4arch4Sm90ELb0ELb1ELb0ELb0ELb0ELb0ELb0ELb1ELb0ELb0ELb0ELb0EEENS1_21CollectiveEpilogueFwdINS6_IJSA_NS7_ILi256EEESB_EEES9_SE_SG_Li256ELb0ELb0ELb0ELb0EEENS1_30DynamicPersistentTileSchedulerILi256ELi32ELb0ELb0ELb1EEEEEEEEEvNT_6ParamsE --------------------------
	.section	.nv.shared._ZN7cutlass13device_kernelIN5flash11enable_sm90INS1_16FlashAttnFwdSm90INS1_25CollectiveMainloopFwdSm90ILi2EN4cute5tupleIJNS5_1CILi1EEES8_S8_EEENS6_IJNS7_ILi128EEENS7_ILi96EEENS7_ILi64EEEEEELi256ENS_10bfloat16_tEfNS_4arch4Sm90ELb0ELb1ELb0ELb0ELb0ELb0ELb0ELb1ELb0ELb0ELb0ELb0EEENS1_21CollectiveEpilogueFwdINS6_IJSA_NS7_ILi256EEESB_EEES9_SE_SG_Li256ELb0ELb0ELb0ELb0EEENS1_30DynamicPersistentTileSchedulerILi256ELi32ELb0ELb0ELb1EEEEEEEEEvNT_6ParamsE,"aw",@nobits
	.sectionflags	@""
	.align	16
	.zero		1024


//--------------------- .nv.shared._ZN7cutlass13device_kernelIN5flash11enable_sm90INS1_16FlashAttnFwdSm90INS1_25CollectiveMainloopFwdSm90ILi2EN4cute5tupleIJNS5_1CILi1EEES8_S8_EEENS6_IJNS7_ILi128EEENS7_ILi96EEENS7_ILi64EEEEEELi256ENS_10bfloat16_tEfNS_4arch4Sm90ELb0ELb1ELb0ELb0ELb0ELb0ELb1ELb1ELb0ELb0ELb0ELb0EEENS1_21CollectiveEpilogueFwdINS6_IJSA_NS7_ILi256EEESB_EEES9_SE_SG_Li256ELb0ELb0ELb0ELb0EEENS1_30DynamicPersistentTileSchedulerILi256ELi32ELb0ELb0ELb1EEEEEEEEEvNT_6ParamsE --------------------------
	.section	.nv.shared._ZN7cutlass13device_kernelIN5flash11enable_sm90INS1_16FlashAttnFwdSm90INS1_25CollectiveMainloopFwdSm90ILi2EN4cute5tupleIJNS5_1CILi1EEES8_S8_EEENS6_IJNS7_ILi128EEENS7_ILi96EEENS7_ILi64EEEEEELi256ENS_10bfloat16_tEfNS_4arch4Sm90ELb0ELb1ELb0ELb0ELb0ELb0ELb1ELb1ELb0ELb0ELb0ELb0EEENS1_21CollectiveEpilogueFwdINS6_IJSA_NS7_ILi256EEESB_EEES9_SE_SG_Li256ELb0ELb0ELb0ELb0EEENS1_30DynamicPersistentTileSchedulerILi256ELi32ELb0ELb0ELb1EEEEEEEEEvNT_6ParamsE,"aw",@nobits
	.sectionflags	@""
	.align	16
	.zero		1024


//--------------------- .nv.shared._ZN7cutlass13device_kernelIN5flash11enable_sm90INS1_16FlashAttnFwdSm90INS1_25CollectiveMainloopFwdSm90ILi2EN4cute5tupleIJNS5_1CILi1EEES8_S8_EEENS6_IJNS7_ILi128EEENS7_ILi96EEENS7_ILi64EEEEEELi256ENS_10bfloat16_tEfNS_4arch4Sm90ELb0ELb1ELb0ELb1ELb0ELb0ELb0ELb1ELb0ELb0ELb0ELb0EEENS1_21CollectiveEpilogueFwdINS6_IJSA_NS7_ILi256EEESB_EEES9_SE_SG_Li256ELb1ELb0ELb0ELb0EEENS1_36VarlenDynamicPersistentTileSchedulerILi128ELi96ELi256ELi32ELb0ELb0ELb1ELb1ELb0ELb1EEEEEEEEEvNT_6ParamsE --------------------------
	.section	.nv.shared._ZN7cutlass13device_kernelIN5flash11enable_sm90INS1_16FlashAttnFwdSm90INS1_25CollectiveMainloopFwdSm90ILi2EN4cute5tupleIJNS5_1CILi1EEES8_S8_EEENS6_IJNS7_ILi128EEENS7_ILi96EEENS7_ILi64EEEEEELi256ENS_10bfloat16_tEfNS_4arch4Sm90ELb0ELb1ELb0ELb1ELb0ELb0ELb0ELb1ELb0ELb0ELb0ELb0EEENS1_21CollectiveEpilogueFwdINS6_IJSA_NS7_ILi256EEESB_EEES9_SE_SG_Li256ELb1ELb0ELb0ELb0EEENS1_36VarlenDynamicPersistentTileSchedulerILi128ELi96ELi256ELi32ELb0ELb0ELb1ELb1ELb0ELb1EEEEEEEEEvNT_6ParamsE,"aw",@nobits
	.sectionflags	@""
	.align	16
	.zero		1024


//--------------------- .nv.shared._ZN7cutlass13device_kernelIN5flash11enable_sm90INS1_16FlashAttnFwdSm90INS1_25CollectiveMainloopFwdSm90ILi2EN4cute5tupleIJNS5_1CILi1EEES8_S8_EEENS6_IJNS7_ILi128EEENS7_ILi96EEENS7_ILi64EEEEEELi256ENS_10bfloat16_tEfNS_4arch4Sm90ELb0ELb1ELb0ELb1ELb0ELb1ELb0ELb1ELb0ELb0ELb0ELb0EEENS1_21CollectiveEpilogueFwdINS6_IJSA_NS7_ILi256EEESB_EEES9_SE_SG_Li256ELb1ELb0ELb0ELb0EEENS1_36VarlenDynamicPersistentTileSchedulerILi128ELi96ELi256ELi32ELb0ELb0ELb1ELb1ELb0ELb1EEEEEEEEEvNT_6ParamsE --------------------------
	.section	.nv.shared._ZN7cutlass13device_kernelIN5flash11enable_sm90INS1_16FlashAttnFwdSm90INS1_25CollectiveMainloopFwdSm90ILi2EN4cute5tupleIJNS5_1CILi1EEES8_S8_EEENS6_IJNS7_ILi128EEENS7_ILi96EEENS7_ILi64EEEEEELi256ENS_10bfloat16_tEfNS_4arch4Sm90ELb0ELb1ELb0ELb1ELb0ELb1ELb0ELb1ELb0ELb0ELb0ELb0EEENS1_21CollectiveEpilogueFwdINS6_IJSA_NS7_ILi256EEESB_EEES9_SE_SG_Li256ELb1ELb0ELb0ELb0EEENS1_36VarlenDynamicPersistentTileSchedulerILi128ELi96ELi256ELi32ELb0ELb0ELb1ELb1ELb0ELb1EEEEEEEEEvNT_6ParamsE,"aw",@nobits
	.sectionflags	@""
	.align	16
	.zero		1024


//--------------------- .nv.shared._ZN7cutlass13device_kernelIN5flash11enable_sm90INS1_16FlashAttnFwdSm90INS1_25CollectiveMainloopFwdSm90ILi2EN4cute5tupleIJNS5_1CILi1EEES8_S8_EEENS6_IJNS7_ILi128EEENS7_ILi96EEENS7_ILi64EEEEEELi256ENS_10bfloat16_tEfNS_4arch4Sm90ELb0ELb1ELb0ELb1ELb0ELb0ELb1ELb1ELb0ELb0ELb0ELb0EEENS1_21CollectiveEpilogueFwdINS6_IJSA_NS7_ILi256EEESB_EEES9_SE_SG_Li256ELb1ELb0ELb0ELb0EEENS1_36VarlenDynamicPersistentTileSchedulerILi128ELi96ELi256ELi32ELb0ELb0ELb1ELb1ELb0ELb1EEEEEEEEEvNT_6ParamsE --------------------------
	.section	.nv.shared._ZN7cutlass13device_kernelIN5flash11enable_sm90INS1_16FlashAttnFwdSm90INS1_25CollectiveMainloopFwdSm90ILi2EN4cute5tupleIJNS5_1CILi1EEES8_S8_EEENS6_IJNS7_ILi128EEENS7_ILi96EEENS7_ILi64EEEEEELi256ENS_10bfloat16_tEfNS_4arch4Sm90ELb0ELb1ELb0ELb1ELb0ELb0ELb1ELb1ELb0ELb0ELb0ELb0EEENS1_21CollectiveEpilogueFwdINS6_IJSA_NS7_ILi256EEESB_EEES9_SE_SG_Li256ELb1ELb0ELb0ELb0EEENS1_36VarlenDynamicPersistentTileSchedulerILi128ELi96ELi256ELi32ELb0ELb0ELb1ELb1ELb0ELb1EEEEEEEEEvNT_6ParamsE,"aw",@nobits
	.sectionflags	@""
	.align	16
	.zero		1024


//--------------------- .nv.shared._ZN7cutlass13device_kernelIN5flash11enable_sm90INS1_16FlashAttnFwdSm90INS1_25CollectiveMainloopFwdSm90ILi2EN4cute5tupleIJNS5_1CILi1EEES8_S8_EEENS6_IJNS7_ILi128EEENS7_ILi96EEENS7_ILi64EEEEEELi256ENS_10bfloat16_tEfNS_4arch4Sm90ELb0ELb1ELb0ELb1ELb0ELb1ELb1ELb1ELb0ELb0ELb0ELb0EEENS1_21CollectiveEpilogueFwdINS6_IJSA_NS7_ILi256EEESB_EEES9_SE_SG_Li256ELb1ELb0ELb0ELb0EEENS1_36VarlenDynamicPersistentTileSchedulerILi128ELi96ELi256ELi32ELb0ELb0ELb1ELb1ELb0ELb1EEEEEEEEEvNT_6ParamsE --------------------------
	.section	.nv.shared._ZN7cutlass13device_kernelIN5flash11enable_sm90INS1_16FlashAttnFwdSm90INS1_25CollectiveMainloopFwdSm90ILi2EN4cute5tupleIJNS5_1CILi1EEES8_S8_EEENS6_IJNS7_ILi128EEENS7_ILi96EEENS7_ILi64EEEEEELi256ENS_10bfloat16_tEfNS_4arch4Sm90ELb0ELb1ELb0ELb1ELb0ELb1ELb1ELb1ELb0ELb0ELb0ELb0EEENS1_21CollectiveEpilogueFwdINS6_IJSA_NS7_ILi256EEESB_EEES9_SE_SG_Li256ELb1ELb0ELb0ELb0EEENS1_36VarlenDynamicPersistentTileSchedulerILi128ELi96ELi256ELi32ELb0ELb0ELb1ELb1ELb0ELb1EEEEEEEEEvNT_6ParamsE,"aw",@nobits
	.sectionflags	@""
	.align	16
	.zero		1024


//--------------------- .nv.shared._ZN7cutlass13device_kernelIN5flash11enable_sm90INS1_16FlashAttnFwdSm90INS1_25CollectiveMainloopFwdSm90ILi2EN4cute5tupleIJNS5_1CILi1EEES8_S8_EEENS6_IJNS7_ILi128EEENS7_ILi96EEENS7_ILi64EEEEEELi256ENS_10bfloat16_tEfNS_4arch4Sm90ELb1ELb0ELb0ELb0ELb0ELb0ELb0ELb1ELb0ELb0ELb0ELb0EEENS1_21CollectiveEpilogueFwdINS6_IJSA_NS7_ILi256EEESB_EEES9_SE_SG_Li256ELb0ELb0ELb0ELb0EEENS1_30DynamicPersistentTileSchedulerILi256ELi32ELb0ELb0ELb1EEEEEEEEEvNT_6ParamsE --------------------------
	.section	.nv.shared._ZN7cutlass13device_kernelIN5flash11enable_sm90INS1_16FlashAttnFwdSm90INS1_25CollectiveMainloopFwdSm90ILi2EN4cute5tupleIJNS5_1CILi1EEES8_S8_EEENS6_IJNS7_ILi128EEENS7_ILi96EEENS7_ILi64EEEEEELi256ENS_10bfloat16_tEfNS_4arch4Sm90ELb1ELb0ELb0ELb0ELb0ELb0ELb0ELb1ELb0ELb0ELb0ELb0EEENS1_21CollectiveEpilogueFwdINS6_IJSA_NS7_ILi256EEESB_EEES9_SE_SG_Li256ELb0ELb0ELb0ELb0EEENS1_30DynamicPersistentTileSchedulerILi256ELi32ELb0ELb0ELb1EEEEEEEEEvNT_6ParamsE,"aw",@nobits
	.sectionflags	@""
	.align	16
	.zero		1024


//--------------------- .nv.shared._ZN7cutlass13device_kernelIN5flash11enable_sm90INS1_16FlashAttnFwdSm90INS1_25CollectiveMainloopFwdSm90ILi2EN4cute5tupleIJNS5_1CILi1EEES8_S8_EEENS6_IJNS7_ILi128EEENS7_ILi96EEENS7_ILi64EEEEEELi256ENS_10bfloat16_tEfNS_4arch4Sm90ELb1ELb0ELb0ELb0ELb0ELb0ELb1ELb1ELb0ELb0ELb0ELb0EEENS1_21CollectiveEpilogueFwdINS6_IJSA_NS7_ILi256EEESB_EEES9_SE_SG_Li256ELb0ELb0ELb0ELb0EEENS1_30DynamicPersistentTileSchedulerILi256ELi32ELb0ELb0ELb1EEEEEEEEEvNT_6ParamsE --------------------------
	.section	.nv.shared._ZN7cutlass13device_kernelIN5flash11enable_sm90INS1_16FlashAttnFwdSm90INS1_25CollectiveMainloopFwdSm90ILi2EN4cute5tupleIJNS5_1CILi1EEES8_S8_EEENS6_IJNS7_ILi128EEENS7_ILi96EEENS7_ILi64EEEEEELi256ENS_10bfloat16_tEfNS_4arch4Sm90ELb1ELb0ELb0ELb0ELb0ELb0ELb1ELb1ELb0ELb0ELb0ELb0EEENS1_21CollectiveEpilogueFwdINS6_IJSA_NS7_ILi256EEESB_EEES9_SE_SG_Li256ELb0ELb0ELb0ELb0EEENS1_30DynamicPersistentTileSchedulerILi256ELi32ELb0ELb0ELb1EEEEEEEEEvNT_6ParamsE,"aw",@nobits
	.sectionflags	@""
	.align	16
	.zero		1024


//--------------------- .nv.shared._ZN7cutlass13device_kernelIN5flash11enable_sm90INS1_16FlashAttnFwdSm90INS1_25CollectiveMainloopFwdSm90ILi2EN4cute5tupleIJNS5_1CILi1EEES8_S8_EEENS6_IJNS7_ILi128EEENS7_ILi96EEENS7_ILi64EEEEEELi256ENS_10bfloat16_tEfNS_4arch4Sm90ELb1ELb0ELb0ELb1ELb0ELb0ELb0ELb1ELb0ELb0ELb0ELb0EEENS1_21CollectiveEpilogueFwdINS6_IJSA_NS7_ILi256EEESB_EEES9_SE_SG_Li256ELb1ELb0ELb0ELb0EEENS1_36VarlenDynamicPersistentTileSchedulerILi128ELi96ELi256ELi32ELb0ELb0ELb1ELb1ELb1ELb1EEEEEEEEEvNT_6ParamsE --------------------------
	.section	.nv.shared._ZN7cutlass13device_kernelIN5flash11enable_sm90INS1_16FlashAttnFwdSm90INS1_25CollectiveMainloopFwdSm90ILi2EN4cute5tupleIJNS5_1CILi1EEES8_S8_EEENS6_IJNS7_ILi128EEENS7_ILi96EEENS7_ILi64EEEEEELi256ENS_10bfloat16_tEfNS_4arch4Sm90ELb1ELb0ELb0ELb1ELb0ELb0ELb0ELb1ELb0ELb0ELb0ELb0EEENS1_21CollectiveEpilogueFwdINS6_IJSA_NS7_ILi256EEESB_EEES9_SE_SG_Li256ELb1ELb0ELb0ELb0EEENS1_36VarlenDynamicPersistentTileSchedulerILi128ELi96ELi256ELi32ELb0ELb0ELb1ELb1ELb1ELb1EEEEEEEEEvNT_6ParamsE,"aw",@nobits
	.sectionflags	@""
	.align	16
	.zero		1024


//--------------------- .nv.shared._ZN7cutlass13device_kernelIN5flash11enable_sm90INS1_16FlashAttnFwdSm90INS1_25CollectiveMainloopFwdSm90ILi2EN4cute5tupleIJNS5_1CILi1EEES8_S8_EEENS6_IJNS7_ILi128EEENS7_ILi96EEENS7_ILi64EEEEEELi256ENS_10bfloat16_tEfNS_4arch4Sm90ELb1ELb0ELb0ELb1ELb0ELb1ELb0ELb1ELb0ELb0ELb0ELb0EEENS1_21CollectiveEpilogueFwdINS6_IJSA_NS7_ILi256EEESB_EEES9_SE_SG_Li256ELb1ELb0ELb0ELb0EEENS1_36VarlenDynamicPersistentTileSchedulerILi128ELi96ELi256ELi32ELb0ELb0ELb1ELb1ELb1ELb1EEEEEEEEEvNT_6ParamsE --------------------------
	.section	.nv.shared._ZN7cutlass13device_kernelIN5flash11enable_sm90INS1_16FlashAttnFwdSm90INS1_25CollectiveMainloopFwdSm90ILi2EN4cute5tupleIJNS5_1CILi1EEES8_S8_EEENS6_IJNS7_ILi128EEENS7_ILi96EEENS7_ILi64EEEEEELi256ENS_10bfloat16_tEfNS_4arch4Sm90ELb1ELb0ELb0ELb1ELb0ELb1ELb0ELb1ELb0ELb0ELb0ELb0EEENS1_21CollectiveEpilogueFwdINS6_IJSA_NS7_ILi256EEESB_EEES9_SE_SG_Li256ELb1ELb0ELb0ELb0EEENS1_36VarlenDynamicPersistentTileSchedulerILi128ELi96ELi256ELi32ELb0ELb0ELb1ELb1ELb1ELb1EEEEEEEEEvNT_6ParamsE,"aw",@nobits
	.sectionflags	@""
	.align	16
	.zero		1024


//--------------------- .nv.shared._ZN7cutlass13device_kernelIN5flash11enable_sm90INS1_16FlashAttnFwdSm90INS1_25CollectiveMainloopFwdSm90ILi2EN4cute5tupleIJNS5_1CILi1EEES8_S8_EEENS6_IJNS7_ILi128EEENS7_ILi96EEENS7_ILi64EEEEEELi256ENS_10bfloat16_tEfNS_4arch4Sm90ELb1ELb0ELb0ELb1ELb0ELb0ELb1ELb1ELb0ELb0ELb0ELb0EEENS1_21CollectiveEpilogueFwdINS6_IJSA_NS7_ILi256EEESB_EEES9_SE_SG_Li256ELb1ELb0ELb0ELb0EEENS1_36VarlenDynamicPersistentTileSchedulerILi128ELi96ELi256ELi32ELb0ELb0ELb1ELb1ELb1ELb1EEEEEEEEEvNT_6ParamsE --------------------------
	.section	.nv.shared._ZN7cutlass13device_kernelIN5flash11enable_sm90INS1_16FlashAttnFwdSm90INS1_25CollectiveMainloopFwdSm90ILi2EN4cute5tupleIJNS5_1CILi1EEES8_S8_EEENS6_IJNS7_ILi128EEENS7_ILi96EEENS7_ILi64EEEEEELi256ENS_10bfloat16_tEfNS_4arch4Sm90ELb1ELb0ELb0ELb1ELb0ELb0ELb1ELb1ELb0ELb0ELb0ELb0EEENS1_21CollectiveEpilogueFwdINS6_IJSA_NS7_ILi256EEESB_EEES9_SE_SG_Li256ELb1ELb0ELb0ELb0EEENS1_36VarlenDynamicPersistentTileSchedulerILi128ELi96ELi256ELi32ELb0ELb0ELb1ELb1ELb1ELb1EEEEEEEEEvNT_6ParamsE,"aw",@nobits
	.sectionflags	@""
	.align	16
	.zero		1024


//--------------------- .nv.shared._ZN7cutlass13device_kernelIN5flash11enable_sm90INS1_16FlashAttnFwdSm90INS1_25CollectiveMainloopFwdSm90ILi2EN4cute5tupleIJNS5_1CILi1EEES8_S8_EEENS6_IJNS7_ILi128EEENS7_ILi96EEENS7_ILi64EEEEEELi256ENS_10bfloat16_tEfNS_4arch4Sm90ELb1ELb0ELb0ELb1ELb0ELb1ELb1ELb1ELb0ELb0ELb0ELb0EEENS1_21CollectiveEpilogueFwdINS6_IJSA_NS7_ILi256EEESB_EEES9_SE_SG_Li256ELb1ELb0ELb0ELb0EEENS1_36VarlenDynamicPersistentTileSchedulerILi128ELi96ELi256ELi32ELb0ELb0ELb1ELb1ELb1ELb1EEEEEEEEEvNT_6ParamsE --------------------------
	.section	.nv.shared._ZN7cutlass13device_kernelIN5flash11enable_sm90INS1_16FlashAttnFwdSm90INS1_25CollectiveMainloopFwdSm90ILi2EN4cute5tupleIJNS5_1CILi1EEES8_S8_EEENS6_IJNS7_ILi128EEENS7_ILi96EEENS7_ILi64EEEEEELi256ENS_10bfloat16_tEfNS_4arch4Sm90ELb1ELb0ELb0ELb1ELb0ELb1ELb1ELb1ELb0ELb0ELb0ELb0EEENS1_21CollectiveEpilogueFwdINS6_IJSA_NS7_ILi256EEESB_EEES9_SE_SG_Li256ELb1ELb0ELb0ELb0EEENS1_36VarlenDynamicPersistentTileSchedulerILi128ELi96ELi256ELi32ELb0ELb0ELb1ELb1ELb1ELb1EEEEEEEEEvNT_6ParamsE,"aw",@nobits
	.sectionflags	@""
	.align	16
	.zero		1024


//--------------------- .nv.constant0._ZN7cutlass13device_kernelIN5flash11enable_sm90INS1_16FlashAttnFwdSm90INS1_25CollectiveMainloopFwdSm90ILi2EN4cute5tupleIJNS5_1CILi1EEES8_S8_EEENS6_IJNS7_ILi128EEESA_NS7_ILi192EEEEEELi128ENS_10bfloat16_tEfNS_4arch4Sm90ELb0ELb0ELb0ELb0ELb0ELb0ELb0ELb1ELb1ELb0ELb0ELb0EEENS1_21CollectiveEpilogueFwdINS6_IJSA_SA_SA_EEES9_SD_SF_Li256ELb0ELb0ELb0ELb0EEENS1_29StaticPersistentTileSchedulerILb0EEEEEEEEEvNT_6ParamsE --------------------------
	.section	.nv.constant0._ZN7cutlass13device_kernelIN5flash11enable_sm90INS1_16FlashAttnFwdSm90INS1_25CollectiveMainloopFwdSm90ILi2EN4cute5tupleIJNS5_1CILi1EEES8_S8_EEENS6_IJNS7_ILi128EEESA_NS7_ILi192EEEEEELi128ENS_10bfloat16_tEfNS_4arch4Sm90ELb0ELb0ELb0ELb0ELb0ELb0ELb0ELb1ELb1ELb0ELb0ELb0EEENS1_21CollectiveEpilogueFwdINS6_IJSA_SA_SA_EEES9_SD_SF_Li256ELb0ELb0ELb0ELb0EEENS1_29StaticPersistentTileSchedulerILb0EEEEEEEEEvNT_6ParamsE,"a",@progbits
	.sectionflags	@""
	.align	4
.nv.constant0._ZN7cutlass13device_kernelIN5flash11enable_sm90INS1_16FlashAttnFwdSm90INS1_25CollectiveMainloopFwdSm90ILi2EN4cute5tupleIJNS5_1CILi1EEES8_S8_EEENS6_IJNS7_ILi128EEESA_NS7_ILi192EEEEEELi128ENS_10bfloat16_tEfNS_4arch4Sm90ELb0ELb0ELb0ELb0ELb0ELb0ELb0ELb1ELb1ELb0ELb0ELb0EEENS1_21CollectiveEpilogueFwdINS6_IJSA_SA_SA_EEES9_SD_SF_Li256ELb0ELb0ELb0ELb0EEENS1_29StaticPersistentTileSchedulerILb0EEEEEEEEEvNT_6ParamsE:
	.zero		3584


//--------------------- .nv.constant0._ZN7cutlass13device_kernelIN5flash11enable_sm90INS1_16FlashAttnFwdSm90INS1_25CollectiveMainloopFwdSm90ILi2EN4cute5tupleIJNS5_1CILi2EEENS7_ILi1EEES9_EEENS6_IJNS7_ILi128EEESB_NS7_ILi192EEEEEELi128ENS_10bfloat16_tEfNS_4arch4Sm90ELb0ELb0ELb0ELb0ELb0ELb0ELb0ELb1ELb1ELb0ELb0ELb0EEENS1_21CollectiveEpilogueFwdINS6_IJSB_SB_SB_EEESA_SE_SG_Li256ELb0ELb0ELb0ELb0EEENS1_29StaticPersistentTileSchedulerILb0EEEEEEEEEvNT_6ParamsE --------------------------
	.section	.nv.constant0._ZN7cutlass13device_kernelIN5flash11enable_sm90INS1_16FlashAttnFwdSm90INS1_25CollectiveMainloopFwdSm90ILi2EN4cute5tupleIJNS5_1CILi2EEENS7_ILi1EEES9_EEENS6_IJNS7_ILi128EEESB_NS7_ILi192EEEEEELi128ENS_10bfloat16_tEfNS_4arch4Sm90ELb0ELb0ELb0ELb0ELb0ELb0ELb0ELb1ELb1ELb0ELb0ELb0EEENS1_21CollectiveEpilogueFwdINS6_IJSB_SB_SB_EEESA_SE_SG_Li256ELb0ELb0ELb0ELb0EEENS1_29StaticPersistentTileSchedulerILb0EEEEEEEEEvNT_6ParamsE,"a",@progbits
	.sectionflags	@""
	.align	4
.nv.constant0._ZN7cutlass13device_kernelIN5flash11enable_sm90INS1_16FlashAttnFwdSm90INS1_25CollectiveMainloopFwdSm90ILi2EN4cute5tupleIJNS5_1CILi2EEENS7_ILi1EEES9_EEENS6_IJNS7_ILi128EEESB_NS7_ILi192EEEEEELi128ENS_10bfloat16_tEfNS_4arch4Sm90ELb0ELb0ELb0ELb0ELb0ELb0ELb0ELb1ELb1ELb0ELb0ELb0EEENS1_21CollectiveEpilogueFwdINS6_IJSB_SB_SB_EEESA_SE_SG_Li256ELb0ELb0ELb0ELb0EEENS1_29StaticPersistentTileSchedulerILb0EEEEEEEEEvNT_6ParamsE:
	.zero		3584


//--------------------- .nv.constant0._ZN7cutlass13device_kernelIN5flash11enable_sm90INS1_16FlashAttnFwdSm90INS1_25CollectiveMainloopFwdSm90ILi2EN4cute5tupleIJNS5_1CILi1EEES8_S8_EEENS6_IJNS7_ILi128EEESA_NS7_ILi192EEEEEELi128ENS_10bfloat16_tEfNS_4arch4Sm90ELb0ELb0ELb0ELb1ELb0ELb0ELb0ELb1ELb1ELb0ELb0ELb0EEENS1_21CollectiveEpilogueFwdINS6_IJSA_SA_SA_EEES9_SD_SF_Li256ELb1ELb0ELb0ELb0EEENS1_36VarlenDynamicPersistentTileSchedulerILi128ELi128ELi256ELi32ELb0ELb0ELb1ELb0ELb1ELb1EEEEEEEEEvNT_6ParamsE --------------------------
	.section	.nv.constant0._ZN7cutlass13device_kernelIN5flash11enable_sm90INS1_16FlashAttnFwdSm90INS1_25CollectiveMainloopFwdSm90ILi2EN4cute5tupleIJNS5_1CILi1EEES8_S8_EEENS6_IJNS7_ILi128EEESA_NS7_ILi192EEEEEELi128ENS_10bfloat16_tEfNS_4arch4Sm90ELb0ELb0ELb0ELb1ELb0ELb0ELb0ELb1ELb1ELb0ELb0ELb0EEENS1_21CollectiveEpilogueFwdINS6_IJSA_SA_SA_EEES9_SD_SF_Li256ELb1ELb0ELb0ELb0EEENS1_36VarlenDynamicPersistentTileSchedulerILi128ELi128ELi256ELi32ELb0ELb0ELb1ELb0ELb1ELb1EEEEEEEEEvNT_6ParamsE,"a",@progbits
	.sectionflags	@""
	.align	4
.nv.constant0._ZN7cutlass13device_kernelIN5flash11enable_sm90INS1_16FlashAttnFwdSm90INS1_25CollectiveMainloopFwdSm90ILi2EN4cute5tupleIJNS5_1CILi1EEES8_S8_EEENS6_IJNS7_ILi128EEESA_NS7_ILi192EEEEEELi128ENS_10bfloat16_tEfNS_4arch4Sm90ELb0ELb0ELb0ELb1ELb0ELb0ELb0ELb1ELb1ELb0ELb0ELb0EEENS1_21CollectiveEpilogueFwdINS6_IJSA_SA_SA_EEES9_SD_SF_Li256ELb1ELb0ELb0ELb0EEENS1_36VarlenDynamicPersistentTileSchedulerILi128ELi128ELi256ELi32ELb0ELb0ELb1ELb0ELb1ELb1EEEEEEEEEvNT_6ParamsE:
	.zero		3200


//--------------------- .nv.constant0._ZN7cutlass13device_kernelIN5flash11enable_sm90INS1_16FlashAttnFwdSm90INS1_25CollectiveMainloopFwdSm90ILi2EN4cute5tupleIJNS5_1CILi1EEES8_S8_EEENS6_IJNS7_ILi128EEESA_NS7_ILi192EEEEEELi128ENS_10bfloat16_tEfNS_4arch4Sm90ELb0ELb0ELb0ELb1ELb0ELb1ELb0ELb1ELb1ELb0ELb0ELb0EEENS1_21CollectiveEpilogueFwdINS6_IJSA_SA_SA_EEES9_SD_SF_Li256ELb1ELb0ELb0ELb0EEENS1_36VarlenDynamicPersistentTileSchedulerILi128ELi128ELi256ELi32ELb0ELb0ELb1ELb0ELb1ELb1EEEEEEEEEvNT_6ParamsE --------------------------
	.section	.nv.constant0._ZN7cutlass13device_kernelIN5flash11enable_sm90INS1_16FlashAttnFwdSm90INS1_25CollectiveMainloopFwdSm90ILi2EN4cute5tupleIJNS5_1CILi1EEES8_S8_EEENS6_IJNS7_ILi128EEESA_NS7_ILi192EEEEEELi128ENS_10bfloat16_tEfNS_4arch4Sm90ELb0ELb0ELb0ELb1ELb0ELb1ELb0ELb1ELb1ELb0ELb0ELb0EEENS1_21CollectiveEpilogueFwdINS6_IJSA_SA_SA_EEES9_SD_SF_Li256ELb1ELb0ELb0ELb0EEENS1_36VarlenDynamicPersistentTileSchedulerILi128ELi128ELi256ELi32ELb0ELb0ELb1ELb0ELb1ELb1EEEEEEEEEvNT_6ParamsE,"a",@progbits
	.sectionflags	@""
	.align	4
.nv.constant0._ZN7cutlass13device_kernelIN5flash11enable_sm90INS1_16FlashAttnFwdSm90INS1_25CollectiveMainloopFwdSm90ILi2EN4cute5tupleIJNS5_1CILi1EEES8_S8_EEENS6_IJNS7_ILi128EEESA_NS7_ILi192EEEEEELi128ENS_10bfloat16_tEfNS_4arch4Sm90ELb0ELb0ELb0ELb1ELb0ELb1ELb0ELb1ELb1ELb0ELb0ELb0EEENS1_21CollectiveEpilogueFwdINS6_IJSA_SA_SA_EEES9_SD_SF_Li256ELb1ELb0ELb0ELb0EEENS1_36VarlenDynamicPersistentTileSchedulerILi128ELi128ELi256ELi32ELb0ELb0ELb1ELb0ELb1ELb1EEEEEEEEEvNT_6ParamsE:
	.zero		3200


//--------------------- .nv.constant0._ZN7cutlass13device_kernelIN5flash11enable_sm90INS1_16FlashAttnFwdSm90INS1_25CollectiveMainloopFwdSm90ILi2EN4cute5tupleIJNS5_1CILi1EEES8_S8_EEENS6_IJNS7_ILi128EEENS7_ILi96EEENS7_ILi192EEEEEELi128ENS_10bfloat16_tEfNS_4arch4Sm90ELb0ELb1ELb0ELb0ELb0ELb0ELb0ELb1ELb1ELb0ELb0ELb0EEENS1_21CollectiveEpilogueFwdINS6_IJSA_SA_SB_EEES9_SE_SG_Li256ELb0ELb0ELb0ELb0EEENS1_30DynamicPersistentTileSchedulerILi256ELi32ELb0ELb0ELb1EEEEEEEEEvNT_6ParamsE --------------------------
	.section	.nv.constant0._ZN7cutlass13device_kernelIN5flash11enable_sm90INS1_16FlashAttnFwdSm90INS1_25CollectiveMainloopFwdSm90ILi2EN4cute5tupleIJNS5_1CILi1EEES8_S8_EEENS6_IJNS7_ILi128EEENS7_ILi96EEENS7_ILi192EEEEEELi128ENS_10bfloat16_tEfNS_4arch4Sm90ELb0ELb1ELb0ELb0ELb0ELb0ELb0ELb1ELb1ELb0ELb0ELb0EEENS1_21CollectiveEpilogueFwdINS6_IJSA_SA_SB_EEES9_SE_SG_Li256ELb0ELb0ELb0ELb0EEENS1_30DynamicPersistentTileSchedulerILi256ELi32ELb0ELb0ELb1EEEEEEEEEvNT_6ParamsE,"a",@progbits
	.sectionflags	@""
	.align	4
.nv.constant0._ZN7cutlass13device_kernelIN5flash11enable_sm90INS1_16FlashAttnFwdSm90INS1_25CollectiveMainloopFwdSm90ILi2EN4cute5tupleIJNS5_1CILi1EEES8_S8_EEENS6_IJNS7_ILi128EEENS7_ILi96EEENS7_ILi192EEEEEELi128ENS_10bfloat16_tEfNS_4arch4Sm90ELb0ELb1ELb0ELb0ELb0ELb0ELb0ELb1ELb1ELb0ELb0ELb0EEENS1_21CollectiveEpilogueFwdINS6_IJSA_SA_SB_EEES9_SE_SG_Li256ELb0ELb0ELb0ELb0EEENS1_30DynamicPersistentTileSchedulerILi256ELi32ELb0ELb0ELb1EEEEEEEEEvNT_6ParamsE:
	.zero		3584


//--------------------- .nv.constant0._ZN7cutlass13device_kernelIN5flash11enable_sm90INS1_16FlashAttnFwdSm90INS1_25CollectiveMainloopFwdSm90ILi2EN4cute5tupleIJNS5_1CILi1EEES8_S8_EEENS6_IJNS7_ILi128EEENS7_ILi96EEENS7_ILi192EEEEEELi128ENS_10bfloat16_tEfNS_4arch4Sm90ELb0ELb1ELb0ELb1ELb0ELb0ELb0ELb1ELb1ELb0ELb0ELb0EEENS1_21CollectiveEpilogueFwdINS6_IJSA_SA_SB_EEES9_SE_SG_Li256ELb1ELb0ELb0ELb0EEENS1_36VarlenDynamicPersistentTileSchedulerILi128ELi96ELi256ELi32ELb0ELb0ELb1ELb1ELb0ELb1EEEEEEEEEvNT_6ParamsE --------------------------
	.section	.nv.constant0._ZN7cutlass13device_kernelIN5flash11enable_sm90INS1_16FlashAttnFwdSm90INS1_25CollectiveMainloopFwdSm90ILi2EN4cute5tupleIJNS5_1CILi1EEES8_S8_EEENS6_IJNS7_ILi128EEENS7_ILi96EEENS7_ILi192EEEEEELi128ENS_10bfloat16_tEfNS_4arch4Sm90ELb0ELb1ELb0ELb1ELb0ELb0ELb0ELb1ELb1ELb0ELb0ELb0EEENS1_21CollectiveEpilogueFwdINS6_IJSA_SA_SB_EEES9_SE_SG_Li256ELb1ELb0ELb0ELb0EEENS1_36VarlenDynamicPersistentTileSchedulerILi128ELi96ELi256ELi32ELb0ELb0ELb1ELb1ELb0ELb1EEEEEEEEEvNT_6ParamsE,"a",@progbits
	.sectionflags	@""
	.align	4
.nv.constant0._ZN7cutlass13device_kernelIN5flash11enable_sm90INS1_16FlashAttnFwdSm90INS1_25CollectiveMainloopFwdSm90ILi2EN4cute5tupleIJNS5_1CILi1EEES8_S8_EEENS6_IJNS7_ILi128EEENS7_ILi96EEENS7_ILi192EEEEEELi128ENS_10bfloat16_tEfNS_4arch4Sm90ELb0ELb1ELb0ELb1ELb0ELb0ELb0ELb1ELb1ELb0ELb0ELb0EEENS1_21CollectiveEpilogueFwdINS6_IJSA_SA_SB_EEES9_SE_SG_Li256ELb1ELb0ELb0ELb0EEENS1_36VarlenDynamicPersistentTileSchedulerILi128ELi96ELi256ELi32ELb0ELb0ELb1ELb1ELb0ELb1EEEEEEEEEvNT_6ParamsE:
	.zero		3200


//--------------------- .nv.constant0._ZN7cutlass13device_kernelIN5flash11enable_sm90INS1_16FlashAttnFwdSm90INS1_25CollectiveMainloopFwdSm90ILi2EN4cute5tupleIJNS5_1CILi1EEES8_S8_EEENS6_IJNS7_ILi128EEENS7_ILi96EEENS7_ILi192EEEEEELi128ENS_10bfloat16_tEfNS_4arch4Sm90ELb0ELb1ELb0ELb1ELb0ELb1ELb0ELb1ELb1ELb0ELb0ELb0EEENS1_21CollectiveEpilogueFwdINS6_IJSA_SA_SB_EEES9_SE_SG_Li256ELb1ELb0ELb0ELb0EEENS1_36VarlenDynamicPersistentTileSchedulerILi128ELi96ELi256ELi32ELb0ELb0ELb1ELb1ELb0ELb1EEEEEEEEEvNT_6ParamsE --------------------------
	.section	.nv.constant0._ZN7cutlass13device_kernelIN5flash11enable_sm90INS1_16FlashAttnFwdSm90INS1_25CollectiveMainloopFwdSm90ILi2EN4cute5tupleIJNS5_1CILi1EEES8_S8_EEENS6_IJNS7_ILi128EEENS7_ILi96EEENS7_ILi192EEEEEELi128ENS_10bfloat16_tEfNS_4arch4Sm90ELb0ELb1ELb0ELb1ELb0ELb1ELb0ELb1ELb1ELb0ELb0ELb0EEENS1_21CollectiveEpilogueFwdINS6_IJSA_SA_SB_EEES9_SE_SG_Li256ELb1ELb0ELb0ELb0EEENS1_36VarlenDynamicPersistentTileSchedulerILi128ELi96ELi256ELi32ELb0ELb0ELb1ELb1ELb0ELb1EEEEEEEEEvNT_6ParamsE,"a",@progbits
	.sectionflags	@""
	.align	4
.nv.constant0._ZN7cutlass13device_kernelIN5flash11enable_sm90INS1_16FlashAttnFwdSm90INS1_25CollectiveMainloopFwdSm90ILi2EN4cute5tupleIJNS5_1CILi1EEES8_S8_EEENS6_IJNS7_ILi128EEENS7_ILi96EEENS7_ILi192EEEEEELi128ENS_10bfloat16_tEfNS_4arch4Sm90ELb0ELb1ELb0ELb1ELb0ELb1ELb0ELb1ELb1ELb0ELb0ELb0EEENS1_21CollectiveEpilogueFwdINS6_IJSA_SA_SB_EEES9_SE_SG_Li256ELb1ELb0ELb0ELb0EEENS1_36VarlenDynamicPersistentTileSchedulerILi128ELi96ELi256ELi32ELb0ELb0ELb1ELb1ELb0ELb1EEEEEEEEEvNT_6ParamsE:
	.zero		3200


//--------------------- .nv.constant0._ZN7cutlass13device_kernelIN5flash11enable_sm90INS1_16FlashAttnFwdSm90INS1_25CollectiveMainloopFwdSm90ILi2EN4cute5tupleIJNS5_1CILi1EEES8_S8_EEENS6_IJNS7_ILi128EEESA_NS7_ILi192EEEEEELi128ENS_10bfloat16_tEfNS_4arch4Sm90ELb1ELb0ELb0ELb0ELb0ELb0ELb0ELb1ELb1ELb0ELb0ELb0EEENS1_21CollectiveEpilogueFwdINS6_IJSA_SA_SA_EEES9_SD_SF_Li256ELb0ELb0ELb0ELb0EEENS1_30DynamicPersistentTileSchedulerILi256ELi32ELb0ELb0ELb1EEEEEEEEEvNT_6ParamsE --------------------------
	.section	.nv.constant0._ZN7cutlass13device_kernelIN5flash11enable_sm90INS1_16FlashAttnFwdSm90INS1_25CollectiveMainloopFwdSm90ILi2EN4cute5tupleIJNS5_1CILi1EEES8_S8_EEENS6_IJNS7_ILi128EEESA_NS7_ILi192EEEEEELi128ENS_10bfloat16_tEfNS_4arch4Sm90ELb1ELb0ELb0ELb0ELb0ELb0ELb0ELb1ELb1ELb0ELb0ELb0EEENS1_21CollectiveEpilogueFwdINS6_IJSA_SA_SA_EEES9_SD_SF_Li256ELb0ELb0ELb0ELb0EEENS1_30DynamicPersistentTileSchedulerILi256ELi32ELb0ELb0ELb1EEEEEEEEEvNT_6ParamsE,"a",@progbits
	.sectionflags	@""
	.align	4
.nv.constant0._ZN7cutlass13device_kernelIN5flash11enable_sm90INS1_16FlashAttnFwdSm90INS1_25CollectiveMainloopFwdSm90ILi2EN4cute5tupleIJNS5_1CILi1EEES8_S8_EEENS6_IJNS7_ILi128EEESA_NS7_ILi192EEEEEELi128ENS_10bfloat16_tEfNS_4arch4Sm90ELb1ELb0ELb0ELb0ELb0ELb0ELb0ELb1ELb1ELb0ELb0ELb0EEENS1_21CollectiveEpilogueFwdINS6_IJSA_SA_SA_EEES9_SD_SF_Li256ELb0ELb0ELb0ELb0EEENS1_30DynamicPersistentTileSchedulerILi256ELi32ELb0ELb0ELb1EEEEEEEEEvNT_6ParamsE:
	.zero		3584


//--------------------- .nv.constant0._ZN7cutlass13device_kernelIN5flash11enable_sm90INS1_16FlashAttnFwdSm90INS1_25CollectiveMainloopFwdSm90ILi2EN4cute5tupleIJNS5_1CILi1EEES8_S8_EEENS6_IJNS7_ILi128EEESA_NS7_ILi192EEEEEELi128ENS_10bfloat16_tEfNS_4arch4Sm90ELb1ELb0ELb0ELb1ELb0ELb0ELb0ELb1ELb1ELb0ELb0ELb0EEENS1_21CollectiveEpilogueFwdINS6_IJSA_SA_SA_EEES9_SD_SF_Li256ELb1ELb0ELb0ELb0EEENS1_36VarlenDynamicPersistentTileSchedulerILi128ELi128ELi256ELi32ELb0ELb0ELb1ELb1ELb1ELb1EEEEEEEEEvNT_6ParamsE --------------------------
	.section	.nv.constant0._ZN7cutlass13device_kernelIN5flash11enable_sm90INS1_16FlashAttnFwdSm90INS1_25CollectiveMainloopFwdSm90ILi2EN4cute5tupleIJNS5_1CILi1EEES8_S8_EEENS6_IJNS7_ILi128EEESA_NS7_ILi192EEEEEELi128ENS_10bfloat16_tEfNS_4arch4Sm90ELb1ELb0ELb0ELb1ELb0ELb0ELb0ELb1ELb1ELb0ELb0ELb0EEENS1_21CollectiveEpilogueFwdINS6_IJSA_SA_SA_EEES9_SD_SF_Li256ELb1ELb0ELb0ELb0EEENS1_36VarlenDynamicPersistentTileSchedulerILi128ELi128ELi256ELi32ELb0ELb0ELb1ELb1ELb1ELb1EEEEEEEEEvNT_6ParamsE,"a",@progbits
	.sectionflags	@""
	.align	4
.nv.constant0._ZN7cutlass13device_kernelIN5flash11enable_sm90INS1_16FlashAttnFwdSm90INS1_25CollectiveMainloopFwdSm90ILi2EN4cute5tupleIJNS5_1CILi1EEES8_S8_EEENS6_IJNS7_ILi128EEESA_NS7_ILi192EEEEEELi128ENS_10bfloat16_tEfNS_4arch4Sm90ELb1ELb0ELb0ELb1ELb0ELb0ELb0ELb1ELb1ELb0ELb0ELb0EEENS1_21CollectiveEpilogueFwdINS6_IJSA_SA_SA_EEES9_SD_SF_Li256ELb1ELb0ELb0ELb0EEENS1_36VarlenDynamicPersistentTileSchedulerILi128ELi128ELi256ELi32ELb0ELb0ELb1ELb1ELb1ELb1EEEEEEEEEvNT_6ParamsE:
	.zero		3200


//--------------------- .nv.constant0._ZN7cutlass13device_kernelIN5flash11enable_sm90INS1_16FlashAttnFwdSm90INS1_25CollectiveMainloopFwdSm90ILi2EN4cute5tupleIJNS5_1CILi1EEES8_S8_EEENS6_IJNS7_ILi128EEESA_NS7_ILi192EEEEEELi128ENS_10bfloat16_tEfNS_4arch4Sm90ELb1ELb0ELb0ELb1ELb0ELb1ELb0ELb1ELb1ELb0ELb0ELb0EEENS1_21CollectiveEpilogueFwdINS6_IJSA_SA_SA_EEES9_SD_SF_Li256ELb1ELb0ELb0ELb0EEENS1_36VarlenDynamicPersistentTileSchedulerILi128ELi128ELi256ELi32ELb0ELb0ELb1ELb1ELb1ELb1EEEEEEEEEvNT_6ParamsE --------------------------
	.section	.nv.constant0._ZN7cutlass13device_kernelIN5flash11enable_sm90INS1_16FlashAttnFwdSm90INS1_25CollectiveMainloopFwdSm90ILi2EN4cute5tupleIJNS5_1CILi1EEES8_S8_EEENS6_IJNS7_ILi128EEESA_NS7_ILi192EEEEEELi128ENS_10bfloat16_tEfNS_4arch4Sm90ELb1ELb0ELb0ELb1ELb0ELb1ELb0ELb1ELb1ELb0ELb0ELb0EEENS1_21CollectiveEpilogueFwdINS6_IJSA_SA_SA_EEES9_SD_SF_Li256ELb1ELb0ELb0ELb0EEENS1_36VarlenDynamicPersistentTileSchedulerILi128ELi128ELi256ELi32ELb0ELb0ELb1ELb1ELb1ELb1EEEEEEEEEvNT_6ParamsE,"a",@progbits
	.sectionflags	@""
	.align	4
.nv.constant0._ZN7cutlass13device_kernelIN5flash11enable_sm90INS1_16FlashAttnFwdSm90INS1_25CollectiveMainloopFwdSm90ILi2EN4cute5tupleIJNS5_1CILi1EEES8_S8_EEENS6_IJNS7_ILi128EEESA_NS7_ILi192EEEEEELi128ENS_10bfloat16_tEfNS_4arch4Sm90ELb1ELb0ELb0ELb1ELb0ELb1ELb0ELb1ELb1ELb0ELb0ELb0EEENS1_21CollectiveEpilogueFwdINS6_IJSA_SA_SA_EEES9_SD_SF_Li256ELb1ELb0ELb0ELb0EEENS1_36VarlenDynamicPersistentTileSchedulerILi128ELi128ELi256ELi32ELb0ELb0ELb1ELb1ELb1ELb1EEEEEEEEEvNT_6ParamsE:
	.zero		3200


//--------------------- .nv.constant0._ZN7cutlass13device_kernelIN5flash11enable_sm90INS1_16FlashAttnFwdSm90INS1_25CollectiveMainloopFwdSm90ILi2EN4cute5tupleIJNS5_1CILi1EEES8_S8_EEENS6_IJNS7_ILi64EEESA_SA_EEELi512ENS_10bfloat16_tEfNS_4arch4Sm90ELb0ELb0ELb0ELb0ELb0ELb0ELb0ELb0ELb0ELb0ELb0ELb0EEENS1_21CollectiveEpilogueFwdINS6_IJSA_NS7_ILi512EEESA_EEES9_SC_SE_Li256ELb0ELb0ELb0ELb0EEENS1_29StaticPersistentTileSchedulerILb0EEEEEEEEEvNT_6ParamsE --------------------------
	.section	.nv.constant0._ZN7cutlass13device_kernelIN5flash11enable_sm90INS1_16FlashAttnFwdSm90INS1_25CollectiveMainloopFwdSm90ILi2EN4cute5tupleIJNS5_1CILi1EEES8_S8_EEENS6_IJNS7_ILi64EEESA_SA_EEELi512ENS_10bfloat16_tEfNS_4arch4Sm90ELb0ELb0ELb0ELb0ELb0ELb0ELb0ELb0ELb0ELb0ELb0ELb0EEENS1_21CollectiveEpilogueFwdINS6_IJSA_NS7_ILi512EEESA_EEES9_SC_SE_Li256ELb0ELb0ELb0ELb0EEENS1_29StaticPersistentTileSchedulerILb0EEEEEEEEEvNT_6ParamsE,"a",@progbits
	.sectionflags	@""
	.align	4
.nv.constant0._ZN7cutlass13device_kernelIN5flash11enable_sm90INS1_16FlashAttnFwdSm90INS1_25CollectiveMainloopFwdSm90ILi2EN4cute5tupleIJNS5_1CILi1EEES8_S8_EEENS6_IJNS7_ILi64EEESA_SA_EEELi512ENS_10bfloat16_tEfNS_4arch4Sm90ELb0ELb0ELb0ELb0ELb0ELb0ELb0ELb0ELb0ELb0ELb0ELb0EEENS1_21CollectiveEpilogueFwdINS6_IJSA_NS7_ILi512EEESA_EEES9_SC_SE_Li256ELb0ELb0ELb0ELb0EEENS1_29StaticPersistentTileSchedulerILb0EEEEEEEEEvNT_6ParamsE:
	.zero		3584


//--------------------- .nv.constant0._ZN7cutlass13device_kernelIN5flash11enable_sm90INS1_16FlashAttnFwdSm90INS1_25CollectiveMainloopFwdSm90ILi2EN4cute5tupleIJNS5_1CILi1EEES8_S8_EEENS6_IJNS7_ILi64EEESA_SA_EEELi512ENS_10bfloat16_tEfNS_4arch4Sm90ELb0ELb0ELb0ELb0ELb0ELb0ELb1ELb0ELb0ELb0ELb0ELb0EEENS1_21CollectiveEpilogueFwdINS6_IJSA_NS7_ILi512EEESA_EEES9_SC_SE_Li256ELb0ELb0ELb0ELb0EEENS1_29StaticPersistentTileSchedulerILb0EEEEEEEEEvNT_6ParamsE --------------------------
	.section	.nv.constant0._ZN7cutlass13device_kernelIN5flash11enable_sm90INS1_16FlashAttnFwdSm90INS1_25CollectiveMainloopFwdSm90ILi2EN4cute5tupleIJNS5_1CILi1EEES8_S8_EEENS6_IJNS7_ILi64EEESA_SA_EEELi512ENS_10bfloat16_tEfNS_4arch4Sm90ELb0ELb0ELb0ELb0ELb0ELb0ELb1ELb0ELb0ELb0ELb0ELb0EEENS1_21CollectiveEpilogueFwdINS6_IJSA_NS7_ILi512EEESA_EEES9_SC_SE_Li256ELb0ELb0ELb0ELb0EEENS1_29StaticPersistentTileSchedulerILb0EEEEEEEEEvNT_6ParamsE,"a",@progbits
	.sectionflags	@""
	.align	4
.nv.constant0._ZN7cutlass13device_kernelIN5flash11enable_sm90INS1_16FlashAttnFwdSm90INS1_25CollectiveMainloopFwdSm90ILi2EN4cute5tupleIJNS5_1CILi1EEES8_S8_EEENS6_IJNS7_ILi64EEESA_SA_EEELi512ENS_10bfloat16_tEfNS_4arch4Sm90ELb0ELb0ELb0ELb0ELb0ELb0ELb1ELb0ELb0ELb0ELb0ELb0EEENS1_21CollectiveEpilogueFwdINS6_IJSA_NS7_ILi512EEESA_EEES9_SC_SE_Li256ELb0ELb0ELb0ELb0EEENS1_29StaticPersistentTileSchedulerILb0EEEEEEEEEvNT_6ParamsE:
	.zero		3840


//--------------------- .nv.constant0._ZN7cutlass13device_kernelIN5flash11enable_sm90INS1_16FlashAttnFwdSm90INS1_25CollectiveMainloopFwdSm90ILi2EN4cute5tupleIJNS5_1CILi1EEES8_S8_EEENS6_IJNS7_ILi64EEESA_SA_EEELi512ENS_10bfloat16_tEfNS_4arch4Sm90ELb0ELb0ELb0ELb1ELb0ELb0ELb0ELb0ELb0ELb0ELb0ELb0EEENS1_21CollectiveEpilogueFwdINS6_IJSA_NS7_ILi512EEESA_EEES9_SC_SE_Li256ELb1ELb0ELb0ELb0EEENS1_36VarlenDynamicPersistentTileSchedulerILi64ELi64ELi256ELi32ELb0ELb0ELb1ELb0ELb1ELb1EEEEEEEEEvNT_6ParamsE --------------------------
	.section	.nv.constant0._ZN7cutlass13device_kernelIN5flash11enable_sm90INS1_16FlashAttnFwdSm90INS1_25CollectiveMainloopFwdSm90ILi2EN4cute5tupleIJNS5_1CILi1EEES8_S8_EEENS6_IJNS7_ILi64EEESA_SA_EEELi512ENS_10bfloat16_tEfNS_4arch4Sm90ELb0ELb0ELb0ELb1ELb0ELb0ELb0ELb0ELb0ELb0ELb0ELb0EEENS1_21CollectiveEpilogueFwdINS6_IJSA_NS7_ILi512EEESA_EEES9_SC_SE_Li256ELb1ELb0ELb0ELb0EEENS1_36VarlenDynamicPersistentTileSchedulerILi64ELi64ELi256ELi32ELb0ELb0ELb1ELb0ELb1ELb1EEEEEEEEEvNT_6ParamsE,"a",@progbits
	.sectionflags	@""
	.align	4
.nv.constant0._ZN7cutlass13device_kernelIN5flash11enable_sm90INS1_16FlashAttnFwdSm90INS1_25CollectiveMainloopFwdSm90ILi2EN4cute5tupleIJNS5_1CILi1EEES8_S8_EEENS6_IJNS7_ILi64EEESA_SA_EEELi512ENS_10bfloat16_tEfNS_4arch4Sm90ELb0ELb0ELb0ELb1ELb0ELb0ELb0ELb0ELb0ELb0ELb0ELb0EEENS1_21CollectiveEpilogueFwdINS6_IJSA_NS7_ILi512EEESA_EEES9_SC_SE_Li256ELb1ELb0ELb0ELb0EEENS1_36VarlenDynamicPersistentTileSchedulerILi64ELi64ELi256ELi32ELb0ELb0ELb1ELb0ELb1ELb1EEEEEEEEEvNT_6ParamsE:
	.zero		3200


//--------------------- .nv.constant0._ZN7cutlass13device_kernelIN5flash11enable_sm90INS1_16FlashAttnFwdSm90INS1_25CollectiveMainloopFwdSm90ILi2EN4cute5tupleIJNS5_1CILi1EEES8_S8_EEENS6_IJNS7_ILi64EEESA_SA_EEELi512ENS_10bfloat16_tEfNS_4arch4Sm90ELb0ELb0ELb0ELb1ELb0ELb1ELb0ELb0ELb0ELb0ELb0ELb0EEENS1_21CollectiveEpilogueFwdINS6_IJSA_NS7_ILi512EEESA_EEES9_SC_SE_Li256ELb1ELb0ELb0ELb0EEENS1_36VarlenDynamicPersistentTileSchedulerILi64ELi64ELi256ELi32ELb0ELb0ELb1ELb0ELb1ELb1EEEEEEEEEvNT_6ParamsE --------------------------
	.section	.nv.constant0._ZN7cutlass13device_kernelIN5flash11enable_sm90INS1_16FlashAttnFwdSm90INS1_25CollectiveMainloopFwdSm90ILi2EN4cute5tupleIJNS5_1CILi1EEES8_S8_EEENS6_IJNS7_ILi64EEESA_SA_EEELi512ENS_10bfloat16_tEfNS_4arch4Sm90ELb0ELb0ELb0ELb1ELb0ELb1ELb0ELb0ELb0ELb0ELb0ELb0EEENS1_21CollectiveEpilogueFwdINS6_IJSA_NS7_ILi512EEESA_EEES9_SC_SE_Li256ELb1ELb0ELb0ELb0EEENS1_36VarlenDynamicPersistentTileSchedulerILi64ELi64ELi256ELi32ELb0ELb0ELb1ELb0ELb1ELb1EEEEEEEEEvNT_6ParamsE,"a",@progbits
	.sectionflags	@""
	.align	4
.nv.constant0._ZN7cutlass13device_kernelIN5flash11enable_sm90INS1_16FlashAttnFwdSm90INS1_25CollectiveMainloopFwdSm90ILi2EN4cute5tupleIJNS5_1CILi1EEES8_S8_EEENS6_IJNS7_ILi64EEESA_SA_EEELi512ENS_10bfloat16_tEfNS_4arch4Sm90ELb0ELb0ELb0ELb1ELb0ELb1ELb0ELb0ELb0ELb0ELb0ELb0EEENS1_21CollectiveEpilogueFwdINS6_IJSA_NS7_ILi512EEESA_EEES9_SC_SE_Li256ELb1ELb0ELb0ELb0EEENS1_36VarlenDynamicPersistentTileSchedulerILi64ELi64ELi256ELi32ELb0ELb0ELb1ELb0ELb1ELb1EEEEEEEEEvNT_6ParamsE:
	.zero		3200


//--------------------- .nv.constant0._ZN7cutlass13device_kernelIN5flash11enable_sm90INS1_16FlashAttnFwdSm90INS1_25CollectiveMainloopFwdSm90ILi2EN4cute5tupleIJNS5_1CILi1EEES8_S8_EEENS6_IJNS7_ILi64EEESA_SA_EEELi512ENS_10bfloat16_tEfNS_4arch4Sm90ELb0ELb0ELb0ELb1ELb0ELb0ELb1ELb0ELb0ELb0ELb0ELb0EEENS1_21CollectiveEpilogueFwdINS6_IJSA_NS7_ILi512EEESA_EEES9_SC_SE_Li256ELb1ELb0ELb0ELb0EEENS1_36VarlenDynamicPersistentTileSchedulerILi64ELi64ELi256ELi32ELb0ELb0ELb1ELb0ELb1ELb1EEEEEEEEEvNT_6ParamsE --------------------------
	.section	.nv.constant0._ZN7cutlass13device_kernelIN5flash11enable_sm90INS1_16FlashAttnFwdSm90INS1_25CollectiveMainloopFwdSm90ILi2EN4cute5tupleIJNS5_1CILi1EEES8_S8_EEENS6_IJNS7_ILi64EEESA_SA_EEELi512ENS_10bfloat16_tEfNS_4arch4Sm90ELb0ELb0ELb0ELb1ELb0ELb0ELb1ELb0ELb0ELb0ELb0ELb0EEENS1_21CollectiveEpilogueFwdINS6_IJSA_NS7_ILi512EEESA_EEES9_SC_SE_Li256ELb1ELb0ELb0ELb0EEENS1_36VarlenDynamicPersistentTileSchedulerILi64ELi64ELi256ELi32ELb0ELb0ELb1ELb0ELb1ELb1EEEEEEEEEvNT_6ParamsE,"a",@progbits
	.sectionflags	@""
	.align	4
.nv.constant0._ZN7cutlass13device_kernelIN5flash11enable_sm90INS1_16FlashAttnFwdSm90INS1_25CollectiveMainloopFwdSm90ILi2EN4cute5tupleIJNS5_1CILi1EEES8_S8_EEENS6_IJNS7_ILi64EEESA_SA_EEELi512ENS_10bfloat16_tEfNS_4arch4Sm90ELb0ELb0ELb0ELb1ELb0ELb0ELb1ELb0ELb0ELb0ELb0ELb0EEENS1_21CollectiveEpilogueFwdINS6_IJSA_NS7_ILi512EEESA_EEES9_SC_SE_Li256ELb1ELb0ELb0ELb0EEENS1_36VarlenDynamicPersistentTileSchedulerILi64ELi64ELi256ELi32ELb0ELb0ELb1ELb0ELb1ELb1EEEEEEEEEvNT_6ParamsE:
	.zero		3456


//--------------------- .nv.constant0._ZN7cutlass13device_kernelIN5flash11enable_sm90INS1_16FlashAttnFwdSm90INS1_25CollectiveMainloopFwdSm90ILi2EN4cute5tupleIJNS5_1CILi1EEES8_S8_EEENS6_IJNS7_ILi64EEESA_SA_EEELi512ENS_10bfloat16_tEfNS_4arch4Sm90ELb0ELb0ELb0ELb1ELb0ELb1ELb1ELb0ELb0ELb0ELb0ELb0EEENS1_21CollectiveEpilogueFwdINS6_IJSA_NS7_ILi512EEESA_EEES9_SC_SE_Li256ELb1ELb0ELb0ELb0EEENS1_36VarlenDynamicPersistentTileSchedulerILi64ELi64ELi256ELi32ELb0ELb0ELb1ELb0ELb1ELb1EEEEEEEEEvNT_6ParamsE --------------------------
	.section	.nv.constant0._ZN7cutlass13device_kernelIN5flash11enable_sm90INS1_16FlashAttnFwdSm90INS1_25CollectiveMainloopFwdSm90ILi2EN4cute5tupleIJNS5_1CILi1EEES8_S8_EEENS6_IJNS7_ILi64EEESA_SA_EEELi512ENS_10bfloat16_tEfNS_4arch4Sm90ELb0ELb0ELb0ELb1ELb0ELb1ELb1ELb0ELb0ELb0ELb0ELb0EEENS1_21CollectiveEpilogueFwdINS6_IJSA_NS7_ILi512EEESA_EEES9_SC_SE_Li256ELb1ELb0ELb0ELb0EEENS1_36VarlenDynamicPersistentTileSchedulerILi64ELi64ELi256ELi32ELb0ELb0ELb1ELb0ELb1ELb1EEEEEEEEEvNT_6ParamsE,"a",@progbits
	.sectionflags	@""
	.align	4
.nv.constant0._ZN7cutlass13device_kernelIN5flash11enable_sm90INS1_16FlashAttnFwdSm90INS1_25CollectiveMainloopFwdSm90ILi2EN4cute5tupleIJNS5_1CILi1EEES8_S8_EEENS6_IJNS7_ILi64EEESA_SA_EEELi512ENS_10bfloat16_tEfNS_4arch4Sm90ELb0ELb0ELb0ELb1ELb0ELb1ELb1ELb0ELb0ELb0ELb0ELb0EEENS1_21CollectiveEpilogueFwdINS6_IJSA_NS7_ILi512EEESA_EEES9_SC_SE_Li256ELb1ELb0ELb0ELb0EEENS1_36VarlenDynamicPersistentTileSchedulerILi64ELi64ELi256ELi32ELb0ELb0ELb1ELb0ELb1ELb1EEEEEEEEEvNT_6ParamsE:
	.zero		3456


//--------------------- .nv.constant0._ZN7cutlass13device_kernelIN5flash11enable_sm90INS1_16FlashAttnFwdSm90INS1_25CollectiveMainloopFwdSm90ILi2EN4cute5tupleIJNS5_1CILi1EEES8_S8_EEENS6_IJNS7_ILi64EEESA_SA_EEELi512ENS_10bfloat16_tEfNS_4arch4Sm90ELb0ELb1ELb0ELb0ELb0ELb0ELb0ELb0ELb0ELb0ELb0ELb0EEENS1_21CollectiveEpilogueFwdINS6_IJSA_NS7_ILi512EEESA_EEES9_SC_SE_Li256ELb0ELb0ELb0ELb0EEENS1_30DynamicPersistentTileSchedulerILi256ELi32ELb0ELb0ELb1EEEEEEEEEvNT_6ParamsE --------------------------
	.section	.nv.constant0._ZN7cutlass13device_kernelIN5flash11enable_sm90INS1_16FlashAttnFwdSm90INS1_25CollectiveMainloopFwdSm90ILi2EN4cute5tupleIJNS5_1CILi1EEES8_S8_EEENS6_IJNS7_ILi64EEESA_SA_EEELi512ENS_10bfloat16_tEfNS_4arch4Sm90ELb0ELb1ELb0ELb0ELb0ELb0ELb0ELb0ELb0ELb0ELb0ELb0EEENS1_21CollectiveEpilogueFwdINS6_IJSA_NS7_ILi512EEESA_EEES9_SC_SE_Li256ELb0ELb0ELb0ELb0EEENS1_30DynamicPersistentTileSchedulerILi256ELi32ELb0ELb0ELb1EEEEEEEEEvNT_6ParamsE,"a",@progbits
	.sectionflags	@""
	.align	4
.nv.constant0._ZN7cutlass13device_kernelIN5flash11enable_sm90INS1_16FlashAttnFwdSm90INS1_25CollectiveMainloopFwdSm90ILi2EN4cute5tupleIJNS5_1CILi1EEES8_S8_EEENS6_IJNS7_ILi64EEESA_SA_EEELi512ENS_10bfloat16_tEfNS_4arch4Sm90ELb0ELb1ELb0ELb0ELb0ELb0ELb0ELb0ELb0ELb0ELb0ELb0EEENS1_21CollectiveEpilogueFwdINS6_IJSA_NS7_ILi512EEESA_EEES9_SC_SE_Li256ELb0ELb0ELb0ELb0EEENS1_30DynamicPersistentTileSchedulerILi256ELi32ELb0ELb0ELb1EEEEEEEEEvNT_6ParamsE:
	.zero		3584


//--------------------- .nv.constant0._ZN7cutlass13device_kernelIN5flash11enable_sm90INS1_16FlashAttnFwdSm90INS1_25CollectiveMainloopFwdSm90ILi2EN4cute5tupleIJNS5_1CILi1EEES8_S8_EEENS6_IJNS7_ILi64EEESA_SA_EEELi512ENS_10bfloat16_tEfNS_4arch4Sm90ELb0ELb1ELb0ELb0ELb0ELb0ELb1ELb0ELb0ELb0ELb0ELb0EEENS1_21CollectiveEpilogueFwdINS6_IJSA_NS7_ILi512EEESA_EEES9_SC_SE_Li256ELb0ELb0ELb0ELb0EEENS1_30DynamicPersistentTileSchedulerILi256ELi32ELb0ELb0ELb1EEEEEEEEEvNT_6ParamsE --------------------------
	.section	.nv.constant0._ZN7cutlass13device_kernelIN5flash11enable_sm90INS1_16FlashAttnFwdSm90INS1_25CollectiveMainloopFwdSm90ILi2EN4cute5tupleIJNS5_1CILi1EEES8_S8_EEENS6_IJNS7_ILi64EEESA_SA_EEELi512ENS_10bfloat16_tEfNS_4arch4Sm90ELb0ELb1ELb0ELb0ELb0ELb0ELb1ELb0ELb0ELb0ELb0ELb0EEENS1_21CollectiveEpilogueFwdINS6_IJSA_NS7_ILi512EEESA_EEES9_SC_SE_Li256ELb0ELb0ELb0ELb0EEENS1_30DynamicPersistentTileSchedulerILi256ELi32ELb0ELb0ELb1EEEEEEEEEvNT_6ParamsE,"a",@progbits
	.sectionflags	@""
	.align	4
.nv.constant0._ZN7cutlass13device_kernelIN5flash11enable_sm90INS1_16FlashAttnFwdSm90INS1_25CollectiveMainloopFwdSm90ILi2EN4cute5tupleIJNS5_1CILi1EEES8_S8_EEENS6_IJNS7_ILi64EEESA_SA_EEELi512ENS_10bfloat16_tEfNS_4arch4Sm90ELb0ELb1ELb0ELb0ELb0ELb0ELb1ELb0ELb0ELb0ELb0ELb0EEENS1_21CollectiveEpilogueFwdINS6_IJSA_NS7_ILi512EEESA_EEES9_SC_SE_Li256ELb0ELb0ELb0ELb0EEENS1_30DynamicPersistentTileSchedulerILi256ELi32ELb0ELb0ELb1EEEEEEEEEvNT_6ParamsE:
	.zero		3840


//--------------------- .nv.constant0._ZN7cutlass13device_kernelIN5flash11enable_sm90INS1_16FlashAttnFwdSm90INS1_25CollectiveMainloopFwdSm90ILi2EN4cute5tupleIJNS5_1CILi1EEES8_S8_EEENS6_IJNS7_ILi64EEESA_SA_EEELi512ENS_10bfloat16_tEfNS_4arch4Sm90ELb0ELb1ELb0ELb1ELb0ELb0ELb0ELb0ELb0ELb0ELb0ELb0EEENS1_21CollectiveEpilogueFwdINS6_IJSA_NS7_ILi512EEESA_EEES9_SC_SE_Li256ELb1ELb0ELb0ELb0EEENS1_36VarlenDynamicPersistentTileSchedulerILi64ELi64ELi256ELi32ELb0ELb0ELb1ELb1ELb0ELb1EEEEEEEEEvNT_6ParamsE --------------------------
	.section	.nv.constant0._ZN7cutlass13device_kernelIN5flash11enable_sm90INS1_16FlashAttnFwdSm90INS1_25CollectiveMainloopFwdSm90ILi2EN4cute5tupleIJNS5_1CILi1EEES8_S8_EEENS6_IJNS7_ILi64EEESA_SA_EEELi512ENS_10bfloat16_tEfNS_4arch4Sm90ELb0ELb1ELb0ELb1ELb0ELb0ELb0ELb0ELb0ELb0ELb0ELb0EEENS1_21CollectiveEpilogueFwdINS6_IJSA_NS7_ILi512EEESA_EEES9_SC_SE_Li256ELb1ELb0ELb0ELb0EEENS1_36VarlenDynamicPersistentTileSchedulerILi64ELi64ELi256ELi32ELb0ELb0ELb1ELb1ELb0ELb1EEEEEEEEEvNT_6ParamsE,"a",@progbits
	.sectionflags	@""
	.align	4
.nv.constant0._ZN7cutlass13device_kernelIN5flash11enable_sm90INS1_16FlashAttnFwdSm90INS1_25CollectiveMainloopFwdSm90ILi2EN4cute5tupleIJNS5_1CILi1EEES8_S8_EEENS6_IJNS7_ILi64EEESA_SA_EEELi512ENS_10bfloat16_tEfNS_4arch4Sm90ELb0ELb1ELb0ELb1ELb0ELb0ELb0ELb0ELb0ELb0ELb0ELb0EEENS1_21CollectiveEpilogueFwdINS6_IJSA_NS7_ILi512EEESA_EEES9_SC_SE_Li256ELb1ELb0ELb0ELb0EEENS1_36VarlenDynamicPersistentTileSchedulerILi64ELi64ELi256ELi32ELb0ELb0ELb1ELb1ELb0ELb1EEEEEEEEEvNT_6ParamsE:
	.zero		3200


//--------------------- .nv.constant0._ZN7cutlass13device_kernelIN5flash11enable_sm90INS1_16FlashAttnFwdSm90INS1_25CollectiveMainloopFwdSm90ILi2EN4cute5tupleIJNS5_1CILi1EEES8_S8_EEENS6_IJNS7_ILi64EEESA_SA_EEELi512ENS_10bfloat16_tEfNS_4arch4Sm90ELb0ELb1ELb0ELb1ELb0ELb1ELb0ELb0ELb0ELb0ELb0ELb0EEENS1_21CollectiveEpilogueFwdINS6_IJSA_NS7_ILi512EEESA_EEES9_SC_SE_Li256ELb1ELb0ELb0ELb0EEENS1_36VarlenDynamicPersistentTileSchedulerILi64ELi64ELi256ELi32ELb0ELb0ELb1ELb1ELb0ELb1EEEEEEEEEvNT_6ParamsE --------------------------
	.section	.nv.constant0._ZN7cutlass13device_kernelIN5flash11enable_sm90INS1_16FlashAttnFwdSm90INS1_25CollectiveMainloopFwdSm90ILi2EN4cute5tupleIJNS5_1CILi1EEES8_S8_EEENS6_IJNS7_ILi64EEESA_SA_EEELi512ENS_10bfloat16_tEfNS_4arch4Sm90ELb0ELb1ELb0ELb1ELb0ELb1ELb0ELb0ELb0ELb0ELb0ELb0EEENS1_21CollectiveEpilogueFwdINS6_IJSA_NS7_ILi512EEESA_EEES9_SC_SE_Li256ELb1ELb0ELb0ELb0EEENS1_36VarlenDynamicPersistentTileSchedulerILi64ELi64ELi256ELi32ELb0ELb0ELb1ELb1ELb0ELb1EEEEEEEEEvNT_6ParamsE,"a",@progbits
	.sectionflags	@""
	.align	4
.nv.constant0._ZN7cutlass13device_kernelIN5flash11enable_sm90INS1_16FlashAttnFwdSm90INS1_25CollectiveMainloopFwdSm90ILi2EN4cute5tupleIJNS5_1CILi1EEES8_S8_EEENS6_IJNS7_ILi64EEESA_SA_EEELi512ENS_10bfloat16_tEfNS_4arch4Sm90ELb0ELb1ELb0ELb1ELb0ELb1ELb0ELb0ELb0ELb0ELb0ELb0EEENS1_21CollectiveEpilogueFwdINS6_IJSA_NS7_ILi512EEESA_EEES9_SC_SE_Li256ELb1ELb0ELb0ELb0EEENS1_36VarlenDynamicPersistentTileSchedulerILi64ELi64ELi256ELi32ELb0ELb0ELb1ELb1ELb0ELb1EEEEEEEEEvNT_6ParamsE:
	.zero		3200


//--------------------- .nv.constant0._ZN7cutlass13device_kernelIN5flash11enable_sm90INS1_16FlashAttnFwdSm90INS1_25CollectiveMainloopFwdSm90ILi2EN4cute5tupleIJNS5_1CILi1EEES8_S8_EEENS6_IJNS7_ILi64EEESA_SA_EEELi512ENS_10bfloat16_tEfNS_4arch4Sm90ELb0ELb1ELb0ELb1ELb0ELb0ELb1ELb0ELb0ELb0ELb0ELb0EEENS1_21CollectiveEpilogueFwdINS6_IJSA_NS7_ILi512EEESA_EEES9_SC_SE_Li256ELb1ELb0ELb0ELb0EEENS1_36VarlenDynamicPersistentTileSchedulerILi64ELi64ELi256ELi32ELb0ELb0ELb1ELb1ELb0ELb1EEEEEEEEEvNT_6ParamsE --------------------------
	.section	.nv.constant0._ZN7cutlass13device_kernelIN5flash11enable_sm90INS1_16FlashAttnFwdSm90INS1_25CollectiveMainloopFwdSm90ILi2EN4cute5tupleIJNS5_1CILi1EEES8_S8_EEENS6_IJNS7_ILi64EEESA_SA_EEELi512ENS_10bfloat16_tEfNS_4arch4Sm90ELb0ELb1ELb0ELb1ELb0ELb0ELb1ELb0ELb0ELb0ELb0ELb0EEENS1_21CollectiveEpilogueFwdINS6_IJSA_NS7_ILi512EEESA_EEES9_SC_SE_Li256ELb1ELb0ELb0ELb0EEENS1_36VarlenDynamicPersistentTileSchedulerILi64ELi64ELi256ELi32ELb0ELb0ELb1ELb1ELb0ELb1EEEEEEEEEvNT_6ParamsE,"a",@progbits
	.sectionflags	@""
	.align	4
.nv.constant0._ZN7cutlass13device_kernelIN5flash11enable_sm90INS1_16FlashAttnFwdSm90INS1_25CollectiveMainloopFwdSm90ILi2EN4cute5tupleIJNS5_1CILi1EEES8_S8_EEENS6_IJNS7_ILi64EEESA_SA_EEELi512ENS_10bfloat16_tEfNS_4arch4Sm90ELb0ELb1ELb0ELb1ELb0ELb0ELb1ELb0ELb0ELb0ELb0ELb0EEENS1_21CollectiveEpilogueFwdINS6_IJSA_NS7_ILi512EEESA_EEES9_SC_SE_Li256ELb1ELb0ELb0ELb0EEENS1_36VarlenDynamicPersistentTileSchedulerILi64ELi64ELi256ELi32ELb0ELb0ELb1ELb1ELb0ELb1EEEEEEEEEvNT_6ParamsE:
	.zero		3456


//--------------------- .nv.constant0._ZN7cutlass13device_kernelIN5flash11enable_sm90INS1_16FlashAttnFwdSm90INS1_25CollectiveMainloopFwdSm90ILi2EN4cute5tupleIJNS5_1CILi1EEES8_S8_EEENS6_IJNS7_ILi64EEESA_SA_EEELi512ENS_10bfloat16_tEfNS_4arch4Sm90ELb0ELb1ELb0ELb1ELb0ELb1ELb1ELb0ELb0ELb0ELb0ELb0EEENS1_21CollectiveEpilogueFwdINS6_IJSA_NS7_ILi512EEESA_EEES9_SC_SE_Li256ELb1ELb0ELb0ELb0EEENS1_36VarlenDynamicPersistentTileSchedulerILi64ELi64ELi256ELi32ELb0ELb0ELb1ELb1ELb0ELb1EEEEEEEEEvNT_6ParamsE --------------------------
	.section	.nv.constant0._ZN7cutlass13device_kernelIN5flash11enable_sm90INS1_16FlashAttnFwdSm90INS1_25CollectiveMainloopFwdSm90ILi2EN4cute5tupleIJNS5_1CILi1EEES8_S8_EEENS6_IJNS7_ILi64EEESA_SA_EEELi512ENS_10bfloat16_tEfNS_4arch4Sm90ELb0ELb1ELb0ELb1ELb0ELb1ELb1ELb0ELb0ELb0ELb0ELb0EEENS1_21CollectiveEpilogueFwdINS6_IJSA_NS7_ILi512EEESA_EEES9_SC_SE_Li256ELb1ELb0ELb0ELb0EEENS1_36VarlenDynamicPersistentTileSchedulerILi64ELi64ELi256ELi32ELb0ELb0ELb1ELb1ELb0ELb1EEEEEEEEEvNT_6ParamsE,"a",@progbits
	.sectionflags	@""
	.align	4
.nv.constant0._ZN7cutlass13device_kernelIN5flash11enable_sm90INS1_16FlashAttnFwdSm90INS1_25CollectiveMainloopFwdSm90ILi2EN4cute5tupleIJNS5_1CILi1EEES8_S8_EEENS6_IJNS7_ILi64EEESA_SA_EEELi512ENS_10bfloat16_tEfNS_4arch4Sm90ELb0ELb1ELb0ELb1ELb0ELb1ELb1ELb0ELb0ELb0ELb0ELb0EEENS1_21CollectiveEpilogueFwdINS6_IJSA_NS7_ILi512EEESA_EEES9_SC_SE_Li256ELb1ELb0ELb0ELb0EEENS1_36VarlenDynamicPersistentTileSchedulerILi64ELi64ELi256ELi32ELb0ELb0ELb1ELb1ELb0ELb1EEEEEEEEEvNT_6ParamsE:
	.zero		3456


//--------------------- .nv.constant0._ZN7cutlass13device_kernelIN5flash11enable_sm90INS1_16FlashAttnFwdSm90INS1_25CollectiveMainloopFwdSm90ILi2EN4cute5tupleIJNS5_1CILi1EEES8_S8_EEENS6_IJNS7_ILi64EEESA_SA_EEELi512ENS_10bfloat16_tEfNS_4arch4Sm90ELb1ELb0ELb0ELb0ELb0ELb0ELb0ELb0ELb0ELb0ELb0ELb0EEENS1_21CollectiveEpilogueFwdINS6_IJSA_NS7_ILi512EEESA_EEES9_SC_SE_Li256ELb0ELb0ELb0ELb0EEENS1_30DynamicPersistentTileSchedulerILi256ELi32ELb0ELb0ELb1EEEEEEEEEvNT_6ParamsE --------------------------
	.section	.nv.constant0._ZN7cutlass13device_kernelIN5flash11enable_sm90INS1_16FlashAttnFwdSm90INS1_25CollectiveMainloopFwdSm90ILi2EN4cute5tupleIJNS5_1CILi1EEES8_S8_EEENS6_IJNS7_ILi64EEESA_SA_EEELi512ENS_10bfloat16_tEfNS_4arch4Sm90ELb1ELb0ELb0ELb0ELb0ELb0ELb0ELb0ELb0ELb0ELb0ELb0EEENS1_21CollectiveEpilogueFwdINS6_IJSA_NS7_ILi512EEESA_EEES9_SC_SE_Li256ELb0ELb0ELb0ELb0EEENS1_30DynamicPersistentTileSchedulerILi256ELi32ELb0ELb0ELb1EEEEEEEEEvNT_6ParamsE,"a",@progbits
	.sectionflags	@""
	.align	4
.nv.constant0._ZN7cutlass13device_kernelIN5flash11enable_sm90INS1_16FlashAttnFwdSm90INS1_25CollectiveMainloopFwdSm90ILi2EN4cute5tupleIJNS5_1CILi1EEES8_S8_EEENS6_IJNS7_ILi64EEESA_SA_EEELi512ENS_10bfloat16_tEfNS_4arch4Sm90ELb1ELb0ELb0ELb0ELb0ELb0ELb0ELb0ELb0ELb0ELb0ELb0EEENS1_21CollectiveEpilogueFwdINS6_IJSA_NS7_ILi512EEESA_EEES9_SC_SE_Li256ELb0ELb0ELb0ELb0EEENS1_30DynamicPersistentTileSchedulerILi256ELi32ELb0ELb0ELb1EEEEEEEEEvNT_6ParamsE:
	.zero		3584


//--------------------- .nv.constant0._ZN7cutlass13device_kernelIN5flash11enable_sm90INS1_16FlashAttnFwdSm90INS1_25CollectiveMainloopFwdSm90ILi2EN4cute5tupleIJNS5_1CILi1EEES8_S8_EEENS6_IJNS7_ILi64EEESA_SA_EEELi512ENS_10bfloat16_tEfNS_4arch4Sm90ELb1ELb0ELb0ELb0ELb0ELb0ELb1ELb0ELb0ELb0ELb0ELb0EEENS1_21CollectiveEpilogueFwdINS6_IJSA_NS7_ILi512EEESA_EEES9_SC_SE_Li256ELb0ELb0ELb0ELb0EEENS1_30DynamicPersistentTileSchedulerILi256ELi32ELb0ELb0ELb1EEEEEEEEEvNT_6ParamsE --------------------------
	.section	.nv.constant0._ZN7cutlass13device_kernelIN5flash11enable_sm90INS1_16FlashAttnFwdSm90INS1_25CollectiveMainloopFwdSm90ILi2EN4cute5tupleIJNS5_1CILi1EEES8_S8_EEENS6_IJNS7_ILi64EEESA_SA_EEELi512ENS_10bfloat16_tEfNS_4arch4Sm90ELb1ELb0ELb0ELb0ELb0ELb0ELb1ELb0ELb0ELb0ELb0ELb0EEENS1_21CollectiveEpilogueFwdINS6_IJSA_NS7_ILi512EEESA_EEES9_SC_SE_Li256ELb0ELb0ELb0ELb0EEENS1_30DynamicPersistentTileSchedulerILi256ELi32ELb0ELb0ELb1EEEEEEEEEvNT_6ParamsE,"a",@progbits
	.sectionflags	@""
	.align	4
.nv.constant0._ZN7cutlass13device_kernelIN5flash11enable_sm90INS1_16FlashAttnFwdSm90INS1_25CollectiveMainloopFwdSm90ILi2EN4cute5tupleIJNS5_1CILi1EEES8_S8_EEENS6_IJNS7_ILi64EEESA_SA_EEELi512ENS_10bfloat16_tEfNS_4arch4Sm90ELb1ELb0ELb0ELb0ELb0ELb0ELb1ELb0ELb0ELb0ELb0ELb0EEENS1_21CollectiveEpilogueFwdINS6_IJSA_NS7_ILi512EEESA_EEES9_SC_SE_Li256ELb0ELb0ELb0ELb0EEENS1_30DynamicPersistentTileSchedulerILi256ELi32ELb0ELb0ELb1EEEEEEEEEvNT_6ParamsE:
	.zero		3840


//--------------------- .nv.constant0._ZN7cutlass13device_kernelIN5flash11enable_sm90INS1_16FlashAttnFwdSm90INS1_25CollectiveMainloopFwdSm90ILi2EN4cute5tupleIJNS5_1CILi1EEES8_S8_EEENS6_IJNS7_ILi64EEESA_SA_EEELi512ENS_10bfloat16_tEfNS_4arch4Sm90ELb1ELb0ELb0ELb1ELb0ELb0ELb0ELb0ELb0ELb0ELb0ELb0EEENS1_21CollectiveEpilogueFwdINS6_IJSA_NS7_ILi512EEESA_EEES9_SC_SE_Li256ELb1ELb0ELb0ELb0EEENS1_36VarlenDynamicPersistentTileSchedulerILi64ELi64ELi256ELi32ELb0ELb0ELb1ELb1ELb1ELb1EEEEEEEEEvNT_6ParamsE --------------------------
	.section	.nv.constant0._ZN7cutlass13device_kernelIN5flash11enable_sm90INS1_16FlashAttnFwdSm90INS1_25CollectiveMainloopFwdSm90ILi2EN4cute5tupleIJNS5_1CILi1EEES8_S8_EEENS6_IJNS7_ILi64EEESA_SA_EEELi512ENS_10bfloat16_tEfNS_4arch4Sm90ELb1ELb0ELb0ELb1ELb0ELb0ELb0ELb0ELb0ELb0ELb0ELb0EEENS1_21CollectiveEpilogueFwdINS6_IJSA_NS7_ILi512EEESA_EEES9_SC_SE_Li256ELb1ELb0ELb0ELb0EEENS1_36VarlenDynamicPersistentTileSchedulerILi64ELi64ELi256ELi32ELb0ELb0ELb1ELb1ELb1ELb1EEEEEEEEEvNT_6ParamsE,"a",@progbits
	.sectionflags	@""
	.align	4
.nv.constant0._ZN7cutlass13device_kernelIN5flash11enable_sm90INS1_16FlashAttnFwdSm90INS1_25CollectiveMainloopFwdSm90ILi2EN4cute5tupleIJNS5_1CILi1EEES8_S8_EEENS6_IJNS7_ILi64EEESA_SA_EEELi512ENS_10bfloat16_tEfNS_4arch4Sm90ELb1ELb0ELb0ELb1ELb0ELb0ELb0ELb0ELb0ELb0ELb0ELb0EEENS1_21CollectiveEpilogueFwdINS6_IJSA_NS7_ILi512EEESA_EEES9_SC_SE_Li256ELb1ELb0ELb0ELb0EEENS1_36VarlenDynamicPersistentTileSchedulerILi64ELi64ELi256ELi32ELb0ELb0ELb1ELb1ELb1ELb1EEEEEEEEEvNT_6ParamsE:
	.zero		3200


//--------------------- .nv.constant0._ZN7cutlass13device_kernelIN5flash11enable_sm90INS1_16FlashAttnFwdSm90INS1_25CollectiveMainloopFwdSm90ILi2EN4cute5tupleIJNS5_1CILi1EEES8_S8_EEENS6_IJNS7_ILi64EEESA_SA_EEELi512ENS_10bfloat16_tEfNS_4arch4Sm90ELb1ELb0ELb0ELb1ELb0ELb1ELb0ELb0ELb0ELb0ELb0ELb0EEENS1_21CollectiveEpilogueFwdINS6_IJSA_NS7_ILi512EEESA_EEES9_SC_SE_Li256ELb1ELb0ELb0ELb0EEENS1_36VarlenDynamicPersistentTileSchedulerILi64ELi64ELi256ELi32ELb0ELb0ELb1ELb1ELb1ELb1EEEEEEEEEvNT_6ParamsE --------------------------
	.section	.nv.constant0._ZN7cutlass13device_kernelIN5flash11enable_sm90INS1_16FlashAttnFwdSm90INS1_25CollectiveMainloopFwdSm90ILi2EN4cute5tupleIJNS5_1CILi1EEES8_S8_EEENS6_IJNS7_ILi64EEESA_SA_EEELi512ENS_10bfloat16_tEfNS_4arch4Sm90ELb1ELb0ELb0ELb1ELb0ELb1ELb0ELb0ELb0ELb0ELb0ELb0EEENS1_21CollectiveEpilogueFwdINS6_IJSA_NS7_ILi512EEESA_EEES9_SC_SE_Li256ELb1ELb0ELb0ELb0EEENS1_36VarlenDynamicPersistentTileSchedulerILi64ELi64ELi256ELi32ELb0ELb0ELb1ELb1ELb1ELb1EEEEEEEEEvNT_6ParamsE,"a",@progbits
	.sectionflags	@""
	.align	4
.nv.constant0._ZN7cutlass13device_kernelIN5flash11enable_sm90INS1_16FlashAttnFwdSm90INS1_25CollectiveMainloopFwdSm90ILi2EN4cute5tupleIJNS5_1CILi1EEES8_S8_EEENS6_IJNS7_ILi64EEESA_SA_EEELi512ENS_10bfloat16_tEfNS_4arch4Sm90ELb1ELb0ELb0ELb1ELb0ELb1ELb0ELb0ELb0ELb0ELb0ELb0EEENS1_21CollectiveEpilogueFwdINS6_IJSA_NS7_ILi512EEESA_EEES9_SC_SE_Li256ELb1ELb0ELb0ELb0EEENS1_36VarlenDynamicPersistentTileSchedulerILi64ELi64ELi256ELi32ELb0ELb0ELb1ELb1ELb1ELb1EEEEEEEEEvNT_6ParamsE:
	.zero		3200


//--------------------- .nv.constant0._ZN7cutlass13device_kernelIN5flash11enable_sm90INS1_16FlashAttnFwdSm90INS1_25CollectiveMainloopFwdSm90ILi2EN4cute5tupleIJNS5_1CILi1EEES8_S8_EEENS6_IJNS7_ILi64EEESA_SA_EEELi512ENS_10bfloat16_tEfNS_4arch4Sm90ELb1ELb0ELb0ELb1ELb0ELb0ELb1ELb0ELb0ELb0ELb0ELb0EEENS1_21CollectiveEpilogueFwdINS6_IJSA_NS7_ILi512EEESA_EEES9_SC_SE_Li256ELb1ELb0ELb0ELb0EEENS1_36VarlenDynamicPersistentTileSchedulerILi64ELi64ELi256ELi32ELb0ELb0ELb1ELb1ELb1ELb1EEEEEEEEEvNT_6ParamsE --------------------------
	.section	.nv.constant0._ZN7cutlass13device_kernelIN5flash11enable_sm90INS1_16FlashAttnFwdSm90INS1_25CollectiveMainloopFwdSm90ILi2EN4cute5tupleIJNS5_1CILi1EEES8_S8_EEENS6_IJNS7_ILi64EEESA_SA_EEELi512ENS_10bfloat16_tEfNS_4arch4Sm90ELb1ELb0ELb0ELb1ELb0ELb0ELb1ELb0ELb0ELb0ELb0ELb0EEENS1_21CollectiveEpilogueFwdINS6_IJSA_NS7_ILi512EEESA_EEES9_SC_SE_Li256ELb1ELb0ELb0ELb0EEENS1_36VarlenDynamicPersistentTileSchedulerILi64ELi64ELi256ELi32ELb0ELb0ELb1ELb1ELb1ELb1EEEEEEEEEvNT_6ParamsE,"a",@progbits
	.sectionflags	@""
	.align	4
.nv.constant0._ZN7cutlass13device_kernelIN5flash11enable_sm90INS1_16FlashAttnFwdSm90INS1_25CollectiveMainloopFwdSm90ILi2EN4cute5tupleIJNS5_1CILi1EEES8_S8_EEENS6_IJNS7_ILi64EEESA_SA_EEELi512ENS_10bfloat16_tEfNS_4arch4Sm90ELb1ELb0ELb0ELb1ELb0ELb0ELb1ELb0ELb0ELb0ELb0ELb0EEENS1_21CollectiveEpilogueFwdINS6_IJSA_NS7_ILi512EEESA_EEES9_SC_SE_Li256ELb1ELb0ELb0ELb0EEENS1_36VarlenDynamicPersistentTileSchedulerILi64ELi64ELi256ELi32ELb0ELb0ELb1ELb1ELb1ELb1EEEEEEEEEvNT_6ParamsE:
	.zero		3456


//--------------------- .nv.constant0._ZN7cutlass13device_kernelIN5flash11enable_sm90INS1_16FlashAttnFwdSm90INS1_25CollectiveMainloopFwdSm90ILi2EN4cute5tupleIJNS5_1CILi1EEES8_S8_EEENS6_IJNS7_ILi64EEESA_SA_EEELi512ENS_10bfloat16_tEfNS_4arch4Sm90ELb1ELb0ELb0ELb1ELb0ELb1ELb1ELb0ELb0ELb0ELb0ELb0EEENS1_21CollectiveEpilogueFwdINS6_IJSA_NS7_ILi512EEESA_EEES9_SC_SE_Li256ELb1ELb0ELb0ELb0EEENS1_36VarlenDynamicPersistentTileSchedulerILi64ELi64ELi256ELi32ELb0ELb0ELb1ELb1ELb1ELb1EEEEEEEEEvNT_6ParamsE --------------------------
	.section	.nv.constant0._ZN7cutlass13device_kernelIN5flash11enable_sm90INS1_16FlashAttnFwdSm90INS1_25CollectiveMainloopFwdSm90ILi2EN4cute5tupleIJNS5_1CILi1EEES8_S8_EEENS6_IJNS7_ILi64EEESA_SA_EEELi512ENS_10bfloat16_tEfNS_4arch4Sm90ELb1ELb0ELb0ELb1ELb0ELb1ELb1ELb0ELb0ELb0ELb0ELb0EEENS1_21CollectiveEpilogueFwdINS6_IJSA_NS7_ILi512EEESA_EEES9_SC_SE_Li256ELb1ELb0ELb0ELb0EEENS1_36VarlenDynamicPersistentTileSchedulerILi64ELi64ELi256ELi32ELb0ELb0ELb1ELb1ELb1ELb1EEEEEEEEEvNT_6ParamsE,"a",@progbits
	.sectionflags	@""
	.align	4
.nv.constant0._ZN7cutlass13device_kernelIN5flash11enable_sm90INS1_16FlashAttnFwdSm90INS1_25CollectiveMainloopFwdSm90ILi2EN4cute5tupleIJNS5_1CILi1EEES8_S8_EEENS6_IJNS7_ILi64EEESA_SA_EEELi512ENS_10bfloat16_tEfNS_4arch4Sm90ELb1ELb0ELb0ELb1ELb0ELb1ELb1ELb0ELb0ELb0ELb0ELb0EEENS1_21CollectiveEpilogueFwdINS6_IJSA_NS7_ILi512EEESA_EEES9_SC_SE_Li256ELb1ELb0ELb0ELb0EEENS1_36VarlenDynamicPersistentTileSchedulerILi64ELi64ELi256ELi32ELb0ELb0ELb1ELb1ELb1ELb1EEEEEEEEEvNT_6ParamsE:
	.zero		3456


//--------------------- .nv.constant0._ZN7cutlass13device_kernelIN5flash11enable_sm90INS1_16FlashAttnFwdSm90INS1_25CollectiveMainloopFwdSm90ILi2EN4cute5tupleIJNS5_1CILi1EEES8_S8_EEENS6_IJNS7_ILi128EEENS7_ILi96EEENS7_ILi64EEEEEELi256ENS_10bfloat16_tEfNS_4arch4Sm90ELb0ELb0ELb0ELb0ELb0ELb0ELb0ELb1ELb0ELb0ELb0ELb0EEENS1_21CollectiveEpilogueFwdINS6_IJSA_NS7_ILi256EEESB_EEES9_SE_SG_Li256ELb0ELb0ELb0ELb0EEENS1_29StaticPersistentTileSchedulerILb0EEEEEEEEEvNT_6ParamsE --------------------------
	.section	.nv.constant0._ZN7cutlass13device_kernelIN5flash11enable_sm90INS1_16FlashAttnFwdSm90INS1_25CollectiveMainloopFwdSm90ILi2EN4cute5tupleIJNS5_1CILi1EEES8_S8_EEENS6_IJNS7_ILi128EEENS7_ILi96EEENS7_ILi64EEEEEELi256ENS_10bfloat16_tEfNS_4arch4Sm90ELb0ELb0ELb0ELb0ELb0ELb0ELb0ELb1ELb0ELb0ELb0ELb0EEENS1_21CollectiveEpilogueFwdINS6_IJSA_NS7_ILi256EEESB_EEES9_SE_SG_Li256ELb0ELb0ELb0ELb0EEENS1_29StaticPersistentTileSchedulerILb0EEEEEEEEEvNT_6ParamsE,"a",@progbits
	.sectionflags	@""
	.align	4
.nv.constant0._ZN7cutlass13device_kernelIN5flash11enable_sm90INS1_16FlashAttnFwdSm90INS1_25CollectiveMainloopFwdSm90ILi2EN4cute5tupleIJNS5_1CILi1EEES8_S8_EEENS6_IJNS7_ILi128EEENS7_ILi96EEENS7_ILi64EEEEEELi256ENS_10bfloat16_tEfNS_4arch4Sm90ELb0ELb0ELb0ELb0ELb0ELb0ELb0ELb1ELb0ELb0ELb0ELb0EEENS1_21CollectiveEpilogueFwdINS6_IJSA_NS7_ILi256EEESB_EEES9_SE_SG_Li256ELb0ELb0ELb0ELb0EEENS1_29StaticPersistentTileSchedulerILb0EEEEEEEEEvNT_6ParamsE:
	.zero		3584


//--------------------- .nv.constant0._ZN7cutlass13device_kernelIN5flash11enable_sm90INS1_16FlashAttnFwdSm90INS1_25CollectiveMainloopFwdSm90ILi2EN4cute5tupleIJNS5_1CILi1EEES8_S8_EEENS6_IJNS7_ILi128EEENS7_ILi96EEENS7_ILi64EEEEEELi256ENS_10bfloat16_tEfNS_4arch4Sm90ELb0ELb0ELb0ELb0ELb0ELb0ELb1ELb1ELb0ELb0ELb0ELb0EEENS1_21CollectiveEpilogueFwdINS6_IJSA_NS7_ILi256EEESB_EEES9_SE_SG_Li256ELb0ELb0ELb0ELb0EEENS1_29StaticPersistentTileSchedulerILb0EEEEEEEEEvNT_6ParamsE --------------------------
	.section	.nv.constant0._ZN7cutlass13device_kernelIN5flash11enable_sm90INS1_16FlashAttnFwdSm90INS1_25CollectiveMainloopFwdSm90ILi2EN4cute5tupleIJNS5_1CILi1EEES8_S8_EEENS6_IJNS7_ILi128EEENS7_ILi96EEENS7_ILi64EEEEEELi256ENS_10bfloat16_tEfNS_4arch4Sm90ELb0ELb0ELb0ELb0ELb0ELb0ELb1ELb1ELb0ELb0ELb0ELb0EEENS1_21CollectiveEpilogueFwdINS6_IJSA_NS7_ILi256EEESB_EEES9_SE_SG_Li256ELb0ELb0ELb0ELb0EEENS1_29StaticPersistentTileSchedulerILb0EEEEEEEEEvNT_6ParamsE,"a",@progbits
	.sectionflags	@""
	.align	4
.nv.constant0._ZN7cutlass13device_kernelIN5flash11enable_sm90INS1_16FlashAttnFwdSm90INS1_25CollectiveMainloopFwdSm90ILi2EN4cute5tupleIJNS5_1CILi1EEES8_S8_EEENS6_IJNS7_ILi128EEENS7_ILi96EEENS7_ILi64EEEEEELi256ENS_10bfloat16_tEfNS_4arch4Sm90ELb0ELb0ELb0ELb0ELb0ELb0ELb1ELb1ELb0ELb0ELb0ELb0EEENS1_21CollectiveEpilogueFwdINS6_IJSA_NS7_ILi256EEESB_EEES9_SE_SG_Li256ELb0ELb0ELb0ELb0EEENS1_29StaticPersistentTileSchedulerILb0EEEEEEEEEvNT_6ParamsE:
	.zero		3840


//--------------------- .nv.constant0._ZN7cutlass13device_kernelIN5flash11enable_sm90INS1_16FlashAttnFwdSm90INS1_25CollectiveMainloopFwdSm90ILi2EN4cute5tupleIJNS5_1CILi1EEES8_S8_EEENS6_IJNS7_ILi128EEENS7_ILi96EEENS7_ILi64EEEEEELi256ENS_10bfloat16_tEfNS_4arch4Sm90ELb0ELb0ELb0ELb1ELb0ELb0ELb0ELb1ELb0ELb0ELb0ELb0EEENS1_21CollectiveEpilogueFwdINS6_IJSA_NS7_ILi256EEESB_EEES9_SE_SG_Li256ELb1ELb0ELb0ELb0EEENS1_36VarlenDynamicPersistentTileSchedulerILi128ELi96ELi256ELi32ELb0ELb0ELb1ELb0ELb1ELb1EEEEEEEEEvNT_6ParamsE --------------------------
	.section	.nv.constant0._ZN7cutlass13device_kernelIN5flash11enable_sm90INS1_16FlashAttnFwdSm90INS1_25CollectiveMainloopFwdSm90ILi2EN4cute5tupleIJNS5_1CILi1EEES8_S8_EEENS6_IJNS7_ILi128EEENS7_ILi96EEENS7_ILi64EEEEEELi256ENS_10bfloat16_tEfNS_4arch4Sm90ELb0ELb0ELb0ELb1ELb0ELb0ELb0ELb1ELb0ELb0ELb0ELb0EEENS1_21CollectiveEpilogueFwdINS6_IJSA_NS7_ILi256EEESB_EEES9_SE_SG_Li256ELb1ELb0ELb0ELb0EEENS1_36VarlenDynamicPersistentTileSchedulerILi128ELi96ELi256ELi32ELb0ELb0ELb1ELb0ELb1ELb1EEEEEEEEEvNT_6ParamsE,"a",@progbits
	.sectionflags	@""
	.align	4
.nv.constant0._ZN7cutlass13device_kernelIN5flash11enable_sm90INS1_16FlashAttnFwdSm90INS1_25CollectiveMainloopFwdSm90ILi2EN4cute5tupleIJNS5_1CILi1EEES8_S8_EEENS6_IJNS7_ILi128EEENS7_ILi96EEENS7_ILi64EEEEEELi256ENS_10bfloat16_tEfNS_4arch4Sm90ELb0ELb0ELb0ELb1ELb0ELb0ELb0ELb1ELb0ELb0ELb0ELb0EEENS1_21CollectiveEpilogueFwdINS6_IJSA_NS7_ILi256EEESB_EEES9_SE_SG_Li256ELb1ELb0ELb0ELb0EEENS1_36VarlenDynamicPersistentTileSchedulerILi128ELi96ELi256ELi32ELb0ELb0ELb1ELb0ELb1ELb1EEEEEEEEEvNT_6ParamsE:
	.zero		3200


//--------------------- .nv.constant0._ZN7cutlass13device_kernelIN5flash11enable_sm90INS1_16FlashAttnFwdSm90INS1_25CollectiveMainloopFwdSm90ILi2EN4cute5tupleIJNS5_1CILi1EEES8_S8_EEENS6_IJNS7_ILi128EEENS7_ILi96EEENS7_ILi64EEEEEELi256ENS_10bfloat16_tEfNS_4arch4Sm90ELb0ELb0ELb0ELb1ELb0ELb1ELb0ELb1ELb0ELb0ELb0ELb0EEENS1_21CollectiveEpilogueFwdINS6_IJSA_NS7_ILi256EEESB_EEES9_SE_SG_Li256ELb1ELb0ELb0ELb0EEENS1_36VarlenDynamicPersistentTileSchedulerILi128ELi96ELi256ELi32ELb0ELb0ELb1ELb0ELb1ELb1EEEEEEEEEvNT_6ParamsE --------------------------
	.section	.nv.constant0._ZN7cutlass13device_kernelIN5flash11enable_sm90INS1_16FlashAttnFwdSm90INS1_25CollectiveMainloopFwdSm90ILi2EN4cute5tupleIJNS5_1CILi1EEES8_S8_EEENS6_IJNS7_ILi128EEENS7_ILi96EEENS7_ILi64EEEEEELi256ENS_10bfloat16_tEfNS_4arch4Sm90ELb0ELb0ELb0ELb1ELb0ELb1ELb0ELb1ELb0ELb0ELb0ELb0EEENS1_21CollectiveEpilogueFwdINS6_IJSA_NS7_ILi256EEESB_EEES9_SE_SG_Li256ELb1ELb0ELb0ELb0EEENS1_36VarlenDynamicPersistentTileSchedulerILi128ELi96ELi256ELi32ELb0ELb0ELb1ELb0ELb1ELb1EEEEEEEEEvNT_6ParamsE,"a",@progbits
	.sectionflags	@""
	.align	4
.nv.constant0._ZN7cutlass13device_kernelIN5flash11enable_sm90INS1_16FlashAttnFwdSm90INS1_25CollectiveMainloopFwdSm90ILi2EN4cute5tupleIJNS5_1CILi1EEES8_S8_EEENS6_IJNS7_ILi128EEENS7_ILi96EEENS7_ILi64EEEEEELi256ENS_10bfloat16_tEfNS_4arch4Sm90ELb0ELb0ELb0ELb1ELb0ELb1ELb0ELb1ELb0ELb0ELb0ELb0EEENS1_21CollectiveEpilogueFwdINS6_IJSA_NS7_ILi256EEESB_EEES9_SE_SG_Li256ELb1ELb0ELb0ELb0EEENS1_36VarlenDynamicPersistentTileSchedulerILi128ELi96ELi256ELi32ELb0ELb0ELb1ELb0ELb1ELb1EEEEEEEEEvNT_6ParamsE:
	.zero		3200


//--------------------- .nv.constant0._ZN7cutlass13device_kernelIN5flash11enable_sm90INS1_16FlashAttnFwdSm90INS1_25CollectiveMainloopFwdSm90ILi2EN4cute5tupleIJNS5_1CILi1EEES8_S8_EEENS6_IJNS7_ILi128EEENS7_ILi96EEENS7_ILi64EEEEEELi256ENS_10bfloat16_tEfNS_4arch4Sm90ELb0ELb0ELb0ELb1ELb0ELb0ELb1ELb1ELb0ELb0ELb0ELb0EEENS1_21CollectiveEpilogueFwdINS6_IJSA_NS7_ILi256EEESB_EEES9_SE_SG_Li256ELb1ELb0ELb0ELb0EEENS1_36VarlenDynamicPersistentTileSchedulerILi128ELi96ELi256ELi32ELb0ELb0ELb1ELb0ELb1ELb1EEEEEEEEEvNT_6ParamsE --------------------------
	.section	.nv.constant0._ZN7cutlass13device_kernelIN5flash11enable_sm90INS1_16FlashAttnFwdSm90INS1_25CollectiveMainloopFwdSm90ILi2EN4cute5tupleIJNS5_1CILi1EEES8_S8_EEENS6_IJNS7_ILi128EEENS7_ILi96EEENS7_ILi64EEEEEELi256ENS_10bfloat16_tEfNS_4arch4Sm90ELb0ELb0ELb0ELb1ELb0ELb0ELb1ELb1ELb0ELb0ELb0ELb0EEENS1_21CollectiveEpilogueFwdINS6_IJSA_NS7_ILi256EEESB_EEES9_SE_SG_Li256ELb1ELb0ELb0ELb0EEENS1_36VarlenDynamicPersistentTileSchedulerILi128ELi96ELi256ELi32ELb0ELb0ELb1ELb0ELb1ELb1EEEEEEEEEvNT_6ParamsE,"a",@progbits
	.sectionflags	@""
	.align	4
.nv.constant0._ZN7cutlass13device_kernelIN5flash11enable_sm90INS1_16FlashAttnFwdSm90INS1_25CollectiveMainloopFwdSm90ILi2EN4cute5tupleIJNS5_1CILi1EEES8_S8_EEENS6_IJNS7_ILi128EEENS7_ILi96EEENS7_ILi64EEEEEELi256ENS_10bfloat16_tEfNS_4arch4Sm90ELb0ELb0ELb0ELb1ELb0ELb0ELb1ELb1ELb0ELb0ELb0ELb0EEENS1_21CollectiveEpilogueFwdINS6_IJSA_NS7_ILi256EEESB_EEES9_SE_SG_Li256ELb1ELb0ELb0ELb0EEENS1_36VarlenDynamicPersistentTileSchedulerILi128ELi96ELi256ELi32ELb0ELb0ELb1ELb0ELb1ELb1EEEEEEEEEvNT_6ParamsE:
	.zero		3456


//--------------------- .nv.constant0._ZN7cutlass13device_kernelIN5flash11enable_sm90INS1_16FlashAttnFwdSm90INS1_25CollectiveMainloopFwdSm90ILi2EN4cute5tupleIJNS5_1CILi1EEES8_S8_EEENS6_IJNS7_ILi128EEENS7_ILi96EEENS7_ILi64EEEEEELi256ENS_10bfloat16_tEfNS_4arch4Sm90ELb0ELb0ELb0ELb1ELb0ELb1ELb1ELb1ELb0ELb0ELb0ELb0EEENS1_21CollectiveEpilogueFwdINS6_IJSA_NS7_ILi256EEESB_EEES9_SE_SG_Li256ELb1ELb0ELb0ELb0EEENS1_36VarlenDynamicPersistentTileSchedulerILi128ELi96ELi256ELi32ELb0ELb0ELb1ELb0ELb1ELb1EEEEEEEEEvNT_6ParamsE --------------------------
	.section	.nv.constant0._ZN7cutlass13device_kernelIN5flash11enable_sm90INS1_16FlashAttnFwdSm90INS1_25CollectiveMainloopFwdSm90ILi2EN4cute5tupleIJNS5_1CILi1EEES8_S8_EEENS6_IJNS7_ILi128EEENS7_ILi96EEENS7_ILi64EEEEEELi256ENS_10bfloat16_tEfNS_4arch4Sm90ELb0ELb0ELb0ELb1ELb0ELb1ELb1ELb1ELb0ELb0ELb0ELb0EEENS1_21CollectiveEpilogueFwdINS6_IJSA_NS7_ILi256EEESB_EEES9_SE_SG_Li256ELb1ELb0ELb0ELb0EEENS1_36VarlenDynamicPersistentTileSchedulerILi128ELi96ELi256ELi32ELb0ELb0ELb1ELb0ELb1ELb1EEEEEEEEEvNT_6ParamsE,"a",@progbits
	.sectionflags	@""
	.align	4
.nv.constant0._ZN7cutlass13device_kernelIN5flash11enable_sm90INS1_16FlashAttnFwdSm90INS1_25CollectiveMainloopFwdSm90ILi2EN4cute5tupleIJNS5_1CILi1EEES8_S8_EEENS6_IJNS7_ILi128EEENS7_ILi96EEENS7_ILi64EEEEEELi256ENS_10bfloat16_tEfNS_4arch4Sm90ELb0ELb0ELb0ELb1ELb0ELb1ELb1ELb1ELb0ELb0ELb0ELb0EEENS1_21CollectiveEpilogueFwdINS6_IJSA_NS7_ILi256EEESB_EEES9_SE_SG_Li256ELb1ELb0ELb0ELb0EEENS1_36VarlenDynamicPersistentTileSchedulerILi128ELi96ELi256ELi32ELb0ELb0ELb1ELb0ELb1ELb1EEEEEEEEEvNT_6ParamsE:
	.zero		3456


//--------------------- .nv.constant0._ZN7cutlass13device_kernelIN5flash11enable_sm90INS1_16FlashAttnFwdSm90INS1_25CollectiveMainloopFwdSm90ILi2EN4cute5tupleIJNS5_1CILi1EEES8_S8_EEENS6_IJNS7_ILi128EEENS7_ILi96EEENS7_ILi64EEEEEELi256ENS_10bfloat16_tEfNS_4arch4Sm90ELb0ELb1ELb0ELb0ELb0ELb0ELb0ELb1ELb0ELb0ELb0ELb0EEENS1_21CollectiveEpilogueFwdINS6_IJSA_NS7_ILi256EEESB_EEES9_SE_SG_Li256ELb0ELb0ELb0ELb0EEENS1_30DynamicPersistentTileSchedulerILi256ELi32ELb0ELb0ELb1EEEEEEEEEvNT_6ParamsE --------------------------
	.section	.nv.constant0._ZN7cutlass13device_kernelIN5flash11enable_sm90INS1_16FlashAttnFwdSm90INS1_25CollectiveMainloopFwdSm90ILi2EN4cute5tupleIJNS5_1CILi1EEES8_S8_EEENS6_IJNS7_ILi128EEENS7_ILi96EEENS7_ILi64EEEEEELi256ENS_10bfloat16_tEfNS_4arch4Sm90ELb0ELb1ELb0ELb0ELb0ELb0ELb0ELb1ELb0ELb0ELb0ELb0EEENS1_21CollectiveEpilogueFwdINS6_IJSA_NS7_ILi256EEESB_EEES9_SE_SG_Li256ELb0ELb0ELb0ELb0EEENS1_30DynamicPersistentTileSchedulerILi256ELi32ELb0ELb0ELb1EEEEEEEEEvNT_6ParamsE,"a",@progbits
	.sectionflags	@""
	.align	4
.nv.constant0._ZN7cutlass13device_kernelIN5flash11enable_sm90INS1_16FlashAttnFwdSm90INS1_25CollectiveMainloopFwdSm90ILi2EN4cute5tupleIJNS5_1CILi1EEES8_S8_EEENS6_IJNS7_ILi128EEENS7_ILi96EEENS7_ILi64EEEEEELi256ENS_10bfloat16_tEfNS_4arch4Sm90ELb0ELb1ELb0ELb0ELb0ELb0ELb0ELb1ELb0ELb0ELb0ELb0EEENS1_21CollectiveEpilogueFwdINS6_IJSA_NS7_ILi256EEESB_EEES9_SE_SG_Li256ELb0ELb0ELb0ELb0EEENS1_30DynamicPersistentTileSchedulerILi256ELi32ELb0ELb0ELb1EEEEEEEEEvNT_6ParamsE:
	.zero		3584


//--------------------- .nv.constant0._ZN7cutlass13device_kernelIN5flash11enable_sm90INS1_16FlashAttnFwdSm90INS1_25CollectiveMainloopFwdSm90ILi2EN4cute5tupleIJNS5_1CILi1EEES8_S8_EEENS6_IJNS7_ILi128EEENS7_ILi96EEENS7_ILi64EEEEEELi256ENS_10bfloat16_tEfNS_4arch4Sm90ELb0ELb1ELb0ELb0ELb0ELb0ELb1ELb1ELb0ELb0ELb0ELb0EEENS1_21CollectiveEpilogueFwdINS6_IJSA_NS7_ILi256EEESB_EEES9_SE_SG_Li256ELb0ELb0ELb0ELb0EEENS1_30DynamicPersistentTileSchedulerILi256ELi32ELb0ELb0ELb1EEEEEEEEEvNT_6ParamsE --------------------------
	.section	.nv.constant0._ZN7cutlass13device_kernelIN5flash11enable_sm90INS1_16FlashAttnFwdSm90INS1_25CollectiveMainloopFwdSm90ILi2EN4cute5tupleIJNS5_1CILi1EEES8_S8_EEENS6_IJNS7_ILi128EEENS7_ILi96EEENS7_ILi64EEEEEELi256ENS_10bfloat16_tEfNS_4arch4Sm90ELb0ELb1ELb0ELb0ELb0ELb0ELb1ELb1ELb0ELb0ELb0ELb0EEENS1_21CollectiveEpilogueFwdINS6_IJSA_NS7_ILi256EEESB_EEES9_SE_SG_Li256ELb0ELb0ELb0ELb0EEENS1_30DynamicPersistentTileSchedulerILi256ELi32ELb0ELb0ELb1EEEEEEEEEvNT_6ParamsE,"a",@progbits
	.sectionflags	@""
	.align	4
.nv.constant0._ZN7cutlass13device_kernelIN5flash11enable_sm90INS1_16FlashAttnFwdSm90INS1_25CollectiveMainloopFwdSm90ILi2EN4cute5tupleIJNS5_1CILi1EEES8_S8_EEENS6_IJNS7_ILi128EEENS7_ILi96EEENS7_ILi64EEEEEELi256ENS_10bfloat16_tEfNS_4arch4Sm90ELb0ELb1ELb0ELb0ELb0ELb0ELb1ELb1ELb0ELb0ELb0ELb0EEENS1_21CollectiveEpilogueFwdINS6_IJSA_NS7_ILi256EEESB_EEES9_SE_SG_Li256ELb0ELb0ELb0ELb0EEENS1_30DynamicPersistentTileSchedulerILi256ELi32ELb0ELb0ELb1EEEEEEEEEvNT_6ParamsE:
	.zero		3840


//--------------------- .nv.constant0._ZN7cutlass13device_kernelIN5flash11enable_sm90INS1_16FlashAttnFwdSm90INS1_25CollectiveMainloopFwdSm90ILi2EN4cute5tupleIJNS5_1CILi1EEES8_S8_EEENS6_IJNS7_ILi128EEENS7_ILi96EEENS7_ILi64EEEEEELi256ENS_10bfloat16_tEfNS_4arch4Sm90ELb0ELb1ELb0ELb1ELb0ELb0ELb0ELb1ELb0ELb0ELb0ELb0EEENS1_21CollectiveEpilogueFwdINS6_IJSA_NS7_ILi256EEESB_EEES9_SE_SG_Li256ELb1ELb0ELb0ELb0EEENS1_36VarlenDynamicPersistentTileSchedulerILi128ELi96ELi256ELi32ELb0ELb0ELb1ELb1ELb0ELb1EEEEEEEEEvNT_6ParamsE --------------------------
	.section	.nv.constant0._ZN7cutlass13device_kernelIN5flash11enable_sm90INS1_16FlashAttnFwdSm90INS1_25CollectiveMainloopFwdSm90ILi2EN4cute5tupleIJNS5_1CILi1EEES8_S8_EEENS6_IJNS7_ILi128EEENS7_ILi96EEENS7_ILi64EEEEEELi256ENS_10bfloat16_tEfNS_4arch4Sm90ELb0ELb1ELb0ELb1ELb0ELb0ELb0ELb1ELb0ELb0ELb0ELb0EEENS1_21CollectiveEpilogueFwdINS6_IJSA_NS7_ILi256EEESB_EEES9_SE_SG_Li256ELb1ELb0ELb0ELb0EEENS1_36VarlenDynamicPersistentTileSchedulerILi128ELi96ELi256ELi32ELb0ELb0ELb1ELb1ELb0ELb1EEEEEEEEEvNT_6ParamsE,"a",@progbits
	.sectionflags	@""
	.align	4
.nv.constant0._ZN7cutlass13device_kernelIN5flash11enable_sm90INS1_16FlashAttnFwdSm90INS1_25CollectiveMainloopFwdSm90ILi2EN4cute5tupleIJNS5_1CILi1EEES8_S8_EEENS6_IJNS7_ILi128EEENS7_ILi96EEENS7_ILi64EEEEEELi256ENS_10bfloat16_tEfNS_4arch4Sm90ELb0ELb1ELb0ELb1ELb0ELb0ELb0ELb1ELb0ELb0ELb0ELb0EEENS1_21CollectiveEpilogueFwdINS6_IJSA_NS7_ILi256EEESB_EEES9_SE_SG_Li256ELb1ELb0ELb0ELb0EEENS1_36VarlenDynamicPersistentTileSchedulerILi128ELi96ELi256ELi32ELb0ELb0ELb1ELb1ELb0ELb1EEEEEEEEEvNT_6ParamsE:
	.zero		3200


//--------------------- .nv.constant0._ZN7cutlass13device_kernelIN5flash11enable_sm90INS1_16FlashAttnFwdSm90INS1_25CollectiveMainloopFwdSm90ILi2EN4cute5tupleIJNS5_1CILi1EEES8_S8_EEENS6_IJNS7_ILi128EEENS7_ILi96EEENS7_ILi64EEEEEELi256ENS_10bfloat16_tEfNS_4arch4Sm90ELb0ELb1ELb0ELb1ELb0ELb1ELb0ELb1ELb0ELb0ELb0ELb0EEENS1_21CollectiveEpilogueFwdINS6_IJSA_NS7_ILi256EEESB_EEES9_SE_SG_Li256ELb1ELb0ELb0ELb0EEENS1_36VarlenDynamicPersistentTileSchedulerILi128ELi96ELi256ELi32ELb0ELb0ELb1ELb1ELb0ELb1EEEEEEEEEvNT_6ParamsE --------------------------
	.section	.nv.constant0._ZN7cutlass13device_kernelIN5flash11enable_sm90INS1_16FlashAttnFwdSm90INS1_25CollectiveMainloopFwdSm90ILi2EN4cute5tupleIJNS5_1CILi1EEES8_S8_EEENS6_IJNS7_ILi128EEENS7_ILi96EEENS7_ILi64EEEEEELi256ENS_10bfloat16_tEfNS_4arch4Sm90ELb0ELb1ELb0ELb1ELb0ELb1ELb0ELb1ELb0ELb0ELb0ELb0EEENS1_21CollectiveEpilogueFwdINS6_IJSA_NS7_ILi256EEESB_EEES9_SE_SG_Li256ELb1ELb0ELb0ELb0EEENS1_36VarlenDynamicPersistentTileSchedulerILi128ELi96ELi256ELi32ELb0ELb0ELb1ELb1ELb0ELb1EEEEEEEEEvNT_6ParamsE,"a",@progbits
	.sectionflags	@""
	.align	4
.nv.constant0._ZN7cutlass13device_kernelIN5flash11enable_sm90INS1_16FlashAttnFwdSm90INS1_25CollectiveMainloopFwdSm90ILi2EN4cute5tupleIJNS5_1CILi1EEES8_S8_EEENS6_IJNS7_ILi128EEENS7_ILi96EEENS7_ILi64EEEEEELi256ENS_10bfloat16_tEfNS_4arch4Sm90ELb0ELb1ELb0ELb1ELb0ELb1ELb0ELb1ELb0ELb0ELb0ELb0EEENS1_21CollectiveEpilogueFwdINS6_IJSA_NS7_ILi256EEESB_EEES9_SE_SG_Li256ELb1ELb0ELb0ELb0EEENS1_36VarlenDynamicPersistentTileSchedulerILi128ELi96ELi256ELi32ELb0ELb0ELb1ELb1ELb0ELb1EEEEEEEEEvNT_6ParamsE:
	.zero		3200


//--------------------- .nv.constant0._ZN7cutlass13device_kernelIN5flash11enable_sm90INS1_16FlashAttnFwdSm90INS1_25CollectiveMainloopFwdSm90ILi2EN4cute5tupleIJNS5_1CILi1EEES8_S8_EEENS6_IJNS7_ILi128EEENS7_ILi96EEENS7_ILi64EEEEEELi256ENS_10bfloat16_tEfNS_4arch4Sm90ELb0ELb1ELb0ELb1ELb0ELb0ELb1ELb1ELb0ELb0ELb0ELb0EEENS1_21CollectiveEpilogueFwdINS6_IJSA_NS7_ILi256EEESB_EEES9_SE_SG_Li256ELb1ELb0ELb0ELb0EEENS1_36VarlenDynamicPersistentTileSchedulerILi128ELi96ELi256ELi32ELb0ELb0ELb1ELb1ELb0ELb1EEEEEEEEEvNT_6ParamsE --------------------------
	.section	.nv.constant0._ZN7cutlass13device_kernelIN5flash11enable_sm90INS1_16FlashAttnFwdSm90INS1_25CollectiveMainloopFwdSm90ILi2EN4cute5tupleIJNS5_1CILi1EEES8_S8_EEENS6_IJNS7_ILi128EEENS7_ILi96EEENS7_ILi64EEEEEELi256ENS_10bfloat16_tEfNS_4arch4Sm90ELb0ELb1ELb0ELb1ELb0ELb0ELb1ELb1ELb0ELb0ELb0ELb0EEENS1_21CollectiveEpilogueFwdINS6_IJSA_NS7_ILi256EEESB_EEES9_SE_SG_Li256ELb1ELb0ELb0ELb0EEENS1_36VarlenDynamicPersistentTileSchedulerILi128ELi96ELi256ELi32ELb0ELb0ELb1ELb1ELb0ELb1EEEEEEEEEvNT_6ParamsE,"a",@progbits
	.sectionflags	@""
	.align	4
.nv.constant0._ZN7cutlass13device_kernelIN5flash11enable_sm90INS1_16FlashAttnFwdSm90INS1_25CollectiveMainloopFwdSm90ILi2EN4cute5tupleIJNS5_1CILi1EEES8_S8_EEENS6_IJNS7_ILi128EEENS7_ILi96EEENS7_ILi64EEEEEELi256ENS_10bfloat16_tEfNS_4arch4Sm90ELb0ELb1ELb0ELb1ELb0ELb0ELb1ELb1ELb0ELb0ELb0ELb0EEENS1_21CollectiveEpilogueFwdINS6_IJSA_NS7_ILi256EEESB_EEES9_SE_SG_Li256ELb1ELb0ELb0ELb0EEENS1_36VarlenDynamicPersistentTileSchedulerILi128ELi96ELi256ELi32ELb0ELb0ELb1ELb1ELb0ELb1EEEEEEEEEvNT_6ParamsE:
	.zero		3456


//--------------------- .nv.constant0._ZN7cutlass13device_kernelIN5flash11enable_sm90INS1_16FlashAttnFwdSm90INS1_25CollectiveMainloopFwdSm90ILi2EN4cute5tupleIJNS5_1CILi1EEES8_S8_EEENS6_IJNS7_ILi128EEENS7_ILi96EEENS7_ILi64EEEEEELi256ENS_10bfloat16_tEfNS_4arch4Sm90ELb0ELb1ELb0ELb1ELb0ELb1ELb1ELb1ELb0ELb0ELb0ELb0EEENS1_21CollectiveEpilogueFwdINS6_IJSA_NS7_ILi256EEESB_EEES9_SE_SG_Li256ELb1ELb0ELb0ELb0EEENS1_36VarlenDynamicPersistentTileSchedulerILi128ELi96ELi256ELi32ELb0ELb0ELb1ELb1ELb0ELb1EEEEEEEEEvNT_6ParamsE --------------------------
	.section	.nv.constant0._ZN7cutlass13device_kernelIN5flash11enable_sm90INS1_16FlashAttnFwdSm90INS1_25CollectiveMainloopFwdSm90ILi2EN4cute5tupleIJNS5_1CILi1EEES8_S8_EEENS6_IJNS7_ILi128EEENS7_ILi96EEENS7_ILi64EEEEEELi256ENS_10bfloat16_tEfNS_4arch4Sm90ELb0ELb1ELb0ELb1ELb0ELb1ELb1ELb1ELb0ELb0ELb0ELb0EEENS1_21CollectiveEpilogueFwdINS6_IJSA_NS7_ILi256EEESB_EEES9_SE_SG_Li256ELb1ELb0ELb0ELb0EEENS1_36VarlenDynamicPersistentTileSchedulerILi128ELi96ELi256ELi32ELb0ELb0ELb1ELb1ELb0ELb1EEEEEEEEEvNT_6ParamsE,"a",@progbits
	.sectionflags	@""
	.align	4
.nv.constant0._ZN7cutlass13device_kernelIN5flash11enable_sm90INS1_16FlashAttnFwdSm90INS1_25CollectiveMainloopFwdSm90ILi2EN4cute5tupleIJNS5_1CILi1EEES8_S8_EEENS6_IJNS7_ILi128EEENS7_ILi96EEENS7_ILi64EEEEEELi256ENS_10bfloat16_tEfNS_4arch4Sm90ELb0ELb1ELb0ELb1ELb0ELb1ELb1ELb1ELb0ELb0ELb0ELb0EEENS1_21CollectiveEpilogueFwdINS6_IJSA_NS7_ILi256EEESB_EEES9_SE_SG_Li256ELb1ELb0ELb0ELb0EEENS1_36VarlenDynamicPersistentTileSchedulerILi128ELi96ELi256ELi32ELb0ELb0ELb1ELb1ELb0ELb1EEEEEEEEEvNT_6ParamsE:
	.zero		3456


//--------------------- .nv.constant0._ZN7cutlass13device_kernelIN5flash11enable_sm90INS1_16FlashAttnFwdSm90INS1_25CollectiveMainloopFwdSm90ILi2EN4cute5tupleIJNS5_1CILi1EEES8_S8_EEENS6_IJNS7_ILi128EEENS7_ILi96EEENS7_ILi64EEEEEELi256ENS_10bfloat16_tEfNS_4arch4Sm90ELb1ELb0ELb0ELb0ELb0ELb0ELb0ELb1ELb0ELb0ELb0ELb0EEENS1_21CollectiveEpilogueFwdINS6_IJSA_NS7_ILi256EEESB_EEES9_SE_SG_Li256ELb0ELb0ELb0ELb0EEENS1_30DynamicPersistentTileSchedulerILi256ELi32ELb0ELb0ELb1EEEEEEEEEvNT_6ParamsE --------------------------
	.section	.nv.constant0._ZN7cutlass13device_kernelIN5flash11enable_sm90INS1_16FlashAttnFwdSm90INS1_25CollectiveMainloopFwdSm90ILi2EN4cute5tupleIJNS5_1CILi1EEES8_S8_EEENS6_IJNS7_ILi128EEENS7_ILi96EEENS7_ILi64EEEEEELi256ENS_10bfloat16_tEfNS_4arch4Sm90ELb1ELb0ELb0ELb0ELb0ELb0ELb0ELb1ELb0ELb0ELb0ELb0EEENS1_21CollectiveEpilogueFwdINS6_IJSA_NS7_ILi256EEESB_EEES9_SE_SG_Li256ELb0ELb0ELb0ELb0EEENS1_30DynamicPersistentTileSchedulerILi256ELi32ELb0ELb0ELb1EEEEEEEEEvNT_6ParamsE,"a",@progbits
	.sectionflags	@""
	.align	4
.nv.constant0._ZN7cutlass13device_kernelIN5flash11enable_sm90INS1_16FlashAttnFwdSm90INS1_25CollectiveMainloopFwdSm90ILi2EN4cute5tupleIJNS5_1CILi1EEES8_S8_EEENS6_IJNS7_ILi128EEENS7_ILi96EEENS7_ILi64EEEEEELi256ENS_10bfloat16_tEfNS_4arch4Sm90ELb1ELb0ELb0ELb0ELb0ELb0ELb0ELb1ELb0ELb0ELb0ELb0EEENS1_21CollectiveEpilogueFwdINS6_IJSA_NS7_ILi256EEESB_EEES9_SE_SG_Li256ELb0ELb0ELb0ELb0EEENS1_30DynamicPersistentTileSchedulerILi256ELi32ELb0ELb0ELb1EEEEEEEEEvNT_6ParamsE:
	.zero		3584


//--------------------- .nv.constant0._ZN7cutlass13device_kernelIN5flash11enable_sm90INS1_16FlashAttnFwdSm90INS1_25CollectiveMainloopFwdSm90ILi2EN4cute5tupleIJNS5_1CILi1EEES8_S8_EEENS6_IJNS7_ILi128EEENS7_ILi96EEENS7_ILi64EEEEEELi256ENS_10bfloat16_tEfNS_4arch4Sm90ELb1ELb0ELb0ELb0ELb0ELb0ELb1ELb1ELb0ELb0ELb0ELb0EEENS1_21CollectiveEpilogueFwdINS6_IJSA_NS7_ILi256EEESB_EEES9_SE_SG_Li256ELb0ELb0ELb0ELb0EEENS1_30DynamicPersistentTileSchedulerILi256ELi32ELb0ELb0ELb1EEEEEEEEEvNT_6ParamsE --------------------------
	.section	.nv.constant0._ZN7cutlass13device_kernelIN5flash11enable_sm90INS1_16FlashAttnFwdSm90INS1_25CollectiveMainloopFwdSm90ILi2EN4cute5tupleIJNS5_1CILi1EEES8_S8_EEENS6_IJNS7_ILi128EEENS7_ILi96EEENS7_ILi64EEEEEELi256ENS_10bfloat16_tEfNS_4arch4Sm90ELb1ELb0ELb0ELb0ELb0ELb0ELb1ELb1ELb0ELb0ELb0ELb0EEENS1_21CollectiveEpilogueFwdINS6_IJSA_NS7_ILi256EEESB_EEES9_SE_SG_Li256ELb0ELb0ELb0ELb0EEENS1_30DynamicPersistentTileSchedulerILi256ELi32ELb0ELb0ELb1EEEEEEEEEvNT_6ParamsE,"a",@progbits
	.sectionflags	@""
	.align	4
.nv.constant0._ZN7cutlass13device_kernelIN5flash11enable_sm90INS1_16FlashAttnFwdSm90INS1_25CollectiveMainloopFwdSm90ILi2EN4cute5tupleIJNS5_1CILi1EEES8_S8_EEENS6_IJNS7_ILi128EEENS7_ILi96EEENS7_ILi64EEEEEELi256ENS_10bfloat16_tEfNS_4arch4Sm90ELb1ELb0ELb0ELb0ELb0ELb0ELb1ELb1ELb0ELb0ELb0ELb0EEENS1_21CollectiveEpilogueFwdINS6_IJSA_NS7_ILi256EEESB_EEES9_SE_SG_Li256ELb0ELb0ELb0ELb0EEENS1_30DynamicPersistentTileSchedulerILi256ELi32ELb0ELb0ELb1EEEEEEEEEvNT_6ParamsE:
	.zero		3840


//--------------------- .nv.constant0._ZN7cutlass13device_kernelIN5flash11enable_sm90INS1_16FlashAttnFwdSm90INS1_25CollectiveMainloopFwdSm90ILi2EN4cute5tupleIJNS5_1CILi1EEES8_S8_EEENS6_IJNS7_ILi128EEENS7_ILi96EEENS7_ILi64EEEEEELi256ENS_10bfloat16_tEfNS_4arch4Sm90ELb1ELb0ELb0ELb1ELb0ELb0ELb0ELb1ELb0ELb0ELb0ELb0EEENS1_21CollectiveEpilogueFwdINS6_IJSA_NS7_ILi256EEESB_EEES9_SE_SG_Li256ELb1ELb0ELb0ELb0EEENS1_36VarlenDynamicPersistentTileSchedulerILi128ELi96ELi256ELi32ELb0ELb0ELb1ELb1ELb1ELb1EEEEEEEEEvNT_6ParamsE --------------------------
	.section	.nv.constant0._ZN7cutlass13device_kernelIN5flash11enable_sm90INS1_16FlashAttnFwdSm90INS1_25CollectiveMainloopFwdSm90ILi2EN4cute5tupleIJNS5_1CILi1EEES8_S8_EEENS6_IJNS7_ILi128EEENS7_ILi96EEENS7_ILi64EEEEEELi256ENS_10bfloat16_tEfNS_4arch4Sm90ELb1ELb0ELb0ELb1ELb0ELb0ELb0ELb1ELb0ELb0ELb0ELb0EEENS1_21CollectiveEpilogueFwdINS6_IJSA_NS7_ILi256EEESB_EEES9_SE_SG_Li256ELb1ELb0ELb0ELb0EEENS1_36VarlenDynamicPersistentTileSchedulerILi128ELi96ELi256ELi32ELb0ELb0ELb1ELb1ELb1ELb1EEEEEEEEEvNT_6ParamsE,"a",@progbits
	.sectionflags	@""
	.align	4
.nv.constant0._ZN7cutlass13device_kernelIN5flash11enable_sm90INS1_16FlashAttnFwdSm90INS1_25CollectiveMainloopFwdSm90ILi2EN4cute5tupleIJNS5_1CILi1EEES8_S8_EEENS6_IJNS7_ILi128EEENS7_ILi96EEENS7_ILi64EEEEEELi256ENS_10bfloat16_tEfNS_4arch4Sm90ELb1ELb0ELb0ELb1ELb0ELb0ELb0ELb1ELb0ELb0ELb0ELb0EEENS1_21CollectiveEpilogueFwdINS6_IJSA_NS7_ILi256EEESB_EEES9_SE_SG_Li256ELb1ELb0ELb0ELb0EEENS1_36VarlenDynamicPersistentTileSchedulerILi128ELi96ELi256ELi32ELb0ELb0ELb1ELb1ELb1ELb1EEEEEEEEEvNT_6ParamsE:
	.zero		3200


//--------------------- .nv.constant0._ZN7cutlass13device_kernelIN5flash11enable_sm90INS1_16FlashAttnFwdSm90INS1_25CollectiveMainloopFwdSm90ILi2EN4cute5tupleIJNS5_1CILi1EEES8_S8_EEENS6_IJNS7_ILi128EEENS7_ILi96EEENS7_ILi64EEEEEELi256ENS_10bfloat16_tEfNS_4arch4Sm90ELb1ELb0ELb0ELb1ELb0ELb1ELb0ELb1ELb0ELb0ELb0ELb0EEENS1_21CollectiveEpilogueFwdINS6_IJSA_NS7_ILi256EEESB_EEES9_SE_SG_Li256ELb1ELb0ELb0ELb0EEENS1_36VarlenDynamicPersistentTileSchedulerILi128ELi96ELi256ELi32ELb0ELb0ELb1ELb1ELb1ELb1EEEEEEEEEvNT_6ParamsE --------------------------
	.section	.nv.constant0._ZN7cutlass13device_kernelIN5flash11enable_sm90INS1_16FlashAttnFwdSm90INS1_25CollectiveMainloopFwdSm90ILi2EN4cute5tupleIJNS5_1CILi1EEES8_S8_EEENS6_IJNS7_ILi128EEENS7_ILi96EEENS7_ILi64EEEEEELi256ENS_10bfloat16_tEfNS_4arch4Sm90ELb1ELb0ELb0ELb1ELb0ELb1ELb0ELb1ELb0ELb0ELb0ELb0EEENS1_21CollectiveEpilogueFwdINS6_IJSA_NS7_ILi256EEESB_EEES9_SE_SG_Li256ELb1ELb0ELb0ELb0EEENS1_36VarlenDynamicPersistentTileSchedulerILi128ELi96ELi256ELi32ELb0ELb0ELb1ELb1ELb1ELb1EEEEEEEEEvNT_6ParamsE,"a",@progbits
	.sectionflags	@""
	.align	4
.nv.constant0._ZN7cutlass13device_kernelIN5flash11enable_sm90INS1_16FlashAttnFwdSm90INS1_25CollectiveMainloopFwdSm90ILi2EN4cute5tupleIJNS5_1CILi1EEES8_S8_EEENS6_IJNS7_ILi128EEENS7_ILi96EEENS7_ILi64EEEEEELi256ENS_10bfloat16_tEfNS_4arch4Sm90ELb1ELb0ELb0ELb1ELb0ELb1ELb0ELb1ELb0ELb0ELb0ELb0EEENS1_21CollectiveEpilogueFwdINS6_IJSA_NS7_ILi256EEESB_EEES9_SE_SG_Li256ELb1ELb0ELb0ELb0EEENS1_36VarlenDynamicPersistentTileSchedulerILi128ELi96ELi256ELi32ELb0ELb0ELb1ELb1ELb1ELb1EEEEEEEEEvNT_6ParamsE:
	.zero		3200


//--------------------- .nv.constant0._ZN7cutlass13device_kernelIN5flash11enable_sm90INS1_16FlashAttnFwdSm90INS1_25CollectiveMainloopFwdSm90ILi2EN4cute5tupleIJNS5_1CILi1EEES8_S8_EEENS6_IJNS7_ILi128EEENS7_ILi96EEENS7_ILi64EEEEEELi256ENS_10bfloat16_tEfNS_4arch4Sm90ELb1ELb0ELb0ELb1ELb0ELb0ELb1ELb1ELb0ELb0ELb0ELb0EEENS1_21CollectiveEpilogueFwdINS6_IJSA_NS7_ILi256EEESB_EEES9_SE_SG_Li256ELb1ELb0ELb0ELb0EEENS1_36VarlenDynamicPersistentTileSchedulerILi128ELi96ELi256ELi32ELb0ELb0ELb1ELb1ELb1ELb1EEEEEEEEEvNT_6ParamsE --------------------------
	.section	.nv.constant0._ZN7cutlass13device_kernelIN5flash11enable_sm90INS1_16FlashAttnFwdSm90INS1_25CollectiveMainloopFwdSm90ILi2EN4cute5tupleIJNS5_1CILi1EEES8_S8_EEENS6_IJNS7_ILi128EEENS7_ILi96EEENS7_ILi64EEEEEELi256ENS_10bfloat16_tEfNS_4arch4Sm90ELb1ELb0ELb0ELb1ELb0ELb0ELb1ELb1ELb0ELb0ELb0ELb0EEENS1_21CollectiveEpilogueFwdINS6_IJSA_NS7_ILi256EEESB_EEES9_SE_SG_Li256ELb1ELb0ELb0ELb0EEENS1_36VarlenDynamicPersistentTileSchedulerILi128ELi96ELi256ELi32ELb0ELb0ELb1ELb1ELb1ELb1EEEEEEEEEvNT_6ParamsE,"a",@progbits
	.sectionflags	@""
	.align	4
.nv.constant0._ZN7cutlass13device_kernelIN5flash11enable_sm90INS1_16FlashAttnFwdSm90INS1_25CollectiveMainloopFwdSm90ILi2EN4cute5tupleIJNS5_1CILi1EEES8_S8_EEENS6_IJNS7_ILi128EEENS7_ILi96EEENS7_ILi64EEEEEELi256ENS_10bfloat16_tEfNS_4arch4Sm90ELb1ELb0ELb0ELb1ELb0ELb0ELb1ELb1ELb0ELb0ELb0ELb0EEENS1_21CollectiveEpilogueFwdINS6_IJSA_NS7_ILi256EEESB_EEES9_SE_SG_Li256ELb1ELb0ELb0ELb0EEENS1_36VarlenDynamicPersistentTileSchedulerILi128ELi96ELi256ELi32ELb0ELb0ELb1ELb1ELb1ELb1EEEEEEEEEvNT_6ParamsE:
	.zero		3456


//--------------------- .nv.constant0._ZN7cutlass13device_kernelIN5flash11enable_sm90INS1_16FlashAttnFwdSm90INS1_25CollectiveMainloopFwdSm90ILi2EN4cute5tupleIJNS5_1CILi1EEES8_S8_EEENS6_IJNS7_ILi128EEENS7_ILi96EEENS7_ILi64EEEEEELi256ENS_10bfloat16_tEfNS_4arch4Sm90ELb1ELb0ELb0ELb1ELb0ELb1ELb1ELb1ELb0ELb0ELb0ELb0EEENS1_21CollectiveEpilogueFwdINS6_IJSA_NS7_ILi256EEESB_EEES9_SE_SG_Li256ELb1ELb0ELb0ELb0EEENS1_36VarlenDynamicPersistentTileSchedulerILi128ELi96ELi256ELi32ELb0ELb0ELb1ELb1ELb1ELb1EEEEEEEEEvNT_6ParamsE --------------------------
	.section	.nv.constant0._ZN7cutlass13device_kernelIN5flash11enable_sm90INS1_16FlashAttnFwdSm90INS1_25CollectiveMainloopFwdSm90ILi2EN4cute5tupleIJNS5_1CILi1EEES8_S8_EEENS6_IJNS7_ILi128EEENS7_ILi96EEENS7_ILi64EEEEEELi256ENS_10bfloat16_tEfNS_4arch4Sm90ELb1ELb0ELb0ELb1ELb0ELb1ELb1ELb1ELb0ELb0ELb0ELb0EEENS1_21CollectiveEpilogueFwdINS6_IJSA_NS7_ILi256EEESB_EEES9_SE_SG_Li256ELb1ELb0ELb0ELb0EEENS1_36VarlenDynamicPersistentTileSchedulerILi128ELi96ELi256ELi32ELb0ELb0ELb1ELb1ELb1ELb1EEEEEEEEEvNT_6ParamsE,"a",@progbits
	.sectionflags	@""
	.align	4
.nv.constant0._ZN7cutlass13device_kernelIN5flash11enable_sm90INS1_16FlashAttnFwdSm90INS1_25CollectiveMainloopFwdSm90ILi2EN4cute5tupleIJNS5_1CILi1EEES8_S8_EEENS6_IJNS7_ILi128EEENS7_ILi96EEENS7_ILi64EEEEEELi256ENS_10bfloat16_tEfNS_4arch4Sm90ELb1ELb0ELb0ELb1ELb0ELb1ELb1ELb1ELb0ELb0ELb0ELb0EEENS1_21CollectiveEpilogueFwdINS6_IJSA_NS7_ILi256EEESB_EEES9_SE_SG_Li256ELb1ELb0ELb0ELb0EEENS1_36VarlenDynamicPersistentTileSchedulerILi128ELi96ELi256ELi32ELb0ELb0ELb1ELb1ELb1ELb1EEEEEEEEEvNT_6ParamsE:
	.zero		3456


//--------------------- SYMBOLS --------------------------

	.type		.nv.reservedSmem.offset0,@object
	.size		.nv.reservedSmem.offset0,0x4
	.type		__assertfail,@function
